	.target	sm_100a

	.elftype	@"ET_EXEC"


//--------------------- .note.nv.tkinfo           --------------------------
	.section	.note.nv.tkinfo,"",@"SHT_NOTE"
	.sectionflags	@"SHF_NOTE_NV_TKINFO"
	.tkinfo
        /*0018*/ 	.word	0x00000002
        /*0030*/ 	.string	""
        /*0030*/ 	.string	"ptxas"
        /*0030*/ 	.string	"Cuda compilation tools, release 13.0, V13.0.88"
        /*0030*/ 	.string	"Build cuda_13.0.r13.0/compiler.36424714_0"
        /*0030*/ 	.string	"-arch sm_100a -m 64 "



//--------------------- .note.nv.cuinfo           --------------------------
	.section	.note.nv.cuinfo,"",@"SHT_NOTE"
	.sectionflags	@"SHF_NOTE_NV_CUINFO"
        /*0018*/ 	.short	0x0002
        /*001a*/ 	.short	0x0064
        /*001c*/ 	.short	0x0082
	.zero		2


//--------------------- .nv.info                  --------------------------
	.section	.nv.info,"",@"SHT_CUDA_INFO"
	.align	4


	//----- nvinfo : EIATTR_REGCOUNT
	.align		4
        /*0000*/ 	.byte	0x04, 0x2f
        /*0002*/ 	.short	(.L_12 - .L_11)
	.align		4
.L_11:
        /*0004*/ 	.word	index@(_ZN5flash24flash_fwd_splitkv_kernelI23Flash_fwd_kernel_traitsILi32ELi64ELi128ELi4ELb0ELb0EN7cutlass6half_tE19Flash_kernel_traitsILi32ELi64ELi128ELi4ES3_EELb1ELb0ELb1ELb0ELb0ELb1ELb1ELb1EEEvNS_16Flash_fwd_paramsE)
        /*0008*/ 	.word	0x000000a5


	//----- nvinfo : EIATTR_FRAME_SIZE
	.align		4
.L_12:
        /*000c*/ 	.byte	0x04, 0x11
        /*000e*/ 	.short	(.L_14 - .L_13)
	.align		4
.L_13:
        /*0010*/ 	.word	index@(_ZN5flash24flash_fwd_splitkv_kernelI23Flash_fwd_kernel_traitsILi32ELi64ELi128ELi4ELb0ELb0EN7cutlass6half_tE19Flash_kernel_traitsILi32ELi64ELi128ELi4ES3_EELb1ELb0ELb1ELb0ELb0ELb1ELb1ELb1EEEvNS_16Flash_fwd_paramsE)
        /*0014*/ 	.word	0x00000000


	//----- nvinfo : EIATTR_REGCOUNT
	.align		4
.L_14:
        /*0018*/ 	.byte	0x04, 0x2f
        /*001a*/ 	.short	(.L_16 - .L_15)
	.align		4
.L_15:
        /*001c*/ 	.word	index@(_ZN5flash24flash_fwd_splitkv_kernelI23Flash_fwd_kernel_traitsILi32ELi64ELi128ELi4ELb0ELb0EN7cutlass6half_tE19Flash_kernel_traitsILi32ELi64ELi128ELi4ES3_EELb1ELb0ELb1ELb0ELb0ELb0ELb1ELb1EEEvNS_16Flash_fwd_paramsE)
        /*0020*/ 	.word	0x000000a7


	//----- nvinfo : EIATTR_FRAME_SIZE
	.align		4
.L_16:
        /*0024*/ 	.byte	0x04, 0x11
        /*0026*/ 	.short	(.L_18 - .L_17)
	.align		4
.L_17:
        /*0028*/ 	.word	index@(_ZN5flash24flash_fwd_splitkv_kernelI23Flash_fwd_kernel_traitsILi32ELi64ELi128ELi4ELb0ELb0EN7cutlass6half_tE19Flash_kernel_traitsILi32ELi64ELi128ELi4ES3_EELb1ELb0ELb1ELb0ELb0ELb0ELb1ELb1EEEvNS_16Flash_fwd_paramsE)
        /*002c*/ 	.word	0x00000000


	//----- nvinfo : EIATTR_REGCOUNT
	.align		4
.L_18:
        /*0030*/ 	.byte	0x04, 0x2f
        /*0032*/ 	.short	(.L_20 - .L_19)
	.align		4
.L_19:
        /*0034*/ 	.word	index@(_ZN5flash24flash_fwd_splitkv_kernelI23Flash_fwd_kernel_traitsILi32ELi64ELi128ELi4ELb0ELb0EN7cutlass6half_tE19Flash_kernel_traitsILi32ELi64ELi128ELi4ES3_EELb1ELb0ELb0ELb0ELb1ELb1ELb1ELb1EEEvNS_16Flash_fwd_paramsE)
        /*0038*/ 	.word	0x000000a8


	//----- nvinfo : EIATTR_FRAME_SIZE
	.align		4
.L_20:
        /*003c*/ 	.byte	0x04, 0x11
        /*003e*/ 	.short	(.L_22 - .L_21)
	.align		4
.L_21:
        /*0040*/ 	.word	index@(_ZN5flash24flash_fwd_splitkv_kernelI23Flash_fwd_kernel_traitsILi32ELi64ELi128ELi4ELb0ELb0EN7cutlass6half_tE19Flash_kernel_traitsILi32ELi64ELi128ELi4ES3_EELb1ELb0ELb0ELb0ELb1ELb1ELb1ELb1EEEvNS_16Flash_fwd_paramsE)
        /*0044*/ 	.word	0x00000000


	//----- nvinfo : EIATTR_REGCOUNT
	.align		4
.L_22:
        /*0048*/ 	.byte	0x04, 0x2f
        /*004a*/ 	.short	(.L_24 - .L_23)
	.align		4
.L_23:
        /*004c*/ 	.word	index@(_ZN5flash24flash_fwd_splitkv_kernelI23Flash_fwd_kernel_traitsILi32ELi64ELi128ELi4ELb0ELb0EN7cutlass6half_tE19Flash_kernel_traitsILi32ELi64ELi128ELi4ES3_EELb1ELb0ELb0ELb0ELb1ELb0ELb1ELb1EEEvNS_16Flash_fwd_paramsE)
        /*0050*/ 	.word	0x000000a8


	//----- nvinfo : EIATTR_FRAME_SIZE
	.align		4
.L_24:
        /*0054*/ 	.byte	0x04, 0x11
        /*0056*/ 	.short	(.L_26 - .L_25)
	.align		4
.L_25:
        /*0058*/ 	.word	index@(_ZN5flash24flash_fwd_splitkv_kernelI23Flash_fwd_kernel_traitsILi32ELi64ELi128ELi4ELb0ELb0EN7cutlass6half_tE19Flash_kernel_traitsILi32ELi64ELi128ELi4ES3_EELb1ELb0ELb0ELb0ELb1ELb0ELb1ELb1EEEvNS_16Flash_fwd_paramsE)
        /*005c*/ 	.word	0x00000000


	//----- nvinfo : EIATTR_REGCOUNT
	.align		4
.L_26:
        /*0060*/ 	.byte	0x04, 0x2f
        /*0062*/ 	.short	(.L_28 - .L_27)
	.align		4
.L_27:
        /*0064*/ 	.word	index@(_ZN5flash24flash_fwd_splitkv_kernelI23Flash_fwd_kernel_traitsILi32ELi64ELi128ELi4ELb0ELb0EN7cutlass6half_tE19Flash_kernel_traitsILi32ELi64ELi128ELi4ES3_EELb1ELb0ELb1ELb0ELb0ELb1ELb1ELb0EEEvNS_16Flash_fwd_paramsE)
        /*0068*/ 	.word	0x000000a7


	//----- nvinfo : EIATTR_FRAME_SIZE
	.align		4
.L_28:
        /*006c*/ 	.byte	0x04, 0x11
        /*006e*/ 	.short	(.L_30 - .L_29)
	.align		4
.L_29:
        /*0070*/ 	.word	index@(_ZN5flash24flash_fwd_splitkv_kernelI23Flash_fwd_kernel_traitsILi32ELi64ELi128ELi4ELb0ELb0EN7cutlass6half_tE19Flash_kernel_traitsILi32ELi64ELi128ELi4ES3_EELb1ELb0ELb1ELb0ELb0ELb1ELb1ELb0EEEvNS_16Flash_fwd_paramsE)
        /*0074*/ 	.word	0x00000000


	//----- nvinfo : EIATTR_REGCOUNT
	.align		4
.L_30:
        /*0078*/ 	.byte	0x04, 0x2f
        /*007a*/ 	.short	(.L_32 - .L_31)
	.align		4
.L_31:
        /*007c*/ 	.word	index@(_ZN5flash24flash_fwd_splitkv_kernelI23Flash_fwd_kernel_traitsILi32ELi64ELi128ELi4ELb0ELb0EN7cutlass6half_tE19Flash_kernel_traitsILi32ELi64ELi128ELi4ES3_EELb1ELb0ELb1ELb0ELb0ELb0ELb1ELb0EEEvNS_16Flash_fwd_paramsE)
        /*0080*/ 	.word	0x00000091


	//----- nvinfo : EIATTR_FRAME_SIZE
	.align		4
.L_32:
        /*0084*/ 	.byte	0x04, 0x11
        /*0086*/ 	.short	(.L_34 - .L_33)
	.align		4
.L_33:
        /*0088*/ 	.word	index@(_ZN5flash24flash_fwd_splitkv_kernelI23Flash_fwd_kernel_traitsILi32ELi64ELi128ELi4ELb0ELb0EN7cutlass6half_tE19Flash_kernel_traitsILi32ELi64ELi128ELi4ES3_EELb1ELb0ELb1ELb0ELb0ELb0ELb1ELb0EEEvNS_16Flash_fwd_paramsE)
        /*008c*/ 	.word	0x00000000


	//----- nvinfo : EIATTR_REGCOUNT
	.align		4
.L_34:
        /*0090*/ 	.byte	0x04, 0x2f
        /*0092*/ 	.short	(.L_36 - .L_35)
	.align		4
.L_35:
        /*0094*/ 	.word	index@(_ZN5flash24flash_fwd_splitkv_kernelI23Flash_fwd_kernel_traitsILi32ELi64ELi128ELi4ELb0ELb0EN7cutlass6half_tE19Flash_kernel_traitsILi32ELi64ELi128ELi4ES3_EELb1ELb0ELb0ELb0ELb1ELb1ELb1ELb0EEEvNS_16Flash_fwd_paramsE)
        /*0098*/ 	.word	0x0000009a


	//----- nvinfo : EIATTR_FRAME_SIZE
	.align		4
.L_36:
        /*009c*/ 	.byte	0x04, 0x11
        /*009e*/ 	.short	(.L_38 - .L_37)
	.align		4
.L_37:
        /*00a0*/ 	.word	index@(_ZN5flash24flash_fwd_splitkv_kernelI23Flash_fwd_kernel_traitsILi32ELi64ELi128ELi4ELb0ELb0EN7cutlass6half_tE19Flash_kernel_traitsILi32ELi64ELi128ELi4ES3_EELb1ELb0ELb0ELb0ELb1ELb1ELb1ELb0EEEvNS_16Flash_fwd_paramsE)
        /*00a4*/ 	.word	0x00000000


	//----- nvinfo : EIATTR_REGCOUNT
	.align		4
.L_38:
        /*00a8*/ 	.byte	0x04, 0x2f
        /*00aa*/ 	.short	(.L_40 - .L_39)
	.align		4
.L_39:
        /*00ac*/ 	.word	index@(_ZN5flash24flash_fwd_splitkv_kernelI23Flash_fwd_kernel_traitsILi32ELi64ELi128ELi4ELb0ELb0EN7cutlass6half_tE19Flash_kernel_traitsILi32ELi64ELi128ELi4ES3_EELb1ELb0ELb0ELb0ELb1ELb0ELb1ELb0EEEvNS_16Flash_fwd_paramsE)
        /*00b0*/ 	.word	0x000000a8


	//----- nvinfo : EIATTR_FRAME_SIZE
	.align		4
.L_40:
        /*00b4*/ 	.byte	0x04, 0x11
        /*00b6*/ 	.short	(.L_42 - .L_41)
	.align		4
.L_41:
        /*00b8*/ 	.word	index@(_ZN5flash24flash_fwd_splitkv_kernelI23Flash_fwd_kernel_traitsILi32ELi64ELi128ELi4ELb0ELb0EN7cutlass6half_tE19Flash_kernel_traitsILi32ELi64ELi128ELi4ES3_EELb1ELb0ELb0ELb0ELb1ELb0ELb1ELb0EEEvNS_16Flash_fwd_paramsE)
        /*00bc*/ 	.word	0x00000000


	//----- nvinfo : EIATTR_REGCOUNT
	.align		4
.L_42:
        /*00c0*/ 	.byte	0x04, 0x2f
        /*00c2*/ 	.short	(.L_44 - .L_43)
	.align		4
.L_43:
        /*00c4*/ 	.word	index@(_ZN5flash24flash_fwd_splitkv_kernelI23Flash_fwd_kernel_traitsILi32ELi64ELi128ELi4ELb0ELb0EN7cutlass6half_tE19Flash_kernel_traitsILi32ELi64ELi128ELi4ES3_EELb1ELb0ELb1ELb0ELb0ELb1ELb0ELb1EEEvNS_16Flash_fwd_paramsE)
        /*00c8*/ 	.word	0x000000a1


	//----- nvinfo : EIATTR_FRAME_SIZE
	.align		4
.L_44:
        /*00cc*/ 	.byte	0x04, 0x11
        /*00ce*/ 	.short	(.L_46 - .L_45)
	.align		4
.L_45:
        /*00d0*/ 	.word	index@(_ZN5flash24flash_fwd_splitkv_kernelI23Flash_fwd_kernel_traitsILi32ELi64ELi128ELi4ELb0ELb0EN7cutlass6half_tE19Flash_kernel_traitsILi32ELi64ELi128ELi4ES3_EELb1ELb0ELb1ELb0ELb0ELb1ELb0ELb1EEEvNS_16Flash_fwd_paramsE)
        /*00d4*/ 	.word	0x00000000


	//----- nvinfo : EIATTR_REGCOUNT
	.align		4
.L_46:
        /*00d8*/ 	.byte	0x04, 0x2f
        /*00da*/ 	.short	(.L_48 - .L_47)
	.align		4
.L_47:
        /*00dc*/ 	.word	index@(_ZN5flash24flash_fwd_splitkv_kernelI23Flash_fwd_kernel_traitsILi32ELi64ELi128ELi4ELb0ELb0EN7cutlass6half_tE19Flash_kernel_traitsILi32ELi64ELi128ELi4ES3_EELb1ELb0ELb1ELb0ELb0ELb0ELb0ELb1EEEvNS_16Flash_fwd_paramsE)
        /*00e0*/ 	.word	0x000000a8


	//----- nvinfo : EIATTR_FRAME_SIZE
	.align		4
.L_48:
        /*00e4*/ 	.byte	0x04, 0x11
        /*00e6*/ 	.short	(.L_50 - .L_49)
	.align		4
.L_49:
        /*00e8*/ 	.word	index@(_ZN5flash24flash_fwd_splitkv_kernelI23Flash_fwd_kernel_traitsILi32ELi64ELi128ELi4ELb0ELb0EN7cutlass6half_tE19Flash_kernel_traitsILi32ELi64ELi128ELi4ES3_EELb1ELb0ELb1ELb0ELb0ELb0ELb0ELb1EEEvNS_16Flash_fwd_paramsE)
        /*00ec*/ 	.word	0x00000000


	//----- nvinfo : EIATTR_REGCOUNT
	.align		4
.L_50:
        /*00f0*/ 	.byte	0x04, 0x2f
        /*00f2*/ 	.short	(.L_52 - .L_51)
	.align		4
.L_51:
        /*00f4*/ 	.word	index@(_ZN5flash24flash_fwd_splitkv_kernelI23Flash_fwd_kernel_traitsILi32ELi64ELi128ELi4ELb0ELb0EN7cutlass6half_tE19Flash_kernel_traitsILi32ELi64ELi128ELi4ES3_EELb1ELb0ELb0ELb0ELb1ELb1ELb0ELb1EEEvNS_16Flash_fwd_paramsE)
        /*00f8*/ 	.word	0x000000a8


	//----- nvinfo : EIATTR_FRAME_SIZE
	.align		4
.L_52:
        /*00fc*/ 	.byte	0x04, 0x11
        /*00fe*/ 	.short	(.L_54 - .L_53)
	.align		4
.L_53:
        /*0100*/ 	.word	index@(_ZN5flash24flash_fwd_splitkv_kernelI23Flash_fwd_kernel_traitsILi32ELi64ELi128ELi4ELb0ELb0EN7cutlass6half_tE19Flash_kernel_traitsILi32ELi64ELi128ELi4ES3_EELb1ELb0ELb0ELb0ELb1ELb1ELb0ELb1EEEvNS_16Flash_fwd_paramsE)
        /*0104*/ 	.word	0x00000000


	//----- nvinfo : EIATTR_REGCOUNT
	.align		4
.L_54:
        /*0108*/ 	.byte	0x04, 0x2f
        /*010a*/ 	.short	(.L_56 - .L_55)
	.align		4
.L_55:
        /*010c*/ 	.word	index@(_ZN5flash24flash_fwd_splitkv_kernelI23Flash_fwd_kernel_traitsILi32ELi64ELi128ELi4ELb0ELb0EN7cutlass6half_tE19Flash_kernel_traitsILi32ELi64ELi128ELi4ES3_EELb1ELb0ELb0ELb0ELb1ELb0ELb0ELb1EEEvNS_16Flash_fwd_paramsE)
        /*0110*/ 	.word	0x000000a6


	//----- nvinfo : EIATTR_FRAME_SIZE
	.align		4
.L_56:
        /*0114*/ 	.byte	0x04, 0x11
        /*0116*/ 	.short	(.L_58 - .L_57)
	.align		4
.L_57:
        /*0118*/ 	.word	index@(_ZN5flash24flash_fwd_splitkv_kernelI23Flash_fwd_kernel_traitsILi32ELi64ELi128ELi4ELb0ELb0EN7cutlass6half_tE19Flash_kernel_traitsILi32ELi64ELi128ELi4ES3_EELb1ELb0ELb0ELb0ELb1ELb0ELb0ELb1EEEvNS_16Flash_fwd_paramsE)
        /*011c*/ 	.word	0x00000000


	//----- nvinfo : EIATTR_REGCOUNT
	.align		4
.L_58:
        /*0120*/ 	.byte	0x04, 0x2f
        /*0122*/ 	.short	(.L_60 - .L_59)
	.align		4
.L_59:
        /*0124*/ 	.word	index@(_ZN5flash24flash_fwd_splitkv_kernelI23Flash_fwd_kernel_traitsILi32ELi64ELi128ELi4ELb0ELb0EN7cutlass6half_tE19Flash_kernel_traitsILi32ELi64ELi128ELi4ES3_EELb1ELb0ELb1ELb0ELb0ELb1ELb0ELb0EEEvNS_16Flash_fwd_paramsE)
        /*0128*/ 	.word	0x000000a7


	//----- nvinfo : EIATTR_FRAME_SIZE
	.align		4
.L_60:
        /*012c*/ 	.byte	0x04, 0x11
        /*012e*/ 	.short	(.L_62 - .L_61)
	.align		4
.L_61:
        /*0130*/ 	.word	index@(_ZN5flash24flash_fwd_splitkv_kernelI23Flash_fwd_kernel_traitsILi32ELi64ELi128ELi4ELb0ELb0EN7cutlass6half_tE19Flash_kernel_traitsILi32ELi64ELi128ELi4ES3_EELb1ELb0ELb1ELb0ELb0ELb1ELb0ELb0EEEvNS_16Flash_fwd_paramsE)
        /*0134*/ 	.word	0x00000000


	//----- nvinfo : EIATTR_REGCOUNT
	.align		4
.L_62:
        /*0138*/ 	.byte	0x04, 0x2f
        /*013a*/ 	.short	(.L_64 - .L_63)
	.align		4
.L_63:
        /*013c*/ 	.word	index@(_ZN5flash24flash_fwd_splitkv_kernelI23Flash_fwd_kernel_traitsILi32ELi64ELi128ELi4ELb0ELb0EN7cutlass6half_tE19Flash_kernel_traitsILi32ELi64ELi128ELi4ES3_EELb1ELb0ELb1ELb0ELb0ELb0ELb0ELb0EEEvNS_16Flash_fwd_paramsE)
        /*0140*/ 	.word	0x000000a8


	//----- nvinfo : EIATTR_FRAME_SIZE
	.align		4
.L_64:
        /*0144*/ 	.byte	0x04, 0x11
        /*0146*/ 	.short	(.L_66 - .L_65)
	.align		4
.L_65:
        /*0148*/ 	.word	index@(_ZN5flash24flash_fwd_splitkv_kernelI23Flash_fwd_kernel_traitsILi32ELi64ELi128ELi4ELb0ELb0EN7cutlass6half_tE19Flash_kernel_traitsILi32ELi64ELi128ELi4ES3_EELb1ELb0ELb1ELb0ELb0ELb0ELb0ELb0EEEvNS_16Flash_fwd_paramsE)
        /*014c*/ 	.word	0x00000000


	//----- nvinfo : EIATTR_REGCOUNT
	.align		4
.L_66:
        /*0150*/ 	.byte	0x04, 0x2f
        /*0152*/ 	.short	(.L_68 - .L_67)
	.align		4
.L_67:
        /*0154*/ 	.word	index@(_ZN5flash24flash_fwd_splitkv_kernelI23Flash_fwd_kernel_traitsILi32ELi64ELi128ELi4ELb0ELb0EN7cutlass6half_tE19Flash_kernel_traitsILi32ELi64ELi128ELi4ES3_EELb1ELb0ELb0ELb0ELb1ELb1ELb0ELb0EEEvNS_16Flash_fwd_paramsE)
        /*0158*/ 	.word	0x0000009a


	//----- nvinfo : EIATTR_FRAME_SIZE
	.align		4
.L_68:
        /*015c*/ 	.byte	0x04, 0x11
        /*015e*/ 	.short	(.L_70 - .L_69)
	.align		4
.L_69:
        /*0160*/ 	.word	index@(_ZN5flash24flash_fwd_splitkv_kernelI23Flash_fwd_kernel_traitsILi32ELi64ELi128ELi4ELb0ELb0EN7cutlass6half_tE19Flash_kernel_traitsILi32ELi64ELi128ELi4ES3_EELb1ELb0ELb0ELb0ELb1ELb1ELb0ELb0EEEvNS_16Flash_fwd_paramsE)
        /*0164*/ 	.word	0x00000000


	//----- nvinfo : EIATTR_REGCOUNT
	.align		4
.L_70:
        /*0168*/ 	.byte	0x04, 0x2f
        /*016a*/ 	.short	(.L_72 - .L_71)
	.align		4
.L_71:
        /*016c*/ 	.word	index@(_ZN5flash24flash_fwd_splitkv_kernelI23Flash_fwd_kernel_traitsILi32ELi64ELi128ELi4ELb0ELb0EN7cutlass6half_tE19Flash_kernel_traitsILi32ELi64ELi128ELi4ES3_EELb1ELb0ELb0ELb0ELb1ELb0ELb0ELb0EEEvNS_16Flash_fwd_paramsE)
        /*0170*/ 	.word	0x000000a8


	//----- nvinfo : EIATTR_FRAME_SIZE
	.align		4
.L_72:
        /*0174*/ 	.byte	0x04, 0x11
        /*0176*/ 	.short	(.L_74 - .L_73)
	.align		4
.L_73:
        /*0178*/ 	.word	index@(_ZN5flash24flash_fwd_splitkv_kernelI23Flash_fwd_kernel_traitsILi32ELi64ELi128ELi4ELb0ELb0EN7cutlass6half_tE19Flash_kernel_traitsILi32ELi64ELi128ELi4ES3_EELb1ELb0ELb0ELb0ELb1ELb0ELb0ELb0EEEvNS_16Flash_fwd_paramsE)
        /*017c*/ 	.word	0x00000000


	//----- nvinfo : EIATTR_REGCOUNT
	.align		4
.L_74:
        /*0180*/ 	.byte	0x04, 0x2f
        /*0182*/ 	.short	(.L_76 - .L_75)
	.align		4
.L_75:
        /*0184*/ 	.word	index@(_ZN5flash24flash_fwd_splitkv_kernelI23Flash_fwd_kernel_traitsILi32ELi64ELi128ELi4ELb0ELb0EN7cutlass6half_tE19Flash_kernel_traitsILi32ELi64ELi128ELi4ES3_EELb1ELb0ELb0ELb1ELb1ELb1ELb1ELb0EEEvNS_16Flash_fwd_paramsE)
        /*0188*/ 	.word	0x0000009b


	//----- nvinfo : EIATTR_FRAME_SIZE
	.align		4
.L_76:
        /*018c*/ 	.byte	0x04, 0x11
        /*018e*/ 	.short	(.L_78 - .L_77)
	.align		4
.L_77:
        /*0190*/ 	.word	index@(_ZN5flash24flash_fwd_splitkv_kernelI23Flash_fwd_kernel_traitsILi32ELi64ELi128ELi4ELb0ELb0EN7cutlass6half_tE19Flash_kernel_traitsILi32ELi64ELi128ELi4ES3_EELb1ELb0ELb0ELb1ELb1ELb1ELb1ELb0EEEvNS_16Flash_fwd_paramsE)
        /*0194*/ 	.word	0x00000000


	//----- nvinfo : EIATTR_REGCOUNT
	.align		4
.L_78:
        /*0198*/ 	.byte	0x04, 0x2f
        /*019a*/ 	.short	(.L_80 - .L_79)
	.align		4
.L_79:
        /*019c*/ 	.word	index@(_ZN5flash24flash_fwd_splitkv_kernelI23Flash_fwd_kernel_traitsILi32ELi64ELi128ELi4ELb0ELb0EN7cutlass6half_tE19Flash_kernel_traitsILi32ELi64ELi128ELi4ES3_EELb1ELb0ELb0ELb1ELb1ELb0ELb1ELb0EEEvNS_16Flash_fwd_paramsE)
        /*01a0*/ 	.word	0x000000a8


	//----- nvinfo : EIATTR_FRAME_SIZE
	.align		4
.L_80:
        /*01a4*/ 	.byte	0x04, 0x11
        /*01a6*/ 	.short	(.L_82 - .L_81)
	.align		4
.L_81:
        /*01a8*/ 	.word	index@(_ZN5flash24flash_fwd_splitkv_kernelI23Flash_fwd_kernel_traitsILi32ELi64ELi128ELi4ELb0ELb0EN7cutlass6half_tE19Flash_kernel_traitsILi32ELi64ELi128ELi4ES3_EELb1ELb0ELb0ELb1ELb1ELb0ELb1ELb0EEEvNS_16Flash_fwd_paramsE)
        /*01ac*/ 	.word	0x00000000


	//----- nvinfo : EIATTR_REGCOUNT
	.align		4
.L_82:
        /*01b0*/ 	.byte	0x04, 0x2f
        /*01b2*/ 	.short	(.L_84 - .L_83)
	.align		4
.L_83:
        /*01b4*/ 	.word	index@(_ZN5flash24flash_fwd_splitkv_kernelI23Flash_fwd_kernel_traitsILi32ELi64ELi128ELi4ELb0ELb0EN7cutlass6half_tE19Flash_kernel_traitsILi32ELi64ELi128ELi4ES3_EELb1ELb0ELb0ELb1ELb1ELb1ELb0ELb0EEEvNS_16Flash_fwd_paramsE)
        /*01b8*/ 	.word	0x0000009a


	//----- nvinfo : EIATTR_FRAME_SIZE
	.align		4
.L_84:
        /*01bc*/ 	.byte	0x04, 0x11
        /*01be*/ 	.short	(.L_86 - .L_85)
	.align		4
.L_85:
        /*01c0*/ 	.word	index@(_ZN5flash24flash_fwd_splitkv_kernelI23Flash_fwd_kernel_traitsILi32ELi64ELi128ELi4ELb0ELb0EN7cutlass6half_tE19Flash_kernel_traitsILi32ELi64ELi128ELi4ES3_EELb1ELb0ELb0ELb1ELb1ELb1ELb0ELb0EEEvNS_16Flash_fwd_paramsE)
        /*01c4*/ 	.word	0x00000000


	//----- nvinfo : EIATTR_REGCOUNT
	.align		4
.L_86:
        /*01c8*/ 	.byte	0x04, 0x2f
        /*01ca*/ 	.short	(.L_88 - .L_87)
	.align		4
.L_87:
        /*01cc*/ 	.word	index@(_ZN5flash24flash_fwd_splitkv_kernelI23Flash_fwd_kernel_traitsILi32ELi64ELi128ELi4ELb0ELb0EN7cutlass6half_tE19Flash_kernel_traitsILi32ELi64ELi128ELi4ES3_EELb1ELb0ELb0ELb1ELb1ELb0ELb0ELb0EEEvNS_16Flash_fwd_paramsE)
        /*01d0*/ 	.word	0x000000a8


	//----- nvinfo : EIATTR_FRAME_SIZE
	.align		4
.L_88:
        /*01d4*/ 	.byte	0x04, 0x11
        /*01d6*/ 	.short	(.L_90 - .L_89)
	.align		4
.L_89:
        /*01d8*/ 	.word	index@(_ZN5flash24flash_fwd_splitkv_kernelI23Flash_fwd_kernel_traitsILi32ELi64ELi128ELi4ELb0ELb0EN7cutlass6half_tE19Flash_kernel_traitsILi32ELi64ELi128ELi4ES3_EELb1ELb0ELb0ELb1ELb1ELb0ELb0ELb0EEEvNS_16Flash_fwd_paramsE)
        /*01dc*/ 	.word	0x00000000


	//----- nvinfo : EIATTR_REGCOUNT
	.align		4
.L_90:
        /*01e0*/ 	.byte	0x04, 0x2f
        /*01e2*/ 	.short	(.L_92 - .L_91)
	.align		4
.L_91:
        /*01e4*/ 	.word	index@(_ZN5flash24flash_fwd_splitkv_kernelI23Flash_fwd_kernel_traitsILi32ELi64ELi128ELi4ELb0ELb0EN7cutlass6half_tE19Flash_kernel_traitsILi32ELi64ELi128ELi4ES3_EELb1ELb0ELb0ELb0ELb0ELb1ELb1ELb1EEEvNS_16Flash_fwd_paramsE)
        /*01e8*/ 	.word	0x000000a8


	//----- nvinfo : EIATTR_FRAME_SIZE
	.align		4
.L_92:
        /*01ec*/ 	.byte	0x04, 0x11
        /*01ee*/ 	.short	(.L_94 - .L_93)
	.align		4
.L_93:
        /*01f0*/ 	.word	index@(_ZN5flash24flash_fwd_splitkv_kernelI23Flash_fwd_kernel_traitsILi32ELi64ELi128ELi4ELb0ELb0EN7cutlass6half_tE19Flash_kernel_traitsILi32ELi64ELi128ELi4ES3_EELb1ELb0ELb0ELb0ELb0ELb1ELb1ELb1EEEvNS_16Flash_fwd_paramsE)
        /*01f4*/ 	.word	0x00000000


	//----- nvinfo : EIATTR_REGCOUNT
	.align		4
.L_94:
        /*01f8*/ 	.byte	0x04, 0x2f
        /*01fa*/ 	.short	(.L_96 - .L_95)
	.align		4
.L_95:
        /*01fc*/ 	.word	index@(_ZN5flash24flash_fwd_splitkv_kernelI23Flash_fwd_kernel_traitsILi32ELi64ELi128ELi4ELb0ELb0EN7cutlass6half_tE19Flash_kernel_traitsILi32ELi64ELi128ELi4ES3_EELb1ELb0ELb0ELb0ELb0ELb0ELb1ELb1EEEvNS_16Flash_fwd_paramsE)
        /*0200*/ 	.word	0x000000a4


	//----- nvinfo : EIATTR_FRAME_SIZE
	.align		4
.L_96:
        /*0204*/ 	.byte	0x04, 0x11
        /*0206*/ 	.short	(.L_98 - .L_97)
	.align		4
.L_97:
        /*0208*/ 	.word	index@(_ZN5flash24flash_fwd_splitkv_kernelI23Flash_fwd_kernel_traitsILi32ELi64ELi128ELi4ELb0ELb0EN7cutlass6half_tE19Flash_kernel_traitsILi32ELi64ELi128ELi4ES3_EELb1ELb0ELb0ELb0ELb0ELb0ELb1ELb1EEEvNS_16Flash_fwd_paramsE)
        /*020c*/ 	.word	0x00000000


	//----- nvinfo : EIATTR_REGCOUNT
	.align		4
.L_98:
        /*0210*/ 	.byte	0x04, 0x2f
        /*0212*/ 	.short	(.L_100 - .L_99)
	.align		4
.L_99:
        /*0214*/ 	.word	index@(_ZN5flash24flash_fwd_splitkv_kernelI23Flash_fwd_kernel_traitsILi32ELi64ELi128ELi4ELb0ELb0EN7cutlass6half_tE19Flash_kernel_traitsILi32ELi64ELi128ELi4ES3_EELb1ELb0ELb0ELb0ELb0ELb1ELb1ELb0EEEvNS_16Flash_fwd_paramsE)
        /*0218*/ 	.word	0x000000a8


	//----- nvinfo : EIATTR_FRAME_SIZE
	.align		4
.L_100:
        /*021c*/ 	.byte	0x04, 0x11
        /*021e*/ 	.short	(.L_102 - .L_101)
	.align		4
.L_101:
        /*0220*/ 	.word	index@(_ZN5flash24flash_fwd_splitkv_kernelI23Flash_fwd_kernel_traitsILi32ELi64ELi128ELi4ELb0ELb0EN7cutlass6half_tE19Flash_kernel_traitsILi32ELi64ELi128ELi4ES3_EELb1ELb0ELb0ELb0ELb0ELb1ELb1ELb0EEEvNS_16Flash_fwd_paramsE)
        /*0224*/ 	.word	0x00000000


	//----- nvinfo : EIATTR_REGCOUNT
	.align		4
.L_102:
        /*0228*/ 	.byte	0x04, 0x2f
        /*022a*/ 	.short	(.L_104 - .L_103)
	.align		4
.L_103:
        /*022c*/ 	.word	index@(_ZN5flash24flash_fwd_splitkv_kernelI23Flash_fwd_kernel_traitsILi32ELi64ELi128ELi4ELb0ELb0EN7cutlass6half_tE19Flash_kernel_traitsILi32ELi64ELi128ELi4ES3_EELb1ELb0ELb0ELb0ELb0ELb0ELb1ELb0EEEvNS_16Flash_fwd_paramsE)
        /*0230*/ 	.word	0x000000a8


	//----- nvinfo : EIATTR_FRAME_SIZE
	.align		4
.L_104:
        /*0234*/ 	.byte	0x04, 0x11
        /*0236*/ 	.short	(.L_106 - .L_105)
	.align		4
.L_105:
        /*0238*/ 	.word	index@(_ZN5flash24flash_fwd_splitkv_kernelI23Flash_fwd_kernel_traitsILi32ELi64ELi128ELi4ELb0ELb0EN7cutlass6half_tE19Flash_kernel_traitsILi32ELi64ELi128ELi4ES3_EELb1ELb0ELb0ELb0ELb0ELb0ELb1ELb0EEEvNS_16Flash_fwd_paramsE)
        /*023c*/ 	.word	0x00000000


	//----- nvinfo : EIATTR_REGCOUNT
	.align		4
.L_106:
        /*0240*/ 	.byte	0x04, 0x2f
        /*0242*/ 	.short	(.L_108 - .L_107)
	.align		4
.L_107:
        /*0244*/ 	.word	index@(_ZN5flash24flash_fwd_splitkv_kernelI23Flash_fwd_kernel_traitsILi32ELi64ELi128ELi4ELb0ELb0EN7cutlass6half_tE19Flash_kernel_traitsILi32ELi64ELi128ELi4ES3_EELb1ELb0ELb0ELb0ELb0ELb1ELb0ELb1EEEvNS_16Flash_fwd_paramsE)
        /*0248*/ 	.word	0x000000a8


	//----- nvinfo : EIATTR_FRAME_SIZE
	.align		4
.L_108:
        /*024c*/ 	.byte	0x04, 0x11
        /*024e*/ 	.short	(.L_110 - .L_109)
	.align		4
.L_109:
        /*0250*/ 	.word	index@(_ZN5flash24flash_fwd_splitkv_kernelI23Flash_fwd_kernel_traitsILi32ELi64ELi128ELi4ELb0ELb0EN7cutlass6half_tE19Flash_kernel_traitsILi32ELi64ELi128ELi4ES3_EELb1ELb0ELb0ELb0ELb0ELb1ELb0ELb1EEEvNS_16Flash_fwd_paramsE)
        /*0254*/ 	.word	0x00000000


	//----- nvinfo : EIATTR_REGCOUNT
	.align		4
.L_110:
        /*0258*/ 	.byte	0x04, 0x2f
        /*025a*/ 	.short	(.L_112 - .L_111)
	.align		4
.L_111:
        /*025c*/ 	.word	index@(_ZN5flash24flash_fwd_splitkv_kernelI23Flash_fwd_kernel_traitsILi32ELi64ELi128ELi4ELb0ELb0EN7cutlass6half_tE19Flash_kernel_traitsILi32ELi64ELi128ELi4ES3_EELb1ELb0ELb0ELb0ELb0ELb0ELb0ELb1EEEvNS_16Flash_fwd_paramsE)
        /*0260*/ 	.word	0x000000a8


	//----- nvinfo : EIATTR_FRAME_SIZE
	.align		4
.L_112:
        /*0264*/ 	.byte	0x04, 0x11
        /*0266*/ 	.short	(.L_114 - .L_113)
	.align		4
.L_113:
        /*0268*/ 	.word	index@(_ZN5flash24flash_fwd_splitkv_kernelI23Flash_fwd_kernel_traitsILi32ELi64ELi128ELi4ELb0ELb0EN7cutlass6half_tE19Flash_kernel_traitsILi32ELi64ELi128ELi4ES3_EELb1ELb0ELb0ELb0ELb0ELb0ELb0ELb1EEEvNS_16Flash_fwd_paramsE)
        /*026c*/ 	.word	0x00000000


	//----- nvinfo : EIATTR_REGCOUNT
	.align		4
.L_114:
        /*0270*/ 	.byte	0x04, 0x2f
        /*0272*/ 	.short	(.L_116 - .L_115)
	.align		4
.L_115:
        /*0274*/ 	.word	index@(_ZN5flash24flash_fwd_splitkv_kernelI23Flash_fwd_kernel_traitsILi32ELi64ELi128ELi4ELb0ELb0EN7cutlass6half_tE19Flash_kernel_traitsILi32ELi64ELi128ELi4ES3_EELb1ELb0ELb0ELb0ELb0ELb1ELb0ELb0EEEvNS_16Flash_fwd_paramsE)
        /*0278*/ 	.word	0x0000009b


	//----- nvinfo : EIATTR_FRAME_SIZE
	.align		4
.L_116:
        /*027c*/ 	.byte	0x04, 0x11
        /*027e*/ 	.short	(.L_118 - .L_117)
	.align		4
.L_117:
        /*0280*/ 	.word	index@(_ZN5flash24flash_fwd_splitkv_kernelI23Flash_fwd_kernel_traitsILi32ELi64ELi128ELi4ELb0ELb0EN7cutlass6half_tE19Flash_kernel_traitsILi32ELi64ELi128ELi4ES3_EELb1ELb0ELb0ELb0ELb0ELb1ELb0ELb0EEEvNS_16Flash_fwd_paramsE)
        /*0284*/ 	.word	0x00000000


	//----- nvinfo : EIATTR_REGCOUNT
	.align		4
.L_118:
        /*0288*/ 	.byte	0x04, 0x2f
        /*028a*/ 	.short	(.L_120 - .L_119)
	.align		4
.L_119:
        /*028c*/ 	.word	index@(_ZN5flash24flash_fwd_splitkv_kernelI23Flash_fwd_kernel_traitsILi32ELi64ELi128ELi4ELb0ELb0EN7cutlass6half_tE19Flash_kernel_traitsILi32ELi64ELi128ELi4ES3_EELb1ELb0ELb0ELb0ELb0ELb0ELb0ELb0EEEvNS_16Flash_fwd_paramsE)
        /*0290*/ 	.word	0x000000a8


	//----- nvinfo : EIATTR_FRAME_SIZE
	.align		4
.L_120:
        /*0294*/ 	.byte	0x04, 0x11
        /*0296*/ 	.short	(.L_122 - .L_121)
	.align		4
.L_121:
        /*0298*/ 	.word	index@(_ZN5flash24flash_fwd_splitkv_kernelI23Flash_fwd_kernel_traitsILi32ELi64ELi128ELi4ELb0ELb0EN7cutlass6half_tE19Flash_kernel_traitsILi32ELi64ELi128ELi4ES3_EELb1ELb0ELb0ELb0ELb0ELb0ELb0ELb0EEEvNS_16Flash_fwd_paramsE)
        /*029c*/ 	.word	0x00000000


	//----- nvinfo : EIATTR_REGCOUNT
	.align		4
.L_122:
        /*02a0*/ 	.byte	0x04, 0x2f
        /*02a2*/ 	.short	(.L_124 - .L_123)
	.align		4
.L_123:
        /*02a4*/ 	.word	index@(_ZN5flash32flash_fwd_splitkv_combine_kernelI23Flash_fwd_kernel_traitsILi32ELi64ELi128ELi4ELb0ELb0EN7cutlass6half_tE19Flash_kernel_traitsILi32ELi64ELi128ELi4ES3_EELi16ELi1ELb1EEEvNS_16Flash_fwd_paramsE)
        /*02a8*/ 	.word	0x00000026


	//----- nvinfo : EIATTR_FRAME_SIZE
	.align		4
.L_124:
        /*02ac*/ 	.byte	0x04, 0x11
        /*02ae*/ 	.short	(.L_126 - .L_125)
	.align		4
.L_125:
        /*02b0*/ 	.word	index@($__internal_27_$__cuda_sm20_div_s64)
        /*02b4*/ 	.word	0x00000000


	//----- nvinfo : EIATTR_FRAME_SIZE
	.align		4
.L_126:
        /*02b8*/ 	.byte	0x04, 0x11
        /*02ba*/ 	.short	(.L_128 - .L_127)
	.align		4
.L_127:
        /*02bc*/ 	.word	index@(_ZN5flash32flash_fwd_splitkv_combine_kernelI23Flash_fwd_kernel_traitsILi32ELi64ELi128ELi4ELb0ELb0EN7cutlass6half_tE19Flash_kernel_traitsILi32ELi64ELi128ELi4ES3_EELi16ELi1ELb1EEEvNS_16Flash_fwd_paramsE)
        /*02c0*/ 	.word	0x00000000


	//----- nvinfo : EIATTR_REGCOUNT
	.align		4
.L_128:
        /*02c4*/ 	.byte	0x04, 0x2f
        /*02c6*/ 	.short	(.L_130 - .L_129)
	.align		4
.L_129:
        /*02c8*/ 	.word	index@(_ZN5flash32flash_fwd_splitkv_combine_kernelI23Flash_fwd_kernel_traitsILi32ELi64ELi128ELi4ELb0ELb0EN7cutlass6half_tE19Flash_kernel_traitsILi32ELi64ELi128ELi4ES3_EELi16ELi2ELb1EEEvNS_16Flash_fwd_paramsE)
        /*02cc*/ 	.word	0x00000026


	//----- nvinfo : EIATTR_FRAME_SIZE
	.align		4
.L_130:
        /*02d0*/ 	.byte	0x04, 0x11
        /*02d2*/ 	.short	(.L_132 - .L_131)
	.align		4
.L_131:
        /*02d4*/ 	.word	index@($__internal_26_$__cuda_sm20_div_s64)
        /*02d8*/ 	.word	0x00000000


	//----- nvinfo : EIATTR_FRAME_SIZE
	.align		4
.L_132:
        /*02dc*/ 	.byte	0x04, 0x11
        /*02de*/ 	.short	(.L_134 - .L_133)
	.align		4
.L_133:
        /*02e0*/ 	.word	index@(_ZN5flash32flash_fwd_splitkv_combine_kernelI23Flash_fwd_kernel_traitsILi32ELi64ELi128ELi4ELb0ELb0EN7cutlass6half_tE19Flash_kernel_traitsILi32ELi64ELi128ELi4ES3_EELi16ELi2ELb1EEEvNS_16Flash_fwd_paramsE)
        /*02e4*/ 	.word	0x00000000


	//----- nvinfo : EIATTR_REGCOUNT
	.align		4
.L_134:
        /*02e8*/ 	.byte	0x04, 0x2f
        /*02ea*/ 	.short	(.L_136 - .L_135)
	.align		4
.L_135:
        /*02ec*/ 	.word	index@(_ZN5flash32flash_fwd_splitkv_combine_kernelI23Flash_fwd_kernel_traitsILi32ELi64ELi128ELi4ELb0ELb0EN7cutlass6half_tE19Flash_kernel_traitsILi32ELi64ELi128ELi4ES3_EELi16ELi3ELb1EEEvNS_16Flash_fwd_paramsE)
        /*02f0*/ 	.word	0x00000026


	//----- nvinfo : EIATTR_FRAME_SIZE
	.align		4
.L_136:
        /*02f4*/ 	.byte	0x04, 0x11
        /*02f6*/ 	.short	(.L_138 - .L_137)
	.align		4
.L_137:
        /*02f8*/ 	.word	index@($__internal_25_$__cuda_sm20_div_s64)
        /*02fc*/ 	.word	0x00000000


	//----- nvinfo : EIATTR_FRAME_SIZE
	.align		4
.L_138:
        /*0300*/ 	.byte	0x04, 0x11
        /*0302*/ 	.short	(.L_140 - .L_139)
	.align		4
.L_139:
        /*0304*/ 	.word	index@(_ZN5flash32flash_fwd_splitkv_combine_kernelI23Flash_fwd_kernel_traitsILi32ELi64ELi128ELi4ELb0ELb0EN7cutlass6half_tE19Flash_kernel_traitsILi32ELi64ELi128ELi4ES3_EELi16ELi3ELb1EEEvNS_16Flash_fwd_paramsE)
        /*0308*/ 	.word	0x00000000


	//----- nvinfo : EIATTR_REGCOUNT
	.align		4
.L_140:
        /*030c*/ 	.byte	0x04, 0x2f
        /*030e*/ 	.short	(.L_142 - .L_141)
	.align		4
.L_141:
        /*0310*/ 	.word	index@(_ZN5flash32flash_fwd_splitkv_combine_kernelI23Flash_fwd_kernel_traitsILi32ELi64ELi128ELi4ELb0ELb0EN7cutlass6half_tE19Flash_kernel_traitsILi32ELi64ELi128ELi4ES3_EELi16ELi4ELb1EEEvNS_16Flash_fwd_paramsE)
        /*0314*/ 	.word	0x00000026


	//----- nvinfo : EIATTR_FRAME_SIZE
	.align		4
.L_142:
        /*0318*/ 	.byte	0x04, 0x11
        /*031a*/ 	.short	(.L_144 - .L_143)
	.align		4
.L_143:
        /*031c*/ 	.word	index@($__internal_24_$__cuda_sm20_div_s64)
        /*0320*/ 	.word	0x00000000


	//----- nvinfo : EIATTR_FRAME_SIZE
	.align		4
.L_144:
        /*0324*/ 	.byte	0x04, 0x11
        /*0326*/ 	.short	(.L_146 - .L_145)
	.align		4
.L_145:
        /*0328*/ 	.word	index@(_ZN5flash32flash_fwd_splitkv_combine_kernelI23Flash_fwd_kernel_traitsILi32ELi64ELi128ELi4ELb0ELb0EN7cutlass6half_tE19Flash_kernel_traitsILi32ELi64ELi128ELi4ES3_EELi16ELi4ELb1EEEvNS_16Flash_fwd_paramsE)
        /*032c*/ 	.word	0x00000000


	//----- nvinfo : EIATTR_REGCOUNT
	.align		4
.L_146:
        /*0330*/ 	.byte	0x04, 0x2f
        /*0332*/ 	.short	(.L_148 - .L_147)
	.align		4
.L_147:
        /*0334*/ 	.word	index@(_ZN5flash32flash_fwd_splitkv_combine_kernelI23Flash_fwd_kernel_traitsILi32ELi64ELi128ELi4ELb0ELb0EN7cutlass6half_tE19Flash_kernel_traitsILi32ELi64ELi128ELi4ES3_EELi16ELi5ELb1EEEvNS_16Flash_fwd_paramsE)
        /*0338*/ 	.word	0x0000002c


	//----- nvinfo : EIATTR_FRAME_SIZE
	.align		4
.L_148:
        /*033c*/ 	.byte	0x04, 0x11
        /*033e*/ 	.short	(.L_150 - .L_149)
	.align		4
.L_149:
        /*0340*/ 	.word	index@($__internal_23_$__cuda_sm20_div_s64)
        /*0344*/ 	.word	0x00000000


	//----- nvinfo : EIATTR_FRAME_SIZE
	.align		4
.L_150:
        /*0348*/ 	.byte	0x04, 0x11
        /*034a*/ 	.short	(.L_152 - .L_151)
	.align		4
.L_151:
        /*034c*/ 	.word	index@(_ZN5flash32flash_fwd_splitkv_combine_kernelI23Flash_fwd_kernel_traitsILi32ELi64ELi128ELi4ELb0ELb0EN7cutlass6half_tE19Flash_kernel_traitsILi32ELi64ELi128ELi4ES3_EELi16ELi5ELb1EEEvNS_16Flash_fwd_paramsE)
        /*0350*/ 	.word	0x00000000


	//----- nvinfo : EIATTR_REGCOUNT
	.align		4
.L_152:
        /*0354*/ 	.byte	0x04, 0x2f
        /*0356*/ 	.short	(.L_154 - .L_153)
	.align		4
.L_153:
        /*0358*/ 	.word	index@(_ZN5flash32flash_fwd_splitkv_combine_kernelI23Flash_fwd_kernel_traitsILi32ELi64ELi128ELi4ELb0ELb0EN7cutlass6half_tE19Flash_kernel_traitsILi32ELi64ELi128ELi4ES3_EELi16ELi6ELb1EEEvNS_16Flash_fwd_paramsE)
        /*035c*/ 	.word	0x0000002e


	//----- nvinfo : EIATTR_FRAME_SIZE
	.align		4
.L_154:
        /*0360*/ 	.byte	0x04, 0x11
        /*0362*/ 	.short	(.L_156 - .L_155)
	.align		4
.L_155:
        /*0364*/ 	.word	index@($__internal_22_$__cuda_sm20_div_s64)
        /*0368*/ 	.word	0x00000000


	//----- nvinfo : EIATTR_FRAME_SIZE
	.align		4
.L_156:
        /*036c*/ 	.byte	0x04, 0x11
        /*036e*/ 	.short	(.L_158 - .L_157)
	.align		4
.L_157:
        /*0370*/ 	.word	index@(_ZN5flash32flash_fwd_splitkv_combine_kernelI23Flash_fwd_kernel_traitsILi32ELi64ELi128ELi4ELb0ELb0EN7cutlass6half_tE19Flash_kernel_traitsILi32ELi64ELi128ELi4ES3_EELi16ELi6ELb1EEEvNS_16Flash_fwd_paramsE)
        /*0374*/ 	.word	0x00000000


	//----- nvinfo : EIATTR_REGCOUNT
	.align		4
.L_158:
        /*0378*/ 	.byte	0x04, 0x2f
        /*037a*/ 	.short	(.L_160 - .L_159)
	.align		4
.L_159:
        /*037c*/ 	.word	index@(_ZN5flash32flash_fwd_splitkv_combine_kernelI23Flash_fwd_kernel_traitsILi32ELi64ELi128ELi4ELb0ELb0EN7cutlass6half_tE19Flash_kernel_traitsILi32ELi64ELi128ELi4ES3_EELi16ELi7ELb1EEEvNS_16Flash_fwd_paramsE)
        /*0380*/ 	.word	0x00000036


	//----- nvinfo : EIATTR_FRAME_SIZE
	.align		4
.L_160:
        /*0384*/ 	.byte	0x04, 0x11
        /*0386*/ 	.short	(.L_162 - .L_161)
	.align		4
.L_161:
        /*0388*/ 	.word	index@($__internal_21_$__cuda_sm20_div_s64)
        /*038c*/ 	.word	0x00000000


	//----- nvinfo : EIATTR_FRAME_SIZE
	.align		4
.L_162:
        /*0390*/ 	.byte	0x04, 0x11
        /*0392*/ 	.short	(.L_164 - .L_163)
	.align		4
.L_163:
        /*0394*/ 	.word	index@(_ZN5flash32flash_fwd_splitkv_combine_kernelI23Flash_fwd_kernel_traitsILi32ELi64ELi128ELi4ELb0ELb0EN7cutlass6half_tE19Flash_kernel_traitsILi32ELi64ELi128ELi4ES3_EELi16ELi7ELb1EEEvNS_16Flash_fwd_paramsE)
        /*0398*/ 	.word	0x00000000


	//----- nvinfo : EIATTR_REGCOUNT
	.align		4
.L_164:
        /*039c*/ 	.byte	0x04, 0x2f
        /*039e*/ 	.short	(.L_166 - .L_165)
	.align		4
.L_165:
        /*03a0*/ 	.word	index@(_ZN5flash32flash_fwd_splitkv_combine_kernelI23Flash_fwd_kernel_traitsILi32ELi64ELi128ELi4ELb0ELb0EN7cutlass6half_tE19Flash_kernel_traitsILi32ELi64ELi128ELi4ES3_EELi16ELi1ELb0EEEvNS_16Flash_fwd_paramsE)
        /*03a4*/ 	.word	0x00000028


	//----- nvinfo : EIATTR_FRAME_SIZE
	.align		4
.L_166:
        /*03a8*/ 	.byte	0x04, 0x11
        /*03aa*/ 	.short	(.L_168 - .L_167)
	.align		4
.L_167:
        /*03ac*/ 	.word	index@($__internal_20_$__cuda_sm20_div_s64)
        /*03b0*/ 	.word	0x00000000


	//----- nvinfo : EIATTR_FRAME_SIZE
	.align		4
.L_168:
        /*03b4*/ 	.byte	0x04, 0x11
        /*03b6*/ 	.short	(.L_170 - .L_169)
	.align		4
.L_169:
        /*03b8*/ 	.word	index@(_ZN5flash32flash_fwd_splitkv_combine_kernelI23Flash_fwd_kernel_traitsILi32ELi64ELi128ELi4ELb0ELb0EN7cutlass6half_tE19Flash_kernel_traitsILi32ELi64ELi128ELi4ES3_EELi16ELi1ELb0EEEvNS_16Flash_fwd_paramsE)
        /*03bc*/ 	.word	0x00000000


	//----- nvinfo : EIATTR_REGCOUNT
	.align		4
.L_170:
        /*03c0*/ 	.byte	0x04, 0x2f
        /*03c2*/ 	.short	(.L_172 - .L_171)
	.align		4
.L_171:
        /*03c4*/ 	.word	index@(_ZN5flash32flash_fwd_splitkv_combine_kernelI23Flash_fwd_kernel_traitsILi32ELi64ELi128ELi4ELb0ELb0EN7cutlass6half_tE19Flash_kernel_traitsILi32ELi64ELi128ELi4ES3_EELi16ELi2ELb0EEEvNS_16Flash_fwd_paramsE)
        /*03c8*/ 	.word	0x00000028


	//----- nvinfo : EIATTR_FRAME_SIZE
	.align		4
.L_172:
        /*03cc*/ 	.byte	0x04, 0x11
        /*03ce*/ 	.short	(.L_174 - .L_173)
	.align		4
.L_173:
        /*03d0*/ 	.word	index@($__internal_19_$__cuda_sm20_div_s64)
        /*03d4*/ 	.word	0x00000000


	//----- nvinfo : EIATTR_FRAME_SIZE
	.align		4
.L_174:
        /*03d8*/ 	.byte	0x04, 0x11
        /*03da*/ 	.short	(.L_176 - .L_175)
	.align		4
.L_175:
        /*03dc*/ 	.word	index@(_ZN5flash32flash_fwd_splitkv_combine_kernelI23Flash_fwd_kernel_traitsILi32ELi64ELi128ELi4ELb0ELb0EN7cutlass6half_tE19Flash_kernel_traitsILi32ELi64ELi128ELi4ES3_EELi16ELi2ELb0EEEvNS_16Flash_fwd_paramsE)
        /*03e0*/ 	.word	0x00000000


	//----- nvinfo : EIATTR_REGCOUNT
	.align		4
.L_176:
        /*03e4*/ 	.byte	0x04, 0x2f
        /*03e6*/ 	.short	(.L_178 - .L_177)
	.align		4
.L_177:
        /*03e8*/ 	.word	index@(_ZN5flash32flash_fwd_splitkv_combine_kernelI23Flash_fwd_kernel_traitsILi32ELi64ELi128ELi4ELb0ELb0EN7cutlass6half_tE19Flash_kernel_traitsILi32ELi64ELi128ELi4ES3_EELi16ELi3ELb0EEEvNS_16Flash_fwd_paramsE)
        /*03ec*/ 	.word	0x00000028


	//----- nvinfo : EIATTR_FRAME_SIZE
	.align		4
.L_178:
        /*03f0*/ 	.byte	0x04, 0x11
        /*03f2*/ 	.short	(.L_180 - .L_179)
	.align		4
.L_179:
        /*03f4*/ 	.word	index@($__internal_18_$__cuda_sm20_div_s64)
        /*03f8*/ 	.word	0x00000000


	//----- nvinfo : EIATTR_FRAME_SIZE
	.align		4
.L_180:
        /*03fc*/ 	.byte	0x04, 0x11
        /*03fe*/ 	.short	(.L_182 - .L_181)
	.align		4
.L_181:
        /*0400*/ 	.word	index@(_ZN5flash32flash_fwd_splitkv_combine_kernelI23Flash_fwd_kernel_traitsILi32ELi64ELi128ELi4ELb0ELb0EN7cutlass6half_tE19Flash_kernel_traitsILi32ELi64ELi128ELi4ES3_EELi16ELi3ELb0EEEvNS_16Flash_fwd_paramsE)
        /*0404*/ 	.word	0x00000000


	//----- nvinfo : EIATTR_REGCOUNT
	.align		4
.L_182:
        /*0408*/ 	.byte	0x04, 0x2f
        /*040a*/ 	.short	(.L_184 - .L_183)
	.align		4
.L_183:
        /*040c*/ 	.word	index@(_ZN5flash32flash_fwd_splitkv_combine_kernelI23Flash_fwd_kernel_traitsILi32ELi64ELi128ELi4ELb0ELb0EN7cutlass6half_tE19Flash_kernel_traitsILi32ELi64ELi128ELi4ES3_EELi16ELi4ELb0EEEvNS_16Flash_fwd_paramsE)
        /*0410*/ 	.word	0x00000028


	//----- nvinfo : EIATTR_FRAME_SIZE
	.align		4
.L_184:
        /*0414*/ 	.byte	0x04, 0x11
        /*0416*/ 	.short	(.L_186 - .L_185)
	.align		4
.L_185:
        /*0418*/ 	.word	index@($__internal_17_$__cuda_sm20_div_s64)
        /*041c*/ 	.word	0x00000000


	//----- nvinfo : EIATTR_FRAME_SIZE
	.align		4
.L_186:
        /*0420*/ 	.byte	0x04, 0x11
        /*0422*/ 	.short	(.L_188 - .L_187)
	.align		4
.L_187:
        /*0424*/ 	.word	index@(_ZN5flash32flash_fwd_splitkv_combine_kernelI23Flash_fwd_kernel_traitsILi32ELi64ELi128ELi4ELb0ELb0EN7cutlass6half_tE19Flash_kernel_traitsILi32ELi64ELi128ELi4ES3_EELi16ELi4ELb0EEEvNS_16Flash_fwd_paramsE)
        /*0428*/ 	.word	0x00000000


	//----- nvinfo : EIATTR_REGCOUNT
	.align		4
.L_188:
        /*042c*/ 	.byte	0x04, 0x2f
        /*042e*/ 	.short	(.L_190 - .L_189)
	.align		4
.L_189:
        /*0430*/ 	.word	index@(_ZN5flash32flash_fwd_splitkv_combine_kernelI23Flash_fwd_kernel_traitsILi32ELi64ELi128ELi4ELb0ELb0EN7cutlass6half_tE19Flash_kernel_traitsILi32ELi64ELi128ELi4ES3_EELi16ELi5ELb0EEEvNS_16Flash_fwd_paramsE)
        /*0434*/ 	.word	0x0000002a


	//----- nvinfo : EIATTR_FRAME_SIZE
	.align		4
.L_190:
        /*0438*/ 	.byte	0x04, 0x11
        /*043a*/ 	.short	(.L_192 - .L_191)
	.align		4
.L_191:
        /*043c*/ 	.word	index@($__internal_16_$__cuda_sm20_div_s64)
        /*0440*/ 	.word	0x00000000


	//----- nvinfo : EIATTR_FRAME_SIZE
	.align		4
.L_192:
        /*0444*/ 	.byte	0x04, 0x11
        /*0446*/ 	.short	(.L_194 - .L_193)
	.align		4
.L_193:
        /*0448*/ 	.word	index@(_ZN5flash32flash_fwd_splitkv_combine_kernelI23Flash_fwd_kernel_traitsILi32ELi64ELi128ELi4ELb0ELb0EN7cutlass6half_tE19Flash_kernel_traitsILi32ELi64ELi128ELi4ES3_EELi16ELi5ELb0EEEvNS_16Flash_fwd_paramsE)
        /*044c*/ 	.word	0x00000000


	//----- nvinfo : EIATTR_REGCOUNT
	.align		4
.L_194:
        /*0450*/ 	.byte	0x04, 0x2f
        /*0452*/ 	.short	(.L_196 - .L_195)
	.align		4
.L_195:
        /*0454*/ 	.word	index@(_ZN5flash32flash_fwd_splitkv_combine_kernelI23Flash_fwd_kernel_traitsILi32ELi64ELi128ELi4ELb0ELb0EN7cutlass6half_tE19Flash_kernel_traitsILi32ELi64ELi128ELi4ES3_EELi16ELi6ELb0EEEvNS_16Flash_fwd_paramsE)
        /*0458*/ 	.word	0x00000030


	//----- nvinfo : EIATTR_FRAME_SIZE
	.align		4
.L_196:
        /*045c*/ 	.byte	0x04, 0x11
        /*045e*/ 	.short	(.L_198 - .L_197)
	.align		4
.L_197:
        /*0460*/ 	.word	index@($__internal_15_$__cuda_sm20_div_s64)
        /*0464*/ 	.word	0x00000000


	//----- nvinfo : EIATTR_FRAME_SIZE
	.align		4
.L_198:
        /*0468*/ 	.byte	0x04, 0x11
        /*046a*/ 	.short	(.L_200 - .L_199)
	.align		4
.L_199:
        /*046c*/ 	.word	index@(_ZN5flash32flash_fwd_splitkv_combine_kernelI23Flash_fwd_kernel_traitsILi32ELi64ELi128ELi4ELb0ELb0EN7cutlass6half_tE19Flash_kernel_traitsILi32ELi64ELi128ELi4ES3_EELi16ELi6ELb0EEEvNS_16Flash_fwd_paramsE)
        /*0470*/ 	.word	0x00000000


	//----- nvinfo : EIATTR_REGCOUNT
	.align		4
.L_200:
        /*0474*/ 	.byte	0x04, 0x2f
        /*0476*/ 	.short	(.L_202 - .L_201)
	.align		4
.L_201:
        /*0478*/ 	.word	index@(_ZN5flash32flash_fwd_splitkv_combine_kernelI23Flash_fwd_kernel_traitsILi32ELi64ELi128ELi4ELb0ELb0EN7cutlass6half_tE19Flash_kernel_traitsILi32ELi64ELi128ELi4ES3_EELi16ELi7ELb0EEEvNS_16Flash_fwd_paramsE)
        /*047c*/ 	.word	0x00000036


	//----- nvinfo : EIATTR_FRAME_SIZE
	.align		4
.L_202:
        /*0480*/ 	.byte	0x04, 0x11
        /*0482*/ 	.short	(.L_204 - .L_203)
	.align		4
.L_203:
        /*0484*/ 	.word	index@($__internal_14_$__cuda_sm20_div_s64)
        /*0488*/ 	.word	0x00000000


	//----- nvinfo : EIATTR_FRAME_SIZE
	.align		4
.L_204:
        /*048c*/ 	.byte	0x04, 0x11
        /*048e*/ 	.short	(.L_206 - .L_205)
	.align		4
.L_205:
        /*0490*/ 	.word	index@(_ZN5flash32flash_fwd_splitkv_combine_kernelI23Flash_fwd_kernel_traitsILi32ELi64ELi128ELi4ELb0ELb0EN7cutlass6half_tE19Flash_kernel_traitsILi32ELi64ELi128ELi4ES3_EELi16ELi7ELb0EEEvNS_16Flash_fwd_paramsE)
        /*0494*/ 	.word	0x00000000


	//----- nvinfo : EIATTR_REGCOUNT
	.align		4
.L_206:
        /*0498*/ 	.byte	0x04, 0x2f
        /*049a*/ 	.short	(.L_208 - .L_207)
	.align		4
.L_207:
        /*049c*/ 	.word	index@(_ZN5flash24flash_fwd_splitkv_kernelI23Flash_fwd_kernel_traitsILi32ELi64ELi256ELi4ELb0ELb0EN7cutlass6half_tE19Flash_kernel_traitsILi32ELi64ELi256ELi4ES3_EELb1ELb0ELb1ELb0ELb0ELb1ELb1ELb1EEEvNS_16Flash_fwd_paramsE)
        /*04a0*/ 	.word	0x000000ec


	//----- nvinfo : EIATTR_FRAME_SIZE
	.align		4
.L_208:
        /*04a4*/ 	.byte	0x04, 0x11
        /*04a6*/ 	.short	(.L_210 - .L_209)
	.align		4
.L_209:
        /*04a8*/ 	.word	index@(_ZN5flash24flash_fwd_splitkv_kernelI23Flash_fwd_kernel_traitsILi32ELi64ELi256ELi4ELb0ELb0EN7cutlass6half_tE19Flash_kernel_traitsILi32ELi64ELi256ELi4ES3_EELb1ELb0ELb1ELb0ELb0ELb1ELb1ELb1EEEvNS_16Flash_fwd_paramsE)
        /*04ac*/ 	.word	0x00000000


	//----- nvinfo : EIATTR_REGCOUNT
	.align		4
.L_210:
        /*04b0*/ 	.byte	0x04, 0x2f
        /*04b2*/ 	.short	(.L_212 - .L_211)
	.align		4
.L_211:
        /*04b4*/ 	.word	index@(_ZN5flash24flash_fwd_splitkv_kernelI23Flash_fwd_kernel_traitsILi32ELi64ELi256ELi4ELb0ELb0EN7cutlass6half_tE19Flash_kernel_traitsILi32ELi64ELi256ELi4ES3_EELb1ELb0ELb1ELb0ELb0ELb0ELb1ELb1EEEvNS_16Flash_fwd_paramsE)
        /*04b8*/ 	.word	0x000000f0


	//----- nvinfo : EIATTR_FRAME_SIZE
	.align		4
.L_212:
        /*04bc*/ 	.byte	0x04, 0x11
        /*04be*/ 	.short	(.L_214 - .L_213)
	.align		4
.L_213:
        /*04c0*/ 	.word	index@(_ZN5flash24flash_fwd_splitkv_kernelI23Flash_fwd_kernel_traitsILi32ELi64ELi256ELi4ELb0ELb0EN7cutlass6half_tE19Flash_kernel_traitsILi32ELi64ELi256ELi4ES3_EELb1ELb0ELb1ELb0ELb0ELb0ELb1ELb1EEEvNS_16Flash_fwd_paramsE)
        /*04c4*/ 	.word	0x00000000


	//----- nvinfo : EIATTR_REGCOUNT
	.align		4
.L_214:
        /*04c8*/ 	.byte	0x04, 0x2f
        /*04ca*/ 	.short	(.L_216 - .L_215)
	.align		4
.L_215:
        /*04cc*/ 	.word	index@(_ZN5flash24flash_fwd_splitkv_kernelI23Flash_fwd_kernel_traitsILi32ELi64ELi256ELi4ELb0ELb0EN7cutlass6half_tE19Flash_kernel_traitsILi32ELi64ELi256ELi4ES3_EELb1ELb0ELb0ELb0ELb1ELb1ELb1ELb1EEEvNS_16Flash_fwd_paramsE)
        /*04d0*/ 	.word	0x000000ff


	//----- nvinfo : EIATTR_FRAME_SIZE
	.align		4
.L_216:
        /*04d4*/ 	.byte	0x04, 0x11
        /*04d6*/ 	.short	(.L_218 - .L_217)
	.align		4
.L_217:
        /*04d8*/ 	.word	index@(_ZN5flash24flash_fwd_splitkv_kernelI23Flash_fwd_kernel_traitsILi32ELi64ELi256ELi4ELb0ELb0EN7cutlass6half_tE19Flash_kernel_traitsILi32ELi64ELi256ELi4ES3_EELb1ELb0ELb0ELb0ELb1ELb1ELb1ELb1EEEvNS_16Flash_fwd_paramsE)
        /*04dc*/ 	.word	0x00000008


	//----- nvinfo : EIATTR_REGCOUNT
	.align		4
.L_218:
        /*04e0*/ 	.byte	0x04, 0x2f
        /*04e2*/ 	.short	(.L_220 - .L_219)
	.align		4
.L_219:
        /*04e4*/ 	.word	index@(_ZN5flash24flash_fwd_splitkv_kernelI23Flash_fwd_kernel_traitsILi32ELi64ELi256ELi4ELb0ELb0EN7cutlass6half_tE19Flash_kernel_traitsILi32ELi64ELi256ELi4ES3_EELb1ELb0ELb0ELb0ELb1ELb0ELb1ELb1EEEvNS_16Flash_fwd_paramsE)
        /*04e8*/ 	.word	0x000000ff


	//----- nvinfo : EIATTR_FRAME_SIZE
	.align		4
.L_220:
        /*04ec*/ 	.byte	0x04, 0x11
        /*04ee*/ 	.short	(.L_222 - .L_221)
	.align		4
.L_221:
        /*04f0*/ 	.word	index@(_ZN5flash24flash_fwd_splitkv_kernelI23Flash_fwd_kernel_traitsILi32ELi64ELi256ELi4ELb0ELb0EN7cutlass6half_tE19Flash_kernel_traitsILi32ELi64ELi256ELi4ES3_EELb1ELb0ELb0ELb0ELb1ELb0ELb1ELb1EEEvNS_16Flash_fwd_paramsE)
        /*04f4*/ 	.word	0x00000000


	//----- nvinfo : EIATTR_REGCOUNT
	.align		4
.L_222:
        /*04f8*/ 	.byte	0x04, 0x2f
        /*04fa*/ 	.short	(.L_224 - .L_223)
	.align		4
.L_223:
        /*04fc*/ 	.word	index@(_ZN5flash24flash_fwd_splitkv_kernelI23Flash_fwd_kernel_traitsILi32ELi64ELi256ELi4ELb0ELb0EN7cutlass6half_tE19Flash_kernel_traitsILi32ELi64ELi256ELi4ES3_EELb1ELb0ELb1ELb0ELb0ELb1ELb1ELb0EEEvNS_16Flash_fwd_paramsE)
        /*0500*/ 	.word	0x000000ff


	//----- nvinfo : EIATTR_FRAME_SIZE
	.align		4
.L_224:
        /*0504*/ 	.byte	0x04, 0x11
        /*0506*/ 	.short	(.L_226 - .L_225)
	.align		4
.L_225:
        /*0508*/ 	.word	index@(_ZN5flash24flash_fwd_splitkv_kernelI23Flash_fwd_kernel_traitsILi32ELi64ELi256ELi4ELb0ELb0EN7cutlass6half_tE19Flash_kernel_traitsILi32ELi64ELi256ELi4ES3_EELb1ELb0ELb1ELb0ELb0ELb1ELb1ELb0EEEvNS_16Flash_fwd_paramsE)
        /*050c*/ 	.word	0x00000000


	//----- nvinfo : EIATTR_REGCOUNT
	.align		4
.L_226:
        /*0510*/ 	.byte	0x04, 0x2f
        /*0512*/ 	.short	(.L_228 - .L_227)
	.align		4
.L_227:
        /*0514*/ 	.word	index@(_ZN5flash24flash_fwd_splitkv_kernelI23Flash_fwd_kernel_traitsILi32ELi64ELi256ELi4ELb0ELb0EN7cutlass6half_tE19Flash_kernel_traitsILi32ELi64ELi256ELi4ES3_EELb1ELb0ELb1ELb0ELb0ELb0ELb1ELb0EEEvNS_16Flash_fwd_paramsE)
        /*0518*/ 	.word	0x000000ff


	//----- nvinfo : EIATTR_FRAME_SIZE
	.align		4
.L_228:
        /*051c*/ 	.byte	0x04, 0x11
        /*051e*/ 	.short	(.L_230 - .L_229)
	.align		4
.L_229:
        /*0520*/ 	.word	index@(_ZN5flash24flash_fwd_splitkv_kernelI23Flash_fwd_kernel_traitsILi32ELi64ELi256ELi4ELb0ELb0EN7cutlass6half_tE19Flash_kernel_traitsILi32ELi64ELi256ELi4ES3_EELb1ELb0ELb1ELb0ELb0ELb0ELb1ELb0EEEvNS_16Flash_fwd_paramsE)
        /*0524*/ 	.word	0x00000000


	//----- nvinfo : EIATTR_REGCOUNT
	.align		4
.L_230:
        /*0528*/ 	.byte	0x04, 0x2f
        /*052a*/ 	.short	(.L_232 - .L_231)
	.align		4
.L_231:
        /*052c*/ 	.word	index@(_ZN5flash24flash_fwd_splitkv_kernelI23Flash_fwd_kernel_traitsILi32ELi64ELi256ELi4ELb0ELb0EN7cutlass6half_tE19Flash_kernel_traitsILi32ELi64ELi256ELi4ES3_EELb1ELb0ELb0ELb0ELb1ELb1ELb1ELb0EEEvNS_16Flash_fwd_paramsE)
        /*0530*/ 	.word	0x000000ff


	//----- nvinfo : EIATTR_FRAME_SIZE
	.align		4
.L_232:
        /*0534*/ 	.byte	0x04, 0x11
        /*0536*/ 	.short	(.L_234 - .L_233)
	.align		4
.L_233:
        /*0538*/ 	.word	index@(_ZN5flash24flash_fwd_splitkv_kernelI23Flash_fwd_kernel_traitsILi32ELi64ELi256ELi4ELb0ELb0EN7cutlass6half_tE19Flash_kernel_traitsILi32ELi64ELi256ELi4ES3_EELb1ELb0ELb0ELb0ELb1ELb1ELb1ELb0EEEvNS_16Flash_fwd_paramsE)
        /*053c*/ 	.word	0x00000000


	//----- nvinfo : EIATTR_REGCOUNT
	.align		4
.L_234:
        /*0540*/ 	.byte	0x04, 0x2f
        /*0542*/ 	.short	(.L_236 - .L_235)
	.align		4
.L_235:
        /*0544*/ 	.word	index@(_ZN5flash24flash_fwd_splitkv_kernelI23Flash_fwd_kernel_traitsILi32ELi64ELi256ELi4ELb0ELb0EN7cutlass6half_tE19Flash_kernel_traitsILi32ELi64ELi256ELi4ES3_EELb1ELb0ELb0ELb0ELb1ELb0ELb1ELb0EEEvNS_16Flash_fwd_paramsE)
        /*0548*/ 	.word	0x000000fd


	//----- nvinfo : EIATTR_FRAME_SIZE
	.align		4
.L_236:
        /*054c*/ 	.byte	0x04, 0x11
        /*054e*/ 	.short	(.L_238 - .L_237)
	.align		4
.L_237:
        /*0550*/ 	.word	index@(_ZN5flash24flash_fwd_splitkv_kernelI23Flash_fwd_kernel_traitsILi32ELi64ELi256ELi4ELb0ELb0EN7cutlass6half_tE19Flash_kernel_traitsILi32ELi64ELi256ELi4ES3_EELb1ELb0ELb0ELb0ELb1ELb0ELb1ELb0EEEvNS_16Flash_fwd_paramsE)
        /*0554*/ 	.word	0x00000000


	//----- nvinfo : EIATTR_REGCOUNT
	.align		4
.L_238:
        /*0558*/ 	.byte	0x04, 0x2f
        /*055a*/ 	.short	(.L_240 - .L_239)
	.align		4
.L_239:
        /*055c*/ 	.word	index@(_ZN5flash24flash_fwd_splitkv_kernelI23Flash_fwd_kernel_traitsILi32ELi64ELi256ELi4ELb0ELb0EN7cutlass6half_tE19Flash_kernel_traitsILi32ELi64ELi256ELi4ES3_EELb1ELb0ELb1ELb0ELb0ELb1ELb0ELb1EEEvNS_16Flash_fwd_paramsE)
        /*0560*/ 	.word	0x000000fe


	//----- nvinfo : EIATTR_FRAME_SIZE
	.align		4
.L_240:
        /*0564*/ 	.byte	0x04, 0x11
        /*0566*/ 	.short	(.L_242 - .L_241)
	.align		4
.L_241:
        /*0568*/ 	.word	index@(_ZN5flash24flash_fwd_splitkv_kernelI23Flash_fwd_kernel_traitsILi32ELi64ELi256ELi4ELb0ELb0EN7cutlass6half_tE19Flash_kernel_traitsILi32ELi64ELi256ELi4ES3_EELb1ELb0ELb1ELb0ELb0ELb1ELb0ELb1EEEvNS_16Flash_fwd_paramsE)
        /*056c*/ 	.word	0x00000000


	//----- nvinfo : EIATTR_REGCOUNT
	.align		4
.L_242:
        /*0570*/ 	.byte	0x04, 0x2f
        /*0572*/ 	.short	(.L_244 - .L_243)
	.align		4
.L_243:
        /*0574*/ 	.word	index@(_ZN5flash24flash_fwd_splitkv_kernelI23Flash_fwd_kernel_traitsILi32ELi64ELi256ELi4ELb0ELb0EN7cutlass6half_tE19Flash_kernel_traitsILi32ELi64ELi256ELi4ES3_EELb1ELb0ELb1ELb0ELb0ELb0ELb0ELb1EEEvNS_16Flash_fwd_paramsE)
        /*0578*/ 	.word	0x000000fe


	//----- nvinfo : EIATTR_FRAME_SIZE
	.align		4
.L_244:
        /*057c*/ 	.byte	0x04, 0x11
        /*057e*/ 	.short	(.L_246 - .L_245)
	.align		4
.L_245:
        /*0580*/ 	.word	index@(_ZN5flash24flash_fwd_splitkv_kernelI23Flash_fwd_kernel_traitsILi32ELi64ELi256ELi4ELb0ELb0EN7cutlass6half_tE19Flash_kernel_traitsILi32ELi64ELi256ELi4ES3_EELb1ELb0ELb1ELb0ELb0ELb0ELb0ELb1EEEvNS_16Flash_fwd_paramsE)
        /*0584*/ 	.word	0x00000000


	//----- nvinfo : EIATTR_REGCOUNT
	.align		4
.L_246:
        /*0588*/ 	.byte	0x04, 0x2f
        /*058a*/ 	.short	(.L_248 - .L_247)
	.align		4
.L_247:
        /*058c*/ 	.word	index@(_ZN5flash24flash_fwd_splitkv_kernelI23Flash_fwd_kernel_traitsILi32ELi64ELi256ELi4ELb0ELb0EN7cutlass6half_tE19Flash_kernel_traitsILi32ELi64ELi256ELi4ES3_EELb1ELb0ELb0ELb0ELb1ELb1ELb0ELb1EEEvNS_16Flash_fwd_paramsE)
        /*0590*/ 	.word	0x000000ff


	//----- nvinfo : EIATTR_FRAME_SIZE
	.align		4
.L_248:
        /*0594*/ 	.byte	0x04, 0x11
        /*0596*/ 	.short	(.L_250 - .L_249)
	.align		4
.L_249:
        /*0598*/ 	.word	index@(_ZN5flash24flash_fwd_splitkv_kernelI23Flash_fwd_kernel_traitsILi32ELi64ELi256ELi4ELb0ELb0EN7cutlass6half_tE19Flash_kernel_traitsILi32ELi64ELi256ELi4ES3_EELb1ELb0ELb0ELb0ELb1ELb1ELb0ELb1EEEvNS_16Flash_fwd_paramsE)
        /*059c*/ 	.word	0x00000010


	//----- nvinfo : EIATTR_REGCOUNT
	.align		4
.L_250:
        /*05a0*/ 	.byte	0x04, 0x2f
        /*05a2*/ 	.short	(.L_252 - .L_251)
	.align		4
.L_251:
        /*05a4*/ 	.word	index@(_ZN5flash24flash_fwd_splitkv_kernelI23Flash_fwd_kernel_traitsILi32ELi64ELi256ELi4ELb0ELb0EN7cutlass6half_tE19Flash_kernel_traitsILi32ELi64ELi256ELi4ES3_EELb1ELb0ELb0ELb0ELb1ELb0ELb0ELb1EEEvNS_16Flash_fwd_paramsE)
        /*05a8*/ 	.word	0x000000ff


	//----- nvinfo : EIATTR_FRAME_SIZE
	.align		4
.L_252:
        /*05ac*/ 	.byte	0x04, 0x11
        /*05ae*/ 	.short	(.L_254 - .L_253)
	.align		4
.L_253:
        /*05b0*/ 	.word	index@(_ZN5flash24flash_fwd_splitkv_kernelI23Flash_fwd_kernel_traitsILi32ELi64ELi256ELi4ELb0ELb0EN7cutlass6half_tE19Flash_kernel_traitsILi32ELi64ELi256ELi4ES3_EELb1ELb0ELb0ELb0ELb1ELb0ELb0ELb1EEEvNS_16Flash_fwd_paramsE)
        /*05b4*/ 	.word	0x00000000


	//----- nvinfo : EIATTR_REGCOUNT
	.align		4
.L_254:
        /*05b8*/ 	.byte	0x04, 0x2f
        /*05ba*/ 	.short	(.L_256 - .L_255)
	.align		4
.L_255:
        /*05bc*/ 	.word	index@(_ZN5flash24flash_fwd_splitkv_kernelI23Flash_fwd_kernel_traitsILi32ELi64ELi256ELi4ELb0ELb0EN7cutlass6half_tE19Flash_kernel_traitsILi32ELi64ELi256ELi4ES3_EELb1ELb0ELb1ELb0ELb0ELb1ELb0ELb0EEEvNS_16Flash_fwd_paramsE)
        /*05c0*/ 	.word	0x000000fe


	//----- nvinfo : EIATTR_FRAME_SIZE
	.align		4
.L_256:
        /*05c4*/ 	.byte	0x04, 0x11
        /*05c6*/ 	.short	(.L_258 - .L_257)
	.align		4
.L_257:
        /*05c8*/ 	.word	index@(_ZN5flash24flash_fwd_splitkv_kernelI23Flash_fwd_kernel_traitsILi32ELi64ELi256ELi4ELb0ELb0EN7cutlass6half_tE19Flash_kernel_traitsILi32ELi64ELi256ELi4ES3_EELb1ELb0ELb1ELb0ELb0ELb1ELb0ELb0EEEvNS_16Flash_fwd_paramsE)
        /*05cc*/ 	.word	0x00000000


	//----- nvinfo : EIATTR_REGCOUNT
	.align		4
.L_258:
        /*05d0*/ 	.byte	0x04, 0x2f
        /*05d2*/ 	.short	(.L_260 - .L_259)
	.align		4
.L_259:
        /*05d4*/ 	.word	index@(_ZN5flash24flash_fwd_splitkv_kernelI23Flash_fwd_kernel_traitsILi32ELi64ELi256ELi4ELb0ELb0EN7cutlass6half_tE19Flash_kernel_traitsILi32ELi64ELi256ELi4ES3_EELb1ELb0ELb1ELb0ELb0ELb0ELb0ELb0EEEvNS_16Flash_fwd_paramsE)
        /*05d8*/ 	.word	0x000000f4


	//----- nvinfo : EIATTR_FRAME_SIZE
	.align		4
.L_260:
        /*05dc*/ 	.byte	0x04, 0x11
        /*05de*/ 	.short	(.L_262 - .L_261)
	.align		4
.L_261:
        /*05e0*/ 	.word	index@(_ZN5flash24flash_fwd_splitkv_kernelI23Flash_fwd_kernel_traitsILi32ELi64ELi256ELi4ELb0ELb0EN7cutlass6half_tE19Flash_kernel_traitsILi32ELi64ELi256ELi4ES3_EELb1ELb0ELb1ELb0ELb0ELb0ELb0ELb0EEEvNS_16Flash_fwd_paramsE)
        /*05e4*/ 	.word	0x00000000


	//----- nvinfo : EIATTR_REGCOUNT
	.align		4
.L_262:
        /*05e8*/ 	.byte	0x04, 0x2f
        /*05ea*/ 	.short	(.L_264 - .L_263)
	.align		4
.L_263:
        /*05ec*/ 	.word	index@(_ZN5flash24flash_fwd_splitkv_kernelI23Flash_fwd_kernel_traitsILi32ELi64ELi256ELi4ELb0ELb0EN7cutlass6half_tE19Flash_kernel_traitsILi32ELi64ELi256ELi4ES3_EELb1ELb0ELb0ELb0ELb1ELb1ELb0ELb0EEEvNS_16Flash_fwd_paramsE)
        /*05f0*/ 	.word	0x000000ff


	//----- nvinfo : EIATTR_FRAME_SIZE
	.align		4
.L_264:
        /*05f4*/ 	.byte	0x04, 0x11
        /*05f6*/ 	.short	(.L_266 - .L_265)
	.align		4
.L_265:
        /*05f8*/ 	.word	index@(_ZN5flash24flash_fwd_splitkv_kernelI23Flash_fwd_kernel_traitsILi32ELi64ELi256ELi4ELb0ELb0EN7cutlass6half_tE19Flash_kernel_traitsILi32ELi64ELi256ELi4ES3_EELb1ELb0ELb0ELb0ELb1ELb1ELb0ELb0EEEvNS_16Flash_fwd_paramsE)
        /*05fc*/ 	.word	0x00000008


	//----- nvinfo : EIATTR_REGCOUNT
	.align		4
.L_266:
        /*0600*/ 	.byte	0x04, 0x2f
        /*0602*/ 	.short	(.L_268 - .L_267)
	.align		4
.L_267:
        /*0604*/ 	.word	index@(_ZN5flash24flash_fwd_splitkv_kernelI23Flash_fwd_kernel_traitsILi32ELi64ELi256ELi4ELb0ELb0EN7cutlass6half_tE19Flash_kernel_traitsILi32ELi64ELi256ELi4ES3_EELb1ELb0ELb0ELb0ELb1ELb0ELb0ELb0EEEvNS_16Flash_fwd_paramsE)
        /*0608*/ 	.word	0x000000ff


	//----- nvinfo : EIATTR_FRAME_SIZE
	.align		4
.L_268:
        /*060c*/ 	.byte	0x04, 0x11
        /*060e*/ 	.short	(.L_270 - .L_269)
	.align		4
.L_269:
        /*0610*/ 	.word	index@(_ZN5flash24flash_fwd_splitkv_kernelI23Flash_fwd_kernel_traitsILi32ELi64ELi256ELi4ELb0ELb0EN7cutlass6half_tE19Flash_kernel_traitsILi32ELi64ELi256ELi4ES3_EELb1ELb0ELb0ELb0ELb1ELb0ELb0ELb0EEEvNS_16Flash_fwd_paramsE)
        /*0614*/ 	.word	0x00000000


	//----- nvinfo : EIATTR_REGCOUNT
	.align		4
.L_270:
        /*0618*/ 	.byte	0x04, 0x2f
        /*061a*/ 	.short	(.L_272 - .L_271)
	.align		4
.L_271:
        /*061c*/ 	.word	index@(_ZN5flash24flash_fwd_splitkv_kernelI23Flash_fwd_kernel_traitsILi32ELi64ELi256ELi4ELb0ELb0EN7cutlass6half_tE19Flash_kernel_traitsILi32ELi64ELi256ELi4ES3_EELb1ELb0ELb0ELb1ELb1ELb1ELb1ELb0EEEvNS_16Flash_fwd_paramsE)
        /*0620*/ 	.word	0x000000ff


	//----- nvinfo : EIATTR_FRAME_SIZE
	.align		4
.L_272:
        /*0624*/ 	.byte	0x04, 0x11
        /*0626*/ 	.short	(.L_274 - .L_273)
	.align		4
.L_273:
        /*0628*/ 	.word	index@(_ZN5flash24flash_fwd_splitkv_kernelI23Flash_fwd_kernel_traitsILi32ELi64ELi256ELi4ELb0ELb0EN7cutlass6half_tE19Flash_kernel_traitsILi32ELi64ELi256ELi4ES3_EELb1ELb0ELb0ELb1ELb1ELb1ELb1ELb0EEEvNS_16Flash_fwd_paramsE)
        /*062c*/ 	.word	0x00000000


	//----- nvinfo : EIATTR_REGCOUNT
	.align		4
.L_274:
        /*0630*/ 	.byte	0x04, 0x2f
        /*0632*/ 	.short	(.L_276 - .L_275)
	.align		4
.L_275:
        /*0634*/ 	.word	index@(_ZN5flash24flash_fwd_splitkv_kernelI23Flash_fwd_kernel_traitsILi32ELi64ELi256ELi4ELb0ELb0EN7cutlass6half_tE19Flash_kernel_traitsILi32ELi64ELi256ELi4ES3_EELb1ELb0ELb0ELb1ELb1ELb0ELb1ELb0EEEvNS_16Flash_fwd_paramsE)
        /*0638*/ 	.word	0x000000f2


	//----- nvinfo : EIATTR_FRAME_SIZE
	.align		4
.L_276:
        /*063c*/ 	.byte	0x04, 0x11
        /*063e*/ 	.short	(.L_278 - .L_277)
	.align		4
.L_277:
        /*0640*/ 	.word	index@(_ZN5flash24flash_fwd_splitkv_kernelI23Flash_fwd_kernel_traitsILi32ELi64ELi256ELi4ELb0ELb0EN7cutlass6half_tE19Flash_kernel_traitsILi32ELi64ELi256ELi4ES3_EELb1ELb0ELb0ELb1ELb1ELb0ELb1ELb0EEEvNS_16Flash_fwd_paramsE)
        /*0644*/ 	.word	0x00000000


	//----- nvinfo : EIATTR_REGCOUNT
	.align		4
.L_278:
        /*0648*/ 	.byte	0x04, 0x2f
        /*064a*/ 	.short	(.L_280 - .L_279)
	.align		4
.L_279:
        /*064c*/ 	.word	index@(_ZN5flash24flash_fwd_splitkv_kernelI23Flash_fwd_kernel_traitsILi32ELi64ELi256ELi4ELb0ELb0EN7cutlass6half_tE19Flash_kernel_traitsILi32ELi64ELi256ELi4ES3_EELb1ELb0ELb0ELb1ELb1ELb1ELb0ELb0EEEvNS_16Flash_fwd_paramsE)
        /*0650*/ 	.word	0x000000ff


	//----- nvinfo : EIATTR_FRAME_SIZE
	.align		4
.L_280:
        /*0654*/ 	.byte	0x04, 0x11
        /*0656*/ 	.short	(.L_282 - .L_281)
	.align		4
.L_281:
        /*0658*/ 	.word	index@(_ZN5flash24flash_fwd_splitkv_kernelI23Flash_fwd_kernel_traitsILi32ELi64ELi256ELi4ELb0ELb0EN7cutlass6half_tE19Flash_kernel_traitsILi32ELi64ELi256ELi4ES3_EELb1ELb0ELb0ELb1ELb1ELb1ELb0ELb0EEEvNS_16Flash_fwd_paramsE)
        /*065c*/ 	.word	0x00000000


	//----- nvinfo : EIATTR_REGCOUNT
	.align		4
.L_282:
        /*0660*/ 	.byte	0x04, 0x2f
        /*0662*/ 	.short	(.L_284 - .L_283)
	.align		4
.L_283:
        /*0664*/ 	.word	index@(_ZN5flash24flash_fwd_splitkv_kernelI23Flash_fwd_kernel_traitsILi32ELi64ELi256ELi4ELb0ELb0EN7cutlass6half_tE19Flash_kernel_traitsILi32ELi64ELi256ELi4ES3_EELb1ELb0ELb0ELb1ELb1ELb0ELb0ELb0EEEvNS_16Flash_fwd_paramsE)
        /*0668*/ 	.word	0x000000f0


	//----- nvinfo : EIATTR_FRAME_SIZE
	.align		4
.L_284:
        /*066c*/ 	.byte	0x04, 0x11
        /*066e*/ 	.short	(.L_286 - .L_285)
	.align		4
.L_285:
        /*0670*/ 	.word	index@(_ZN5flash24flash_fwd_splitkv_kernelI23Flash_fwd_kernel_traitsILi32ELi64ELi256ELi4ELb0ELb0EN7cutlass6half_tE19Flash_kernel_traitsILi32ELi64ELi256ELi4ES3_EELb1ELb0ELb0ELb1ELb1ELb0ELb0ELb0EEEvNS_16Flash_fwd_paramsE)
        /*0674*/ 	.word	0x00000000


	//----- nvinfo : EIATTR_REGCOUNT
	.align		4
.L_286:
        /*0678*/ 	.byte	0x04, 0x2f
        /*067a*/ 	.short	(.L_288 - .L_287)
	.align		4
.L_287:
        /*067c*/ 	.word	index@(_ZN5flash24flash_fwd_splitkv_kernelI23Flash_fwd_kernel_traitsILi32ELi64ELi256ELi4ELb0ELb0EN7cutlass6half_tE19Flash_kernel_traitsILi32ELi64ELi256ELi4ES3_EELb1ELb0ELb0ELb0ELb0ELb1ELb1ELb1EEEvNS_16Flash_fwd_paramsE)
        /*0680*/ 	.word	0x000000fe


	//----- nvinfo : EIATTR_FRAME_SIZE
	.align		4
.L_288:
        /*0684*/ 	.byte	0x04, 0x11
        /*0686*/ 	.short	(.L_290 - .L_289)
	.align		4
.L_289:
        /*0688*/ 	.word	index@(_ZN5flash24flash_fwd_splitkv_kernelI23Flash_fwd_kernel_traitsILi32ELi64ELi256ELi4ELb0ELb0EN7cutlass6half_tE19Flash_kernel_traitsILi32ELi64ELi256ELi4ES3_EELb1ELb0ELb0ELb0ELb0ELb1ELb1ELb1EEEvNS_16Flash_fwd_paramsE)
        /*068c*/ 	.word	0x00000000


	//----- nvinfo : EIATTR_REGCOUNT
	.align		4
.L_290:
        /*0690*/ 	.byte	0x04, 0x2f
        /*0692*/ 	.short	(.L_292 - .L_291)
	.align		4
.L_291:
        /*0694*/ 	.word	index@(_ZN5flash24flash_fwd_splitkv_kernelI23Flash_fwd_kernel_traitsILi32ELi64ELi256ELi4ELb0ELb0EN7cutlass6half_tE19Flash_kernel_traitsILi32ELi64ELi256ELi4ES3_EELb1ELb0ELb0ELb0ELb0ELb0ELb1ELb1EEEvNS_16Flash_fwd_paramsE)
        /*0698*/ 	.word	0x000000fe


	//----- nvinfo : EIATTR_FRAME_SIZE
	.align		4
.L_292:
        /*069c*/ 	.byte	0x04, 0x11
        /*069e*/ 	.short	(.L_294 - .L_293)
	.align		4
.L_293:
        /*06a0*/ 	.word	index@(_ZN5flash24flash_fwd_splitkv_kernelI23Flash_fwd_kernel_traitsILi32ELi64ELi256ELi4ELb0ELb0EN7cutlass6half_tE19Flash_kernel_traitsILi32ELi64ELi256ELi4ES3_EELb1ELb0ELb0ELb0ELb0ELb0ELb1ELb1EEEvNS_16Flash_fwd_paramsE)
        /*06a4*/ 	.word	0x00000000


	//----- nvinfo : EIATTR_REGCOUNT
	.align		4
.L_294:
        /*06a8*/ 	.byte	0x04, 0x2f
        /*06aa*/ 	.short	(.L_296 - .L_295)
	.align		4
.L_295:
        /*06ac*/ 	.word	index@(_ZN5flash24flash_fwd_splitkv_kernelI23Flash_fwd_kernel_traitsILi32ELi64ELi256ELi4ELb0ELb0EN7cutlass6half_tE19Flash_kernel_traitsILi32ELi64ELi256ELi4ES3_EELb1ELb0ELb0ELb0ELb0ELb1ELb1ELb0EEEvNS_16Flash_fwd_paramsE)
        /*06b0*/ 	.word	0x000000ff


	//----- nvinfo : EIATTR_FRAME_SIZE
	.align		4
.L_296:
        /*06b4*/ 	.byte	0x04, 0x11
        /*06b6*/ 	.short	(.L_298 - .L_297)
	.align		4
.L_297:
        /*06b8*/ 	.word	index@(_ZN5flash24flash_fwd_splitkv_kernelI23Flash_fwd_kernel_traitsILi32ELi64ELi256ELi4ELb0ELb0EN7cutlass6half_tE19Flash_kernel_traitsILi32ELi64ELi256ELi4ES3_EELb1ELb0ELb0ELb0ELb0ELb1ELb1ELb0EEEvNS_16Flash_fwd_paramsE)
        /*06bc*/ 	.word	0x00000000


	//----- nvinfo : EIATTR_REGCOUNT
	.align		4
.L_298:
        /*06c0*/ 	.byte	0x04, 0x2f
        /*06c2*/ 	.short	(.L_300 - .L_299)
	.align		4
.L_299:
        /*06c4*/ 	.word	index@(_ZN5flash24flash_fwd_splitkv_kernelI23Flash_fwd_kernel_traitsILi32ELi64ELi256ELi4ELb0ELb0EN7cutlass6half_tE19Flash_kernel_traitsILi32ELi64ELi256ELi4ES3_EELb1ELb0ELb0ELb0ELb0ELb0ELb1ELb0EEEvNS_16Flash_fwd_paramsE)
        /*06c8*/ 	.word	0x000000ff


	//----- nvinfo : EIATTR_FRAME_SIZE
	.align		4
.L_300:
        /*06cc*/ 	.byte	0x04, 0x11
        /*06ce*/ 	.short	(.L_302 - .L_301)
	.align		4
.L_301:
        /*06d0*/ 	.word	index@(_ZN5flash24flash_fwd_splitkv_kernelI23Flash_fwd_kernel_traitsILi32ELi64ELi256ELi4ELb0ELb0EN7cutlass6half_tE19Flash_kernel_traitsILi32ELi64ELi256ELi4ES3_EELb1ELb0ELb0ELb0ELb0ELb0ELb1ELb0EEEvNS_16Flash_fwd_paramsE)
        /*06d4*/ 	.word	0x00000000


	//----- nvinfo : EIATTR_REGCOUNT
	.align		4
.L_302:
        /*06d8*/ 	.byte	0x04, 0x2f
        /*06da*/ 	.short	(.L_304 - .L_303)
	.align		4
.L_303:
        /*06dc*/ 	.word	index@(_ZN5flash24flash_fwd_splitkv_kernelI23Flash_fwd_kernel_traitsILi32ELi64ELi256ELi4ELb0ELb0EN7cutlass6half_tE19Flash_kernel_traitsILi32ELi64ELi256ELi4ES3_EELb1ELb0ELb0ELb0ELb0ELb1ELb0ELb1EEEvNS_16Flash_fwd_paramsE)
        /*06e0*/ 	.word	0x000000fd


	//----- nvinfo : EIATTR_FRAME_SIZE
	.align		4
.L_304:
        /*06e4*/ 	.byte	0x04, 0x11
        /*06e6*/ 	.short	(.L_306 - .L_305)
	.align		4
.L_305:
        /*06e8*/ 	.word	index@(_ZN5flash24flash_fwd_splitkv_kernelI23Flash_fwd_kernel_traitsILi32ELi64ELi256ELi4ELb0ELb0EN7cutlass6half_tE19Flash_kernel_traitsILi32ELi64ELi256ELi4ES3_EELb1ELb0ELb0ELb0ELb0ELb1ELb0ELb1EEEvNS_16Flash_fwd_paramsE)
        /*06ec*/ 	.word	0x00000000


	//----- nvinfo : EIATTR_REGCOUNT
	.align		4
.L_306:
        /*06f0*/ 	.byte	0x04, 0x2f
        /*06f2*/ 	.short	(.L_308 - .L_307)
	.align		4
.L_307:
        /*06f4*/ 	.word	index@(_ZN5flash24flash_fwd_splitkv_kernelI23Flash_fwd_kernel_traitsILi32ELi64ELi256ELi4ELb0ELb0EN7cutlass6half_tE19Flash_kernel_traitsILi32ELi64ELi256ELi4ES3_EELb1ELb0ELb0ELb0ELb0ELb0ELb0ELb1EEEvNS_16Flash_fwd_paramsE)
        /*06f8*/ 	.word	0x000000fb


	//----- nvinfo : EIATTR_FRAME_SIZE
	.align		4
.L_308:
        /*06fc*/ 	.byte	0x04, 0x11
        /*06fe*/ 	.short	(.L_310 - .L_309)
	.align		4
.L_309:
        /*0700*/ 	.word	index@(_ZN5flash24flash_fwd_splitkv_kernelI23Flash_fwd_kernel_traitsILi32ELi64ELi256ELi4ELb0ELb0EN7cutlass6half_tE19Flash_kernel_traitsILi32ELi64ELi256ELi4ES3_EELb1ELb0ELb0ELb0ELb0ELb0ELb0ELb1EEEvNS_16Flash_fwd_paramsE)
        /*0704*/ 	.word	0x00000000


	//----- nvinfo : EIATTR_REGCOUNT
	.align		4
.L_310:
        /*0708*/ 	.byte	0x04, 0x2f
        /*070a*/ 	.short	(.L_312 - .L_311)
	.align		4
.L_311:
        /*070c*/ 	.word	index@(_ZN5flash24flash_fwd_splitkv_kernelI23Flash_fwd_kernel_traitsILi32ELi64ELi256ELi4ELb0ELb0EN7cutlass6half_tE19Flash_kernel_traitsILi32ELi64ELi256ELi4ES3_EELb1ELb0ELb0ELb0ELb0ELb1ELb0ELb0EEEvNS_16Flash_fwd_paramsE)
        /*0710*/ 	.word	0x000000ff


	//----- nvinfo : EIATTR_FRAME_SIZE
	.align		4
.L_312:
        /*0714*/ 	.byte	0x04, 0x11
        /*0716*/ 	.short	(.L_314 - .L_313)
	.align		4
.L_313:
        /*0718*/ 	.word	index@(_ZN5flash24flash_fwd_splitkv_kernelI23Flash_fwd_kernel_traitsILi32ELi64ELi256ELi4ELb0ELb0EN7cutlass6half_tE19Flash_kernel_traitsILi32ELi64ELi256ELi4ES3_EELb1ELb0ELb0ELb0ELb0ELb1ELb0ELb0EEEvNS_16Flash_fwd_paramsE)
        /*071c*/ 	.word	0x00000000


	//----- nvinfo : EIATTR_REGCOUNT
	.align		4
.L_314:
        /*0720*/ 	.byte	0x04, 0x2f
        /*0722*/ 	.short	(.L_316 - .L_315)
	.align		4
.L_315:
        /*0724*/ 	.word	index@(_ZN5flash24flash_fwd_splitkv_kernelI23Flash_fwd_kernel_traitsILi32ELi64ELi256ELi4ELb0ELb0EN7cutlass6half_tE19Flash_kernel_traitsILi32ELi64ELi256ELi4ES3_EELb1ELb0ELb0ELb0ELb0ELb0ELb0ELb0EEEvNS_16Flash_fwd_paramsE)
        /*0728*/ 	.word	0x000000ff


	//----- nvinfo : EIATTR_FRAME_SIZE
	.align		4
.L_316:
        /*072c*/ 	.byte	0x04, 0x11
        /*072e*/ 	.short	(.L_318 - .L_317)
	.align		4
.L_317:
        /*0730*/ 	.word	index@(_ZN5flash24flash_fwd_splitkv_kernelI23Flash_fwd_kernel_traitsILi32ELi64ELi256ELi4ELb0ELb0EN7cutlass6half_tE19Flash_kernel_traitsILi32ELi64ELi256ELi4ES3_EELb1ELb0ELb0ELb0ELb0ELb0ELb0ELb0EEEvNS_16Flash_fwd_paramsE)
        /*0734*/ 	.word	0x00000000


	//----- nvinfo : EIATTR_REGCOUNT
	.align		4
.L_318:
        /*0738*/ 	.byte	0x04, 0x2f
        /*073a*/ 	.short	(.L_320 - .L_319)
	.align		4
.L_319:
        /*073c*/ 	.word	index@(_ZN5flash32flash_fwd_splitkv_combine_kernelI23Flash_fwd_kernel_traitsILi32ELi64ELi256ELi4ELb0ELb0EN7cutlass6half_tE19Flash_kernel_traitsILi32ELi64ELi256ELi4ES3_EELi16ELi1ELb1EEEvNS_16Flash_fwd_paramsE)
        /*0740*/ 	.word	0x00000026


	//----- nvinfo : EIATTR_FRAME_SIZE
	.align		4
.L_320:
        /*0744*/ 	.byte	0x04, 0x11
        /*0746*/ 	.short	(.L_322 - .L_321)
	.align		4
.L_321:
        /*0748*/ 	.word	index@($__internal_13_$__cuda_sm20_div_s64)
        /*074c*/ 	.word	0x00000000


	//----- nvinfo : EIATTR_FRAME_SIZE
	.align		4
.L_322:
        /*0750*/ 	.byte	0x04, 0x11
        /*0752*/ 	.short	(.L_324 - .L_323)
	.align		4
.L_323:
        /*0754*/ 	.word	index@(_ZN5flash32flash_fwd_splitkv_combine_kernelI23Flash_fwd_kernel_traitsILi32ELi64ELi256ELi4ELb0ELb0EN7cutlass6half_tE19Flash_kernel_traitsILi32ELi64ELi256ELi4ES3_EELi16ELi1ELb1EEEvNS_16Flash_fwd_paramsE)
        /*0758*/ 	.word	0x00000000


	//----- nvinfo : EIATTR_REGCOUNT
	.align		4
.L_324:
        /*075c*/ 	.byte	0x04, 0x2f
        /*075e*/ 	.short	(.L_326 - .L_325)
	.align		4
.L_325:
        /*0760*/ 	.word	index@(_ZN5flash32flash_fwd_splitkv_combine_kernelI23Flash_fwd_kernel_traitsILi32ELi64ELi256ELi4ELb0ELb0EN7cutlass6half_tE19Flash_kernel_traitsILi32ELi64ELi256ELi4ES3_EELi16ELi2ELb1EEEvNS_16Flash_fwd_paramsE)
        /*0764*/ 	.word	0x00000026


	//----- nvinfo : EIATTR_FRAME_SIZE
	.align		4
.L_326:
        /*0768*/ 	.byte	0x04, 0x11
        /*076a*/ 	.short	(.L_328 - .L_327)
	.align		4
.L_327:
        /*076c*/ 	.word	index@($__internal_12_$__cuda_sm20_div_s64)
        /*0770*/ 	.word	0x00000000


	//----- nvinfo : EIATTR_FRAME_SIZE
	.align		4
.L_328:
        /*0774*/ 	.byte	0x04, 0x11
        /*0776*/ 	.short	(.L_330 - .L_329)
	.align		4
.L_329:
        /*0778*/ 	.word	index@(_ZN5flash32flash_fwd_splitkv_combine_kernelI23Flash_fwd_kernel_traitsILi32ELi64ELi256ELi4ELb0ELb0EN7cutlass6half_tE19Flash_kernel_traitsILi32ELi64ELi256ELi4ES3_EELi16ELi2ELb1EEEvNS_16Flash_fwd_paramsE)
        /*077c*/ 	.word	0x00000000


	//----- nvinfo : EIATTR_REGCOUNT
	.align		4
.L_330:
        /*0780*/ 	.byte	0x04, 0x2f
        /*0782*/ 	.short	(.L_332 - .L_331)
	.align		4
.L_331:
        /*0784*/ 	.word	index@(_ZN5flash32flash_fwd_splitkv_combine_kernelI23Flash_fwd_kernel_traitsILi32ELi64ELi256ELi4ELb0ELb0EN7cutlass6half_tE19Flash_kernel_traitsILi32ELi64ELi256ELi4ES3_EELi16ELi3ELb1EEEvNS_16Flash_fwd_paramsE)
        /*0788*/ 	.word	0x00000026


	//----- nvinfo : EIATTR_FRAME_SIZE
	.align		4
.L_332:
        /*078c*/ 	.byte	0x04, 0x11
        /*078e*/ 	.short	(.L_334 - .L_333)
	.align		4
.L_333:
        /*0790*/ 	.word	index@($__internal_11_$__cuda_sm20_div_s64)
        /*0794*/ 	.word	0x00000000


	//----- nvinfo : EIATTR_FRAME_SIZE
	.align		4
.L_334:
        /*0798*/ 	.byte	0x04, 0x11
        /*079a*/ 	.short	(.L_336 - .L_335)
	.align		4
.L_335:
        /*079c*/ 	.word	index@(_ZN5flash32flash_fwd_splitkv_combine_kernelI23Flash_fwd_kernel_traitsILi32ELi64ELi256ELi4ELb0ELb0EN7cutlass6half_tE19Flash_kernel_traitsILi32ELi64ELi256ELi4ES3_EELi16ELi3ELb1EEEvNS_16Flash_fwd_paramsE)
        /*07a0*/ 	.word	0x00000000


	//----- nvinfo : EIATTR_REGCOUNT
	.align		4
.L_336:
        /*07a4*/ 	.byte	0x04, 0x2f
        /*07a6*/ 	.short	(.L_338 - .L_337)
	.align		4
.L_337:
        /*07a8*/ 	.word	index@(_ZN5flash32flash_fwd_splitkv_combine_kernelI23Flash_fwd_kernel_traitsILi32ELi64ELi256ELi4ELb0ELb0EN7cutlass6half_tE19Flash_kernel_traitsILi32ELi64ELi256ELi4ES3_EELi16ELi4ELb1EEEvNS_16Flash_fwd_paramsE)
        /*07ac*/ 	.word	0x00000026


	//----- nvinfo : EIATTR_FRAME_SIZE
	.align		4
.L_338:
        /*07b0*/ 	.byte	0x04, 0x11
        /*07b2*/ 	.short	(.L_340 - .L_339)
	.align		4
.L_339:
        /*07b4*/ 	.word	index@($__internal_10_$__cuda_sm20_div_s64)
        /*07b8*/ 	.word	0x00000000


	//----- nvinfo : EIATTR_FRAME_SIZE
	.align		4
.L_340:
        /*07bc*/ 	.byte	0x04, 0x11
        /*07be*/ 	.short	(.L_342 - .L_341)
	.align		4
.L_341:
        /*07c0*/ 	.word	index@(_ZN5flash32flash_fwd_splitkv_combine_kernelI23Flash_fwd_kernel_traitsILi32ELi64ELi256ELi4ELb0ELb0EN7cutlass6half_tE19Flash_kernel_traitsILi32ELi64ELi256ELi4ES3_EELi16ELi4ELb1EEEvNS_16Flash_fwd_paramsE)
        /*07c4*/ 	.word	0x00000000


	//----- nvinfo : EIATTR_REGCOUNT
	.align		4
.L_342:
        /*07c8*/ 	.byte	0x04, 0x2f
        /*07ca*/ 	.short	(.L_344 - .L_343)
	.align		4
.L_343:
        /*07cc*/ 	.word	index@(_ZN5flash32flash_fwd_splitkv_combine_kernelI23Flash_fwd_kernel_traitsILi32ELi64ELi256ELi4ELb0ELb0EN7cutlass6half_tE19Flash_kernel_traitsILi32ELi64ELi256ELi4ES3_EELi16ELi5ELb1EEEvNS_16Flash_fwd_paramsE)
        /*07d0*/ 	.word	0x0000002c


	//----- nvinfo : EIATTR_FRAME_SIZE
	.align		4
.L_344:
        /*07d4*/ 	.byte	0x04, 0x11
        /*07d6*/ 	.short	(.L_346 - .L_345)
	.align		4
.L_345:
        /*07d8*/ 	.word	index@($__internal_9_$__cuda_sm20_div_s64)
        /*07dc*/ 	.word	0x00000000


	//----- nvinfo : EIATTR_FRAME_SIZE
	.align		4
.L_346:
        /*07e0*/ 	.byte	0x04, 0x11
        /*07e2*/ 	.short	(.L_348 - .L_347)
	.align		4
.L_347:
        /*07e4*/ 	.word	index@(_ZN5flash32flash_fwd_splitkv_combine_kernelI23Flash_fwd_kernel_traitsILi32ELi64ELi256ELi4ELb0ELb0EN7cutlass6half_tE19Flash_kernel_traitsILi32ELi64ELi256ELi4ES3_EELi16ELi5ELb1EEEvNS_16Flash_fwd_paramsE)
        /*07e8*/ 	.word	0x00000000


	//----- nvinfo : EIATTR_REGCOUNT
	.align		4
.L_348:
        /*07ec*/ 	.byte	0x04, 0x2f
        /*07ee*/ 	.short	(.L_350 - .L_349)
	.align		4
.L_349:
        /*07f0*/ 	.word	index@(_ZN5flash32flash_fwd_splitkv_combine_kernelI23Flash_fwd_kernel_traitsILi32ELi64ELi256ELi4ELb0ELb0EN7cutlass6half_tE19Flash_kernel_traitsILi32ELi64ELi256ELi4ES3_EELi16ELi6ELb1EEEvNS_16Flash_fwd_paramsE)
        /*07f4*/ 	.word	0x0000002e


	//----- nvinfo : EIATTR_FRAME_SIZE
	.align		4
.L_350:
        /*07f8*/ 	.byte	0x04, 0x11
        /*07fa*/ 	.short	(.L_352 - .L_351)
	.align		4
.L_351:
        /*07fc*/ 	.word	index@($__internal_8_$__cuda_sm20_div_s64)
        /*0800*/ 	.word	0x00000000


	//----- nvinfo : EIATTR_FRAME_SIZE
	.align		4
.L_352:
        /*0804*/ 	.byte	0x04, 0x11
        /*0806*/ 	.short	(.L_354 - .L_353)
	.align		4
.L_353:
        /*0808*/ 	.word	index@(_ZN5flash32flash_fwd_splitkv_combine_kernelI23Flash_fwd_kernel_traitsILi32ELi64ELi256ELi4ELb0ELb0EN7cutlass6half_tE19Flash_kernel_traitsILi32ELi64ELi256ELi4ES3_EELi16ELi6ELb1EEEvNS_16Flash_fwd_paramsE)
        /*080c*/ 	.word	0x00000000


	//----- nvinfo : EIATTR_REGCOUNT
	.align		4
.L_354:
        /*0810*/ 	.byte	0x04, 0x2f
        /*0812*/ 	.short	(.L_356 - .L_355)
	.align		4
.L_355:
        /*0814*/ 	.word	index@(_ZN5flash32flash_fwd_splitkv_combine_kernelI23Flash_fwd_kernel_traitsILi32ELi64ELi256ELi4ELb0ELb0EN7cutlass6half_tE19Flash_kernel_traitsILi32ELi64ELi256ELi4ES3_EELi16ELi7ELb1EEEvNS_16Flash_fwd_paramsE)
        /*0818*/ 	.word	0x00000036


	//----- nvinfo : EIATTR_FRAME_SIZE
	.align		4
.L_356:
        /*081c*/ 	.byte	0x04, 0x11
        /*081e*/ 	.short	(.L_358 - .L_357)
	.align		4
.L_357:
        /*0820*/ 	.word	index@($__internal_7_$__cuda_sm20_div_s64)
        /*0824*/ 	.word	0x00000000


	//----- nvinfo : EIATTR_FRAME_SIZE
	.align		4
.L_358:
        /*0828*/ 	.byte	0x04, 0x11
        /*082a*/ 	.short	(.L_360 - .L_359)
	.align		4
.L_359:
        /*082c*/ 	.word	index@(_ZN5flash32flash_fwd_splitkv_combine_kernelI23Flash_fwd_kernel_traitsILi32ELi64ELi256ELi4ELb0ELb0EN7cutlass6half_tE19Flash_kernel_traitsILi32ELi64ELi256ELi4ES3_EELi16ELi7ELb1EEEvNS_16Flash_fwd_paramsE)
        /*0830*/ 	.word	0x00000000


	//----- nvinfo : EIATTR_REGCOUNT
	.align		4
.L_360:
        /*0834*/ 	.byte	0x04, 0x2f
        /*0836*/ 	.short	(.L_362 - .L_361)
	.align		4
.L_361:
        /*0838*/ 	.word	index@(_ZN5flash32flash_fwd_splitkv_combine_kernelI23Flash_fwd_kernel_traitsILi32ELi64ELi256ELi4ELb0ELb0EN7cutlass6half_tE19Flash_kernel_traitsILi32ELi64ELi256ELi4ES3_EELi16ELi1ELb0EEEvNS_16Flash_fwd_paramsE)
        /*083c*/ 	.word	0x00000028


	//----- nvinfo : EIATTR_FRAME_SIZE
	.align		4
.L_362:
        /*0840*/ 	.byte	0x04, 0x11
        /*0842*/ 	.short	(.L_364 - .L_363)
	.align		4
.L_363:
        /*0844*/ 	.word	index@($__internal_6_$__cuda_sm20_div_s64)
        /*0848*/ 	.word	0x00000000


	//----- nvinfo : EIATTR_FRAME_SIZE
	.align		4
.L_364:
        /*084c*/ 	.byte	0x04, 0x11
        /*084e*/ 	.short	(.L_366 - .L_365)
	.align		4
.L_365:
        /*0850*/ 	.word	index@(_ZN5flash32flash_fwd_splitkv_combine_kernelI23Flash_fwd_kernel_traitsILi32ELi64ELi256ELi4ELb0ELb0EN7cutlass6half_tE19Flash_kernel_traitsILi32ELi64ELi256ELi4ES3_EELi16ELi1ELb0EEEvNS_16Flash_fwd_paramsE)
        /*0854*/ 	.word	0x00000000


	//----- nvinfo : EIATTR_REGCOUNT
	.align		4
.L_366:
        /*0858*/ 	.byte	0x04, 0x2f
        /*085a*/ 	.short	(.L_368 - .L_367)
	.align		4
.L_367:
        /*085c*/ 	.word	index@(_ZN5flash32flash_fwd_splitkv_combine_kernelI23Flash_fwd_kernel_traitsILi32ELi64ELi256ELi4ELb0ELb0EN7cutlass6half_tE19Flash_kernel_traitsILi32ELi64ELi256ELi4ES3_EELi16ELi2ELb0EEEvNS_16Flash_fwd_paramsE)
        /*0860*/ 	.word	0x00000028


	//----- nvinfo : EIATTR_FRAME_SIZE
	.align		4
.L_368:
        /*0864*/ 	.byte	0x04, 0x11
        /*0866*/ 	.short	(.L_370 - .L_369)
	.align		4
.L_369:
        /*0868*/ 	.word	index@($__internal_5_$__cuda_sm20_div_s64)
        /*086c*/ 	.word	0x00000000


	//----- nvinfo : EIATTR_FRAME_SIZE
	.align		4
.L_370:
        /*0870*/ 	.byte	0x04, 0x11
        /*0872*/ 	.short	(.L_372 - .L_371)
	.align		4
.L_371:
        /*0874*/ 	.word	index@(_ZN5flash32flash_fwd_splitkv_combine_kernelI23Flash_fwd_kernel_traitsILi32ELi64ELi256ELi4ELb0ELb0EN7cutlass6half_tE19Flash_kernel_traitsILi32ELi64ELi256ELi4ES3_EELi16ELi2ELb0EEEvNS_16Flash_fwd_paramsE)
        /*0878*/ 	.word	0x00000000


	//----- nvinfo : EIATTR_REGCOUNT
	.align		4
.L_372:
        /*087c*/ 	.byte	0x04, 0x2f
        /*087e*/ 	.short	(.L_374 - .L_373)
	.align		4
.L_373:
        /*0880*/ 	.word	index@(_ZN5flash32flash_fwd_splitkv_combine_kernelI23Flash_fwd_kernel_traitsILi32ELi64ELi256ELi4ELb0ELb0EN7cutlass6half_tE19Flash_kernel_traitsILi32ELi64ELi256ELi4ES3_EELi16ELi3ELb0EEEvNS_16Flash_fwd_paramsE)
        /*0884*/ 	.word	0x00000028


	//----- nvinfo : EIATTR_FRAME_SIZE
	.align		4
.L_374:
        /*0888*/ 	.byte	0x04, 0x11
        /*088a*/ 	.short	(.L_376 - .L_375)
	.align		4
.L_375:
        /*088c*/ 	.word	index@($__internal_4_$__cuda_sm20_div_s64)
        /*0890*/ 	.word	0x00000000


	//----- nvinfo : EIATTR_FRAME_SIZE
	.align		4
.L_376:
        /*0894*/ 	.byte	0x04, 0x11
        /*0896*/ 	.short	(.L_378 - .L_377)
	.align		4
.L_377:
        /*0898*/ 	.word	index@(_ZN5flash32flash_fwd_splitkv_combine_kernelI23Flash_fwd_kernel_traitsILi32ELi64ELi256ELi4ELb0ELb0EN7cutlass6half_tE19Flash_kernel_traitsILi32ELi64ELi256ELi4ES3_EELi16ELi3ELb0EEEvNS_16Flash_fwd_paramsE)
        /*089c*/ 	.word	0x00000000


	//----- nvinfo : EIATTR_REGCOUNT
	.align		4
.L_378:
        /*08a0*/ 	.byte	0x04, 0x2f
        /*08a2*/ 	.short	(.L_380 - .L_379)
	.align		4
.L_379:
        /*08a4*/ 	.word	index@(_ZN5flash32flash_fwd_splitkv_combine_kernelI23Flash_fwd_kernel_traitsILi32ELi64ELi256ELi4ELb0ELb0EN7cutlass6half_tE19Flash_kernel_traitsILi32ELi64ELi256ELi4ES3_EELi16ELi4ELb0EEEvNS_16Flash_fwd_paramsE)
        /*08a8*/ 	.word	0x00000028


	//----- nvinfo : EIATTR_FRAME_SIZE
	.align		4
.L_380:
        /*08ac*/ 	.byte	0x04, 0x11
        /*08ae*/ 	.short	(.L_382 - .L_381)
	.align		4
.L_381:
        /*08b0*/ 	.word	index@($__internal_3_$__cuda_sm20_div_s64)
        /*08b4*/ 	.word	0x00000000


	//----- nvinfo : EIATTR_FRAME_SIZE
	.align		4
.L_382:
        /*08b8*/ 	.byte	0x04, 0x11
        /*08ba*/ 	.short	(.L_384 - .L_383)
	.align		4
.L_383:
        /*08bc*/ 	.word	index@(_ZN5flash32flash_fwd_splitkv_combine_kernelI23Flash_fwd_kernel_traitsILi32ELi64ELi256ELi4ELb0ELb0EN7cutlass6half_tE19Flash_kernel_traitsILi32ELi64ELi256ELi4ES3_EELi16ELi4ELb0EEEvNS_16Flash_fwd_paramsE)
        /*08c0*/ 	.word	0x00000000


	//----- nvinfo : EIATTR_REGCOUNT
	.align		4
.L_384:
        /*08c4*/ 	.byte	0x04, 0x2f
        /*08c6*/ 	.short	(.L_386 - .L_385)
	.align		4
.L_385:
        /*08c8*/ 	.word	index@(_ZN5flash32flash_fwd_splitkv_combine_kernelI23Flash_fwd_kernel_traitsILi32ELi64ELi256ELi4ELb0ELb0EN7cutlass6half_tE19Flash_kernel_traitsILi32ELi64ELi256ELi4ES3_EELi16ELi5ELb0EEEvNS_16Flash_fwd_paramsE)
        /*08cc*/ 	.word	0x0000002a


	//----- nvinfo : EIATTR_FRAME_SIZE
	.align		4
.L_386:
        /*08d0*/ 	.byte	0x04, 0x11
        /*08d2*/ 	.short	(.L_388 - .L_387)
	.align		4
.L_387:
        /*08d4*/ 	.word	index@($__internal_2_$__cuda_sm20_div_s64)
        /*08d8*/ 	.word	0x00000000


	//----- nvinfo : EIATTR_FRAME_SIZE
	.align		4
.L_388:
        /*08dc*/ 	.byte	0x04, 0x11
        /*08de*/ 	.short	(.L_390 - .L_389)
	.align		4
.L_389:
        /*08e0*/ 	.word	index@(_ZN5flash32flash_fwd_splitkv_combine_kernelI23Flash_fwd_kernel_traitsILi32ELi64ELi256ELi4ELb0ELb0EN7cutlass6half_tE19Flash_kernel_traitsILi32ELi64ELi256ELi4ES3_EELi16ELi5ELb0EEEvNS_16Flash_fwd_paramsE)
        /*08e4*/ 	.word	0x00000000


	//----- nvinfo : EIATTR_REGCOUNT
	.align		4
.L_390:
        /*08e8*/ 	.byte	0x04, 0x2f
        /*08ea*/ 	.short	(.L_392 - .L_391)
	.align		4
.L_391:
        /*08ec*/ 	.word	index@(_ZN5flash32flash_fwd_splitkv_combine_kernelI23Flash_fwd_kernel_traitsILi32ELi64ELi256ELi4ELb0ELb0EN7cutlass6half_tE19Flash_kernel_traitsILi32ELi64ELi256ELi4ES3_EELi16ELi6ELb0EEEvNS_16Flash_fwd_paramsE)
        /*08f0*/ 	.word	0x00000030


	//----- nvinfo : EIATTR_FRAME_SIZE
	.align		4
.L_392:
        /*08f4*/ 	.byte	0x04, 0x11
        /*08f6*/ 	.short	(.L_394 - .L_393)
	.align		4
.L_393:
        /*08f8*/ 	.word	index@($__internal_1_$__cuda_sm20_div_s64)
        /*08fc*/ 	.word	0x00000000


	//----- nvinfo : EIATTR_FRAME_SIZE
	.align		4
.L_394:
        /*0900*/ 	.byte	0x04, 0x11
        /*0902*/ 	.short	(.L_396 - .L_395)
	.align		4
.L_395:
        /*0904*/ 	.word	index@(_ZN5flash32flash_fwd_splitkv_combine_kernelI23Flash_fwd_kernel_traitsILi32ELi64ELi256ELi4ELb0ELb0EN7cutlass6half_tE19Flash_kernel_traitsILi32ELi64ELi256ELi4ES3_EELi16ELi6ELb0EEEvNS_16Flash_fwd_paramsE)
        /*0908*/ 	.word	0x00000000


	//----- nvinfo : EIATTR_REGCOUNT
	.align		4
.L_396:
        /*090c*/ 	.byte	0x04, 0x2f
        /*090e*/ 	.short	(.L_398 - .L_397)
	.align		4
.L_397:
        /*0910*/ 	.word	index@(_ZN5flash32flash_fwd_splitkv_combine_kernelI23Flash_fwd_kernel_traitsILi32ELi64ELi256ELi4ELb0ELb0EN7cutlass6half_tE19Flash_kernel_traitsILi32ELi64ELi256ELi4ES3_EELi16ELi7ELb0EEEvNS_16Flash_fwd_paramsE)
        /*0914*/ 	.word	0x00000036


	//----- nvinfo : EIATTR_FRAME_SIZE
	.align		4
.L_398:
        /*0918*/ 	.byte	0x04, 0x11
        /*091a*/ 	.short	(.L_400 - .L_399)
	.align		4
.L_399:
        /*091c*/ 	.word	index@($__internal_0_$__cuda_sm20_div_s64)
        /*0920*/ 	.word	0x00000000


	//----- nvinfo : EIATTR_FRAME_SIZE
	.align		4
.L_400:
        /*0924*/ 	.byte	0x04, 0x11
        /*0926*/ 	.short	(.L_402 - .L_401)
	.align		4
.L_401:
        /*0928*/ 	.word	index@(_ZN5flash32flash_fwd_splitkv_combine_kernelI23Flash_fwd_kernel_traitsILi32ELi64ELi256ELi4ELb0ELb0EN7cutlass6half_tE19Flash_kernel_traitsILi32ELi64ELi256ELi4ES3_EELi16ELi7ELb0EEEvNS_16Flash_fwd_paramsE)
        /*092c*/ 	.word	0x00000000


	//----- nvinfo : EIATTR_MIN_STACK_SIZE
	.align		4
.L_402:
        /*0930*/ 	.byte	0x04, 0x12
        /*0932*/ 	.short	(.L_404 - .L_403)
	.align		4
.L_403:
        /*0934*/ 	.word	index@(_ZN5flash32flash_fwd_splitkv_combine_kernelI23Flash_fwd_kernel_traitsILi32ELi64ELi256ELi4ELb0ELb0EN7cutlass6half_tE19Flash_kernel_traitsILi32ELi64ELi256ELi4ES3_EELi16ELi7ELb0EEEvNS_16Flash_fwd_paramsE)
        /*0938*/ 	.word	0x00000000


	//----- nvinfo : EIATTR_MIN_STACK_SIZE
	.align		4
.L_404:
        /*093c*/ 	.byte	0x04, 0x12
        /*093e*/ 	.short	(.L_406 - .L_405)
	.align		4
.L_405:
        /*0940*/ 	.word	index@(_ZN5flash32flash_fwd_splitkv_combine_kernelI23Flash_fwd_kernel_traitsILi32ELi64ELi256ELi4ELb0ELb0EN7cutlass6half_tE19Flash_kernel_traitsILi32ELi64ELi256ELi4ES3_EELi16ELi6ELb0EEEvNS_16Flash_fwd_paramsE)
        /*0944*/ 	.word	0x00000000


	//----- nvinfo : EIATTR_MIN_STACK_SIZE
	.align		4
.L_406:
        /*0948*/ 	.byte	0x04, 0x12
        /*094a*/ 	.short	(.L_408 - .L_407)
	.align		4
.L_407:
        /*094c*/ 	.word	index@(_ZN5flash32flash_fwd_splitkv_combine_kernelI23Flash_fwd_kernel_traitsILi32ELi64ELi256ELi4ELb0ELb0EN7cutlass6half_tE19Flash_kernel_traitsILi32ELi64ELi256ELi4ES3_EELi16ELi5ELb0EEEvNS_16Flash_fwd_paramsE)
        /*0950*/ 	.word	0x00000000


	//----- nvinfo : EIATTR_MIN_STACK_SIZE
	.align		4
.L_408:
        /*0954*/ 	.byte	0x04, 0x12
        /*0956*/ 	.short	(.L_410 - .L_409)
	.align		4
.L_409:
        /*0958*/ 	.word	index@(_ZN5flash32flash_fwd_splitkv_combine_kernelI23Flash_fwd_kernel_traitsILi32ELi64ELi256ELi4ELb0ELb0EN7cutlass6half_tE19Flash_kernel_traitsILi32ELi64ELi256ELi4ES3_EELi16ELi4ELb0EEEvNS_16Flash_fwd_paramsE)
        /*095c*/ 	.word	0x00000000


	//----- nvinfo : EIATTR_MIN_STACK_SIZE
	.align		4
.L_410:
        /*0960*/ 	.byte	0x04, 0x12
        /*0962*/ 	.short	(.L_412 - .L_411)
	.align		4
.L_411:
        /*0964*/ 	.word	index@(_ZN5flash32flash_fwd_splitkv_combine_kernelI23Flash_fwd_kernel_traitsILi32ELi64ELi256ELi4ELb0ELb0EN7cutlass6half_tE19Flash_kernel_traitsILi32ELi64ELi256ELi4ES3_EELi16ELi3ELb0EEEvNS_16Flash_fwd_paramsE)
        /*0968*/ 	.word	0x00000000


	//----- nvinfo : EIATTR_MIN_STACK_SIZE
	.align		4
.L_412:
        /*096c*/ 	.byte	0x04, 0x12
        /*096e*/ 	.short	(.L_414 - .L_413)
	.align		4
.L_413:
        /*0970*/ 	.word	index@(_ZN5flash32flash_fwd_splitkv_combine_kernelI23Flash_fwd_kernel_traitsILi32ELi64ELi256ELi4ELb0ELb0EN7cutlass6half_tE19Flash_kernel_traitsILi32ELi64ELi256ELi4ES3_EELi16ELi2ELb0EEEvNS_16Flash_fwd_paramsE)
        /*0974*/ 	.word	0x00000000


	//----- nvinfo : EIATTR_MIN_STACK_SIZE
	.align		4
.L_414:
        /*0978*/ 	.byte	0x04, 0x12
        /*097a*/ 	.short	(.L_416 - .L_415)
	.align		4
.L_415:
        /*097c*/ 	.word	index@(_ZN5flash32flash_fwd_splitkv_combine_kernelI23Flash_fwd_kernel_traitsILi32ELi64ELi256ELi4ELb0ELb0EN7cutlass6half_tE19Flash_kernel_traitsILi32ELi64ELi256ELi4ES3_EELi16ELi1ELb0EEEvNS_16Flash_fwd_paramsE)
        /*0980*/ 	.word	0x00000000


	//----- nvinfo : EIATTR_MIN_STACK_SIZE
	.align		4
.L_416:
        /*0984*/ 	.byte	0x04, 0x12
        /*0986*/ 	.short	(.L_418 - .L_417)
	.align		4
.L_417:
        /*0988*/ 	.word	index@(_ZN5flash32flash_fwd_splitkv_combine_kernelI23Flash_fwd_kernel_traitsILi32ELi64ELi256ELi4ELb0ELb0EN7cutlass6half_tE19Flash_kernel_traitsILi32ELi64ELi256ELi4ES3_EELi16ELi7ELb1EEEvNS_16Flash_fwd_paramsE)
        /*098c*/ 	.word	0x00000000


	//----- nvinfo : EIATTR_MIN_STACK_SIZE
	.align		4
.L_418:
        /*0990*/ 	.byte	0x04, 0x12
        /*0992*/ 	.short	(.L_420 - .L_419)
	.align		4
.L_419:
        /*0994*/ 	.word	index@(_ZN5flash32flash_fwd_splitkv_combine_kernelI23Flash_fwd_kernel_traitsILi32ELi64ELi256ELi4ELb0ELb0EN7cutlass6half_tE19Flash_kernel_traitsILi32ELi64ELi256ELi4ES3_EELi16ELi6ELb1EEEvNS_16Flash_fwd_paramsE)
        /*0998*/ 	.word	0x00000000


	//----- nvinfo : EIATTR_MIN_STACK_SIZE
	.align		4
.L_420:
        /*099c*/ 	.byte	0x04, 0x12
        /*099e*/ 	.short	(.L_422 - .L_421)
	.align		4
.L_421:
        /*09a0*/ 	.word	index@(_ZN5flash32flash_fwd_splitkv_combine_kernelI23Flash_fwd_kernel_traitsILi32ELi64ELi256ELi4ELb0ELb0EN7cutlass6half_tE19Flash_kernel_traitsILi32ELi64ELi256ELi4ES3_EELi16ELi5ELb1EEEvNS_16Flash_fwd_paramsE)
        /*09a4*/ 	.word	0x00000000


	//----- nvinfo : EIATTR_MIN_STACK_SIZE
	.align		4
.L_422:
        /*09a8*/ 	.byte	0x04, 0x12
        /*09aa*/ 	.short	(.L_424 - .L_423)
	.align		4
.L_423:
        /*09ac*/ 	.word	index@(_ZN5flash32flash_fwd_splitkv_combine_kernelI23Flash_fwd_kernel_traitsILi32ELi64ELi256ELi4ELb0ELb0EN7cutlass6half_tE19Flash_kernel_traitsILi32ELi64ELi256ELi4ES3_EELi16ELi4ELb1EEEvNS_16Flash_fwd_paramsE)
        /*09b0*/ 	.word	0x00000000


	//----- nvinfo : EIATTR_MIN_STACK_SIZE
	.align		4
.L_424:
        /*09b4*/ 	.byte	0x04, 0x12
        /*09b6*/ 	.short	(.L_426 - .L_425)
	.align		4
.L_425:
        /*09b8*/ 	.word	index@(_ZN5flash32flash_fwd_splitkv_combine_kernelI23Flash_fwd_kernel_traitsILi32ELi64ELi256ELi4ELb0ELb0EN7cutlass6half_tE19Flash_kernel_traitsILi32ELi64ELi256ELi4ES3_EELi16ELi3ELb1EEEvNS_16Flash_fwd_paramsE)
        /*09bc*/ 	.word	0x00000000


	//----- nvinfo : EIATTR_MIN_STACK_SIZE
	.align		4
.L_426:
        /*09c0*/ 	.byte	0x04, 0x12
        /*09c2*/ 	.short	(.L_428 - .L_427)
	.align		4
.L_427:
        /*09c4*/ 	.word	index@(_ZN5flash32flash_fwd_splitkv_combine_kernelI23Flash_fwd_kernel_traitsILi32ELi64ELi256ELi4ELb0ELb0EN7cutlass6half_tE19Flash_kernel_traitsILi32ELi64ELi256ELi4ES3_EELi16ELi2ELb1EEEvNS_16Flash_fwd_paramsE)
        /*09c8*/ 	.word	0x00000000


	//----- nvinfo : EIATTR_MIN_STACK_SIZE
	.align		4
.L_428:
        /*09cc*/ 	.byte	0x04, 0x12
        /*09ce*/ 	.short	(.L_430 - .L_429)
	.align		4
.L_429:
        /*09d0*/ 	.word	index@(_ZN5flash32flash_fwd_splitkv_combine_kernelI23Flash_fwd_kernel_traitsILi32ELi64ELi256ELi4ELb0ELb0EN7cutlass6half_tE19Flash_kernel_traitsILi32ELi64ELi256ELi4ES3_EELi16ELi1ELb1EEEvNS_16Flash_fwd_paramsE)
        /*09d4*/ 	.word	0x00000000


	//----- nvinfo : EIATTR_MIN_STACK_SIZE
	.align		4
.L_430:
        /*09d8*/ 	.byte	0x04, 0x12
        /*09da*/ 	.short	(.L_432 - .L_431)
	.align		4
.L_431:
        /*09dc*/ 	.word	index@(_ZN5flash24flash_fwd_splitkv_kernelI23Flash_fwd_kernel_traitsILi32ELi64ELi256ELi4ELb0ELb0EN7cutlass6half_tE19Flash_kernel_traitsILi32ELi64ELi256ELi4ES3_EELb1ELb0ELb0ELb0ELb0ELb0ELb0ELb0EEEvNS_16Flash_fwd_paramsE)
        /*09e0*/ 	.word	0x00000000


	//----- nvinfo : EIATTR_MIN_STACK_SIZE
	.align		4
.L_432:
        /*09e4*/ 	.byte	0x04, 0x12
        /*09e6*/ 	.short	(.L_434 - .L_433)
	.align		4
.L_433:
        /*09e8*/ 	.word	index@(_ZN5flash24flash_fwd_splitkv_kernelI23Flash_fwd_kernel_traitsILi32ELi64ELi256ELi4ELb0ELb0EN7cutlass6half_tE19Flash_kernel_traitsILi32ELi64ELi256ELi4ES3_EELb1ELb0ELb0ELb0ELb0ELb1ELb0ELb0EEEvNS_16Flash_fwd_paramsE)
        /*09ec*/ 	.word	0x00000000


	//----- nvinfo : EIATTR_MIN_STACK_SIZE
	.align		4
.L_434:
        /*09f0*/ 	.byte	0x04, 0x12
        /*09f2*/ 	.short	(.L_436 - .L_435)
	.align		4
.L_435:
        /*09f4*/ 	.word	index@(_ZN5flash24flash_fwd_splitkv_kernelI23Flash_fwd_kernel_traitsILi32ELi64ELi256ELi4ELb0ELb0EN7cutlass6half_tE19Flash_kernel_traitsILi32ELi64ELi256ELi4ES3_EELb1ELb0ELb0ELb0ELb0ELb0ELb0ELb1EEEvNS_16Flash_fwd_paramsE)
        /*09f8*/ 	.word	0x00000000


	//----- nvinfo : EIATTR_MIN_STACK_SIZE
	.align		4
.L_436:
        /*09fc*/ 	.byte	0x04, 0x12
        /*09fe*/ 	.short	(.L_438 - .L_437)
	.align		4
.L_437:
        /*0a00*/ 	.word	index@(_ZN5flash24flash_fwd_splitkv_kernelI23Flash_fwd_kernel_traitsILi32ELi64ELi256ELi4ELb0ELb0EN7cutlass6half_tE19Flash_kernel_traitsILi32ELi64ELi256ELi4ES3_EELb1ELb0ELb0ELb0ELb0ELb1ELb0ELb1EEEvNS_16Flash_fwd_paramsE)
        /*0a04*/ 	.word	0x00000000


	//----- nvinfo : EIATTR_MIN_STACK_SIZE
	.align		4
.L_438:
        /*0a08*/ 	.byte	0x04, 0x12
        /*0a0a*/ 	.short	(.L_440 - .L_439)
	.align		4
.L_439:
        /*0a0c*/ 	.word	index@(_ZN5flash24flash_fwd_splitkv_kernelI23Flash_fwd_kernel_traitsILi32ELi64ELi256ELi4ELb0ELb0EN7cutlass6half_tE19Flash_kernel_traitsILi32ELi64ELi256ELi4ES3_EELb1ELb0ELb0ELb0ELb0ELb0ELb1ELb0EEEvNS_16Flash_fwd_paramsE)
        /*0a10*/ 	.word	0x00000000


	//----- nvinfo : EIATTR_MIN_STACK_SIZE
	.align		4
.L_440:
        /*0a14*/ 	.byte	0x04, 0x12
        /*0a16*/ 	.short	(.L_442 - .L_441)
	.align		4
.L_441:
        /*0a18*/ 	.word	index@(_ZN5flash24flash_fwd_splitkv_kernelI23Flash_fwd_kernel_traitsILi32ELi64ELi256ELi4ELb0ELb0EN7cutlass6half_tE19Flash_kernel_traitsILi32ELi64ELi256ELi4ES3_EELb1ELb0ELb0ELb0ELb0ELb1ELb1ELb0EEEvNS_16Flash_fwd_paramsE)
        /*0a1c*/ 	.word	0x00000000


	//----- nvinfo : EIATTR_MIN_STACK_SIZE
	.align		4
.L_442:
        /*0a20*/ 	.byte	0x04, 0x12
        /*0a22*/ 	.short	(.L_444 - .L_443)
	.align		4
.L_443:
        /*0a24*/ 	.word	index@(_ZN5flash24flash_fwd_splitkv_kernelI23Flash_fwd_kernel_traitsILi32ELi64ELi256ELi4ELb0ELb0EN7cutlass6half_tE19Flash_kernel_traitsILi32ELi64ELi256ELi4ES3_EELb1ELb0ELb0ELb0ELb0ELb0ELb1ELb1EEEvNS_16Flash_fwd_paramsE)
        /*0a28*/ 	.word	0x00000000


	//----- nvinfo : EIATTR_MIN_STACK_SIZE
	.align		4
.L_444:
        /*0a2c*/ 	.byte	0x04, 0x12
        /*0a2e*/ 	.short	(.L_446 - .L_445)
	.align		4
.L_445:
        /*0a30*/ 	.word	index@(_ZN5flash24flash_fwd_splitkv_kernelI23Flash_fwd_kernel_traitsILi32ELi64ELi256ELi4ELb0ELb0EN7cutlass6half_tE19Flash_kernel_traitsILi32ELi64ELi256ELi4ES3_EELb1ELb0ELb0ELb0ELb0ELb1ELb1ELb1EEEvNS_16Flash_fwd_paramsE)
        /*0a34*/ 	.word	0x00000000


	//----- nvinfo : EIATTR_MIN_STACK_SIZE
	.align		4
.L_446:
        /*0a38*/ 	.byte	0x04, 0x12
        /*0a3a*/ 	.short	(.L_448 - .L_447)
	.align		4
.L_447:
        /*0a3c*/ 	.word	index@(_ZN5flash24flash_fwd_splitkv_kernelI23Flash_fwd_kernel_traitsILi32ELi64ELi256ELi4ELb0ELb0EN7cutlass6half_tE19Flash_kernel_traitsILi32ELi64ELi256ELi4ES3_EELb1ELb0ELb0ELb1ELb1ELb0ELb0ELb0EEEvNS_16Flash_fwd_paramsE)
        /*0a40*/ 	.word	0x00000000


	//----- nvinfo : EIATTR_MIN_STACK_SIZE
	.align		4
.L_448:
        /*0a44*/ 	.byte	0x04, 0x12
        /*0a46*/ 	.short	(.L_450 - .L_449)
	.align		4
.L_449:
        /*0a48*/ 	.word	index@(_ZN5flash24flash_fwd_splitkv_kernelI23Flash_fwd_kernel_traitsILi32ELi64ELi256ELi4ELb0ELb0EN7cutlass6half_tE19Flash_kernel_traitsILi32ELi64ELi256ELi4ES3_EELb1ELb0ELb0ELb1ELb1ELb1ELb0ELb0EEEvNS_16Flash_fwd_paramsE)
        /*0a4c*/ 	.word	0x00000000


	//----- nvinfo : EIATTR_MIN_STACK_SIZE
	.align		4
.L_450:
        /*0a50*/ 	.byte	0x04, 0x12
        /*0a52*/ 	.short	(.L_452 - .L_451)
	.align		4
.L_451:
        /*0a54*/ 	.word	index@(_ZN5flash24flash_fwd_splitkv_kernelI23Flash_fwd_kernel_traitsILi32ELi64ELi256ELi4ELb0ELb0EN7cutlass6half_tE19Flash_kernel_traitsILi32ELi64ELi256ELi4ES3_EELb1ELb0ELb0ELb1ELb1ELb0ELb1ELb0EEEvNS_16Flash_fwd_paramsE)
        /*0a58*/ 	.word	0x00000000


	//----- nvinfo : EIATTR_MIN_STACK_SIZE
	.align		4
.L_452:
        /*0a5c*/ 	.byte	0x04, 0x12
        /*0a5e*/ 	.short	(.L_454 - .L_453)
	.align		4
.L_453:
        /*0a60*/ 	.word	index@(_ZN5flash24flash_fwd_splitkv_kernelI23Flash_fwd_kernel_traitsILi32ELi64ELi256ELi4ELb0ELb0EN7cutlass6half_tE19Flash_kernel_traitsILi32ELi64ELi256ELi4ES3_EELb1ELb0ELb0ELb1ELb1ELb1ELb1ELb0EEEvNS_16Flash_fwd_paramsE)
        /*0a64*/ 	.word	0x00000000


	//----- nvinfo : EIATTR_MIN_STACK_SIZE
	.align		4
.L_454:
        /*0a68*/ 	.byte	0x04, 0x12
        /*0a6a*/ 	.short	(.L_456 - .L_455)
	.align		4
.L_455:
        /*0a6c*/ 	.word	index@(_ZN5flash24flash_fwd_splitkv_kernelI23Flash_fwd_kernel_traitsILi32ELi64ELi256ELi4ELb0ELb0EN7cutlass6half_tE19Flash_kernel_traitsILi32ELi64ELi256ELi4ES3_EELb1ELb0ELb0ELb0ELb1ELb0ELb0ELb0EEEvNS_16Flash_fwd_paramsE)
        /*0a70*/ 	.word	0x00000000


	//----- nvinfo : EIATTR_MIN_STACK_SIZE
	.align		4
.L_456:
        /*0a74*/ 	.byte	0x04, 0x12
        /*0a76*/ 	.short	(.L_458 - .L_457)
	.align		4
.L_457:
        /*0a78*/ 	.word	index@(_ZN5flash24flash_fwd_splitkv_kernelI23Flash_fwd_kernel_traitsILi32ELi64ELi256ELi4ELb0ELb0EN7cutlass6half_tE19Flash_kernel_traitsILi32ELi64ELi256ELi4ES3_EELb1ELb0ELb0ELb0ELb1ELb1ELb0ELb0EEEvNS_16Flash_fwd_paramsE)
        /*0a7c*/ 	.word	0x00000008


	//----- nvinfo : EIATTR_MIN_STACK_SIZE
	.align		4
.L_458:
        /*0a80*/ 	.byte	0x04, 0x12
        /*0a82*/ 	.short	(.L_460 - .L_459)
	.align		4
.L_459:
        /*0a84*/ 	.word	index@(_ZN5flash24flash_fwd_splitkv_kernelI23Flash_fwd_kernel_traitsILi32ELi64ELi256ELi4ELb0ELb0EN7cutlass6half_tE19Flash_kernel_traitsILi32ELi64ELi256ELi4ES3_EELb1ELb0ELb1ELb0ELb0ELb0ELb0ELb0EEEvNS_16Flash_fwd_paramsE)
        /*0a88*/ 	.word	0x00000000


	//----- nvinfo : EIATTR_MIN_STACK_SIZE
	.align		4
.L_460:
        /*0a8c*/ 	.byte	0x04, 0x12
        /*0a8e*/ 	.short	(.L_462 - .L_461)
	.align		4
.L_461:
        /*0a90*/ 	.word	index@(_ZN5flash24flash_fwd_splitkv_kernelI23Flash_fwd_kernel_traitsILi32ELi64ELi256ELi4ELb0ELb0EN7cutlass6half_tE19Flash_kernel_traitsILi32ELi64ELi256ELi4ES3_EELb1ELb0ELb1ELb0ELb0ELb1ELb0ELb0EEEvNS_16Flash_fwd_paramsE)
        /*0a94*/ 	.word	0x00000000


	//----- nvinfo : EIATTR_MIN_STACK_SIZE
	.align		4
.L_462:
        /*0a98*/ 	.byte	0x04, 0x12
        /*0a9a*/ 	.short	(.L_464 - .L_463)
	.align		4
.L_463:
        /*0a9c*/ 	.word	index@(_ZN5flash24flash_fwd_splitkv_kernelI23Flash_fwd_kernel_traitsILi32ELi64ELi256ELi4ELb0ELb0EN7cutlass6half_tE19Flash_kernel_traitsILi32ELi64ELi256ELi4ES3_EELb1ELb0ELb0ELb0ELb1ELb0ELb0ELb1EEEvNS_16Flash_fwd_paramsE)
        /*0aa0*/ 	.word	0x00000000


	//----- nvinfo : EIATTR_MIN_STACK_SIZE
	.align		4
.L_464:
        /*0aa4*/ 	.byte	0x04, 0x12
        /*0aa6*/ 	.short	(.L_466 - .L_465)
	.align		4
.L_465:
        /*0aa8*/ 	.word	index@(_ZN5flash24flash_fwd_splitkv_kernelI23Flash_fwd_kernel_traitsILi32ELi64ELi256ELi4ELb0ELb0EN7cutlass6half_tE19Flash_kernel_traitsILi32ELi64ELi256ELi4ES3_EELb1ELb0ELb0ELb0ELb1ELb1ELb0ELb1EEEvNS_16Flash_fwd_paramsE)
        /*0aac*/ 	.word	0x00000010


	//----- nvinfo : EIATTR_MIN_STACK_SIZE
	.align		4
.L_466:
        /*0ab0*/ 	.byte	0x04, 0x12
        /*0ab2*/ 	.short	(.L_468 - .L_467)
	.align		4
.L_467:
        /*0ab4*/ 	.word	index@(_ZN5flash24flash_fwd_splitkv_kernelI23Flash_fwd_kernel_traitsILi32ELi64ELi256ELi4ELb0ELb0EN7cutlass6half_tE19Flash_kernel_traitsILi32ELi64ELi256ELi4ES3_EELb1ELb0ELb1ELb0ELb0ELb0ELb0ELb1EEEvNS_16Flash_fwd_paramsE)
        /*0ab8*/ 	.word	0x00000000


	//----- nvinfo : EIATTR_MIN_STACK_SIZE
	.align		4
.L_468:
        /*0abc*/ 	.byte	0x04, 0x12
        /*0abe*/ 	.short	(.L_470 - .L_469)
	.align		4
.L_469:
        /*0ac0*/ 	.word	index@(_ZN5flash24flash_fwd_splitkv_kernelI23Flash_fwd_kernel_traitsILi32ELi64ELi256ELi4ELb0ELb0EN7cutlass6half_tE19Flash_kernel_traitsILi32ELi64ELi256ELi4ES3_EELb1ELb0ELb1ELb0ELb0ELb1ELb0ELb1EEEvNS_16Flash_fwd_paramsE)
        /*0ac4*/ 	.word	0x00000000


	//----- nvinfo : EIATTR_MIN_STACK_SIZE
	.align		4
.L_470:
        /*0ac8*/ 	.byte	0x04, 0x12
        /*0aca*/ 	.short	(.L_472 - .L_471)
	.align		4
.L_471:
        /*0acc*/ 	.word	index@(_ZN5flash24flash_fwd_splitkv_kernelI23Flash_fwd_kernel_traitsILi32ELi64ELi256ELi4ELb0ELb0EN7cutlass6half_tE19Flash_kernel_traitsILi32ELi64ELi256ELi4ES3_EELb1ELb0ELb0ELb0ELb1ELb0ELb1ELb0EEEvNS_16Flash_fwd_paramsE)
        /*0ad0*/ 	.word	0x00000000


	//----- nvinfo : EIATTR_MIN_STACK_SIZE
	.align		4
.L_472:
        /*0ad4*/ 	.byte	0x04, 0x12
        /*0ad6*/ 	.short	(.L_474 - .L_473)
	.align		4
.L_473:
        /*0ad8*/ 	.word	index@(_ZN5flash24flash_fwd_splitkv_kernelI23Flash_fwd_kernel_traitsILi32ELi64ELi256ELi4ELb0ELb0EN7cutlass6half_tE19Flash_kernel_traitsILi32ELi64ELi256ELi4ES3_EELb1ELb0ELb0ELb0ELb1ELb1ELb1ELb0EEEvNS_16Flash_fwd_paramsE)
        /*0adc*/ 	.word	0x00000000


	//----- nvinfo : EIATTR_MIN_STACK_SIZE
	.align		4
.L_474:
        /*0ae0*/ 	.byte	0x04, 0x12
        /*0ae2*/ 	.short	(.L_476 - .L_475)
	.align		4
.L_475:
        /*0ae4*/ 	.word	index@(_ZN5flash24flash_fwd_splitkv_kernelI23Flash_fwd_kernel_traitsILi32ELi64ELi256ELi4ELb0ELb0EN7cutlass6half_tE19Flash_kernel_traitsILi32ELi64ELi256ELi4ES3_EELb1ELb0ELb1ELb0ELb0ELb0ELb1ELb0EEEvNS_16Flash_fwd_paramsE)
        /*0ae8*/ 	.word	0x00000000


	//----- nvinfo : EIATTR_MIN_STACK_SIZE
	.align		4
.L_476:
        /*0aec*/ 	.byte	0x04, 0x12
        /*0aee*/ 	.short	(.L_478 - .L_477)
	.align		4
.L_477:
        /*0af0*/ 	.word	index@(_ZN5flash24flash_fwd_splitkv_kernelI23Flash_fwd_kernel_traitsILi32ELi64ELi256ELi4ELb0ELb0EN7cutlass6half_tE19Flash_kernel_traitsILi32ELi64ELi256ELi4ES3_EELb1ELb0ELb1ELb0ELb0ELb1ELb1ELb0EEEvNS_16Flash_fwd_paramsE)
        /*0af4*/ 	.word	0x00000000


	//----- nvinfo : EIATTR_MIN_STACK_SIZE
	.align		4
.L_478:
        /*0af8*/ 	.byte	0x04, 0x12
        /*0afa*/ 	.short	(.L_480 - .L_479)
	.align		4
.L_479:
        /*0afc*/ 	.word	index@(_ZN5flash24flash_fwd_splitkv_kernelI23Flash_fwd_kernel_traitsILi32ELi64ELi256ELi4ELb0ELb0EN7cutlass6half_tE19Flash_kernel_traitsILi32ELi64ELi256ELi4ES3_EELb1ELb0ELb0ELb0ELb1ELb0ELb1ELb1EEEvNS_16Flash_fwd_paramsE)
        /*0b00*/ 	.word	0x00000000


	//----- nvinfo : EIATTR_MIN_STACK_SIZE
	.align		4
.L_480:
        /*0b04*/ 	.byte	0x04, 0x12
        /*0b06*/ 	.short	(.L_482 - .L_481)
	.align		4
.L_481:
        /*0b08*/ 	.word	index@(_ZN5flash24flash_fwd_splitkv_kernelI23Flash_fwd_kernel_traitsILi32ELi64ELi256ELi4ELb0ELb0EN7cutlass6half_tE19Flash_kernel_traitsILi32ELi64ELi256ELi4ES3_EELb1ELb0ELb0ELb0ELb1ELb1ELb1ELb1EEEvNS_16Flash_fwd_paramsE)
        /*0b0c*/ 	.word	0x00000008


	//----- nvinfo : EIATTR_MIN_STACK_SIZE
	.align		4
.L_482:
        /*0b10*/ 	.byte	0x04, 0x12
        /*0b12*/ 	.short	(.L_484 - .L_483)
	.align		4
.L_483:
        /*0b14*/ 	.word	index@(_ZN5flash24flash_fwd_splitkv_kernelI23Flash_fwd_kernel_traitsILi32ELi64ELi256ELi4ELb0ELb0EN7cutlass6half_tE19Flash_kernel_traitsILi32ELi64ELi256ELi4ES3_EELb1ELb0ELb1ELb0ELb0ELb0ELb1ELb1EEEvNS_16Flash_fwd_paramsE)
        /*0b18*/ 	.word	0x00000000


	//----- nvinfo : EIATTR_MIN_STACK_SIZE
	.align		4
.L_484:
        /*0b1c*/ 	.byte	0x04, 0x12
        /*0b1e*/ 	.short	(.L_486 - .L_485)
	.align		4
.L_485:
        /*0b20*/ 	.word	index@(_ZN5flash24flash_fwd_splitkv_kernelI23Flash_fwd_kernel_traitsILi32ELi64ELi256ELi4ELb0ELb0EN7cutlass6half_tE19Flash_kernel_traitsILi32ELi64ELi256ELi4ES3_EELb1ELb0ELb1ELb0ELb0ELb1ELb1ELb1EEEvNS_16Flash_fwd_paramsE)
        /*0b24*/ 	.word	0x00000000


	//----- nvinfo : EIATTR_MIN_STACK_SIZE
	.align		4
.L_486:
        /*0b28*/ 	.byte	0x04, 0x12
        /*0b2a*/ 	.short	(.L_488 - .L_487)
	.align		4
.L_487:
        /*0b2c*/ 	.word	index@(_ZN5flash32flash_fwd_splitkv_combine_kernelI23Flash_fwd_kernel_traitsILi32ELi64ELi128ELi4ELb0ELb0EN7cutlass6half_tE19Flash_kernel_traitsILi32ELi64ELi128ELi4ES3_EELi16ELi7ELb0EEEvNS_16Flash_fwd_paramsE)
        /*0b30*/ 	.word	0x00000000


	//----- nvinfo : EIATTR_MIN_STACK_SIZE
	.align		4
.L_488:
        /*0b34*/ 	.byte	0x04, 0x12
        /*0b36*/ 	.short	(.L_490 - .L_489)
	.align		4
.L_489:
        /*0b38*/ 	.word	index@(_ZN5flash32flash_fwd_splitkv_combine_kernelI23Flash_fwd_kernel_traitsILi32ELi64ELi128ELi4ELb0ELb0EN7cutlass6half_tE19Flash_kernel_traitsILi32ELi64ELi128ELi4ES3_EELi16ELi6ELb0EEEvNS_16Flash_fwd_paramsE)
        /*0b3c*/ 	.word	0x00000000


	//----- nvinfo : EIATTR_MIN_STACK_SIZE
	.align		4
.L_490:
        /*0b40*/ 	.byte	0x04, 0x12
        /*0b42*/ 	.short	(.L_492 - .L_491)
	.align		4
.L_491:
        /*0b44*/ 	.word	index@(_ZN5flash32flash_fwd_splitkv_combine_kernelI23Flash_fwd_kernel_traitsILi32ELi64ELi128ELi4ELb0ELb0EN7cutlass6half_tE19Flash_kernel_traitsILi32ELi64ELi128ELi4ES3_EELi16ELi5ELb0EEEvNS_16Flash_fwd_paramsE)
        /*0b48*/ 	.word	0x00000000


	//----- nvinfo : EIATTR_MIN_STACK_SIZE
	.align		4
.L_492:
        /*0b4c*/ 	.byte	0x04, 0x12
        /*0b4e*/ 	.short	(.L_494 - .L_493)
	.align		4
.L_493:
        /*0b50*/ 	.word	index@(_ZN5flash32flash_fwd_splitkv_combine_kernelI23Flash_fwd_kernel_traitsILi32ELi64ELi128ELi4ELb0ELb0EN7cutlass6half_tE19Flash_kernel_traitsILi32ELi64ELi128ELi4ES3_EELi16ELi4ELb0EEEvNS_16Flash_fwd_paramsE)
        /*0b54*/ 	.word	0x00000000


	//----- nvinfo : EIATTR_MIN_STACK_SIZE
	.align		4
.L_494:
        /*0b58*/ 	.byte	0x04, 0x12
        /*0b5a*/ 	.short	(.L_496 - .L_495)
	.align		4
.L_495:
        /*0b5c*/ 	.word	index@(_ZN5flash32flash_fwd_splitkv_combine_kernelI23Flash_fwd_kernel_traitsILi32ELi64ELi128ELi4ELb0ELb0EN7cutlass6half_tE19Flash_kernel_traitsILi32ELi64ELi128ELi4ES3_EELi16ELi3ELb0EEEvNS_16Flash_fwd_paramsE)
        /*0b60*/ 	.word	0x00000000


	//----- nvinfo : EIATTR_MIN_STACK_SIZE
	.align		4
.L_496:
        /*0b64*/ 	.byte	0x04, 0x12
        /*0b66*/ 	.short	(.L_498 - .L_497)
	.align		4
.L_497:
        /*0b68*/ 	.word	index@(_ZN5flash32flash_fwd_splitkv_combine_kernelI23Flash_fwd_kernel_traitsILi32ELi64ELi128ELi4ELb0ELb0EN7cutlass6half_tE19Flash_kernel_traitsILi32ELi64ELi128ELi4ES3_EELi16ELi2ELb0EEEvNS_16Flash_fwd_paramsE)
        /*0b6c*/ 	.word	0x00000000


	//----- nvinfo : EIATTR_MIN_STACK_SIZE
	.align		4
.L_498:
        /*0b70*/ 	.byte	0x04, 0x12
        /*0b72*/ 	.short	(.L_500 - .L_499)
	.align		4
.L_499:
        /*0b74*/ 	.word	index@(_ZN5flash32flash_fwd_splitkv_combine_kernelI23Flash_fwd_kernel_traitsILi32ELi64ELi128ELi4ELb0ELb0EN7cutlass6half_tE19Flash_kernel_traitsILi32ELi64ELi128ELi4ES3_EELi16ELi1ELb0EEEvNS_16Flash_fwd_paramsE)
        /*0b78*/ 	.word	0x00000000


	//----- nvinfo : EIATTR_MIN_STACK_SIZE
	.align		4
.L_500:
        /*0b7c*/ 	.byte	0x04, 0x12
        /*0b7e*/ 	.short	(.L_502 - .L_501)
	.align		4
.L_501:
        /*0b80*/ 	.word	index@(_ZN5flash32flash_fwd_splitkv_combine_kernelI23Flash_fwd_kernel_traitsILi32ELi64ELi128ELi4ELb0ELb0EN7cutlass6half_tE19Flash_kernel_traitsILi32ELi64ELi128ELi4ES3_EELi16ELi7ELb1EEEvNS_16Flash_fwd_paramsE)
        /*0b84*/ 	.word	0x00000000


	//----- nvinfo : EIATTR_MIN_STACK_SIZE
	.align		4
.L_502:
        /*0b88*/ 	.byte	0x04, 0x12
        /*0b8a*/ 	.short	(.L_504 - .L_503)
	.align		4
.L_503:
        /*0b8c*/ 	.word	index@(_ZN5flash32flash_fwd_splitkv_combine_kernelI23Flash_fwd_kernel_traitsILi32ELi64ELi128ELi4ELb0ELb0EN7cutlass6half_tE19Flash_kernel_traitsILi32ELi64ELi128ELi4ES3_EELi16ELi6ELb1EEEvNS_16Flash_fwd_paramsE)
        /*0b90*/ 	.word	0x00000000


	//----- nvinfo : EIATTR_MIN_STACK_SIZE
	.align		4
.L_504:
        /*0b94*/ 	.byte	0x04, 0x12
        /*0b96*/ 	.short	(.L_506 - .L_505)
	.align		4
.L_505:
        /*0b98*/ 	.word	index@(_ZN5flash32flash_fwd_splitkv_combine_kernelI23Flash_fwd_kernel_traitsILi32ELi64ELi128ELi4ELb0ELb0EN7cutlass6half_tE19Flash_kernel_traitsILi32ELi64ELi128ELi4ES3_EELi16ELi5ELb1EEEvNS_16Flash_fwd_paramsE)
        /*0b9c*/ 	.word	0x00000000


	//----- nvinfo : EIATTR_MIN_STACK_SIZE
	.align		4
.L_506:
        /*0ba0*/ 	.byte	0x04, 0x12
        /*0ba2*/ 	.short	(.L_508 - .L_507)
	.align		4
.L_507:
        /*0ba4*/ 	.word	index@(_ZN5flash32flash_fwd_splitkv_combine_kernelI23Flash_fwd_kernel_traitsILi32ELi64ELi128ELi4ELb0ELb0EN7cutlass6half_tE19Flash_kernel_traitsILi32ELi64ELi128ELi4ES3_EELi16ELi4ELb1EEEvNS_16Flash_fwd_paramsE)
        /*0ba8*/ 	.word	0x00000000


	//----- nvinfo : EIATTR_MIN_STACK_SIZE
	.align		4
.L_508:
        /*0bac*/ 	.byte	0x04, 0x12
        /*0bae*/ 	.short	(.L_510 - .L_509)
	.align		4
.L_509:
        /*0bb0*/ 	.word	index@(_ZN5flash32flash_fwd_splitkv_combine_kernelI23Flash_fwd_kernel_traitsILi32ELi64ELi128ELi4ELb0ELb0EN7cutlass6half_tE19Flash_kernel_traitsILi32ELi64ELi128ELi4ES3_EELi16ELi3ELb1EEEvNS_16Flash_fwd_paramsE)
        /*0bb4*/ 	.word	0x00000000


	//----- nvinfo : EIATTR_MIN_STACK_SIZE
	.align		4
.L_510:
        /*0bb8*/ 	.byte	0x04, 0x12
        /*0bba*/ 	.short	(.L_512 - .L_511)
	.align		4
.L_511:
        /*0bbc*/ 	.word	index@(_ZN5flash32flash_fwd_splitkv_combine_kernelI23Flash_fwd_kernel_traitsILi32ELi64ELi128ELi4ELb0ELb0EN7cutlass6half_tE19Flash_kernel_traitsILi32ELi64ELi128ELi4ES3_EELi16ELi2ELb1EEEvNS_16Flash_fwd_paramsE)
        /*0bc0*/ 	.word	0x00000000


	//----- nvinfo : EIATTR_MIN_STACK_SIZE
	.align		4
.L_512:
        /*0bc4*/ 	.byte	0x04, 0x12
        /*0bc6*/ 	.short	(.L_514 - .L_513)
	.align		4
.L_513:
        /*0bc8*/ 	.word	index@(_ZN5flash32flash_fwd_splitkv_combine_kernelI23Flash_fwd_kernel_traitsILi32ELi64ELi128ELi4ELb0ELb0EN7cutlass6half_tE19Flash_kernel_traitsILi32ELi64ELi128ELi4ES3_EELi16ELi1ELb1EEEvNS_16Flash_fwd_paramsE)
        /*0bcc*/ 	.word	0x00000000


	//----- nvinfo : EIATTR_MIN_STACK_SIZE
	.align		4
.L_514:
        /*0bd0*/ 	.byte	0x04, 0x12
        /*0bd2*/ 	.short	(.L_516 - .L_515)
	.align		4
.L_515:
        /*0bd4*/ 	.word	index@(_ZN5flash24flash_fwd_splitkv_kernelI23Flash_fwd_kernel_traitsILi32ELi64ELi128ELi4ELb0ELb0EN7cutlass6half_tE19Flash_kernel_traitsILi32ELi64ELi128ELi4ES3_EELb1ELb0ELb0ELb0ELb0ELb0ELb0ELb0EEEvNS_16Flash_fwd_paramsE)
        /*0bd8*/ 	.word	0x00000000


	//----- nvinfo : EIATTR_MIN_STACK_SIZE
	.align		4
.L_516:
        /*0bdc*/ 	.byte	0x04, 0x12
        /*0bde*/ 	.short	(.L_518 - .L_517)
	.align		4
.L_517:
        /*0be0*/ 	.word	index@(_ZN5flash24flash_fwd_splitkv_kernelI23Flash_fwd_kernel_traitsILi32ELi64ELi128ELi4ELb0ELb0EN7cutlass6half_tE19Flash_kernel_traitsILi32ELi64ELi128ELi4ES3_EELb1ELb0ELb0ELb0ELb0ELb1ELb0ELb0EEEvNS_16Flash_fwd_paramsE)
        /*0be4*/ 	.word	0x00000000


	//----- nvinfo : EIATTR_MIN_STACK_SIZE
	.align		4
.L_518:
        /*0be8*/ 	.byte	0x04, 0x12
        /*0bea*/ 	.short	(.L_520 - .L_519)
	.align		4
.L_519:
        /*0bec*/ 	.word	index@(_ZN5flash24flash_fwd_splitkv_kernelI23Flash_fwd_kernel_traitsILi32ELi64ELi128ELi4ELb0ELb0EN7cutlass6half_tE19Flash_kernel_traitsILi32ELi64ELi128ELi4ES3_EELb1ELb0ELb0ELb0ELb0ELb0ELb0ELb1EEEvNS_16Flash_fwd_paramsE)
        /*0bf0*/ 	.word	0x00000000


	//----- nvinfo : EIATTR_MIN_STACK_SIZE
	.align		4
.L_520:
        /*0bf4*/ 	.byte	0x04, 0x12
        /*0bf6*/ 	.short	(.L_522 - .L_521)
	.align		4
.L_521:
        /*0bf8*/ 	.word	index@(_ZN5flash24flash_fwd_splitkv_kernelI23Flash_fwd_kernel_traitsILi32ELi64ELi128ELi4ELb0ELb0EN7cutlass6half_tE19Flash_kernel_traitsILi32ELi64ELi128ELi4ES3_EELb1ELb0ELb0ELb0ELb0ELb1ELb0ELb1EEEvNS_16Flash_fwd_paramsE)
        /*0bfc*/ 	.word	0x00000000


	//----- nvinfo : EIATTR_MIN_STACK_SIZE
	.align		4
.L_522:
        /*0c00*/ 	.byte	0x04, 0x12
        /*0c02*/ 	.short	(.L_524 - .L_523)
	.align		4
.L_523:
        /*0c04*/ 	.word	index@(_ZN5flash24flash_fwd_splitkv_kernelI23Flash_fwd_kernel_traitsILi32ELi64ELi128ELi4ELb0ELb0EN7cutlass6half_tE19Flash_kernel_traitsILi32ELi64ELi128ELi4ES3_EELb1ELb0ELb0ELb0ELb0ELb0ELb1ELb0EEEvNS_16Flash_fwd_paramsE)
        /*0c08*/ 	.word	0x00000000


	//----- nvinfo : EIATTR_MIN_STACK_SIZE
	.align		4
.L_524:
        /*0c0c*/ 	.byte	0x04, 0x12
        /*0c0e*/ 	.short	(.L_526 - .L_525)
	.align		4
.L_525:
        /*0c10*/ 	.word	index@(_ZN5flash24flash_fwd_splitkv_kernelI23Flash_fwd_kernel_traitsILi32ELi64ELi128ELi4ELb0ELb0EN7cutlass6half_tE19Flash_kernel_traitsILi32ELi64ELi128ELi4ES3_EELb1ELb0ELb0ELb0ELb0ELb1ELb1ELb0EEEvNS_16Flash_fwd_paramsE)
        /*0c14*/ 	.word	0x00000000


	//----- nvinfo : EIATTR_MIN_STACK_SIZE
	.align		4
.L_526:
        /*0c18*/ 	.byte	0x04, 0x12
        /*0c1a*/ 	.short	(.L_528 - .L_527)
	.align		4
.L_527:
        /*0c1c*/ 	.word	index@(_ZN5flash24flash_fwd_splitkv_kernelI23Flash_fwd_kernel_traitsILi32ELi64ELi128ELi4ELb0ELb0EN7cutlass6half_tE19Flash_kernel_traitsILi32ELi64ELi128ELi4ES3_EELb1ELb0ELb0ELb0ELb0ELb0ELb1ELb1EEEvNS_16Flash_fwd_paramsE)
        /*0c20*/ 	.word	0x00000000


	//----- nvinfo : EIATTR_MIN_STACK_SIZE
	.align		4
.L_528:
        /*0c24*/ 	.byte	0x04, 0x12
        /*0c26*/ 	.short	(.L_530 - .L_529)
	.align		4
.L_529:
        /*0c28*/ 	.word	index@(_ZN5flash24flash_fwd_splitkv_kernelI23Flash_fwd_kernel_traitsILi32ELi64ELi128ELi4ELb0ELb0EN7cutlass6half_tE19Flash_kernel_traitsILi32ELi64ELi128ELi4ES3_EELb1ELb0ELb0ELb0ELb0ELb1ELb1ELb1EEEvNS_16Flash_fwd_paramsE)
        /*0c2c*/ 	.word	0x00000000


	//----- nvinfo : EIATTR_MIN_STACK_SIZE
	.align		4
.L_530:
        /*0c30*/ 	.byte	0x04, 0x12
        /*0c32*/ 	.short	(.L_532 - .L_531)
	.align		4
.L_531:
        /*0c34*/ 	.word	index@(_ZN5flash24flash_fwd_splitkv_kernelI23Flash_fwd_kernel_traitsILi32ELi64ELi128ELi4ELb0ELb0EN7cutlass6half_tE19Flash_kernel_traitsILi32ELi64ELi128ELi4ES3_EELb1ELb0ELb0ELb1ELb1ELb0ELb0ELb0EEEvNS_16Flash_fwd_paramsE)
        /*0c38*/ 	.word	0x00000000


	//----- nvinfo : EIATTR_MIN_STACK_SIZE
	.align		4
.L_532:
        /*0c3c*/ 	.byte	0x04, 0x12
        /*0c3e*/ 	.short	(.L_534 - .L_533)
	.align		4
.L_533:
        /*0c40*/ 	.word	index@(_ZN5flash24flash_fwd_splitkv_kernelI23Flash_fwd_kernel_traitsILi32ELi64ELi128ELi4ELb0ELb0EN7cutlass6half_tE19Flash_kernel_traitsILi32ELi64ELi128ELi4ES3_EELb1ELb0ELb0ELb1ELb1ELb1ELb0ELb0EEEvNS_16Flash_fwd_paramsE)
        /*0c44*/ 	.word	0x00000000


	//----- nvinfo : EIATTR_MIN_STACK_SIZE
	.align		4
.L_534:
        /*0c48*/ 	.byte	0x04, 0x12
        /*0c4a*/ 	.short	(.L_536 - .L_535)
	.align		4
.L_535:
        /*0c4c*/ 	.word	index@(_ZN5flash24flash_fwd_splitkv_kernelI23Flash_fwd_kernel_traitsILi32ELi64ELi128ELi4ELb0ELb0EN7cutlass6half_tE19Flash_kernel_traitsILi32ELi64ELi128ELi4ES3_EELb1ELb0ELb0ELb1ELb1ELb0ELb1ELb0EEEvNS_16Flash_fwd_paramsE)
        /*0c50*/ 	.word	0x00000000


	//----- nvinfo : EIATTR_MIN_STACK_SIZE
	.align		4
.L_536:
        /*0c54*/ 	.byte	0x04, 0x12
        /*0c56*/ 	.short	(.L_538 - .L_537)
	.align		4
.L_537:
        /*0c58*/ 	.word	index@(_ZN5flash24flash_fwd_splitkv_kernelI23Flash_fwd_kernel_traitsILi32ELi64ELi128ELi4ELb0ELb0EN7cutlass6half_tE19Flash_kernel_traitsILi32ELi64ELi128ELi4ES3_EELb1ELb0ELb0ELb1ELb1ELb1ELb1ELb0EEEvNS_16Flash_fwd_paramsE)
        /*0c5c*/ 	.word	0x00000000


	//----- nvinfo : EIATTR_MIN_STACK_SIZE
	.align		4
.L_538:
        /*0c60*/ 	.byte	0x04, 0x12
        /*0c62*/ 	.short	(.L_540 - .L_539)
	.align		4
.L_539:
        /*0c64*/ 	.word	index@(_ZN5flash24flash_fwd_splitkv_kernelI23Flash_fwd_kernel_traitsILi32ELi64ELi128ELi4ELb0ELb0EN7cutlass6half_tE19Flash_kernel_traitsILi32ELi64ELi128ELi4ES3_EELb1ELb0ELb0ELb0ELb1ELb0ELb0ELb0EEEvNS_16Flash_fwd_paramsE)
        /*0c68*/ 	.word	0x00000000


	//----- nvinfo : EIATTR_MIN_STACK_SIZE
	.align		4
.L_540:
        /*0c6c*/ 	.byte	0x04, 0x12
        /*0c6e*/ 	.short	(.L_542 - .L_541)
	.align		4
.L_541:
        /*0c70*/ 	.word	index@(_ZN5flash24flash_fwd_splitkv_kernelI23Flash_fwd_kernel_traitsILi32ELi64ELi128ELi4ELb0ELb0EN7cutlass6half_tE19Flash_kernel_traitsILi32ELi64ELi128ELi4ES3_EELb1ELb0ELb0ELb0ELb1ELb1ELb0ELb0EEEvNS_16Flash_fwd_paramsE)
        /*0c74*/ 	.word	0x00000000


	//----- nvinfo : EIATTR_MIN_STACK_SIZE
	.align		4
.L_542:
        /*0c78*/ 	.byte	0x04, 0x12
        /*0c7a*/ 	.short	(.L_544 - .L_543)
	.align		4
.L_543:
        /*0c7c*/ 	.word	index@(_ZN5flash24flash_fwd_splitkv_kernelI23Flash_fwd_kernel_traitsILi32ELi64ELi128ELi4ELb0ELb0EN7cutlass6half_tE19Flash_kernel_traitsILi32ELi64ELi128ELi4ES3_EELb1ELb0ELb1ELb0ELb0ELb0ELb0ELb0EEEvNS_16Flash_fwd_paramsE)
        /*0c80*/ 	.word	0x00000000


	//----- nvinfo : EIATTR_MIN_STACK_SIZE
	.align		4
.L_544:
        /*0c84*/ 	.byte	0x04, 0x12
        /*0c86*/ 	.short	(.L_546 - .L_545)
	.align		4
.L_545:
        /*0c88*/ 	.word	index@(_ZN5flash24flash_fwd_splitkv_kernelI23Flash_fwd_kernel_traitsILi32ELi64ELi128ELi4ELb0ELb0EN7cutlass6half_tE19Flash_kernel_traitsILi32ELi64ELi128ELi4ES3_EELb1ELb0ELb1ELb0ELb0ELb1ELb0ELb0EEEvNS_16Flash_fwd_paramsE)
        /*0c8c*/ 	.word	0x00000000


	//----- nvinfo : EIATTR_MIN_STACK_SIZE
	.align		4
.L_546:
        /*0c90*/ 	.byte	0x04, 0x12
        /*0c92*/ 	.short	(.L_548 - .L_547)
	.align		4
.L_547:
        /*0c94*/ 	.word	index@(_ZN5flash24flash_fwd_splitkv_kernelI23Flash_fwd_kernel_traitsILi32ELi64ELi128ELi4ELb0ELb0EN7cutlass6half_tE19Flash_kernel_traitsILi32ELi64ELi128ELi4ES3_EELb1ELb0ELb0ELb0ELb1ELb0ELb0ELb1EEEvNS_16Flash_fwd_paramsE)
        /*0c98*/ 	.word	0x00000000


	//----- nvinfo : EIATTR_MIN_STACK_SIZE
	.align		4
.L_548:
        /*0c9c*/ 	.byte	0x04, 0x12
        /*0c9e*/ 	.short	(.L_550 - .L_549)
	.align		4
.L_549:
        /*0ca0*/ 	.word	index@(_ZN5flash24flash_fwd_splitkv_kernelI23Flash_fwd_kernel_traitsILi32ELi64ELi128ELi4ELb0ELb0EN7cutlass6half_tE19Flash_kernel_traitsILi32ELi64ELi128ELi4ES3_EELb1ELb0ELb0ELb0ELb1ELb1ELb0ELb1EEEvNS_16Flash_fwd_paramsE)
        /*0ca4*/ 	.word	0x00000000


	//----- nvinfo : EIATTR_MIN_STACK_SIZE
	.align		4
.L_550:
        /*0ca8*/ 	.byte	0x04, 0x12
        /*0caa*/ 	.short	(.L_552 - .L_551)
	.align		4
.L_551:
        /*0cac*/ 	.word	index@(_ZN5flash24flash_fwd_splitkv_kernelI23Flash_fwd_kernel_traitsILi32ELi64ELi128ELi4ELb0ELb0EN7cutlass6half_tE19Flash_kernel_traitsILi32ELi64ELi128ELi4ES3_EELb1ELb0ELb1ELb0ELb0ELb0ELb0ELb1EEEvNS_16Flash_fwd_paramsE)
        /*0cb0*/ 	.word	0x00000000


	//----- nvinfo : EIATTR_MIN_STACK_SIZE
	.align		4
.L_552:
        /*0cb4*/ 	.byte	0x04, 0x12
        /*0cb6*/ 	.short	(.L_554 - .L_553)
	.align		4
.L_553:
        /*0cb8*/ 	.word	index@(_ZN5flash24flash_fwd_splitkv_kernelI23Flash_fwd_kernel_traitsILi32ELi64ELi128ELi4ELb0ELb0EN7cutlass6half_tE19Flash_kernel_traitsILi32ELi64ELi128ELi4ES3_EELb1ELb0ELb1ELb0ELb0ELb1ELb0ELb1EEEvNS_16Flash_fwd_paramsE)
        /*0cbc*/ 	.word	0x00000000


	//----- nvinfo : EIATTR_MIN_STACK_SIZE
	.align		4
.L_554:
        /*0cc0*/ 	.byte	0x04, 0x12
        /*0cc2*/ 	.short	(.L_556 - .L_555)
	.align		4
.L_555:
        /*0cc4*/ 	.word	index@(_ZN5flash24flash_fwd_splitkv_kernelI23Flash_fwd_kernel_traitsILi32ELi64ELi128ELi4ELb0ELb0EN7cutlass6half_tE19Flash_kernel_traitsILi32ELi64ELi128ELi4ES3_EELb1ELb0ELb0ELb0ELb1ELb0ELb1ELb0EEEvNS_16Flash_fwd_paramsE)
        /*0cc8*/ 	.word	0x00000000


	//----- nvinfo : EIATTR_MIN_STACK_SIZE
	.align		4
.L_556:
        /*0ccc*/ 	.byte	0x04, 0x12
        /*0cce*/ 	.short	(.L_558 - .L_557)
	.align		4
.L_557:
        /*0cd0*/ 	.word	index@(_ZN5flash24flash_fwd_splitkv_kernelI23Flash_fwd_kernel_traitsILi32ELi64ELi128ELi4ELb0ELb0EN7cutlass6half_tE19Flash_kernel_traitsILi32ELi64ELi128ELi4ES3_EELb1ELb0ELb0ELb0ELb1ELb1ELb1ELb0EEEvNS_16Flash_fwd_paramsE)
        /*0cd4*/ 	.word	0x00000000


	//----- nvinfo : EIATTR_MIN_STACK_SIZE
	.align		4
.L_558:
        /*0cd8*/ 	.byte	0x04, 0x12
        /*0cda*/ 	.short	(.L_560 - .L_559)
	.align		4
.L_559:
        /*0cdc*/ 	.word	index@(_ZN5flash24flash_fwd_splitkv_kernelI23Flash_fwd_kernel_traitsILi32ELi64ELi128ELi4ELb0ELb0EN7cutlass6half_tE19Flash_kernel_traitsILi32ELi64ELi128ELi4ES3_EELb1ELb0ELb1ELb0ELb0ELb0ELb1ELb0EEEvNS_16Flash_fwd_paramsE)
        /*0ce0*/ 	.word	0x00000000


	//----- nvinfo : EIATTR_MIN_STACK_SIZE
	.align		4
.L_560:
        /*0ce4*/ 	.byte	0x04, 0x12
        /*0ce6*/ 	.short	(.L_562 - .L_561)
	.align		4
.L_561:
        /*0ce8*/ 	.word	index@(_ZN5flash24flash_fwd_splitkv_kernelI23Flash_fwd_kernel_traitsILi32ELi64ELi128ELi4ELb0ELb0EN7cutlass6half_tE19Flash_kernel_traitsILi32ELi64ELi128ELi4ES3_EELb1ELb0ELb1ELb0ELb0ELb1ELb1ELb0EEEvNS_16Flash_fwd_paramsE)
        /*0cec*/ 	.word	0x00000000


	//----- nvinfo : EIATTR_MIN_STACK_SIZE
	.align		4
.L_562:
        /*0cf0*/ 	.byte	0x04, 0x12
        /*0cf2*/ 	.short	(.L_564 - .L_563)
	.align		4
.L_563:
        /*0cf4*/ 	.word	index@(_ZN5flash24flash_fwd_splitkv_kernelI23Flash_fwd_kernel_traitsILi32ELi64ELi128ELi4ELb0ELb0EN7cutlass6half_tE19Flash_kernel_traitsILi32ELi64ELi128ELi4ES3_EELb1ELb0ELb0ELb0ELb1ELb0ELb1ELb1EEEvNS_16Flash_fwd_paramsE)
        /*0cf8*/ 	.word	0x00000000


	//----- nvinfo : EIATTR_MIN_STACK_SIZE
	.align		4
.L_564:
        /*0cfc*/ 	.byte	0x04, 0x12
        /*0cfe*/ 	.short	(.L_566 - .L_565)
	.align		4
.L_565:
        /*0d00*/ 	.word	index@(_ZN5flash24flash_fwd_splitkv_kernelI23Flash_fwd_kernel_traitsILi32ELi64ELi128ELi4ELb0ELb0EN7cutlass6half_tE19Flash_kernel_traitsILi32ELi64ELi128ELi4ES3_EELb1ELb0ELb0ELb0ELb1ELb1ELb1ELb1EEEvNS_16Flash_fwd_paramsE)
        /*0d04*/ 	.word	0x00000000


	//----- nvinfo : EIATTR_MIN_STACK_SIZE
	.align		4
.L_566:
        /*0d08*/ 	.byte	0x04, 0x12
        /*0d0a*/ 	.short	(.L_568 - .L_567)
	.align		4
.L_567:
        /*0d0c*/ 	.word	index@(_ZN5flash24flash_fwd_splitkv_kernelI23Flash_fwd_kernel_traitsILi32ELi64ELi128ELi4ELb0ELb0EN7cutlass6half_tE19Flash_kernel_traitsILi32ELi64ELi128ELi4ES3_EELb1ELb0ELb1ELb0ELb0ELb0ELb1ELb1EEEvNS_16Flash_fwd_paramsE)
        /*0d10*/ 	.word	0x00000000


	//----- nvinfo : EIATTR_MIN_STACK_SIZE
	.align		4
.L_568:
        /*0d14*/ 	.byte	0x04, 0x12
        /*0d16*/ 	.short	(.L_570 - .L_569)
	.align		4
.L_569:
        /*0d18*/ 	.word	index@(_ZN5flash24flash_fwd_splitkv_kernelI23Flash_fwd_kernel_traitsILi32ELi64ELi128ELi4ELb0ELb0EN7cutlass6half_tE19Flash_kernel_traitsILi32ELi64ELi128ELi4ES3_EELb1ELb0ELb1ELb0ELb0ELb1ELb1ELb1EEEvNS_16Flash_fwd_paramsE)
        /*0d1c*/ 	.word	0x00000000
.L_570:


//--------------------- .nv.compat                --------------------------
	.section	.nv.compat,"",@"SHT_CUDA_COMPAT_INFO"
	.align	4
        /*0000*/ 	.byte	0x02, 0x09, 0x01, 0x00, 0x02, 0x02, 0x01, 0x00, 0x02, 0x05, 0x05, 0x00, 0x03, 0x07, 0x01, 0x01
        /*0010*/ 	.byte	0x02, 0x03, 0x00, 0x00, 0x02, 0x06, 0x01, 0x00, 0x04, 0x0b, 0x08, 0x00, 0x01, 0x00, 0x00, 0x00
        /*0020*/ 	.byte	0x00, 0x00, 0x00, 0x00


//--------------------- .nv.info._ZN5flash32flash_fwd_splitkv_combine_kernelI23Flash_fwd_kernel_traitsILi32ELi64ELi256ELi4ELb0ELb0EN7cutlass6half_tE19Flash_kernel_traitsILi32ELi64ELi256ELi4ES3_EELi16ELi7ELb0EEEvNS_16Flash_fwd_paramsE --------------------------
	.section	.nv.info._ZN5flash32flash_fwd_splitkv_combine_kernelI23Flash_fwd_kernel_traitsILi32ELi64ELi256ELi4ELb0ELb0EN7cutlass6half_tE19Flash_kernel_traitsILi32ELi64ELi256ELi4ES3_EELi16ELi7ELb0EEEvNS_16Flash_fwd_paramsE,"",@"SHT_CUDA_INFO"
	.sectionflags	@""
	.align	4


	//----- nvinfo : EIATTR_CUDA_API_VERSION
	.align		4
        /*0000*/ 	.byte	0x04, 0x37
        /*0002*/ 	.short	(.L_572 - .L_571)
.L_571:
        /*0004*/ 	.word	0x00000082


	//----- nvinfo : EIATTR_KPARAM_INFO
	.align		4
.L_572:
        /*0008*/ 	.byte	0x04, 0x17
        /*000a*/ 	.short	(.L_574 - .L_573)
.L_573:
        /*000c*/ 	.word	0x00000000
        /*0010*/ 	.short	0x0000
        /*0012*/ 	.short	0x0000
        /*0014*/ 	.byte	0x00, 0xf0, 0x41, 0x07


	//----- nvinfo : EIATTR_SPARSE_MMA_MASK
	.align		4
.L_574:
        /*0018*/ 	.byte	0x03, 0x50
        /*001a*/ 	.short	0x0000


	//----- nvinfo : EIATTR_MAXREG_COUNT
	.align		4
        /*001c*/ 	.byte	0x03, 0x1b
        /*001e*/ 	.short	0x00ff


	//----- nvinfo : EIATTR_NUM_BARRIERS
	.align		4
        /*0020*/ 	.byte	0x02, 0x4c
        /*0022*/ 	.byte	0x01
	.zero		1


	//----- nvinfo : EIATTR_MERCURY_ISA_VERSION
	.align		4
        /*0024*/ 	.byte	0x03, 0x5f
        /*0026*/ 	.short	0x0101


	//----- nvinfo : EIATTR_COOP_GROUP_MASK_REGIDS
	.align		4
        /*0028*/ 	.byte	0x04, 0x29
        /*002a*/ 	.short	(.L_576 - .L_575)


	//   ....[0]....
.L_575:
        /*002c*/ 	.word	0xffffffff


	//   ....[1]....
        /*0030*/ 	.word	0xffffffff


	//   ....[2]....
        /*0034*/ 	.word	0xffffffff


	//   ....[3]....
        /*0038*/ 	.word	0xffffffff


	//   ....[4]....
        /*003c*/ 	.word	0xffffffff


	//   ....[5]....
        /*0040*/ 	.word	0xffffffff


	//----- nvinfo : EIATTR_COOP_GROUP_INSTR_OFFSETS
	.align		4
.L_576:
        /*0044*/ 	.byte	0x04, 0x28
        /*0046*/ 	.short	(.L_578 - .L_577)


	//   ....[0]....
.L_577:
        /*0048*/ 	.word	0x00002660


	//   ....[1]....
        /*004c*/ 	.word	0x00002710


	//   ....[2]....
        /*0050*/ 	.word	0x00002760


	//   ....[3]....
        /*0054*/ 	.word	0x00002ca0


	//   ....[4]....
        /*0058*/ 	.word	0x00002d70


	//   ....[5]....
        /*005c*/ 	.word	0x00002e30


	//----- nvinfo : EIATTR_VRC_CTA_INIT_COUNT
	.align		4
.L_578:
        /*0060*/ 	.byte	0x02, 0x4a
	.zero		1
	.zero		1


	//----- nvinfo : EIATTR_EXIT_INSTR_OFFSETS
	.align		4
        /*0064*/ 	.byte	0x04, 0x1c
        /*0066*/ 	.short	(.L_580 - .L_579)


	//   ....[0]....
.L_579:
        /*0068*/ 	.word	0x000052c0


	//   ....[1]....
        /*006c*/ 	.word	0x000055a0


	//   ....[2]....
        /*0070*/ 	.word	0x000057c0


	//----- nvinfo : EIATTR_CRS_STACK_SIZE
	.align		4
.L_580:
        /*0074*/ 	.byte	0x04, 0x1e
        /*0076*/ 	.short	(.L_582 - .L_581)
.L_581:
        /*0078*/ 	.word	0x00000000


	//----- nvinfo : EIATTR_CBANK_PARAM_SIZE
	.align		4
.L_582:
        /*007c*/ 	.byte	0x03, 0x19
        /*007e*/ 	.short	0x01d0


	//----- nvinfo : EIATTR_PARAM_CBANK
	.align		4
        /*0080*/ 	.byte	0x04, 0x0a
        /*0082*/ 	.short	(.L_584 - .L_583)
	.align		4
.L_583:
        /*0084*/ 	.word	index@(.nv.constant0._ZN5flash32flash_fwd_splitkv_combine_kernelI23Flash_fwd_kernel_traitsILi32ELi64ELi256ELi4ELb0ELb0EN7cutlass6half_tE19Flash_kernel_traitsILi32ELi64ELi256ELi4ES3_EELi16ELi7ELb0EEEvNS_16Flash_fwd_paramsE)
        /*0088*/ 	.short	0x0380
        /*008a*/ 	.short	0x01d0


	//----- nvinfo : EIATTR_SW_WAR
	.align		4
.L_584:
        /*008c*/ 	.byte	0x04, 0x36
        /*008e*/ 	.short	(.L_586 - .L_585)
.L_585:
        /*0090*/ 	.word	0x00000008
.L_586:


//--------------------- .nv.info._ZN5flash32flash_fwd_splitkv_combine_kernelI23Flash_fwd_kernel_traitsILi32ELi64ELi256ELi4ELb0ELb0EN7cutlass6half_tE19Flash_kernel_traitsILi32ELi64ELi256ELi4ES3_EELi16ELi6ELb0EEEvNS_16Flash_fwd_paramsE --------------------------
	.section	.nv.info._ZN5flash32flash_fwd_splitkv_combine_kernelI23Flash_fwd_kernel_traitsILi32ELi64ELi256ELi4ELb0ELb0EN7cutlass6half_tE19Flash_kernel_traitsILi32ELi64ELi256ELi4ES3_EELi16ELi6ELb0EEEvNS_16Flash_fwd_paramsE,"",@"SHT_CUDA_INFO"
	.sectionflags	@""
	.align	4


	//----- nvinfo : EIATTR_CUDA_API_VERSION
	.align		4
        /*0000*/ 	.byte	0x04, 0x37
        /*0002*/ 	.short	(.L_588 - .L_587)
.L_587:
        /*0004*/ 	.word	0x00000082


	//----- nvinfo : EIATTR_KPARAM_INFO
	.align		4
.L_588:
        /*0008*/ 	.byte	0x04, 0x17
        /*000a*/ 	.short	(.L_590 - .L_589)
.L_589:
        /*000c*/ 	.word	0x00000000
        /*0010*/ 	.short	0x0000
        /*0012*/ 	.short	0x0000
        /*0014*/ 	.byte	0x00, 0xf0, 0x41, 0x07


	//----- nvinfo : EIATTR_SPARSE_MMA_MASK
	.align		4
.L_590:
        /*0018*/ 	.byte	0x03, 0x50
        /*001a*/ 	.short	0x0000


	//----- nvinfo : EIATTR_MAXREG_COUNT
	.align		4
        /*001c*/ 	.byte	0x03, 0x1b
        /*001e*/ 	.short	0x00ff


	//----- nvinfo : EIATTR_NUM_BARRIERS
	.align		4
        /*0020*/ 	.byte	0x02, 0x4c
        /*0022*/ 	.byte	0x01
	.zero		1


	//----- nvinfo : EIATTR_MERCURY_ISA_VERSION
	.align		4
        /*0024*/ 	.byte	0x03, 0x5f
        /*0026*/ 	.short	0x0101


	//----- nvinfo : EIATTR_COOP_GROUP_MASK_REGIDS
	.align		4
        /*0028*/ 	.byte	0x04, 0x29
        /*002a*/ 	.short	(.L_592 - .L_591)


	//   ....[0]....
.L_591:
        /*002c*/ 	.word	0xffffffff


	//   ....[1]....
        /*0030*/ 	.word	0xffffffff


	//   ....[2]....
        /*0034*/ 	.word	0xffffffff


	//   ....[3]....
        /*0038*/ 	.word	0xffffffff


	//   ....[4]....
        /*003c*/ 	.word	0xffffffff


	//   ....[5]....
        /*0040*/ 	.word	0xffffffff


	//----- nvinfo : EIATTR_COOP_GROUP_INSTR_OFFSETS
	.align		4
.L_592:
        /*0044*/ 	.byte	0x04, 0x28
        /*0046*/ 	.short	(.L_594 - .L_593)


	//   ....[0]....
.L_593:
        /*0048*/ 	.word	0x00001ef0


	//   ....[1]....
        /*004c*/ 	.word	0x00001f80


	//   ....[2]....
        /*0050*/ 	.word	0x00001fe0


	//   ....[3]....
        /*0054*/ 	.word	0x000022f0


	//   ....[4]....
        /*0058*/ 	.word	0x00002360


	//   ....[5]....
        /*005c*/ 	.word	0x000024a0


	//----- nvinfo : EIATTR_VRC_CTA_INIT_COUNT
	.align		4
.L_594:
        /*0060*/ 	.byte	0x02, 0x4a
	.zero		1
	.zero		1


	//----- nvinfo : EIATTR_EXIT_INSTR_OFFSETS
	.align		4
        /*0064*/ 	.byte	0x04, 0x1c
        /*0066*/ 	.short	(.L_596 - .L_595)


	//   ....[0]....
.L_595:
        /*0068*/ 	.word	0x00004520


	//   ....[1]....
        /*006c*/ 	.word	0x00004800


	//   ....[2]....
        /*0070*/ 	.word	0x00004a20


	//----- nvinfo : EIATTR_CRS_STACK_SIZE
	.align		4
.L_596:
        /*0074*/ 	.byte	0x04, 0x1e
        /*0076*/ 	.short	(.L_598 - .L_597)
.L_597:
        /*0078*/ 	.word	0x00000000


	//----- nvinfo : EIATTR_CBANK_PARAM_SIZE
	.align		4
.L_598:
        /*007c*/ 	.byte	0x03, 0x19
        /*007e*/ 	.short	0x01d0


	//----- nvinfo : EIATTR_PARAM_CBANK
	.align		4
        /*0080*/ 	.byte	0x04, 0x0a
        /*0082*/ 	.short	(.L_600 - .L_599)
	.align		4
.L_599:
        /*0084*/ 	.word	index@(.nv.constant0._ZN5flash32flash_fwd_splitkv_combine_kernelI23Flash_fwd_kernel_traitsILi32ELi64ELi256ELi4ELb0ELb0EN7cutlass6half_tE19Flash_kernel_traitsILi32ELi64ELi256ELi4ES3_EELi16ELi6ELb0EEEvNS_16Flash_fwd_paramsE)
        /*0088*/ 	.short	0x0380
        /*008a*/ 	.short	0x01d0


	//----- nvinfo : EIATTR_SW_WAR
	.align		4
.L_600:
        /*008c*/ 	.byte	0x04, 0x36
        /*008e*/ 	.short	(.L_602 - .L_601)
.L_601:
        /*0090*/ 	.word	0x00000008
.L_602:


//--------------------- .nv.info._ZN5flash32flash_fwd_splitkv_combine_kernelI23Flash_fwd_kernel_traitsILi32ELi64ELi256ELi4ELb0ELb0EN7cutlass6half_tE19Flash_kernel_traitsILi32ELi64ELi256ELi4ES3_EELi16ELi5ELb0EEEvNS_16Flash_fwd_paramsE --------------------------
	.section	.nv.info._ZN5flash32flash_fwd_splitkv_combine_kernelI23Flash_fwd_kernel_traitsILi32ELi64ELi256ELi4ELb0ELb0EN7cutlass6half_tE19Flash_kernel_traitsILi32ELi64ELi256ELi4ES3_EELi16ELi5ELb0EEEvNS_16Flash_fwd_paramsE,"",@"SHT_CUDA_INFO"
	.sectionflags	@""
	.align	4


	//----- nvinfo : EIATTR_CUDA_API_VERSION
	.align		4
        /*0000*/ 	.byte	0x04, 0x37
        /*0002*/ 	.short	(.L_604 - .L_603)
.L_603:
        /*0004*/ 	.word	0x00000082


	//----- nvinfo : EIATTR_KPARAM_INFO
	.align		4
.L_604:
        /*0008*/ 	.byte	0x04, 0x17
        /*000a*/ 	.short	(.L_606 - .L_605)
.L_605:
        /*000c*/ 	.word	0x00000000
        /*0010*/ 	.short	0x0000
        /*0012*/ 	.short	0x0000
        /*0014*/ 	.byte	0x00, 0xf0, 0x41, 0x07


	//----- nvinfo : EIATTR_SPARSE_MMA_MASK
	.align		4
.L_606:
        /*0018*/ 	.byte	0x03, 0x50
        /*001a*/ 	.short	0x0000


	//----- nvinfo : EIATTR_MAXREG_COUNT
	.align		4
        /*001c*/ 	.byte	0x03, 0x1b
        /*001e*/ 	.short	0x00ff


	//----- nvinfo : EIATTR_NUM_BARRIERS
	.align		4
        /*0020*/ 	.byte	0x02, 0x4c
        /*0022*/ 	.byte	0x01
	.zero		1


	//----- nvinfo : EIATTR_MERCURY_ISA_VERSION
	.align		4
        /*0024*/ 	.byte	0x03, 0x5f
        /*0026*/ 	.short	0x0101


	//----- nvinfo : EIATTR_COOP_GROUP_MASK_REGIDS
	.align		4
        /*0028*/ 	.byte	0x04, 0x29
        /*002a*/ 	.short	(.L_608 - .L_607)


	//   ....[0]....
.L_607:
        /*002c*/ 	.word	0xffffffff


	//   ....[1]....
        /*0030*/ 	.word	0xffffffff


	//   ....[2]....
        /*0034*/ 	.word	0xffffffff


	//   ....[3]....
        /*0038*/ 	.word	0xffffffff


	//   ....[4]....
        /*003c*/ 	.word	0xffffffff


	//   ....[5]....
        /*0040*/ 	.word	0xffffffff


	//----- nvinfo : EIATTR_COOP_GROUP_INSTR_OFFSETS
	.align		4
.L_608:
        /*0044*/ 	.byte	0x04, 0x28
        /*0046*/ 	.short	(.L_610 - .L_609)


	//   ....[0]....
.L_609:
        /*0048*/ 	.word	0x00001d10


	//   ....[1]....
        /*004c*/ 	.word	0x00001da0


	//   ....[2]....
        /*0050*/ 	.word	0x00001e30


	//   ....[3]....
        /*0054*/ 	.word	0x00002010


	//   ....[4]....
        /*0058*/ 	.word	0x000020b0


	//   ....[5]....
        /*005c*/ 	.word	0x000021d0


	//----- nvinfo : EIATTR_VRC_CTA_INIT_COUNT
	.align		4
.L_610:
        /*0060*/ 	.byte	0x02, 0x4a
	.zero		1
	.zero		1


	//----- nvinfo : EIATTR_EXIT_INSTR_OFFSETS
	.align		4
        /*0064*/ 	.byte	0x04, 0x1c
        /*0066*/ 	.short	(.L_612 - .L_611)


	//   ....[0]....
.L_611:
        /*0068*/ 	.word	0x00004080


	//   ....[1]....
        /*006c*/ 	.word	0x00004360


	//   ....[2]....
        /*0070*/ 	.word	0x00004580


	//----- nvinfo : EIATTR_CRS_STACK_SIZE
	.align		4
.L_612:
        /*0074*/ 	.byte	0x04, 0x1e
        /*0076*/ 	.short	(.L_614 - .L_613)
.L_613:
        /*0078*/ 	.word	0x00000000


	//----- nvinfo : EIATTR_CBANK_PARAM_SIZE
	.align		4
.L_614:
        /*007c*/ 	.byte	0x03, 0x19
        /*007e*/ 	.short	0x01d0


	//----- nvinfo : EIATTR_PARAM_CBANK
	.align		4
        /*0080*/ 	.byte	0x04, 0x0a
        /*0082*/ 	.short	(.L_616 - .L_615)
	.align		4
.L_615:
        /*0084*/ 	.word	index@(.nv.constant0._ZN5flash32flash_fwd_splitkv_combine_kernelI23Flash_fwd_kernel_traitsILi32ELi64ELi256ELi4ELb0ELb0EN7cutlass6half_tE19Flash_kernel_traitsILi32ELi64ELi256ELi4ES3_EELi16ELi5ELb0EEEvNS_16Flash_fwd_paramsE)
        /*0088*/ 	.short	0x0380
        /*008a*/ 	.short	0x01d0


	//----- nvinfo : EIATTR_SW_WAR
	.align		4
.L_616:
        /*008c*/ 	.byte	0x04, 0x36
        /*008e*/ 	.short	(.L_618 - .L_617)
.L_617:
        /*0090*/ 	.word	0x00000008
.L_618:


//--------------------- .nv.info._ZN5flash32flash_fwd_splitkv_combine_kernelI23Flash_fwd_kernel_traitsILi32ELi64ELi256ELi4ELb0ELb0EN7cutlass6half_tE19Flash_kernel_traitsILi32ELi64ELi256ELi4ES3_EELi16ELi4ELb0EEEvNS_16Flash_fwd_paramsE --------------------------
	.section	.nv.info._ZN5flash32flash_fwd_splitkv_combine_kernelI23Flash_fwd_kernel_traitsILi32ELi64ELi256ELi4ELb0ELb0EN7cutlass6half_tE19Flash_kernel_traitsILi32ELi64ELi256ELi4ES3_EELi16ELi4ELb0EEEvNS_16Flash_fwd_paramsE,"",@"SHT_CUDA_INFO"
	.sectionflags	@""
	.align	4


	//----- nvinfo : EIATTR_CUDA_API_VERSION
	.align		4
        /*0000*/ 	.byte	0x04, 0x37
        /*0002*/ 	.short	(.L_620 - .L_619)
.L_619:
        /*0004*/ 	.word	0x00000082


	//----- nvinfo : EIATTR_KPARAM_INFO
	.align		4
.L_620:
        /*0008*/ 	.byte	0x04, 0x17
        /*000a*/ 	.short	(.L_622 - .L_621)
.L_621:
        /*000c*/ 	.word	0x00000000
        /*0010*/ 	.short	0x0000
        /*0012*/ 	.short	0x0000
        /*0014*/ 	.byte	0x00, 0xf0, 0x41, 0x07


	//----- nvinfo : EIATTR_SPARSE_MMA_MASK
	.align		4
.L_622:
        /*0018*/ 	.byte	0x03, 0x50
        /*001a*/ 	.short	0x0000


	//----- nvinfo : EIATTR_MAXREG_COUNT
	.align		4
        /*001c*/ 	.byte	0x03, 0x1b
        /*001e*/ 	.short	0x00ff


	//----- nvinfo : EIATTR_NUM_BARRIERS
	.align		4
        /*0020*/ 	.byte	0x02, 0x4c
        /*0022*/ 	.byte	0x01
	.zero		1


	//----- nvinfo : EIATTR_MERCURY_ISA_VERSION
	.align		4
        /*0024*/ 	.byte	0x03, 0x5f
        /*0026*/ 	.short	0x0101


	//----- nvinfo : EIATTR_COOP_GROUP_MASK_REGIDS
	.align		4
        /*0028*/ 	.byte	0x04, 0x29
        /*002a*/ 	.short	(.L_624 - .L_623)


	//   ....[0]....
.L_623:
        /*002c*/ 	.word	0xffffffff


	//   ....[1]....
        /*0030*/ 	.word	0xffffffff


	//   ....[2]....
        /*0034*/ 	.word	0xffffffff


	//   ....[3]....
        /*0038*/ 	.word	0xffffffff


	//   ....[4]....
        /*003c*/ 	.word	0xffffffff


	//   ....[5]....
        /*0040*/ 	.word	0xffffffff


	//----- nvinfo : EIATTR_COOP_GROUP_INSTR_OFFSETS
	.align		4
.L_624:
        /*0044*/ 	.byte	0x04, 0x28
        /*0046*/ 	.short	(.L_626 - .L_625)


	//   ....[0]....
.L_625:
        /*0048*/ 	.word	0x00001a90


	//   ....[1]....
        /*004c*/ 	.word	0x00001ac0


	//   ....[2]....
        /*0050*/ 	.word	0x00001b00


	//   ....[3]....
        /*0054*/ 	.word	0x00001c90


	//   ....[4]....
        /*0058*/ 	.word	0x00001d00


	//   ....[5]....
        /*005c*/ 	.word	0x00001e20


	//----- nvinfo : EIATTR_VRC_CTA_INIT_COUNT
	.align		4
.L_626:
        /*0060*/ 	.byte	0x02, 0x4a
	.zero		1
	.zero		1


	//----- nvinfo : EIATTR_EXIT_INSTR_OFFSETS
	.align		4
        /*0064*/ 	.byte	0x04, 0x1c
        /*0066*/ 	.short	(.L_628 - .L_627)


	//   ....[0]....
.L_627:
        /*0068*/ 	.word	0x00003c60


	//   ....[1]....
        /*006c*/ 	.word	0x00003f40


	//   ....[2]....
        /*0070*/ 	.word	0x00004160


	//----- nvinfo : EIATTR_CRS_STACK_SIZE
	.align		4
.L_628:
        /*0074*/ 	.byte	0x04, 0x1e
        /*0076*/ 	.short	(.L_630 - .L_629)
.L_629:
        /*0078*/ 	.word	0x00000000


	//----- nvinfo : EIATTR_CBANK_PARAM_SIZE
	.align		4
.L_630:
        /*007c*/ 	.byte	0x03, 0x19
        /*007e*/ 	.short	0x01d0


	//----- nvinfo : EIATTR_PARAM_CBANK
	.align		4
        /*0080*/ 	.byte	0x04, 0x0a
        /*0082*/ 	.short	(.L_632 - .L_631)
	.align		4
.L_631:
        /*0084*/ 	.word	index@(.nv.constant0._ZN5flash32flash_fwd_splitkv_combine_kernelI23Flash_fwd_kernel_traitsILi32ELi64ELi256ELi4ELb0ELb0EN7cutlass6half_tE19Flash_kernel_traitsILi32ELi64ELi256ELi4ES3_EELi16ELi4ELb0EEEvNS_16Flash_fwd_paramsE)
        /*0088*/ 	.short	0x0380
        /*008a*/ 	.short	0x01d0


	//----- nvinfo : EIATTR_SW_WAR
	.align		4
.L_632:
        /*008c*/ 	.byte	0x04, 0x36
        /*008e*/ 	.short	(.L_634 - .L_633)
.L_633:
        /*0090*/ 	.word	0x00000008
.L_634:


//--------------------- .nv.info._ZN5flash32flash_fwd_splitkv_combine_kernelI23Flash_fwd_kernel_traitsILi32ELi64ELi256ELi4ELb0ELb0EN7cutlass6half_tE19Flash_kernel_traitsILi32ELi64ELi256ELi4ES3_EELi16ELi3ELb0EEEvNS_16Flash_fwd_paramsE --------------------------
	.section	.nv.info._ZN5flash32flash_fwd_splitkv_combine_kernelI23Flash_fwd_kernel_traitsILi32ELi64ELi256ELi4ELb0ELb0EN7cutlass6half_tE19Flash_kernel_traitsILi32ELi64ELi256ELi4ES3_EELi16ELi3ELb0EEEvNS_16Flash_fwd_paramsE,"",@"SHT_CUDA_INFO"
	.sectionflags	@""
	.align	4


	//----- nvinfo : EIATTR_CUDA_API_VERSION
	.align		4
        /*0000*/ 	.byte	0x04, 0x37
        /*0002*/ 	.short	(.L_636 - .L_635)
.L_635:
        /*0004*/ 	.word	0x00000082


	//----- nvinfo : EIATTR_KPARAM_INFO
	.align		4
.L_636:
        /*0008*/ 	.byte	0x04, 0x17
        /*000a*/ 	.short	(.L_638 - .L_637)
.L_637:
        /*000c*/ 	.word	0x00000000
        /*0010*/ 	.short	0x0000
        /*0012*/ 	.short	0x0000
        /*0014*/ 	.byte	0x00, 0xf0, 0x41, 0x07


	//----- nvinfo : EIATTR_SPARSE_MMA_MASK
	.align		4
.L_638:
        /*0018*/ 	.byte	0x03, 0x50
        /*001a*/ 	.short	0x0000


	//----- nvinfo : EIATTR_MAXREG_COUNT
	.align		4
        /*001c*/ 	.byte	0x03, 0x1b
        /*001e*/ 	.short	0x00ff


	//----- nvinfo : EIATTR_NUM_BARRIERS
	.align		4
        /*0020*/ 	.byte	0x02, 0x4c
        /*0022*/ 	.byte	0x01
	.zero		1


	//----- nvinfo : EIATTR_MERCURY_ISA_VERSION
	.align		4
        /*0024*/ 	.byte	0x03, 0x5f
        /*0026*/ 	.short	0x0101


	//----- nvinfo : EIATTR_COOP_GROUP_MASK_REGIDS
	.align		4
        /*0028*/ 	.byte	0x04, 0x29
        /*002a*/ 	.short	(.L_640 - .L_639)


	//   ....[0]....
.L_639:
        /*002c*/ 	.word	0xffffffff


	//   ....[1]....
        /*0030*/ 	.word	0xffffffff


	//   ....[2]....
        /*0034*/ 	.word	0xffffffff


	//   ....[3]....
        /*0038*/ 	.word	0xffffffff


	//   ....[4]....
        /*003c*/ 	.word	0xffffffff


	//   ....[5]....
        /*0040*/ 	.word	0xffffffff


	//----- nvinfo : EIATTR_COOP_GROUP_INSTR_OFFSETS
	.align		4
.L_640:
        /*0044*/ 	.byte	0x04, 0x28
        /*0046*/ 	.short	(.L_642 - .L_641)


	//   ....[0]....
.L_641:
        /*0048*/ 	.word	0x00001b20


	//   ....[1]....
        /*004c*/ 	.word	0x00001b80


	//   ....[2]....
        /*0050*/ 	.word	0x00001bb0


	//   ....[3]....
        /*0054*/ 	.word	0x00001c50


	//   ....[4]....
        /*0058*/ 	.word	0x00001c90


	//   ....[5]....
        /*005c*/ 	.word	0x00001d60


	//----- nvinfo : EIATTR_VRC_CTA_INIT_COUNT
	.align		4
.L_642:
        /*0060*/ 	.byte	0x02, 0x4a
	.zero		1
	.zero		1


	//----- nvinfo : EIATTR_EXIT_INSTR_OFFSETS
	.align		4
        /*0064*/ 	.byte	0x04, 0x1c
        /*0066*/ 	.short	(.L_644 - .L_643)


	//   ....[0]....
.L_643:
        /*0068*/ 	.word	0x00003b00


	//   ....[1]....
        /*006c*/ 	.word	0x00003de0


	//   ....[2]....
        /*0070*/ 	.word	0x00004000


	//----- nvinfo : EIATTR_CRS_STACK_SIZE
	.align		4
.L_644:
        /*0074*/ 	.byte	0x04, 0x1e
        /*0076*/ 	.short	(.L_646 - .L_645)
.L_645:
        /*0078*/ 	.word	0x00000000


	//----- nvinfo : EIATTR_CBANK_PARAM_SIZE
	.align		4
.L_646:
        /*007c*/ 	.byte	0x03, 0x19
        /*007e*/ 	.short	0x01d0


	//----- nvinfo : EIATTR_PARAM_CBANK
	.align		4
        /*0080*/ 	.byte	0x04, 0x0a
        /*0082*/ 	.short	(.L_648 - .L_647)
	.align		4
.L_647:
        /*0084*/ 	.word	index@(.nv.constant0._ZN5flash32flash_fwd_splitkv_combine_kernelI23Flash_fwd_kernel_traitsILi32ELi64ELi256ELi4ELb0ELb0EN7cutlass6half_tE19Flash_kernel_traitsILi32ELi64ELi256ELi4ES3_EELi16ELi3ELb0EEEvNS_16Flash_fwd_paramsE)
        /*0088*/ 	.short	0x0380
        /*008a*/ 	.short	0x01d0


	//----- nvinfo : EIATTR_SW_WAR
	.align		4
.L_648:
        /*008c*/ 	.byte	0x04, 0x36
        /*008e*/ 	.short	(.L_650 - .L_649)
.L_649:
        /*0090*/ 	.word	0x00000008
.L_650:


//--------------------- .nv.info._ZN5flash32flash_fwd_splitkv_combine_kernelI23Flash_fwd_kernel_traitsILi32ELi64ELi256ELi4ELb0ELb0EN7cutlass6half_tE19Flash_kernel_traitsILi32ELi64ELi256ELi4ES3_EELi16ELi2ELb0EEEvNS_16Flash_fwd_paramsE --------------------------
	.section	.nv.info._ZN5flash32flash_fwd_splitkv_combine_kernelI23Flash_fwd_kernel_traitsILi32ELi64ELi256ELi4ELb0ELb0EN7cutlass6half_tE19Flash_kernel_traitsILi32ELi64ELi256ELi4ES3_EELi16ELi2ELb0EEEvNS_16Flash_fwd_paramsE,"",@"SHT_CUDA_INFO"
	.sectionflags	@""
	.align	4


	//----- nvinfo : EIATTR_CUDA_API_VERSION
	.align		4
        /*0000*/ 	.byte	0x04, 0x37
        /*0002*/ 	.short	(.L_652 - .L_651)
.L_651:
        /*0004*/ 	.word	0x00000082


	//----- nvinfo : EIATTR_KPARAM_INFO
	.align		4
.L_652:
        /*0008*/ 	.byte	0x04, 0x17
        /*000a*/ 	.short	(.L_654 - .L_653)
.L_653:
        /*000c*/ 	.word	0x00000000
        /*0010*/ 	.short	0x0000
        /*0012*/ 	.short	0x0000
        /*0014*/ 	.byte	0x00, 0xf0, 0x41, 0x07


	//----- nvinfo : EIATTR_SPARSE_MMA_MASK
	.align		4
.L_654:
        /*0018*/ 	.byte	0x03, 0x50
        /*001a*/ 	.short	0x0000


	//----- nvinfo : EIATTR_MAXREG_COUNT
	.align		4
        /*001c*/ 	.byte	0x03, 0x1b
        /*001e*/ 	.short	0x00ff


	//----- nvinfo : EIATTR_NUM_BARRIERS
	.align		4
        /*0020*/ 	.byte	0x02, 0x4c
        /*0022*/ 	.byte	0x01
	.zero		1


	//----- nvinfo : EIATTR_MERCURY_ISA_VERSION
	.align		4
        /*0024*/ 	.byte	0x03, 0x5f
        /*0026*/ 	.short	0x0101


	//----- nvinfo : EIATTR_COOP_GROUP_MASK_REGIDS
	.align		4
        /*0028*/ 	.byte	0x04, 0x29
        /*002a*/ 	.short	(.L_656 - .L_655)


	//   ....[0]....
.L_655:
        /*002c*/ 	.word	0xffffffff


	//   ....[1]....
        /*0030*/ 	.word	0xffffffff


	//   ....[2]....
        /*0034*/ 	.word	0xffffffff


	//   ....[3]....
        /*0038*/ 	.word	0xffffffff


	//----- nvinfo : EIATTR_COOP_GROUP_INSTR_OFFSETS
	.align		4
.L_656:
        /*003c*/ 	.byte	0x04, 0x28
        /*003e*/ 	.short	(.L_658 - .L_657)


	//   ....[0]....
.L_657:
        /*0040*/ 	.word	0x00001ad0


	//   ....[1]....
        /*0044*/ 	.word	0x00001b10


	//   ....[2]....
        /*0048*/ 	.word	0x00001c50


	//   ....[3]....
        /*004c*/ 	.word	0x00001ce0


	//----- nvinfo : EIATTR_VRC_CTA_INIT_COUNT
	.align		4
.L_658:
        /*0050*/ 	.byte	0x02, 0x4a
	.zero		1
	.zero		1


	//----- nvinfo : EIATTR_EXIT_INSTR_OFFSETS
	.align		4
        /*0054*/ 	.byte	0x04, 0x1c
        /*0056*/ 	.short	(.L_660 - .L_659)


	//   ....[0]....
.L_659:
        /*0058*/ 	.word	0x00003ab0


	//   ....[1]....
        /*005c*/ 	.word	0x00003d90


	//   ....[2]....
        /*0060*/ 	.word	0x00003fb0


	//----- nvinfo : EIATTR_CRS_STACK_SIZE
	.align		4
.L_660:
        /*0064*/ 	.byte	0x04, 0x1e
        /*0066*/ 	.short	(.L_662 - .L_661)
.L_661:
        /*0068*/ 	.word	0x00000000


	//----- nvinfo : EIATTR_CBANK_PARAM_SIZE
	.align		4
.L_662:
        /*006c*/ 	.byte	0x03, 0x19
        /*006e*/ 	.short	0x01d0


	//----- nvinfo : EIATTR_PARAM_CBANK
	.align		4
        /*0070*/ 	.byte	0x04, 0x0a
        /*0072*/ 	.short	(.L_664 - .L_663)
	.align		4
.L_663:
        /*0074*/ 	.word	index@(.nv.constant0._ZN5flash32flash_fwd_splitkv_combine_kernelI23Flash_fwd_kernel_traitsILi32ELi64ELi256ELi4ELb0ELb0EN7cutlass6half_tE19Flash_kernel_traitsILi32ELi64ELi256ELi4ES3_EELi16ELi2ELb0EEEvNS_16Flash_fwd_paramsE)
        /*0078*/ 	.short	0x0380
        /*007a*/ 	.short	0x01d0


	//----- nvinfo : EIATTR_SW_WAR
	.align		4
.L_664:
        /*007c*/ 	.byte	0x04, 0x36
        /*007e*/ 	.short	(.L_666 - .L_665)
.L_665:
        /*0080*/ 	.word	0x00000008
.L_666:


//--------------------- .nv.info._ZN5flash32flash_fwd_splitkv_combine_kernelI23Flash_fwd_kernel_traitsILi32ELi64ELi256ELi4ELb0ELb0EN7cutlass6half_tE19Flash_kernel_traitsILi32ELi64ELi256ELi4ES3_EELi16ELi1ELb0EEEvNS_16Flash_fwd_paramsE --------------------------
	.section	.nv.info._ZN5flash32flash_fwd_splitkv_combine_kernelI23Flash_fwd_kernel_traitsILi32ELi64ELi256ELi4ELb0ELb0EN7cutlass6half_tE19Flash_kernel_traitsILi32ELi64ELi256ELi4ES3_EELi16ELi1ELb0EEEvNS_16Flash_fwd_paramsE,"",@"SHT_CUDA_INFO"
	.sectionflags	@""
	.align	4


	//----- nvinfo : EIATTR_CUDA_API_VERSION
	.align		4
        /*0000*/ 	.byte	0x04, 0x37
        /*0002*/ 	.short	(.L_668 - .L_667)
.L_667:
        /*0004*/ 	.word	0x00000082


	//----- nvinfo : EIATTR_KPARAM_INFO
	.align		4
.L_668:
        /*0008*/ 	.byte	0x04, 0x17
        /*000a*/ 	.short	(.L_670 - .L_669)
.L_669:
        /*000c*/ 	.word	0x00000000
        /*0010*/ 	.short	0x0000
        /*0012*/ 	.short	0x0000
        /*0014*/ 	.byte	0x00, 0xf0, 0x41, 0x07


	//----- nvinfo : EIATTR_SPARSE_MMA_MASK
	.align		4
.L_670:
        /*0018*/ 	.byte	0x03, 0x50
        /*001a*/ 	.short	0x0000


	//----- nvinfo : EIATTR_MAXREG_COUNT
	.align		4
        /*001c*/ 	.byte	0x03, 0x1b
        /*001e*/ 	.short	0x00ff


	//----- nvinfo : EIATTR_NUM_BARRIERS
	.align		4
        /*0020*/ 	.byte	0x02, 0x4c
        /*0022*/ 	.byte	0x01
	.zero		1


	//----- nvinfo : EIATTR_MERCURY_ISA_VERSION
	.align		4
        /*0024*/ 	.byte	0x03, 0x5f
        /*0026*/ 	.short	0x0101


	//----- nvinfo : EIATTR_COOP_GROUP_MASK_REGIDS
	.align		4
        /*0028*/ 	.byte	0x04, 0x29
        /*002a*/ 	.short	(.L_672 - .L_671)


	//   ....[0]....
.L_671:
        /*002c*/ 	.word	0xffffffff


	//   ....[1]....
        /*0030*/ 	.word	0xffffffff


	//----- nvinfo : EIATTR_COOP_GROUP_INSTR_OFFSETS
	.align		4
.L_672:
        /*0034*/ 	.byte	0x04, 0x28
        /*0036*/ 	.short	(.L_674 - .L_673)


	//   ....[0]....
.L_673:
        /*0038*/ 	.word	0x00001ba0


	//   ....[1]....
        /*003c*/ 	.word	0x00001db0


	//----- nvinfo : EIATTR_VRC_CTA_INIT_COUNT
	.align		4
.L_674:
        /*0040*/ 	.byte	0x02, 0x4a
	.zero		1
	.zero		1


	//----- nvinfo : EIATTR_EXIT_INSTR_OFFSETS
	.align		4
        /*0044*/ 	.byte	0x04, 0x1c
        /*0046*/ 	.short	(.L_676 - .L_675)


	//   ....[0]....
.L_675:
        /*0048*/ 	.word	0x00003a70


	//   ....[1]....
        /*004c*/ 	.word	0x00003d50


	//   ....[2]....
        /*0050*/ 	.word	0x00003f70


	//----- nvinfo : EIATTR_CRS_STACK_SIZE
	.align		4
.L_676:
        /*0054*/ 	.byte	0x04, 0x1e
        /*0056*/ 	.short	(.L_678 - .L_677)
.L_677:
        /*0058*/ 	.word	0x00000000


	//----- nvinfo : EIATTR_CBANK_PARAM_SIZE
	.align		4
.L_678:
        /*005c*/ 	.byte	0x03, 0x19
        /*005e*/ 	.short	0x01d0


	//----- nvinfo : EIATTR_PARAM_CBANK
	.align		4
        /*0060*/ 	.byte	0x04, 0x0a
        /*0062*/ 	.short	(.L_680 - .L_679)
	.align		4
.L_679:
        /*0064*/ 	.word	index@(.nv.constant0._ZN5flash32flash_fwd_splitkv_combine_kernelI23Flash_fwd_kernel_traitsILi32ELi64ELi256ELi4ELb0ELb0EN7cutlass6half_tE19Flash_kernel_traitsILi32ELi64ELi256ELi4ES3_EELi16ELi1ELb0EEEvNS_16Flash_fwd_paramsE)
        /*0068*/ 	.short	0x0380
        /*006a*/ 	.short	0x01d0


	//----- nvinfo : EIATTR_SW_WAR
	.align		4
.L_680:
        /*006c*/ 	.byte	0x04, 0x36
        /*006e*/ 	.short	(.L_682 - .L_681)
.L_681:
        /*0070*/ 	.word	0x00000008
.L_682:


//--------------------- .nv.info._ZN5flash32flash_fwd_splitkv_combine_kernelI23Flash_fwd_kernel_traitsILi32ELi64ELi256ELi4ELb0ELb0EN7cutlass6half_tE19Flash_kernel_traitsILi32ELi64ELi256ELi4ES3_EELi16ELi7ELb1EEEvNS_16Flash_fwd_paramsE --------------------------
	.section	.nv.info._ZN5flash32flash_fwd_splitkv_combine_kernelI23Flash_fwd_kernel_traitsILi32ELi64ELi256ELi4ELb0ELb0EN7cutlass6half_tE19Flash_kernel_traitsILi32ELi64ELi256ELi4ES3_EELi16ELi7ELb1EEEvNS_16Flash_fwd_paramsE,"",@"SHT_CUDA_INFO"
	.sectionflags	@""
	.align	4


	//----- nvinfo : EIATTR_CUDA_API_VERSION
	.align		4
        /*0000*/ 	.byte	0x04, 0x37
        /*0002*/ 	.short	(.L_684 - .L_683)
.L_683:
        /*0004*/ 	.word	0x00000082


	//----- nvinfo : EIATTR_KPARAM_INFO
	.align		4
.L_684:
        /*0008*/ 	.byte	0x04, 0x17
        /*000a*/ 	.short	(.L_686 - .L_685)
.L_685:
        /*000c*/ 	.word	0x00000000
        /*0010*/ 	.short	0x0000
        /*0012*/ 	.short	0x0000
        /*0014*/ 	.byte	0x00, 0xf0, 0x41, 0x07


	//----- nvinfo : EIATTR_SPARSE_MMA_MASK
	.align		4
.L_686:
        /*0018*/ 	.byte	0x03, 0x50
        /*001a*/ 	.short	0x0000


	//----- nvinfo : EIATTR_MAXREG_COUNT
	.align		4
        /*001c*/ 	.byte	0x03, 0x1b
        /*001e*/ 	.short	0x00ff


	//----- nvinfo : EIATTR_NUM_BARRIERS
	.align		4
        /*0020*/ 	.byte	0x02, 0x4c
        /*0022*/ 	.byte	0x01
	.zero		1


	//----- nvinfo : EIATTR_MERCURY_ISA_VERSION
	.align		4
        /*0024*/ 	.byte	0x03, 0x5f
        /*0026*/ 	.short	0x0101


	//----- nvinfo : EIATTR_COOP_GROUP_MASK_REGIDS
	.align		4
        /*0028*/ 	.byte	0x04, 0x29
        /*002a*/ 	.short	(.L_688 - .L_687)


	//   ....[0]....
.L_687:
        /*002c*/ 	.word	0xffffffff


	//   ....[1]....
        /*0030*/ 	.word	0xffffffff


	//   ....[2]....
        /*0034*/ 	.word	0xffffffff


	//   ....[3]....
        /*0038*/ 	.word	0xffffffff


	//   ....[4]....
        /*003c*/ 	.word	0xffffffff


	//   ....[5]....
        /*0040*/ 	.word	0xffffffff


	//----- nvinfo : EIATTR_COOP_GROUP_INSTR_OFFSETS
	.align		4
.L_688:
        /*0044*/ 	.byte	0x04, 0x28
        /*0046*/ 	.short	(.L_690 - .L_689)


	//   ....[0]....
.L_689:
        /*0048*/ 	.word	0x00002660


	//   ....[1]....
        /*004c*/ 	.word	0x000026e0


	//   ....[2]....
        /*0050*/ 	.word	0x00002730


	//   ....[3]....
        /*0054*/ 	.word	0x00002c60


	//   ....[4]....
        /*0058*/ 	.word	0x00002d00


	//   ....[5]....
        /*005c*/ 	.word	0x00002e00


	//----- nvinfo : EIATTR_VRC_CTA_INIT_COUNT
	.align		4
.L_690:
        /*0060*/ 	.byte	0x02, 0x4a
	.zero		1
	.zero		1


	//----- nvinfo : EIATTR_EXIT_INSTR_OFFSETS
	.align		4
        /*0064*/ 	.byte	0x04, 0x1c
        /*0066*/ 	.short	(.L_692 - .L_691)


	//   ....[0]....
.L_691:
        /*0068*/ 	.word	0x00005e80


	//   ....[1]....
        /*006c*/ 	.word	0x00006360


	//----- nvinfo : EIATTR_CRS_STACK_SIZE
	.align		4
.L_692:
        /*0070*/ 	.byte	0x04, 0x1e
        /*0072*/ 	.short	(.L_694 - .L_693)
.L_693:
        /*0074*/ 	.word	0x00000000


	//----- nvinfo : EIATTR_CBANK_PARAM_SIZE
	.align		4
.L_694:
        /*0078*/ 	.byte	0x03, 0x19
        /*007a*/ 	.short	0x01d0


	//----- nvinfo : EIATTR_PARAM_CBANK
	.align		4
        /*007c*/ 	.byte	0x04, 0x0a
        /*007e*/ 	.short	(.L_696 - .L_695)
	.align		4
.L_695:
        /*0080*/ 	.word	index@(.nv.constant0._ZN5flash32flash_fwd_splitkv_combine_kernelI23Flash_fwd_kernel_traitsILi32ELi64ELi256ELi4ELb0ELb0EN7cutlass6half_tE19Flash_kernel_traitsILi32ELi64ELi256ELi4ES3_EELi16ELi7ELb1EEEvNS_16Flash_fwd_paramsE)
        /*0084*/ 	.short	0x0380
        /*0086*/ 	.short	0x01d0


	//----- nvinfo : EIATTR_SW_WAR
	.align		4
.L_696:
        /*0088*/ 	.byte	0x04, 0x36
        /*008a*/ 	.short	(.L_698 - .L_697)
.L_697:
        /*008c*/ 	.word	0x00000008
.L_698:


//--------------------- .nv.info._ZN5flash32flash_fwd_splitkv_combine_kernelI23Flash_fwd_kernel_traitsILi32ELi64ELi256ELi4ELb0ELb0EN7cutlass6half_tE19Flash_kernel_traitsILi32ELi64ELi256ELi4ES3_EELi16ELi6ELb1EEEvNS_16Flash_fwd_paramsE --------------------------
	.section	.nv.info._ZN5flash32flash_fwd_splitkv_combine_kernelI23Flash_fwd_kernel_traitsILi32ELi64ELi256ELi4ELb0ELb0EN7cutlass6half_tE19Flash_kernel_traitsILi32ELi64ELi256ELi4ES3_EELi16ELi6ELb1EEEvNS_16Flash_fwd_paramsE,"",@"SHT_CUDA_INFO"
	.sectionflags	@""
	.align	4


	//----- nvinfo : EIATTR_CUDA_API_VERSION
	.align		4
        /*0000*/ 	.byte	0x04, 0x37
        /*0002*/ 	.short	(.L_700 - .L_699)
.L_699:
        /*0004*/ 	.word	0x00000082


	//----- nvinfo : EIATTR_KPARAM_INFO
	.align		4
.L_700:
        /*0008*/ 	.byte	0x04, 0x17
        /*000a*/ 	.short	(.L_702 - .L_701)
.L_701:
        /*000c*/ 	.word	0x00000000
        /*0010*/ 	.short	0x0000
        /*0012*/ 	.short	0x0000
        /*0014*/ 	.byte	0x00, 0xf0, 0x41, 0x07


	//----- nvinfo : EIATTR_SPARSE_MMA_MASK
	.align		4
.L_702:
        /*0018*/ 	.byte	0x03, 0x50
        /*001a*/ 	.short	0x0000


	//----- nvinfo : EIATTR_MAXREG_COUNT
	.align		4
        /*001c*/ 	.byte	0x03, 0x1b
        /*001e*/ 	.short	0x00ff


	//----- nvinfo : EIATTR_NUM_BARRIERS
	.align		4
        /*0020*/ 	.byte	0x02, 0x4c
        /*0022*/ 	.byte	0x01
	.zero		1


	//----- nvinfo : EIATTR_MERCURY_ISA_VERSION
	.align		4
        /*0024*/ 	.byte	0x03, 0x5f
        /*0026*/ 	.short	0x0101


	//----- nvinfo : EIATTR_COOP_GROUP_MASK_REGIDS
	.align		4
        /*0028*/ 	.byte	0x04, 0x29
        /*002a*/ 	.short	(.L_704 - .L_703)


	//   ....[0]....
.L_703:
        /*002c*/ 	.word	0xffffffff


	//   ....[1]....
        /*0030*/ 	.word	0xffffffff


	//   ....[2]....
        /*0034*/ 	.word	0xffffffff


	//   ....[3]....
        /*0038*/ 	.word	0xffffffff


	//   ....[4]....
        /*003c*/ 	.word	0xffffffff


	//   ....[5]....
        /*0040*/ 	.word	0xffffffff


	//----- nvinfo : EIATTR_COOP_GROUP_INSTR_OFFSETS
	.align		4
.L_704:
        /*0044*/ 	.byte	0x04, 0x28
        /*0046*/ 	.short	(.L_706 - .L_705)


	//   ....[0]....
.L_705:
        /*0048*/ 	.word	0x00001eb0


	//   ....[1]....
        /*004c*/ 	.word	0x00001f70


	//   ....[2]....
        /*0050*/ 	.word	0x00001fb0


	//   ....[3]....
        /*0054*/ 	.word	0x000022e0


	//   ....[4]....
        /*0058*/ 	.word	0x00002350


	//   ....[5]....
        /*005c*/ 	.word	0x00002490


	//----- nvinfo : EIATTR_VRC_CTA_INIT_COUNT
	.align		4
.L_706:
        /*0060*/ 	.byte	0x02, 0x4a
	.zero		1
	.zero		1


	//----- nvinfo : EIATTR_EXIT_INSTR_OFFSETS
	.align		4
        /*0064*/ 	.byte	0x04, 0x1c
        /*0066*/ 	.short	(.L_708 - .L_707)


	//   ....[0]....
.L_707:
        /*0068*/ 	.word	0x00005170


	//   ....[1]....
        /*006c*/ 	.word	0x00005650


	//----- nvinfo : EIATTR_CRS_STACK_SIZE
	.align		4
.L_708:
        /*0070*/ 	.byte	0x04, 0x1e
        /*0072*/ 	.short	(.L_710 - .L_709)
.L_709:
        /*0074*/ 	.word	0x00000000


	//----- nvinfo : EIATTR_CBANK_PARAM_SIZE
	.align		4
.L_710:
        /*0078*/ 	.byte	0x03, 0x19
        /*007a*/ 	.short	0x01d0


	//----- nvinfo : EIATTR_PARAM_CBANK
	.align		4
        /*007c*/ 	.byte	0x04, 0x0a
        /*007e*/ 	.short	(.L_712 - .L_711)
	.align		4
.L_711:
        /*0080*/ 	.word	index@(.nv.constant0._ZN5flash32flash_fwd_splitkv_combine_kernelI23Flash_fwd_kernel_traitsILi32ELi64ELi256ELi4ELb0ELb0EN7cutlass6half_tE19Flash_kernel_traitsILi32ELi64ELi256ELi4ES3_EELi16ELi6ELb1EEEvNS_16Flash_fwd_paramsE)
        /*0084*/ 	.short	0x0380
        /*0086*/ 	.short	0x01d0


	//----- nvinfo : EIATTR_SW_WAR
	.align		4
.L_712:
        /*0088*/ 	.byte	0x04, 0x36
        /*008a*/ 	.short	(.L_714 - .L_713)
.L_713:
        /*008c*/ 	.word	0x00000008
.L_714:


//--------------------- .nv.info._ZN5flash32flash_fwd_splitkv_combine_kernelI23Flash_fwd_kernel_traitsILi32ELi64ELi256ELi4ELb0ELb0EN7cutlass6half_tE19Flash_kernel_traitsILi32ELi64ELi256ELi4ES3_EELi16ELi5ELb1EEEvNS_16Flash_fwd_paramsE --------------------------
	.section	.nv.info._ZN5flash32flash_fwd_splitkv_combine_kernelI23Flash_fwd_kernel_traitsILi32ELi64ELi256ELi4ELb0ELb0EN7cutlass6half_tE19Flash_kernel_traitsILi32ELi64ELi256ELi4ES3_EELi16ELi5ELb1EEEvNS_16Flash_fwd_paramsE,"",@"SHT_CUDA_INFO"
	.sectionflags	@""
	.align	4


	//----- nvinfo : EIATTR_CUDA_API_VERSION
	.align		4
        /*0000*/ 	.byte	0x04, 0x37
        /*0002*/ 	.short	(.L_716 - .L_715)
.L_715:
        /*0004*/ 	.word	0x00000082


	//----- nvinfo : EIATTR_KPARAM_INFO
	.align		4
.L_716:
        /*0008*/ 	.byte	0x04, 0x17
        /*000a*/ 	.short	(.L_718 - .L_717)
.L_717:
        /*000c*/ 	.word	0x00000000
        /*0010*/ 	.short	0x0000
        /*0012*/ 	.short	0x0000
        /*0014*/ 	.byte	0x00, 0xf0, 0x41, 0x07


	//----- nvinfo : EIATTR_SPARSE_MMA_MASK
	.align		4
.L_718:
        /*0018*/ 	.byte	0x03, 0x50
        /*001a*/ 	.short	0x0000


	//----- nvinfo : EIATTR_MAXREG_COUNT
	.align		4
        /*001c*/ 	.byte	0x03, 0x1b
        /*001e*/ 	.short	0x00ff


	//----- nvinfo : EIATTR_NUM_BARRIERS
	.align		4
        /*0020*/ 	.byte	0x02, 0x4c
        /*0022*/ 	.byte	0x01
	.zero		1


	//----- nvinfo : EIATTR_MERCURY_ISA_VERSION
	.align		4
        /*0024*/ 	.byte	0x03, 0x5f
        /*0026*/ 	.short	0x0101


	//----- nvinfo : EIATTR_COOP_GROUP_MASK_REGIDS
	.align		4
        /*0028*/ 	.byte	0x04, 0x29
        /*002a*/ 	.short	(.L_720 - .L_719)


	//   ....[0]....
.L_719:
        /*002c*/ 	.word	0xffffffff


	//   ....[1]....
        /*0030*/ 	.word	0xffffffff


	//   ....[2]....
        /*0034*/ 	.word	0xffffffff


	//   ....[3]....
        /*0038*/ 	.word	0xffffffff


	//   ....[4]....
        /*003c*/ 	.word	0xffffffff


	//   ....[5]....
        /*0040*/ 	.word	0xffffffff


	//----- nvinfo : EIATTR_COOP_GROUP_INSTR_OFFSETS
	.align		4
.L_720:
        /*0044*/ 	.byte	0x04, 0x28
        /*0046*/ 	.short	(.L_722 - .L_721)


	//   ....[0]....
.L_721:
        /*0048*/ 	.word	0x00001c60


	//   ....[1]....
        /*004c*/ 	.word	0x00001ce0


	//   ....[2]....
        /*0050*/ 	.word	0x00001d90


	//   ....[3]....
        /*0054*/ 	.word	0x00001f70


	//   ....[4]....
        /*0058*/ 	.word	0x00002050


	//   ....[5]....
        /*005c*/ 	.word	0x00002120


	//----- nvinfo : EIATTR_VRC_CTA_INIT_COUNT
	.align		4
.L_722:
        /*0060*/ 	.byte	0x02, 0x4a
	.zero		1
	.zero		1


	//----- nvinfo : EIATTR_EXIT_INSTR_OFFSETS
	.align		4
        /*0064*/ 	.byte	0x04, 0x1c
        /*0066*/ 	.short	(.L_724 - .L_723)


	//   ....[0]....
.L_723:
        /*0068*/ 	.word	0x00004b40


	//   ....[1]....
        /*006c*/ 	.word	0x00005020


	//----- nvinfo : EIATTR_CRS_STACK_SIZE
	.align		4
.L_724:
        /*0070*/ 	.byte	0x04, 0x1e
        /*0072*/ 	.short	(.L_726 - .L_725)
.L_725:
        /*0074*/ 	.word	0x00000000


	//----- nvinfo : EIATTR_CBANK_PARAM_SIZE
	.align		4
.L_726:
        /*0078*/ 	.byte	0x03, 0x19
        /*007a*/ 	.short	0x01d0


	//----- nvinfo : EIATTR_PARAM_CBANK
	.align		4
        /*007c*/ 	.byte	0x04, 0x0a
        /*007e*/ 	.short	(.L_728 - .L_727)
	.align		4
.L_727:
        /*0080*/ 	.word	index@(.nv.constant0._ZN5flash32flash_fwd_splitkv_combine_kernelI23Flash_fwd_kernel_traitsILi32ELi64ELi256ELi4ELb0ELb0EN7cutlass6half_tE19Flash_kernel_traitsILi32ELi64ELi256ELi4ES3_EELi16ELi5ELb1EEEvNS_16Flash_fwd_paramsE)
        /*0084*/ 	.short	0x0380
        /*0086*/ 	.short	0x01d0


	//----- nvinfo : EIATTR_SW_WAR
	.align		4
.L_728:
        /*0088*/ 	.byte	0x04, 0x36
        /*008a*/ 	.short	(.L_730 - .L_729)
.L_729:
        /*008c*/ 	.word	0x00000008
.L_730:


//--------------------- .nv.info._ZN5flash32flash_fwd_splitkv_combine_kernelI23Flash_fwd_kernel_traitsILi32ELi64ELi256ELi4ELb0ELb0EN7cutlass6half_tE19Flash_kernel_traitsILi32ELi64ELi256ELi4ES3_EELi16ELi4ELb1EEEvNS_16Flash_fwd_paramsE --------------------------
	.section	.nv.info._ZN5flash32flash_fwd_splitkv_combine_kernelI23Flash_fwd_kernel_traitsILi32ELi64ELi256ELi4ELb0ELb0EN7cutlass6half_tE19Flash_kernel_traitsILi32ELi64ELi256ELi4ES3_EELi16ELi4ELb1EEEvNS_16Flash_fwd_paramsE,"",@"SHT_CUDA_INFO"
	.sectionflags	@""
	.align	4


	//----- nvinfo : EIATTR_CUDA_API_VERSION
	.align		4
        /*0000*/ 	.byte	0x04, 0x37
        /*0002*/ 	.short	(.L_732 - .L_731)
.L_731:
        /*0004*/ 	.word	0x00000082


	//----- nvinfo : EIATTR_KPARAM_INFO
	.align		4
.L_732:
        /*0008*/ 	.byte	0x04, 0x17
        /*000a*/ 	.short	(.L_734 - .L_733)
.L_733:
        /*000c*/ 	.word	0x00000000
        /*0010*/ 	.short	0x0000
        /*0012*/ 	.short	0x0000
        /*0014*/ 	.byte	0x00, 0xf0, 0x41, 0x07


	//----- nvinfo : EIATTR_SPARSE_MMA_MASK
	.align		4
.L_734:
        /*0018*/ 	.byte	0x03, 0x50
        /*001a*/ 	.short	0x0000


	//----- nvinfo : EIATTR_MAXREG_COUNT
	.align		4
        /*001c*/ 	.byte	0x03, 0x1b
        /*001e*/ 	.short	0x00ff


	//----- nvinfo : EIATTR_NUM_BARRIERS
	.align		4
        /*0020*/ 	.byte	0x02, 0x4c
        /*0022*/ 	.byte	0x01
	.zero		1


	//----- nvinfo : EIATTR_MERCURY_ISA_VERSION
	.align		4
        /*0024*/ 	.byte	0x03, 0x5f
        /*0026*/ 	.short	0x0101


	//----- nvinfo : EIATTR_COOP_GROUP_MASK_REGIDS
	.align		4
        /*0028*/ 	.byte	0x04, 0x29
        /*002a*/ 	.short	(.L_736 - .L_735)


	//   ....[0]....
.L_735:
        /*002c*/ 	.word	0xffffffff


	//   ....[1]....
        /*0030*/ 	.word	0xffffffff


	//   ....[2]....
        /*0034*/ 	.word	0xffffffff


	//   ....[3]....
        /*0038*/ 	.word	0xffffffff


	//   ....[4]....
        /*003c*/ 	.word	0xffffffff


	//   ....[5]....
        /*0040*/ 	.word	0xffffffff


	//----- nvinfo : EIATTR_COOP_GROUP_INSTR_OFFSETS
	.align		4
.L_736:
        /*0044*/ 	.byte	0x04, 0x28
        /*0046*/ 	.short	(.L_738 - .L_737)


	//   ....[0]....
.L_737:
        /*0048*/ 	.word	0x00001a80


	//   ....[1]....
        /*004c*/ 	.word	0x00001ab0


	//   ....[2]....
        /*0050*/ 	.word	0x00001af0


	//   ....[3]....
        /*0054*/ 	.word	0x00001c70


	//   ....[4]....
        /*0058*/ 	.word	0x00001ce0


	//   ....[5]....
        /*005c*/ 	.word	0x00001e00


	//----- nvinfo : EIATTR_VRC_CTA_INIT_COUNT
	.align		4
.L_738:
        /*0060*/ 	.byte	0x02, 0x4a
	.zero		1
	.zero		1


	//----- nvinfo : EIATTR_EXIT_INSTR_OFFSETS
	.align		4
        /*0064*/ 	.byte	0x04, 0x1c
        /*0066*/ 	.short	(.L_740 - .L_739)


	//   ....[0]....
.L_739:
        /*0068*/ 	.word	0x000047d0


	//   ....[1]....
        /*006c*/ 	.word	0x00004cb0


	//----- nvinfo : EIATTR_CRS_STACK_SIZE
	.align		4
.L_740:
        /*0070*/ 	.byte	0x04, 0x1e
        /*0072*/ 	.short	(.L_742 - .L_741)
.L_741:
        /*0074*/ 	.word	0x00000000


	//----- nvinfo : EIATTR_CBANK_PARAM_SIZE
	.align		4
.L_742:
        /*0078*/ 	.byte	0x03, 0x19
        /*007a*/ 	.short	0x01d0


	//----- nvinfo : EIATTR_PARAM_CBANK
	.align		4
        /*007c*/ 	.byte	0x04, 0x0a
        /*007e*/ 	.short	(.L_744 - .L_743)
	.align		4
.L_743:
        /*0080*/ 	.word	index@(.nv.constant0._ZN5flash32flash_fwd_splitkv_combine_kernelI23Flash_fwd_kernel_traitsILi32ELi64ELi256ELi4ELb0ELb0EN7cutlass6half_tE19Flash_kernel_traitsILi32ELi64ELi256ELi4ES3_EELi16ELi4ELb1EEEvNS_16Flash_fwd_paramsE)
        /*0084*/ 	.short	0x0380
        /*0086*/ 	.short	0x01d0


	//----- nvinfo : EIATTR_SW_WAR
	.align		4
.L_744:
        /*0088*/ 	.byte	0x04, 0x36
        /*008a*/ 	.short	(.L_746 - .L_745)
.L_745:
        /*008c*/ 	.word	0x00000008
.L_746:


//--------------------- .nv.info._ZN5flash32flash_fwd_splitkv_combine_kernelI23Flash_fwd_kernel_traitsILi32ELi64ELi256ELi4ELb0ELb0EN7cutlass6half_tE19Flash_kernel_traitsILi32ELi64ELi256ELi4ES3_EELi16ELi3ELb1EEEvNS_16Flash_fwd_paramsE --------------------------
	.section	.nv.info._ZN5flash32flash_fwd_splitkv_combine_kernelI23Flash_fwd_kernel_traitsILi32ELi64ELi256ELi4ELb0ELb0EN7cutlass6half_tE19Flash_kernel_traitsILi32ELi64ELi256ELi4ES3_EELi16ELi3ELb1EEEvNS_16Flash_fwd_paramsE,"",@"SHT_CUDA_INFO"
	.sectionflags	@""
	.align	4


	//----- nvinfo : EIATTR_CUDA_API_VERSION
	.align		4
        /*0000*/ 	.byte	0x04, 0x37
        /*0002*/ 	.short	(.L_748 - .L_747)
.L_747:
        /*0004*/ 	.word	0x00000082


	//----- nvinfo : EIATTR_KPARAM_INFO
	.align		4
.L_748:
        /*0008*/ 	.byte	0x04, 0x17
        /*000a*/ 	.short	(.L_750 - .L_749)
.L_749:
        /*000c*/ 	.word	0x00000000
        /*0010*/ 	.short	0x0000
        /*0012*/ 	.short	0x0000
        /*0014*/ 	.byte	0x00, 0xf0, 0x41, 0x07


	//----- nvinfo : EIATTR_SPARSE_MMA_MASK
	.align		4
.L_750:
        /*0018*/ 	.byte	0x03, 0x50
        /*001a*/ 	.short	0x0000


	//----- nvinfo : EIATTR_MAXREG_COUNT
	.align		4
        /*001c*/ 	.byte	0x03, 0x1b
        /*001e*/ 	.short	0x00ff


	//----- nvinfo : EIATTR_NUM_BARRIERS
	.align		4
        /*0020*/ 	.byte	0x02, 0x4c
        /*0022*/ 	.byte	0x01
	.zero		1


	//----- nvinfo : EIATTR_MERCURY_ISA_VERSION
	.align		4
        /*0024*/ 	.byte	0x03, 0x5f
        /*0026*/ 	.short	0x0101


	//----- nvinfo : EIATTR_COOP_GROUP_MASK_REGIDS
	.align		4
        /*0028*/ 	.byte	0x04, 0x29
        /*002a*/ 	.short	(.L_752 - .L_751)


	//   ....[0]....
.L_751:
        /*002c*/ 	.word	0xffffffff


	//   ....[1]....
        /*0030*/ 	.word	0xffffffff


	//   ....[2]....
        /*0034*/ 	.word	0xffffffff


	//   ....[3]....
        /*0038*/ 	.word	0xffffffff


	//   ....[4]....
        /*003c*/ 	.word	0xffffffff


	//   ....[5]....
        /*0040*/ 	.word	0xffffffff


	//----- nvinfo : EIATTR_COOP_GROUP_INSTR_OFFSETS
	.align		4
.L_752:
        /*0044*/ 	.byte	0x04, 0x28
        /*0046*/ 	.short	(.L_754 - .L_753)


	//   ....[0]....
.L_753:
        /*0048*/ 	.word	0x00001b10


	//   ....[1]....
        /*004c*/ 	.word	0x00001b60


	//   ....[2]....
        /*0050*/ 	.word	0x00001b80


	//   ....[3]....
        /*0054*/ 	.word	0x00001c40


	//   ....[4]....
        /*0058*/ 	.word	0x00001c70


	//   ....[5]....
        /*005c*/ 	.word	0x00001d50


	//----- nvinfo : EIATTR_VRC_CTA_INIT_COUNT
	.align		4
.L_754:
        /*0060*/ 	.byte	0x02, 0x4a
	.zero		1
	.zero		1


	//----- nvinfo : EIATTR_EXIT_INSTR_OFFSETS
	.align		4
        /*0064*/ 	.byte	0x04, 0x1c
        /*0066*/ 	.short	(.L_756 - .L_755)


	//   ....[0]....
.L_755:
        /*0068*/ 	.word	0x00004650


	//   ....[1]....
        /*006c*/ 	.word	0x00004b30


	//----- nvinfo : EIATTR_CRS_STACK_SIZE
	.align		4
.L_756:
        /*0070*/ 	.byte	0x04, 0x1e
        /*0072*/ 	.short	(.L_758 - .L_757)
.L_757:
        /*0074*/ 	.word	0x00000000


	//----- nvinfo : EIATTR_CBANK_PARAM_SIZE
	.align		4
.L_758:
        /*0078*/ 	.byte	0x03, 0x19
        /*007a*/ 	.short	0x01d0


	//----- nvinfo : EIATTR_PARAM_CBANK
	.align		4
        /*007c*/ 	.byte	0x04, 0x0a
        /*007e*/ 	.short	(.L_760 - .L_759)
	.align		4
.L_759:
        /*0080*/ 	.word	index@(.nv.constant0._ZN5flash32flash_fwd_splitkv_combine_kernelI23Flash_fwd_kernel_traitsILi32ELi64ELi256ELi4ELb0ELb0EN7cutlass6half_tE19Flash_kernel_traitsILi32ELi64ELi256ELi4ES3_EELi16ELi3ELb1EEEvNS_16Flash_fwd_paramsE)
        /*0084*/ 	.short	0x0380
        /*0086*/ 	.short	0x01d0


	//----- nvinfo : EIATTR_SW_WAR
	.align		4
.L_760:
        /*0088*/ 	.byte	0x04, 0x36
        /*008a*/ 	.short	(.L_762 - .L_761)
.L_761:
        /*008c*/ 	.word	0x00000008
.L_762:


//--------------------- .nv.info._ZN5flash32flash_fwd_splitkv_combine_kernelI23Flash_fwd_kernel_traitsILi32ELi64ELi256ELi4ELb0ELb0EN7cutlass6half_tE19Flash_kernel_traitsILi32ELi64ELi256ELi4ES3_EELi16ELi2ELb1EEEvNS_16Flash_fwd_paramsE --------------------------
	.section	.nv.info._ZN5flash32flash_fwd_splitkv_combine_kernelI23Flash_fwd_kernel_traitsILi32ELi64ELi256ELi4ELb0ELb0EN7cutlass6half_tE19Flash_kernel_traitsILi32ELi64ELi256ELi4ES3_EELi16ELi2ELb1EEEvNS_16Flash_fwd_paramsE,"",@"SHT_CUDA_INFO"
	.sectionflags	@""
	.align	4


	//----- nvinfo : EIATTR_CUDA_API_VERSION
	.align		4
        /*0000*/ 	.byte	0x04, 0x37
        /*0002*/ 	.short	(.L_764 - .L_763)
.L_763:
        /*0004*/ 	.word	0x00000082


	//----- nvinfo : EIATTR_KPARAM_INFO
	.align		4
.L_764:
        /*0008*/ 	.byte	0x04, 0x17
        /*000a*/ 	.short	(.L_766 - .L_765)
.L_765:
        /*000c*/ 	.word	0x00000000
        /*0010*/ 	.short	0x0000
        /*0012*/ 	.short	0x0000
        /*0014*/ 	.byte	0x00, 0xf0, 0x41, 0x07


	//----- nvinfo : EIATTR_SPARSE_MMA_MASK
	.align		4
.L_766:
        /*0018*/ 	.byte	0x03, 0x50
        /*001a*/ 	.short	0x0000


	//----- nvinfo : EIATTR_MAXREG_COUNT
	.align		4
        /*001c*/ 	.byte	0x03, 0x1b
        /*001e*/ 	.short	0x00ff


	//----- nvinfo : EIATTR_NUM_BARRIERS
	.align		4
        /*0020*/ 	.byte	0x02, 0x4c
        /*0022*/ 	.byte	0x01
	.zero		1


	//----- nvinfo : EIATTR_MERCURY_ISA_VERSION
	.align		4
        /*0024*/ 	.byte	0x03, 0x5f
        /*0026*/ 	.short	0x0101


	//----- nvinfo : EIATTR_COOP_GROUP_MASK_REGIDS
	.align		4
        /*0028*/ 	.byte	0x04, 0x29
        /*002a*/ 	.short	(.L_768 - .L_767)


	//   ....[0]....
.L_767:
        /*002c*/ 	.word	0xffffffff


	//   ....[1]....
        /*0030*/ 	.word	0xffffffff


	//   ....[2]....
        /*0034*/ 	.word	0xffffffff


	//   ....[3]....
        /*0038*/ 	.word	0xffffffff


	//----- nvinfo : EIATTR_COOP_GROUP_INSTR_OFFSETS
	.align		4
.L_768:
        /*003c*/ 	.byte	0x04, 0x28
        /*003e*/ 	.short	(.L_770 - .L_769)


	//   ....[0]....
.L_769:
        /*0040*/ 	.word	0x00001b30


	//   ....[1]....
        /*0044*/ 	.word	0x00001bb0


	//   ....[2]....
        /*0048*/ 	.word	0x00001d30


	//   ....[3]....
        /*004c*/ 	.word	0x00001e30


	//----- nvinfo : EIATTR_VRC_CTA_INIT_COUNT
	.align		4
.L_770:
        /*0050*/ 	.byte	0x02, 0x4a
	.zero		1
	.zero		1


	//----- nvinfo : EIATTR_EXIT_INSTR_OFFSETS
	.align		4
        /*0054*/ 	.byte	0x04, 0x1c
        /*0056*/ 	.short	(.L_772 - .L_771)


	//   ....[0]....
.L_771:
        /*0058*/ 	.word	0x00004630


	//   ....[1]....
        /*005c*/ 	.word	0x00004b10


	//----- nvinfo : EIATTR_CRS_STACK_SIZE
	.align		4
.L_772:
        /*0060*/ 	.byte	0x04, 0x1e
        /*0062*/ 	.short	(.L_774 - .L_773)
.L_773:
        /*0064*/ 	.word	0x00000000


	//----- nvinfo : EIATTR_CBANK_PARAM_SIZE
	.align		4
.L_774:
        /*0068*/ 	.byte	0x03, 0x19
        /*006a*/ 	.short	0x01d0


	//----- nvinfo : EIATTR_PARAM_CBANK
	.align		4
        /*006c*/ 	.byte	0x04, 0x0a
        /*006e*/ 	.short	(.L_776 - .L_775)
	.align		4
.L_775:
        /*0070*/ 	.word	index@(.nv.constant0._ZN5flash32flash_fwd_splitkv_combine_kernelI23Flash_fwd_kernel_traitsILi32ELi64ELi256ELi4ELb0ELb0EN7cutlass6half_tE19Flash_kernel_traitsILi32ELi64ELi256ELi4ES3_EELi16ELi2ELb1EEEvNS_16Flash_fwd_paramsE)
        /*0074*/ 	.short	0x0380
        /*0076*/ 	.short	0x01d0


	//----- nvinfo : EIATTR_SW_WAR
	.align		4
.L_776:
        /*0078*/ 	.byte	0x04, 0x36
        /*007a*/ 	.short	(.L_778 - .L_777)
.L_777:
        /*007c*/ 	.word	0x00000008
.L_778:


//--------------------- .nv.info._ZN5flash32flash_fwd_splitkv_combine_kernelI23Flash_fwd_kernel_traitsILi32ELi64ELi256ELi4ELb0ELb0EN7cutlass6half_tE19Flash_kernel_traitsILi32ELi64ELi256ELi4ES3_EELi16ELi1ELb1EEEvNS_16Flash_fwd_paramsE --------------------------
	.section	.nv.info._ZN5flash32flash_fwd_splitkv_combine_kernelI23Flash_fwd_kernel_traitsILi32ELi64ELi256ELi4ELb0ELb0EN7cutlass6half_tE19Flash_kernel_traitsILi32ELi64ELi256ELi4ES3_EELi16ELi1ELb1EEEvNS_16Flash_fwd_paramsE,"",@"SHT_CUDA_INFO"
	.sectionflags	@""
	.align	4


	//----- nvinfo : EIATTR_CUDA_API_VERSION
	.align		4
        /*0000*/ 	.byte	0x04, 0x37
        /*0002*/ 	.short	(.L_780 - .L_779)
.L_779:
        /*0004*/ 	.word	0x00000082


	//----- nvinfo : EIATTR_KPARAM_INFO
	.align		4
.L_780:
        /*0008*/ 	.byte	0x04, 0x17
        /*000a*/ 	.short	(.L_782 - .L_781)
.L_781:
        /*000c*/ 	.word	0x00000000
        /*0010*/ 	.short	0x0000
        /*0012*/ 	.short	0x0000
        /*0014*/ 	.byte	0x00, 0xf0, 0x41, 0x07


	//----- nvinfo : EIATTR_SPARSE_MMA_MASK
	.align		4
.L_782:
        /*0018*/ 	.byte	0x03, 0x50
        /*001a*/ 	.short	0x0000


	//----- nvinfo : EIATTR_MAXREG_COUNT
	.align		4
        /*001c*/ 	.byte	0x03, 0x1b
        /*001e*/ 	.short	0x00ff


	//----- nvinfo : EIATTR_NUM_BARRIERS
	.align		4
        /*0020*/ 	.byte	0x02, 0x4c
        /*0022*/ 	.byte	0x01
	.zero		1


	//----- nvinfo : EIATTR_MERCURY_ISA_VERSION
	.align		4
        /*0024*/ 	.byte	0x03, 0x5f
        /*0026*/ 	.short	0x0101


	//----- nvinfo : EIATTR_COOP_GROUP_MASK_REGIDS
	.align		4
        /*0028*/ 	.byte	0x04, 0x29
        /*002a*/ 	.short	(.L_784 - .L_783)


	//   ....[0]....
.L_783:
        /*002c*/ 	.word	0xffffffff


	//   ....[1]....
        /*0030*/ 	.word	0xffffffff


	//----- nvinfo : EIATTR_COOP_GROUP_INSTR_OFFSETS
	.align		4
.L_784:
        /*0034*/ 	.byte	0x04, 0x28
        /*0036*/ 	.short	(.L_786 - .L_785)


	//   ....[0]....
.L_785:
        /*0038*/ 	.word	0x00001b50


	//   ....[1]....
        /*003c*/ 	.word	0x00001d60


	//----- nvinfo : EIATTR_VRC_CTA_INIT_COUNT
	.align		4
.L_786:
        /*0040*/ 	.byte	0x02, 0x4a
	.zero		1
	.zero		1


	//----- nvinfo : EIATTR_EXIT_INSTR_OFFSETS
	.align		4
        /*0044*/ 	.byte	0x04, 0x1c
        /*0046*/ 	.short	(.L_788 - .L_787)


	//   ....[0]....
.L_787:
        /*0048*/ 	.word	0x00004600


	//   ....[1]....
        /*004c*/ 	.word	0x00004ae0


	//----- nvinfo : EIATTR_CRS_STACK_SIZE
	.align		4
.L_788:
        /*0050*/ 	.byte	0x04, 0x1e
        /*0052*/ 	.short	(.L_790 - .L_789)
.L_789:
        /*0054*/ 	.word	0x00000000


	//----- nvinfo : EIATTR_CBANK_PARAM_SIZE
	.align		4
.L_790:
        /*0058*/ 	.byte	0x03, 0x19
        /*005a*/ 	.short	0x01d0


	//----- nvinfo : EIATTR_PARAM_CBANK
	.align		4
        /*005c*/ 	.byte	0x04, 0x0a
        /*005e*/ 	.short	(.L_792 - .L_791)
	.align		4
.L_791:
        /*0060*/ 	.word	index@(.nv.constant0._ZN5flash32flash_fwd_splitkv_combine_kernelI23Flash_fwd_kernel_traitsILi32ELi64ELi256ELi4ELb0ELb0EN7cutlass6half_tE19Flash_kernel_traitsILi32ELi64ELi256ELi4ES3_EELi16ELi1ELb1EEEvNS_16Flash_fwd_paramsE)
        /*0064*/ 	.short	0x0380
        /*0066*/ 	.short	0x01d0


	//----- nvinfo : EIATTR_SW_WAR
	.align		4
.L_792:
        /*0068*/ 	.byte	0x04, 0x36
        /*006a*/ 	.short	(.L_794 - .L_793)
.L_793:
        /*006c*/ 	.word	0x00000008
.L_794:


//--------------------- .nv.info._ZN5flash24flash_fwd_splitkv_kernelI23Flash_fwd_kernel_traitsILi32ELi64ELi256ELi4ELb0ELb0EN7cutlass6half_tE19Flash_kernel_traitsILi32ELi64ELi256ELi4ES3_EELb1ELb0ELb0ELb0ELb0ELb0ELb0ELb0EEEvNS_16Flash_fwd_paramsE --------------------------
	.section	.nv.info._ZN5flash24flash_fwd_splitkv_kernelI23Flash_fwd_kernel_traitsILi32ELi64ELi256ELi4ELb0ELb0EN7cutlass6half_tE19Flash_kernel_traitsILi32ELi64ELi256ELi4ES3_EELb1ELb0ELb0ELb0ELb0ELb0ELb0ELb0EEEvNS_16Flash_fwd_paramsE,"",@"SHT_CUDA_INFO"
	.sectionflags	@""
	.align	4


	//----- nvinfo : EIATTR_CUDA_API_VERSION
	.align		4
        /*0000*/ 	.byte	0x04, 0x37
        /*0002*/ 	.short	(.L_796 - .L_795)
.L_795:
        /*0004*/ 	.word	0x00000082


	//----- nvinfo : EIATTR_KPARAM_INFO
	.align		4
.L_796:
        /*0008*/ 	.byte	0x04, 0x17
        /*000a*/ 	.short	(.L_798 - .L_797)
.L_797:
        /*000c*/ 	.word	0x00000000
        /*0010*/ 	.short	0x0000
        /*0012*/ 	.short	0x0000
        /*0014*/ 	.byte	0x00, 0xf0, 0x41, 0x07


	//----- nvinfo : EIATTR_SPARSE_MMA_MASK
	.align		4
.L_798:
        /*0018*/ 	.byte	0x03, 0x50
        /*001a*/ 	.short	0x0000


	//----- nvinfo : EIATTR_MAXREG_COUNT
	.align		4
        /*001c*/ 	.byte	0x03, 0x1b
        /*001e*/ 	.short	0x00ff


	//----- nvinfo : EIATTR_NUM_BARRIERS
	.align		4
        /*0020*/ 	.byte	0x02, 0x4c
        /*0022*/ 	.byte	0x01
	.zero		1


	//----- nvinfo : EIATTR_MERCURY_ISA_VERSION
	.align		4
        /*0024*/ 	.byte	0x03, 0x5f
        /*0026*/ 	.short	0x0101


	//----- nvinfo : EIATTR_COOP_GROUP_MASK_REGIDS
	.align		4
        /*0028*/ 	.byte	0x04, 0x29
        /*002a*/ 	.short	(.L_800 - .L_799)


	//   ....[0]....
.L_799:
        /*002c*/ 	.word	0xffffffff


	//   ....[1]....
        /*0030*/ 	.word	0xffffffff


	//   ....[2]....
        /*0034*/ 	.word	0xffffffff


	//   ....[3]....
        /*0038*/ 	.word	0xffffffff


	//   ....[4]....
        /*003c*/ 	.word	0xffffffff


	//   ....[5]....
        /*0040*/ 	.word	0xffffffff


	//   ....[6]....
        /*0044*/ 	.word	0xffffffff


	//   ....[7]....
        /*0048*/ 	.word	0xffffffff


	//   ....[8]....
        /*004c*/ 	.word	0xffffffff


	//   ....[9]....
        /*0050*/ 	.word	0xffffffff


	//   ....[10]....
        /*0054*/ 	.word	0xffffffff


	//   ....[11]....
        /*0058*/ 	.word	0xffffffff


	//   ....[12]....
        /*005c*/ 	.word	0xffffffff


	//   ....[13]....
        /*0060*/ 	.word	0xffffffff


	//   ....[14]....
        /*0064*/ 	.word	0xffffffff


	//   ....[15]....
        /*0068*/ 	.word	0xffffffff


	//----- nvinfo : EIATTR_COOP_GROUP_INSTR_OFFSETS
	.align		4
.L_800:
        /*006c*/ 	.byte	0x04, 0x28
        /*006e*/ 	.short	(.L_802 - .L_801)


	//   ....[0]....
.L_801:
        /*0070*/ 	.word	0x00004a70


	//   ....[1]....
        /*0074*/ 	.word	0x00004ae0


	//   ....[2]....
        /*0078*/ 	.word	0x00005a90


	//   ....[3]....
        /*007c*/ 	.word	0x00005b30


	//   ....[4]....
        /*0080*/ 	.word	0x0000a520


	//   ....[5]....
        /*0084*/ 	.word	0x0000a550


	//   ....[6]....
        /*0088*/ 	.word	0x0000abd0


	//   ....[7]....
        /*008c*/ 	.word	0x0000ad30


	//   ....[8]....
        /*0090*/ 	.word	0x0000e8b0


	//   ....[9]....
        /*0094*/ 	.word	0x0000e8d0


	//   ....[10]....
        /*0098*/ 	.word	0x0000e900


	//   ....[11]....
        /*009c*/ 	.word	0x0000e910


	//   ....[12]....
        /*00a0*/ 	.word	0x00010d80


	//   ....[13]....
        /*00a4*/ 	.word	0x00010dc0


	//   ....[14]....
        /*00a8*/ 	.word	0x00010eb0


	//   ....[15]....
        /*00ac*/ 	.word	0x00010ee0


	//----- nvinfo : EIATTR_VRC_CTA_INIT_COUNT
	.align		4
.L_802:
        /*00b0*/ 	.byte	0x02, 0x4a
	.zero		1
	.zero		1


	//----- nvinfo : EIATTR_EXIT_INSTR_OFFSETS
	.align		4
        /*00b4*/ 	.byte	0x04, 0x1c
        /*00b6*/ 	.short	(.L_804 - .L_803)


	//   ....[0]....
.L_803:
        /*00b8*/ 	.word	0x00000340


	//   ....[1]....
        /*00bc*/ 	.word	0x000008c0


	//   ....[2]....
        /*00c0*/ 	.word	0x000008f0


	//   ....[3]....
        /*00c4*/ 	.word	0x00011630


	//   ....[4]....
        /*00c8*/ 	.word	0x000116f0


	//----- nvinfo : EIATTR_CRS_STACK_SIZE
	.align		4
.L_804:
        /*00cc*/ 	.byte	0x04, 0x1e
        /*00ce*/ 	.short	(.L_806 - .L_805)
.L_805:
        /*00d0*/ 	.word	0x00000000


	//----- nvinfo : EIATTR_CBANK_PARAM_SIZE
	.align		4
.L_806:
        /*00d4*/ 	.byte	0x03, 0x19
        /*00d6*/ 	.short	0x01d0


	//----- nvinfo : EIATTR_PARAM_CBANK
	.align		4
        /*00d8*/ 	.byte	0x04, 0x0a
        /*00da*/ 	.short	(.L_808 - .L_807)
	.align		4
.L_807:
        /*00dc*/ 	.word	index@(.nv.constant0._ZN5flash24flash_fwd_splitkv_kernelI23Flash_fwd_kernel_traitsILi32ELi64ELi256ELi4ELb0ELb0EN7cutlass6half_tE19Flash_kernel_traitsILi32ELi64ELi256ELi4ES3_EELb1ELb0ELb0ELb0ELb0ELb0ELb0ELb0EEEvNS_16Flash_fwd_paramsE)
        /*00e0*/ 	.short	0x0380
        /*00e2*/ 	.short	0x01d0


	//----- nvinfo : EIATTR_SW_WAR
	.align		4
.L_808:
        /*00e4*/ 	.byte	0x04, 0x36
        /*00e6*/ 	.short	(.L_810 - .L_809)
.L_809:
        /*00e8*/ 	.word	0x00000008
.L_810:


//--------------------- .nv.info._ZN5flash24flash_fwd_splitkv_kernelI23Flash_fwd_kernel_traitsILi32ELi64ELi256ELi4ELb0ELb0EN7cutlass6half_tE19Flash_kernel_traitsILi32ELi64ELi256ELi4ES3_EELb1ELb0ELb0ELb0ELb0ELb1ELb0ELb0EEEvNS_16Flash_fwd_paramsE --------------------------
	.section	.nv.info._ZN5flash24flash_fwd_splitkv_kernelI23Flash_fwd_kernel_traitsILi32ELi64ELi256ELi4ELb0ELb0EN7cutlass6half_tE19Flash_kernel_traitsILi32ELi64ELi256ELi4ES3_EELb1ELb0ELb0ELb0ELb0ELb1ELb0ELb0EEEvNS_16Flash_fwd_paramsE,"",@"SHT_CUDA_INFO"
	.sectionflags	@""
	.align	4


	//----- nvinfo : EIATTR_CUDA_API_VERSION
	.align		4
        /*0000*/ 	.byte	0x04, 0x37
        /*0002*/ 	.short	(.L_812 - .L_811)
.L_811:
        /*0004*/ 	.word	0x00000082


	//----- nvinfo : EIATTR_KPARAM_INFO
	.align		4
.L_812:
        /*0008*/ 	.byte	0x04, 0x17
        /*000a*/ 	.short	(.L_814 - .L_813)
.L_813:
        /*000c*/ 	.word	0x00000000
        /*0010*/ 	.short	0x0000
        /*0012*/ 	.short	0x0000
        /*0014*/ 	.byte	0x00, 0xf0, 0x41, 0x07


	//----- nvinfo : EIATTR_SPARSE_MMA_MASK
	.align		4
.L_814:
        /*0018*/ 	.byte	0x03, 0x50
        /*001a*/ 	.short	0x0000


	//----- nvinfo : EIATTR_MAXREG_COUNT
	.align		4
        /*001c*/ 	.byte	0x03, 0x1b
        /*001e*/ 	.short	0x00ff


	//----- nvinfo : EIATTR_NUM_BARRIERS
	.align		4
        /*0020*/ 	.byte	0x02, 0x4c
        /*0022*/ 	.byte	0x01
	.zero		1


	//----- nvinfo : EIATTR_MERCURY_ISA_VERSION
	.align		4
        /*0024*/ 	.byte	0x03, 0x5f
        /*0026*/ 	.short	0x0101


	//----- nvinfo : EIATTR_COOP_GROUP_MASK_REGIDS
	.align		4
        /*0028*/ 	.byte	0x04, 0x29
        /*002a*/ 	.short	(.L_816 - .L_815)


	//   ....[0]....
.L_815:
        /*002c*/ 	.word	0xffffffff


	//   ....[1]....
        /*0030*/ 	.word	0xffffffff


	//   ....[2]....
        /*0034*/ 	.word	0xffffffff


	//   ....[3]....
        /*0038*/ 	.word	0xffffffff


	//   ....[4]....
        /*003c*/ 	.word	0xffffffff


	//   ....[5]....
        /*0040*/ 	.word	0xffffffff


	//   ....[6]....
        /*0044*/ 	.word	0xffffffff


	//   ....[7]....
        /*0048*/ 	.word	0xffffffff


	//   ....[8]....
        /*004c*/ 	.word	0xffffffff


	//   ....[9]....
        /*0050*/ 	.word	0xffffffff


	//   ....[10]....
        /*0054*/ 	.word	0xffffffff


	//   ....[11]....
        /*0058*/ 	.word	0xffffffff


	//   ....[12]....
        /*005c*/ 	.word	0xffffffff


	//   ....[13]....
        /*0060*/ 	.word	0xffffffff


	//   ....[14]....
        /*0064*/ 	.word	0xffffffff


	//   ....[15]....
        /*0068*/ 	.word	0xffffffff


	//----- nvinfo : EIATTR_COOP_GROUP_INSTR_OFFSETS
	.align		4
.L_816:
        /*006c*/ 	.byte	0x04, 0x28
        /*006e*/ 	.short	(.L_818 - .L_817)


	//   ....[0]....
.L_817:
        /*0070*/ 	.word	0x00005a50


	//   ....[1]....
        /*0074*/ 	.word	0x00005ae0


	//   ....[2]....
        /*0078*/ 	.word	0x00006ab0


	//   ....[3]....
        /*007c*/ 	.word	0x00006b90


	//   ....[4]....
        /*0080*/ 	.word	0x0000c520


	//   ....[5]....
        /*0084*/ 	.word	0x0000c550


	//   ....[6]....
        /*0088*/ 	.word	0x0000cba0


	//   ....[7]....
        /*008c*/ 	.word	0x0000cc50


	//   ....[8]....
        /*0090*/ 	.word	0x000118d0


	//   ....[9]....
        /*0094*/ 	.word	0x000118f0


	//   ....[10]....
        /*0098*/ 	.word	0x00011920


	//   ....[11]....
        /*009c*/ 	.word	0x00011930


	//   ....[12]....
        /*00a0*/ 	.word	0x00013d90


	//   ....[13]....
        /*00a4*/ 	.word	0x00013dd0


	//   ....[14]....
        /*00a8*/ 	.word	0x00013ec0


	//   ....[15]....
        /*00ac*/ 	.word	0x00013ef0


	//----- nvinfo : EIATTR_VRC_CTA_INIT_COUNT
	.align		4
.L_818:
        /*00b0*/ 	.byte	0x02, 0x4a
	.zero		1
	.zero		1


	//----- nvinfo : EIATTR_EXIT_INSTR_OFFSETS
	.align		4
        /*00b4*/ 	.byte	0x04, 0x1c
        /*00b6*/ 	.short	(.L_820 - .L_819)


	//   ....[0]....
.L_819:
        /*00b8*/ 	.word	0x00000340


	//   ....[1]....
        /*00bc*/ 	.word	0x000008c0


	//   ....[2]....
        /*00c0*/ 	.word	0x000008f0


	//   ....[3]....
        /*00c4*/ 	.word	0x00014640


	//   ....[4]....
        /*00c8*/ 	.word	0x00014700


	//----- nvinfo : EIATTR_CRS_STACK_SIZE
	.align		4
.L_820:
        /*00cc*/ 	.byte	0x04, 0x1e
        /*00ce*/ 	.short	(.L_822 - .L_821)
.L_821:
        /*00d0*/ 	.word	0x00000000


	//----- nvinfo : EIATTR_CBANK_PARAM_SIZE
	.align		4
.L_822:
        /*00d4*/ 	.byte	0x03, 0x19
        /*00d6*/ 	.short	0x01d0


	//----- nvinfo : EIATTR_PARAM_CBANK
	.align		4
        /*00d8*/ 	.byte	0x04, 0x0a
        /*00da*/ 	.short	(.L_824 - .L_823)
	.align		4
.L_823:
        /*00dc*/ 	.word	index@(.nv.constant0._ZN5flash24flash_fwd_splitkv_kernelI23Flash_fwd_kernel_traitsILi32ELi64ELi256ELi4ELb0ELb0EN7cutlass6half_tE19Flash_kernel_traitsILi32ELi64ELi256ELi4ES3_EELb1ELb0ELb0ELb0ELb0ELb1ELb0ELb0EEEvNS_16Flash_fwd_paramsE)
        /*00e0*/ 	.short	0x0380
        /*00e2*/ 	.short	0x01d0


	//----- nvinfo : EIATTR_SW_WAR
	.align		4
.L_824:
        /*00e4*/ 	.byte	0x04, 0x36
        /*00e6*/ 	.short	(.L_826 - .L_825)
.L_825:
        /*00e8*/ 	.word	0x00000008
.L_826:


//--------------------- .nv.info._ZN5flash24flash_fwd_splitkv_kernelI23Flash_fwd_kernel_traitsILi32ELi64ELi256ELi4ELb0ELb0EN7cutlass6half_tE19Flash_kernel_traitsILi32ELi64ELi256ELi4ES3_EELb1ELb0ELb0ELb0ELb0ELb0ELb0ELb1EEEvNS_16Flash_fwd_paramsE --------------------------
	.section	.nv.info._ZN5flash24flash_fwd_splitkv_kernelI23Flash_fwd_kernel_traitsILi32ELi64ELi256ELi4ELb0ELb0EN7cutlass6half_tE19Flash_kernel_traitsILi32ELi64ELi256ELi4ES3_EELb1ELb0ELb0ELb0ELb0ELb0ELb0ELb1EEEvNS_16Flash_fwd_paramsE,"",@"SHT_CUDA_INFO"
	.sectionflags	@""
	.align	4


	//----- nvinfo : EIATTR_CUDA_API_VERSION
	.align		4
        /*0000*/ 	.byte	0x04, 0x37
        /*0002*/ 	.short	(.L_828 - .L_827)
.L_827:
        /*0004*/ 	.word	0x00000082


	//----- nvinfo : EIATTR_KPARAM_INFO
	.align		4
.L_828:
        /*0008*/ 	.byte	0x04, 0x17
        /*000a*/ 	.short	(.L_830 - .L_829)
.L_829:
        /*000c*/ 	.word	0x00000000
        /*0010*/ 	.short	0x0000
        /*0012*/ 	.short	0x0000
        /*0014*/ 	.byte	0x00, 0xf0, 0x41, 0x07


	//----- nvinfo : EIATTR_SPARSE_MMA_MASK
	.align		4
.L_830:
        /*0018*/ 	.byte	0x03, 0x50
        /*001a*/ 	.short	0x0000


	//----- nvinfo : EIATTR_MAXREG_COUNT
	.align		4
        /*001c*/ 	.byte	0x03, 0x1b
        /*001e*/ 	.short	0x00ff


	//----- nvinfo : EIATTR_NUM_BARRIERS
	.align		4
        /*0020*/ 	.byte	0x02, 0x4c
        /*0022*/ 	.byte	0x01
	.zero		1


	//----- nvinfo : EIATTR_MERCURY_ISA_VERSION
	.align		4
        /*0024*/ 	.byte	0x03, 0x5f
        /*0026*/ 	.short	0x0101


	//----- nvinfo : EIATTR_COOP_GROUP_MASK_REGIDS
	.align		4
        /*0028*/ 	.byte	0x04, 0x29
        /*002a*/ 	.short	(.L_832 - .L_831)


	//   ....[0]....
.L_831:
        /*002c*/ 	.word	0xffffffff


	//   ....[1]....
        /*0030*/ 	.word	0xffffffff


	//   ....[2]....
        /*0034*/ 	.word	0xffffffff


	//   ....[3]....
        /*0038*/ 	.word	0xffffffff


	//   ....[4]....
        /*003c*/ 	.word	0xffffffff


	//   ....[5]....
        /*0040*/ 	.word	0xffffffff


	//   ....[6]....
        /*0044*/ 	.word	0xffffffff


	//   ....[7]....
        /*0048*/ 	.word	0xffffffff


	//   ....[8]....
        /*004c*/ 	.word	0xffffffff


	//   ....[9]....
        /*0050*/ 	.word	0xffffffff


	//   ....[10]....
        /*0054*/ 	.word	0xffffffff


	//   ....[11]....
        /*0058*/ 	.word	0xffffffff


	//   ....[12]....
        /*005c*/ 	.word	0xffffffff


	//   ....[13]....
        /*0060*/ 	.word	0xffffffff


	//   ....[14]....
        /*0064*/ 	.word	0xffffffff


	//   ....[15]....
        /*0068*/ 	.word	0xffffffff


	//----- nvinfo : EIATTR_COOP_GROUP_INSTR_OFFSETS
	.align		4
.L_832:
        /*006c*/ 	.byte	0x04, 0x28
        /*006e*/ 	.short	(.L_834 - .L_833)


	//   ....[0]....
.L_833:
        /*0070*/ 	.word	0x0000d000


	//   ....[1]....
        /*0074*/ 	.word	0x0000d0b0


	//   ....[2]....
        /*0078*/ 	.word	0x0000e0b0


	//   ....[3]....
        /*007c*/ 	.word	0x0000e1c0


	//   ....[4]....
        /*0080*/ 	.word	0x00012ae0


	//   ....[5]....
        /*0084*/ 	.word	0x00012b00


	//   ....[6]....
        /*0088*/ 	.word	0x000131b0


	//   ....[7]....
        /*008c*/ 	.word	0x00013210


	//   ....[8]....
        /*0090*/ 	.word	0x00016e60


	//   ....[9]....
        /*0094*/ 	.word	0x00016e80


	//   ....[10]....
        /*0098*/ 	.word	0x00016eb0


	//   ....[11]....
        /*009c*/ 	.word	0x00016ec0


	//   ....[12]....
        /*00a0*/ 	.word	0x00019320


	//   ....[13]....
        /*00a4*/ 	.word	0x00019360


	//   ....[14]....
        /*00a8*/ 	.word	0x00019470


	//   ....[15]....
        /*00ac*/ 	.word	0x000194a0


	//----- nvinfo : EIATTR_VRC_CTA_INIT_COUNT
	.align		4
.L_834:
        /*00b0*/ 	.byte	0x02, 0x4a
	.zero		1
	.zero		1


	//----- nvinfo : EIATTR_EXIT_INSTR_OFFSETS
	.align		4
        /*00b4*/ 	.byte	0x04, 0x1c
        /*00b6*/ 	.short	(.L_836 - .L_835)


	//   ....[0]....
.L_835:
        /*00b8*/ 	.word	0x00000340


	//   ....[1]....
        /*00bc*/ 	.word	0x000008d0


	//   ....[2]....
        /*00c0*/ 	.word	0x00000900


	//   ....[3]....
        /*00c4*/ 	.word	0x00019c00


	//   ....[4]....
        /*00c8*/ 	.word	0x00019cc0


	//----- nvinfo : EIATTR_CRS_STACK_SIZE
	.align		4
.L_836:
        /*00cc*/ 	.byte	0x04, 0x1e
        /*00ce*/ 	.short	(.L_838 - .L_837)
.L_837:
        /*00d0*/ 	.word	0x00000000


	//----- nvinfo : EIATTR_CBANK_PARAM_SIZE
	.align		4
.L_838:
        /*00d4*/ 	.byte	0x03, 0x19
        /*00d6*/ 	.short	0x01d0


	//----- nvinfo : EIATTR_PARAM_CBANK
	.align		4
        /*00d8*/ 	.byte	0x04, 0x0a
        /*00da*/ 	.short	(.L_840 - .L_839)
	.align		4
.L_839:
        /*00dc*/ 	.word	index@(.nv.constant0._ZN5flash24flash_fwd_splitkv_kernelI23Flash_fwd_kernel_traitsILi32ELi64ELi256ELi4ELb0ELb0EN7cutlass6half_tE19Flash_kernel_traitsILi32ELi64ELi256ELi4ES3_EELb1ELb0ELb0ELb0ELb0ELb0ELb0ELb1EEEvNS_16Flash_fwd_paramsE)
        /*00e0*/ 	.short	0x0380
        /*00e2*/ 	.short	0x01d0


	//----- nvinfo : EIATTR_SW_WAR
	.align		4
.L_840:
        /*00e4*/ 	.byte	0x04, 0x36
        /*00e6*/ 	.short	(.L_842 - .L_841)
.L_841:
        /*00e8*/ 	.word	0x00000008
.L_842:


//--------------------- .nv.info._ZN5flash24flash_fwd_splitkv_kernelI23Flash_fwd_kernel_traitsILi32ELi64ELi256ELi4ELb0ELb0EN7cutlass6half_tE19Flash_kernel_traitsILi32ELi64ELi256ELi4ES3_EELb1ELb0ELb0ELb0ELb0ELb1ELb0ELb1EEEvNS_16Flash_fwd_paramsE --------------------------
	.section	.nv.info._ZN5flash24flash_fwd_splitkv_kernelI23Flash_fwd_kernel_traitsILi32ELi64ELi256ELi4ELb0ELb0EN7cutlass6half_tE19Flash_kernel_traitsILi32ELi64ELi256ELi4ES3_EELb1ELb0ELb0ELb0ELb0ELb1ELb0ELb1EEEvNS_16Flash_fwd_paramsE,"",@"SHT_CUDA_INFO"
	.sectionflags	@""
	.align	4


	//----- nvinfo : EIATTR_CUDA_API_VERSION
	.align		4
        /*0000*/ 	.byte	0x04, 0x37
        /*0002*/ 	.short	(.L_844 - .L_843)
.L_843:
        /*0004*/ 	.word	0x00000082


	//----- nvinfo : EIATTR_KPARAM_INFO
	.align		4
.L_844:
        /*0008*/ 	.byte	0x04, 0x17
        /*000a*/ 	.short	(.L_846 - .L_845)
.L_845:
        /*000c*/ 	.word	0x00000000
        /*0010*/ 	.short	0x0000
        /*0012*/ 	.short	0x0000
        /*0014*/ 	.byte	0x00, 0xf0, 0x41, 0x07


	//----- nvinfo : EIATTR_SPARSE_MMA_MASK
	.align		4
.L_846:
        /*0018*/ 	.byte	0x03, 0x50
        /*001a*/ 	.short	0x0000


	//----- nvinfo : EIATTR_MAXREG_COUNT
	.align		4
        /*001c*/ 	.byte	0x03, 0x1b
        /*001e*/ 	.short	0x00ff


	//----- nvinfo : EIATTR_NUM_BARRIERS
	.align		4
        /*0020*/ 	.byte	0x02, 0x4c
        /*0022*/ 	.byte	0x01
	.zero		1


	//----- nvinfo : EIATTR_MERCURY_ISA_VERSION
	.align		4
        /*0024*/ 	.byte	0x03, 0x5f
        /*0026*/ 	.short	0x0101


	//----- nvinfo : EIATTR_COOP_GROUP_MASK_REGIDS
	.align		4
        /*0028*/ 	.byte	0x04, 0x29
        /*002a*/ 	.short	(.L_848 - .L_847)


	//   ....[0]....
.L_847:
        /*002c*/ 	.word	0xffffffff


	//   ....[1]....
        /*0030*/ 	.word	0xffffffff


	//   ....[2]....
        /*0034*/ 	.word	0xffffffff


	//   ....[3]....
        /*0038*/ 	.word	0xffffffff


	//   ....[4]....
        /*003c*/ 	.word	0xffffffff


	//   ....[5]....
        /*0040*/ 	.word	0xffffffff


	//   ....[6]....
        /*0044*/ 	.word	0xffffffff


	//   ....[7]....
        /*0048*/ 	.word	0xffffffff


	//   ....[8]....
        /*004c*/ 	.word	0xffffffff


	//   ....[9]....
        /*0050*/ 	.word	0xffffffff


	//   ....[10]....
        /*0054*/ 	.word	0xffffffff


	//   ....[11]....
        /*0058*/ 	.word	0xffffffff


	//   ....[12]....
        /*005c*/ 	.word	0xffffffff


	//   ....[13]....
        /*0060*/ 	.word	0xffffffff


	//   ....[14]....
        /*0064*/ 	.word	0xffffffff


	//   ....[15]....
        /*0068*/ 	.word	0xffffffff


	//----- nvinfo : EIATTR_COOP_GROUP_INSTR_OFFSETS
	.align		4
.L_848:
        /*006c*/ 	.byte	0x04, 0x28
        /*006e*/ 	.short	(.L_850 - .L_849)


	//   ....[0]....
.L_849:
        /*0070*/ 	.word	0x0000e2d0


	//   ....[1]....
        /*0074*/ 	.word	0x0000e340


	//   ....[2]....
        /*0078*/ 	.word	0x0000f0e0


	//   ....[3]....
        /*007c*/ 	.word	0x0000f1d0


	//   ....[4]....
        /*0080*/ 	.word	0x00014de0


	//   ....[5]....
        /*0084*/ 	.word	0x00014e00


	//   ....[6]....
        /*0088*/ 	.word	0x000153e0


	//   ....[7]....
        /*008c*/ 	.word	0x00015450


	//   ....[8]....
        /*0090*/ 	.word	0x0001a170


	//   ....[9]....
        /*0094*/ 	.word	0x0001a190


	//   ....[10]....
        /*0098*/ 	.word	0x0001a1c0


	//   ....[11]....
        /*009c*/ 	.word	0x0001a1d0


	//   ....[12]....
        /*00a0*/ 	.word	0x0001c620


	//   ....[13]....
        /*00a4*/ 	.word	0x0001c660


	//   ....[14]....
        /*00a8*/ 	.word	0x0001c730


	//   ....[15]....
        /*00ac*/ 	.word	0x0001c750


	//----- nvinfo : EIATTR_VRC_CTA_INIT_COUNT
	.align		4
.L_850:
        /*00b0*/ 	.byte	0x02, 0x4a
	.zero		1
	.zero		1


	//----- nvinfo : EIATTR_EXIT_INSTR_OFFSETS
	.align		4
        /*00b4*/ 	.byte	0x04, 0x1c
        /*00b6*/ 	.short	(.L_852 - .L_851)


	//   ....[0]....
.L_851:
        /*00b8*/ 	.word	0x00000340


	//   ....[1]....
        /*00bc*/ 	.word	0x000008d0


	//   ....[2]....
        /*00c0*/ 	.word	0x00000900


	//   ....[3]....
        /*00c4*/ 	.word	0x0001cf00


	//   ....[4]....
        /*00c8*/ 	.word	0x0001cfc0


	//----- nvinfo : EIATTR_CRS_STACK_SIZE
	.align		4
.L_852:
        /*00cc*/ 	.byte	0x04, 0x1e
        /*00ce*/ 	.short	(.L_854 - .L_853)
.L_853:
        /*00d0*/ 	.word	0x00000000


	//----- nvinfo : EIATTR_CBANK_PARAM_SIZE
	.align		4
.L_854:
        /*00d4*/ 	.byte	0x03, 0x19
        /*00d6*/ 	.short	0x01d0


	//----- nvinfo : EIATTR_PARAM_CBANK
	.align		4
        /*00d8*/ 	.byte	0x04, 0x0a
        /*00da*/ 	.short	(.L_856 - .L_855)
	.align		4
.L_855:
        /*00dc*/ 	.word	index@(.nv.constant0._ZN5flash24flash_fwd_splitkv_kernelI23Flash_fwd_kernel_traitsILi32ELi64ELi256ELi4ELb0ELb0EN7cutlass6half_tE19Flash_kernel_traitsILi32ELi64ELi256ELi4ES3_EELb1ELb0ELb0ELb0ELb0ELb1ELb0ELb1EEEvNS_16Flash_fwd_paramsE)
        /*00e0*/ 	.short	0x0380
        /*00e2*/ 	.short	0x01d0


	//----- nvinfo : EIATTR_SW_WAR
	.align		4
.L_856:
        /*00e4*/ 	.byte	0x04, 0x36
        /*00e6*/ 	.short	(.L_858 - .L_857)
.L_857:
        /*00e8*/ 	.word	0x00000008
.L_858:


//--------------------- .nv.info._ZN5flash24flash_fwd_splitkv_kernelI23Flash_fwd_kernel_traitsILi32ELi64ELi256ELi4ELb0ELb0EN7cutlass6half_tE19Flash_kernel_traitsILi32ELi64ELi256ELi4ES3_EELb1ELb0ELb0ELb0ELb0ELb0ELb1ELb0EEEvNS_16Flash_fwd_paramsE --------------------------
	.section	.nv.info._ZN5flash24flash_fwd_splitkv_kernelI23Flash_fwd_kernel_traitsILi32ELi64ELi256ELi4ELb0ELb0EN7cutlass6half_tE19Flash_kernel_traitsILi32ELi64ELi256ELi4ES3_EELb1ELb0ELb0ELb0ELb0ELb0ELb1ELb0EEEvNS_16Flash_fwd_paramsE,"",@"SHT_CUDA_INFO"
	.sectionflags	@""
	.align	4


	//----- nvinfo : EIATTR_CUDA_API_VERSION
	.align		4
        /*0000*/ 	.byte	0x04, 0x37
        /*0002*/ 	.short	(.L_860 - .L_859)
.L_859:
        /*0004*/ 	.word	0x00000082


	//----- nvinfo : EIATTR_KPARAM_INFO
	.align		4
.L_860:
        /*0008*/ 	.byte	0x04, 0x17
        /*000a*/ 	.short	(.L_862 - .L_861)
.L_861:
        /*000c*/ 	.word	0x00000000
        /*0010*/ 	.short	0x0000
        /*0012*/ 	.short	0x0000
        /*0014*/ 	.byte	0x00, 0xf0, 0x41, 0x07


	//----- nvinfo : EIATTR_SPARSE_MMA_MASK
	.align		4
.L_862:
        /*0018*/ 	.byte	0x03, 0x50
        /*001a*/ 	.short	0x0000


	//----- nvinfo : EIATTR_MAXREG_COUNT
	.align		4
        /*001c*/ 	.byte	0x03, 0x1b
        /*001e*/ 	.short	0x00ff


	//----- nvinfo : EIATTR_NUM_BARRIERS
	.align		4
        /*0020*/ 	.byte	0x02, 0x4c
        /*0022*/ 	.byte	0x01
	.zero		1


	//----- nvinfo : EIATTR_MERCURY_ISA_VERSION
	.align		4
        /*0024*/ 	.byte	0x03, 0x5f
        /*0026*/ 	.short	0x0101


	//----- nvinfo : EIATTR_COOP_GROUP_MASK_REGIDS
	.align		4
        /*0028*/ 	.byte	0x04, 0x29
        /*002a*/ 	.short	(.L_864 - .L_863)


	//   ....[0]....
.L_863:
        /*002c*/ 	.word	0xffffffff


	//   ....[1]....
        /*0030*/ 	.word	0xffffffff


	//   ....[2]....
        /*0034*/ 	.word	0xffffffff


	//   ....[3]....
        /*0038*/ 	.word	0xffffffff


	//   ....[4]....
        /*003c*/ 	.word	0xffffffff


	//   ....[5]....
        /*0040*/ 	.word	0xffffffff


	//   ....[6]....
        /*0044*/ 	.word	0xffffffff


	//   ....[7]....
        /*0048*/ 	.word	0xffffffff


	//   ....[8]....
        /*004c*/ 	.word	0xffffffff


	//   ....[9]....
        /*0050*/ 	.word	0xffffffff


	//   ....[10]....
        /*0054*/ 	.word	0xffffffff


	//   ....[11]....
        /*0058*/ 	.word	0xffffffff


	//   ....[12]....
        /*005c*/ 	.word	0xffffffff


	//   ....[13]....
        /*0060*/ 	.word	0xffffffff


	//   ....[14]....
        /*0064*/ 	.word	0xffffffff


	//   ....[15]....
        /*0068*/ 	.word	0xffffffff


	//----- nvinfo : EIATTR_COOP_GROUP_INSTR_OFFSETS
	.align		4
.L_864:
        /*006c*/ 	.byte	0x04, 0x28
        /*006e*/ 	.short	(.L_866 - .L_865)


	//   ....[0]....
.L_865:
        /*0070*/ 	.word	0x00004e70


	//   ....[1]....
        /*0074*/ 	.word	0x00004f30


	//   ....[2]....
        /*0078*/ 	.word	0x00005f80


	//   ....[3]....
        /*007c*/ 	.word	0x00005fd0


	//   ....[4]....
        /*0080*/ 	.word	0x0000a980


	//   ....[5]....
        /*0084*/ 	.word	0x0000a9a0


	//   ....[6]....
        /*0088*/ 	.word	0x0000b060


	//   ....[7]....
        /*008c*/ 	.word	0x0000b0c0


	//   ....[8]....
        /*0090*/ 	.word	0x0000edc0


	//   ....[9]....
        /*0094*/ 	.word	0x0000edd0


	//   ....[10]....
        /*0098*/ 	.word	0x0000ee00


	//   ....[11]....
        /*009c*/ 	.word	0x0000ee10


	//   ....[12]....
        /*00a0*/ 	.word	0x00011270


	//   ....[13]....
        /*00a4*/ 	.word	0x000112b0


	//   ....[14]....
        /*00a8*/ 	.word	0x00011390


	//   ....[15]....
        /*00ac*/ 	.word	0x000113c0


	//----- nvinfo : EIATTR_VRC_CTA_INIT_COUNT
	.align		4
.L_866:
        /*00b0*/ 	.byte	0x02, 0x4a
	.zero		1
	.zero		1


	//----- nvinfo : EIATTR_EXIT_INSTR_OFFSETS
	.align		4
        /*00b4*/ 	.byte	0x04, 0x1c
        /*00b6*/ 	.short	(.L_868 - .L_867)


	//   ....[0]....
.L_867:
        /*00b8*/ 	.word	0x00000440


	//   ....[1]....
        /*00bc*/ 	.word	0x00000ac0


	//   ....[2]....
        /*00c0*/ 	.word	0x00000af0


	//   ....[3]....
        /*00c4*/ 	.word	0x00011aa0


	//   ....[4]....
        /*00c8*/ 	.word	0x00011ac0


	//----- nvinfo : EIATTR_CRS_STACK_SIZE
	.align		4
.L_868:
        /*00cc*/ 	.byte	0x04, 0x1e
        /*00ce*/ 	.short	(.L_870 - .L_869)
.L_869:
        /*00d0*/ 	.word	0x00000000


	//----- nvinfo : EIATTR_CBANK_PARAM_SIZE
	.align		4
.L_870:
        /*00d4*/ 	.byte	0x03, 0x19
        /*00d6*/ 	.short	0x01d0


	//----- nvinfo : EIATTR_PARAM_CBANK
	.align		4
        /*00d8*/ 	.byte	0x04, 0x0a
        /*00da*/ 	.short	(.L_872 - .L_871)
	.align		4
.L_871:
        /*00dc*/ 	.word	index@(.nv.constant0._ZN5flash24flash_fwd_splitkv_kernelI23Flash_fwd_kernel_traitsILi32ELi64ELi256ELi4ELb0ELb0EN7cutlass6half_tE19Flash_kernel_traitsILi32ELi64ELi256ELi4ES3_EELb1ELb0ELb0ELb0ELb0ELb0ELb1ELb0EEEvNS_16Flash_fwd_paramsE)
        /*00e0*/ 	.short	0x0380
        /*00e2*/ 	.short	0x01d0


	//----- nvinfo : EIATTR_SW_WAR
	.align		4
.L_872:
        /*00e4*/ 	.byte	0x04, 0x36
        /*00e6*/ 	.short	(.L_874 - .L_873)
.L_873:
        /*00e8*/ 	.word	0x00000008
.L_874:


//--------------------- .nv.info._ZN5flash24flash_fwd_splitkv_kernelI23Flash_fwd_kernel_traitsILi32ELi64ELi256ELi4ELb0ELb0EN7cutlass6half_tE19Flash_kernel_traitsILi32ELi64ELi256ELi4ES3_EELb1ELb0ELb0ELb0ELb0ELb1ELb1ELb0EEEvNS_16Flash_fwd_paramsE --------------------------
	.section	.nv.info._ZN5flash24flash_fwd_splitkv_kernelI23Flash_fwd_kernel_traitsILi32ELi64ELi256ELi4ELb0ELb0EN7cutlass6half_tE19Flash_kernel_traitsILi32ELi64ELi256ELi4ES3_EELb1ELb0ELb0ELb0ELb0ELb1ELb1ELb0EEEvNS_16Flash_fwd_paramsE,"",@"SHT_CUDA_INFO"
	.sectionflags	@""
	.align	4


	//----- nvinfo : EIATTR_CUDA_API_VERSION
	.align		4
        /*0000*/ 	.byte	0x04, 0x37
        /*0002*/ 	.short	(.L_876 - .L_875)
.L_875:
        /*0004*/ 	.word	0x00000082


	//----- nvinfo : EIATTR_KPARAM_INFO
	.align		4
.L_876:
        /*0008*/ 	.byte	0x04, 0x17
        /*000a*/ 	.short	(.L_878 - .L_877)
.L_877:
        /*000c*/ 	.word	0x00000000
        /*0010*/ 	.short	0x0000
        /*0012*/ 	.short	0x0000
        /*0014*/ 	.byte	0x00, 0xf0, 0x41, 0x07


	//----- nvinfo : EIATTR_SPARSE_MMA_MASK
	.align		4
.L_878:
        /*0018*/ 	.byte	0x03, 0x50
        /*001a*/ 	.short	0x0000


	//----- nvinfo : EIATTR_MAXREG_COUNT
	.align		4
        /*001c*/ 	.byte	0x03, 0x1b
        /*001e*/ 	.short	0x00ff


	//----- nvinfo : EIATTR_NUM_BARRIERS
	.align		4
        /*0020*/ 	.byte	0x02, 0x4c
        /*0022*/ 	.byte	0x01
	.zero		1


	//----- nvinfo : EIATTR_MERCURY_ISA_VERSION
	.align		4
        /*0024*/ 	.byte	0x03, 0x5f
        /*0026*/ 	.short	0x0101


	//----- nvinfo : EIATTR_COOP_GROUP_MASK_REGIDS
	.align		4
        /*0028*/ 	.byte	0x04, 0x29
        /*002a*/ 	.short	(.L_880 - .L_879)


	//   ....[0]....
.L_879:
        /*002c*/ 	.word	0xffffffff


	//   ....[1]....
        /*0030*/ 	.word	0xffffffff


	//   ....[2]....
        /*0034*/ 	.word	0xffffffff


	//   ....[3]....
        /*0038*/ 	.word	0xffffffff


	//   ....[4]....
        /*003c*/ 	.word	0xffffffff


	//   ....[5]....
        /*0040*/ 	.word	0xffffffff


	//   ....[6]....
        /*0044*/ 	.word	0xffffffff


	//   ....[7]....
        /*0048*/ 	.word	0xffffffff


	//   ....[8]....
        /*004c*/ 	.word	0xffffffff


	//   ....[9]....
        /*0050*/ 	.word	0xffffffff


	//   ....[10]....
        /*0054*/ 	.word	0xffffffff


	//   ....[11]....
        /*0058*/ 	.word	0xffffffff


	//   ....[12]....
        /*005c*/ 	.word	0xffffffff


	//   ....[13]....
        /*0060*/ 	.word	0xffffffff


	//   ....[14]....
        /*0064*/ 	.word	0xffffffff


	//   ....[15]....
        /*0068*/ 	.word	0xffffffff


	//----- nvinfo : EIATTR_COOP_GROUP_INSTR_OFFSETS
	.align		4
.L_880:
        /*006c*/ 	.byte	0x04, 0x28
        /*006e*/ 	.short	(.L_882 - .L_881)


	//   ....[0]....
.L_881:
        /*0070*/ 	.word	0x00005e90


	//   ....[1]....
        /*0074*/ 	.word	0x00005f30


	//   ....[2]....
        /*0078*/ 	.word	0x00006c70


	//   ....[3]....
        /*007c*/ 	.word	0x00006cb0


	//   ....[4]....
        /*0080*/ 	.word	0x0000c9d0


	//   ....[5]....
        /*0084*/ 	.word	0x0000c9f0


	//   ....[6]....
        /*0088*/ 	.word	0x0000cfd0


	//   ....[7]....
        /*008c*/ 	.word	0x0000d040


	//   ....[8]....
        /*0090*/ 	.word	0x00011e40


	//   ....[9]....
        /*0094*/ 	.word	0x00011e60


	//   ....[10]....
        /*0098*/ 	.word	0x00011e90


	//   ....[11]....
        /*009c*/ 	.word	0x00011ea0


	//   ....[12]....
        /*00a0*/ 	.word	0x000142e0


	//   ....[13]....
        /*00a4*/ 	.word	0x00014320


	//   ....[14]....
        /*00a8*/ 	.word	0x00014430


	//   ....[15]....
        /*00ac*/ 	.word	0x00014450


	//----- nvinfo : EIATTR_VRC_CTA_INIT_COUNT
	.align		4
.L_882:
        /*00b0*/ 	.byte	0x02, 0x4a
	.zero		1
	.zero		1


	//----- nvinfo : EIATTR_EXIT_INSTR_OFFSETS
	.align		4
        /*00b4*/ 	.byte	0x04, 0x1c
        /*00b6*/ 	.short	(.L_884 - .L_883)


	//   ....[0]....
.L_883:
        /*00b8*/ 	.word	0x00000440


	//   ....[1]....
        /*00bc*/ 	.word	0x00000af0


	//   ....[2]....
        /*00c0*/ 	.word	0x00000b20


	//   ....[3]....
        /*00c4*/ 	.word	0x00014b20


	//   ....[4]....
        /*00c8*/ 	.word	0x00014b40


	//----- nvinfo : EIATTR_CRS_STACK_SIZE
	.align		4
.L_884:
        /*00cc*/ 	.byte	0x04, 0x1e
        /*00ce*/ 	.short	(.L_886 - .L_885)
.L_885:
        /*00d0*/ 	.word	0x00000000


	//----- nvinfo : EIATTR_CBANK_PARAM_SIZE
	.align		4
.L_886:
        /*00d4*/ 	.byte	0x03, 0x19
        /*00d6*/ 	.short	0x01d0


	//----- nvinfo : EIATTR_PARAM_CBANK
	.align		4
        /*00d8*/ 	.byte	0x04, 0x0a
        /*00da*/ 	.short	(.L_888 - .L_887)
	.align		4
.L_887:
        /*00dc*/ 	.word	index@(.nv.constant0._ZN5flash24flash_fwd_splitkv_kernelI23Flash_fwd_kernel_traitsILi32ELi64ELi256ELi4ELb0ELb0EN7cutlass6half_tE19Flash_kernel_traitsILi32ELi64ELi256ELi4ES3_EELb1ELb0ELb0ELb0ELb0ELb1ELb1ELb0EEEvNS_16Flash_fwd_paramsE)
        /*00e0*/ 	.short	0x0380
        /*00e2*/ 	.short	0x01d0


	//----- nvinfo : EIATTR_SW_WAR
	.align		4
.L_888:
        /*00e4*/ 	.byte	0x04, 0x36
        /*00e6*/ 	.short	(.L_890 - .L_889)
.L_889:
        /*00e8*/ 	.word	0x00000008
.L_890:


//--------------------- .nv.info._ZN5flash24flash_fwd_splitkv_kernelI23Flash_fwd_kernel_traitsILi32ELi64ELi256ELi4ELb0ELb0EN7cutlass6half_tE19Flash_kernel_traitsILi32ELi64ELi256ELi4ES3_EELb1ELb0ELb0ELb0ELb0ELb0ELb1ELb1EEEvNS_16Flash_fwd_paramsE --------------------------
	.section	.nv.info._ZN5flash24flash_fwd_splitkv_kernelI23Flash_fwd_kernel_traitsILi32ELi64ELi256ELi4ELb0ELb0EN7cutlass6half_tE19Flash_kernel_traitsILi32ELi64ELi256ELi4ES3_EELb1ELb0ELb0ELb0ELb0ELb0ELb1ELb1EEEvNS_16Flash_fwd_paramsE,"",@"SHT_CUDA_INFO"
	.sectionflags	@""
	.align	4


	//----- nvinfo : EIATTR_CUDA_API_VERSION
	.align		4
        /*0000*/ 	.byte	0x04, 0x37
        /*0002*/ 	.short	(.L_892 - .L_891)
.L_891:
        /*0004*/ 	.word	0x00000082


	//----- nvinfo : EIATTR_KPARAM_INFO
	.align		4
.L_892:
        /*0008*/ 	.byte	0x04, 0x17
        /*000a*/ 	.short	(.L_894 - .L_893)
.L_893:
        /*000c*/ 	.word	0x00000000
        /*0010*/ 	.short	0x0000
        /*0012*/ 	.short	0x0000
        /*0014*/ 	.byte	0x00, 0xf0, 0x41, 0x07


	//----- nvinfo : EIATTR_SPARSE_MMA_MASK
	.align		4
.L_894:
        /*0018*/ 	.byte	0x03, 0x50
        /*001a*/ 	.short	0x0000


	//----- nvinfo : EIATTR_MAXREG_COUNT
	.align		4
        /*001c*/ 	.byte	0x03, 0x1b
        /*001e*/ 	.short	0x00ff


	//----- nvinfo : EIATTR_NUM_BARRIERS
	.align		4
        /*0020*/ 	.byte	0x02, 0x4c
        /*0022*/ 	.byte	0x01
	.zero		1


	//----- nvinfo : EIATTR_MERCURY_ISA_VERSION
	.align		4
        /*0024*/ 	.byte	0x03, 0x5f
        /*0026*/ 	.short	0x0101


	//----- nvinfo : EIATTR_COOP_GROUP_MASK_REGIDS
	.align		4
        /*0028*/ 	.byte	0x04, 0x29
        /*002a*/ 	.short	(.L_896 - .L_895)


	//   ....[0]....
.L_895:
        /*002c*/ 	.word	0xffffffff


	//   ....[1]....
        /*0030*/ 	.word	0xffffffff


	//   ....[2]....
        /*0034*/ 	.word	0xffffffff


	//   ....[3]....
        /*0038*/ 	.word	0xffffffff


	//   ....[4]....
        /*003c*/ 	.word	0xffffffff


	//   ....[5]....
        /*0040*/ 	.word	0xffffffff


	//   ....[6]....
        /*0044*/ 	.word	0xffffffff


	//   ....[7]....
        /*0048*/ 	.word	0xffffffff


	//   ....[8]....
        /*004c*/ 	.word	0xffffffff


	//   ....[9]....
        /*0050*/ 	.word	0xffffffff


	//   ....[10]....
        /*0054*/ 	.word	0xffffffff


	//   ....[11]....
        /*0058*/ 	.word	0xffffffff


	//   ....[12]....
        /*005c*/ 	.word	0xffffffff


	//   ....[13]....
        /*0060*/ 	.word	0xffffffff


	//   ....[14]....
        /*0064*/ 	.word	0xffffffff


	//   ....[15]....
        /*0068*/ 	.word	0xffffffff


	//----- nvinfo : EIATTR_COOP_GROUP_INSTR_OFFSETS
	.align		4
.L_896:
        /*006c*/ 	.byte	0x04, 0x28
        /*006e*/ 	.short	(.L_898 - .L_897)


	//   ....[0]....
.L_897:
        /*0070*/ 	.word	0x0000d2d0


	//   ....[1]....
        /*0074*/ 	.word	0x0000d380


	//   ....[2]....
        /*0078*/ 	.word	0x0000e3f0


	//   ....[3]....
        /*007c*/ 	.word	0x0000e4d0


	//   ....[4]....
        /*0080*/ 	.word	0x00013170


	//   ....[5]....
        /*0084*/ 	.word	0x00013190


	//   ....[6]....
        /*0088*/ 	.word	0x000131b0


	//   ....[7]....
        /*008c*/ 	.word	0x000132f0


	//   ....[8]....
        /*0090*/ 	.word	0x00017540


	//   ....[9]....
        /*0094*/ 	.word	0x00017550


	//   ....[10]....
        /*0098*/ 	.word	0x00017580


	//   ....[11]....
        /*009c*/ 	.word	0x00017590


	//   ....[12]....
        /*00a0*/ 	.word	0x00019a50


	//   ....[13]....
        /*00a4*/ 	.word	0x00019a90


	//   ....[14]....
        /*00a8*/ 	.word	0x00019b10


	//   ....[15]....
        /*00ac*/ 	.word	0x00019b30


	//----- nvinfo : EIATTR_VRC_CTA_INIT_COUNT
	.align		4
.L_898:
        /*00b0*/ 	.byte	0x02, 0x4a
	.zero		1
	.zero		1


	//----- nvinfo : EIATTR_EXIT_INSTR_OFFSETS
	.align		4
        /*00b4*/ 	.byte	0x04, 0x1c
        /*00b6*/ 	.short	(.L_900 - .L_899)


	//   ....[0]....
.L_899:
        /*00b8*/ 	.word	0x00000440


	//   ....[1]....
        /*00bc*/ 	.word	0x00000af0


	//   ....[2]....
        /*00c0*/ 	.word	0x00000b20


	//   ....[3]....
        /*00c4*/ 	.word	0x0001a1d0


	//   ....[4]....
        /*00c8*/ 	.word	0x0001a1f0


	//----- nvinfo : EIATTR_CRS_STACK_SIZE
	.align		4
.L_900:
        /*00cc*/ 	.byte	0x04, 0x1e
        /*00ce*/ 	.short	(.L_902 - .L_901)
.L_901:
        /*00d0*/ 	.word	0x00000000


	//----- nvinfo : EIATTR_CBANK_PARAM_SIZE
	.align		4
.L_902:
        /*00d4*/ 	.byte	0x03, 0x19
        /*00d6*/ 	.short	0x01d0


	//----- nvinfo : EIATTR_PARAM_CBANK
	.align		4
        /*00d8*/ 	.byte	0x04, 0x0a
        /*00da*/ 	.short	(.L_904 - .L_903)
	.align		4
.L_903:
        /*00dc*/ 	.word	index@(.nv.constant0._ZN5flash24flash_fwd_splitkv_kernelI23Flash_fwd_kernel_traitsILi32ELi64ELi256ELi4ELb0ELb0EN7cutlass6half_tE19Flash_kernel_traitsILi32ELi64ELi256ELi4ES3_EELb1ELb0ELb0ELb0ELb0ELb0ELb1ELb1EEEvNS_16Flash_fwd_paramsE)
        /*00e0*/ 	.short	0x0380
        /*00e2*/ 	.short	0x01d0


	//----- nvinfo : EIATTR_SW_WAR
	.align		4
.L_904:
        /*00e4*/ 	.byte	0x04, 0x36
        /*00e6*/ 	.short	(.L_906 - .L_905)
.L_905:
        /*00e8*/ 	.word	0x00000008
.L_906:


//--------------------- .nv.info._ZN5flash24flash_fwd_splitkv_kernelI23Flash_fwd_kernel_traitsILi32ELi64ELi256ELi4ELb0ELb0EN7cutlass6half_tE19Flash_kernel_traitsILi32ELi64ELi256ELi4ES3_EELb1ELb0ELb0ELb0ELb0ELb1ELb1ELb1EEEvNS_16Flash_fwd_paramsE --------------------------
	.section	.nv.info._ZN5flash24flash_fwd_splitkv_kernelI23Flash_fwd_kernel_traitsILi32ELi64ELi256ELi4ELb0ELb0EN7cutlass6half_tE19Flash_kernel_traitsILi32ELi64ELi256ELi4ES3_EELb1ELb0ELb0ELb0ELb0ELb1ELb1ELb1EEEvNS_16Flash_fwd_paramsE,"",@"SHT_CUDA_INFO"
	.sectionflags	@""
	.align	4


	//----- nvinfo : EIATTR_CUDA_API_VERSION
	.align		4
        /*0000*/ 	.byte	0x04, 0x37
        /*0002*/ 	.short	(.L_908 - .L_907)
.L_907:
        /*0004*/ 	.word	0x00000082


	//----- nvinfo : EIATTR_KPARAM_INFO
	.align		4
.L_908:
        /*0008*/ 	.byte	0x04, 0x17
        /*000a*/ 	.short	(.L_910 - .L_909)
.L_909:
        /*000c*/ 	.word	0x00000000
        /*0010*/ 	.short	0x0000
        /*0012*/ 	.short	0x0000
        /*0014*/ 	.byte	0x00, 0xf0, 0x41, 0x07


	//----- nvinfo : EIATTR_SPARSE_MMA_MASK
	.align		4
.L_910:
        /*0018*/ 	.byte	0x03, 0x50
        /*001a*/ 	.short	0x0000


	//----- nvinfo : EIATTR_MAXREG_COUNT
	.align		4
        /*001c*/ 	.byte	0x03, 0x1b
        /*001e*/ 	.short	0x00ff


	//----- nvinfo : EIATTR_NUM_BARRIERS
	.align		4
        /*0020*/ 	.byte	0x02, 0x4c
        /*0022*/ 	.byte	0x01
	.zero		1


	//----- nvinfo : EIATTR_MERCURY_ISA_VERSION
	.align		4
        /*0024*/ 	.byte	0x03, 0x5f
        /*0026*/ 	.short	0x0101


	//----- nvinfo : EIATTR_COOP_GROUP_MASK_REGIDS
	.align		4
        /*0028*/ 	.byte	0x04, 0x29
        /*002a*/ 	.short	(.L_912 - .L_911)


	//   ....[0]....
.L_911:
        /*002c*/ 	.word	0xffffffff


	//   ....[1]....
        /*0030*/ 	.word	0xffffffff


	//   ....[2]....
        /*0034*/ 	.word	0xffffffff


	//   ....[3]....
        /*0038*/ 	.word	0xffffffff


	//   ....[4]....
        /*003c*/ 	.word	0xffffffff


	//   ....[5]....
        /*0040*/ 	.word	0xffffffff


	//   ....[6]....
        /*0044*/ 	.word	0xffffffff


	//   ....[7]....
        /*0048*/ 	.word	0xffffffff


	//   ....[8]....
        /*004c*/ 	.word	0xffffffff


	//   ....[9]....
        /*0050*/ 	.word	0xffffffff


	//   ....[10]....
        /*0054*/ 	.word	0xffffffff


	//   ....[11]....
        /*0058*/ 	.word	0xffffffff


	//   ....[12]....
        /*005c*/ 	.word	0xffffffff


	//   ....[13]....
        /*0060*/ 	.word	0xffffffff


	//   ....[14]....
        /*0064*/ 	.word	0xffffffff


	//   ....[15]....
        /*0068*/ 	.word	0xffffffff


	//----- nvinfo : EIATTR_COOP_GROUP_INSTR_OFFSETS
	.align		4
.L_912:
        /*006c*/ 	.byte	0x04, 0x28
        /*006e*/ 	.short	(.L_914 - .L_913)


	//   ....[0]....
.L_913:
        /*0070*/ 	.word	0x0000e310


	//   ....[1]....
        /*0074*/ 	.word	0x0000e360


	//   ....[2]....
        /*0078*/ 	.word	0x0000f430


	//   ....[3]....
        /*007c*/ 	.word	0x0000f520


	//   ....[4]....
        /*0080*/ 	.word	0x000151c0


	//   ....[5]....
        /*0084*/ 	.word	0x000151f0


	//   ....[6]....
        /*0088*/ 	.word	0x00015210


	//   ....[7]....
        /*008c*/ 	.word	0x00015350


	//   ....[8]....
        /*0090*/ 	.word	0x0001a590


	//   ....[9]....
        /*0094*/ 	.word	0x0001a5a0


	//   ....[10]....
        /*0098*/ 	.word	0x0001a5d0


	//   ....[11]....
        /*009c*/ 	.word	0x0001a5e0


	//   ....[12]....
        /*00a0*/ 	.word	0x0001caa0


	//   ....[13]....
        /*00a4*/ 	.word	0x0001cae0


	//   ....[14]....
        /*00a8*/ 	.word	0x0001cb60


	//   ....[15]....
        /*00ac*/ 	.word	0x0001cb80


	//----- nvinfo : EIATTR_VRC_CTA_INIT_COUNT
	.align		4
.L_914:
        /*00b0*/ 	.byte	0x02, 0x4a
	.zero		1
	.zero		1


	//----- nvinfo : EIATTR_EXIT_INSTR_OFFSETS
	.align		4
        /*00b4*/ 	.byte	0x04, 0x1c
        /*00b6*/ 	.short	(.L_916 - .L_915)


	//   ....[0]....
.L_915:
        /*00b8*/ 	.word	0x00000440


	//   ....[1]....
        /*00bc*/ 	.word	0x00000af0


	//   ....[2]....
        /*00c0*/ 	.word	0x00000b20


	//   ....[3]....
        /*00c4*/ 	.word	0x0001d220


	//   ....[4]....
        /*00c8*/ 	.word	0x0001d240


	//----- nvinfo : EIATTR_CRS_STACK_SIZE
	.align		4
.L_916:
        /*00cc*/ 	.byte	0x04, 0x1e
        /*00ce*/ 	.short	(.L_918 - .L_917)
.L_917:
        /*00d0*/ 	.word	0x00000000


	//----- nvinfo : EIATTR_CBANK_PARAM_SIZE
	.align		4
.L_918:
        /*00d4*/ 	.byte	0x03, 0x19
        /*00d6*/ 	.short	0x01d0


	//----- nvinfo : EIATTR_PARAM_CBANK
	.align		4
        /*00d8*/ 	.byte	0x04, 0x0a
        /*00da*/ 	.short	(.L_920 - .L_919)
	.align		4
.L_919:
        /*00dc*/ 	.word	index@(.nv.constant0._ZN5flash24flash_fwd_splitkv_kernelI23Flash_fwd_kernel_traitsILi32ELi64ELi256ELi4ELb0ELb0EN7cutlass6half_tE19Flash_kernel_traitsILi32ELi64ELi256ELi4ES3_EELb1ELb0ELb0ELb0ELb0ELb1ELb1ELb1EEEvNS_16Flash_fwd_paramsE)
        /*00e0*/ 	.short	0x0380
        /*00e2*/ 	.short	0x01d0


	//----- nvinfo : EIATTR_SW_WAR
	.align		4
.L_920:
        /*00e4*/ 	.byte	0x04, 0x36
        /*00e6*/ 	.short	(.L_922 - .L_921)
.L_921:
        /*00e8*/ 	.word	0x00000008
.L_922:


//--------------------- .nv.info._ZN5flash24flash_fwd_splitkv_kernelI23Flash_fwd_kernel_traitsILi32ELi64ELi256ELi4ELb0ELb0EN7cutlass6half_tE19Flash_kernel_traitsILi32ELi64ELi256ELi4ES3_EELb1ELb0ELb0ELb1ELb1ELb0ELb0ELb0EEEvNS_16Flash_fwd_paramsE --------------------------
	.section	.nv.info._ZN5flash24flash_fwd_splitkv_kernelI23Flash_fwd_kernel_traitsILi32ELi64ELi256ELi4ELb0ELb0EN7cutlass6half_tE19Flash_kernel_traitsILi32ELi64ELi256ELi4ES3_EELb1ELb0ELb0ELb1ELb1ELb0ELb0ELb0EEEvNS_16Flash_fwd_paramsE,"",@"SHT_CUDA_INFO"
	.sectionflags	@""
	.align	4


	//----- nvinfo : EIATTR_CUDA_API_VERSION
	.align		4
        /*0000*/ 	.byte	0x04, 0x37
        /*0002*/ 	.short	(.L_924 - .L_923)
.L_923:
        /*0004*/ 	.word	0x00000082


	//----- nvinfo : EIATTR_KPARAM_INFO
	.align		4
.L_924:
        /*0008*/ 	.byte	0x04, 0x17
        /*000a*/ 	.short	(.L_926 - .L_925)
.L_925:
        /*000c*/ 	.word	0x00000000
        /*0010*/ 	.short	0x0000
        /*0012*/ 	.short	0x0000
        /*0014*/ 	.byte	0x00, 0xf0, 0x41, 0x07


	//----- nvinfo : EIATTR_SPARSE_MMA_MASK
	.align		4
.L_926:
        /*0018*/ 	.byte	0x03, 0x50
        /*001a*/ 	.short	0x0000


	//----- nvinfo : EIATTR_MAXREG_COUNT
	.align		4
        /*001c*/ 	.byte	0x03, 0x1b
        /*001e*/ 	.short	0x00ff


	//----- nvinfo : EIATTR_NUM_BARRIERS
	.align		4
        /*0020*/ 	.byte	0x02, 0x4c
        /*0022*/ 	.byte	0x01
	.zero		1


	//----- nvinfo : EIATTR_MERCURY_ISA_VERSION
	.align		4
        /*0024*/ 	.byte	0x03, 0x5f
        /*0026*/ 	.short	0x0101


	//----- nvinfo : EIATTR_COOP_GROUP_MASK_REGIDS
	.align		4
        /*0028*/ 	.byte	0x04, 0x29
        /*002a*/ 	.short	(.L_928 - .L_927)


	//   ....[0]....
.L_927:
        /*002c*/ 	.word	0xffffffff


	//   ....[1]....
        /*0030*/ 	.word	0xffffffff


	//   ....[2]....
        /*0034*/ 	.word	0xffffffff


	//   ....[3]....
        /*0038*/ 	.word	0xffffffff


	//   ....[4]....
        /*003c*/ 	.word	0xffffffff


	//   ....[5]....
        /*0040*/ 	.word	0xffffffff


	//   ....[6]....
        /*0044*/ 	.word	0xffffffff


	//   ....[7]....
        /*0048*/ 	.word	0xffffffff


	//   ....[8]....
        /*004c*/ 	.word	0xffffffff


	//   ....[9]....
        /*0050*/ 	.word	0xffffffff


	//   ....[10]....
        /*0054*/ 	.word	0xffffffff


	//   ....[11]....
        /*0058*/ 	.word	0xffffffff


	//----- nvinfo : EIATTR_COOP_GROUP_INSTR_OFFSETS
	.align		4
.L_928:
        /*005c*/ 	.byte	0x04, 0x28
        /*005e*/ 	.short	(.L_930 - .L_929)


	//   ....[0]....
.L_929:
        /*0060*/ 	.word	0x00003c60


	//   ....[1]....
        /*0064*/ 	.word	0x00003c90


	//   ....[2]....
        /*0068*/ 	.word	0x000042e0


	//   ....[3]....
        /*006c*/ 	.word	0x00004390


	//   ....[4]....
        /*0070*/ 	.word	0x00007b10


	//   ....[5]....
        /*0074*/ 	.word	0x00007b20


	//   ....[6]....
        /*0078*/ 	.word	0x00007b50


	//   ....[7]....
        /*007c*/ 	.word	0x00007b60


	//   ....[8]....
        /*0080*/ 	.word	0x00009fd0


	//   ....[9]....
        /*0084*/ 	.word	0x0000a010


	//   ....[10]....
        /*0088*/ 	.word	0x0000a0d0


	//   ....[11]....
        /*008c*/ 	.word	0x0000a100


	//----- nvinfo : EIATTR_VRC_CTA_INIT_COUNT
	.align		4
.L_930:
        /*0090*/ 	.byte	0x02, 0x4a
	.zero		1
	.zero		1


	//----- nvinfo : EIATTR_EXIT_INSTR_OFFSETS
	.align		4
        /*0094*/ 	.byte	0x04, 0x1c
        /*0096*/ 	.short	(.L_932 - .L_931)


	//   ....[0]....
.L_931:
        /*0098*/ 	.word	0x00000170


	//   ....[1]....
        /*009c*/ 	.word	0x00000580


	//   ....[2]....
        /*00a0*/ 	.word	0x000005b0


	//   ....[3]....
        /*00a4*/ 	.word	0x0000a7a0


	//----- nvinfo : EIATTR_CRS_STACK_SIZE
	.align		4
.L_932:
        /*00a8*/ 	.byte	0x04, 0x1e
        /*00aa*/ 	.short	(.L_934 - .L_933)
.L_933:
        /*00ac*/ 	.word	0x00000000


	//----- nvinfo : EIATTR_CBANK_PARAM_SIZE
	.align		4
.L_934:
        /*00b0*/ 	.byte	0x03, 0x19
        /*00b2*/ 	.short	0x01d0


	//----- nvinfo : EIATTR_PARAM_CBANK
	.align		4
        /*00b4*/ 	.byte	0x04, 0x0a
        /*00b6*/ 	.short	(.L_936 - .L_935)
	.align		4
.L_935:
        /*00b8*/ 	.word	index@(.nv.constant0._ZN5flash24flash_fwd_splitkv_kernelI23Flash_fwd_kernel_traitsILi32ELi64ELi256ELi4ELb0ELb0EN7cutlass6half_tE19Flash_kernel_traitsILi32ELi64ELi256ELi4ES3_EELb1ELb0ELb0ELb1ELb1ELb0ELb0ELb0EEEvNS_16Flash_fwd_paramsE)
        /*00bc*/ 	.short	0x0380
        /*00be*/ 	.short	0x01d0


	//----- nvinfo : EIATTR_SW_WAR
	.align		4
.L_936:
        /*00c0*/ 	.byte	0x04, 0x36
        /*00c2*/ 	.short	(.L_938 - .L_937)
.L_937:
        /*00c4*/ 	.word	0x00000008
.L_938:


//--------------------- .nv.info._ZN5flash24flash_fwd_splitkv_kernelI23Flash_fwd_kernel_traitsILi32ELi64ELi256ELi4ELb0ELb0EN7cutlass6half_tE19Flash_kernel_traitsILi32ELi64ELi256ELi4ES3_EELb1ELb0ELb0ELb1ELb1ELb1ELb0ELb0EEEvNS_16Flash_fwd_paramsE --------------------------
	.section	.nv.info._ZN5flash24flash_fwd_splitkv_kernelI23Flash_fwd_kernel_traitsILi32ELi64ELi256ELi4ELb0ELb0EN7cutlass6half_tE19Flash_kernel_traitsILi32ELi64ELi256ELi4ES3_EELb1ELb0ELb0ELb1ELb1ELb1ELb0ELb0EEEvNS_16Flash_fwd_paramsE,"",@"SHT_CUDA_INFO"
	.sectionflags	@""
	.align	4


	//----- nvinfo : EIATTR_CUDA_API_VERSION
	.align		4
        /*0000*/ 	.byte	0x04, 0x37
        /*0002*/ 	.short	(.L_940 - .L_939)
.L_939:
        /*0004*/ 	.word	0x00000082


	//----- nvinfo : EIATTR_KPARAM_INFO
	.align		4
.L_940:
        /*0008*/ 	.byte	0x04, 0x17
        /*000a*/ 	.short	(.L_942 - .L_941)
.L_941:
        /*000c*/ 	.word	0x00000000
        /*0010*/ 	.short	0x0000
        /*0012*/ 	.short	0x0000
        /*0014*/ 	.byte	0x00, 0xf0, 0x41, 0x07


	//----- nvinfo : EIATTR_SPARSE_MMA_MASK
	.align		4
.L_942:
        /*0018*/ 	.byte	0x03, 0x50
        /*001a*/ 	.short	0x0000


	//----- nvinfo : EIATTR_MAXREG_COUNT
	.align		4
        /*001c*/ 	.byte	0x03, 0x1b
        /*001e*/ 	.short	0x00ff


	//----- nvinfo : EIATTR_NUM_BARRIERS
	.align		4
        /*0020*/ 	.byte	0x02, 0x4c
        /*0022*/ 	.byte	0x01
	.zero		1


	//----- nvinfo : EIATTR_MERCURY_ISA_VERSION
	.align		4
        /*0024*/ 	.byte	0x03, 0x5f
        /*0026*/ 	.short	0x0101


	//----- nvinfo : EIATTR_COOP_GROUP_MASK_REGIDS
	.align		4
        /*0028*/ 	.byte	0x04, 0x29
        /*002a*/ 	.short	(.L_944 - .L_943)


	//   ....[0]....
.L_943:
        /*002c*/ 	.word	0xffffffff


	//   ....[1]....
        /*0030*/ 	.word	0xffffffff


	//   ....[2]....
        /*0034*/ 	.word	0xffffffff


	//   ....[3]....
        /*0038*/ 	.word	0xffffffff


	//   ....[4]....
        /*003c*/ 	.word	0xffffffff


	//   ....[5]....
        /*0040*/ 	.word	0xffffffff


	//   ....[6]....
        /*0044*/ 	.word	0xffffffff


	//   ....[7]....
        /*0048*/ 	.word	0xffffffff


	//   ....[8]....
        /*004c*/ 	.word	0xffffffff


	//   ....[9]....
        /*0050*/ 	.word	0xffffffff


	//   ....[10]....
        /*0054*/ 	.word	0xffffffff


	//   ....[11]....
        /*0058*/ 	.word	0xffffffff


	//----- nvinfo : EIATTR_COOP_GROUP_INSTR_OFFSETS
	.align		4
.L_944:
        /*005c*/ 	.byte	0x04, 0x28
        /*005e*/ 	.short	(.L_946 - .L_945)


	//   ....[0]....
.L_945:
        /*0060*/ 	.word	0x00004c40


	//   ....[1]....
        /*0064*/ 	.word	0x00004c70


	//   ....[2]....
        /*0068*/ 	.word	0x000052c0


	//   ....[3]....
        /*006c*/ 	.word	0x000053c0


	//   ....[4]....
        /*0070*/ 	.word	0x00009b10


	//   ....[5]....
        /*0074*/ 	.word	0x00009b30


	//   ....[6]....
        /*0078*/ 	.word	0x00009b60


	//   ....[7]....
        /*007c*/ 	.word	0x00009b70


	//   ....[8]....
        /*0080*/ 	.word	0x0000bfd0


	//   ....[9]....
        /*0084*/ 	.word	0x0000c010


	//   ....[10]....
        /*0088*/ 	.word	0x0000c0d0


	//   ....[11]....
        /*008c*/ 	.word	0x0000c100


	//----- nvinfo : EIATTR_VRC_CTA_INIT_COUNT
	.align		4
.L_946:
        /*0090*/ 	.byte	0x02, 0x4a
	.zero		1
	.zero		1


	//----- nvinfo : EIATTR_EXIT_INSTR_OFFSETS
	.align		4
        /*0094*/ 	.byte	0x04, 0x1c
        /*0096*/ 	.short	(.L_948 - .L_947)


	//   ....[0]....
.L_947:
        /*0098*/ 	.word	0x00000170


	//   ....[1]....
        /*009c*/ 	.word	0x00000580


	//   ....[2]....
        /*00a0*/ 	.word	0x000005b0


	//   ....[3]....
        /*00a4*/ 	.word	0x0000c7a0


	//----- nvinfo : EIATTR_CRS_STACK_SIZE
	.align		4
.L_948:
        /*00a8*/ 	.byte	0x04, 0x1e
        /*00aa*/ 	.short	(.L_950 - .L_949)
.L_949:
        /*00ac*/ 	.word	0x00000000


	//----- nvinfo : EIATTR_CBANK_PARAM_SIZE
	.align		4
.L_950:
        /*00b0*/ 	.byte	0x03, 0x19
        /*00b2*/ 	.short	0x01d0


	//----- nvinfo : EIATTR_PARAM_CBANK
	.align		4
        /*00b4*/ 	.byte	0x04, 0x0a
        /*00b6*/ 	.short	(.L_952 - .L_951)
	.align		4
.L_951:
        /*00b8*/ 	.word	index@(.nv.constant0._ZN5flash24flash_fwd_splitkv_kernelI23Flash_fwd_kernel_traitsILi32ELi64ELi256ELi4ELb0ELb0EN7cutlass6half_tE19Flash_kernel_traitsILi32ELi64ELi256ELi4ES3_EELb1ELb0ELb0ELb1ELb1ELb1ELb0ELb0EEEvNS_16Flash_fwd_paramsE)
        /*00bc*/ 	.short	0x0380
        /*00be*/ 	.short	0x01d0


	//----- nvinfo : EIATTR_SW_WAR
	.align		4
.L_952:
        /*00c0*/ 	.byte	0x04, 0x36
        /*00c2*/ 	.short	(.L_954 - .L_953)
.L_953:
        /*00c4*/ 	.word	0x00000008
.L_954:


//--------------------- .nv.info._ZN5flash24flash_fwd_splitkv_kernelI23Flash_fwd_kernel_traitsILi32ELi64ELi256ELi4ELb0ELb0EN7cutlass6half_tE19Flash_kernel_traitsILi32ELi64ELi256ELi4ES3_EELb1ELb0ELb0ELb1ELb1ELb0ELb1ELb0EEEvNS_16Flash_fwd_paramsE --------------------------
	.section	.nv.info._ZN5flash24flash_fwd_splitkv_kernelI23Flash_fwd_kernel_traitsILi32ELi64ELi256ELi4ELb0ELb0EN7cutlass6half_tE19Flash_kernel_traitsILi32ELi64ELi256ELi4ES3_EELb1ELb0ELb0ELb1ELb1ELb0ELb1ELb0EEEvNS_16Flash_fwd_paramsE,"",@"SHT_CUDA_INFO"
	.sectionflags	@""
	.align	4


	//----- nvinfo : EIATTR_CUDA_API_VERSION
	.align		4
        /*0000*/ 	.byte	0x04, 0x37
        /*0002*/ 	.short	(.L_956 - .L_955)
.L_955:
        /*0004*/ 	.word	0x00000082


	//----- nvinfo : EIATTR_KPARAM_INFO
	.align		4
.L_956:
        /*0008*/ 	.byte	0x04, 0x17
        /*000a*/ 	.short	(.L_958 - .L_957)
.L_957:
        /*000c*/ 	.word	0x00000000
        /*0010*/ 	.short	0x0000
        /*0012*/ 	.short	0x0000
        /*0014*/ 	.byte	0x00, 0xf0, 0x41, 0x07


	//----- nvinfo : EIATTR_SPARSE_MMA_MASK
	.align		4
.L_958:
        /*0018*/ 	.byte	0x03, 0x50
        /*001a*/ 	.short	0x0000


	//----- nvinfo : EIATTR_MAXREG_COUNT
	.align		4
        /*001c*/ 	.byte	0x03, 0x1b
        /*001e*/ 	.short	0x00ff


	//----- nvinfo : EIATTR_NUM_BARRIERS
	.align		4
        /*0020*/ 	.byte	0x02, 0x4c
        /*0022*/ 	.byte	0x01
	.zero		1


	//----- nvinfo : EIATTR_MERCURY_ISA_VERSION
	.align		4
        /*0024*/ 	.byte	0x03, 0x5f
        /*0026*/ 	.short	0x0101


	//----- nvinfo : EIATTR_COOP_GROUP_MASK_REGIDS
	.align		4
        /*0028*/ 	.byte	0x04, 0x29
        /*002a*/ 	.short	(.L_960 - .L_959)


	//   ....[0]....
.L_959:
        /*002c*/ 	.word	0xffffffff


	//   ....[1]....
        /*0030*/ 	.word	0xffffffff


	//   ....[2]....
        /*0034*/ 	.word	0xffffffff


	//   ....[3]....
        /*0038*/ 	.word	0xffffffff


	//   ....[4]....
        /*003c*/ 	.word	0xffffffff


	//   ....[5]....
        /*0040*/ 	.word	0xffffffff


	//   ....[6]....
        /*0044*/ 	.word	0xffffffff


	//   ....[7]....
        /*0048*/ 	.word	0xffffffff


	//   ....[8]....
        /*004c*/ 	.word	0xffffffff


	//   ....[9]....
        /*0050*/ 	.word	0xffffffff


	//   ....[10]....
        /*0054*/ 	.word	0xffffffff


	//   ....[11]....
        /*0058*/ 	.word	0xffffffff


	//----- nvinfo : EIATTR_COOP_GROUP_INSTR_OFFSETS
	.align		4
.L_960:
        /*005c*/ 	.byte	0x04, 0x28
        /*005e*/ 	.short	(.L_962 - .L_961)


	//   ....[0]....
.L_961:
        /*0060*/ 	.word	0x00003f70


	//   ....[1]....
        /*0064*/ 	.word	0x00003fa0


	//   ....[2]....
        /*0068*/ 	.word	0x000045f0


	//   ....[3]....
        /*006c*/ 	.word	0x00004700


	//   ....[4]....
        /*0070*/ 	.word	0x00007e90


	//   ....[5]....
        /*0074*/ 	.word	0x00007ea0


	//   ....[6]....
        /*0078*/ 	.word	0x00007ed0


	//   ....[7]....
        /*007c*/ 	.word	0x00007ee0


	//   ....[8]....
        /*0080*/ 	.word	0x0000a340


	//   ....[9]....
        /*0084*/ 	.word	0x0000a380


	//   ....[10]....
        /*0088*/ 	.word	0x0000a440


	//   ....[11]....
        /*008c*/ 	.word	0x0000a460


	//----- nvinfo : EIATTR_VRC_CTA_INIT_COUNT
	.align		4
.L_962:
        /*0090*/ 	.byte	0x02, 0x4a
	.zero		1
	.zero		1


	//----- nvinfo : EIATTR_EXIT_INSTR_OFFSETS
	.align		4
        /*0094*/ 	.byte	0x04, 0x1c
        /*0096*/ 	.short	(.L_964 - .L_963)


	//   ....[0]....
.L_963:
        /*0098*/ 	.word	0x00000290


	//   ....[1]....
        /*009c*/ 	.word	0x00000880


	//   ....[2]....
        /*00a0*/ 	.word	0x000008b0


	//   ....[3]....
        /*00a4*/ 	.word	0x0000aa20


	//----- nvinfo : EIATTR_CRS_STACK_SIZE
	.align		4
.L_964:
        /*00a8*/ 	.byte	0x04, 0x1e
        /*00aa*/ 	.short	(.L_966 - .L_965)
.L_965:
        /*00ac*/ 	.word	0x00000000


	//----- nvinfo : EIATTR_CBANK_PARAM_SIZE
	.align		4
.L_966:
        /*00b0*/ 	.byte	0x03, 0x19
        /*00b2*/ 	.short	0x01d0


	//----- nvinfo : EIATTR_PARAM_CBANK
	.align		4
        /*00b4*/ 	.byte	0x04, 0x0a
        /*00b6*/ 	.short	(.L_968 - .L_967)
	.align		4
.L_967:
        /*00b8*/ 	.word	index@(.nv.constant0._ZN5flash24flash_fwd_splitkv_kernelI23Flash_fwd_kernel_traitsILi32ELi64ELi256ELi4ELb0ELb0EN7cutlass6half_tE19Flash_kernel_traitsILi32ELi64ELi256ELi4ES3_EELb1ELb0ELb0ELb1ELb1ELb0ELb1ELb0EEEvNS_16Flash_fwd_paramsE)
        /*00bc*/ 	.short	0x0380
        /*00be*/ 	.short	0x01d0


	//----- nvinfo : EIATTR_SW_WAR
	.align		4
.L_968:
        /*00c0*/ 	.byte	0x04, 0x36
        /*00c2*/ 	.short	(.L_970 - .L_969)
.L_969:
        /*00c4*/ 	.word	0x00000008
.L_970:


//--------------------- .nv.info._ZN5flash24flash_fwd_splitkv_kernelI23Flash_fwd_kernel_traitsILi32ELi64ELi256ELi4ELb0ELb0EN7cutlass6half_tE19Flash_kernel_traitsILi32ELi64ELi256ELi4ES3_EELb1ELb0ELb0ELb1ELb1ELb1ELb1ELb0EEEvNS_16Flash_fwd_paramsE --------------------------
	.section	.nv.info._ZN5flash24flash_fwd_splitkv_kernelI23Flash_fwd_kernel_traitsILi32ELi64ELi256ELi4ELb0ELb0EN7cutlass6half_tE19Flash_kernel_traitsILi32ELi64ELi256ELi4ES3_EELb1ELb0ELb0ELb1ELb1ELb1ELb1ELb0EEEvNS_16Flash_fwd_paramsE,"",@"SHT_CUDA_INFO"
	.sectionflags	@""
	.align	4


	//----- nvinfo : EIATTR_CUDA_API_VERSION
	.align		4
        /*0000*/ 	.byte	0x04, 0x37
        /*0002*/ 	.short	(.L_972 - .L_971)
.L_971:
        /*0004*/ 	.word	0x00000082


	//----- nvinfo : EIATTR_KPARAM_INFO
	.align		4
.L_972:
        /*0008*/ 	.byte	0x04, 0x17
        /*000a*/ 	.short	(.L_974 - .L_973)
.L_973:
        /*000c*/ 	.word	0x00000000
        /*0010*/ 	.short	0x0000
        /*0012*/ 	.short	0x0000
        /*0014*/ 	.byte	0x00, 0xf0, 0x41, 0x07


	//----- nvinfo : EIATTR_SPARSE_MMA_MASK
	.align		4
.L_974:
        /*0018*/ 	.byte	0x03, 0x50
        /*001a*/ 	.short	0x0000


	//----- nvinfo : EIATTR_MAXREG_COUNT
	.align		4
        /*001c*/ 	.byte	0x03, 0x1b
        /*001e*/ 	.short	0x00ff


	//----- nvinfo : EIATTR_NUM_BARRIERS
	.align		4
        /*0020*/ 	.byte	0x02, 0x4c
        /*0022*/ 	.byte	0x01
	.zero		1


	//----- nvinfo : EIATTR_MERCURY_ISA_VERSION
	.align		4
        /*0024*/ 	.byte	0x03, 0x5f
        /*0026*/ 	.short	0x0101


	//----- nvinfo : EIATTR_COOP_GROUP_MASK_REGIDS
	.align		4
        /*0028*/ 	.byte	0x04, 0x29
        /*002a*/ 	.short	(.L_976 - .L_975)


	//   ....[0]....
.L_975:
        /*002c*/ 	.word	0xffffffff


	//   ....[1]....
        /*0030*/ 	.word	0xffffffff


	//   ....[2]....
        /*0034*/ 	.word	0xffffffff


	//   ....[3]....
        /*0038*/ 	.word	0xffffffff


	//   ....[4]....
        /*003c*/ 	.word	0xffffffff


	//   ....[5]....
        /*0040*/ 	.word	0xffffffff


	//   ....[6]....
        /*0044*/ 	.word	0xffffffff


	//   ....[7]....
        /*0048*/ 	.word	0xffffffff


	//   ....[8]....
        /*004c*/ 	.word	0xffffffff


	//   ....[9]....
        /*0050*/ 	.word	0xffffffff


	//   ....[10]....
        /*0054*/ 	.word	0xffffffff


	//   ....[11]....
        /*0058*/ 	.word	0xffffffff


	//----- nvinfo : EIATTR_COOP_GROUP_INSTR_OFFSETS
	.align		4
.L_976:
        /*005c*/ 	.byte	0x04, 0x28
        /*005e*/ 	.short	(.L_978 - .L_977)


	//   ....[0]....
.L_977:
        /*0060*/ 	.word	0x00005090


	//   ....[1]....
        /*0064*/ 	.word	0x000050b0


	//   ....[2]....
        /*0068*/ 	.word	0x00005820


	//   ....[3]....
        /*006c*/ 	.word	0x00005880


	//   ....[4]....
        /*0070*/ 	.word	0x0000a010


	//   ....[5]....
        /*0074*/ 	.word	0x0000a020


	//   ....[6]....
        /*0078*/ 	.word	0x0000a050


	//   ....[7]....
        /*007c*/ 	.word	0x0000a060


	//   ....[8]....
        /*0080*/ 	.word	0x0000c4c0


	//   ....[9]....
        /*0084*/ 	.word	0x0000c500


	//   ....[10]....
        /*0088*/ 	.word	0x0000c5d0


	//   ....[11]....
        /*008c*/ 	.word	0x0000c5f0


	//----- nvinfo : EIATTR_VRC_CTA_INIT_COUNT
	.align		4
.L_978:
        /*0090*/ 	.byte	0x02, 0x4a
	.zero		1
	.zero		1


	//----- nvinfo : EIATTR_EXIT_INSTR_OFFSETS
	.align		4
        /*0094*/ 	.byte	0x04, 0x1c
        /*0096*/ 	.short	(.L_980 - .L_979)


	//   ....[0]....
.L_979:
        /*0098*/ 	.word	0x00000290


	//   ....[1]....
        /*009c*/ 	.word	0x00000880


	//   ....[2]....
        /*00a0*/ 	.word	0x000008b0


	//   ....[3]....
        /*00a4*/ 	.word	0x0000cba0


	//----- nvinfo : EIATTR_CRS_STACK_SIZE
	.align		4
.L_980:
        /*00a8*/ 	.byte	0x04, 0x1e
        /*00aa*/ 	.short	(.L_982 - .L_981)
.L_981:
        /*00ac*/ 	.word	0x00000000


	//----- nvinfo : EIATTR_CBANK_PARAM_SIZE
	.align		4
.L_982:
        /*00b0*/ 	.byte	0x03, 0x19
        /*00b2*/ 	.short	0x01d0


	//----- nvinfo : EIATTR_PARAM_CBANK
	.align		4
        /*00b4*/ 	.byte	0x04, 0x0a
        /*00b6*/ 	.short	(.L_984 - .L_983)
	.align		4
.L_983:
        /*00b8*/ 	.word	index@(.nv.constant0._ZN5flash24flash_fwd_splitkv_kernelI23Flash_fwd_kernel_traitsILi32ELi64ELi256ELi4ELb0ELb0EN7cutlass6half_tE19Flash_kernel_traitsILi32ELi64ELi256ELi4ES3_EELb1ELb0ELb0ELb1ELb1ELb1ELb1ELb0EEEvNS_16Flash_fwd_paramsE)
        /*00bc*/ 	.short	0x0380
        /*00be*/ 	.short	0x01d0


	//----- nvinfo : EIATTR_SW_WAR
	.align		4
.L_984:
        /*00c0*/ 	.byte	0x04, 0x36
        /*00c2*/ 	.short	(.L_986 - .L_985)
.L_985:
        /*00c4*/ 	.word	0x00000008
.L_986:


//--------------------- .nv.info._ZN5flash24flash_fwd_splitkv_kernelI23Flash_fwd_kernel_traitsILi32ELi64ELi256ELi4ELb0ELb0EN7cutlass6half_tE19Flash_kernel_traitsILi32ELi64ELi256ELi4ES3_EELb1ELb0ELb0ELb0ELb1ELb0ELb0ELb0EEEvNS_16Flash_fwd_paramsE --------------------------
	.section	.nv.info._ZN5flash24flash_fwd_splitkv_kernelI23Flash_fwd_kernel_traitsILi32ELi64ELi256ELi4ELb0ELb0EN7cutlass6half_tE19Flash_kernel_traitsILi32ELi64ELi256ELi4ES3_EELb1ELb0ELb0ELb0ELb1ELb0ELb0ELb0EEEvNS_16Flash_fwd_paramsE,"",@"SHT_CUDA_INFO"
	.sectionflags	@""
	.align	4


	//----- nvinfo : EIATTR_CUDA_API_VERSION
	.align		4
        /*0000*/ 	.byte	0x04, 0x37
        /*0002*/ 	.short	(.L_988 - .L_987)
.L_987:
        /*0004*/ 	.word	0x00000082


	//----- nvinfo : EIATTR_KPARAM_INFO
	.align		4
.L_988:
        /*0008*/ 	.byte	0x04, 0x17
        /*000a*/ 	.short	(.L_990 - .L_989)
.L_989:
        /*000c*/ 	.word	0x00000000
        /*0010*/ 	.short	0x0000
        /*0012*/ 	.short	0x0000
        /*0014*/ 	.byte	0x00, 0xf0, 0x41, 0x07


	//----- nvinfo : EIATTR_SPARSE_MMA_MASK
	.align		4
.L_990:
        /*0018*/ 	.byte	0x03, 0x50
        /*001a*/ 	.short	0x0000


	//----- nvinfo : EIATTR_MAXREG_COUNT
	.align		4
        /*001c*/ 	.byte	0x03, 0x1b
        /*001e*/ 	.short	0x00ff


	//----- nvinfo : EIATTR_NUM_BARRIERS
	.align		4
        /*0020*/ 	.byte	0x02, 0x4c
        /*0022*/ 	.byte	0x01
	.zero		1


	//----- nvinfo : EIATTR_MERCURY_ISA_VERSION
	.align		4
        /*0024*/ 	.byte	0x03, 0x5f
        /*0026*/ 	.short	0x0101


	//----- nvinfo : EIATTR_COOP_GROUP_MASK_REGIDS
	.align		4
        /*0028*/ 	.byte	0x04, 0x29
        /*002a*/ 	.short	(.L_992 - .L_991)


	//   ....[0]....
.L_991:
        /*002c*/ 	.word	0xffffffff


	//   ....[1]....
        /*0030*/ 	.word	0xffffffff


	//   ....[2]....
        /*0034*/ 	.word	0xffffffff


	//   ....[3]....
        /*0038*/ 	.word	0xffffffff


	//   ....[4]....
        /*003c*/ 	.word	0xffffffff


	//   ....[5]....
        /*0040*/ 	.word	0xffffffff


	//   ....[6]....
        /*0044*/ 	.word	0xffffffff


	//   ....[7]....
        /*0048*/ 	.word	0xffffffff


	//   ....[8]....
        /*004c*/ 	.word	0xffffffff


	//   ....[9]....
        /*0050*/ 	.word	0xffffffff


	//   ....[10]....
        /*0054*/ 	.word	0xffffffff


	//   ....[11]....
        /*0058*/ 	.word	0xffffffff


	//   ....[12]....
        /*005c*/ 	.word	0xffffffff


	//   ....[13]....
        /*0060*/ 	.word	0xffffffff


	//   ....[14]....
        /*0064*/ 	.word	0xffffffff


	//   ....[15]....
        /*0068*/ 	.word	0xffffffff


	//----- nvinfo : EIATTR_COOP_GROUP_INSTR_OFFSETS
	.align		4
.L_992:
        /*006c*/ 	.byte	0x04, 0x28
        /*006e*/ 	.short	(.L_994 - .L_993)


	//   ....[0]....
.L_993:
        /*0070*/ 	.word	0x00003e20


	//   ....[1]....
        /*0074*/ 	.word	0x00003e80


	//   ....[2]....
        /*0078*/ 	.word	0x00004e90


	//   ....[3]....
        /*007c*/ 	.word	0x00004f30


	//   ....[4]....
        /*0080*/ 	.word	0x00009410


	//   ....[5]....
        /*0084*/ 	.word	0x00009440


	//   ....[6]....
        /*0088*/ 	.word	0x00009a70


	//   ....[7]....
        /*008c*/ 	.word	0x00009ae0


	//   ....[8]....
        /*0090*/ 	.word	0x0000d2d0


	//   ....[9]....
        /*0094*/ 	.word	0x0000d2f0


	//   ....[10]....
        /*0098*/ 	.word	0x0000d320


	//   ....[11]....
        /*009c*/ 	.word	0x0000d330


	//   ....[12]....
        /*00a0*/ 	.word	0x0000f770


	//   ....[13]....
        /*00a4*/ 	.word	0x0000f7f0


	//   ....[14]....
        /*00a8*/ 	.word	0x0000f820


	//   ....[15]....
        /*00ac*/ 	.word	0x0000f850


	//----- nvinfo : EIATTR_VRC_CTA_INIT_COUNT
	.align		4
.L_994:
        /*00b0*/ 	.byte	0x02, 0x4a
	.zero		1
	.zero		1


	//----- nvinfo : EIATTR_EXIT_INSTR_OFFSETS
	.align		4
        /*00b4*/ 	.byte	0x04, 0x1c
        /*00b6*/ 	.short	(.L_996 - .L_995)


	//   ....[0]....
.L_995:
        /*00b8*/ 	.word	0x00000340


	//   ....[1]....
        /*00bc*/ 	.word	0x00000890


	//   ....[2]....
        /*00c0*/ 	.word	0x000008c0


	//   ....[3]....
        /*00c4*/ 	.word	0x0000fff0


	//   ....[4]....
        /*00c8*/ 	.word	0x000100c0


	//----- nvinfo : EIATTR_CRS_STACK_SIZE
	.align		4
.L_996:
        /*00cc*/ 	.byte	0x04, 0x1e
        /*00ce*/ 	.short	(.L_998 - .L_997)
.L_997:
        /*00d0*/ 	.word	0x00000000


	//----- nvinfo : EIATTR_CBANK_PARAM_SIZE
	.align		4
.L_998:
        /*00d4*/ 	.byte	0x03, 0x19
        /*00d6*/ 	.short	0x01d0


	//----- nvinfo : EIATTR_PARAM_CBANK
	.align		4
        /*00d8*/ 	.byte	0x04, 0x0a
        /*00da*/ 	.short	(.L_1000 - .L_999)
	.align		4
.L_999:
        /*00dc*/ 	.word	index@(.nv.constant0._ZN5flash24flash_fwd_splitkv_kernelI23Flash_fwd_kernel_traitsILi32ELi64ELi256ELi4ELb0ELb0EN7cutlass6half_tE19Flash_kernel_traitsILi32ELi64ELi256ELi4ES3_EELb1ELb0ELb0ELb0ELb1ELb0ELb0ELb0EEEvNS_16Flash_fwd_paramsE)
        /*00e0*/ 	.short	0x0380
        /*00e2*/ 	.short	0x01d0


	//----- nvinfo : EIATTR_SW_WAR
	.align		4
.L_1000:
        /*00e4*/ 	.byte	0x04, 0x36
        /*00e6*/ 	.short	(.L_1002 - .L_1001)
.L_1001:
        /*00e8*/ 	.word	0x00000008
.L_1002:


//--------------------- .nv.info._ZN5flash24flash_fwd_splitkv_kernelI23Flash_fwd_kernel_traitsILi32ELi64ELi256ELi4ELb0ELb0EN7cutlass6half_tE19Flash_kernel_traitsILi32ELi64ELi256ELi4ES3_EELb1ELb0ELb0ELb0ELb1ELb1ELb0ELb0EEEvNS_16Flash_fwd_paramsE --------------------------
	.section	.nv.info._ZN5flash24flash_fwd_splitkv_kernelI23Flash_fwd_kernel_traitsILi32ELi64ELi256ELi4ELb0ELb0EN7cutlass6half_tE19Flash_kernel_traitsILi32ELi64ELi256ELi4ES3_EELb1ELb0ELb0ELb0ELb1ELb1ELb0ELb0EEEvNS_16Flash_fwd_paramsE,"",@"SHT_CUDA_INFO"
	.sectionflags	@""
	.align	4


	//----- nvinfo : EIATTR_CUDA_API_VERSION
	.align		4
        /*0000*/ 	.byte	0x04, 0x37
        /*0002*/ 	.short	(.L_1004 - .L_1003)
.L_1003:
        /*0004*/ 	.word	0x00000082


	//----- nvinfo : EIATTR_KPARAM_INFO
	.align		4
.L_1004:
        /*0008*/ 	.byte	0x04, 0x17
        /*000a*/ 	.short	(.L_1006 - .L_1005)
.L_1005:
        /*000c*/ 	.word	0x00000000
        /*0010*/ 	.short	0x0000
        /*0012*/ 	.short	0x0000
        /*0014*/ 	.byte	0x00, 0xf0, 0x41, 0x07


	//----- nvinfo : EIATTR_SPARSE_MMA_MASK
	.align		4
.L_1006:
        /*0018*/ 	.byte	0x03, 0x50
        /*001a*/ 	.short	0x0000


	//----- nvinfo : EIATTR_MAXREG_COUNT
	.align		4
        /*001c*/ 	.byte	0x03, 0x1b
        /*001e*/ 	.short	0x00ff


	//----- nvinfo : EIATTR_NUM_BARRIERS
	.align		4
        /*0020*/ 	.byte	0x02, 0x4c
        /*0022*/ 	.byte	0x01
	.zero		1


	//----- nvinfo : EIATTR_ANNOTATIONS
	.align		4
        /*0024*/ 	.byte	0x04, 0x55
        /*0026*/ 	.short	(.L_1008 - .L_1007)


	//   ....[0]....
.L_1007:
        /*0028*/ 	.word	0x00000001
        /*002c*/ 	.byte	0x70, 0x16, 0x00, 0x00, 0x01, 0x00, 0x00, 0x00, 0x30, 0x17, 0x00, 0x00, 0x01, 0x00, 0x00, 0x00
        /*003c*/ 	.byte	0x60, 0x7d, 0x00, 0x00, 0x01, 0x00, 0x00, 0x00, 0x50, 0xae, 0x00, 0x00, 0x01, 0x00, 0x00, 0x00
        /*004c*/ 	.byte	0x40, 0x2a, 0x01, 0x00


	//----- nvinfo : EIATTR_MERCURY_ISA_VERSION
	.align		4
.L_1008:
        /*0050*/ 	.byte	0x03, 0x5f
        /*0052*/ 	.short	0x0101


	//----- nvinfo : EIATTR_COOP_GROUP_MASK_REGIDS
	.align		4
        /*0054*/ 	.byte	0x04, 0x29
        /*0056*/ 	.short	(.L_1010 - .L_1009)


	//   ....[0]....
.L_1009:
        /*0058*/ 	.word	0xffffffff


	//   ....[1]....
        /*005c*/ 	.word	0xffffffff


	//   ....[2]....
        /*0060*/ 	.word	0xffffffff


	//   ....[3]....
        /*0064*/ 	.word	0xffffffff


	//   ....[4]....
        /*0068*/ 	.word	0xffffffff


	//   ....[5]....
        /*006c*/ 	.word	0xffffffff


	//   ....[6]....
        /*0070*/ 	.word	0xffffffff


	//   ....[7]....
        /*0074*/ 	.word	0xffffffff


	//   ....[8]....
        /*0078*/ 	.word	0xffffffff


	//   ....[9]....
        /*007c*/ 	.word	0xffffffff


	//   ....[10]....
        /*0080*/ 	.word	0xffffffff


	//   ....[11]....
        /*0084*/ 	.word	0xffffffff


	//   ....[12]....
        /*0088*/ 	.word	0xffffffff


	//   ....[13]....
        /*008c*/ 	.word	0xffffffff


	//   ....[14]....
        /*0090*/ 	.word	0xffffffff


	//   ....[15]....
        /*0094*/ 	.word	0xffffffff


	//----- nvinfo : EIATTR_COOP_GROUP_INSTR_OFFSETS
	.align		4
.L_1010:
        /*0098*/ 	.byte	0x04, 0x28
        /*009a*/ 	.short	(.L_1012 - .L_1011)


	//   ....[0]....
.L_1011:
        /*009c*/ 	.word	0x00005010


	//   ....[1]....
        /*00a0*/ 	.word	0x00005060


	//   ....[2]....
        /*00a4*/ 	.word	0x00005e10


	//   ....[3]....
        /*00a8*/ 	.word	0x00005ea0


	//   ....[4]....
        /*00ac*/ 	.word	0x0000b700


	//   ....[5]....
        /*00b0*/ 	.word	0x0000b720


	//   ....[6]....
        /*00b4*/ 	.word	0x0000bd00


	//   ....[7]....
        /*00b8*/ 	.word	0x0000bd70


	//   ....[8]....
        /*00bc*/ 	.word	0x000105b0


	//   ....[9]....
        /*00c0*/ 	.word	0x000105d0


	//   ....[10]....
        /*00c4*/ 	.word	0x00010600


	//   ....[11]....
        /*00c8*/ 	.word	0x00010610


	//   ....[12]....
        /*00cc*/ 	.word	0x00012a80


	//   ....[13]....
        /*00d0*/ 	.word	0x00012ab0


	//   ....[14]....
        /*00d4*/ 	.word	0x00012b60


	//   ....[15]....
        /*00d8*/ 	.word	0x00012b90


	//----- nvinfo : EIATTR_VRC_CTA_INIT_COUNT
	.align		4
.L_1012:
        /*00dc*/ 	.byte	0x02, 0x4a
	.zero		1
	.zero		1


	//----- nvinfo : EIATTR_EXIT_INSTR_OFFSETS
	.align		4
        /*00e0*/ 	.byte	0x04, 0x1c
        /*00e2*/ 	.short	(.L_1014 - .L_1013)


	//   ....[0]....
.L_1013:
        /*00e4*/ 	.word	0x00000350


	//   ....[1]....
        /*00e8*/ 	.word	0x000008a0


	//   ....[2]....
        /*00ec*/ 	.word	0x000008d0


	//   ....[3]....
        /*00f0*/ 	.word	0x00013310


	//   ....[4]....
        /*00f4*/ 	.word	0x000133d0


	//----- nvinfo : EIATTR_CRS_STACK_SIZE
	.align		4
.L_1014:
        /*00f8*/ 	.byte	0x04, 0x1e
        /*00fa*/ 	.short	(.L_1016 - .L_1015)
.L_1015:
        /*00fc*/ 	.word	0x00000000


	//----- nvinfo : EIATTR_CBANK_PARAM_SIZE
	.align		4
.L_1016:
        /*0100*/ 	.byte	0x03, 0x19
        /*0102*/ 	.short	0x01d0


	//----- nvinfo : EIATTR_PARAM_CBANK
	.align		4
        /*0104*/ 	.byte	0x04, 0x0a
        /*0106*/ 	.short	(.L_1018 - .L_1017)
	.align		4
.L_1017:
        /*0108*/ 	.word	index@(.nv.constant0._ZN5flash24flash_fwd_splitkv_kernelI23Flash_fwd_kernel_traitsILi32ELi64ELi256ELi4ELb0ELb0EN7cutlass6half_tE19Flash_kernel_traitsILi32ELi64ELi256ELi4ES3_EELb1ELb0ELb0ELb0ELb1ELb1ELb0ELb0EEEvNS_16Flash_fwd_paramsE)
        /*010c*/ 	.short	0x0380
        /*010e*/ 	.short	0x01d0


	//----- nvinfo : EIATTR_SW_WAR
	.align		4
.L_1018:
        /*0110*/ 	.byte	0x04, 0x36
        /*0112*/ 	.short	(.L_1020 - .L_1019)
.L_1019:
        /*0114*/ 	.word	0x00000008
.L_1020:


//--------------------- .nv.info._ZN5flash24flash_fwd_splitkv_kernelI23Flash_fwd_kernel_traitsILi32ELi64ELi256ELi4ELb0ELb0EN7cutlass6half_tE19Flash_kernel_traitsILi32ELi64ELi256ELi4ES3_EELb1ELb0ELb1ELb0ELb0ELb0ELb0ELb0EEEvNS_16Flash_fwd_paramsE --------------------------
	.section	.nv.info._ZN5flash24flash_fwd_splitkv_kernelI23Flash_fwd_kernel_traitsILi32ELi64ELi256ELi4ELb0ELb0EN7cutlass6half_tE19Flash_kernel_traitsILi32ELi64ELi256ELi4ES3_EELb1ELb0ELb1ELb0ELb0ELb0ELb0ELb0EEEvNS_16Flash_fwd_paramsE,"",@"SHT_CUDA_INFO"
	.sectionflags	@""
	.align	4


	//----- nvinfo : EIATTR_CUDA_API_VERSION
	.align		4
        /*0000*/ 	.byte	0x04, 0x37
        /*0002*/ 	.short	(.L_1022 - .L_1021)
.L_1021:
        /*0004*/ 	.word	0x00000082


	//----- nvinfo : EIATTR_KPARAM_INFO
	.align		4
.L_1022:
        /*0008*/ 	.byte	0x04, 0x17
        /*000a*/ 	.short	(.L_1024 - .L_1023)
.L_1023:
        /*000c*/ 	.word	0x00000000
        /*0010*/ 	.short	0x0000
        /*0012*/ 	.short	0x0000
        /*0014*/ 	.byte	0x00, 0xf0, 0x41, 0x07


	//----- nvinfo : EIATTR_SPARSE_MMA_MASK
	.align		4
.L_1024:
        /*0018*/ 	.byte	0x03, 0x50
        /*001a*/ 	.short	0x0000


	//----- nvinfo : EIATTR_MAXREG_COUNT
	.align		4
        /*001c*/ 	.byte	0x03, 0x1b
        /*001e*/ 	.short	0x00ff


	//----- nvinfo : EIATTR_NUM_BARRIERS
	.align		4
        /*0020*/ 	.byte	0x02, 0x4c
        /*0022*/ 	.byte	0x01
	.zero		1


	//----- nvinfo : EIATTR_MERCURY_ISA_VERSION
	.align		4
        /*0024*/ 	.byte	0x03, 0x5f
        /*0026*/ 	.short	0x0101


	//----- nvinfo : EIATTR_INT_WARP_WIDE_INSTR_OFFSETS
	.align		4
        /*0028*/ 	.byte	0x04, 0x31
        /*002a*/ 	.short	(.L_1026 - .L_1025)


	//   ....[0]....
.L_1025:
        /*002c*/ 	.word	0x00006020


	//   ....[1]....
        /*0030*/ 	.word	0x000090c0


	//----- nvinfo : EIATTR_COOP_GROUP_MASK_REGIDS
	.align		4
.L_1026:
        /*0034*/ 	.byte	0x04, 0x29
        /*0036*/ 	.short	(.L_1028 - .L_1027)


	//   ....[0]....
.L_1027:
        /*0038*/ 	.word	0xffffffff


	//   ....[1]....
        /*003c*/ 	.word	0xffffffff


	//   ....[2]....
        /*0040*/ 	.word	0xffffffff


	//   ....[3]....
        /*0044*/ 	.word	0xffffffff


	//   ....[4]....
        /*0048*/ 	.word	0xffffffff


	//   ....[5]....
        /*004c*/ 	.word	0xffffffff


	//   ....[6]....
        /*0050*/ 	.word	0xffffffff


	//   ....[7]....
        /*0054*/ 	.word	0xffffffff


	//   ....[8]....
        /*0058*/ 	.word	0xffffffff


	//   ....[9]....
        /*005c*/ 	.word	0xffffffff


	//   ....[10]....
        /*0060*/ 	.word	0xffffffff


	//   ....[11]....
        /*0064*/ 	.word	0xffffffff


	//   ....[12]....
        /*0068*/ 	.word	0xffffffff


	//   ....[13]....
        /*006c*/ 	.word	0xffffffff


	//   ....[14]....
        /*0070*/ 	.word	0xffffffff


	//   ....[15]....
        /*0074*/ 	.word	0xffffffff


	//----- nvinfo : EIATTR_COOP_GROUP_INSTR_OFFSETS
	.align		4
.L_1028:
        /*0078*/ 	.byte	0x04, 0x28
        /*007a*/ 	.short	(.L_1030 - .L_1029)


	//   ....[0]....
.L_1029:
        /*007c*/ 	.word	0x00006670


	//   ....[1]....
        /*0080*/ 	.word	0x00006690


	//   ....[2]....
        /*0084*/ 	.word	0x00006d70


	//   ....[3]....
        /*0088*/ 	.word	0x00006dd0


	//   ....[4]....
        /*008c*/ 	.word	0x0000c8c0


	//   ....[5]....
        /*0090*/ 	.word	0x0000c8f0


	//   ....[6]....
        /*0094*/ 	.word	0x0000cf50


	//   ....[7]....
        /*0098*/ 	.word	0x0000d0c0


	//   ....[8]....
        /*009c*/ 	.word	0x00011e20


	//   ....[9]....
        /*00a0*/ 	.word	0x00011e40


	//   ....[10]....
        /*00a4*/ 	.word	0x00011e70


	//   ....[11]....
        /*00a8*/ 	.word	0x00011e80


	//   ....[12]....
        /*00ac*/ 	.word	0x00014270


	//   ....[13]....
        /*00b0*/ 	.word	0x000142b0


	//   ....[14]....
        /*00b4*/ 	.word	0x00014360


	//   ....[15]....
        /*00b8*/ 	.word	0x000143a0


	//----- nvinfo : EIATTR_VRC_CTA_INIT_COUNT
	.align		4
.L_1030:
        /*00bc*/ 	.byte	0x02, 0x4a
	.zero		1
	.zero		1


	//----- nvinfo : EIATTR_EXIT_INSTR_OFFSETS
	.align		4
        /*00c0*/ 	.byte	0x04, 0x1c
        /*00c2*/ 	.short	(.L_1032 - .L_1031)


	//   ....[0]....
.L_1031:
        /*00c4*/ 	.word	0x000004a0


	//   ....[1]....
        /*00c8*/ 	.word	0x00000a80


	//   ....[2]....
        /*00cc*/ 	.word	0x00000ab0


	//   ....[3]....
        /*00d0*/ 	.word	0x00014b10


	//   ....[4]....
        /*00d4*/ 	.word	0x00014bd0


	//----- nvinfo : EIATTR_CRS_STACK_SIZE
	.align		4
.L_1032:
        /*00d8*/ 	.byte	0x04, 0x1e
        /*00da*/ 	.short	(.L_1034 - .L_1033)
.L_1033:
        /*00dc*/ 	.word	0x00000000


	//----- nvinfo : EIATTR_CBANK_PARAM_SIZE
	.align		4
.L_1034:
        /*00e0*/ 	.byte	0x03, 0x19
        /*00e2*/ 	.short	0x01d0


	//----- nvinfo : EIATTR_PARAM_CBANK
	.align		4
        /*00e4*/ 	.byte	0x04, 0x0a
        /*00e6*/ 	.short	(.L_1036 - .L_1035)
	.align		4
.L_1035:
        /*00e8*/ 	.word	index@(.nv.constant0._ZN5flash24flash_fwd_splitkv_kernelI23Flash_fwd_kernel_traitsILi32ELi64ELi256ELi4ELb0ELb0EN7cutlass6half_tE19Flash_kernel_traitsILi32ELi64ELi256ELi4ES3_EELb1ELb0ELb1ELb0ELb0ELb0ELb0ELb0EEEvNS_16Flash_fwd_paramsE)
        /*00ec*/ 	.short	0x0380
        /*00ee*/ 	.short	0x01d0


	//----- nvinfo : EIATTR_SW_WAR
	.align		4
.L_1036:
        /*00f0*/ 	.byte	0x04, 0x36
        /*00f2*/ 	.short	(.L_1038 - .L_1037)
.L_1037:
        /*00f4*/ 	.word	0x00000008
.L_1038:


//--------------------- .nv.info._ZN5flash24flash_fwd_splitkv_kernelI23Flash_fwd_kernel_traitsILi32ELi64ELi256ELi4ELb0ELb0EN7cutlass6half_tE19Flash_kernel_traitsILi32ELi64ELi256ELi4ES3_EELb1ELb0ELb1ELb0ELb0ELb1ELb0ELb0EEEvNS_16Flash_fwd_paramsE --------------------------
	.section	.nv.info._ZN5flash24flash_fwd_splitkv_kernelI23Flash_fwd_kernel_traitsILi32ELi64ELi256ELi4ELb0ELb0EN7cutlass6half_tE19Flash_kernel_traitsILi32ELi64ELi256ELi4ES3_EELb1ELb0ELb1ELb0ELb0ELb1ELb0ELb0EEEvNS_16Flash_fwd_paramsE,"",@"SHT_CUDA_INFO"
	.sectionflags	@""
	.align	4


	//----- nvinfo : EIATTR_CUDA_API_VERSION
	.align		4
        /*0000*/ 	.byte	0x04, 0x37
        /*0002*/ 	.short	(.L_1040 - .L_1039)
.L_1039:
        /*0004*/ 	.word	0x00000082


	//----- nvinfo : EIATTR_KPARAM_INFO
	.align		4
.L_1040:
        /*0008*/ 	.byte	0x04, 0x17
        /*000a*/ 	.short	(.L_1042 - .L_1041)
.L_1041:
        /*000c*/ 	.word	0x00000000
        /*0010*/ 	.short	0x0000
        /*0012*/ 	.short	0x0000
        /*0014*/ 	.byte	0x00, 0xf0, 0x41, 0x07


	//----- nvinfo : EIATTR_SPARSE_MMA_MASK
	.align		4
.L_1042:
        /*0018*/ 	.byte	0x03, 0x50
        /*001a*/ 	.short	0x0000


	//----- nvinfo : EIATTR_MAXREG_COUNT
	.align		4
        /*001c*/ 	.byte	0x03, 0x1b
        /*001e*/ 	.short	0x00ff


	//----- nvinfo : EIATTR_NUM_BARRIERS
	.align		4
        /*0020*/ 	.byte	0x02, 0x4c
        /*0022*/ 	.byte	0x01
	.zero		1


	//----- nvinfo : EIATTR_MERCURY_ISA_VERSION
	.align		4
        /*0024*/ 	.byte	0x03, 0x5f
        /*0026*/ 	.short	0x0101


	//----- nvinfo : EIATTR_INT_WARP_WIDE_INSTR_OFFSETS
	.align		4
        /*0028*/ 	.byte	0x04, 0x31
        /*002a*/ 	.short	(.L_1044 - .L_1043)


	//   ....[0]....
.L_1043:
        /*002c*/ 	.word	0x00007040


	//   ....[1]....
        /*0030*/ 	.word	0x0000a0d0


	//----- nvinfo : EIATTR_COOP_GROUP_MASK_REGIDS
	.align		4
.L_1044:
        /*0034*/ 	.byte	0x04, 0x29
        /*0036*/ 	.short	(.L_1046 - .L_1045)


	//   ....[0]....
.L_1045:
        /*0038*/ 	.word	0xffffffff


	//   ....[1]....
        /*003c*/ 	.word	0xffffffff


	//   ....[2]....
        /*0040*/ 	.word	0xffffffff


	//   ....[3]....
        /*0044*/ 	.word	0xffffffff


	//   ....[4]....
        /*0048*/ 	.word	0xffffffff


	//   ....[5]....
        /*004c*/ 	.word	0xffffffff


	//   ....[6]....
        /*0050*/ 	.word	0xffffffff


	//   ....[7]....
        /*0054*/ 	.word	0xffffffff


	//   ....[8]....
        /*0058*/ 	.word	0xffffffff


	//   ....[9]....
        /*005c*/ 	.word	0xffffffff


	//   ....[10]....
        /*0060*/ 	.word	0xffffffff


	//   ....[11]....
        /*0064*/ 	.word	0xffffffff


	//   ....[12]....
        /*0068*/ 	.word	0xffffffff


	//   ....[13]....
        /*006c*/ 	.word	0xffffffff


	//   ....[14]....
        /*0070*/ 	.word	0xffffffff


	//   ....[15]....
        /*0074*/ 	.word	0xffffffff


	//----- nvinfo : EIATTR_COOP_GROUP_INSTR_OFFSETS
	.align		4
.L_1046:
        /*0078*/ 	.byte	0x04, 0x28
        /*007a*/ 	.short	(.L_1048 - .L_1047)


	//   ....[0]....
.L_1047:
        /*007c*/ 	.word	0x00007650


	//   ....[1]....
        /*0080*/ 	.word	0x00007670


	//   ....[2]....
        /*0084*/ 	.word	0x00007dd0


	//   ....[3]....
        /*0088*/ 	.word	0x00007e20


	//   ....[4]....
        /*008c*/ 	.word	0x0000e880


	//   ....[5]....
        /*0090*/ 	.word	0x0000e8b0


	//   ....[6]....
        /*0094*/ 	.word	0x0000ef00


	//   ....[7]....
        /*0098*/ 	.word	0x0000f060


	//   ....[8]....
        /*009c*/ 	.word	0x00014db0


	//   ....[9]....
        /*00a0*/ 	.word	0x00014de0


	//   ....[10]....
        /*00a4*/ 	.word	0x00014e10


	//   ....[11]....
        /*00a8*/ 	.word	0x00014e20


	//   ....[12]....
        /*00ac*/ 	.word	0x00017260


	//   ....[13]....
        /*00b0*/ 	.word	0x000172a0


	//   ....[14]....
        /*00b4*/ 	.word	0x00017370


	//   ....[15]....
        /*00b8*/ 	.word	0x000173b0


	//----- nvinfo : EIATTR_VRC_CTA_INIT_COUNT
	.align		4
.L_1048:
        /*00bc*/ 	.byte	0x02, 0x4a
	.zero		1
	.zero		1


	//----- nvinfo : EIATTR_EXIT_INSTR_OFFSETS
	.align		4
        /*00c0*/ 	.byte	0x04, 0x1c
        /*00c2*/ 	.short	(.L_1050 - .L_1049)


	//   ....[0]....
.L_1049:
        /*00c4*/ 	.word	0x000004a0


	//   ....[1]....
        /*00c8*/ 	.word	0x00000a80


	//   ....[2]....
        /*00cc*/ 	.word	0x00000ab0


	//   ....[3]....
        /*00d0*/ 	.word	0x00017b10


	//   ....[4]....
        /*00d4*/ 	.word	0x00017bd0


	//----- nvinfo : EIATTR_CRS_STACK_SIZE
	.align		4
.L_1050:
        /*00d8*/ 	.byte	0x04, 0x1e
        /*00da*/ 	.short	(.L_1052 - .L_1051)
.L_1051:
        /*00dc*/ 	.word	0x00000000


	//----- nvinfo : EIATTR_CBANK_PARAM_SIZE
	.align		4
.L_1052:
        /*00e0*/ 	.byte	0x03, 0x19
        /*00e2*/ 	.short	0x01d0


	//----- nvinfo : EIATTR_PARAM_CBANK
	.align		4
        /*00e4*/ 	.byte	0x04, 0x0a
        /*00e6*/ 	.short	(.L_1054 - .L_1053)
	.align		4
.L_1053:
        /*00e8*/ 	.word	index@(.nv.constant0._ZN5flash24flash_fwd_splitkv_kernelI23Flash_fwd_kernel_traitsILi32ELi64ELi256ELi4ELb0ELb0EN7cutlass6half_tE19Flash_kernel_traitsILi32ELi64ELi256ELi4ES3_EELb1ELb0ELb1ELb0ELb0ELb1ELb0ELb0EEEvNS_16Flash_fwd_paramsE)
        /*00ec*/ 	.short	0x0380
        /*00ee*/ 	.short	0x01d0


	//----- nvinfo : EIATTR_SW_WAR
	.align		4
.L_1054:
        /*00f0*/ 	.byte	0x04, 0x36
        /*00f2*/ 	.short	(.L_1056 - .L_1055)
.L_1055:
        /*00f4*/ 	.word	0x00000008
.L_1056:


//--------------------- .nv.info._ZN5flash24flash_fwd_splitkv_kernelI23Flash_fwd_kernel_traitsILi32ELi64ELi256ELi4ELb0ELb0EN7cutlass6half_tE19Flash_kernel_traitsILi32ELi64ELi256ELi4ES3_EELb1ELb0ELb0ELb0ELb1ELb0ELb0ELb1EEEvNS_16Flash_fwd_paramsE --------------------------
	.section	.nv.info._ZN5flash24flash_fwd_splitkv_kernelI23Flash_fwd_kernel_traitsILi32ELi64ELi256ELi4ELb0ELb0EN7cutlass6half_tE19Flash_kernel_traitsILi32ELi64ELi256ELi4ES3_EELb1ELb0ELb0ELb0ELb1ELb0ELb0ELb1EEEvNS_16Flash_fwd_paramsE,"",@"SHT_CUDA_INFO"
	.sectionflags	@""
	.align	4


	//----- nvinfo : EIATTR_CUDA_API_VERSION
	.align		4
        /*0000*/ 	.byte	0x04, 0x37
        /*0002*/ 	.short	(.L_1058 - .L_1057)
.L_1057:
        /*0004*/ 	.word	0x00000082


	//----- nvinfo : EIATTR_KPARAM_INFO
	.align		4
.L_1058:
        /*0008*/ 	.byte	0x04, 0x17
        /*000a*/ 	.short	(.L_1060 - .L_1059)
.L_1059:
        /*000c*/ 	.word	0x00000000
        /*0010*/ 	.short	0x0000
        /*0012*/ 	.short	0x0000
        /*0014*/ 	.byte	0x00, 0xf0, 0x41, 0x07


	//----- nvinfo : EIATTR_SPARSE_MMA_MASK
	.align		4
.L_1060:
        /*0018*/ 	.byte	0x03, 0x50
        /*001a*/ 	.short	0x0000


	//----- nvinfo : EIATTR_MAXREG_COUNT
	.align		4
        /*001c*/ 	.byte	0x03, 0x1b
        /*001e*/ 	.short	0x00ff


	//----- nvinfo : EIATTR_NUM_BARRIERS
	.align		4
        /*0020*/ 	.byte	0x02, 0x4c
        /*0022*/ 	.byte	0x01
	.zero		1


	//----- nvinfo : EIATTR_MERCURY_ISA_VERSION
	.align		4
        /*0024*/ 	.byte	0x03, 0x5f
        /*0026*/ 	.short	0x0101


	//----- nvinfo : EIATTR_COOP_GROUP_MASK_REGIDS
	.align		4
        /*0028*/ 	.byte	0x04, 0x29
        /*002a*/ 	.short	(.L_1062 - .L_1061)


	//   ....[0]....
.L_1061:
        /*002c*/ 	.word	0xffffffff


	//   ....[1]....
        /*0030*/ 	.word	0xffffffff


	//   ....[2]....
        /*0034*/ 	.word	0xffffffff


	//   ....[3]....
        /*0038*/ 	.word	0xffffffff


	//   ....[4]....
        /*003c*/ 	.word	0xffffffff


	//   ....[5]....
        /*0040*/ 	.word	0xffffffff


	//   ....[6]....
        /*0044*/ 	.word	0xffffffff


	//   ....[7]....
        /*0048*/ 	.word	0xffffffff


	//   ....[8]....
        /*004c*/ 	.word	0xffffffff


	//   ....[9]....
        /*0050*/ 	.word	0xffffffff


	//   ....[10]....
        /*0054*/ 	.word	0xffffffff


	//   ....[11]....
        /*0058*/ 	.word	0xffffffff


	//   ....[12]....
        /*005c*/ 	.word	0xffffffff


	//   ....[13]....
        /*0060*/ 	.word	0xffffffff


	//   ....[14]....
        /*0064*/ 	.word	0xffffffff


	//   ....[15]....
        /*0068*/ 	.word	0xffffffff


	//----- nvinfo : EIATTR_COOP_GROUP_INSTR_OFFSETS
	.align		4
.L_1062:
        /*006c*/ 	.byte	0x04, 0x28
        /*006e*/ 	.short	(.L_1064 - .L_1063)


	//   ....[0]....
.L_1063:
        /*0070*/ 	.word	0x0000c1a0


	//   ....[1]....
        /*0074*/ 	.word	0x0000c1f0


	//   ....[2]....
        /*0078*/ 	.word	0x0000d2b0


	//   ....[3]....
        /*007c*/ 	.word	0x0000d360


	//   ....[4]....
        /*0080*/ 	.word	0x00011ad0


	//   ....[5]....
        /*0084*/ 	.word	0x00011af0


	//   ....[6]....
        /*0088*/ 	.word	0x000122d0


	//   ....[7]....
        /*008c*/ 	.word	0x00012330


	//   ....[8]....
        /*0090*/ 	.word	0x000159b0


	//   ....[9]....
        /*0094*/ 	.word	0x000159d0


	//   ....[10]....
        /*0098*/ 	.word	0x00015a00


	//   ....[11]....
        /*009c*/ 	.word	0x00015a10


	//   ....[12]....
        /*00a0*/ 	.word	0x00017e50


	//   ....[13]....
        /*00a4*/ 	.word	0x00017e90


	//   ....[14]....
        /*00a8*/ 	.word	0x00017f00


	//   ....[15]....
        /*00ac*/ 	.word	0x00017f10


	//----- nvinfo : EIATTR_VRC_CTA_INIT_COUNT
	.align		4
.L_1064:
        /*00b0*/ 	.byte	0x02, 0x4a
	.zero		1
	.zero		1


	//----- nvinfo : EIATTR_EXIT_INSTR_OFFSETS
	.align		4
        /*00b4*/ 	.byte	0x04, 0x1c
        /*00b6*/ 	.short	(.L_1066 - .L_1065)


	//   ....[0]....
.L_1065:
        /*00b8*/ 	.word	0x00000340


	//   ....[1]....
        /*00bc*/ 	.word	0x00000890


	//   ....[2]....
        /*00c0*/ 	.word	0x000008c0


	//   ....[3]....
        /*00c4*/ 	.word	0x000186f0


	//   ....[4]....
        /*00c8*/ 	.word	0x000187c0


	//----- nvinfo : EIATTR_CRS_STACK_SIZE
	.align		4
.L_1066:
        /*00cc*/ 	.byte	0x04, 0x1e
        /*00ce*/ 	.short	(.L_1068 - .L_1067)
.L_1067:
        /*00d0*/ 	.word	0x00000000


	//----- nvinfo : EIATTR_CBANK_PARAM_SIZE
	.align		4
.L_1068:
        /*00d4*/ 	.byte	0x03, 0x19
        /*00d6*/ 	.short	0x01d0


	//----- nvinfo : EIATTR_PARAM_CBANK
	.align		4
        /*00d8*/ 	.byte	0x04, 0x0a
        /*00da*/ 	.short	(.L_1070 - .L_1069)
	.align		4
.L_1069:
        /*00dc*/ 	.word	index@(.nv.constant0._ZN5flash24flash_fwd_splitkv_kernelI23Flash_fwd_kernel_traitsILi32ELi64ELi256ELi4ELb0ELb0EN7cutlass6half_tE19Flash_kernel_traitsILi32ELi64ELi256ELi4ES3_EELb1ELb0ELb0ELb0ELb1ELb0ELb0ELb1EEEvNS_16Flash_fwd_paramsE)
        /*00e0*/ 	.short	0x0380
        /*00e2*/ 	.short	0x01d0


	//----- nvinfo : EIATTR_SW_WAR
	.align		4
.L_1070:
        /*00e4*/ 	.byte	0x04, 0x36
        /*00e6*/ 	.short	(.L_1072 - .L_1071)
.L_1071:
        /*00e8*/ 	.word	0x00000008
.L_1072:


//--------------------- .nv.info._ZN5flash24flash_fwd_splitkv_kernelI23Flash_fwd_kernel_traitsILi32ELi64ELi256ELi4ELb0ELb0EN7cutlass6half_tE19Flash_kernel_traitsILi32ELi64ELi256ELi4ES3_EELb1ELb0ELb0ELb0ELb1ELb1ELb0ELb1EEEvNS_16Flash_fwd_paramsE --------------------------
	.section	.nv.info._ZN5flash24flash_fwd_splitkv_kernelI23Flash_fwd_kernel_traitsILi32ELi64ELi256ELi4ELb0ELb0EN7cutlass6half_tE19Flash_kernel_traitsILi32ELi64ELi256ELi4ES3_EELb1ELb0ELb0ELb0ELb1ELb1ELb0ELb1EEEvNS_16Flash_fwd_paramsE,"",@"SHT_CUDA_INFO"
	.sectionflags	@""
	.align	4


	//----- nvinfo : EIATTR_CUDA_API_VERSION
	.align		4
        /*0000*/ 	.byte	0x04, 0x37
        /*0002*/ 	.short	(.L_1074 - .L_1073)
.L_1073:
        /*0004*/ 	.word	0x00000082


	//----- nvinfo : EIATTR_KPARAM_INFO
	.align		4
.L_1074:
        /*0008*/ 	.byte	0x04, 0x17
        /*000a*/ 	.short	(.L_1076 - .L_1075)
.L_1075:
        /*000c*/ 	.word	0x00000000
        /*0010*/ 	.short	0x0000
        /*0012*/ 	.short	0x0000
        /*0014*/ 	.byte	0x00, 0xf0, 0x41, 0x07


	//----- nvinfo : EIATTR_SPARSE_MMA_MASK
	.align		4
.L_1076:
        /*0018*/ 	.byte	0x03, 0x50
        /*001a*/ 	.short	0x0000


	//----- nvinfo : EIATTR_MAXREG_COUNT
	.align		4
        /*001c*/ 	.byte	0x03, 0x1b
        /*001e*/ 	.short	0x00ff


	//----- nvinfo : EIATTR_NUM_BARRIERS
	.align		4
        /*0020*/ 	.byte	0x02, 0x4c
        /*0022*/ 	.byte	0x01
	.zero		1


	//----- nvinfo : EIATTR_ANNOTATIONS
	.align		4
        /*0024*/ 	.byte	0x04, 0x55
        /*0026*/ 	.short	(.L_1078 - .L_1077)


	//   ....[0]....
.L_1077:
        /*0028*/ 	.word	0x00000001
        /*002c*/ 	.byte	0xe0, 0x02, 0x00, 0x00, 0x01, 0x00, 0x00, 0x00, 0x00, 0x03, 0x00, 0x00, 0x01, 0x00, 0x00, 0x00
        /*003c*/ 	.byte	0x90, 0x17, 0x00, 0x00, 0x01, 0x00, 0x00, 0x00, 0x10, 0x86, 0x00, 0x00, 0x01, 0x00, 0x00, 0x00
        /*004c*/ 	.byte	0x60, 0xc1, 0x00, 0x00, 0x01, 0x00, 0x00, 0x00, 0x90, 0x03, 0x01, 0x00, 0x01, 0x00, 0x00, 0x00
        /*005c*/ 	.byte	0x20, 0x37, 0x01, 0x00, 0x01, 0x00, 0x00, 0x00, 0x10, 0xb3, 0x01, 0x00, 0x01, 0x00, 0x00, 0x00
        /*006c*/ 	.byte	0x70, 0xb3, 0x01, 0x00, 0x01, 0x00, 0x00, 0x00, 0xa0, 0xb9, 0x01, 0x00


	//----- nvinfo : EIATTR_MERCURY_ISA_VERSION
	.align		4
.L_1078:
        /*0078*/ 	.byte	0x03, 0x5f
        /*007a*/ 	.short	0x0101


	//----- nvinfo : EIATTR_COOP_GROUP_MASK_REGIDS
	.align		4
        /*007c*/ 	.byte	0x04, 0x29
        /*007e*/ 	.short	(.L_1080 - .L_1079)


	//   ....[0]....
.L_1079:
        /*0080*/ 	.word	0xffffffff


	//   ....[1]....
        /*0084*/ 	.word	0xffffffff


	//   ....[2]....
        /*0088*/ 	.word	0xffffffff


	//   ....[3]....
        /*008c*/ 	.word	0xffffffff


	//   ....[4]....
        /*0090*/ 	.word	0xffffffff


	//   ....[5]....
        /*0094*/ 	.word	0xffffffff


	//   ....[6]....
        /*0098*/ 	.word	0xffffffff


	//   ....[7]....
        /*009c*/ 	.word	0xffffffff


	//   ....[8]....
        /*00a0*/ 	.word	0xffffffff


	//   ....[9]....
        /*00a4*/ 	.word	0xffffffff


	//   ....[10]....
        /*00a8*/ 	.word	0xffffffff


	//   ....[11]....
        /*00ac*/ 	.word	0xffffffff


	//   ....[12]....
        /*00b0*/ 	.word	0xffffffff


	//   ....[13]....
        /*00b4*/ 	.word	0xffffffff


	//   ....[14]....
        /*00b8*/ 	.word	0xffffffff


	//   ....[15]....
        /*00bc*/ 	.word	0xffffffff


	//----- nvinfo : EIATTR_COOP_GROUP_INSTR_OFFSETS
	.align		4
.L_1080:
        /*00c0*/ 	.byte	0x04, 0x28
        /*00c2*/ 	.short	(.L_1082 - .L_1081)


	//   ....[0]....
.L_1081:
        /*00c4*/ 	.word	0x0000d5f0


	//   ....[1]....
        /*00c8*/ 	.word	0x0000d670


	//   ....[2]....
        /*00cc*/ 	.word	0x0000e400


	//   ....[3]....
        /*00d0*/ 	.word	0x0000e480


	//   ....[4]....
        /*00d4*/ 	.word	0x00013fd0


	//   ....[5]....
        /*00d8*/ 	.word	0x00013ff0


	//   ....[6]....
        /*00dc*/ 	.word	0x000145d0


	//   ....[7]....
        /*00e0*/ 	.word	0x00014640


	//   ....[8]....
        /*00e4*/ 	.word	0x00018e80


	//   ....[9]....
        /*00e8*/ 	.word	0x00018ea0


	//   ....[10]....
        /*00ec*/ 	.word	0x00018ed0


	//   ....[11]....
        /*00f0*/ 	.word	0x00018ee0


	//   ....[12]....
        /*00f4*/ 	.word	0x0001b320


	//   ....[13]....
        /*00f8*/ 	.word	0x0001b330


	//   ....[14]....
        /*00fc*/ 	.word	0x0001b400


	//   ....[15]....
        /*0100*/ 	.word	0x0001b420


	//----- nvinfo : EIATTR_VRC_CTA_INIT_COUNT
	.align		4
.L_1082:
        /*0104*/ 	.byte	0x02, 0x4a
	.zero		1
	.zero		1


	//----- nvinfo : EIATTR_EXIT_INSTR_OFFSETS
	.align		4
        /*0108*/ 	.byte	0x04, 0x1c
        /*010a*/ 	.short	(.L_1084 - .L_1083)


	//   ....[0]....
.L_1083:
        /*010c*/ 	.word	0x00000370


	//   ....[1]....
        /*0110*/ 	.word	0x000008c0


	//   ....[2]....
        /*0114*/ 	.word	0x000008f0


	//   ....[3]....
        /*0118*/ 	.word	0x0001bc10


	//   ....[4]....
        /*011c*/ 	.word	0x0001bcd0


	//----- nvinfo : EIATTR_CRS_STACK_SIZE
	.align		4
.L_1084:
        /*0120*/ 	.byte	0x04, 0x1e
        /*0122*/ 	.short	(.L_1086 - .L_1085)
.L_1085:
        /*0124*/ 	.word	0x00000000


	//----- nvinfo : EIATTR_CBANK_PARAM_SIZE
	.align		4
.L_1086:
        /*0128*/ 	.byte	0x03, 0x19
        /*012a*/ 	.short	0x01d0


	//----- nvinfo : EIATTR_PARAM_CBANK
	.align		4
        /*012c*/ 	.byte	0x04, 0x0a
        /*012e*/ 	.short	(.L_1088 - .L_1087)
	.align		4
.L_1087:
        /*0130*/ 	.word	index@(.nv.constant0._ZN5flash24flash_fwd_splitkv_kernelI23Flash_fwd_kernel_traitsILi32ELi64ELi256ELi4ELb0ELb0EN7cutlass6half_tE19Flash_kernel_traitsILi32ELi64ELi256ELi4ES3_EELb1ELb0ELb0ELb0ELb1ELb1ELb0ELb1EEEvNS_16Flash_fwd_paramsE)
        /*0134*/ 	.short	0x0380
        /*0136*/ 	.short	0x01d0


	//----- nvinfo : EIATTR_SW_WAR
	.align		4
.L_1088:
        /*0138*/ 	.byte	0x04, 0x36
        /*013a*/ 	.short	(.L_1090 - .L_1089)
.L_1089:
        /*013c*/ 	.word	0x00000008
.L_1090:


//--------------------- .nv.info._ZN5flash24flash_fwd_splitkv_kernelI23Flash_fwd_kernel_traitsILi32ELi64ELi256ELi4ELb0ELb0EN7cutlass6half_tE19Flash_kernel_traitsILi32ELi64ELi256ELi4ES3_EELb1ELb0ELb1ELb0ELb0ELb0ELb0ELb1EEEvNS_16Flash_fwd_paramsE --------------------------
	.section	.nv.info._ZN5flash24flash_fwd_splitkv_kernelI23Flash_fwd_kernel_traitsILi32ELi64ELi256ELi4ELb0ELb0EN7cutlass6half_tE19Flash_kernel_traitsILi32ELi64ELi256ELi4ES3_EELb1ELb0ELb1ELb0ELb0ELb0ELb0ELb1EEEvNS_16Flash_fwd_paramsE,"",@"SHT_CUDA_INFO"
	.sectionflags	@""
	.align	4


	//----- nvinfo : EIATTR_CUDA_API_VERSION
	.align		4
        /*0000*/ 	.byte	0x04, 0x37
        /*0002*/ 	.short	(.L_1092 - .L_1091)
.L_1091:
        /*0004*/ 	.word	0x00000082


	//----- nvinfo : EIATTR_KPARAM_INFO
	.align		4
.L_1092:
        /*0008*/ 	.byte	0x04, 0x17
        /*000a*/ 	.short	(.L_1094 - .L_1093)
.L_1093:
        /*000c*/ 	.word	0x00000000
        /*0010*/ 	.short	0x0000
        /*0012*/ 	.short	0x0000
        /*0014*/ 	.byte	0x00, 0xf0, 0x41, 0x07


	//----- nvinfo : EIATTR_SPARSE_MMA_MASK
	.align		4
.L_1094:
        /*0018*/ 	.byte	0x03, 0x50
        /*001a*/ 	.short	0x0000


	//----- nvinfo : EIATTR_MAXREG_COUNT
	.align		4
        /*001c*/ 	.byte	0x03, 0x1b
        /*001e*/ 	.short	0x00ff


	//----- nvinfo : EIATTR_NUM_BARRIERS
	.align		4
        /*0020*/ 	.byte	0x02, 0x4c
        /*0022*/ 	.byte	0x01
	.zero		1


	//----- nvinfo : EIATTR_MERCURY_ISA_VERSION
	.align		4
        /*0024*/ 	.byte	0x03, 0x5f
        /*0026*/ 	.short	0x0101


	//----- nvinfo : EIATTR_COOP_GROUP_MASK_REGIDS
	.align		4
        /*0028*/ 	.byte	0x04, 0x29
        /*002a*/ 	.short	(.L_1096 - .L_1095)


	//   ....[0]....
.L_1095:
        /*002c*/ 	.word	0xffffffff


	//   ....[1]....
        /*0030*/ 	.word	0xffffffff


	//   ....[2]....
        /*0034*/ 	.word	0xffffffff


	//   ....[3]....
        /*0038*/ 	.word	0xffffffff


	//   ....[4]....
        /*003c*/ 	.word	0xffffffff


	//   ....[5]....
        /*0040*/ 	.word	0xffffffff


	//   ....[6]....
        /*0044*/ 	.word	0xffffffff


	//   ....[7]....
        /*0048*/ 	.word	0xffffffff


	//   ....[8]....
        /*004c*/ 	.word	0xffffffff


	//   ....[9]....
        /*0050*/ 	.word	0xffffffff


	//   ....[10]....
        /*0054*/ 	.word	0xffffffff


	//   ....[11]....
        /*0058*/ 	.word	0xffffffff


	//   ....[12]....
        /*005c*/ 	.word	0xffffffff


	//   ....[13]....
        /*0060*/ 	.word	0xffffffff


	//   ....[14]....
        /*0064*/ 	.word	0xffffffff


	//   ....[15]....
        /*0068*/ 	.word	0xffffffff


	//----- nvinfo : EIATTR_COOP_GROUP_INSTR_OFFSETS
	.align		4
.L_1096:
        /*006c*/ 	.byte	0x04, 0x28
        /*006e*/ 	.short	(.L_1098 - .L_1097)


	//   ....[0]....
.L_1097:
        /*0070*/ 	.word	0x0000e420


	//   ....[1]....
        /*0074*/ 	.word	0x0000e440


	//   ....[2]....
        /*0078*/ 	.word	0x0000eb70


	//   ....[3]....
        /*007c*/ 	.word	0x0000ebd0


	//   ....[4]....
        /*0080*/ 	.word	0x000145e0


	//   ....[5]....
        /*0084*/ 	.word	0x00014600


	//   ....[6]....
        /*0088*/ 	.word	0x00014d00


	//   ....[7]....
        /*008c*/ 	.word	0x00014d60


	//   ....[8]....
        /*0090*/ 	.word	0x00019b40


	//   ....[9]....
        /*0094*/ 	.word	0x00019b70


	//   ....[10]....
        /*0098*/ 	.word	0x00019ba0


	//   ....[11]....
        /*009c*/ 	.word	0x00019bb0


	//   ....[12]....
        /*00a0*/ 	.word	0x0001c010


	//   ....[13]....
        /*00a4*/ 	.word	0x0001c050


	//   ....[14]....
        /*00a8*/ 	.word	0x0001c140


	//   ....[15]....
        /*00ac*/ 	.word	0x0001c150


	//----- nvinfo : EIATTR_VRC_CTA_INIT_COUNT
	.align		4
.L_1098:
        /*00b0*/ 	.byte	0x02, 0x4a
	.zero		1
	.zero		1


	//----- nvinfo : EIATTR_EXIT_INSTR_OFFSETS
	.align		4
        /*00b4*/ 	.byte	0x04, 0x1c
        /*00b6*/ 	.short	(.L_1100 - .L_1099)


	//   ....[0]....
.L_1099:
        /*00b8*/ 	.word	0x00000340


	//   ....[1]....
        /*00bc*/ 	.word	0x000008d0


	//   ....[2]....
        /*00c0*/ 	.word	0x00000900


	//   ....[3]....
        /*00c4*/ 	.word	0x0001c860


	//   ....[4]....
        /*00c8*/ 	.word	0x0001c920


	//----- nvinfo : EIATTR_CRS_STACK_SIZE
	.align		4
.L_1100:
        /*00cc*/ 	.byte	0x04, 0x1e
        /*00ce*/ 	.short	(.L_1102 - .L_1101)
.L_1101:
        /*00d0*/ 	.word	0x00000000


	//----- nvinfo : EIATTR_CBANK_PARAM_SIZE
	.align		4
.L_1102:
        /*00d4*/ 	.byte	0x03, 0x19
        /*00d6*/ 	.short	0x01d0


	//----- nvinfo : EIATTR_PARAM_CBANK
	.align		4
        /*00d8*/ 	.byte	0x04, 0x0a
        /*00da*/ 	.short	(.L_1104 - .L_1103)
	.align		4
.L_1103:
        /*00dc*/ 	.word	index@(.nv.constant0._ZN5flash24flash_fwd_splitkv_kernelI23Flash_fwd_kernel_traitsILi32ELi64ELi256ELi4ELb0ELb0EN7cutlass6half_tE19Flash_kernel_traitsILi32ELi64ELi256ELi4ES3_EELb1ELb0ELb1ELb0ELb0ELb0ELb0ELb1EEEvNS_16Flash_fwd_paramsE)
        /*00e0*/ 	.short	0x0380
        /*00e2*/ 	.short	0x01d0


	//----- nvinfo : EIATTR_SW_WAR
	.align		4
.L_1104:
        /*00e4*/ 	.byte	0x04, 0x36
        /*00e6*/ 	.short	(.L_1106 - .L_1105)
.L_1105:
        /*00e8*/ 	.word	0x00000008
.L_1106:


//--------------------- .nv.info._ZN5flash24flash_fwd_splitkv_kernelI23Flash_fwd_kernel_traitsILi32ELi64ELi256ELi4ELb0ELb0EN7cutlass6half_tE19Flash_kernel_traitsILi32ELi64ELi256ELi4ES3_EELb1ELb0ELb1ELb0ELb0ELb1ELb0ELb1EEEvNS_16Flash_fwd_paramsE --------------------------
	.section	.nv.info._ZN5flash24flash_fwd_splitkv_kernelI23Flash_fwd_kernel_traitsILi32ELi64ELi256ELi4ELb0ELb0EN7cutlass6half_tE19Flash_kernel_traitsILi32ELi64ELi256ELi4ES3_EELb1ELb0ELb1ELb0ELb0ELb1ELb0ELb1EEEvNS_16Flash_fwd_paramsE,"",@"SHT_CUDA_INFO"
	.sectionflags	@""
	.align	4


	//----- nvinfo : EIATTR_CUDA_API_VERSION
	.align		4
        /*0000*/ 	.byte	0x04, 0x37
        /*0002*/ 	.short	(.L_1108 - .L_1107)
.L_1107:
        /*0004*/ 	.word	0x00000082


	//----- nvinfo : EIATTR_KPARAM_INFO
	.align		4
.L_1108:
        /*0008*/ 	.byte	0x04, 0x17
        /*000a*/ 	.short	(.L_1110 - .L_1109)
.L_1109:
        /*000c*/ 	.word	0x00000000
        /*0010*/ 	.short	0x0000
        /*0012*/ 	.short	0x0000
        /*0014*/ 	.byte	0x00, 0xf0, 0x41, 0x07


	//----- nvinfo : EIATTR_SPARSE_MMA_MASK
	.align		4
.L_1110:
        /*0018*/ 	.byte	0x03, 0x50
        /*001a*/ 	.short	0x0000


	//----- nvinfo : EIATTR_MAXREG_COUNT
	.align		4
        /*001c*/ 	.byte	0x03, 0x1b
        /*001e*/ 	.short	0x00ff


	//----- nvinfo : EIATTR_NUM_BARRIERS
	.align		4
        /*0020*/ 	.byte	0x02, 0x4c
        /*0022*/ 	.byte	0x01
	.zero		1


	//----- nvinfo : EIATTR_MERCURY_ISA_VERSION
	.align		4
        /*0024*/ 	.byte	0x03, 0x5f
        /*0026*/ 	.short	0x0101


	//----- nvinfo : EIATTR_COOP_GROUP_MASK_REGIDS
	.align		4
        /*0028*/ 	.byte	0x04, 0x29
        /*002a*/ 	.short	(.L_1112 - .L_1111)


	//   ....[0]....
.L_1111:
        /*002c*/ 	.word	0xffffffff


	//   ....[1]....
        /*0030*/ 	.word	0xffffffff


	//   ....[2]....
        /*0034*/ 	.word	0xffffffff


	//   ....[3]....
        /*0038*/ 	.word	0xffffffff


	//   ....[4]....
        /*003c*/ 	.word	0xffffffff


	//   ....[5]....
        /*0040*/ 	.word	0xffffffff


	//   ....[6]....
        /*0044*/ 	.word	0xffffffff


	//   ....[7]....
        /*0048*/ 	.word	0xffffffff


	//   ....[8]....
        /*004c*/ 	.word	0xffffffff


	//   ....[9]....
        /*0050*/ 	.word	0xffffffff


	//   ....[10]....
        /*0054*/ 	.word	0xffffffff


	//   ....[11]....
        /*0058*/ 	.word	0xffffffff


	//   ....[12]....
        /*005c*/ 	.word	0xffffffff


	//   ....[13]....
        /*0060*/ 	.word	0xffffffff


	//   ....[14]....
        /*0064*/ 	.word	0xffffffff


	//   ....[15]....
        /*0068*/ 	.word	0xffffffff


	//----- nvinfo : EIATTR_COOP_GROUP_INSTR_OFFSETS
	.align		4
.L_1112:
        /*006c*/ 	.byte	0x04, 0x28
        /*006e*/ 	.short	(.L_1114 - .L_1113)


	//   ....[0]....
.L_1113:
        /*0070*/ 	.word	0x0000f540


	//   ....[1]....
        /*0074*/ 	.word	0x0000f570


	//   ....[2]....
        /*0078*/ 	.word	0x0000fbc0


	//   ....[3]....
        /*007c*/ 	.word	0x0000fc80


	//   ....[4]....
        /*0080*/ 	.word	0x000168f0


	//   ....[5]....
        /*0084*/ 	.word	0x00016920


	//   ....[6]....
        /*0088*/ 	.word	0x000169b0


	//   ....[7]....
        /*008c*/ 	.word	0x00016b80


	//   ....[8]....
        /*0090*/ 	.word	0x0001cc60


	//   ....[9]....
        /*0094*/ 	.word	0x0001cca0


	//   ....[10]....
        /*0098*/ 	.word	0x0001ccd0


	//   ....[11]....
        /*009c*/ 	.word	0x0001cce0


	//   ....[12]....
        /*00a0*/ 	.word	0x0001f140


	//   ....[13]....
        /*00a4*/ 	.word	0x0001f180


	//   ....[14]....
        /*00a8*/ 	.word	0x0001f2a0


	//   ....[15]....
        /*00ac*/ 	.word	0x0001f2b0


	//----- nvinfo : EIATTR_VRC_CTA_INIT_COUNT
	.align		4
.L_1114:
        /*00b0*/ 	.byte	0x02, 0x4a
	.zero		1
	.zero		1


	//----- nvinfo : EIATTR_EXIT_INSTR_OFFSETS
	.align		4
        /*00b4*/ 	.byte	0x04, 0x1c
        /*00b6*/ 	.short	(.L_1116 - .L_1115)


	//   ....[0]....
.L_1115:
        /*00b8*/ 	.word	0x00000340


	//   ....[1]....
        /*00bc*/ 	.word	0x000008d0


	//   ....[2]....
        /*00c0*/ 	.word	0x00000900


	//   ....[3]....
        /*00c4*/ 	.word	0x0001f990


	//   ....[4]....
        /*00c8*/ 	.word	0x0001fa50


	//----- nvinfo : EIATTR_CRS_STACK_SIZE
	.align		4
.L_1116:
        /*00cc*/ 	.byte	0x04, 0x1e
        /*00ce*/ 	.short	(.L_1118 - .L_1117)
.L_1117:
        /*00d0*/ 	.word	0x00000000


	//----- nvinfo : EIATTR_CBANK_PARAM_SIZE
	.align		4
.L_1118:
        /*00d4*/ 	.byte	0x03, 0x19
        /*00d6*/ 	.short	0x01d0


	//----- nvinfo : EIATTR_PARAM_CBANK
	.align		4
        /*00d8*/ 	.byte	0x04, 0x0a
        /*00da*/ 	.short	(.L_1120 - .L_1119)
	.align		4
.L_1119:
        /*00dc*/ 	.word	index@(.nv.constant0._ZN5flash24flash_fwd_splitkv_kernelI23Flash_fwd_kernel_traitsILi32ELi64ELi256ELi4ELb0ELb0EN7cutlass6half_tE19Flash_kernel_traitsILi32ELi64ELi256ELi4ES3_EELb1ELb0ELb1ELb0ELb0ELb1ELb0ELb1EEEvNS_16Flash_fwd_paramsE)
        /*00e0*/ 	.short	0x0380
        /*00e2*/ 	.short	0x01d0


	//----- nvinfo : EIATTR_SW_WAR
	.align		4
.L_1120:
        /*00e4*/ 	.byte	0x04, 0x36
        /*00e6*/ 	.short	(.L_1122 - .L_1121)
.L_1121:
        /*00e8*/ 	.word	0x00000008
.L_1122:


//--------------------- .nv.info._ZN5flash24flash_fwd_splitkv_kernelI23Flash_fwd_kernel_traitsILi32ELi64ELi256ELi4ELb0ELb0EN7cutlass6half_tE19Flash_kernel_traitsILi32ELi64ELi256ELi4ES3_EELb1ELb0ELb0ELb0ELb1ELb0ELb1ELb0EEEvNS_16Flash_fwd_paramsE --------------------------
	.section	.nv.info._ZN5flash24flash_fwd_splitkv_kernelI23Flash_fwd_kernel_traitsILi32ELi64ELi256ELi4ELb0ELb0EN7cutlass6half_tE19Flash_kernel_traitsILi32ELi64ELi256ELi4ES3_EELb1ELb0ELb0ELb0ELb1ELb0ELb1ELb0EEEvNS_16Flash_fwd_paramsE,"",@"SHT_CUDA_INFO"
	.sectionflags	@""
	.align	4


	//----- nvinfo : EIATTR_CUDA_API_VERSION
	.align		4
        /*0000*/ 	.byte	0x04, 0x37
        /*0002*/ 	.short	(.L_1124 - .L_1123)
.L_1123:
        /*0004*/ 	.word	0x00000082


	//----- nvinfo : EIATTR_KPARAM_INFO
	.align		4
.L_1124:
        /*0008*/ 	.byte	0x04, 0x17
        /*000a*/ 	.short	(.L_1126 - .L_1125)
.L_1125:
        /*000c*/ 	.word	0x00000000
        /*0010*/ 	.short	0x0000
        /*0012*/ 	.short	0x0000
        /*0014*/ 	.byte	0x00, 0xf0, 0x41, 0x07


	//----- nvinfo : EIATTR_SPARSE_MMA_MASK
	.align		4
.L_1126:
        /*0018*/ 	.byte	0x03, 0x50
        /*001a*/ 	.short	0x0000


	//----- nvinfo : EIATTR_MAXREG_COUNT
	.align		4
        /*001c*/ 	.byte	0x03, 0x1b
        /*001e*/ 	.short	0x00ff


	//----- nvinfo : EIATTR_NUM_BARRIERS
	.align		4
        /*0020*/ 	.byte	0x02, 0x4c
        /*0022*/ 	.byte	0x01
	.zero		1


	//----- nvinfo : EIATTR_MERCURY_ISA_VERSION
	.align		4
        /*0024*/ 	.byte	0x03, 0x5f
        /*0026*/ 	.short	0x0101


	//----- nvinfo : EIATTR_COOP_GROUP_MASK_REGIDS
	.align		4
        /*0028*/ 	.byte	0x04, 0x29
        /*002a*/ 	.short	(.L_1128 - .L_1127)


	//   ....[0]....
.L_1127:
        /*002c*/ 	.word	0xffffffff


	//   ....[1]....
        /*0030*/ 	.word	0xffffffff


	//   ....[2]....
        /*0034*/ 	.word	0xffffffff


	//   ....[3]....
        /*0038*/ 	.word	0xffffffff


	//   ....[4]....
        /*003c*/ 	.word	0xffffffff


	//   ....[5]....
        /*0040*/ 	.word	0xffffffff


	//   ....[6]....
        /*0044*/ 	.word	0xffffffff


	//   ....[7]....
        /*0048*/ 	.word	0xffffffff


	//   ....[8]....
        /*004c*/ 	.word	0xffffffff


	//   ....[9]....
        /*0050*/ 	.word	0xffffffff


	//   ....[10]....
        /*0054*/ 	.word	0xffffffff


	//   ....[11]....
        /*0058*/ 	.word	0xffffffff


	//   ....[12]....
        /*005c*/ 	.word	0xffffffff


	//   ....[13]....
        /*0060*/ 	.word	0xffffffff


	//   ....[14]....
        /*0064*/ 	.word	0xffffffff


	//   ....[15]....
        /*0068*/ 	.word	0xffffffff


	//----- nvinfo : EIATTR_COOP_GROUP_INSTR_OFFSETS
	.align		4
.L_1128:
        /*006c*/ 	.byte	0x04, 0x28
        /*006e*/ 	.short	(.L_1130 - .L_1129)


	//   ....[0]....
.L_1129:
        /*0070*/ 	.word	0x000041c0


	//   ....[1]....
        /*0074*/ 	.word	0x00004260


	//   ....[2]....
        /*0078*/ 	.word	0x00005230


	//   ....[3]....
        /*007c*/ 	.word	0x000052f0


	//   ....[4]....
        /*0080*/ 	.word	0x00009810


	//   ....[5]....
        /*0084*/ 	.word	0x00009830


	//   ....[6]....
        /*0088*/ 	.word	0x00009fb0


	//   ....[7]....
        /*008c*/ 	.word	0x0000a010


	//   ....[8]....
        /*0090*/ 	.word	0x0000d810


	//   ....[9]....
        /*0094*/ 	.word	0x0000d820


	//   ....[10]....
        /*0098*/ 	.word	0x0000d850


	//   ....[11]....
        /*009c*/ 	.word	0x0000d860


	//   ....[12]....
        /*00a0*/ 	.word	0x0000fca0


	//   ....[13]....
        /*00a4*/ 	.word	0x0000fce0


	//   ....[14]....
        /*00a8*/ 	.word	0x0000fda0


	//   ....[15]....
        /*00ac*/ 	.word	0x0000fde0


	//----- nvinfo : EIATTR_VRC_CTA_INIT_COUNT
	.align		4
.L_1130:
        /*00b0*/ 	.byte	0x02, 0x4a
	.zero		1
	.zero		1


	//----- nvinfo : EIATTR_EXIT_INSTR_OFFSETS
	.align		4
        /*00b4*/ 	.byte	0x04, 0x1c
        /*00b6*/ 	.short	(.L_1132 - .L_1131)


	//   ....[0]....
.L_1131:
        /*00b8*/ 	.word	0x00000440


	//   ....[1]....
        /*00bc*/ 	.word	0x00000a70


	//   ....[2]....
        /*00c0*/ 	.word	0x00000aa0


	//   ....[3]....
        /*00c4*/ 	.word	0x00010420


	//   ....[4]....
        /*00c8*/ 	.word	0x00010440


	//----- nvinfo : EIATTR_CRS_STACK_SIZE
	.align		4
.L_1132:
        /*00cc*/ 	.byte	0x04, 0x1e
        /*00ce*/ 	.short	(.L_1134 - .L_1133)
.L_1133:
        /*00d0*/ 	.word	0x00000000


	//----- nvinfo : EIATTR_CBANK_PARAM_SIZE
	.align		4
.L_1134:
        /*00d4*/ 	.byte	0x03, 0x19
        /*00d6*/ 	.short	0x01d0


	//----- nvinfo : EIATTR_PARAM_CBANK
	.align		4
        /*00d8*/ 	.byte	0x04, 0x0a
        /*00da*/ 	.short	(.L_1136 - .L_1135)
	.align		4
.L_1135:
        /*00dc*/ 	.word	index@(.nv.constant0._ZN5flash24flash_fwd_splitkv_kernelI23Flash_fwd_kernel_traitsILi32ELi64ELi256ELi4ELb0ELb0EN7cutlass6half_tE19Flash_kernel_traitsILi32ELi64ELi256ELi4ES3_EELb1ELb0ELb0ELb0ELb1ELb0ELb1ELb0EEEvNS_16Flash_fwd_paramsE)
        /*00e0*/ 	.short	0x0380
        /*00e2*/ 	.short	0x01d0


	//----- nvinfo : EIATTR_SW_WAR
	.align		4
.L_1136:
        /*00e4*/ 	.byte	0x04, 0x36
        /*00e6*/ 	.short	(.L_1138 - .L_1137)
.L_1137:
        /*00e8*/ 	.word	0x00000008
.L_1138:


//--------------------- .nv.info._ZN5flash24flash_fwd_splitkv_kernelI23Flash_fwd_kernel_traitsILi32ELi64ELi256ELi4ELb0ELb0EN7cutlass6half_tE19Flash_kernel_traitsILi32ELi64ELi256ELi4ES3_EELb1ELb0ELb0ELb0ELb1ELb1ELb1ELb0EEEvNS_16Flash_fwd_paramsE --------------------------
	.section	.nv.info._ZN5flash24flash_fwd_splitkv_kernelI23Flash_fwd_kernel_traitsILi32ELi64ELi256ELi4ELb0ELb0EN7cutlass6half_tE19Flash_kernel_traitsILi32ELi64ELi256ELi4ES3_EELb1ELb0ELb0ELb0ELb1ELb1ELb1ELb0EEEvNS_16Flash_fwd_paramsE,"",@"SHT_CUDA_INFO"
	.sectionflags	@""
	.align	4


	//----- nvinfo : EIATTR_CUDA_API_VERSION
	.align		4
        /*0000*/ 	.byte	0x04, 0x37
        /*0002*/ 	.short	(.L_1140 - .L_1139)
.L_1139:
        /*0004*/ 	.word	0x00000082


	//----- nvinfo : EIATTR_KPARAM_INFO
	.align		4
.L_1140:
        /*0008*/ 	.byte	0x04, 0x17
        /*000a*/ 	.short	(.L_1142 - .L_1141)
.L_1141:
        /*000c*/ 	.word	0x00000000
        /*0010*/ 	.short	0x0000
        /*0012*/ 	.short	0x0000
        /*0014*/ 	.byte	0x00, 0xf0, 0x41, 0x07


	//----- nvinfo : EIATTR_SPARSE_MMA_MASK
	.align		4
.L_1142:
        /*0018*/ 	.byte	0x03, 0x50
        /*001a*/ 	.short	0x0000


	//----- nvinfo : EIATTR_MAXREG_COUNT
	.align		4
        /*001c*/ 	.byte	0x03, 0x1b
        /*001e*/ 	.short	0x00ff


	//----- nvinfo : EIATTR_NUM_BARRIERS
	.align		4
        /*0020*/ 	.byte	0x02, 0x4c
        /*0022*/ 	.byte	0x01
	.zero		1


	//----- nvinfo : EIATTR_MERCURY_ISA_VERSION
	.align		4
        /*0024*/ 	.byte	0x03, 0x5f
        /*0026*/ 	.short	0x0101


	//----- nvinfo : EIATTR_COOP_GROUP_MASK_REGIDS
	.align		4
        /*0028*/ 	.byte	0x04, 0x29
        /*002a*/ 	.short	(.L_1144 - .L_1143)


	//   ....[0]....
.L_1143:
        /*002c*/ 	.word	0xffffffff


	//   ....[1]....
        /*0030*/ 	.word	0xffffffff


	//   ....[2]....
        /*0034*/ 	.word	0xffffffff


	//   ....[3]....
        /*0038*/ 	.word	0xffffffff


	//   ....[4]....
        /*003c*/ 	.word	0xffffffff


	//   ....[5]....
        /*0040*/ 	.word	0xffffffff


	//   ....[6]....
        /*0044*/ 	.word	0xffffffff


	//   ....[7]....
        /*0048*/ 	.word	0xffffffff


	//   ....[8]....
        /*004c*/ 	.word	0xffffffff


	//   ....[9]....
        /*0050*/ 	.word	0xffffffff


	//   ....[10]....
        /*0054*/ 	.word	0xffffffff


	//   ....[11]....
        /*0058*/ 	.word	0xffffffff


	//   ....[12]....
        /*005c*/ 	.word	0xffffffff


	//   ....[13]....
        /*0060*/ 	.word	0xffffffff


	//   ....[14]....
        /*0064*/ 	.word	0xffffffff


	//   ....[15]....
        /*0068*/ 	.word	0xffffffff


	//----- nvinfo : EIATTR_COOP_GROUP_INSTR_OFFSETS
	.align		4
.L_1144:
        /*006c*/ 	.byte	0x04, 0x28
        /*006e*/ 	.short	(.L_1146 - .L_1145)


	//   ....[0]....
.L_1145:
        /*0070*/ 	.word	0x00005150


	//   ....[1]....
        /*0074*/ 	.word	0x00005250


	//   ....[2]....
        /*0078*/ 	.word	0x000061c0


	//   ....[3]....
        /*007c*/ 	.word	0x00006250


	//   ....[4]....
        /*0080*/ 	.word	0x0000b730


	//   ....[5]....
        /*0084*/ 	.word	0x0000b750


	//   ....[6]....
        /*0088*/ 	.word	0x0000be30


	//   ....[7]....
        /*008c*/ 	.word	0x0000be90


	//   ....[8]....
        /*0090*/ 	.word	0x00010740


	//   ....[9]....
        /*0094*/ 	.word	0x00010750


	//   ....[10]....
        /*0098*/ 	.word	0x00010780


	//   ....[11]....
        /*009c*/ 	.word	0x00010790


	//   ....[12]....
        /*00a0*/ 	.word	0x00012bc0


	//   ....[13]....
        /*00a4*/ 	.word	0x00012c00


	//   ....[14]....
        /*00a8*/ 	.word	0x00012d00


	//   ....[15]....
        /*00ac*/ 	.word	0x00012d30


	//----- nvinfo : EIATTR_VRC_CTA_INIT_COUNT
	.align		4
.L_1146:
        /*00b0*/ 	.byte	0x02, 0x4a
	.zero		1
	.zero		1


	//----- nvinfo : EIATTR_EXIT_INSTR_OFFSETS
	.align		4
        /*00b4*/ 	.byte	0x04, 0x1c
        /*00b6*/ 	.short	(.L_1148 - .L_1147)


	//   ....[0]....
.L_1147:
        /*00b8*/ 	.word	0x00000440


	//   ....[1]....
        /*00bc*/ 	.word	0x00000a70


	//   ....[2]....
        /*00c0*/ 	.word	0x00000aa0


	//   ....[3]....
        /*00c4*/ 	.word	0x00013340


	//   ....[4]....
        /*00c8*/ 	.word	0x00013360


	//----- nvinfo : EIATTR_CRS_STACK_SIZE
	.align		4
.L_1148:
        /*00cc*/ 	.byte	0x04, 0x1e
        /*00ce*/ 	.short	(.L_1150 - .L_1149)
.L_1149:
        /*00d0*/ 	.word	0x00000000


	//----- nvinfo : EIATTR_CBANK_PARAM_SIZE
	.align		4
.L_1150:
        /*00d4*/ 	.byte	0x03, 0x19
        /*00d6*/ 	.short	0x01d0


	//----- nvinfo : EIATTR_PARAM_CBANK
	.align		4
        /*00d8*/ 	.byte	0x04, 0x0a
        /*00da*/ 	.short	(.L_1152 - .L_1151)
	.align		4
.L_1151:
        /*00dc*/ 	.word	index@(.nv.constant0._ZN5flash24flash_fwd_splitkv_kernelI23Flash_fwd_kernel_traitsILi32ELi64ELi256ELi4ELb0ELb0EN7cutlass6half_tE19Flash_kernel_traitsILi32ELi64ELi256ELi4ES3_EELb1ELb0ELb0ELb0ELb1ELb1ELb1ELb0EEEvNS_16Flash_fwd_paramsE)
        /*00e0*/ 	.short	0x0380
        /*00e2*/ 	.short	0x01d0


	//----- nvinfo : EIATTR_SW_WAR
	.align		4
.L_1152:
        /*00e4*/ 	.byte	0x04, 0x36
        /*00e6*/ 	.short	(.L_1154 - .L_1153)
.L_1153:
        /*00e8*/ 	.word	0x00000008
.L_1154:


//--------------------- .nv.info._ZN5flash24flash_fwd_splitkv_kernelI23Flash_fwd_kernel_traitsILi32ELi64ELi256ELi4ELb0ELb0EN7cutlass6half_tE19Flash_kernel_traitsILi32ELi64ELi256ELi4ES3_EELb1ELb0ELb1ELb0ELb0ELb0ELb1ELb0EEEvNS_16Flash_fwd_paramsE --------------------------
	.section	.nv.info._ZN5flash24flash_fwd_splitkv_kernelI23Flash_fwd_kernel_traitsILi32ELi64ELi256ELi4ELb0ELb0EN7cutlass6half_tE19Flash_kernel_traitsILi32ELi64ELi256ELi4ES3_EELb1ELb0ELb1ELb0ELb0ELb0ELb1ELb0EEEvNS_16Flash_fwd_paramsE,"",@"SHT_CUDA_INFO"
	.sectionflags	@""
	.align	4


	//----- nvinfo : EIATTR_CUDA_API_VERSION
	.align		4
        /*0000*/ 	.byte	0x04, 0x37
        /*0002*/ 	.short	(.L_1156 - .L_1155)
.L_1155:
        /*0004*/ 	.word	0x00000082


	//----- nvinfo : EIATTR_KPARAM_INFO
	.align		4
.L_1156:
        /*0008*/ 	.byte	0x04, 0x17
        /*000a*/ 	.short	(.L_1158 - .L_1157)
.L_1157:
        /*000c*/ 	.word	0x00000000
        /*0010*/ 	.short	0x0000
        /*0012*/ 	.short	0x0000
        /*0014*/ 	.byte	0x00, 0xf0, 0x41, 0x07


	//----- nvinfo : EIATTR_SPARSE_MMA_MASK
	.align		4
.L_1158:
        /*0018*/ 	.byte	0x03, 0x50
        /*001a*/ 	.short	0x0000


	//----- nvinfo : EIATTR_MAXREG_COUNT
	.align		4
        /*001c*/ 	.byte	0x03, 0x1b
        /*001e*/ 	.short	0x00ff


	//----- nvinfo : EIATTR_NUM_BARRIERS
	.align		4
        /*0020*/ 	.byte	0x02, 0x4c
        /*0022*/ 	.byte	0x01
	.zero		1


	//----- nvinfo : EIATTR_MERCURY_ISA_VERSION
	.align		4
        /*0024*/ 	.byte	0x03, 0x5f
        /*0026*/ 	.short	0x0101


	//----- nvinfo : EIATTR_INT_WARP_WIDE_INSTR_OFFSETS
	.align		4
        /*0028*/ 	.byte	0x04, 0x31
        /*002a*/ 	.short	(.L_1160 - .L_1159)


	//   ....[0]....
.L_1159:
        /*002c*/ 	.word	0x00006570


	//   ....[1]....
        /*0030*/ 	.word	0x000095f0


	//----- nvinfo : EIATTR_COOP_GROUP_MASK_REGIDS
	.align		4
.L_1160:
        /*0034*/ 	.byte	0x04, 0x29
        /*0036*/ 	.short	(.L_1162 - .L_1161)


	//   ....[0]....
.L_1161:
        /*0038*/ 	.word	0xffffffff


	//   ....[1]....
        /*003c*/ 	.word	0xffffffff


	//   ....[2]....
        /*0040*/ 	.word	0xffffffff


	//   ....[3]....
        /*0044*/ 	.word	0xffffffff


	//   ....[4]....
        /*0048*/ 	.word	0xffffffff


	//   ....[5]....
        /*004c*/ 	.word	0xffffffff


	//   ....[6]....
        /*0050*/ 	.word	0xffffffff


	//   ....[7]....
        /*0054*/ 	.word	0xffffffff


	//   ....[8]....
        /*0058*/ 	.word	0xffffffff


	//   ....[9]....
        /*005c*/ 	.word	0xffffffff


	//   ....[10]....
        /*0060*/ 	.word	0xffffffff


	//   ....[11]....
        /*0064*/ 	.word	0xffffffff


	//   ....[12]....
        /*0068*/ 	.word	0xffffffff


	//   ....[13]....
        /*006c*/ 	.word	0xffffffff


	//   ....[14]....
        /*0070*/ 	.word	0xffffffff


	//   ....[15]....
        /*0074*/ 	.word	0xffffffff


	//----- nvinfo : EIATTR_COOP_GROUP_INSTR_OFFSETS
	.align		4
.L_1162:
        /*0078*/ 	.byte	0x04, 0x28
        /*007a*/ 	.short	(.L_1164 - .L_1163)


	//   ....[0]....
.L_1163:
        /*007c*/ 	.word	0x00006bc0


	//   ....[1]....
        /*0080*/ 	.word	0x00006bf0


	//   ....[2]....
        /*0084*/ 	.word	0x00007240


	//   ....[3]....
        /*0088*/ 	.word	0x00007360


	//   ....[4]....
        /*008c*/ 	.word	0x0000ce10


	//   ....[5]....
        /*0090*/ 	.word	0x0000ce30


	//   ....[6]....
        /*0094*/ 	.word	0x0000d5e0


	//   ....[7]....
        /*0098*/ 	.word	0x0000d690


	//   ....[8]....
        /*009c*/ 	.word	0x000123d0


	//   ....[9]....
        /*00a0*/ 	.word	0x00012400


	//   ....[10]....
        /*00a4*/ 	.word	0x00012430


	//   ....[11]....
        /*00a8*/ 	.word	0x00012440


	//   ....[12]....
        /*00ac*/ 	.word	0x00014840


	//   ....[13]....
        /*00b0*/ 	.word	0x00014880


	//   ....[14]....
        /*00b4*/ 	.word	0x00014980


	//   ....[15]....
        /*00b8*/ 	.word	0x00014990


	//----- nvinfo : EIATTR_VRC_CTA_INIT_COUNT
	.align		4
.L_1164:
        /*00bc*/ 	.byte	0x02, 0x4a
	.zero		1
	.zero		1


	//----- nvinfo : EIATTR_EXIT_INSTR_OFFSETS
	.align		4
        /*00c0*/ 	.byte	0x04, 0x1c
        /*00c2*/ 	.short	(.L_1166 - .L_1165)


	//   ....[0]....
.L_1165:
        /*00c4*/ 	.word	0x00000640


	//   ....[1]....
        /*00c8*/ 	.word	0x00000d10


	//   ....[2]....
        /*00cc*/ 	.word	0x00000d40


	//   ....[3]....
        /*00d0*/ 	.word	0x00015020


	//   ....[4]....
        /*00d4*/ 	.word	0x00015040


	//----- nvinfo : EIATTR_CRS_STACK_SIZE
	.align		4
.L_1166:
        /*00d8*/ 	.byte	0x04, 0x1e
        /*00da*/ 	.short	(.L_1168 - .L_1167)
.L_1167:
        /*00dc*/ 	.word	0x00000000


	//----- nvinfo : EIATTR_CBANK_PARAM_SIZE
	.align		4
.L_1168:
        /*00e0*/ 	.byte	0x03, 0x19
        /*00e2*/ 	.short	0x01d0


	//----- nvinfo : EIATTR_PARAM_CBANK
	.align		4
        /*00e4*/ 	.byte	0x04, 0x0a
        /*00e6*/ 	.short	(.L_1170 - .L_1169)
	.align		4
.L_1169:
        /*00e8*/ 	.word	index@(.nv.constant0._ZN5flash24flash_fwd_splitkv_kernelI23Flash_fwd_kernel_traitsILi32ELi64ELi256ELi4ELb0ELb0EN7cutlass6half_tE19Flash_kernel_traitsILi32ELi64ELi256ELi4ES3_EELb1ELb0ELb1ELb0ELb0ELb0ELb1ELb0EEEvNS_16Flash_fwd_paramsE)
        /*00ec*/ 	.short	0x0380
        /*00ee*/ 	.short	0x01d0


	//----- nvinfo : EIATTR_SW_WAR
	.align		4
.L_1170:
        /*00f0*/ 	.byte	0x04, 0x36
        /*00f2*/ 	.short	(.L_1172 - .L_1171)
.L_1171:
        /*00f4*/ 	.word	0x00000008
.L_1172:


//--------------------- .nv.info._ZN5flash24flash_fwd_splitkv_kernelI23Flash_fwd_kernel_traitsILi32ELi64ELi256ELi4ELb0ELb0EN7cutlass6half_tE19Flash_kernel_traitsILi32ELi64ELi256ELi4ES3_EELb1ELb0ELb1ELb0ELb0ELb1ELb1ELb0EEEvNS_16Flash_fwd_paramsE --------------------------
	.section	.nv.info._ZN5flash24flash_fwd_splitkv_kernelI23Flash_fwd_kernel_traitsILi32ELi64ELi256ELi4ELb0ELb0EN7cutlass6half_tE19Flash_kernel_traitsILi32ELi64ELi256ELi4ES3_EELb1ELb0ELb1ELb0ELb0ELb1ELb1ELb0EEEvNS_16Flash_fwd_paramsE,"",@"SHT_CUDA_INFO"
	.sectionflags	@""
	.align	4


	//----- nvinfo : EIATTR_CUDA_API_VERSION
	.align		4
        /*0000*/ 	.byte	0x04, 0x37
        /*0002*/ 	.short	(.L_1174 - .L_1173)
.L_1173:
        /*0004*/ 	.word	0x00000082


	//----- nvinfo : EIATTR_KPARAM_INFO
	.align		4
.L_1174:
        /*0008*/ 	.byte	0x04, 0x17
        /*000a*/ 	.short	(.L_1176 - .L_1175)
.L_1175:
        /*000c*/ 	.word	0x00000000
        /*0010*/ 	.short	0x0000
        /*0012*/ 	.short	0x0000
        /*0014*/ 	.byte	0x00, 0xf0, 0x41, 0x07


	//----- nvinfo : EIATTR_SPARSE_MMA_MASK
	.align		4
.L_1176:
        /*0018*/ 	.byte	0x03, 0x50
        /*001a*/ 	.short	0x0000


	//----- nvinfo : EIATTR_MAXREG_COUNT
	.align		4
        /*001c*/ 	.byte	0x03, 0x1b
        /*001e*/ 	.short	0x00ff


	//----- nvinfo : EIATTR_NUM_BARRIERS
	.align		4
        /*0020*/ 	.byte	0x02, 0x4c
        /*0022*/ 	.byte	0x01
	.zero		1


	//----- nvinfo : EIATTR_MERCURY_ISA_VERSION
	.align		4
        /*0024*/ 	.byte	0x03, 0x5f
        /*0026*/ 	.short	0x0101


	//----- nvinfo : EIATTR_INT_WARP_WIDE_INSTR_OFFSETS
	.align		4
        /*0028*/ 	.byte	0x04, 0x31
        /*002a*/ 	.short	(.L_1178 - .L_1177)


	//   ....[0]....
.L_1177:
        /*002c*/ 	.word	0x000076e0


	//   ....[1]....
        /*0030*/ 	.word	0x0000a740


	//----- nvinfo : EIATTR_COOP_GROUP_MASK_REGIDS
	.align		4
.L_1178:
        /*0034*/ 	.byte	0x04, 0x29
        /*0036*/ 	.short	(.L_1180 - .L_1179)


	//   ....[0]....
.L_1179:
        /*0038*/ 	.word	0xffffffff


	//   ....[1]....
        /*003c*/ 	.word	0xffffffff


	//   ....[2]....
        /*0040*/ 	.word	0xffffffff


	//   ....[3]....
        /*0044*/ 	.word	0xffffffff


	//   ....[4]....
        /*0048*/ 	.word	0xffffffff


	//   ....[5]....
        /*004c*/ 	.word	0xffffffff


	//   ....[6]....
        /*0050*/ 	.word	0xffffffff


	//   ....[7]....
        /*0054*/ 	.word	0xffffffff


	//   ....[8]....
        /*0058*/ 	.word	0xffffffff


	//   ....[9]....
        /*005c*/ 	.word	0xffffffff


	//   ....[10]....
        /*0060*/ 	.word	0xffffffff


	//   ....[11]....
        /*0064*/ 	.word	0xffffffff


	//   ....[12]....
        /*0068*/ 	.word	0xffffffff


	//   ....[13]....
        /*006c*/ 	.word	0xffffffff


	//   ....[14]....
        /*0070*/ 	.word	0xffffffff


	//   ....[15]....
        /*0074*/ 	.word	0xffffffff


	//----- nvinfo : EIATTR_COOP_GROUP_INSTR_OFFSETS
	.align		4
.L_1180:
        /*0078*/ 	.byte	0x04, 0x28
        /*007a*/ 	.short	(.L_1182 - .L_1181)


	//   ....[0]....
.L_1181:
        /*007c*/ 	.word	0x00007d10


	//   ....[1]....
        /*0080*/ 	.word	0x00007d30


	//   ....[2]....
        /*0084*/ 	.word	0x00008480


	//   ....[3]....
        /*0088*/ 	.word	0x000084e0


	//   ....[4]....
        /*008c*/ 	.word	0x0000ef60


	//   ....[5]....
        /*0090*/ 	.word	0x0000ef90


	//   ....[6]....
        /*0094*/ 	.word	0x0000f600


	//   ....[7]....
        /*0098*/ 	.word	0x0000f760


	//   ....[8]....
        /*009c*/ 	.word	0x000154a0


	//   ....[9]....
        /*00a0*/ 	.word	0x000154d0


	//   ....[10]....
        /*00a4*/ 	.word	0x00015500


	//   ....[11]....
        /*00a8*/ 	.word	0x00015510


	//   ....[12]....
        /*00ac*/ 	.word	0x00017950


	//   ....[13]....
        /*00b0*/ 	.word	0x00017990


	//   ....[14]....
        /*00b4*/ 	.word	0x00017aa0


	//   ....[15]....
        /*00b8*/ 	.word	0x00017ab0


	//----- nvinfo : EIATTR_VRC_CTA_INIT_COUNT
	.align		4
.L_1182:
        /*00bc*/ 	.byte	0x02, 0x4a
	.zero		1
	.zero		1


	//----- nvinfo : EIATTR_EXIT_INSTR_OFFSETS
	.align		4
        /*00c0*/ 	.byte	0x04, 0x1c
        /*00c2*/ 	.short	(.L_1184 - .L_1183)


	//   ....[0]....
.L_1183:
        /*00c4*/ 	.word	0x00000640


	//   ....[1]....
        /*00c8*/ 	.word	0x00000d10


	//   ....[2]....
        /*00cc*/ 	.word	0x00000d40


	//   ....[3]....
        /*00d0*/ 	.word	0x00018130


	//   ....[4]....
        /*00d4*/ 	.word	0x00018150


	//----- nvinfo : EIATTR_CRS_STACK_SIZE
	.align		4
.L_1184:
        /*00d8*/ 	.byte	0x04, 0x1e
        /*00da*/ 	.short	(.L_1186 - .L_1185)
.L_1185:
        /*00dc*/ 	.word	0x00000000


	//----- nvinfo : EIATTR_CBANK_PARAM_SIZE
	.align		4
.L_1186:
        /*00e0*/ 	.byte	0x03, 0x19
        /*00e2*/ 	.short	0x01d0


	//----- nvinfo : EIATTR_PARAM_CBANK
	.align		4
        /*00e4*/ 	.byte	0x04, 0x0a
        /*00e6*/ 	.short	(.L_1188 - .L_1187)
	.align		4
.L_1187:
        /*00e8*/ 	.word	index@(.nv.constant0._ZN5flash24flash_fwd_splitkv_kernelI23Flash_fwd_kernel_traitsILi32ELi64ELi256ELi4ELb0ELb0EN7cutlass6half_tE19Flash_kernel_traitsILi32ELi64ELi256ELi4ES3_EELb1ELb0ELb1ELb0ELb0ELb1ELb1ELb0EEEvNS_16Flash_fwd_paramsE)
        /*00ec*/ 	.short	0x0380
        /*00ee*/ 	.short	0x01d0


	//----- nvinfo : EIATTR_SW_WAR
	.align		4
.L_1188:
        /*00f0*/ 	.byte	0x04, 0x36
        /*00f2*/ 	.short	(.L_1190 - .L_1189)
.L_1189:
        /*00f4*/ 	.word	0x00000008
.L_1190:


//--------------------- .nv.info._ZN5flash24flash_fwd_splitkv_kernelI23Flash_fwd_kernel_traitsILi32ELi64ELi256ELi4ELb0ELb0EN7cutlass6half_tE19Flash_kernel_traitsILi32ELi64ELi256ELi4ES3_EELb1ELb0ELb0ELb0ELb1ELb0ELb1ELb1EEEvNS_16Flash_fwd_paramsE --------------------------
	.section	.nv.info._ZN5flash24flash_fwd_splitkv_kernelI23Flash_fwd_kernel_traitsILi32ELi64ELi256ELi4ELb0ELb0EN7cutlass6half_tE19Flash_kernel_traitsILi32ELi64ELi256ELi4ES3_EELb1ELb0ELb0ELb0ELb1ELb0ELb1ELb1EEEvNS_16Flash_fwd_paramsE,"",@"SHT_CUDA_INFO"
	.sectionflags	@""
	.align	4


	//----- nvinfo : EIATTR_CUDA_API_VERSION
	.align		4
        /*0000*/ 	.byte	0x04, 0x37
        /*0002*/ 	.short	(.L_1192 - .L_1191)
.L_1191:
        /*0004*/ 	.word	0x00000082


	//----- nvinfo : EIATTR_KPARAM_INFO
	.align		4
.L_1192:
        /*0008*/ 	.byte	0x04, 0x17
        /*000a*/ 	.short	(.L_1194 - .L_1193)
.L_1193:
        /*000c*/ 	.word	0x00000000
        /*0010*/ 	.short	0x0000
        /*0012*/ 	.short	0x0000
        /*0014*/ 	.byte	0x00, 0xf0, 0x41, 0x07


	//----- nvinfo : EIATTR_SPARSE_MMA_MASK
	.align		4
.L_1194:
        /*0018*/ 	.byte	0x03, 0x50
        /*001a*/ 	.short	0x0000


	//----- nvinfo : EIATTR_MAXREG_COUNT
	.align		4
        /*001c*/ 	.byte	0x03, 0x1b
        /*001e*/ 	.short	0x00ff


	//----- nvinfo : EIATTR_NUM_BARRIERS
	.align		4
        /*0020*/ 	.byte	0x02, 0x4c
        /*0022*/ 	.byte	0x01
	.zero		1


	//----- nvinfo : EIATTR_MERCURY_ISA_VERSION
	.align		4
        /*0024*/ 	.byte	0x03, 0x5f
        /*0026*/ 	.short	0x0101


	//----- nvinfo : EIATTR_COOP_GROUP_MASK_REGIDS
	.align		4
        /*0028*/ 	.byte	0x04, 0x29
        /*002a*/ 	.short	(.L_1196 - .L_1195)


	//   ....[0]....
.L_1195:
        /*002c*/ 	.word	0xffffffff


	//   ....[1]....
        /*0030*/ 	.word	0xffffffff


	//   ....[2]....
        /*0034*/ 	.word	0xffffffff


	//   ....[3]....
        /*0038*/ 	.word	0xffffffff


	//   ....[4]....
        /*003c*/ 	.word	0xffffffff


	//   ....[5]....
        /*0040*/ 	.word	0xffffffff


	//   ....[6]....
        /*0044*/ 	.word	0xffffffff


	//   ....[7]....
        /*0048*/ 	.word	0xffffffff


	//   ....[8]....
        /*004c*/ 	.word	0xffffffff


	//   ....[9]....
        /*0050*/ 	.word	0xffffffff


	//   ....[10]....
        /*0054*/ 	.word	0xffffffff


	//   ....[11]....
        /*0058*/ 	.word	0xffffffff


	//   ....[12]....
        /*005c*/ 	.word	0xffffffff


	//   ....[13]....
        /*0060*/ 	.word	0xffffffff


	//   ....[14]....
        /*0064*/ 	.word	0xffffffff


	//   ....[15]....
        /*0068*/ 	.word	0xffffffff


	//----- nvinfo : EIATTR_COOP_GROUP_INSTR_OFFSETS
	.align		4
.L_1196:
        /*006c*/ 	.byte	0x04, 0x28
        /*006e*/ 	.short	(.L_1198 - .L_1197)


	//   ....[0]....
.L_1197:
        /*0070*/ 	.word	0x0000c470


	//   ....[1]....
        /*0074*/ 	.word	0x0000c4e0


	//   ....[2]....
        /*0078*/ 	.word	0x0000d5a0


	//   ....[3]....
        /*007c*/ 	.word	0x0000d6a0


	//   ....[4]....
        /*0080*/ 	.word	0x00011e00


	//   ....[5]....
        /*0084*/ 	.word	0x00011e20


	//   ....[6]....
        /*0088*/ 	.word	0x000125c0


	//   ....[7]....
        /*008c*/ 	.word	0x00012640


	//   ....[8]....
        /*0090*/ 	.word	0x00015dd0


	//   ....[9]....
        /*0094*/ 	.word	0x00015de0


	//   ....[10]....
        /*0098*/ 	.word	0x00015e10


	//   ....[11]....
        /*009c*/ 	.word	0x00015e20


	//   ....[12]....
        /*00a0*/ 	.word	0x00018260


	//   ....[13]....
        /*00a4*/ 	.word	0x000182a0


	//   ....[14]....
        /*00a8*/ 	.word	0x00018380


	//   ....[15]....
        /*00ac*/ 	.word	0x000183c0


	//----- nvinfo : EIATTR_VRC_CTA_INIT_COUNT
	.align		4
.L_1198:
        /*00b0*/ 	.byte	0x02, 0x4a
	.zero		1
	.zero		1


	//----- nvinfo : EIATTR_EXIT_INSTR_OFFSETS
	.align		4
        /*00b4*/ 	.byte	0x04, 0x1c
        /*00b6*/ 	.short	(.L_1200 - .L_1199)


	//   ....[0]....
.L_1199:
        /*00b8*/ 	.word	0x00000460


	//   ....[1]....
        /*00bc*/ 	.word	0x00000a70


	//   ....[2]....
        /*00c0*/ 	.word	0x00000aa0


	//   ....[3]....
        /*00c4*/ 	.word	0x00018a20


	//   ....[4]....
        /*00c8*/ 	.word	0x00018a40


	//----- nvinfo : EIATTR_CRS_STACK_SIZE
	.align		4
.L_1200:
        /*00cc*/ 	.byte	0x04, 0x1e
        /*00ce*/ 	.short	(.L_1202 - .L_1201)
.L_1201:
        /*00d0*/ 	.word	0x00000000


	//----- nvinfo : EIATTR_CBANK_PARAM_SIZE
	.align		4
.L_1202:
        /*00d4*/ 	.byte	0x03, 0x19
        /*00d6*/ 	.short	0x01d0


	//----- nvinfo : EIATTR_PARAM_CBANK
	.align		4
        /*00d8*/ 	.byte	0x04, 0x0a
        /*00da*/ 	.short	(.L_1204 - .L_1203)
	.align		4
.L_1203:
        /*00dc*/ 	.word	index@(.nv.constant0._ZN5flash24flash_fwd_splitkv_kernelI23Flash_fwd_kernel_traitsILi32ELi64ELi256ELi4ELb0ELb0EN7cutlass6half_tE19Flash_kernel_traitsILi32ELi64ELi256ELi4ES3_EELb1ELb0ELb0ELb0ELb1ELb0ELb1ELb1EEEvNS_16Flash_fwd_paramsE)
        /*00e0*/ 	.short	0x0380
        /*00e2*/ 	.short	0x01d0


	//----- nvinfo : EIATTR_SW_WAR
	.align		4
.L_1204:
        /*00e4*/ 	.byte	0x04, 0x36
        /*00e6*/ 	.short	(.L_1206 - .L_1205)
.L_1205:
        /*00e8*/ 	.word	0x00000008
.L_1206:


//--------------------- .nv.info._ZN5flash24flash_fwd_splitkv_kernelI23Flash_fwd_kernel_traitsILi32ELi64ELi256ELi4ELb0ELb0EN7cutlass6half_tE19Flash_kernel_traitsILi32ELi64ELi256ELi4ES3_EELb1ELb0ELb0ELb0ELb1ELb1ELb1ELb1EEEvNS_16Flash_fwd_paramsE --------------------------
	.section	.nv.info._ZN5flash24flash_fwd_splitkv_kernelI23Flash_fwd_kernel_traitsILi32ELi64ELi256ELi4ELb0ELb0EN7cutlass6half_tE19Flash_kernel_traitsILi32ELi64ELi256ELi4ES3_EELb1ELb0ELb0ELb0ELb1ELb1ELb1ELb1EEEvNS_16Flash_fwd_paramsE,"",@"SHT_CUDA_INFO"
	.sectionflags	@""
	.align	4


	//----- nvinfo : EIATTR_CUDA_API_VERSION
	.align		4
        /*0000*/ 	.byte	0x04, 0x37
        /*0002*/ 	.short	(.L_1208 - .L_1207)
.L_1207:
        /*0004*/ 	.word	0x00000082


	//----- nvinfo : EIATTR_KPARAM_INFO
	.align		4
.L_1208:
        /*0008*/ 	.byte	0x04, 0x17
        /*000a*/ 	.short	(.L_1210 - .L_1209)
.L_1209:
        /*000c*/ 	.word	0x00000000
        /*0010*/ 	.short	0x0000
        /*0012*/ 	.short	0x0000
        /*0014*/ 	.byte	0x00, 0xf0, 0x41, 0x07


	//----- nvinfo : EIATTR_SPARSE_MMA_MASK
	.align		4
.L_1210:
        /*0018*/ 	.byte	0x03, 0x50
        /*001a*/ 	.short	0x0000


	//----- nvinfo : EIATTR_MAXREG_COUNT
	.align		4
        /*001c*/ 	.byte	0x03, 0x1b
        /*001e*/ 	.short	0x00ff


	//----- nvinfo : EIATTR_NUM_BARRIERS
	.align		4
        /*0020*/ 	.byte	0x02, 0x4c
        /*0022*/ 	.byte	0x01
	.zero		1


	//----- nvinfo : EIATTR_ANNOTATIONS
	.align		4
        /*0024*/ 	.byte	0x04, 0x55
        /*0026*/ 	.short	(.L_1212 - .L_1211)


	//   ....[0]....
.L_1211:
        /*0028*/ 	.word	0x00000001
        /*002c*/ 	.byte	0x00, 0x04, 0x00, 0x00, 0x01, 0x00, 0x00, 0x00, 0xb0, 0x1c, 0x00, 0x00, 0x01, 0x00, 0x00, 0x00
        /*003c*/ 	.byte	0x90, 0x88, 0x00, 0x00, 0x01, 0x00, 0x00, 0x00, 0x70, 0xc3, 0x00, 0x00, 0x01, 0x00, 0x00, 0x00
        /*004c*/ 	.byte	0x00, 0x06, 0x01, 0x00, 0x01, 0x00, 0x00, 0x00, 0x50, 0xb6, 0x01, 0x00


	//----- nvinfo : EIATTR_MERCURY_ISA_VERSION
	.align		4
.L_1212:
        /*0058*/ 	.byte	0x03, 0x5f
        /*005a*/ 	.short	0x0101


	//----- nvinfo : EIATTR_COOP_GROUP_MASK_REGIDS
	.align		4
        /*005c*/ 	.byte	0x04, 0x29
        /*005e*/ 	.short	(.L_1214 - .L_1213)


	//   ....[0]....
.L_1213:
        /*0060*/ 	.word	0xffffffff


	//   ....[1]....
        /*0064*/ 	.word	0xffffffff


	//   ....[2]....
        /*0068*/ 	.word	0xffffffff


	//   ....[3]....
        /*006c*/ 	.word	0xffffffff


	//   ....[4]....
        /*0070*/ 	.word	0xffffffff


	//   ....[5]....
        /*0074*/ 	.word	0xffffffff


	//   ....[6]....
        /*0078*/ 	.word	0xffffffff


	//   ....[7]....
        /*007c*/ 	.word	0xffffffff


	//   ....[8]....
        /*0080*/ 	.word	0xffffffff


	//   ....[9]....
        /*0084*/ 	.word	0xffffffff


	//   ....[10]....
        /*0088*/ 	.word	0xffffffff


	//   ....[11]....
        /*008c*/ 	.word	0xffffffff


	//   ....[12]....
        /*0090*/ 	.word	0xffffffff


	//   ....[13]....
        /*0094*/ 	.word	0xffffffff


	//   ....[14]....
        /*0098*/ 	.word	0xffffffff


	//   ....[15]....
        /*009c*/ 	.word	0xffffffff


	//----- nvinfo : EIATTR_COOP_GROUP_INSTR_OFFSETS
	.align		4
.L_1214:
        /*00a0*/ 	.byte	0x04, 0x28
        /*00a2*/ 	.short	(.L_1216 - .L_1215)


	//   ....[0]....
.L_1215:
        /*00a4*/ 	.word	0x0000d7f0


	//   ....[1]....
        /*00a8*/ 	.word	0x0000d860


	//   ....[2]....
        /*00ac*/ 	.word	0x0000e6b0


	//   ....[3]....
        /*00b0*/ 	.word	0x0000e6f0


	//   ....[4]....
        /*00b4*/ 	.word	0x00014210


	//   ....[5]....
        /*00b8*/ 	.word	0x00014230


	//   ....[6]....
        /*00bc*/ 	.word	0x00014810


	//   ....[7]....
        /*00c0*/ 	.word	0x00014880


	//   ....[8]....
        /*00c4*/ 	.word	0x000191c0


	//   ....[9]....
        /*00c8*/ 	.word	0x000191e0


	//   ....[10]....
        /*00cc*/ 	.word	0x00019210


	//   ....[11]....
        /*00d0*/ 	.word	0x00019220


	//   ....[12]....
        /*00d4*/ 	.word	0x0001b660


	//   ....[13]....
        /*00d8*/ 	.word	0x0001b670


	//   ....[14]....
        /*00dc*/ 	.word	0x0001b6d0


	//   ....[15]....
        /*00e0*/ 	.word	0x0001b6e0


	//----- nvinfo : EIATTR_VRC_CTA_INIT_COUNT
	.align		4
.L_1216:
        /*00e4*/ 	.byte	0x02, 0x4a
	.zero		1
	.zero		1


	//----- nvinfo : EIATTR_EXIT_INSTR_OFFSETS
	.align		4
        /*00e8*/ 	.byte	0x04, 0x1c
        /*00ea*/ 	.short	(.L_1218 - .L_1217)


	//   ....[0]....
.L_1217:
        /*00ec*/ 	.word	0x00000480


	//   ....[1]....
        /*00f0*/ 	.word	0x00000ac0


	//   ....[2]....
        /*00f4*/ 	.word	0x00000af0


	//   ....[3]....
        /*00f8*/ 	.word	0x0001bea0


	//   ....[4]....
        /*00fc*/ 	.word	0x0001bec0


	//----- nvinfo : EIATTR_CRS_STACK_SIZE
	.align		4
.L_1218:
        /*0100*/ 	.byte	0x04, 0x1e
        /*0102*/ 	.short	(.L_1220 - .L_1219)
.L_1219:
        /*0104*/ 	.word	0x00000000


	//----- nvinfo : EIATTR_CBANK_PARAM_SIZE
	.align		4
.L_1220:
        /*0108*/ 	.byte	0x03, 0x19
        /*010a*/ 	.short	0x01d0


	//----- nvinfo : EIATTR_PARAM_CBANK
	.align		4
        /*010c*/ 	.byte	0x04, 0x0a
        /*010e*/ 	.short	(.L_1222 - .L_1221)
	.align		4
.L_1221:
        /*0110*/ 	.word	index@(.nv.constant0._ZN5flash24flash_fwd_splitkv_kernelI23Flash_fwd_kernel_traitsILi32ELi64ELi256ELi4ELb0ELb0EN7cutlass6half_tE19Flash_kernel_traitsILi32ELi64ELi256ELi4ES3_EELb1ELb0ELb0ELb0ELb1ELb1ELb1ELb1EEEvNS_16Flash_fwd_paramsE)
        /*0114*/ 	.short	0x0380
        /*0116*/ 	.short	0x01d0


	//----- nvinfo : EIATTR_SW_WAR
	.align		4
.L_1222:
        /*0118*/ 	.byte	0x04, 0x36
        /*011a*/ 	.short	(.L_1224 - .L_1223)
.L_1223:
        /*011c*/ 	.word	0x00000008
.L_1224:


//--------------------- .nv.info._ZN5flash24flash_fwd_splitkv_kernelI23Flash_fwd_kernel_traitsILi32ELi64ELi256ELi4ELb0ELb0EN7cutlass6half_tE19Flash_kernel_traitsILi32ELi64ELi256ELi4ES3_EELb1ELb0ELb1ELb0ELb0ELb0ELb1ELb1EEEvNS_16Flash_fwd_paramsE --------------------------
	.section	.nv.info._ZN5flash24flash_fwd_splitkv_kernelI23Flash_fwd_kernel_traitsILi32ELi64ELi256ELi4ELb0ELb0EN7cutlass6half_tE19Flash_kernel_traitsILi32ELi64ELi256ELi4ES3_EELb1ELb0ELb1ELb0ELb0ELb0ELb1ELb1EEEvNS_16Flash_fwd_paramsE,"",@"SHT_CUDA_INFO"
	.sectionflags	@""
	.align	4


	//----- nvinfo : EIATTR_CUDA_API_VERSION
	.align		4
        /*0000*/ 	.byte	0x04, 0x37
        /*0002*/ 	.short	(.L_1226 - .L_1225)
.L_1225:
        /*0004*/ 	.word	0x00000082


	//----- nvinfo : EIATTR_KPARAM_INFO
	.align		4
.L_1226:
        /*0008*/ 	.byte	0x04, 0x17
        /*000a*/ 	.short	(.L_1228 - .L_1227)
.L_1227:
        /*000c*/ 	.word	0x00000000
        /*0010*/ 	.short	0x0000
        /*0012*/ 	.short	0x0000
        /*0014*/ 	.byte	0x00, 0xf0, 0x41, 0x07


	//----- nvinfo : EIATTR_SPARSE_MMA_MASK
	.align		4
.L_1228:
        /*0018*/ 	.byte	0x03, 0x50
        /*001a*/ 	.short	0x0000


	//----- nvinfo : EIATTR_MAXREG_COUNT
	.align		4
        /*001c*/ 	.byte	0x03, 0x1b
        /*001e*/ 	.short	0x00ff


	//----- nvinfo : EIATTR_NUM_BARRIERS
	.align		4
        /*0020*/ 	.byte	0x02, 0x4c
        /*0022*/ 	.byte	0x01
	.zero		1


	//----- nvinfo : EIATTR_MERCURY_ISA_VERSION
	.align		4
        /*0024*/ 	.byte	0x03, 0x5f
        /*0026*/ 	.short	0x0101


	//----- nvinfo : EIATTR_COOP_GROUP_MASK_REGIDS
	.align		4
        /*0028*/ 	.byte	0x04, 0x29
        /*002a*/ 	.short	(.L_1230 - .L_1229)


	//   ....[0]....
.L_1229:
        /*002c*/ 	.word	0xffffffff


	//   ....[1]....
        /*0030*/ 	.word	0xffffffff


	//   ....[2]....
        /*0034*/ 	.word	0xffffffff


	//   ....[3]....
        /*0038*/ 	.word	0xffffffff


	//   ....[4]....
        /*003c*/ 	.word	0xffffffff


	//   ....[5]....
        /*0040*/ 	.word	0xffffffff


	//   ....[6]....
        /*0044*/ 	.word	0xffffffff


	//   ....[7]....
        /*0048*/ 	.word	0xffffffff


	//   ....[8]....
        /*004c*/ 	.word	0xffffffff


	//   ....[9]....
        /*0050*/ 	.word	0xffffffff


	//   ....[10]....
        /*0054*/ 	.word	0xffffffff


	//   ....[11]....
        /*0058*/ 	.word	0xffffffff


	//   ....[12]....
        /*005c*/ 	.word	0xffffffff


	//   ....[13]....
        /*0060*/ 	.word	0xffffffff


	//   ....[14]....
        /*0064*/ 	.word	0xffffffff


	//   ....[15]....
        /*0068*/ 	.word	0xffffffff


	//----- nvinfo : EIATTR_COOP_GROUP_INSTR_OFFSETS
	.align		4
.L_1230:
        /*006c*/ 	.byte	0x04, 0x28
        /*006e*/ 	.short	(.L_1232 - .L_1231)


	//   ....[0]....
.L_1231:
        /*0070*/ 	.word	0x0000eb40


	//   ....[1]....
        /*0074*/ 	.word	0x0000eb60


	//   ....[2]....
        /*0078*/ 	.word	0x0000f300


	//   ....[3]....
        /*007c*/ 	.word	0x0000f360


	//   ....[4]....
        /*0080*/ 	.word	0x00014df0


	//   ....[5]....
        /*0084*/ 	.word	0x00014e20


	//   ....[6]....
        /*0088*/ 	.word	0x000154e0


	//   ....[7]....
        /*008c*/ 	.word	0x00015540


	//   ....[8]....
        /*0090*/ 	.word	0x0001a420


	//   ....[9]....
        /*0094*/ 	.word	0x0001a430


	//   ....[10]....
        /*0098*/ 	.word	0x0001a460


	//   ....[11]....
        /*009c*/ 	.word	0x0001a470


	//   ....[12]....
        /*00a0*/ 	.word	0x0001c920


	//   ....[13]....
        /*00a4*/ 	.word	0x0001c960


	//   ....[14]....
        /*00a8*/ 	.word	0x0001ca20


	//   ....[15]....
        /*00ac*/ 	.word	0x0001ca30


	//----- nvinfo : EIATTR_VRC_CTA_INIT_COUNT
	.align		4
.L_1232:
        /*00b0*/ 	.byte	0x02, 0x4a
	.zero		1
	.zero		1


	//----- nvinfo : EIATTR_EXIT_INSTR_OFFSETS
	.align		4
        /*00b4*/ 	.byte	0x04, 0x1c
        /*00b6*/ 	.short	(.L_1234 - .L_1233)


	//   ....[0]....
.L_1233:
        /*00b8*/ 	.word	0x00000640


	//   ....[1]....
        /*00bc*/ 	.word	0x00000d20


	//   ....[2]....
        /*00c0*/ 	.word	0x00000d50


	//   ....[3]....
        /*00c4*/ 	.word	0x0001d0c0


	//   ....[4]....
        /*00c8*/ 	.word	0x0001d0e0


	//----- nvinfo : EIATTR_CRS_STACK_SIZE
	.align		4
.L_1234:
        /*00cc*/ 	.byte	0x04, 0x1e
        /*00ce*/ 	.short	(.L_1236 - .L_1235)
.L_1235:
        /*00d0*/ 	.word	0x00000000


	//----- nvinfo : EIATTR_CBANK_PARAM_SIZE
	.align		4
.L_1236:
        /*00d4*/ 	.byte	0x03, 0x19
        /*00d6*/ 	.short	0x01d0


	//----- nvinfo : EIATTR_PARAM_CBANK
	.align		4
        /*00d8*/ 	.byte	0x04, 0x0a
        /*00da*/ 	.short	(.L_1238 - .L_1237)
	.align		4
.L_1237:
        /*00dc*/ 	.word	index@(.nv.constant0._ZN5flash24flash_fwd_splitkv_kernelI23Flash_fwd_kernel_traitsILi32ELi64ELi256ELi4ELb0ELb0EN7cutlass6half_tE19Flash_kernel_traitsILi32ELi64ELi256ELi4ES3_EELb1ELb0ELb1ELb0ELb0ELb0ELb1ELb1EEEvNS_16Flash_fwd_paramsE)
        /*00e0*/ 	.short	0x0380
        /*00e2*/ 	.short	0x01d0


	//----- nvinfo : EIATTR_SW_WAR
	.align		4
.L_1238:
        /*00e4*/ 	.byte	0x04, 0x36
        /*00e6*/ 	.short	(.L_1240 - .L_1239)
.L_1239:
        /*00e8*/ 	.word	0x00000008
.L_1240:


//--------------------- .nv.info._ZN5flash24flash_fwd_splitkv_kernelI23Flash_fwd_kernel_traitsILi32ELi64ELi256ELi4ELb0ELb0EN7cutlass6half_tE19Flash_kernel_traitsILi32ELi64ELi256ELi4ES3_EELb1ELb0ELb1ELb0ELb0ELb1ELb1ELb1EEEvNS_16Flash_fwd_paramsE --------------------------
	.section	.nv.info._ZN5flash24flash_fwd_splitkv_kernelI23Flash_fwd_kernel_traitsILi32ELi64ELi256ELi4ELb0ELb0EN7cutlass6half_tE19Flash_kernel_traitsILi32ELi64ELi256ELi4ES3_EELb1ELb0ELb1ELb0ELb0ELb1ELb1ELb1EEEvNS_16Flash_fwd_paramsE,"",@"SHT_CUDA_INFO"
	.sectionflags	@""
	.align	4


	//----- nvinfo : EIATTR_CUDA_API_VERSION
	.align		4
        /*0000*/ 	.byte	0x04, 0x37
        /*0002*/ 	.short	(.L_1242 - .L_1241)
.L_1241:
        /*0004*/ 	.word	0x00000082


	//----- nvinfo : EIATTR_KPARAM_INFO
	.align		4
.L_1242:
        /*0008*/ 	.byte	0x04, 0x17
        /*000a*/ 	.short	(.L_1244 - .L_1243)
.L_1243:
        /*000c*/ 	.word	0x00000000
        /*0010*/ 	.short	0x0000
        /*0012*/ 	.short	0x0000
        /*0014*/ 	.byte	0x00, 0xf0, 0x41, 0x07


	//----- nvinfo : EIATTR_SPARSE_MMA_MASK
	.align		4
.L_1244:
        /*0018*/ 	.byte	0x03, 0x50
        /*001a*/ 	.short	0x0000


	//----- nvinfo : EIATTR_MAXREG_COUNT
	.align		4
        /*001c*/ 	.byte	0x03, 0x1b
        /*001e*/ 	.short	0x00ff


	//----- nvinfo : EIATTR_NUM_BARRIERS
	.align		4
        /*0020*/ 	.byte	0x02, 0x4c
        /*0022*/ 	.byte	0x01
	.zero		1


	//----- nvinfo : EIATTR_MERCURY_ISA_VERSION
	.align		4
        /*0024*/ 	.byte	0x03, 0x5f
        /*0026*/ 	.short	0x0101


	//----- nvinfo : EIATTR_COOP_GROUP_MASK_REGIDS
	.align		4
        /*0028*/ 	.byte	0x04, 0x29
        /*002a*/ 	.short	(.L_1246 - .L_1245)


	//   ....[0]....
.L_1245:
        /*002c*/ 	.word	0xffffffff


	//   ....[1]....
        /*0030*/ 	.word	0xffffffff


	//   ....[2]....
        /*0034*/ 	.word	0xffffffff


	//   ....[3]....
        /*0038*/ 	.word	0xffffffff


	//   ....[4]....
        /*003c*/ 	.word	0xffffffff


	//   ....[5]....
        /*0040*/ 	.word	0xffffffff


	//   ....[6]....
        /*0044*/ 	.word	0xffffffff


	//   ....[7]....
        /*0048*/ 	.word	0xffffffff


	//   ....[8]....
        /*004c*/ 	.word	0xffffffff


	//   ....[9]....
        /*0050*/ 	.word	0xffffffff


	//   ....[10]....
        /*0054*/ 	.word	0xffffffff


	//   ....[11]....
        /*0058*/ 	.word	0xffffffff


	//   ....[12]....
        /*005c*/ 	.word	0xffffffff


	//   ....[13]....
        /*0060*/ 	.word	0xffffffff


	//   ....[14]....
        /*0064*/ 	.word	0xffffffff


	//   ....[15]....
        /*0068*/ 	.word	0xffffffff


	//----- nvinfo : EIATTR_COOP_GROUP_INSTR_OFFSETS
	.align		4
.L_1246:
        /*006c*/ 	.byte	0x04, 0x28
        /*006e*/ 	.short	(.L_1248 - .L_1247)


	//   ....[0]....
.L_1247:
        /*0070*/ 	.word	0x0000fc20


	//   ....[1]....
        /*0074*/ 	.word	0x0000fc50


	//   ....[2]....
        /*0078*/ 	.word	0x000102a0


	//   ....[3]....
        /*007c*/ 	.word	0x00010340


	//   ....[4]....
        /*0080*/ 	.word	0x00016ef0


	//   ....[5]....
        /*0084*/ 	.word	0x00016f10


	//   ....[6]....
        /*0088*/ 	.word	0x000176d0


	//   ....[7]....
        /*008c*/ 	.word	0x00017730


	//   ....[8]....
        /*0090*/ 	.word	0x0001d4e0


	//   ....[9]....
        /*0094*/ 	.word	0x0001d510


	//   ....[10]....
        /*0098*/ 	.word	0x0001d540


	//   ....[11]....
        /*009c*/ 	.word	0x0001d550


	//   ....[12]....
        /*00a0*/ 	.word	0x0001fa00


	//   ....[13]....
        /*00a4*/ 	.word	0x0001fa40


	//   ....[14]....
        /*00a8*/ 	.word	0x0001fb40


	//   ....[15]....
        /*00ac*/ 	.word	0x0001fb50


	//----- nvinfo : EIATTR_VRC_CTA_INIT_COUNT
	.align		4
.L_1248:
        /*00b0*/ 	.byte	0x02, 0x4a
	.zero		1
	.zero		1


	//----- nvinfo : EIATTR_EXIT_INSTR_OFFSETS
	.align		4
        /*00b4*/ 	.byte	0x04, 0x1c
        /*00b6*/ 	.short	(.L_1250 - .L_1249)


	//   ....[0]....
.L_1249:
        /*00b8*/ 	.word	0x00000640


	//   ....[1]....
        /*00bc*/ 	.word	0x00000d20


	//   ....[2]....
        /*00c0*/ 	.word	0x00000d50


	//   ....[3]....
        /*00c4*/ 	.word	0x000201a0


	//   ....[4]....
        /*00c8*/ 	.word	0x000201c0


	//----- nvinfo : EIATTR_CRS_STACK_SIZE
	.align		4
.L_1250:
        /*00cc*/ 	.byte	0x04, 0x1e
        /*00ce*/ 	.short	(.L_1252 - .L_1251)
.L_1251:
        /*00d0*/ 	.word	0x00000000


	//----- nvinfo : EIATTR_CBANK_PARAM_SIZE
	.align		4
.L_1252:
        /*00d4*/ 	.byte	0x03, 0x19
        /*00d6*/ 	.short	0x01d0


	//----- nvinfo : EIATTR_PARAM_CBANK
	.align		4
        /*00d8*/ 	.byte	0x04, 0x0a
        /*00da*/ 	.short	(.L_1254 - .L_1253)
	.align		4
.L_1253:
        /*00dc*/ 	.word	index@(.nv.constant0._ZN5flash24flash_fwd_splitkv_kernelI23Flash_fwd_kernel_traitsILi32ELi64ELi256ELi4ELb0ELb0EN7cutlass6half_tE19Flash_kernel_traitsILi32ELi64ELi256ELi4ES3_EELb1ELb0ELb1ELb0ELb0ELb1ELb1ELb1EEEvNS_16Flash_fwd_paramsE)
        /*00e0*/ 	.short	0x0380
        /*00e2*/ 	.short	0x01d0


	//----- nvinfo : EIATTR_SW_WAR
	.align		4
.L_1254:
        /*00e4*/ 	.byte	0x04, 0x36
        /*00e6*/ 	.short	(.L_1256 - .L_1255)
.L_1255:
        /*00e8*/ 	.word	0x00000008
.L_1256:


//--------------------- .nv.info._ZN5flash32flash_fwd_splitkv_combine_kernelI23Flash_fwd_kernel_traitsILi32ELi64ELi128ELi4ELb0ELb0EN7cutlass6half_tE19Flash_kernel_traitsILi32ELi64ELi128ELi4ES3_EELi16ELi7ELb0EEEvNS_16Flash_fwd_paramsE --------------------------
	.section	.nv.info._ZN5flash32flash_fwd_splitkv_combine_kernelI23Flash_fwd_kernel_traitsILi32ELi64ELi128ELi4ELb0ELb0EN7cutlass6half_tE19Flash_kernel_traitsILi32ELi64ELi128ELi4ES3_EELi16ELi7ELb0EEEvNS_16Flash_fwd_paramsE,"",@"SHT_CUDA_INFO"
	.sectionflags	@""
	.align	4


	//----- nvinfo : EIATTR_CUDA_API_VERSION
	.align		4
        /*0000*/ 	.byte	0x04, 0x37
        /*0002*/ 	.short	(.L_1258 - .L_1257)
.L_1257:
        /*0004*/ 	.word	0x00000082


	//----- nvinfo : EIATTR_KPARAM_INFO
	.align		4
.L_1258:
        /*0008*/ 	.byte	0x04, 0x17
        /*000a*/ 	.short	(.L_1260 - .L_1259)
.L_1259:
        /*000c*/ 	.word	0x00000000
        /*0010*/ 	.short	0x0000
        /*0012*/ 	.short	0x0000
        /*0014*/ 	.byte	0x00, 0xf0, 0x41, 0x07


	//----- nvinfo : EIATTR_SPARSE_MMA_MASK
	.align		4
.L_1260:
        /*0018*/ 	.byte	0x03, 0x50
        /*001a*/ 	.short	0x0000


	//----- nvinfo : EIATTR_MAXREG_COUNT
	.align		4
        /*001c*/ 	.byte	0x03, 0x1b
        /*001e*/ 	.short	0x00ff


	//----- nvinfo : EIATTR_NUM_BARRIERS
	.align		4
        /*0020*/ 	.byte	0x02, 0x4c
        /*0022*/ 	.byte	0x01
	.zero		1


	//----- nvinfo : EIATTR_MERCURY_ISA_VERSION
	.align		4
        /*0024*/ 	.byte	0x03, 0x5f
        /*0026*/ 	.short	0x0101


	//----- nvinfo : EIATTR_COOP_GROUP_MASK_REGIDS
	.align		4
        /*0028*/ 	.byte	0x04, 0x29
        /*002a*/ 	.short	(.L_1262 - .L_1261)


	//   ....[0]....
.L_1261:
        /*002c*/ 	.word	0xffffffff


	//   ....[1]....
        /*0030*/ 	.word	0xffffffff


	//   ....[2]....
        /*0034*/ 	.word	0xffffffff


	//   ....[3]....
        /*0038*/ 	.word	0xffffffff


	//   ....[4]....
        /*003c*/ 	.word	0xffffffff


	//   ....[5]....
        /*0040*/ 	.word	0xffffffff


	//----- nvinfo : EIATTR_COOP_GROUP_INSTR_OFFSETS
	.align		4
.L_1262:
        /*0044*/ 	.byte	0x04, 0x28
        /*0046*/ 	.short	(.L_1264 - .L_1263)


	//   ....[0]....
.L_1263:
        /*0048*/ 	.word	0x00002660


	//   ....[1]....
        /*004c*/ 	.word	0x00002710


	//   ....[2]....
        /*0050*/ 	.word	0x00002760


	//   ....[3]....
        /*0054*/ 	.word	0x00002ca0


	//   ....[4]....
        /*0058*/ 	.word	0x00002d70


	//   ....[5]....
        /*005c*/ 	.word	0x00002e30


	//----- nvinfo : EIATTR_VRC_CTA_INIT_COUNT
	.align		4
.L_1264:
        /*0060*/ 	.byte	0x02, 0x4a
	.zero		1
	.zero		1


	//----- nvinfo : EIATTR_EXIT_INSTR_OFFSETS
	.align		4
        /*0064*/ 	.byte	0x04, 0x1c
        /*0066*/ 	.short	(.L_1266 - .L_1265)


	//   ....[0]....
.L_1265:
        /*0068*/ 	.word	0x000052c0


	//   ....[1]....
        /*006c*/ 	.word	0x000055a0


	//   ....[2]....
        /*0070*/ 	.word	0x000057c0


	//----- nvinfo : EIATTR_CRS_STACK_SIZE
	.align		4
.L_1266:
        /*0074*/ 	.byte	0x04, 0x1e
        /*0076*/ 	.short	(.L_1268 - .L_1267)
.L_1267:
        /*0078*/ 	.word	0x00000000


	//----- nvinfo : EIATTR_CBANK_PARAM_SIZE
	.align		4
.L_1268:
        /*007c*/ 	.byte	0x03, 0x19
        /*007e*/ 	.short	0x01d0


	//----- nvinfo : EIATTR_PARAM_CBANK
	.align		4
        /*0080*/ 	.byte	0x04, 0x0a
        /*0082*/ 	.short	(.L_1270 - .L_1269)
	.align		4
.L_1269:
        /*0084*/ 	.word	index@(.nv.constant0._ZN5flash32flash_fwd_splitkv_combine_kernelI23Flash_fwd_kernel_traitsILi32ELi64ELi128ELi4ELb0ELb0EN7cutlass6half_tE19Flash_kernel_traitsILi32ELi64ELi128ELi4ES3_EELi16ELi7ELb0EEEvNS_16Flash_fwd_paramsE)
        /*0088*/ 	.short	0x0380
        /*008a*/ 	.short	0x01d0


	//----- nvinfo : EIATTR_SW_WAR
	.align		4
.L_1270:
        /*008c*/ 	.byte	0x04, 0x36
        /*008e*/ 	.short	(.L_1272 - .L_1271)
.L_1271:
        /*0090*/ 	.word	0x00000008
.L_1272:


//--------------------- .nv.info._ZN5flash32flash_fwd_splitkv_combine_kernelI23Flash_fwd_kernel_traitsILi32ELi64ELi128ELi4ELb0ELb0EN7cutlass6half_tE19Flash_kernel_traitsILi32ELi64ELi128ELi4ES3_EELi16ELi6ELb0EEEvNS_16Flash_fwd_paramsE --------------------------
	.section	.nv.info._ZN5flash32flash_fwd_splitkv_combine_kernelI23Flash_fwd_kernel_traitsILi32ELi64ELi128ELi4ELb0ELb0EN7cutlass6half_tE19Flash_kernel_traitsILi32ELi64ELi128ELi4ES3_EELi16ELi6ELb0EEEvNS_16Flash_fwd_paramsE,"",@"SHT_CUDA_INFO"
	.sectionflags	@""
	.align	4


	//----- nvinfo : EIATTR_CUDA_API_VERSION
	.align		4
        /*0000*/ 	.byte	0x04, 0x37
        /*0002*/ 	.short	(.L_1274 - .L_1273)
.L_1273:
        /*0004*/ 	.word	0x00000082


	//----- nvinfo : EIATTR_KPARAM_INFO
	.align		4
.L_1274:
        /*0008*/ 	.byte	0x04, 0x17
        /*000a*/ 	.short	(.L_1276 - .L_1275)
.L_1275:
        /*000c*/ 	.word	0x00000000
        /*0010*/ 	.short	0x0000
        /*0012*/ 	.short	0x0000
        /*0014*/ 	.byte	0x00, 0xf0, 0x41, 0x07


	//----- nvinfo : EIATTR_SPARSE_MMA_MASK
	.align		4
.L_1276:
        /*0018*/ 	.byte	0x03, 0x50
        /*001a*/ 	.short	0x0000


	//----- nvinfo : EIATTR_MAXREG_COUNT
	.align		4
        /*001c*/ 	.byte	0x03, 0x1b
        /*001e*/ 	.short	0x00ff


	//----- nvinfo : EIATTR_NUM_BARRIERS
	.align		4
        /*0020*/ 	.byte	0x02, 0x4c
        /*0022*/ 	.byte	0x01
	.zero		1


	//----- nvinfo : EIATTR_MERCURY_ISA_VERSION
	.align		4
        /*0024*/ 	.byte	0x03, 0x5f
        /*0026*/ 	.short	0x0101


	//----- nvinfo : EIATTR_COOP_GROUP_MASK_REGIDS
	.align		4
        /*0028*/ 	.byte	0x04, 0x29
        /*002a*/ 	.short	(.L_1278 - .L_1277)


	//   ....[0]....
.L_1277:
        /*002c*/ 	.word	0xffffffff


	//   ....[1]....
        /*0030*/ 	.word	0xffffffff


	//   ....[2]....
        /*0034*/ 	.word	0xffffffff


	//   ....[3]....
        /*0038*/ 	.word	0xffffffff


	//   ....[4]....
        /*003c*/ 	.word	0xffffffff


	//   ....[5]....
        /*0040*/ 	.word	0xffffffff


	//----- nvinfo : EIATTR_COOP_GROUP_INSTR_OFFSETS
	.align		4
.L_1278:
        /*0044*/ 	.byte	0x04, 0x28
        /*0046*/ 	.short	(.L_1280 - .L_1279)


	//   ....[0]....
.L_1279:
        /*0048*/ 	.word	0x00001ef0


	//   ....[1]....
        /*004c*/ 	.word	0x00001f80


	//   ....[2]....
        /*0050*/ 	.word	0x00001fe0


	//   ....[3]....
        /*0054*/ 	.word	0x000022f0


	//   ....[4]....
        /*0058*/ 	.word	0x00002360


	//   ....[5]....
        /*005c*/ 	.word	0x000024a0


	//----- nvinfo : EIATTR_VRC_CTA_INIT_COUNT
	.align		4
.L_1280:
        /*0060*/ 	.byte	0x02, 0x4a
	.zero		1
	.zero		1


	//----- nvinfo : EIATTR_EXIT_INSTR_OFFSETS
	.align		4
        /*0064*/ 	.byte	0x04, 0x1c
        /*0066*/ 	.short	(.L_1282 - .L_1281)


	//   ....[0]....
.L_1281:
        /*0068*/ 	.word	0x00004520


	//   ....[1]....
        /*006c*/ 	.word	0x00004800


	//   ....[2]....
        /*0070*/ 	.word	0x00004a20


	//----- nvinfo : EIATTR_CRS_STACK_SIZE
	.align		4
.L_1282:
        /*0074*/ 	.byte	0x04, 0x1e
        /*0076*/ 	.short	(.L_1284 - .L_1283)
.L_1283:
        /*0078*/ 	.word	0x00000000


	//----- nvinfo : EIATTR_CBANK_PARAM_SIZE
	.align		4
.L_1284:
        /*007c*/ 	.byte	0x03, 0x19
        /*007e*/ 	.short	0x01d0


	//----- nvinfo : EIATTR_PARAM_CBANK
	.align		4
        /*0080*/ 	.byte	0x04, 0x0a
        /*0082*/ 	.short	(.L_1286 - .L_1285)
	.align		4
.L_1285:
        /*0084*/ 	.word	index@(.nv.constant0._ZN5flash32flash_fwd_splitkv_combine_kernelI23Flash_fwd_kernel_traitsILi32ELi64ELi128ELi4ELb0ELb0EN7cutlass6half_tE19Flash_kernel_traitsILi32ELi64ELi128ELi4ES3_EELi16ELi6ELb0EEEvNS_16Flash_fwd_paramsE)
        /*0088*/ 	.short	0x0380
        /*008a*/ 	.short	0x01d0


	//----- nvinfo : EIATTR_SW_WAR
	.align		4
.L_1286:
        /*008c*/ 	.byte	0x04, 0x36
        /*008e*/ 	.short	(.L_1288 - .L_1287)
.L_1287:
        /*0090*/ 	.word	0x00000008
.L_1288:


//--------------------- .nv.info._ZN5flash32flash_fwd_splitkv_combine_kernelI23Flash_fwd_kernel_traitsILi32ELi64ELi128ELi4ELb0ELb0EN7cutlass6half_tE19Flash_kernel_traitsILi32ELi64ELi128ELi4ES3_EELi16ELi5ELb0EEEvNS_16Flash_fwd_paramsE --------------------------
	.section	.nv.info._ZN5flash32flash_fwd_splitkv_combine_kernelI23Flash_fwd_kernel_traitsILi32ELi64ELi128ELi4ELb0ELb0EN7cutlass6half_tE19Flash_kernel_traitsILi32ELi64ELi128ELi4ES3_EELi16ELi5ELb0EEEvNS_16Flash_fwd_paramsE,"",@"SHT_CUDA_INFO"
	.sectionflags	@""
	.align	4


	//----- nvinfo : EIATTR_CUDA_API_VERSION
	.align		4
        /*0000*/ 	.byte	0x04, 0x37
        /*0002*/ 	.short	(.L_1290 - .L_1289)
.L_1289:
        /*0004*/ 	.word	0x00000082


	//----- nvinfo : EIATTR_KPARAM_INFO
	.align		4
.L_1290:
        /*0008*/ 	.byte	0x04, 0x17
        /*000a*/ 	.short	(.L_1292 - .L_1291)
.L_1291:
        /*000c*/ 	.word	0x00000000
        /*0010*/ 	.short	0x0000
        /*0012*/ 	.short	0x0000
        /*0014*/ 	.byte	0x00, 0xf0, 0x41, 0x07


	//----- nvinfo : EIATTR_SPARSE_MMA_MASK
	.align		4
.L_1292:
        /*0018*/ 	.byte	0x03, 0x50
        /*001a*/ 	.short	0x0000


	//----- nvinfo : EIATTR_MAXREG_COUNT
	.align		4
        /*001c*/ 	.byte	0x03, 0x1b
        /*001e*/ 	.short	0x00ff


	//----- nvinfo : EIATTR_NUM_BARRIERS
	.align		4
        /*0020*/ 	.byte	0x02, 0x4c
        /*0022*/ 	.byte	0x01
	.zero		1


	//----- nvinfo : EIATTR_MERCURY_ISA_VERSION
	.align		4
        /*0024*/ 	.byte	0x03, 0x5f
        /*0026*/ 	.short	0x0101


	//----- nvinfo : EIATTR_COOP_GROUP_MASK_REGIDS
	.align		4
        /*0028*/ 	.byte	0x04, 0x29
        /*002a*/ 	.short	(.L_1294 - .L_1293)


	//   ....[0]....
.L_1293:
        /*002c*/ 	.word	0xffffffff


	//   ....[1]....
        /*0030*/ 	.word	0xffffffff


	//   ....[2]....
        /*0034*/ 	.word	0xffffffff


	//   ....[3]....
        /*0038*/ 	.word	0xffffffff


	//   ....[4]....
        /*003c*/ 	.word	0xffffffff


	//   ....[5]....
        /*0040*/ 	.word	0xffffffff


	//----- nvinfo : EIATTR_COOP_GROUP_INSTR_OFFSETS
	.align		4
.L_1294:
        /*0044*/ 	.byte	0x04, 0x28
        /*0046*/ 	.short	(.L_1296 - .L_1295)


	//   ....[0]....
.L_1295:
        /*0048*/ 	.word	0x00001d10


	//   ....[1]....
        /*004c*/ 	.word	0x00001da0


	//   ....[2]....
        /*0050*/ 	.word	0x00001e30


	//   ....[3]....
        /*0054*/ 	.word	0x00002010


	//   ....[4]....
        /*0058*/ 	.word	0x000020b0


	//   ....[5]....
        /*005c*/ 	.word	0x000021d0


	//----- nvinfo : EIATTR_VRC_CTA_INIT_COUNT
	.align		4
.L_1296:
        /*0060*/ 	.byte	0x02, 0x4a
	.zero		1
	.zero		1


	//----- nvinfo : EIATTR_EXIT_INSTR_OFFSETS
	.align		4
        /*0064*/ 	.byte	0x04, 0x1c
        /*0066*/ 	.short	(.L_1298 - .L_1297)


	//   ....[0]....
.L_1297:
        /*0068*/ 	.word	0x00004080


	//   ....[1]....
        /*006c*/ 	.word	0x00004360


	//   ....[2]....
        /*0070*/ 	.word	0x00004580


	//----- nvinfo : EIATTR_CRS_STACK_SIZE
	.align		4
.L_1298:
        /*0074*/ 	.byte	0x04, 0x1e
        /*0076*/ 	.short	(.L_1300 - .L_1299)
.L_1299:
        /*0078*/ 	.word	0x00000000


	//----- nvinfo : EIATTR_CBANK_PARAM_SIZE
	.align		4
.L_1300:
        /*007c*/ 	.byte	0x03, 0x19
        /*007e*/ 	.short	0x01d0


	//----- nvinfo : EIATTR_PARAM_CBANK
	.align		4
        /*0080*/ 	.byte	0x04, 0x0a
        /*0082*/ 	.short	(.L_1302 - .L_1301)
	.align		4
.L_1301:
        /*0084*/ 	.word	index@(.nv.constant0._ZN5flash32flash_fwd_splitkv_combine_kernelI23Flash_fwd_kernel_traitsILi32ELi64ELi128ELi4ELb0ELb0EN7cutlass6half_tE19Flash_kernel_traitsILi32ELi64ELi128ELi4ES3_EELi16ELi5ELb0EEEvNS_16Flash_fwd_paramsE)
        /*0088*/ 	.short	0x0380
        /*008a*/ 	.short	0x01d0


	//----- nvinfo : EIATTR_SW_WAR
	.align		4
.L_1302:
        /*008c*/ 	.byte	0x04, 0x36
        /*008e*/ 	.short	(.L_1304 - .L_1303)
.L_1303:
        /*0090*/ 	.word	0x00000008
.L_1304:


//--------------------- .nv.info._ZN5flash32flash_fwd_splitkv_combine_kernelI23Flash_fwd_kernel_traitsILi32ELi64ELi128ELi4ELb0ELb0EN7cutlass6half_tE19Flash_kernel_traitsILi32ELi64ELi128ELi4ES3_EELi16ELi4ELb0EEEvNS_16Flash_fwd_paramsE --------------------------
	.section	.nv.info._ZN5flash32flash_fwd_splitkv_combine_kernelI23Flash_fwd_kernel_traitsILi32ELi64ELi128ELi4ELb0ELb0EN7cutlass6half_tE19Flash_kernel_traitsILi32ELi64ELi128ELi4ES3_EELi16ELi4ELb0EEEvNS_16Flash_fwd_paramsE,"",@"SHT_CUDA_INFO"
	.sectionflags	@""
	.align	4


	//----- nvinfo : EIATTR_CUDA_API_VERSION
	.align		4
        /*0000*/ 	.byte	0x04, 0x37
        /*0002*/ 	.short	(.L_1306 - .L_1305)
.L_1305:
        /*0004*/ 	.word	0x00000082


	//----- nvinfo : EIATTR_KPARAM_INFO
	.align		4
.L_1306:
        /*0008*/ 	.byte	0x04, 0x17
        /*000a*/ 	.short	(.L_1308 - .L_1307)
.L_1307:
        /*000c*/ 	.word	0x00000000
        /*0010*/ 	.short	0x0000
        /*0012*/ 	.short	0x0000
        /*0014*/ 	.byte	0x00, 0xf0, 0x41, 0x07


	//----- nvinfo : EIATTR_SPARSE_MMA_MASK
	.align		4
.L_1308:
        /*0018*/ 	.byte	0x03, 0x50
        /*001a*/ 	.short	0x0000


	//----- nvinfo : EIATTR_MAXREG_COUNT
	.align		4
        /*001c*/ 	.byte	0x03, 0x1b
        /*001e*/ 	.short	0x00ff


	//----- nvinfo : EIATTR_NUM_BARRIERS
	.align		4
        /*0020*/ 	.byte	0x02, 0x4c
        /*0022*/ 	.byte	0x01
	.zero		1


	//----- nvinfo : EIATTR_MERCURY_ISA_VERSION
	.align		4
        /*0024*/ 	.byte	0x03, 0x5f
        /*0026*/ 	.short	0x0101


	//----- nvinfo : EIATTR_COOP_GROUP_MASK_REGIDS
	.align		4
        /*0028*/ 	.byte	0x04, 0x29
        /*002a*/ 	.short	(.L_1310 - .L_1309)


	//   ....[0]....
.L_1309:
        /*002c*/ 	.word	0xffffffff


	//   ....[1]....
        /*0030*/ 	.word	0xffffffff


	//   ....[2]....
        /*0034*/ 	.word	0xffffffff


	//   ....[3]....
        /*0038*/ 	.word	0xffffffff


	//   ....[4]....
        /*003c*/ 	.word	0xffffffff


	//   ....[5]....
        /*0040*/ 	.word	0xffffffff


	//----- nvinfo : EIATTR_COOP_GROUP_INSTR_OFFSETS
	.align		4
.L_1310:
        /*0044*/ 	.byte	0x04, 0x28
        /*0046*/ 	.short	(.L_1312 - .L_1311)


	//   ....[0]....
.L_1311:
        /*0048*/ 	.word	0x00001a90


	//   ....[1]....
        /*004c*/ 	.word	0x00001ac0


	//   ....[2]....
        /*0050*/ 	.word	0x00001b00


	//   ....[3]....
        /*0054*/ 	.word	0x00001c90


	//   ....[4]....
        /*0058*/ 	.word	0x00001d00


	//   ....[5]....
        /*005c*/ 	.word	0x00001e20


	//----- nvinfo : EIATTR_VRC_CTA_INIT_COUNT
	.align		4
.L_1312:
        /*0060*/ 	.byte	0x02, 0x4a
	.zero		1
	.zero		1


	//----- nvinfo : EIATTR_EXIT_INSTR_OFFSETS
	.align		4
        /*0064*/ 	.byte	0x04, 0x1c
        /*0066*/ 	.short	(.L_1314 - .L_1313)


	//   ....[0]....
.L_1313:
        /*0068*/ 	.word	0x00003c60


	//   ....[1]....
        /*006c*/ 	.word	0x00003f40


	//   ....[2]....
        /*0070*/ 	.word	0x00004160


	//----- nvinfo : EIATTR_CRS_STACK_SIZE
	.align		4
.L_1314:
        /*0074*/ 	.byte	0x04, 0x1e
        /*0076*/ 	.short	(.L_1316 - .L_1315)
.L_1315:
        /*0078*/ 	.word	0x00000000


	//----- nvinfo : EIATTR_CBANK_PARAM_SIZE
	.align		4
.L_1316:
        /*007c*/ 	.byte	0x03, 0x19
        /*007e*/ 	.short	0x01d0


	//----- nvinfo : EIATTR_PARAM_CBANK
	.align		4
        /*0080*/ 	.byte	0x04, 0x0a
        /*0082*/ 	.short	(.L_1318 - .L_1317)
	.align		4
.L_1317:
        /*0084*/ 	.word	index@(.nv.constant0._ZN5flash32flash_fwd_splitkv_combine_kernelI23Flash_fwd_kernel_traitsILi32ELi64ELi128ELi4ELb0ELb0EN7cutlass6half_tE19Flash_kernel_traitsILi32ELi64ELi128ELi4ES3_EELi16ELi4ELb0EEEvNS_16Flash_fwd_paramsE)
        /*0088*/ 	.short	0x0380
        /*008a*/ 	.short	0x01d0


	//----- nvinfo : EIATTR_SW_WAR
	.align		4
.L_1318:
        /*008c*/ 	.byte	0x04, 0x36
        /*008e*/ 	.short	(.L_1320 - .L_1319)
.L_1319:
        /*0090*/ 	.word	0x00000008
.L_1320:


//--------------------- .nv.info._ZN5flash32flash_fwd_splitkv_combine_kernelI23Flash_fwd_kernel_traitsILi32ELi64ELi128ELi4ELb0ELb0EN7cutlass6half_tE19Flash_kernel_traitsILi32ELi64ELi128ELi4ES3_EELi16ELi3ELb0EEEvNS_16Flash_fwd_paramsE --------------------------
	.section	.nv.info._ZN5flash32flash_fwd_splitkv_combine_kernelI23Flash_fwd_kernel_traitsILi32ELi64ELi128ELi4ELb0ELb0EN7cutlass6half_tE19Flash_kernel_traitsILi32ELi64ELi128ELi4ES3_EELi16ELi3ELb0EEEvNS_16Flash_fwd_paramsE,"",@"SHT_CUDA_INFO"
	.sectionflags	@""
	.align	4


	//----- nvinfo : EIATTR_CUDA_API_VERSION
	.align		4
        /*0000*/ 	.byte	0x04, 0x37
        /*0002*/ 	.short	(.L_1322 - .L_1321)
.L_1321:
        /*0004*/ 	.word	0x00000082


	//----- nvinfo : EIATTR_KPARAM_INFO
	.align		4
.L_1322:
        /*0008*/ 	.byte	0x04, 0x17
        /*000a*/ 	.short	(.L_1324 - .L_1323)
.L_1323:
        /*000c*/ 	.word	0x00000000
        /*0010*/ 	.short	0x0000
        /*0012*/ 	.short	0x0000
        /*0014*/ 	.byte	0x00, 0xf0, 0x41, 0x07


	//----- nvinfo : EIATTR_SPARSE_MMA_MASK
	.align		4
.L_1324:
        /*0018*/ 	.byte	0x03, 0x50
        /*001a*/ 	.short	0x0000


	//----- nvinfo : EIATTR_MAXREG_COUNT
	.align		4
        /*001c*/ 	.byte	0x03, 0x1b
        /*001e*/ 	.short	0x00ff


	//----- nvinfo : EIATTR_NUM_BARRIERS
	.align		4
        /*0020*/ 	.byte	0x02, 0x4c
        /*0022*/ 	.byte	0x01
	.zero		1


	//----- nvinfo : EIATTR_MERCURY_ISA_VERSION
	.align		4
        /*0024*/ 	.byte	0x03, 0x5f
        /*0026*/ 	.short	0x0101


	//----- nvinfo : EIATTR_COOP_GROUP_MASK_REGIDS
	.align		4
        /*0028*/ 	.byte	0x04, 0x29
        /*002a*/ 	.short	(.L_1326 - .L_1325)


	//   ....[0]....
.L_1325:
        /*002c*/ 	.word	0xffffffff


	//   ....[1]....
        /*0030*/ 	.word	0xffffffff


	//   ....[2]....
        /*0034*/ 	.word	0xffffffff


	//   ....[3]....
        /*0038*/ 	.word	0xffffffff


	//   ....[4]....
        /*003c*/ 	.word	0xffffffff


	//   ....[5]....
        /*0040*/ 	.word	0xffffffff


	//----- nvinfo : EIATTR_COOP_GROUP_INSTR_OFFSETS
	.align		4
.L_1326:
        /*0044*/ 	.byte	0x04, 0x28
        /*0046*/ 	.short	(.L_1328 - .L_1327)


	//   ....[0]....
.L_1327:
        /*0048*/ 	.word	0x00001b20


	//   ....[1]....
        /*004c*/ 	.word	0x00001b80


	//   ....[2]....
        /*0050*/ 	.word	0x00001bb0


	//   ....[3]....
        /*0054*/ 	.word	0x00001c50


	//   ....[4]....
        /*0058*/ 	.word	0x00001c90


	//   ....[5]....
        /*005c*/ 	.word	0x00001d60


	//----- nvinfo : EIATTR_VRC_CTA_INIT_COUNT
	.align		4
.L_1328:
        /*0060*/ 	.byte	0x02, 0x4a
	.zero		1
	.zero		1


	//----- nvinfo : EIATTR_EXIT_INSTR_OFFSETS
	.align		4
        /*0064*/ 	.byte	0x04, 0x1c
        /*0066*/ 	.short	(.L_1330 - .L_1329)


	//   ....[0]....
.L_1329:
        /*0068*/ 	.word	0x00003b00


	//   ....[1]....
        /*006c*/ 	.word	0x00003de0


	//   ....[2]....
        /*0070*/ 	.word	0x00004000


	//----- nvinfo : EIATTR_CRS_STACK_SIZE
	.align		4
.L_1330:
        /*0074*/ 	.byte	0x04, 0x1e
        /*0076*/ 	.short	(.L_1332 - .L_1331)
.L_1331:
        /*0078*/ 	.word	0x00000000


	//----- nvinfo : EIATTR_CBANK_PARAM_SIZE
	.align		4
.L_1332:
        /*007c*/ 	.byte	0x03, 0x19
        /*007e*/ 	.short	0x01d0


	//----- nvinfo : EIATTR_PARAM_CBANK
	.align		4
        /*0080*/ 	.byte	0x04, 0x0a
        /*0082*/ 	.short	(.L_1334 - .L_1333)
	.align		4
.L_1333:
        /*0084*/ 	.word	index@(.nv.constant0._ZN5flash32flash_fwd_splitkv_combine_kernelI23Flash_fwd_kernel_traitsILi32ELi64ELi128ELi4ELb0ELb0EN7cutlass6half_tE19Flash_kernel_traitsILi32ELi64ELi128ELi4ES3_EELi16ELi3ELb0EEEvNS_16Flash_fwd_paramsE)
        /*0088*/ 	.short	0x0380
        /*008a*/ 	.short	0x01d0


	//----- nvinfo : EIATTR_SW_WAR
	.align		4
.L_1334:
        /*008c*/ 	.byte	0x04, 0x36
        /*008e*/ 	.short	(.L_1336 - .L_1335)
.L_1335:
        /*0090*/ 	.word	0x00000008
.L_1336:


//--------------------- .nv.info._ZN5flash32flash_fwd_splitkv_combine_kernelI23Flash_fwd_kernel_traitsILi32ELi64ELi128ELi4ELb0ELb0EN7cutlass6half_tE19Flash_kernel_traitsILi32ELi64ELi128ELi4ES3_EELi16ELi2ELb0EEEvNS_16Flash_fwd_paramsE --------------------------
	.section	.nv.info._ZN5flash32flash_fwd_splitkv_combine_kernelI23Flash_fwd_kernel_traitsILi32ELi64ELi128ELi4ELb0ELb0EN7cutlass6half_tE19Flash_kernel_traitsILi32ELi64ELi128ELi4ES3_EELi16ELi2ELb0EEEvNS_16Flash_fwd_paramsE,"",@"SHT_CUDA_INFO"
	.sectionflags	@""
	.align	4


	//----- nvinfo : EIATTR_CUDA_API_VERSION
	.align		4
        /*0000*/ 	.byte	0x04, 0x37
        /*0002*/ 	.short	(.L_1338 - .L_1337)
.L_1337:
        /*0004*/ 	.word	0x00000082


	//----- nvinfo : EIATTR_KPARAM_INFO
	.align		4
.L_1338:
        /*0008*/ 	.byte	0x04, 0x17
        /*000a*/ 	.short	(.L_1340 - .L_1339)
.L_1339:
        /*000c*/ 	.word	0x00000000
        /*0010*/ 	.short	0x0000
        /*0012*/ 	.short	0x0000
        /*0014*/ 	.byte	0x00, 0xf0, 0x41, 0x07


	//----- nvinfo : EIATTR_SPARSE_MMA_MASK
	.align		4
.L_1340:
        /*0018*/ 	.byte	0x03, 0x50
        /*001a*/ 	.short	0x0000


	//----- nvinfo : EIATTR_MAXREG_COUNT
	.align		4
        /*001c*/ 	.byte	0x03, 0x1b
        /*001e*/ 	.short	0x00ff


	//----- nvinfo : EIATTR_NUM_BARRIERS
	.align		4
        /*0020*/ 	.byte	0x02, 0x4c
        /*0022*/ 	.byte	0x01
	.zero		1


	//----- nvinfo : EIATTR_MERCURY_ISA_VERSION
	.align		4
        /*0024*/ 	.byte	0x03, 0x5f
        /*0026*/ 	.short	0x0101


	//----- nvinfo : EIATTR_COOP_GROUP_MASK_REGIDS
	.align		4
        /*0028*/ 	.byte	0x04, 0x29
        /*002a*/ 	.short	(.L_1342 - .L_1341)


	//   ....[0]....
.L_1341:
        /*002c*/ 	.word	0xffffffff


	//   ....[1]....
        /*0030*/ 	.word	0xffffffff


	//   ....[2]....
        /*0034*/ 	.word	0xffffffff


	//   ....[3]....
        /*0038*/ 	.word	0xffffffff


	//----- nvinfo : EIATTR_COOP_GROUP_INSTR_OFFSETS
	.align		4
.L_1342:
        /*003c*/ 	.byte	0x04, 0x28
        /*003e*/ 	.short	(.L_1344 - .L_1343)


	//   ....[0]....
.L_1343:
        /*0040*/ 	.word	0x00001ad0


	//   ....[1]....
        /*0044*/ 	.word	0x00001b10


	//   ....[2]....
        /*0048*/ 	.word	0x00001c50


	//   ....[3]....
        /*004c*/ 	.word	0x00001ce0


	//----- nvinfo : EIATTR_VRC_CTA_INIT_COUNT
	.align		4
.L_1344:
        /*0050*/ 	.byte	0x02, 0x4a
	.zero		1
	.zero		1


	//----- nvinfo : EIATTR_EXIT_INSTR_OFFSETS
	.align		4
        /*0054*/ 	.byte	0x04, 0x1c
        /*0056*/ 	.short	(.L_1346 - .L_1345)


	//   ....[0]....
.L_1345:
        /*0058*/ 	.word	0x00003ab0


	//   ....[1]....
        /*005c*/ 	.word	0x00003d90


	//   ....[2]....
        /*0060*/ 	.word	0x00003fb0


	//----- nvinfo : EIATTR_CRS_STACK_SIZE
	.align		4
.L_1346:
        /*0064*/ 	.byte	0x04, 0x1e
        /*0066*/ 	.short	(.L_1348 - .L_1347)
.L_1347:
        /*0068*/ 	.word	0x00000000


	//----- nvinfo : EIATTR_CBANK_PARAM_SIZE
	.align		4
.L_1348:
        /*006c*/ 	.byte	0x03, 0x19
        /*006e*/ 	.short	0x01d0


	//----- nvinfo : EIATTR_PARAM_CBANK
	.align		4
        /*0070*/ 	.byte	0x04, 0x0a
        /*0072*/ 	.short	(.L_1350 - .L_1349)
	.align		4
.L_1349:
        /*0074*/ 	.word	index@(.nv.constant0._ZN5flash32flash_fwd_splitkv_combine_kernelI23Flash_fwd_kernel_traitsILi32ELi64ELi128ELi4ELb0ELb0EN7cutlass6half_tE19Flash_kernel_traitsILi32ELi64ELi128ELi4ES3_EELi16ELi2ELb0EEEvNS_16Flash_fwd_paramsE)
        /*0078*/ 	.short	0x0380
        /*007a*/ 	.short	0x01d0


	//----- nvinfo : EIATTR_SW_WAR
	.align		4
.L_1350:
        /*007c*/ 	.byte	0x04, 0x36
        /*007e*/ 	.short	(.L_1352 - .L_1351)
.L_1351:
        /*0080*/ 	.word	0x00000008
.L_1352:


//--------------------- .nv.info._ZN5flash32flash_fwd_splitkv_combine_kernelI23Flash_fwd_kernel_traitsILi32ELi64ELi128ELi4ELb0ELb0EN7cutlass6half_tE19Flash_kernel_traitsILi32ELi64ELi128ELi4ES3_EELi16ELi1ELb0EEEvNS_16Flash_fwd_paramsE --------------------------
	.section	.nv.info._ZN5flash32flash_fwd_splitkv_combine_kernelI23Flash_fwd_kernel_traitsILi32ELi64ELi128ELi4ELb0ELb0EN7cutlass6half_tE19Flash_kernel_traitsILi32ELi64ELi128ELi4ES3_EELi16ELi1ELb0EEEvNS_16Flash_fwd_paramsE,"",@"SHT_CUDA_INFO"
	.sectionflags	@""
	.align	4


	//----- nvinfo : EIATTR_CUDA_API_VERSION
	.align		4
        /*0000*/ 	.byte	0x04, 0x37
        /*0002*/ 	.short	(.L_1354 - .L_1353)
.L_1353:
        /*0004*/ 	.word	0x00000082


	//----- nvinfo : EIATTR_KPARAM_INFO
	.align		4
.L_1354:
        /*0008*/ 	.byte	0x04, 0x17
        /*000a*/ 	.short	(.L_1356 - .L_1355)
.L_1355:
        /*000c*/ 	.word	0x00000000
        /*0010*/ 	.short	0x0000
        /*0012*/ 	.short	0x0000
        /*0014*/ 	.byte	0x00, 0xf0, 0x41, 0x07


	//----- nvinfo : EIATTR_SPARSE_MMA_MASK
	.align		4
.L_1356:
        /*0018*/ 	.byte	0x03, 0x50
        /*001a*/ 	.short	0x0000


	//----- nvinfo : EIATTR_MAXREG_COUNT
	.align		4
        /*001c*/ 	.byte	0x03, 0x1b
        /*001e*/ 	.short	0x00ff


	//----- nvinfo : EIATTR_NUM_BARRIERS
	.align		4
        /*0020*/ 	.byte	0x02, 0x4c
        /*0022*/ 	.byte	0x01
	.zero		1


	//----- nvinfo : EIATTR_MERCURY_ISA_VERSION
	.align		4
        /*0024*/ 	.byte	0x03, 0x5f
        /*0026*/ 	.short	0x0101


	//----- nvinfo : EIATTR_COOP_GROUP_MASK_REGIDS
	.align		4
        /*0028*/ 	.byte	0x04, 0x29
        /*002a*/ 	.short	(.L_1358 - .L_1357)


	//   ....[0]....
.L_1357:
        /*002c*/ 	.word	0xffffffff


	//   ....[1]....
        /*0030*/ 	.word	0xffffffff


	//----- nvinfo : EIATTR_COOP_GROUP_INSTR_OFFSETS
	.align		4
.L_1358:
        /*0034*/ 	.byte	0x04, 0x28
        /*0036*/ 	.short	(.L_1360 - .L_1359)


	//   ....[0]....
.L_1359:
        /*0038*/ 	.word	0x00001ba0


	//   ....[1]....
        /*003c*/ 	.word	0x00001db0


	//----- nvinfo : EIATTR_VRC_CTA_INIT_COUNT
	.align		4
.L_1360:
        /*0040*/ 	.byte	0x02, 0x4a
	.zero		1
	.zero		1


	//----- nvinfo : EIATTR_EXIT_INSTR_OFFSETS
	.align		4
        /*0044*/ 	.byte	0x04, 0x1c
        /*0046*/ 	.short	(.L_1362 - .L_1361)


	//   ....[0]....
.L_1361:
        /*0048*/ 	.word	0x00003a70


	//   ....[1]....
        /*004c*/ 	.word	0x00003d50


	//   ....[2]....
        /*0050*/ 	.word	0x00003f70


	//----- nvinfo : EIATTR_CRS_STACK_SIZE
	.align		4
.L_1362:
        /*0054*/ 	.byte	0x04, 0x1e
        /*0056*/ 	.short	(.L_1364 - .L_1363)
.L_1363:
        /*0058*/ 	.word	0x00000000


	//----- nvinfo : EIATTR_CBANK_PARAM_SIZE
	.align		4
.L_1364:
        /*005c*/ 	.byte	0x03, 0x19
        /*005e*/ 	.short	0x01d0


	//----- nvinfo : EIATTR_PARAM_CBANK
	.align		4
        /*0060*/ 	.byte	0x04, 0x0a
        /*0062*/ 	.short	(.L_1366 - .L_1365)
	.align		4
.L_1365:
        /*0064*/ 	.word	index@(.nv.constant0._ZN5flash32flash_fwd_splitkv_combine_kernelI23Flash_fwd_kernel_traitsILi32ELi64ELi128ELi4ELb0ELb0EN7cutlass6half_tE19Flash_kernel_traitsILi32ELi64ELi128ELi4ES3_EELi16ELi1ELb0EEEvNS_16Flash_fwd_paramsE)
        /*0068*/ 	.short	0x0380
        /*006a*/ 	.short	0x01d0


	//----- nvinfo : EIATTR_SW_WAR
	.align		4
.L_1366:
        /*006c*/ 	.byte	0x04, 0x36
        /*006e*/ 	.short	(.L_1368 - .L_1367)
.L_1367:
        /*0070*/ 	.word	0x00000008
.L_1368:


//--------------------- .nv.info._ZN5flash32flash_fwd_splitkv_combine_kernelI23Flash_fwd_kernel_traitsILi32ELi64ELi128ELi4ELb0ELb0EN7cutlass6half_tE19Flash_kernel_traitsILi32ELi64ELi128ELi4ES3_EELi16ELi7ELb1EEEvNS_16Flash_fwd_paramsE --------------------------
	.section	.nv.info._ZN5flash32flash_fwd_splitkv_combine_kernelI23Flash_fwd_kernel_traitsILi32ELi64ELi128ELi4ELb0ELb0EN7cutlass6half_tE19Flash_kernel_traitsILi32ELi64ELi128ELi4ES3_EELi16ELi7ELb1EEEvNS_16Flash_fwd_paramsE,"",@"SHT_CUDA_INFO"
	.sectionflags	@""
	.align	4


	//----- nvinfo : EIATTR_CUDA_API_VERSION
	.align		4
        /*0000*/ 	.byte	0x04, 0x37
        /*0002*/ 	.short	(.L_1370 - .L_1369)
.L_1369:
        /*0004*/ 	.word	0x00000082


	//----- nvinfo : EIATTR_KPARAM_INFO
	.align		4
.L_1370:
        /*0008*/ 	.byte	0x04, 0x17
        /*000a*/ 	.short	(.L_1372 - .L_1371)
.L_1371:
        /*000c*/ 	.word	0x00000000
        /*0010*/ 	.short	0x0000
        /*0012*/ 	.short	0x0000
        /*0014*/ 	.byte	0x00, 0xf0, 0x41, 0x07


	//----- nvinfo : EIATTR_SPARSE_MMA_MASK
	.align		4
.L_1372:
        /*0018*/ 	.byte	0x03, 0x50
        /*001a*/ 	.short	0x0000


	//----- nvinfo : EIATTR_MAXREG_COUNT
	.align		4
        /*001c*/ 	.byte	0x03, 0x1b
        /*001e*/ 	.short	0x00ff


	//----- nvinfo : EIATTR_NUM_BARRIERS
	.align		4
        /*0020*/ 	.byte	0x02, 0x4c
        /*0022*/ 	.byte	0x01
	.zero		1


	//----- nvinfo : EIATTR_MERCURY_ISA_VERSION
	.align		4
        /*0024*/ 	.byte	0x03, 0x5f
        /*0026*/ 	.short	0x0101


	//----- nvinfo : EIATTR_COOP_GROUP_MASK_REGIDS
	.align		4
        /*0028*/ 	.byte	0x04, 0x29
        /*002a*/ 	.short	(.L_1374 - .L_1373)


	//   ....[0]....
.L_1373:
        /*002c*/ 	.word	0xffffffff


	//   ....[1]....
        /*0030*/ 	.word	0xffffffff


	//   ....[2]....
        /*0034*/ 	.word	0xffffffff


	//   ....[3]....
        /*0038*/ 	.word	0xffffffff


	//   ....[4]....
        /*003c*/ 	.word	0xffffffff


	//   ....[5]....
        /*0040*/ 	.word	0xffffffff


	//----- nvinfo : EIATTR_COOP_GROUP_INSTR_OFFSETS
	.align		4
.L_1374:
        /*0044*/ 	.byte	0x04, 0x28
        /*0046*/ 	.short	(.L_1376 - .L_1375)


	//   ....[0]....
.L_1375:
        /*0048*/ 	.word	0x00002660


	//   ....[1]....
        /*004c*/ 	.word	0x000026e0


	//   ....[2]....
        /*0050*/ 	.word	0x00002730


	//   ....[3]....
        /*0054*/ 	.word	0x00002c60


	//   ....[4]....
        /*0058*/ 	.word	0x00002d00


	//   ....[5]....
        /*005c*/ 	.word	0x00002e00


	//----- nvinfo : EIATTR_VRC_CTA_INIT_COUNT
	.align		4
.L_1376:
        /*0060*/ 	.byte	0x02, 0x4a
	.zero		1
	.zero		1


	//----- nvinfo : EIATTR_EXIT_INSTR_OFFSETS
	.align		4
        /*0064*/ 	.byte	0x04, 0x1c
        /*0066*/ 	.short	(.L_1378 - .L_1377)


	//   ....[0]....
.L_1377:
        /*0068*/ 	.word	0x00005e80


	//   ....[1]....
        /*006c*/ 	.word	0x00006360


	//----- nvinfo : EIATTR_CRS_STACK_SIZE
	.align		4
.L_1378:
        /*0070*/ 	.byte	0x04, 0x1e
        /*0072*/ 	.short	(.L_1380 - .L_1379)
.L_1379:
        /*0074*/ 	.word	0x00000000


	//----- nvinfo : EIATTR_CBANK_PARAM_SIZE
	.align		4
.L_1380:
        /*0078*/ 	.byte	0x03, 0x19
        /*007a*/ 	.short	0x01d0


	//----- nvinfo : EIATTR_PARAM_CBANK
	.align		4
        /*007c*/ 	.byte	0x04, 0x0a
        /*007e*/ 	.short	(.L_1382 - .L_1381)
	.align		4
.L_1381:
        /*0080*/ 	.word	index@(.nv.constant0._ZN5flash32flash_fwd_splitkv_combine_kernelI23Flash_fwd_kernel_traitsILi32ELi64ELi128ELi4ELb0ELb0EN7cutlass6half_tE19Flash_kernel_traitsILi32ELi64ELi128ELi4ES3_EELi16ELi7ELb1EEEvNS_16Flash_fwd_paramsE)
        /*0084*/ 	.short	0x0380
        /*0086*/ 	.short	0x01d0


	//----- nvinfo : EIATTR_SW_WAR
	.align		4
.L_1382:
        /*0088*/ 	.byte	0x04, 0x36
        /*008a*/ 	.short	(.L_1384 - .L_1383)
.L_1383:
        /*008c*/ 	.word	0x00000008
.L_1384:


//--------------------- .nv.info._ZN5flash32flash_fwd_splitkv_combine_kernelI23Flash_fwd_kernel_traitsILi32ELi64ELi128ELi4ELb0ELb0EN7cutlass6half_tE19Flash_kernel_traitsILi32ELi64ELi128ELi4ES3_EELi16ELi6ELb1EEEvNS_16Flash_fwd_paramsE --------------------------
	.section	.nv.info._ZN5flash32flash_fwd_splitkv_combine_kernelI23Flash_fwd_kernel_traitsILi32ELi64ELi128ELi4ELb0ELb0EN7cutlass6half_tE19Flash_kernel_traitsILi32ELi64ELi128ELi4ES3_EELi16ELi6ELb1EEEvNS_16Flash_fwd_paramsE,"",@"SHT_CUDA_INFO"
	.sectionflags	@""
	.align	4


	//----- nvinfo : EIATTR_CUDA_API_VERSION
	.align		4
        /*0000*/ 	.byte	0x04, 0x37
        /*0002*/ 	.short	(.L_1386 - .L_1385)
.L_1385:
        /*0004*/ 	.word	0x00000082


	//----- nvinfo : EIATTR_KPARAM_INFO
	.align		4
.L_1386:
        /*0008*/ 	.byte	0x04, 0x17
        /*000a*/ 	.short	(.L_1388 - .L_1387)
.L_1387:
        /*000c*/ 	.word	0x00000000
        /*0010*/ 	.short	0x0000
        /*0012*/ 	.short	0x0000
        /*0014*/ 	.byte	0x00, 0xf0, 0x41, 0x07


	//----- nvinfo : EIATTR_SPARSE_MMA_MASK
	.align		4
.L_1388:
        /*0018*/ 	.byte	0x03, 0x50
        /*001a*/ 	.short	0x0000


	//----- nvinfo : EIATTR_MAXREG_COUNT
	.align		4
        /*001c*/ 	.byte	0x03, 0x1b
        /*001e*/ 	.short	0x00ff


	//----- nvinfo : EIATTR_NUM_BARRIERS
	.align		4
        /*0020*/ 	.byte	0x02, 0x4c
        /*0022*/ 	.byte	0x01
	.zero		1


	//----- nvinfo : EIATTR_MERCURY_ISA_VERSION
	.align		4
        /*0024*/ 	.byte	0x03, 0x5f
        /*0026*/ 	.short	0x0101


	//----- nvinfo : EIATTR_COOP_GROUP_MASK_REGIDS
	.align		4
        /*0028*/ 	.byte	0x04, 0x29
        /*002a*/ 	.short	(.L_1390 - .L_1389)


	//   ....[0]....
.L_1389:
        /*002c*/ 	.word	0xffffffff


	//   ....[1]....
        /*0030*/ 	.word	0xffffffff


	//   ....[2]....
        /*0034*/ 	.word	0xffffffff


	//   ....[3]....
        /*0038*/ 	.word	0xffffffff


	//   ....[4]....
        /*003c*/ 	.word	0xffffffff


	//   ....[5]....
        /*0040*/ 	.word	0xffffffff


	//----- nvinfo : EIATTR_COOP_GROUP_INSTR_OFFSETS
	.align		4
.L_1390:
        /*0044*/ 	.byte	0x04, 0x28
        /*0046*/ 	.short	(.L_1392 - .L_1391)


	//   ....[0]....
.L_1391:
        /*0048*/ 	.word	0x00001eb0


	//   ....[1]....
        /*004c*/ 	.word	0x00001f70


	//   ....[2]....
        /*0050*/ 	.word	0x00001fb0


	//   ....[3]....
        /*0054*/ 	.word	0x000022e0


	//   ....[4]....
        /*0058*/ 	.word	0x00002350


	//   ....[5]....
        /*005c*/ 	.word	0x00002490


	//----- nvinfo : EIATTR_VRC_CTA_INIT_COUNT
	.align		4
.L_1392:
        /*0060*/ 	.byte	0x02, 0x4a
	.zero		1
	.zero		1


	//----- nvinfo : EIATTR_EXIT_INSTR_OFFSETS
	.align		4
        /*0064*/ 	.byte	0x04, 0x1c
        /*0066*/ 	.short	(.L_1394 - .L_1393)


	//   ....[0]....
.L_1393:
        /*0068*/ 	.word	0x00005170


	//   ....[1]....
        /*006c*/ 	.word	0x00005650


	//----- nvinfo : EIATTR_CRS_STACK_SIZE
	.align		4
.L_1394:
        /*0070*/ 	.byte	0x04, 0x1e
        /*0072*/ 	.short	(.L_1396 - .L_1395)
.L_1395:
        /*0074*/ 	.word	0x00000000


	//----- nvinfo : EIATTR_CBANK_PARAM_SIZE
	.align		4
.L_1396:
        /*0078*/ 	.byte	0x03, 0x19
        /*007a*/ 	.short	0x01d0


	//----- nvinfo : EIATTR_PARAM_CBANK
	.align		4
        /*007c*/ 	.byte	0x04, 0x0a
        /*007e*/ 	.short	(.L_1398 - .L_1397)
	.align		4
.L_1397:
        /*0080*/ 	.word	index@(.nv.constant0._ZN5flash32flash_fwd_splitkv_combine_kernelI23Flash_fwd_kernel_traitsILi32ELi64ELi128ELi4ELb0ELb0EN7cutlass6half_tE19Flash_kernel_traitsILi32ELi64ELi128ELi4ES3_EELi16ELi6ELb1EEEvNS_16Flash_fwd_paramsE)
        /*0084*/ 	.short	0x0380
        /*0086*/ 	.short	0x01d0


	//----- nvinfo : EIATTR_SW_WAR
	.align		4
.L_1398:
        /*0088*/ 	.byte	0x04, 0x36
        /*008a*/ 	.short	(.L_1400 - .L_1399)
.L_1399:
        /*008c*/ 	.word	0x00000008
.L_1400:


//--------------------- .nv.info._ZN5flash32flash_fwd_splitkv_combine_kernelI23Flash_fwd_kernel_traitsILi32ELi64ELi128ELi4ELb0ELb0EN7cutlass6half_tE19Flash_kernel_traitsILi32ELi64ELi128ELi4ES3_EELi16ELi5ELb1EEEvNS_16Flash_fwd_paramsE --------------------------
	.section	.nv.info._ZN5flash32flash_fwd_splitkv_combine_kernelI23Flash_fwd_kernel_traitsILi32ELi64ELi128ELi4ELb0ELb0EN7cutlass6half_tE19Flash_kernel_traitsILi32ELi64ELi128ELi4ES3_EELi16ELi5ELb1EEEvNS_16Flash_fwd_paramsE,"",@"SHT_CUDA_INFO"
	.sectionflags	@""
	.align	4


	//----- nvinfo : EIATTR_CUDA_API_VERSION
	.align		4
        /*0000*/ 	.byte	0x04, 0x37
        /*0002*/ 	.short	(.L_1402 - .L_1401)
.L_1401:
        /*0004*/ 	.word	0x00000082


	//----- nvinfo : EIATTR_KPARAM_INFO
	.align		4
.L_1402:
        /*0008*/ 	.byte	0x04, 0x17
        /*000a*/ 	.short	(.L_1404 - .L_1403)
.L_1403:
        /*000c*/ 	.word	0x00000000
        /*0010*/ 	.short	0x0000
        /*0012*/ 	.short	0x0000
        /*0014*/ 	.byte	0x00, 0xf0, 0x41, 0x07


	//----- nvinfo : EIATTR_SPARSE_MMA_MASK
	.align		4
.L_1404:
        /*0018*/ 	.byte	0x03, 0x50
        /*001a*/ 	.short	0x0000


	//----- nvinfo : EIATTR_MAXREG_COUNT
	.align		4
        /*001c*/ 	.byte	0x03, 0x1b
        /*001e*/ 	.short	0x00ff


	//----- nvinfo : EIATTR_NUM_BARRIERS
	.align		4
        /*0020*/ 	.byte	0x02, 0x4c
        /*0022*/ 	.byte	0x01
	.zero		1


	//----- nvinfo : EIATTR_MERCURY_ISA_VERSION
	.align		4
        /*0024*/ 	.byte	0x03, 0x5f
        /*0026*/ 	.short	0x0101


	//----- nvinfo : EIATTR_COOP_GROUP_MASK_REGIDS
	.align		4
        /*0028*/ 	.byte	0x04, 0x29
        /*002a*/ 	.short	(.L_1406 - .L_1405)


	//   ....[0]....
.L_1405:
        /*002c*/ 	.word	0xffffffff


	//   ....[1]....
        /*0030*/ 	.word	0xffffffff


	//   ....[2]....
        /*0034*/ 	.word	0xffffffff


	//   ....[3]....
        /*0038*/ 	.word	0xffffffff


	//   ....[4]....
        /*003c*/ 	.word	0xffffffff


	//   ....[5]....
        /*0040*/ 	.word	0xffffffff


	//----- nvinfo : EIATTR_COOP_GROUP_INSTR_OFFSETS
	.align		4
.L_1406:
        /*0044*/ 	.byte	0x04, 0x28
        /*0046*/ 	.short	(.L_1408 - .L_1407)


	//   ....[0]....
.L_1407:
        /*0048*/ 	.word	0x00001c60


	//   ....[1]....
        /*004c*/ 	.word	0x00001ce0


	//   ....[2]....
        /*0050*/ 	.word	0x00001d90


	//   ....[3]....
        /*0054*/ 	.word	0x00001f70


	//   ....[4]....
        /*0058*/ 	.word	0x00002050


	//   ....[5]....
        /*005c*/ 	.word	0x00002120


	//----- nvinfo : EIATTR_VRC_CTA_INIT_COUNT
	.align		4
.L_1408:
        /*0060*/ 	.byte	0x02, 0x4a
	.zero		1
	.zero		1


	//----- nvinfo : EIATTR_EXIT_INSTR_OFFSETS
	.align		4
        /*0064*/ 	.byte	0x04, 0x1c
        /*0066*/ 	.short	(.L_1410 - .L_1409)


	//   ....[0]....
.L_1409:
        /*0068*/ 	.word	0x00004b40


	//   ....[1]....
        /*006c*/ 	.word	0x00005020


	//----- nvinfo : EIATTR_CRS_STACK_SIZE
	.align		4
.L_1410:
        /*0070*/ 	.byte	0x04, 0x1e
        /*0072*/ 	.short	(.L_1412 - .L_1411)
.L_1411:
        /*0074*/ 	.word	0x00000000


	//----- nvinfo : EIATTR_CBANK_PARAM_SIZE
	.align		4
.L_1412:
        /*0078*/ 	.byte	0x03, 0x19
        /*007a*/ 	.short	0x01d0


	//----- nvinfo : EIATTR_PARAM_CBANK
	.align		4
        /*007c*/ 	.byte	0x04, 0x0a
        /*007e*/ 	.short	(.L_1414 - .L_1413)
	.align		4
.L_1413:
        /*0080*/ 	.word	index@(.nv.constant0._ZN5flash32flash_fwd_splitkv_combine_kernelI23Flash_fwd_kernel_traitsILi32ELi64ELi128ELi4ELb0ELb0EN7cutlass6half_tE19Flash_kernel_traitsILi32ELi64ELi128ELi4ES3_EELi16ELi5ELb1EEEvNS_16Flash_fwd_paramsE)
        /*0084*/ 	.short	0x0380
        /*0086*/ 	.short	0x01d0


	//----- nvinfo : EIATTR_SW_WAR
	.align		4
.L_1414:
        /*0088*/ 	.byte	0x04, 0x36
        /*008a*/ 	.short	(.L_1416 - .L_1415)
.L_1415:
        /*008c*/ 	.word	0x00000008
.L_1416:


//--------------------- .nv.info._ZN5flash32flash_fwd_splitkv_combine_kernelI23Flash_fwd_kernel_traitsILi32ELi64ELi128ELi4ELb0ELb0EN7cutlass6half_tE19Flash_kernel_traitsILi32ELi64ELi128ELi4ES3_EELi16ELi4ELb1EEEvNS_16Flash_fwd_paramsE --------------------------
	.section	.nv.info._ZN5flash32flash_fwd_splitkv_combine_kernelI23Flash_fwd_kernel_traitsILi32ELi64ELi128ELi4ELb0ELb0EN7cutlass6half_tE19Flash_kernel_traitsILi32ELi64ELi128ELi4ES3_EELi16ELi4ELb1EEEvNS_16Flash_fwd_paramsE,"",@"SHT_CUDA_INFO"
	.sectionflags	@""
	.align	4


	//----- nvinfo : EIATTR_CUDA_API_VERSION
	.align		4
        /*0000*/ 	.byte	0x04, 0x37
        /*0002*/ 	.short	(.L_1418 - .L_1417)
.L_1417:
        /*0004*/ 	.word	0x00000082


	//----- nvinfo : EIATTR_KPARAM_INFO
	.align		4
.L_1418:
        /*0008*/ 	.byte	0x04, 0x17
        /*000a*/ 	.short	(.L_1420 - .L_1419)
.L_1419:
        /*000c*/ 	.word	0x00000000
        /*0010*/ 	.short	0x0000
        /*0012*/ 	.short	0x0000
        /*0014*/ 	.byte	0x00, 0xf0, 0x41, 0x07


	//----- nvinfo : EIATTR_SPARSE_MMA_MASK
	.align		4
.L_1420:
        /*0018*/ 	.byte	0x03, 0x50
        /*001a*/ 	.short	0x0000


	//----- nvinfo : EIATTR_MAXREG_COUNT
	.align		4
        /*001c*/ 	.byte	0x03, 0x1b
        /*001e*/ 	.short	0x00ff


	//----- nvinfo : EIATTR_NUM_BARRIERS
	.align		4
        /*0020*/ 	.byte	0x02, 0x4c
        /*0022*/ 	.byte	0x01
	.zero		1


	//----- nvinfo : EIATTR_MERCURY_ISA_VERSION
	.align		4
        /*0024*/ 	.byte	0x03, 0x5f
        /*0026*/ 	.short	0x0101


	//----- nvinfo : EIATTR_COOP_GROUP_MASK_REGIDS
	.align		4
        /*0028*/ 	.byte	0x04, 0x29
        /*002a*/ 	.short	(.L_1422 - .L_1421)


	//   ....[0]....
.L_1421:
        /*002c*/ 	.word	0xffffffff


	//   ....[1]....
        /*0030*/ 	.word	0xffffffff


	//   ....[2]....
        /*0034*/ 	.word	0xffffffff


	//   ....[3]....
        /*0038*/ 	.word	0xffffffff


	//   ....[4]....
        /*003c*/ 	.word	0xffffffff


	//   ....[5]....
        /*0040*/ 	.word	0xffffffff


	//----- nvinfo : EIATTR_COOP_GROUP_INSTR_OFFSETS
	.align		4
.L_1422:
        /*0044*/ 	.byte	0x04, 0x28
        /*0046*/ 	.short	(.L_1424 - .L_1423)


	//   ....[0]....
.L_1423:
        /*0048*/ 	.word	0x00001a80


	//   ....[1]....
        /*004c*/ 	.word	0x00001ab0


	//   ....[2]....
        /*0050*/ 	.word	0x00001af0


	//   ....[3]....
        /*0054*/ 	.word	0x00001c70


	//   ....[4]....
        /*0058*/ 	.word	0x00001ce0


	//   ....[5]....
        /*005c*/ 	.word	0x00001e00


	//----- nvinfo : EIATTR_VRC_CTA_INIT_COUNT
	.align		4
.L_1424:
        /*0060*/ 	.byte	0x02, 0x4a
	.zero		1
	.zero		1


	//----- nvinfo : EIATTR_EXIT_INSTR_OFFSETS
	.align		4
        /*0064*/ 	.byte	0x04, 0x1c
        /*0066*/ 	.short	(.L_1426 - .L_1425)


	//   ....[0]....
.L_1425:
        /*0068*/ 	.word	0x000047d0


	//   ....[1]....
        /*006c*/ 	.word	0x00004cb0


	//----- nvinfo : EIATTR_CRS_STACK_SIZE
	.align		4
.L_1426:
        /*0070*/ 	.byte	0x04, 0x1e
        /*0072*/ 	.short	(.L_1428 - .L_1427)
.L_1427:
        /*0074*/ 	.word	0x00000000


	//----- nvinfo : EIATTR_CBANK_PARAM_SIZE
	.align		4
.L_1428:
        /*0078*/ 	.byte	0x03, 0x19
        /*007a*/ 	.short	0x01d0


	//----- nvinfo : EIATTR_PARAM_CBANK
	.align		4
        /*007c*/ 	.byte	0x04, 0x0a
        /*007e*/ 	.short	(.L_1430 - .L_1429)
	.align		4
.L_1429:
        /*0080*/ 	.word	index@(.nv.constant0._ZN5flash32flash_fwd_splitkv_combine_kernelI23Flash_fwd_kernel_traitsILi32ELi64ELi128ELi4ELb0ELb0EN7cutlass6half_tE19Flash_kernel_traitsILi32ELi64ELi128ELi4ES3_EELi16ELi4ELb1EEEvNS_16Flash_fwd_paramsE)
        /*0084*/ 	.short	0x0380
        /*0086*/ 	.short	0x01d0


	//----- nvinfo : EIATTR_SW_WAR
	.align		4
.L_1430:
        /*0088*/ 	.byte	0x04, 0x36
        /*008a*/ 	.short	(.L_1432 - .L_1431)
.L_1431:
        /*008c*/ 	.word	0x00000008
.L_1432:


//--------------------- .nv.info._ZN5flash32flash_fwd_splitkv_combine_kernelI23Flash_fwd_kernel_traitsILi32ELi64ELi128ELi4ELb0ELb0EN7cutlass6half_tE19Flash_kernel_traitsILi32ELi64ELi128ELi4ES3_EELi16ELi3ELb1EEEvNS_16Flash_fwd_paramsE --------------------------
	.section	.nv.info._ZN5flash32flash_fwd_splitkv_combine_kernelI23Flash_fwd_kernel_traitsILi32ELi64ELi128ELi4ELb0ELb0EN7cutlass6half_tE19Flash_kernel_traitsILi32ELi64ELi128ELi4ES3_EELi16ELi3ELb1EEEvNS_16Flash_fwd_paramsE,"",@"SHT_CUDA_INFO"
	.sectionflags	@""
	.align	4


	//----- nvinfo : EIATTR_CUDA_API_VERSION
	.align		4
        /*0000*/ 	.byte	0x04, 0x37
        /*0002*/ 	.short	(.L_1434 - .L_1433)
.L_1433:
        /*0004*/ 	.word	0x00000082


	//----- nvinfo : EIATTR_KPARAM_INFO
	.align		4
.L_1434:
        /*0008*/ 	.byte	0x04, 0x17
        /*000a*/ 	.short	(.L_1436 - .L_1435)
.L_1435:
        /*000c*/ 	.word	0x00000000
        /*0010*/ 	.short	0x0000
        /*0012*/ 	.short	0x0000
        /*0014*/ 	.byte	0x00, 0xf0, 0x41, 0x07


	//----- nvinfo : EIATTR_SPARSE_MMA_MASK
	.align		4
.L_1436:
        /*0018*/ 	.byte	0x03, 0x50
        /*001a*/ 	.short	0x0000


	//----- nvinfo : EIATTR_MAXREG_COUNT
	.align		4
        /*001c*/ 	.byte	0x03, 0x1b
        /*001e*/ 	.short	0x00ff


	//----- nvinfo : EIATTR_NUM_BARRIERS
	.align		4
        /*0020*/ 	.byte	0x02, 0x4c
        /*0022*/ 	.byte	0x01
	.zero		1


	//----- nvinfo : EIATTR_MERCURY_ISA_VERSION
	.align		4
        /*0024*/ 	.byte	0x03, 0x5f
        /*0026*/ 	.short	0x0101


	//----- nvinfo : EIATTR_COOP_GROUP_MASK_REGIDS
	.align		4
        /*0028*/ 	.byte	0x04, 0x29
        /*002a*/ 	.short	(.L_1438 - .L_1437)


	//   ....[0]....
.L_1437:
        /*002c*/ 	.word	0xffffffff


	//   ....[1]....
        /*0030*/ 	.word	0xffffffff


	//   ....[2]....
        /*0034*/ 	.word	0xffffffff


	//   ....[3]....
        /*0038*/ 	.word	0xffffffff


	//   ....[4]....
        /*003c*/ 	.word	0xffffffff


	//   ....[5]....
        /*0040*/ 	.word	0xffffffff


	//----- nvinfo : EIATTR_COOP_GROUP_INSTR_OFFSETS
	.align		4
.L_1438:
        /*0044*/ 	.byte	0x04, 0x28
        /*0046*/ 	.short	(.L_1440 - .L_1439)


	//   ....[0]....
.L_1439:
        /*0048*/ 	.word	0x00001b10


	//   ....[1]....
        /*004c*/ 	.word	0x00001b60


	//   ....[2]....
        /*0050*/ 	.word	0x00001b80


	//   ....[3]....
        /*0054*/ 	.word	0x00001c40


	//   ....[4]....
        /*0058*/ 	.word	0x00001c70


	//   ....[5]....
        /*005c*/ 	.word	0x00001d50


	//----- nvinfo : EIATTR_VRC_CTA_INIT_COUNT
	.align		4
.L_1440:
        /*0060*/ 	.byte	0x02, 0x4a
	.zero		1
	.zero		1


	//----- nvinfo : EIATTR_EXIT_INSTR_OFFSETS
	.align		4
        /*0064*/ 	.byte	0x04, 0x1c
        /*0066*/ 	.short	(.L_1442 - .L_1441)


	//   ....[0]....
.L_1441:
        /*0068*/ 	.word	0x00004650


	//   ....[1]....
        /*006c*/ 	.word	0x00004b30


	//----- nvinfo : EIATTR_CRS_STACK_SIZE
	.align		4
.L_1442:
        /*0070*/ 	.byte	0x04, 0x1e
        /*0072*/ 	.short	(.L_1444 - .L_1443)
.L_1443:
        /*0074*/ 	.word	0x00000000


	//----- nvinfo : EIATTR_CBANK_PARAM_SIZE
	.align		4
.L_1444:
        /*0078*/ 	.byte	0x03, 0x19
        /*007a*/ 	.short	0x01d0


	//----- nvinfo : EIATTR_PARAM_CBANK
	.align		4
        /*007c*/ 	.byte	0x04, 0x0a
        /*007e*/ 	.short	(.L_1446 - .L_1445)
	.align		4
.L_1445:
        /*0080*/ 	.word	index@(.nv.constant0._ZN5flash32flash_fwd_splitkv_combine_kernelI23Flash_fwd_kernel_traitsILi32ELi64ELi128ELi4ELb0ELb0EN7cutlass6half_tE19Flash_kernel_traitsILi32ELi64ELi128ELi4ES3_EELi16ELi3ELb1EEEvNS_16Flash_fwd_paramsE)
        /*0084*/ 	.short	0x0380
        /*0086*/ 	.short	0x01d0


	//----- nvinfo : EIATTR_SW_WAR
	.align		4
.L_1446:
        /*0088*/ 	.byte	0x04, 0x36
        /*008a*/ 	.short	(.L_1448 - .L_1447)
.L_1447:
        /*008c*/ 	.word	0x00000008
.L_1448:


//--------------------- .nv.info._ZN5flash32flash_fwd_splitkv_combine_kernelI23Flash_fwd_kernel_traitsILi32ELi64ELi128ELi4ELb0ELb0EN7cutlass6half_tE19Flash_kernel_traitsILi32ELi64ELi128ELi4ES3_EELi16ELi2ELb1EEEvNS_16Flash_fwd_paramsE --------------------------
	.section	.nv.info._ZN5flash32flash_fwd_splitkv_combine_kernelI23Flash_fwd_kernel_traitsILi32ELi64ELi128ELi4ELb0ELb0EN7cutlass6half_tE19Flash_kernel_traitsILi32ELi64ELi128ELi4ES3_EELi16ELi2ELb1EEEvNS_16Flash_fwd_paramsE,"",@"SHT_CUDA_INFO"
	.sectionflags	@""
	.align	4


	//----- nvinfo : EIATTR_CUDA_API_VERSION
	.align		4
        /*0000*/ 	.byte	0x04, 0x37
        /*0002*/ 	.short	(.L_1450 - .L_1449)
.L_1449:
        /*0004*/ 	.word	0x00000082


	//----- nvinfo : EIATTR_KPARAM_INFO
	.align		4
.L_1450:
        /*0008*/ 	.byte	0x04, 0x17
        /*000a*/ 	.short	(.L_1452 - .L_1451)
.L_1451:
        /*000c*/ 	.word	0x00000000
        /*0010*/ 	.short	0x0000
        /*0012*/ 	.short	0x0000
        /*0014*/ 	.byte	0x00, 0xf0, 0x41, 0x07


	//----- nvinfo : EIATTR_SPARSE_MMA_MASK
	.align		4
.L_1452:
        /*0018*/ 	.byte	0x03, 0x50
        /*001a*/ 	.short	0x0000


	//----- nvinfo : EIATTR_MAXREG_COUNT
	.align		4
        /*001c*/ 	.byte	0x03, 0x1b
        /*001e*/ 	.short	0x00ff


	//----- nvinfo : EIATTR_NUM_BARRIERS
	.align		4
        /*0020*/ 	.byte	0x02, 0x4c
        /*0022*/ 	.byte	0x01
	.zero		1


	//----- nvinfo : EIATTR_MERCURY_ISA_VERSION
	.align		4
        /*0024*/ 	.byte	0x03, 0x5f
        /*0026*/ 	.short	0x0101


	//----- nvinfo : EIATTR_COOP_GROUP_MASK_REGIDS
	.align		4
        /*0028*/ 	.byte	0x04, 0x29
        /*002a*/ 	.short	(.L_1454 - .L_1453)


	//   ....[0]....
.L_1453:
        /*002c*/ 	.word	0xffffffff


	//   ....[1]....
        /*0030*/ 	.word	0xffffffff


	//   ....[2]....
        /*0034*/ 	.word	0xffffffff


	//   ....[3]....
        /*0038*/ 	.word	0xffffffff


	//----- nvinfo : EIATTR_COOP_GROUP_INSTR_OFFSETS
	.align		4
.L_1454:
        /*003c*/ 	.byte	0x04, 0x28
        /*003e*/ 	.short	(.L_1456 - .L_1455)


	//   ....[0]....
.L_1455:
        /*0040*/ 	.word	0x00001b30


	//   ....[1]....
        /*0044*/ 	.word	0x00001bb0


	//   ....[2]....
        /*0048*/ 	.word	0x00001d30


	//   ....[3]....
        /*004c*/ 	.word	0x00001e30


	//----- nvinfo : EIATTR_VRC_CTA_INIT_COUNT
	.align		4
.L_1456:
        /*0050*/ 	.byte	0x02, 0x4a
	.zero		1
	.zero		1


	//----- nvinfo : EIATTR_EXIT_INSTR_OFFSETS
	.align		4
        /*0054*/ 	.byte	0x04, 0x1c
        /*0056*/ 	.short	(.L_1458 - .L_1457)


	//   ....[0]....
.L_1457:
        /*0058*/ 	.word	0x00004630


	//   ....[1]....
        /*005c*/ 	.word	0x00004b10


	//----- nvinfo : EIATTR_CRS_STACK_SIZE
	.align		4
.L_1458:
        /*0060*/ 	.byte	0x04, 0x1e
        /*0062*/ 	.short	(.L_1460 - .L_1459)
.L_1459:
        /*0064*/ 	.word	0x00000000


	//----- nvinfo : EIATTR_CBANK_PARAM_SIZE
	.align		4
.L_1460:
        /*0068*/ 	.byte	0x03, 0x19
        /*006a*/ 	.short	0x01d0


	//----- nvinfo : EIATTR_PARAM_CBANK
	.align		4
        /*006c*/ 	.byte	0x04, 0x0a
        /*006e*/ 	.short	(.L_1462 - .L_1461)
	.align		4
.L_1461:
        /*0070*/ 	.word	index@(.nv.constant0._ZN5flash32flash_fwd_splitkv_combine_kernelI23Flash_fwd_kernel_traitsILi32ELi64ELi128ELi4ELb0ELb0EN7cutlass6half_tE19Flash_kernel_traitsILi32ELi64ELi128ELi4ES3_EELi16ELi2ELb1EEEvNS_16Flash_fwd_paramsE)
        /*0074*/ 	.short	0x0380
        /*0076*/ 	.short	0x01d0


	//----- nvinfo : EIATTR_SW_WAR
	.align		4
.L_1462:
        /*0078*/ 	.byte	0x04, 0x36
        /*007a*/ 	.short	(.L_1464 - .L_1463)
.L_1463:
        /*007c*/ 	.word	0x00000008
.L_1464:


//--------------------- .nv.info._ZN5flash32flash_fwd_splitkv_combine_kernelI23Flash_fwd_kernel_traitsILi32ELi64ELi128ELi4ELb0ELb0EN7cutlass6half_tE19Flash_kernel_traitsILi32ELi64ELi128ELi4ES3_EELi16ELi1ELb1EEEvNS_16Flash_fwd_paramsE --------------------------
	.section	.nv.info._ZN5flash32flash_fwd_splitkv_combine_kernelI23Flash_fwd_kernel_traitsILi32ELi64ELi128ELi4ELb0ELb0EN7cutlass6half_tE19Flash_kernel_traitsILi32ELi64ELi128ELi4ES3_EELi16ELi1ELb1EEEvNS_16Flash_fwd_paramsE,"",@"SHT_CUDA_INFO"
	.sectionflags	@""
	.align	4


	//----- nvinfo : EIATTR_CUDA_API_VERSION
	.align		4
        /*0000*/ 	.byte	0x04, 0x37
        /*0002*/ 	.short	(.L_1466 - .L_1465)
.L_1465:
        /*0004*/ 	.word	0x00000082


	//----- nvinfo : EIATTR_KPARAM_INFO
	.align		4
.L_1466:
        /*0008*/ 	.byte	0x04, 0x17
        /*000a*/ 	.short	(.L_1468 - .L_1467)
.L_1467:
        /*000c*/ 	.word	0x00000000
        /*0010*/ 	.short	0x0000
        /*0012*/ 	.short	0x0000
        /*0014*/ 	.byte	0x00, 0xf0, 0x41, 0x07


	//----- nvinfo : EIATTR_SPARSE_MMA_MASK
	.align		4
.L_1468:
        /*0018*/ 	.byte	0x03, 0x50
        /*001a*/ 	.short	0x0000


	//----- nvinfo : EIATTR_MAXREG_COUNT
	.align		4
        /*001c*/ 	.byte	0x03, 0x1b
        /*001e*/ 	.short	0x00ff


	//----- nvinfo : EIATTR_NUM_BARRIERS
	.align		4
        /*0020*/ 	.byte	0x02, 0x4c
        /*0022*/ 	.byte	0x01
	.zero		1


	//----- nvinfo : EIATTR_MERCURY_ISA_VERSION
	.align		4
        /*0024*/ 	.byte	0x03, 0x5f
        /*0026*/ 	.short	0x0101


	//----- nvinfo : EIATTR_COOP_GROUP_MASK_REGIDS
	.align		4
        /*0028*/ 	.byte	0x04, 0x29
        /*002a*/ 	.short	(.L_1470 - .L_1469)


	//   ....[0]....
.L_1469:
        /*002c*/ 	.word	0xffffffff


	//   ....[1]....
        /*0030*/ 	.word	0xffffffff


	//----- nvinfo : EIATTR_COOP_GROUP_INSTR_OFFSETS
	.align		4
.L_1470:
        /*0034*/ 	.byte	0x04, 0x28
        /*0036*/ 	.short	(.L_1472 - .L_1471)


	//   ....[0]....
.L_1471:
        /*0038*/ 	.word	0x00001b50


	//   ....[1]....
        /*003c*/ 	.word	0x00001d60


	//----- nvinfo : EIATTR_VRC_CTA_INIT_COUNT
	.align		4
.L_1472:
        /*0040*/ 	.byte	0x02, 0x4a
	.zero		1
	.zero		1


	//----- nvinfo : EIATTR_EXIT_INSTR_OFFSETS
	.align		4
        /*0044*/ 	.byte	0x04, 0x1c
        /*0046*/ 	.short	(.L_1474 - .L_1473)


	//   ....[0]....
.L_1473:
        /*0048*/ 	.word	0x00004600


	//   ....[1]....
        /*004c*/ 	.word	0x00004ae0


	//----- nvinfo : EIATTR_CRS_STACK_SIZE
	.align		4
.L_1474:
        /*0050*/ 	.byte	0x04, 0x1e
        /*0052*/ 	.short	(.L_1476 - .L_1475)
.L_1475:
        /*0054*/ 	.word	0x00000000


	//----- nvinfo : EIATTR_CBANK_PARAM_SIZE
	.align		4
.L_1476:
        /*0058*/ 	.byte	0x03, 0x19
        /*005a*/ 	.short	0x01d0


	//----- nvinfo : EIATTR_PARAM_CBANK
	.align		4
        /*005c*/ 	.byte	0x04, 0x0a
        /*005e*/ 	.short	(.L_1478 - .L_1477)
	.align		4
.L_1477:
        /*0060*/ 	.word	index@(.nv.constant0._ZN5flash32flash_fwd_splitkv_combine_kernelI23Flash_fwd_kernel_traitsILi32ELi64ELi128ELi4ELb0ELb0EN7cutlass6half_tE19Flash_kernel_traitsILi32ELi64ELi128ELi4ES3_EELi16ELi1ELb1EEEvNS_16Flash_fwd_paramsE)
        /*0064*/ 	.short	0x0380
        /*0066*/ 	.short	0x01d0


	//----- nvinfo : EIATTR_SW_WAR
	.align		4
.L_1478:
        /*0068*/ 	.byte	0x04, 0x36
        /*006a*/ 	.short	(.L_1480 - .L_1479)
.L_1479:
        /*006c*/ 	.word	0x00000008
.L_1480:


//--------------------- .nv.info._ZN5flash24flash_fwd_splitkv_kernelI23Flash_fwd_kernel_traitsILi32ELi64ELi128ELi4ELb0ELb0EN7cutlass6half_tE19Flash_kernel_traitsILi32ELi64ELi128ELi4ES3_EELb1ELb0ELb0ELb0ELb0ELb0ELb0ELb0EEEvNS_16Flash_fwd_paramsE --------------------------
	.section	.nv.info._ZN5flash24flash_fwd_splitkv_kernelI23Flash_fwd_kernel_traitsILi32ELi64ELi128ELi4ELb0ELb0EN7cutlass6half_tE19Flash_kernel_traitsILi32ELi64ELi128ELi4ES3_EELb1ELb0ELb0ELb0ELb0ELb0ELb0ELb0EEEvNS_16Flash_fwd_paramsE,"",@"SHT_CUDA_INFO"
	.sectionflags	@""
	.align	4


	//----- nvinfo : EIATTR_CUDA_API_VERSION
	.align		4
        /*0000*/ 	.byte	0x04, 0x37
        /*0002*/ 	.short	(.L_1482 - .L_1481)
.L_1481:
        /*0004*/ 	.word	0x00000082


	//----- nvinfo : EIATTR_KPARAM_INFO
	.align		4
.L_1482:
        /*0008*/ 	.byte	0x04, 0x17
        /*000a*/ 	.short	(.L_1484 - .L_1483)
.L_1483:
        /*000c*/ 	.word	0x00000000
        /*0010*/ 	.short	0x0000
        /*0012*/ 	.short	0x0000
        /*0014*/ 	.byte	0x00, 0xf0, 0x41, 0x07


	//----- nvinfo : EIATTR_SPARSE_MMA_MASK
	.align		4
.L_1484:
        /*0018*/ 	.byte	0x03, 0x50
        /*001a*/ 	.short	0x0000


	//----- nvinfo : EIATTR_MAXREG_COUNT
	.align		4
        /*001c*/ 	.byte	0x03, 0x1b
        /*001e*/ 	.short	0x00ff


	//----- nvinfo : EIATTR_NUM_BARRIERS
	.align		4
        /*0020*/ 	.byte	0x02, 0x4c
        /*0022*/ 	.byte	0x01
	.zero		1


	//----- nvinfo : EIATTR_MERCURY_ISA_VERSION
	.align		4
        /*0024*/ 	.byte	0x03, 0x5f
        /*0026*/ 	.short	0x0101


	//----- nvinfo : EIATTR_COOP_GROUP_MASK_REGIDS
	.align		4
        /*0028*/ 	.byte	0x04, 0x29
        /*002a*/ 	.short	(.L_1486 - .L_1485)


	//   ....[0]....
.L_1485:
        /*002c*/ 	.word	0xffffffff


	//   ....[1]....
        /*0030*/ 	.word	0xffffffff


	//   ....[2]....
        /*0034*/ 	.word	0xffffffff


	//   ....[3]....
        /*0038*/ 	.word	0xffffffff


	//   ....[4]....
        /*003c*/ 	.word	0xffffffff


	//   ....[5]....
        /*0040*/ 	.word	0xffffffff


	//   ....[6]....
        /*0044*/ 	.word	0xffffffff


	//   ....[7]....
        /*0048*/ 	.word	0xffffffff


	//   ....[8]....
        /*004c*/ 	.word	0xffffffff


	//   ....[9]....
        /*0050*/ 	.word	0xffffffff


	//   ....[10]....
        /*0054*/ 	.word	0xffffffff


	//   ....[11]....
        /*0058*/ 	.word	0xffffffff


	//   ....[12]....
        /*005c*/ 	.word	0xffffffff


	//   ....[13]....
        /*0060*/ 	.word	0xffffffff


	//   ....[14]....
        /*0064*/ 	.word	0xffffffff


	//   ....[15]....
        /*0068*/ 	.word	0xffffffff


	//----- nvinfo : EIATTR_COOP_GROUP_INSTR_OFFSETS
	.align		4
.L_1486:
        /*006c*/ 	.byte	0x04, 0x28
        /*006e*/ 	.short	(.L_1488 - .L_1487)


	//   ....[0]....
.L_1487:
        /*0070*/ 	.word	0x00003910


	//   ....[1]....
        /*0074*/ 	.word	0x00003b00


	//   ....[2]....
        /*0078*/ 	.word	0x00003b70


	//   ....[3]....
        /*007c*/ 	.word	0x00003c20


	//   ....[4]....
        /*0080*/ 	.word	0x00006980


	//   ....[5]....
        /*0084*/ 	.word	0x000069d0


	//   ....[6]....
        /*0088*/ 	.word	0x000069f0


	//   ....[7]....
        /*008c*/ 	.word	0x00006a10


	//   ....[8]....
        /*0090*/ 	.word	0x00009290


	//   ....[9]....
        /*0094*/ 	.word	0x000092b0


	//   ....[10]....
        /*0098*/ 	.word	0x000092e0


	//   ....[11]....
        /*009c*/ 	.word	0x000092f0


	//   ....[12]....
        /*00a0*/ 	.word	0x0000a630


	//   ....[13]....
        /*00a4*/ 	.word	0x0000a670


	//   ....[14]....
        /*00a8*/ 	.word	0x0000a770


	//   ....[15]....
        /*00ac*/ 	.word	0x0000a780


	//----- nvinfo : EIATTR_VRC_CTA_INIT_COUNT
	.align		4
.L_1488:
        /*00b0*/ 	.byte	0x02, 0x4a
	.zero		1
	.zero		1


	//----- nvinfo : EIATTR_EXIT_INSTR_OFFSETS
	.align		4
        /*00b4*/ 	.byte	0x04, 0x1c
        /*00b6*/ 	.short	(.L_1490 - .L_1489)


	//   ....[0]....
.L_1489:
        /*00b8*/ 	.word	0x00000340


	//   ....[1]....
        /*00bc*/ 	.word	0x000008c0


	//   ....[2]....
        /*00c0*/ 	.word	0x000008f0


	//   ....[3]....
        /*00c4*/ 	.word	0x0000aea0


	//   ....[4]....
        /*00c8*/ 	.word	0x0000af60


	//----- nvinfo : EIATTR_CRS_STACK_SIZE
	.align		4
.L_1490:
        /*00cc*/ 	.byte	0x04, 0x1e
        /*00ce*/ 	.short	(.L_1492 - .L_1491)
.L_1491:
        /*00d0*/ 	.word	0x00000000


	//----- nvinfo : EIATTR_CBANK_PARAM_SIZE
	.align		4
.L_1492:
        /*00d4*/ 	.byte	0x03, 0x19
        /*00d6*/ 	.short	0x01d0


	//----- nvinfo : EIATTR_PARAM_CBANK
	.align		4
        /*00d8*/ 	.byte	0x04, 0x0a
        /*00da*/ 	.short	(.L_1494 - .L_1493)
	.align		4
.L_1493:
        /*00dc*/ 	.word	index@(.nv.constant0._ZN5flash24flash_fwd_splitkv_kernelI23Flash_fwd_kernel_traitsILi32ELi64ELi128ELi4ELb0ELb0EN7cutlass6half_tE19Flash_kernel_traitsILi32ELi64ELi128ELi4ES3_EELb1ELb0ELb0ELb0ELb0ELb0ELb0ELb0EEEvNS_16Flash_fwd_paramsE)
        /*00e0*/ 	.short	0x0380
        /*00e2*/ 	.short	0x01d0


	//----- nvinfo : EIATTR_SW_WAR
	.align		4
.L_1494:
        /*00e4*/ 	.byte	0x04, 0x36
        /*00e6*/ 	.short	(.L_1496 - .L_1495)
.L_1495:
        /*00e8*/ 	.word	0x00000008
.L_1496:


//--------------------- .nv.info._ZN5flash24flash_fwd_splitkv_kernelI23Flash_fwd_kernel_traitsILi32ELi64ELi128ELi4ELb0ELb0EN7cutlass6half_tE19Flash_kernel_traitsILi32ELi64ELi128ELi4ES3_EELb1ELb0ELb0ELb0ELb0ELb1ELb0ELb0EEEvNS_16Flash_fwd_paramsE --------------------------
	.section	.nv.info._ZN5flash24flash_fwd_splitkv_kernelI23Flash_fwd_kernel_traitsILi32ELi64ELi128ELi4ELb0ELb0EN7cutlass6half_tE19Flash_kernel_traitsILi32ELi64ELi128ELi4ES3_EELb1ELb0ELb0ELb0ELb0ELb1ELb0ELb0EEEvNS_16Flash_fwd_paramsE,"",@"SHT_CUDA_INFO"
	.sectionflags	@""
	.align	4


	//----- nvinfo : EIATTR_CUDA_API_VERSION
	.align		4
        /*0000*/ 	.byte	0x04, 0x37
        /*0002*/ 	.short	(.L_1498 - .L_1497)
.L_1497:
        /*0004*/ 	.word	0x00000082


	//----- nvinfo : EIATTR_KPARAM_INFO
	.align		4
.L_1498:
        /*0008*/ 	.byte	0x04, 0x17
        /*000a*/ 	.short	(.L_1500 - .L_1499)
.L_1499:
        /*000c*/ 	.word	0x00000000
        /*0010*/ 	.short	0x0000
        /*0012*/ 	.short	0x0000
        /*0014*/ 	.byte	0x00, 0xf0, 0x41, 0x07


	//----- nvinfo : EIATTR_SPARSE_MMA_MASK
	.align		4
.L_1500:
        /*0018*/ 	.byte	0x03, 0x50
        /*001a*/ 	.short	0x0000


	//----- nvinfo : EIATTR_MAXREG_COUNT
	.align		4
        /*001c*/ 	.byte	0x03, 0x1b
        /*001e*/ 	.short	0x00ff


	//----- nvinfo : EIATTR_NUM_BARRIERS
	.align		4
        /*0020*/ 	.byte	0x02, 0x4c
        /*0022*/ 	.byte	0x01
	.zero		1


	//----- nvinfo : EIATTR_MERCURY_ISA_VERSION
	.align		4
        /*0024*/ 	.byte	0x03, 0x5f
        /*0026*/ 	.short	0x0101


	//----- nvinfo : EIATTR_COOP_GROUP_MASK_REGIDS
	.align		4
        /*0028*/ 	.byte	0x04, 0x29
        /*002a*/ 	.short	(.L_1502 - .L_1501)


	//   ....[0]....
.L_1501:
        /*002c*/ 	.word	0xffffffff


	//   ....[1]....
        /*0030*/ 	.word	0xffffffff


	//   ....[2]....
        /*0034*/ 	.word	0xffffffff


	//   ....[3]....
        /*0038*/ 	.word	0xffffffff


	//   ....[4]....
        /*003c*/ 	.word	0xffffffff


	//   ....[5]....
        /*0040*/ 	.word	0xffffffff


	//   ....[6]....
        /*0044*/ 	.word	0xffffffff


	//   ....[7]....
        /*0048*/ 	.word	0xffffffff


	//   ....[8]....
        /*004c*/ 	.word	0xffffffff


	//   ....[9]....
        /*0050*/ 	.word	0xffffffff


	//   ....[10]....
        /*0054*/ 	.word	0xffffffff


	//   ....[11]....
        /*0058*/ 	.word	0xffffffff


	//   ....[12]....
        /*005c*/ 	.word	0xffffffff


	//   ....[13]....
        /*0060*/ 	.word	0xffffffff


	//   ....[14]....
        /*0064*/ 	.word	0xffffffff


	//   ....[15]....
        /*0068*/ 	.word	0xffffffff


	//----- nvinfo : EIATTR_COOP_GROUP_INSTR_OFFSETS
	.align		4
.L_1502:
        /*006c*/ 	.byte	0x04, 0x28
        /*006e*/ 	.short	(.L_1504 - .L_1503)


	//   ....[0]....
.L_1503:
        /*0070*/ 	.word	0x00004390


	//   ....[1]....
        /*0074*/ 	.word	0x00004460


	//   ....[2]....
        /*0078*/ 	.word	0x00004470


	//   ....[3]....
        /*007c*/ 	.word	0x000044a0


	//   ....[4]....
        /*0080*/ 	.word	0x00007b10


	//   ....[5]....
        /*0084*/ 	.word	0x00007b20


	//   ....[6]....
        /*0088*/ 	.word	0x00007b50


	//   ....[7]....
        /*008c*/ 	.word	0x00007b60


	//   ....[8]....
        /*0090*/ 	.word	0x0000ac50


	//   ....[9]....
        /*0094*/ 	.word	0x0000ac80


	//   ....[10]....
        /*0098*/ 	.word	0x0000acb0


	//   ....[11]....
        /*009c*/ 	.word	0x0000acc0


	//   ....[12]....
        /*00a0*/ 	.word	0x0000bfd0


	//   ....[13]....
        /*00a4*/ 	.word	0x0000c010


	//   ....[14]....
        /*00a8*/ 	.word	0x0000c120


	//   ....[15]....
        /*00ac*/ 	.word	0x0000c130


	//----- nvinfo : EIATTR_VRC_CTA_INIT_COUNT
	.align		4
.L_1504:
        /*00b0*/ 	.byte	0x02, 0x4a
	.zero		1
	.zero		1


	//----- nvinfo : EIATTR_EXIT_INSTR_OFFSETS
	.align		4
        /*00b4*/ 	.byte	0x04, 0x1c
        /*00b6*/ 	.short	(.L_1506 - .L_1505)


	//   ....[0]....
.L_1505:
        /*00b8*/ 	.word	0x00000340


	//   ....[1]....
        /*00bc*/ 	.word	0x000008c0


	//   ....[2]....
        /*00c0*/ 	.word	0x000008f0


	//   ....[3]....
        /*00c4*/ 	.word	0x0000c850


	//   ....[4]....
        /*00c8*/ 	.word	0x0000c910


	//----- nvinfo : EIATTR_CRS_STACK_SIZE
	.align		4
.L_1506:
        /*00cc*/ 	.byte	0x04, 0x1e
        /*00ce*/ 	.short	(.L_1508 - .L_1507)
.L_1507:
        /*00d0*/ 	.word	0x00000000


	//----- nvinfo : EIATTR_CBANK_PARAM_SIZE
	.align		4
.L_1508:
        /*00d4*/ 	.byte	0x03, 0x19
        /*00d6*/ 	.short	0x01d0


	//----- nvinfo : EIATTR_PARAM_CBANK
	.align		4
        /*00d8*/ 	.byte	0x04, 0x0a
        /*00da*/ 	.short	(.L_1510 - .L_1509)
	.align		4
.L_1509:
        /*00dc*/ 	.word	index@(.nv.constant0._ZN5flash24flash_fwd_splitkv_kernelI23Flash_fwd_kernel_traitsILi32ELi64ELi128ELi4ELb0ELb0EN7cutlass6half_tE19Flash_kernel_traitsILi32ELi64ELi128ELi4ES3_EELb1ELb0ELb0ELb0ELb0ELb1ELb0ELb0EEEvNS_16Flash_fwd_paramsE)
        /*00e0*/ 	.short	0x0380
        /*00e2*/ 	.short	0x01d0


	//----- nvinfo : EIATTR_SW_WAR
	.align		4
.L_1510:
        /*00e4*/ 	.byte	0x04, 0x36
        /*00e6*/ 	.short	(.L_1512 - .L_1511)
.L_1511:
        /*00e8*/ 	.word	0x00000008
.L_1512:


//--------------------- .nv.info._ZN5flash24flash_fwd_splitkv_kernelI23Flash_fwd_kernel_traitsILi32ELi64ELi128ELi4ELb0ELb0EN7cutlass6half_tE19Flash_kernel_traitsILi32ELi64ELi128ELi4ES3_EELb1ELb0ELb0ELb0ELb0ELb0ELb0ELb1EEEvNS_16Flash_fwd_paramsE --------------------------
	.section	.nv.info._ZN5flash24flash_fwd_splitkv_kernelI23Flash_fwd_kernel_traitsILi32ELi64ELi128ELi4ELb0ELb0EN7cutlass6half_tE19Flash_kernel_traitsILi32ELi64ELi128ELi4ES3_EELb1ELb0ELb0ELb0ELb0ELb0ELb0ELb1EEEvNS_16Flash_fwd_paramsE,"",@"SHT_CUDA_INFO"
	.sectionflags	@""
	.align	4


	//----- nvinfo : EIATTR_CUDA_API_VERSION
	.align		4
        /*0000*/ 	.byte	0x04, 0x37
        /*0002*/ 	.short	(.L_1514 - .L_1513)
.L_1513:
        /*0004*/ 	.word	0x00000082


	//----- nvinfo : EIATTR_KPARAM_INFO
	.align		4
.L_1514:
        /*0008*/ 	.byte	0x04, 0x17
        /*000a*/ 	.short	(.L_1516 - .L_1515)
.L_1515:
        /*000c*/ 	.word	0x00000000
        /*0010*/ 	.short	0x0000
        /*0012*/ 	.short	0x0000
        /*0014*/ 	.byte	0x00, 0xf0, 0x41, 0x07


	//----- nvinfo : EIATTR_SPARSE_MMA_MASK
	.align		4
.L_1516:
        /*0018*/ 	.byte	0x03, 0x50
        /*001a*/ 	.short	0x0000


	//----- nvinfo : EIATTR_MAXREG_COUNT
	.align		4
        /*001c*/ 	.byte	0x03, 0x1b
        /*001e*/ 	.short	0x00ff


	//----- nvinfo : EIATTR_NUM_BARRIERS
	.align		4
        /*0020*/ 	.byte	0x02, 0x4c
        /*0022*/ 	.byte	0x01
	.zero		1


	//----- nvinfo : EIATTR_MERCURY_ISA_VERSION
	.align		4
        /*0024*/ 	.byte	0x03, 0x5f
        /*0026*/ 	.short	0x0101


	//----- nvinfo : EIATTR_COOP_GROUP_MASK_REGIDS
	.align		4
        /*0028*/ 	.byte	0x04, 0x29
        /*002a*/ 	.short	(.L_1518 - .L_1517)


	//   ....[0]....
.L_1517:
        /*002c*/ 	.word	0xffffffff


	//   ....[1]....
        /*0030*/ 	.word	0xffffffff


	//   ....[2]....
        /*0034*/ 	.word	0xffffffff


	//   ....[3]....
        /*0038*/ 	.word	0xffffffff


	//   ....[4]....
        /*003c*/ 	.word	0xffffffff


	//   ....[5]....
        /*0040*/ 	.word	0xffffffff


	//   ....[6]....
        /*0044*/ 	.word	0xffffffff


	//   ....[7]....
        /*0048*/ 	.word	0xffffffff


	//   ....[8]....
        /*004c*/ 	.word	0xffffffff


	//   ....[9]....
        /*0050*/ 	.word	0xffffffff


	//   ....[10]....
        /*0054*/ 	.word	0xffffffff


	//   ....[11]....
        /*0058*/ 	.word	0xffffffff


	//   ....[12]....
        /*005c*/ 	.word	0xffffffff


	//   ....[13]....
        /*0060*/ 	.word	0xffffffff


	//   ....[14]....
        /*0064*/ 	.word	0xffffffff


	//   ....[15]....
        /*0068*/ 	.word	0xffffffff


	//----- nvinfo : EIATTR_COOP_GROUP_INSTR_OFFSETS
	.align		4
.L_1518:
        /*006c*/ 	.byte	0x04, 0x28
        /*006e*/ 	.short	(.L_1520 - .L_1519)


	//   ....[0]....
.L_1519:
        /*0070*/ 	.word	0x00008a10


	//   ....[1]....
        /*0074*/ 	.word	0x00008c50


	//   ....[2]....
        /*0078*/ 	.word	0x00008cf0


	//   ....[3]....
        /*007c*/ 	.word	0x00008e10


	//   ....[4]....
        /*0080*/ 	.word	0x0000bad0


	//   ....[5]....
        /*0084*/ 	.word	0x0000baf0


	//   ....[6]....
        /*0088*/ 	.word	0x0000bb30


	//   ....[7]....
        /*008c*/ 	.word	0x0000bb40


	//   ....[8]....
        /*0090*/ 	.word	0x0000e4d0


	//   ....[9]....
        /*0094*/ 	.word	0x0000e4f0


	//   ....[10]....
        /*0098*/ 	.word	0x0000e530


	//   ....[11]....
        /*009c*/ 	.word	0x0000e540


	//   ....[12]....
        /*00a0*/ 	.word	0x0000f890


	//   ....[13]....
        /*00a4*/ 	.word	0x0000f8d0


	//   ....[14]....
        /*00a8*/ 	.word	0x0000f9f0


	//   ....[15]....
        /*00ac*/ 	.word	0x0000fa00


	//----- nvinfo : EIATTR_VRC_CTA_INIT_COUNT
	.align		4
.L_1520:
        /*00b0*/ 	.byte	0x02, 0x4a
	.zero		1
	.zero		1


	//----- nvinfo : EIATTR_EXIT_INSTR_OFFSETS
	.align		4
        /*00b4*/ 	.byte	0x04, 0x1c
        /*00b6*/ 	.short	(.L_1522 - .L_1521)


	//   ....[0]....
.L_1521:
        /*00b8*/ 	.word	0x00000340


	//   ....[1]....
        /*00bc*/ 	.word	0x000008c0


	//   ....[2]....
        /*00c0*/ 	.word	0x000008f0


	//   ....[3]....
        /*00c4*/ 	.word	0x000100f0


	//   ....[4]....
        /*00c8*/ 	.word	0x000101b0


	//----- nvinfo : EIATTR_CRS_STACK_SIZE
	.align		4
.L_1522:
        /*00cc*/ 	.byte	0x04, 0x1e
        /*00ce*/ 	.short	(.L_1524 - .L_1523)
.L_1523:
        /*00d0*/ 	.word	0x00000000


	//----- nvinfo : EIATTR_CBANK_PARAM_SIZE
	.align		4
.L_1524:
        /*00d4*/ 	.byte	0x03, 0x19
        /*00d6*/ 	.short	0x01d0


	//----- nvinfo : EIATTR_PARAM_CBANK
	.align		4
        /*00d8*/ 	.byte	0x04, 0x0a
        /*00da*/ 	.short	(.L_1526 - .L_1525)
	.align		4
.L_1525:
        /*00dc*/ 	.word	index@(.nv.constant0._ZN5flash24flash_fwd_splitkv_kernelI23Flash_fwd_kernel_traitsILi32ELi64ELi128ELi4ELb0ELb0EN7cutlass6half_tE19Flash_kernel_traitsILi32ELi64ELi128ELi4ES3_EELb1ELb0ELb0ELb0ELb0ELb0ELb0ELb1EEEvNS_16Flash_fwd_paramsE)
        /*00e0*/ 	.short	0x0380
        /*00e2*/ 	.short	0x01d0


	//----- nvinfo : EIATTR_SW_WAR
	.align		4
.L_1526:
        /*00e4*/ 	.byte	0x04, 0x36
        /*00e6*/ 	.short	(.L_1528 - .L_1527)
.L_1527:
        /*00e8*/ 	.word	0x00000008
.L_1528:


//--------------------- .nv.info._ZN5flash24flash_fwd_splitkv_kernelI23Flash_fwd_kernel_traitsILi32ELi64ELi128ELi4ELb0ELb0EN7cutlass6half_tE19Flash_kernel_traitsILi32ELi64ELi128ELi4ES3_EELb1ELb0ELb0ELb0ELb0ELb1ELb0ELb1EEEvNS_16Flash_fwd_paramsE --------------------------
	.section	.nv.info._ZN5flash24flash_fwd_splitkv_kernelI23Flash_fwd_kernel_traitsILi32ELi64ELi128ELi4ELb0ELb0EN7cutlass6half_tE19Flash_kernel_traitsILi32ELi64ELi128ELi4ES3_EELb1ELb0ELb0ELb0ELb0ELb1ELb0ELb1EEEvNS_16Flash_fwd_paramsE,"",@"SHT_CUDA_INFO"
	.sectionflags	@""
	.align	4


	//----- nvinfo : EIATTR_CUDA_API_VERSION
	.align		4
        /*0000*/ 	.byte	0x04, 0x37
        /*0002*/ 	.short	(.L_1530 - .L_1529)
.L_1529:
        /*0004*/ 	.word	0x00000082


	//----- nvinfo : EIATTR_KPARAM_INFO
	.align		4
.L_1530:
        /*0008*/ 	.byte	0x04, 0x17
        /*000a*/ 	.short	(.L_1532 - .L_1531)
.L_1531:
        /*000c*/ 	.word	0x00000000
        /*0010*/ 	.short	0x0000
        /*0012*/ 	.short	0x0000
        /*0014*/ 	.byte	0x00, 0xf0, 0x41, 0x07


	//----- nvinfo : EIATTR_SPARSE_MMA_MASK
	.align		4
.L_1532:
        /*0018*/ 	.byte	0x03, 0x50
        /*001a*/ 	.short	0x0000


	//----- nvinfo : EIATTR_MAXREG_COUNT
	.align		4
        /*001c*/ 	.byte	0x03, 0x1b
        /*001e*/ 	.short	0x00ff


	//----- nvinfo : EIATTR_NUM_BARRIERS
	.align		4
        /*0020*/ 	.byte	0x02, 0x4c
        /*0022*/ 	.byte	0x01
	.zero		1


	//----- nvinfo : EIATTR_MERCURY_ISA_VERSION
	.align		4
        /*0024*/ 	.byte	0x03, 0x5f
        /*0026*/ 	.short	0x0101


	//----- nvinfo : EIATTR_COOP_GROUP_MASK_REGIDS
	.align		4
        /*0028*/ 	.byte	0x04, 0x29
        /*002a*/ 	.short	(.L_1534 - .L_1533)


	//   ....[0]....
.L_1533:
        /*002c*/ 	.word	0xffffffff


	//   ....[1]....
        /*0030*/ 	.word	0xffffffff


	//   ....[2]....
        /*0034*/ 	.word	0xffffffff


	//   ....[3]....
        /*0038*/ 	.word	0xffffffff


	//   ....[4]....
        /*003c*/ 	.word	0xffffffff


	//   ....[5]....
        /*0040*/ 	.word	0xffffffff


	//   ....[6]....
        /*0044*/ 	.word	0xffffffff


	//   ....[7]....
        /*0048*/ 	.word	0xffffffff


	//   ....[8]....
        /*004c*/ 	.word	0xffffffff


	//   ....[9]....
        /*0050*/ 	.word	0xffffffff


	//   ....[10]....
        /*0054*/ 	.word	0xffffffff


	//   ....[11]....
        /*0058*/ 	.word	0xffffffff


	//   ....[12]....
        /*005c*/ 	.word	0xffffffff


	//   ....[13]....
        /*0060*/ 	.word	0xffffffff


	//   ....[14]....
        /*0064*/ 	.word	0xffffffff


	//   ....[15]....
        /*0068*/ 	.word	0xffffffff


	//----- nvinfo : EIATTR_COOP_GROUP_INSTR_OFFSETS
	.align		4
.L_1534:
        /*006c*/ 	.byte	0x04, 0x28
        /*006e*/ 	.short	(.L_1536 - .L_1535)


	//   ....[0]....
.L_1535:
        /*0070*/ 	.word	0x00009460


	//   ....[1]....
        /*0074*/ 	.word	0x000094d0


	//   ....[2]....
        /*0078*/ 	.word	0x000094f0


	//   ....[3]....
        /*007c*/ 	.word	0x00009510


	//   ....[4]....
        /*0080*/ 	.word	0x0000cae0


	//   ....[5]....
        /*0084*/ 	.word	0x0000cb00


	//   ....[6]....
        /*0088*/ 	.word	0x0000cb40


	//   ....[7]....
        /*008c*/ 	.word	0x0000cb50


	//   ....[8]....
        /*0090*/ 	.word	0x0000fd40


	//   ....[9]....
        /*0094*/ 	.word	0x0000fd70


	//   ....[10]....
        /*0098*/ 	.word	0x0000fda0


	//   ....[11]....
        /*009c*/ 	.word	0x0000fdb0


	//   ....[12]....
        /*00a0*/ 	.word	0x000110c0


	//   ....[13]....
        /*00a4*/ 	.word	0x00011100


	//   ....[14]....
        /*00a8*/ 	.word	0x00011220


	//   ....[15]....
        /*00ac*/ 	.word	0x00011230


	//----- nvinfo : EIATTR_VRC_CTA_INIT_COUNT
	.align		4
.L_1536:
        /*00b0*/ 	.byte	0x02, 0x4a
	.zero		1
	.zero		1


	//----- nvinfo : EIATTR_EXIT_INSTR_OFFSETS
	.align		4
        /*00b4*/ 	.byte	0x04, 0x1c
        /*00b6*/ 	.short	(.L_1538 - .L_1537)


	//   ....[0]....
.L_1537:
        /*00b8*/ 	.word	0x00000340


	//   ....[1]....
        /*00bc*/ 	.word	0x000008c0


	//   ....[2]....
        /*00c0*/ 	.word	0x000008f0


	//   ....[3]....
        /*00c4*/ 	.word	0x00011920


	//   ....[4]....
        /*00c8*/ 	.word	0x000119e0


	//----- nvinfo : EIATTR_CRS_STACK_SIZE
	.align		4
.L_1538:
        /*00cc*/ 	.byte	0x04, 0x1e
        /*00ce*/ 	.short	(.L_1540 - .L_1539)
.L_1539:
        /*00d0*/ 	.word	0x00000000


	//----- nvinfo : EIATTR_CBANK_PARAM_SIZE
	.align		4
.L_1540:
        /*00d4*/ 	.byte	0x03, 0x19
        /*00d6*/ 	.short	0x01d0


	//----- nvinfo : EIATTR_PARAM_CBANK
	.align		4
        /*00d8*/ 	.byte	0x04, 0x0a
        /*00da*/ 	.short	(.L_1542 - .L_1541)
	.align		4
.L_1541:
        /*00dc*/ 	.word	index@(.nv.constant0._ZN5flash24flash_fwd_splitkv_kernelI23Flash_fwd_kernel_traitsILi32ELi64ELi128ELi4ELb0ELb0EN7cutlass6half_tE19Flash_kernel_traitsILi32ELi64ELi128ELi4ES3_EELb1ELb0ELb0ELb0ELb0ELb1ELb0ELb1EEEvNS_16Flash_fwd_paramsE)
        /*00e0*/ 	.short	0x0380
        /*00e2*/ 	.short	0x01d0


	//----- nvinfo : EIATTR_SW_WAR
	.align		4
.L_1542:
        /*00e4*/ 	.byte	0x04, 0x36
        /*00e6*/ 	.short	(.L_1544 - .L_1543)
.L_1543:
        /*00e8*/ 	.word	0x00000008
.L_1544:


//--------------------- .nv.info._ZN5flash24flash_fwd_splitkv_kernelI23Flash_fwd_kernel_traitsILi32ELi64ELi128ELi4ELb0ELb0EN7cutlass6half_tE19Flash_kernel_traitsILi32ELi64ELi128ELi4ES3_EELb1ELb0ELb0ELb0ELb0ELb0ELb1ELb0EEEvNS_16Flash_fwd_paramsE --------------------------
	.section	.nv.info._ZN5flash24flash_fwd_splitkv_kernelI23Flash_fwd_kernel_traitsILi32ELi64ELi128ELi4ELb0ELb0EN7cutlass6half_tE19Flash_kernel_traitsILi32ELi64ELi128ELi4ES3_EELb1ELb0ELb0ELb0ELb0ELb0ELb1ELb0EEEvNS_16Flash_fwd_paramsE,"",@"SHT_CUDA_INFO"
	.sectionflags	@""
	.align	4


	//----- nvinfo : EIATTR_CUDA_API_VERSION
	.align		4
        /*0000*/ 	.byte	0x04, 0x37
        /*0002*/ 	.short	(.L_1546 - .L_1545)
.L_1545:
        /*0004*/ 	.word	0x00000082


	//----- nvinfo : EIATTR_KPARAM_INFO
	.align		4
.L_1546:
        /*0008*/ 	.byte	0x04, 0x17
        /*000a*/ 	.short	(.L_1548 - .L_1547)
.L_1547:
        /*000c*/ 	.word	0x00000000
        /*0010*/ 	.short	0x0000
        /*0012*/ 	.short	0x0000
        /*0014*/ 	.byte	0x00, 0xf0, 0x41, 0x07


	//----- nvinfo : EIATTR_SPARSE_MMA_MASK
	.align		4
.L_1548:
        /*0018*/ 	.byte	0x03, 0x50
        /*001a*/ 	.short	0x0000


	//----- nvinfo : EIATTR_MAXREG_COUNT
	.align		4
        /*001c*/ 	.byte	0x03, 0x1b
        /*001e*/ 	.short	0x00ff


	//----- nvinfo : EIATTR_NUM_BARRIERS
	.align		4
        /*0020*/ 	.byte	0x02, 0x4c
        /*0022*/ 	.byte	0x01
	.zero		1


	//----- nvinfo : EIATTR_MERCURY_ISA_VERSION
	.align		4
        /*0024*/ 	.byte	0x03, 0x5f
        /*0026*/ 	.short	0x0101


	//----- nvinfo : EIATTR_COOP_GROUP_MASK_REGIDS
	.align		4
        /*0028*/ 	.byte	0x04, 0x29
        /*002a*/ 	.short	(.L_1550 - .L_1549)


	//   ....[0]....
.L_1549:
        /*002c*/ 	.word	0xffffffff


	//   ....[1]....
        /*0030*/ 	.word	0xffffffff


	//   ....[2]....
        /*0034*/ 	.word	0xffffffff


	//   ....[3]....
        /*0038*/ 	.word	0xffffffff


	//   ....[4]....
        /*003c*/ 	.word	0xffffffff


	//   ....[5]....
        /*0040*/ 	.word	0xffffffff


	//   ....[6]....
        /*0044*/ 	.word	0xffffffff


	//   ....[7]....
        /*0048*/ 	.word	0xffffffff


	//   ....[8]....
        /*004c*/ 	.word	0xffffffff


	//   ....[9]....
        /*0050*/ 	.word	0xffffffff


	//   ....[10]....
        /*0054*/ 	.word	0xffffffff


	//   ....[11]....
        /*0058*/ 	.word	0xffffffff


	//   ....[12]....
        /*005c*/ 	.word	0xffffffff


	//   ....[13]....
        /*0060*/ 	.word	0xffffffff


	//   ....[14]....
        /*0064*/ 	.word	0xffffffff


	//   ....[15]....
        /*0068*/ 	.word	0xffffffff


	//----- nvinfo : EIATTR_COOP_GROUP_INSTR_OFFSETS
	.align		4
.L_1550:
        /*006c*/ 	.byte	0x04, 0x28
        /*006e*/ 	.short	(.L_1552 - .L_1551)


	//   ....[0]....
.L_1551:
        /*0070*/ 	.word	0x00003b70


	//   ....[1]....
        /*0074*/ 	.word	0x00003d60


	//   ....[2]....
        /*0078*/ 	.word	0x00003db0


	//   ....[3]....
        /*007c*/ 	.word	0x00003e30


	//   ....[4]....
        /*0080*/ 	.word	0x00006c40


	//   ....[5]....
        /*0084*/ 	.word	0x00006c50


	//   ....[6]....
        /*0088*/ 	.word	0x00006c80


	//   ....[7]....
        /*008c*/ 	.word	0x00006c90


	//   ....[8]....
        /*0090*/ 	.word	0x00009580


	//   ....[9]....
        /*0094*/ 	.word	0x00009590


	//   ....[10]....
        /*0098*/ 	.word	0x000095c0


	//   ....[11]....
        /*009c*/ 	.word	0x000095d0


	//   ....[12]....
        /*00a0*/ 	.word	0x0000a910


	//   ....[13]....
        /*00a4*/ 	.word	0x0000a950


	//   ....[14]....
        /*00a8*/ 	.word	0x0000aa60


	//   ....[15]....
        /*00ac*/ 	.word	0x0000aa80


	//----- nvinfo : EIATTR_VRC_CTA_INIT_COUNT
	.align		4
.L_1552:
        /*00b0*/ 	.byte	0x02, 0x4a
	.zero		1
	.zero		1


	//----- nvinfo : EIATTR_EXIT_INSTR_OFFSETS
	.align		4
        /*00b4*/ 	.byte	0x04, 0x1c
        /*00b6*/ 	.short	(.L_1554 - .L_1553)


	//   ....[0]....
.L_1553:
        /*00b8*/ 	.word	0x00000440


	//   ....[1]....
        /*00bc*/ 	.word	0x00000ac0


	//   ....[2]....
        /*00c0*/ 	.word	0x00000af0


	//   ....[3]....
        /*00c4*/ 	.word	0x0000b0d0


	//   ....[4]....
        /*00c8*/ 	.word	0x0000b0f0


	//----- nvinfo : EIATTR_CRS_STACK_SIZE
	.align		4
.L_1554:
        /*00cc*/ 	.byte	0x04, 0x1e
        /*00ce*/ 	.short	(.L_1556 - .L_1555)
.L_1555:
        /*00d0*/ 	.word	0x00000000


	//----- nvinfo : EIATTR_CBANK_PARAM_SIZE
	.align		4
.L_1556:
        /*00d4*/ 	.byte	0x03, 0x19
        /*00d6*/ 	.short	0x01d0


	//----- nvinfo : EIATTR_PARAM_CBANK
	.align		4
        /*00d8*/ 	.byte	0x04, 0x0a
        /*00da*/ 	.short	(.L_1558 - .L_1557)
	.align		4
.L_1557:
        /*00dc*/ 	.word	index@(.nv.constant0._ZN5flash24flash_fwd_splitkv_kernelI23Flash_fwd_kernel_traitsILi32ELi64ELi128ELi4ELb0ELb0EN7cutlass6half_tE19Flash_kernel_traitsILi32ELi64ELi128ELi4ES3_EELb1ELb0ELb0ELb0ELb0ELb0ELb1ELb0EEEvNS_16Flash_fwd_paramsE)
        /*00e0*/ 	.short	0x0380
        /*00e2*/ 	.short	0x01d0


	//----- nvinfo : EIATTR_SW_WAR
	.align		4
.L_1558:
        /*00e4*/ 	.byte	0x04, 0x36
        /*00e6*/ 	.short	(.L_1560 - .L_1559)
.L_1559:
        /*00e8*/ 	.word	0x00000008
.L_1560:


//--------------------- .nv.info._ZN5flash24flash_fwd_splitkv_kernelI23Flash_fwd_kernel_traitsILi32ELi64ELi128ELi4ELb0ELb0EN7cutlass6half_tE19Flash_kernel_traitsILi32ELi64ELi128ELi4ES3_EELb1ELb0ELb0ELb0ELb0ELb1ELb1ELb0EEEvNS_16Flash_fwd_paramsE --------------------------
	.section	.nv.info._ZN5flash24flash_fwd_splitkv_kernelI23Flash_fwd_kernel_traitsILi32ELi64ELi128ELi4ELb0ELb0EN7cutlass6half_tE19Flash_kernel_traitsILi32ELi64ELi128ELi4ES3_EELb1ELb0ELb0ELb0ELb0ELb1ELb1ELb0EEEvNS_16Flash_fwd_paramsE,"",@"SHT_CUDA_INFO"
	.sectionflags	@""
	.align	4


	//----- nvinfo : EIATTR_CUDA_API_VERSION
	.align		4
        /*0000*/ 	.byte	0x04, 0x37
        /*0002*/ 	.short	(.L_1562 - .L_1561)
.L_1561:
        /*0004*/ 	.word	0x00000082


	//----- nvinfo : EIATTR_KPARAM_INFO
	.align		4
.L_1562:
        /*0008*/ 	.byte	0x04, 0x17
        /*000a*/ 	.short	(.L_1564 - .L_1563)
.L_1563:
        /*000c*/ 	.word	0x00000000
        /*0010*/ 	.short	0x0000
        /*0012*/ 	.short	0x0000
        /*0014*/ 	.byte	0x00, 0xf0, 0x41, 0x07


	//----- nvinfo : EIATTR_SPARSE_MMA_MASK
	.align		4
.L_1564:
        /*0018*/ 	.byte	0x03, 0x50
        /*001a*/ 	.short	0x0000


	//----- nvinfo : EIATTR_MAXREG_COUNT
	.align		4
        /*001c*/ 	.byte	0x03, 0x1b
        /*001e*/ 	.short	0x00ff


	//----- nvinfo : EIATTR_NUM_BARRIERS
	.align		4
        /*0020*/ 	.byte	0x02, 0x4c
        /*0022*/ 	.byte	0x01
	.zero		1


	//----- nvinfo : EIATTR_MERCURY_ISA_VERSION
	.align		4
        /*0024*/ 	.byte	0x03, 0x5f
        /*0026*/ 	.short	0x0101


	//----- nvinfo : EIATTR_COOP_GROUP_MASK_REGIDS
	.align		4
        /*0028*/ 	.byte	0x04, 0x29
        /*002a*/ 	.short	(.L_1566 - .L_1565)


	//   ....[0]....
.L_1565:
        /*002c*/ 	.word	0xffffffff


	//   ....[1]....
        /*0030*/ 	.word	0xffffffff


	//   ....[2]....
        /*0034*/ 	.word	0xffffffff


	//   ....[3]....
        /*0038*/ 	.word	0xffffffff


	//   ....[4]....
        /*003c*/ 	.word	0xffffffff


	//   ....[5]....
        /*0040*/ 	.word	0xffffffff


	//   ....[6]....
        /*0044*/ 	.word	0xffffffff


	//   ....[7]....
        /*0048*/ 	.word	0xffffffff


	//   ....[8]....
        /*004c*/ 	.word	0xffffffff


	//   ....[9]....
        /*0050*/ 	.word	0xffffffff


	//   ....[10]....
        /*0054*/ 	.word	0xffffffff


	//   ....[11]....
        /*0058*/ 	.word	0xffffffff


	//   ....[12]....
        /*005c*/ 	.word	0xffffffff


	//   ....[13]....
        /*0060*/ 	.word	0xffffffff


	//   ....[14]....
        /*0064*/ 	.word	0xffffffff


	//   ....[15]....
        /*0068*/ 	.word	0xffffffff


	//----- nvinfo : EIATTR_COOP_GROUP_INSTR_OFFSETS
	.align		4
.L_1566:
        /*006c*/ 	.byte	0x04, 0x28
        /*006e*/ 	.short	(.L_1568 - .L_1567)


	//   ....[0]....
.L_1567:
        /*0070*/ 	.word	0x00004380


	//   ....[1]....
        /*0074*/ 	.word	0x00004570


	//   ....[2]....
        /*0078*/ 	.word	0x000045d0


	//   ....[3]....
        /*007c*/ 	.word	0x00004680


	//   ....[4]....
        /*0080*/ 	.word	0x00007c70


	//   ....[5]....
        /*0084*/ 	.word	0x00007c80


	//   ....[6]....
        /*0088*/ 	.word	0x00007cb0


	//   ....[7]....
        /*008c*/ 	.word	0x00007cc0


	//   ....[8]....
        /*0090*/ 	.word	0x0000adc0


	//   ....[9]....
        /*0094*/ 	.word	0x0000add0


	//   ....[10]....
        /*0098*/ 	.word	0x0000ae00


	//   ....[11]....
        /*009c*/ 	.word	0x0000ae10


	//   ....[12]....
        /*00a0*/ 	.word	0x0000c160


	//   ....[13]....
        /*00a4*/ 	.word	0x0000c1a0


	//   ....[14]....
        /*00a8*/ 	.word	0x0000c2b0


	//   ....[15]....
        /*00ac*/ 	.word	0x0000c2d0


	//----- nvinfo : EIATTR_VRC_CTA_INIT_COUNT
	.align		4
.L_1568:
        /*00b0*/ 	.byte	0x02, 0x4a
	.zero		1
	.zero		1


	//----- nvinfo : EIATTR_EXIT_INSTR_OFFSETS
	.align		4
        /*00b4*/ 	.byte	0x04, 0x1c
        /*00b6*/ 	.short	(.L_1570 - .L_1569)


	//   ....[0]....
.L_1569:
        /*00b8*/ 	.word	0x00000440


	//   ....[1]....
        /*00bc*/ 	.word	0x00000ac0


	//   ....[2]....
        /*00c0*/ 	.word	0x00000af0


	//   ....[3]....
        /*00c4*/ 	.word	0x0000c920


	//   ....[4]....
        /*00c8*/ 	.word	0x0000c940


	//----- nvinfo : EIATTR_CRS_STACK_SIZE
	.align		4
.L_1570:
        /*00cc*/ 	.byte	0x04, 0x1e
        /*00ce*/ 	.short	(.L_1572 - .L_1571)
.L_1571:
        /*00d0*/ 	.word	0x00000000


	//----- nvinfo : EIATTR_CBANK_PARAM_SIZE
	.align		4
.L_1572:
        /*00d4*/ 	.byte	0x03, 0x19
        /*00d6*/ 	.short	0x01d0


	//----- nvinfo : EIATTR_PARAM_CBANK
	.align		4
        /*00d8*/ 	.byte	0x04, 0x0a
        /*00da*/ 	.short	(.L_1574 - .L_1573)
	.align		4
.L_1573:
        /*00dc*/ 	.word	index@(.nv.constant0._ZN5flash24flash_fwd_splitkv_kernelI23Flash_fwd_kernel_traitsILi32ELi64ELi128ELi4ELb0ELb0EN7cutlass6half_tE19Flash_kernel_traitsILi32ELi64ELi128ELi4ES3_EELb1ELb0ELb0ELb0ELb0ELb1ELb1ELb0EEEvNS_16Flash_fwd_paramsE)
        /*00e0*/ 	.short	0x0380
        /*00e2*/ 	.short	0x01d0


	//----- nvinfo : EIATTR_SW_WAR
	.align		4
.L_1574:
        /*00e4*/ 	.byte	0x04, 0x36
        /*00e6*/ 	.short	(.L_1576 - .L_1575)
.L_1575:
        /*00e8*/ 	.word	0x00000008
.L_1576:


//--------------------- .nv.info._ZN5flash24flash_fwd_splitkv_kernelI23Flash_fwd_kernel_traitsILi32ELi64ELi128ELi4ELb0ELb0EN7cutlass6half_tE19Flash_kernel_traitsILi32ELi64ELi128ELi4ES3_EELb1ELb0ELb0ELb0ELb0ELb0ELb1ELb1EEEvNS_16Flash_fwd_paramsE --------------------------
	.section	.nv.info._ZN5flash24flash_fwd_splitkv_kernelI23Flash_fwd_kernel_traitsILi32ELi64ELi128ELi4ELb0ELb0EN7cutlass6half_tE19Flash_kernel_traitsILi32ELi64ELi128ELi4ES3_EELb1ELb0ELb0ELb0ELb0ELb0ELb1ELb1EEEvNS_16Flash_fwd_paramsE,"",@"SHT_CUDA_INFO"
	.sectionflags	@""
	.align	4


	//----- nvinfo : EIATTR_CUDA_API_VERSION
	.align		4
        /*0000*/ 	.byte	0x04, 0x37
        /*0002*/ 	.short	(.L_1578 - .L_1577)
.L_1577:
        /*0004*/ 	.word	0x00000082


	//----- nvinfo : EIATTR_KPARAM_INFO
	.align		4
.L_1578:
        /*0008*/ 	.byte	0x04, 0x17
        /*000a*/ 	.short	(.L_1580 - .L_1579)
.L_1579:
        /*000c*/ 	.word	0x00000000
        /*0010*/ 	.short	0x0000
        /*0012*/ 	.short	0x0000
        /*0014*/ 	.byte	0x00, 0xf0, 0x41, 0x07


	//----- nvinfo : EIATTR_SPARSE_MMA_MASK
	.align		4
.L_1580:
        /*0018*/ 	.byte	0x03, 0x50
        /*001a*/ 	.short	0x0000


	//----- nvinfo : EIATTR_MAXREG_COUNT
	.align		4
        /*001c*/ 	.byte	0x03, 0x1b
        /*001e*/ 	.short	0x00ff


	//----- nvinfo : EIATTR_NUM_BARRIERS
	.align		4
        /*0020*/ 	.byte	0x02, 0x4c
        /*0022*/ 	.byte	0x01
	.zero		1


	//----- nvinfo : EIATTR_MERCURY_ISA_VERSION
	.align		4
        /*0024*/ 	.byte	0x03, 0x5f
        /*0026*/ 	.short	0x0101


	//----- nvinfo : EIATTR_COOP_GROUP_MASK_REGIDS
	.align		4
        /*0028*/ 	.byte	0x04, 0x29
        /*002a*/ 	.short	(.L_1582 - .L_1581)


	//   ....[0]....
.L_1581:
        /*002c*/ 	.word	0xffffffff


	//   ....[1]....
        /*0030*/ 	.word	0xffffffff


	//   ....[2]....
        /*0034*/ 	.word	0xffffffff


	//   ....[3]....
        /*0038*/ 	.word	0xffffffff


	//   ....[4]....
        /*003c*/ 	.word	0xffffffff


	//   ....[5]....
        /*0040*/ 	.word	0xffffffff


	//   ....[6]....
        /*0044*/ 	.word	0xffffffff


	//   ....[7]....
        /*0048*/ 	.word	0xffffffff


	//   ....[8]....
        /*004c*/ 	.word	0xffffffff


	//   ....[9]....
        /*0050*/ 	.word	0xffffffff


	//   ....[10]....
        /*0054*/ 	.word	0xffffffff


	//   ....[11]....
        /*0058*/ 	.word	0xffffffff


	//   ....[12]....
        /*005c*/ 	.word	0xffffffff


	//   ....[13]....
        /*0060*/ 	.word	0xffffffff


	//   ....[14]....
        /*0064*/ 	.word	0xffffffff


	//   ....[15]....
        /*0068*/ 	.word	0xffffffff


	//----- nvinfo : EIATTR_COOP_GROUP_INSTR_OFFSETS
	.align		4
.L_1582:
        /*006c*/ 	.byte	0x04, 0x28
        /*006e*/ 	.short	(.L_1584 - .L_1583)


	//   ....[0]....
.L_1583:
        /*0070*/ 	.word	0x00008b90


	//   ....[1]....
        /*0074*/ 	.word	0x00008dc0


	//   ....[2]....
        /*0078*/ 	.word	0x00008eb0


	//   ....[3]....
        /*007c*/ 	.word	0x00009000


	//   ....[4]....
        /*0080*/ 	.word	0x0000bce0


	//   ....[5]....
        /*0084*/ 	.word	0x0000bd00


	//   ....[6]....
        /*0088*/ 	.word	0x0000bd40


	//   ....[7]....
        /*008c*/ 	.word	0x0000bd50


	//   ....[8]....
        /*0090*/ 	.word	0x0000e6c0


	//   ....[9]....
        /*0094*/ 	.word	0x0000e6d0


	//   ....[10]....
        /*0098*/ 	.word	0x0000e710


	//   ....[11]....
        /*009c*/ 	.word	0x0000e720


	//   ....[12]....
        /*00a0*/ 	.word	0x0000fa70


	//   ....[13]....
        /*00a4*/ 	.word	0x0000fab0


	//   ....[14]....
        /*00a8*/ 	.word	0x0000fbe0


	//   ....[15]....
        /*00ac*/ 	.word	0x0000fc10


	//----- nvinfo : EIATTR_VRC_CTA_INIT_COUNT
	.align		4
.L_1584:
        /*00b0*/ 	.byte	0x02, 0x4a
	.zero		1
	.zero		1


	//----- nvinfo : EIATTR_EXIT_INSTR_OFFSETS
	.align		4
        /*00b4*/ 	.byte	0x04, 0x1c
        /*00b6*/ 	.short	(.L_1586 - .L_1585)


	//   ....[0]....
.L_1585:
        /*00b8*/ 	.word	0x00000460


	//   ....[1]....
        /*00bc*/ 	.word	0x00000ae0


	//   ....[2]....
        /*00c0*/ 	.word	0x00000b10


	//   ....[3]....
        /*00c4*/ 	.word	0x00010220


	//   ....[4]....
        /*00c8*/ 	.word	0x00010240


	//----- nvinfo : EIATTR_CRS_STACK_SIZE
	.align		4
.L_1586:
        /*00cc*/ 	.byte	0x04, 0x1e
        /*00ce*/ 	.short	(.L_1588 - .L_1587)
.L_1587:
        /*00d0*/ 	.word	0x00000000


	//----- nvinfo : EIATTR_CBANK_PARAM_SIZE
	.align		4
.L_1588:
        /*00d4*/ 	.byte	0x03, 0x19
        /*00d6*/ 	.short	0x01d0


	//----- nvinfo : EIATTR_PARAM_CBANK
	.align		4
        /*00d8*/ 	.byte	0x04, 0x0a
        /*00da*/ 	.short	(.L_1590 - .L_1589)
	.align		4
.L_1589:
        /*00dc*/ 	.word	index@(.nv.constant0._ZN5flash24flash_fwd_splitkv_kernelI23Flash_fwd_kernel_traitsILi32ELi64ELi128ELi4ELb0ELb0EN7cutlass6half_tE19Flash_kernel_traitsILi32ELi64ELi128ELi4ES3_EELb1ELb0ELb0ELb0ELb0ELb0ELb1ELb1EEEvNS_16Flash_fwd_paramsE)
        /*00e0*/ 	.short	0x0380
        /*00e2*/ 	.short	0x01d0


	//----- nvinfo : EIATTR_SW_WAR
	.align		4
.L_1590:
        /*00e4*/ 	.byte	0x04, 0x36
        /*00e6*/ 	.short	(.L_1592 - .L_1591)
.L_1591:
        /*00e8*/ 	.word	0x00000008
.L_1592:


//--------------------- .nv.info._ZN5flash24flash_fwd_splitkv_kernelI23Flash_fwd_kernel_traitsILi32ELi64ELi128ELi4ELb0ELb0EN7cutlass6half_tE19Flash_kernel_traitsILi32ELi64ELi128ELi4ES3_EELb1ELb0ELb0ELb0ELb0ELb1ELb1ELb1EEEvNS_16Flash_fwd_paramsE --------------------------
	.section	.nv.info._ZN5flash24flash_fwd_splitkv_kernelI23Flash_fwd_kernel_traitsILi32ELi64ELi128ELi4ELb0ELb0EN7cutlass6half_tE19Flash_kernel_traitsILi32ELi64ELi128ELi4ES3_EELb1ELb0ELb0ELb0ELb0ELb1ELb1ELb1EEEvNS_16Flash_fwd_paramsE,"",@"SHT_CUDA_INFO"
	.sectionflags	@""
	.align	4


	//----- nvinfo : EIATTR_CUDA_API_VERSION
	.align		4
        /*0000*/ 	.byte	0x04, 0x37
        /*0002*/ 	.short	(.L_1594 - .L_1593)
.L_1593:
        /*0004*/ 	.word	0x00000082


	//----- nvinfo : EIATTR_KPARAM_INFO
	.align		4
.L_1594:
        /*0008*/ 	.byte	0x04, 0x17
        /*000a*/ 	.short	(.L_1596 - .L_1595)
.L_1595:
        /*000c*/ 	.word	0x00000000
        /*0010*/ 	.short	0x0000
        /*0012*/ 	.short	0x0000
        /*0014*/ 	.byte	0x00, 0xf0, 0x41, 0x07


	//----- nvinfo : EIATTR_SPARSE_MMA_MASK
	.align		4
.L_1596:
        /*0018*/ 	.byte	0x03, 0x50
        /*001a*/ 	.short	0x0000


	//----- nvinfo : EIATTR_MAXREG_COUNT
	.align		4
        /*001c*/ 	.byte	0x03, 0x1b
        /*001e*/ 	.short	0x00ff


	//----- nvinfo : EIATTR_NUM_BARRIERS
	.align		4
        /*0020*/ 	.byte	0x02, 0x4c
        /*0022*/ 	.byte	0x01
	.zero		1


	//----- nvinfo : EIATTR_MERCURY_ISA_VERSION
	.align		4
        /*0024*/ 	.byte	0x03, 0x5f
        /*0026*/ 	.short	0x0101


	//----- nvinfo : EIATTR_COOP_GROUP_MASK_REGIDS
	.align		4
        /*0028*/ 	.byte	0x04, 0x29
        /*002a*/ 	.short	(.L_1598 - .L_1597)


	//   ....[0]....
.L_1597:
        /*002c*/ 	.word	0xffffffff


	//   ....[1]....
        /*0030*/ 	.word	0xffffffff


	//   ....[2]....
        /*0034*/ 	.word	0xffffffff


	//   ....[3]....
        /*0038*/ 	.word	0xffffffff


	//   ....[4]....
        /*003c*/ 	.word	0xffffffff


	//   ....[5]....
        /*0040*/ 	.word	0xffffffff


	//   ....[6]....
        /*0044*/ 	.word	0xffffffff


	//   ....[7]....
        /*0048*/ 	.word	0xffffffff


	//   ....[8]....
        /*004c*/ 	.word	0xffffffff


	//   ....[9]....
        /*0050*/ 	.word	0xffffffff


	//   ....[10]....
        /*0054*/ 	.word	0xffffffff


	//   ....[11]....
        /*0058*/ 	.word	0xffffffff


	//   ....[12]....
        /*005c*/ 	.word	0xffffffff


	//   ....[13]....
        /*0060*/ 	.word	0xffffffff


	//   ....[14]....
        /*0064*/ 	.word	0xffffffff


	//   ....[15]....
        /*0068*/ 	.word	0xffffffff


	//----- nvinfo : EIATTR_COOP_GROUP_INSTR_OFFSETS
	.align		4
.L_1598:
        /*006c*/ 	.byte	0x04, 0x28
        /*006e*/ 	.short	(.L_1600 - .L_1599)


	//   ....[0]....
.L_1599:
        /*0070*/ 	.word	0x000093b0


	//   ....[1]....
        /*0074*/ 	.word	0x000095f0


	//   ....[2]....
        /*0078*/ 	.word	0x000096b0


	//   ....[3]....
        /*007c*/ 	.word	0x000097e0


	//   ....[4]....
        /*0080*/ 	.word	0x0000ccf0


	//   ....[5]....
        /*0084*/ 	.word	0x0000cd10


	//   ....[6]....
        /*0088*/ 	.word	0x0000cd40


	//   ....[7]....
        /*008c*/ 	.word	0x0000cd50


	//   ....[8]....
        /*0090*/ 	.word	0x0000ff40


	//   ....[9]....
        /*0094*/ 	.word	0x0000ff50


	//   ....[10]....
        /*0098*/ 	.word	0x0000ff80


	//   ....[11]....
        /*009c*/ 	.word	0x0000ff90


	//   ....[12]....
        /*00a0*/ 	.word	0x000112a0


	//   ....[13]....
        /*00a4*/ 	.word	0x000112e0


	//   ....[14]....
        /*00a8*/ 	.word	0x00011410


	//   ....[15]....
        /*00ac*/ 	.word	0x00011440


	//----- nvinfo : EIATTR_VRC_CTA_INIT_COUNT
	.align		4
.L_1600:
        /*00b0*/ 	.byte	0x02, 0x4a
	.zero		1
	.zero		1


	//----- nvinfo : EIATTR_EXIT_INSTR_OFFSETS
	.align		4
        /*00b4*/ 	.byte	0x04, 0x1c
        /*00b6*/ 	.short	(.L_1602 - .L_1601)


	//   ....[0]....
.L_1601:
        /*00b8*/ 	.word	0x00000460


	//   ....[1]....
        /*00bc*/ 	.word	0x00000ae0


	//   ....[2]....
        /*00c0*/ 	.word	0x00000b10


	//   ....[3]....
        /*00c4*/ 	.word	0x00011a50


	//   ....[4]....
        /*00c8*/ 	.word	0x00011a70


	//----- nvinfo : EIATTR_CRS_STACK_SIZE
	.align		4
.L_1602:
        /*00cc*/ 	.byte	0x04, 0x1e
        /*00ce*/ 	.short	(.L_1604 - .L_1603)
.L_1603:
        /*00d0*/ 	.word	0x00000000


	//----- nvinfo : EIATTR_CBANK_PARAM_SIZE
	.align		4
.L_1604:
        /*00d4*/ 	.byte	0x03, 0x19
        /*00d6*/ 	.short	0x01d0


	//----- nvinfo : EIATTR_PARAM_CBANK
	.align		4
        /*00d8*/ 	.byte	0x04, 0x0a
        /*00da*/ 	.short	(.L_1606 - .L_1605)
	.align		4
.L_1605:
        /*00dc*/ 	.word	index@(.nv.constant0._ZN5flash24flash_fwd_splitkv_kernelI23Flash_fwd_kernel_traitsILi32ELi64ELi128ELi4ELb0ELb0EN7cutlass6half_tE19Flash_kernel_traitsILi32ELi64ELi128ELi4ES3_EELb1ELb0ELb0ELb0ELb0ELb1ELb1ELb1EEEvNS_16Flash_fwd_paramsE)
        /*00e0*/ 	.short	0x0380
        /*00e2*/ 	.short	0x01d0


	//----- nvinfo : EIATTR_SW_WAR
	.align		4
.L_1606:
        /*00e4*/ 	.byte	0x04, 0x36
        /*00e6*/ 	.short	(.L_1608 - .L_1607)
.L_1607:
        /*00e8*/ 	.word	0x00000008
.L_1608:


//--------------------- .nv.info._ZN5flash24flash_fwd_splitkv_kernelI23Flash_fwd_kernel_traitsILi32ELi64ELi128ELi4ELb0ELb0EN7cutlass6half_tE19Flash_kernel_traitsILi32ELi64ELi128ELi4ES3_EELb1ELb0ELb0ELb1ELb1ELb0ELb0ELb0EEEvNS_16Flash_fwd_paramsE --------------------------
	.section	.nv.info._ZN5flash24flash_fwd_splitkv_kernelI23Flash_fwd_kernel_traitsILi32ELi64ELi128ELi4ELb0ELb0EN7cutlass6half_tE19Flash_kernel_traitsILi32ELi64ELi128ELi4ES3_EELb1ELb0ELb0ELb1ELb1ELb0ELb0ELb0EEEvNS_16Flash_fwd_paramsE,"",@"SHT_CUDA_INFO"
	.sectionflags	@""
	.align	4


	//----- nvinfo : EIATTR_CUDA_API_VERSION
	.align		4
        /*0000*/ 	.byte	0x04, 0x37
        /*0002*/ 	.short	(.L_1610 - .L_1609)
.L_1609:
        /*0004*/ 	.word	0x00000082


	//----- nvinfo : EIATTR_KPARAM_INFO
	.align		4
.L_1610:
        /*0008*/ 	.byte	0x04, 0x17
        /*000a*/ 	.short	(.L_1612 - .L_1611)
.L_1611:
        /*000c*/ 	.word	0x00000000
        /*0010*/ 	.short	0x0000
        /*0012*/ 	.short	0x0000
        /*0014*/ 	.byte	0x00, 0xf0, 0x41, 0x07


	//----- nvinfo : EIATTR_SPARSE_MMA_MASK
	.align		4
.L_1612:
        /*0018*/ 	.byte	0x03, 0x50
        /*001a*/ 	.short	0x0000


	//----- nvinfo : EIATTR_MAXREG_COUNT
	.align		4
        /*001c*/ 	.byte	0x03, 0x1b
        /*001e*/ 	.short	0x00ff


	//----- nvinfo : EIATTR_NUM_BARRIERS
	.align		4
        /*0020*/ 	.byte	0x02, 0x4c
        /*0022*/ 	.byte	0x01
	.zero		1


	//----- nvinfo : EIATTR_MERCURY_ISA_VERSION
	.align		4
        /*0024*/ 	.byte	0x03, 0x5f
        /*0026*/ 	.short	0x0101


	//----- nvinfo : EIATTR_COOP_GROUP_MASK_REGIDS
	.align		4
        /*0028*/ 	.byte	0x04, 0x29
        /*002a*/ 	.short	(.L_1614 - .L_1613)


	//   ....[0]....
.L_1613:
        /*002c*/ 	.word	0xffffffff


	//   ....[1]....
        /*0030*/ 	.word	0xffffffff


	//   ....[2]....
        /*0034*/ 	.word	0xffffffff


	//   ....[3]....
        /*0038*/ 	.word	0xffffffff


	//   ....[4]....
        /*003c*/ 	.word	0xffffffff


	//   ....[5]....
        /*0040*/ 	.word	0xffffffff


	//   ....[6]....
        /*0044*/ 	.word	0xffffffff


	//   ....[7]....
        /*0048*/ 	.word	0xffffffff


	//   ....[8]....
        /*004c*/ 	.word	0xffffffff


	//   ....[9]....
        /*0050*/ 	.word	0xffffffff


	//   ....[10]....
        /*0054*/ 	.word	0xffffffff


	//   ....[11]....
        /*0058*/ 	.word	0xffffffff


	//----- nvinfo : EIATTR_COOP_GROUP_INSTR_OFFSETS
	.align		4
.L_1614:
        /*005c*/ 	.byte	0x04, 0x28
        /*005e*/ 	.short	(.L_1616 - .L_1615)


	//   ....[0]....
.L_1615:
        /*0060*/ 	.word	0x00002c20


	//   ....[1]....
        /*0064*/ 	.word	0x00002c40


	//   ....[2]....
        /*0068*/ 	.word	0x00002f40


	//   ....[3]....
        /*006c*/ 	.word	0x00002fe0


	//   ....[4]....
        /*0070*/ 	.word	0x00005260


	//   ....[5]....
        /*0074*/ 	.word	0x00005280


	//   ....[6]....
        /*0078*/ 	.word	0x000052b0


	//   ....[7]....
        /*007c*/ 	.word	0x000052c0


	//   ....[8]....
        /*0080*/ 	.word	0x00006610


	//   ....[9]....
        /*0084*/ 	.word	0x00006650


	//   ....[10]....
        /*0088*/ 	.word	0x00006710


	//   ....[11]....
        /*008c*/ 	.word	0x00006740


	//----- nvinfo : EIATTR_VRC_CTA_INIT_COUNT
	.align		4
.L_1616:
        /*0090*/ 	.byte	0x02, 0x4a
	.zero		1
	.zero		1


	//----- nvinfo : EIATTR_EXIT_INSTR_OFFSETS
	.align		4
        /*0094*/ 	.byte	0x04, 0x1c
        /*0096*/ 	.short	(.L_1618 - .L_1617)


	//   ....[0]....
.L_1617:
        /*0098*/ 	.word	0x00000170


	//   ....[1]....
        /*009c*/ 	.word	0x00000580


	//   ....[2]....
        /*00a0*/ 	.word	0x000005b0


	//   ....[3]....
        /*00a4*/ 	.word	0x00006de0


	//----- nvinfo : EIATTR_CRS_STACK_SIZE
	.align		4
.L_1618:
        /*00a8*/ 	.byte	0x04, 0x1e
        /*00aa*/ 	.short	(.L_1620 - .L_1619)
.L_1619:
        /*00ac*/ 	.word	0x00000000


	//----- nvinfo : EIATTR_CBANK_PARAM_SIZE
	.align		4
.L_1620:
        /*00b0*/ 	.byte	0x03, 0x19
        /*00b2*/ 	.short	0x01d0


	//----- nvinfo : EIATTR_PARAM_CBANK
	.align		4
        /*00b4*/ 	.byte	0x04, 0x0a
        /*00b6*/ 	.short	(.L_1622 - .L_1621)
	.align		4
.L_1621:
        /*00b8*/ 	.word	index@(.nv.constant0._ZN5flash24flash_fwd_splitkv_kernelI23Flash_fwd_kernel_traitsILi32ELi64ELi128ELi4ELb0ELb0EN7cutlass6half_tE19Flash_kernel_traitsILi32ELi64ELi128ELi4ES3_EELb1ELb0ELb0ELb1ELb1ELb0ELb0ELb0EEEvNS_16Flash_fwd_paramsE)
        /*00bc*/ 	.short	0x0380
        /*00be*/ 	.short	0x01d0


	//----- nvinfo : EIATTR_SW_WAR
	.align		4
.L_1622:
        /*00c0*/ 	.byte	0x04, 0x36
        /*00c2*/ 	.short	(.L_1624 - .L_1623)
.L_1623:
        /*00c4*/ 	.word	0x00000008
.L_1624:


//--------------------- .nv.info._ZN5flash24flash_fwd_splitkv_kernelI23Flash_fwd_kernel_traitsILi32ELi64ELi128ELi4ELb0ELb0EN7cutlass6half_tE19Flash_kernel_traitsILi32ELi64ELi128ELi4ES3_EELb1ELb0ELb0ELb1ELb1ELb1ELb0ELb0EEEvNS_16Flash_fwd_paramsE --------------------------
	.section	.nv.info._ZN5flash24flash_fwd_splitkv_kernelI23Flash_fwd_kernel_traitsILi32ELi64ELi128ELi4ELb0ELb0EN7cutlass6half_tE19Flash_kernel_traitsILi32ELi64ELi128ELi4ES3_EELb1ELb0ELb0ELb1ELb1ELb1ELb0ELb0EEEvNS_16Flash_fwd_paramsE,"",@"SHT_CUDA_INFO"
	.sectionflags	@""
	.align	4


	//----- nvinfo : EIATTR_CUDA_API_VERSION
	.align		4
        /*0000*/ 	.byte	0x04, 0x37
        /*0002*/ 	.short	(.L_1626 - .L_1625)
.L_1625:
        /*0004*/ 	.word	0x00000082


	//----- nvinfo : EIATTR_KPARAM_INFO
	.align		4
.L_1626:
        /*0008*/ 	.byte	0x04, 0x17
        /*000a*/ 	.short	(.L_1628 - .L_1627)
.L_1627:
        /*000c*/ 	.word	0x00000000
        /*0010*/ 	.short	0x0000
        /*0012*/ 	.short	0x0000
        /*0014*/ 	.byte	0x00, 0xf0, 0x41, 0x07


	//----- nvinfo : EIATTR_SPARSE_MMA_MASK
	.align		4
.L_1628:
        /*0018*/ 	.byte	0x03, 0x50
        /*001a*/ 	.short	0x0000


	//----- nvinfo : EIATTR_MAXREG_COUNT
	.align		4
        /*001c*/ 	.byte	0x03, 0x1b
        /*001e*/ 	.short	0x00ff


	//----- nvinfo : EIATTR_NUM_BARRIERS
	.align		4
        /*0020*/ 	.byte	0x02, 0x4c
        /*0022*/ 	.byte	0x01
	.zero		1


	//----- nvinfo : EIATTR_MERCURY_ISA_VERSION
	.align		4
        /*0024*/ 	.byte	0x03, 0x5f
        /*0026*/ 	.short	0x0101


	//----- nvinfo : EIATTR_COOP_GROUP_MASK_REGIDS
	.align		4
        /*0028*/ 	.byte	0x04, 0x29
        /*002a*/ 	.short	(.L_1630 - .L_1629)


	//   ....[0]....
.L_1629:
        /*002c*/ 	.word	0xffffffff


	//   ....[1]....
        /*0030*/ 	.word	0xffffffff


	//   ....[2]....
        /*0034*/ 	.word	0xffffffff


	//   ....[3]....
        /*0038*/ 	.word	0xffffffff


	//   ....[4]....
        /*003c*/ 	.word	0xffffffff


	//   ....[5]....
        /*0040*/ 	.word	0xffffffff


	//   ....[6]....
        /*0044*/ 	.word	0xffffffff


	//   ....[7]....
        /*0048*/ 	.word	0xffffffff


	//   ....[8]....
        /*004c*/ 	.word	0xffffffff


	//   ....[9]....
        /*0050*/ 	.word	0xffffffff


	//   ....[10]....
        /*0054*/ 	.word	0xffffffff


	//   ....[11]....
        /*0058*/ 	.word	0xffffffff


	//----- nvinfo : EIATTR_COOP_GROUP_INSTR_OFFSETS
	.align		4
.L_1630:
        /*005c*/ 	.byte	0x04, 0x28
        /*005e*/ 	.short	(.L_1632 - .L_1631)


	//   ....[0]....
.L_1631:
        /*0060*/ 	.word	0x000034a0


	//   ....[1]....
        /*0064*/ 	.word	0x000034d0


	//   ....[2]....
        /*0068*/ 	.word	0x00003720


	//   ....[3]....
        /*006c*/ 	.word	0x00003870


	//   ....[4]....
        /*0070*/ 	.word	0x000063b0


	//   ....[5]....
        /*0074*/ 	.word	0x000063e0


	//   ....[6]....
        /*0078*/ 	.word	0x00006410


	//   ....[7]....
        /*007c*/ 	.word	0x00006420


	//   ....[8]....
        /*0080*/ 	.word	0x00007730


	//   ....[9]....
        /*0084*/ 	.word	0x00007770


	//   ....[10]....
        /*0088*/ 	.word	0x00007840


	//   ....[11]....
        /*008c*/ 	.word	0x00007860


	//----- nvinfo : EIATTR_VRC_CTA_INIT_COUNT
	.align		4
.L_1632:
        /*0090*/ 	.byte	0x02, 0x4a
	.zero		1
	.zero		1


	//----- nvinfo : EIATTR_EXIT_INSTR_OFFSETS
	.align		4
        /*0094*/ 	.byte	0x04, 0x1c
        /*0096*/ 	.short	(.L_1634 - .L_1633)


	//   ....[0]....
.L_1633:
        /*0098*/ 	.word	0x00000170


	//   ....[1]....
        /*009c*/ 	.word	0x00000580


	//   ....[2]....
        /*00a0*/ 	.word	0x000005b0


	//   ....[3]....
        /*00a4*/ 	.word	0x00007f10


	//----- nvinfo : EIATTR_CRS_STACK_SIZE
	.align		4
.L_1634:
        /*00a8*/ 	.byte	0x04, 0x1e
        /*00aa*/ 	.short	(.L_1636 - .L_1635)
.L_1635:
        /*00ac*/ 	.word	0x00000000


	//----- nvinfo : EIATTR_CBANK_PARAM_SIZE
	.align		4
.L_1636:
        /*00b0*/ 	.byte	0x03, 0x19
        /*00b2*/ 	.short	0x01d0


	//----- nvinfo : EIATTR_PARAM_CBANK
	.align		4
        /*00b4*/ 	.byte	0x04, 0x0a
        /*00b6*/ 	.short	(.L_1638 - .L_1637)
	.align		4
.L_1637:
        /*00b8*/ 	.word	index@(.nv.constant0._ZN5flash24flash_fwd_splitkv_kernelI23Flash_fwd_kernel_traitsILi32ELi64ELi128ELi4ELb0ELb0EN7cutlass6half_tE19Flash_kernel_traitsILi32ELi64ELi128ELi4ES3_EELb1ELb0ELb0ELb1ELb1ELb1ELb0ELb0EEEvNS_16Flash_fwd_paramsE)
        /*00bc*/ 	.short	0x0380
        /*00be*/ 	.short	0x01d0


	//----- nvinfo : EIATTR_SW_WAR
	.align		4
.L_1638:
        /*00c0*/ 	.byte	0x04, 0x36
        /*00c2*/ 	.short	(.L_1640 - .L_1639)
.L_1639:
        /*00c4*/ 	.word	0x00000008
.L_1640:


//--------------------- .nv.info._ZN5flash24flash_fwd_splitkv_kernelI23Flash_fwd_kernel_traitsILi32ELi64ELi128ELi4ELb0ELb0EN7cutlass6half_tE19Flash_kernel_traitsILi32ELi64ELi128ELi4ES3_EELb1ELb0ELb0ELb1ELb1ELb0ELb1ELb0EEEvNS_16Flash_fwd_paramsE --------------------------
	.section	.nv.info._ZN5flash24flash_fwd_splitkv_kernelI23Flash_fwd_kernel_traitsILi32ELi64ELi128ELi4ELb0ELb0EN7cutlass6half_tE19Flash_kernel_traitsILi32ELi64ELi128ELi4ES3_EELb1ELb0ELb0ELb1ELb1ELb0ELb1ELb0EEEvNS_16Flash_fwd_paramsE,"",@"SHT_CUDA_INFO"
	.sectionflags	@""
	.align	4


	//----- nvinfo : EIATTR_CUDA_API_VERSION
	.align		4
        /*0000*/ 	.byte	0x04, 0x37
        /*0002*/ 	.short	(.L_1642 - .L_1641)
.L_1641:
        /*0004*/ 	.word	0x00000082


	//----- nvinfo : EIATTR_KPARAM_INFO
	.align		4
.L_1642:
        /*0008*/ 	.byte	0x04, 0x17
        /*000a*/ 	.short	(.L_1644 - .L_1643)
.L_1643:
        /*000c*/ 	.word	0x00000000
        /*0010*/ 	.short	0x0000
        /*0012*/ 	.short	0x0000
        /*0014*/ 	.byte	0x00, 0xf0, 0x41, 0x07


	//----- nvinfo : EIATTR_SPARSE_MMA_MASK
	.align		4
.L_1644:
        /*0018*/ 	.byte	0x03, 0x50
        /*001a*/ 	.short	0x0000


	//----- nvinfo : EIATTR_MAXREG_COUNT
	.align		4
        /*001c*/ 	.byte	0x03, 0x1b
        /*001e*/ 	.short	0x00ff


	//----- nvinfo : EIATTR_NUM_BARRIERS
	.align		4
        /*0020*/ 	.byte	0x02, 0x4c
        /*0022*/ 	.byte	0x01
	.zero		1


	//----- nvinfo : EIATTR_MERCURY_ISA_VERSION
	.align		4
        /*0024*/ 	.byte	0x03, 0x5f
        /*0026*/ 	.short	0x0101


	//----- nvinfo : EIATTR_COOP_GROUP_MASK_REGIDS
	.align		4
        /*0028*/ 	.byte	0x04, 0x29
        /*002a*/ 	.short	(.L_1646 - .L_1645)


	//   ....[0]....
.L_1645:
        /*002c*/ 	.word	0xffffffff


	//   ....[1]....
        /*0030*/ 	.word	0xffffffff


	//   ....[2]....
        /*0034*/ 	.word	0xffffffff


	//   ....[3]....
        /*0038*/ 	.word	0xffffffff


	//   ....[4]....
        /*003c*/ 	.word	0xffffffff


	//   ....[5]....
        /*0040*/ 	.word	0xffffffff


	//   ....[6]....
        /*0044*/ 	.word	0xffffffff


	//   ....[7]....
        /*0048*/ 	.word	0xffffffff


	//   ....[8]....
        /*004c*/ 	.word	0xffffffff


	//   ....[9]....
        /*0050*/ 	.word	0xffffffff


	//   ....[10]....
        /*0054*/ 	.word	0xffffffff


	//   ....[11]....
        /*0058*/ 	.word	0xffffffff


	//----- nvinfo : EIATTR_COOP_GROUP_INSTR_OFFSETS
	.align		4
.L_1646:
        /*005c*/ 	.byte	0x04, 0x28
        /*005e*/ 	.short	(.L_1648 - .L_1647)


	//   ....[0]....
.L_1647:
        /*0060*/ 	.word	0x00003010


	//   ....[1]....
        /*0064*/ 	.word	0x00003080


	//   ....[2]....
        /*0068*/ 	.word	0x00003090


	//   ....[3]....
        /*006c*/ 	.word	0x000030e0


	//   ....[4]....
        /*0070*/ 	.word	0x000055d0


	//   ....[5]....
        /*0074*/ 	.word	0x000055e0


	//   ....[6]....
        /*0078*/ 	.word	0x00005610


	//   ....[7]....
        /*007c*/ 	.word	0x00005620


	//   ....[8]....
        /*0080*/ 	.word	0x00006970


	//   ....[9]....
        /*0084*/ 	.word	0x000069b0


	//   ....[10]....
        /*0088*/ 	.word	0x00006a70


	//   ....[11]....
        /*008c*/ 	.word	0x00006a90


	//----- nvinfo : EIATTR_VRC_CTA_INIT_COUNT
	.align		4
.L_1648:
        /*0090*/ 	.byte	0x02, 0x4a
	.zero		1
	.zero		1


	//----- nvinfo : EIATTR_EXIT_INSTR_OFFSETS
	.align		4
        /*0094*/ 	.byte	0x04, 0x1c
        /*0096*/ 	.short	(.L_1650 - .L_1649)


	//   ....[0]....
.L_1649:
        /*0098*/ 	.word	0x00000290


	//   ....[1]....
        /*009c*/ 	.word	0x00000880


	//   ....[2]....
        /*00a0*/ 	.word	0x000008b0


	//   ....[3]....
        /*00a4*/ 	.word	0x00007050


	//----- nvinfo : EIATTR_CRS_STACK_SIZE
	.align		4
.L_1650:
        /*00a8*/ 	.byte	0x04, 0x1e
        /*00aa*/ 	.short	(.L_1652 - .L_1651)
.L_1651:
        /*00ac*/ 	.word	0x00000000


	//----- nvinfo : EIATTR_CBANK_PARAM_SIZE
	.align		4
.L_1652:
        /*00b0*/ 	.byte	0x03, 0x19
        /*00b2*/ 	.short	0x01d0


	//----- nvinfo : EIATTR_PARAM_CBANK
	.align		4
        /*00b4*/ 	.byte	0x04, 0x0a
        /*00b6*/ 	.short	(.L_1654 - .L_1653)
	.align		4
.L_1653:
        /*00b8*/ 	.word	index@(.nv.constant0._ZN5flash24flash_fwd_splitkv_kernelI23Flash_fwd_kernel_traitsILi32ELi64ELi128ELi4ELb0ELb0EN7cutlass6half_tE19Flash_kernel_traitsILi32ELi64ELi128ELi4ES3_EELb1ELb0ELb0ELb1ELb1ELb0ELb1ELb0EEEvNS_16Flash_fwd_paramsE)
        /*00bc*/ 	.short	0x0380
        /*00be*/ 	.short	0x01d0


	//----- nvinfo : EIATTR_SW_WAR
	.align		4
.L_1654:
        /*00c0*/ 	.byte	0x04, 0x36
        /*00c2*/ 	.short	(.L_1656 - .L_1655)
.L_1655:
        /*00c4*/ 	.word	0x00000008
.L_1656:


//--------------------- .nv.info._ZN5flash24flash_fwd_splitkv_kernelI23Flash_fwd_kernel_traitsILi32ELi64ELi128ELi4ELb0ELb0EN7cutlass6half_tE19Flash_kernel_traitsILi32ELi64ELi128ELi4ES3_EELb1ELb0ELb0ELb1ELb1ELb1ELb1ELb0EEEvNS_16Flash_fwd_paramsE --------------------------
	.section	.nv.info._ZN5flash24flash_fwd_splitkv_kernelI23Flash_fwd_kernel_traitsILi32ELi64ELi128ELi4ELb0ELb0EN7cutlass6half_tE19Flash_kernel_traitsILi32ELi64ELi128ELi4ES3_EELb1ELb0ELb0ELb1ELb1ELb1ELb1ELb0EEEvNS_16Flash_fwd_paramsE,"",@"SHT_CUDA_INFO"
	.sectionflags	@""
	.align	4


	//----- nvinfo : EIATTR_CUDA_API_VERSION
	.align		4
        /*0000*/ 	.byte	0x04, 0x37
        /*0002*/ 	.short	(.L_1658 - .L_1657)
.L_1657:
        /*0004*/ 	.word	0x00000082


	//----- nvinfo : EIATTR_KPARAM_INFO
	.align		4
.L_1658:
        /*0008*/ 	.byte	0x04, 0x17
        /*000a*/ 	.short	(.L_1660 - .L_1659)
.L_1659:
        /*000c*/ 	.word	0x00000000
        /*0010*/ 	.short	0x0000
        /*0012*/ 	.short	0x0000
        /*0014*/ 	.byte	0x00, 0xf0, 0x41, 0x07


	//----- nvinfo : EIATTR_SPARSE_MMA_MASK
	.align		4
.L_1660:
        /*0018*/ 	.byte	0x03, 0x50
        /*001a*/ 	.short	0x0000


	//----- nvinfo : EIATTR_MAXREG_COUNT
	.align		4
        /*001c*/ 	.byte	0x03, 0x1b
        /*001e*/ 	.short	0x00ff


	//----- nvinfo : EIATTR_NUM_BARRIERS
	.align		4
        /*0020*/ 	.byte	0x02, 0x4c
        /*0022*/ 	.byte	0x01
	.zero		1


	//----- nvinfo : EIATTR_MERCURY_ISA_VERSION
	.align		4
        /*0024*/ 	.byte	0x03, 0x5f
        /*0026*/ 	.short	0x0101


	//----- nvinfo : EIATTR_COOP_GROUP_MASK_REGIDS
	.align		4
        /*0028*/ 	.byte	0x04, 0x29
        /*002a*/ 	.short	(.L_1662 - .L_1661)


	//   ....[0]....
.L_1661:
        /*002c*/ 	.word	0xffffffff


	//   ....[1]....
        /*0030*/ 	.word	0xffffffff


	//   ....[2]....
        /*0034*/ 	.word	0xffffffff


	//   ....[3]....
        /*0038*/ 	.word	0xffffffff


	//   ....[4]....
        /*003c*/ 	.word	0xffffffff


	//   ....[5]....
        /*0040*/ 	.word	0xffffffff


	//   ....[6]....
        /*0044*/ 	.word	0xffffffff


	//   ....[7]....
        /*0048*/ 	.word	0xffffffff


	//   ....[8]....
        /*004c*/ 	.word	0xffffffff


	//   ....[9]....
        /*0050*/ 	.word	0xffffffff


	//   ....[10]....
        /*0054*/ 	.word	0xffffffff


	//   ....[11]....
        /*0058*/ 	.word	0xffffffff


	//----- nvinfo : EIATTR_COOP_GROUP_INSTR_OFFSETS
	.align		4
.L_1662:
        /*005c*/ 	.byte	0x04, 0x28
        /*005e*/ 	.short	(.L_1664 - .L_1663)


	//   ....[0]....
.L_1663:
        /*0060*/ 	.word	0x00003830


	//   ....[1]....
        /*0064*/ 	.word	0x00003860


	//   ....[2]....
        /*0068*/ 	.word	0x00003ab0


	//   ....[3]....
        /*006c*/ 	.word	0x00003bc0


	//   ....[4]....
        /*0070*/ 	.word	0x00006740


	//   ....[5]....
        /*0074*/ 	.word	0x00006760


	//   ....[6]....
        /*0078*/ 	.word	0x00006790


	//   ....[7]....
        /*007c*/ 	.word	0x000067a0


	//   ....[8]....
        /*0080*/ 	.word	0x00007ab0


	//   ....[9]....
        /*0084*/ 	.word	0x00007af0


	//   ....[10]....
        /*0088*/ 	.word	0x00007bc0


	//   ....[11]....
        /*008c*/ 	.word	0x00007be0


	//----- nvinfo : EIATTR_VRC_CTA_INIT_COUNT
	.align		4
.L_1664:
        /*0090*/ 	.byte	0x02, 0x4a
	.zero		1
	.zero		1


	//----- nvinfo : EIATTR_EXIT_INSTR_OFFSETS
	.align		4
        /*0094*/ 	.byte	0x04, 0x1c
        /*0096*/ 	.short	(.L_1666 - .L_1665)


	//   ....[0]....
.L_1665:
        /*0098*/ 	.word	0x00000290


	//   ....[1]....
        /*009c*/ 	.word	0x00000880


	//   ....[2]....
        /*00a0*/ 	.word	0x000008b0


	//   ....[3]....
        /*00a4*/ 	.word	0x00008190


	//----- nvinfo : EIATTR_CRS_STACK_SIZE
	.align		4
.L_1666:
        /*00a8*/ 	.byte	0x04, 0x1e
        /*00aa*/ 	.short	(.L_1668 - .L_1667)
.L_1667:
        /*00ac*/ 	.word	0x00000000


	//----- nvinfo : EIATTR_CBANK_PARAM_SIZE
	.align		4
.L_1668:
        /*00b0*/ 	.byte	0x03, 0x19
        /*00b2*/ 	.short	0x01d0


	//----- nvinfo : EIATTR_PARAM_CBANK
	.align		4
        /*00b4*/ 	.byte	0x04, 0x0a
        /*00b6*/ 	.short	(.L_1670 - .L_1669)
	.align		4
.L_1669:
        /*00b8*/ 	.word	index@(.nv.constant0._ZN5flash24flash_fwd_splitkv_kernelI23Flash_fwd_kernel_traitsILi32ELi64ELi128ELi4ELb0ELb0EN7cutlass6half_tE19Flash_kernel_traitsILi32ELi64ELi128ELi4ES3_EELb1ELb0ELb0ELb1ELb1ELb1ELb1ELb0EEEvNS_16Flash_fwd_paramsE)
        /*00bc*/ 	.short	0x0380
        /*00be*/ 	.short	0x01d0


	//----- nvinfo : EIATTR_SW_WAR
	.align		4
.L_1670:
        /*00c0*/ 	.byte	0x04, 0x36
        /*00c2*/ 	.short	(.L_1672 - .L_1671)
.L_1671:
        /*00c4*/ 	.word	0x00000008
.L_1672:


//--------------------- .nv.info._ZN5flash24flash_fwd_splitkv_kernelI23Flash_fwd_kernel_traitsILi32ELi64ELi128ELi4ELb0ELb0EN7cutlass6half_tE19Flash_kernel_traitsILi32ELi64ELi128ELi4ES3_EELb1ELb0ELb0ELb0ELb1ELb0ELb0ELb0EEEvNS_16Flash_fwd_paramsE --------------------------
	.section	.nv.info._ZN5flash24flash_fwd_splitkv_kernelI23Flash_fwd_kernel_traitsILi32ELi64ELi128ELi4ELb0ELb0EN7cutlass6half_tE19Flash_kernel_traitsILi32ELi64ELi128ELi4ES3_EELb1ELb0ELb0ELb0ELb1ELb0ELb0ELb0EEEvNS_16Flash_fwd_paramsE,"",@"SHT_CUDA_INFO"
	.sectionflags	@""
	.align	4


	//----- nvinfo : EIATTR_CUDA_API_VERSION
	.align		4
        /*0000*/ 	.byte	0x04, 0x37
        /*0002*/ 	.short	(.L_1674 - .L_1673)
.L_1673:
        /*0004*/ 	.word	0x00000082


	//----- nvinfo : EIATTR_KPARAM_INFO
	.align		4
.L_1674:
        /*0008*/ 	.byte	0x04, 0x17
        /*000a*/ 	.short	(.L_1676 - .L_1675)
.L_1675:
        /*000c*/ 	.word	0x00000000
        /*0010*/ 	.short	0x0000
        /*0012*/ 	.short	0x0000
        /*0014*/ 	.byte	0x00, 0xf0, 0x41, 0x07


	//----- nvinfo : EIATTR_SPARSE_MMA_MASK
	.align		4
.L_1676:
        /*0018*/ 	.byte	0x03, 0x50
        /*001a*/ 	.short	0x0000


	//----- nvinfo : EIATTR_MAXREG_COUNT
	.align		4
        /*001c*/ 	.byte	0x03, 0x1b
        /*001e*/ 	.short	0x00ff


	//----- nvinfo : EIATTR_NUM_BARRIERS
	.align		4
        /*0020*/ 	.byte	0x02, 0x4c
        /*0022*/ 	.byte	0x01
	.zero		1


	//----- nvinfo : EIATTR_MERCURY_ISA_VERSION
	.align		4
        /*0024*/ 	.byte	0x03, 0x5f
        /*0026*/ 	.short	0x0101


	//----- nvinfo : EIATTR_COOP_GROUP_MASK_REGIDS
	.align		4
        /*0028*/ 	.byte	0x04, 0x29
        /*002a*/ 	.short	(.L_1678 - .L_1677)


	//   ....[0]....
.L_1677:
        /*002c*/ 	.word	0xffffffff


	//   ....[1]....
        /*0030*/ 	.word	0xffffffff


	//   ....[2]....
        /*0034*/ 	.word	0xffffffff


	//   ....[3]....
        /*0038*/ 	.word	0xffffffff


	//   ....[4]....
        /*003c*/ 	.word	0xffffffff


	//   ....[5]....
        /*0040*/ 	.word	0xffffffff


	//   ....[6]....
        /*0044*/ 	.word	0xffffffff


	//   ....[7]....
        /*0048*/ 	.word	0xffffffff


	//   ....[8]....
        /*004c*/ 	.word	0xffffffff


	//   ....[9]....
        /*0050*/ 	.word	0xffffffff


	//   ....[10]....
        /*0054*/ 	.word	0xffffffff


	//   ....[11]....
        /*0058*/ 	.word	0xffffffff


	//   ....[12]....
        /*005c*/ 	.word	0xffffffff


	//   ....[13]....
        /*0060*/ 	.word	0xffffffff


	//   ....[14]....
        /*0064*/ 	.word	0xffffffff


	//   ....[15]....
        /*0068*/ 	.word	0xffffffff


	//----- nvinfo : EIATTR_COOP_GROUP_INSTR_OFFSETS
	.align		4
.L_1678:
        /*006c*/ 	.byte	0x04, 0x28
        /*006e*/ 	.short	(.L_1680 - .L_1679)


	//   ....[0]....
.L_1679:
        /*0070*/ 	.word	0x00003250


	//   ....[1]....
        /*0074*/ 	.word	0x00003450


	//   ....[2]....
        /*0078*/ 	.word	0x00003470


	//   ....[3]....
        /*007c*/ 	.word	0x000034d0


	//   ....[4]....
        /*0080*/ 	.word	0x00006070


	//   ....[5]....
        /*0084*/ 	.word	0x00006080


	//   ....[6]....
        /*0088*/ 	.word	0x000060b0


	//   ....[7]....
        /*008c*/ 	.word	0x000060c0


	//   ....[8]....
        /*0090*/ 	.word	0x00008710


	//   ....[9]....
        /*0094*/ 	.word	0x00008730


	//   ....[10]....
        /*0098*/ 	.word	0x00008760


	//   ....[11]....
        /*009c*/ 	.word	0x00008770


	//   ....[12]....
        /*00a0*/ 	.word	0x00009ac0


	//   ....[13]....
        /*00a4*/ 	.word	0x00009b00


	//   ....[14]....
        /*00a8*/ 	.word	0x00009b70


	//   ....[15]....
        /*00ac*/ 	.word	0x00009b80


	//----- nvinfo : EIATTR_VRC_CTA_INIT_COUNT
	.align		4
.L_1680:
        /*00b0*/ 	.byte	0x02, 0x4a
	.zero		1
	.zero		1


	//----- nvinfo : EIATTR_EXIT_INSTR_OFFSETS
	.align		4
        /*00b4*/ 	.byte	0x04, 0x1c
        /*00b6*/ 	.short	(.L_1682 - .L_1681)


	//   ....[0]....
.L_1681:
        /*00b8*/ 	.word	0x00000340


	//   ....[1]....
        /*00bc*/ 	.word	0x000008a0


	//   ....[2]....
        /*00c0*/ 	.word	0x000008d0


	//   ....[3]....
        /*00c4*/ 	.word	0x0000a330


	//   ....[4]....
        /*00c8*/ 	.word	0x0000a3f0


	//----- nvinfo : EIATTR_CRS_STACK_SIZE
	.align		4
.L_1682:
        /*00cc*/ 	.byte	0x04, 0x1e
        /*00ce*/ 	.short	(.L_1684 - .L_1683)
.L_1683:
        /*00d0*/ 	.word	0x00000000


	//----- nvinfo : EIATTR_CBANK_PARAM_SIZE
	.align		4
.L_1684:
        /*00d4*/ 	.byte	0x03, 0x19
        /*00d6*/ 	.short	0x01d0


	//----- nvinfo : EIATTR_PARAM_CBANK
	.align		4
        /*00d8*/ 	.byte	0x04, 0x0a
        /*00da*/ 	.short	(.L_1686 - .L_1685)
	.align		4
.L_1685:
        /*00dc*/ 	.word	index@(.nv.constant0._ZN5flash24flash_fwd_splitkv_kernelI23Flash_fwd_kernel_traitsILi32ELi64ELi128ELi4ELb0ELb0EN7cutlass6half_tE19Flash_kernel_traitsILi32ELi64ELi128ELi4ES3_EELb1ELb0ELb0ELb0ELb1ELb0ELb0ELb0EEEvNS_16Flash_fwd_paramsE)
        /*00e0*/ 	.short	0x0380
        /*00e2*/ 	.short	0x01d0


	//----- nvinfo : EIATTR_SW_WAR
	.align		4
.L_1686:
        /*00e4*/ 	.byte	0x04, 0x36
        /*00e6*/ 	.short	(.L_1688 - .L_1687)
.L_1687:
        /*00e8*/ 	.word	0x00000008
.L_1688:


//--------------------- .nv.info._ZN5flash24flash_fwd_splitkv_kernelI23Flash_fwd_kernel_traitsILi32ELi64ELi128ELi4ELb0ELb0EN7cutlass6half_tE19Flash_kernel_traitsILi32ELi64ELi128ELi4ES3_EELb1ELb0ELb0ELb0ELb1ELb1ELb0ELb0EEEvNS_16Flash_fwd_paramsE --------------------------
	.section	.nv.info._ZN5flash24flash_fwd_splitkv_kernelI23Flash_fwd_kernel_traitsILi32ELi64ELi128ELi4ELb0ELb0EN7cutlass6half_tE19Flash_kernel_traitsILi32ELi64ELi128ELi4ES3_EELb1ELb0ELb0ELb0ELb1ELb1ELb0ELb0EEEvNS_16Flash_fwd_paramsE,"",@"SHT_CUDA_INFO"
	.sectionflags	@""
	.align	4


	//----- nvinfo : EIATTR_CUDA_API_VERSION
	.align		4
        /*0000*/ 	.byte	0x04, 0x37
        /*0002*/ 	.short	(.L_1690 - .L_1689)
.L_1689:
        /*0004*/ 	.word	0x00000082


	//----- nvinfo : EIATTR_KPARAM_INFO
	.align		4
.L_1690:
        /*0008*/ 	.byte	0x04, 0x17
        /*000a*/ 	.short	(.L_1692 - .L_1691)
.L_1691:
        /*000c*/ 	.word	0x00000000
        /*0010*/ 	.short	0x0000
        /*0012*/ 	.short	0x0000
        /*0014*/ 	.byte	0x00, 0xf0, 0x41, 0x07


	//----- nvinfo : EIATTR_SPARSE_MMA_MASK
	.align		4
.L_1692:
        /*0018*/ 	.byte	0x03, 0x50
        /*001a*/ 	.short	0x0000


	//----- nvinfo : EIATTR_MAXREG_COUNT
	.align		4
        /*001c*/ 	.byte	0x03, 0x1b
        /*001e*/ 	.short	0x00ff


	//----- nvinfo : EIATTR_NUM_BARRIERS
	.align		4
        /*0020*/ 	.byte	0x02, 0x4c
        /*0022*/ 	.byte	0x01
	.zero		1


	//----- nvinfo : EIATTR_MERCURY_ISA_VERSION
	.align		4
        /*0024*/ 	.byte	0x03, 0x5f
        /*0026*/ 	.short	0x0101


	//----- nvinfo : EIATTR_COOP_GROUP_MASK_REGIDS
	.align		4
        /*0028*/ 	.byte	0x04, 0x29
        /*002a*/ 	.short	(.L_1694 - .L_1693)


	//   ....[0]....
.L_1693:
        /*002c*/ 	.word	0xffffffff


	//   ....[1]....
        /*0030*/ 	.word	0xffffffff


	//   ....[2]....
        /*0034*/ 	.word	0xffffffff


	//   ....[3]....
        /*0038*/ 	.word	0xffffffff


	//   ....[4]....
        /*003c*/ 	.word	0xffffffff


	//   ....[5]....
        /*0040*/ 	.word	0xffffffff


	//   ....[6]....
        /*0044*/ 	.word	0xffffffff


	//   ....[7]....
        /*0048*/ 	.word	0xffffffff


	//   ....[8]....
        /*004c*/ 	.word	0xffffffff


	//   ....[9]....
        /*0050*/ 	.word	0xffffffff


	//   ....[10]....
        /*0054*/ 	.word	0xffffffff


	//   ....[11]....
        /*0058*/ 	.word	0xffffffff


	//   ....[12]....
        /*005c*/ 	.word	0xffffffff


	//   ....[13]....
        /*0060*/ 	.word	0xffffffff


	//   ....[14]....
        /*0064*/ 	.word	0xffffffff


	//   ....[15]....
        /*0068*/ 	.word	0xffffffff


	//----- nvinfo : EIATTR_COOP_GROUP_INSTR_OFFSETS
	.align		4
.L_1694:
        /*006c*/ 	.byte	0x04, 0x28
        /*006e*/ 	.short	(.L_1696 - .L_1695)


	//   ....[0]....
.L_1695:
        /*0070*/ 	.word	0x00003b40


	//   ....[1]....
        /*0074*/ 	.word	0x00003d90


	//   ....[2]....
        /*0078*/ 	.word	0x00003da0


	//   ....[3]....
        /*007c*/ 	.word	0x00003e00


	//   ....[4]....
        /*0080*/ 	.word	0x00007220


	//   ....[5]....
        /*0084*/ 	.word	0x00007230


	//   ....[6]....
        /*0088*/ 	.word	0x00007260


	//   ....[7]....
        /*008c*/ 	.word	0x00007270


	//   ....[8]....
        /*0090*/ 	.word	0x0000a130


	//   ....[9]....
        /*0094*/ 	.word	0x0000a160


	//   ....[10]....
        /*0098*/ 	.word	0x0000a190


	//   ....[11]....
        /*009c*/ 	.word	0x0000a1a0


	//   ....[12]....
        /*00a0*/ 	.word	0x0000b4b0


	//   ....[13]....
        /*00a4*/ 	.word	0x0000b4f0


	//   ....[14]....
        /*00a8*/ 	.word	0x0000b580


	//   ....[15]....
        /*00ac*/ 	.word	0x0000b590


	//----- nvinfo : EIATTR_VRC_CTA_INIT_COUNT
	.align		4
.L_1696:
        /*00b0*/ 	.byte	0x02, 0x4a
	.zero		1
	.zero		1


	//----- nvinfo : EIATTR_EXIT_INSTR_OFFSETS
	.align		4
        /*00b4*/ 	.byte	0x04, 0x1c
        /*00b6*/ 	.short	(.L_1698 - .L_1697)


	//   ....[0]....
.L_1697:
        /*00b8*/ 	.word	0x00000340


	//   ....[1]....
        /*00bc*/ 	.word	0x000008a0


	//   ....[2]....
        /*00c0*/ 	.word	0x000008d0


	//   ....[3]....
        /*00c4*/ 	.word	0x0000bd20


	//   ....[4]....
        /*00c8*/ 	.word	0x0000bde0


	//----- nvinfo : EIATTR_CRS_STACK_SIZE
	.align		4
.L_1698:
        /*00cc*/ 	.byte	0x04, 0x1e
        /*00ce*/ 	.short	(.L_1700 - .L_1699)
.L_1699:
        /*00d0*/ 	.word	0x00000000


	//----- nvinfo : EIATTR_CBANK_PARAM_SIZE
	.align		4
.L_1700:
        /*00d4*/ 	.byte	0x03, 0x19
        /*00d6*/ 	.short	0x01d0


	//----- nvinfo : EIATTR_PARAM_CBANK
	.align		4
        /*00d8*/ 	.byte	0x04, 0x0a
        /*00da*/ 	.short	(.L_1702 - .L_1701)
	.align		4
.L_1701:
        /*00dc*/ 	.word	index@(.nv.constant0._ZN5flash24flash_fwd_splitkv_kernelI23Flash_fwd_kernel_traitsILi32ELi64ELi128ELi4ELb0ELb0EN7cutlass6half_tE19Flash_kernel_traitsILi32ELi64ELi128ELi4ES3_EELb1ELb0ELb0ELb0ELb1ELb1ELb0ELb0EEEvNS_16Flash_fwd_paramsE)
        /*00e0*/ 	.short	0x0380
        /*00e2*/ 	.short	0x01d0


	//----- nvinfo : EIATTR_SW_WAR
	.align		4
.L_1702:
        /*00e4*/ 	.byte	0x04, 0x36
        /*00e6*/ 	.short	(.L_1704 - .L_1703)
.L_1703:
        /*00e8*/ 	.word	0x00000008
.L_1704:


//--------------------- .nv.info._ZN5flash24flash_fwd_splitkv_kernelI23Flash_fwd_kernel_traitsILi32ELi64ELi128ELi4ELb0ELb0EN7cutlass6half_tE19Flash_kernel_traitsILi32ELi64ELi128ELi4ES3_EELb1ELb0ELb1ELb0ELb0ELb0ELb0ELb0EEEvNS_16Flash_fwd_paramsE --------------------------
	.section	.nv.info._ZN5flash24flash_fwd_splitkv_kernelI23Flash_fwd_kernel_traitsILi32ELi64ELi128ELi4ELb0ELb0EN7cutlass6half_tE19Flash_kernel_traitsILi32ELi64ELi128ELi4ES3_EELb1ELb0ELb1ELb0ELb0ELb0ELb0ELb0EEEvNS_16Flash_fwd_paramsE,"",@"SHT_CUDA_INFO"
	.sectionflags	@""
	.align	4


	//----- nvinfo : EIATTR_CUDA_API_VERSION
	.align		4
        /*0000*/ 	.byte	0x04, 0x37
        /*0002*/ 	.short	(.L_1706 - .L_1705)
.L_1705:
        /*0004*/ 	.word	0x00000082


	//----- nvinfo : EIATTR_KPARAM_INFO
	.align		4
.L_1706:
        /*0008*/ 	.byte	0x04, 0x17
        /*000a*/ 	.short	(.L_1708 - .L_1707)
.L_1707:
        /*000c*/ 	.word	0x00000000
        /*0010*/ 	.short	0x0000
        /*0012*/ 	.short	0x0000
        /*0014*/ 	.byte	0x00, 0xf0, 0x41, 0x07


	//----- nvinfo : EIATTR_SPARSE_MMA_MASK
	.align		4
.L_1708:
        /*0018*/ 	.byte	0x03, 0x50
        /*001a*/ 	.short	0x0000


	//----- nvinfo : EIATTR_MAXREG_COUNT
	.align		4
        /*001c*/ 	.byte	0x03, 0x1b
        /*001e*/ 	.short	0x00ff


	//----- nvinfo : EIATTR_NUM_BARRIERS
	.align		4
        /*0020*/ 	.byte	0x02, 0x4c
        /*0022*/ 	.byte	0x01
	.zero		1


	//----- nvinfo : EIATTR_MERCURY_ISA_VERSION
	.align		4
        /*0024*/ 	.byte	0x03, 0x5f
        /*0026*/ 	.short	0x0101


	//----- nvinfo : EIATTR_COOP_GROUP_MASK_REGIDS
	.align		4
        /*0028*/ 	.byte	0x04, 0x29
        /*002a*/ 	.short	(.L_1710 - .L_1709)


	//   ....[0]....
.L_1709:
        /*002c*/ 	.word	0xffffffff


	//   ....[1]....
        /*0030*/ 	.word	0xffffffff


	//   ....[2]....
        /*0034*/ 	.word	0xffffffff


	//   ....[3]....
        /*0038*/ 	.word	0xffffffff


	//   ....[4]....
        /*003c*/ 	.word	0xffffffff


	//   ....[5]....
        /*0040*/ 	.word	0xffffffff


	//   ....[6]....
        /*0044*/ 	.word	0xffffffff


	//   ....[7]....
        /*0048*/ 	.word	0xffffffff


	//   ....[8]....
        /*004c*/ 	.word	0xffffffff


	//   ....[9]....
        /*0050*/ 	.word	0xffffffff


	//   ....[10]....
        /*0054*/ 	.word	0xffffffff


	//   ....[11]....
        /*0058*/ 	.word	0xffffffff


	//   ....[12]....
        /*005c*/ 	.word	0xffffffff


	//   ....[13]....
        /*0060*/ 	.word	0xffffffff


	//   ....[14]....
        /*0064*/ 	.word	0xffffffff


	//   ....[15]....
        /*0068*/ 	.word	0xffffffff


	//----- nvinfo : EIATTR_COOP_GROUP_INSTR_OFFSETS
	.align		4
.L_1710:
        /*006c*/ 	.byte	0x04, 0x28
        /*006e*/ 	.short	(.L_1712 - .L_1711)


	//   ....[0]....
.L_1711:
        /*0070*/ 	.word	0x00004190


	//   ....[1]....
        /*0074*/ 	.word	0x000041b0


	//   ....[2]....
        /*0078*/ 	.word	0x00004210


	//   ....[3]....
        /*007c*/ 	.word	0x00004280


	//   ....[4]....
        /*0080*/ 	.word	0x00007720


	//   ....[5]....
        /*0084*/ 	.word	0x00007760


	//   ....[6]....
        /*0088*/ 	.word	0x00007780


	//   ....[7]....
        /*008c*/ 	.word	0x000077a0


	//   ....[8]....
        /*0090*/ 	.word	0x0000a7a0


	//   ....[9]....
        /*0094*/ 	.word	0x0000a850


	//   ....[10]....
        /*0098*/ 	.word	0x0000a880


	//   ....[11]....
        /*009c*/ 	.word	0x0000a8c0


	//   ....[12]....
        /*00a0*/ 	.word	0x0000bbf0


	//   ....[13]....
        /*00a4*/ 	.word	0x0000bc30


	//   ....[14]....
        /*00a8*/ 	.word	0x0000bce0


	//   ....[15]....
        /*00ac*/ 	.word	0x0000bcf0


	//----- nvinfo : EIATTR_VRC_CTA_INIT_COUNT
	.align		4
.L_1712:
        /*00b0*/ 	.byte	0x02, 0x4a
	.zero		1
	.zero		1


	//----- nvinfo : EIATTR_EXIT_INSTR_OFFSETS
	.align		4
        /*00b4*/ 	.byte	0x04, 0x1c
        /*00b6*/ 	.short	(.L_1714 - .L_1713)


	//   ....[0]....
.L_1713:
        /*00b8*/ 	.word	0x00000340


	//   ....[1]....
        /*00bc*/ 	.word	0x000008b0


	//   ....[2]....
        /*00c0*/ 	.word	0x000008e0


	//   ....[3]....
        /*00c4*/ 	.word	0x0000c460


	//   ....[4]....
        /*00c8*/ 	.word	0x0000c520


	//----- nvinfo : EIATTR_CRS_STACK_SIZE
	.align		4
.L_1714:
        /*00cc*/ 	.byte	0x04, 0x1e
        /*00ce*/ 	.short	(.L_1716 - .L_1715)
.L_1715:
        /*00d0*/ 	.word	0x00000000


	//----- nvinfo : EIATTR_CBANK_PARAM_SIZE
	.align		4
.L_1716:
        /*00d4*/ 	.byte	0x03, 0x19
        /*00d6*/ 	.short	0x01d0


	//----- nvinfo : EIATTR_PARAM_CBANK
	.align		4
        /*00d8*/ 	.byte	0x04, 0x0a
        /*00da*/ 	.short	(.L_1718 - .L_1717)
	.align		4
.L_1717:
        /*00dc*/ 	.word	index@(.nv.constant0._ZN5flash24flash_fwd_splitkv_kernelI23Flash_fwd_kernel_traitsILi32ELi64ELi128ELi4ELb0ELb0EN7cutlass6half_tE19Flash_kernel_traitsILi32ELi64ELi128ELi4ES3_EELb1ELb0ELb1ELb0ELb0ELb0ELb0ELb0EEEvNS_16Flash_fwd_paramsE)
        /*00e0*/ 	.short	0x0380
        /*00e2*/ 	.short	0x01d0


	//----- nvinfo : EIATTR_SW_WAR
	.align		4
.L_1718:
        /*00e4*/ 	.byte	0x04, 0x36
        /*00e6*/ 	.short	(.L_1720 - .L_1719)
.L_1719:
        /*00e8*/ 	.word	0x00000008
.L_1720:


//--------------------- .nv.info._ZN5flash24flash_fwd_splitkv_kernelI23Flash_fwd_kernel_traitsILi32ELi64ELi128ELi4ELb0ELb0EN7cutlass6half_tE19Flash_kernel_traitsILi32ELi64ELi128ELi4ES3_EELb1ELb0ELb1ELb0ELb0ELb1ELb0ELb0EEEvNS_16Flash_fwd_paramsE --------------------------
	.section	.nv.info._ZN5flash24flash_fwd_splitkv_kernelI23Flash_fwd_kernel_traitsILi32ELi64ELi128ELi4ELb0ELb0EN7cutlass6half_tE19Flash_kernel_traitsILi32ELi64ELi128ELi4ES3_EELb1ELb0ELb1ELb0ELb0ELb1ELb0ELb0EEEvNS_16Flash_fwd_paramsE,"",@"SHT_CUDA_INFO"
	.sectionflags	@""
	.align	4


	//----- nvinfo : EIATTR_CUDA_API_VERSION
	.align		4
        /*0000*/ 	.byte	0x04, 0x37
        /*0002*/ 	.short	(.L_1722 - .L_1721)
.L_1721:
        /*0004*/ 	.word	0x00000082


	//----- nvinfo : EIATTR_KPARAM_INFO
	.align		4
.L_1722:
        /*0008*/ 	.byte	0x04, 0x17
        /*000a*/ 	.short	(.L_1724 - .L_1723)
.L_1723:
        /*000c*/ 	.word	0x00000000
        /*0010*/ 	.short	0x0000
        /*0012*/ 	.short	0x0000
        /*0014*/ 	.byte	0x00, 0xf0, 0x41, 0x07


	//----- nvinfo : EIATTR_SPARSE_MMA_MASK
	.align		4
.L_1724:
        /*0018*/ 	.byte	0x03, 0x50
        /*001a*/ 	.short	0x0000


	//----- nvinfo : EIATTR_MAXREG_COUNT
	.align		4
        /*001c*/ 	.byte	0x03, 0x1b
        /*001e*/ 	.short	0x00ff


	//----- nvinfo : EIATTR_NUM_BARRIERS
	.align		4
        /*0020*/ 	.byte	0x02, 0x4c
        /*0022*/ 	.byte	0x01
	.zero		1


	//----- nvinfo : EIATTR_MERCURY_ISA_VERSION
	.align		4
        /*0024*/ 	.byte	0x03, 0x5f
        /*0026*/ 	.short	0x0101


	//----- nvinfo : EIATTR_COOP_GROUP_MASK_REGIDS
	.align		4
        /*0028*/ 	.byte	0x04, 0x29
        /*002a*/ 	.short	(.L_1726 - .L_1725)


	//   ....[0]....
.L_1725:
        /*002c*/ 	.word	0xffffffff


	//   ....[1]....
        /*0030*/ 	.word	0xffffffff


	//   ....[2]....
        /*0034*/ 	.word	0xffffffff


	//   ....[3]....
        /*0038*/ 	.word	0xffffffff


	//   ....[4]....
        /*003c*/ 	.word	0xffffffff


	//   ....[5]....
        /*0040*/ 	.word	0xffffffff


	//   ....[6]....
        /*0044*/ 	.word	0xffffffff


	//   ....[7]....
        /*0048*/ 	.word	0xffffffff


	//   ....[8]....
        /*004c*/ 	.word	0xffffffff


	//   ....[9]....
        /*0050*/ 	.word	0xffffffff


	//   ....[10]....
        /*0054*/ 	.word	0xffffffff


	//   ....[11]....
        /*0058*/ 	.word	0xffffffff


	//   ....[12]....
        /*005c*/ 	.word	0xffffffff


	//   ....[13]....
        /*0060*/ 	.word	0xffffffff


	//   ....[14]....
        /*0064*/ 	.word	0xffffffff


	//   ....[15]....
        /*0068*/ 	.word	0xffffffff


	//----- nvinfo : EIATTR_COOP_GROUP_INSTR_OFFSETS
	.align		4
.L_1726:
        /*006c*/ 	.byte	0x04, 0x28
        /*006e*/ 	.short	(.L_1728 - .L_1727)


	//   ....[0]....
.L_1727:
        /*0070*/ 	.word	0x00004980


	//   ....[1]....
        /*0074*/ 	.word	0x000049a0


	//   ....[2]....
        /*0078*/ 	.word	0x000049f0


	//   ....[3]....
        /*007c*/ 	.word	0x00004a10


	//   ....[4]....
        /*0080*/ 	.word	0x00008710


	//   ....[5]....
        /*0084*/ 	.word	0x00008720


	//   ....[6]....
        /*0088*/ 	.word	0x00008750


	//   ....[7]....
        /*008c*/ 	.word	0x00008760


	//   ....[8]....
        /*0090*/ 	.word	0x0000bf00


	//   ....[9]....
        /*0094*/ 	.word	0x0000bfb0


	//   ....[10]....
        /*0098*/ 	.word	0x0000c010


	//   ....[11]....
        /*009c*/ 	.word	0x0000c170


	//   ....[12]....
        /*00a0*/ 	.word	0x0000d380


	//   ....[13]....
        /*00a4*/ 	.word	0x0000d3c0


	//   ....[14]....
        /*00a8*/ 	.word	0x0000d4b0


	//   ....[15]....
        /*00ac*/ 	.word	0x0000d4c0


	//----- nvinfo : EIATTR_VRC_CTA_INIT_COUNT
	.align		4
.L_1728:
        /*00b0*/ 	.byte	0x02, 0x4a
	.zero		1
	.zero		1


	//----- nvinfo : EIATTR_EXIT_INSTR_OFFSETS
	.align		4
        /*00b4*/ 	.byte	0x04, 0x1c
        /*00b6*/ 	.short	(.L_1730 - .L_1729)


	//   ....[0]....
.L_1729:
        /*00b8*/ 	.word	0x00000340


	//   ....[1]....
        /*00bc*/ 	.word	0x000008c0


	//   ....[2]....
        /*00c0*/ 	.word	0x000008f0


	//   ....[3]....
        /*00c4*/ 	.word	0x0000dbf0


	//   ....[4]....
        /*00c8*/ 	.word	0x0000dcb0


	//----- nvinfo : EIATTR_CRS_STACK_SIZE
	.align		4
.L_1730:
        /*00cc*/ 	.byte	0x04, 0x1e
        /*00ce*/ 	.short	(.L_1732 - .L_1731)
.L_1731:
        /*00d0*/ 	.word	0x00000000


	//----- nvinfo : EIATTR_CBANK_PARAM_SIZE
	.align		4
.L_1732:
        /*00d4*/ 	.byte	0x03, 0x19
        /*00d6*/ 	.short	0x01d0


	//----- nvinfo : EIATTR_PARAM_CBANK
	.align		4
        /*00d8*/ 	.byte	0x04, 0x0a
        /*00da*/ 	.short	(.L_1734 - .L_1733)
	.align		4
.L_1733:
        /*00dc*/ 	.word	index@(.nv.constant0._ZN5flash24flash_fwd_splitkv_kernelI23Flash_fwd_kernel_traitsILi32ELi64ELi128ELi4ELb0ELb0EN7cutlass6half_tE19Flash_kernel_traitsILi32ELi64ELi128ELi4ES3_EELb1ELb0ELb1ELb0ELb0ELb1ELb0ELb0EEEvNS_16Flash_fwd_paramsE)
        /*00e0*/ 	.short	0x0380
        /*00e2*/ 	.short	0x01d0


	//----- nvinfo : EIATTR_SW_WAR
	.align		4
.L_1734:
        /*00e4*/ 	.byte	0x04, 0x36
        /*00e6*/ 	.short	(.L_1736 - .L_1735)
.L_1735:
        /*00e8*/ 	.word	0x00000008
.L_1736:


//--------------------- .nv.info._ZN5flash24flash_fwd_splitkv_kernelI23Flash_fwd_kernel_traitsILi32ELi64ELi128ELi4ELb0ELb0EN7cutlass6half_tE19Flash_kernel_traitsILi32ELi64ELi128ELi4ES3_EELb1ELb0ELb0ELb0ELb1ELb0ELb0ELb1EEEvNS_16Flash_fwd_paramsE --------------------------
	.section	.nv.info._ZN5flash24flash_fwd_splitkv_kernelI23Flash_fwd_kernel_traitsILi32ELi64ELi128ELi4ELb0ELb0EN7cutlass6half_tE19Flash_kernel_traitsILi32ELi64ELi128ELi4ES3_EELb1ELb0ELb0ELb0ELb1ELb0ELb0ELb1EEEvNS_16Flash_fwd_paramsE,"",@"SHT_CUDA_INFO"
	.sectionflags	@""
	.align	4


	//----- nvinfo : EIATTR_CUDA_API_VERSION
	.align		4
        /*0000*/ 	.byte	0x04, 0x37
        /*0002*/ 	.short	(.L_1738 - .L_1737)
.L_1737:
        /*0004*/ 	.word	0x00000082


	//----- nvinfo : EIATTR_KPARAM_INFO
	.align		4
.L_1738:
        /*0008*/ 	.byte	0x04, 0x17
        /*000a*/ 	.short	(.L_1740 - .L_1739)
.L_1739:
        /*000c*/ 	.word	0x00000000
        /*0010*/ 	.short	0x0000
        /*0012*/ 	.short	0x0000
        /*0014*/ 	.byte	0x00, 0xf0, 0x41, 0x07


	//----- nvinfo : EIATTR_SPARSE_MMA_MASK
	.align		4
.L_1740:
        /*0018*/ 	.byte	0x03, 0x50
        /*001a*/ 	.short	0x0000


	//----- nvinfo : EIATTR_MAXREG_COUNT
	.align		4
        /*001c*/ 	.byte	0x03, 0x1b
        /*001e*/ 	.short	0x00ff


	//----- nvinfo : EIATTR_NUM_BARRIERS
	.align		4
        /*0020*/ 	.byte	0x02, 0x4c
        /*0022*/ 	.byte	0x01
	.zero		1


	//----- nvinfo : EIATTR_MERCURY_ISA_VERSION
	.align		4
        /*0024*/ 	.byte	0x03, 0x5f
        /*0026*/ 	.short	0x0101


	//----- nvinfo : EIATTR_COOP_GROUP_MASK_REGIDS
	.align		4
        /*0028*/ 	.byte	0x04, 0x29
        /*002a*/ 	.short	(.L_1742 - .L_1741)


	//   ....[0]....
.L_1741:
        /*002c*/ 	.word	0xffffffff


	//   ....[1]....
        /*0030*/ 	.word	0xffffffff


	//   ....[2]....
        /*0034*/ 	.word	0xffffffff


	//   ....[3]....
        /*0038*/ 	.word	0xffffffff


	//   ....[4]....
        /*003c*/ 	.word	0xffffffff


	//   ....[5]....
        /*0040*/ 	.word	0xffffffff


	//   ....[6]....
        /*0044*/ 	.word	0xffffffff


	//   ....[7]....
        /*0048*/ 	.word	0xffffffff


	//   ....[8]....
        /*004c*/ 	.word	0xffffffff


	//   ....[9]....
        /*0050*/ 	.word	0xffffffff


	//   ....[10]....
        /*0054*/ 	.word	0xffffffff


	//   ....[11]....
        /*0058*/ 	.word	0xffffffff


	//   ....[12]....
        /*005c*/ 	.word	0xffffffff


	//   ....[13]....
        /*0060*/ 	.word	0xffffffff


	//   ....[14]....
        /*0064*/ 	.word	0xffffffff


	//   ....[15]....
        /*0068*/ 	.word	0xffffffff


	//----- nvinfo : EIATTR_COOP_GROUP_INSTR_OFFSETS
	.align		4
.L_1742:
        /*006c*/ 	.byte	0x04, 0x28
        /*006e*/ 	.short	(.L_1744 - .L_1743)


	//   ....[0]....
.L_1743:
        /*0070*/ 	.word	0x00008130


	//   ....[1]....
        /*0074*/ 	.word	0x00008320


	//   ....[2]....
        /*0078*/ 	.word	0x00008340


	//   ....[3]....
        /*007c*/ 	.word	0x000083a0


	//   ....[4]....
        /*0080*/ 	.word	0x0000afe0


	//   ....[5]....
        /*0084*/ 	.word	0x0000b000


	//   ....[6]....
        /*0088*/ 	.word	0x0000b040


	//   ....[7]....
        /*008c*/ 	.word	0x0000b050


	//   ....[8]....
        /*0090*/ 	.word	0x0000d780


	//   ....[9]....
        /*0094*/ 	.word	0x0000d7a0


	//   ....[10]....
        /*0098*/ 	.word	0x0000d7e0


	//   ....[11]....
        /*009c*/ 	.word	0x0000d7f0


	//   ....[12]....
        /*00a0*/ 	.word	0x0000eb40


	//   ....[13]....
        /*00a4*/ 	.word	0x0000eb80


	//   ....[14]....
        /*00a8*/ 	.word	0x0000ec00


	//   ....[15]....
        /*00ac*/ 	.word	0x0000ec10


	//----- nvinfo : EIATTR_VRC_CTA_INIT_COUNT
	.align		4
.L_1744:
        /*00b0*/ 	.byte	0x02, 0x4a
	.zero		1
	.zero		1


	//----- nvinfo : EIATTR_EXIT_INSTR_OFFSETS
	.align		4
        /*00b4*/ 	.byte	0x04, 0x1c
        /*00b6*/ 	.short	(.L_1746 - .L_1745)


	//   ....[0]....
.L_1745:
        /*00b8*/ 	.word	0x00000340


	//   ....[1]....
        /*00bc*/ 	.word	0x000008a0


	//   ....[2]....
        /*00c0*/ 	.word	0x000008d0


	//   ....[3]....
        /*00c4*/ 	.word	0x0000f390


	//   ....[4]....
        /*00c8*/ 	.word	0x0000f450


	//----- nvinfo : EIATTR_CRS_STACK_SIZE
	.align		4
.L_1746:
        /*00cc*/ 	.byte	0x04, 0x1e
        /*00ce*/ 	.short	(.L_1748 - .L_1747)
.L_1747:
        /*00d0*/ 	.word	0x00000000


	//----- nvinfo : EIATTR_CBANK_PARAM_SIZE
	.align		4
.L_1748:
        /*00d4*/ 	.byte	0x03, 0x19
        /*00d6*/ 	.short	0x01d0


	//----- nvinfo : EIATTR_PARAM_CBANK
	.align		4
        /*00d8*/ 	.byte	0x04, 0x0a
        /*00da*/ 	.short	(.L_1750 - .L_1749)
	.align		4
.L_1749:
        /*00dc*/ 	.word	index@(.nv.constant0._ZN5flash24flash_fwd_splitkv_kernelI23Flash_fwd_kernel_traitsILi32ELi64ELi128ELi4ELb0ELb0EN7cutlass6half_tE19Flash_kernel_traitsILi32ELi64ELi128ELi4ES3_EELb1ELb0ELb0ELb0ELb1ELb0ELb0ELb1EEEvNS_16Flash_fwd_paramsE)
        /*00e0*/ 	.short	0x0380
        /*00e2*/ 	.short	0x01d0


	//----- nvinfo : EIATTR_SW_WAR
	.align		4
.L_1750:
        /*00e4*/ 	.byte	0x04, 0x36
        /*00e6*/ 	.short	(.L_1752 - .L_1751)
.L_1751:
        /*00e8*/ 	.word	0x00000008
.L_1752:


//--------------------- .nv.info._ZN5flash24flash_fwd_splitkv_kernelI23Flash_fwd_kernel_traitsILi32ELi64ELi128ELi4ELb0ELb0EN7cutlass6half_tE19Flash_kernel_traitsILi32ELi64ELi128ELi4ES3_EELb1ELb0ELb0ELb0ELb1ELb1ELb0ELb1EEEvNS_16Flash_fwd_paramsE --------------------------
	.section	.nv.info._ZN5flash24flash_fwd_splitkv_kernelI23Flash_fwd_kernel_traitsILi32ELi64ELi128ELi4ELb0ELb0EN7cutlass6half_tE19Flash_kernel_traitsILi32ELi64ELi128ELi4ES3_EELb1ELb0ELb0ELb0ELb1ELb1ELb0ELb1EEEvNS_16Flash_fwd_paramsE,"",@"SHT_CUDA_INFO"
	.sectionflags	@""
	.align	4


	//----- nvinfo : EIATTR_CUDA_API_VERSION
	.align		4
        /*0000*/ 	.byte	0x04, 0x37
        /*0002*/ 	.short	(.L_1754 - .L_1753)
.L_1753:
        /*0004*/ 	.word	0x00000082


	//----- nvinfo : EIATTR_KPARAM_INFO
	.align		4
.L_1754:
        /*0008*/ 	.byte	0x04, 0x17
        /*000a*/ 	.short	(.L_1756 - .L_1755)
.L_1755:
        /*000c*/ 	.word	0x00000000
        /*0010*/ 	.short	0x0000
        /*0012*/ 	.short	0x0000
        /*0014*/ 	.byte	0x00, 0xf0, 0x41, 0x07


	//----- nvinfo : EIATTR_SPARSE_MMA_MASK
	.align		4
.L_1756:
        /*0018*/ 	.byte	0x03, 0x50
        /*001a*/ 	.short	0x0000


	//----- nvinfo : EIATTR_MAXREG_COUNT
	.align		4
        /*001c*/ 	.byte	0x03, 0x1b
        /*001e*/ 	.short	0x00ff


	//----- nvinfo : EIATTR_NUM_BARRIERS
	.align		4
        /*0020*/ 	.byte	0x02, 0x4c
        /*0022*/ 	.byte	0x01
	.zero		1


	//----- nvinfo : EIATTR_MERCURY_ISA_VERSION
	.align		4
        /*0024*/ 	.byte	0x03, 0x5f
        /*0026*/ 	.short	0x0101


	//----- nvinfo : EIATTR_COOP_GROUP_MASK_REGIDS
	.align		4
        /*0028*/ 	.byte	0x04, 0x29
        /*002a*/ 	.short	(.L_1758 - .L_1757)


	//   ....[0]....
.L_1757:
        /*002c*/ 	.word	0xffffffff


	//   ....[1]....
        /*0030*/ 	.word	0xffffffff


	//   ....[2]....
        /*0034*/ 	.word	0xffffffff


	//   ....[3]....
        /*0038*/ 	.word	0xffffffff


	//   ....[4]....
        /*003c*/ 	.word	0xffffffff


	//   ....[5]....
        /*0040*/ 	.word	0xffffffff


	//   ....[6]....
        /*0044*/ 	.word	0xffffffff


	//   ....[7]....
        /*0048*/ 	.word	0xffffffff


	//   ....[8]....
        /*004c*/ 	.word	0xffffffff


	//   ....[9]....
        /*0050*/ 	.word	0xffffffff


	//   ....[10]....
        /*0054*/ 	.word	0xffffffff


	//   ....[11]....
        /*0058*/ 	.word	0xffffffff


	//   ....[12]....
        /*005c*/ 	.word	0xffffffff


	//   ....[13]....
        /*0060*/ 	.word	0xffffffff


	//   ....[14]....
        /*0064*/ 	.word	0xffffffff


	//   ....[15]....
        /*0068*/ 	.word	0xffffffff


	//----- nvinfo : EIATTR_COOP_GROUP_INSTR_OFFSETS
	.align		4
.L_1758:
        /*006c*/ 	.byte	0x04, 0x28
        /*006e*/ 	.short	(.L_1760 - .L_1759)


	//   ....[0]....
.L_1759:
        /*0070*/ 	.word	0x00008b10


	//   ....[1]....
        /*0074*/ 	.word	0x00008b30


	//   ....[2]....
        /*0078*/ 	.word	0x00008b50


	//   ....[3]....
        /*007c*/ 	.word	0x00008b70


	//   ....[4]....
        /*0080*/ 	.word	0x0000bff0


	//   ....[5]....
        /*0084*/ 	.word	0x0000c010


	//   ....[6]....
        /*0088*/ 	.word	0x0000c040


	//   ....[7]....
        /*008c*/ 	.word	0x0000c050


	//   ....[8]....
        /*0090*/ 	.word	0x0000efd0


	//   ....[9]....
        /*0094*/ 	.word	0x0000f010


	//   ....[10]....
        /*0098*/ 	.word	0x0000f040


	//   ....[11]....
        /*009c*/ 	.word	0x0000f050


	//   ....[12]....
        /*00a0*/ 	.word	0x00010360


	//   ....[13]....
        /*00a4*/ 	.word	0x000103a0


	//   ....[14]....
        /*00a8*/ 	.word	0x00010420


	//   ....[15]....
        /*00ac*/ 	.word	0x00010430


	//----- nvinfo : EIATTR_VRC_CTA_INIT_COUNT
	.align		4
.L_1760:
        /*00b0*/ 	.byte	0x02, 0x4a
	.zero		1
	.zero		1


	//----- nvinfo : EIATTR_EXIT_INSTR_OFFSETS
	.align		4
        /*00b4*/ 	.byte	0x04, 0x1c
        /*00b6*/ 	.short	(.L_1762 - .L_1761)


	//   ....[0]....
.L_1761:
        /*00b8*/ 	.word	0x00000340


	//   ....[1]....
        /*00bc*/ 	.word	0x000008a0


	//   ....[2]....
        /*00c0*/ 	.word	0x000008d0


	//   ....[3]....
        /*00c4*/ 	.word	0x00010bb0


	//   ....[4]....
        /*00c8*/ 	.word	0x00010c70


	//----- nvinfo : EIATTR_CRS_STACK_SIZE
	.align		4
.L_1762:
        /*00cc*/ 	.byte	0x04, 0x1e
        /*00ce*/ 	.short	(.L_1764 - .L_1763)
.L_1763:
        /*00d0*/ 	.word	0x00000000


	//----- nvinfo : EIATTR_CBANK_PARAM_SIZE
	.align		4
.L_1764:
        /*00d4*/ 	.byte	0x03, 0x19
        /*00d6*/ 	.short	0x01d0


	//----- nvinfo : EIATTR_PARAM_CBANK
	.align		4
        /*00d8*/ 	.byte	0x04, 0x0a
        /*00da*/ 	.short	(.L_1766 - .L_1765)
	.align		4
.L_1765:
        /*00dc*/ 	.word	index@(.nv.constant0._ZN5flash24flash_fwd_splitkv_kernelI23Flash_fwd_kernel_traitsILi32ELi64ELi128ELi4ELb0ELb0EN7cutlass6half_tE19Flash_kernel_traitsILi32ELi64ELi128ELi4ES3_EELb1ELb0ELb0ELb0ELb1ELb1ELb0ELb1EEEvNS_16Flash_fwd_paramsE)
        /*00e0*/ 	.short	0x0380
        /*00e2*/ 	.short	0x01d0


	//----- nvinfo : EIATTR_SW_WAR
	.align		4
.L_1766:
        /*00e4*/ 	.byte	0x04, 0x36
        /*00e6*/ 	.short	(.L_1768 - .L_1767)
.L_1767:
        /*00e8*/ 	.word	0x00000008
.L_1768:


//--------------------- .nv.info._ZN5flash24flash_fwd_splitkv_kernelI23Flash_fwd_kernel_traitsILi32ELi64ELi128ELi4ELb0ELb0EN7cutlass6half_tE19Flash_kernel_traitsILi32ELi64ELi128ELi4ES3_EELb1ELb0ELb1ELb0ELb0ELb0ELb0ELb1EEEvNS_16Flash_fwd_paramsE --------------------------
	.section	.nv.info._ZN5flash24flash_fwd_splitkv_kernelI23Flash_fwd_kernel_traitsILi32ELi64ELi128ELi4ELb0ELb0EN7cutlass6half_tE19Flash_kernel_traitsILi32ELi64ELi128ELi4ES3_EELb1ELb0ELb1ELb0ELb0ELb0ELb0ELb1EEEvNS_16Flash_fwd_paramsE,"",@"SHT_CUDA_INFO"
	.sectionflags	@""
	.align	4


	//----- nvinfo : EIATTR_CUDA_API_VERSION
	.align		4
        /*0000*/ 	.byte	0x04, 0x37
        /*0002*/ 	.short	(.L_1770 - .L_1769)
.L_1769:
        /*0004*/ 	.word	0x00000082


	//----- nvinfo : EIATTR_KPARAM_INFO
	.align		4
.L_1770:
        /*0008*/ 	.byte	0x04, 0x17
        /*000a*/ 	.short	(.L_1772 - .L_1771)
.L_1771:
        /*000c*/ 	.word	0x00000000
        /*0010*/ 	.short	0x0000
        /*0012*/ 	.short	0x0000
        /*0014*/ 	.byte	0x00, 0xf0, 0x41, 0x07


	//----- nvinfo : EIATTR_SPARSE_MMA_MASK
	.align		4
.L_1772:
        /*0018*/ 	.byte	0x03, 0x50
        /*001a*/ 	.short	0x0000


	//----- nvinfo : EIATTR_MAXREG_COUNT
	.align		4
        /*001c*/ 	.byte	0x03, 0x1b
        /*001e*/ 	.short	0x00ff


	//----- nvinfo : EIATTR_NUM_BARRIERS
	.align		4
        /*0020*/ 	.byte	0x02, 0x4c
        /*0022*/ 	.byte	0x01
	.zero		1


	//----- nvinfo : EIATTR_MERCURY_ISA_VERSION
	.align		4
        /*0024*/ 	.byte	0x03, 0x5f
        /*0026*/ 	.short	0x0101


	//----- nvinfo : EIATTR_COOP_GROUP_MASK_REGIDS
	.align		4
        /*0028*/ 	.byte	0x04, 0x29
        /*002a*/ 	.short	(.L_1774 - .L_1773)


	//   ....[0]....
.L_1773:
        /*002c*/ 	.word	0xffffffff


	//   ....[1]....
        /*0030*/ 	.word	0xffffffff


	//   ....[2]....
        /*0034*/ 	.word	0xffffffff


	//   ....[3]....
        /*0038*/ 	.word	0xffffffff


	//   ....[4]....
        /*003c*/ 	.word	0xffffffff


	//   ....[5]....
        /*0040*/ 	.word	0xffffffff


	//   ....[6]....
        /*0044*/ 	.word	0xffffffff


	//   ....[7]....
        /*0048*/ 	.word	0xffffffff


	//   ....[8]....
        /*004c*/ 	.word	0xffffffff


	//   ....[9]....
        /*0050*/ 	.word	0xffffffff


	//   ....[10]....
        /*0054*/ 	.word	0xffffffff


	//   ....[11]....
        /*0058*/ 	.word	0xffffffff


	//   ....[12]....
        /*005c*/ 	.word	0xffffffff


	//   ....[13]....
        /*0060*/ 	.word	0xffffffff


	//   ....[14]....
        /*0064*/ 	.word	0xffffffff


	//   ....[15]....
        /*0068*/ 	.word	0xffffffff


	//----- nvinfo : EIATTR_COOP_GROUP_INSTR_OFFSETS
	.align		4
.L_1774:
        /*006c*/ 	.byte	0x04, 0x28
        /*006e*/ 	.short	(.L_1776 - .L_1775)


	//   ....[0]....
.L_1775:
        /*0070*/ 	.word	0x000093e0


	//   ....[1]....
        /*0074*/ 	.word	0x00009410


	//   ....[2]....
        /*0078*/ 	.word	0x00009450


	//   ....[3]....
        /*007c*/ 	.word	0x00009460


	//   ....[4]....
        /*0080*/ 	.word	0x0000ca10


	//   ....[5]....
        /*0084*/ 	.word	0x0000ca50


	//   ....[6]....
        /*0088*/ 	.word	0x0000ca70


	//   ....[7]....
        /*008c*/ 	.word	0x0000caa0


	//   ....[8]....
        /*0090*/ 	.word	0x0000fc30


	//   ....[9]....
        /*0094*/ 	.word	0x0000fc70


	//   ....[10]....
        /*0098*/ 	.word	0x0000fcb0


	//   ....[11]....
        /*009c*/ 	.word	0x0000fcd0


	//   ....[12]....
        /*00a0*/ 	.word	0x00011000


	//   ....[13]....
        /*00a4*/ 	.word	0x00011040


	//   ....[14]....
        /*00a8*/ 	.word	0x00011130


	//   ....[15]....
        /*00ac*/ 	.word	0x00011140


	//----- nvinfo : EIATTR_VRC_CTA_INIT_COUNT
	.align		4
.L_1776:
        /*00b0*/ 	.byte	0x02, 0x4a
	.zero		1
	.zero		1


	//----- nvinfo : EIATTR_EXIT_INSTR_OFFSETS
	.align		4
        /*00b4*/ 	.byte	0x04, 0x1c
        /*00b6*/ 	.short	(.L_1778 - .L_1777)


	//   ....[0]....
.L_1777:
        /*00b8*/ 	.word	0x00000340


	//   ....[1]....
        /*00bc*/ 	.word	0x000008c0


	//   ....[2]....
        /*00c0*/ 	.word	0x000008f0


	//   ....[3]....
        /*00c4*/ 	.word	0x00011850


	//   ....[4]....
        /*00c8*/ 	.word	0x00011910


	//----- nvinfo : EIATTR_CRS_STACK_SIZE
	.align		4
.L_1778:
        /*00cc*/ 	.byte	0x04, 0x1e
        /*00ce*/ 	.short	(.L_1780 - .L_1779)
.L_1779:
        /*00d0*/ 	.word	0x00000000


	//----- nvinfo : EIATTR_CBANK_PARAM_SIZE
	.align		4
.L_1780:
        /*00d4*/ 	.byte	0x03, 0x19
        /*00d6*/ 	.short	0x01d0


	//----- nvinfo : EIATTR_PARAM_CBANK
	.align		4
        /*00d8*/ 	.byte	0x04, 0x0a
        /*00da*/ 	.short	(.L_1782 - .L_1781)
	.align		4
.L_1781:
        /*00dc*/ 	.word	index@(.nv.constant0._ZN5flash24flash_fwd_splitkv_kernelI23Flash_fwd_kernel_traitsILi32ELi64ELi128ELi4ELb0ELb0EN7cutlass6half_tE19Flash_kernel_traitsILi32ELi64ELi128ELi4ES3_EELb1ELb0ELb1ELb0ELb0ELb0ELb0ELb1EEEvNS_16Flash_fwd_paramsE)
        /*00e0*/ 	.short	0x0380
        /*00e2*/ 	.short	0x01d0


	//----- nvinfo : EIATTR_SW_WAR
	.align		4
.L_1782:
        /*00e4*/ 	.byte	0x04, 0x36
        /*00e6*/ 	.short	(.L_1784 - .L_1783)
.L_1783:
        /*00e8*/ 	.word	0x00000008
.L_1784:


//--------------------- .nv.info._ZN5flash24flash_fwd_splitkv_kernelI23Flash_fwd_kernel_traitsILi32ELi64ELi128ELi4ELb0ELb0EN7cutlass6half_tE19Flash_kernel_traitsILi32ELi64ELi128ELi4ES3_EELb1ELb0ELb1ELb0ELb0ELb1ELb0ELb1EEEvNS_16Flash_fwd_paramsE --------------------------
	.section	.nv.info._ZN5flash24flash_fwd_splitkv_kernelI23Flash_fwd_kernel_traitsILi32ELi64ELi128ELi4ELb0ELb0EN7cutlass6half_tE19Flash_kernel_traitsILi32ELi64ELi128ELi4ES3_EELb1ELb0ELb1ELb0ELb0ELb1ELb0ELb1EEEvNS_16Flash_fwd_paramsE,"",@"SHT_CUDA_INFO"
	.sectionflags	@""
	.align	4


	//----- nvinfo : EIATTR_CUDA_API_VERSION
	.align		4
        /*0000*/ 	.byte	0x04, 0x37
        /*0002*/ 	.short	(.L_1786 - .L_1785)
.L_1785:
        /*0004*/ 	.word	0x00000082


	//----- nvinfo : EIATTR_KPARAM_INFO
	.align		4
.L_1786:
        /*0008*/ 	.byte	0x04, 0x17
        /*000a*/ 	.short	(.L_1788 - .L_1787)
.L_1787:
        /*000c*/ 	.word	0x00000000
        /*0010*/ 	.short	0x0000
        /*0012*/ 	.short	0x0000
        /*0014*/ 	.byte	0x00, 0xf0, 0x41, 0x07


	//----- nvinfo : EIATTR_SPARSE_MMA_MASK
	.align		4
.L_1788:
        /*0018*/ 	.byte	0x03, 0x50
        /*001a*/ 	.short	0x0000


	//----- nvinfo : EIATTR_MAXREG_COUNT
	.align		4
        /*001c*/ 	.byte	0x03, 0x1b
        /*001e*/ 	.short	0x00ff


	//----- nvinfo : EIATTR_NUM_BARRIERS
	.align		4
        /*0020*/ 	.byte	0x02, 0x4c
        /*0022*/ 	.byte	0x01
	.zero		1


	//----- nvinfo : EIATTR_MERCURY_ISA_VERSION
	.align		4
        /*0024*/ 	.byte	0x03, 0x5f
        /*0026*/ 	.short	0x0101


	//----- nvinfo : EIATTR_COOP_GROUP_MASK_REGIDS
	.align		4
        /*0028*/ 	.byte	0x04, 0x29
        /*002a*/ 	.short	(.L_1790 - .L_1789)


	//   ....[0]....
.L_1789:
        /*002c*/ 	.word	0xffffffff


	//   ....[1]....
        /*0030*/ 	.word	0xffffffff


	//   ....[2]....
        /*0034*/ 	.word	0xffffffff


	//   ....[3]....
        /*0038*/ 	.word	0xffffffff


	//   ....[4]....
        /*003c*/ 	.word	0xffffffff


	//   ....[5]....
        /*0040*/ 	.word	0xffffffff


	//   ....[6]....
        /*0044*/ 	.word	0xffffffff


	//   ....[7]....
        /*0048*/ 	.word	0xffffffff


	//   ....[8]....
        /*004c*/ 	.word	0xffffffff


	//   ....[9]....
        /*0050*/ 	.word	0xffffffff


	//   ....[10]....
        /*0054*/ 	.word	0xffffffff


	//   ....[11]....
        /*0058*/ 	.word	0xffffffff


	//   ....[12]....
        /*005c*/ 	.word	0xffffffff


	//   ....[13]....
        /*0060*/ 	.word	0xffffffff


	//   ....[14]....
        /*0064*/ 	.word	0xffffffff


	//   ....[15]....
        /*0068*/ 	.word	0xffffffff


	//----- nvinfo : EIATTR_COOP_GROUP_INSTR_OFFSETS
	.align		4
.L_1790:
        /*006c*/ 	.byte	0x04, 0x28
        /*006e*/ 	.short	(.L_1792 - .L_1791)


	//   ....[0]....
.L_1791:
        /*0070*/ 	.word	0x00009bd0


	//   ....[1]....
        /*0074*/ 	.word	0x00009c00


	//   ....[2]....
        /*0078*/ 	.word	0x00009c40


	//   ....[3]....
        /*007c*/ 	.word	0x00009c50


	//   ....[4]....
        /*0080*/ 	.word	0x0000da40


	//   ....[5]....
        /*0084*/ 	.word	0x0000da60


	//   ....[6]....
        /*0088*/ 	.word	0x0000da90


	//   ....[7]....
        /*008c*/ 	.word	0x0000daa0


	//   ....[8]....
        /*0090*/ 	.word	0x00011460


	//   ....[9]....
        /*0094*/ 	.word	0x00011490


	//   ....[10]....
        /*0098*/ 	.word	0x000114c0


	//   ....[11]....
        /*009c*/ 	.word	0x000114d0


	//   ....[12]....
        /*00a0*/ 	.word	0x00012830


	//   ....[13]....
        /*00a4*/ 	.word	0x00012870


	//   ....[14]....
        /*00a8*/ 	.word	0x00012980


	//   ....[15]....
        /*00ac*/ 	.word	0x000129a0


	//----- nvinfo : EIATTR_VRC_CTA_INIT_COUNT
	.align		4
.L_1792:
        /*00b0*/ 	.byte	0x02, 0x4a
	.zero		1
	.zero		1


	//----- nvinfo : EIATTR_EXIT_INSTR_OFFSETS
	.align		4
        /*00b4*/ 	.byte	0x04, 0x1c
        /*00b6*/ 	.short	(.L_1794 - .L_1793)


	//   ....[0]....
.L_1793:
        /*00b8*/ 	.word	0x00000340


	//   ....[1]....
        /*00bc*/ 	.word	0x000008c0


	//   ....[2]....
        /*00c0*/ 	.word	0x000008f0


	//   ....[3]....
        /*00c4*/ 	.word	0x00013080


	//   ....[4]....
        /*00c8*/ 	.word	0x00013140


	//----- nvinfo : EIATTR_CRS_STACK_SIZE
	.align		4
.L_1794:
        /*00cc*/ 	.byte	0x04, 0x1e
        /*00ce*/ 	.short	(.L_1796 - .L_1795)
.L_1795:
        /*00d0*/ 	.word	0x00000000


	//----- nvinfo : EIATTR_CBANK_PARAM_SIZE
	.align		4
.L_1796:
        /*00d4*/ 	.byte	0x03, 0x19
        /*00d6*/ 	.short	0x01d0


	//----- nvinfo : EIATTR_PARAM_CBANK
	.align		4
        /*00d8*/ 	.byte	0x04, 0x0a
        /*00da*/ 	.short	(.L_1798 - .L_1797)
	.align		4
.L_1797:
        /*00dc*/ 	.word	index@(.nv.constant0._ZN5flash24flash_fwd_splitkv_kernelI23Flash_fwd_kernel_traitsILi32ELi64ELi128ELi4ELb0ELb0EN7cutlass6half_tE19Flash_kernel_traitsILi32ELi64ELi128ELi4ES3_EELb1ELb0ELb1ELb0ELb0ELb1ELb0ELb1EEEvNS_16Flash_fwd_paramsE)
        /*00e0*/ 	.short	0x0380
        /*00e2*/ 	.short	0x01d0


	//----- nvinfo : EIATTR_SW_WAR
	.align		4
.L_1798:
        /*00e4*/ 	.byte	0x04, 0x36
        /*00e6*/ 	.short	(.L_1800 - .L_1799)
.L_1799:
        /*00e8*/ 	.word	0x00000008
.L_1800:


//--------------------- .nv.info._ZN5flash24flash_fwd_splitkv_kernelI23Flash_fwd_kernel_traitsILi32ELi64ELi128ELi4ELb0ELb0EN7cutlass6half_tE19Flash_kernel_traitsILi32ELi64ELi128ELi4ES3_EELb1ELb0ELb0ELb0ELb1ELb0ELb1ELb0EEEvNS_16Flash_fwd_paramsE --------------------------
	.section	.nv.info._ZN5flash24flash_fwd_splitkv_kernelI23Flash_fwd_kernel_traitsILi32ELi64ELi128ELi4ELb0ELb0EN7cutlass6half_tE19Flash_kernel_traitsILi32ELi64ELi128ELi4ES3_EELb1ELb0ELb0ELb0ELb1ELb0ELb1ELb0EEEvNS_16Flash_fwd_paramsE,"",@"SHT_CUDA_INFO"
	.sectionflags	@""
	.align	4


	//----- nvinfo : EIATTR_CUDA_API_VERSION
	.align		4
        /*0000*/ 	.byte	0x04, 0x37
        /*0002*/ 	.short	(.L_1802 - .L_1801)
.L_1801:
        /*0004*/ 	.word	0x00000082


	//----- nvinfo : EIATTR_KPARAM_INFO
	.align		4
.L_1802:
        /*0008*/ 	.byte	0x04, 0x17
        /*000a*/ 	.short	(.L_1804 - .L_1803)
.L_1803:
        /*000c*/ 	.word	0x00000000
        /*0010*/ 	.short	0x0000
        /*0012*/ 	.short	0x0000
        /*0014*/ 	.byte	0x00, 0xf0, 0x41, 0x07


	//----- nvinfo : EIATTR_SPARSE_MMA_MASK
	.align		4
.L_1804:
        /*0018*/ 	.byte	0x03, 0x50
        /*001a*/ 	.short	0x0000


	//----- nvinfo : EIATTR_MAXREG_COUNT
	.align		4
        /*001c*/ 	.byte	0x03, 0x1b
        /*001e*/ 	.short	0x00ff


	//----- nvinfo : EIATTR_NUM_BARRIERS
	.align		4
        /*0020*/ 	.byte	0x02, 0x4c
        /*0022*/ 	.byte	0x01
	.zero		1


	//----- nvinfo : EIATTR_MERCURY_ISA_VERSION
	.align		4
        /*0024*/ 	.byte	0x03, 0x5f
        /*0026*/ 	.short	0x0101


	//----- nvinfo : EIATTR_COOP_GROUP_MASK_REGIDS
	.align		4
        /*0028*/ 	.byte	0x04, 0x29
        /*002a*/ 	.short	(.L_1806 - .L_1805)


	//   ....[0]....
.L_1805:
        /*002c*/ 	.word	0xffffffff


	//   ....[1]....
        /*0030*/ 	.word	0xffffffff


	//   ....[2]....
        /*0034*/ 	.word	0xffffffff


	//   ....[3]....
        /*0038*/ 	.word	0xffffffff


	//   ....[4]....
        /*003c*/ 	.word	0xffffffff


	//   ....[5]....
        /*0040*/ 	.word	0xffffffff


	//   ....[6]....
        /*0044*/ 	.word	0xffffffff


	//   ....[7]....
        /*0048*/ 	.word	0xffffffff


	//   ....[8]....
        /*004c*/ 	.word	0xffffffff


	//   ....[9]....
        /*0050*/ 	.word	0xffffffff


	//   ....[10]....
        /*0054*/ 	.word	0xffffffff


	//   ....[11]....
        /*0058*/ 	.word	0xffffffff


	//   ....[12]....
        /*005c*/ 	.word	0xffffffff


	//   ....[13]....
        /*0060*/ 	.word	0xffffffff


	//   ....[14]....
        /*0064*/ 	.word	0xffffffff


	//   ....[15]....
        /*0068*/ 	.word	0xffffffff


	//----- nvinfo : EIATTR_COOP_GROUP_INSTR_OFFSETS
	.align		4
.L_1806:
        /*006c*/ 	.byte	0x04, 0x28
        /*006e*/ 	.short	(.L_1808 - .L_1807)


	//   ....[0]....
.L_1807:
        /*0070*/ 	.word	0x000034d0


	//   ....[1]....
        /*0074*/ 	.word	0x00003680


	//   ....[2]....
        /*0078*/ 	.word	0x00003690


	//   ....[3]....
        /*007c*/ 	.word	0x000036e0


	//   ....[4]....
        /*0080*/ 	.word	0x00006320


	//   ....[5]....
        /*0084*/ 	.word	0x00006330


	//   ....[6]....
        /*0088*/ 	.word	0x00006360


	//   ....[7]....
        /*008c*/ 	.word	0x00006370


	//   ....[8]....
        /*0090*/ 	.word	0x00008a10


	//   ....[9]....
        /*0094*/ 	.word	0x00008a20


	//   ....[10]....
        /*0098*/ 	.word	0x00008a50


	//   ....[11]....
        /*009c*/ 	.word	0x00008a60


	//   ....[12]....
        /*00a0*/ 	.word	0x00009db0


	//   ....[13]....
        /*00a4*/ 	.word	0x00009df0


	//   ....[14]....
        /*00a8*/ 	.word	0x00009f10


	//   ....[15]....
        /*00ac*/ 	.word	0x00009f30


	//----- nvinfo : EIATTR_VRC_CTA_INIT_COUNT
	.align		4
.L_1808:
        /*00b0*/ 	.byte	0x02, 0x4a
	.zero		1
	.zero		1


	//----- nvinfo : EIATTR_EXIT_INSTR_OFFSETS
	.align		4
        /*00b4*/ 	.byte	0x04, 0x1c
        /*00b6*/ 	.short	(.L_1810 - .L_1809)


	//   ....[0]....
.L_1809:
        /*00b8*/ 	.word	0x00000440


	//   ....[1]....
        /*00bc*/ 	.word	0x00000a70


	//   ....[2]....
        /*00c0*/ 	.word	0x00000aa0


	//   ....[3]....
        /*00c4*/ 	.word	0x0000a530


	//   ....[4]....
        /*00c8*/ 	.word	0x0000a550


	//----- nvinfo : EIATTR_CRS_STACK_SIZE
	.align		4
.L_1810:
        /*00cc*/ 	.byte	0x04, 0x1e
        /*00ce*/ 	.short	(.L_1812 - .L_1811)
.L_1811:
        /*00d0*/ 	.word	0x00000000


	//----- nvinfo : EIATTR_CBANK_PARAM_SIZE
	.align		4
.L_1812:
        /*00d4*/ 	.byte	0x03, 0x19
        /*00d6*/ 	.short	0x01d0


	//----- nvinfo : EIATTR_PARAM_CBANK
	.align		4
        /*00d8*/ 	.byte	0x04, 0x0a
        /*00da*/ 	.short	(.L_1814 - .L_1813)
	.align		4
.L_1813:
        /*00dc*/ 	.word	index@(.nv.constant0._ZN5flash24flash_fwd_splitkv_kernelI23Flash_fwd_kernel_traitsILi32ELi64ELi128ELi4ELb0ELb0EN7cutlass6half_tE19Flash_kernel_traitsILi32ELi64ELi128ELi4ES3_EELb1ELb0ELb0ELb0ELb1ELb0ELb1ELb0EEEvNS_16Flash_fwd_paramsE)
        /*00e0*/ 	.short	0x0380
        /*00e2*/ 	.short	0x01d0


	//----- nvinfo : EIATTR_SW_WAR
	.align		4
.L_1814:
        /*00e4*/ 	.byte	0x04, 0x36
        /*00e6*/ 	.short	(.L_1816 - .L_1815)
.L_1815:
        /*00e8*/ 	.word	0x00000008
.L_1816:


//--------------------- .nv.info._ZN5flash24flash_fwd_splitkv_kernelI23Flash_fwd_kernel_traitsILi32ELi64ELi128ELi4ELb0ELb0EN7cutlass6half_tE19Flash_kernel_traitsILi32ELi64ELi128ELi4ES3_EELb1ELb0ELb0ELb0ELb1ELb1ELb1ELb0EEEvNS_16Flash_fwd_paramsE --------------------------
	.section	.nv.info._ZN5flash24flash_fwd_splitkv_kernelI23Flash_fwd_kernel_traitsILi32ELi64ELi128ELi4ELb0ELb0EN7cutlass6half_tE19Flash_kernel_traitsILi32ELi64ELi128ELi4ES3_EELb1ELb0ELb0ELb0ELb1ELb1ELb1ELb0EEEvNS_16Flash_fwd_paramsE,"",@"SHT_CUDA_INFO"
	.sectionflags	@""
	.align	4


	//----- nvinfo : EIATTR_CUDA_API_VERSION
	.align		4
        /*0000*/ 	.byte	0x04, 0x37
        /*0002*/ 	.short	(.L_1818 - .L_1817)
.L_1817:
        /*0004*/ 	.word	0x00000082


	//----- nvinfo : EIATTR_KPARAM_INFO
	.align		4
.L_1818:
        /*0008*/ 	.byte	0x04, 0x17
        /*000a*/ 	.short	(.L_1820 - .L_1819)
.L_1819:
        /*000c*/ 	.word	0x00000000
        /*0010*/ 	.short	0x0000
        /*0012*/ 	.short	0x0000
        /*0014*/ 	.byte	0x00, 0xf0, 0x41, 0x07


	//----- nvinfo : EIATTR_SPARSE_MMA_MASK
	.align		4
.L_1820:
        /*0018*/ 	.byte	0x03, 0x50
        /*001a*/ 	.short	0x0000


	//----- nvinfo : EIATTR_MAXREG_COUNT
	.align		4
        /*001c*/ 	.byte	0x03, 0x1b
        /*001e*/ 	.short	0x00ff


	//----- nvinfo : EIATTR_NUM_BARRIERS
	.align		4
        /*0020*/ 	.byte	0x02, 0x4c
        /*0022*/ 	.byte	0x01
	.zero		1


	//----- nvinfo : EIATTR_MERCURY_ISA_VERSION
	.align		4
        /*0024*/ 	.byte	0x03, 0x5f
        /*0026*/ 	.short	0x0101


	//----- nvinfo : EIATTR_COOP_GROUP_MASK_REGIDS
	.align		4
        /*0028*/ 	.byte	0x04, 0x29
        /*002a*/ 	.short	(.L_1822 - .L_1821)


	//   ....[0]....
.L_1821:
        /*002c*/ 	.word	0xffffffff


	//   ....[1]....
        /*0030*/ 	.word	0xffffffff


	//   ....[2]....
        /*0034*/ 	.word	0xffffffff


	//   ....[3]....
        /*0038*/ 	.word	0xffffffff


	//   ....[4]....
        /*003c*/ 	.word	0xffffffff


	//   ....[5]....
        /*0040*/ 	.word	0xffffffff


	//   ....[6]....
        /*0044*/ 	.word	0xffffffff


	//   ....[7]....
        /*0048*/ 	.word	0xffffffff


	//   ....[8]....
        /*004c*/ 	.word	0xffffffff


	//   ....[9]....
        /*0050*/ 	.word	0xffffffff


	//   ....[10]....
        /*0054*/ 	.word	0xffffffff


	//   ....[11]....
        /*0058*/ 	.word	0xffffffff


	//   ....[12]....
        /*005c*/ 	.word	0xffffffff


	//   ....[13]....
        /*0060*/ 	.word	0xffffffff


	//   ....[14]....
        /*0064*/ 	.word	0xffffffff


	//   ....[15]....
        /*0068*/ 	.word	0xffffffff


	//----- nvinfo : EIATTR_COOP_GROUP_INSTR_OFFSETS
	.align		4
.L_1822:
        /*006c*/ 	.byte	0x04, 0x28
        /*006e*/ 	.short	(.L_1824 - .L_1823)


	//   ....[0]....
.L_1823:
        /*0070*/ 	.word	0x00003dc0


	//   ....[1]....
        /*0074*/ 	.word	0x00003fb0


	//   ....[2]....
        /*0078*/ 	.word	0x00004010


	//   ....[3]....
        /*007c*/ 	.word	0x000040c0


	//   ....[4]....
        /*0080*/ 	.word	0x00007520


	//   ....[5]....
        /*0084*/ 	.word	0x00007530


	//   ....[6]....
        /*0088*/ 	.word	0x00007560


	//   ....[7]....
        /*008c*/ 	.word	0x00007570


	//   ....[8]....
        /*0090*/ 	.word	0x0000a490


	//   ....[9]....
        /*0094*/ 	.word	0x0000a4b0


	//   ....[10]....
        /*0098*/ 	.word	0x0000a4e0


	//   ....[11]....
        /*009c*/ 	.word	0x0000a4f0


	//   ....[12]....
        /*00a0*/ 	.word	0x0000b800


	//   ....[13]....
        /*00a4*/ 	.word	0x0000b840


	//   ....[14]....
        /*00a8*/ 	.word	0x0000b950


	//   ....[15]....
        /*00ac*/ 	.word	0x0000b970


	//----- nvinfo : EIATTR_VRC_CTA_INIT_COUNT
	.align		4
.L_1824:
        /*00b0*/ 	.byte	0x02, 0x4a
	.zero		1
	.zero		1


	//----- nvinfo : EIATTR_EXIT_INSTR_OFFSETS
	.align		4
        /*00b4*/ 	.byte	0x04, 0x1c
        /*00b6*/ 	.short	(.L_1826 - .L_1825)


	//   ....[0]....
.L_1825:
        /*00b8*/ 	.word	0x00000440


	//   ....[1]....
        /*00bc*/ 	.word	0x00000a70


	//   ....[2]....
        /*00c0*/ 	.word	0x00000aa0


	//   ....[3]....
        /*00c4*/ 	.word	0x0000bf80


	//   ....[4]....
        /*00c8*/ 	.word	0x0000bfa0


	//----- nvinfo : EIATTR_CRS_STACK_SIZE
	.align		4
.L_1826:
        /*00cc*/ 	.byte	0x04, 0x1e
        /*00ce*/ 	.short	(.L_1828 - .L_1827)
.L_1827:
        /*00d0*/ 	.word	0x00000000


	//----- nvinfo : EIATTR_CBANK_PARAM_SIZE
	.align		4
.L_1828:
        /*00d4*/ 	.byte	0x03, 0x19
        /*00d6*/ 	.short	0x01d0


	//----- nvinfo : EIATTR_PARAM_CBANK
	.align		4
        /*00d8*/ 	.byte	0x04, 0x0a
        /*00da*/ 	.short	(.L_1830 - .L_1829)
	.align		4
.L_1829:
        /*00dc*/ 	.word	index@(.nv.constant0._ZN5flash24flash_fwd_splitkv_kernelI23Flash_fwd_kernel_traitsILi32ELi64ELi128ELi4ELb0ELb0EN7cutlass6half_tE19Flash_kernel_traitsILi32ELi64ELi128ELi4ES3_EELb1ELb0ELb0ELb0ELb1ELb1ELb1ELb0EEEvNS_16Flash_fwd_paramsE)
        /*00e0*/ 	.short	0x0380
        /*00e2*/ 	.short	0x01d0


	//----- nvinfo : EIATTR_SW_WAR
	.align		4
.L_1830:
        /*00e4*/ 	.byte	0x04, 0x36
        /*00e6*/ 	.short	(.L_1832 - .L_1831)
.L_1831:
        /*00e8*/ 	.word	0x00000008
.L_1832:


//--------------------- .nv.info._ZN5flash24flash_fwd_splitkv_kernelI23Flash_fwd_kernel_traitsILi32ELi64ELi128ELi4ELb0ELb0EN7cutlass6half_tE19Flash_kernel_traitsILi32ELi64ELi128ELi4ES3_EELb1ELb0ELb1ELb0ELb0ELb0ELb1ELb0EEEvNS_16Flash_fwd_paramsE --------------------------
	.section	.nv.info._ZN5flash24flash_fwd_splitkv_kernelI23Flash_fwd_kernel_traitsILi32ELi64ELi128ELi4ELb0ELb0EN7cutlass6half_tE19Flash_kernel_traitsILi32ELi64ELi128ELi4ES3_EELb1ELb0ELb1ELb0ELb0ELb0ELb1ELb0EEEvNS_16Flash_fwd_paramsE,"",@"SHT_CUDA_INFO"
	.sectionflags	@""
	.align	4


	//----- nvinfo : EIATTR_CUDA_API_VERSION
	.align		4
        /*0000*/ 	.byte	0x04, 0x37
        /*0002*/ 	.short	(.L_1834 - .L_1833)
.L_1833:
        /*0004*/ 	.word	0x00000082


	//----- nvinfo : EIATTR_KPARAM_INFO
	.align		4
.L_1834:
        /*0008*/ 	.byte	0x04, 0x17
        /*000a*/ 	.short	(.L_1836 - .L_1835)
.L_1835:
        /*000c*/ 	.word	0x00000000
        /*0010*/ 	.short	0x0000
        /*0012*/ 	.short	0x0000
        /*0014*/ 	.byte	0x00, 0xf0, 0x41, 0x07


	//----- nvinfo : EIATTR_SPARSE_MMA_MASK
	.align		4
.L_1836:
        /*0018*/ 	.byte	0x03, 0x50
        /*001a*/ 	.short	0x0000


	//----- nvinfo : EIATTR_MAXREG_COUNT
	.align		4
        /*001c*/ 	.byte	0x03, 0x1b
        /*001e*/ 	.short	0x00ff


	//----- nvinfo : EIATTR_NUM_BARRIERS
	.align		4
        /*0020*/ 	.byte	0x02, 0x4c
        /*0022*/ 	.byte	0x01
	.zero		1


	//----- nvinfo : EIATTR_MERCURY_ISA_VERSION
	.align		4
        /*0024*/ 	.byte	0x03, 0x5f
        /*0026*/ 	.short	0x0101


	//----- nvinfo : EIATTR_COOP_GROUP_MASK_REGIDS
	.align		4
        /*0028*/ 	.byte	0x04, 0x29
        /*002a*/ 	.short	(.L_1838 - .L_1837)


	//   ....[0]....
.L_1837:
        /*002c*/ 	.word	0xffffffff


	//   ....[1]....
        /*0030*/ 	.word	0xffffffff


	//   ....[2]....
        /*0034*/ 	.word	0xffffffff


	//   ....[3]....
        /*0038*/ 	.word	0xffffffff


	//   ....[4]....
        /*003c*/ 	.word	0xffffffff


	//   ....[5]....
        /*0040*/ 	.word	0xffffffff


	//   ....[6]....
        /*0044*/ 	.word	0xffffffff


	//   ....[7]....
        /*0048*/ 	.word	0xffffffff


	//   ....[8]....
        /*004c*/ 	.word	0xffffffff


	//   ....[9]....
        /*0050*/ 	.word	0xffffffff


	//   ....[10]....
        /*0054*/ 	.word	0xffffffff


	//   ....[11]....
        /*0058*/ 	.word	0xffffffff


	//   ....[12]....
        /*005c*/ 	.word	0xffffffff


	//   ....[13]....
        /*0060*/ 	.word	0xffffffff


	//   ....[14]....
        /*0064*/ 	.word	0xffffffff


	//   ....[15]....
        /*0068*/ 	.word	0xffffffff


	//----- nvinfo : EIATTR_COOP_GROUP_INSTR_OFFSETS
	.align		4
.L_1838:
        /*006c*/ 	.byte	0x04, 0x28
        /*006e*/ 	.short	(.L_1840 - .L_1839)


	//   ....[0]....
.L_1839:
        /*0070*/ 	.word	0x000045c0


	//   ....[1]....
        /*0074*/ 	.word	0x000045e0


	//   ....[2]....
        /*0078*/ 	.word	0x000045f0


	//   ....[3]....
        /*007c*/ 	.word	0x00004670


	//   ....[4]....
        /*0080*/ 	.word	0x00007c40


	//   ....[5]....
        /*0084*/ 	.word	0x00007c70


	//   ....[6]....
        /*0088*/ 	.word	0x00007cb0


	//   ....[7]....
        /*008c*/ 	.word	0x00007cc0


	//   ....[8]....
        /*0090*/ 	.word	0x0000adf0


	//   ....[9]....
        /*0094*/ 	.word	0x0000ae10


	//   ....[10]....
        /*0098*/ 	.word	0x0000ae40


	//   ....[11]....
        /*009c*/ 	.word	0x0000ae50


	//   ....[12]....
        /*00a0*/ 	.word	0x0000c1a0


	//   ....[13]....
        /*00a4*/ 	.word	0x0000c1e0


	//   ....[14]....
        /*00a8*/ 	.word	0x0000c2f0


	//   ....[15]....
        /*00ac*/ 	.word	0x0000c310


	//----- nvinfo : EIATTR_VRC_CTA_INIT_COUNT
	.align		4
.L_1840:
        /*00b0*/ 	.byte	0x02, 0x4a
	.zero		1
	.zero		1


	//----- nvinfo : EIATTR_EXIT_INSTR_OFFSETS
	.align		4
        /*00b4*/ 	.byte	0x04, 0x1c
        /*00b6*/ 	.short	(.L_1842 - .L_1841)


	//   ....[0]....
.L_1841:
        /*00b8*/ 	.word	0x00000440


	//   ....[1]....
        /*00bc*/ 	.word	0x00000ac0


	//   ....[2]....
        /*00c0*/ 	.word	0x00000af0


	//   ....[3]....
        /*00c4*/ 	.word	0x0000c960


	//   ....[4]....
        /*00c8*/ 	.word	0x0000c980


	//----- nvinfo : EIATTR_CRS_STACK_SIZE
	.align		4
.L_1842:
        /*00cc*/ 	.byte	0x04, 0x1e
        /*00ce*/ 	.short	(.L_1844 - .L_1843)
.L_1843:
        /*00d0*/ 	.word	0x00000000


	//----- nvinfo : EIATTR_CBANK_PARAM_SIZE
	.align		4
.L_1844:
        /*00d4*/ 	.byte	0x03, 0x19
        /*00d6*/ 	.short	0x01d0


	//----- nvinfo : EIATTR_PARAM_CBANK
	.align		4
        /*00d8*/ 	.byte	0x04, 0x0a
        /*00da*/ 	.short	(.L_1846 - .L_1845)
	.align		4
.L_1845:
        /*00dc*/ 	.word	index@(.nv.constant0._ZN5flash24flash_fwd_splitkv_kernelI23Flash_fwd_kernel_traitsILi32ELi64ELi128ELi4ELb0ELb0EN7cutlass6half_tE19Flash_kernel_traitsILi32ELi64ELi128ELi4ES3_EELb1ELb0ELb1ELb0ELb0ELb0ELb1ELb0EEEvNS_16Flash_fwd_paramsE)
        /*00e0*/ 	.short	0x0380
        /*00e2*/ 	.short	0x01d0


	//----- nvinfo : EIATTR_SW_WAR
	.align		4
.L_1846:
        /*00e4*/ 	.byte	0x04, 0x36
        /*00e6*/ 	.short	(.L_1848 - .L_1847)
.L_1847:
        /*00e8*/ 	.word	0x00000008
.L_1848:


//--------------------- .nv.info._ZN5flash24flash_fwd_splitkv_kernelI23Flash_fwd_kernel_traitsILi32ELi64ELi128ELi4ELb0ELb0EN7cutlass6half_tE19Flash_kernel_traitsILi32ELi64ELi128ELi4ES3_EELb1ELb0ELb1ELb0ELb0ELb1ELb1ELb0EEEvNS_16Flash_fwd_paramsE --------------------------
	.section	.nv.info._ZN5flash24flash_fwd_splitkv_kernelI23Flash_fwd_kernel_traitsILi32ELi64ELi128ELi4ELb0ELb0EN7cutlass6half_tE19Flash_kernel_traitsILi32ELi64ELi128ELi4ES3_EELb1ELb0ELb1ELb0ELb0ELb1ELb1ELb0EEEvNS_16Flash_fwd_paramsE,"",@"SHT_CUDA_INFO"
	.sectionflags	@""
	.align	4


	//----- nvinfo : EIATTR_CUDA_API_VERSION
	.align		4
        /*0000*/ 	.byte	0x04, 0x37
        /*0002*/ 	.short	(.L_1850 - .L_1849)
.L_1849:
        /*0004*/ 	.word	0x00000082


	//----- nvinfo : EIATTR_KPARAM_INFO
	.align		4
.L_1850:
        /*0008*/ 	.byte	0x04, 0x17
        /*000a*/ 	.short	(.L_1852 - .L_1851)
.L_1851:
        /*000c*/ 	.word	0x00000000
        /*0010*/ 	.short	0x0000
        /*0012*/ 	.short	0x0000
        /*0014*/ 	.byte	0x00, 0xf0, 0x41, 0x07


	//----- nvinfo : EIATTR_SPARSE_MMA_MASK
	.align		4
.L_1852:
        /*0018*/ 	.byte	0x03, 0x50
        /*001a*/ 	.short	0x0000


	//----- nvinfo : EIATTR_MAXREG_COUNT
	.align		4
        /*001c*/ 	.byte	0x03, 0x1b
        /*001e*/ 	.short	0x00ff


	//----- nvinfo : EIATTR_NUM_BARRIERS
	.align		4
        /*0020*/ 	.byte	0x02, 0x4c
        /*0022*/ 	.byte	0x01
	.zero		1


	//----- nvinfo : EIATTR_MERCURY_ISA_VERSION
	.align		4
        /*0024*/ 	.byte	0x03, 0x5f
        /*0026*/ 	.short	0x0101


	//----- nvinfo : EIATTR_COOP_GROUP_MASK_REGIDS
	.align		4
        /*0028*/ 	.byte	0x04, 0x29
        /*002a*/ 	.short	(.L_1854 - .L_1853)


	//   ....[0]....
.L_1853:
        /*002c*/ 	.word	0xffffffff


	//   ....[1]....
        /*0030*/ 	.word	0xffffffff


	//   ....[2]....
        /*0034*/ 	.word	0xffffffff


	//   ....[3]....
        /*0038*/ 	.word	0xffffffff


	//   ....[4]....
        /*003c*/ 	.word	0xffffffff


	//   ....[5]....
        /*0040*/ 	.word	0xffffffff


	//   ....[6]....
        /*0044*/ 	.word	0xffffffff


	//   ....[7]....
        /*0048*/ 	.word	0xffffffff


	//   ....[8]....
        /*004c*/ 	.word	0xffffffff


	//   ....[9]....
        /*0050*/ 	.word	0xffffffff


	//   ....[10]....
        /*0054*/ 	.word	0xffffffff


	//   ....[11]....
        /*0058*/ 	.word	0xffffffff


	//   ....[12]....
        /*005c*/ 	.word	0xffffffff


	//   ....[13]....
        /*0060*/ 	.word	0xffffffff


	//   ....[14]....
        /*0064*/ 	.word	0xffffffff


	//   ....[15]....
        /*0068*/ 	.word	0xffffffff


	//----- nvinfo : EIATTR_COOP_GROUP_INSTR_OFFSETS
	.align		4
.L_1854:
        /*006c*/ 	.byte	0x04, 0x28
        /*006e*/ 	.short	(.L_1856 - .L_1855)


	//   ....[0]....
.L_1855:
        /*0070*/ 	.word	0x00004cd0


	//   ....[1]....
        /*0074*/ 	.word	0x00004d10


	//   ....[2]....
        /*0078*/ 	.word	0x00004d20


	//   ....[3]....
        /*007c*/ 	.word	0x00004d70


	//   ....[4]....
        /*0080*/ 	.word	0x00008b30


	//   ....[5]....
        /*0084*/ 	.word	0x00008b60


	//   ....[6]....
        /*0088*/ 	.word	0x00008ba0


	//   ....[7]....
        /*008c*/ 	.word	0x00008bb0


	//   ....[8]....
        /*0090*/ 	.word	0x0000c4d0


	//   ....[9]....
        /*0094*/ 	.word	0x0000c510


	//   ....[10]....
        /*0098*/ 	.word	0x0000c540


	//   ....[11]....
        /*009c*/ 	.word	0x0000c550


	//   ....[12]....
        /*00a0*/ 	.word	0x0000d870


	//   ....[13]....
        /*00a4*/ 	.word	0x0000d8b0


	//   ....[14]....
        /*00a8*/ 	.word	0x0000d980


	//   ....[15]....
        /*00ac*/ 	.word	0x0000d9a0


	//----- nvinfo : EIATTR_VRC_CTA_INIT_COUNT
	.align		4
.L_1856:
        /*00b0*/ 	.byte	0x02, 0x4a
	.zero		1
	.zero		1


	//----- nvinfo : EIATTR_EXIT_INSTR_OFFSETS
	.align		4
        /*00b4*/ 	.byte	0x04, 0x1c
        /*00b6*/ 	.short	(.L_1858 - .L_1857)


	//   ....[0]....
.L_1857:
        /*00b8*/ 	.word	0x00000440


	//   ....[1]....
        /*00bc*/ 	.word	0x00000ac0


	//   ....[2]....
        /*00c0*/ 	.word	0x00000af0


	//   ....[3]....
        /*00c4*/ 	.word	0x0000e030


	//   ....[4]....
        /*00c8*/ 	.word	0x0000e050


	//----- nvinfo : EIATTR_CRS_STACK_SIZE
	.align		4
.L_1858:
        /*00cc*/ 	.byte	0x04, 0x1e
        /*00ce*/ 	.short	(.L_1860 - .L_1859)
.L_1859:
        /*00d0*/ 	.word	0x00000000


	//----- nvinfo : EIATTR_CBANK_PARAM_SIZE
	.align		4
.L_1860:
        /*00d4*/ 	.byte	0x03, 0x19
        /*00d6*/ 	.short	0x01d0


	//----- nvinfo : EIATTR_PARAM_CBANK
	.align		4
        /*00d8*/ 	.byte	0x04, 0x0a
        /*00da*/ 	.short	(.L_1862 - .L_1861)
	.align		4
.L_1861:
        /*00dc*/ 	.word	index@(.nv.constant0._ZN5flash24flash_fwd_splitkv_kernelI23Flash_fwd_kernel_traitsILi32ELi64ELi128ELi4ELb0ELb0EN7cutlass6half_tE19Flash_kernel_traitsILi32ELi64ELi128ELi4ES3_EELb1ELb0ELb1ELb0ELb0ELb1ELb1ELb0EEEvNS_16Flash_fwd_paramsE)
        /*00e0*/ 	.short	0x0380
        /*00e2*/ 	.short	0x01d0


	//----- nvinfo : EIATTR_SW_WAR
	.align		4
.L_1862:
        /*00e4*/ 	.byte	0x04, 0x36
        /*00e6*/ 	.short	(.L_1864 - .L_1863)
.L_1863:
        /*00e8*/ 	.word	0x00000008
.L_1864:


//--------------------- .nv.info._ZN5flash24flash_fwd_splitkv_kernelI23Flash_fwd_kernel_traitsILi32ELi64ELi128ELi4ELb0ELb0EN7cutlass6half_tE19Flash_kernel_traitsILi32ELi64ELi128ELi4ES3_EELb1ELb0ELb0ELb0ELb1ELb0ELb1ELb1EEEvNS_16Flash_fwd_paramsE --------------------------
	.section	.nv.info._ZN5flash24flash_fwd_splitkv_kernelI23Flash_fwd_kernel_traitsILi32ELi64ELi128ELi4ELb0ELb0EN7cutlass6half_tE19Flash_kernel_traitsILi32ELi64ELi128ELi4ES3_EELb1ELb0ELb0ELb0ELb1ELb0ELb1ELb1EEEvNS_16Flash_fwd_paramsE,"",@"SHT_CUDA_INFO"
	.sectionflags	@""
	.align	4


	//----- nvinfo : EIATTR_CUDA_API_VERSION
	.align		4
        /*0000*/ 	.byte	0x04, 0x37
        /*0002*/ 	.short	(.L_1866 - .L_1865)
.L_1865:
        /*0004*/ 	.word	0x00000082


	//----- nvinfo : EIATTR_KPARAM_INFO
	.align		4
.L_1866:
        /*0008*/ 	.byte	0x04, 0x17
        /*000a*/ 	.short	(.L_1868 - .L_1867)
.L_1867:
        /*000c*/ 	.word	0x00000000
        /*0010*/ 	.short	0x0000
        /*0012*/ 	.short	0x0000
        /*0014*/ 	.byte	0x00, 0xf0, 0x41, 0x07


	//----- nvinfo : EIATTR_SPARSE_MMA_MASK
	.align		4
.L_1868:
        /*0018*/ 	.byte	0x03, 0x50
        /*001a*/ 	.short	0x0000


	//----- nvinfo : EIATTR_MAXREG_COUNT
	.align		4
        /*001c*/ 	.byte	0x03, 0x1b
        /*001e*/ 	.short	0x00ff


	//----- nvinfo : EIATTR_NUM_BARRIERS
	.align		4
        /*0020*/ 	.byte	0x02, 0x4c
        /*0022*/ 	.byte	0x01
	.zero		1


	//----- nvinfo : EIATTR_MERCURY_ISA_VERSION
	.align		4
        /*0024*/ 	.byte	0x03, 0x5f
        /*0026*/ 	.short	0x0101


	//----- nvinfo : EIATTR_COOP_GROUP_MASK_REGIDS
	.align		4
        /*0028*/ 	.byte	0x04, 0x29
        /*002a*/ 	.short	(.L_1870 - .L_1869)


	//   ....[0]....
.L_1869:
        /*002c*/ 	.word	0xffffffff


	//   ....[1]....
        /*0030*/ 	.word	0xffffffff


	//   ....[2]....
        /*0034*/ 	.word	0xffffffff


	//   ....[3]....
        /*0038*/ 	.word	0xffffffff


	//   ....[4]....
        /*003c*/ 	.word	0xffffffff


	//   ....[5]....
        /*0040*/ 	.word	0xffffffff


	//   ....[6]....
        /*0044*/ 	.word	0xffffffff


	//   ....[7]....
        /*0048*/ 	.word	0xffffffff


	//   ....[8]....
        /*004c*/ 	.word	0xffffffff


	//   ....[9]....
        /*0050*/ 	.word	0xffffffff


	//   ....[10]....
        /*0054*/ 	.word	0xffffffff


	//   ....[11]....
        /*0058*/ 	.word	0xffffffff


	//   ....[12]....
        /*005c*/ 	.word	0xffffffff


	//   ....[13]....
        /*0060*/ 	.word	0xffffffff


	//   ....[14]....
        /*0064*/ 	.word	0xffffffff


	//   ....[15]....
        /*0068*/ 	.word	0xffffffff


	//----- nvinfo : EIATTR_COOP_GROUP_INSTR_OFFSETS
	.align		4
.L_1870:
        /*006c*/ 	.byte	0x04, 0x28
        /*006e*/ 	.short	(.L_1872 - .L_1871)


	//   ....[0]....
.L_1871:
        /*0070*/ 	.word	0x00008340


	//   ....[1]....
        /*0074*/ 	.word	0x00008540


	//   ....[2]....
        /*0078*/ 	.word	0x000085a0


	//   ....[3]....
        /*007c*/ 	.word	0x00008650


	//   ....[4]....
        /*0080*/ 	.word	0x0000b270


	//   ....[5]....
        /*0084*/ 	.word	0x0000b280


	//   ....[6]....
        /*0088*/ 	.word	0x0000b2b0


	//   ....[7]....
        /*008c*/ 	.word	0x0000b2c0


	//   ....[8]....
        /*0090*/ 	.word	0x0000da00


	//   ....[9]....
        /*0094*/ 	.word	0x0000da10


	//   ....[10]....
        /*0098*/ 	.word	0x0000da50


	//   ....[11]....
        /*009c*/ 	.word	0x0000da60


	//   ....[12]....
        /*00a0*/ 	.word	0x0000edb0


	//   ....[13]....
        /*00a4*/ 	.word	0x0000edf0


	//   ....[14]....
        /*00a8*/ 	.word	0x0000ef20


	//   ....[15]....
        /*00ac*/ 	.word	0x0000ef50


	//----- nvinfo : EIATTR_VRC_CTA_INIT_COUNT
	.align		4
.L_1872:
        /*00b0*/ 	.byte	0x02, 0x4a
	.zero		1
	.zero		1


	//----- nvinfo : EIATTR_EXIT_INSTR_OFFSETS
	.align		4
        /*00b4*/ 	.byte	0x04, 0x1c
        /*00b6*/ 	.short	(.L_1874 - .L_1873)


	//   ....[0]....
.L_1873:
        /*00b8*/ 	.word	0x00000460


	//   ....[1]....
        /*00bc*/ 	.word	0x00000a70


	//   ....[2]....
        /*00c0*/ 	.word	0x00000aa0


	//   ....[3]....
        /*00c4*/ 	.word	0x0000f530


	//   ....[4]....
        /*00c8*/ 	.word	0x0000f550


	//----- nvinfo : EIATTR_CRS_STACK_SIZE
	.align		4
.L_1874:
        /*00cc*/ 	.byte	0x04, 0x1e
        /*00ce*/ 	.short	(.L_1876 - .L_1875)
.L_1875:
        /*00d0*/ 	.word	0x00000000


	//----- nvinfo : EIATTR_CBANK_PARAM_SIZE
	.align		4
.L_1876:
        /*00d4*/ 	.byte	0x03, 0x19
        /*00d6*/ 	.short	0x01d0


	//----- nvinfo : EIATTR_PARAM_CBANK
	.align		4
        /*00d8*/ 	.byte	0x04, 0x0a
        /*00da*/ 	.short	(.L_1878 - .L_1877)
	.align		4
.L_1877:
        /*00dc*/ 	.word	index@(.nv.constant0._ZN5flash24flash_fwd_splitkv_kernelI23Flash_fwd_kernel_traitsILi32ELi64ELi128ELi4ELb0ELb0EN7cutlass6half_tE19Flash_kernel_traitsILi32ELi64ELi128ELi4ES3_EELb1ELb0ELb0ELb0ELb1ELb0ELb1ELb1EEEvNS_16Flash_fwd_paramsE)
        /*00e0*/ 	.short	0x0380
        /*00e2*/ 	.short	0x01d0


	//----- nvinfo : EIATTR_SW_WAR
	.align		4
.L_1878:
        /*00e4*/ 	.byte	0x04, 0x36
        /*00e6*/ 	.short	(.L_1880 - .L_1879)
.L_1879:
        /*00e8*/ 	.word	0x00000008
.L_1880:


//--------------------- .nv.info._ZN5flash24flash_fwd_splitkv_kernelI23Flash_fwd_kernel_traitsILi32ELi64ELi128ELi4ELb0ELb0EN7cutlass6half_tE19Flash_kernel_traitsILi32ELi64ELi128ELi4ES3_EELb1ELb0ELb0ELb0ELb1ELb1ELb1ELb1EEEvNS_16Flash_fwd_paramsE --------------------------
	.section	.nv.info._ZN5flash24flash_fwd_splitkv_kernelI23Flash_fwd_kernel_traitsILi32ELi64ELi128ELi4ELb0ELb0EN7cutlass6half_tE19Flash_kernel_traitsILi32ELi64ELi128ELi4ES3_EELb1ELb0ELb0ELb0ELb1ELb1ELb1ELb1EEEvNS_16Flash_fwd_paramsE,"",@"SHT_CUDA_INFO"
	.sectionflags	@""
	.align	4


	//----- nvinfo : EIATTR_CUDA_API_VERSION
	.align		4
        /*0000*/ 	.byte	0x04, 0x37
        /*0002*/ 	.short	(.L_1882 - .L_1881)
.L_1881:
        /*0004*/ 	.word	0x00000082


	//----- nvinfo : EIATTR_KPARAM_INFO
	.align		4
.L_1882:
        /*0008*/ 	.byte	0x04, 0x17
        /*000a*/ 	.short	(.L_1884 - .L_1883)
.L_1883:
        /*000c*/ 	.word	0x00000000
        /*0010*/ 	.short	0x0000
        /*0012*/ 	.short	0x0000
        /*0014*/ 	.byte	0x00, 0xf0, 0x41, 0x07


	//----- nvinfo : EIATTR_SPARSE_MMA_MASK
	.align		4
.L_1884:
        /*0018*/ 	.byte	0x03, 0x50
        /*001a*/ 	.short	0x0000


	//----- nvinfo : EIATTR_MAXREG_COUNT
	.align		4
        /*001c*/ 	.byte	0x03, 0x1b
        /*001e*/ 	.short	0x00ff


	//----- nvinfo : EIATTR_NUM_BARRIERS
	.align		4
        /*0020*/ 	.byte	0x02, 0x4c
        /*0022*/ 	.byte	0x01
	.zero		1


	//----- nvinfo : EIATTR_MERCURY_ISA_VERSION
	.align		4
        /*0024*/ 	.byte	0x03, 0x5f
        /*0026*/ 	.short	0x0101


	//----- nvinfo : EIATTR_COOP_GROUP_MASK_REGIDS
	.align		4
        /*0028*/ 	.byte	0x04, 0x29
        /*002a*/ 	.short	(.L_1886 - .L_1885)


	//   ....[0]....
.L_1885:
        /*002c*/ 	.word	0xffffffff


	//   ....[1]....
        /*0030*/ 	.word	0xffffffff


	//   ....[2]....
        /*0034*/ 	.word	0xffffffff


	//   ....[3]....
        /*0038*/ 	.word	0xffffffff


	//   ....[4]....
        /*003c*/ 	.word	0xffffffff


	//   ....[5]....
        /*0040*/ 	.word	0xffffffff


	//   ....[6]....
        /*0044*/ 	.word	0xffffffff


	//   ....[7]....
        /*0048*/ 	.word	0xffffffff


	//   ....[8]....
        /*004c*/ 	.word	0xffffffff


	//   ....[9]....
        /*0050*/ 	.word	0xffffffff


	//   ....[10]....
        /*0054*/ 	.word	0xffffffff


	//   ....[11]....
        /*0058*/ 	.word	0xffffffff


	//   ....[12]....
        /*005c*/ 	.word	0xffffffff


	//   ....[13]....
        /*0060*/ 	.word	0xffffffff


	//   ....[14]....
        /*0064*/ 	.word	0xffffffff


	//   ....[15]....
        /*0068*/ 	.word	0xffffffff


	//----- nvinfo : EIATTR_COOP_GROUP_INSTR_OFFSETS
	.align		4
.L_1886:
        /*006c*/ 	.byte	0x04, 0x28
        /*006e*/ 	.short	(.L_1888 - .L_1887)


	//   ....[0]....
.L_1887:
        /*0070*/ 	.word	0x00008af0


	//   ....[1]....
        /*0074*/ 	.word	0x00008d10


	//   ....[2]....
        /*0078*/ 	.word	0x00008db0


	//   ....[3]....
        /*007c*/ 	.word	0x00008ed0


	//   ....[4]....
        /*0080*/ 	.word	0x0000c280


	//   ....[5]....
        /*0084*/ 	.word	0x0000c290


	//   ....[6]....
        /*0088*/ 	.word	0x0000c2c0


	//   ....[7]....
        /*008c*/ 	.word	0x0000c2d0


	//   ....[8]....
        /*0090*/ 	.word	0x0000f230


	//   ....[9]....
        /*0094*/ 	.word	0x0000f260


	//   ....[10]....
        /*0098*/ 	.word	0x0000f290


	//   ....[11]....
        /*009c*/ 	.word	0x0000f2a0


	//   ....[12]....
        /*00a0*/ 	.word	0x000105b0


	//   ....[13]....
        /*00a4*/ 	.word	0x000105f0


	//   ....[14]....
        /*00a8*/ 	.word	0x00010720


	//   ....[15]....
        /*00ac*/ 	.word	0x00010750


	//----- nvinfo : EIATTR_VRC_CTA_INIT_COUNT
	.align		4
.L_1888:
        /*00b0*/ 	.byte	0x02, 0x4a
	.zero		1
	.zero		1


	//----- nvinfo : EIATTR_EXIT_INSTR_OFFSETS
	.align		4
        /*00b4*/ 	.byte	0x04, 0x1c
        /*00b6*/ 	.short	(.L_1890 - .L_1889)


	//   ....[0]....
.L_1889:
        /*00b8*/ 	.word	0x00000460


	//   ....[1]....
        /*00bc*/ 	.word	0x00000a70


	//   ....[2]....
        /*00c0*/ 	.word	0x00000aa0


	//   ....[3]....
        /*00c4*/ 	.word	0x00010d30


	//   ....[4]....
        /*00c8*/ 	.word	0x00010d50


	//----- nvinfo : EIATTR_CRS_STACK_SIZE
	.align		4
.L_1890:
        /*00cc*/ 	.byte	0x04, 0x1e
        /*00ce*/ 	.short	(.L_1892 - .L_1891)
.L_1891:
        /*00d0*/ 	.word	0x00000000


	//----- nvinfo : EIATTR_CBANK_PARAM_SIZE
	.align		4
.L_1892:
        /*00d4*/ 	.byte	0x03, 0x19
        /*00d6*/ 	.short	0x01d0


	//----- nvinfo : EIATTR_PARAM_CBANK
	.align		4
        /*00d8*/ 	.byte	0x04, 0x0a
        /*00da*/ 	.short	(.L_1894 - .L_1893)
	.align		4
.L_1893:
        /*00dc*/ 	.word	index@(.nv.constant0._ZN5flash24flash_fwd_splitkv_kernelI23Flash_fwd_kernel_traitsILi32ELi64ELi128ELi4ELb0ELb0EN7cutlass6half_tE19Flash_kernel_traitsILi32ELi64ELi128ELi4ES3_EELb1ELb0ELb0ELb0ELb1ELb1ELb1ELb1EEEvNS_16Flash_fwd_paramsE)
        /*00e0*/ 	.short	0x0380
        /*00e2*/ 	.short	0x01d0


	//----- nvinfo : EIATTR_SW_WAR
	.align		4
.L_1894:
        /*00e4*/ 	.byte	0x04, 0x36
        /*00e6*/ 	.short	(.L_1896 - .L_1895)
.L_1895:
        /*00e8*/ 	.word	0x00000008
.L_1896:


//--------------------- .nv.info._ZN5flash24flash_fwd_splitkv_kernelI23Flash_fwd_kernel_traitsILi32ELi64ELi128ELi4ELb0ELb0EN7cutlass6half_tE19Flash_kernel_traitsILi32ELi64ELi128ELi4ES3_EELb1ELb0ELb1ELb0ELb0ELb0ELb1ELb1EEEvNS_16Flash_fwd_paramsE --------------------------
	.section	.nv.info._ZN5flash24flash_fwd_splitkv_kernelI23Flash_fwd_kernel_traitsILi32ELi64ELi128ELi4ELb0ELb0EN7cutlass6half_tE19Flash_kernel_traitsILi32ELi64ELi128ELi4ES3_EELb1ELb0ELb1ELb0ELb0ELb0ELb1ELb1EEEvNS_16Flash_fwd_paramsE,"",@"SHT_CUDA_INFO"
	.sectionflags	@""
	.align	4


	//----- nvinfo : EIATTR_CUDA_API_VERSION
	.align		4
        /*0000*/ 	.byte	0x04, 0x37
        /*0002*/ 	.short	(.L_1898 - .L_1897)
.L_1897:
        /*0004*/ 	.word	0x00000082


	//----- nvinfo : EIATTR_KPARAM_INFO
	.align		4
.L_1898:
        /*0008*/ 	.byte	0x04, 0x17
        /*000a*/ 	.short	(.L_1900 - .L_1899)
.L_1899:
        /*000c*/ 	.word	0x00000000
        /*0010*/ 	.short	0x0000
        /*0012*/ 	.short	0x0000
        /*0014*/ 	.byte	0x00, 0xf0, 0x41, 0x07


	//----- nvinfo : EIATTR_SPARSE_MMA_MASK
	.align		4
.L_1900:
        /*0018*/ 	.byte	0x03, 0x50
        /*001a*/ 	.short	0x0000


	//----- nvinfo : EIATTR_MAXREG_COUNT
	.align		4
        /*001c*/ 	.byte	0x03, 0x1b
        /*001e*/ 	.short	0x00ff


	//----- nvinfo : EIATTR_NUM_BARRIERS
	.align		4
        /*0020*/ 	.byte	0x02, 0x4c
        /*0022*/ 	.byte	0x01
	.zero		1


	//----- nvinfo : EIATTR_MERCURY_ISA_VERSION
	.align		4
        /*0024*/ 	.byte	0x03, 0x5f
        /*0026*/ 	.short	0x0101


	//----- nvinfo : EIATTR_COOP_GROUP_MASK_REGIDS
	.align		4
        /*0028*/ 	.byte	0x04, 0x29
        /*002a*/ 	.short	(.L_1902 - .L_1901)


	//   ....[0]....
.L_1901:
        /*002c*/ 	.word	0xffffffff


	//   ....[1]....
        /*0030*/ 	.word	0xffffffff


	//   ....[2]....
        /*0034*/ 	.word	0xffffffff


	//   ....[3]....
        /*0038*/ 	.word	0xffffffff


	//   ....[4]....
        /*003c*/ 	.word	0xffffffff


	//   ....[5]....
        /*0040*/ 	.word	0xffffffff


	//   ....[6]....
        /*0044*/ 	.word	0xffffffff


	//   ....[7]....
        /*0048*/ 	.word	0xffffffff


	//   ....[8]....
        /*004c*/ 	.word	0xffffffff


	//   ....[9]....
        /*0050*/ 	.word	0xffffffff


	//   ....[10]....
        /*0054*/ 	.word	0xffffffff


	//   ....[11]....
        /*0058*/ 	.word	0xffffffff


	//   ....[12]....
        /*005c*/ 	.word	0xffffffff


	//   ....[13]....
        /*0060*/ 	.word	0xffffffff


	//   ....[14]....
        /*0064*/ 	.word	0xffffffff


	//   ....[15]....
        /*0068*/ 	.word	0xffffffff


	//----- nvinfo : EIATTR_COOP_GROUP_INSTR_OFFSETS
	.align		4
.L_1902:
        /*006c*/ 	.byte	0x04, 0x28
        /*006e*/ 	.short	(.L_1904 - .L_1903)


	//   ....[0]....
.L_1903:
        /*0070*/ 	.word	0x000095f0


	//   ....[1]....
        /*0074*/ 	.word	0x00009600


	//   ....[2]....
        /*0078*/ 	.word	0x00009620


	//   ....[3]....
        /*007c*/ 	.word	0x000096d0


	//   ....[4]....
        /*0080*/ 	.word	0x0000cbf0


	//   ....[5]....
        /*0084*/ 	.word	0x0000cc20


	//   ....[6]....
        /*0088*/ 	.word	0x0000cc40


	//   ....[7]....
        /*008c*/ 	.word	0x0000cc60


	//   ....[8]....
        /*0090*/ 	.word	0x0000fe50


	//   ....[9]....
        /*0094*/ 	.word	0x0000fe80


	//   ....[10]....
        /*0098*/ 	.word	0x0000fec0


	//   ....[11]....
        /*009c*/ 	.word	0x0000fee0


	//   ....[12]....
        /*00a0*/ 	.word	0x00011210


	//   ....[13]....
        /*00a4*/ 	.word	0x00011250


	//   ....[14]....
        /*00a8*/ 	.word	0x00011340


	//   ....[15]....
        /*00ac*/ 	.word	0x00011360


	//----- nvinfo : EIATTR_VRC_CTA_INIT_COUNT
	.align		4
.L_1904:
        /*00b0*/ 	.byte	0x02, 0x4a
	.zero		1
	.zero		1


	//----- nvinfo : EIATTR_EXIT_INSTR_OFFSETS
	.align		4
        /*00b4*/ 	.byte	0x04, 0x1c
        /*00b6*/ 	.short	(.L_1906 - .L_1905)


	//   ....[0]....
.L_1905:
        /*00b8*/ 	.word	0x00000460


	//   ....[1]....
        /*00bc*/ 	.word	0x00000ae0


	//   ....[2]....
        /*00c0*/ 	.word	0x00000b10


	//   ....[3]....
        /*00c4*/ 	.word	0x000119c0


	//   ....[4]....
        /*00c8*/ 	.word	0x000119e0


	//----- nvinfo : EIATTR_CRS_STACK_SIZE
	.align		4
.L_1906:
        /*00cc*/ 	.byte	0x04, 0x1e
        /*00ce*/ 	.short	(.L_1908 - .L_1907)
.L_1907:
        /*00d0*/ 	.word	0x00000000


	//----- nvinfo : EIATTR_CBANK_PARAM_SIZE
	.align		4
.L_1908:
        /*00d4*/ 	.byte	0x03, 0x19
        /*00d6*/ 	.short	0x01d0


	//----- nvinfo : EIATTR_PARAM_CBANK
	.align		4
        /*00d8*/ 	.byte	0x04, 0x0a
        /*00da*/ 	.short	(.L_1910 - .L_1909)
	.align		4
.L_1909:
        /*00dc*/ 	.word	index@(.nv.constant0._ZN5flash24flash_fwd_splitkv_kernelI23Flash_fwd_kernel_traitsILi32ELi64ELi128ELi4ELb0ELb0EN7cutlass6half_tE19Flash_kernel_traitsILi32ELi64ELi128ELi4ES3_EELb1ELb0ELb1ELb0ELb0ELb0ELb1ELb1EEEvNS_16Flash_fwd_paramsE)
        /*00e0*/ 	.short	0x0380
        /*00e2*/ 	.short	0x01d0


	//----- nvinfo : EIATTR_SW_WAR
	.align		4
.L_1910:
        /*00e4*/ 	.byte	0x04, 0x36
        /*00e6*/ 	.short	(.L_1912 - .L_1911)
.L_1911:
        /*00e8*/ 	.word	0x00000008
.L_1912:


//--------------------- .nv.info._ZN5flash24flash_fwd_splitkv_kernelI23Flash_fwd_kernel_traitsILi32ELi64ELi128ELi4ELb0ELb0EN7cutlass6half_tE19Flash_kernel_traitsILi32ELi64ELi128ELi4ES3_EELb1ELb0ELb1ELb0ELb0ELb1ELb1ELb1EEEvNS_16Flash_fwd_paramsE --------------------------
	.section	.nv.info._ZN5flash24flash_fwd_splitkv_kernelI23Flash_fwd_kernel_traitsILi32ELi64ELi128ELi4ELb0ELb0EN7cutlass6half_tE19Flash_kernel_traitsILi32ELi64ELi128ELi4ES3_EELb1ELb0ELb1ELb0ELb0ELb1ELb1ELb1EEEvNS_16Flash_fwd_paramsE,"",@"SHT_CUDA_INFO"
	.sectionflags	@""
	.align	4


	//----- nvinfo : EIATTR_CUDA_API_VERSION
	.align		4
        /*0000*/ 	.byte	0x04, 0x37
        /*0002*/ 	.short	(.L_1914 - .L_1913)
.L_1913:
        /*0004*/ 	.word	0x00000082


	//----- nvinfo : EIATTR_KPARAM_INFO
	.align		4
.L_1914:
        /*0008*/ 	.byte	0x04, 0x17
        /*000a*/ 	.short	(.L_1916 - .L_1915)
.L_1915:
        /*000c*/ 	.word	0x00000000
        /*0010*/ 	.short	0x0000
        /*0012*/ 	.short	0x0000
        /*0014*/ 	.byte	0x00, 0xf0, 0x41, 0x07


	//----- nvinfo : EIATTR_SPARSE_MMA_MASK
	.align		4
.L_1916:
        /*0018*/ 	.byte	0x03, 0x50
        /*001a*/ 	.short	0x0000


	//----- nvinfo : EIATTR_MAXREG_COUNT
	.align		4
        /*001c*/ 	.byte	0x03, 0x1b
        /*001e*/ 	.short	0x00ff


	//----- nvinfo : EIATTR_NUM_BARRIERS
	.align		4
        /*0020*/ 	.byte	0x02, 0x4c
        /*0022*/ 	.byte	0x01
	.zero		1


	//----- nvinfo : EIATTR_MERCURY_ISA_VERSION
	.align		4
        /*0024*/ 	.byte	0x03, 0x5f
        /*0026*/ 	.short	0x0101


	//----- nvinfo : EIATTR_COOP_GROUP_MASK_REGIDS
	.align		4
        /*0028*/ 	.byte	0x04, 0x29
        /*002a*/ 	.short	(.L_1918 - .L_1917)


	//   ....[0]....
.L_1917:
        /*002c*/ 	.word	0xffffffff


	//   ....[1]....
        /*0030*/ 	.word	0xffffffff


	//   ....[2]....
        /*0034*/ 	.word	0xffffffff


	//   ....[3]....
        /*0038*/ 	.word	0xffffffff


	//   ....[4]....
        /*003c*/ 	.word	0xffffffff


	//   ....[5]....
        /*0040*/ 	.word	0xffffffff


	//   ....[6]....
        /*0044*/ 	.word	0xffffffff


	//   ....[7]....
        /*0048*/ 	.word	0xffffffff


	//   ....[8]....
        /*004c*/ 	.word	0xffffffff


	//   ....[9]....
        /*0050*/ 	.word	0xffffffff


	//   ....[10]....
        /*0054*/ 	.word	0xffffffff


	//   ....[11]....
        /*0058*/ 	.word	0xffffffff


	//   ....[12]....
        /*005c*/ 	.word	0xffffffff


	//   ....[13]....
        /*0060*/ 	.word	0xffffffff


	//   ....[14]....
        /*0064*/ 	.word	0xffffffff


	//   ....[15]....
        /*0068*/ 	.word	0xffffffff


	//----- nvinfo : EIATTR_COOP_GROUP_INSTR_OFFSETS
	.align		4
.L_1918:
        /*006c*/ 	.byte	0x04, 0x28
        /*006e*/ 	.short	(.L_1920 - .L_1919)


	//   ....[0]....
.L_1919:
        /*0070*/ 	.word	0x00009e00


	//   ....[1]....
        /*0074*/ 	.word	0x00009e20


	//   ....[2]....
        /*0078*/ 	.word	0x00009e50


	//   ....[3]....
        /*007c*/ 	.word	0x00009e60


	//   ....[4]....
        /*0080*/ 	.word	0x0000dc50


	//   ....[5]....
        /*0084*/ 	.word	0x0000dc60


	//   ....[6]....
        /*0088*/ 	.word	0x0000dc90


	//   ....[7]....
        /*008c*/ 	.word	0x0000dca0


	//   ....[8]....
        /*0090*/ 	.word	0x00011680


	//   ....[9]....
        /*0094*/ 	.word	0x000116c0


	//   ....[10]....
        /*0098*/ 	.word	0x000116f0


	//   ....[11]....
        /*009c*/ 	.word	0x00011700


	//   ....[12]....
        /*00a0*/ 	.word	0x00012a60


	//   ....[13]....
        /*00a4*/ 	.word	0x00012aa0


	//   ....[14]....
        /*00a8*/ 	.word	0x00012b60


	//   ....[15]....
        /*00ac*/ 	.word	0x00012b80


	//----- nvinfo : EIATTR_VRC_CTA_INIT_COUNT
	.align		4
.L_1920:
        /*00b0*/ 	.byte	0x02, 0x4a
	.zero		1
	.zero		1


	//----- nvinfo : EIATTR_EXIT_INSTR_OFFSETS
	.align		4
        /*00b4*/ 	.byte	0x04, 0x1c
        /*00b6*/ 	.short	(.L_1922 - .L_1921)


	//   ....[0]....
.L_1921:
        /*00b8*/ 	.word	0x00000460


	//   ....[1]....
        /*00bc*/ 	.word	0x00000ae0


	//   ....[2]....
        /*00c0*/ 	.word	0x00000b10


	//   ....[3]....
        /*00c4*/ 	.word	0x00013210


	//   ....[4]....
        /*00c8*/ 	.word	0x00013230


	//----- nvinfo : EIATTR_CRS_STACK_SIZE
	.align		4
.L_1922:
        /*00cc*/ 	.byte	0x04, 0x1e
        /*00ce*/ 	.short	(.L_1924 - .L_1923)
.L_1923:
        /*00d0*/ 	.word	0x00000000


	//----- nvinfo : EIATTR_CBANK_PARAM_SIZE
	.align		4
.L_1924:
        /*00d4*/ 	.byte	0x03, 0x19
        /*00d6*/ 	.short	0x01d0


	//----- nvinfo : EIATTR_PARAM_CBANK
	.align		4
        /*00d8*/ 	.byte	0x04, 0x0a
        /*00da*/ 	.short	(.L_1926 - .L_1925)
	.align		4
.L_1925:
        /*00dc*/ 	.word	index@(.nv.constant0._ZN5flash24flash_fwd_splitkv_kernelI23Flash_fwd_kernel_traitsILi32ELi64ELi128ELi4ELb0ELb0EN7cutlass6half_tE19Flash_kernel_traitsILi32ELi64ELi128ELi4ES3_EELb1ELb0ELb1ELb0ELb0ELb1ELb1ELb1EEEvNS_16Flash_fwd_paramsE)
        /*00e0*/ 	.short	0x0380
        /*00e2*/ 	.short	0x01d0


	//----- nvinfo : EIATTR_SW_WAR
	.align		4
.L_1926:
        /*00e4*/ 	.byte	0x04, 0x36
        /*00e6*/ 	.short	(.L_1928 - .L_1927)
.L_1927:
        /*00e8*/ 	.word	0x00000008
.L_1928:


//--------------------- .nv.callgraph             --------------------------
	.section	.nv.callgraph,"",@"SHT_CUDA_CALLGRAPH"
	.align	4
	.sectionentsize	8
	.align		4
        /*0000*/ 	.word	0x00000000
	.align		4
        /*0004*/ 	.word	0xffffffff
	.align		4
        /*0008*/ 	.word	0x00000000
	.align		4
        /*000c*/ 	.word	0xfffffffe
	.align		4
        /*0010*/ 	.word	0x00000000
	.align		4
        /*0014*/ 	.word	0xfffffffd
	.align		4
        /*0018*/ 	.word	0x00000000
	.align		4
        /*001c*/ 	.word	0xfffffffc


//--------------------- .nv.constant4             --------------------------
	.section	.nv.constant4,"a",@progbits
	.align	8
	.align		8
.nv.constant4:
        /*0000*/ 	.dword	_ZN78_INTERNAL_ed3f9a83_42_flash_fwd_split_hdim32_fp16_causal_sm80_cu_6987f922_29764cuda3std3__45__cpo5beginE
	.align		8
        /*0008*/ 	.dword	_ZN78_INTERNAL_ed3f9a83_42_flash_fwd_split_hdim32_fp16_causal_sm80_cu_6987f922_29764cuda3std3__45__cpo3endE
	.align		8
        /*0010*/ 	.dword	_ZN78_INTERNAL_ed3f9a83_42_flash_fwd_split_hdim32_fp16_causal_sm80_cu_6987f922_29764cuda3std3__45__cpo6cbeginE
	.align		8
        /*0018*/ 	.dword	_ZN78_INTERNAL_ed3f9a83_42_flash_fwd_split_hdim32_fp16_causal_sm80_cu_6987f922_29764cuda3std3__45__cpo4cendE
	.align		8
        /*0020*/ 	.dword	_ZN78_INTERNAL_ed3f9a83_42_flash_fwd_split_hdim32_fp16_causal_sm80_cu_6987f922_29764cuda3std3__480_GLOBAL__N__ed3f9a83_42_flash_fwd_split_hdim32_fp16_causal_sm80_cu_6987f922_29766ignoreE
	.align		8
        /*0028*/ 	.dword	_ZN78_INTERNAL_ed3f9a83_42_flash_fwd_split_hdim32_fp16_causal_sm80_cu_6987f922_29764cuda3std3__419piecewise_constructE
	.align		8
        /*0030*/ 	.dword	_ZN78_INTERNAL_ed3f9a83_42_flash_fwd_split_hdim32_fp16_causal_sm80_cu_6987f922_29764cuda3std3__48in_placeE
	.align		8
        /*0038*/ 	.dword	_ZN78_INTERNAL_ed3f9a83_42_flash_fwd_split_hdim32_fp16_causal_sm80_cu_6987f922_29764cuda3std6ranges3__45__cpo4swapE
	.align		8
        /*0040*/ 	.dword	_ZN78_INTERNAL_ed3f9a83_42_flash_fwd_split_hdim32_fp16_causal_sm80_cu_6987f922_29764cuda3std6ranges3__45__cpo9iter_moveE
	.align		8
        /*0048*/ 	.dword	_ZN78_INTERNAL_ed3f9a83_42_flash_fwd_split_hdim32_fp16_causal_sm80_cu_6987f922_29764cute7productE
	.align		8
        /*0050*/ 	.dword	_ZN78_INTERNAL_ed3f9a83_42_flash_fwd_split_hdim32_fp16_causal_sm80_cu_6987f922_29764cute1_E


//--------------------- .text._ZN5flash32flash_fwd_splitkv_combine_kernelI23Flash_fwd_kernel_traitsILi32ELi64ELi256ELi4ELb0ELb0EN7cutlass6half_tE19Flash_kernel_traitsILi32ELi64ELi256ELi4ES3_EELi16ELi7ELb0EEEvNS_16Flash_fwd_paramsE --------------------------
	.section	.text._ZN5flash32flash_fwd_splitkv_combine_kernelI23Flash_fwd_kernel_traitsILi32ELi64ELi256ELi4ELb0ELb0EN7cutlass6half_tE19Flash_kernel_traitsILi32ELi64ELi256ELi4ES3_EELi16ELi7ELb0EEEvNS_16Flash_fwd_paramsE,"ax",@progbits
	.align	128
        .global         _ZN5flash32flash_fwd_splitkv_combine_kernelI23Flash_fwd_kernel_traitsILi32ELi64ELi256ELi4ELb0ELb0EN7cutlass6half_tE19Flash_kernel_traitsILi32ELi64ELi256ELi4ES3_EELi16ELi7ELb0EEEvNS_16Flash_fwd_paramsE
        .type           _ZN5flash32flash_fwd_splitkv_combine_kernelI23Flash_fwd_kernel_traitsILi32ELi64ELi256ELi4ELb0ELb0EN7cutlass6half_tE19Flash_kernel_traitsILi32ELi64ELi256ELi4ES3_EELi16ELi7ELb0EEEvNS_16Flash_fwd_paramsE,@function
        .size           _ZN5flash32flash_fwd_splitkv_combine_kernelI23Flash_fwd_kernel_traitsILi32ELi64ELi256ELi4ELb0ELb0EN7cutlass6half_tE19Flash_kernel_traitsILi32ELi64ELi256ELi4ES3_EELi16ELi7ELb0EEEvNS_16Flash_fwd_paramsE,(.L_x_4832 - _ZN5flash32flash_fwd_splitkv_combine_kernelI23Flash_fwd_kernel_traitsILi32ELi64ELi256ELi4ELb0ELb0EN7cutlass6half_tE19Flash_kernel_traitsILi32ELi64ELi256ELi4ES3_EELi16ELi7ELb0EEEvNS_16Flash_fwd_paramsE)
        .other          _ZN5flash32flash_fwd_splitkv_combine_kernelI23Flash_fwd_kernel_traitsILi32ELi64ELi256ELi4ELb0ELb0EN7cutlass6half_tE19Flash_kernel_traitsILi32ELi64ELi256ELi4ES3_EELi16ELi7ELb0EEEvNS_16Flash_fwd_paramsE,@"STO_CUDA_ENTRY STV_DEFAULT"
_ZN5flash32flash_fwd_splitkv_combine_kernelI23Flash_fwd_kernel_traitsILi32ELi64ELi256ELi4ELb0ELb0EN7cutlass6half_tE19Flash_kernel_traitsILi32ELi64ELi256ELi4ES3_EELi16ELi7ELb0EEEvNS_16Flash_fwd_paramsE:
.text._ZN5flash32flash_fwd_splitkv_combine_kernelI23Flash_fwd_kernel_traitsILi32ELi64ELi256ELi4ELb0ELb0EN7cutlass6half_tE19Flash_kernel_traitsILi32ELi64ELi256ELi4ES3_EELi16ELi7ELb0EEEvNS_16Flash_fwd_paramsE:
[----:B------:R-:W-:Y:S01]  /*0000*/  LDC R1, c[0x0][0x37c] ;  /* 0x0000df00ff017b82 */ /* 0x000fe20000000800 */
[----:B------:R-:W0:Y:S07]  /*0010*/  LDCU UR21, c[0x0][0x3e0] ;  /* 0x00007c00ff1577ac */ /* 0x000e2e0008000800 */
[----:B------:R-:W1:Y:S01]  /*0020*/  S2UR UR19, SR_CTAID.X ;  /* 0x00000000001379c3 */ /* 0x000e620000002500 */
[----:B------:R-:W0:Y:S02]  /*0030*/  LDCU.64 UR4, c[0x0][0x430] ;  /* 0x00008600ff0477ac */ /* 0x000e240008000a00 */
[----:B0-----:R-:W-:-:S02]  /*0040*/  UIMAD UR21, UR21, UR5, URZ ;  /* 0x00000005151572a4 */ /* 0x001fc4000f8e02ff */
[----:B-1----:R-:W-:Y:S02]  /*0050*/  USHF.L.U32 UR19, UR19, 0x4, URZ ;  /* 0x0000000413137899 */ /* 0x002fe400080006ff */
[----:B------:R-:W-:-:S04]  /*0060*/  UIMAD UR20, UR21, UR4, URZ ;  /* 0x00000004151472a4 */ /* 0x000fc8000f8e02ff */
[----:B------:R-:W-:Y:S02]  /*0070*/  UISETP.LT.AND UP0, UPT, UR20, UR5, UPT ;  /* 0x000000051400728c */ /* 0x000fe4000bf01270 */
[----:B------:R-:W-:Y:S02]  /*0080*/  USHF.R.S32.HI UR14, URZ, 0x1f, UR20 ;  /* 0x0000001fff0e7899 */ /* 0x000fe40008011414 */
[----:B------:R-:W-:-:S04]  /*0090*/  USEL UR18, UR20, UR5, UP0 ;  /* 0x0000000514127287 */ /* 0x000fc80008000000 */
[----:B------:R-:W-:-:S04]  /*00a0*/  USHF.R.S32.HI UR5, URZ, 0x1f, UR18 ;  /* 0x0000001fff057899 */ /* 0x000fc80008011412 */
[----:B------:R-:W-:-:S04]  /*00b0*/  ULOP3.LUT UR4, UR14, UR5, URZ, 0xfc, !UPT ;  /* 0x000000050e047292 */ /* 0x000fc8000f8efcff */
[----:B------:R-:W-:-:S09]  /*00c0*/  UISETP.NE.U32.AND UP0, UPT, UR4, URZ, UPT ;  /* 0x000000ff0400728c */ /* 0x000fd2000bf05070 */
[----:B------:R-:W-:Y:S05]  /*00d0*/  BRA.U UP0, `(.L_x_0) ;  /* 0x0000000100607547 */ /* 0x000fea000b800000 */
[----:B------:R-:W0:Y:S01]  /*00e0*/  I2F.U32.RP R2, UR18 ;  /* 0x0000001200027d06 */ /* 0x000e220008209000 */
[----:B------:R-:W-:Y:S02]  /*00f0*/  UIADD3 UR4, UPT, UPT, URZ, -UR18, URZ ;  /* 0x80000012ff047290 */ /* 0x000fe4000fffe0ff */
[----:B------:R-:W-:-:S05]  /*0100*/  UISETP.NE.U32.AND UP0, UPT, UR18, URZ, UPT ;  /* 0x000000ff1200728c */ /* 0x000fca000bf05070 */
[----:B0-----:R-:W0:Y:S02]  /*0110*/  MUFU.RCP R0, R2 ;  /* 0x0000000200007308 */ /* 0x001e240000001000 */
[----:B0-----:R-:W-:-:S06]  /*0120*/  VIADD R0, R0, 0xffffffe ;  /* 0x0ffffffe00007836 */ /* 0x001fcc0000000000 */
[----:B------:R-:W0:Y:S02]  /*0130*/  F2I.FTZ.U32.TRUNC.NTZ R0, R0 ;  /* 0x0000000000007305 */ /* 0x000e24000021f000 */
[----:B0-----:R-:W-:-:S13]  /*0140*/  R2UR UR5, R0 ;  /* 0x00000000000572ca */ /* 0x001fda00000e0000 */
[----:B------:R-:W-:-:S03]  /*0150*/  UIMAD UR6, UR4, UR5, URZ ;  /* 0x00000005040672a4 */ /* 0x000fc6000f8e02ff */
[----:B------:R-:W-:Y:S02]  /*0160*/  UMOV UR4, URZ ;  /* 0x000000ff00047c82 */ /* 0x000fe40008000000 */
[----:B------:R-:W-:-:S04]  /*0170*/  UIMAD.WIDE.U32 UR6, UR5, UR6, UR4 ;  /* 0x00000006050672a5 */ /* 0x000fc8000f8e0004 */
[----:B------:R-:W-:-:S04]  /*0180*/  UIMAD.WIDE.U32 UR4, UR7, UR20, URZ ;  /* 0x00000014070472a5 */ /* 0x000fc8000f8e00ff */
[----:B------:R-:W-:-:S04]  /*0190*/  UIADD3 UR4, UPT, UPT, -UR5, URZ, URZ ;  /* 0x000000ff05047290 */ /* 0x000fc8000fffe1ff */
[----:B------:R-:W-:-:S04]  /*01a0*/  UIMAD UR4, UR18, UR4, UR20 ;  /* 0x00000004120472a4 */ /* 0x000fc8000f8e0214 */
[----:B------:R-:W-:-:S11]  /*01b0*/  UISETP.GE.U32.AND UP2, UPT, UR4, UR18, UPT ;  /* 0x000000120400728c */ /* 0x000fd6000bf46070 */
[----:B------:R-:W-:Y:S02]  /*01c0*/  @UP2 UIADD3 UR4, UPT, UPT, -UR18, UR4, URZ ;  /* 0x0000000412042290 */ /* 0x000fe4000fffe1ff */
[----:B------:R-:W-:Y:S02]  /*01d0*/  @UP2 UIADD3 UR5, UPT, UPT, UR5, 0x1, URZ ;  /* 0x0000000105052890 */ /* 0x000fe4000fffe0ff */
[----:B------:R-:W-:-:S11]  /*01e0*/  UISETP.GE.U32.AND UP1, UPT, UR4, UR18, UPT ;  /* 0x000000120400728c */ /* 0x000fd6000bf26070 */
[----:B------:R-:W-:Y:S02]  /*01f0*/  @UP1 UIADD3 UR5, UPT, UPT, UR5, 0x1, URZ ;  /* 0x0000000105051890 */ /* 0x000fe4000fffe0ff */
[----:B------:R-:W-:-:S07]  /*0200*/  @!UP0 ULOP3.LUT UR5, URZ, UR18, URZ, 0x33, !UPT ;  /* 0x00000012ff058292 */ /* 0x000fce000f8e33ff */
[----:B------:R-:W-:Y:S01]  /*0210*/  UMOV UR4, UR5 ;  /* 0x0000000500047c82 */ /* 0x000fe20008000000 */
[----:B------:R-:W-:Y:S01]  /*0220*/  UMOV UR5, URZ ;  /* 0x000000ff00057c82 */ /* 0x000fe20008000000 */
[----:B------:R-:W-:Y:S01]  /*0230*/  MOV R10, UR4 ;  /* 0x00000004000a7c02 */ /* 0x000fe20008000f00 */
[----:B------:R-:W-:Y:S01]  /*0240*/  IMAD.U32 R11, RZ, RZ, UR5 ;  /* 0x00000005ff0b7e24 */ /* 0x000fe2000f8e00ff */
[----:B------:R-:W-:Y:S06]  /*0250*/  BRA `(.L_x_1) ;  /* 0x00000000001c7947 */ /* 0x000fec0003800000 */
.L_x_0:
[----:B------:R-:W-:Y:S01]  /*0260*/  IMAD.U32 R39, RZ, RZ, UR20 ;  /* 0x00000014ff277e24 */ /* 0x000fe2000f8e00ff */
[----:B------:R-:W-:Y:S01]  /*0270*/  MOV R18, UR18 ;  /* 0x0000001200127c02 */ /* 0x000fe20008000f00 */
[----:B------:R-:W-:Y:S01]  /*0280*/  IMAD.U32 R17, RZ, RZ, UR14 ;  /* 0x0000000eff117e24 */ /* 0x000fe2000f8e00ff */
[----:B------:R-:W-:Y:S02]  /*0290*/  MOV R15, UR5 ;  /* 0x00000005000f7c02 */ /* 0x000fe40008000f00 */
[----:B------:R-:W-:Y:S02]  /*02a0*/  MOV R16, 0x2c0 ;  /* 0x000002c000107802 */ /* 0x000fe40000000f00 */
[----:B------:R-:W-:Y:S05]  /*02b0*/  CALL.REL.NOINC `($__internal_0_$__cuda_sm20_div_s64) ;  /* 0x0000005400447944 */ /* 0x000fea0003c00000 */
[----:B------:R-:W-:-:S07]  /*02c0*/  MOV R10, R0 ;  /* 0x00000000000a7202 */ /* 0x000fce0000000f00 */
.L_x_1:
[----:B------:R-:W0:Y:S01]  /*02d0*/  LDCU UR4, c[0x0][0x3e0] ;  /* 0x00007c00ff0477ac */ /* 0x000e220008000800 */
[----:B------:R-:W-:Y:S01]  /*02e0*/  BSSY.RECONVERGENT B0, `(.L_x_2) ;  /* 0x0000023000007945 */ /* 0x000fe20003800200 */
[----:B0-----:R-:W-:Y:S01]  /*02f0*/  USHF.R.S32.HI UR5, URZ, 0x1f, UR4 ;  /* 0x0000001fff057899 */ /* 0x001fe20008011404 */
[----:B------:R-:W-:-:S05]  /*0300*/  ISETP.LT.U32.AND P0, PT, R10, UR4, PT ;  /* 0x000000040a007c0c */ /* 0x000fca000bf01070 */
[----:B------:R-:W-:-:S04]  /*0310*/  ISETP.LT.AND.EX P0, PT, R11, UR5, PT, P0 ;  /* 0x000000050b007c0c */ /* 0x000fc8000bf01300 */
[C---:B------:R-:W-:Y:S02]  /*0320*/  SEL R15, R11.reuse, UR5, P0 ;  /* 0x000000050b0f7c07 */ /* 0x040fe40008000000 */
[----:B------:R-:W-:Y:S02]  /*0330*/  SEL R18, R10, UR4, P0 ;  /* 0x000000040a127c07 */ /* 0x000fe40008000000 */
[----:B------:R-:W-:-:S04]  /*0340*/  LOP3.LUT R0, R11, R15, RZ, 0xfc, !PT ;  /* 0x0000000f0b007212 */ /* 0x000fc800078efcff */
[----:B------:R-:W-:-:S13]  /*0350*/  ISETP.NE.U32.AND P1, PT, R0, RZ, PT ;  /* 0x000000ff0000720c */ /* 0x000fda0003f25070 */
[----:B------:R-:W-:Y:S05]  /*0360*/  @P1 BRA `(.L_x_3) ;  /* 0x0000000000501947 */ /* 0x000fea0003800000 */
[----:B------:R-:W0:Y:S01]  /*0370*/  I2F.U32.RP R4, R18 ;  /* 0x0000001200047306 */ /* 0x000e220000209000 */
[----:B------:R-:W-:Y:S02]  /*0380*/  ISETP.NE.U32.AND P0, PT, R18, RZ, PT ;  /* 0x000000ff1200720c */ /* 0x000fe40003f05070 */
[----:B------:R-:W-:-:S05]  /*0390*/  MOV R7, RZ ;  /* 0x000000ff00077202 */ /* 0x000fca0000000f00 */
[----:B0-----:R-:W0:Y:S02]  /*03a0*/  MUFU.RCP R2, R4 ;  /* 0x0000000400027308 */ /* 0x001e240000001000 */
[----:B0-----:R-:W-:-:S06]  /*03b0*/  VIADD R2, R2, 0xffffffe ;  /* 0x0ffffffe02027836 */ /* 0x001fcc0000000000 */
[----:B------:R0:W1:Y:S02]  /*03c0*/  F2I.FTZ.U32.TRUNC.NTZ R3, R2 ;  /* 0x0000000200037305 */ /* 0x000064000021f000 */
[----:B0-----:R-:W-:Y:S02]  /*03d0*/  HFMA2 R2, -RZ, RZ, 0, 0 ;  /* 0x00000000ff027431 */ /* 0x001fe400000001ff */
[----:B-1----:R-:W-:-:S04]  /*03e0*/  IMAD.MOV R0, RZ, RZ, -R3 ;  /* 0x000000ffff007224 */ /* 0x002fc800078e0a03 */
[----:B------:R-:W-:-:S04]  /*03f0*/  IMAD R5, R0, R18, RZ ;  /* 0x0000001200057224 */ /* 0x000fc800078e02ff */
[----:B------:R-:W-:-:S06]  /*0400*/  IMAD.HI.U32 R5, R3, R5, R2 ;  /* 0x0000000503057227 */ /* 0x000fcc00078e0002 */
[----:B------:R-:W-:-:S04]  /*0410*/  IMAD.HI.U32 R6, R5, R10, RZ ;  /* 0x0000000a05067227 */ /* 0x000fc800078e00ff */
[----:B------:R-:W-:-:S04]  /*0420*/  IMAD.MOV R3, RZ, RZ, -R6 ;  /* 0x000000ffff037224 */ /* 0x000fc800078e0a06 */
[----:B------:R-:W-:-:S05]  /*0430*/  IMAD R3, R18, R3, R10 ;  /* 0x0000000312037224 */ /* 0x000fca00078e020a */
[----:B------:R-:W-:-:S13]  /*0440*/  ISETP.GE.U32.AND P2, PT, R3, R18, PT ;  /* 0x000000120300720c */ /* 0x000fda0003f46070 */
[----:B------:R-:W-:Y:S01]  /*0450*/  @P2 IADD3 R3, PT, PT, R3, -R18, RZ ;  /* 0x8000001203032210 */ /* 0x000fe20007ffe0ff */
[----:B------:R-:W-:-:S03]  /*0460*/  @P2 VIADD R6, R6, 0x1 ;  /* 0x0000000106062836 */ /* 0x000fc60000000000 */
[----:B------:R-:W-:-:S13]  /*0470*/  ISETP.GE.U32.AND P1, PT, R3, R18, PT ;  /* 0x000000120300720c */ /* 0x000fda0003f26070 */
[----:B------:R-:W-:Y:S02]  /*0480*/  @P1 IADD3 R6, PT, PT, R6, 0x1, RZ ;  /* 0x0000000106061810 */ /* 0x000fe40007ffe0ff */
[----:B------:R-:W-:Y:S01]  /*0490*/  @!P0 LOP3.LUT R6, RZ, R18, RZ, 0x33, !PT ;  /* 0x00000012ff068212 */ /* 0x000fe200078e33ff */
[----:B------:R-:W-:Y:S05]  /*04a0*/  BRA `(.L_x_4) ;  /* 0x0000000000187947 */ /* 0x000fea0003800000 */
.L_x_3:
[----:B------:R-:W-:Y:S01]  /*04b0*/  IMAD.MOV.U32 R39, RZ, RZ, R10 ;  /* 0x000000ffff277224 */ /* 0x000fe200078e000a */
[----:B------:R-:W-:Y:S02]  /*04c0*/  MOV R17, R11 ;  /* 0x0000000b00117202 */ /* 0x000fe40000000f00 */
[----:B------:R-:W-:Y:S02]  /*04d0*/  MOV R16, 0x4f0 ;  /* 0x000004f000107802 */ /* 0x000fe40000000f00 */
[----:B------:R-:W-:Y:S05]  /*04e0*/  CALL.REL.NOINC `($__internal_0_$__cuda_sm20_div_s64) ;  /* 0x0000005000b87944 */ /* 0x000fea0003c00000 */
[----:B------:R-:W-:Y:S02]  /*04f0*/  MOV R6, R0 ;  /* 0x0000000000067202 */ /* 0x000fe40000000f00 */
[----:B------:R-:W-:Y:S02]  /*0500*/  MOV R7, R11 ;  /* 0x0000000b00077202 */ /* 0x000fe40000000f00 */
.L_x_4:
[----:B------:R-:W-:Y:S05]  /*0510*/  BSYNC.RECONVERGENT B0 ;  /* 0x0000000000007941 */ /* 0x000fea0003800200 */
.L_x_2:
[----:B------:R-:W0:Y:S01]  /*0520*/  LDCU UR4, c[0x0][0x434] ;  /* 0x00008680ff0477ac */ /* 0x000e220008000800 */
[----:B------:R-:W-:Y:S01]  /*0530*/  BSSY.RECONVERGENT B0, `(.L_x_5) ;  /* 0x0000041000007945 */ /* 0x000fe20003800200 */
[----:B0-----:R-:W-:-:S05]  /*0540*/  IMAD.U32 R0, RZ, RZ, UR4 ;  /* 0x00000004ff007e24 */ /* 0x001fca000f8e00ff */
[----:B------:R-:W-:-:S04]  /*0550*/  IABS R0, R0 ;  /* 0x0000000000007213 */ /* 0x000fc80000000000 */
[----:B------:R-:W-:-:S13]  /*0560*/  R2UR UR5, R0 ;  /* 0x00000000000572ca */ /* 0x000fda00000e0000 */
[----:B------:R-:W0:Y:S01]  /*0570*/  I2F.RP R8, UR5 ;  /* 0x0000000500087d06 */ /* 0x000e220008209400 */
[----:B------:R-:W-:-:S04]  /*0580*/  UIADD3 UR8, UPT, UPT, UR4, -0x1, UR5 ;  /* 0xffffffff04087890 */ /* 0x000fc8000fffe005 */
[----:B------:R-:W-:-:S06]  /*0590*/  ULOP3.LUT UR6, UR8, UR5, URZ, 0x3c, !UPT ;  /* 0x0000000508067292 */ /* 0x000fcc000f8e3cff */
[----:B------:R-:W-:Y:S01]  /*05a0*/  ISETP.LE.AND P0, PT, RZ, UR6, PT ;  /* 0x00000006ff007c0c */ /* 0x000fe2000bf03270 */
[----:B0-----:R-:W0:Y:S02]  /*05b0*/  MUFU.RCP R4, R8 ;  /* 0x0000000800047308 */ /* 0x001e240000001000 */
[----:B0-----:R-:W-:-:S06]  /*05c0*/  VIADD R4, R4, 0xffffffe ;  /* 0x0ffffffe04047836 */ /* 0x001fcc0000000000 */
[----:B------:R-:W0:Y:S02]  /*05d0*/  F2I.FTZ.U32.TRUNC.NTZ R5, R4 ;  /* 0x0000000400057305 */ /* 0x000e24000021f000 */
[----:B0-----:R-:W-:Y:S02]  /*05e0*/  IMAD.MOV R0, RZ, RZ, -R5 ;  /* 0x000000ffff007224 */ /* 0x001fe400078e0a05 */
[----:B------:R-:W-:Y:S02]  /*05f0*/  IMAD.MOV.U32 R4, RZ, RZ, RZ ;  /* 0x000000ffff047224 */ /* 0x000fe400078e00ff */
[----:B------:R-:W-:Y:S01]  /*0600*/  IMAD R2, R0, UR5, RZ ;  /* 0x0000000500027c24 */ /* 0x000fe2000f8e02ff */
[----:B------:R-:W-:-:S03]  /*0610*/  IABS R0, UR8 ;  /* 0x0000000800007c13 */ /* 0x000fc60008000000 */
[----:B------:R-:W-:-:S04]  /*0620*/  IMAD.HI.U32 R2, R5, R2, R4 ;  /* 0x0000000205027227 */ /* 0x000fc800078e0004 */
[----:B------:R-:W-:-:S04]  /*0630*/  IMAD.MOV.U32 R3, RZ, RZ, R0 ;  /* 0x000000ffff037224 */ /* 0x000fc800078e0000 */
[----:B------:R-:W-:-:S04]  /*0640*/  IMAD.HI.U32 R2, R2, R3, RZ ;  /* 0x0000000302027227 */ /* 0x000fc800078e00ff */
[----:B------:R-:W-:-:S04]  /*0650*/  IMAD.MOV R0, RZ, RZ, -R2 ;  /* 0x000000ffff007224 */ /* 0x000fc800078e0a02 */
[----:B------:R-:W-:-:S05]  /*0660*/  IMAD R0, R0, UR5, R3 ;  /* 0x0000000500007c24 */ /* 0x000fca000f8e0203 */
[----:B------:R-:W-:-:S13]  /*0670*/  ISETP.LT.U32.AND P1, PT, R0, UR5, PT ;  /* 0x0000000500007c0c */ /* 0x000fda000bf21070 */
[----:B------:R-:W-:Y:S02]  /*0680*/  @!P1 VIADD R0, R0, -UR5 ;  /* 0x8000000500009c36 */ /* 0x000fe40008000000 */
[----:B------:R-:W-:Y:S01]  /*0690*/  @!P1 VIADD R2, R2, 0x1 ;  /* 0x0000000102029836 */ /* 0x000fe20000000000 */
[----:B------:R-:W-:Y:S02]  /*06a0*/  ISETP.NE.AND P1, PT, RZ, UR4, PT ;  /* 0x00000004ff007c0c */ /* 0x000fe4000bf25270 */
[----:B------:R-:W-:-:S13]  /*06b0*/  ISETP.GE.U32.AND P2, PT, R0, UR5, PT ;  /* 0x0000000500007c0c */ /* 0x000fda000bf46070 */
[----:B------:R-:W-:-:S04]  /*06c0*/  @P2 VIADD R2, R2, 0x1 ;  /* 0x0000000102022836 */ /* 0x000fc80000000000 */
[----:B------:R-:W-:-:S04]  /*06d0*/  IMAD.MOV.U32 R3, RZ, RZ, R2 ;  /* 0x000000ffff037224 */ /* 0x000fc800078e0002 */
[----:B------:R-:W-:Y:S01]  /*06e0*/  @!P0 IMAD.MOV R3, RZ, RZ, -R3 ;  /* 0x000000ffff038224 */ /* 0x000fe200078e0a03 */
[----:B------:R-:W-:-:S04]  /*06f0*/  @!P1 LOP3.LUT R3, RZ, UR5, RZ, 0x33, !PT ;  /* 0x00000005ff039c12 */ /* 0x000fc8000f8e33ff */
[----:B------:R-:W-:Y:S02]  /*0700*/  ISETP.LT.U32.AND P0, PT, R18, R3, PT ;  /* 0x000000031200720c */ /* 0x000fe40003f01070 */
[----:B------:R-:W-:-:S04]  /*0710*/  SHF.R.S32.HI R2, RZ, 0x1f, R3 ;  /* 0x0000001fff027819 */ /* 0x000fc80000011403 */
[----:B------:R-:W-:-:S04]  /*0720*/  ISETP.LT.AND.EX P0, PT, R15, R2, PT, P0 ;  /* 0x000000020f00720c */ /* 0x000fc80003f01300 */
[C---:B------:R-:W-:Y:S02]  /*0730*/  SEL R2, R15.reuse, R2, P0 ;  /* 0x000000020f027207 */ /* 0x040fe40000000000 */
[----:B------:R-:W-:Y:S02]  /*0740*/  SEL R10, R18, R3, P0 ;  /* 0x00000003120a7207 */ /* 0x000fe40000000000 */
        /* <DEDUP_REMOVED lines=23> */
.L_x_6:
[----:B------:R-:W-:Y:S01]  /*08c0*/  IMAD.MOV.U32 R39, RZ, RZ, R18 ;  /* 0x000000ffff277224 */ /* 0x000fe200078e0012 */
[----:B------:R-:W-:Y:S01]  /*08d0*/  MOV R18, R10 ;  /* 0x0000000a00127202 */ /* 0x000fe20000000f00 */
[----:B------:R-:W-:Y:S01]  /*08e0*/  IMAD.MOV.U32 R17, RZ, RZ, R15 ;  /* 0x000000ffff117224 */ /* 0x000fe200078e000f */
[----:B------:R-:W-:Y:S02]  /*08f0*/  MOV R15, R2 ;  /* 0x00000002000f7202 */ /* 0x000fe40000000f00 */
[----:B------:R-:W-:Y:S02]  /*0900*/  MOV R16, 0x920 ;  /* 0x0000092000107802 */ /* 0x000fe40000000f00 */
[----:B------:R-:W-:Y:S05]  /*0910*/  CALL.REL.NOINC `($__internal_0_$__cuda_sm20_div_s64) ;  /* 0x0000004c00ac7944 */ /* 0x000fea0003c00000 */
[----:B------:R-:W-:Y:S02]  /*0920*/  MOV R16, R0 ;  /* 0x0000000000107202 */ /* 0x000fe40000000f00 */
[----:B------:R-:W-:Y:S02]  /*0930*/  MOV R17, R11 ;  /* 0x0000000b00117202 */ /* 0x000fe40000000f00 */
.L_x_7:
[----:B------:R-:W-:Y:S05]  /*0940*/  BSYNC.RECONVERGENT B0 ;  /* 0x0000000000007941 */ /* 0x000fea0003800200 */
.L_x_5:
[----:B------:R-:W0:Y:S01]  /*0950*/  LDCU UR5, c[0x0][0x434] ;  /* 0x00008680ff0577ac */ /* 0x000e220008000800 */
[----:B------:R-:W-:Y:S01]  /*0960*/  BSSY.RECONVERGENT B0, `(.L_x_8) ;  /* 0x0000083000007945 */ /* 0x000fe20003800200 */
[----:B------:R-:W-:Y:S01]  /*0970*/  UMOV UR10, URZ ;  /* 0x000000ff000a7c82 */ /* 0x000fe20008000000 */
[----:B------:R-:W-:Y:S01]  /*0980*/  UMOV UR22, URZ ;  /* 0x000000ff00167c82 */ /* 0x000fe20008000000 */
[----:B0-----:R-:W-:-:S05]  /*0990*/  IMAD.U32 R0, RZ, RZ, UR5 ;  /* 0x00000005ff007e24 */ /* 0x001fca000f8e00ff */
[----:B------:R-:W-:-:S04]  /*09a0*/  IABS R0, R0 ;  /* 0x0000000000007213 */ /* 0x000fc80000000000 */
[----:B------:R-:W-:-:S13]  /*09b0*/  R2UR UR7, R0 ;  /* 0x00000000000772ca */ /* 0x000fda00000e0000 */
[----:B------:R-:W0:Y:S08]  /*09c0*/  I2F.RP R4, UR7 ;  /* 0x0000000700047d06 */ /* 0x000e300008209400 */
[----:B0-----:R-:W0:Y:S02]  /*09d0*/  MUFU.RCP R3, R4 ;  /* 0x0000000400037308 */ /* 0x001e240000001000 */
[----:B0-----:R-:W-:-:S06]  /*09e0*/  VIADD R3, R3, 0xffffffe ;  /* 0x0ffffffe03037836 */ /* 0x001fcc0000000000 */
[----:B------:R-:W0:Y:S02]  /*09f0*/  F2I.FTZ.U32.TRUNC.NTZ R0, R3 ;  /* 0x0000000300007305 */ /* 0x000e24000021f000 */
[----:B0-----:R-:W-:Y:S02]  /*0a00*/  R2UR UR11, R0 ;  /* 0x00000000000b72ca */ /* 0x001fe400000e0000 */
[----:B------:R-:W-:Y:S01]  /*0a10*/  IABS R0, UR8 ;  /* 0x0000000800007c13 */ /* 0x000fe20008000000 */
[----:B------:R-:W-:-:S03]  /*0a20*/  ULOP3.LUT UR8, UR8, UR5, URZ, 0x3c, !UPT ;  /* 0x0000000508087292 */ /* 0x000fc6000f8e3cff */
[----:B------:R-:W-:-:S07]  /*0a30*/  R2UR UR6, R0 ;  /* 0x00000000000672ca */ /* 0x000fce00000e0000 */
[----:B------:R-:W-:-:S04]  /*0a40*/  UIADD3 UR4, UPT, UPT, URZ, -UR11, URZ ;  /* 0x8000000bff047290 */ /* 0x000fc8000fffe0ff */
[----:B------:R-:W-:-:S04]  /*0a50*/  UIMAD UR4, UR4, UR7, URZ ;  /* 0x00000007040472a4 */ /* 0x000fc8000f8e02ff */
[----:B------:R-:W-:-:S04]  /*0a60*/  UIMAD.WIDE.U32 UR10, UR11, UR4, UR10 ;  /* 0x000000040b0a72a5 */ /* 0x000fc8000f8e000a */
[----:B------:R-:W-:-:S07]  /*0a70*/  UIMAD.WIDE.U32 UR10, UR11, UR6, URZ ;  /* 0x000000060b0a72a5 */ /* 0x000fce000f8e00ff */
[----:B------:R-:W-:Y:S02]  /*0a80*/  UMOV UR9, UR11 ;  /* 0x0000000b00097c82 */ /* 0x000fe40008000000 */
[----:B------:R-:W-:-:S04]  /*0a90*/  UIADD3 UR4, UPT, UPT, -UR9, URZ, URZ ;  /* 0x000000ff09047290 */ /* 0x000fc8000fffe1ff */
[----:B------:R-:W-:Y:S02]  /*0aa0*/  UIMAD UR4, UR7, UR4, UR6 ;  /* 0x00000004070472a4 */ /* 0x000fe4000f8e0206 */
[----:B------:R-:W-:Y:S02]  /*0ab0*/  USHF.R.S32.HI UR6, URZ, 0x1f, UR5 ;  /* 0x0000001fff067899 */ /* 0x000fe40008011405 */
[----:B------:R-:W-:Y:S02]  /*0ac0*/  UISETP.GT.U32.AND UP1, UPT, UR7, UR4, UPT ;  /* 0x000000040700728c */ /* 0x000fe4000bf24070 */
[----:B------:R-:W-:-:S09]  /*0ad0*/  ULOP3.LUT UR6, UR6, 0x1, URZ, 0xfc, !UPT ;  /* 0x0000000106067892 */ /* 0x000fd2000f8efcff */
[----:B------:R-:W-:Y:S02]  /*0ae0*/  @!UP1 UIADD3 UR4, UPT, UPT, UR4, -UR7, URZ ;  /* 0x8000000704049290 */ /* 0x000fe4000fffe0ff */
[----:B------:R-:W-:Y:S02]  /*0af0*/  @!UP1 UIADD3 UR9, UPT, UPT, UR9, 0x1, URZ ;  /* 0x0000000109099890 */ /* 0x000fe4000fffe0ff */
[----:B------:R-:W-:Y:S02]  /*0b00*/  UISETP.GE.U32.AND UP0, UPT, UR4, UR7, UPT ;  /* 0x000000070400728c */ /* 0x000fe4000bf06070 */
[----:B------:R-:W-:-:S05]  /*0b10*/  UISETP.GE.AND UP1, UPT, UR8, URZ, UPT ;  /* 0x000000ff0800728c */ /* 0x000fca000bf26270 */
[----:B------:R-:W0:Y:S04]  /*0b20*/  LDCU UR4, c[0x0][0x3e0] ;  /* 0x00007c00ff0477ac */ /* 0x000e280008000800 */
[----:B------:R-:W-:Y:S02]  /*0b30*/  @UP0 UIADD3 UR9, UPT, UPT, UR9, 0x1, URZ ;  /* 0x0000000109090890 */ /* 0x000fe4000fffe0ff */
[----:B------:R-:W-:-:S05]  /*0b40*/  UISETP.NE.AND UP0, UPT, UR5, URZ, UPT ;  /* 0x000000ff0500728c */ /* 0x000fca000bf05270 */
[----:B------:R-:W-:Y:S02]  /*0b50*/  UMOV UR8, UR9 ;  /* 0x0000000900087c82 */ /* 0x000fe40008000000 */
[----:B------:R-:W-:-:S04]  /*0b60*/  @!UP1 UIADD3 UR8, UPT, UPT, -UR8, URZ, URZ ;  /* 0x000000ff08089290 */ /* 0x000fc8000fffe1ff */
[----:B------:R-:W-:Y:S01]  /*0b70*/  @!UP0 ULOP3.LUT UR8, URZ, UR5, URZ, 0x33, !UPT ;  /* 0x00000005ff088292 */ /* 0x000fe2000f8e33ff */
[----:B0-----:R-:W-:Y:S01]  /*0b80*/  IMAD.U32 R0, RZ, RZ, UR4 ;  /* 0x00000004ff007e24 */ /* 0x001fe2000f8e00ff */
[----:B------:R-:W-:Y:S02]  /*0b90*/  UIADD3 UR17, UPT, UPT, UR4, -0x1, URZ ;  /* 0xffffffff04117890 */ /* 0x000fe4000fffe0ff */
[----:B------:R-:W-:Y:S02]  /*0ba0*/  UIMAD UR7, UR8, UR6, URZ ;  /* 0x00000006080772a4 */ /* 0x000fe4000f8e02ff */
[----:B------:R-:W-:Y:S01]  /*0bb0*/  IABS R0, R0 ;  /* 0x0000000000007213 */ /* 0x000fe20000000000 */
[----:B------:R-:W-:-:S03]  /*0bc0*/  UISETP.NE.AND UP2, UPT, UR4, URZ, UPT ;  /* 0x000000ff0400728c */ /* 0x000fc6000bf45270 */
[----:B------:R-:W-:Y:S02]  /*0bd0*/  IABS R3, UR7 ;  /* 0x0000000700037c13 */ /* 0x000fe40008000000 */
[----:B------:R-:W-:Y:S02]  /*0be0*/  R2UR UR11, R0 ;  /* 0x00000000000b72ca */ /* 0x000fe400000e0000 */
[----:B------:R-:W-:-:S11]  /*0bf0*/  R2UR UR13, R3 ;  /* 0x00000000030d72ca */ /* 0x000fd600000e0000 */
[----:B------:R-:W0:Y:S02]  /*0c00*/  I2F.RP R9, UR11 ;  /* 0x0000000b00097d06 */ /* 0x000e240008209400 */
[----:B------:R-:W-:-:S04]  /*0c10*/  UIADD3 UR6, UPT, UPT, UR17, UR13, URZ ;  /* 0x0000000d11067290 */ /* 0x000fc8000fffe0ff */
[----:B------:R-:W-:Y:S02]  /*0c20*/  ULOP3.LUT UR16, UR6, UR13, URZ, 0x3c, !UPT ;  /* 0x0000000d06107292 */ /* 0x000fe4000f8e3cff */
[----:B------:R-:W1:Y:S01]  /*0c30*/  I2F.RP R11, UR13 ;  /* 0x0000000d000b7d06 */ /* 0x000e620008209400 */
[----:B------:R-:W-:Y:S01]  /*0c40*/  IMAD.U32 R3, RZ, RZ, UR6 ;  /* 0x00000006ff037e24 */ /* 0x000fe2000f8e00ff */
[----:B------:R-:W-:Y:S02]  /*0c50*/  ULOP3.LUT UR6, UR6, UR4, URZ, 0x3c, !UPT ;  /* 0x0000000406067292 */ /* 0x000fe4000f8e3cff */
[----:B------:R-:W-:Y:S02]  /*0c60*/  ISETP.LE.AND P0, PT, RZ, UR16, PT ;  /* 0x00000010ff007c0c */ /* 0x000fe4000bf03270 */
[----:B------:R-:W-:Y:S02]  /*0c70*/  IABS R3, R3 ;  /* 0x0000000300037213 */ /* 0x000fe40000000000 */
[----:B0-----:R-:W0:Y:S02]  /*0c80*/  MUFU.RCP R8, R9 ;  /* 0x0000000900087308 */ /* 0x001e240000001000 */
[----:B------:R-:W-:-:S06]  /*0c90*/  R2UR UR12, R3 ;  /* 0x00000000030c72ca */ /* 0x000fcc00000e0000 */
[----:B-1----:R-:W1:Y:S01]  /*0ca0*/  MUFU.RCP R0, R11 ;  /* 0x0000000b00007308 */ /* 0x002e620000001000 */
[----:B0-----:R-:W-:Y:S02]  /*0cb0*/  VIADD R8, R8, 0xffffffe ;  /* 0x0ffffffe08087836 */ /* 0x001fe40000000000 */
[----:B-1----:R-:W-:-:S05]  /*0cc0*/  VIADD R5, R0, 0xffffffe ;  /* 0x0ffffffe00057836 */ /* 0x002fca0000000000 */
[----:B------:R-:W0:Y:S08]  /*0cd0*/  F2I.FTZ.U32.TRUNC.NTZ R0, R8 ;  /* 0x0000000800007305 */ /* 0x000e30000021f000 */
[----:B------:R-:W1:Y:S01]  /*0ce0*/  F2I.FTZ.U32.TRUNC.NTZ R5, R5 ;  /* 0x0000000500057305 */ /* 0x000e62000021f000 */
[----:B0-----:R-:W-:Y:S02]  /*0cf0*/  R2UR UR23, R0 ;  /* 0x00000000001772ca */ /* 0x001fe400000e0000 */
[----:B------:R-:W-:-:S05]  /*0d00*/  IABS R0, UR7 ;  /* 0x0000000700007c13 */ /* 0x000fca0008000000 */
[----:B------:R-:W-:Y:S02]  /*0d10*/  IMAD.MOV R0, RZ, RZ, -R0 ;  /* 0x000000ffff007224 */ /* 0x000fe400078e0a00 */
[----:B-1----:R-:W-:-:S04]  /*0d20*/  IMAD.MOV R4, RZ, RZ, -R5 ;  /* 0x000000ffff047224 */ /* 0x002fc800078e0a05 */
[----:B------:R-:W-:Y:S01]  /*0d30*/  IMAD R3, R4, UR13, RZ ;  /* 0x0000000d04037c24 */ /* 0x000fe2000f8e02ff */
[----:B------:R-:W-:Y:S01]  /*0d40*/  UIADD3 UR9, UPT, UPT, URZ, -UR23, URZ ;  /* 0x80000017ff097290 */ /* 0x000fe2000fffe0ff */
[----:B------:R-:W-:-:S03]  /*0d50*/  IMAD.MOV.U32 R4, RZ, RZ, RZ ;  /* 0x000000ffff047224 */ /* 0x000fc600078e00ff */
[----:B------:R-:W-:Y:S01]  /*0d60*/  UIMAD UR9, UR9, UR11, URZ ;  /* 0x0000000b090972a4 */ /* 0x000fe2000f8e02ff */
[----:B------:R-:W-:-:S03]  /*0d70*/  IMAD.HI.U32 R3, R5, R3, R4 ;  /* 0x0000000305037227 */ /* 0x000fc600078e0004 */
[----:B------:R-:W-:-:S03]  /*0d80*/  UIMAD.WIDE.U32 UR22, UR23, UR9, UR22 ;  /* 0x00000009171672a5 */ /* 0x000fc6000f8e0016 */
[----:B------:R-:W-:Y:S01]  /*0d90*/  IMAD.HI.U32 R9, R3, UR12, RZ ;  /* 0x0000000c03097c27 */ /* 0x000fe2000f8e00ff */
[----:B------:R-:W-:-:S03]  /*0da0*/  UIMAD.WIDE.U32 UR22, UR23, UR12, URZ ;  /* 0x0000000c171672a5 */ /* 0x000fc6000f8e00ff */
[----:B------:R-:W-:Y:S01]  /*0db0*/  IMAD R0, R9, R0, UR12 ;  /* 0x0000000c09007e24 */ /* 0x000fe2000f8e0200 */
[----:B------:R-:W0:Y:S04]  /*0dc0*/  LDCU.U8 UR9, c[0x0][0x549] ;  /* 0x0000a920ff0977ac */ /* 0x000e280008000000 */
[----:B------:R-:W-:Y:S01]  /*0dd0*/  ISETP.LT.U32.AND P1, PT, R0, UR13, PT ;  /* 0x0000000d00007c0c */ /* 0x000fe2000bf21070 */
[----:B------:R-:W-:Y:S02]  /*0de0*/  UMOV UR15, UR23 ;  /* 0x00000017000f7c82 */ /* 0x000fe40008000000 */
[----:B------:R-:W-:-:S04]  /*0df0*/  UIADD3 UR10, UPT, UPT, -UR15, URZ, URZ ;  /* 0x000000ff0f0a7290 */ /* 0x000fc8000fffe1ff */
[----:B------:R-:W-:-:S04]  /*0e00*/  UIMAD UR10, UR11, UR10, UR12 ;  /* 0x0000000a0b0a72a4 */ /* 0x000fc8000f8e020c */
[----:B------:R-:W-:Y:S02]  /*0e10*/  UISETP.GT.U32.AND UP1, UPT, UR11, UR10, UPT ;  /* 0x0000000a0b00728c */ /* 0x000fe4000bf24070 */
[----:B------:R-:W-:Y:S01]  /*0e20*/  @!P1 VIADD R0, R0, -UR13 ;  /* 0x8000000d00009c36 */ /* 0x000fe20008000000 */
[----:B0-----:R-:W-:Y:S01]  /*0e30*/  UISETP.NE.AND UP0, UPT, UR9, URZ, UPT ;  /* 0x000000ff0900728c */ /* 0x001fe2000bf05270 */
[----:B------:R-:W-:Y:S01]  /*0e40*/  @!P1 VIADD R9, R9, 0x1 ;  /* 0x0000000109099836 */ /* 0x000fe20000000000 */
[----:B------:R-:W-:Y:S02]  /*0e50*/  ISETP.NE.AND P1, PT, RZ, UR7, PT ;  /* 0x00000007ff007c0c */ /* 0x000fe4000bf25270 */
[----:B------:R-:W-:Y:S01]  /*0e60*/  ISETP.GE.U32.AND P2, PT, R0, UR13, PT ;  /* 0x0000000d00007c0c */ /* 0x000fe2000bf46070 */
[----:B------:R-:W-:Y:S02]  /*0e70*/  USEL UR5, UR5, 0x1, !UP0 ;  /* 0x0000000105057887 */ /* 0x000fe4000c000000 */
[----:B------:R-:W-:-:S02]  /*0e80*/  UISETP.GE.AND UP0, UPT, UR6, URZ, UPT ;  /* 0x000000ff0600728c */ /* 0x000fc4000bf06270 */
[----:B------:R-:W-:Y:S02]  /*0e90*/  @!UP1 UIADD3 UR10, UPT, UPT, UR10, -UR11, URZ ;  /* 0x8000000b0a0a9290 */ /* 0x000fe4000fffe0ff */
[----:B------:R-:W-:Y:S02]  /*0ea0*/  @!UP1 UIADD3 UR15, UPT, UPT, UR15, 0x1, URZ ;  /* 0x000000010f0f9890 */ /* 0x000fe4000fffe0ff */
[----:B------:R-:W-:Y:S02]  /*0eb0*/  UISETP.GE.U32.AND UP3, UPT, UR10, UR11, UPT ;  /* 0x0000000b0a00728c */ /* 0x000fe4000bf66070 */
[----:B------:R-:W-:Y:S02]  /*0ec0*/  UISETP.NE.AND UP1, UPT, UR8, URZ, UPT ;  /* 0x000000ff0800728c */ /* 0x000fe4000bf25270 */
[----:B------:R-:W-:Y:S01]  /*0ed0*/  @P2 VIADD R9, R9, 0x1 ;  /* 0x0000000109092836 */ /* 0x000fe20000000000 */
[----:B------:R-:W-:Y:S02]  /*0ee0*/  USHF.R.S32.HI UR8, URZ, 0x1f, UR7 ;  /* 0x0000001fff087899 */ /* 0x000fe40008011407 */
[----:B------:R-:W-:Y:S01]  /*0ef0*/  USEL UR6, URZ, 0x1, !UP1 ;  /* 0x00000001ff067887 */ /* 0x000fe2000c800000 */
[----:B------:R-:W-:Y:S01]  /*0f00*/  @!P0 IMAD.MOV R9, RZ, RZ, -R9 ;  /* 0x000000ffff098224 */ /* 0x000fe200078e0a09 */
[----:B------:R-:W-:-:S02]  /*0f10*/  @!P1 LOP3.LUT R9, RZ, UR13, RZ, 0x33, !PT ;  /* 0x0000000dff099c12 */ /* 0x000fc4000f8e33ff */
[----:B------:R-:W-:Y:S02]  /*0f20*/  @UP3 UIADD3 UR15, UPT, UPT, UR15, 0x1, URZ ;  /* 0x000000010f0f3890 */ /* 0x000fe4000fffe0ff */
[----:B------:R-:W-:Y:S01]  /*0f30*/  ISETP.LT.U32.AND P0, PT, R16, R9, PT ;  /* 0x000000091000720c */ /* 0x000fe20003f01070 */
[----:B------:R-:W-:Y:S01]  /*0f40*/  ULOP3.LUT UR6, UR8, UR6, URZ, 0xfc, !UPT ;  /* 0x0000000608067292 */ /* 0x000fe2000f8efcff */
[----:B------:R-:W-:Y:S01]  /*0f50*/  SHF.R.S32.HI R3, RZ, 0x1f, R9 ;  /* 0x0000001fff037819 */ /* 0x000fe20000011409 */
[----:B------:R-:W-:Y:S02]  /*0f60*/  @!UP0 UIADD3 UR15, UPT, UPT, -UR15, URZ, URZ ;  /* 0x000000ff0f0f8290 */ /* 0x000fe4000fffe1ff */
[----:B------:R-:W-:Y:S01]  /*0f70*/  @!UP2 ULOP3.LUT UR15, URZ, UR4, URZ, 0x33, !UPT ;  /* 0x00000004ff0fa292 */ /* 0x000fe2000f8e33ff */
        /* <DEDUP_REMOVED lines=26> */
.L_x_9:
[----:B------:R-:W-:Y:S01]  /*1120*/  IMAD.MOV.U32 R39, RZ, RZ, R16 ;  /* 0x000000ffff277224 */ /* 0x000fe200078e0010 */
[----:B------:R-:W-:Y:S01]  /*1130*/  MOV R18, R9 ;  /* 0x0000000900127202 */ /* 0x000fe20000000f00 */
[----:B------:R-:W-:Y:S01]  /*1140*/  IMAD.MOV.U32 R15, RZ, RZ, R3 ;  /* 0x000000ffff0f7224 */ /* 0x000fe200078e0003 */
[----:B------:R-:W-:Y:S02]  /*1150*/  MOV R16, 0x1170 ;  /* 0x0000117000107802 */ /* 0x000fe40000000f00 */
[----:B------:R-:W-:Y:S05]  /*1160*/  CALL.REL.NOINC `($__internal_0_$__cuda_sm20_div_s64) ;  /* 0x0000004400987944 */ /* 0x000fea0003c00000 */
[----:B------:R-:W-:Y:S02]  /*1170*/  MOV R44, R0 ;  /* 0x00000000002c7202 */ /* 0x000fe40000000f00 */
[----:B------:R-:W-:Y:S02]  /*1180*/  MOV R45, R11 ;  /* 0x0000000b002d7202 */ /* 0x000fe40000000f00 */
.L_x_10:
[----:B------:R-:W-:Y:S05]  /*1190*/  BSYNC.RECONVERGENT B0 ;  /* 0x0000000000007941 */ /* 0x000fea0003800200 */
.L_x_8:
[----:B------:R-:W-:Y:S01]  /*11a0*/  IABS R12, UR21 ;  /* 0x00000015000c7c13 */ /* 0x000fe20008000000 */
[----:B------:R-:W0:Y:S01]  /*11b0*/  LDC R5, c[0x0][0x434] ;  /* 0x00010d00ff057b82 */ /* 0x000e220000000800 */
[----:B------:R-:W-:Y:S01]  /*11c0*/  IABS R0, UR21 ;  /* 0x0000001500007c13 */ /* 0x000fe20008000000 */
[----:B------:R-:W-:Y:S01]  /*11d0*/  UIMAD UR15, UR15, UR5, URZ ;  /* 0x000000050f0f72a4 */ /* 0x000fe2000f8e02ff */
[----:B------:R-:W1:Y:S01]  /*11e0*/  I2F.RP R13, R12 ;  /* 0x0000000c000d7306 */ /* 0x000e620000209400 */
[----:B------:R-:W-:Y:S02]  /*11f0*/  BSSY.RECONVERGENT B0, `(.L_x_11) ;  /* 0x000003b000007945 */ /* 0x000fe40003800200 */
[----:B------:R-:W-:Y:S01]  /*1200*/  IMAD.MOV R0, RZ, RZ, -R0 ;  /* 0x000000ffff007224 */ /* 0x000fe200078e0a00 */
[----:B------:R-:W-:-:S04]  /*1210*/  UIMAD UR6, UR6, UR15, URZ ;  /* 0x0000000f060672a4 */ /* 0x000fc8000f8e02ff */
[----:B-1----:R-:W1:Y:S01]  /*1220*/  MUFU.RCP R14, R13 ;  /* 0x0000000d000e7308 */ /* 0x002e620000001000 */
[----:B0-----:R-:W-:-:S04]  /*1230*/  IADD3 R5, PT, PT, R5, -0x1, R12 ;  /* 0xffffffff05057810 */ /* 0x001fc80007ffe00c */
[----:B------:R-:W-:Y:S01]  /*1240*/  IABS R4, R5 ;  /* 0x0000000500047213 */ /* 0x000fe20000000000 */
[----:B-1----:R-:W-:-:S04]  /*1250*/  VIADD R14, R14, 0xffffffe ;  /* 0x0ffffffe0e0e7836 */ /* 0x002fc80000000000 */
[----:B------:R-:W0:Y:S02]  /*1260*/  F2I.FTZ.U32.TRUNC.NTZ R15, R14 ;  /* 0x0000000e000f7305 */ /* 0x000e24000021f000 */
[----:B0-----:R-:W-:Y:S02]  /*1270*/  IMAD.MOV R11, RZ, RZ, -R15 ;  /* 0x000000ffff0b7224 */ /* 0x001fe400078e0a0f */
[----:B------:R-:W-:Y:S02]  /*1280*/  IMAD.MOV.U32 R14, RZ, RZ, RZ ;  /* 0x000000ffff0e7224 */ /* 0x000fe400078e00ff */
[----:B------:R-:W-:-:S04]  /*1290*/  IMAD R8, R11, R12, RZ ;  /* 0x0000000c0b087224 */ /* 0x000fc800078e02ff */
[----:B------:R-:W-:-:S06]  /*12a0*/  IMAD.HI.U32 R8, R15, R8, R14 ;  /* 0x000000080f087227 */ /* 0x000fcc00078e000e */
[----:B------:R-:W-:-:S04]  /*12b0*/  IMAD.HI.U32 R11, R8, R4, RZ ;  /* 0x00000004080b7227 */ /* 0x000fc800078e00ff */
[----:B------:R-:W-:Y:S01]  /*12c0*/  IMAD R13, R11, R0, R4 ;  /* 0x000000000b0d7224 */ /* 0x000fe200078e0204 */
[----:B------:R-:W-:-:S04]  /*12d0*/  LOP3.LUT R0, R5, R12, RZ, 0x3c, !PT ;  /* 0x0000000c05007212 */ /* 0x000fc800078e3cff */
[----:B------:R-:W-:Y:S02]  /*12e0*/  ISETP.GT.U32.AND P1, PT, R12, R13, PT ;  /* 0x0000000d0c00720c */ /* 0x000fe40003f24070 */
[----:B------:R-:W-:-:S11]  /*12f0*/  ISETP.GE.AND P0, PT, R0, RZ, PT ;  /* 0x000000ff0000720c */ /* 0x000fd60003f06270 */
[----:B------:R-:W-:Y:S02]  /*1300*/  @!P1 IMAD.IADD R13, R13, 0x1, -R12 ;  /* 0x000000010d0d9824 */ /* 0x000fe400078e0a0c */
[----:B------:R-:W-:Y:S01]  /*1310*/  @!P1 VIADD R11, R11, 0x1 ;  /* 0x000000010b0b9836 */ /* 0x000fe20000000000 */
[----:B------:R-:W-:Y:S02]  /*1320*/  ISETP.NE.AND P1, PT, RZ, UR21, PT ;  /* 0x00000015ff007c0c */ /* 0x000fe4000bf25270 */
[----:B------:R-:W-:-:S13]  /*1330*/  ISETP.GE.U32.AND P2, PT, R13, R12, PT ;  /* 0x0000000c0d00720c */ /* 0x000fda0003f46070 */
[----:B------:R-:W-:-:S04]  /*1340*/  @P2 VIADD R11, R11, 0x1 ;  /* 0x000000010b0b2836 */ /* 0x000fc80000000000 */
[----:B------:R-:W-:Y:S01]  /*1350*/  @!P0 IMAD.MOV R11, RZ, RZ, -R11 ;  /* 0x000000ffff0b8224 */ /* 0x000fe200078e0a0b */
[----:B------:R-:W-:-:S04]  /*1360*/  @!P1 LOP3.LUT R11, RZ, R12, RZ, 0x33, !PT ;  /* 0x0000000cff0b9212 */ /* 0x000fc800078e33ff */
        /* <DEDUP_REMOVED lines=28> */
.L_x_12:
[----:B------:R-:W-:Y:S01]  /*1530*/  IMAD.MOV.U32 R39, RZ, RZ, R6 ;  /* 0x000000ffff277224 */ /* 0x000fe200078e0006 */
[----:B------:R-:W-:Y:S01]  /*1540*/  MOV R17, R7 ;  /* 0x0000000700117202 */ /* 0x000fe20000000f00 */
[----:B------:R-:W-:Y:S01]  /*1550*/  IMAD.MOV.U32 R18, RZ, RZ, R8 ;  /* 0x000000ffff127224 */ /* 0x000fe200078e0008 */
[----:B------:R-:W-:Y:S02]  /*1560*/  MOV R16, 0x1580 ;  /* 0x0000158000107802 */ /* 0x000fe40000000f00 */
[----:B------:R-:W-:Y:S05]  /*1570*/  CALL.REL.NOINC `($__internal_0_$__cuda_sm20_div_s64) ;  /* 0x0000004000947944 */ /* 0x000fea0003c00000 */
[----:B------:R-:W-:Y:S02]  /*1580*/  MOV R16, R0 ;  /* 0x0000000000107202 */ /* 0x000fe40000000f00 */
[----:B------:R-:W-:Y:S02]  /*1590*/  MOV R17, R11 ;  /* 0x0000000b00117202 */ /* 0x000fe40000000f00 */
.L_x_13:
[----:B------:R-:W-:Y:S05]  /*15a0*/  BSYNC.RECONVERGENT B0 ;  /* 0x0000000000007941 */ /* 0x000fea0003800200 */
.L_x_11:
[----:B------:R-:W0:Y:S01]  /*15b0*/  S2R R4, SR_TID.X ;  /* 0x0000000000047919 */ /* 0x000e220000002100 */
[----:B------:R-:W-:Y:S01]  /*15c0*/  UIADD3 UR9, UP0, UPT, UR20, -UR19, URZ ;  /* 0x8000001314097290 */ /* 0x000fe2000ff1e0ff */
[----:B------:R-:W1:Y:S03]  /*15d0*/  LDCU UR4, c[0x0][0x534] ;  /* 0x0000a680ff0477ac */ /* 0x000e660008000800 */
[----:B------:R-:W-:-:S06]  /*15e0*/  UIADD3.X UR8, UPT, UPT, UR14, -0x1, URZ, UP0, !UPT ;  /* 0xffffffff0e087890 */ /* 0x000fcc00087fe4ff */
[----:B------:R-:W-:Y:S01]  /*15f0*/  IMAD.U32 R0, RZ, RZ, UR8 ;  /* 0x00000008ff007e24 */ /* 0x000fe2000f8e00ff */
[----:B0-----:R-:W-:Y:S02]  /*1600*/  LOP3.LUT R19, R4, 0xf, RZ, 0xc0, !PT ;  /* 0x0000000f04137812 */ /* 0x001fe400078ec0ff */
[----:B------:R-:W-:Y:S02]  /*1610*/  SHF.R.U32.HI R20, RZ, 0x4, R4 ;  /* 0x00000004ff147819 */ /* 0x000fe40000011604 */
[C---:B------:R-:W-:Y:S01]  /*1620*/  ISETP.LT.U32.AND P1, PT, R19.reuse, UR9, PT ;  /* 0x0000000913007c0c */ /* 0x040fe2000bf21070 */
[----:B------:R-:W0:Y:S01]  /*1630*/  LDCU.64 UR8, c[0x0][0x358] ;  /* 0x00006b00ff0877ac */ /* 0x000e220008000a00 */
[----:B------:R-:W-:Y:S01]  /*1640*/  IADD3 R22, P0, PT, R19, UR19, RZ ;  /* 0x0000001313167c10 */ /* 0x000fe2000ff1e0ff */
[----:B------:R-:W-:Y:S01]  /*1650*/  VIADD R26, R20, 0x8 ;  /* 0x00000008141a7836 */ /* 0x000fe20000000000 */
[----:B------:R-:W-:Y:S01]  /*1660*/  ISETP.GT.AND.EX P1, PT, R0, RZ, PT, P1 ;  /* 0x000000ff0000720c */ /* 0x000fe20003f24310 */
[C---:B------:R-:W-:Y:S01]  /*1670*/  VIADD R21, R20.reuse, 0x18 ;  /* 0x0000001814157836 */ /* 0x040fe20000000000 */
[C---:B------:R-:W-:Y:S01]  /*1680*/  IADD3 R0, PT, PT, R20.reuse, 0x10, RZ ;  /* 0x0000001014007810 */ /* 0x040fe20007ffe0ff */
[----:B------:R-:W-:Y:S01]  /*1690*/  IMAD.X R23, RZ, RZ, RZ, P0 ;  /* 0x000000ffff177224 */ /* 0x000fe200000e06ff */
[----:B-1----:R-:W-:-:S02]  /*16a0*/  ISETP.GE.OR P6, PT, R20, UR4, !P1 ;  /* 0x0000000414007c0c */ /* 0x002fc4000cfc6670 */
[----:B------:R-:W-:Y:S02]  /*16b0*/  ISETP.GE.OR P5, PT, R26, UR4, !P1 ;  /* 0x000000041a007c0c */ /* 0x000fe4000cfa6670 */
[----:B------:R-:W-:Y:S02]  /*16c0*/  ISETP.GE.OR P2, PT, R0, UR4, !P1 ;  /* 0x0000000400007c0c */ /* 0x000fe4000cf46670 */
[----:B------:R-:W-:Y:S02]  /*16d0*/  ISETP.GE.OR P3, PT, R21, UR4, !P1 ;  /* 0x0000000415007c0c */ /* 0x000fe4000cf66670 */
[----:B------:R-:W-:-:S05]  /*16e0*/  IADD3 R24, PT, PT, R20, 0x20, RZ ;  /* 0x0000002014187810 */ /* 0x000fca0007ffe0ff */
[----:B------:R-:W1:Y:S01]  /*16f0*/  @!P6 LDC.64 R6, c[0x0][0x428] ;  /* 0x00010a00ff06eb82 */ /* 0x000e620000000a00 */
[----:B------:R-:W-:-:S04]  /*1700*/  @!P6 IMAD.WIDE.U32 R28, R20, UR20, R22 ;  /* 0x00000014141cec25 */ /* 0x000fc8000f8e0016 */
[----:B------:R-:W-:Y:S02]  /*1710*/  @!P6 IMAD R18, R20, UR14, R29 ;  /* 0x0000000e1412ec24 */ /* 0x000fe4000f8e021d */
[----:B------:R-:W-:Y:S01]  /*1720*/  @!P5 IMAD.MOV.U32 R30, RZ, RZ, R22 ;  /* 0x000000ffff1ed224 */ /* 0x000fe200078e0016 */
[----:B------:R-:W2:Y:S01]  /*1730*/  @!P5 LDC.64 R14, c[0x0][0x428] ;  /* 0x00010a00ff0edb82 */ /* 0x000ea20000000a00 */
[----:B------:R-:W-:Y:S02]  /*1740*/  @!P5 IMAD.MOV.U32 R31, RZ, RZ, R23 ;  /* 0x000000ffff1fd224 */ /* 0x000fe400078e0017 */
[----:B------:R-:W-:-:S05]  /*1750*/  @!P5 IMAD.WIDE.U32 R30, R26, UR20, R30 ;  /* 0x000000141a1edc25 */ /* 0x000fca000f8e001e */
[----:B------:R-:W3:Y:S01]  /*1760*/  @!P2 LDC.64 R12, c[0x0][0x428] ;  /* 0x00010a00ff0cab82 */ /* 0x000ee20000000a00 */
[----:B------:R-:W-:Y:S01]  /*1770*/  @!P5 IMAD R26, R26, UR14, R31 ;  /* 0x0000000e1a1adc24 */ /* 0x000fe2000f8e021f */
[----:B-1----:R-:W-:-:S04]  /*1780*/  @!P6 LEA R32, P0, R28, R6, 0x2 ;  /* 0x000000061c20e211 */ /* 0x002fc800078010ff */
[----:B------:R-:W-:Y:S02]  /*1790*/  @!P6 LEA.HI.X R33, R28, R7, R18, 0x2, P0 ;  /* 0x000000071c21e211 */ /* 0x000fe400000f1412 */
[----:B------:R-:W-:Y:S01]  /*17a0*/  ISETP.GE.OR P0, PT, R24, UR4, !P1 ;  /* 0x0000000418007c0c */ /* 0x000fe2000cf06670 */
[----:B------:R-:W1:Y:S01]  /*17b0*/  @!P3 LDC.64 R6, c[0x0][0x428] ;  /* 0x00010a00ff06bb82 */ /* 0x000e620000000a00 */
[----:B--2---:R-:W-:Y:S02]  /*17c0*/  @!P5 LEA R28, P4, R30, R14, 0x2 ;  /* 0x0000000e1e1cd211 */ /* 0x004fe400078810ff */
[----:B------:R-:W-:Y:S01]  /*17d0*/  MOV R18, 0xff800000 ;  /* 0xff80000000127802 */ /* 0x000fe20000000f00 */
[----:B------:R-:W-:Y:S01]  /*17e0*/  VIADD R25, R20, 0x28 ;  /* 0x0000002814197836 */ /* 0x000fe20000000000 */
[----:B------:R-:W-:Y:S01]  /*17f0*/  @!P5 LEA.HI.X R29, R30, R15, R26, 0x2, P4 ;  /* 0x0000000f1e1dd211 */ /* 0x000fe200020f141a */
[----:B------:R-:W-:Y:S01]  /*1800*/  @!P2 IMAD.MOV.U32 R30, RZ, RZ, R22 ;  /* 0x000000ffff1ea224 */ /* 0x000fe200078e0016 */
[----:B------:R-:W-:-:S02]  /*1810*/  @!P2 MOV R31, R23 ;  /* 0x00000017001fa202 */ /* 0x000fc40000000f00 */
[----:B0-----:R0:W2:Y:S01]  /*1820*/  @!P6 LDG.E R18, desc[UR8][R32.64] ;  /* 0x000000082012e981 */ /* 0x0010a2000c1e1900 */
[----:B------:R-:W-:Y:S01]  /*1830*/  ISETP.GE.OR P6, PT, R25, UR4, !P1 ;  /* 0x0000000419007c0c */ /* 0x000fe2000cfc6670 */
[----:B------:R-:W-:Y:S01]  /*1840*/  IMAD.MOV.U32 R11, RZ, RZ, -0x800000 ;  /* 0xff800000ff0b7424 */ /* 0x000fe200078e00ff */
[----:B------:R-:W4:Y:S01]  /*1850*/  @!P0 LDC.64 R14, c[0x0][0x428] ;  /* 0x00010a00ff0e8b82 */ /* 0x000f220000000a00 */
[----:B------:R-:W-:-:S04]  /*1860*/  @!P2 IMAD.WIDE.U32 R30, R0, UR20, R30 ;  /* 0x00000014001eac25 */ /* 0x000fc8000f8e001e */
[----:B------:R-:W-:Y:S01]  /*1870*/  @!P2 IMAD R0, R0, UR14, R31 ;  /* 0x0000000e0000ac24 */ /* 0x000fe2000f8e021f */
[----:B---3--:R-:W-:Y:S01]  /*1880*/  @!P2 LEA R36, P4, R30, R12, 0x2 ;  /* 0x0000000c1e24a211 */ /* 0x008fe200078810ff */
[----:B------:R-:W-:Y:S01]  /*1890*/  VIADD R26, R20, 0x30 ;  /* 0x00000030141a7836 */ /* 0x000fe20000000000 */
[----:B------:R3:W5:Y:S01]  /*18a0*/  @!P5 LDG.E R11, desc[UR8][R28.64] ;  /* 0x000000081c0bd981 */ /* 0x000762000c1e1900 */
[----:B------:R-:W-:Y:S01]  /*18b0*/  @!P3 IMAD.MOV.U32 R34, RZ, RZ, R22 ;  /* 0x000000ffff22b224 */ /* 0x000fe200078e0016 */
[----:B------:R-:W-:Y:S01]  /*18c0*/  @!P2 LEA.HI.X R37, R30, R13, R0, 0x2, P4 ;  /* 0x0000000d1e25a211 */ /* 0x000fe200020f1400 */
[----:B------:R-:W-:Y:S01]  /*18d0*/  @!P3 IMAD.MOV.U32 R35, RZ, RZ, R23 ;  /* 0x000000ffff23b224 */ /* 0x000fe200078e0017 */
[----:B------:R-:W-:Y:S01]  /*18e0*/  ISETP.GE.OR P5, PT, R26, UR4, !P1 ;  /* 0x000000041a007c0c */ /* 0x000fe2000cfa6670 */
[----:B------:R-:W4:Y:S01]  /*18f0*/  @!P6 LDC.64 R12, c[0x0][0x428] ;  /* 0x00010a00ff0ceb82 */ /* 0x000f220000000a00 */
[----:B------:R-:W-:Y:S01]  /*1900*/  MOV R0, 0xff800000 ;  /* 0xff80000000007802 */ /* 0x000fe20000000f00 */
[----:B------:R-:W-:Y:S01]  /*1910*/  @!P3 IMAD.WIDE.U32 R34, R21, UR20, R34 ;  /* 0x000000141522bc25 */ /* 0x000fe2000f8e0022 */
[----:B------:R-:W-:-:S04]  /*1920*/  IADD3 R27, PT, PT, R20, 0x38, RZ ;  /* 0x00000038141b7810 */ /* 0x000fc80007ffe0ff */
[----:B------:R-:W-:Y:S01]  /*1930*/  ISETP.GE.OR P4, PT, R27, UR4, !P1 ;  /* 0x000000041b007c0c */ /* 0x000fe2000cf86670 */
[----:B------:R4:W5:Y:S01]  /*1940*/  @!P2 LDG.E R0, desc[UR8][R36.64] ;  /* 0x000000082400a981 */ /* 0x000962000c1e1900 */
[----:B0-----:R-:W-:Y:S01]  /*1950*/  @!P3 IMAD R32, R21, UR14, R35 ;  /* 0x0000000e1520bc24 */ /* 0x001fe2000f8e0223 */
[C---:B-1----:R-:W-:Y:S02]  /*1960*/  @!P3 LEA R30, P2, R34.reuse, R6, 0x2 ;  /* 0x00000006221eb211 */ /* 0x042fe400078410ff */
[----:B------:R-:W-:Y:S02]  /*1970*/  MOV R21, 0xff800000 ;  /* 0xff80000000157802 */ /* 0x000fe40000000f00 */
[----:B------:R-:W-:Y:S02]  /*1980*/  @!P3 LEA.HI.X R31, R34, R7, R32, 0x2, P2 ;  /* 0x00000007221fb211 */ /* 0x000fe400010f1420 */
[----:B------:R-:W0:Y:S01]  /*1990*/  @!P5 LDC.64 R6, c[0x0][0x428] ;  /* 0x00010a00ff06db82 */ /* 0x000e220000000a00 */
[----:B---3--:R-:W-:-:S02]  /*19a0*/  @!P0 IMAD.MOV.U32 R28, RZ, RZ, R22 ;  /* 0x000000ffff1c8224 */ /* 0x008fc400078e0016 */
[----:B------:R-:W-:Y:S01]  /*19b0*/  @!P0 IMAD.MOV.U32 R29, RZ, RZ, R23 ;  /* 0x000000ffff1d8224 */ /* 0x000fe200078e0017 */
[----:B------:R-:W-:Y:S01]  /*19c0*/  @!P6 MOV R34, R22 ;  /* 0x000000160022e202 */ /* 0x000fe20000000f00 */
[----:B------:R1:W3:Y:S01]  /*19d0*/  @!P3 LDG.E R21, desc[UR8][R30.64] ;  /* 0x000000081e15b981 */ /* 0x0002e2000c1e1900 */
[----:B------:R-:W-:-:S04]  /*19e0*/  @!P0 IMAD.WIDE.U32 R28, R24, UR20, R28 ;  /* 0x00000014181c8c25 */ /* 0x000fc8000f8e001c */
[----:B------:R-:W-:Y:S02]  /*19f0*/  @!P0 IMAD R24, R24, UR14, R29 ;  /* 0x0000000e18188c24 */ /* 0x000fe4000f8e021d */
[----:B------:R-:W-:Y:S01]  /*1a00*/  VIADD R29, R20, 0x40 ;  /* 0x00000040141d7836 */ /* 0x000fe20000000000 */
[----:B----4-:R-:W-:Y:S01]  /*1a10*/  @!P0 LEA R36, P2, R28, R14, 0x2 ;  /* 0x0000000e1c248211 */ /* 0x010fe200078410ff */
[----:B------:R-:W-:-:S03]  /*1a20*/  @!P6 IMAD.MOV.U32 R35, RZ, RZ, R23 ;  /* 0x000000ffff23e224 */ /* 0x000fc600078e0017 */
[----:B------:R-:W-:Y:S02]  /*1a30*/  @!P0 LEA.HI.X R37, R28, R15, R24, 0x2, P2 ;  /* 0x0000000f1c258211 */ /* 0x000fe400010f1418 */
[----:B------:R-:W4:Y:S01]  /*1a40*/  @!P4 LDC.64 R14, c[0x0][0x428] ;  /* 0x00010a00ff0ecb82 */ /* 0x000f220000000a00 */
[----:B------:R-:W-:Y:S01]  /*1a50*/  ISETP.GE.OR P3, PT, R29, UR4, !P1 ;  /* 0x000000041d007c0c */ /* 0x000fe2000cf66670 */
[----:B------:R-:W-:Y:S02]  /*1a60*/  IMAD.MOV.U32 R24, RZ, RZ, -0x800000 ;  /* 0xff800000ff187424 */ /* 0x000fe400078e00ff */
[----:B------:R-:W-:-:S04]  /*1a70*/  @!P6 IMAD.WIDE.U32 R34, R25, UR20, R34 ;  /* 0x000000141922ec25 */ /* 0x000fc8000f8e0022 */
[----:B------:R0:W3:Y:S01]  /*1a80*/  @!P0 LDG.E R24, desc[UR8][R36.64] ;  /* 0x0000000824188981 */ /* 0x0000e2000c1e1900 */
[----:B------:R-:W-:Y:S01]  /*1a90*/  VIADD R28, R20, 0x48 ;  /* 0x00000048141c7836 */ /* 0x000fe20000000000 */
[----:B-1----:R-:W-:Y:S01]  /*1aa0*/  @!P5 MOV R30, R22 ;  /* 0x00000016001ed202 */ /* 0x002fe20000000f00 */
[----:B------:R-:W-:Y:S01]  /*1ab0*/  @!P6 IMAD R32, R25, UR14, R35 ;  /* 0x0000000e1920ec24 */ /* 0x000fe2000f8e0223 */
[----:B------:R-:W-:Y:S01]  /*1ac0*/  @!P6 LEA R40, P0, R34, R12, 0x2 ;  /* 0x0000000c2228e211 */ /* 0x000fe200078010ff */
[----:B------:R-:W-:Y:S01]  /*1ad0*/  @!P5 IMAD.MOV.U32 R31, RZ, RZ, R23 ;  /* 0x000000ffff1fd224 */ /* 0x000fe200078e0017 */
[----:B------:R-:W-:Y:S02]  /*1ae0*/  ISETP.GE.OR P2, PT, R28, UR4, !P1 ;  /* 0x000000041c007c0c */ /* 0x000fe4000cf46670 */
[----:B------:R-:W-:Y:S01]  /*1af0*/  @!P6 LEA.HI.X R41, R34, R13, R32, 0x2, P0 ;  /* 0x0000000d2229e211 */ /* 0x000fe200000f1420 */
[C---:B------:R-:W-:Y:S01]  /*1b00*/  @!P5 IMAD.WIDE.U32 R30, R26.reuse, UR20, R30 ;  /* 0x000000141a1edc25 */ /* 0x040fe2000f8e001e */
[----:B------:R-:W1:Y:S03]  /*1b10*/  @!P3 LDC.64 R12, c[0x0][0x428] ;  /* 0x00010a00ff0cbb82 */ /* 0x000e660000000a00 */
[----:B------:R-:W-:Y:S01]  /*1b20*/  @!P5 IMAD R26, R26, UR14, R31 ;  /* 0x0000000e1a1adc24 */ /* 0x000fe2000f8e021f */
[----:B0-----:R-:W-:-:S02]  /*1b30*/  @!P5 LEA R34, P0, R30, R6, 0x2 ;  /* 0x000000061e22d211 */ /* 0x001fc400078010ff */
[----:B------:R-:W-:Y:S02]  /*1b40*/  MOV R25, 0xff800000 ;  /* 0xff80000000197802 */ /* 0x000fe40000000f00 */
[----:B------:R-:W-:Y:S01]  /*1b50*/  @!P4 MOV R36, R22 ;  /* 0x000000160024c202 */ /* 0x000fe20000000f00 */
[----:B------:R-:W-:Y:S01]  /*1b60*/  @!P4 IMAD.MOV.U32 R37, RZ, RZ, R23 ;  /* 0x000000ffff25c224 */ /* 0x000fe200078e0017 */
[----:B------:R-:W-:Y:S01]  /*1b70*/  @!P5 LEA.HI.X R35, R30, R7, R26, 0x2, P0 ;  /* 0x000000071e23d211 */ /* 0x000fe200000f141a */
[C---:B------:R-:W-:Y:S01]  /*1b80*/  VIADD R32, R20.reuse, 0x58 ;  /* 0x0000005814207836 */ /* 0x040fe20000000000 */
[----:B------:R-:W-:Y:S01]  /*1b90*/  IADD3 R33, PT, PT, R20, 0x50, RZ ;  /* 0x0000005014217810 */ /* 0x000fe20007ffe0ff */
[C---:B------:R-:W-:Y:S01]  /*1ba0*/  @!P4 IMAD.WIDE.U32 R36, R27.reuse, UR20, R36 ;  /* 0x000000141b24cc25 */ /* 0x040fe2000f8e0024 */
[----:B------:R-:W0:Y:S01]  /*1bb0*/  @!P2 LDC.64 R6, c[0x0][0x428] ;  /* 0x00010a00ff06ab82 */ /* 0x000e220000000a00 */
[----:B------:R1:W3:Y:S02]  /*1bc0*/  @!P6 LDG.E R25, desc[UR8][R40.64] ;  /* 0x000000082819e981 */ /* 0x0002e4000c1e1900 */
[----:B------:R-:W-:Y:S01]  /*1bd0*/  @!P4 IMAD R30, R27, UR14, R37 ;  /* 0x0000000e1b1ecc24 */ /* 0x000fe2000f8e0225 */
[----:B----4-:R-:W-:-:S02]  /*1be0*/  @!P4 LEA R38, P0, R36, R14, 0x2 ;  /* 0x0000000e2426c211 */ /* 0x010fc400078010ff */
[----:B------:R-:W-:Y:S02]  /*1bf0*/  @!P3 MOV R37, R23 ;  /* 0x000000170025b202 */ /* 0x000fe40000000f00 */
[----:B------:R-:W-:Y:S01]  /*1c00*/  @!P4 LEA.HI.X R39, R36, R15, R30, 0x2, P0 ;  /* 0x0000000f2427c211 */ /* 0x000fe200000f141e */
[----:B------:R-:W-:Y:S01]  /*1c10*/  @!P3 IMAD.MOV.U32 R36, RZ, RZ, R22 ;  /* 0x000000ffff24b224 */ /* 0x000fe200078e0016 */
[----:B------:R-:W-:Y:S02]  /*1c20*/  ISETP.GE.OR P6, PT, R33, UR4, !P1 ;  /* 0x0000000421007c0c */ /* 0x000fe4000cfc6670 */
[----:B------:R-:W-:Y:S02]  /*1c30*/  ISETP.GE.OR P0, PT, R32, UR4, !P1 ;  /* 0x0000000420007c0c */ /* 0x000fe4000cf06670 */
[----:B------:R-:W-:Y:S01]  /*1c40*/  MOV R27, 0xff800000 ;  /* 0xff800000001b7802 */ /* 0x000fe20000000f00 */
[----:B------:R-:W-:Y:S02]  /*1c50*/  IMAD.MOV.U32 R26, RZ, RZ, -0x800000 ;  /* 0xff800000ff1a7424 */ /* 0x000fe400078e00ff */
[----:B------:R-:W-:-:S03]  /*1c60*/  @!P3 IMAD.WIDE.U32 R36, R29, UR20, R36 ;  /* 0x000000141d24bc25 */ /* 0x000fc6000f8e0024 */
[----:B------:R-:W4:Y:S01]  /*1c70*/  @!P4 LDG.E R27, desc[UR8][R38.64] ;  /* 0x00000008261bc981 */ /* 0x000f22000c1e1900 */
[----:B------:R-:W-:Y:S02]  /*1c80*/  @!P3 IMAD R30, R29, UR14, R37 ;  /* 0x0000000e1d1ebc24 */ /* 0x000fe4000f8e0225 */
[----:B------:R-:W-:Y:S01]  /*1c90*/  VIADD R31, R20, 0x60 ;  /* 0x00000060141f7836 */ /* 0x000fe20000000000 */
[----:B------:R0:W4:Y:S01]  /*1ca0*/  @!P5 LDG.E R26, desc[UR8][R34.64] ;  /* 0x00000008221ad981 */ /* 0x000122000c1e1900 */
[----:B------:R-:W0:Y:S01]  /*1cb0*/  @!P6 LDC.64 R14, c[0x0][0x428] ;  /* 0x00010a00ff0eeb82 */ /* 0x000e220000000a00 */
[----:B-1----:R-:W-:-:S04]  /*1cc0*/  @!P3 LEA R40, P4, R36, R12, 0x2 ;  /* 0x0000000c2428b211 */ /* 0x002fc800078810ff */
[----:B------:R-:W-:-:S03]  /*1cd0*/  @!P3 LEA.HI.X R41, R36, R13, R30, 0x2, P4 ;  /* 0x0000000d2429b211 */ /* 0x000fc600020f141e */
[----:B------:R-:W1:Y:S01]  /*1ce0*/  @!P0 LDC.64 R12, c[0x0][0x428] ;  /* 0x00010a00ff0c8b82 */ /* 0x000e620000000a00 */
[----:B------:R-:W-:Y:S02]  /*1cf0*/  ISETP.GE.OR P5, PT, R31, UR4, !P1 ;  /* 0x000000041f007c0c */ /* 0x000fe4000cfa6670 */
[----:B0-----:R-:W-:Y:S01]  /*1d00*/  @!P2 MOV R34, R22 ;  /* 0x000000160022a202 */ /* 0x001fe20000000f00 */
[----:B------:R-:W-:-:S04]  /*1d10*/  @!P2 IMAD.MOV.U32 R35, RZ, RZ, R23 ;  /* 0x000000ffff23a224 */ /* 0x000fc800078e0017 */
[----:B------:R-:W-:-:S04]  /*1d20*/  @!P2 IMAD.WIDE.U32 R34, R28, UR20, R34 ;  /* 0x000000141c22ac25 */ /* 0x000fc8000f8e0022 */
[----:B------:R-:W-:Y:S01]  /*1d30*/  @!P2 IMAD R30, R28, UR14, R35 ;  /* 0x0000000e1c1eac24 */ /* 0x000fe2000f8e0223 */
[----:B------:R-:W-:-:S04]  /*1d40*/  @!P2 LEA R46, P4, R34, R6, 0x2 ;  /* 0x00000006222ea211 */ /* 0x000fc800078810ff */
[----:B------:R-:W-:Y:S02]  /*1d50*/  @!P2 LEA.HI.X R47, R34, R7, R30, 0x2, P4 ;  /* 0x00000007222fa211 */ /* 0x000fe400020f141e */
[----:B------:R-:W-:Y:S01]  /*1d60*/  IADD3 R30, PT, PT, R20, 0x68, RZ ;  /* 0x00000068141e7810 */ /* 0x000fe20007ffe0ff */
[--C-:B------:R-:W-:Y:S01]  /*1d70*/  @!P6 IMAD.MOV.U32 R42, RZ, RZ, R22.reuse ;  /* 0x000000ffff2ae224 */ /* 0x100fe200078e0016 */
[-C--:B------:R-:W-:Y:S01]  /*1d80*/  @!P6 MOV R43, R23.reuse ;  /* 0x00000017002be202 */ /* 0x080fe20000000f00 */
[----:B------:R-:W0:Y:S01]  /*1d90*/  @!P5 LDC.64 R6, c[0x0][0x428] ;  /* 0x00010a00ff06db82 */ /* 0x000e220000000a00 */
[----:B------:R-:W-:Y:S01]  /*1da0*/  @!P0 MOV R37, R23 ;  /* 0x0000001700258202 */ /* 0x000fe20000000f00 */
[----:B------:R-:W-:Y:S01]  /*1db0*/  @!P0 IMAD.MOV.U32 R36, RZ, RZ, R22 ;  /* 0x000000ffff248224 */ /* 0x000fe200078e0016 */
[----:B------:R-:W-:Y:S01]  /*1dc0*/  ISETP.GE.OR P4, PT, R30, UR4, !P1 ;  /* 0x000000041e007c0c */ /* 0x000fe2000cf86670 */
[----:B------:R-:W-:Y:S01]  /*1dd0*/  IMAD.MOV.U32 R29, RZ, RZ, -0x800000 ;  /* 0xff800000ff1d7424 */ /* 0x000fe200078e00ff */
[----:B------:R-:W-:Y:S01]  /*1de0*/  MOV R28, 0xff800000 ;  /* 0xff800000001c7802 */ /* 0x000fe20000000f00 */
[----:B------:R-:W-:-:S04]  /*1df0*/  @!P6 IMAD.WIDE.U32 R42, R33, UR20, R42 ;  /* 0x00000014212aec25 */ /* 0x000fc8000f8e002a */
[----:B------:R-:W-:Y:S01]  /*1e00*/  @!P0 IMAD.WIDE.U32 R36, R32, UR20, R36 ;  /* 0x0000001420248c25 */ /* 0x000fe2000f8e0024 */
[----:B------:R1:W4:Y:S01]  /*1e10*/  @!P3 LDG.E R28, desc[UR8][R40.64] ;  /* 0x00000008281cb981 */ /* 0x000322000c1e1900 */
[----:B------:R-:W-:Y:S02]  /*1e20*/  @!P6 LEA R38, P3, R42, R14, 0x2 ;  /* 0x0000000e2a26e211 */ /* 0x000fe400078610ff */
[----:B------:R-:W-:Y:S01]  /*1e30*/  @!P6 IMAD R34, R33, UR14, R43 ;  /* 0x0000000e2122ec24 */ /* 0x000fe2000f8e022b */
[----:B------:R-:W4:Y:S01]  /*1e40*/  @!P2 LDG.E R29, desc[UR8][R46.64] ;  /* 0x000000082e1da981 */ /* 0x000f22000c1e1900 */
[----:B------:R-:W-:Y:S02]  /*1e50*/  @!P0 IMAD R32, R32, UR14, R37 ;  /* 0x0000000e20208c24 */ /* 0x000fe4000f8e0225 */
[----:B------:R-:W-:Y:S01]  /*1e60*/  VIADD R35, R20, 0x70 ;  /* 0x0000007014237836 */ /* 0x000fe20000000000 */
[----:B------:R-:W-:Y:S01]  /*1e70*/  @!P6 LEA.HI.X R39, R42, R15, R34, 0x2, P3 ;  /* 0x0000000f2a27e211 */ /* 0x000fe200018f1422 */
[----:B------:R-:W-:Y:S01]  /*1e80*/  @!P5 IMAD.MOV.U32 R37, RZ, RZ, R23 ;  /* 0x000000ffff25d224 */ /* 0x000fe200078e0017 */
[----:B------:R-:W-:Y:S01]  /*1e90*/  IADD3 R34, PT, PT, R20, 0x78, RZ ;  /* 0x0000007814227810 */ /* 0x000fe20007ffe0ff */
[----:B------:R-:W0:Y:S01]  /*1ea0*/  @!P4 LDC.64 R14, c[0x0][0x428] ;  /* 0x00010a00ff0ecb82 */ /* 0x000e220000000a00 */
[----:B------:R-:W-:-:S06]  /*1eb0*/  IMAD.MOV.U32 R33, RZ, RZ, -0x800000 ;  /* 0xff800000ff217424 */ /* 0x000fcc00078e00ff */
[----:B------:R0:W4:Y:S01]  /*1ec0*/  @!P6 LDG.E R33, desc[UR8][R38.64] ;  /* 0x000000082621e981 */ /* 0x000122000c1e1900 */
[----:B-1----:R-:W-:-:S04]  /*1ed0*/  @!P0 LEA R40, P2, R36, R12, 0x2 ;  /* 0x0000000c24288211 */ /* 0x002fc800078410ff */
[----:B------:R-:W-:Y:S02]  /*1ee0*/  @!P0 LEA.HI.X R41, R36, R13, R32, 0x2, P2 ;  /* 0x0000000d24298211 */ /* 0x000fe400010f1420 */
[----:B------:R-:W-:Y:S02]  /*1ef0*/  @!P5 MOV R36, R22 ;  /* 0x000000160024d202 */ /* 0x000fe40000000f00 */
[----:B------:R-:W-:Y:S02]  /*1f00*/  ISETP.GE.OR P2, PT, R35, UR4, !P1 ;  /* 0x0000000423007c0c */ /* 0x000fe4000cf46670 */
[----:B------:R-:W-:Y:S01]  /*1f10*/  ISETP.GE.OR P1, PT, R34, UR4, !P1 ;  /* 0x0000000422007c0c */ /* 0x000fe2000cf26670 */
[----:B------:R-:W-:-:S04]  /*1f20*/  @!P5 IMAD.WIDE.U32 R36, R31, UR20, R36 ;  /* 0x000000141f24dc25 */ /* 0x000fc8000f8e0024 */
[----:B------:R-:W-:Y:S01]  /*1f30*/  @!P5 IMAD R12, R31, UR14, R37 ;  /* 0x0000000e1f0cdc24 */ /* 0x000fe2000f8e0225 */
[C---:B0-----:R-:W-:Y:S02]  /*1f40*/  @!P5 LEA R42, P3, R36.reuse, R6, 0x2 ;  /* 0x00000006242ad211 */ /* 0x041fe400078610ff */
[----:B------:R-:W-:Y:S01]  /*1f50*/  @!P4 MOV R38, R22 ;  /* 0x000000160026c202 */ /* 0x000fe20000000f00 */
[----:B------:R-:W-:Y:S01]  /*1f60*/  @!P4 IMAD.MOV.U32 R39, RZ, RZ, R23 ;  /* 0x000000ffff27c224 */ /* 0x000fe200078e0017 */
[----:B------:R-:W-:Y:S02]  /*1f70*/  @!P5 LEA.HI.X R43, R36, R7, R12, 0x2, P3 ;  /* 0x00000007242bd211 */ /* 0x000fe400018f140c */
[----:B------:R-:W0:Y:S01]  /*1f80*/  @!P2 LDC.64 R12, c[0x0][0x428] ;  /* 0x00010a00ff0cab82 */ /* 0x000e220000000a00 */
[----:B------:R-:W-:Y:S01]  /*1f90*/  MOV R32, 0xff800000 ;  /* 0xff80000000207802 */ /* 0x000fe20000000f00 */
[----:B------:R-:W-:-:S06]  /*1fa0*/  @!P4 IMAD.WIDE.U32 R38, R30, UR20, R38 ;  /* 0x000000141e26cc25 */ /* 0x000fcc000f8e0026 */
[----:B------:R-:W1:Y:S01]  /*1fb0*/  @!P1 LDC.64 R6, c[0x0][0x428] ;  /* 0x00010a00ff069b82 */ /* 0x000e620000000a00 */
[----:B------:R0:W4:Y:S01]  /*1fc0*/  @!P0 LDG.E R32, desc[UR8][R40.64] ;  /* 0x0000000828208981 */ /* 0x000122000c1e1900 */
[----:B------:R-:W-:Y:S01]  /*1fd0*/  @!P4 IMAD R30, R30, UR14, R39 ;  /* 0x0000000e1e1ecc24 */ /* 0x000fe2000f8e0227 */
[----:B------:R-:W-:Y:S01]  /*1fe0*/  @!P4 LEA R14, P0, R38, R14, 0x2 ;  /* 0x0000000e260ec211 */ /* 0x000fe200078010ff */
[----:B------:R-:W-:-:S03]  /*1ff0*/  @!P2 IMAD.MOV.U32 R31, RZ, RZ, R23 ;  /* 0x000000ffff1fa224 */ /* 0x000fc600078e0017 */
[----:B------:R-:W-:Y:S02]  /*2000*/  @!P4 LEA.HI.X R15, R38, R15, R30, 0x2, P0 ;  /* 0x0000000f260fc211 */ /* 0x000fe400000f141e */
[-C--:B------:R-:W-:Y:S01]  /*2010*/  @!P2 MOV R30, R22.reuse ;  /* 0x00000016001ea202 */ /* 0x080fe20000000f00 */
[----:B------:R-:W-:Y:S01]  /*2020*/  @!P1 IMAD.MOV.U32 R39, RZ, RZ, R23 ;  /* 0x000000ffff279224 */ /* 0x000fe200078e0017 */
[----:B------:R-:W-:-:S03]  /*2030*/  @!P1 MOV R38, R22 ;  /* 0x0000001600269202 */ /* 0x000fc60000000f00 */
[----:B------:R-:W-:-:S04]  /*2040*/  @!P2 IMAD.WIDE.U32 R30, R35, UR20, R30 ;  /* 0x00000014231eac25 */ /* 0x000fc8000f8e001e */
[----:B------:R-:W-:-:S04]  /*2050*/  @!P1 IMAD.WIDE.U32 R38, R34, UR20, R38 ;  /* 0x0000001422269c25 */ /* 0x000fc8000f8e0026 */
[----:B------:R-:W-:Y:S02]  /*2060*/  @!P2 IMAD R22, R35, UR14, R31 ;  /* 0x0000000e2316ac24 */ /* 0x000fe4000f8e021f */
[----:B------:R-:W-:Y:S01]  /*2070*/  @!P1 IMAD R34, R34, UR14, R39 ;  /* 0x0000000e22229c24 */ /* 0x000fe2000f8e0227 */
[----:B0-----:R-:W-:Y:S02]  /*2080*/  @!P2 LEA R40, P3, R30, R12, 0x2 ;  /* 0x0000000c1e28a211 */ /* 0x001fe400078610ff */
[----:B-1----:R-:W-:Y:S01]  /*2090*/  @!P1 LEA R6, P0, R38, R6, 0x2 ;  /* 0x0000000626069211 */ /* 0x002fe200078010ff */
[----:B------:R-:W-:Y:S01]  /*20a0*/  IMAD.MOV.U32 R37, RZ, RZ, -0x800000 ;  /* 0xff800000ff257424 */ /* 0x000fe200078e00ff */
[----:B------:R-:W-:Y:S01]  /*20b0*/  @!P2 LEA.HI.X R41, R30, R13, R22, 0x2, P3 ;  /* 0x0000000d1e29a211 */ /* 0x000fe200018f1416 */
[----:B------:R-:W-:Y:S01]  /*20c0*/  IMAD.MOV.U32 R23, RZ, RZ, -0x800000 ;  /* 0xff800000ff177424 */ /* 0x000fe200078e00ff */
[----:B------:R-:W-:Y:S02]  /*20d0*/  MOV R12, 0xff800000 ;  /* 0xff800000000c7802 */ /* 0x000fe40000000f00 */
[----:B------:R-:W-:Y:S01]  /*20e0*/  MOV R22, 0xff800000 ;  /* 0xff80000000167802 */ /* 0x000fe20000000f00 */
[----:B------:R-:W4:Y:S01]  /*20f0*/  @!P5 LDG.E R37, desc[UR8][R42.64] ;  /* 0x000000082a25d981 */ /* 0x000f22000c1e1900 */
[----:B------:R-:W-:-:S03]  /*2100*/  @!P1 LEA.HI.X R7, R38, R7, R34, 0x2, P0 ;  /* 0x0000000726079211 */ /* 0x000fc600000f1422 */
[----:B------:R-:W4:Y:S04]  /*2110*/  @!P4 LDG.E R12, desc[UR8][R14.64] ;  /* 0x000000080e0cc981 */ /* 0x000f28000c1e1900 */
[----:B------:R-:W4:Y:S04]  /*2120*/  @!P2 LDG.E R23, desc[UR8][R40.64] ;  /* 0x000000082817a981 */ /* 0x000f28000c1e1900 */
[----:B------:R0:W4:Y:S01]  /*2130*/  @!P1 LDG.E R22, desc[UR8][R6.64] ;  /* 0x0000000806169981 */ /* 0x000122000c1e1900 */
[----:B------:R-:W1:Y:S01]  /*2140*/  S2UR UR4, SR_CgaCtaId ;  /* 0x00000000000479c3 */ /* 0x000e620000008800 */
[----:B------:R-:W-:Y:S01]  /*2150*/  UMOV UR10, 0x400 ;  /* 0x00000400000a7882 */ /* 0x000fe20000000000 */
[----:B------:R-:W-:-:S02]  /*2160*/  ISETP.GT.U32.AND P3, PT, R4, 0x37f, PT ;  /* 0x0000037f0400780c */ /* 0x000fc40003f64070 */
[C---:B------:R-:W-:Y:S02]  /*2170*/  ISETP.GT.U32.AND P2, PT, R4.reuse, 0x2ff, PT ;  /* 0x000002ff0400780c */ /* 0x040fe40003f44070 */
[C---:B------:R-:W-:Y:S01]  /*2180*/  ISETP.GT.U32.AND P1, PT, R4.reuse, 0x27f, PT ;  /* 0x0000027f0400780c */ /* 0x040fe20003f24070 */
[----:B-1----:R-:W-:Y:S01]  /*2190*/  ULEA UR4, UR4, UR10, 0x18 ;  /* 0x0000000a04047291 */ /* 0x002fe2000f8ec0ff */
[----:B------:R-:W-:Y:S01]  /*21a0*/  ISETP.GT.U32.AND P4, PT, R4, 0x1ff, PT ;  /* 0x000001ff0400780c */ /* 0x000fe20003f84070 */
[----:B0-----:R-:W0:Y:S04]  /*21b0*/  LDC R6, c[0x0][0x434] ;  /* 0x00010d00ff067b82 */ /* 0x001e280000000800 */
[----:B------:R-:W-:-:S05]  /*21c0*/  LEA R19, R19, UR4, 0x2 ;  /* 0x0000000413137c11 */ /* 0x000fca000f8e10ff */
[----:B------:R-:W-:-:S05]  /*21d0*/  IMAD R20, R20, 0x44, R19 ;  /* 0x0000004414147824 */ /* 0x000fca00078e0213 */
[----:B--2---:R-:W-:Y:S04]  /*21e0*/  STS [R20], R18 ;  /* 0x0000001214007388 */ /* 0x004fe80000000800 */
[----:B-----5:R-:W-:Y:S04]  /*21f0*/  STS [R20+0x220], R11 ;  /* 0x0002200b14007388 */ /* 0x020fe80000000800 */
[----:B------:R-:W-:Y:S01]  /*2200*/  STS [R20+0x440], R0 ;  /* 0x0004400014007388 */ /* 0x000fe20000000800 */
[----:B------:R-:W-:Y:S02]  /*2210*/  LOP3.LUT P5, R14, R4, 0x380, RZ, 0xc0, !PT ;  /* 0x00000380040e7812 */ /* 0x000fe400078ac0ff */
[----:B------:R-:W-:Y:S01]  /*2220*/  SHF.R.U32.HI R13, RZ, 0x3, R4 ;  /* 0x00000003ff0d7819 */ /* 0x000fe20000011604 */
[----:B---3--:R-:W-:Y:S01]  /*2230*/  STS [R20+0x660], R21 ;  /* 0x0006601514007388 */ /* 0x008fe20000000800 */
[----:B------:R-:W-:-:S02]  /*2240*/  ISETP.NE.AND P0, PT, R14, RZ, PT ;  /* 0x000000ff0e00720c */ /* 0x000fc40003f05270 */
[----:B------:R-:W-:Y:S02]  /*2250*/  LOP3.LUT R30, R4, 0x7, RZ, 0xc0, !PT ;  /* 0x00000007041e7812 */ /* 0x000fe400078ec0ff */
[----:B------:R-:W-:Y:S01]  /*2260*/  LEA R7, R13, UR4, 0x2 ;  /* 0x000000040d077c11 */ /* 0x000fe2000f8e10ff */
[----:B------:R-:W-:Y:S01]  /*2270*/  STS [R20+0x880], R24 ;  /* 0x0008801814007388 */ /* 0x000fe20000000800 */
[----:B------:R-:W-:Y:S01]  /*2280*/  IMAD.MOV.U32 R38, RZ, RZ, -0x800000 ;  /* 0xff800000ff267424 */ /* 0x000fe200078e00ff */
[----:B------:R-:W-:Y:S01]  /*2290*/  MOV R35, 0xff800000 ;  /* 0xff80000000237802 */ /* 0x000fe20000000f00 */
[----:B------:R-:W-:Y:S02]  /*22a0*/  IMAD.MOV.U32 R36, RZ, RZ, -0x800000 ;  /* 0xff800000ff247424 */ /* 0x000fe400078e00ff */
[----:B------:R-:W-:Y:S02]  /*22b0*/  IMAD R7, R30, 0x44, R7 ;  /* 0x000000441e077824 */ /* 0x000fe400078e0207 */
[----:B------:R-:W-:Y:S01]  /*22c0*/  IMAD.MOV.U32 R34, RZ, RZ, -0x800000 ;  /* 0xff800000ff227424 */ /* 0x000fe200078e00ff */
[----:B------:R1:W-:Y:S04]  /*22d0*/  STS [R20+0xaa0], R25 ;  /* 0x000aa01914007388 */ /* 0x0003e80000000800 */
[----:B----4-:R-:W-:Y:S04]  /*22e0*/  STS [R20+0xee0], R27 ;  /* 0x000ee01b14007388 */ /* 0x010fe80000000800 */
[----:B------:R-:W-:Y:S01]  /*22f0*/  STS [R20+0xcc0], R26 ;  /* 0x000cc01a14007388 */ /* 0x000fe20000000800 */
[----:B------:R-:W-:Y:S01]  /*2300*/  MOV R31, 0xff800000 ;  /* 0xff800000001f7802 */ /* 0x000fe20000000f00 */
[----:B------:R-:W-:Y:S01]  /*2310*/  IMAD.MOV.U32 R30, RZ, RZ, -0x800000 ;  /* 0xff800000ff1e7424 */ /* 0x000fe200078e00ff */
[----:B-1----:R-:W-:Y:S01]  /*2320*/  MOV R25, 0xff800000 ;  /* 0xff80000000197802 */ /* 0x002fe20000000f00 */
[----:B------:R-:W-:Y:S01]  /*2330*/  @!P3 STS [R20+0x1320], R29 ;  /* 0x0013201d1400b388 */ /* 0x000fe20000000800 */
[----:B------:R-:W-:-:S03]  /*2340*/  ISETP.GT.U32.AND P3, PT, R4, 0x17f, PT ;  /* 0x0000017f0400780c */ /* 0x000fc60003f64070 */
[----:B------:R1:W-:Y:S01]  /*2350*/  @!P2 STS [R20+0x1540], R33 ;  /* 0x001540211400a388 */ /* 0x0003e20000000800 */
[----:B------:R-:W-:-:S03]  /*2360*/  ISETP.GT.U32.AND P2, PT, R4, 0xff, PT ;  /* 0x000000ff0400780c */ /* 0x000fc60003f44070 */
[----:B------:R-:W-:Y:S04]  /*2370*/  STS [R20+0x1100], R28 ;  /* 0x0011001c14007388 */ /* 0x000fe80000000800 */
[----:B------:R2:W-:Y:S01]  /*2380*/  @!P1 STS [R20+0x1760], R32 ;  /* 0x0017602014009388 */ /* 0x0005e20000000800 */
[----:B------:R-:W-:Y:S02]  /*2390*/  ISETP.GT.U32.AND P1, PT, R4, 0x7f, PT ;  /* 0x0000007f0400780c */ /* 0x000fe40003f24070 */
[----:B-1----:R-:W-:Y:S01]  /*23a0*/  MOV R33, 0xff800000 ;  /* 0xff80000000217802 */ /* 0x002fe20000000f00 */
[----:B------:R-:W-:Y:S04]  /*23b0*/  @!P4 STS [R20+0x1980], R37 ;  /* 0x001980251400c388 */ /* 0x000fe80000000800 */
[----:B------:R-:W-:Y:S04]  /*23c0*/  @!P3 STS [R20+0x1ba0], R12 ;  /* 0x001ba00c1400b388 */ /* 0x000fe80000000800 */
[----:B------:R1:W-:Y:S04]  /*23d0*/  @!P2 STS [R20+0x1dc0], R23 ;  /* 0x001dc0171400a388 */ /* 0x0003e80000000800 */
[----:B------:R3:W-:Y:S01]  /*23e0*/  @!P1 STS [R20+0x1fe0], R22 ;  /* 0x001fe01614009388 */ /* 0x0007e20000000800 */
[----:B------:R-:W-:Y:S01]  /*23f0*/  BAR.SYNC.DEFER_BLOCKING 0x0 ;  /* 0x0000000000007b1d */ /* 0x000fe20000010000 */
[----:B--2---:R-:W-:Y:S01]  /*2400*/  IMAD.MOV.U32 R32, RZ, RZ, -0x800000 ;  /* 0xff800000ff207424 */ /* 0x004fe200078e00ff */
[----:B------:R-:W-:Y:S01]  /*2410*/  MOV R29, 0xff800000 ;  /* 0xff800000001d7802 */ /* 0x000fe20000000f00 */
[----:B------:R-:W-:Y:S01]  /*2420*/  IMAD.MOV.U32 R28, RZ, RZ, -0x800000 ;  /* 0xff800000ff1c7424 */ /* 0x000fe200078e00ff */
[----:B------:R-:W-:Y:S01]  /*2430*/  MOV R27, 0xff800000 ;  /* 0xff800000001b7802 */ /* 0x000fe20000000f00 */
[----:B------:R-:W-:Y:S01]  /*2440*/  IMAD.MOV.U32 R26, RZ, RZ, -0x800000 ;  /* 0xff800000ff1a7424 */ /* 0x000fe200078e00ff */
[----:B0-----:R-:W-:Y:S01]  /*2450*/  IABS R0, R6 ;  /* 0x0000000600007213 */ /* 0x001fe20000000000 */
[----:B------:R-:W-:Y:S04]  /*2460*/  @!P5 LDS R38, [R7] ;  /* 0x000000000726d984 */ /* 0x000fe80000000800 */
[----:B------:R-:W-:Y:S04]  /*2470*/  @!P5 LDS R35, [R7+0x220] ;  /* 0x000220000723d984 */ /* 0x000fe80000000800 */
[----:B------:R-:W0:Y:S04]  /*2480*/  @!P0 LDS R36, [R7+0x440] ;  /* 0x0004400007248984 */ /* 0x000e280000000800 */
[----:B------:R-:W-:Y:S04]  /*2490*/  @!P0 LDS R33, [R7+0x660] ;  /* 0x0006600007218984 */ /* 0x000fe80000000800 */
[----:B------:R-:W2:Y:S04]  /*24a0*/  @!P0 LDS R34, [R7+0x880] ;  /* 0x0008800007228984 */ /* 0x000ea80000000800 */
[----:B------:R-:W-:Y:S04]  /*24b0*/  @!P0 LDS R31, [R7+0xaa0] ;  /* 0x000aa000071f8984 */ /* 0x000fe80000000800 */
[----:B------:R-:W4:Y:S04]  /*24c0*/  @!P0 LDS R32, [R7+0xcc0] ;  /* 0x000cc00007208984 */ /* 0x000f280000000800 */
[----:B------:R-:W-:Y:S04]  /*24d0*/  @!P0 LDS R29, [R7+0xee0] ;  /* 0x000ee000071d8984 */ /* 0x000fe80000000800 */
[----:B------:R-:W5:Y:S01]  /*24e0*/  @!P0 LDS R30, [R7+0x1100] ;  /* 0x00110000071e8984 */ /* 0x000f620000000800 */
[----:B-1----:R-:W-:Y:S01]  /*24f0*/  MOV R23, 0xff800000 ;  /* 0xff80000000177802 */ /* 0x002fe20000000f00 */
[----:B------:R-:W-:-:S02]  /*2500*/  IMAD.MOV.U32 R24, RZ, RZ, -0x800000 ;  /* 0xff800000ff187424 */ /* 0x000fc400078e00ff */
[----:B------:R-:W-:Y:S04]  /*2510*/  @!P0 LDS R27, [R7+0x1320] ;  /* 0x00132000071b8984 */ /* 0x000fe80000000800 */
[----:B------:R-:W1:Y:S01]  /*2520*/  @!P0 LDS R28, [R7+0x1540] ;  /* 0x00154000071c8984 */ /* 0x000e620000000800 */
[----:B------:R-:W0:Y:S01]  /*2530*/  I2F.RP R11, R0 ;  /* 0x00000000000b7306 */ /* 0x000e220000209400 */
[----:B---3--:R-:W-:Y:S02]  /*2540*/  MOV R22, 0xff800000 ;  /* 0xff80000000167802 */ /* 0x008fe40000000f00 */
[----:B------:R-:W-:Y:S04]  /*2550*/  @!P0 LDS R25, [R7+0x1760] ;  /* 0x0017600007198984 */ /* 0x000fe80000000800 */
[----:B------:R-:W3:Y:S04]  /*2560*/  @!P0 LDS R26, [R7+0x1980] ;  /* 0x00198000071a8984 */ /* 0x000ee80000000800 */
[----:B------:R-:W-:Y:S04]  /*2570*/  @!P0 LDS R23, [R7+0x1ba0] ;  /* 0x001ba00007178984 */ /* 0x000fe80000000800 */
[----:B------:R-:W3:Y:S04]  /*2580*/  @!P0 LDS R24, [R7+0x1dc0] ;  /* 0x001dc00007188984 */ /* 0x000ee80000000800 */
[----:B------:R-:W3:Y:S01]  /*2590*/  @!P0 LDS R22, [R7+0x1fe0] ;  /* 0x001fe00007168984 */ /* 0x000ee20000000800 */
[----:B0-----:R-:W0:Y:S01]  /*25a0*/  MUFU.RCP R18, R11 ;  /* 0x0000000b00127308 */ /* 0x001e220000001000 */
[----:B------:R-:W-:-:S04]  /*25b0*/  FMNMX3.FTZ R15, R38, R35, R36, !PT ;  /* 0x00000023260f7276 */ /* 0x000fc80007810024 */
[----:B--2---:R-:W-:-:S04]  /*25c0*/  FMNMX3.FTZ R15, R15, R33, R34, !PT ;  /* 0x000000210f0f7276 */ /* 0x004fc80007810022 */
[----:B----4-:R-:W-:-:S04]  /*25d0*/  FMNMX3.FTZ R15, R15, R31, R32, !PT ;  /* 0x0000001f0f0f7276 */ /* 0x010fc80007810020 */
[----:B-----5:R-:W-:Y:S01]  /*25e0*/  FMNMX3.FTZ R15, R15, R29, R30, !PT ;  /* 0x0000001d0f0f7276 */ /* 0x020fe2000781001e */
[----:B0-----:R-:W-:-:S03]  /*25f0*/  VIADD R18, R18, 0xffffffe ;  /* 0x0ffffffe12127836 */ /* 0x001fc60000000000 */
[----:B-1----:R-:W-:Y:S01]  /*2600*/  FMNMX3.FTZ R15, R15, R27, R28, !PT ;  /* 0x0000001b0f0f7276 */ /* 0x002fe2000781001c */
[----:B------:R-:W0:Y:S03]  /*2610*/  F2I.FTZ.U32.TRUNC.NTZ R19, R18 ;  /* 0x0000001200137305 */ /* 0x000e26000021f000 */
[----:B---3--:R-:W-:-:S04]  /*2620*/  FMNMX3.FTZ R15, R15, R25, R26, !PT ;  /* 0x000000190f0f7276 */ /* 0x008fc8000781001a */
[----:B------:R-:W-:-:S04]  /*2630*/  FMNMX3.FTZ R15, R15, R23, R24, !PT ;  /* 0x000000170f0f7276 */ /* 0x000fc80007810018 */
[----:B------:R-:W-:Y:S02]  /*2640*/  FMNMX.FTZ R15, R15, R22, !PT ;  /* 0x000000160f0f7209 */ /* 0x000fe40007810000 */
[----:B0-----:R-:W-:-:S03]  /*2650*/  IADD3 R11, PT, PT, RZ, -R19, RZ ;  /* 0x80000013ff0b7210 */ /* 0x001fc60007ffe0ff */
[----:B------:R-:W0:Y:S01]  /*2660*/  SHFL.BFLY PT, R14, R15, 0x4, 0x1f ;  /* 0x0c801f000f0e7f89 */ /* 0x000e2200000e0000 */
[----:B------:R-:W-:Y:S02]  /*2670*/  IMAD.MOV.U32 R18, RZ, RZ, RZ ;  /* 0x000000ffff127224 */ /* 0x000fe400078e00ff */
[----:B------:R-:W-:Y:S01]  /*2680*/  IMAD R11, R11, R0, RZ ;  /* 0x000000000b0b7224 */ /* 0x000fe200078e02ff */
[----:B------:R-:W-:-:S03]  /*2690*/  IABS R7, R5 ;  /* 0x0000000500077213 */ /* 0x000fc60000000000 */
[----:B------:R-:W-:-:S06]  /*26a0*/  IMAD.HI.U32 R12, R19, R11, R18 ;  /* 0x0000000b130c7227 */ /* 0x000fcc00078e0012 */
[----:B------:R-:W-:-:S05]  /*26b0*/  IMAD.HI.U32 R12, R12, R7, RZ ;  /* 0x000000070c0c7227 */ /* 0x000fca00078e00ff */
[----:B------:R-:W-:-:S05]  /*26c0*/  IADD3 R11, PT, PT, -R12, RZ, RZ ;  /* 0x000000ff0c0b7210 */ /* 0x000fca0007ffe1ff */
[C---:B------:R-:W-:Y:S01]  /*26d0*/  IMAD R7, R0.reuse, R11, R7 ;  /* 0x0000000b00077224 */ /* 0x040fe200078e0207 */
[----:B0-----:R-:W-:Y:S02]  /*26e0*/  FMNMX.FTZ R11, R15, R14, !PT ;  /* 0x0000000e0f0b7209 */ /* 0x001fe40007810000 */
[----:B------:R-:W-:Y:S01]  /*26f0*/  LOP3.LUT R5, R5, R6, RZ, 0x3c, !PT ;  /* 0x0000000605057212 */ /* 0x000fe200078e3cff */
[----:B------:R-:W0:Y:S02]  /*2700*/  LDC R14, c[0x0][0x3e0] ;  /* 0x0000f800ff0e7b82 */ /* 0x000e240000000800 */
[----:B------:R-:W1:Y:S01]  /*2710*/  SHFL.BFLY PT, R18, R11, 0x2, 0x1f ;  /* 0x0c401f000b127f89 */ /* 0x000e6200000e0000 */
[----:B------:R-:W-:Y:S02]  /*2720*/  ISETP.GT.U32.AND P0, PT, R0, R7, PT ;  /* 0x000000070000720c */ /* 0x000fe40003f04070 */
[----:B------:R-:W-:-:S11]  /*2730*/  ISETP.GE.AND P1, PT, R5, RZ, PT ;  /* 0x000000ff0500720c */ /* 0x000fd60003f26270 */
[----:B------:R-:W-:Y:S01]  /*2740*/  @!P0 IMAD.IADD R7, R7, 0x1, -R0 ;  /* 0x0000000107078824 */ /* 0x000fe200078e0a00 */
[----:B-1----:R-:W-:-:S05]  /*2750*/  FMNMX.FTZ R18, R11, R18, !PT ;  /* 0x000000120b127209 */ /* 0x002fca0007810000 */
[----:B------:R-:W1:Y:S01]  /*2760*/  SHFL.BFLY PT, R11, R18, 0x1, 0x1f ;  /* 0x0c201f00120b7f89 */ /* 0x000e6200000e0000 */
[----:B------:R-:W-:Y:S02]  /*2770*/  ISETP.GE.U32.AND P2, PT, R7, R0, PT ;  /* 0x000000000700720c */ /* 0x000fe40003f46070 */
[----:B------:R-:W-:Y:S02]  /*2780*/  @!P0 IADD3 R12, PT, PT, R12, 0x1, RZ ;  /* 0x000000010c0c8810 */ /* 0x000fe40007ffe0ff */
[----:B------:R-:W-:-:S09]  /*2790*/  ISETP.NE.AND P0, PT, R6, RZ, PT ;  /* 0x000000ff0600720c */ /* 0x000fd20003f05270 */
[----:B------:R-:W-:-:S05]  /*27a0*/  @P2 VIADD R12, R12, 0x1 ;  /* 0x000000010c0c2836 */ /* 0x000fca0000000000 */
[----:B------:R-:W-:Y:S02]  /*27b0*/  @!P1 IADD3 R12, PT, PT, -R12, RZ, RZ ;  /* 0x000000ff0c0c9210 */ /* 0x000fe40007ffe1ff */
[----:B------:R-:W-:Y:S02]  /*27c0*/  @!P0 LOP3.LUT R12, RZ, R6, RZ, 0x33, !PT ;  /* 0x00000006ff0c8212 */ /* 0x000fe400078e33ff */
[----:B-1----:R-:W-:-:S04]  /*27d0*/  FMNMX.FTZ R11, R18, R11, !PT ;  /* 0x0000000b120b7209 */ /* 0x002fc80007810000 */
[----:B------:R-:W-:-:S04]  /*27e0*/  FSETP.NEU.FTZ.AND P0, PT, R11, -INF , PT ;  /* 0xff8000000b00780b */ /* 0x000fc80003f1d000 */
[----:B------:R-:W-:-:S05]  /*27f0*/  FSEL R11, R11, RZ, P0 ;  /* 0x000000ff0b0b7208 */ /* 0x000fca0000000000 */
[C---:B------:R-:W-:Y:S01]  /*2800*/  FADD.FTZ R20, -R11.reuse, R38 ;  /* 0x000000260b147221 */ /* 0x040fe20000010100 */
[C---:B------:R-:W-:Y:S01]  /*2810*/  FADD.FTZ R19, -R11.reuse, R35 ;  /* 0x000000230b137221 */ /* 0x040fe20000010100 */
[----:B------:R-:W-:Y:S02]  /*2820*/  FADD.FTZ R18, -R11, R36 ;  /* 0x000000240b127221 */ /* 0x000fe40000010100 */
[----:B------:R-:W-:Y:S01]  /*2830*/  FMUL.FTZ R20, R20, 1.4426950216293334961 ;  /* 0x3fb8aa3b14147820 */ /* 0x000fe20000410000 */
[----:B------:R-:W-:Y:S01]  /*2840*/  FMUL.FTZ R19, R19, 1.4426950216293334961 ;  /* 0x3fb8aa3b13137820 */ /* 0x000fe20000410000 */
[----:B------:R-:W-:Y:S01]  /*2850*/  FMUL.FTZ R18, R18, 1.4426950216293334961 ;  /* 0x3fb8aa3b12127820 */ /* 0x000fe20000410000 */
[----:B------:R-:W-:-:S03]  /*2860*/  FADD.FTZ R37, -R11, R33 ;  /* 0x000000210b257221 */ /* 0x000fc60000010100 */
[----:B------:R-:W-:Y:S01]  /*2870*/  MUFU.EX2 R20, R20 ;  /* 0x0000001400147308 */ /* 0x000fe20000000800 */
[----:B------:R-:W-:Y:S01]  /*2880*/  FMUL.FTZ R37, R37, 1.4426950216293334961 ;  /* 0x3fb8aa3b25257820 */ /* 0x000fe20000410000 */
[----:B------:R-:W-:-:S06]  /*2890*/  FADD.FTZ R40, -R11, R34 ;  /* 0x000000220b287221 */ /* 0x000fcc0000010100 */
[----:B------:R-:W1:Y:S01]  /*28a0*/  MUFU.EX2 R19, R19 ;  /* 0x0000001300137308 */ /* 0x000e620000000800 */
[----:B------:R-:W-:Y:S01]  /*28b0*/  FMUL.FTZ R40, R40, 1.4426950216293334961 ;  /* 0x3fb8aa3b28287820 */ /* 0x000fe20000410000 */
[----:B------:R-:W-:-:S06]  /*28c0*/  FADD.FTZ R21, -R11, R31 ;  /* 0x0000001f0b157221 */ /* 0x000fcc0000010100 */
[----:B------:R-:W2:Y:S01]  /*28d0*/  MUFU.EX2 R18, R18 ;  /* 0x0000001200127308 */ /* 0x000ea20000000800 */
[----:B------:R-:W-:-:S07]  /*28e0*/  FMUL.FTZ R21, R21, 1.4426950216293334961 ;  /* 0x3fb8aa3b15157820 */ /* 0x000fce0000410000 */
[----:B------:R-:W3:Y:S01]  /*28f0*/  MUFU.EX2 R37, R37 ;  /* 0x0000002500257308 */ /* 0x000ee20000000800 */
[----:B-1----:R-:W-:Y:S01]  /*2900*/  FADD.FTZ R19, R20, R19 ;  /* 0x0000001314137221 */ /* 0x002fe20000010000 */
[----:B------:R-:W-:-:S06]  /*2910*/  FADD.FTZ R20, -R11, R32 ;  /* 0x000000200b147221 */ /* 0x000fcc0000010100 */
[----:B------:R-:W1:Y:S01]  /*2920*/  MUFU.EX2 R40, R40 ;  /* 0x0000002800287308 */ /* 0x000e620000000800 */
[----:B--2---:R-:W-:Y:S01]  /*2930*/  FADD.FTZ R18, R19, R18 ;  /* 0x0000001213127221 */ /* 0x004fe20000010000 */
[----:B------:R-:W-:Y:S01]  /*2940*/  FMUL.FTZ R20, R20, 1.4426950216293334961 ;  /* 0x3fb8aa3b14147820 */ /* 0x000fe20000410000 */
[----:B------:R-:W-:-:S05]  /*2950*/  FADD.FTZ R19, -R11, R29 ;  /* 0x0000001d0b137221 */ /* 0x000fca0000010100 */
[----:B------:R-:W2:Y:S01]  /*2960*/  MUFU.EX2 R21, R21 ;  /* 0x0000001500157308 */ /* 0x000ea20000000800 */
[----:B---3--:R-:W-:Y:S01]  /*2970*/  FADD.FTZ R37, R18, R37 ;  /* 0x0000002512257221 */ /* 0x008fe20000010000 */
[----:B------:R-:W-:Y:S01]  /*2980*/  FMUL.FTZ R19, R19, 1.4426950216293334961 ;  /* 0x3fb8aa3b13137820 */ /* 0x000fe20000410000 */
[C---:B------:R-:W-:Y:S01]  /*2990*/  FADD.FTZ R18, -R11.reuse, R30 ;  /* 0x0000001e0b127221 */ /* 0x040fe20000010100 */
[----:B------:R-:W-:-:S04]  /*29a0*/  FADD.FTZ R41, -R11, R27 ;  /* 0x0000001b0b297221 */ /* 0x000fc80000010100 */
[----:B------:R-:W3:Y:S01]  /*29b0*/  MUFU.EX2 R20, R20 ;  /* 0x0000001400147308 */ /* 0x000ee20000000800 */
[----:B------:R-:W-:Y:S01]  /*29c0*/  FMUL.FTZ R18, R18, 1.4426950216293334961 ;  /* 0x3fb8aa3b12127820 */ /* 0x000fe20000410000 */
[----:B-1----:R-:W-:Y:S01]  /*29d0*/  FADD.FTZ R40, R37, R40 ;  /* 0x0000002825287221 */ /* 0x002fe20000010000 */
[----:B------:R-:W-:-:S05]  /*29e0*/  FMUL.FTZ R41, R41, 1.4426950216293334961 ;  /* 0x3fb8aa3b29297820 */ /* 0x000fca0000410000 */
[----:B------:R-:W1:Y:S01]  /*29f0*/  MUFU.EX2 R19, R19 ;  /* 0x0000001300137308 */ /* 0x000e620000000800 */
[----:B--2---:R-:W-:Y:S01]  /*2a00*/  FADD.FTZ R21, R40, R21 ;  /* 0x0000001528157221 */ /* 0x004fe20000010000 */
[----:B------:R-:W-:Y:S01]  /*2a10*/  FADD.FTZ R40, -R11, R28 ;  /* 0x0000001c0b287221 */ /* 0x000fe20000010100 */
[----:B------:R-:W-:-:S05]  /*2a20*/  USHF.R.S32.HI UR4, URZ, 0x1f, UR21 ;  /* 0x0000001fff047899 */ /* 0x000fca0008011415 */
[----:B------:R-:W2:Y:S01]  /*2a30*/  MUFU.EX2 R18, R18 ;  /* 0x0000001200127308 */ /* 0x000ea20000000800 */
[----:B------:R-:W-:Y:S01]  /*2a40*/  FMUL.FTZ R40, R40, 1.4426950216293334961 ;  /* 0x3fb8aa3b28287820 */ /* 0x000fe20000410000 */
[----:B------:R-:W-:Y:S01]  /*2a50*/  FADD.FTZ R37, -R11, R25 ;  /* 0x000000190b257221 */ /* 0x000fe20000010100 */
[----:B------:R-:W-:-:S05]  /*2a60*/  ULOP3.LUT UR4, UR4, 0x1, URZ, 0xfc, !UPT ;  /* 0x0000000104047892 */ /* 0x000fca000f8efcff */
[----:B------:R-:W4:Y:S01]  /*2a70*/  MUFU.EX2 R41, R41 ;  /* 0x0000002900297308 */ /* 0x000f220000000800 */
[----:B---3--:R-:W-:Y:S01]  /*2a80*/  FADD.FTZ R20, R21, R20 ;  /* 0x0000001415147221 */ /* 0x008fe20000010000 */
[----:B------:R-:W-:Y:S01]  /*2a90*/  FMUL.FTZ R37, R37, 1.4426950216293334961 ;  /* 0x3fb8aa3b25257820 */ /* 0x000fe20000410000 */
[----:B------:R-:W-:Y:S01]  /*2aa0*/  FADD.FTZ R21, -R11, R26 ;  /* 0x0000001a0b157221 */ /* 0x000fe20000010100 */
[----:B0-----:R-:W-:Y:S01]  /*2ab0*/  IABS R7, R14 ;  /* 0x0000000e00077213 */ /* 0x001fe20000000000 */
[----:B-1----:R-:W-:Y:S01]  /*2ac0*/  FADD.FTZ R19, R20, R19 ;  /* 0x0000001314137221 */ /* 0x002fe20000010000 */
[----:B------:R-:W-:Y:S02]  /*2ad0*/  IMAD R0, R12, UR4, RZ ;  /* 0x000000040c007c24 */ /* 0x000fe4000f8e02ff */
[----:B------:R-:W0:Y:S01]  /*2ae0*/  MUFU.EX2 R40, R40 ;  /* 0x0000002800287308 */ /* 0x000e220000000800 */
[----:B------:R-:W-:Y:S01]  /*2af0*/  FMUL.FTZ R21, R21, 1.4426950216293334961 ;  /* 0x3fb8aa3b15157820 */ /* 0x000fe20000410000 */
[----:B------:R-:W-:Y:S01]  /*2b00*/  FADD.FTZ R20, -R11, R23 ;  /* 0x000000170b147221 */ /* 0x000fe20000010100 */
[----:B--2---:R-:W-:Y:S01]  /*2b10*/  FADD.FTZ R18, R19, R18 ;  /* 0x0000001213127221 */ /* 0x004fe20000010000 */
[----:B------:R-:W-:Y:S01]  /*2b20*/  FADD.FTZ R19, -R11, R24 ;  /* 0x000000180b137221 */ /* 0x000fe20000010100 */
[----:B------:R-:W-:Y:S01]  /*2b30*/  IABS R15, R0 ;  /* 0x00000000000f7213 */ /* 0x000fe20000000000 */
[----:B------:R-:W-:Y:S01]  /*2b40*/  FMUL.FTZ R20, R20, 1.4426950216293334961 ;  /* 0x3fb8aa3b14147820 */ /* 0x000fe20000410000 */
[----:B------:R-:W1:Y:S01]  /*2b50*/  LDCU UR4, c[0x0][0x430] ;  /* 0x00008600ff0477ac */ /* 0x000e620008000800 */
[----:B------:R-:W2:Y:S01]  /*2b60*/  MUFU.EX2 R37, R37 ;  /* 0x0000002500257308 */ /* 0x000ea20000000800 */
[----:B----4-:R-:W-:Y:S01]  /*2b70*/  FADD.FTZ R41, R18, R41 ;  /* 0x0000002912297221 */ /* 0x010fe20000010000 */
[----:B------:R-:W-:Y:S01]  /*2b80*/  FMUL.FTZ R19, R19, 1.4426950216293334961 ;  /* 0x3fb8aa3b13137820 */ /* 0x000fe20000410000 */
[----:B------:R-:W-:-:S05]  /*2b90*/  FADD.FTZ R18, -R11, R22 ;  /* 0x000000160b127221 */ /* 0x000fca0000010100 */
[----:B------:R-:W-:Y:S01]  /*2ba0*/  I2F.RP R5, R7 ;  /* 0x0000000700057306 */ /* 0x000fe20000209400 */
[----:B------:R-:W-:-:S07]  /*2bb0*/  FMUL.FTZ R18, R18, 1.4426950216293334961 ;  /* 0x3fb8aa3b12127820 */ /* 0x000fce0000410000 */
[----:B------:R-:W3:Y:S01]  /*2bc0*/  MUFU.EX2 R21, R21 ;  /* 0x0000001500157308 */ /* 0x000ee20000000800 */
[----:B0-----:R-:W-:-:S07]  /*2bd0*/  FADD.FTZ R40, R41, R40 ;  /* 0x0000002829287221 */ /* 0x001fce0000010000 */
[----:B------:R-:W-:Y:S08]  /*2be0*/  I2F.RP R39, R15 ;  /* 0x0000000f00277306 */ /* 0x000ff00000209400 */
[----:B------:R-:W0:Y:S01]  /*2bf0*/  MUFU.EX2 R20, R20 ;  /* 0x0000001400147308 */ /* 0x000e220000000800 */
[----:B--2---:R-:W-:-:S07]  /*2c00*/  FADD.FTZ R40, R40, R37 ;  /* 0x0000002528287221 */ /* 0x004fce0000010000 */
[----:B------:R-:W2:Y:S01]  /*2c10*/  MUFU.EX2 R19, R19 ;  /* 0x0000001300137308 */ /* 0x000ea20000000800 */
[----:B---3--:R-:W-:-:S07]  /*2c20*/  FADD.FTZ R21, R40, R21 ;  /* 0x0000001528157221 */ /* 0x008fce0000010000 */
[----:B------:R-:W3:Y:S08]  /*2c30*/  MUFU.EX2 R18, R18 ;  /* 0x0000001200127308 */ /* 0x000ef00000000800 */
[----:B------:R-:W4:Y:S01]  /*2c40*/  MUFU.RCP R5, R5 ;  /* 0x0000000500057308 */ /* 0x000f220000001000 */
[----:B0-----:R-:W-:-:S07]  /*2c50*/  FADD.FTZ R20, R21, R20 ;  /* 0x0000001415147221 */ /* 0x001fce0000010000 */
[----:B------:R-:W0:Y:S01]  /*2c60*/  MUFU.RCP R39, R39 ;  /* 0x0000002700277308 */ /* 0x000e220000001000 */
[----:B--2---:R-:W-:-:S04]  /*2c70*/  FADD.FTZ R21, R20, R19 ;  /* 0x0000001314157221 */ /* 0x004fc80000010000 */
[----:B---3--:R-:W-:Y:S01]  /*2c80*/  FADD.FTZ R19, R21, R18 ;  /* 0x0000001215137221 */ /* 0x008fe20000010000 */
[----:B----4-:R-:W-:-:S04]  /*2c90*/  VIADD R5, R5, 0xffffffe ;  /* 0x0ffffffe05057836 */ /* 0x010fc80000000000 */
[----:B------:R-:W2:Y:S01]  /*2ca0*/  SHFL.BFLY PT, R18, R19, 0x4, 0x1f ;  /* 0x0c801f0013127f89 */ /* 0x000ea200000e0000 */
[----:B------:R-:W3:Y:S01]  /*2cb0*/  F2I.FTZ.U32.TRUNC.NTZ R41, R5 ;  /* 0x0000000500297305 */ /* 0x000ee2000021f000 */
[----:B0-----:R-:W-:-:S07]  /*2cc0*/  IADD3 R42, PT, PT, R39, 0xffffffe, RZ ;  /* 0x0ffffffe272a7810 */ /* 0x001fce0007ffe0ff */
[----:B------:R-:W0:Y:S01]  /*2cd0*/  F2I.FTZ.U32.TRUNC.NTZ R21, R42 ;  /* 0x0000002a00157305 */ /* 0x000e22000021f000 */
[----:B------:R-:W-:Y:S02]  /*2ce0*/  HFMA2 R40, -RZ, RZ, 0, 0 ;  /* 0x00000000ff287431 */ /* 0x000fe400000001ff */
[----:B---3--:R-:W-:-:S04]  /*2cf0*/  IMAD.MOV R20, RZ, RZ, -R41 ;  /* 0x000000ffff147224 */ /* 0x008fc800078e0a29 */
[----:B------:R-:W-:Y:S01]  /*2d00*/  IMAD R37, R20, R7, RZ ;  /* 0x0000000714257224 */ /* 0x000fe200078e02ff */
[----:B------:R-:W-:Y:S01]  /*2d10*/  MOV R20, RZ ;  /* 0x000000ff00147202 */ /* 0x000fe20000000f00 */
[----:B0-----:R-:W-:Y:S02]  /*2d20*/  IMAD.MOV R5, RZ, RZ, -R21 ;  /* 0x000000ffff057224 */ /* 0x001fe400078e0a15 */
[----:B------:R-:W-:-:S04]  /*2d30*/  IMAD.HI.U32 R37, R41, R37, R40 ;  /* 0x0000002529257227 */ /* 0x000fc800078e0028 */
[----:B--2---:R-:W-:Y:S01]  /*2d40*/  FADD.FTZ R40, R19, R18 ;  /* 0x0000001213287221 */ /* 0x004fe20000010000 */
[----:B------:R-:W-:-:S04]  /*2d50*/  IMAD R39, R5, R15, RZ ;  /* 0x0000000f05277224 */ /* 0x000fc800078e02ff */
[----:B------:R-:W-:Y:S02]  /*2d60*/  IMAD.HI.U32 R39, R21, R39, R20 ;  /* 0x0000002715277227 */ /* 0x000fe400078e0014 */
[----:B------:R-:W0:Y:S02]  /*2d70*/  SHFL.BFLY PT, R21, R40, 0x2, 0x1f ;  /* 0x0c401f0028157f89 */ /* 0x000e2400000e0000 */
[----:B------:R-:W-:Y:S01]  /*2d80*/  VIADD R5, R15, UR17 ;  /* 0x000000110f057c36 */ /* 0x000fe20008000000 */
[----:B------:R-:W-:-:S04]  /*2d90*/  IABS R19, R0 ;  /* 0x0000000000137213 */ /* 0x000fc80000000000 */
[----:B------:R-:W-:Y:S02]  /*2da0*/  IABS R20, R5 ;  /* 0x0000000500147213 */ /* 0x000fe40000000000 */
[----:B------:R-:W-:-:S03]  /*2db0*/  IADD3 R19, PT, PT, RZ, -R19, RZ ;  /* 0x80000013ff137210 */ /* 0x000fc60007ffe0ff */
[----:B------:R-:W-:-:S04]  /*2dc0*/  IMAD.HI.U32 R39, R39, R20, RZ ;  /* 0x0000001427277227 */ /* 0x000fc800078e00ff */
[----:B------:R-:W-:-:S04]  /*2dd0*/  IMAD.HI.U32 R37, R37, R20, RZ ;  /* 0x0000001425257227 */ /* 0x000fc800078e00ff */
[--C-:B------:R-:W-:Y:S02]  /*2de0*/  IMAD R42, R39, R19, R20.reuse ;  /* 0x00000013272a7224 */ /* 0x100fe400078e0214 */
[----:B------:R-:W-:Y:S02]  /*2df0*/  IMAD.MOV R18, RZ, RZ, -R37 ;  /* 0x000000ffff127224 */ /* 0x000fe400078e0a25 */
[----:B0-----:R-:W-:Y:S01]  /*2e00*/  FADD.FTZ R40, R40, R21 ;  /* 0x0000001528287221 */ /* 0x001fe20000010000 */
[----:B------:R-:W-:Y:S01]  /*2e10*/  ISETP.GT.U32.AND P2, PT, R15, R42, PT ;  /* 0x0000002a0f00720c */ /* 0x000fe20003f44070 */
[----:B------:R-:W-:-:S03]  /*2e20*/  IMAD R18, R7, R18, R20 ;  /* 0x0000001207127224 */ /* 0x000fc600078e0214 */
[----:B------:R-:W0:Y:S02]  /*2e30*/  SHFL.BFLY PT, R19, R40, 0x1, 0x1f ;  /* 0x0c201f0028137f89 */ /* 0x000e2400000e0000 */
[----:B------:R-:W-:-:S07]  /*2e40*/  ISETP.GT.U32.AND P0, PT, R7, R18, PT ;  /* 0x000000120700720c */ /* 0x000fce0003f04070 */
[----:B------:R-:W-:-:S04]  /*2e50*/  @!P2 IADD3 R42, PT, PT, R42, -R15, RZ ;  /* 0x8000000f2a2aa210 */ /* 0x000fc80007ffe0ff */
[----:B------:R-:W-:Y:S02]  /*2e60*/  ISETP.GE.U32.AND P1, PT, R42, R15, PT ;  /* 0x0000000f2a00720c */ /* 0x000fe40003f26070 */
[----:B------:R-:W-:Y:S01]  /*2e70*/  @!P0 IMAD.IADD R18, R18, 0x1, -R7 ;  /* 0x0000000112128824 */ /* 0x000fe200078e0a07 */
[----:B------:R-:W-:-:S04]  /*2e80*/  @!P2 IADD3 R39, PT, PT, R39, 0x1, RZ ;  /* 0x000000012727a810 */ /* 0x000fc80007ffe0ff */
[----:B------:R-:W-:Y:S02]  /*2e90*/  ISETP.GE.U32.AND P4, PT, R18, R7, PT ;  /* 0x000000071200720c */ /* 0x000fe40003f86070 */
[C---:B------:R-:W-:Y:S01]  /*2ea0*/  LOP3.LUT R7, R5.reuse, R15, RZ, 0x3c, !PT ;  /* 0x0000000f05077212 */ /* 0x040fe200078e3cff */
[----:B0-----:R-:W-:Y:S01]  /*2eb0*/  FADD.FTZ R19, R40, R19 ;  /* 0x0000001328137221 */ /* 0x001fe20000010000 */
[----:B------:R-:W-:Y:S02]  /*2ec0*/  LOP3.LUT R5, R5, R14, RZ, 0x3c, !PT ;  /* 0x0000000e05057212 */ /* 0x000fe400078e3cff */
[----:B------:R-:W-:Y:S01]  /*2ed0*/  @P1 VIADD R39, R39, 0x1 ;  /* 0x0000000127271836 */ /* 0x000fe20000000000 */
[----:B------:R-:W-:Y:S02]  /*2ee0*/  ISETP.GE.AND P3, PT, R7, RZ, PT ;  /* 0x000000ff0700720c */ /* 0x000fe40003f66270 */
[----:B------:R-:W-:Y:S02]  /*2ef0*/  FSETP.NE.FTZ.AND P1, PT, R19, RZ, PT ;  /* 0x000000ff1300720b */ /* 0x000fe40003f35000 */
[----:B------:R-:W-:-:S02]  /*2f00*/  ISETP.GE.AND P2, PT, R5, RZ, PT ;  /* 0x000000ff0500720c */ /* 0x000fc40003f46270 */
[----:B------:R-:W-:Y:S02]  /*2f10*/  @!P0 IADD3 R37, PT, PT, R37, 0x1, RZ ;  /* 0x0000000125258810 */ /* 0x000fe40007ffe0ff */
[----:B------:R-:W-:Y:S02]  /*2f20*/  ISETP.NE.AND P0, PT, R14, RZ, PT ;  /* 0x000000ff0e00720c */ /* 0x000fe40003f05270 */
[----:B------:R-:W-:Y:S02]  /*2f30*/  ISETP.NE.AND P5, PT, R0, RZ, PT ;  /* 0x000000ff0000720c */ /* 0x000fe40003fa5270 */
[----:B------:R-:W-:Y:S01]  /*2f40*/  @P4 IADD3 R37, PT, PT, R37, 0x1, RZ ;  /* 0x0000000125254810 */ /* 0x000fe20007ffe0ff */
[----:B------:R-:W-:Y:S01]  /*2f50*/  @!P3 IMAD.MOV R39, RZ, RZ, -R39 ;  /* 0x000000ffff27b224 */ /* 0x000fe200078e0a27 */
[----:B------:R-:W-:Y:S02]  /*2f60*/  ISETP.NE.AND P3, PT, R12, RZ, PT ;  /* 0x000000ff0c00720c */ /* 0x000fe40003f65270 */
[----:B------:R-:W0:Y:S01]  /*2f70*/  @P1 MUFU.LG2 R12, R19 ;  /* 0x00000013000c1308 */ /* 0x000e220000000c00 */
[----:B------:R-:W-:-:S04]  /*2f80*/  @!P2 IMAD.MOV R37, RZ, RZ, -R37 ;  /* 0x000000ffff25a224 */ /* 0x000fc800078e0a25 */
[----:B------:R-:W-:Y:S02]  /*2f90*/  @!P0 LOP3.LUT R37, RZ, R14, RZ, 0x33, !PT ;  /* 0x0000000eff258212 */ /* 0x000fe400078e33ff */
[----:B------:R-:W-:Y:S02]  /*2fa0*/  LOP3.LUT P0, RZ, R4, 0x387, RZ, 0xc0, !PT ;  /* 0x0000038704ff7812 */ /* 0x000fe4000780c0ff */
[----:B------:R-:W-:Y:S02]  /*2fb0*/  @!P5 LOP3.LUT R39, RZ, R15, RZ, 0x33, !PT ;  /* 0x0000000fff27d212 */ /* 0x000fe400078e33ff */
[----:B------:R-:W-:Y:S02]  /*2fc0*/  SEL R5, RZ, 0x1, !P3 ;  /* 0x00000001ff057807 */ /* 0x000fe40005800000 */
[----:B------:R-:W-:Y:S02]  /*2fd0*/  ISETP.LT.U32.AND P2, PT, R16, R39, PT ;  /* 0x000000271000720c */ /* 0x000fe40003f41070 */
[----:B------:R-:W-:-:S02]  /*2fe0*/  SHF.R.S32.HI R7, RZ, 0x1f, R39 ;  /* 0x0000001fff077819 */ /* 0x000fc40000011427 */
[----:B------:R-:W-:Y:S02]  /*2ff0*/  SHF.R.S32.HI R18, RZ, 0x1f, R0 ;  /* 0x0000001fff127819 */ /* 0x000fe40000011400 */
[----:B------:R-:W-:Y:S01]  /*3000*/  ISETP.LT.AND.EX P2, PT, R17, R7, PT, P2 ;  /* 0x000000071100720c */ /* 0x000fe20003f41320 */
[----:B-1----:R-:W-:Y:S01]  /*3010*/  IMAD R7, R6, UR4, RZ ;  /* 0x0000000406077c24 */ /* 0x002fe2000f8e02ff */
[----:B------:R-:W-:Y:S01]  /*3020*/  LOP3.LUT R5, R18, R5, RZ, 0xfc, !PT ;  /* 0x0000000512057212 */ /* 0x000fe200078efcff */
[----:B------:R-:W-:Y:S01]  /*3030*/  IMAD R18, R37, UR5, RZ ;  /* 0x0000000525127c24 */ /* 0x000fe2000f8e02ff */
[----:B------:R-:W-:Y:S01]  /*3040*/  BSSY.RECONVERGENT B1, `(.L_x_14) ;  /* 0x000012f000017945 */ /* 0x000fe20003800200 */
[----:B------:R-:W-:Y:S01]  /*3050*/  MOV R21, 0x7f800000 ;  /* 0x7f80000000157802 */ /* 0x000fe20000000f00 */
[----:B------:R-:W-:Y:S01]  /*3060*/  IMAD R6, R0, R7, RZ ;  /* 0x0000000700067224 */ /* 0x000fe200078e02ff */
[----:B------:R-:W-:Y:S01]  /*3070*/  SEL R7, R16, R39, P2 ;  /* 0x0000002710077207 */ /* 0x000fe20001000000 */
[----:B------:R-:W-:-:S02]  /*3080*/  IMAD R5, R5, R18, RZ ;  /* 0x0000001205057224 */ /* 0x000fc400078e02ff */
[----:B0-----:R-:W-:Y:S01]  /*3090*/  @P1 FFMA.FTZ R21, R12, 0.69314718246459960938, R11 ;  /* 0x3f3172180c151823 */ /* 0x001fe2000001000b */
[----:B------:R-:W-:Y:S06]  /*30a0*/  @P0 BRA `(.L_x_15) ;  /* 0x0000001000a00947 */ /* 0x000fec0003800000 */
[----:B------:R-:W0:Y:S02]  /*30b0*/  LDCU.U8 UR4, c[0x0][0x548] ;  /* 0x0000a900ff0477ac */ /* 0x000e240008000000 */
[----:B0-----:R-:W-:-:S09]  /*30c0*/  UISETP.NE.AND UP0, UPT, UR4, URZ, UPT ;  /* 0x000000ff0400728c */ /* 0x001fd2000bf05270 */
[----:B------:R-:W-:Y:S05]  /*30d0*/  BRA.U !UP0, `(.L_x_16) ;  /* 0x0000001108847547 */ /* 0x000fea000b800000 */
[----:B------:R-:W-:Y:S01]  /*30e0*/  VIADD R39, R13, UR19 ;  /* 0x000000130d277c36 */ /* 0x000fe20008000000 */
[----:B------:R-:W-:Y:S02]  /*30f0*/  ISETP.LT.U32.AND P0, PT, R14, 0x1, PT ;  /* 0x000000010e00780c */ /* 0x000fe40003f01070 */
[----:B------:R-:W-:Y:S02]  /*3100*/  SHF.R.S32.HI R11, RZ, 0x1f, R14 ;  /* 0x0000001fff0b7819 */ /* 0x000fe4000001140e */
[----:B------:R-:W-:Y:S02]  /*3110*/  ISETP.GE.AND P1, PT, R39, UR20, PT ;  /* 0x0000001427007c0c */ /* 0x000fe4000bf26270 */
[----:B------:R-:W-:-:S04]  /*3120*/  ISETP.LT.AND.EX P0, PT, R11, RZ, PT, P0 ;  /* 0x000000ff0b00720c */ /* 0x000fc80003f01300 */
[----:B------:R-:W-:Y:S02]  /*3130*/  SEL R14, R14, 0x1, P0 ;  /* 0x000000010e0e7807 */ /* 0x000fe40000000000 */
[----:B------:R-:W-:-:S05]  /*3140*/  SEL R11, R11, RZ, P0 ;  /* 0x000000ff0b0b7207 */ /* 0x000fca0000000000 */
[----:B------:R-:W-:Y:S05]  /*3150*/  @P1 BRA `(.L_x_15) ;  /* 0x0000001000741947 */ /* 0x000fea0003800000 */
[----:B------:R-:W-:Y:S01]  /*3160*/  IADD3 R0, P1, PT, R14, 0x1, RZ ;  /* 0x000000010e007810 */ /* 0x000fe20007f3e0ff */
[----:B------:R-:W-:Y:S01]  /*3170*/  USHF.R.S32.HI UR4, URZ, 0x1f, UR18 ;  /* 0x0000001fff047899 */ /* 0x000fe20008011412 */
[----:B------:R-:W-:Y:S02]  /*3180*/  IMAD R15, R11, UR18, RZ ;  /* 0x000000120b0f7c24 */ /* 0x000fe4000f8e02ff */
[----:B------:R-:W-:Y:S01]  /*3190*/  ISETP.GE.U32.AND P0, PT, R0, 0x3, PT ;  /* 0x000000030000780c */ /* 0x000fe20003f06070 */
[----:B------:R-:W-:Y:S01]  /*31a0*/  IMAD.WIDE.U32 R16, R14, UR18, RZ ;  /* 0x000000120e107c25 */ /* 0x000fe2000f8e00ff */
[----:B------:R-:W-:-:S03]  /*31b0*/  IADD3.X R0, PT, PT, RZ, R11, RZ, P1, !PT ;  /* 0x0000000bff007210 */ /* 0x000fc60000ffe4ff */
[----:B------:R-:W-:Y:S01]  /*31c0*/  IMAD R15, R14, UR4, R15 ;  /* 0x000000040e0f7c24 */ /* 0x000fe2000f8e020f */
[----:B------:R-:W-:-:S04]  /*31d0*/  ISETP.GE.U32.AND.EX P0, PT, R0, RZ, PT, P0 ;  /* 0x000000ff0000720c */ /* 0x000fc80003f06100 */
[----:B------:R-:W-:Y:S02]  /*31e0*/  IADD3 R15, PT, PT, R17, R15, RZ ;  /* 0x0000000f110f7210 */ /* 0x000fe40007ffe0ff */
[----:B------:R-:W-:Y:S02]  /*31f0*/  SEL R12, R14, RZ, !P0 ;  /* 0x000000ff0e0c7207 */ /* 0x000fe40004000000 */
[----:B------:R-:W-:-:S03]  /*3200*/  SEL R11, R11, RZ, !P0 ;  /* 0x000000ff0b0b7207 */ /* 0x000fc60004000000 */
[-C--:B------:R-:W-:Y:S02]  /*3210*/  IMAD R0, R15, R12.reuse, RZ ;  /* 0x0000000c0f007224 */ /* 0x080fe400078e02ff */
[----:B------:R-:W-:-:S04]  /*3220*/  IMAD.WIDE.U32 R42, R16, R12, RZ ;  /* 0x0000000c102a7225 */ /* 0x000fc800078e00ff */
[----:B------:R-:W-:-:S05]  /*3230*/  IMAD R11, R11, R16, R0 ;  /* 0x000000100b0b7224 */ /* 0x000fca00078e0200 */
[----:B------:R-:W-:-:S04]  /*3240*/  IADD3 R15, PT, PT, R43, R11, RZ ;  /* 0x0000000b2b0f7210 */ /* 0x000fc80007ffe0ff */
[----:B------:R-:W-:-:S13]  /*3250*/  ISETP.NE.U32.AND P0, PT, R15, RZ, PT ;  /* 0x000000ff0f00720c */ /* 0x000fda0003f05070 */
[----:B------:R-:W-:Y:S05]  /*3260*/  @P0 BRA `(.L_x_17) ;  /* 0x0000000000600947 */ /* 0x000fea0003800000 */
[----:B------:R-:W-:Y:S02]  /*3270*/  IMAD R11, R14, UR18, RZ ;  /* 0x000000120e0b7c24 */ /* 0x000fe4000f8e02ff */
[----:B------:R-:W-:Y:S02]  /*3280*/  HFMA2 R43, -RZ, RZ, 0, 0 ;  /* 0x00000000ff2b7431 */ /* 0x000fe400000001ff */
[----:B------:R-:W-:Y:S02]  /*3290*/  IMAD.MOV.U32 R16, RZ, RZ, RZ ;  /* 0x000000ffff107224 */ /* 0x000fe400078e00ff */
[----:B------:R-:W-:-:S04]  /*32a0*/  IMAD R12, R11, R12, RZ ;  /* 0x0000000c0b0c7224 */ /* 0x000fc800078e02ff */
[----:B------:R-:W0:Y:S01]  /*32b0*/  I2F.U32.RP R15, R12 ;  /* 0x0000000c000f7306 */ /* 0x000e220000209000 */
[----:B------:R-:W-:Y:S02]  /*32c0*/  IADD3 R0, PT, PT, RZ, -R12, RZ ;  /* 0x8000000cff007210 */ /* 0x000fe40007ffe0ff */
[----:B------:R-:W-:-:S05]  /*32d0*/  ISETP.NE.U32.AND P0, PT, R12, RZ, PT ;  /* 0x000000ff0c00720c */ /* 0x000fca0003f05070 */
[----:B0-----:R-:W0:Y:S02]  /*32e0*/  MUFU.RCP R17, R15 ;  /* 0x0000000f00117308 */ /* 0x001e240000001000 */
[----:B0-----:R-:W-:-:S06]  /*32f0*/  IADD3 R17, PT, PT, R17, 0xffffffe, RZ ;  /* 0x0ffffffe11117810 */ /* 0x001fcc0007ffe0ff */
[----:B------:R-:W0:Y:S02]  /*3300*/  F2I.FTZ.U32.TRUNC.NTZ R17, R17 ;  /* 0x0000001100117305 */ /* 0x000e24000021f000 */
[----:B0-----:R-:W-:-:S04]  /*3310*/  IMAD R11, R0, R17, RZ ;  /* 0x00000011000b7224 */ /* 0x001fc800078e02ff */
[----:B------:R-:W-:-:S06]  /*3320*/  IMAD.HI.U32 R16, R17, R11, R16 ;  /* 0x0000000b11107227 */ /* 0x000fcc00078e0010 */
[----:B------:R-:W-:-:S05]  /*3330*/  IMAD.HI.U32 R42, R16, R39, RZ ;  /* 0x00000027102a7227 */ /* 0x000fca00078e00ff */
[----:B------:R-:W-:-:S05]  /*3340*/  IADD3 R0, PT, PT, -R42, RZ, RZ ;  /* 0x000000ff2a007210 */ /* 0x000fca0007ffe1ff */
[----:B------:R-:W-:-:S05]  /*3350*/  IMAD R11, R12, R0, R39 ;  /* 0x000000000c0b7224 */ /* 0x000fca00078e0227 */
[----:B------:R-:W-:-:S13]  /*3360*/  ISETP.GE.U32.AND P2, PT, R11, R12, PT ;  /* 0x0000000c0b00720c */ /* 0x000fda0003f46070 */
[----:B------:R-:W-:Y:S01]  /*3370*/  @P2 IMAD.IADD R11, R11, 0x1, -R12 ;  /* 0x000000010b0b2824 */ /* 0x000fe200078e0a0c */
[----:B------:R-:W-:-:S04]  /*3380*/  @P2 IADD3 R42, PT, PT, R42, 0x1, RZ ;  /* 0x000000012a2a2810 */ /* 0x000fc80007ffe0ff */
[----:B------:R-:W-:-:S13]  /*3390*/  ISETP.GE.U32.AND P1, PT, R11, R12, PT ;  /* 0x0000000c0b00720c */ /* 0x000fda0003f26070 */
[----:B------:R-:W-:Y:S01]  /*33a0*/  @P1 VIADD R42, R42, 0x1 ;  /* 0x000000012a2a1836 */ /* 0x000fe20000000000 */
[----:B------:R-:W-:-:S04]  /*33b0*/  @!P0 LOP3.LUT R42, RZ, R12, RZ, 0x33, !PT ;  /* 0x0000000cff2a8212 */ /* 0x000fc800078e33ff */
[----:B------:R-:W-:-:S05]  /*33c0*/  IADD3 R0, PT, PT, -R42, RZ, RZ ;  /* 0x000000ff2a007210 */ /* 0x000fca0007ffe1ff */
[----:B------:R-:W-:Y:S01]  /*33d0*/  IMAD R39, R12, R0, R39 ;  /* 0x000000000c277224 */ /* 0x000fe200078e0227 */
[----:B------:R-:W-:Y:S06]  /*33e0*/  BRA `(.L_x_18) ;  /* 0x0000000000287947 */ /* 0x000fec0003800000 */
.L_x_17:
[----:B------:R-:W0:Y:S01]  /*33f0*/  S2R R0, SR_CTAID.X ;  /* 0x0000000000007919 */ /* 0x000e220000002500 */
[----:B------:R-:W-:Y:S01]  /*3400*/  MOV R17, RZ ;  /* 0x000000ff00117202 */ /* 0x000fe20000000f00 */
[----:B------:R-:W-:Y:S01]  /*3410*/  IMAD.MOV.U32 R18, RZ, RZ, R42 ;  /* 0x000000ffff127224 */ /* 0x000fe200078e002a */
[----:B------:R-:W-:Y:S01]  /*3420*/  MOV R16, 0x3450 ;  /* 0x0000345000107802 */ /* 0x000fe20000000f00 */
[----:B0-----:R-:W-:Y:S02]  /*3430*/  IMAD R39, R0, 0x10, R13 ;  /* 0x0000001000277824 */ /* 0x001fe400078e020d */
[----:B------:R-:W-:Y:S05]  /*3440*/  CALL.REL.NOINC `($__internal_0_$__cuda_sm20_div_s64) ;  /* 0x0000002000e07944 */ /* 0x000fea0003c00000 */
[----:B------:R-:W-:Y:S02]  /*3450*/  IADD3 R12, PT, PT, -R0, RZ, RZ ;  /* 0x000000ff000c7210 */ /* 0x000fe40007ffe1ff */
[----:B------:R-:W-:-:S03]  /*3460*/  MOV R43, R11 ;  /* 0x0000000b002b7202 */ /* 0x000fc60000000f00 */
[----:B------:R-:W-:Y:S01]  /*3470*/  IMAD R39, R42, R12, R39 ;  /* 0x0000000c2a277224 */ /* 0x000fe200078e0227 */
[----:B------:R-:W-:-:S07]  /*3480*/  MOV R42, R0 ;  /* 0x00000000002a7202 */ /* 0x000fce0000000f00 */
.L_x_18:
[----:B------:R-:W-:Y:S01]  /*3490*/  IABS R15, UR18 ;  /* 0x00000012000f7c13 */ /* 0x000fe20008000000 */
[----:B------:R-:W-:Y:S01]  /*34a0*/  IMAD R3, R3, R10, RZ ;  /* 0x0000000a03037224 */ /* 0x000fe200078e02ff */
[----:B------:R-:W-:Y:S01]  /*34b0*/  IABS R12, R39 ;  /* 0x00000027000c7213 */ /* 0x000fe20000000000 */
[----:B------:R-:W-:Y:S01]  /*34c0*/  BSSY.RECONVERGENT B0, `(.L_x_19) ;  /* 0x0000040000007945 */ /* 0x000fe20003800200 */
[----:B------:R-:W0:Y:S01]  /*34d0*/  I2F.RP R16, R15 ;  /* 0x0000000f00107306 */ /* 0x000e220000209400 */
[----:B------:R-:W-:Y:S01]  /*34e0*/  IABS R11, UR18 ;  /* 0x00000012000b7c13 */ /* 0x000fe20008000000 */
[----:B------:R-:W-:Y:S01]  /*34f0*/  IMAD R3, R9, R2, R3 ;  /* 0x0000000209037224 */ /* 0x000fe200078e0203 */
[----:B------:R-:W-:-:S03]  /*3500*/  LOP3.LUT R2, R39, UR18, RZ, 0x3c, !PT ;  /* 0x0000001227027c12 */ /* 0x000fc6000f8e3cff */
[----:B------:R-:W-:Y:S01]  /*3510*/  IMAD.MOV R11, RZ, RZ, -R11 ;  /* 0x000000ffff0b7224 */ /* 0x000fe200078e0a0b */
[----:B------:R-:W-:Y:S01]  /*3520*/  ISETP.GE.AND P0, PT, R2, RZ, PT ;  /* 0x000000ff0200720c */ /* 0x000fe20003f06270 */
[----:B0-----:R-:W0:Y:S02]  /*3530*/  MUFU.RCP R18, R16 ;  /* 0x0000001000127308 */ /* 0x001e240000001000 */
[----:B0-----:R-:W-:-:S06]  /*3540*/  VIADD R18, R18, 0xffffffe ;  /* 0x0ffffffe12127836 */ /* 0x001fcc0000000000 */
[----:B------:R-:W0:Y:S02]  /*3550*/  F2I.FTZ.U32.TRUNC.NTZ R19, R18 ;  /* 0x0000001200137305 */ /* 0x000e24000021f000 */
[----:B0-----:R-:W-:Y:S01]  /*3560*/  IMAD.MOV R0, RZ, RZ, -R19 ;  /* 0x000000ffff007224 */ /* 0x001fe200078e0a13 */
[----:B------:R-:W-:-:S03]  /*3570*/  MOV R18, RZ ;  /* 0x000000ff00127202 */ /* 0x000fc60000000f00 */
[----:B------:R-:W-:-:S04]  /*3580*/  IMAD R17, R0, R15, RZ ;  /* 0x0000000f00117224 */ /* 0x000fc800078e02ff */
[----:B------:R-:W-:-:S06]  /*3590*/  IMAD.HI.U32 R17, R19, R17, R18 ;  /* 0x0000001113117227 */ /* 0x000fcc00078e0012 */
[----:B------:R-:W-:-:S04]  /*35a0*/  IMAD.HI.U32 R0, R17, R12, RZ ;  /* 0x0000000c11007227 */ /* 0x000fc800078e00ff */
[----:B------:R-:W-:Y:S02]  /*35b0*/  IMAD R12, R0, R11, R12 ;  /* 0x0000000b000c7224 */ /* 0x000fe400078e020c */
[----:B------:R-:W-:-:S03]  /*35c0*/  IMAD.WIDE.U32 R16, R9, R10, RZ ;  /* 0x0000000a09107225 */ /* 0x000fc600078e00ff */
[----:B------:R-:W-:Y:S01]  /*35d0*/  ISETP.GT.U32.AND P1, PT, R15, R12, PT ;  /* 0x0000000c0f00720c */ /* 0x000fe20003f24070 */
[----:B------:R-:W-:Y:S02]  /*35e0*/  IMAD.IADD R3, R17, 0x1, R3 ;  /* 0x0000000111037824 */ /* 0x000fe400078e0203 */
[----:B------:R-:W-:-:S04]  /*35f0*/  IMAD.WIDE.U32 R46, R16, R44, RZ ;  /* 0x0000002c102e7225 */ /* 0x000fc800078e00ff */
[----:B------:R-:W-:-:S06]  /*3600*/  IMAD R3, R3, R44, RZ ;  /* 0x0000002c03037224 */ /* 0x000fcc00078e02ff */
[-C--:B------:R-:W-:Y:S02]  /*3610*/  @!P1 IADD3 R12, PT, PT, R12, -R15.reuse, RZ ;  /* 0x8000000f0c0c9210 */ /* 0x080fe40007ffe0ff */
[----:B------:R-:W-:Y:S02]  /*3620*/  @!P1 IADD3 R0, PT, PT, R0, 0x1, RZ ;  /* 0x0000000100009810 */ /* 0x000fe40007ffe0ff */
[----:B------:R-:W-:Y:S01]  /*3630*/  ISETP.GE.U32.AND P2, PT, R12, R15, PT ;  /* 0x0000000f0c00720c */ /* 0x000fe20003f46070 */
[----:B------:R-:W-:Y:S01]  /*3640*/  IMAD R15, R45, R16, R3 ;  /* 0x000000102d0f7224 */ /* 0x000fe200078e0203 */
[----:B------:R-:W-:-:S03]  /*3650*/  ISETP.NE.AND P1, PT, RZ, UR18, PT ;  /* 0x00000012ff007c0c */ /* 0x000fc6000bf25270 */
[----:B------:R-:W-:-:S08]  /*3660*/  IMAD.IADD R15, R47, 0x1, R15 ;  /* 0x000000012f0f7824 */ /* 0x000fd000078e020f */
[----:B------:R-:W-:-:S05]  /*3670*/  @P2 VIADD R0, R0, 0x1 ;  /* 0x0000000100002836 */ /* 0x000fca0000000000 */
[----:B------:R-:W-:Y:S02]  /*3680*/  MOV R3, R0 ;  /* 0x0000000000037202 */ /* 0x000fe40000000f00 */
[----:B------:R-:W-:Y:S02]  /*3690*/  LOP3.LUT R0, R43, R15, RZ, 0xfc, !PT ;  /* 0x0000000f2b007212 */ /* 0x000fe400078efcff */
[----:B------:R-:W-:Y:S02]  /*36a0*/  @!P0 IADD3 R3, PT, PT, -R3, RZ, RZ ;  /* 0x000000ff03038210 */ /* 0x000fe40007ffe1ff */
[----:B------:R-:W-:Y:S02]  /*36b0*/  ISETP.NE.U32.AND P0, PT, R0, RZ, PT ;  /* 0x000000ff0000720c */ /* 0x000fe40003f05070 */
[----:B------:R-:W-:-:S04]  /*36c0*/  @!P1 LOP3.LUT R3, RZ, UR18, RZ, 0x33, !PT ;  /* 0x00000012ff039c12 */ /* 0x000fc8000f8e33ff */
[----:B------:R-:W-:-:S05]  /*36d0*/  IADD3 R2, PT, PT, -R3, RZ, RZ ;  /* 0x000000ff03027210 */ /* 0x000fca0007ffe1ff */
[----:B------:R-:W-:Y:S02]  /*36e0*/  IMAD R2, R2, UR18, R39 ;  /* 0x0000001202027c24 */ /* 0x000fe4000f8e0227 */
[----:B------:R-:W-:Y:S05]  /*36f0*/  @P0 BRA `(.L_x_20) ;  /* 0x0000000000540947 */ /* 0x000fea0003800000 */
[----:B------:R-:W0:Y:S01]  /*3700*/  I2F.U32.RP R12, R46 ;  /* 0x0000002e000c7306 */ /* 0x000e220000209000 */
[----:B------:R-:W-:-:S07]  /*3710*/  ISETP.NE.U32.AND P0, PT, R46, RZ, PT ;  /* 0x000000ff2e00720c */ /* 0x000fce0003f05070 */
[----:B0-----:R-:W0:Y:S02]  /*3720*/  MUFU.RCP R16, R12 ;  /* 0x0000000c00107308 */ /* 0x001e240000001000 */
[----:B0-----:R-:W-:-:S06]  /*3730*/  IADD3 R16, PT, PT, R16, 0xffffffe, RZ ;  /* 0x0ffffffe10107810 */ /* 0x001fcc0007ffe0ff */
        /* <DEDUP_REMOVED lines=13> */
[----:B------:R-:W-:-:S04]  /*3810*/  @!P0 LOP3.LUT R0, RZ, R46, RZ, 0x33, !PT ;  /* 0x0000002eff008212 */ /* 0x000fc800078e33ff */
[----:B------:R-:W-:-:S05]  /*3820*/  IADD3 R43, PT, PT, -R0, RZ, RZ ;  /* 0x000000ff002b7210 */ /* 0x000fca0007ffe1ff */
[----:B------:R-:W-:Y:S01]  /*3830*/  IMAD R43, R46, R43, R42 ;  /* 0x0000002b2e2b7224 */ /* 0x000fe200078e022a */
[----:B------:R-:W-:Y:S05]  /*3840*/  BRA `(.L_x_21) ;  /* 0x00000000001c7947 */ /* 0x000fea0003800000 */
.L_x_20:
[----:B------:R-:W-:Y:S01]  /*3850*/  IMAD.MOV.U32 R39, RZ, RZ, R42 ;  /* 0x000000ffff277224 */ /* 0x000fe200078e002a */
[----:B------:R-:W-:Y:S01]  /*3860*/  MOV R17, R43 ;  /* 0x0000002b00117202 */ /* 0x000fe20000000f00 */
[----:B------:R-:W-:Y:S01]  /*3870*/  IMAD.MOV.U32 R18, RZ, RZ, R46 ;  /* 0x000000ffff127224 */ /* 0x000fe200078e002e */
[----:B------:R-:W-:Y:S02]  /*3880*/  MOV R16, 0x38a0 ;  /* 0x000038a000107802 */ /* 0x000fe40000000f00 */
[----:B------:R-:W-:Y:S05]  /*3890*/  CALL.REL.NOINC `($__internal_0_$__cuda_sm20_div_s64) ;  /* 0x0000001c00cc7944 */ /* 0x000fea0003c00000 */
[----:B------:R-:W-:-:S05]  /*38a0*/  IADD3 R43, PT, PT, -R0, RZ, RZ ;  /* 0x000000ff002b7210 */ /* 0x000fca0007ffe1ff */
[----:B------:R-:W-:Y:S02]  /*38b0*/  IMAD R43, R43, R46, R42 ;  /* 0x0000002e2b2b7224 */ /* 0x000fe400078e022a */
.L_x_21:
[----:B------:R-:W-:Y:S05]  /*38c0*/  BSYNC.RECONVERGENT B0 ;  /* 0x0000000000007941 */ /* 0x000fea0003800200 */
.L_x_19:
[----:B------:R-:W-:Y:S01]  /*38d0*/  IABS R20, R10 ;  /* 0x0000000a00147213 */ /* 0x000fe20000000000 */
[----:B------:R-:W0:Y:S01]  /*38e0*/  LDCU.U8 UR10, c[0x0][0x549] ;  /* 0x0000a920ff0a77ac */ /* 0x000e220008000000 */
[----:B------:R-:W-:Y:S02]  /*38f0*/  IABS R17, R9 ;  /* 0x0000000900117213 */ /* 0x000fe40000000000 */
[----:B------:R-:W1:Y:S01]  /*3900*/  I2F.U32.RP R11, R20 ;  /* 0x00000014000b7306 */ /* 0x000e620000209000 */
[----:B------:R-:W-:Y:S01]  /*3910*/  IABS R12, R8 ;  /* 0x00000008000c7213 */ /* 0x000fe20000000000 */
[----:B------:R-:W2:Y:S01]  /*3920*/  LDCU.64 UR4, c[0x0][0x430] ;  /* 0x00008600ff0477ac */ /* 0x000ea20008000a00 */
[----:B------:R-:W-:Y:S02]  /*3930*/  IABS R37, R10 ;  /* 0x0000000a00257213 */ /* 0x000fe40000000000 */
[----:B------:R-:W-:-:S03]  /*3940*/  ISETP.NE.AND P5, PT, R9, RZ, PT ;  /* 0x000000ff0900720c */ /* 0x000fc60003fa5270 */
[----:B------:R-:W3:Y:S01]  /*3950*/  I2F.U32.RP R15, R17 ;  /* 0x00000011000f7306 */ /* 0x000ee20000209000 */
[----:B------:R-:W-:Y:S01]  /*3960*/  IMAD.MOV R37, RZ, RZ, -R37 ;  /* 0x000000ffff257224 */ /* 0x000fe200078e0a25 */
[----:B0-----:R-:W-:-:S06]  /*3970*/  UISETP.NE.AND UP0, UPT, UR10, URZ, UPT ;  /* 0x000000ff0a00728c */ /* 0x001fcc000bf05270 */
[----:B-1----:R-:W0:Y:S01]  /*3980*/  MUFU.RCP R11, R11 ;  /* 0x0000000b000b7308 */ /* 0x002e220000001000 */
[----:B--2---:R-:W-:Y:S02]  /*3990*/  USEL UR10, UR5, 0x1, !UP0 ;  /* 0x00000001050a7887 */ /* 0x004fe4000c000000 */
[----:B------:R-:W-:-:S05]  /*39a0*/  USEL UR11, UR4, 0x1, UP0 ;  /* 0x00000001040b7887 */ /* 0x000fca0008000000 */
[----:B---3--:R-:W1:Y:S01]  /*39b0*/  MUFU.RCP R18, R15 ;  /* 0x0000000f00127308 */ /* 0x008e620000001000 */
[----:B------:R-:W-:Y:S02]  /*39c0*/  UIMAD UR4, UR5, UR4, URZ ;  /* 0x00000004050472a4 */ /* 0x000fe4000f8e02ff */
[----:B------:R-:W-:-:S05]  /*39d0*/  UIMAD UR5, UR11, UR5, URZ ;  /* 0x000000050b0572a4 */ /* 0x000fca000f8e02ff */
[----:B------:R-:W2:Y:S01]  /*39e0*/  I2F.U32.RP R16, R12 ;  /* 0x0000000c00107306 */ /* 0x000ea20000209000 */
[----:B0-----:R-:W-:-:S07]  /*39f0*/  VIADD R46, R11, 0xffffffe ;  /* 0x0ffffffe0b2e7836 */ /* 0x001fce0000000000 */
[----:B------:R-:W0:Y:S01]  /*3a00*/  F2I.FTZ.U32.TRUNC.NTZ R47, R46 ;  /* 0x0000002e002f7305 */ /* 0x000e22000021f000 */
[----:B-1----:R-:W-:Y:S01]  /*3a10*/  VIADD R18, R18, 0xffffffe ;  /* 0x0ffffffe12127836 */ /* 0x002fe20000000000 */
[----:B------:R-:W-:-:S06]  /*3a20*/  IABS R15, R7 ;  /* 0x00000007000f7213 */ /* 0x000fcc0000000000 */
[----:B--2---:R-:W1:Y:S01]  /*3a30*/  MUFU.RCP R40, R16 ;  /* 0x0000001000287308 */ /* 0x004e620000001000 */
[----:B0-----:R-:W-:-:S07]  /*3a40*/  IMAD.MOV R11, RZ, RZ, -R47 ;  /* 0x000000ffff0b7224 */ /* 0x001fce00078e0a2f */
[----:B------:R0:W2:Y:S01]  /*3a50*/  F2I.FTZ.U32.TRUNC.NTZ R19, R18 ;  /* 0x0000001200137305 */ /* 0x0000a2000021f000 */
[----:B------:R-:W-:Y:S02]  /*3a60*/  IMAD.MOV.U32 R46, RZ, RZ, RZ ;  /* 0x000000ffff2e7224 */ /* 0x000fe400078e00ff */
[----:B------:R-:W-:-:S04]  /*3a70*/  IMAD R45, R11, R20, RZ ;  /* 0x000000140b2d7224 */ /* 0x000fc800078e02ff */
[----:B------:R-:W-:Y:S01]  /*3a80*/  IMAD.HI.U32 R45, R47, R45, R46 ;  /* 0x0000002d2f2d7227 */ /* 0x000fe200078e002e */
[----:B------:R-:W3:Y:S01]  /*3a90*/  I2F.U32.RP R39, R15 ;  /* 0x0000000f00277306 */ /* 0x000ee20000209000 */
[----:B-1----:R-:W-:Y:S02]  /*3aa0*/  IADD3 R40, PT, PT, R40, 0xffffffe, RZ ;  /* 0x0ffffffe28287810 */ /* 0x002fe40007ffe0ff */
[----:B0-----:R-:W-:Y:S02]  /*3ab0*/  HFMA2 R18, -RZ, RZ, 0, 0 ;  /* 0x00000000ff127431 */ /* 0x001fe400000001ff */
[----:B--2---:R-:W-:-:S03]  /*3ac0*/  IMAD.MOV R16, RZ, RZ, -R19 ;  /* 0x000000ffff107224 */ /* 0x004fc600078e0a13 */
[----:B------:R0:W1:Y:S01]  /*3ad0*/  F2I.FTZ.U32.TRUNC.NTZ R41, R40 ;  /* 0x0000002800297305 */ /* 0x000062000021f000 */
[----:B------:R-:W-:-:S04]  /*3ae0*/  IMAD R16, R16, R17, RZ ;  /* 0x0000001110107224 */ /* 0x000fc800078e02ff */
[----:B------:R-:W-:Y:S01]  /*3af0*/  IMAD.HI.U32 R19, R19, R16, R18 ;  /* 0x0000001013137227 */ /* 0x000fe200078e0012 */
[----:B------:R-:W-:Y:S02]  /*3b00*/  IABS R18, R43 ;  /* 0x0000002b00127213 */ /* 0x000fe40000000000 */
[----:B---3--:R-:W2:Y:S03]  /*3b10*/  MUFU.RCP R39, R39 ;  /* 0x0000002700277308 */ /* 0x008ea60000001000 */
[----:B------:R-:W-:Y:S01]  /*3b20*/  IMAD.HI.U32 R16, R45, R18, RZ ;  /* 0x000000122d107227 */ /* 0x000fe200078e00ff */
[----:B0-----:R-:W-:-:S03]  /*3b30*/  MOV R40, RZ ;  /* 0x000000ff00287202 */ /* 0x001fc60000000f00 */
[----:B-1----:R-:W-:Y:S02]  /*3b40*/  IMAD.MOV R11, RZ, RZ, -R41 ;  /* 0x000000ffff0b7224 */ /* 0x002fe400078e0a29 */
[----:B------:R-:W-:Y:S02]  /*3b50*/  IMAD R37, R16, R37, R18 ;  /* 0x0000002510257224 */ /* 0x000fe400078e0212 */
[----:B------:R-:W-:-:S03]  /*3b60*/  IMAD R11, R11, R12, RZ ;  /* 0x0000000c0b0b7224 */ /* 0x000fc600078e02ff */
[----:B------:R-:W-:Y:S01]  /*3b70*/  ISETP.GT.U32.AND P4, PT, R20, R37, PT ;  /* 0x000000251400720c */ /* 0x000fe20003f84070 */
[----:B------:R-:W-:Y:S01]  /*3b80*/  IMAD.HI.U32 R40, R41, R11, R40 ;  /* 0x0000000b29287227 */ /* 0x000fe200078e0028 */
[----:B------:R-:W-:-:S03]  /*3b90*/  IABS R11, R8 ;  /* 0x00000008000b7213 */ /* 0x000fc60000000000 */
[----:B--2---:R-:W-:Y:S01]  /*3ba0*/  VIADD R41, R39, 0xffffffe ;  /* 0x0ffffffe27297836 */ /* 0x004fe20000000000 */
[----:B------:R-:W-:-:S05]  /*3bb0*/  IADD3 R11, PT, PT, RZ, -R11, RZ ;  /* 0x8000000bff0b7210 */ /* 0x000fca0007ffe0ff */
[----:B------:R-:W0:Y:S02]  /*3bc0*/  F2I.FTZ.U32.TRUNC.NTZ R41, R41 ;  /* 0x0000002900297305 */ /* 0x000e24000021f000 */
[----:B------:R-:W-:Y:S02]  /*3bd0*/  @!P4 IMAD.IADD R37, R37, 0x1, -R20 ;  /* 0x000000012525c824 */ /* 0x000fe400078e0a14 */
[----:B------:R-:W-:Y:S01]  /*3be0*/  @!P4 VIADD R16, R16, 0x1 ;  /* 0x000000011010c836 */ /* 0x000fe20000000000 */
[----:B------:R-:W-:Y:S02]  /*3bf0*/  ISETP.NE.AND P4, PT, R10, RZ, PT ;  /* 0x000000ff0a00720c */ /* 0x000fe40003f85270 */
[----:B------:R-:W-:Y:S02]  /*3c00*/  ISETP.GE.U32.AND P0, PT, R37, R20, PT ;  /* 0x000000142500720c */ /* 0x000fe40003f06070 */
[----:B------:R-:W-:-:S05]  /*3c10*/  IABS R37, R0 ;  /* 0x0000000000257213 */ /* 0x000fca0000000000 */
[----:B------:R-:W-:-:S04]  /*3c20*/  IMAD.HI.U32 R20, R40, R37, RZ ;  /* 0x0000002528147227 */ /* 0x000fc800078e00ff */
[----:B0-----:R-:W-:Y:S02]  /*3c30*/  IMAD.MOV R18, RZ, RZ, -R41 ;  /* 0x000000ffff127224 */ /* 0x001fe400078e0a29 */
[----:B------:R-:W-:Y:S02]  /*3c40*/  IMAD R37, R20, R11, R37 ;  /* 0x0000000b14257224 */ /* 0x000fe400078e0225 */
[----:B------:R-:W-:Y:S02]  /*3c50*/  IMAD R11, R18, R15, RZ ;  /* 0x0000000f120b7224 */ /* 0x000fe400078e02ff */
[----:B------:R-:W-:Y:S01]  /*3c60*/  IMAD.MOV.U32 R40, RZ, RZ, RZ ;  /* 0x000000ffff287224 */ /* 0x000fe200078e00ff */
[----:B------:R-:W-:Y:S01]  /*3c70*/  ISETP.GT.U32.AND P1, PT, R12, R37, PT ;  /* 0x000000250c00720c */ /* 0x000fe20003f24070 */
[----:B------:R-:W-:Y:S02]  /*3c80*/  @P0 VIADD R16, R16, 0x1 ;  /* 0x0000000110100836 */ /* 0x000fe40000000000 */
[----:B------:R-:W-:Y:S01]  /*3c90*/  IMAD.HI.U32 R18, R41, R11, R40 ;  /* 0x0000000b29127227 */ /* 0x000fe200078e0028 */
[----:B------:R-:W-:-:S04]  /*3ca0*/  IABS R11, R14 ;  /* 0x0000000e000b7213 */ /* 0x000fc80000000000 */
[----:B------:R-:W0:Y:S05]  /*3cb0*/  I2F.U32.RP R39, R11 ;  /* 0x0000000b00277306 */ /* 0x000e2a0000209000 */
[-C--:B------:R-:W-:Y:S02]  /*3cc0*/  @!P1 IADD3 R37, PT, PT, R37, -R12.reuse, RZ ;  /* 0x8000000c25259210 */ /* 0x080fe40007ffe0ff */
[----:B------:R-:W-:Y:S02]  /*3cd0*/  @!P1 IADD3 R20, PT, PT, R20, 0x1, RZ ;  /* 0x0000000114149810 */ /* 0x000fe40007ffe0ff */
[----:B------:R-:W-:Y:S02]  /*3ce0*/  ISETP.GE.U32.AND P3, PT, R37, R12, PT ;  /* 0x0000000c2500720c */ /* 0x000fe40003f66070 */
[----:B------:R-:W-:-:S02]  /*3cf0*/  LOP3.LUT R12, R43, R10, RZ, 0x3c, !PT ;  /* 0x0000000a2b0c7212 */ /* 0x000fc400078e3cff */
[----:B------:R-:W-:Y:S01]  /*3d00*/  ISETP.NE.AND P1, PT, R8, RZ, PT ;  /* 0x000000ff0800720c */ /* 0x000fe20003f25270 */
[----:B0-----:R-:W0:Y:S01]  /*3d10*/  MUFU.RCP R39, R39 ;  /* 0x0000002700277308 */ /* 0x001e220000001000 */
[----:B------:R-:W-:Y:S02]  /*3d20*/  ISETP.GE.AND P2, PT, R12, RZ, PT ;  /* 0x000000ff0c00720c */ /* 0x000fe40003f46270 */
[----:B------:R-:W-:-:S04]  /*3d30*/  LOP3.LUT R12, R0, R8, RZ, 0x3c, !PT ;  /* 0x00000008000c7212 */ /* 0x000fc800078e3cff */
[----:B------:R-:W-:Y:S01]  /*3d40*/  ISETP.GE.AND P0, PT, R12, RZ, PT ;  /* 0x000000ff0c00720c */ /* 0x000fe20003f06270 */
[----:B------:R-:W-:-:S04]  /*3d50*/  @P3 VIADD R20, R20, 0x1 ;  /* 0x0000000114143836 */ /* 0x000fc80000000000 */
[----:B------:R-:W-:Y:S01]  /*3d60*/  IMAD.MOV.U32 R12, RZ, RZ, R20 ;  /* 0x000000ffff0c7224 */ /* 0x000fe200078e0014 */
[----:B------:R-:W-:Y:S01]  /*3d70*/  IABS R20, R7 ;  /* 0x0000000700147213 */ /* 0x000fe20000000000 */
[----:B------:R-:W-:Y:S01]  /*3d80*/  @!P2 IMAD.MOV R16, RZ, RZ, -R16 ;  /* 0x000000ffff10a224 */ /* 0x000fe200078e0a10 */
[----:B------:R-:W-:Y:S02]  /*3d90*/  @!P4 LOP3.LUT R16, RZ, R10, RZ, 0x33, !PT ;  /* 0x0000000aff10c212 */ /* 0x000fe400078e33ff */
[----:B0-----:R-:W-:Y:S01]  /*3da0*/  IADD3 R41, PT, PT, R39, 0xffffffe, RZ ;  /* 0x0ffffffe27297810 */ /* 0x001fe20007ffe0ff */
[----:B------:R-:W-:Y:S01]  /*3db0*/  IMAD.MOV R20, RZ, RZ, -R20 ;  /* 0x000000ffff147224 */ /* 0x000fe200078e0a14 */
[----:B------:R-:W-:Y:S01]  /*3dc0*/  IABS R39, R9 ;  /* 0x0000000900277213 */ /* 0x000fe20000000000 */
[----:B------:R-:W-:Y:S01]  /*3dd0*/  IMAD.MOV R42, RZ, RZ, -R16 ;  /* 0x000000ffff2a7224 */ /* 0x000fe200078e0a10 */
[----:B------:R-:W-:Y:S02]  /*3de0*/  @!P0 IADD3 R12, PT, PT, -R12, RZ, RZ ;  /* 0x000000ff0c0c8210 */ /* 0x000fe40007ffe1ff */
[----:B------:R-:W0:Y:S01]  /*3df0*/  F2I.FTZ.U32.TRUNC.NTZ R41, R41 ;  /* 0x0000002900297305 */ /* 0x000e22000021f000 */
[----:B------:R-:W-:Y:S01]  /*3e00*/  @!P1 LOP3.LUT R12, RZ, R8, RZ, 0x33, !PT ;  /* 0x00000008ff0c9212 */ /* 0x000fe200078e33ff */
[----:B------:R-:W-:Y:S01]  /*3e10*/  IMAD R42, R10, R42, R43 ;  /* 0x0000002a0a2a7224 */ /* 0x000fe200078e022b */
[----:B------:R-:W-:Y:S01]  /*3e20*/  IABS R40, R16 ;  /* 0x0000001000287213 */ /* 0x000fe20000000000 */
[----:B------:R-:W-:Y:S01]  /*3e30*/  IMAD.MOV R39, RZ, RZ, -R39 ;  /* 0x000000ffff277224 */ /* 0x000fe200078e0a27 */
[----:B------:R-:W-:Y:S01]  /*3e40*/  IABS R37, R12 ;  /* 0x0000000c00257213 */ /* 0x000fe20000000000 */
[----:B------:R-:W-:-:S04]  /*3e50*/  IMAD.WIDE R42, R42, UR5, RZ ;  /* 0x000000052a2a7c25 */ /* 0x000fc8000f8e02ff */
[----:B------:R-:W-:-:S04]  /*3e60*/  IMAD.HI.U32 R19, R19, R40, RZ ;  /* 0x0000002813137227 */ /* 0x000fc800078e00ff */
[----:B------:R-:W-:Y:S01]  /*3e70*/  IMAD.HI.U32 R18, R18, R37, RZ ;  /* 0x0000002512127227 */ /* 0x000fe200078e00ff */
[----:B0-----:R-:W-:-:S03]  /*3e80*/  IADD3 R10, PT, PT, RZ, -R41, RZ ;  /* 0x80000029ff0a7210 */ /* 0x001fc60007ffe0ff */
[----:B------:R-:W-:Y:S02]  /*3e90*/  IMAD R44, R19, R39, R40 ;  /* 0x00000027132c7224 */ /* 0x000fe400078e0228 */
[----:B------:R-:W-:Y:S02]  /*3ea0*/  IMAD R20, R18, R20, R37 ;  /* 0x0000001412147224 */ /* 0x000fe400078e0225 */
[----:B------:R-:W-:Y:S01]  /*3eb0*/  IMAD R37, R10, R11, RZ ;  /* 0x0000000b0a257224 */ /* 0x000fe200078e02ff */
[----:B------:R-:W-:Y:S01]  /*3ec0*/  IABS R10, R14 ;  /* 0x0000000e000a7213 */ /* 0x000fe20000000000 */
[----:B------:R-:W-:Y:S01]  /*3ed0*/  IMAD.MOV.U32 R40, RZ, RZ, RZ ;  /* 0x000000ffff287224 */ /* 0x000fe200078e00ff */
[----:B------:R-:W-:Y:S02]  /*3ee0*/  ISETP.GT.U32.AND P3, PT, R17, R44, PT ;  /* 0x0000002c1100720c */ /* 0x000fe40003f64070 */
[----:B------:R-:W-:Y:S01]  /*3ef0*/  ISETP.GT.U32.AND P1, PT, R15, R20, PT ;  /* 0x000000140f00720c */ /* 0x000fe20003f24070 */
[----:B------:R-:W-:Y:S01]  /*3f00*/  IMAD.HI.U32 R40, R41, R37, R40 ;  /* 0x0000002529287227 */ /* 0x000fe200078e0028 */
[----:B------:R-:W-:-:S03]  /*3f10*/  IABS R37, R3 ;  /* 0x0000000300257213 */ /* 0x000fc60000000000 */
[----:B------:R-:W-:Y:S02]  /*3f20*/  IMAD.MOV R10, RZ, RZ, -R10 ;  /* 0x000000ffff0a7224 */ /* 0x000fe400078e0a0a */
[----:B------:R-:W-:-:S04]  /*3f30*/  IMAD.HI.U32 R40, R40, R37, RZ ;  /* 0x0000002528287227 */ /* 0x000fc800078e00ff */
[----:B------:R-:W-:Y:S01]  /*3f40*/  IMAD R10, R40, R10, R37 ;  /* 0x0000000a280a7224 */ /* 0x000fe200078e0225 */
[-C--:B------:R-:W-:Y:S01]  /*3f50*/  @!P3 IADD3 R44, PT, PT, R44, -R17.reuse, RZ ;  /* 0x800000112c2cb210 */ /* 0x080fe20007ffe0ff */
[----:B------:R-:W-:Y:S02]  /*3f60*/  @!P1 IMAD.IADD R20, R20, 0x1, -R15 ;  /* 0x0000000114149824 */ /* 0x000fe400078e0a0f */
[----:B------:R-:W-:Y:S01]  /*3f70*/  @!P3 VIADD R19, R19, 0x1 ;  /* 0x000000011313b836 */ /* 0x000fe20000000000 */
[----:B------:R-:W-:Y:S01]  /*3f80*/  ISETP.GT.U32.AND P0, PT, R11, R10, PT ;  /* 0x0000000a0b00720c */ /* 0x000fe20003f04070 */
[----:B------:R-:W-:Y:S01]  /*3f90*/  @!P1 VIADD R18, R18, 0x1 ;  /* 0x0000000112129836 */ /* 0x000fe20000000000 */
[----:B------:R-:W-:Y:S02]  /*3fa0*/  ISETP.GE.U32.AND P6, PT, R44, R17, PT ;  /* 0x000000112c00720c */ /* 0x000fe40003fc6070 */
[----:B------:R-:W-:-:S09]  /*3fb0*/  ISETP.NE.AND P1, PT, R7, RZ, PT ;  /* 0x000000ff0700720c */ /* 0x000fd20003f25270 */
[-C--:B------:R-:W-:Y:S01]  /*3fc0*/  @!P0 IADD3 R10, PT, PT, R10, -R11.reuse, RZ ;  /* 0x8000000b0a0a8210 */ /* 0x080fe20007ffe0ff */
[----:B------:R-:W-:Y:S01]  /*3fd0*/  @!P0 VIADD R40, R40, 0x1 ;  /* 0x0000000128288836 */ /* 0x000fe20000000000 */
[----:B------:R-:W-:Y:S02]  /*3fe0*/  ISETP.NE.AND P0, PT, R14, RZ, PT ;  /* 0x000000ff0e00720c */ /* 0x000fe40003f05270 */
[----:B------:R-:W-:Y:S02]  /*3ff0*/  ISETP.GE.U32.AND P4, PT, R10, R11, PT ;  /* 0x0000000b0a00720c */ /* 0x000fe40003f86070 */
[----:B------:R-:W-:Y:S02]  /*4000*/  LOP3.LUT R10, R3, R14, RZ, 0x3c, !PT ;  /* 0x0000000e030a7212 */ /* 0x000fe400078e3cff */
[----:B------:R-:W-:Y:S02]  /*4010*/  LOP3.LUT R11, R16, R9, RZ, 0x3c, !PT ;  /* 0x00000009100b7212 */ /* 0x000fe400078e3cff */
[----:B------:R-:W-:-:S02]  /*4020*/  ISETP.GE.AND P2, PT, R10, RZ, PT ;  /* 0x000000ff0a00720c */ /* 0x000fc40003f46270 */
[----:B------:R-:W-:Y:S02]  /*4030*/  LOP3.LUT R10, R12, R7, RZ, 0x3c, !PT ;  /* 0x000000070c0a7212 */ /* 0x000fe400078e3cff */
[----:B------:R-:W-:-:S03]  /*4040*/  @P6 IADD3 R19, PT, PT, R19, 0x1, RZ ;  /* 0x0000000113136810 */ /* 0x000fc60007ffe0ff */
[----:B------:R-:W-:Y:S01]  /*4050*/  @P4 VIADD R40, R40, 0x1 ;  /* 0x0000000128284836 */ /* 0x000fe20000000000 */
[----:B------:R-:W-:-:S05]  /*4060*/  ISETP.GE.U32.AND P4, PT, R20, R15, PT ;  /* 0x0000000f1400720c */ /* 0x000fca0003f86070 */
[----:B------:R-:W-:Y:S01]  /*4070*/  @!P2 IMAD.MOV R40, RZ, RZ, -R40 ;  /* 0x000000ffff28a224 */ /* 0x000fe200078e0a28 */
[----:B------:R-:W-:Y:S02]  /*4080*/  @!P0 LOP3.LUT R40, RZ, R14, RZ, 0x33, !PT ;  /* 0x0000000eff288212 */ /* 0x000fe400078e33ff */
[----:B------:R-:W-:Y:S02]  /*4090*/  ISETP.GE.AND P2, PT, R11, RZ, PT ;  /* 0x000000ff0b00720c */ /* 0x000fe40003f46270 */
[----:B------:R-:W-:Y:S01]  /*40a0*/  ISETP.GE.AND P0, PT, R10, RZ, PT ;  /* 0x000000ff0a00720c */ /* 0x000fe20003f06270 */
[C---:B------:R-:W-:Y:S01]  /*40b0*/  IMAD.WIDE R44, R40.reuse, UR10, RZ ;  /* 0x0000000a282c7c25 */ /* 0x040fe2000f8e02ff */
[----:B------:R-:W-:Y:S01]  /*40c0*/  USHF.R.S32.HI UR10, URZ, 0x1f, UR11 ;  /* 0x0000001fff0a7899 */ /* 0x000fe2000801140b */
[----:B------:R-:W-:Y:S02]  /*40d0*/  IADD3 R40, PT, PT, -R40, RZ, RZ ;  /* 0x000000ff28287210 */ /* 0x000fe40007ffe1ff */
[----:B------:R-:W-:-:S02]  /*40e0*/  @P4 VIADD R18, R18, 0x1 ;  /* 0x0000000112124836 */ /* 0x000fc40000000000 */
[----:B------:R-:W-:Y:S01]  /*40f0*/  IMAD.WIDE.U32 R44, R2, UR11, R44 ;  /* 0x0000000b022c7c25 */ /* 0x000fe2000f8e002c */
[----:B------:R-:W-:-:S03]  /*4100*/  UIMAD UR11, UR21, UR11, URZ ;  /* 0x0000000b150b72a4 */ /* 0x000fc6000f8e02ff */
[----:B------:R-:W-:Y:S01]  /*4110*/  @!P2 IMAD.MOV R19, RZ, RZ, -R19 ;  /* 0x000000ffff13a224 */ /* 0x000fe200078e0a13 */
[----:B------:R-:W-:Y:S01]  /*4120*/  @!P5 LOP3.LUT R19, RZ, R9, RZ, 0x33, !PT ;  /* 0x00000009ff13d212 */ /* 0x000fe200078e33ff */
[----:B------:R-:W-:Y:S01]  /*4130*/  IMAD R45, R2, UR10, R45 ;  /* 0x0000000a022d7c24 */ /* 0x000fe2000f8e022d */
[----:B------:R-:W-:Y:S01]  /*4140*/  @!P0 IADD3 R18, PT, PT, -R18, RZ, RZ ;  /* 0x000000ff12128210 */ /* 0x000fe20007ffe1ff */
[----:B------:R-:W-:Y:S01]  /*4150*/  IMAD R3, R14, R40, R3 ;  /* 0x000000280e037224 */ /* 0x000fe200078e0203 */
[----:B------:R-:W-:Y:S01]  /*4160*/  @!P1 LOP3.LUT R18, RZ, R7, RZ, 0x33, !PT ;  /* 0x00000007ff129212 */ /* 0x000fe200078e33ff */
[----:B------:R-:W-:Y:S01]  /*4170*/  IMAD.MOV R10, RZ, RZ, -R19 ;  /* 0x000000ffff0a7224 */ /* 0x000fe200078e0a13 */
[----:B------:R-:W-:Y:S01]  /*4180*/  UIMAD UR10, UR7, UR4, URZ ;  /* 0x00000004070a72a4 */ /* 0x000fe2000f8e02ff */
[----:B------:R-:W-:Y:S01]  /*4190*/  IMAD.WIDE R44, R3, UR4, R44 ;  /* 0x00000004032c7c25 */ /* 0x000fe2000f8e022c */
[----:B------:R-:W-:Y:S01]  /*41a0*/  IADD3 R2, PT, PT, -R18, RZ, RZ ;  /* 0x000000ff12027210 */ /* 0x000fe20007ffe1ff */
[----:B------:R-:W0:Y:S02]  /*41b0*/  LDCU.64 UR4, c[0x0][0x420] ;  /* 0x00008400ff0477ac */ /* 0x000e240008000a00 */
[----:B------:R-:W-:-:S02]  /*41c0*/  IMAD.MOV R3, RZ, RZ, -R12 ;  /* 0x000000ffff037224 */ /* 0x000fc400078e0a0c */
[----:B------:R-:W-:-:S04]  /*41d0*/  IMAD.WIDE R14, R19, UR6, RZ ;  /* 0x00000006130e7c25 */ /* 0x000fc8000f8e02ff */
[----:B------:R-:W-:Y:S01]  /*41e0*/  IMAD R3, R8, R3, R0 ;  /* 0x0000000308037224 */ /* 0x000fe200078e0200 */
[----:B------:R-:W-:Y:S01]  /*41f0*/  IADD3 R0, P1, P0, R14, R44, R42 ;  /* 0x0000002c0e007210 */ /* 0x000fe2000783e02a */
[----:B------:R-:W-:Y:S02]  /*4200*/  IMAD R10, R9, R10, R16 ;  /* 0x0000000a090a7224 */ /* 0x000fe400078e0210 */
[----:B------:R-:W-:Y:S01]  /*4210*/  IMAD R7, R7, R2, R12 ;  /* 0x0000000207077224 */ /* 0x000fe200078e020c */
[----:B------:R-:W-:Y:S01]  /*4220*/  IADD3.X R15, PT, PT, R15, R45, R43, P1, P0 ;  /* 0x0000002d0f0f7210 */ /* 0x000fe20000fe042b */
[----:B------:R-:W-:-:S04]  /*4230*/  IMAD.WIDE R2, R3, UR11, RZ ;  /* 0x0000000b03027c25 */ /* 0x000fc8000f8e02ff */
[----:B------:R-:W-:-:S04]  /*4240*/  IMAD.WIDE R10, R10, UR10, RZ ;  /* 0x0000000a0a0a7c25 */ /* 0x000fc8000f8e02ff */
[----:B------:R-:W-:Y:S01]  /*4250*/  IMAD.WIDE R18, R18, R5, RZ ;  /* 0x0000000512127225 */ /* 0x000fe200078e02ff */
[----:B------:R-:W-:-:S03]  /*4260*/  IADD3 R5, P1, P0, R2, R0, R10 ;  /* 0x0000000002057210 */ /* 0x000fc6000783e00a */
[----:B------:R-:W-:Y:S01]  /*4270*/  IMAD.WIDE R6, R7, R6, RZ ;  /* 0x0000000607067225 */ /* 0x000fe200078e02ff */
[----:B------:R-:W-:Y:S02]  /*4280*/  IADD3.X R15, PT, PT, R3, R15, R11, P1, P0 ;  /* 0x0000000f030f7210 */ /* 0x000fe40000fe040b */
[----:B------:R-:W-:-:S04]  /*4290*/  IADD3 R5, P1, P0, R6, R5, R18 ;  /* 0x0000000506057210 */ /* 0x000fc8000783e012 */
[----:B------:R-:W-:Y:S02]  /*42a0*/  IADD3.X R6, PT, PT, R7, R15, R19, P1, P0 ;  /* 0x0000000f07067210 */ /* 0x000fe40000fe0413 */
[----:B0-----:R-:W-:-:S04]  /*42b0*/  LEA R2, P0, R5, UR4, 0x2 ;  /* 0x0000000405027c11 */ /* 0x001fc8000f8010ff */
[----:B------:R-:W-:-:S05]  /*42c0*/  LEA.HI.X R3, R5, UR5, R6, 0x2, P0 ;  /* 0x0000000505037c11 */ /* 0x000fca00080f1406 */
[----:B------:R0:W-:Y:S01]  /*42d0*/  STG.E desc[UR8][R2.64], R21 ;  /* 0x0000001502007986 */ /* 0x0001e2000c101908 */
[----:B------:R-:W-:Y:S05]  /*42e0*/  BRA `(.L_x_15) ;  /* 0x0000000000107947 */ /* 0x000fea0003800000 */
.L_x_16:
[----:B------:R-:W0:Y:S01]  /*42f0*/  LDC.64 R2, c[0x0][0x420] ;  /* 0x00010800ff027b82 */ /* 0x000e220000000a00 */
[----:B------:R-:W-:-:S05]  /*4300*/  IADD3 R0, PT, PT, R13, UR19, RZ ;  /* 0x000000130d007c10 */ /* 0x000fca000fffe0ff */
[----:B0-----:R-:W-:-:S05]  /*4310*/  IMAD.WIDE.U32 R2, R0, 0x4, R2 ;  /* 0x0000000400027825 */ /* 0x001fca00078e0002 */
[----:B------:R1:W-:Y:S02]  /*4320*/  STG.E desc[UR8][R2.64], R21 ;  /* 0x0000001502007986 */ /* 0x0003e4000c101908 */
.L_x_15:
[----:B------:R-:W-:Y:S05]  /*4330*/  BSYNC.RECONVERGENT B1 ;  /* 0x0000000000017941 */ /* 0x000fea0003800200 */
.L_x_14:
[----:B------:R-:W2:Y:S01]  /*4340*/  LDCU UR7, c[0x0][0x534] ;  /* 0x0000a680ff0777ac */ /* 0x000ea20008000800 */
[C---:B------:R-:W-:Y:S01]  /*4350*/  LOP3.LUT R7, R4.reuse, 0x7, RZ, 0xc0, !PT ;  /* 0x0000000704077812 */ /* 0x040fe200078ec0ff */
[----:B------:R-:W3:Y:S01]  /*4360*/  S2R R14, SR_CgaCtaId ;  /* 0x00000000000e7919 */ /* 0x000ee20000008800 */
[----:B------:R-:W-:Y:S01]  /*4370*/  MOV R5, 0x400 ;  /* 0x0000040000057802 */ /* 0x000fe20000000f00 */
[----:B------:R-:W-:Y:S01]  /*4380*/  IMAD.SHL.U32 R15, R13, 0x4, RZ ;  /* 0x000000040d0f7824 */ /* 0x000fe200078e00ff */
[C---:B------:R-:W-:Y:S01]  /*4390*/  LOP3.LUT R0, R7.reuse, 0x8, RZ, 0xfc, !PT ;  /* 0x0000000807007812 */ /* 0x040fe200078efcff */
[----:B------:R-:W4:Y:S01]  /*43a0*/  S2UR UR6, SR_CTAID.X ;  /* 0x00000000000679c3 */ /* 0x000f220000002500 */
[----:B01----:R-:W-:Y:S01]  /*43b0*/  LOP3.LUT R2, R7, 0x20, RZ, 0xfc, !PT ;  /* 0x0000002007027812 */ /* 0x003fe200078efcff */
[----:B------:R-:W-:-:S05]  /*43c0*/  IMAD.SHL.U32 R16, R4, 0x4, RZ ;  /* 0x0000000404107824 */ /* 0x000fca00078e00ff */
[----:B------:R-:W-:Y:S02]  /*43d0*/  LOP3.LUT R16, R16, 0x1c, RZ, 0xc0, !PT ;  /* 0x0000001c10107812 */ /* 0x000fe400078ec0ff */
[C---:B--2---:R-:W-:Y:S01]  /*43e0*/  ISETP.GE.AND P1, PT, R7.reuse, UR7, PT ;  /* 0x0000000707007c0c */ /* 0x044fe2000bf26270 */
[----:B------:R-:W-:Y:S01]  /*43f0*/  UISETP.GE.AND UP0, UPT, UR7, 0x1, UPT ;  /* 0x000000010700788c */ /* 0x000fe2000bf06270 */
[----:B------:R-:W-:Y:S02]  /*4400*/  ISETP.GE.AND P0, PT, R0, UR7, PT ;  /* 0x0000000700007c0c */ /* 0x000fe4000bf06270 */
[C---:B------:R-:W-:Y:S02]  /*4410*/  ISETP.GT.U32.OR P1, PT, R4.reuse, 0x7f, P1 ;  /* 0x0000007f0400780c */ /* 0x040fe40000f24470 */
[----:B------:R-:W-:Y:S02]  /*4420*/  ISETP.GT.U32.OR P0, PT, R4, 0x7f, P0 ;  /* 0x0000007f0400780c */ /* 0x000fe40000704470 */
[----:B------:R-:W-:-:S02]  /*4430*/  LOP3.LUT R0, R7, 0x10, RZ, 0xfc, !PT ;  /* 0x0000001007007812 */ /* 0x000fc400078efcff */
[----:B------:R-:W-:Y:S02]  /*4440*/  ISETP.GE.AND P4, PT, R2, UR7, PT ;  /* 0x0000000702007c0c */ /* 0x000fe4000bf86270 */
[----:B------:R-:W-:Y:S01]  /*4450*/  ISETP.GE.AND P6, PT, R0, UR7, PT ;  /* 0x0000000700007c0c */ /* 0x000fe2000bfc6270 */
[----:B----4-:R-:W-:Y:S01]  /*4460*/  USHF.L.U32 UR6, UR6, 0x4, URZ ;  /* 0x0000000406067899 */ /* 0x010fe200080006ff */
[----:B------:R-:W-:Y:S02]  /*4470*/  LOP3.LUT R0, R7, 0x18, RZ, 0xfc, !PT ;  /* 0x0000001807007812 */ /* 0x000fe400078efcff */
[----:B------:R-:W-:Y:S01]  /*4480*/  ISETP.GT.U32.OR P6, PT, R4, 0x7f, P6 ;  /* 0x0000007f0400780c */ /* 0x000fe200037c4470 */
[C---:B------:R-:W-:Y:S01]  /*4490*/  @!P1 FADD.FTZ R8, -R21.reuse, R38 ;  /* 0x0000002615089221 */ /* 0x040fe20000010100 */
[----:B------:R-:W-:Y:S01]  /*44a0*/  ISETP.GE.AND P5, PT, R0, UR7, PT ;  /* 0x0000000700007c0c */ /* 0x000fe2000bfa6270 */
[----:B------:R-:W-:Y:S01]  /*44b0*/  @!P0 FADD.FTZ R3, -R21, R35 ;  /* 0x0000002315038221 */ /* 0x000fe20000010100 */
[----:B---3--:R-:W-:Y:S01]  /*44c0*/  LEA R14, R14, R5, 0x18 ;  /* 0x000000050e0e7211 */ /* 0x008fe200078ec0ff */
[----:B------:R-:W-:Y:S01]  /*44d0*/  @!P1 FMUL.FTZ R8, R8, 1.4426950216293334961 ;  /* 0x3fb8aa3b08089820 */ /* 0x000fe20000410000 */
[----:B------:R-:W-:Y:S01]  /*44e0*/  LOP3.LUT R2, R7, 0x28, RZ, 0xfc, !PT ;  /* 0x0000002807027812 */ /* 0x000fe200078efcff */
[----:B------:R-:W-:Y:S01]  /*44f0*/  @!P0 FMUL.FTZ R3, R3, 1.4426950216293334961 ;  /* 0x3fb8aa3b03038820 */ /* 0x000fe20000410000 */
[----:B------:R-:W-:Y:S01]  /*4500*/  ISETP.GT.U32.OR P5, PT, R4, 0x7f, P5 ;  /* 0x0000007f0400780c */ /* 0x000fe20002fa4470 */
[----:B------:R0:W1:Y:S01]  /*4510*/  @!P1 MUFU.EX2 R0, R8 ;  /* 0x0000000800009308 */ /* 0x0000620000000800 */
[----:B------:R-:W-:-:S02]  /*4520*/  ISETP.GE.AND P3, PT, R2, UR7, PT ;  /* 0x0000000702007c0c */ /* 0x000fc4000bf66270 */
[----:B------:R-:W-:Y:S01]  /*4530*/  LOP3.LUT R2, R7, 0x30, RZ, 0xfc, !PT ;  /* 0x0000003007027812 */ /* 0x000fe200078efcff */
[----:B------:R-:W-:Y:S01]  /*4540*/  @!P6 FADD.FTZ R6, -R21, R36 ;  /* 0x000000241506e221 */ /* 0x000fe20000010100 */
[----:B------:R-:W-:Y:S02]  /*4550*/  ISETP.GT.U32.OR P4, PT, R4, 0x7f, P4 ;  /* 0x0000007f0400780c */ /* 0x000fe40002784470 */
[----:B------:R-:W-:Y:S01]  /*4560*/  ISETP.GE.AND P2, PT, R2, UR7, PT ;  /* 0x0000000702007c0c */ /* 0x000fe2000bf46270 */
[----:B------:R-:W2:Y:S01]  /*4570*/  @!P0 MUFU.EX2 R3, R3 ;  /* 0x0000000300038308 */ /* 0x000ea20000000800 */
[----:B------:R-:W-:Y:S01]  /*4580*/  LOP3.LUT R2, R7, 0x38, RZ, 0xfc, !PT ;  /* 0x0000003807027812 */ /* 0x000fe200078efcff */
[----:B------:R-:W-:Y:S01]  /*4590*/  @!P6 FMUL.FTZ R6, R6, 1.4426950216293334961 ;  /* 0x3fb8aa3b0606e820 */ /* 0x000fe20000410000 */
[C---:B------:R-:W-:Y:S01]  /*45a0*/  ISETP.GT.U32.OR P3, PT, R4.reuse, 0x7f, P3 ;  /* 0x0000007f0400780c */ /* 0x040fe20001f64470 */
[----:B------:R-:W-:Y:S01]  /*45b0*/  @!P5 FADD.FTZ R5, -R21, R33 ;  /* 0x000000211505d221 */ /* 0x000fe20000010100 */
[----:B------:R-:W-:-:S03]  /*45c0*/  ISETP.GT.U32.OR P2, PT, R4, 0x7f, P2 ;  /* 0x0000007f0400780c */ /* 0x000fc60001744470 */
[----:B------:R-:W3:Y:S01]  /*45d0*/  @!P6 MUFU.EX2 R6, R6 ;  /* 0x000000060006e308 */ /* 0x000ee20000000800 */
[----:B0-----:R-:W-:Y:S02]  /*45e0*/  IMAD.IADD R8, R14, 0x1, R15 ;  /* 0x000000010e087824 */ /* 0x001fe400078e020f */
[----:B------:R-:W-:Y:S01]  /*45f0*/  @!P4 FADD.FTZ R34, -R21, R34 ;  /* 0x000000221522c221 */ /* 0x000fe20000010100 */
[----:B------:R-:W-:Y:S01]  /*4600*/  @!P5 FMUL.FTZ R5, R5, 1.4426950216293334961 ;  /* 0x3fb8aa3b0505d820 */ /* 0x000fe20000410000 */
[----:B------:R-:W-:Y:S02]  /*4610*/  IMAD R9, R7, 0x44, R8 ;  /* 0x0000004407097824 */ /* 0x000fe400078e0208 */
[----:B------:R-:W-:Y:S01]  /*4620*/  @!P4 FMUL.FTZ R34, R34, 1.4426950216293334961 ;  /* 0x3fb8aa3b2222c820 */ /* 0x000fe20000410000 */
[----:B------:R-:W0:Y:S01]  /*4630*/  @!P5 MUFU.EX2 R8, R5 ;  /* 0x000000050008d308 */ /* 0x000e220000000800 */
[C---:B------:R-:W-:Y:S01]  /*4640*/  @!P3 FADD.FTZ R31, -R21.reuse, R31 ;  /* 0x0000001f151fb221 */ /* 0x040fe20000010100 */
[----:B-1----:R1:W-:Y:S01]  /*4650*/  @!P1 STS [R9], R0 ;  /* 0x0000000009009388 */ /* 0x0023e20000000800 */
[----:B------:R-:W-:Y:S01]  /*4660*/  ISETP.GE.AND P1, PT, R2, UR7, PT ;  /* 0x0000000702007c0c */ /* 0x000fe2000bf26270 */
[----:B------:R-:W-:Y:S01]  /*4670*/  @!P2 FADD.FTZ R32, -R21, R32 ;  /* 0x000000201520a221 */ /* 0x000fe20000010100 */
[----:B------:R-:W-:Y:S01]  /*4680*/  LOP3.LUT R2, R7, 0x40, RZ, 0xfc, !PT ;  /* 0x0000004007027812 */ /* 0x000fe200078efcff */
[----:B--2---:R2:W-:Y:S01]  /*4690*/  @!P0 STS [R9+0x220], R3 ;  /* 0x0002200309008388 */ /* 0x0045e20000000800 */
[----:B------:R-:W-:Y:S01]  /*46a0*/  ISETP.GT.U32.OR P1, PT, R4, 0x7f, P1 ;  /* 0x0000007f0400780c */ /* 0x000fe20000f24470 */
[----:B------:R-:W4:Y:S01]  /*46b0*/  @!P4 MUFU.EX2 R34, R34 ;  /* 0x000000220022c308 */ /* 0x000f220000000800 */
[----:B------:R-:W-:Y:S01]  /*46c0*/  ISETP.GE.AND P0, PT, R2, UR7, PT ;  /* 0x0000000702007c0c */ /* 0x000fe2000bf06270 */
[----:B------:R-:W-:Y:S01]  /*46d0*/  @!P3 FMUL.FTZ R31, R31, 1.4426950216293334961 ;  /* 0x3fb8aa3b1f1fb820 */ /* 0x000fe20000410000 */
[----:B---3--:R3:W-:Y:S01]  /*46e0*/  @!P6 STS [R9+0x440], R6 ;  /* 0x000440060900e388 */ /* 0x0087e20000000800 */
[----:B------:R-:W-:Y:S01]  /*46f0*/  @!P2 FMUL.FTZ R32, R32, 1.4426950216293334961 ;  /* 0x3fb8aa3b2020a820 */ /* 0x000fe20000410000 */
[----:B------:R-:W-:-:S03]  /*4700*/  ISETP.GT.U32.OR P0, PT, R4, 0x7f, P0 ;  /* 0x0000007f0400780c */ /* 0x000fc60000704470 */
[----:B------:R-:W5:Y:S01]  /*4710*/  @!P3 MUFU.EX2 R2, R31 ;  /* 0x0000001f0002b308 */ /* 0x000f620000000800 */
[----:B0-----:R-:W-:Y:S01]  /*4720*/  @!P5 STS [R9+0x660], R8 ;  /* 0x000660080900d388 */ /* 0x001fe20000000800 */
[----:B------:R-:W-:Y:S02]  /*4730*/  IMAD.MOV.U32 R5, RZ, RZ, RZ ;  /* 0x000000ffff057224 */ /* 0x000fe400078e00ff */
[----:B------:R-:W-:-:S04]  /*4740*/  @!P1 FADD.FTZ R29, -R21, R29 ;  /* 0x0000001d151d9221 */ /* 0x000fc80000010100 */
[----:B------:R-:W-:Y:S01]  /*4750*/  @!P1 FMUL.FTZ R29, R29, 1.4426950216293334961 ;  /* 0x3fb8aa3b1d1d9820 */ /* 0x000fe20000410000 */
[----:B------:R-:W0:Y:S01]  /*4760*/  @!P2 MUFU.EX2 R32, R32 ;  /* 0x000000200020a308 */ /* 0x000e220000000800 */
[----:B------:R-:W-:Y:S01]  /*4770*/  @!P0 FADD.FTZ R30, -R21, R30 ;  /* 0x0000001e151e8221 */ /* 0x000fe20000010100 */
[C---:B-1----:R-:W-:Y:S01]  /*4780*/  LOP3.LUT R0, R7.reuse, 0x48, RZ, 0xfc, !PT ;  /* 0x0000004807007812 */ /* 0x042fe200078efcff */
[----:B----4-:R-:W-:Y:S02]  /*4790*/  @!P4 STS [R9+0x880], R34 ;  /* 0x000880220900c388 */ /* 0x010fe40000000800 */
[----:B------:R-:W-:Y:S01]  /*47a0*/  @!P0 FMUL.FTZ R30, R30, 1.4426950216293334961 ;  /* 0x3fb8aa3b1e1e8820 */ /* 0x000fe20000410000 */
[----:B------:R-:W-:Y:S02]  /*47b0*/  ISETP.GE.AND P6, PT, R0, UR7, PT ;  /* 0x0000000700007c0c */ /* 0x000fe4000bfc6270 */
[C---:B------:R-:W-:Y:S01]  /*47c0*/  LOP3.LUT R0, R7.reuse, 0x50, RZ, 0xfc, !PT ;  /* 0x0000005007007812 */ /* 0x040fe200078efcff */
[----:B-----5:R1:W-:Y:S01]  /*47d0*/  @!P3 STS [R9+0xaa0], R2 ;  /* 0x000aa0020900b388 */ /* 0x0203e20000000800 */
[----:B--2---:R-:W-:Y:S01]  /*47e0*/  LOP3.LUT R3, R7, 0x68, RZ, 0xfc, !PT ;  /* 0x0000006807037812 */ /* 0x004fe200078efcff */
[----:B---3--:R-:W2:Y:S01]  /*47f0*/  @!P1 MUFU.EX2 R6, R29 ;  /* 0x0000001d00069308 */ /* 0x008ea20000000800 */
[----:B------:R-:W-:-:S02]  /*4800*/  ISETP.GE.AND P5, PT, R0, UR7, PT ;  /* 0x0000000700007c0c */ /* 0x000fc4000bfa6270 */
[C---:B------:R-:W-:Y:S02]  /*4810*/  LOP3.LUT R0, R7.reuse, 0x58, RZ, 0xfc, !PT ;  /* 0x0000005807007812 */ /* 0x040fe400078efcff */
[----:B------:R-:W-:Y:S01]  /*4820*/  ISETP.GT.U32.OR P6, PT, R4, 0x7f, P6 ;  /* 0x0000007f0400780c */ /* 0x000fe200037c4470 */
[----:B0-----:R-:W-:Y:S01]  /*4830*/  @!P2 STS [R9+0xcc0], R32 ;  /* 0x000cc0200900a388 */ /* 0x001fe20000000800 */
[----:B------:R-:W-:Y:S01]  /*4840*/  ISETP.GE.AND P4, PT, R0, UR7, PT ;  /* 0x0000000700007c0c */ /* 0x000fe2000bf86270 */
[----:B------:R-:W0:Y:S01]  /*4850*/  @!P0 MUFU.EX2 R30, R30 ;  /* 0x0000001e001e8308 */ /* 0x000e220000000800 */
[----:B------:R-:W-:Y:S02]  /*4860*/  LOP3.LUT R0, R7, 0x60, RZ, 0xfc, !PT ;  /* 0x0000006007007812 */ /* 0x000fe400078efcff */
[----:B------:R-:W-:Y:S02]  /*4870*/  ISETP.GE.AND P2, PT, R3, UR7, PT ;  /* 0x0000000703007c0c */ /* 0x000fe4000bf46270 */
[----:B------:R-:W-:-:S02]  /*4880*/  ISETP.GE.AND P3, PT, R0, UR7, PT ;  /* 0x0000000700007c0c */ /* 0x000fc4000bf66270 */
[----:B------:R-:W-:Y:S01]  /*4890*/  LOP3.LUT R0, R7, 0x70, RZ, 0xfc, !PT ;  /* 0x0000007007007812 */ /* 0x000fe200078efcff */
[----:B--2---:R2:W-:Y:S01]  /*48a0*/  @!P1 STS [R9+0xee0], R6 ;  /* 0x000ee00609009388 */ /* 0x0045e20000000800 */
[----:B------:R-:W-:Y:S01]  /*48b0*/  ISETP.GT.U32.OR P5, PT, R4, 0x7f, P5 ;  /* 0x0000007f0400780c */ /* 0x000fe20002fa4470 */
[----:B------:R-:W-:Y:S01]  /*48c0*/  @!P6 FADD.FTZ R27, -R21, R27 ;  /* 0x0000001b151be221 */ /* 0x000fe20000010100 */
[----:B------:R-:W-:Y:S02]  /*48d0*/  ISETP.GE.AND P1, PT, R0, UR7, PT ;  /* 0x0000000700007c0c */ /* 0x000fe4000bf26270 */
[----:B------:R-:W-:Y:S01]  /*48e0*/  LOP3.LUT R0, R7, 0x78, RZ, 0xfc, !PT ;  /* 0x0000007807007812 */ /* 0x000fe200078efcff */
[----:B------:R-:W-:Y:S01]  /*48f0*/  @!P6 FMUL.FTZ R27, R27, 1.4426950216293334961 ;  /* 0x3fb8aa3b1b1be820 */ /* 0x000fe20000410000 */
[----:B------:R-:W-:Y:S01]  /*4900*/  ISETP.GT.U32.OR P4, PT, R4, 0x7f, P4 ;  /* 0x0000007f0400780c */ /* 0x000fe20002784470 */
[----:B0-----:R-:W-:Y:S01]  /*4910*/  @!P0 STS [R9+0x1100], R30 ;  /* 0x0011001e09008388 */ /* 0x001fe20000000800 */
[----:B------:R-:W-:Y:S01]  /*4920*/  ISETP.GE.AND P0, PT, R0, UR7, PT ;  /* 0x0000000700007c0c */ /* 0x000fe2000bf06270 */
[----:B-1----:R-:W0:Y:S01]  /*4930*/  @!P6 MUFU.EX2 R2, R27 ;  /* 0x0000001b0002e308 */ /* 0x002e220000000800 */
[C---:B------:R-:W-:Y:S01]  /*4940*/  ISETP.GT.U32.OR P3, PT, R4.reuse, 0x7f, P3 ;  /* 0x0000007f0400780c */ /* 0x040fe20001f64470 */
[----:B------:R-:W-:Y:S01]  /*4950*/  IMAD.MOV.U32 R0, RZ, RZ, RZ ;  /* 0x000000ffff007224 */ /* 0x000fe200078e00ff */
[C---:B------:R-:W-:Y:S01]  /*4960*/  ISETP.GT.U32.OR P2, PT, R4.reuse, 0x7f, P2 ;  /* 0x0000007f0400780c */ /* 0x040fe20001744470 */
[----:B------:R-:W-:Y:S01]  /*4970*/  @!P5 FADD.FTZ R28, -R21, R28 ;  /* 0x0000001c151cd221 */ /* 0x000fe20000010100 */
[----:B------:R-:W-:-:S02]  /*4980*/  ISETP.GT.U32.OR P1, PT, R4, 0x7f, P1 ;  /* 0x0000007f0400780c */ /* 0x000fc40000f24470 */
[----:B------:R-:W-:Y:S01]  /*4990*/  ISETP.GT.U32.OR P0, PT, R4, 0x7f, P0 ;  /* 0x0000007f0400780c */ /* 0x000fe20000704470 */
[----:B------:R-:W-:Y:S02]  /*49a0*/  @!P5 FMUL.FTZ R28, R28, 1.4426950216293334961 ;  /* 0x3fb8aa3b1c1cd820 */ /* 0x000fe40000410000 */
[----:B------:R-:W-:-:S04]  /*49b0*/  @!P4 FADD.FTZ R25, -R21, R25 ;  /* 0x000000191519c221 */ /* 0x000fc80000010100 */
[----:B------:R-:W-:Y:S01]  /*49c0*/  @!P3 FADD.FTZ R26, -R21, R26 ;  /* 0x0000001a151ab221 */ /* 0x000fe20000010100 */
[----:B------:R-:W-:Y:S01]  /*49d0*/  @!P4 FMUL.FTZ R25, R25, 1.4426950216293334961 ;  /* 0x3fb8aa3b1919c820 */ /* 0x000fe20000410000 */
[C---:B------:R-:W-:Y:S01]  /*49e0*/  @!P2 FADD.FTZ R23, -R21.reuse, R23 ;  /* 0x000000171517a221 */ /* 0x040fe20000010100 */
[----:B------:R-:W1:Y:S01]  /*49f0*/  @!P5 MUFU.EX2 R28, R28 ;  /* 0x0000001c001cd308 */ /* 0x000e620000000800 */
[C---:B------:R-:W-:Y:S01]  /*4a00*/  @!P1 FADD.FTZ R24, -R21.reuse, R24 ;  /* 0x0000001815189221 */ /* 0x040fe20000010100 */
[----:B------:R-:W-:Y:S01]  /*4a10*/  @!P3 FMUL.FTZ R26, R26, 1.4426950216293334961 ;  /* 0x3fb8aa3b1a1ab820 */ /* 0x000fe20000410000 */
[----:B------:R-:W-:Y:S01]  /*4a20*/  @!P0 FADD.FTZ R21, -R21, R22 ;  /* 0x0000001615158221 */ /* 0x000fe20000010100 */
[----:B------:R-:W-:Y:S01]  /*4a30*/  @!P2 FMUL.FTZ R23, R23, 1.4426950216293334961 ;  /* 0x3fb8aa3b1717a820 */ /* 0x000fe20000410000 */
[----:B------:R-:W-:Y:S01]  /*4a40*/  @!P1 FMUL.FTZ R24, R24, 1.4426950216293334961 ;  /* 0x3fb8aa3b18189820 */ /* 0x000fe20000410000 */
[----:B0-----:R0:W-:Y:S01]  /*4a50*/  @!P6 STS [R9+0x1320], R2 ;  /* 0x001320020900e388 */ /* 0x0011e20000000800 */
[----:B------:R-:W-:Y:S01]  /*4a60*/  @!P0 FMUL.FTZ R10, R21, 1.4426950216293334961 ;  /* 0x3fb8aa3b150a8820 */ /* 0x000fe20000410000 */
[----:B--2---:R-:W2:Y:S08]  /*4a70*/  @!P4 MUFU.EX2 R6, R25 ;  /* 0x000000190006c308 */ /* 0x004eb00000000800 */
[----:B------:R-:W3:Y:S01]  /*4a80*/  @!P3 MUFU.EX2 R26, R26 ;  /* 0x0000001a001ab308 */ /* 0x000ee20000000800 */
[----:B-1----:R1:W-:Y:S07]  /*4a90*/  @!P5 STS [R9+0x1540], R28 ;  /* 0x0015401c0900d388 */ /* 0x0023ee0000000800 */
[----:B------:R-:W4:Y:S01]  /*4aa0*/  @!P2 MUFU.EX2 R8, R23 ;  /* 0x000000170008a308 */ /* 0x000f220000000800 */
[----:B--2---:R1:W-:Y:S01]  /*4ab0*/  @!P4 STS [R9+0x1760], R6 ;  /* 0x001760060900c388 */ /* 0x0043e20000000800 */
[----:B0-----:R-:W-:-:S06]  /*4ac0*/  CS2R R2, SRZ ;  /* 0x0000000000027805 */ /* 0x001fcc000001ff00 */
[----:B------:R-:W0:Y:S01]  /*4ad0*/  @!P1 MUFU.EX2 R24, R24 ;  /* 0x0000001800189308 */ /* 0x000e220000000800 */
[----:B---3--:R1:W-:Y:S07]  /*4ae0*/  @!P3 STS [R9+0x1980], R26 ;  /* 0x0019801a0900b388 */ /* 0x0083ee0000000800 */
[----:B------:R-:W2:Y:S01]  /*4af0*/  @!P0 MUFU.EX2 R10, R10 ;  /* 0x0000000a000a8308 */ /* 0x000ea20000000800 */
[----:B----4-:R1:W-:Y:S04]  /*4b00*/  @!P2 STS [R9+0x1ba0], R8 ;  /* 0x001ba0080900a388 */ /* 0x0103e80000000800 */
[----:B0-----:R1:W-:Y:S04]  /*4b10*/  @!P1 STS [R9+0x1dc0], R24 ;  /* 0x001dc01809009388 */ /* 0x0013e80000000800 */
[----:B--2---:R1:W-:Y:S01]  /*4b20*/  @!P0 STS [R9+0x1fe0], R10 ;  /* 0x001fe00a09008388 */ /* 0x0043e20000000800 */
[----:B------:R-:W-:Y:S06]  /*4b30*/  BAR.SYNC.DEFER_BLOCKING 0x0 ;  /* 0x0000000000007b1d */ /* 0x000fec0000010000 */
[----:B------:R-:W-:Y:S05]  /*4b40*/  BRA.U !UP0, `(.L_x_22) ;  /* 0x0000000508d47547 */ /* 0x000fea000b800000 */
[----:B------:R-:W0:Y:S01]  /*4b50*/  LDC R20, c[0x0][0x44c] ;  /* 0x00011300ff147b82 */ /* 0x000e220000000800 */
[----:B------:R-:W2:Y:S01]  /*4b60*/  LDCU.64 UR4, c[0x0][0x3f8] ;  /* 0x00007f00ff0477ac */ /* 0x000ea20008000a00 */
[----:B------:R-:W-:Y:S01]  /*4b70*/  LOP3.LUT R19, R7, 0x3f8, R4, 0xf8, !PT ;  /* 0x000003f807137812 */ /* 0x000fe200078ef804 */
[----:B------:R-:W-:Y:S01]  /*4b80*/  IMAD.MOV.U32 R22, RZ, RZ, RZ ;  /* 0x000000ffff167224 */ /* 0x000fe200078e00ff */
[----:B-1----:R-:W-:Y:S01]  /*4b90*/  CS2R R10, SRZ ;  /* 0x00000000000a7805 */ /* 0x002fe2000001ff00 */
[----:B------:R-:W-:Y:S01]  /*4ba0*/  UISETP.GE.U32.AND UP0, UPT, UR7, 0x4, UPT ;  /* 0x000000040700788c */ /* 0x000fe2000bf06070 */
[----:B------:R-:W-:Y:S01]  /*4bb0*/  CS2R R8, SRZ ;  /* 0x0000000000087805 */ /* 0x000fe2000001ff00 */
[----:B------:R-:W-:Y:S01]  /*4bc0*/  UIADD3 UR10, UPT, UPT, UR20, -UR6, URZ ;  /* 0x80000006140a7290 */ /* 0x000fe2000fffe0ff */
[C---:B0-----:R-:W-:Y:S02]  /*4bd0*/  IMAD R0, R20.reuse, UR6, RZ ;  /* 0x0000000614007c24 */ /* 0x041fe4000f8e02ff */
[----:B------:R-:W-:-:S03]  /*4be0*/  IMAD R20, R20, UR20, RZ ;  /* 0x0000001414147c24 */ /* 0x000fc6000f8e02ff */
[----:B------:R-:W-:-:S04]  /*4bf0*/  LEA R19, P0, R19, R0, 0x2 ;  /* 0x0000000013137211 */ /* 0x000fc800078010ff */
[----:B------:R-:W-:Y:S02]  /*4c00*/  LEA.HI.X.SX32 R0, R0, RZ, 0x1, P0 ;  /* 0x000000ff00007211 */ /* 0x000fe400000f0eff */
[----:B--2---:R-:W-:Y:S01]  /*4c10*/  LEA R18, P0, R19, UR4, 0x2 ;  /* 0x0000000413127c11 */ /* 0x004fe2000f8010ff */
[----:B------:R-:W-:-:S03]  /*4c20*/  ULOP3.LUT UR4, UR7, 0x3, URZ, 0xc0, !UPT ;  /* 0x0000000307047892 */ /* 0x000fc6000f8ec0ff */
[----:B------:R-:W-:Y:S01]  /*4c30*/  LEA.HI.X R19, R19, UR5, R0, 0x2, P0 ;  /* 0x0000000513137c11 */ /* 0x000fe200080f1400 */
[----:B------:R-:W-:Y:S01]  /*4c40*/  IMAD.MOV.U32 R0, RZ, RZ, RZ ;  /* 0x000000ffff007224 */ /* 0x000fe200078e00ff */
[----:B------:R-:W-:Y:S07]  /*4c50*/  BRA.U !UP0, `(.L_x_23) ;  /* 0x0000000508287547 */ /* 0x000fee000b800000 */
[----:B------:R-:W-:Y:S01]  /*4c60*/  ULOP3.LUT UR11, UR7, 0x7ffffffc, URZ, 0xc0, !UPT ;  /* 0x7ffffffc070b7892 */ /* 0x000fe2000f8ec0ff */
[----:B------:R-:W-:Y:S01]  /*4c70*/  HFMA2 R0, -RZ, RZ, 0, 0 ;  /* 0x00000000ff007431 */ /* 0x000fe200000001ff */
[----:B------:R-:W-:Y:S02]  /*4c80*/  ISETP.GE.AND P2, PT, R13, UR10, PT ;  /* 0x0000000a0d007c0c */ /* 0x000fe4000bf46270 */
[----:B------:R-:W-:Y:S02]  /*4c90*/  CS2R R2, SRZ ;  /* 0x0000000000027805 */ /* 0x000fe4000001ff00 */
[----:B------:R-:W-:Y:S01]  /*4ca0*/  IADD3 R7, PT, PT, R15, 0x88, R14 ;  /* 0x000000880f077810 */ /* 0x000fe20007ffe00e */
[C---:B------:R-:W-:Y:S01]  /*4cb0*/  IMAD.WIDE R30, R20.reuse, 0x10, RZ ;  /* 0x00000010141e7825 */ /* 0x040fe200078e02ff */
[----:B------:R-:W-:Y:S01]  /*4cc0*/  MOV R5, RZ ;  /* 0x000000ff00057202 */ /* 0x000fe20000000f00 */
[----:B------:R-:W0:Y:S01]  /*4cd0*/  LDCU UR5, c[0x0][0x440] ;  /* 0x00008800ff0577ac */ /* 0x000e220008000800 */
[----:B------:R-:W-:Y:S01]  /*4ce0*/  MOV R22, UR11 ;  /* 0x0000000b00167c02 */ /* 0x000fe20008000f00 */
[----:B------:R-:W-:Y:S01]  /*4cf0*/  IMAD.WIDE R28, R20, 0xc, RZ ;  /* 0x0000000c141c7825 */ /* 0x000fe200078e02ff */
[----:B------:R-:W-:-:S03]  /*4d00*/  UIADD3 UR7, UPT, UPT, -UR11, URZ, URZ ;  /* 0x000000ff0b077290 */ /* 0x000fc6000fffe1ff */
[----:B------:R-:W-:-:S04]  /*4d10*/  IMAD.WIDE R26, R20, 0x8, RZ ;  /* 0x00000008141a7825 */ /* 0x000fc800078e02ff */
[----:B------:R-:W-:-:S07]  /*4d20*/  IMAD.WIDE R24, R20, 0x4, RZ ;  /* 0x0000000414187825 */ /* 0x000fce00078e02ff */
.L_x_32:
[----:B--2---:R1:W2:Y:S01]  /*4d30*/  LDS R4, [R7+-0x88] ;  /* 0xffff780007047984 */ /* 0x0042a20000000800 */
[----:B------:R-:W-:Y:S03]  /*4d40*/  BSSY.RECONVERGENT B0, `(.L_x_24) ;  /* 0x0000008000007945 */ /* 0x000fe60003800200 */
[----:B---3--:R1:W3:Y:S04]  /*4d50*/  LDS R6, [R7+-0x44] ;  /* 0xffffbc0007067984 */ /* 0x0082e80000000800 */
[----:B------:R1:W4:Y:S01]  /*4d60*/  LDS R12, [R7] ;  /* 0x00000000070c7984 */ /* 0x0003220000000800 */
[----:B0-----:R-:W-:Y:S05]  /*4d70*/  @P2 BRA `(.L_x_25) ;  /* 0x0000000000102947 */ /* 0x001fea0003800000 */
[----:B0-----:R-:W-:Y:S02]  /*4d80*/  ISETP.GE.AND P0, PT, R16, UR5, PT ;  /* 0x0000000510007c0c */ /* 0x001fe4000bf06270 */
[----:B------:R-:W-:Y:S02]  /*4d90*/  CS2R R10, SRZ ;  /* 0x00000000000a7805 */ /* 0x000fe4000001ff00 */
[----:B------:R-:W-:Y:S09]  /*4da0*/  CS2R R8, SRZ ;  /* 0x0000000000087805 */ /* 0x000ff2000001ff00 */
[----:B------:R0:W5:Y:S02]  /*4db0*/  @!P0 LDG.E.128 R8, desc[UR8][R18.64] ;  /* 0x0000000812088981 */ /* 0x000164000c1e1d00 */
.L_x_25:
[----:B0-----:R-:W-:Y:S05]  /*4dc0*/  BSYNC.RECONVERGENT B0 ;  /* 0x0000000000007941 */ /* 0x001fea0003800200 */
.L_x_24:
[----:B------:R-:W-:Y:S01]  /*4dd0*/  ISETP.GE.AND P2, PT, R13, UR10, PT ;  /* 0x0000000a0d007c0c */ /* 0x000fe2000bf46270 */
[C---:B--2--5:R-:W-:Y:S01]  /*4de0*/  FFMA.FTZ R5, R4.reuse, R8, R5 ;  /* 0x0000000804057223 */ /* 0x064fe20000010005 */
[C---:B------:R-:W-:Y:S01]  /*4df0*/  FFMA.FTZ R2, R4.reuse, R9, R2 ;  /* 0x0000000904027223 */ /* 0x040fe20000010002 */
[----:B------:R-:W-:Y:S01]  /*4e00*/  BSSY.RECONVERGENT B0, `(.L_x_26) ;  /* 0x000000a000007945 */ /* 0x000fe20003800200 */
[C---:B------:R-:W-:Y:S01]  /*4e10*/  FFMA.FTZ R3, R4.reuse, R10, R3 ;  /* 0x0000000a04037223 */ /* 0x040fe20000010003 */
[----:B------:R-:W-:Y:S08]  /*4e20*/  FFMA.FTZ R0, R4, R11, R0 ;  /* 0x0000000b04007223 */ /* 0x000ff00000010000 */
[----:B------:R-:W-:Y:S05]  /*4e30*/  @P2 BRA `(.L_x_27) ;  /* 0x0000000000182947 */ /* 0x000fea0003800000 */
[----:B------:R-:W-:Y:S02]  /*4e40*/  ISETP.GE.AND P0, PT, R16, UR5, PT ;  /* 0x0000000510007c0c */ /* 0x000fe4000bf06270 */
[----:B------:R-:W-:Y:S02]  /*4e50*/  CS2R R10, SRZ ;  /* 0x00000000000a7805 */ /* 0x000fe4000001ff00 */
[----:B------:R-:W-:Y:S09]  /*4e60*/  CS2R R8, SRZ ;  /* 0x0000000000087805 */ /* 0x000ff2000001ff00 */
[----:B------:R-:W-:Y:S05]  /*4e70*/  @!P0 IADD3 R32, P1, PT, R24, R18, RZ ;  /* 0x0000001218208210 */ /* 0x000fea0007f3e0ff */
[----:B------:R-:W-:Y:S05]  /*4e80*/  @!P0 IMAD.X R33, R25, 0x1, R19, P1 ;  /* 0x0000000119218824 */ /* 0x000fea00008e0613 */
[----:B------:R0:W5:Y:S03]  /*4e90*/  @!P0 LDG.E.128 R8, desc[UR8][R32.64] ;  /* 0x0000000820088981 */ /* 0x000166000c1e1d00 */
.L_x_27:
[----:B------:R-:W-:Y:S05]  /*4ea0*/  BSYNC.RECONVERGENT B0 ;  /* 0x0000000000007941 */ /* 0x000fea0003800200 */
.L_x_26:
[C---:B---3-5:R-:W-:Y:S01]  /*4eb0*/  FFMA.FTZ R5, R6.reuse, R8, R5 ;  /* 0x0000000806057223 */ /* 0x068fe20000010005 */
[C---:B------:R-:W-:Y:S01]  /*4ec0*/  FFMA.FTZ R2, R6.reuse, R9, R2 ;  /* 0x0000000906027223 */ /* 0x040fe20000010002 */
[----:B------:R-:W-:Y:S01]  /*4ed0*/  BSSY.RECONVERGENT B0, `(.L_x_28) ;  /* 0x000000a000007945 */ /* 0x000fe20003800200 */
[C---:B------:R-:W-:Y:S01]  /*4ee0*/  FFMA.FTZ R3, R6.reuse, R10, R3 ;  /* 0x0000000a06037223 */ /* 0x040fe20000010003 */
[----:B------:R-:W-:Y:S02]  /*4ef0*/  FFMA.FTZ R0, R6, R11, R0 ;  /* 0x0000000b06007223 */ /* 0x000fe40000010000 */
[----:B------:R-:W-:Y:S05]  /*4f00*/  @P2 BRA `(.L_x_29) ;  /* 0x0000000000182947 */ /* 0x000fea0003800000 */
[----:B------:R-:W-:Y:S02]  /*4f10*/  ISETP.GE.AND P0, PT, R16, UR5, PT ;  /* 0x0000000510007c0c */ /* 0x000fe4000bf06270 */
[----:B------:R-:W-:Y:S02]  /*4f20*/  CS2R R10, SRZ ;  /* 0x00000000000a7805 */ /* 0x000fe4000001ff00 */
[----:B------:R-:W-:Y:S09]  /*4f30*/  CS2R R8, SRZ ;  /* 0x0000000000087805 */ /* 0x000ff2000001ff00 */
[----:B0-----:R-:W-:Y:S05]  /*4f40*/  @!P0 IADD3 R32, P1, PT, R26, R18, RZ ;  /* 0x000000121a208210 */ /* 0x001fea0007f3e0ff */
[----:B------:R-:W-:Y:S05]  /*4f50*/  @!P0 IMAD.X R33, R27, 0x1, R19, P1 ;  /* 0x000000011b218824 */ /* 0x000fea00008e0613 */
[----:B------:R2:W5:Y:S03]  /*4f60*/  @!P0 LDG.E.128 R8, desc[UR8][R32.64] ;  /* 0x0000000820088981 */ /* 0x000566000c1e1d00 */
.L_x_29:
[----:B------:R-:W-:Y:S05]  /*4f70*/  BSYNC.RECONVERGENT B0 ;  /* 0x0000000000007941 */ /* 0x000fea0003800200 */
.L_x_28:
[C---:B----45:R-:W-:Y:S01]  /*4f80*/  FFMA.FTZ R5, R12.reuse, R8, R5 ;  /* 0x000000080c057223 */ /* 0x070fe20000010005 */
        /* <DEDUP_REMOVED lines=8> */
[----:B0-2---:R-:W-:Y:S05]  /*5010*/  @!P0 IADD3 R32, P1, PT, R28, R18, RZ ;  /* 0x000000121c208210 */ /* 0x005fea0007f3e0ff */
[----:B------:R-:W-:Y:S05]  /*5020*/  @!P0 IMAD.X R33, R29, 0x1, R19, P1 ;  /* 0x000000011d218824 */ /* 0x000fea00008e0613 */
[----:B------:R3:W5:Y:S03]  /*5030*/  @!P0 LDG.E.128 R8, desc[UR8][R32.64] ;  /* 0x0000000820088981 */ /* 0x000766000c1e1d00 */
.L_x_31:
[----:B------:R-:W-:Y:S05]  /*5040*/  BSYNC.RECONVERGENT B0 ;  /* 0x0000000000007941 */ /* 0x000fea0003800200 */
.L_x_30:
[----:B------:R-:W-:Y:S01]  /*5050*/  IADD3 R18, P0, PT, R30, R18, RZ ;  /* 0x000000121e127210 */ /* 0x000fe20007f1e0ff */
[----:B------:R1:W4:Y:S01]  /*5060*/  LDS R4, [R7+0x44] ;  /* 0x0000440007047984 */ /* 0x0003220000000800 */
[----:B------:R-:W-:Y:S02]  /*5070*/  UIADD3 UR7, UPT, UPT, UR7, 0x4, URZ ;  /* 0x0000000407077890 */ /* 0x000fe4000fffe0ff */
[----:B------:R-:W-:Y:S02]  /*5080*/  IADD3.X R19, PT, PT, R31, R19, RZ, P0, !PT ;  /* 0x000000131f137210 */ /* 0x000fe400007fe4ff */
[----:B------:R-:W-:Y:S01]  /*5090*/  UISETP.NE.AND UP0, UPT, UR7, URZ, UPT ;  /* 0x000000ff0700728c */ /* 0x000fe2000bf05270 */
[----:B-1----:R-:W-:Y:S01]  /*50a0*/  IADD3 R7, PT, PT, R7, 0x110, RZ ;  /* 0x0000011007077810 */ /* 0x002fe20007ffe0ff */
[C---:B----45:R-:W-:Y:S01]  /*50b0*/  FFMA.FTZ R5, R4.reuse, R8, R5 ;  /* 0x0000000804057223 */ /* 0x070fe20000010005 */
[C---:B------:R-:W-:Y:S01]  /*50c0*/  FFMA.FTZ R2, R4.reuse, R9, R2 ;  /* 0x0000000904027223 */ /* 0x040fe20000010002 */
[C---:B------:R-:W-:Y:S01]  /*50d0*/  FFMA.FTZ R3, R4.reuse, R10, R3 ;  /* 0x0000000a04037223 */ /* 0x040fe20000010003 */
[----:B------:R-:W-:Y:S04]  /*50e0*/  FFMA.FTZ R0, R4, R11, R0 ;  /* 0x0000000b04007223 */ /* 0x000fe80000010000 */
[----:B------:R-:W-:Y:S05]  /*50f0*/  BRA.U UP0, `(.L_x_32) ;  /* 0xfffffffd000c7547 */ /* 0x000fea000b83ffff */
.L_x_23:
[----:B------:R-:W-:-:S09]  /*5100*/  UISETP.NE.AND UP0, UPT, UR4, URZ, UPT ;  /* 0x000000ff0400728c */ /* 0x000fd2000bf05270 */
[----:B------:R-:W-:Y:S05]  /*5110*/  BRA.U !UP0, `(.L_x_22) ;  /* 0x0000000108607547 */ /* 0x000fea000b800000 */
[----:B------:R-:W-:Y:S01]  /*5120*/  IMAD R15, R22, 0x44, R15 ;  /* 0x00000044160f7824 */ /* 0x000fe200078e020f */
[----:B------:R-:W-:Y:S01]  /*5130*/  ISETP.GE.AND P1, PT, R13, UR10, PT ;  /* 0x0000000a0d007c0c */ /* 0x000fe2000bf26270 */
[----:B------:R-:W-:Y:S01]  /*5140*/  IMAD.WIDE R20, R20, 0x4, RZ ;  /* 0x0000000414147825 */ /* 0x000fe200078e02ff */
[----:B------:R-:W1:Y:S02]  /*5150*/  LDCU UR5, c[0x0][0x440] ;  /* 0x00008800ff0577ac */ /* 0x000e640008000800 */
[----:B------:R-:W-:Y:S01]  /*5160*/  IADD3 R6, PT, PT, R14, R15, RZ ;  /* 0x0000000f0e067210 */ /* 0x000fe20007ffe0ff */
[----:B------:R-:W-:-:S12]  /*5170*/  UIADD3 UR7, UPT, UPT, -UR4, URZ, URZ ;  /* 0x000000ff04077290 */ /* 0x000fd8000fffe1ff */
.L_x_35:
[----:B------:R4:W0:Y:S01]  /*5180*/  LDS R4, [R6] ;  /* 0x0000000006047984 */ /* 0x0008220000000800 */
[----:B------:R-:W-:Y:S01]  /*5190*/  UIADD3 UR7, UPT, UPT, UR7, 0x1, URZ ;  /* 0x0000000107077890 */ /* 0x000fe2000fffe0ff */
[----:B------:R-:W-:Y:S04]  /*51a0*/  BSSY.RECONVERGENT B0, `(.L_x_33) ;  /* 0x0000006000007945 */ /* 0x000fe80003800200 */
[----:B------:R-:W-:Y:S05]  /*51b0*/  @P1 BRA `(.L_x_34) ;  /* 0x0000000000101947 */ /* 0x000fea0003800000 */
[----:B-1----:R-:W-:Y:S02]  /*51c0*/  ISETP.GE.AND P0, PT, R16, UR5, PT ;  /* 0x0000000510007c0c */ /* 0x002fe4000bf06270 */
[----:B------:R-:W-:Y:S02]  /*51d0*/  CS2R R10, SRZ ;  /* 0x00000000000a7805 */ /* 0x000fe4000001ff00 */
[----:B------:R-:W-:Y:S09]  /*51e0*/  CS2R R8, SRZ ;  /* 0x0000000000087805 */ /* 0x000ff2000001ff00 */
[----:B------:R1:W5:Y:S02]  /*51f0*/  @!P0 LDG.E.128 R8, desc[UR8][R18.64] ;  /* 0x0000000812088981 */ /* 0x000364000c1e1d00 */
.L_x_34:
[----:B-1----:R-:W-:Y:S05]  /*5200*/  BSYNC.RECONVERGENT B0 ;  /* 0x0000000000007941 */ /* 0x002fea0003800200 */
.L_x_33:
[----:B------:R-:W-:Y:S01]  /*5210*/  IADD3 R18, P0, PT, R20, R18, RZ ;  /* 0x0000001214127210 */ /* 0x000fe20007f1e0ff */
[----:B------:R-:W-:Y:S01]  /*5220*/  UISETP.NE.AND UP0, UPT, UR7, URZ, UPT ;  /* 0x000000ff0700728c */ /* 0x000fe2000bf05270 */
[----:B0----5:R-:W-:Y:S01]  /*5230*/  FFMA.FTZ R5, R4, R8, R5 ;  /* 0x0000000804057223 */ /* 0x021fe20000010005 */
[----:B----4-:R-:W-:Y:S01]  /*5240*/  IADD3 R6, PT, PT, R6, 0x44, RZ ;  /* 0x0000004406067810 */ /* 0x010fe20007ffe0ff */
[C---:B------:R-:W-:Y:S01]  /*5250*/  FFMA.FTZ R2, R4.reuse, R9, R2 ;  /* 0x0000000904027223 */ /* 0x040fe20000010002 */
[C---:B------:R-:W-:Y:S01]  /*5260*/  FFMA.FTZ R3, R4.reuse, R10, R3 ;  /* 0x0000000a04037223 */ /* 0x040fe20000010003 */
[----:B------:R-:W-:Y:S01]  /*5270*/  IADD3.X R19, PT, PT, R21, R19, RZ, P0, !PT ;  /* 0x0000001315137210 */ /* 0x000fe200007fe4ff */
[----:B------:R-:W-:Y:S03]  /*5280*/  FFMA.FTZ R0, R4, R11, R0 ;  /* 0x0000000b04007223 */ /* 0x000fe60000010000 */
[----:B------:R-:W-:Y:S05]  /*5290*/  BRA.U UP0, `(.L_x_35) ;  /* 0xfffffffd00b87547 */ /* 0x000fea000b83ffff */
.L_x_22:
[----:B------:R-:W-:-:S04]  /*52a0*/  IADD3 R13, PT, PT, R13, UR6, RZ ;  /* 0x000000060d0d7c10 */ /* 0x000fc8000fffe0ff */
[----:B------:R-:W-:-:S13]  /*52b0*/  ISETP.GE.AND P0, PT, R13, UR20, PT ;  /* 0x000000140d007c0c */ /* 0x000fda000bf06270 */
[----:B------:R-:W-:Y:S05]  /*52c0*/  @P0 EXIT ;  /* 0x000000000000094d */ /* 0x000fea0003800000 */
[----:B-1----:R-:W-:Y:S01]  /*52d0*/  IABS R9, UR21 ;  /* 0x0000001500097c13 */ /* 0x002fe20008000000 */
[----:B------:R-:W1:Y:S01]  /*52e0*/  LDC R8, c[0x0][0x434] ;  /* 0x00010d00ff087b82 */ /* 0x000e620000000800 */
[----:B------:R-:W-:Y:S01]  /*52f0*/  IABS R10, R13 ;  /* 0x0000000d000a7213 */ /* 0x000fe20000000000 */
[----:B------:R-:W4:Y:S01]  /*5300*/  LDCU UR4, c[0x0][0x440] ;  /* 0x00008800ff0477ac */ /* 0x000f220008000800 */
[----:B------:R-:W5:Y:S01]  /*5310*/  I2F.RP R7, R9 ;  /* 0x0000000900077306 */ /* 0x000f620000209400 */
[----:B------:R-:W-:-:S05]  /*5320*/  IABS R6, UR21 ;  /* 0x0000001500067c13 */ /* 0x000fca0008000000 */
[----:B------:R-:W-:Y:S02]  /*5330*/  IMAD.MOV R6, RZ, RZ, -R6 ;  /* 0x000000ffff067224 */ /* 0x000fe400078e0a06 */
[----:B-----5:R-:W5:Y:S02]  /*5340*/  MUFU.RCP R14, R7 ;  /* 0x00000007000e7308 */ /* 0x020f640000001000 */
[----:B-----5:R-:W-:Y:S01]  /*5350*/  VIADD R14, R14, 0xffffffe ;  /* 0x0ffffffe0e0e7836 */ /* 0x020fe20000000000 */
[----:B-1----:R-:W-:-:S05]  /*5360*/  IABS R7, R8 ;  /* 0x0000000800077213 */ /* 0x002fca0000000000 */
[----:B------:R1:W5:Y:S02]  /*5370*/  F2I.FTZ.U32.TRUNC.NTZ R15, R14 ;  /* 0x0000000e000f7305 */ /* 0x000364000021f000 */
[----:B-1----:R-:W-:Y:S02]  /*5380*/  HFMA2 R14, -RZ, RZ, 0, 0 ;  /* 0x00000000ff0e7431 */ /* 0x002fe400000001ff */
[----:B-----5:R-:W-:-:S04]  /*5390*/  IMAD.MOV R4, RZ, RZ, -R15 ;  /* 0x000000ffff047224 */ /* 0x020fc800078e0a0f */
[----:B------:R-:W-:Y:S02]  /*53a0*/  IMAD R11, R4, R9, RZ ;  /* 0x00000009040b7224 */ /* 0x000fe400078e02ff */
[----:B------:R-:W1:Y:S02]  /*53b0*/  I2F.RP R4, R7 ;  /* 0x0000000700047306 */ /* 0x000e640000209400 */
[----:B------:R-:W-:-:S06]  /*53c0*/  IMAD.HI.U32 R11, R15, R11, R14 ;  /* 0x0000000b0f0b7227 */ /* 0x000fcc00078e000e */
[----:B------:R-:W-:-:S04]  /*53d0*/  IMAD.HI.U32 R11, R11, R10, RZ ;  /* 0x0000000a0b0b7227 */ /* 0x000fc800078e00ff */
[----:B------:R-:W-:Y:S01]  /*53e0*/  IMAD R6, R11, R6, R10 ;  /* 0x000000060b067224 */ /* 0x000fe200078e020a */
[----:B-1----:R-:W1:Y:S04]  /*53f0*/  MUFU.RCP R4, R4 ;  /* 0x0000000400047308 */ /* 0x002e680000001000 */
[----:B------:R-:W-:-:S13]  /*5400*/  ISETP.GT.U32.AND P1, PT, R9, R6, PT ;  /* 0x000000060900720c */ /* 0x000fda0003f24070 */
[----:B------:R-:W-:Y:S01]  /*5410*/  @!P1 IMAD.IADD R6, R6, 0x1, -R9 ;  /* 0x0000000106069824 */ /* 0x000fe200078e0a09 */
[----:B------:R-:W-:Y:S01]  /*5420*/  @!P1 IADD3 R11, PT, PT, R11, 0x1, RZ ;  /* 0x000000010b0b9810 */ /* 0x000fe20007ffe0ff */
[----:B-1----:R-:W-:Y:S01]  /*5430*/  VIADD R18, R4, 0xffffffe ;  /* 0x0ffffffe04127836 */ /* 0x002fe20000000000 */
[----:B------:R-:W-:Y:S02]  /*5440*/  ISETP.NE.AND P1, PT, RZ, UR21, PT ;  /* 0x00000015ff007c0c */ /* 0x000fe4000bf25270 */
[----:B------:R-:W-:Y:S01]  /*5450*/  ISETP.GE.U32.AND P2, PT, R6, R9, PT ;  /* 0x000000090600720c */ /* 0x000fe20003f46070 */
[----:B------:R-:W1:Y:S01]  /*5460*/  F2I.FTZ.U32.TRUNC.NTZ R19, R18 ;  /* 0x0000001200137305 */ /* 0x000e62000021f000 */
[----:B------:R-:W-:-:S04]  /*5470*/  LOP3.LUT R6, R13, UR21, RZ, 0x3c, !PT ;  /* 0x000000150d067c12 */ /* 0x000fc8000f8e3cff */
[----:B------:R-:W-:-:S07]  /*5480*/  ISETP.GE.AND P0, PT, R6, RZ, PT ;  /* 0x000000ff0600720c */ /* 0x000fce0003f06270 */
[----:B------:R-:W-:Y:S02]  /*5490*/  @P2 IADD3 R11, PT, PT, R11, 0x1, RZ ;  /* 0x000000010b0b2810 */ /* 0x000fe40007ffe0ff */
[----:B-1----:R-:W-:Y:S02]  /*54a0*/  IADD3 R6, PT, PT, RZ, -R19, RZ ;  /* 0x80000013ff067210 */ /* 0x002fe40007ffe0ff */
[----:B------:R-:W-:Y:S02]  /*54b0*/  MOV R18, RZ ;  /* 0x000000ff00127202 */ /* 0x000fe40000000f00 */
[----:B------:R-:W-:Y:S01]  /*54c0*/  @!P0 IMAD.MOV R11, RZ, RZ, -R11 ;  /* 0x000000ffff0b8224 */ /* 0x000fe200078e0a0b */
[----:B------:R-:W-:Y:S01]  /*54d0*/  @!P1 LOP3.LUT R11, RZ, UR21, RZ, 0x33, !PT ;  /* 0x00000015ff0b9c12 */ /* 0x000fe2000f8e33ff */
[----:B------:R-:W-:Y:S01]  /*54e0*/  IMAD R6, R6, R7, RZ ;  /* 0x0000000706067224 */ /* 0x000fe200078e02ff */
[----:B----4-:R-:W-:-:S03]  /*54f0*/  ISETP.GE.AND P1, PT, R16, UR4, PT ;  /* 0x0000000410007c0c */ /* 0x010fc6000bf26270 */
[----:B------:R-:W-:Y:S02]  /*5500*/  IMAD R9, R11, UR21, RZ ;  /* 0x000000150b097c24 */ /* 0x000fe4000f8e02ff */
[----:B------:R-:W-:-:S04]  /*5510*/  IMAD.HI.U32 R6, R19, R6, R18 ;  /* 0x0000000613067227 */ /* 0x000fc800078e0012 */
[----:B------:R-:W-:-:S05]  /*5520*/  IMAD.IADD R15, R13, 0x1, -R9 ;  /* 0x000000010d0f7824 */ /* 0x000fca00078e0a09 */
[----:B------:R-:W-:-:S05]  /*5530*/  IABS R4, R15 ;  /* 0x0000000f00047213 */ /* 0x000fca0000000000 */
[----:B------:R-:W-:-:S04]  /*5540*/  IMAD.HI.U32 R10, R6, R4, RZ ;  /* 0x00000004060a7227 */ /* 0x000fc800078e00ff */
[----:B------:R-:W-:-:S04]  /*5550*/  IMAD.MOV R6, RZ, RZ, -R10 ;  /* 0x000000ffff067224 */ /* 0x000fc800078e0a0a */
[----:B------:R-:W-:-:S05]  /*5560*/  IMAD R4, R7, R6, R4 ;  /* 0x0000000607047224 */ /* 0x000fca00078e0204 */
[----:B------:R-:W-:-:S13]  /*5570*/  ISETP.GT.U32.AND P0, PT, R7, R4, PT ;  /* 0x000000040700720c */ /* 0x000fda0003f04070 */
[----:B------:R-:W-:-:S04]  /*5580*/  @!P0 IADD3 R4, PT, PT, R4, -R7, RZ ;  /* 0x8000000704048210 */ /* 0x000fc80007ffe0ff */
[----:B------:R-:W-:Y:S01]  /*5590*/  ISETP.GE.U32.AND P2, PT, R4, R7, PT ;  /* 0x000000070400720c */ /* 0x000fe20003f46070 */
[----:B------:R-:W-:-:S12]  /*55a0*/  @P1 EXIT ;  /* 0x000000000000194d */ /* 0x000fd80003800000 */
[----:B------:R-:W1:Y:S01]  /*55b0*/  LDCU.128 UR4, c[0x0][0x400] ;  /* 0x00008000ff0477ac */ /* 0x000e620008000c00 */
[----:B------:R-:W-:Y:S01]  /*55c0*/  LOP3.LUT R15, R15, R8, RZ, 0x3c, !PT ;  /* 0x000000080f0f7212 */ /* 0x000fe200078e3cff */
[----:B------:R-:W-:Y:S01]  /*55d0*/  @!P0 VIADD R10, R10, 0x1 ;  /* 0x000000010a0a8836 */ /* 0x000fe20000000000 */
[----:B------:R-:W-:Y:S01]  /*55e0*/  ISETP.NE.AND P0, PT, R8, RZ, PT ;  /* 0x000000ff0800720c */ /* 0x000fe20003f05270 */
[----:B------:R-:W4:Y:S01]  /*55f0*/  LDCU.64 UR10, c[0x0][0x410] ;  /* 0x00008200ff0a77ac */ /* 0x000f220008000a00 */
[----:B------:R-:W-:Y:S01]  /*5600*/  ISETP.GE.AND P1, PT, R15, RZ, PT ;  /* 0x000000ff0f00720c */ /* 0x000fe20003f26270 */
[----:B------:R-:W-:Y:S01]  /*5610*/  @P2 VIADD R10, R10, 0x1 ;  /* 0x000000010a0a2836 */ /* 0x000fe20000000000 */
[----:B------:R-:W-:Y:S01]  /*5620*/  SHF.R.S32.HI R4, RZ, 0x1f, R11 ;  /* 0x0000001fff047819 */ /* 0x000fe2000001140b */
[----:B------:R-:W-:Y:S01]  /*5630*/  IMAD.MOV.U32 R17, RZ, RZ, RZ ;  /* 0x000000ffff117224 */ /* 0x000fe200078e00ff */
[----:B------:R-:W-:Y:S02]  /*5640*/  F2FP.F16.F32.PACK_AB R2, R2, R5 ;  /* 0x000000050202723e */ /* 0x000fe400000000ff */
[----:B------:R-:W-:Y:S01]  /*5650*/  F2FP.F16.F32.PACK_AB R3, R0, R3 ;  /* 0x000000030003723e */ /* 0x000fe200000000ff */
[----:B-1----:R-:W-:-:S06]  /*5660*/  IMAD R4, R4, UR4, RZ ;  /* 0x0000000404047c24 */ /* 0x002fcc000f8e02ff */
[----:B------:R-:W-:Y:S01]  /*5670*/  @!P1 IADD3 R10, PT, PT, -R10, RZ, RZ ;  /* 0x000000ff0a0a9210 */ /* 0x000fe20007ffe1ff */
[----:B------:R-:W-:Y:S01]  /*5680*/  IMAD.WIDE.U32 R16, R11, UR4, R16 ;  /* 0x000000040b107c25 */ /* 0x000fe2000f8e0010 */
[----:B------:R-:W-:-:S03]  /*5690*/  @!P0 LOP3.LUT R10, RZ, R8, RZ, 0x33, !PT ;  /* 0x00000008ff0a8212 */ /* 0x000fc600078e33ff */
[----:B------:R-:W-:Y:S01]  /*56a0*/  IMAD R11, R11, UR5, R4 ;  /* 0x000000050b0b7c24 */ /* 0x000fe2000f8e0204 */
[----:B------:R-:W-:Y:S01]  /*56b0*/  SHF.R.S32.HI R4, RZ, 0x1f, R10 ;  /* 0x0000001fff047819 */ /* 0x000fe2000001140a */
[----:B------:R-:W-:Y:S01]  /*56c0*/  IMAD R8, R10, R8, R9 ;  /* 0x000000080a087224 */ /* 0x000fe200078e0209 */
[----:B------:R-:W1:Y:S02]  /*56d0*/  LDCU.64 UR4, c[0x0][0x3f0] ;  /* 0x00007e00ff0477ac */ /* 0x000e640008000a00 */
[----:B------:R-:W-:Y:S01]  /*56e0*/  IADD3 R17, PT, PT, R17, R11, RZ ;  /* 0x0000000b11117210 */ /* 0x000fe20007ffe0ff */
[----:B----4-:R-:W-:Y:S02]  /*56f0*/  IMAD R7, R4, UR10, RZ ;  /* 0x0000000a04077c24 */ /* 0x010fe4000f8e02ff */
[----:B------:R-:W-:Y:S02]  /*5700*/  IMAD.IADD R8, R13, 0x1, -R8 ;  /* 0x000000010d087824 */ /* 0x000fe400078e0a08 */
[----:B------:R-:W-:-:S02]  /*5710*/  IMAD R9, R10, UR11, R7 ;  /* 0x0000000b0a097c24 */ /* 0x000fc4000f8e0207 */
[----:B------:R-:W-:Y:S01]  /*5720*/  IMAD.WIDE.U32 R16, R10, UR10, R16 ;  /* 0x0000000a0a107c25 */ /* 0x000fe2000f8e0010 */
[----:B------:R-:W-:-:S04]  /*5730*/  SHF.R.S32.HI R7, RZ, 0x1f, R8 ;  /* 0x0000001fff077819 */ /* 0x000fc80000011408 */
[----:B------:R-:W-:Y:S01]  /*5740*/  IADD3 R17, PT, PT, R17, R9, RZ ;  /* 0x0000000911117210 */ /* 0x000fe20007ffe0ff */
[----:B------:R-:W-:-:S04]  /*5750*/  IMAD R7, R7, UR6, RZ ;  /* 0x0000000607077c24 */ /* 0x000fc8000f8e02ff */
[C---:B------:R-:W-:Y:S02]  /*5760*/  IMAD R7, R8.reuse, UR7, R7 ;  /* 0x0000000708077c24 */ /* 0x040fe4000f8e0207 */
[----:B------:R-:W-:-:S05]  /*5770*/  IMAD.WIDE.U32 R8, R8, UR6, R16 ;  /* 0x0000000608087c25 */ /* 0x000fca000f8e0010 */
[----:B------:R-:W-:Y:S02]  /*5780*/  IADD3 R7, PT, PT, R9, R7, RZ ;  /* 0x0000000709077210 */ /* 0x000fe40007ffe0ff */
[----:B-1----:R-:W-:-:S04]  /*5790*/  LEA R4, P0, R8, UR4, 0x1 ;  /* 0x0000000408047c11 */ /* 0x002fc8000f8008ff */
[----:B------:R-:W-:-:S05]  /*57a0*/  LEA.HI.X R5, R8, UR5, R7, 0x1, P0 ;  /* 0x0000000508057c11 */ /* 0x000fca00080f0c07 */
[----:B------:R-:W-:Y:S01]  /*57b0*/  STG.E.64 desc[UR8][R4.64], R2 ;  /* 0x0000000204007986 */ /* 0x000fe2000c101b08 */
[----:B------:R-:W-:Y:S05]  /*57c0*/  EXIT ;  /* 0x000000000000794d */ /* 0x000fea0003800000 */
        .weak           $__internal_0_$__cuda_sm20_div_s64
        .type           $__internal_0_$__cuda_sm20_div_s64,@function
        .size           $__internal_0_$__cuda_sm20_div_s64,(.L_x_4832 - $__internal_0_$__cuda_sm20_div_s64)
$__internal_0_$__cuda_sm20_div_s64:
[----:B------:R-:W-:Y:S02]  /*57d0*/  IADD3 R41, P0, PT, RZ, -R18, RZ ;  /* 0x80000012ff297210 */ /* 0x000fe40007f1e0ff */
[----:B------:R-:W-:-:S03]  /*57e0*/  ISETP.GE.AND P1, PT, R15, RZ, PT ;  /* 0x000000ff0f00720c */ /* 0x000fc60003f26270 */
[----:B------:R-:W-:Y:S01]  /*57f0*/  IMAD.X R0, RZ, RZ, ~R15, P0 ;  /* 0x000000ffff007224 */ /* 0x000fe200000e0e0f */
[----:B------:R-:W-:-:S04]  /*5800*/  SEL R40, R41, R18, !P1 ;  /* 0x0000001229287207 */ /* 0x000fc80004800000 */
[----:B------:R-:W-:-:S04]  /*5810*/  SEL R41, R0, R15, !P1 ;  /* 0x0000000f00297207 */ /* 0x000fc80004800000 */
[----:B------:R-:W0:Y:S08]  /*5820*/  I2F.U64.RP R12, R40 ;  /* 0x00000028000c7312 */ /* 0x000e300000309000 */
[----:B0-----:R-:W0:Y:S02]  /*5830*/  MUFU.RCP R48, R12 ;  /* 0x0000000c00307308 */ /* 0x001e240000001000 */
[----:B0-----:R-:W-:-:S06]  /*5840*/  VIADD R48, R48, 0x1ffffffe ;  /* 0x1ffffffe30307836 */ /* 0x001fcc0000000000 */
[----:B------:R-:W0:Y:S02]  /*5850*/  F2I.U64.TRUNC R48, R48 ;  /* 0x0000003000307311 */ /* 0x000e24000020d800 */
[----:B0-----:R-:W-:-:S04]  /*5860*/  IMAD.WIDE.U32 R50, R48, R40, RZ ;  /* 0x0000002830327225 */ /* 0x001fc800078e00ff */
[C---:B------:R-:W-:Y:S01]  /*5870*/  IMAD R19, R48.reuse, R41, R51 ;  /* 0x0000002930137224 */ /* 0x040fe200078e0233 */
[----:B------:R-:W-:Y:S01]  /*5880*/  IADD3 R11, P0, PT, RZ, -R50, RZ ;  /* 0x80000032ff0b7210 */ /* 0x000fe20007f1e0ff */
[----:B------:R-:W-:Y:S02]  /*5890*/  IMAD.MOV.U32 R51, RZ, RZ, R48 ;  /* 0x000000ffff337224 */ /* 0x000fe400078e0030 */
[----:B------:R-:W-:Y:S02]  /*58a0*/  IMAD R0, R49, R40, R19 ;  /* 0x0000002831007224 */ /* 0x000fe400078e0213 */
[----:B------:R-:W-:-:S04]  /*58b0*/  IMAD.HI.U32 R50, R48, R11, RZ ;  /* 0x0000000b30327227 */ /* 0x000fc800078e00ff */
[----:B------:R-:W-:-:S04]  /*58c0*/  IMAD.X R0, RZ, RZ, ~R0, P0 ;  /* 0x000000ffff007224 */ /* 0x000fc800000e0e00 */
[----:B------:R-:W-:-:S04]  /*58d0*/  IMAD.WIDE.U32 R50, P0, R48, R0, R50 ;  /* 0x0000000030327225 */ /* 0x000fc80007800032 */
[----:B------:R-:W-:-:S04]  /*58e0*/  IMAD.HI.U32 R20, R49, R0, RZ ;  /* 0x0000000031147227 */ /* 0x000fc800078e00ff */
[----:B------:R-:W-:-:S04]  /*58f0*/  IMAD.HI.U32 R11, P1, R49, R11, R50 ;  /* 0x0000000b310b7227 */ /* 0x000fc80007820032 */
[----:B------:R-:W-:Y:S02]  /*5900*/  IMAD R0, R49, R0, RZ ;  /* 0x0000000031007224 */ /* 0x000fe400078e02ff */
[----:B------:R-:W-:-:S03]  /*5910*/  IMAD.X R20, R20, 0x1, R49, P0 ;  /* 0x0000000114147824 */ /* 0x000fc600000e0631 */
[----:B------:R-:W-:-:S04]  /*5920*/  IADD3 R49, P0, PT, R0, R11, RZ ;  /* 0x0000000b00317210 */ /* 0x000fc80007f1e0ff */
[----:B------:R-:W-:Y:S01]  /*5930*/  IADD3.X R20, PT, PT, RZ, RZ, R20, P0, P1 ;  /* 0x000000ffff147210 */ /* 0x000fe200007e2414 */
[----:B------:R-:W-:Y:S01]  /*5940*/  IMAD.WIDE.U32 R50, R49, R40, RZ ;  /* 0x0000002831327225 */ /* 0x000fe200078e00ff */
[----:B------:R-:W-:-:S03]  /*5950*/  ISETP.GE.AND P1, PT, R17, RZ, PT ;  /* 0x000000ff1100720c */ /* 0x000fc60003f26270 */
[----:B------:R-:W-:Y:S01]  /*5960*/  IMAD R11, R49, R41, R51 ;  /* 0x00000029310b7224 */ /* 0x000fe200078e0233 */
[----:B------:R-:W-:-:S03]  /*5970*/  IADD3 R19, P0, PT, RZ, -R50, RZ ;  /* 0x80000032ff137210 */ /* 0x000fc60007f1e0ff */
[----:B------:R-:W-:Y:S02]  /*5980*/  IMAD R11, R20, R40, R11 ;  /* 0x00000028140b7224 */ /* 0x000fe400078e020b */
[----:B------:R-:W-:-:S03]  /*5990*/  IMAD.HI.U32 R48, R49, R19, RZ ;  /* 0x0000001331307227 */ /* 0x000fc600078e00ff */
[----:B------:R-:W-:-:S05]  /*59a0*/  IADD3.X R11, PT, PT, RZ, ~R11, RZ, P0, !PT ;  /* 0x8000000bff0b7210 */ /* 0x000fca00007fe4ff */
[----:B------:R-:W-:-:S04]  /*59b0*/  IMAD.WIDE.U32 R48, P0, R49, R11, R48 ;  /* 0x0000000b31307225 */ /* 0x000fc80007800030 */
[----:B------:R-:W-:-:S04]  /*59c0*/  IMAD.HI.U32 R12, P3, R20, R19, R48 ;  /* 0x00000013140c7227 */ /* 0x000fc80007860030 */
[----:B------:R-:W-:-:S04]  /*59d0*/  IMAD.HI.U32 R19, R20, R11, RZ ;  /* 0x0000000b14137227 */ /* 0x000fc800078e00ff */
[----:B------:R-:W-:Y:S02]  /*59e0*/  IMAD.X R0, R19, 0x1, R20, P0 ;  /* 0x0000000113007824 */ /* 0x000fe400000e0614 */
[----:B------:R-:W-:Y:S01]  /*59f0*/  IMAD R11, R20, R11, RZ ;  /* 0x0000000b140b7224 */ /* 0x000fe200078e02ff */
[----:B------:R-:W-:Y:S01]  /*5a00*/  IADD3 R20, P0, PT, RZ, -R39, RZ ;  /* 0x80000027ff147210 */ /* 0x000fe20007f1e0ff */
[----:B------:R-:W-:-:S03]  /*5a10*/  IMAD.MOV.U32 R49, RZ, RZ, RZ ;  /* 0x000000ffff317224 */ /* 0x000fc600078e00ff */
[----:B------:R-:W-:Y:S02]  /*5a20*/  IADD3 R12, P2, PT, R11, R12, RZ ;  /* 0x0000000c0b0c7210 */ /* 0x000fe40007f5e0ff */
[----:B------:R-:W-:Y:S01]  /*5a30*/  SEL R37, R20, R39, !P1 ;  /* 0x0000002714257207 */ /* 0x000fe20004800000 */
[----:B------:R-:W-:Y:S01]  /*5a40*/  IMAD.X R20, RZ, RZ, ~R17, P0 ;  /* 0x000000ffff147224 */ /* 0x000fe200000e0e11 */
[----:B------:R-:W-:-:S03]  /*5a50*/  IADD3.X R0, PT, PT, RZ, RZ, R0, P2, P3 ;  /* 0x000000ffff007210 */ /* 0x000fc600017e6400 */
[----:B------:R-:W-:Y:S01]  /*5a60*/  IMAD.HI.U32 R48, R12, R37, RZ ;  /* 0x000000250c307227 */ /* 0x000fe200078e00ff */
[----:B------:R-:W-:-:S05]  /*5a70*/  SEL R11, R20, R17, !P1 ;  /* 0x00000011140b7207 */ /* 0x000fca0004800000 */
[----:B------:R-:W-:-:S04]  /*5a80*/  IMAD.WIDE.U32 R48, R12, R11, R48 ;  /* 0x0000000b0c307225 */ /* 0x000fc800078e0030 */
[C---:B------:R-:W-:Y:S02]  /*5a90*/  IMAD R20, R0.reuse, R11, RZ ;  /* 0x0000000b00147224 */ /* 0x040fe400078e02ff */
[----:B------:R-:W-:-:S04]  /*5aa0*/  IMAD.HI.U32 R19, P2, R0, R37, R48 ;  /* 0x0000002500137227 */ /* 0x000fc80007840030 */
[----:B------:R-:W-:Y:S01]  /*5ab0*/  IMAD.HI.U32 R0, R0, R11, RZ ;  /* 0x0000000b00007227 */ /* 0x000fe200078e00ff */
[----:B------:R-:W-:-:S03]  /*5ac0*/  IADD3 R20, P1, PT, R20, R19, RZ ;  /* 0x0000001314147210 */ /* 0x000fc60007f3e0ff */
[----:B------:R-:W-:Y:S02]  /*5ad0*/  IMAD.X R0, RZ, RZ, R0, P2 ;  /* 0x000000ffff007224 */ /* 0x000fe400010e0600 */
[----:B------:R-:W-:-:S03]  /*5ae0*/  IMAD.WIDE.U32 R48, R20, R40, RZ ;  /* 0x0000002814307225 */ /* 0x000fc600078e00ff */
[----:B------:R-:W-:Y:S01]  /*5af0*/  IADD3.X R0, PT, PT, RZ, R0, RZ, P1, !PT ;  /* 0x00000000ff007210 */ /* 0x000fe20000ffe4ff */
[----:B------:R-:W-:Y:S01]  /*5b00*/  IMAD R19, R20, R41, R49 ;  /* 0x0000002914137224 */ /* 0x000fe200078e0231 */
[----:B------:R-:W-:-:S03]  /*5b10*/  IADD3 R12, P0, PT, -R48, R37, RZ ;  /* 0x00000025300c7210 */ /* 0x000fc60007f1e1ff */
[-C--:B------:R-:W-:Y:S01]  /*5b20*/  IMAD R48, R0, R40.reuse, R19 ;  /* 0x0000002800307224 */ /* 0x080fe200078e0213 */
[----:B------:R-:W-:-:S03]  /*5b30*/  ISETP.GE.U32.AND P2, PT, R12, R40, PT ;  /* 0x000000280c00720c */ /* 0x000fc60003f46070 */
[----:B------:R-:W-:Y:S01]  /*5b40*/  IMAD.X R11, R11, 0x1, ~R48, P0 ;  /* 0x000000010b0b7824 */ /* 0x000fe200000e0e30 */
[----:B------:R-:W-:-:S04]  /*5b50*/  IADD3 R19, P0, PT, R12, -R40, RZ ;  /* 0x800000280c137210 */ /* 0x000fc80007f1e0ff */
[----:B------:R-:W-:-:S04]  /*5b60*/  ISETP.GE.U32.AND.EX P2, PT, R11, R41, PT, P2 ;  /* 0x000000290b00720c */ /* 0x000fc80003f46120 */
[----:B------:R-:W-:Y:S01]  /*5b70*/  SEL R19, R19, R12, P2 ;  /* 0x0000000c13137207 */ /* 0x000fe20001000000 */
[----:B------:R-:W-:-:S03]  /*5b80*/  IMAD.X R12, R11, 0x1, ~R41, P0 ;  /* 0x000000010b0c7824 */ /* 0x000fc600000e0e29 */
[----:B------:R-:W-:Y:S02]  /*5b90*/  ISETP.GE.U32.AND P1, PT, R19, R40, PT ;  /* 0x000000281300720c */ /* 0x000fe40003f26070 */
[----:B------:R-:W-:Y:S02]  /*5ba0*/  SEL R11, R12, R11, P2 ;  /* 0x0000000b0c0b7207 */ /* 0x000fe40001000000 */
[----:B------:R-:W-:Y:S01]  /*5bb0*/  LOP3.LUT R12, R15, R17, RZ, 0x3c, !PT ;  /* 0x000000110f0c7212 */ /* 0x000fe200078e3cff */
[----:B------:R-:W-:Y:S01]  /*5bc0*/  IMAD.MOV.U32 R17, RZ, RZ, 0x0 ;  /* 0x00000000ff117424 */ /* 0x000fe200078e00ff */
[----:B------:R-:W-:Y:S02]  /*5bd0*/  ISETP.GE.U32.AND.EX P1, PT, R11, R41, PT, P1 ;  /* 0x000000290b00720c */ /* 0x000fe40003f26110 */
[----:B------:R-:W-:-:S04]  /*5be0*/  IADD3 R11, P0, PT, R20, 0x1, RZ ;  /* 0x00000001140b7810 */ /* 0x000fc80007f1e0ff */
[----:B------:R-:W-:Y:S01]  /*5bf0*/  SEL R20, R11, R20, P2 ;  /* 0x000000140b147207 */ /* 0x000fe20001000000 */
[----:B------:R-:W-:-:S03]  /*5c00*/  IMAD.X R11, RZ, RZ, R0, P0 ;  /* 0x000000ffff0b7224 */ /* 0x000fc600000e0600 */
[----:B------:R-:W-:Y:S02]  /*5c10*/  IADD3 R19, P0, PT, R20, 0x1, RZ ;  /* 0x0000000114137810 */ /* 0x000fe40007f1e0ff */
[----:B------:R-:W-:Y:S02]  /*5c20*/  SEL R11, R11, R0, P2 ;  /* 0x000000000b0b7207 */ /* 0x000fe40001000000 */
[----:B------:R-:W-:Y:S02]  /*5c30*/  SEL R19, R19, R20, P1 ;  /* 0x0000001413137207 */ /* 0x000fe40000800000 */
[-C--:B------:R-:W-:Y:S02]  /*5c40*/  IADD3.X R0, PT, PT, RZ, R11.reuse, RZ, P0, !PT ;  /* 0x0000000bff007210 */ /* 0x080fe400007fe4ff */
[----:B------:R-:W-:Y:S02]  /*5c50*/  ISETP.GE.AND P2, PT, R12, RZ, PT ;  /* 0x000000ff0c00720c */ /* 0x000fe40003f46270 */
[----:B------:R-:W-:-:S02]  /*5c60*/  SEL R11, R0, R11, P1 ;  /* 0x0000000b000b7207 */ /* 0x000fc40000800000 */
[-C--:B------:R-:W-:Y:S02]  /*5c70*/  IADD3 R0, P1, PT, RZ, -R19.reuse, RZ ;  /* 0x80000013ff007210 */ /* 0x080fe40007f3e0ff */
[----:B------:R-:W-:Y:S02]  /*5c80*/  ISETP.NE.U32.AND P0, PT, R18, RZ, PT ;  /* 0x000000ff1200720c */ /* 0x000fe40003f05070 */
[----:B------:R-:W-:Y:S01]  /*5c90*/  SEL R0, R0, R19, !P2 ;  /* 0x0000001300007207 */ /* 0x000fe20005000000 */
[----:B------:R-:W-:Y:S01]  /*5ca0*/  IMAD.X R12, RZ, RZ, ~R11, P1 ;  /* 0x000000ffff0c7224 */ /* 0x000fe200008e0e0b */
[----:B------:R-:W-:-:S04]  /*5cb0*/  ISETP.NE.AND.EX P0, PT, R15, RZ, PT, P0 ;  /* 0x000000ff0f00720c */ /* 0x000fc80003f05300 */
[----:B------:R-:W-:Y:S02]  /*5cc0*/  SEL R12, R12, R11, !P2 ;  /* 0x0000000b0c0c7207 */ /* 0x000fe40005000000 */
[----:B------:R-:W-:Y:S02]  /*5cd0*/  SEL R0, R0, 0xffffffff, P0 ;  /* 0xffffffff00007807 */ /* 0x000fe40000000000 */
[----:B------:R-:W-:Y:S01]  /*5ce0*/  SEL R11, R12, 0xffffffff, P0 ;  /* 0xffffffff0c0b7807 */ /* 0x000fe20000000000 */
[----:B------:R-:W-:Y:S06]  /*5cf0*/  RET.REL.NODEC R16 `(_ZN5flash32flash_fwd_splitkv_combine_kernelI23Flash_fwd_kernel_traitsILi32ELi64ELi256ELi4ELb0ELb0EN7cutlass6half_tE19Flash_kernel_traitsILi32ELi64ELi256ELi4ES3_EELi16ELi7ELb0EEEvNS_16Flash_fwd_paramsE) ;  /* 0xffffffa010c07950 */ /* 0x000fec0003c3ffff */
.L_x_36:
[----:B------:R-:W-:-:S00]  /*5d00*/  BRA `(.L_x_36) ;  /* 0xfffffffc00fc7947 */ /* 0x000fc0000383ffff */
[----:B------:R-:W-:-:S00]  /*5d10*/  NOP ;  /* 0x0000000000007918 */ /* 0x000fc00000000000 */
        /* <DEDUP_REMOVED lines=14> */
.L_x_4832:


//--------------------- .text._ZN5flash32flash_fwd_splitkv_combine_kernelI23Flash_fwd_kernel_traitsILi32ELi64ELi256ELi4ELb0ELb0EN7cutlass6half_tE19Flash_kernel_traitsILi32ELi64ELi256ELi4ES3_EELi16ELi6ELb0EEEvNS_16Flash_fwd_paramsE --------------------------
	.section	.text._ZN5flash32flash_fwd_splitkv_combine_kernelI23Flash_fwd_kernel_traitsILi32ELi64ELi256ELi4ELb0ELb0EN7cutlass6half_tE19Flash_kernel_traitsILi32ELi64ELi256ELi4ES3_EELi16ELi6ELb0EEEvNS_16Flash_fwd_paramsE,"ax",@progbits
	.align	128
        .global         _ZN5flash32flash_fwd_splitkv_combine_kernelI23Flash_fwd_kernel_traitsILi32ELi64ELi256ELi4ELb0ELb0EN7cutlass6half_tE19Flash_kernel_traitsILi32ELi64ELi256ELi4ES3_EELi16ELi6ELb0EEEvNS_16Flash_fwd_paramsE
        .type           _ZN5flash32flash_fwd_splitkv_combine_kernelI23Flash_fwd_kernel_traitsILi32ELi64ELi256ELi4ELb0ELb0EN7cutlass6half_tE19Flash_kernel_traitsILi32ELi64ELi256ELi4ES3_EELi16ELi6ELb0EEEvNS_16Flash_fwd_paramsE,@function
        .size           _ZN5flash32flash_fwd_splitkv_combine_kernelI23Flash_fwd_kernel_traitsILi32ELi64ELi256ELi4ELb0ELb0EN7cutlass6half_tE19Flash_kernel_traitsILi32ELi64ELi256ELi4ES3_EELi16ELi6ELb0EEEvNS_16Flash_fwd_paramsE,(.L_x_4833 - _ZN5flash32flash_fwd_splitkv_combine_kernelI23Flash_fwd_kernel_traitsILi32ELi64ELi256ELi4ELb0ELb0EN7cutlass6half_tE19Flash_kernel_traitsILi32ELi64ELi256ELi4ES3_EELi16ELi6ELb0EEEvNS_16Flash_fwd_paramsE)
        .other          _ZN5flash32flash_fwd_splitkv_combine_kernelI23Flash_fwd_kernel_traitsILi32ELi64ELi256ELi4ELb0ELb0EN7cutlass6half_tE19Flash_kernel_traitsILi32ELi64ELi256ELi4ES3_EELi16ELi6ELb0EEEvNS_16Flash_fwd_paramsE,@"STO_CUDA_ENTRY STV_DEFAULT"
_ZN5flash32flash_fwd_splitkv_combine_kernelI23Flash_fwd_kernel_traitsILi32ELi64ELi256ELi4ELb0ELb0EN7cutlass6half_tE19Flash_kernel_traitsILi32ELi64ELi256ELi4ES3_EELi16ELi6ELb0EEEvNS_16Flash_fwd_paramsE:
.text._ZN5flash32flash_fwd_splitkv_combine_kernelI23Flash_fwd_kernel_traitsILi32ELi64ELi256ELi4ELb0ELb0EN7cutlass6half_tE19Flash_kernel_traitsILi32ELi64ELi256ELi4ES3_EELi16ELi6ELb0EEEvNS_16Flash_fwd_paramsE:
        /* <DEDUP_REMOVED lines=38> */
.L_x_37:
[----:B------:R-:W-:Y:S01]  /*0260*/  IMAD.U32 R22, RZ, RZ, UR21 ;  /* 0x00000015ff167e24 */ /* 0x000fe2000f8e00ff */
[----:B------:R-:W-:Y:S01]  /*0270*/  MOV R20, UR19 ;  /* 0x0000001300147c02 */ /* 0x000fe20008000f00 */
[----:B------:R-:W-:Y:S01]  /*0280*/  IMAD.U32 R21, RZ, RZ, UR15 ;  /* 0x0000000fff157e24 */ /* 0x000fe2000f8e00ff */
[----:B------:R-:W-:Y:S02]  /*0290*/  MOV R19, UR14 ;  /* 0x0000000e00137c02 */ /* 0x000fe40008000f00 */
[----:B------:R-:W-:Y:S02]  /*02a0*/  MOV R18, 0x2c0 ;  /* 0x000002c000127802 */ /* 0x000fe40000000f00 */
[----:B------:R-:W-:Y:S05]  /*02b0*/  CALL.REL.NOINC `($__internal_1_$__cuda_sm20_div_s64) ;  /* 0x0000004400dc7944 */ /* 0x000fea0003c00000 */
[----:B------:R-:W-:-:S07]  /*02c0*/  MOV R13, R11 ;  /* 0x0000000b000d7202 */ /* 0x000fce0000000f00 */
.L_x_38:
        /* <DEDUP_REMOVED lines=11> */
[----:B------:R-:W-:-:S07]  /*0380*/  ISETP.NE.U32.AND P0, PT, R20, RZ, PT ;  /* 0x000000ff1400720c */ /* 0x000fce0003f05070 */
[----:B0-----:R-:W0:Y:S02]  /*0390*/  MUFU.RCP R2, R6 ;  /* 0x0000000600027308 */ /* 0x001e240000001000 */
[----:B0-----:R-:W-:-:S06]  /*03a0*/  VIADD R2, R2, 0xffffffe ;  /* 0x0ffffffe02027836 */ /* 0x001fcc0000000000 */
[----:B------:R0:W1:Y:S02]  /*03b0*/  F2I.FTZ.U32.TRUNC.NTZ R3, R2 ;  /* 0x0000000200037305 */ /* 0x000064000021f000 */
[----:B0-----:R-:W-:Y:S02]  /*03c0*/  HFMA2 R2, -RZ, RZ, 0, 0 ;  /* 0x00000000ff027431 */ /* 0x001fe400000001ff */
[----:B-1----:R-:W-:-:S04]  /*03d0*/  IMAD.MOV R0, RZ, RZ, -R3 ;  /* 0x000000ffff007224 */ /* 0x002fc800078e0a03 */
[----:B------:R-:W-:-:S04]  /*03e0*/  IMAD R5, R0, R20, RZ ;  /* 0x0000001400057224 */ /* 0x000fc800078e02ff */
[----:B------:R-:W-:-:S06]  /*03f0*/  IMAD.HI.U32 R5, R3, R5, R2 ;  /* 0x0000000503057227 */ /* 0x000fcc00078e0002 */
[----:B------:R-:W-:Y:S01]  /*0400*/  IMAD.HI.U32 R4, R5, R12, RZ ;  /* 0x0000000c05047227 */ /* 0x000fe200078e00ff */
[----:B------:R-:W-:-:S03]  /*0410*/  MOV R5, RZ ;  /* 0x000000ff00057202 */ /* 0x000fc60000000f00 */
        /* <DEDUP_REMOVED lines=9> */
.L_x_40:
[----:B------:R-:W-:Y:S01]  /*04b0*/  IMAD.MOV.U32 R22, RZ, RZ, R12 ;  /* 0x000000ffff167224 */ /* 0x000fe200078e000c */
[----:B------:R-:W-:Y:S02]  /*04c0*/  MOV R21, R13 ;  /* 0x0000000d00157202 */ /* 0x000fe40000000f00 */
[----:B------:R-:W-:Y:S02]  /*04d0*/  MOV R18, 0x4f0 ;  /* 0x000004f000127802 */ /* 0x000fe40000000f00 */
[----:B------:R-:W-:Y:S05]  /*04e0*/  CALL.REL.NOINC `($__internal_1_$__cuda_sm20_div_s64) ;  /* 0x0000004400507944 */ /* 0x000fea0003c00000 */
[----:B------:R-:W-:Y:S02]  /*04f0*/  MOV R4, R12 ;  /* 0x0000000c00047202 */ /* 0x000fe40000000f00 */
[----:B------:R-:W-:Y:S02]  /*0500*/  MOV R5, R11 ;  /* 0x0000000b00057202 */ /* 0x000fe40000000f00 */
.L_x_41:
[----:B------:R-:W-:Y:S05]  /*0510*/  BSYNC.RECONVERGENT B0 ;  /* 0x0000000000007941 */ /* 0x000fea0003800200 */
.L_x_39:
        /* <DEDUP_REMOVED lines=43> */
[----:B------:R-:W0:Y:S02]  /*07d0*/  F2I.FTZ.U32.TRUNC.NTZ R3, R6 ;  /* 0x0000000600037305 */ /* 0x000e24000021f000 */
[----:B0-----:R-:W-:-:S04]  /*07e0*/  IMAD.MOV R2, RZ, RZ, -R3 ;  /* 0x000000ffff027224 */ /* 0x001fc800078e0a03 */
[----:B------:R-:W-:Y:S02]  /*07f0*/  IMAD R7, R2, R10, RZ ;  /* 0x0000000a02077224 */ /* 0x000fe400078e02ff */
[----:B------:R-:W-:-:S05]  /*0800*/  HFMA2 R2, -RZ, RZ, 0, 0 ;  /* 0x00000000ff027431 */ /* 0x000fca00000001ff */
        /* <DEDUP_REMOVED lines=11> */
.L_x_43:
[----:B------:R-:W-:Y:S01]  /*08c0*/  IMAD.MOV.U32 R22, RZ, RZ, R20 ;  /* 0x000000ffff167224 */ /* 0x000fe200078e0014 */
[----:B------:R-:W-:Y:S01]  /*08d0*/  MOV R20, R10 ;  /* 0x0000000a00147202 */ /* 0x000fe20000000f00 */
[----:B------:R-:W-:Y:S01]  /*08e0*/  IMAD.MOV.U32 R21, RZ, RZ, R19 ;  /* 0x000000ffff157224 */ /* 0x000fe200078e0013 */
[----:B------:R-:W-:Y:S02]  /*08f0*/  MOV R19, R0 ;  /* 0x0000000000137202 */ /* 0x000fe40000000f00 */
[----:B------:R-:W-:Y:S02]  /*0900*/  MOV R18, 0x920 ;  /* 0x0000092000127802 */ /* 0x000fe40000000f00 */
[----:B------:R-:W-:Y:S05]  /*0910*/  CALL.REL.NOINC `($__internal_1_$__cuda_sm20_div_s64) ;  /* 0x0000004000447944 */ /* 0x000fea0003c00000 */
[----:B------:R-:W-:Y:S02]  /*0920*/  MOV R13, R11 ;  /* 0x0000000b000d7202 */ /* 0x000fe40000000f00 */
.L_x_44:
[----:B------:R-:W-:Y:S05]  /*0930*/  BSYNC.RECONVERGENT B0 ;  /* 0x0000000000007941 */ /* 0x000fea0003800200 */
.L_x_42:
        /* <DEDUP_REMOVED lines=44> */
[----:B------:R-:W-:-:S06]  /*0c00*/  UIADD3 UR6, UPT, UPT, UR18, UR13, URZ ;  /* 0x0000000d12067290 */ /* 0x000fcc000fffe0ff */
[----:B------:R-:W1:Y:S01]  /*0c10*/  I2F.RP R11, UR13 ;  /* 0x0000000d000b7d06 */ /* 0x000e620008209400 */
[----:B------:R-:W-:-:S05]  /*0c20*/  IMAD.U32 R3, RZ, RZ, UR6 ;  /* 0x00000006ff037e24 */ /* 0x000fca000f8e00ff */
        /* <DEDUP_REMOVED lines=19> */
[----:B------:R-:W-:Y:S02]  /*0d60*/  UIMAD.WIDE.U32 UR16, UR17, UR12, URZ ;  /* 0x0000000c111072a5 */ /* 0x000fe4000f8e00ff */
[----:B------:R-:W-:Y:S01]  /*0d70*/  ULOP3.LUT UR16, UR6, UR13, URZ, 0x3c, !UPT ;  /* 0x0000000d06107292 */ /* 0x000fe2000f8e3cff */
[----:B------:R-:W-:Y:S01]  /*0d80*/  IMAD R2, R9, R2, UR12 ;  /* 0x0000000c09027e24 */ /* 0x000fe2000f8e0202 */
[----:B------:R-:W-:Y:S01]  /*0d90*/  UIADD3 UR10, UPT, UPT, -UR17, URZ, URZ ;  /* 0x000000ff110a7290 */ /* 0x000fe2000fffe1ff */
[----:B------:R-:W0:Y:S03]  /*0da0*/  LDCU.U8 UR9, c[0x0][0x549] ;  /* 0x0000a920ff0977ac */ /* 0x000e260008000000 */
[----:B------:R-:W-:Y:S02]  /*0db0*/  ISETP.LT.U32.AND P1, PT, R2, UR13, PT ;  /* 0x0000000d02007c0c */ /* 0x000fe4000bf21070 */
[----:B------:R-:W-:Y:S01]  /*0dc0*/  ISETP.LE.AND P0, PT, RZ, UR16, PT ;  /* 0x00000010ff007c0c */ /* 0x000fe2000bf03270 */
[----:B------:R-:W-:-:S02]  /*0dd0*/  UIMAD UR10, UR11, UR10, UR12 ;  /* 0x0000000a0b0a72a4 */ /* 0x000fc4000f8e020c */
[----:B------:R-:W-:Y:S02]  /*0de0*/  ULOP3.LUT UR6, UR6, UR4, URZ, 0x3c, !UPT ;  /* 0x0000000406067292 */ /* 0x000fe4000f8e3cff */
[----:B------:R-:W-:-:S06]  /*0df0*/  UISETP.GT.U32.AND UP1, UPT, UR11, UR10, UPT ;  /* 0x0000000a0b00728c */ /* 0x000fcc000bf24070 */
[----:B------:R-:W-:Y:S02]  /*0e00*/  @!P1 VIADD R2, R2, -UR13 ;  /* 0x8000000d02029c36 */ /* 0x000fe40008000000 */
[----:B------:R-:W-:Y:S01]  /*0e10*/  @!P1 VIADD R9, R9, 0x1 ;  /* 0x0000000109099836 */ /* 0x000fe20000000000 */
[----:B------:R-:W-:Y:S01]  /*0e20*/  ISETP.NE.AND P1, PT, RZ, UR7, PT ;  /* 0x00000007ff007c0c */ /* 0x000fe2000bf25270 */
[----:B0-----:R-:W-:Y:S01]  /*0e30*/  UISETP.NE.AND UP0, UPT, UR9, URZ, UPT ;  /* 0x000000ff0900728c */ /* 0x001fe2000bf05270 */
[----:B------:R-:W-:Y:S01]  /*0e40*/  ISETP.GE.U32.AND P2, PT, R2, UR13, PT ;  /* 0x0000000d02007c0c */ /* 0x000fe2000bf46070 */
[----:B------:R-:W-:Y:S02]  /*0e50*/  @!UP1 UIADD3 UR10, UPT, UPT, UR10, -UR11, URZ ;  /* 0x8000000b0a0a9290 */ /* 0x000fe4000fffe0ff */
[----:B------:R-:W-:Y:S02]  /*0e60*/  USEL UR9, UR5, 0x1, !UP0 ;  /* 0x0000000105097887 */ /* 0x000fe4000c000000 */
[----:B------:R-:W-:-:S02]  /*0e70*/  UISETP.GE.U32.AND UP3, UPT, UR10, UR11, UPT ;  /* 0x0000000b0a00728c */ /* 0x000fc4000bf66070 */
[----:B------:R-:W-:Y:S02]  /*0e80*/  UISETP.GE.AND UP0, UPT, UR6, URZ, UPT ;  /* 0x000000ff0600728c */ /* 0x000fe4000bf06270 */
[----:B------:R-:W-:Y:S02]  /*0e90*/  @!UP1 UIADD3 UR17, UPT, UPT, UR17, 0x1, URZ ;  /* 0x0000000111119890 */ /* 0x000fe4000fffe0ff */
[----:B------:R-:W-:Y:S02]  /*0ea0*/  UISETP.NE.AND UP1, UPT, UR8, URZ, UPT ;  /* 0x000000ff0800728c */ /* 0x000fe4000bf25270 */
[----:B------:R-:W-:Y:S01]  /*0eb0*/  @P2 VIADD R9, R9, 0x1 ;  /* 0x0000000109092836 */ /* 0x000fe20000000000 */
[----:B------:R-:W-:Y:S02]  /*0ec0*/  USHF.R.S32.HI UR6, URZ, 0x1f, UR7 ;  /* 0x0000001fff067899 */ /* 0x000fe40008011407 */
[----:B------:R-:W-:Y:S01]  /*0ed0*/  @UP3 UIADD3 UR17, UPT, UPT, UR17, 0x1, URZ ;  /* 0x0000000111113890 */ /* 0x000fe2000fffe0ff */
[----:B------:R-:W-:Y:S01]  /*0ee0*/  @!P0 IMAD.MOV R9, RZ, RZ, -R9 ;  /* 0x000000ffff098224 */ /* 0x000fe200078e0a09 */
[----:B------:R-:W-:Y:S01]  /*0ef0*/  @!P1 LOP3.LUT R9, RZ, UR13, RZ, 0x33, !PT ;  /* 0x0000000dff099c12 */ /* 0x000fe2000f8e33ff */
[----:B------:R-:W-:-:S02]  /*0f00*/  USEL UR5, URZ, 0x1, !UP1 ;  /* 0x00000001ff057887 */ /* 0x000fc4000c800000 */
[----:B------:R-:W-:Y:S01]  /*0f10*/  @!UP0 UIADD3 UR17, UPT, UPT, -UR17, URZ, URZ ;  /* 0x000000ff11118290 */ /* 0x000fe2000fffe1ff */
[----:B------:R-:W-:Y:S01]  /*0f20*/  ISETP.LT.U32.AND P0, PT, R12, R9, PT ;  /* 0x000000090c00720c */ /* 0x000fe20003f01070 */
[----:B------:R-:W-:Y:S01]  /*0f30*/  ULOP3.LUT UR6, UR6, UR5, URZ, 0xfc, !UPT ;  /* 0x0000000506067292 */ /* 0x000fe2000f8efcff */
[----:B------:R-:W-:Y:S01]  /*0f40*/  SHF.R.S32.HI R37, RZ, 0x1f, R9 ;  /* 0x0000001fff257819 */ /* 0x000fe20000011409 */
[----:B------:R-:W-:-:S03]  /*0f50*/  @!UP2 ULOP3.LUT UR17, URZ, UR4, URZ, 0x33, !UPT ;  /* 0x00000004ff11a292 */ /* 0x000fc6000f8e33ff */
        /* <DEDUP_REMOVED lines=26> */
.L_x_46:
[----:B------:R-:W-:Y:S01]  /*1100*/  IMAD.MOV.U32 R22, RZ, RZ, R12 ;  /* 0x000000ffff167224 */ /* 0x000fe200078e000c */
[----:B------:R-:W-:Y:S01]  /*1110*/  MOV R20, R9 ;  /* 0x0000000900147202 */ /* 0x000fe20000000f00 */
[----:B------:R-:W-:Y:S01]  /*1120*/  IMAD.MOV.U32 R21, RZ, RZ, R13 ;  /* 0x000000ffff157224 */ /* 0x000fe200078e000d */
[----:B------:R-:W-:Y:S02]  /*1130*/  MOV R19, R37 ;  /* 0x0000002500137202 */ /* 0x000fe40000000f00 */
[----:B------:R-:W-:Y:S02]  /*1140*/  MOV R18, 0x1160 ;  /* 0x0000116000127802 */ /* 0x000fe40000000f00 */
[----:B------:R-:W-:Y:S05]  /*1150*/  CALL.REL.NOINC `($__internal_1_$__cuda_sm20_div_s64) ;  /* 0x0000003800347944 */ /* 0x000fea0003c00000 */
[----:B------:R-:W-:Y:S02]  /*1160*/  MOV R42, R12 ;  /* 0x0000000c002a7202 */ /* 0x000fe40000000f00 */
[----:B------:R-:W-:Y:S02]  /*1170*/  MOV R43, R11 ;  /* 0x0000000b002b7202 */ /* 0x000fe40000000f00 */
.L_x_47:
[----:B------:R-:W-:Y:S05]  /*1180*/  BSYNC.RECONVERGENT B0 ;  /* 0x0000000000007941 */ /* 0x000fea0003800200 */
.L_x_45:
        /* <DEDUP_REMOVED lines=9> */
[----:B0-----:R-:W-:Y:S01]  /*1220*/  IADD3 R2, PT, PT, R2, -0x1, R11 ;  /* 0xffffffff02027810 */ /* 0x001fe20007ffe00b */
[----:B-1----:R-:W-:-:S06]  /*1230*/  VIADD R12, R12, 0xffffffe ;  /* 0x0ffffffe0c0c7836 */ /* 0x002fcc0000000000 */
[----:B------:R-:W0:Y:S02]  /*1240*/  F2I.FTZ.U32.TRUNC.NTZ R13, R12 ;  /* 0x0000000c000d7305 */ /* 0x000e24000021f000 */
[----:B0-----:R-:W-:Y:S02]  /*1250*/  IMAD.MOV R6, RZ, RZ, -R13 ;  /* 0x000000ffff067224 */ /* 0x001fe400078e0a0d */
[----:B------:R-:W-:Y:S02]  /*1260*/  IMAD.MOV.U32 R12, RZ, RZ, RZ ;  /* 0x000000ffff0c7224 */ /* 0x000fe400078e00ff */
[----:B------:R-:W-:Y:S01]  /*1270*/  IMAD R7, R6, R11, RZ ;  /* 0x0000000b06077224 */ /* 0x000fe200078e02ff */
[----:B------:R-:W-:-:S03]  /*1280*/  IABS R6, R2 ;  /* 0x0000000200067213 */ /* 0x000fc60000000000 */
        /* <DEDUP_REMOVED lines=41> */
.L_x_49:
[----:B------:R-:W-:Y:S01]  /*1520*/  IMAD.MOV.U32 R22, RZ, RZ, R4 ;  /* 0x000000ffff167224 */ /* 0x000fe200078e0004 */
[----:B------:R-:W-:Y:S01]  /*1530*/  MOV R21, R5 ;  /* 0x0000000500157202 */ /* 0x000fe20000000f00 */
[----:B------:R-:W-:Y:S01]  /*1540*/  IMAD.MOV.U32 R20, RZ, RZ, R8 ;  /* 0x000000ffff147224 */ /* 0x000fe200078e0008 */
[----:B------:R-:W-:Y:S02]  /*1550*/  MOV R18, 0x1570 ;  /* 0x0000157000127802 */ /* 0x000fe40000000f00 */
[----:B------:R-:W-:Y:S05]  /*1560*/  CALL.REL.NOINC `($__internal_1_$__cuda_sm20_div_s64) ;  /* 0x0000003400307944 */ /* 0x000fea0003c00000 */
[----:B------:R-:W-:Y:S02]  /*1570*/  MOV R18, R12 ;  /* 0x0000000c00127202 */ /* 0x000fe40000000f00 */
[----:B------:R-:W-:Y:S02]  /*1580*/  MOV R19, R11 ;  /* 0x0000000b00137202 */ /* 0x000fe40000000f00 */
.L_x_50:
[----:B------:R-:W-:Y:S05]  /*1590*/  BSYNC.RECONVERGENT B0 ;  /* 0x0000000000007941 */ /* 0x000fea0003800200 */
.L_x_48:
[----:B------:R-:W0:Y:S01]  /*15a0*/  S2R R4, SR_TID.X ;  /* 0x0000000000047919 */ /* 0x000e220000002100 */
[----:B------:R-:W-:Y:S01]  /*15b0*/  UIADD3 UR8, UP0, UPT, UR21, -UR20, URZ ;  /* 0x8000001415087290 */ /* 0x000fe2000ff1e0ff */
[----:B------:R-:W-:Y:S01]  /*15c0*/  IMAD.MOV.U32 R20, RZ, RZ, -0x800000 ;  /* 0xff800000ff147424 */ /* 0x000fe200078e00ff */
[----:B------:R-:W1:Y:S02]  /*15d0*/  LDCU UR4, c[0x0][0x534] ;  /* 0x0000a680ff0477ac */ /* 0x000e640008000800 */
[----:B------:R-:W-:Y:S01]  /*15e0*/  UIADD3.X UR5, UPT, UPT, UR15, -0x1, URZ, UP0, !UPT ;  /* 0xffffffff0f057890 */ /* 0x000fe200087fe4ff */
[----:B------:R-:W2:Y:S05]  /*15f0*/  LDCU.64 UR10, c[0x0][0x358] ;  /* 0x00006b00ff0a77ac */ /* 0x000eaa0008000a00 */
[----:B------:R-:W-:Y:S01]  /*1600*/  IMAD.U32 R3, RZ, RZ, UR5 ;  /* 0x00000005ff037e24 */ /* 0x000fe2000f8e00ff */
[----:B0-----:R-:W-:-:S02]  /*1610*/  LOP3.LUT R5, R4, 0xf, RZ, 0xc0, !PT ;  /* 0x0000000f04057812 */ /* 0x001fc400078ec0ff */
[----:B------:R-:W-:Y:S02]  /*1620*/  SHF.R.U32.HI R11, RZ, 0x4, R4 ;  /* 0x00000004ff0b7819 */ /* 0x000fe40000011604 */
[C---:B------:R-:W-:Y:S02]  /*1630*/  ISETP.LT.U32.AND P1, PT, R5.reuse, UR8, PT ;  /* 0x0000000805007c0c */ /* 0x040fe4000bf21070 */
        /* <DEDUP_REMOVED lines=10> */
[----:B------:R-:W-:-:S04]  /*16e0*/  IADD3 R3, PT, PT, R11, 0x20, RZ ;  /* 0x000000200b037810 */ /* 0x000fc80007ffe0ff */
[----:B------:R-:W-:Y:S01]  /*16f0*/  ISETP.GE.OR P4, PT, R3, UR4, !P1 ;  /* 0x0000000403007c0c */ /* 0x000fe2000cf86670 */
[----:B------:R-:W0:Y:S01]  /*1700*/  @!P2 LDC.64 R6, c[0x0][0x428] ;  /* 0x00010a00ff06ab82 */ /* 0x000e220000000a00 */
[----:B------:R-:W-:Y:S01]  /*1710*/  @!P2 IMAD.WIDE.U32 R24, R11, UR21, R22 ;  /* 0x000000150b18ac25 */ /* 0x000fe2000f8e0016 */
[----:B------:R-:W-:-:S03]  /*1720*/  @!P0 MOV R29, R23 ;  /* 0x00000017001d8202 */ /* 0x000fc60000000f00 */
[----:B------:R-:W-:Y:S02]  /*1730*/  @!P2 IMAD R16, R11, UR15, R25 ;  /* 0x0000000f0b10ac24 */ /* 0x000fe4000f8e0219 */
[----:B------:R-:W-:Y:S01]  /*1740*/  @!P0 IMAD.MOV.U32 R28, RZ, RZ, R22 ;  /* 0x000000ffff1c8224 */ /* 0x000fe200078e0016 */
[----:B------:R-:W1:Y:S03]  /*1750*/  @!P0 LDC.64 R14, c[0x0][0x428] ;  /* 0x00010a00ff0e8b82 */ /* 0x000e660000000a00 */
[----:B------:R-:W-:-:S05]  /*1760*/  @!P0 IMAD.WIDE.U32 R28, R17, UR21, R28 ;  /* 0x00000015111c8c25 */ /* 0x000fca000f8e001c */
[----:B------:R-:W3:Y:S01]  /*1770*/  @!P6 LDC.64 R12, c[0x0][0x428] ;  /* 0x00010a00ff0ceb82 */ /* 0x000ee20000000a00 */
[----:B0-----:R-:W-:-:S04]  /*1780*/  @!P2 LEA R32, P3, R24, R6, 0x2 ;  /* 0x000000061820a211 */ /* 0x001fc800078610ff */
[----:B------:R-:W-:Y:S01]  /*1790*/  @!P2 LEA.HI.X R33, R24, R7, R16, 0x2, P3 ;  /* 0x000000071821a211 */ /* 0x000fe200018f1410 */
[----:B------:R-:W-:Y:S02]  /*17a0*/  @!P0 IMAD R16, R17, UR15, R29 ;  /* 0x0000000f11108c24 */ /* 0x000fe4000f8e021d */
[----:B------:R-:W0:Y:S02]  /*17b0*/  @!P5 LDC.64 R6, c[0x0][0x428] ;  /* 0x00010a00ff06db82 */ /* 0x000e240000000a00 */
[----:B--2---:R2:W4:Y:S01]  /*17c0*/  @!P2 LDG.E R20, desc[UR10][R32.64] ;  /* 0x0000000a2014a981 */ /* 0x004522000c1e1900 */
[C---:B-1----:R-:W-:Y:S01]  /*17d0*/  @!P0 LEA R30, P2, R28.reuse, R14, 0x2 ;  /* 0x0000000e1c1e8211 */ /* 0x042fe200078410ff */
[----:B------:R-:W-:Y:S01]  /*17e0*/  @!P6 IMAD.MOV.U32 R29, RZ, RZ, R23 ;  /* 0x000000ffff1de224 */ /* 0x000fe200078e0017 */
[----:B------:R-:W-:Y:S01]  /*17f0*/  MOV R26, 0xff800000 ;  /* 0xff800000001a7802 */ /* 0x000fe20000000f00 */
[C---:B------:R-:W-:Y:S01]  /*1800*/  VIADD R24, R11.reuse, 0x30 ;  /* 0x000000300b187836 */ /* 0x040fe20000000000 */
[----:B------:R-:W-:Y:S01]  /*1810*/  @!P0 LEA.HI.X R31, R28, R15, R16, 0x2, P2 ;  /* 0x0000000f1c1f8211 */ /* 0x000fe200010f1410 */
[----:B------:R-:W-:Y:S01]  /*1820*/  @!P6 IMAD.MOV.U32 R28, RZ, RZ, R22 ;  /* 0x000000ffff1ce224 */ /* 0x000fe200078e0016 */
[----:B------:R-:W1:Y:S01]  /*1830*/  @!P4 LDC.64 R16, c[0x0][0x428] ;  /* 0x00010a00ff10cb82 */ /* 0x000e620000000a00 */
[----:B------:R-:W-:Y:S01]  /*1840*/  VIADD R25, R11, 0x28 ;  /* 0x000000280b197836 */ /* 0x000fe20000000000 */
[----:B------:R-:W-:Y:S01]  /*1850*/  ISETP.GE.OR P2, PT, R24, UR4, !P1 ;  /* 0x0000000418007c0c */ /* 0x000fe2000cf46670 */
[----:B------:R-:W-:Y:S01]  /*1860*/  @!P6 IMAD.WIDE.U32 R28, R27, UR21, R28 ;  /* 0x000000151b1cec25 */ /* 0x000fe2000f8e001c */
[----:B------:R5:W4:Y:S02]  /*1870*/  @!P0 LDG.E R26, desc[UR10][R30.64] ;  /* 0x0000000a1e1a8981 */ /* 0x000b24000c1e1900 */
[----:B------:R-:W-:Y:S01]  /*1880*/  ISETP.GE.OR P3, PT, R25, UR4, !P1 ;  /* 0x0000000419007c0c */ /* 0x000fe2000cf66670 */
[----:B------:R-:W-:Y:S01]  /*1890*/  @!P6 IMAD R14, R27, UR15, R29 ;  /* 0x0000000f1b0eec24 */ /* 0x000fe2000f8e021d */
[----:B------:R-:W-:Y:S01]  /*18a0*/  IADD3 R27, PT, PT, R11, 0x38, RZ ;  /* 0x000000380b1b7810 */ /* 0x000fe20007ffe0ff */
[----:B------:R-:W-:-:S02]  /*18b0*/  @!P5 IMAD.MOV.U32 R38, RZ, RZ, R22 ;  /* 0x000000ffff26d224 */ /* 0x000fc400078e0016 */
[----:B------:R-:W-:Y:S01]  /*18c0*/  @!P5 IMAD.MOV.U32 R39, RZ, RZ, R23 ;  /* 0x000000ffff27d224 */ /* 0x000fe200078e0017 */
[----:B------:R-:W-:Y:S02]  /*18d0*/  ISETP.GE.OR P1, PT, R27, UR4, !P1 ;  /* 0x000000041b007c0c */ /* 0x000fe4000cf26670 */
[----:B---3--:R-:W-:Y:S01]  /*18e0*/  @!P6 LEA R40, P0, R28, R12, 0x2 ;  /* 0x0000000c1c28e211 */ /* 0x008fe200078010ff */
[----:B------:R-:W-:-:S03]  /*18f0*/  @!P5 IMAD.WIDE.U32 R38, R21, UR21, R38 ;  /* 0x000000151526dc25 */ /* 0x000fc6000f8e0026 */
[----:B------:R-:W-:Y:S01]  /*1900*/  @!P6 LEA.HI.X R41, R28, R13, R14, 0x2, P0 ;  /* 0x0000000d1c29e211 */ /* 0x000fe200000f140e */
[----:B--2---:R-:W-:Y:S01]  /*1910*/  @!P4 IMAD.MOV.U32 R32, RZ, RZ, R22 ;  /* 0x000000ffff20c224 */ /* 0x004fe200078e0016 */
[----:B------:R-:W2:Y:S01]  /*1920*/  @!P2 LDC.64 R12, c[0x0][0x428] ;  /* 0x00010a00ff0cab82 */ /* 0x000ea20000000a00 */
[----:B0-----:R-:W-:Y:S01]  /*1930*/  @!P5 LEA R34, P0, R38, R6, 0x2 ;  /* 0x000000062622d211 */ /* 0x001fe200078010ff */
[----:B------:R-:W-:Y:S02]  /*1940*/  @!P4 IMAD.MOV.U32 R33, RZ, RZ, R23 ;  /* 0x000000ffff21c224 */ /* 0x000fe400078e0017 */
[----:B-----5:R-:W-:-:S04]  /*1950*/  @!P5 IMAD R30, R21, UR15, R39 ;  /* 0x0000000f151edc24 */ /* 0x020fc8000f8e0227 */
[----:B------:R-:W0:Y:S01]  /*1960*/  @!P3 LDC.64 R14, c[0x0][0x428] ;  /* 0x00010a00ff0ebb82 */ /* 0x000e220000000a00 */
[----:B------:R-:W-:Y:S01]  /*1970*/  @!P4 IMAD.WIDE.U32 R32, R3, UR21, R32 ;  /* 0x000000150320cc25 */ /* 0x000fe2000f8e0020 */
[----:B------:R-:W-:-:S06]  /*1980*/  @!P5 LEA.HI.X R35, R38, R7, R30, 0x2, P0 ;  /* 0x000000072623d211 */ /* 0x000fcc00000f141e */
[----:B------:R-:W3:Y:S01]  /*1990*/  @!P1 LDC.64 R6, c[0x0][0x428] ;  /* 0x00010a00ff069b82 */ /* 0x000ee20000000a00 */
[----:B------:R-:W-:Y:S01]  /*19a0*/  @!P4 IMAD R30, R3, UR15, R33 ;  /* 0x0000000f031ecc24 */ /* 0x000fe2000f8e0221 */
[C---:B-1----:R-:W-:Y:S01]  /*19b0*/  @!P4 LEA R38, P0, R32.reuse, R16, 0x2 ;  /* 0x000000102026c211 */ /* 0x042fe200078010ff */
[----:B------:R-:W-:Y:S01]  /*19c0*/  @!P2 IMAD.MOV.U32 R33, RZ, RZ, R23 ;  /* 0x000000ffff21a224 */ /* 0x000fe200078e0017 */
[----:B------:R-:W-:Y:S02]  /*19d0*/  MOV R28, 0xff800000 ;  /* 0xff800000001c7802 */ /* 0x000fe40000000f00 */
[----:B------:R-:W-:Y:S01]  /*19e0*/  @!P4 LEA.HI.X R39, R32, R17, R30, 0x2, P0 ;  /* 0x000000112027c211 */ /* 0x000fe200000f141e */
[----:B------:R-:W-:Y:S01]  /*19f0*/  @!P2 IMAD.MOV.U32 R32, RZ, RZ, R22 ;  /* 0x000000ffff20a224 */ /* 0x000fe200078e0016 */
[----:B------:R-:W-:Y:S01]  /*1a00*/  MOV R21, 0xff800000 ;  /* 0xff80000000157802 */ /* 0x000fe20000000f00 */
[----:B------:R-:W1:Y:S01]  /*1a10*/  S2UR UR4, SR_CgaCtaId ;  /* 0x00000000000479c3 */ /* 0x000e620000008800 */
[----:B------:R5:W4:Y:S01]  /*1a20*/  @!P6 LDG.E R28, desc[UR10][R40.64] ;  /* 0x0000000a281ce981 */ /* 0x000b22000c1e1900 */
[----:B------:R-:W-:-:S04]  /*1a30*/  @!P2 IMAD.WIDE.U32 R32, R24, UR21, R32 ;  /* 0x000000151820ac25 */ /* 0x000fc8000f8e0020 */
[----:B------:R-:W-:Y:S01]  /*1a40*/  IMAD.MOV.U32 R16, RZ, RZ, -0x800000 ;  /* 0xff800000ff107424 */ /* 0x000fe200078e00ff */
[----:B--2---:R-:W-:Y:S01]  /*1a50*/  @!P2 LEA R12, P0, R32, R12, 0x2 ;  /* 0x0000000c200ca211 */ /* 0x004fe200078010ff */
[----:B------:R-:W-:Y:S01]  /*1a60*/  @!P2 IMAD R24, R24, UR15, R33 ;  /* 0x0000000f1818ac24 */ /* 0x000fe2000f8e0221 */
[----:B------:R-:W-:Y:S01]  /*1a70*/  MOV R17, 0xff800000 ;  /* 0xff80000000117802 */ /* 0x000fe20000000f00 */
[----:B------:R-:W2:Y:S01]  /*1a80*/  @!P5 LDG.E R21, desc[UR10][R34.64] ;  /* 0x0000000a2215d981 */ /* 0x000ea2000c1e1900 */
[----:B------:R-:W-:Y:S01]  /*1a90*/  UMOV UR5, 0x400 ;  /* 0x0000040000057882 */ /* 0x000fe20000000000 */
[----:B------:R-:W1:Y:S01]  /*1aa0*/  LDC R3, c[0x0][0x434] ;  /* 0x00010d00ff037b82 */ /* 0x000e620000000800 */
[----:B------:R-:W-:Y:S01]  /*1ab0*/  @!P2 LEA.HI.X R13, R32, R13, R24, 0x2, P0 ;  /* 0x0000000d200da211 */ /* 0x000fe200000f1418 */
[----:B------:R-:W2:Y:S01]  /*1ac0*/  @!P4 LDG.E R16, desc[UR10][R38.64] ;  /* 0x0000000a2610c981 */ /* 0x000ea2000c1e1900 */
[----:B-----5:R-:W-:Y:S01]  /*1ad0*/  @!P3 MOV R41, R23 ;  /* 0x000000170029b202 */ /* 0x020fe20000000f00 */
[----:B------:R-:W-:-:S02]  /*1ae0*/  @!P3 IMAD.MOV.U32 R40, RZ, RZ, R22 ;  /* 0x000000ffff28b224 */ /* 0x000fc400078e0016 */
[----:B------:R-:W-:-:S04]  /*1af0*/  @!P1 IMAD.WIDE.U32 R22, R27, UR21, R22 ;  /* 0x000000151b169c25 */ /* 0x000fc8000f8e0016 */
[----:B------:R-:W-:Y:S01]  /*1b00*/  @!P3 IMAD.WIDE.U32 R40, R25, UR21, R40 ;  /* 0x000000151928bc25 */ /* 0x000fe2000f8e0028 */
[----:B---3--:R-:W-:-:S03]  /*1b10*/  @!P1 LEA R24, P0, R22, R6, 0x2 ;  /* 0x0000000616189211 */ /* 0x008fc600078010ff */
[----:B------:R-:W-:Y:S01]  /*1b20*/  @!P1 IMAD R27, R27, UR15, R23 ;  /* 0x0000000f1b1b9c24 */ /* 0x000fe2000f8e0217 */
[----:B0-----:R-:W-:Y:S01]  /*1b30*/  @!P3 LEA R14, P4, R40, R14, 0x2 ;  /* 0x0000000e280eb211 */ /* 0x001fe200078810ff */
[----:B------:R-:W-:Y:S02]  /*1b40*/  @!P3 IMAD R30, R25, UR15, R41 ;  /* 0x0000000f191ebc24 */ /* 0x000fe4000f8e0229 */
[----:B------:R-:W-:Y:S01]  /*1b50*/  IMAD.MOV.U32 R6, RZ, RZ, -0x800000 ;  /* 0xff800000ff067424 */ /* 0x000fe200078e00ff */
[----:B------:R-:W-:Y:S01]  /*1b60*/  @!P1 LEA.HI.X R25, R22, R7, R27, 0x2, P0 ;  /* 0x0000000716199211 */ /* 0x000fe200000f141b */
[----:B------:R-:W-:Y:S01]  /*1b70*/  IMAD.MOV.U32 R22, RZ, RZ, -0x800000 ;  /* 0xff800000ff167424 */ /* 0x000fe200078e00ff */
[----:B------:R-:W-:-:S03]  /*1b80*/  @!P3 LEA.HI.X R15, R40, R15, R30, 0x2, P4 ;  /* 0x0000000f280fb211 */ /* 0x000fc600020f141e */
[----:B------:R0:W3:Y:S04]  /*1b90*/  @!P2 LDG.E R6, desc[UR10][R12.64] ;  /* 0x0000000a0c06a981 */ /* 0x0000e8000c1e1900 */
[----:B------:R5:W3:Y:S04]  /*1ba0*/  @!P3 LDG.E R17, desc[UR10][R14.64] ;  /* 0x0000000a0e11b981 */ /* 0x000ae8000c1e1900 */
[----:B------:R5:W3:Y:S01]  /*1bb0*/  @!P1 LDG.E R22, desc[UR10][R24.64] ;  /* 0x0000000a18169981 */ /* 0x000ae2000c1e1900 */
[----:B-1----:R-:W-:Y:S01]  /*1bc0*/  ULEA UR4, UR4, UR5, 0x18 ;  /* 0x0000000504047291 */ /* 0x002fe2000f8ec0ff */
[----:B------:R-:W-:-:S05]  /*1bd0*/  ISETP.GT.U32.AND P0, PT, R4, 0x37f, PT ;  /* 0x0000037f0400780c */ /* 0x000fca0003f04070 */
[----:B------:R-:W-:-:S05]  /*1be0*/  LEA R30, R5, UR4, 0x2 ;  /* 0x00000004051e7c11 */ /* 0x000fca000f8e10ff */
[----:B------:R-:W-:Y:S01]  /*1bf0*/  IMAD R5, R11, 0x44, R30 ;  /* 0x000000440b057824 */ /* 0x000fe200078e021e */
[C---:B------:R-:W-:Y:S02]  /*1c00*/  ISETP.GT.U32.AND P5, PT, R4.reuse, 0x2ff, PT ;  /* 0x000002ff0400780c */ /* 0x040fe40003fa4070 */
[C---:B------:R-:W-:Y:S02]  /*1c10*/  ISETP.GT.U32.AND P4, PT, R4.reuse, 0x27f, PT ;  /* 0x0000027f0400780c */ /* 0x040fe40003f84070 */
[C---:B------:R-:W-:Y:S02]  /*1c20*/  ISETP.GT.U32.AND P3, PT, R4.reuse, 0x1ff, PT ;  /* 0x000001ff0400780c */ /* 0x040fe40003f64070 */
[C---:B------:R-:W-:Y:S02]  /*1c30*/  ISETP.GT.U32.AND P2, PT, R4.reuse, 0x17f, PT ;  /* 0x0000017f0400780c */ /* 0x040fe40003f44070 */
[----:B------:R-:W-:Y:S02]  /*1c40*/  ISETP.GT.U32.AND P1, PT, R4, 0xff, PT ;  /* 0x000000ff0400780c */ /* 0x000fe40003f24070 */
[----:B0-----:R-:W-:-:S02]  /*1c50*/  SHF.R.U32.HI R13, RZ, 0x3, R4 ;  /* 0x00000003ff0d7819 */ /* 0x001fc40000011604 */
[----:B------:R-:W-:Y:S02]  /*1c60*/  LOP3.LUT R7, R4, 0x7, RZ, 0xc0, !PT ;  /* 0x0000000704077812 */ /* 0x000fe400078ec0ff */
[----:B------:R-:W-:Y:S01]  /*1c70*/  LEA R32, R13, UR4, 0x2 ;  /* 0x000000040d207c11 */ /* 0x000fe2000f8e10ff */
[----:B------:R-:W-:Y:S01]  /*1c80*/  IMAD.MOV.U32 R30, RZ, RZ, -0x800000 ;  /* 0xff800000ff1e7424 */ /* 0x000fe200078e00ff */
[----:B------:R-:W-:Y:S01]  /*1c90*/  MOV R33, 0xff800000 ;  /* 0xff80000000217802 */ /* 0x000fe20000000f00 */
[----:B------:R-:W-:Y:S02]  /*1ca0*/  IMAD.MOV.U32 R31, RZ, RZ, -0x800000 ;  /* 0xff800000ff1f7424 */ /* 0x000fe400078e00ff */
[----:B------:R-:W-:Y:S02]  /*1cb0*/  IMAD R32, R7, 0x44, R32 ;  /* 0x0000004407207824 */ /* 0x000fe400078e0220 */
[----:B------:R-:W-:Y:S01]  /*1cc0*/  IMAD.MOV.U32 R29, RZ, RZ, -0x800000 ;  /* 0xff800000ff1d7424 */ /* 0x000fe200078e00ff */
[----:B-----5:R-:W-:-:S02]  /*1cd0*/  IABS R14, R3 ;  /* 0x00000003000e7213 */ /* 0x020fc40000000000 */
[----:B------:R-:W-:Y:S01]  /*1ce0*/  MOV R27, 0xff800000 ;  /* 0xff800000001b7802 */ /* 0x000fe20000000f00 */
[----:B------:R-:W-:Y:S01]  /*1cf0*/  IMAD.MOV.U32 R25, RZ, RZ, -0x800000 ;  /* 0xff800000ff197424 */ /* 0x000fe200078e00ff */
[----:B------:R-:W0:Y:S01]  /*1d00*/  I2F.RP R11, R14 ;  /* 0x0000000e000b7306 */ /* 0x000e220000209400 */
[----:B----4-:R1:W-:Y:S01]  /*1d10*/  @!P0 STS [R5+0x220], R26 ;  /* 0x0002201a05008388 */ /* 0x0103e20000000800 */
[----:B------:R-:W-:-:S03]  /*1d20*/  ISETP.GT.U32.AND P0, PT, R4, 0x7f, PT ;  /* 0x0000007f0400780c */ /* 0x000fc60003f04070 */
[----:B------:R-:W-:Y:S04]  /*1d30*/  STS [R5], R20 ;  /* 0x0000001405007388 */ /* 0x000fe80000000800 */
[----:B------:R4:W-:Y:S04]  /*1d40*/  @!P5 STS [R5+0x440], R28 ;  /* 0x0004401c0500d388 */ /* 0x0009e80000000800 */
[----:B--2---:R-:W-:Y:S04]  /*1d50*/  @!P4 STS [R5+0x660], R21 ;  /* 0x000660150500c388 */ /* 0x004fe80000000800 */
[----:B------:R-:W-:Y:S01]  /*1d60*/  @!P3 STS [R5+0x880], R16 ;  /* 0x000880100500b388 */ /* 0x000fe20000000800 */
[----:B-1----:R-:W-:-:S03]  /*1d70*/  IMAD.MOV.U32 R26, RZ, RZ, -0x800000 ;  /* 0xff800000ff1a7424 */ /* 0x002fc600078e00ff */
[----:B---3--:R-:W-:Y:S04]  /*1d80*/  @!P1 STS [R5+0xcc0], R6 ;  /* 0x000cc00605009388 */ /* 0x008fe80000000800 */
[----:B------:R1:W-:Y:S04]  /*1d90*/  @!P2 STS [R5+0xaa0], R17 ;  /* 0x000aa0110500a388 */ /* 0x0003e80000000800 */
[----:B------:R-:W-:Y:S01]  /*1da0*/  @!P0 STS [R5+0xee0], R22 ;  /* 0x000ee01605008388 */ /* 0x000fe20000000800 */
[----:B------:R-:W-:Y:S01]  /*1db0*/  BAR.SYNC.DEFER_BLOCKING 0x0 ;  /* 0x0000000000007b1d */ /* 0x000fe20000010000 */
[----:B----4-:R-:W-:-:S05]  /*1dc0*/  MOV R28, 0xff800000 ;  /* 0xff800000001c7802 */ /* 0x010fca0000000f00 */
[----:B0-----:R-:W0:Y:S01]  /*1dd0*/  MUFU.RCP R20, R11 ;  /* 0x0000000b00147308 */ /* 0x001e220000001000 */
[----:B------:R-:W-:Y:S01]  /*1de0*/  USHF.R.S32.HI UR4, URZ, 0x1f, UR22 ;  /* 0x0000001fff047899 */ /* 0x000fe20008011416 */
[----:B-1----:R-:W1:Y:S01]  /*1df0*/  LDC R17, c[0x0][0x3e0] ;  /* 0x0000f800ff117b82 */ /* 0x002e620000000800 */
[----:B------:R-:W-:Y:S04]  /*1e00*/  @!P0 LDS R33, [R32] ;  /* 0x0000000020218984 */ /* 0x000fe80000000800 */
[----:B------:R-:W-:Y:S04]  /*1e10*/  @!P0 LDS R30, [R32+0x220] ;  /* 0x00022000201e8984 */ /* 0x000fe80000000800 */
[----:B------:R-:W2:Y:S04]  /*1e20*/  @!P0 LDS R31, [R32+0x440] ;  /* 0x00044000201f8984 */ /* 0x000ea80000000800 */
[----:B------:R-:W-:Y:S04]  /*1e30*/  @!P0 LDS R28, [R32+0x660] ;  /* 0x00066000201c8984 */ /* 0x000fe80000000800 */
[----:B------:R-:W3:Y:S04]  /*1e40*/  @!P0 LDS R29, [R32+0x880] ;  /* 0x00088000201d8984 */ /* 0x000ee80000000800 */
[----:B------:R-:W-:Y:S04]  /*1e50*/  @!P0 LDS R26, [R32+0xaa0] ;  /* 0x000aa000201a8984 */ /* 0x000fe80000000800 */
[----:B------:R-:W4:Y:S04]  /*1e60*/  @!P0 LDS R27, [R32+0xcc0] ;  /* 0x000cc000201b8984 */ /* 0x000f280000000800 */
[----:B------:R-:W5:Y:S01]  /*1e70*/  @!P0 LDS R25, [R32+0xee0] ;  /* 0x000ee00020198984 */ /* 0x000f620000000800 */
[----:B0-----:R-:W-:-:S04]  /*1e80*/  VIADD R20, R20, 0xffffffe ;  /* 0x0ffffffe14147836 */ /* 0x001fc80000000000 */
[----:B------:R-:W0:Y:S01]  /*1e90*/  F2I.FTZ.U32.TRUNC.NTZ R21, R20 ;  /* 0x0000001400157305 */ /* 0x000e22000021f000 */
[----:B--2---:R-:W-:-:S04]  /*1ea0*/  FMNMX3.FTZ R16, R33, R30, R31, !PT ;  /* 0x0000001e21107276 */ /* 0x004fc8000781001f */
[----:B---3--:R-:W-:-:S04]  /*1eb0*/  FMNMX3.FTZ R16, R16, R28, R29, !PT ;  /* 0x0000001c10107276 */ /* 0x008fc8000781001d */
[----:B----4-:R-:W-:-:S04]  /*1ec0*/  FMNMX3.FTZ R16, R16, R26, R27, !PT ;  /* 0x0000001a10107276 */ /* 0x010fc8000781001b */
[----:B-----5:R-:W-:Y:S02]  /*1ed0*/  FMNMX.FTZ R16, R16, R25, !PT ;  /* 0x0000001910107209 */ /* 0x020fe40007810000 */
[----:B0-----:R-:W-:-:S03]  /*1ee0*/  IADD3 R5, PT, PT, RZ, -R21, RZ ;  /* 0x80000015ff057210 */ /* 0x001fc60007ffe0ff */
[----:B------:R-:W0:Y:S01]  /*1ef0*/  SHFL.BFLY PT, R11, R16, 0x4, 0x1f ;  /* 0x0c801f00100b7f89 */ /* 0x000e2200000e0000 */
[----:B------:R-:W-:Y:S02]  /*1f00*/  IMAD.MOV.U32 R20, RZ, RZ, RZ ;  /* 0x000000ffff147224 */ /* 0x000fe400078e00ff */
[----:B------:R-:W-:Y:S01]  /*1f10*/  IMAD R12, R5, R14, RZ ;  /* 0x0000000e050c7224 */ /* 0x000fe200078e02ff */
[----:B------:R-:W-:-:S03]  /*1f20*/  IABS R5, R2 ;  /* 0x0000000200057213 */ /* 0x000fc60000000000 */
[----:B------:R-:W-:-:S06]  /*1f30*/  IMAD.HI.U32 R12, R21, R12, R20 ;  /* 0x0000000c150c7227 */ /* 0x000fcc00078e0014 */
[----:B------:R-:W-:-:S04]  /*1f40*/  IMAD.HI.U32 R12, R12, R5, RZ ;  /* 0x000000050c0c7227 */ /* 0x000fc800078e00ff */
[----:B------:R-:W-:-:S04]  /*1f50*/  IMAD.MOV R6, RZ, RZ, -R12 ;  /* 0x000000ffff067224 */ /* 0x000fc800078e0a0c */
[----:B------:R-:W-:Y:S01]  /*1f60*/  IMAD R5, R14, R6, R5 ;  /* 0x000000060e057224 */ /* 0x000fe200078e0205 */
[----:B0-----:R-:W-:-:S05]  /*1f70*/  FMNMX.FTZ R6, R16, R11, !PT ;  /* 0x0000000b10067209 */ /* 0x001fca0007810000 */
[----:B------:R-:W0:Y:S01]  /*1f80*/  SHFL.BFLY PT, R15, R6, 0x2, 0x1f ;  /* 0x0c401f00060f7f89 */ /* 0x000e2200000e0000 */
[----:B------:R-:W-:Y:S02]  /*1f90*/  ISETP.GT.U32.AND P0, PT, R14, R5, PT ;  /* 0x000000050e00720c */ /* 0x000fe40003f04070 */
[----:B------:R-:W-:-:S04]  /*1fa0*/  LOP3.LUT R2, R2, R3, RZ, 0x3c, !PT ;  /* 0x0000000302027212 */ /* 0x000fc800078e3cff */
[----:B------:R-:W-:-:S07]  /*1fb0*/  ISETP.GE.AND P1, PT, R2, RZ, PT ;  /* 0x000000ff0200720c */ /* 0x000fce0003f26270 */
[----:B------:R-:W-:Y:S02]  /*1fc0*/  @!P0 IADD3 R5, PT, PT, R5, -R14, RZ ;  /* 0x8000000e05058210 */ /* 0x000fe40007ffe0ff */
[----:B0-----:R-:W-:-:S05]  /*1fd0*/  FMNMX.FTZ R15, R6, R15, !PT ;  /* 0x0000000f060f7209 */ /* 0x001fca0007810000 */
[----:B------:R-:W0:Y:S01]  /*1fe0*/  SHFL.BFLY PT, R2, R15, 0x1, 0x1f ;  /* 0x0c201f000f027f89 */ /* 0x000e2200000e0000 */
[----:B------:R-:W-:Y:S01]  /*1ff0*/  ISETP.GE.U32.AND P2, PT, R5, R14, PT ;  /* 0x0000000e0500720c */ /* 0x000fe20003f46070 */
[----:B------:R-:W-:Y:S01]  /*2000*/  @!P0 VIADD R12, R12, 0x1 ;  /* 0x000000010c0c8836 */ /* 0x000fe20000000000 */
[----:B------:R-:W-:-:S11]  /*2010*/  ISETP.NE.AND P0, PT, R3, RZ, PT ;  /* 0x000000ff0300720c */ /* 0x000fd60003f05270 */
[----:B------:R-:W-:-:S05]  /*2020*/  @P2 VIADD R12, R12, 0x1 ;  /* 0x000000010c0c2836 */ /* 0x000fca0000000000 */
[----:B------:R-:W-:Y:S02]  /*2030*/  @!P1 IADD3 R12, PT, PT, -R12, RZ, RZ ;  /* 0x000000ff0c0c9210 */ /* 0x000fe40007ffe1ff */
[----:B------:R-:W-:Y:S02]  /*2040*/  @!P0 LOP3.LUT R12, RZ, R3, RZ, 0x33, !PT ;  /* 0x00000003ff0c8212 */ /* 0x000fe400078e33ff */
[----:B0-----:R-:W-:-:S04]  /*2050*/  FMNMX.FTZ R2, R15, R2, !PT ;  /* 0x000000020f027209 */ /* 0x001fc80007810000 */
        /* <DEDUP_REMOVED lines=12> */
[----:B------:R-:W0:Y:S01]  /*2120*/  MUFU.EX2 R24, R24 ;  /* 0x0000001800187308 */ /* 0x000e220000000800 */
[----:B------:R-:W-:Y:S01]  /*2130*/  FMUL.FTZ R21, R21, 1.4426950216293334961 ;  /* 0x3fb8aa3b15157820 */ /* 0x000fe20000410000 */
[----:B------:R-:W-:-:S06]  /*2140*/  FADD.FTZ R20, -R2, R26 ;  /* 0x0000001a02147221 */ /* 0x000fcc0000010100 */
[----:B------:R-:W2:Y:S01]  /*2150*/  MUFU.EX2 R23, R23 ;  /* 0x0000001700177308 */ /* 0x000ea20000000800 */
[----:B------:R-:W-:Y:S01]  /*2160*/  FMUL.FTZ R20, R20, 1.4426950216293334961 ;  /* 0x3fb8aa3b14147820 */ /* 0x000fe20000410000 */
[----:B------:R-:W-:Y:S01]  /*2170*/  FADD.FTZ R16, -R2, R27 ;  /* 0x0000001b02107221 */ /* 0x000fe20000010100 */
[----:B------:R-:W-:-:S05]  /*2180*/  ULOP3.LUT UR4, UR4, 0x1, URZ, 0xfc, !UPT ;  /* 0x0000000104047892 */ /* 0x000fca000f8efcff */
[----:B------:R-:W3:Y:S01]  /*2190*/  MUFU.EX2 R22, R22 ;  /* 0x0000001600167308 */ /* 0x000ee20000000800 */
[----:B------:R-:W-:Y:S01]  /*21a0*/  FMUL.FTZ R16, R16, 1.4426950216293334961 ;  /* 0x3fb8aa3b10107820 */ /* 0x000fe20000410000 */
[----:B0-----:R-:W-:Y:S01]  /*21b0*/  FADD.FTZ R24, R15, R24 ;  /* 0x000000180f187221 */ /* 0x001fe20000010000 */
[----:B------:R-:W-:-:S05]  /*21c0*/  FADD.FTZ R15, -R2, R25 ;  /* 0x00000019020f7221 */ /* 0x000fca0000010100 */
[----:B------:R-:W0:Y:S01]  /*21d0*/  MUFU.EX2 R21, R21 ;  /* 0x0000001500157308 */ /* 0x000e220000000800 */
[----:B------:R-:W-:Y:S02]  /*21e0*/  IMAD R5, R12, UR4, RZ ;  /* 0x000000040c057c24 */ /* 0x000fe4000f8e02ff */
[----:B--2---:R-:W-:Y:S01]  /*21f0*/  FADD.FTZ R23, R24, R23 ;  /* 0x0000001718177221 */ /* 0x004fe20000010000 */
[----:B------:R-:W-:Y:S01]  /*2200*/  FMUL.FTZ R24, R15, 1.4426950216293334961 ;  /* 0x3fb8aa3b0f187820 */ /* 0x000fe20000410000 */
[----:B-1----:R-:W-:Y:S01]  /*2210*/  IABS R11, R17 ;  /* 0x00000011000b7213 */ /* 0x002fe20000000000 */
[----:B------:R-:W1:Y:S02]  /*2220*/  LDCU UR4, c[0x0][0x430] ;  /* 0x00008600ff0477ac */ /* 0x000e640008000800 */
[----:B------:R-:W2:Y:S01]  /*2230*/  MUFU.EX2 R20, R20 ;  /* 0x0000001400147308 */ /* 0x000ea20000000800 */
[----:B------:R-:W-:Y:S01]  /*2240*/  IABS R14, R5 ;  /* 0x00000005000e7213 */ /* 0x000fe20000000000 */
[----:B---3--:R-:W-:-:S06]  /*2250*/  FADD.FTZ R22, R23, R22 ;  /* 0x0000001617167221 */ /* 0x008fcc0000010000 */
[----:B------:R-:W3:Y:S01]  /*2260*/  MUFU.EX2 R16, R16 ;  /* 0x0000001000107308 */ /* 0x000ee20000000800 */
[----:B0-----:R-:W-:-:S07]  /*2270*/  FADD.FTZ R21, R22, R21 ;  /* 0x0000001516157221 */ /* 0x001fce0000010000 */
[----:B------:R-:W0:Y:S01]  /*2280*/  MUFU.EX2 R15, R24 ;  /* 0x00000018000f7308 */ /* 0x000e220000000800 */
[----:B--2---:R-:W-:-:S07]  /*2290*/  FADD.FTZ R21, R21, R20 ;  /* 0x0000001415157221 */ /* 0x004fce0000010000 */
[----:B------:R-:W2:Y:S08]  /*22a0*/  I2F.RP R34, R14 ;  /* 0x0000000e00227306 */ /* 0x000eb00000209400 */
[----:B------:R-:W4:Y:S01]  /*22b0*/  I2F.RP R6, R11 ;  /* 0x0000000b00067306 */ /* 0x000f220000209400 */
[----:B---3--:R-:W-:-:S04]  /*22c0*/  FADD.FTZ R20, R21, R16 ;  /* 0x0000001015147221 */ /* 0x008fc80000010000 */
[----:B0-----:R-:W-:-:S03]  /*22d0*/  FADD.FTZ R15, R20, R15 ;  /* 0x0000000f140f7221 */ /* 0x001fc60000010000 */
[----:B--2---:R-:W0:Y:S02]  /*22e0*/  MUFU.RCP R34, R34 ;  /* 0x0000002200227308 */ /* 0x004e240000001000 */
[----:B------:R-:W2:Y:S06]  /*22f0*/  SHFL.BFLY PT, R22, R15, 0x4, 0x1f ;  /* 0x0c801f000f167f89 */ /* 0x000eac00000e0000 */
[----:B----4-:R-:W3:Y:S01]  /*2300*/  MUFU.RCP R6, R6 ;  /* 0x0000000600067308 */ /* 0x010ee20000001000 */
[----:B0-----:R-:W-:-:S07]  /*2310*/  VIADD R38, R34, 0xffffffe ;  /* 0x0ffffffe22267836 */ /* 0x001fce0000000000 */
[----:B------:R0:W4:Y:S01]  /*2320*/  F2I.FTZ.U32.TRUNC.NTZ R39, R38 ;  /* 0x0000002600277305 */ /* 0x000122000021f000 */
[----:B---3--:R-:W-:-:S07]  /*2330*/  VIADD R34, R6, 0xffffffe ;  /* 0x0ffffffe06227836 */ /* 0x008fce0000000000 */
[----:B------:R-:W3:Y:S01]  /*2340*/  F2I.FTZ.U32.TRUNC.NTZ R35, R34 ;  /* 0x0000002200237305 */ /* 0x000ee2000021f000 */
[----:B--2---:R-:W-:-:S05]  /*2350*/  FADD.FTZ R22, R15, R22 ;  /* 0x000000160f167221 */ /* 0x004fca0000010000 */
[----:B------:R-:W2:Y:S01]  /*2360*/  SHFL.BFLY PT, R21, R22, 0x2, 0x1f ;  /* 0x0c401f0016157f89 */ /* 0x000ea200000e0000 */
[----:B0-----:R-:W-:Y:S01]  /*2370*/  HFMA2 R38, -RZ, RZ, 0, 0 ;  /* 0x00000000ff267431 */ /* 0x001fe200000001ff */
[----:B----4-:R-:W-:Y:S01]  /*2380*/  IADD3 R23, PT, PT, RZ, -R39, RZ ;  /* 0x80000027ff177210 */ /* 0x010fe20007ffe0ff */
[----:B------:R-:W-:Y:S02]  /*2390*/  VIADD R20, R14, UR18 ;  /* 0x000000120e147c36 */ /* 0x000fe40008000000 */
[----:B---3--:R-:W-:Y:S02]  /*23a0*/  IMAD.MOV R16, RZ, RZ, -R35 ;  /* 0x000000ffff107224 */ /* 0x008fe400078e0a23 */
[----:B------:R-:W-:Y:S02]  /*23b0*/  IMAD R23, R23, R14, RZ ;  /* 0x0000000e17177224 */ /* 0x000fe400078e02ff */
[----:B------:R-:W-:Y:S02]  /*23c0*/  IMAD R16, R16, R11, RZ ;  /* 0x0000000b10107224 */ /* 0x000fe400078e02ff */
[----:B------:R-:W-:Y:S01]  /*23d0*/  IMAD.MOV.U32 R34, RZ, RZ, RZ ;  /* 0x000000ffff227224 */ /* 0x000fe200078e00ff */
[----:B------:R-:W-:Y:S01]  /*23e0*/  IABS R6, R5 ;  /* 0x0000000500067213 */ /* 0x000fe20000000000 */
[----:B------:R-:W-:Y:S01]  /*23f0*/  IMAD.HI.U32 R23, R39, R23, R38 ;  /* 0x0000001727177227 */ /* 0x000fe200078e0026 */
[----:B------:R-:W-:-:S03]  /*2400*/  IABS R15, R20 ;  /* 0x00000014000f7213 */ /* 0x000fc60000000000 */
[----:B------:R-:W-:-:S04]  /*2410*/  IMAD.HI.U32 R16, R35, R16, R34 ;  /* 0x0000001023107227 */ /* 0x000fc800078e0022 */
[----:B------:R-:W-:Y:S02]  /*2420*/  IMAD.MOV R6, RZ, RZ, -R6 ;  /* 0x000000ffff067224 */ /* 0x000fe400078e0a06 */
[----:B------:R-:W-:-:S04]  /*2430*/  IMAD.HI.U32 R23, R23, R15, RZ ;  /* 0x0000000f17177227 */ /* 0x000fc800078e00ff */
[----:B------:R-:W-:-:S04]  /*2440*/  IMAD.HI.U32 R16, R16, R15, RZ ;  /* 0x0000000f10107227 */ /* 0x000fc800078e00ff */
[----:B--2---:R-:W-:Y:S01]  /*2450*/  FADD.FTZ R21, R22, R21 ;  /* 0x0000001516157221 */ /* 0x004fe20000010000 */
[----:B------:R-:W-:Y:S01]  /*2460*/  IMAD R35, R23, R6, R15 ;  /* 0x0000000617237224 */ /* 0x000fe200078e020f */
[----:B------:R-:W-:-:S04]  /*2470*/  IADD3 R6, PT, PT, -R16, RZ, RZ ;  /* 0x000000ff10067210 */ /* 0x000fc80007ffe1ff */
[----:B------:R-:W-:Y:S01]  /*2480*/  ISETP.GT.U32.AND P2, PT, R14, R35, PT ;  /* 0x000000230e00720c */ /* 0x000fe20003f44070 */
[C---:B------:R-:W-:Y:S02]  /*2490*/  IMAD R22, R11.reuse, R6, R15 ;  /* 0x000000060b167224 */ /* 0x040fe400078e020f */
[----:B------:R-:W0:Y:S03]  /*24a0*/  SHFL.BFLY PT, R6, R21, 0x1, 0x1f ;  /* 0x0c201f0015067f89 */ /* 0x000e2600000e0000 */
[----:B------:R-:W-:-:S07]  /*24b0*/  ISETP.GT.U32.AND P0, PT, R11, R22, PT ;  /* 0x000000160b00720c */ /* 0x000fce0003f04070 */
[----:B------:R-:W-:-:S05]  /*24c0*/  @!P2 IMAD.IADD R35, R35, 0x1, -R14 ;  /* 0x000000012323a824 */ /* 0x000fca00078e0a0e */
[-C--:B------:R-:W-:Y:S01]  /*24d0*/  ISETP.GE.U32.AND P1, PT, R35, R14.reuse, PT ;  /* 0x0000000e2300720c */ /* 0x080fe20003f26070 */
[----:B------:R-:W-:Y:S01]  /*24e0*/  @!P0 IMAD.IADD R22, R22, 0x1, -R11 ;  /* 0x0000000116168824 */ /* 0x000fe200078e0a0b */
[----:B------:R-:W-:Y:S02]  /*24f0*/  @!P2 IADD3 R23, PT, PT, R23, 0x1, RZ ;  /* 0x000000011717a810 */ /* 0x000fe40007ffe0ff */
[----:B------:R-:W-:Y:S02]  /*2500*/  LOP3.LUT R15, R20, R14, RZ, 0x3c, !PT ;  /* 0x0000000e140f7212 */ /* 0x000fe400078e3cff */
[----:B------:R-:W-:Y:S02]  /*2510*/  ISETP.GE.U32.AND P4, PT, R22, R11, PT ;  /* 0x0000000b1600720c */ /* 0x000fe40003f86070 */
[----:B------:R-:W-:Y:S01]  /*2520*/  LOP3.LUT R20, R20, R17, RZ, 0x3c, !PT ;  /* 0x0000001114147212 */ /* 0x000fe200078e3cff */
[----:B0-----:R-:W-:Y:S01]  /*2530*/  FADD.FTZ R6, R21, R6 ;  /* 0x0000000615067221 */ /* 0x001fe20000010000 */
[----:B------:R-:W-:-:S02]  /*2540*/  @!P0 IADD3 R16, PT, PT, R16, 0x1, RZ ;  /* 0x0000000110108810 */ /* 0x000fc40007ffe0ff */
[----:B------:R-:W-:Y:S01]  /*2550*/  ISETP.GE.AND P2, PT, R20, RZ, PT ;  /* 0x000000ff1400720c */ /* 0x000fe20003f46270 */
[----:B------:R-:W-:Y:S01]  /*2560*/  @P1 VIADD R23, R23, 0x1 ;  /* 0x0000000117171836 */ /* 0x000fe20000000000 */
[----:B------:R-:W-:Y:S02]  /*2570*/  FSETP.NE.FTZ.AND P1, PT, R6, RZ, PT ;  /* 0x000000ff0600720b */ /* 0x000fe40003f35000 */
[----:B------:R-:W-:Y:S02]  /*2580*/  ISETP.NE.AND P0, PT, R17, RZ, PT ;  /* 0x000000ff1100720c */ /* 0x000fe40003f05270 */
[----:B------:R-:W-:Y:S02]  /*2590*/  ISETP.GE.AND P3, PT, R15, RZ, PT ;  /* 0x000000ff0f00720c */ /* 0x000fe40003f66270 */
[----:B------:R-:W-:Y:S02]  /*25a0*/  ISETP.NE.AND P5, PT, R5, RZ, PT ;  /* 0x000000ff0500720c */ /* 0x000fe40003fa5270 */
[----:B------:R-:W-:-:S05]  /*25b0*/  @P4 IADD3 R16, PT, PT, R16, 0x1, RZ ;  /* 0x0000000110104810 */ /* 0x000fca0007ffe0ff */
[----:B------:R0:W2:Y:S01]  /*25c0*/  @P1 MUFU.LG2 R11, R6 ;  /* 0x00000006000b1308 */ /* 0x0000a20000000c00 */
[----:B------:R-:W-:Y:S01]  /*25d0*/  @!P2 IMAD.MOV R16, RZ, RZ, -R16 ;  /* 0x000000ffff10a224 */ /* 0x000fe200078e0a10 */
[----:B------:R-:W-:Y:S02]  /*25e0*/  @!P0 LOP3.LUT R16, RZ, R17, RZ, 0x33, !PT ;  /* 0x00000011ff108212 */ /* 0x000fe400078e33ff */
[----:B------:R-:W-:Y:S01]  /*25f0*/  LOP3.LUT P0, RZ, R4, 0x387, RZ, 0xc0, !PT ;  /* 0x0000038704ff7812 */ /* 0x000fe2000780c0ff */
[----:B------:R-:W-:Y:S01]  /*2600*/  @!P3 IMAD.MOV R23, RZ, RZ, -R23 ;  /* 0x000000ffff17b224 */ /* 0x000fe200078e0a17 */
[----:B------:R-:W-:Y:S02]  /*2610*/  ISETP.NE.AND P3, PT, R12, RZ, PT ;  /* 0x000000ff0c00720c */ /* 0x000fe40003f65270 */
[----:B------:R-:W-:Y:S02]  /*2620*/  @!P5 LOP3.LUT R23, RZ, R14, RZ, 0x33, !PT ;  /* 0x0000000eff17d212 */ /* 0x000fe400078e33ff */
[----:B------:R-:W-:-:S02]  /*2630*/  SEL R12, RZ, 0x1, !P3 ;  /* 0x00000001ff0c7807 */ /* 0x000fc40005800000 */
[----:B------:R-:W-:Y:S02]  /*2640*/  SHF.R.S32.HI R21, RZ, 0x1f, R5 ;  /* 0x0000001fff157819 */ /* 0x000fe40000011405 */
[----:B------:R-:W-:Y:S02]  /*2650*/  ISETP.LT.U32.AND P2, PT, R18, R23, PT ;  /* 0x000000171200720c */ /* 0x000fe40003f41070 */
[----:B------:R-:W-:Y:S01]  /*2660*/  SHF.R.S32.HI R15, RZ, 0x1f, R23 ;  /* 0x0000001fff0f7819 */ /* 0x000fe20000011417 */
[----:B-1----:R-:W-:Y:S01]  /*2670*/  IMAD R14, R3, UR4, RZ ;  /* 0x00000004030e7c24 */ /* 0x002fe2000f8e02ff */
[----:B------:R-:W-:Y:S01]  /*2680*/  LOP3.LUT R12, R21, R12, RZ, 0xfc, !PT ;  /* 0x0000000c150c7212 */ /* 0x000fe200078efcff */
[----:B------:R-:W-:Y:S01]  /*2690*/  IMAD R3, R16, UR9, RZ ;  /* 0x0000000910037c24 */ /* 0x000fe2000f8e02ff */
[----:B------:R-:W-:Y:S01]  /*26a0*/  ISETP.LT.AND.EX P2, PT, R19, R15, PT, P2 ;  /* 0x0000000f1300720c */ /* 0x000fe20003f41320 */
[----:B------:R-:W-:Y:S01]  /*26b0*/  BSSY.RECONVERGENT B1, `(.L_x_51) ;  /* 0x0000129000017945 */ /* 0x000fe20003800200 */
[----:B------:R-:W-:Y:S01]  /*26c0*/  MOV R24, 0x7f800000 ;  /* 0x7f80000000187802 */ /* 0x000fe20000000f00 */
[----:B------:R-:W-:Y:S01]  /*26d0*/  IMAD R5, R5, R14, RZ ;  /* 0x0000000e05057224 */ /* 0x000fe200078e02ff */
[----:B0-----:R-:W-:Y:S01]  /*26e0*/  SEL R6, R18, R23, P2 ;  /* 0x0000001712067207 */ /* 0x001fe20001000000 */
[----:B------:R-:W-:-:S02]  /*26f0*/  IMAD R3, R12, R3, RZ ;  /* 0x000000030c037224 */ /* 0x000fc400078e02ff */
[----:B--2---:R-:W-:Y:S01]  /*2700*/  @P1 FFMA.FTZ R24, R11, 0.69314718246459960938, R2 ;  /* 0x3f3172180b181823 */ /* 0x004fe20000010002 */
        /* <DEDUP_REMOVED lines=12> */
[C---:B------:R-:W-:Y:S01]  /*27d0*/  IADD3 R11, P1, PT, R17.reuse, 0x1, RZ ;  /* 0x00000001110b7810 */ /* 0x040fe20007f3e0ff */
[----:B------:R-:W-:Y:S02]  /*27e0*/  IMAD R18, R12, UR19, RZ ;  /* 0x000000130c127c24 */ /* 0x000fe4000f8e02ff */
[----:B------:R-:W-:Y:S01]  /*27f0*/  IMAD.WIDE.U32 R14, R17, UR19, RZ ;  /* 0x00000013110e7c25 */ /* 0x000fe2000f8e00ff */
[----:B------:R-:W-:Y:S02]  /*2800*/  ISETP.GE.U32.AND P0, PT, R11, 0x3, PT ;  /* 0x000000030b00780c */ /* 0x000fe40003f06070 */
[----:B------:R-:W-:Y:S01]  /*2810*/  IADD3.X R16, PT, PT, RZ, R12, RZ, P1, !PT ;  /* 0x0000000cff107210 */ /* 0x000fe20000ffe4ff */
[----:B------:R-:W-:-:S03]  /*2820*/  IMAD R11, R17, UR14, R18 ;  /* 0x0000000e110b7c24 */ /* 0x000fc6000f8e0212 */
[----:B------:R-:W-:Y:S02]  /*2830*/  ISETP.GE.U32.AND.EX P0, PT, R16, RZ, PT, P0 ;  /* 0x000000ff1000720c */ /* 0x000fe40003f06100 */
        /* <DEDUP_REMOVED lines=9> */
[----:B------:R-:W0:Y:S01]  /*28d0*/  I2F.U32.RP R12, R40 ;  /* 0x00000028000c7306 */ /* 0x000e220000209000 */
[----:B------:R-:W-:Y:S01]  /*28e0*/  ISETP.NE.U32.AND P0, PT, R40, RZ, PT ;  /* 0x000000ff2800720c */ /* 0x000fe20003f05070 */
[----:B------:R-:W-:-:S06]  /*28f0*/  HFMA2 R41, -RZ, RZ, 0, 0 ;  /* 0x00000000ff297431 */ /* 0x000fcc00000001ff */
        /* <DEDUP_REMOVED lines=15> */
[----:B------:R-:W-:-:S05]  /*29f0*/  @!P0 LOP3.LUT R11, RZ, R40, RZ, 0x33, !PT ;  /* 0x00000028ff0b8212 */ /* 0x000fca00078e33ff */
[----:B------:R-:W-:-:S04]  /*2a00*/  IMAD.MOV R15, RZ, RZ, -R11 ;  /* 0x000000ffff0f7224 */ /* 0x000fc800078e0a0b */
[----:B------:R-:W-:Y:S01]  /*2a10*/  IMAD R14, R40, R15, R2 ;  /* 0x0000000f280e7224 */ /* 0x000fe200078e0202 */
[----:B------:R-:W-:Y:S01]  /*2a20*/  MOV R40, R11 ;  /* 0x0000000b00287202 */ /* 0x000fe20000000f00 */
[----:B------:R-:W-:Y:S06]  /*2a30*/  BRA `(.L_x_55) ;  /* 0x0000000000247947 */ /* 0x000fec0003800000 */
.L_x_54:
[----:B------:R-:W-:Y:S01]  /*2a40*/  IMAD.MOV.U32 R22, RZ, RZ, R2 ;  /* 0x000000ffff167224 */ /* 0x000fe200078e0002 */
[----:B------:R-:W-:Y:S01]  /*2a50*/  MOV R21, RZ ;  /* 0x000000ff00157202 */ /* 0x000fe20000000f00 */
[----:B------:R-:W-:Y:S01]  /*2a60*/  IMAD.MOV.U32 R20, RZ, RZ, R40 ;  /* 0x000000ffff147224 */ /* 0x000fe200078e0028 */
[----:B------:R-:W-:Y:S02]  /*2a70*/  MOV R18, 0x2a90 ;  /* 0x00002a9000127802 */ /* 0x000fe40000000f00 */
[----:B------:R-:W-:Y:S05]  /*2a80*/  CALL.REL.NOINC `($__internal_1_$__cuda_sm20_div_s64) ;  /* 0x0000001c00e87944 */ /* 0x000fea0003c00000 */
[----:B------:R-:W-:Y:S02]  /*2a90*/  IADD3 R15, PT, PT, -R12, RZ, RZ ;  /* 0x000000ff0c0f7210 */ /* 0x000fe40007ffe1ff */
[----:B------:R-:W-:-:S03]  /*2aa0*/  MOV R41, R11 ;  /* 0x0000000b00297202 */ /* 0x000fc60000000f00 */
[----:B------:R-:W-:Y:S01]  /*2ab0*/  IMAD R14, R40, R15, R2 ;  /* 0x0000000f280e7224 */ /* 0x000fe200078e0202 */
[----:B------:R-:W-:-:S07]  /*2ac0*/  MOV R40, R12 ;  /* 0x0000000c00287202 */ /* 0x000fce0000000f00 */
.L_x_55:
[----:B------:R-:W-:Y:S01]  /*2ad0*/  IABS R15, UR19 ;  /* 0x00000013000f7c13 */ /* 0x000fe20008000000 */
[----:B------:R-:W-:Y:S01]  /*2ae0*/  IMAD.MOV.U32 R18, RZ, RZ, RZ ;  /* 0x000000ffff127224 */ /* 0x000fe200078e00ff */
[----:B------:R-:W-:Y:S01]  /*2af0*/  IABS R11, R14 ;  /* 0x0000000e000b7213 */ /* 0x000fe20000000000 */
[----:B------:R-:W-:Y:S01]  /*2b00*/  IMAD R37, R37, R10, RZ ;  /* 0x0000000a25257224 */ /* 0x000fe200078e02ff */
[----:B------:R-:W0:Y:S01]  /*2b10*/  I2F.U32.RP R16, R15 ;  /* 0x0000000f00107306 */ /* 0x000e220000209000 */
[----:B------:R-:W-:Y:S01]  /*2b20*/  IABS R2, UR19 ;  /* 0x0000001300027c13 */ /* 0x000fe20008000000 */
[----:B------:R-:W-:Y:S01]  /*2b30*/  BSSY.RECONVERGENT B0, `(.L_x_56) ;  /* 0x000003c000007945 */ /* 0x000fe20003800200 */
[----:B------:R-:W-:Y:S01]  /*2b40*/  IMAD R37, R9, R0, R37 ;  /* 0x0000000009257224 */ /* 0x000fe200078e0225 */
[----:B------:R-:W-:-:S04]  /*2b50*/  LOP3.LUT R0, R14, UR19, RZ, 0x3c, !PT ;  /* 0x000000130e007c12 */ /* 0x000fc8000f8e3cff */
[----:B------:R-:W-:Y:S01]  /*2b60*/  ISETP.GE.AND P0, PT, R0, RZ, PT ;  /* 0x000000ff0000720c */ /* 0x000fe20003f06270 */
[----:B0-----:R-:W0:Y:S02]  /*2b70*/  MUFU.RCP R19, R16 ;  /* 0x0000001000137308 */ /* 0x001e240000001000 */
[----:B0-----:R-:W-:-:S06]  /*2b80*/  IADD3 R19, PT, PT, R19, 0xffffffe, RZ ;  /* 0x0ffffffe13137810 */ /* 0x001fcc0007ffe0ff */
[----:B------:R-:W0:Y:S02]  /*2b90*/  F2I.FTZ.U32.TRUNC.NTZ R19, R19 ;  /* 0x0000001300137305 */ /* 0x000e24000021f000 */
[----:B0-----:R-:W-:-:S05]  /*2ba0*/  IADD3 R12, PT, PT, RZ, -R19, RZ ;  /* 0x80000013ff0c7210 */ /* 0x001fca0007ffe0ff */
[----:B------:R-:W-:-:S04]  /*2bb0*/  IMAD R12, R12, R15, RZ ;  /* 0x0000000f0c0c7224 */ /* 0x000fc800078e02ff */
[----:B------:R-:W-:Y:S01]  /*2bc0*/  IMAD.HI.U32 R18, R19, R12, R18 ;  /* 0x0000000c13127227 */ /* 0x000fe200078e0012 */
[----:B------:R-:W-:-:S05]  /*2bd0*/  IADD3 R12, PT, PT, RZ, -R2, RZ ;  /* 0x80000002ff0c7210 */ /* 0x000fca0007ffe0ff */
[----:B------:R-:W-:-:S04]  /*2be0*/  IMAD.HI.U32 R2, R18, R11, RZ ;  /* 0x0000000b12027227 */ /* 0x000fc800078e00ff */
[----:B------:R-:W-:Y:S02]  /*2bf0*/  IMAD R12, R2, R12, R11 ;  /* 0x0000000c020c7224 */ /* 0x000fe400078e020b */
[----:B------:R-:W-:-:S03]  /*2c00*/  IMAD.WIDE.U32 R18, R9, R10, RZ ;  /* 0x0000000a09127225 */ /* 0x000fc600078e00ff */
[----:B------:R-:W-:Y:S02]  /*2c10*/  ISETP.GT.U32.AND P1, PT, R15, R12, PT ;  /* 0x0000000c0f00720c */ /* 0x000fe40003f24070 */
[----:B------:R-:W-:Y:S01]  /*2c20*/  IADD3 R11, PT, PT, R19, R37, RZ ;  /* 0x00000025130b7210 */ /* 0x000fe20007ffe0ff */
[----:B------:R-:W-:-:S04]  /*2c30*/  IMAD.WIDE.U32 R36, R18, R42, RZ ;  /* 0x0000002a12247225 */ /* 0x000fc800078e00ff */
[----:B------:R-:W-:-:S04]  /*2c40*/  IMAD R11, R11, R42, RZ ;  /* 0x0000002a0b0b7224 */ /* 0x000fc800078e02ff */
[----:B------:R-:W-:Y:S02]  /*2c50*/  IMAD R19, R43, R18, R11 ;  /* 0x000000122b137224 */ /* 0x000fe400078e020b */
[----:B------:R-:W-:Y:S02]  /*2c60*/  @!P1 IMAD.IADD R12, R12, 0x1, -R15 ;  /* 0x000000010c0c9824 */ /* 0x000fe400078e0a0f */
[----:B------:R-:W-:Y:S01]  /*2c70*/  @!P1 VIADD R2, R2, 0x1 ;  /* 0x0000000102029836 */ /* 0x000fe20000000000 */
[----:B------:R-:W-:Y:S01]  /*2c80*/  ISETP.NE.AND P1, PT, RZ, UR19, PT ;  /* 0x00000013ff007c0c */ /* 0x000fe2000bf25270 */
[----:B------:R-:W-:Y:S01]  /*2c90*/  IMAD.IADD R19, R37, 0x1, R19 ;  /* 0x0000000125137824 */ /* 0x000fe200078e0213 */
[----:B------:R-:W-:-:S04]  /*2ca0*/  ISETP.GE.U32.AND P2, PT, R12, R15, PT ;  /* 0x0000000f0c00720c */ /* 0x000fc80003f46070 */
[----:B------:R-:W-:-:S09]  /*2cb0*/  LOP3.LUT R0, R41, R19, RZ, 0xfc, !PT ;  /* 0x0000001329007212 */ /* 0x000fd200078efcff */
[----:B------:R-:W-:-:S04]  /*2cc0*/  @P2 IADD3 R2, PT, PT, R2, 0x1, RZ ;  /* 0x0000000102022810 */ /* 0x000fc80007ffe0ff */
[----:B------:R-:W-:Y:S02]  /*2cd0*/  @!P0 IADD3 R2, PT, PT, -R2, RZ, RZ ;  /* 0x000000ff02028210 */ /* 0x000fe40007ffe1ff */
[----:B------:R-:W-:Y:S02]  /*2ce0*/  ISETP.NE.U32.AND P0, PT, R0, RZ, PT ;  /* 0x000000ff0000720c */ /* 0x000fe40003f05070 */
[----:B------:R-:W-:-:S05]  /*2cf0*/  @!P1 LOP3.LUT R2, RZ, UR19, RZ, 0x33, !PT ;  /* 0x00000013ff029c12 */ /* 0x000fca000f8e33ff */
[----:B------:R-:W-:-:S04]  /*2d00*/  IMAD.MOV R11, RZ, RZ, -R2 ;  /* 0x000000ffff0b7224 */ /* 0x000fc800078e0a02 */
        /* <DEDUP_REMOVED lines=23> */
.L_x_57:
[----:B------:R-:W-:Y:S01]  /*2e80*/  IMAD.MOV.U32 R22, RZ, RZ, R40 ;  /* 0x000000ffff167224 */ /* 0x000fe200078e0028 */
[----:B------:R-:W-:Y:S01]  /*2e90*/  MOV R21, R41 ;  /* 0x0000002900157202 */ /* 0x000fe20000000f00 */
[----:B------:R-:W-:Y:S01]  /*2ea0*/  IMAD.MOV.U32 R20, RZ, RZ, R36 ;  /* 0x000000ffff147224 */ /* 0x000fe200078e0024 */
[----:B------:R-:W-:Y:S02]  /*2eb0*/  MOV R18, 0x2ed0 ;  /* 0x00002ed000127802 */ /* 0x000fe40000000f00 */
[----:B------:R-:W-:Y:S05]  /*2ec0*/  CALL.REL.NOINC `($__internal_1_$__cuda_sm20_div_s64) ;  /* 0x0000001800d87944 */ /* 0x000fea0003c00000 */
[----:B------:R-:W-:-:S05]  /*2ed0*/  IADD3 R37, PT, PT, -R12, RZ, RZ ;  /* 0x000000ff0c257210 */ /* 0x000fca0007ffe1ff */
[----:B------:R-:W-:Y:S02]  /*2ee0*/  IMAD R37, R37, R36, R40 ;  /* 0x0000002425257224 */ /* 0x000fe400078e0228 */
.L_x_58:
[----:B------:R-:W-:Y:S05]  /*2ef0*/  BSYNC.RECONVERGENT B0 ;  /* 0x0000000000007941 */ /* 0x000fea0003800200 */
.L_x_56:
[----:B------:R-:W-:Y:S01]  /*2f00*/  IABS R20, R10 ;  /* 0x0000000a00147213 */ /* 0x000fe20000000000 */
[----:B------:R-:W0:Y:S01]  /*2f10*/  LDCU.U8 UR8, c[0x0][0x549] ;  /* 0x0000a920ff0877ac */ /* 0x000e220008000000 */
[----:B------:R-:W-:Y:S02]  /*2f20*/  IABS R18, R8 ;  /* 0x0000000800127213 */ /* 0x000fe40000000000 */
[----:B------:R-:W1:Y:S01]  /*2f30*/  I2F.U32.RP R11, R20 ;  /* 0x00000014000b7306 */ /* 0x000e620000209000 */
[----:B------:R-:W-:Y:S01]  /*2f40*/  IABS R15, R17 ;  /* 0x00000011000f7213 */ /* 0x000fe20000000000 */
[----:B------:R-:W2:Y:S01]  /*2f50*/  LDCU.64 UR4, c[0x0][0x430] ;  /* 0x00008600ff0477ac */ /* 0x000ea20008000a00 */
[----:B------:R-:W-:Y:S02]  /*2f60*/  IABS R16, R6 ;  /* 0x0000000600107213 */ /* 0x000fe40000000000 */
[----:B------:R-:W-:Y:S02]  /*2f70*/  IABS R19, R9 ;  /* 0x0000000900137213 */ /* 0x000fe40000000000 */
[----:B------:R-:W-:Y:S01]  /*2f80*/  IABS R34, R37 ;  /* 0x0000002500227213 */ /* 0x000fe20000000000 */
[----:B------:R-:W3:Y:S01]  /*2f90*/  I2F.U32.RP R21, R18 ;  /* 0x0000001200157306 */ /* 0x000ee20000209000 */
[----:B------:R-:W-:-:S02]  /*2fa0*/  IABS R35, R10 ;  /* 0x0000000a00237213 */ /* 0x000fc40000000000 */
[----:B------:R-:W-:-:S03]  /*2fb0*/  ISETP.NE.AND P5, PT, R10, RZ, PT ;  /* 0x000000ff0a00720c */ /* 0x000fc60003fa5270 */
[----:B------:R-:W-:Y:S01]  /*2fc0*/  IMAD.MOV R35, RZ, RZ, -R35 ;  /* 0x000000ffff237224 */ /* 0x000fe200078e0a23 */
[----:B0-----:R-:W-:Y:S01]  /*2fd0*/  UISETP.NE.AND UP0, UPT, UR8, URZ, UPT ;  /* 0x000000ff0800728c */ /* 0x001fe2000bf05270 */
[----:B-1----:R-:W0:Y:S03]  /*2fe0*/  MUFU.RCP R11, R11 ;  /* 0x0000000b000b7308 */ /* 0x002e260000001000 */
[----:B--2---:R-:W-:Y:S02]  /*2ff0*/  USEL UR8, UR4, 0x1, UP0 ;  /* 0x0000000104087887 */ /* 0x004fe40008000000 */
[----:B------:R-:W-:-:S03]  /*3000*/  UIMAD UR4, UR5, UR4, URZ ;  /* 0x00000004050472a4 */ /* 0x000fc6000f8e02ff */
[----:B---3--:R-:W1:Y:S01]  /*3010*/  MUFU.RCP R42, R21 ;  /* 0x00000015002a7308 */ /* 0x008e620000001000 */
[----:B------:R-:W-:Y:S02]  /*3020*/  USHF.R.S32.HI UR12, URZ, 0x1f, UR8 ;  /* 0x0000001fff0c7899 */ /* 0x000fe40008011408 */
[----:B------:R-:W-:-:S05]  /*3030*/  UIMAD UR5, UR8, UR5, URZ ;  /* 0x00000005080572a4 */ /* 0x000fca000f8e02ff */
[----:B------:R-:W-:Y:S01]  /*3040*/  I2F.U32.RP R14, R15 ;  /* 0x0000000f000e7306 */ /* 0x000fe20000209000 */
[----:B0-----:R-:W-:-:S07]  /*3050*/  VIADD R22, R11, 0xffffffe ;  /* 0x0ffffffe0b167836 */ /* 0x001fce0000000000 */
[----:B------:R-:W0:Y:S01]  /*3060*/  F2I.FTZ.U32.TRUNC.NTZ R23, R22 ;  /* 0x0000001600177305 */ /* 0x000e22000021f000 */
[----:B-1----:R-:W-:-:S07]  /*3070*/  VIADD R42, R42, 0xffffffe ;  /* 0x0ffffffe2a2a7836 */ /* 0x002fce0000000000 */
[----:B------:R1:W2:Y:S01]  /*3080*/  F2I.FTZ.U32.TRUNC.NTZ R43, R42 ;  /* 0x0000002a002b7305 */ /* 0x0002a2000021f000 */
[----:B0-----:R-:W-:-:S07]  /*3090*/  IMAD.MOV R41, RZ, RZ, -R23 ;  /* 0x000000ffff297224 */ /* 0x001fce00078e0a17 */
[----:B------:R-:W0:Y:S01]  /*30a0*/  MUFU.RCP R38, R14 ;  /* 0x0000000e00267308 */ /* 0x000e220000001000 */
[----:B------:R-:W-:Y:S02]  /*30b0*/  IMAD.MOV.U32 R22, RZ, RZ, RZ ;  /* 0x000000ffff167224 */ /* 0x000fe400078e00ff */
[----:B------:R-:W-:Y:S02]  /*30c0*/  IMAD R41, R41, R20, RZ ;  /* 0x0000001429297224 */ /* 0x000fe400078e02ff */
[----:B-1----:R-:W-:Y:S02]  /*30d0*/  HFMA2 R42, -RZ, RZ, 0, 0 ;  /* 0x00000000ff2a7431 */ /* 0x002fe400000001ff */
[----:B--2---:R-:W-:Y:S01]  /*30e0*/  IMAD.MOV R21, RZ, RZ, -R43 ;  /* 0x000000ffff157224 */ /* 0x004fe200078e0a2b */
[----:B------:R-:W1:Y:S01]  /*30f0*/  I2F.U32.RP R11, R16 ;  /* 0x00000010000b7306 */ /* 0x000e620000209000 */
[----:B------:R-:W-:Y:S01]  /*3100*/  IMAD.HI.U32 R41, R23, R41, R22 ;  /* 0x0000002917297227 */ /* 0x000fe200078e0016 */
[----:B------:R-:W-:-:S03]  /*3110*/  IABS R23, R8 ;  /* 0x0000000800177213 */ /* 0x000fc60000000000 */
[----:B------:R-:W-:Y:S01]  /*3120*/  IMAD R22, R21, R18, RZ ;  /* 0x0000001215167224 */ /* 0x000fe200078e02ff */
[----:B------:R-:W-:Y:S01]  /*3130*/  IABS R21, R12 ;  /* 0x0000000c00157213 */ /* 0x000fe20000000000 */
[----:B------:R-:W-:Y:S01]  /*3140*/  IMAD.HI.U32 R36, R41, R34, RZ ;  /* 0x0000002229247227 */ /* 0x000fe200078e00ff */
[----:B------:R-:W2:Y:S01]  /*3150*/  I2F.U32.RP R40, R19 ;  /* 0x0000001300287306 */ /* 0x000ea20000209000 */
[----:B0-----:R-:W-:Y:S02]  /*3160*/  IADD3 R38, PT, PT, R38, 0xffffffe, RZ ;  /* 0x0ffffffe26267810 */ /* 0x001fe40007ffe0ff */
[----:B------:R-:W-:-:S04]  /*3170*/  IMAD.HI.U32 R22, R43, R22, R42 ;  /* 0x000000162b167227 */ /* 0x000fc800078e002a */
[----:B------:R-:W-:Y:S01]  /*3180*/  IMAD.MOV R23, RZ, RZ, -R23 ;  /* 0x000000ffff177224 */ /* 0x000fe200078e0a17 */
[----:B------:R0:W3:Y:S01]  /*3190*/  F2I.FTZ.U32.TRUNC.NTZ R39, R38 ;  /* 0x0000002600277305 */ /* 0x0000e2000021f000 */
[----:B------:R-:W-:-:S04]  /*31a0*/  IMAD.HI.U32 R22, R22, R21, RZ ;  /* 0x0000001516167227 */ /* 0x000fc800078e00ff */
[----:B------:R-:W-:Y:S01]  /*31b0*/  IMAD R35, R36, R35, R34 ;  /* 0x0000002324237224 */ /* 0x000fe200078e0222 */
[----:B------:R-:W-:Y:S01]  /*31c0*/  LOP3.LUT R34, R37, R10, RZ, 0x3c, !PT ;  /* 0x0000000a25227212 */ /* 0x000fe200078e3cff */
[----:B------:R-:W-:Y:S01]  /*31d0*/  IMAD R23, R22, R23, R21 ;  /* 0x0000001716177224 */ /* 0x000fe200078e0215 */
[----:B-1----:R-:W1:Y:S02]  /*31e0*/  MUFU.RCP R11, R11 ;  /* 0x0000000b000b7308 */ /* 0x002e640000001000 */
[----:B------:R-:W-:Y:S02]  /*31f0*/  ISETP.GT.U32.AND P3, PT, R20, R35, PT ;  /* 0x000000231400720c */ /* 0x000fe40003f64070 */
[----:B------:R-:W-:Y:S02]  /*3200*/  ISETP.GT.U32.AND P1, PT, R18, R23, PT ;  /* 0x000000171200720c */ /* 0x000fe40003f24070 */
[----:B------:R-:W-:Y:S01]  /*3210*/  ISETP.GE.AND P2, PT, R34, RZ, PT ;  /* 0x000000ff2200720c */ /* 0x000fe20003f46270 */
[----:B0-----:R-:W-:Y:S01]  /*3220*/  IMAD.MOV.U32 R38, RZ, RZ, RZ ;  /* 0x000000ffff267224 */ /* 0x001fe200078e00ff */
[----:B--2---:R-:W0:Y:S01]  /*3230*/  MUFU.RCP R40, R40 ;  /* 0x0000002800287308 */ /* 0x004e220000001000 */
[----:B---3--:R-:W-:-:S05]  /*3240*/  IADD3 R14, PT, PT, RZ, -R39, RZ ;  /* 0x80000027ff0e7210 */ /* 0x008fca0007ffe0ff */
[----:B------:R-:W-:Y:S01]  /*3250*/  IMAD R21, R14, R15, RZ ;  /* 0x0000000f0e157224 */ /* 0x000fe200078e02ff */
[----:B------:R-:W-:Y:S01]  /*3260*/  IABS R14, R2 ;  /* 0x00000002000e7213 */ /* 0x000fe20000000000 */
[----:B------:R-:W-:Y:S01]  /*3270*/  @!P3 IMAD.IADD R35, R35, 0x1, -R20 ;  /* 0x000000012323b824 */ /* 0x000fe200078e0a14 */
[----:B------:R-:W-:Y:S01]  /*3280*/  @!P1 IADD3 R23, PT, PT, R23, -R18, RZ ;  /* 0x8000001217179210 */ /* 0x000fe20007ffe0ff */
[----:B------:R-:W-:Y:S01]  /*3290*/  IMAD.HI.U32 R21, R39, R21, R38 ;  /* 0x0000001527157227 */ /* 0x000fe200078e0026 */
[----:B-1----:R-:W-:Y:S02]  /*32a0*/  IADD3 R38, PT, PT, R11, 0xffffffe, RZ ;  /* 0x0ffffffe0b267810 */ /* 0x002fe40007ffe0ff */
[----:B------:R-:W-:Y:S01]  /*32b0*/  ISETP.GE.U32.AND P6, PT, R35, R20, PT ;  /* 0x000000142300720c */ /* 0x000fe20003fc6070 */
[----:B------:R-:W-:Y:S01]  /*32c0*/  @!P1 VIADD R22, R22, 0x1 ;  /* 0x0000000116169836 */ /* 0x000fe20000000000 */
[----:B------:R1:W2:Y:S01]  /*32d0*/  F2I.FTZ.U32.TRUNC.NTZ R39, R38 ;  /* 0x0000002600277305 */ /* 0x0002a2000021f000 */
[----:B------:R-:W-:Y:S01]  /*32e0*/  LOP3.LUT R20, R12, R8, RZ, 0x3c, !PT ;  /* 0x000000080c147212 */ /* 0x000fe200078e3cff */
[----:B0-----:R-:W-:Y:S01]  /*32f0*/  VIADD R40, R40, 0xffffffe ;  /* 0x0ffffffe28287836 */ /* 0x001fe20000000000 */
[----:B------:R-:W-:Y:S01]  /*3300*/  ISETP.GE.U32.AND P4, PT, R23, R18, PT ;  /* 0x000000121700720c */ /* 0x000fe20003f86070 */
[----:B------:R-:W-:Y:S01]  /*3310*/  IMAD.HI.U32 R21, R21, R14, RZ ;  /* 0x0000000e15157227 */ /* 0x000fe200078e00ff */
[----:B------:R-:W-:-:S02]  /*3320*/  IABS R11, R17 ;  /* 0x00000011000b7213 */ /* 0x000fc40000000000 */
[----:B------:R-:W-:Y:S01]  /*3330*/  ISETP.GE.AND P0, PT, R20, RZ, PT ;  /* 0x000000ff1400720c */ /* 0x000fe20003f06270 */
[----:B------:R0:W3:Y:S01]  /*3340*/  F2I.FTZ.U32.TRUNC.NTZ R41, R40 ;  /* 0x0000002800297305 */ /* 0x0000e2000021f000 */
[----:B------:R-:W-:Y:S01]  /*3350*/  @!P3 IADD3 R36, PT, PT, R36, 0x1, RZ ;  /* 0x000000012424b810 */ /* 0x000fe20007ffe0ff */
[----:B------:R-:W-:Y:S01]  /*3360*/  IMAD.MOV R11, RZ, RZ, -R11 ;  /* 0x000000ffff0b7224 */ /* 0x000fe200078e0a0b */
[----:B------:R-:W-:Y:S02]  /*3370*/  ISETP.NE.AND P3, PT, R8, RZ, PT ;  /* 0x000000ff0800720c */ /* 0x000fe40003f65270 */
[----:B------:R-:W-:Y:S01]  /*3380*/  IABS R20, R9 ;  /* 0x0000000900147213 */ /* 0x000fe20000000000 */
[----:B------:R-:W-:Y:S02]  /*3390*/  IMAD R14, R21, R11, R14 ;  /* 0x0000000b150e7224 */ /* 0x000fe400078e020e */
[----:B-1----:R-:W-:Y:S02]  /*33a0*/  HFMA2 R38, -RZ, RZ, 0, 0 ;  /* 0x00000000ff267431 */ /* 0x002fe400000001ff */
[----:B--2---:R-:W-:-:S02]  /*33b0*/  IMAD.MOV R11, RZ, RZ, -R39 ;  /* 0x000000ffff0b7224 */ /* 0x004fc400078e0a27 */
[----:B------:R-:W-:Y:S01]  /*33c0*/  @P4 VIADD R22, R22, 0x1 ;  /* 0x0000000116164836 */ /* 0x000fe20000000000 */
[----:B------:R-:W-:Y:S01]  /*33d0*/  ISETP.GT.U32.AND P1, PT, R15, R14, PT ;  /* 0x0000000e0f00720c */ /* 0x000fe20003f24070 */
[----:B------:R-:W-:Y:S02]  /*33e0*/  @P6 VIADD R36, R36, 0x1 ;  /* 0x0000000124246836 */ /* 0x000fe40000000000 */
[----:B------:R-:W-:Y:S01]  /*33f0*/  IMAD R11, R11, R16, RZ ;  /* 0x000000100b0b7224 */ /* 0x000fe200078e02ff */
[----:B0-----:R-:W-:Y:S01]  /*3400*/  MOV R40, RZ ;  /* 0x000000ff00287202 */ /* 0x001fe20000000f00 */
[----:B---3--:R-:W-:Y:S02]  /*3410*/  IMAD.MOV R18, RZ, RZ, -R41 ;  /* 0x000000ffff127224 */ /* 0x008fe400078e0a29 */
[----:B------:R-:W-:Y:S01]  /*3420*/  @!P0 IMAD.MOV R22, RZ, RZ, -R22 ;  /* 0x000000ffff168224 */ /* 0x000fe200078e0a16 */
[----:B------:R-:W-:Y:S01]  /*3430*/  @!P3 LOP3.LUT R22, RZ, R8, RZ, 0x33, !PT ;  /* 0x00000008ff16b212 */ /* 0x000fe200078e33ff */
[----:B------:R-:W-:-:S02]  /*3440*/  IMAD R23, R18, R19, RZ ;  /* 0x0000001312177224 */ /* 0x000fc400078e02ff */
[----:B------:R-:W-:Y:S01]  /*3450*/  @!P2 IMAD.MOV R36, RZ, RZ, -R36 ;  /* 0x000000ffff24a224 */ /* 0x000fe200078e0a24 */
[----:B------:R-:W-:Y:S01]  /*3460*/  @!P5 LOP3.LUT R36, RZ, R10, RZ, 0x33, !PT ;  /* 0x0000000aff24d212 */ /* 0x000fe200078e33ff */
[----:B------:R-:W-:Y:S01]  /*3470*/  IMAD.HI.U32 R38, R39, R11, R38 ;  /* 0x0000000b27267227 */ /* 0x000fe200078e0026 */
[----:B------:R-:W-:Y:S02]  /*3480*/  IABS R11, R6 ;  /* 0x00000006000b7213 */ /* 0x000fe40000000000 */
[----:B------:R-:W-:Y:S01]  /*3490*/  IABS R18, R22 ;  /* 0x0000001600127213 */ /* 0x000fe20000000000 */
[----:B------:R-:W-:Y:S01]  /*34a0*/  IMAD.HI.U32 R23, R41, R23, R40 ;  /* 0x0000001729177227 */ /* 0x000fe200078e0028 */
[----:B------:R-:W-:Y:S02]  /*34b0*/  IABS R34, R36 ;  /* 0x0000002400227213 */ /* 0x000fe40000000000 */
[----:B------:R-:W-:Y:S01]  /*34c0*/  IADD3 R11, PT, PT, RZ, -R11, RZ ;  /* 0x8000000bff0b7210 */ /* 0x000fe20007ffe0ff */
[----:B------:R-:W-:Y:S01]  /*34d0*/  IMAD.HI.U32 R38, R38, R18, RZ ;  /* 0x0000001226267227 */ /* 0x000fe200078e00ff */
[----:B------:R-:W-:-:S02]  /*34e0*/  ISETP.NE.AND P2, PT, R17, RZ, PT ;  /* 0x000000ff1100720c */ /* 0x000fc40003f45270 */
[----:B------:R-:W-:Y:S01]  /*34f0*/  ISETP.NE.AND P5, PT, R9, RZ, PT ;  /* 0x000000ff0900720c */ /* 0x000fe20003fa5270 */
[----:B------:R-:W-:Y:S02]  /*3500*/  IMAD.MOV R20, RZ, RZ, -R20 ;  /* 0x000000ffff147224 */ /* 0x000fe400078e0a14 */
[----:B------:R-:W-:-:S04]  /*3510*/  IMAD.HI.U32 R23, R23, R34, RZ ;  /* 0x0000002217177227 */ /* 0x000fc800078e00ff */
[----:B------:R-:W-:Y:S02]  /*3520*/  IMAD R11, R38, R11, R18 ;  /* 0x0000000b260b7224 */ /* 0x000fe400078e0212 */
[----:B------:R-:W-:Y:S02]  /*3530*/  IMAD R20, R23, R20, R34 ;  /* 0x0000001417147224 */ /* 0x000fe400078e0222 */
[----:B------:R-:W-:Y:S02]  /*3540*/  @!P1 IMAD.IADD R14, R14, 0x1, -R15 ;  /* 0x000000010e0e9824 */ /* 0x000fe400078e0a0f */
[----:B------:R-:W-:Y:S01]  /*3550*/  @!P1 VIADD R21, R21, 0x1 ;  /* 0x0000000115159836 */ /* 0x000fe20000000000 */
[----:B------:R-:W-:Y:S02]  /*3560*/  ISETP.GT.U32.AND P1, PT, R16, R11, PT ;  /* 0x0000000b1000720c */ /* 0x000fe40003f24070 */
[----:B------:R-:W-:Y:S02]  /*3570*/  ISETP.GT.U32.AND P3, PT, R19, R20, PT ;  /* 0x000000141300720c */ /* 0x000fe40003f64070 */
[----:B------:R-:W-:-:S02]  /*3580*/  ISETP.GE.U32.AND P4, PT, R14, R15, PT ;  /* 0x0000000f0e00720c */ /* 0x000fc40003f86070 */
[----:B------:R-:W-:Y:S02]  /*3590*/  LOP3.LUT R14, R2, R17, RZ, 0x3c, !PT ;  /* 0x00000011020e7212 */ /* 0x000fe400078e3cff */
[----:B------:R-:W-:Y:S02]  /*35a0*/  IADD3 R15, PT, PT, -R22, RZ, RZ ;  /* 0x000000ff160f7210 */ /* 0x000fe40007ffe1ff */
[----:B------:R-:W-:Y:S01]  /*35b0*/  ISETP.GE.AND P0, PT, R14, RZ, PT ;  /* 0x000000ff0e00720c */ /* 0x000fe20003f06270 */
[----:B------:R-:W-:Y:S02]  /*35c0*/  IMAD.MOV R14, RZ, RZ, -R36 ;  /* 0x000000ffff0e7224 */ /* 0x000fe400078e0a24 */
[----:B------:R-:W-:Y:S02]  /*35d0*/  @!P1 IMAD.IADD R11, R11, 0x1, -R16 ;  /* 0x000000010b0b9824 */ /* 0x000fe400078e0a10 */
[----:B------:R-:W-:Y:S01]  /*35e0*/  @!P3 IMAD.IADD R20, R20, 0x1, -R19 ;  /* 0x000000011414b824 */ /* 0x000fe200078e0a13 */
[----:B------:R-:W-:Y:S01]  /*35f0*/  @!P3 IADD3 R23, PT, PT, R23, 0x1, RZ ;  /* 0x000000011717b810 */ /* 0x000fe20007ffe0ff */
[----:B------:R-:W-:Y:S01]  /*3600*/  IMAD R14, R10, R14, R37 ;  /* 0x0000000e0a0e7224 */ /* 0x000fe200078e0225 */
[----:B------:R-:W-:Y:S01]  /*3610*/  @P4 IADD3 R21, PT, PT, R21, 0x1, RZ ;  /* 0x0000000115154810 */ /* 0x000fe20007ffe0ff */
[----:B------:R-:W-:Y:S01]  /*3620*/  @!P1 VIADD R38, R38, 0x1 ;  /* 0x0000000126269836 */ /* 0x000fe20000000000 */
[----:B------:R-:W-:Y:S01]  /*3630*/  ISETP.GE.U32.AND P4, PT, R11, R16, PT ;  /* 0x000000100b00720c */ /* 0x000fe20003f86070 */
[----:B------:R-:W-:Y:S01]  /*3640*/  IMAD R15, R8, R15, R12 ;  /* 0x0000000f080f7224 */ /* 0x000fe200078e020c */
[----:B------:R-:W-:-:S02]  /*3650*/  ISETP.GE.U32.AND P6, PT, R20, R19, PT ;  /* 0x000000131400720c */ /* 0x000fc40003fc6070 */
[----:B------:R-:W-:Y:S02]  /*3660*/  LOP3.LUT R11, R36, R9, RZ, 0x3c, !PT ;  /* 0x00000009240b7212 */ /* 0x000fe400078e3cff */
[----:B------:R-:W-:Y:S02]  /*3670*/  @!P0 IADD3 R21, PT, PT, -R21, RZ, RZ ;  /* 0x000000ff15158210 */ /* 0x000fe40007ffe1ff */
[----:B------:R-:W-:Y:S02]  /*3680*/  @!P2 LOP3.LUT R21, RZ, R17, RZ, 0x33, !PT ;  /* 0x00000011ff15a212 */ /* 0x000fe400078e33ff */
[----:B------:R-:W-:Y:S02]  /*3690*/  LOP3.LUT R10, R22, R6, RZ, 0x3c, !PT ;  /* 0x00000006160a7212 */ /* 0x000fe400078e3cff */
[----:B------:R-:W-:Y:S01]  /*36a0*/  ISETP.GE.AND P2, PT, R11, RZ, PT ;  /* 0x000000ff0b00720c */ /* 0x000fe20003f46270 */
[----:B------:R-:W-:Y:S01]  /*36b0*/  IMAD.WIDE R18, R21, UR9, RZ ;  /* 0x0000000915127c25 */ /* 0x000fe2000f8e02ff */
[----:B------:R-:W-:-:S02]  /*36c0*/  ISETP.GE.AND P0, PT, R10, RZ, PT ;  /* 0x000000ff0a00720c */ /* 0x000fc40003f06270 */
[----:B------:R-:W-:Y:S01]  /*36d0*/  ISETP.NE.AND P1, PT, R6, RZ, PT ;  /* 0x000000ff0600720c */ /* 0x000fe20003f25270 */
[----:B------:R-:W-:Y:S01]  /*36e0*/  @P6 VIADD R23, R23, 0x1 ;  /* 0x0000000117176836 */ /* 0x000fe20000000000 */
[----:B------:R-:W-:Y:S01]  /*36f0*/  @P4 IADD3 R38, PT, PT, R38, 0x1, RZ ;  /* 0x0000000126264810 */ /* 0x000fe20007ffe0ff */
[----:B------:R-:W-:Y:S02]  /*3700*/  IMAD.MOV R21, RZ, RZ, -R21 ;  /* 0x000000ffff157224 */ /* 0x000fe400078e0a15 */
[----:B------:R-:W-:Y:S01]  /*3710*/  IMAD.WIDE.U32 R18, R0, UR8, R18 ;  /* 0x0000000800127c25 */ /* 0x000fe2000f8e0012 */
[----:B------:R-:W-:-:S03]  /*3720*/  UIMAD UR8, UR22, UR8, URZ ;  /* 0x00000008160872a4 */ /* 0x000fc6000f8e02ff */
[----:B------:R-:W-:Y:S01]  /*3730*/  @!P2 IMAD.MOV R23, RZ, RZ, -R23 ;  /* 0x000000ffff17a224 */ /* 0x000fe200078e0a17 */
[----:B------:R-:W-:Y:S01]  /*3740*/  @!P5 LOP3.LUT R23, RZ, R9, RZ, 0x33, !PT ;  /* 0x00000009ff17d212 */ /* 0x000fe200078e33ff */
[----:B------:R-:W-:Y:S02]  /*3750*/  @!P0 IMAD.MOV R38, RZ, RZ, -R38 ;  /* 0x000000ffff268224 */ /* 0x000fe400078e0a26 */
[----:B------:R-:W-:Y:S01]  /*3760*/  IMAD R19, R0, UR12, R19 ;  /* 0x0000000c00137c24 */ /* 0x000fe2000f8e0213 */
[----:B------:R-:W-:Y:S01]  /*3770*/  @!P1 LOP3.LUT R38, RZ, R6, RZ, 0x33, !PT ;  /* 0x00000006ff269212 */ /* 0x000fe200078e33ff */
[----:B------:R-:W-:Y:S01]  /*3780*/  IMAD R21, R17, R21, R2 ;  /* 0x0000001511157224 */ /* 0x000fe200078e0202 */
[----:B------:R-:W-:Y:S01]  /*3790*/  UIMAD UR12, UR7, UR4, URZ ;  /* 0x00000004070c72a4 */ /* 0x000fe2000f8e02ff */
[----:B------:R-:W-:Y:S01]  /*37a0*/  IMAD.MOV R0, RZ, RZ, -R23 ;  /* 0x000000ffff007224 */ /* 0x000fe200078e0a17 */
[----:B------:R-:W-:Y:S01]  /*37b0*/  IADD3 R11, PT, PT, -R38, RZ, RZ ;  /* 0x000000ff260b7210 */ /* 0x000fe20007ffe1ff */
[----:B------:R-:W-:-:S04]  /*37c0*/  IMAD.WIDE R18, R21, UR4, R18 ;  /* 0x0000000415127c25 */ /* 0x000fc8000f8e0212 */
[----:B------:R-:W-:Y:S01]  /*37d0*/  IMAD.WIDE R16, R14, UR5, RZ ;  /* 0x000000050e107c25 */ /* 0x000fe2000f8e02ff */
[----:B------:R-:W0:Y:S03]  /*37e0*/  LDCU.64 UR4, c[0x0][0x420] ;  /* 0x00008400ff0477ac */ /* 0x000e260008000a00 */
[----:B------:R-:W-:-:S04]  /*37f0*/  IMAD.WIDE R20, R23, UR6, RZ ;  /* 0x0000000617147c25 */ /* 0x000fc8000f8e02ff */
[----:B------:R-:W-:Y:S01]  /*3800*/  IMAD R0, R9, R0, R36 ;  /* 0x0000000009007224 */ /* 0x000fe200078e0224 */
[----:B------:R-:W-:Y:S01]  /*3810*/  IADD3 R2, P1, P0, R20, R18, R16 ;  /* 0x0000001214027210 */ /* 0x000fe2000783e010 */
[----:B------:R-:W-:Y:S02]  /*3820*/  IMAD R6, R6, R11, R22 ;  /* 0x0000000b06067224 */ /* 0x000fe400078e0216 */
[----:B------:R-:W-:Y:S01]  /*3830*/  IMAD.WIDE R8, R15, UR8, RZ ;  /* 0x000000080f087c25 */ /* 0x000fe2000f8e02ff */
[----:B------:R-:W-:-:S03]  /*3840*/  IADD3.X R17, PT, PT, R21, R19, R17, P1, P0 ;  /* 0x0000001315117210 */ /* 0x000fc60000fe0411 */
        /* <DEDUP_REMOVED lines=11> */
.L_x_53:
[----:B------:R-:W0:Y:S01]  /*3900*/  LDC.64 R2, c[0x0][0x420] ;  /* 0x00010800ff027b82 */ /* 0x000e220000000a00 */
[----:B------:R-:W-:-:S05]  /*3910*/  IADD3 R0, PT, PT, R13, UR20, RZ ;  /* 0x000000140d007c10 */ /* 0x000fca000fffe0ff */
[----:B0-----:R-:W-:-:S05]  /*3920*/  IMAD.WIDE.U32 R2, R0, 0x4, R2 ;  /* 0x0000000400027825 */ /* 0x001fca00078e0002 */
[----:B------:R1:W-:Y:S02]  /*3930*/  STG.E desc[UR10][R2.64], R24 ;  /* 0x0000001802007986 */ /* 0x0003e4000c10190a */
.L_x_52:
[----:B------:R-:W-:Y:S05]  /*3940*/  BSYNC.RECONVERGENT B1 ;  /* 0x0000000000017941 */ /* 0x000fea0003800200 */
.L_x_51:
[----:B------:R-:W2:Y:S01]  /*3950*/  LDCU UR6, c[0x0][0x534] ;  /* 0x0000a680ff0677ac */ /* 0x000ea20008000800 */
[C---:B------:R-:W-:Y:S01]  /*3960*/  LOP3.LUT R0, R7.reuse, 0x8, RZ, 0xfc, !PT ;  /* 0x0000000807007812 */ /* 0x040fe200078efcff */
[----:B------:R-:W-:Y:S01]  /*3970*/  IMAD.SHL.U32 R14, R4, 0x4, RZ ;  /* 0x00000004040e7824 */ /* 0x000fe200078e00ff */
[----:B01----:R-:W-:-:S04]  /*3980*/  LOP3.LUT R2, R7, 0x28, RZ, 0xfc, !PT ;  /* 0x0000002807027812 */ /* 0x003fc800078efcff */
[----:B------:R-:W-:Y:S02]  /*3990*/  LOP3.LUT R14, R14, 0x1c, RZ, 0xc0, !PT ;  /* 0x0000001c0e0e7812 */ /* 0x000fe400078ec0ff */
[C---:B--2---:R-:W-:Y:S01]  /*39a0*/  ISETP.GE.AND P0, PT, R7.reuse, UR6, PT ;  /* 0x0000000607007c0c */ /* 0x044fe2000bf06270 */
[----:B------:R-:W-:Y:S01]  /*39b0*/  UISETP.GE.AND UP0, UPT, UR6, 0x1, UPT ;  /* 0x000000010600788c */ /* 0x000fe2000bf06270 */
[----:B------:R-:W-:Y:S02]  /*39c0*/  ISETP.GE.AND P6, PT, R0, UR6, PT ;  /* 0x0000000600007c0c */ /* 0x000fe4000bfc6270 */
[----:B------:R-:W-:Y:S02]  /*39d0*/  ISETP.GT.U32.OR P0, PT, R4, 0x7f, P0 ;  /* 0x0000007f0400780c */ /* 0x000fe40000704470 */
[----:B------:R-:W-:Y:S02]  /*39e0*/  LOP3.LUT R0, R7, 0x10, RZ, 0xfc, !PT ;  /* 0x0000001007007812 */ /* 0x000fe400078efcff */
[----:B------:R-:W-:-:S02]  /*39f0*/  ISETP.GE.AND P2, PT, R2, UR6, PT ;  /* 0x0000000602007c0c */ /* 0x000fc4000bf46270 */
[----:B------:R-:W-:Y:S02]  /*3a00*/  ISETP.GE.AND P5, PT, R0, UR6, PT ;  /* 0x0000000600007c0c */ /* 0x000fe4000bfa6270 */
[C---:B------:R-:W-:Y:S02]  /*3a10*/  LOP3.LUT R0, R7.reuse, 0x18, RZ, 0xfc, !PT ;  /* 0x0000001807007812 */ /* 0x040fe400078efcff */
[----:B------:R-:W-:Y:S02]  /*3a20*/  ISETP.GT.U32.OR P6, PT, R4, 0x7f, P6 ;  /* 0x0000007f0400780c */ /* 0x000fe400037c4470 */
[----:B------:R-:W-:Y:S01]  /*3a30*/  ISETP.GE.AND P4, PT, R0, UR6, PT ;  /* 0x0000000600007c0c */ /* 0x000fe2000bf86270 */
[----:B------:R-:W-:Y:S01]  /*3a40*/  @!P0 FADD.FTZ R5, -R24, R33 ;  /* 0x0000002118058221 */ /* 0x000fe20000010100 */
[----:B------:R-:W-:Y:S02]  /*3a50*/  LOP3.LUT R0, R7, 0x20, RZ, 0xfc, !PT ;  /* 0x0000002007007812 */ /* 0x000fe400078efcff */
[----:B------:R-:W-:Y:S01]  /*3a60*/  ISETP.GT.U32.OR P5, PT, R4, 0x7f, P5 ;  /* 0x0000007f0400780c */ /* 0x000fe20002fa4470 */
[----:B------:R-:W-:Y:S01]  /*3a70*/  @!P0 FMUL.FTZ R5, R5, 1.4426950216293334961 ;  /* 0x3fb8aa3b05058820 */ /* 0x000fe20000410000 */
[----:B------:R-:W-:-:S02]  /*3a80*/  ISETP.GE.AND P3, PT, R0, UR6, PT ;  /* 0x0000000600007c0c */ /* 0x000fc4000bf66270 */
[C---:B------:R-:W-:Y:S02]  /*3a90*/  LOP3.LUT R0, R7.reuse, 0x30, RZ, 0xfc, !PT ;  /* 0x0000003007007812 */ /* 0x040fe400078efcff */
[----:B------:R-:W-:Y:S01]  /*3aa0*/  ISETP.GT.U32.OR P4, PT, R4, 0x7f, P4 ;  /* 0x0000007f0400780c */ /* 0x000fe20002784470 */
[----:B------:R-:W0:Y:S01]  /*3ab0*/  @!P0 MUFU.EX2 R5, R5 ;  /* 0x0000000500058308 */ /* 0x000e220000000800 */
[----:B------:R-:W-:Y:S01]  /*3ac0*/  ISETP.GE.AND P1, PT, R0, UR6, PT ;  /* 0x0000000600007c0c */ /* 0x000fe2000bf26270 */
[----:B------:R-:W-:Y:S01]  /*3ad0*/  @!P6 FADD.FTZ R3, -R24, R30 ;  /* 0x0000001e1803e221 */ /* 0x000fe20000010100 */
[----:B------:R-:W-:Y:S02]  /*3ae0*/  LOP3.LUT R0, R7, 0x38, RZ, 0xfc, !PT ;  /* 0x0000003807007812 */ /* 0x000fe400078efcff */
[----:B------:R-:W-:Y:S01]  /*3af0*/  ISETP.GT.U32.OR P3, PT, R4, 0x7f, P3 ;  /* 0x0000007f0400780c */ /* 0x000fe20001f64470 */
[----:B------:R-:W-:Y:S01]  /*3b00*/  @!P5 FADD.FTZ R31, -R24, R31 ;  /* 0x0000001f181fd221 */ /* 0x000fe20000010100 */
[C---:B------:R-:W-:Y:S01]  /*3b10*/  ISETP.GT.U32.OR P2, PT, R4.reuse, 0x7f, P2 ;  /* 0x0000007f0400780c */ /* 0x040fe20001744470 */
[----:B------:R-:W-:Y:S01]  /*3b20*/  @!P6 FMUL.FTZ R3, R3, 1.4426950216293334961 ;  /* 0x3fb8aa3b0303e820 */ /* 0x000fe20000410000 */
[----:B------:R-:W-:Y:S01]  /*3b30*/  ISETP.GT.U32.OR P1, PT, R4, 0x7f, P1 ;  /* 0x0000007f0400780c */ /* 0x000fe20000f24470 */
[----:B------:R-:W-:-:S02]  /*3b40*/  @!P5 FMUL.FTZ R31, R31, 1.4426950216293334961 ;  /* 0x3fb8aa3b1f1fd820 */ /* 0x000fc40000410000 */
[----:B------:R-:W-:Y:S02]  /*3b50*/  @!P4 FADD.FTZ R28, -R24, R28 ;  /* 0x0000001c181cc221 */ /* 0x000fe40000010100 */
[----:B------:R-:W1:Y:S02]  /*3b60*/  @!P6 MUFU.EX2 R3, R3 ;  /* 0x000000030003e308 */ /* 0x000e640000000800 */
[----:B------:R-:W-:Y:S01]  /*3b70*/  @!P4 FMUL.FTZ R28, R28, 1.4426950216293334961 ;  /* 0x3fb8aa3b1c1cc820 */ /* 0x000fe20000410000 */
[----:B0-----:R0:W-:Y:S01]  /*3b80*/  @!P0 STS [R32], R5 ;  /* 0x0000000520008388 */ /* 0x0011e20000000800 */
[----:B------:R-:W-:Y:S01]  /*3b90*/  ISETP.GE.AND P0, PT, R0, UR6, PT ;  /* 0x0000000600007c0c */ /* 0x000fe2000bf06270 */
[C---:B------:R-:W-:Y:S01]  /*3ba0*/  @!P3 FADD.FTZ R29, -R24.reuse, R29 ;  /* 0x0000001d181db221 */ /* 0x040fe20000010100 */
[----:B------:R-:W-:Y:S01]  /*3bb0*/  @!P2 FADD.FTZ R26, -R24, R26 ;  /* 0x0000001a181aa221 */ /* 0x000fe20000010100 */
[----:B------:R-:W-:Y:S01]  /*3bc0*/  IMAD.MOV.U32 R0, RZ, RZ, RZ ;  /* 0x000000ffff007224 */ /* 0x000fe200078e00ff */
[----:B------:R-:W-:Y:S01]  /*3bd0*/  ISETP.GT.U32.OR P0, PT, R4, 0x7f, P0 ;  /* 0x0000007f0400780c */ /* 0x000fe20000704470 */
[----:B------:R-:W-:Y:S01]  /*3be0*/  @!P1 FADD.FTZ R27, -R24, R27 ;  /* 0x0000001b181b9221 */ /* 0x000fe20000010100 */
[----:B------:R-:W-:Y:S01]  /*3bf0*/  @!P3 FMUL.FTZ R29, R29, 1.4426950216293334961 ;  /* 0x3fb8aa3b1d1db820 */ /* 0x000fe20000410000 */
[----:B------:R-:W-:Y:S01]  /*3c00*/  @!P2 FMUL.FTZ R26, R26, 1.4426950216293334961 ;  /* 0x3fb8aa3b1a1aa820 */ /* 0x000fe20000410000 */
[----:B------:R-:W2:Y:S01]  /*3c10*/  @!P5 MUFU.EX2 R31, R31 ;  /* 0x0000001f001fd308 */ /* 0x000ea20000000800 */
[----:B------:R-:W-:Y:S01]  /*3c20*/  @!P1 FMUL.FTZ R27, R27, 1.4426950216293334961 ;  /* 0x3fb8aa3b1b1b9820 */ /* 0x000fe20000410000 */
[----:B-1----:R1:W-:Y:S06]  /*3c30*/  @!P6 STS [R32+0x220], R3 ;  /* 0x000220032000e388 */ /* 0x0023ec0000000800 */
[----:B------:R-:W3:Y:S01]  /*3c40*/  @!P4 MUFU.EX2 R9, R28 ;  /* 0x0000001c0009c308 */ /* 0x000ee20000000800 */
[----:B------:R-:W-:-:S04]  /*3c50*/  @!P0 FADD.FTZ R24, -R24, R25 ;  /* 0x0000001918188221 */ /* 0x000fc80000010100 */
[----:B------:R-:W-:-:S03]  /*3c60*/  @!P0 FMUL.FTZ R17, R24, 1.4426950216293334961 ;  /* 0x3fb8aa3b18118820 */ /* 0x000fc60000410000 */
[----:B------:R-:W4:Y:S01]  /*3c70*/  @!P3 MUFU.EX2 R29, R29 ;  /* 0x0000001d001db308 */ /* 0x000f220000000800 */
[----:B--2---:R2:W-:Y:S01]  /*3c80*/  @!P5 STS [R32+0x440], R31 ;  /* 0x0004401f2000d388 */ /* 0x0045e20000000800 */
[----:B0-----:R-:W-:-:S06]  /*3c90*/  IMAD.MOV.U32 R5, RZ, RZ, RZ ;  /* 0x000000ffff057224 */ /* 0x001fcc00078e00ff */
[----:B------:R-:W0:Y:S01]  /*3ca0*/  @!P2 MUFU.EX2 R11, R26 ;  /* 0x0000001a000ba308 */ /* 0x000e220000000800 */
[----:B---3--:R2:W-:Y:S01]  /*3cb0*/  @!P4 STS [R32+0x660], R9 ;  /* 0x000660092000c388 */ /* 0x0085e20000000800 */
[----:B-1----:R-:W-:-:S06]  /*3cc0*/  CS2R R2, SRZ ;  /* 0x0000000000027805 */ /* 0x002fcc000001ff00 */
[----:B------:R-:W1:Y:S01]  /*3cd0*/  @!P1 MUFU.EX2 R27, R27 ;  /* 0x0000001b001b9308 */ /* 0x000e620000000800 */
[----:B----4-:R2:W-:Y:S07]  /*3ce0*/  @!P3 STS [R32+0x880], R29 ;  /* 0x0008801d2000b388 */ /* 0x0105ee0000000800 */
[----:B------:R-:W3:Y:S01]  /*3cf0*/  @!P0 MUFU.EX2 R17, R17 ;  /* 0x0000001100118308 */ /* 0x000ee20000000800 */
[----:B0-----:R2:W-:Y:S04]  /*3d00*/  @!P2 STS [R32+0xaa0], R11 ;  /* 0x000aa00b2000a388 */ /* 0x0015e80000000800 */
[----:B-1----:R2:W-:Y:S04]  /*3d10*/  @!P1 STS [R32+0xcc0], R27 ;  /* 0x000cc01b20009388 */ /* 0x0025e80000000800 */
[----:B---3--:R2:W-:Y:S01]  /*3d20*/  @!P0 STS [R32+0xee0], R17 ;  /* 0x000ee01120008388 */ /* 0x0085e20000000800 */
[----:B------:R-:W-:Y:S06]  /*3d30*/  BAR.SYNC.DEFER_BLOCKING 0x0 ;  /* 0x0000000000007b1d */ /* 0x000fec0000010000 */
[----:B------:R-:W-:Y:S05]  /*3d40*/  BRA.U !UP0, `(.L_x_59) ;  /* 0x0000000508ec7547 */ /* 0x000fea000b800000 */
[----:B------:R-:W0:Y:S01]  /*3d50*/  LDC R19, c[0x0][0x44c] ;  /* 0x00011300ff137b82 */ /* 0x000e220000000800 */
[----:B------:R-:W1:Y:S01]  /*3d60*/  LDCU.64 UR4, c[0x0][0x3f8] ;  /* 0x00007f00ff0477ac */ /* 0x000e620008000a00 */
[----:B--2---:R-:W-:Y:S01]  /*3d70*/  LOP3.LUT R17, R7, 0x3f8, R4, 0xf8, !PT ;  /* 0x000003f807117812 */ /* 0x004fe200078ef804 */
[----:B------:R-:W-:Y:S01]  /*3d80*/  IMAD.MOV.U32 R18, RZ, RZ, RZ ;  /* 0x000000ffff127224 */ /* 0x000fe200078e00ff */
[----:B------:R-:W-:Y:S01]  /*3d90*/  CS2R R10, SRZ ;  /* 0x00000000000a7805 */ /* 0x000fe2000001ff00 */
[----:B------:R-:W-:Y:S01]  /*3da0*/  UISETP.GE.U32.AND UP0, UPT, UR6, 0x4, UPT ;  /* 0x000000040600788c */ /* 0x000fe2000bf06070 */
[----:B------:R-:W-:Y:S01]  /*3db0*/  CS2R R8, SRZ ;  /* 0x0000000000087805 */ /* 0x000fe2000001ff00 */
[----:B------:R-:W-:Y:S01]  /*3dc0*/  UIADD3 UR7, UPT, UPT, UR21, -UR20, URZ ;  /* 0x8000001415077290 */ /* 0x000fe2000fffe0ff */
[C---:B0-----:R-:W-:Y:S02]  /*3dd0*/  IMAD R0, R19.reuse, UR20, RZ ;  /* 0x0000001413007c24 */ /* 0x041fe4000f8e02ff */
[----:B------:R-:W-:-:S03]  /*3de0*/  IMAD R19, R19, UR21, RZ ;  /* 0x0000001513137c24 */ /* 0x000fc6000f8e02ff */
[----:B------:R-:W-:-:S04]  /*3df0*/  LEA R17, P0, R17, R0, 0x2 ;  /* 0x0000000011117211 */ /* 0x000fc800078010ff */
[----:B------:R-:W-:Y:S02]  /*3e00*/  LEA.HI.X.SX32 R0, R0, RZ, 0x1, P0 ;  /* 0x000000ff00007211 */ /* 0x000fe400000f0eff */
[----:B-1----:R-:W-:Y:S01]  /*3e10*/  LEA R16, P0, R17, UR4, 0x2 ;  /* 0x0000000411107c11 */ /* 0x002fe2000f8010ff */
[----:B------:R-:W-:-:S03]  /*3e20*/  ULOP3.LUT UR4, UR6, 0x3, URZ, 0xc0, !UPT ;  /* 0x0000000306047892 */ /* 0x000fc6000f8ec0ff */
[----:B------:R-:W-:Y:S01]  /*3e30*/  LEA.HI.X R17, R17, UR5, R0, 0x2, P0 ;  /* 0x0000000511117c11 */ /* 0x000fe200080f1400 */
[----:B------:R-:W-:Y:S01]  /*3e40*/  IMAD.MOV.U32 R0, RZ, RZ, RZ ;  /* 0x000000ffff007224 */ /* 0x000fe200078e00ff */
[----:B------:R-:W-:Y:S07]  /*3e50*/  BRA.U !UP0, `(.L_x_60) ;  /* 0x0000000508347547 */ /* 0x000fee000b800000 */
[----:B------:R-:W0:Y:S01]  /*3e60*/  S2UR UR5, SR_CgaCtaId ;  /* 0x00000000000579c3 */ /* 0x000e220000008800 */
[----:B------:R-:W-:Y:S01]  /*3e70*/  ULOP3.LUT UR9, UR6, 0x7ffffffc, URZ, 0xc0, !UPT ;  /* 0x7ffffffc06097892 */ /* 0x000fe2000f8ec0ff */
[----:B------:R-:W-:Y:S01]  /*3e80*/  HFMA2 R0, -RZ, RZ, 0, 0 ;  /* 0x00000000ff007431 */ /* 0x000fe200000001ff */
[----:B------:R-:W-:Y:S01]  /*3e90*/  ISETP.GE.AND P2, PT, R13, UR7, PT ;  /* 0x000000070d007c0c */ /* 0x000fe2000bf46270 */
[----:B------:R-:W-:Y:S01]  /*3ea0*/  UMOV UR6, 0x400 ;  /* 0x0000040000067882 */ /* 0x000fe20000000000 */
[----:B------:R-:W-:Y:S02]  /*3eb0*/  CS2R R2, SRZ ;  /* 0x0000000000027805 */ /* 0x000fe4000001ff00 */
[----:B------:R-:W-:Y:S01]  /*3ec0*/  MOV R5, RZ ;  /* 0x000000ff00057202 */ /* 0x000fe20000000f00 */
[C---:B------:R-:W-:Y:S01]  /*3ed0*/  IMAD.WIDE R26, R19.reuse, 0x10, RZ ;  /* 0x00000010131a7825 */ /* 0x040fe200078e02ff */
[----:B------:R-:W-:Y:S01]  /*3ee0*/  MOV R18, UR9 ;  /* 0x0000000900127c02 */ /* 0x000fe20008000f00 */
[----:B------:R-:W1:Y:S02]  /*3ef0*/  LDCU UR8, c[0x0][0x440] ;  /* 0x00008800ff0877ac */ /* 0x000e640008000800 */
[----:B------:R-:W-:-:S04]  /*3f00*/  IMAD.WIDE R24, R19, 0xc, RZ ;  /* 0x0000000c13187825 */ /* 0x000fc800078e02ff */
[----:B------:R-:W-:-:S04]  /*3f10*/  IMAD.WIDE R22, R19, 0x8, RZ ;  /* 0x0000000813167825 */ /* 0x000fc800078e02ff */
[----:B------:R-:W-:Y:S01]  /*3f20*/  IMAD.WIDE R20, R19, 0x4, RZ ;  /* 0x0000000413147825 */ /* 0x000fe200078e02ff */
[----:B0-----:R-:W-:Y:S02]  /*3f30*/  ULEA UR5, UR5, UR6, 0x18 ;  /* 0x0000000605057291 */ /* 0x001fe4000f8ec0ff */
[----:B------:R-:W-:-:S04]  /*3f40*/  UIADD3 UR6, UPT, UPT, -UR9, URZ, URZ ;  /* 0x000000ff09067290 */ /* 0x000fc8000fffe1ff */
[----:B------:R-:W-:-:S04]  /*3f50*/  LEA R7, R13, UR5, 0x2 ;  /* 0x000000050d077c11 */ /* 0x000fc8000f8e10ff */
[----:B-1----:R-:W-:-:S07]  /*3f60*/  IADD3 R7, PT, PT, R7, 0x88, RZ ;  /* 0x0000008807077810 */ /* 0x002fce0007ffe0ff */
.L_x_69:
[----:B-1----:R0:W1:Y:S01]  /*3f70*/  LDS R4, [R7+-0x88] ;  /* 0xffff780007047984 */ /* 0x0020620000000800 */
[----:B------:R-:W-:Y:S03]  /*3f80*/  BSSY.RECONVERGENT B0, `(.L_x_61) ;  /* 0x0000008000007945 */ /* 0x000fe60003800200 */
[----:B--2---:R0:W2:Y:S04]  /*3f90*/  LDS R6, [R7+-0x44] ;  /* 0xffffbc0007067984 */ /* 0x0040a80000000800 */
[----:B---3--:R0:W3:Y:S01]  /*3fa0*/  LDS R12, [R7] ;  /* 0x00000000070c7984 */ /* 0x0080e20000000800 */
[----:B------:R-:W-:Y:S05]  /*3fb0*/  @P2 BRA `(.L_x_62) ;  /* 0x0000000000102947 */ /* 0x000fea0003800000 */
[----:B------:R-:W-:Y:S02]  /*3fc0*/  ISETP.GE.AND P0, PT, R14, UR8, PT ;  /* 0x000000080e007c0c */ /* 0x000fe4000bf06270 */
[----:B------:R-:W-:Y:S02]  /*3fd0*/  CS2R R10, SRZ ;  /* 0x00000000000a7805 */ /* 0x000fe4000001ff00 */
[----:B------:R-:W-:Y:S09]  /*3fe0*/  CS2R R8, SRZ ;  /* 0x0000000000087805 */ /* 0x000ff2000001ff00 */
[----:B------:R4:W5:Y:S02]  /*3ff0*/  @!P0 LDG.E.128 R8, desc[UR10][R16.64] ;  /* 0x0000000a10088981 */ /* 0x000964000c1e1d00 */
.L_x_62:
[----:B------:R-:W-:Y:S05]  /*4000*/  BSYNC.RECONVERGENT B0 ;  /* 0x0000000000007941 */ /* 0x000fea0003800200 */
.L_x_61:
[C---:B-1---5:R-:W-:Y:S01]  /*4010*/  FFMA.FTZ R5, R4.reuse, R8, R5 ;  /* 0x0000000804057223 */ /* 0x062fe20000010005 */
        /* <DEDUP_REMOVED lines=8> */
[----:B------:R-:W-:Y:S05]  /*40a0*/  @!P0 IADD3 R28, P1, PT, R20, R16, RZ ;  /* 0x00000010141c8210 */ /* 0x000fea0007f3e0ff */
[----:B------:R-:W-:Y:S05]  /*40b0*/  @!P0 IMAD.X R29, R21, 0x1, R17, P1 ;  /* 0x00000001151d8824 */ /* 0x000fea00008e0611 */
[----:B------:R1:W5:Y:S03]  /*40c0*/  @!P0 LDG.E.128 R8, desc[UR10][R28.64] ;  /* 0x0000000a1c088981 */ /* 0x000366000c1e1d00 */
.L_x_64:
[----:B------:R-:W-:Y:S05]  /*40d0*/  BSYNC.RECONVERGENT B0 ;  /* 0x0000000000007941 */ /* 0x000fea0003800200 */
.L_x_63:
[C---:B--2--5:R-:W-:Y:S01]  /*40e0*/  FFMA.FTZ R5, R6.reuse, R8, R5 ;  /* 0x0000000806057223 */ /* 0x064fe20000010005 */
        /* <DEDUP_REMOVED lines=8> */
[----:B-1----:R-:W-:Y:S05]  /*4170*/  @!P0 IADD3 R28, P1, PT, R22, R16, RZ ;  /* 0x00000010161c8210 */ /* 0x002fea0007f3e0ff */
[----:B------:R-:W-:Y:S05]  /*4180*/  @!P0 IMAD.X R29, R23, 0x1, R17, P1 ;  /* 0x00000001171d8824 */ /* 0x000fea00008e0611 */
[----:B------:R2:W5:Y:S03]  /*4190*/  @!P0 LDG.E.128 R8, desc[UR10][R28.64] ;  /* 0x0000000a1c088981 */ /* 0x000566000c1e1d00 */
.L_x_66:
[----:B------:R-:W-:Y:S05]  /*41a0*/  BSYNC.RECONVERGENT B0 ;  /* 0x0000000000007941 */ /* 0x000fea0003800200 */
.L_x_65:
        /* <DEDUP_REMOVED lines=9> */
[----:B-12---:R-:W-:Y:S05]  /*4240*/  @!P0 IADD3 R28, P1, PT, R24, R16, RZ ;  /* 0x00000010181c8210 */ /* 0x006fea0007f3e0ff */
[----:B------:R-:W-:Y:S05]  /*4250*/  @!P0 IMAD.X R29, R25, 0x1, R17, P1 ;  /* 0x00000001191d8824 */ /* 0x000fea00008e0611 */
[----:B------:R3:W5:Y:S03]  /*4260*/  @!P0 LDG.E.128 R8, desc[UR10][R28.64] ;  /* 0x0000000a1c088981 */ /* 0x000766000c1e1d00 */
.L_x_68:
[----:B------:R-:W-:Y:S05]  /*4270*/  BSYNC.RECONVERGENT B0 ;  /* 0x0000000000007941 */ /* 0x000fea0003800200 */
.L_x_67:
[----:B----4-:R-:W-:Y:S01]  /*4280*/  IADD3 R16, P0, PT, R26, R16, RZ ;  /* 0x000000101a107210 */ /* 0x010fe20007f1e0ff */
[----:B------:R0:W4:Y:S01]  /*4290*/  LDS R4, [R7+0x44] ;  /* 0x0000440007047984 */ /* 0x0001220000000800 */
[----:B------:R-:W-:Y:S02]  /*42a0*/  UIADD3 UR6, UPT, UPT, UR6, 0x4, URZ ;  /* 0x0000000406067890 */ /* 0x000fe4000fffe0ff */
[----:B------:R-:W-:Y:S02]  /*42b0*/  IADD3.X R17, PT, PT, R27, R17, RZ, P0, !PT ;  /* 0x000000111b117210 */ /* 0x000fe400007fe4ff */
[----:B------:R-:W-:Y:S01]  /*42c0*/  UISETP.NE.AND UP0, UPT, UR6, URZ, UPT ;  /* 0x000000ff0600728c */ /* 0x000fe2000bf05270 */
[----:B0-----:R-:W-:Y:S01]  /*42d0*/  IADD3 R7, PT, PT, R7, 0x110, RZ ;  /* 0x0000011007077810 */ /* 0x001fe20007ffe0ff */
[C---:B----45:R-:W-:Y:S01]  /*42e0*/  FFMA.FTZ R5, R4.reuse, R8, R5 ;  /* 0x0000000804057223 */ /* 0x070fe20000010005 */
[C---:B------:R-:W-:Y:S01]  /*42f0*/  FFMA.FTZ R2, R4.reuse, R9, R2 ;  /* 0x0000000904027223 */ /* 0x040fe20000010002 */
[C---:B------:R-:W-:Y:S01]  /*4300*/  FFMA.FTZ R3, R4.reuse, R10, R3 ;  /* 0x0000000a04037223 */ /* 0x040fe20000010003 */
[----:B------:R-:W-:Y:S04]  /*4310*/  FFMA.FTZ R0, R4, R11, R0 ;  /* 0x0000000b04007223 */ /* 0x000fe80000010000 */
[----:B------:R-:W-:Y:S05]  /*4320*/  BRA.U UP0, `(.L_x_69) ;  /* 0xfffffffd00107547 */ /* 0x000fea000b83ffff */
.L_x_60:
[----:B------:R-:W-:-:S09]  /*4330*/  UISETP.NE.AND UP0, UPT, UR4, URZ, UPT ;  /* 0x000000ff0400728c */ /* 0x000fd2000bf05270 */
[----:B------:R-:W-:Y:S05]  /*4340*/  BRA.U !UP0, `(.L_x_59) ;  /* 0x00000001086c7547 */ /* 0x000fea000b800000 */
[----:B------:R-:W0:Y:S01]  /*4350*/  S2UR UR6, SR_CgaCtaId ;  /* 0x00000000000679c3 */ /* 0x000e220000008800 */
[----:B------:R-:W-:Y:S01]  /*4360*/  UMOV UR8, 0x400 ;  /* 0x0000040000087882 */ /* 0x000fe20000000000 */
[----:B------:R-:W-:Y:S01]  /*4370*/  IMAD R18, R18, 0x11, R13 ;  /* 0x0000001112127824 */ /* 0x000fe200078e020d */
[----:B------:R-:W-:Y:S01]  /*4380*/  ISETP.GE.AND P1, PT, R13, UR7, PT ;  /* 0x000000070d007c0c */ /* 0x000fe2000bf26270 */
[----:B------:R-:W-:Y:S01]  /*4390*/  IMAD.WIDE R20, R19, 0x4, RZ ;  /* 0x0000000413147825 */ /* 0x000fe200078e02ff */
[----:B------:R-:W4:Y:S01]  /*43a0*/  LDCU UR5, c[0x0][0x440] ;  /* 0x00008800ff0577ac */ /* 0x000f220008000800 */
[----:B0-----:R-:W-:Y:S02]  /*43b0*/  ULEA UR6, UR6, UR8, 0x18 ;  /* 0x0000000806067291 */ /* 0x001fe4000f8ec0ff */
[----:B------:R-:W-:-:S04]  /*43c0*/  UIADD3 UR8, UPT, UPT, -UR4, URZ, URZ ;  /* 0x000000ff04087290 */ /* 0x000fc8000fffe1ff */
[----:B----4-:R-:W-:-:S08]  /*43d0*/  LEA R6, R18, UR6, 0x2 ;  /* 0x0000000612067c11 */ /* 0x010fd0000f8e10ff */
.L_x_72:
[----:B------:R0:W4:Y:S01]  /*43e0*/  LDS R4, [R6] ;  /* 0x0000000006047984 */ /* 0x0001220000000800 */
[----:B------:R-:W-:Y:S01]  /*43f0*/  UIADD3 UR8, UPT, UPT, UR8, 0x1, URZ ;  /* 0x0000000108087890 */ /* 0x000fe2000fffe0ff */
[----:B------:R-:W-:Y:S04]  /*4400*/  BSSY.RECONVERGENT B0, `(.L_x_70) ;  /* 0x0000006000007945 */ /* 0x000fe80003800200 */
[----:B------:R-:W-:Y:S05]  /*4410*/  @P1 BRA `(.L_x_71) ;  /* 0x0000000000101947 */ /* 0x000fea0003800000 */
[----:B------:R-:W-:Y:S02]  /*4420*/  ISETP.GE.AND P0, PT, R14, UR5, PT ;  /* 0x000000050e007c0c */ /* 0x000fe4000bf06270 */
[----:B------:R-:W-:Y:S02]  /*4430*/  CS2R R10, SRZ ;  /* 0x00000000000a7805 */ /* 0x000fe4000001ff00 */
[----:B------:R-:W-:Y:S09]  /*4440*/  CS2R R8, SRZ ;  /* 0x0000000000087805 */ /* 0x000ff2000001ff00 */
[----:B------:R0:W5:Y:S02]  /*4450*/  @!P0 LDG.E.128 R8, desc[UR10][R16.64] ;  /* 0x0000000a10088981 */ /* 0x000164000c1e1d00 */
.L_x_71:
[----:B------:R-:W-:Y:S05]  /*4460*/  BSYNC.RECONVERGENT B0 ;  /* 0x0000000000007941 */ /* 0x000fea0003800200 */
.L_x_70:
[----:B0-----:R-:W-:Y:S01]  /*4470*/  IADD3 R16, P0, PT, R20, R16, RZ ;  /* 0x0000001014107210 */ /* 0x001fe20007f1e0ff */
[----:B------:R-:W-:Y:S01]  /*4480*/  UISETP.NE.AND UP0, UPT, UR8, URZ, UPT ;  /* 0x000000ff0800728c */ /* 0x000fe2000bf05270 */
[----:B----45:R-:W-:Y:S01]  /*4490*/  FFMA.FTZ R5, R4, R8, R5 ;  /* 0x0000000804057223 */ /* 0x030fe20000010005 */
[----:B------:R-:W-:Y:S01]  /*44a0*/  IADD3 R6, PT, PT, R6, 0x44, RZ ;  /* 0x0000004406067810 */ /* 0x000fe20007ffe0ff */
[C---:B------:R-:W-:Y:S01]  /*44b0*/  FFMA.FTZ R2, R4.reuse, R9, R2 ;  /* 0x0000000904027223 */ /* 0x040fe20000010002 */
[C---:B------:R-:W-:Y:S01]  /*44c0*/  FFMA.FTZ R3, R4.reuse, R10, R3 ;  /* 0x0000000a04037223 */ /* 0x040fe20000010003 */
[----:B------:R-:W-:Y:S01]  /*44d0*/  IADD3.X R17, PT, PT, R21, R17, RZ, P0, !PT ;  /* 0x0000001115117210 */ /* 0x000fe200007fe4ff */
[----:B------:R-:W-:Y:S03]  /*44e0*/  FFMA.FTZ R0, R4, R11, R0 ;  /* 0x0000000b04007223 */ /* 0x000fe60000010000 */
[----:B------:R-:W-:Y:S05]  /*44f0*/  BRA.U UP0, `(.L_x_72) ;  /* 0xfffffffd00b87547 */ /* 0x000fea000b83ffff */
.L_x_59:
[----:B------:R-:W-:-:S04]  /*4500*/  IADD3 R13, PT, PT, R13, UR20, RZ ;  /* 0x000000140d0d7c10 */ /* 0x000fc8000fffe0ff */
[----:B------:R-:W-:-:S13]  /*4510*/  ISETP.GE.AND P0, PT, R13, UR21, PT ;  /* 0x000000150d007c0c */ /* 0x000fda000bf06270 */
[----:B------:R-:W-:Y:S05]  /*4520*/  @P0 EXIT ;  /* 0x000000000000094d */ /* 0x000fea0003800000 */
[----:B--2---:R-:W-:Y:S01]  /*4530*/  IABS R9, UR22 ;  /* 0x0000001600097c13 */ /* 0x004fe20008000000 */
[----:B------:R-:W0:Y:S01]  /*4540*/  LDC R8, c[0x0][0x434] ;  /* 0x00010d00ff087b82 */ /* 0x000e220000000800 */
[----:B------:R-:W-:Y:S01]  /*4550*/  IABS R10, R13 ;  /* 0x0000000d000a7213 */ /* 0x000fe20000000000 */
[----:B------:R-:W2:Y:S01]  /*4560*/  LDCU UR4, c[0x0][0x440] ;  /* 0x00008800ff0477ac */ /* 0x000ea20008000800 */
[----:B------:R-:W4:Y:S01]  /*4570*/  I2F.RP R7, R9 ;  /* 0x0000000900077306 */ /* 0x000f220000209400 */
[----:B------:R-:W-:-:S05]  /*4580*/  IABS R6, UR22 ;  /* 0x0000001600067c13 */ /* 0x000fca0008000000 */
[----:B------:R-:W-:Y:S02]  /*4590*/  IMAD.MOV R6, RZ, RZ, -R6 ;  /* 0x000000ffff067224 */ /* 0x000fe400078e0a06 */
[----:B----4-:R-:W4:Y:S02]  /*45a0*/  MUFU.RCP R16, R7 ;  /* 0x0000000700107308 */ /* 0x010f240000001000 */
[----:B----4-:R-:W-:Y:S01]  /*45b0*/  VIADD R16, R16, 0xffffffe ;  /* 0x0ffffffe10107836 */ /* 0x010fe20000000000 */
[----:B0-----:R-:W-:-:S05]  /*45c0*/  IABS R7, R8 ;  /* 0x0000000800077213 */ /* 0x001fca0000000000 */
[----:B------:R0:W4:Y:S02]  /*45d0*/  F2I.FTZ.U32.TRUNC.NTZ R17, R16 ;  /* 0x0000001000117305 */ /* 0x000124000021f000 */
[----:B0-----:R-:W-:Y:S02]  /*45e0*/  HFMA2 R16, -RZ, RZ, 0, 0 ;  /* 0x00000000ff107431 */ /* 0x001fe400000001ff */
[----:B----4-:R-:W-:-:S04]  /*45f0*/  IMAD.MOV R4, RZ, RZ, -R17 ;  /* 0x000000ffff047224 */ /* 0x010fc800078e0a11 */
[----:B------:R-:W-:Y:S02]  /*4600*/  IMAD R11, R4, R9, RZ ;  /* 0x00000009040b7224 */ /* 0x000fe400078e02ff */
[----:B------:R-:W0:Y:S02]  /*4610*/  I2F.RP R4, R7 ;  /* 0x0000000700047306 */ /* 0x000e240000209400 */
[----:B------:R-:W-:-:S06]  /*4620*/  IMAD.HI.U32 R11, R17, R11, R16 ;  /* 0x0000000b110b7227 */ /* 0x000fcc00078e0010 */
[----:B------:R-:W-:-:S04]  /*4630*/  IMAD.HI.U32 R11, R11, R10, RZ ;  /* 0x0000000a0b0b7227 */ /* 0x000fc800078e00ff */
[----:B------:R-:W-:Y:S01]  /*4640*/  IMAD R6, R11, R6, R10 ;  /* 0x000000060b067224 */ /* 0x000fe200078e020a */
[----:B0-----:R-:W0:Y:S04]  /*4650*/  MUFU.RCP R4, R4 ;  /* 0x0000000400047308 */ /* 0x001e280000001000 */
[----:B------:R-:W-:-:S13]  /*4660*/  ISETP.GT.U32.AND P1, PT, R9, R6, PT ;  /* 0x000000060900720c */ /* 0x000fda0003f24070 */
[----:B------:R-:W-:Y:S01]  /*4670*/  @!P1 IMAD.IADD R6, R6, 0x1, -R9 ;  /* 0x0000000106069824 */ /* 0x000fe200078e0a09 */
[----:B------:R-:W-:Y:S01]  /*4680*/  @!P1 IADD3 R11, PT, PT, R11, 0x1, RZ ;  /* 0x000000010b0b9810 */ /* 0x000fe20007ffe0ff */
[----:B0-----:R-:W-:Y:S01]  /*4690*/  VIADD R18, R4, 0xffffffe ;  /* 0x0ffffffe04127836 */ /* 0x001fe20000000000 */
[----:B------:R-:W-:Y:S02]  /*46a0*/  ISETP.NE.AND P1, PT, RZ, UR22, PT ;  /* 0x00000016ff007c0c */ /* 0x000fe4000bf25270 */
[----:B------:R-:W-:Y:S01]  /*46b0*/  ISETP.GE.U32.AND P2, PT, R6, R9, PT ;  /* 0x000000090600720c */ /* 0x000fe20003f46070 */
[----:B------:R-:W0:Y:S01]  /*46c0*/  F2I.FTZ.U32.TRUNC.NTZ R19, R18 ;  /* 0x0000001200137305 */ /* 0x000e22000021f000 */
[----:B------:R-:W-:-:S04]  /*46d0*/  LOP3.LUT R6, R13, UR22, RZ, 0x3c, !PT ;  /* 0x000000160d067c12 */ /* 0x000fc8000f8e3cff */
[----:B------:R-:W-:-:S07]  /*46e0*/  ISETP.GE.AND P0, PT, R6, RZ, PT ;  /* 0x000000ff0600720c */ /* 0x000fce0003f06270 */
[----:B------:R-:W-:Y:S02]  /*46f0*/  @P2 IADD3 R11, PT, PT, R11, 0x1, RZ ;  /* 0x000000010b0b2810 */ /* 0x000fe40007ffe0ff */
[----:B0-----:R-:W-:Y:S02]  /*4700*/  IADD3 R6, PT, PT, RZ, -R19, RZ ;  /* 0x80000013ff067210 */ /* 0x001fe40007ffe0ff */
[----:B------:R-:W-:Y:S02]  /*4710*/  MOV R18, RZ ;  /* 0x000000ff00127202 */ /* 0x000fe40000000f00 */
[----:B------:R-:W-:Y:S01]  /*4720*/  @!P0 IMAD.MOV R11, RZ, RZ, -R11 ;  /* 0x000000ffff0b8224 */ /* 0x000fe200078e0a0b */
[----:B------:R-:W-:Y:S01]  /*4730*/  @!P1 LOP3.LUT R11, RZ, UR22, RZ, 0x33, !PT ;  /* 0x00000016ff0b9c12 */ /* 0x000fe2000f8e33ff */
[----:B------:R-:W-:Y:S01]  /*4740*/  IMAD R6, R6, R7, RZ ;  /* 0x0000000706067224 */ /* 0x000fe200078e02ff */
[----:B--2---:R-:W-:-:S03]  /*4750*/  ISETP.GE.AND P1, PT, R14, UR4, PT ;  /* 0x000000040e007c0c */ /* 0x004fc6000bf26270 */
        /* <DEDUP_REMOVED lines=11> */
[----:B------:R-:W0:Y:S01]  /*4810*/  LDCU.128 UR4, c[0x0][0x400] ;  /* 0x00008000ff0477ac */ /* 0x000e220008000c00 */
[----:B------:R-:W-:Y:S01]  /*4820*/  LOP3.LUT R17, R17, R8, RZ, 0x3c, !PT ;  /* 0x0000000811117212 */ /* 0x000fe200078e3cff */
[----:B------:R-:W-:Y:S01]  /*4830*/  @!P0 VIADD R10, R10, 0x1 ;  /* 0x000000010a0a8836 */ /* 0x000fe20000000000 */
[----:B------:R-:W-:Y:S01]  /*4840*/  ISETP.NE.AND P0, PT, R8, RZ, PT ;  /* 0x000000ff0800720c */ /* 0x000fe20003f05270 */
[----:B------:R-:W2:Y:S01]  /*4850*/  LDCU.64 UR8, c[0x0][0x410] ;  /* 0x00008200ff0877ac */ /* 0x000ea20008000a00 */
[----:B------:R-:W-:Y:S01]  /*4860*/  ISETP.GE.AND P1, PT, R17, RZ, PT ;  /* 0x000000ff1100720c */ /* 0x000fe20003f26270 */
[----:B------:R-:W-:Y:S01]  /*4870*/  @P2 VIADD R10, R10, 0x1 ;  /* 0x000000010a0a2836 */ /* 0x000fe20000000000 */
[----:B------:R-:W-:Y:S01]  /*4880*/  SHF.R.S32.HI R4, RZ, 0x1f, R11 ;  /* 0x0000001fff047819 */ /* 0x000fe2000001140b */
[----:B------:R-:W-:Y:S01]  /*4890*/  IMAD.MOV.U32 R15, RZ, RZ, RZ ;  /* 0x000000ffff0f7224 */ /* 0x000fe200078e00ff */
[----:B------:R-:W-:Y:S02]  /*48a0*/  F2FP.F16.F32.PACK_AB R2, R2, R5 ;  /* 0x000000050202723e */ /* 0x000fe400000000ff */
[----:B------:R-:W-:Y:S01]  /*48b0*/  F2FP.F16.F32.PACK_AB R3, R0, R3 ;  /* 0x000000030003723e */ /* 0x000fe200000000ff */
[----:B0-----:R-:W-:-:S06]  /*48c0*/  IMAD R4, R4, UR4, RZ ;  /* 0x0000000404047c24 */ /* 0x001fcc000f8e02ff */
[----:B------:R-:W-:Y:S01]  /*48d0*/  @!P1 IADD3 R10, PT, PT, -R10, RZ, RZ ;  /* 0x000000ff0a0a9210 */ /* 0x000fe20007ffe1ff */
[----:B------:R-:W-:Y:S01]  /*48e0*/  IMAD.WIDE.U32 R14, R11, UR4, R14 ;  /* 0x000000040b0e7c25 */ /* 0x000fe2000f8e000e */
[----:B------:R-:W-:-:S03]  /*48f0*/  @!P0 LOP3.LUT R10, RZ, R8, RZ, 0x33, !PT ;  /* 0x00000008ff0a8212 */ /* 0x000fc600078e33ff */
[----:B------:R-:W-:Y:S01]  /*4900*/  IMAD R11, R11, UR5, R4 ;  /* 0x000000050b0b7c24 */ /* 0x000fe2000f8e0204 */
[----:B------:R-:W-:Y:S01]  /*4910*/  SHF.R.S32.HI R4, RZ, 0x1f, R10 ;  /* 0x0000001fff047819 */ /* 0x000fe2000001140a */
[----:B------:R-:W-:Y:S01]  /*4920*/  IMAD R8, R10, R8, R9 ;  /* 0x000000080a087224 */ /* 0x000fe200078e0209 */
[----:B------:R-:W0:Y:S02]  /*4930*/  LDCU.64 UR4, c[0x0][0x3f0] ;  /* 0x00007e00ff0477ac */ /* 0x000e240008000a00 */
[----:B------:R-:W-:Y:S01]  /*4940*/  IADD3 R15, PT, PT, R15, R11, RZ ;  /* 0x0000000b0f0f7210 */ /* 0x000fe20007ffe0ff */
[----:B--2---:R-:W-:Y:S02]  /*4950*/  IMAD R7, R4, UR8, RZ ;  /* 0x0000000804077c24 */ /* 0x004fe4000f8e02ff */
        /* <DEDUP_REMOVED lines=9> */
[----:B0-----:R-:W-:-:S04]  /*49f0*/  LEA R4, P0, R8, UR4, 0x1 ;  /* 0x0000000408047c11 */ /* 0x001fc8000f8008ff */
[----:B------:R-:W-:-:S05]  /*4a00*/  LEA.HI.X R5, R8, UR5, R7, 0x1, P0 ;  /* 0x0000000508057c11 */ /* 0x000fca00080f0c07 */
[----:B------:R-:W-:Y:S01]  /*4a10*/  STG.E.64 desc[UR10][R4.64], R2 ;  /* 0x0000000204007986 */ /* 0x000fe2000c101b0a */
[----:B------:R-:W-:Y:S05]  /*4a20*/  EXIT ;  /* 0x000000000000794d */ /* 0x000fea0003800000 */
        .weak           $__internal_1_$__cuda_sm20_div_s64
        .type           $__internal_1_$__cuda_sm20_div_s64,@function
        .size           $__internal_1_$__cuda_sm20_div_s64,(.L_x_4833 - $__internal_1_$__cuda_sm20_div_s64)
$__internal_1_$__cuda_sm20_div_s64:
[----:B------:R-:W-:Y:S01]  /*4a30*/  IADD3 R35, P0, PT, RZ, -R20, RZ ;  /* 0x80000014ff237210 */ /* 0x000fe20007f1e0ff */
[----:B------:R-:W-:Y:S01]  /*4a40*/  IMAD.MOV.U32 R23, RZ, RZ, RZ ;  /* 0x000000ffff177224 */ /* 0x000fe200078e00ff */
        /* <DEDUP_REMOVED lines=16> */
[C---:B------:R-:W-:Y:S02]  /*4b50*/  IMAD R11, R45.reuse, R12, RZ ;  /* 0x0000000c2d0b7224 */ /* 0x040fe400078e02ff */
[----:B------:R-:W-:-:S04]  /*4b60*/  IMAD.HI.U32 R14, P1, R45, R14, R38 ;  /* 0x0000000e2d0e7227 */ /* 0x000fc80007820026 */
[----:B------:R-:W-:Y:S01]  /*4b70*/  IMAD.HI.U32 R12, R45, R12, RZ ;  /* 0x0000000c2d0c7227 */ /* 0x000fe200078e00ff */
[----:B------:R-:W-:-:S03]  /*4b80*/  IADD3 R39, P0, PT, R11, R14, RZ ;  /* 0x0000000e0b277210 */ /* 0x000fc60007f1e0ff */
[----:B------:R-:W-:Y:S02]  /*4b90*/  IMAD.X R12, R12, 0x1, R45, P2 ;  /* 0x000000010c0c7824 */ /* 0x000fe400010e062d */
[----:B------:R-:W-:-:S03]  /*4ba0*/  IMAD.WIDE.U32 R44, R39, R34, RZ ;  /* 0x00000022272c7225 */ /* 0x000fc600078e00ff */
[----:B------:R-:W-:Y:S01]  /*4bb0*/  IADD3.X R14, PT, PT, RZ, RZ, R12, P0, P1 ;  /* 0x000000ffff0e7210 */ /* 0x000fe200007e240c */
[----:B------:R-:W-:Y:S01]  /*4bc0*/  IMAD R11, R39, R35, R45 ;  /* 0x00000023270b7224 */ /* 0x000fe200078e022d */
[----:B------:R-:W-:Y:S02]  /*4bd0*/  IADD3 R15, P0, PT, RZ, -R44, RZ ;  /* 0x8000002cff0f7210 */ /* 0x000fe40007f1e0ff */
[----:B------:R-:W-:Y:S01]  /*4be0*/  ISETP.GE.AND P1, PT, R21, RZ, PT ;  /* 0x000000ff1500720c */ /* 0x000fe20003f26270 */
[----:B------:R-:W-:Y:S02]  /*4bf0*/  IMAD R11, R14, R34, R11 ;  /* 0x000000220e0b7224 */ /* 0x000fe400078e020b */
[----:B------:R-:W-:-:S04]  /*4c00*/  IMAD.HI.U32 R38, R39, R15, RZ ;  /* 0x0000000f27267227 */ /* 0x000fc800078e00ff */
[----:B------:R-:W-:Y:S01]  /*4c10*/  IMAD.X R11, RZ, RZ, ~R11, P0 ;  /* 0x000000ffff0b7224 */ /* 0x000fe200000e0e0b */
[----:B------:R-:W-:-:S03]  /*4c20*/  IADD3 R12, P0, PT, RZ, -R22, RZ ;  /* 0x80000016ff0c7210 */ /* 0x000fc60007f1e0ff */
[----:B------:R-:W-:Y:S01]  /*4c30*/  IMAD.WIDE.U32 R38, P4, R39, R11, R38 ;  /* 0x0000000b27267225 */ /* 0x000fe20007880026 */
[----:B------:R-:W-:-:S03]  /*4c40*/  SEL R12, R12, R22, !P1 ;  /* 0x000000160c0c7207 */ /* 0x000fc60004800000 */
[----:B------:R-:W-:-:S04]  /*4c50*/  IMAD.HI.U32 R16, P3, R14, R15, R38 ;  /* 0x0000000f0e107227 */ /* 0x000fc80007860026 */
[CC--:B------:R-:W-:Y:S02]  /*4c60*/  IMAD R15, R14.reuse, R11.reuse, RZ ;  /* 0x0000000b0e0f7224 */ /* 0x0c0fe400078e02ff */
[----:B------:R-:W-:-:S03]  /*4c70*/  IMAD.HI.U32 R11, R14, R11, RZ ;  /* 0x0000000b0e0b7227 */ /* 0x000fc600078e00ff */
[----:B------:R-:W-:Y:S01]  /*4c80*/  IADD3 R15, P2, PT, R15, R16, RZ ;  /* 0x000000100f0f7210 */ /* 0x000fe20007f5e0ff */
[----:B------:R-:W-:Y:S01]  /*4c90*/  IMAD.X R14, R11, 0x1, R14, P4 ;  /* 0x000000010b0e7824 */ /* 0x000fe200020e060e */
[----:B------:R-:W-:-:S03]  /*4ca0*/  IADD3.X R16, PT, PT, RZ, ~R21, RZ, P0, !PT ;  /* 0x80000015ff107210 */ /* 0x000fc600007fe4ff */
[----:B------:R-:W-:Y:S01]  /*4cb0*/  IMAD.HI.U32 R22, R15, R12, RZ ;  /* 0x0000000c0f167227 */ /* 0x000fe200078e00ff */
[----:B------:R-:W-:Y:S02]  /*4cc0*/  SEL R11, R16, R21, !P1 ;  /* 0x00000015100b7207 */ /* 0x000fe40004800000 */
[----:B------:R-:W-:-:S03]  /*4cd0*/  IADD3.X R14, PT, PT, RZ, RZ, R14, P2, P3 ;  /* 0x000000ffff0e7210 */ /* 0x000fc600017e640e */
[----:B------:R-:W-:-:S04]  /*4ce0*/  IMAD.WIDE.U32 R38, R15, R11, R22 ;  /* 0x0000000b0f267225 */ /* 0x000fc800078e0016 */
[C---:B------:R-:W-:Y:S02]  /*4cf0*/  IMAD R23, R14.reuse, R11, RZ ;  /* 0x0000000b0e177224 */ /* 0x040fe400078e02ff */
[----:B------:R-:W-:-:S04]  /*4d00*/  IMAD.HI.U32 R16, P1, R14, R12, R38 ;  /* 0x0000000c0e107227 */ /* 0x000fc80007820026 */
[----:B------:R-:W-:Y:S01]  /*4d10*/  IMAD.HI.U32 R14, R14, R11, RZ ;  /* 0x0000000b0e0e7227 */ /* 0x000fe200078e00ff */
[----:B------:R-:W-:-:S03]  /*4d20*/  IADD3 R23, P0, PT, R23, R16, RZ ;  /* 0x0000001017177210 */ /* 0x000fc60007f1e0ff */
[----:B------:R-:W-:Y:S02]  /*4d30*/  IMAD.X R14, RZ, RZ, R14, P1 ;  /* 0x000000ffff0e7224 */ /* 0x000fe400008e060e */
[----:B------:R-:W-:-:S04]  /*4d40*/  IMAD.WIDE.U32 R38, R23, R34, RZ ;  /* 0x0000002217267225 */ /* 0x000fc800078e00ff */
[----:B------:R-:W-:Y:S01]  /*4d50*/  IMAD.X R22, RZ, RZ, R14, P0 ;  /* 0x000000ffff167224 */ /* 0x000fe200000e060e */
[----:B------:R-:W-:Y:S01]  /*4d60*/  IADD3 R12, P0, PT, -R38, R12, RZ ;  /* 0x0000000c260c7210 */ /* 0x000fe20007f1e1ff */
[----:B------:R-:W-:-:S03]  /*4d70*/  IMAD R15, R23, R35, R39 ;  /* 0x00000023170f7224 */ /* 0x000fc600078e0227 */
[-C--:B------:R-:W-:Y:S01]  /*4d80*/  ISETP.GE.U32.AND P2, PT, R12, R34.reuse, PT ;  /* 0x000000220c00720c */ /* 0x080fe20003f46070 */
[-C--:B------:R-:W-:Y:S01]  /*4d90*/  IMAD R14, R22, R34.reuse, R15 ;  /* 0x00000022160e7224 */ /* 0x080fe200078e020f */
[----:B------:R-:W-:-:S04]  /*4da0*/  IADD3 R15, P1, PT, R12, -R34, RZ ;  /* 0x800000220c0f7210 */ /* 0x000fc80007f3e0ff */
[----:B------:R-:W-:Y:S02]  /*4db0*/  IADD3.X R11, PT, PT, ~R14, R11, RZ, P0, !PT ;  /* 0x0000000b0e0b7210 */ /* 0x000fe400007fe5ff */
[----:B------:R-:W-:Y:S02]  /*4dc0*/  IADD3 R16, P0, PT, R23, 0x1, RZ ;  /* 0x0000000117107810 */ /* 0x000fe40007f1e0ff */
[C---:B------:R-:W-:Y:S01]  /*4dd0*/  ISETP.GE.U32.AND.EX P2, PT, R11.reuse, R35, PT, P2 ;  /* 0x000000230b00720c */ /* 0x040fe20003f46120 */
[----:B------:R-:W-:Y:S02]  /*4de0*/  IMAD.X R14, R11, 0x1, ~R35, P1 ;  /* 0x000000010b0e7824 */ /* 0x000fe400008e0e23 */
[----:B------:R-:W-:Y:S01]  /*4df0*/  IMAD.X R39, RZ, RZ, R22, P0 ;  /* 0x000000ffff277224 */ /* 0x000fe200000e0616 */
[----:B------:R-:W-:Y:S02]  /*4e00*/  SEL R15, R15, R12, P2 ;  /* 0x0000000c0f0f7207 */ /* 0x000fe40001000000 */
[----:B------:R-:W-:-:S02]  /*4e10*/  SEL R16, R16, R23, P2 ;  /* 0x0000001710107207 */ /* 0x000fc40001000000 */
[----:B------:R-:W-:Y:S02]  /*4e20*/  SEL R11, R14, R11, P2 ;  /* 0x0000000b0e0b7207 */ /* 0x000fe40001000000 */
[----:B------:R-:W-:Y:S02]  /*4e30*/  ISETP.GE.U32.AND P0, PT, R15, R34, PT ;  /* 0x000000220f00720c */ /* 0x000fe40003f06070 */
[----:B------:R-:W-:Y:S02]  /*4e40*/  SEL R39, R39, R22, P2 ;  /* 0x0000001627277207 */ /* 0x000fe40001000000 */
[----:B------:R-:W-:Y:S02]  /*4e50*/  IADD3 R15, P1, PT, R16, 0x1, RZ ;  /* 0x00000001100f7810 */ /* 0x000fe40007f3e0ff */
[----:B------:R-:W-:Y:S02]  /*4e60*/  ISETP.GE.U32.AND.EX P0, PT, R11, R35, PT, P0 ;  /* 0x000000230b00720c */ /* 0x000fe40003f06100 */
[----:B------:R-:W-:Y:S01]  /*4e70*/  LOP3.LUT R11, R19, R21, RZ, 0x3c, !PT ;  /* 0x00000015130b7212 */ /* 0x000fe200078e3cff */
[----:B------:R-:W-:Y:S01]  /*4e80*/  IMAD.X R12, RZ, RZ, R39, P1 ;  /* 0x000000ffff0c7224 */ /* 0x000fe200008e0627 */
[----:B------:R-:W-:-:S02]  /*4e90*/  SEL R15, R15, R16, P0 ;  /* 0x000000100f0f7207 */ /* 0x000fc40000000000 */
[----:B------:R-:W-:Y:S02]  /*4ea0*/  ISETP.GE.AND P2, PT, R11, RZ, PT ;  /* 0x000000ff0b00720c */ /* 0x000fe40003f46270 */
[----:B------:R-:W-:Y:S02]  /*4eb0*/  SEL R39, R12, R39, P0 ;  /* 0x000000270c277207 */ /* 0x000fe40000000000 */
[----:B------:R-:W-:Y:S02]  /*4ec0*/  IADD3 R12, P1, PT, RZ, -R15, RZ ;  /* 0x8000000fff0c7210 */ /* 0x000fe40007f3e0ff */
[----:B------:R-:W-:Y:S02]  /*4ed0*/  ISETP.NE.U32.AND P0, PT, R20, RZ, PT ;  /* 0x000000ff1400720c */ /* 0x000fe40003f05070 */
[----:B------:R-:W-:Y:S02]  /*4ee0*/  IADD3.X R14, PT, PT, RZ, ~R39, RZ, P1, !PT ;  /* 0x80000027ff0e7210 */ /* 0x000fe40000ffe4ff */
[----:B------:R-:W-:-:S02]  /*4ef0*/  ISETP.NE.AND.EX P0, PT, R19, RZ, PT, P0 ;  /* 0x000000ff1300720c */ /* 0x000fc40003f05300 */
[----:B------:R-:W-:Y:S02]  /*4f00*/  SEL R14, R14, R39, !P2 ;  /* 0x000000270e0e7207 */ /* 0x000fe40005000000 */
[----:B------:R-:W-:Y:S01]  /*4f10*/  SEL R12, R12, R15, !P2 ;  /* 0x0000000f0c0c7207 */ /* 0x000fe20005000000 */
[----:B------:R-:W-:Y:S01]  /*4f20*/  IMAD.MOV.U32 R15, RZ, RZ, 0x0 ;  /* 0x00000000ff0f7424 */ /* 0x000fe200078e00ff */
[----:B------:R-:W-:Y:S01]  /*4f30*/  SEL R11, R14, 0xffffffff, P0 ;  /* 0xffffffff0e0b7807 */ /* 0x000fe20000000000 */
[----:B------:R-:W-:Y:S01]  /*4f40*/  IMAD.MOV.U32 R14, RZ, RZ, R18 ;  /* 0x000000ffff0e7224 */ /* 0x000fe200078e0012 */
[----:B------:R-:W-:-:S03]  /*4f50*/  SEL R12, R12, 0xffffffff, P0 ;  /* 0xffffffff0c0c7807 */ /* 0x000fc60000000000 */
[----:B------:R-:W-:Y:S05]  /*4f60*/  RET.REL.NODEC R14 `(_ZN5flash32flash_fwd_splitkv_combine_kernelI23Flash_fwd_kernel_traitsILi32ELi64ELi256ELi4ELb0ELb0EN7cutlass6half_tE19Flash_kernel_traitsILi32ELi64ELi256ELi4ES3_EELi16ELi6ELb0EEEvNS_16Flash_fwd_paramsE) ;  /* 0xffffffb00e247950 */ /* 0x000fea0003c3ffff */
.L_x_73:
        /* <DEDUP_REMOVED lines=9> */
.L_x_4833:


//--------------------- .text._ZN5flash32flash_fwd_splitkv_combine_kernelI23Flash_fwd_kernel_traitsILi32ELi64ELi256ELi4ELb0ELb0EN7cutlass6half_tE19Flash_kernel_traitsILi32ELi64ELi256ELi4ES3_EELi16ELi5ELb0EEEvNS_16Flash_fwd_paramsE --------------------------
	.section	.text._ZN5flash32flash_fwd_splitkv_combine_kernelI23Flash_fwd_kernel_traitsILi32ELi64ELi256ELi4ELb0ELb0EN7cutlass6half_tE19Flash_kernel_traitsILi32ELi64ELi256ELi4ES3_EELi16ELi5ELb0EEEvNS_16Flash_fwd_paramsE,"ax",@progbits
	.align	128
        .global         _ZN5flash32flash_fwd_splitkv_combine_kernelI23Flash_fwd_kernel_traitsILi32ELi64ELi256ELi4ELb0ELb0EN7cutlass6half_tE19Flash_kernel_traitsILi32ELi64ELi256ELi4ES3_EELi16ELi5ELb0EEEvNS_16Flash_fwd_paramsE
        .type           _ZN5flash32flash_fwd_splitkv_combine_kernelI23Flash_fwd_kernel_traitsILi32ELi64ELi256ELi4ELb0ELb0EN7cutlass6half_tE19Flash_kernel_traitsILi32ELi64ELi256ELi4ES3_EELi16ELi5ELb0EEEvNS_16Flash_fwd_paramsE,@function
        .size           _ZN5flash32flash_fwd_splitkv_combine_kernelI23Flash_fwd_kernel_traitsILi32ELi64ELi256ELi4ELb0ELb0EN7cutlass6half_tE19Flash_kernel_traitsILi32ELi64ELi256ELi4ES3_EELi16ELi5ELb0EEEvNS_16Flash_fwd_paramsE,(.L_x_4834 - _ZN5flash32flash_fwd_splitkv_combine_kernelI23Flash_fwd_kernel_traitsILi32ELi64ELi256ELi4ELb0ELb0EN7cutlass6half_tE19Flash_kernel_traitsILi32ELi64ELi256ELi4ES3_EELi16ELi5ELb0EEEvNS_16Flash_fwd_paramsE)
        .other          _ZN5flash32flash_fwd_splitkv_combine_kernelI23Flash_fwd_kernel_traitsILi32ELi64ELi256ELi4ELb0ELb0EN7cutlass6half_tE19Flash_kernel_traitsILi32ELi64ELi256ELi4ES3_EELi16ELi5ELb0EEEvNS_16Flash_fwd_paramsE,@"STO_CUDA_ENTRY STV_DEFAULT"
_ZN5flash32flash_fwd_splitkv_combine_kernelI23Flash_fwd_kernel_traitsILi32ELi64ELi256ELi4ELb0ELb0EN7cutlass6half_tE19Flash_kernel_traitsILi32ELi64ELi256ELi4ES3_EELi16ELi5ELb0EEEvNS_16Flash_fwd_paramsE:
.text._ZN5flash32flash_fwd_splitkv_combine_kernelI23Flash_fwd_kernel_traitsILi32ELi64ELi256ELi4ELb0ELb0EN7cutlass6half_tE19Flash_kernel_traitsILi32ELi64ELi256ELi4ES3_EELi16ELi5ELb0EEEvNS_16Flash_fwd_paramsE:
        /* <DEDUP_REMOVED lines=38> */
.L_x_74:
[----:B------:R-:W-:Y:S01]  /*0260*/  IMAD.U32 R26, RZ, RZ, UR21 ;  /* 0x00000015ff1a7e24 */ /* 0x000fe2000f8e00ff */
[----:B------:R-:W-:Y:S01]  /*0270*/  MOV R18, UR19 ;  /* 0x0000001300127c02 */ /* 0x000fe20008000f00 */
[----:B------:R-:W-:Y:S01]  /*0280*/  IMAD.U32 R19, RZ, RZ, UR15 ;  /* 0x0000000fff137e24 */ /* 0x000fe2000f8e00ff */
[----:B------:R-:W-:Y:S02]  /*0290*/  MOV R16, UR14 ;  /* 0x0000000e00107c02 */ /* 0x000fe40008000f00 */
[----:B------:R-:W-:Y:S02]  /*02a0*/  MOV R14, 0x2c0 ;  /* 0x000002c0000e7802 */ /* 0x000fe40000000f00 */
[----:B------:R-:W-:Y:S05]  /*02b0*/  CALL.REL.NOINC `($__internal_2_$__cuda_sm20_div_s64) ;  /* 0x0000004000b47944 */ /* 0x000fea0003c00000 */
[----:B------:R-:W-:-:S07]  /*02c0*/  MOV R13, R11 ;  /* 0x0000000b000d7202 */ /* 0x000fce0000000f00 */
.L_x_75:
        /* <DEDUP_REMOVED lines=30> */
.L_x_77:
[----:B------:R-:W-:Y:S01]  /*04b0*/  IMAD.MOV.U32 R26, RZ, RZ, R12 ;  /* 0x000000ffff1a7224 */ /* 0x000fe200078e000c */
[----:B------:R-:W-:Y:S02]  /*04c0*/  MOV R19, R13 ;  /* 0x0000000d00137202 */ /* 0x000fe40000000f00 */
[----:B------:R-:W-:Y:S02]  /*04d0*/  MOV R14, 0x4f0 ;  /* 0x000004f0000e7802 */ /* 0x000fe40000000f00 */
[----:B------:R-:W-:Y:S05]  /*04e0*/  CALL.REL.NOINC `($__internal_2_$__cuda_sm20_div_s64) ;  /* 0x0000004000287944 */ /* 0x000fea0003c00000 */
[----:B------:R-:W-:Y:S02]  /*04f0*/  MOV R4, R12 ;  /* 0x0000000c00047202 */ /* 0x000fe40000000f00 */
[----:B------:R-:W-:Y:S02]  /*0500*/  MOV R5, R11 ;  /* 0x0000000b00057202 */ /* 0x000fe40000000f00 */
.L_x_78:
[----:B------:R-:W-:Y:S05]  /*0510*/  BSYNC.RECONVERGENT B0 ;  /* 0x0000000000007941 */ /* 0x000fea0003800200 */
.L_x_76:
        /* <DEDUP_REMOVED lines=33> */
[----:B------:R-:W-:Y:S02]  /*0730*/  SEL R0, R16, R7, P0 ;  /* 0x0000000710007207 */ /* 0x000fe40000000000 */
        /* <DEDUP_REMOVED lines=24> */
.L_x_80:
[----:B------:R-:W-:Y:S01]  /*08c0*/  IMAD.MOV.U32 R26, RZ, RZ, R18 ;  /* 0x000000ffff1a7224 */ /* 0x000fe200078e0012 */
[----:B------:R-:W-:Y:S01]  /*08d0*/  MOV R18, R10 ;  /* 0x0000000a00127202 */ /* 0x000fe20000000f00 */
[----:B------:R-:W-:Y:S01]  /*08e0*/  IMAD.MOV.U32 R19, RZ, RZ, R16 ;  /* 0x000000ffff137224 */ /* 0x000fe200078e0010 */
[----:B------:R-:W-:Y:S02]  /*08f0*/  MOV R16, R0 ;  /* 0x0000000000107202 */ /* 0x000fe40000000f00 */
[----:B------:R-:W-:Y:S02]  /*0900*/  MOV R14, 0x920 ;  /* 0x00000920000e7802 */ /* 0x000fe40000000f00 */
[----:B------:R-:W-:Y:S05]  /*0910*/  CALL.REL.NOINC `($__internal_2_$__cuda_sm20_div_s64) ;  /* 0x0000003c001c7944 */ /* 0x000fea0003c00000 */
[----:B------:R-:W-:Y:S02]  /*0920*/  MOV R13, R11 ;  /* 0x0000000b000d7202 */ /* 0x000fe40000000f00 */
.L_x_81:
[----:B------:R-:W-:Y:S05]  /*0930*/  BSYNC.RECONVERGENT B0 ;  /* 0x0000000000007941 */ /* 0x000fea0003800200 */
.L_x_79:
        /* <DEDUP_REMOVED lines=124> */
.L_x_83:
[----:B------:R-:W-:Y:S01]  /*1100*/  IMAD.MOV.U32 R26, RZ, RZ, R12 ;  /* 0x000000ffff1a7224 */ /* 0x000fe200078e000c */
[----:B------:R-:W-:Y:S01]  /*1110*/  MOV R18, R9 ;  /* 0x0000000900127202 */ /* 0x000fe20000000f00 */
[----:B------:R-:W-:Y:S01]  /*1120*/  IMAD.MOV.U32 R19, RZ, RZ, R13 ;  /* 0x000000ffff137224 */ /* 0x000fe200078e000d */
[----:B------:R-:W-:Y:S02]  /*1130*/  MOV R16, R31 ;  /* 0x0000001f00107202 */ /* 0x000fe40000000f00 */
[----:B------:R-:W-:Y:S02]  /*1140*/  MOV R14, 0x1160 ;  /* 0x00001160000e7802 */ /* 0x000fe40000000f00 */
[----:B------:R-:W-:Y:S05]  /*1150*/  CALL.REL.NOINC `($__internal_2_$__cuda_sm20_div_s64) ;  /* 0x00000034000c7944 */ /* 0x000fea0003c00000 */
[----:B------:R-:W-:Y:S02]  /*1160*/  MOV R34, R12 ;  /* 0x0000000c00227202 */ /* 0x000fe40000000f00 */
[----:B------:R-:W-:Y:S02]  /*1170*/  MOV R35, R11 ;  /* 0x0000000b00237202 */ /* 0x000fe40000000f00 */
.L_x_84:
[----:B------:R-:W-:Y:S05]  /*1180*/  BSYNC.RECONVERGENT B0 ;  /* 0x0000000000007941 */ /* 0x000fea0003800200 */
.L_x_82:
        /* <DEDUP_REMOVED lines=57> */
.L_x_86:
[----:B------:R-:W-:Y:S01]  /*1520*/  IMAD.MOV.U32 R26, RZ, RZ, R4 ;  /* 0x000000ffff1a7224 */ /* 0x000fe200078e0004 */
[----:B------:R-:W-:Y:S01]  /*1530*/  MOV R19, R5 ;  /* 0x0000000500137202 */ /* 0x000fe20000000f00 */
[----:B------:R-:W-:Y:S01]  /*1540*/  IMAD.MOV.U32 R18, RZ, RZ, R8 ;  /* 0x000000ffff127224 */ /* 0x000fe200078e0008 */
[----:B------:R-:W-:Y:S02]  /*1550*/  MOV R14, 0x1570 ;  /* 0x00001570000e7802 */ /* 0x000fe40000000f00 */
[----:B------:R-:W-:Y:S05]  /*1560*/  CALL.REL.NOINC `($__internal_2_$__cuda_sm20_div_s64) ;  /* 0x0000003000087944 */ /* 0x000fea0003c00000 */
[----:B------:R-:W-:Y:S02]  /*1570*/  MOV R18, R12 ;  /* 0x0000000c00127202 */ /* 0x000fe40000000f00 */
[----:B------:R-:W-:Y:S02]  /*1580*/  MOV R19, R11 ;  /* 0x0000000b00137202 */ /* 0x000fe40000000f00 */
.L_x_87:
[----:B------:R-:W-:Y:S05]  /*1590*/  BSYNC.RECONVERGENT B0 ;  /* 0x0000000000007941 */ /* 0x000fea0003800200 */
.L_x_85:
[----:B------:R-:W0:Y:S01]  /*15a0*/  S2R R4, SR_TID.X ;  /* 0x0000000000047919 */ /* 0x000e220000002100 */
[----:B------:R-:W-:Y:S01]  /*15b0*/  UIADD3 UR8, UP0, UPT, UR21, -UR20, URZ ;  /* 0x8000001415087290 */ /* 0x000fe2000ff1e0ff */
[----:B------:R-:W1:Y:S03]  /*15c0*/  LDCU UR4, c[0x0][0x534] ;  /* 0x0000a680ff0477ac */ /* 0x000e660008000800 */
[----:B------:R-:W-:-:S06]  /*15d0*/  UIADD3.X UR5, UPT, UPT, UR15, -0x1, URZ, UP0, !UPT ;  /* 0xffffffff0f057890 */ /* 0x000fcc00087fe4ff */
[----:B------:R-:W-:Y:S01]  /*15e0*/  IMAD.U32 R3, RZ, RZ, UR5 ;  /* 0x00000005ff037e24 */ /* 0x000fe2000f8e00ff */
[----:B0-----:R-:W-:Y:S02]  /*15f0*/  LOP3.LUT R21, R4, 0xf, RZ, 0xc0, !PT ;  /* 0x0000000f04157812 */ /* 0x001fe400078ec0ff */
[----:B------:R-:W-:Y:S02]  /*1600*/  SHF.R.U32.HI R5, RZ, 0x4, R4 ;  /* 0x00000004ff057819 */ /* 0x000fe40000011604 */
[----:B------:R-:W-:Y:S01]  /*1610*/  ISETP.LT.U32.AND P3, PT, R21, UR8, PT ;  /* 0x0000000815007c0c */ /* 0x000fe2000bf61070 */
[----:B------:R-:W0:Y:S02]  /*1620*/  LDCU.64 UR8, c[0x0][0x358] ;  /* 0x00006b00ff0877ac */ /* 0x000e240008000a00 */
[----:B------:R-:W-:Y:S01]  /*1630*/  VIADD R20, R5, 0x8 ;  /* 0x0000000805147836 */ /* 0x000fe20000000000 */
[----:B------:R-:W-:Y:S01]  /*1640*/  ISETP.GT.AND.EX P3, PT, R3, RZ, PT, P3 ;  /* 0x000000ff0300720c */ /* 0x000fe20003f64330 */
[----:B------:R-:W-:-:S02]  /*1650*/  VIADD R11, R5, 0x10 ;  /* 0x00000010050b7836 */ /* 0x000fc40000000000 */
[C---:B------:R-:W-:Y:S01]  /*1660*/  VIADD R3, R5.reuse, 0x18 ;  /* 0x0000001805037836 */ /* 0x040fe20000000000 */
[----:B-1----:R-:W-:Y:S02]  /*1670*/  ISETP.GE.OR P6, PT, R5, UR4, !P3 ;  /* 0x0000000405007c0c */ /* 0x002fe4000dfc6670 */
[----:B------:R-:W-:Y:S02]  /*1680*/  ISETP.GE.OR P5, PT, R20, UR4, !P3 ;  /* 0x0000000414007c0c */ /* 0x000fe4000dfa6670 */
[----:B------:R-:W-:Y:S02]  /*1690*/  ISETP.GE.OR P4, PT, R11, UR4, !P3 ;  /* 0x000000040b007c0c */ /* 0x000fe4000df86670 */
[----:B------:R-:W-:-:S07]  /*16a0*/  ISETP.GE.OR P3, PT, R3, UR4, !P3 ;  /* 0x0000000403007c0c */ /* 0x000fce000df66670 */
[----:B------:R-:W1:Y:S01]  /*16b0*/  @!P6 LDC.64 R16, c[0x0][0x428] ;  /* 0x00010a00ff10eb82 */ /* 0x000e620000000a00 */
[C---:B------:R-:W-:Y:S02]  /*16c0*/  @!P6 IADD3 R24, P0, PT, R21.reuse, UR20, RZ ;  /* 0x000000141518ec10 */ /* 0x040fe4000ff1e0ff */
[C---:B------:R-:W-:Y:S02]  /*16d0*/  @!P5 IADD3 R28, P2, PT, R21.reuse, UR20, RZ ;  /* 0x00000014151cdc10 */ /* 0x040fe4000ff5e0ff */
[----:B------:R-:W-:Y:S01]  /*16e0*/  @!P4 IADD3 R26, P1, PT, R21, UR20, RZ ;  /* 0x00000014151acc10 */ /* 0x000fe2000ff3e0ff */
[----:B------:R-:W-:Y:S02]  /*16f0*/  @!P6 IMAD.X R25, RZ, RZ, RZ, P0 ;  /* 0x000000ffff19e224 */ /* 0x000fe400000e06ff */
[----:B------:R-:W2:Y:S01]  /*1700*/  @!P5 LDC.64 R14, c[0x0][0x428] ;  /* 0x00010a00ff0edb82 */ /* 0x000ea20000000a00 */
[----:B------:R-:W-:Y:S02]  /*1710*/  @!P5 IMAD.X R29, RZ, RZ, RZ, P2 ;  /* 0x000000ffff1dd224 */ /* 0x000fe400010e06ff */
[----:B------:R-:W-:-:S04]  /*1720*/  @!P6 IMAD.WIDE.U32 R24, R5, UR21, R24 ;  /* 0x000000150518ec25 */ /* 0x000fc8000f8e0018 */
[----:B------:R-:W-:Y:S01]  /*1730*/  @!P6 IMAD R22, R5, UR15, R25 ;  /* 0x0000000f0516ec24 */ /* 0x000fe2000f8e0219 */
[----:B------:R-:W3:Y:S01]  /*1740*/  @!P4 LDC.64 R12, c[0x0][0x428] ;  /* 0x00010a00ff0ccb82 */ /* 0x000ee20000000a00 */
[----:B------:R-:W-:-:S07]  /*1750*/  @!P4 IMAD.X R27, RZ, RZ, RZ, P1 ;  /* 0x000000ffff1bc224 */ /* 0x000fce00008e06ff */
[----:B------:R-:W4:Y:S01]  /*1760*/  @!P3 LDC.64 R6, c[0x0][0x428] ;  /* 0x00010a00ff06bb82 */ /* 0x000f220000000a00 */
[----:B-1----:R-:W-:Y:S01]  /*1770*/  @!P6 LEA R36, P0, R24, R16, 0x2 ;  /* 0x000000101824e211 */ /* 0x002fe200078010ff */
[----:B------:R-:W-:Y:S01]  /*1780*/  @!P5 IMAD.WIDE.U32 R28, R20, UR21, R28 ;  /* 0x00000015141cdc25 */ /* 0x000fe2000f8e001c */
[----:B------:R-:W-:Y:S02]  /*1790*/  MOV R16, 0xff800000 ;  /* 0xff80000000107802 */ /* 0x000fe40000000f00 */
[----:B------:R-:W-:Y:S02]  /*17a0*/  @!P6 LEA.HI.X R37, R24, R17, R22, 0x2, P0 ;  /* 0x000000111825e211 */ /* 0x000fe400000f1416 */
[----:B------:R-:W-:Y:S01]  /*17b0*/  @!P3 IADD3 R24, P0, PT, R21, UR20, RZ ;  /* 0x000000141518bc10 */ /* 0x000fe2000ff1e0ff */
[----:B------:R-:W-:Y:S01]  /*17c0*/  @!P4 IMAD.WIDE.U32 R26, R11, UR21, R26 ;  /* 0x000000150b1acc25 */ /* 0x000fe2000f8e001a */
[----:B--2---:R-:W-:Y:S01]  /*17d0*/  @!P5 LEA R14, P2, R28, R14, 0x2 ;  /* 0x0000000e1c0ed211 */ /* 0x004fe200078410ff */
[----:B0-----:R-:W2:Y:S02]  /*17e0*/  @!P6 LDG.E R16, desc[UR8][R36.64] ;  /* 0x000000082410e981 */ /* 0x001ea4000c1e1900 */
[----:B------:R-:W-:-:S02]  /*17f0*/  @!P3 IMAD.X R25, RZ, RZ, RZ, P0 ;  /* 0x000000ffff19b224 */ /* 0x000fc400000e06ff */
[----:B------:R-:W-:Y:S02]  /*1800*/  @!P5 IMAD R20, R20, UR15, R29 ;  /* 0x0000000f1414dc24 */ /* 0x000fe4000f8e021d */
[----:B------:R-:W-:Y:S01]  /*1810*/  @!P3 IMAD.WIDE.U32 R24, R3, UR21, R24 ;  /* 0x000000150318bc25 */ /* 0x000fe2000f8e0018 */
[----:B---3--:R-:W-:Y:S02]  /*1820*/  @!P4 LEA R12, P1, R26, R12, 0x2 ;  /* 0x0000000c1a0cc211 */ /* 0x008fe400078210ff */
[----:B------:R-:W-:Y:S01]  /*1830*/  @!P5 LEA.HI.X R15, R28, R15, R20, 0x2, P2 ;  /* 0x0000000f1c0fd211 */ /* 0x000fe200010f1414 */
[----:B------:R-:W-:Y:S01]  /*1840*/  @!P4 IMAD R22, R11, UR15, R27 ;  /* 0x0000000f0b16cc24 */ /* 0x000fe2000f8e021b */
[----:B------:R-:W-:Y:S01]  /*1850*/  MOV R11, 0xff800000 ;  /* 0xff800000000b7802 */ /* 0x000fe20000000f00 */
[----:B------:R-:W-:Y:S01]  /*1860*/  @!P3 IMAD R3, R3, UR15, R25 ;  /* 0x0000000f0303bc24 */ /* 0x000fe2000f8e0219 */
[----:B----4-:R-:W-:Y:S01]  /*1870*/  @!P3 LEA R32, P0, R24, R6, 0x2 ;  /* 0x000000061820b211 */ /* 0x010fe200078010ff */
[----:B------:R-:W-:Y:S01]  /*1880*/  IMAD.MOV.U32 R6, RZ, RZ, -0x800000 ;  /* 0xff800000ff067424 */ /* 0x000fe200078e00ff */
[----:B------:R-:W-:Y:S01]  /*1890*/  @!P4 LEA.HI.X R13, R26, R13, R22, 0x2, P1 ;  /* 0x0000000d1a0dc211 */ /* 0x000fe200008f1416 */
[----:B------:R-:W-:Y:S01]  /*18a0*/  IMAD.MOV.U32 R17, RZ, RZ, -0x800000 ;  /* 0xff800000ff117424 */ /* 0x000fe200078e00ff */
[----:B------:R-:W-:-:S03]  /*18b0*/  @!P3 LEA.HI.X R33, R24, R7, R3, 0x2, P0 ;  /* 0x000000071821b211 */ /* 0x000fc600000f1403 */
[----:B------:R0:W3:Y:S01]  /*18c0*/  @!P5 LDG.E R6, desc[UR8][R14.64] ;  /* 0x000000080e06d981 */ /* 0x0000e2000c1e1900 */
[C---:B------:R-:W-:Y:S01]  /*18d0*/  ISETP.GT.U32.AND P1, PT, R4.reuse, 0xff, PT ;  /* 0x000000ff0400780c */ /* 0x040fe20003f24070 */
[----:B------:R-:W1:Y:S02]  /*18e0*/  S2UR UR4, SR_CgaCtaId ;  /* 0x00000000000479c3 */ /* 0x000e640000008800 */
[----:B------:R4:W5:Y:S04]  /*18f0*/  @!P4 LDG.E R17, desc[UR8][R12.64] ;  /* 0x000000080c11c981 */ /* 0x000968000c1e1900 */
[----:B------:R-:W5:Y:S01]  /*1900*/  @!P3 LDG.E R11, desc[UR8][R32.64] ;  /* 0x00000008200bb981 */ /* 0x000f62000c1e1900 */
[C---:B------:R-:W-:Y:S01]  /*1910*/  ISETP.GT.U32.AND P0, PT, R4.reuse, 0x7f, PT ;  /* 0x0000007f0400780c */ /* 0x040fe20003f04070 */
[----:B------:R-:W-:Y:S01]  /*1920*/  UMOV UR5, 0x400 ;  /* 0x0000040000057882 */ /* 0x000fe20000000000 */
[C---:B------:R-:W-:Y:S01]  /*1930*/  ISETP.GT.U32.AND P2, PT, R4.reuse, 0x17f, PT ;  /* 0x0000017f0400780c */ /* 0x040fe20003f44070 */
[----:B------:R-:W4:Y:S01]  /*1940*/  LDC R3, c[0x0][0x434] ;  /* 0x00010d00ff037b82 */ /* 0x000f220000000800 */
[C---:B------:R-:W-:Y:S01]  /*1950*/  ISETP.GT.U32.AND P3, PT, R4.reuse, 0x1ff, PT ;  /* 0x000001ff0400780c */ /* 0x040fe20003f64070 */
[----:B------:R-:W4:Y:S01]  /*1960*/  @!P1 S2R R20, SR_CgaCtaId ;  /* 0x0000000000149919 */ /* 0x000f220000008800 */
[----:B------:R-:W-:Y:S01]  /*1970*/  @!P1 IMAD.SHL.U32 R22, R4, 0x4, RZ ;  /* 0x0000000404169824 */ /* 0x000fe200078e00ff */
[----:B------:R-:W-:Y:S01]  /*1980*/  MOV R25, 0xff800000 ;  /* 0xff80000000197802 */ /* 0x000fe20000000f00 */
[----:B------:R-:W-:Y:S01]  /*1990*/  IMAD.MOV.U32 R27, RZ, RZ, -0x800000 ;  /* 0xff800000ff1b7424 */ /* 0x000fe200078e00ff */
[----:B------:R-:W-:Y:S01]  /*19a0*/  BSSY.RECONVERGENT B1, `(.L_x_88) ;  /* 0x00001cb000017945 */ /* 0x000fe20003800200 */
[----:B------:R-:W-:Y:S01]  /*19b0*/  IMAD.MOV.U32 R23, RZ, RZ, -0x800000 ;  /* 0xff800000ff177424 */ /* 0x000fe200078e00ff */
[----:B------:R-:W-:-:S02]  /*19c0*/  @!P1 LOP3.LUT R22, R22, 0x3c, RZ, 0xc0, !PT ;  /* 0x0000003c16169812 */ /* 0x000fc400078ec0ff */
[----:B------:R-:W4:Y:S02]  /*19d0*/  @!P0 S2R R7, SR_CgaCtaId ;  /* 0x0000000000078919 */ /* 0x000f240000008800 */
[----:B------:R-:W-:Y:S01]  /*19e0*/  @!P2 IMAD.SHL.U32 R24, R4, 0x4, RZ ;  /* 0x000000040418a824 */ /* 0x000fe200078e00ff */
[----:B0-----:R-:W-:Y:S01]  /*19f0*/  @!P2 MOV R14, 0x400 ;  /* 0x00000400000ea802 */ /* 0x001fe20000000f00 */
[----:B------:R-:W0:Y:S01]  /*1a00*/  @!P2 S2R R21, SR_CgaCtaId ;  /* 0x000000000015a919 */ /* 0x000e220000008800 */
[----:B-1----:R-:W-:Y:S01]  /*1a10*/  ULEA UR4, UR4, UR5, 0x18 ;  /* 0x0000000504047291 */ /* 0x002fe2000f8ec0ff */
[----:B----4-:R-:W-:Y:S02]  /*1a20*/  @!P1 MOV R13, 0x400 ;  /* 0x00000400000d9802 */ /* 0x010fe40000000f00 */
[----:B------:R-:W-:Y:S02]  /*1a30*/  @!P0 MOV R12, 0x400 ;  /* 0x00000400000c8802 */ /* 0x000fe40000000f00 */
[----:B------:R-:W-:-:S02]  /*1a40*/  @!P2 LOP3.LUT R24, R24, 0x3c, RZ, 0xc0, !PT ;  /* 0x0000003c1818a812 */ /* 0x000fc400078ec0ff */
[----:B------:R-:W-:Y:S01]  /*1a50*/  @!P1 LEA R13, R20, R13, 0x18 ;  /* 0x0000000d140d9211 */ /* 0x000fe200078ec0ff */
[----:B------:R-:W-:-:S04]  /*1a60*/  @!P3 IMAD.SHL.U32 R20, R4, 0x4, RZ ;  /* 0x000000040414b824 */ /* 0x000fc800078e00ff */
[----:B------:R-:W-:Y:S01]  /*1a70*/  @!P1 IMAD.IADD R22, R22, 0x1, R13 ;  /* 0x0000000116169824 */ /* 0x000fe200078e020d */
[----:B------:R-:W-:Y:S02]  /*1a80*/  @!P3 LOP3.LUT R20, R20, 0x3c, RZ, 0xc0, !PT ;  /* 0x0000003c1414b812 */ /* 0x000fe400078ec0ff */
[----:B------:R-:W-:Y:S01]  /*1a90*/  @!P0 LEA R7, R7, R12, 0x18 ;  /* 0x0000000c07078211 */ /* 0x000fe200078ec0ff */
[----:B------:R-:W-:Y:S01]  /*1aa0*/  @!P0 IMAD.SHL.U32 R12, R4, 0x4, RZ ;  /* 0x00000004040c8824 */ /* 0x000fe200078e00ff */
[----:B------:R-:W-:Y:S01]  /*1ab0*/  SHF.R.U32.HI R13, RZ, 0x3, R4 ;  /* 0x00000003ff0d7819 */ /* 0x000fe20000011604 */
[----:B------:R-:W-:Y:S01]  /*1ac0*/  @!P3 VIADD R20, R20, UR4 ;  /* 0x000000041414bc36 */ /* 0x000fe20008000000 */
[----:B0-----:R-:W-:Y:S01]  /*1ad0*/  @!P2 LEA R15, R21, R14, 0x18 ;  /* 0x0000000e150fa211 */ /* 0x001fe200078ec0ff */
[C---:B------:R-:W-:Y:S01]  /*1ae0*/  @!P1 IMAD R22, R5.reuse, 0x44, R22 ;  /* 0x0000004405169824 */ /* 0x040fe200078e0216 */
[----:B------:R-:W-:Y:S02]  /*1af0*/  @!P0 LOP3.LUT R12, R12, 0x3c, RZ, 0xc0, !PT ;  /* 0x0000003c0c0c8812 */ /* 0x000fe400078ec0ff */
[----:B------:R-:W-:Y:S01]  /*1b00*/  @!P2 IADD3 R24, PT, PT, R24, R15, RZ ;  /* 0x0000000f1818a210 */ /* 0x000fe20007ffe0ff */
[----:B------:R-:W-:Y:S01]  /*1b10*/  @!P3 IMAD R15, R5, 0x44, R20 ;  /* 0x00000044050fb824 */ /* 0x000fe200078e0214 */
[----:B------:R-:W-:Y:S01]  /*1b20*/  LEA R20, R13, UR4, 0x2 ;  /* 0x000000040d147c11 */ /* 0x000fe2000f8e10ff */
[----:B------:R-:W-:Y:S01]  /*1b30*/  @!P0 IMAD.IADD R26, R12, 0x1, R7 ;  /* 0x000000010c1a8824 */ /* 0x000fe200078e0207 */
[----:B------:R-:W-:Y:S01]  /*1b40*/  LOP3.LUT R7, R4, 0x7, RZ, 0xc0, !PT ;  /* 0x0000000704077812 */ /* 0x000fe200078ec0ff */
[C---:B------:R-:W-:Y:S01]  /*1b50*/  @!P2 IMAD R21, R5.reuse, 0x44, R24 ;  /* 0x000000440515a824 */ /* 0x040fe200078e0218 */
[----:B------:R-:W-:Y:S01]  /*1b60*/  IABS R14, R3 ;  /* 0x00000003000e7213 */ /* 0x000fe20000000000 */
[----:B------:R-:W-:Y:S01]  /*1b70*/  @!P0 IMAD R26, R5, 0x44, R26 ;  /* 0x00000044051a8824 */ /* 0x000fe200078e021a */
[----:B------:R-:W-:Y:S01]  /*1b80*/  USHF.R.S32.HI UR4, URZ, 0x1f, UR22 ;  /* 0x0000001fff047899 */ /* 0x000fe20008011416 */
[----:B------:R-:W-:Y:S01]  /*1b90*/  IMAD.MOV.U32 R24, RZ, RZ, -0x800000 ;  /* 0xff800000ff187424 */ /* 0x000fe200078e00ff */
[----:B------:R-:W0:Y:S01]  /*1ba0*/  I2F.RP R12, R14 ;  /* 0x0000000e000c7306 */ /* 0x000e220000209400 */
[----:B------:R-:W-:Y:S01]  /*1bb0*/  IMAD R20, R7, 0x44, R20 ;  /* 0x0000004407147824 */ /* 0x000fe200078e0214 */
[----:B------:R-:W-:-:S06]  /*1bc0*/  ULOP3.LUT UR4, UR4, 0x1, URZ, 0xfc, !UPT ;  /* 0x0000000104047892 */ /* 0x000fcc000f8efcff */
[----:B0-----:R-:W0:Y:S01]  /*1bd0*/  MUFU.RCP R12, R12 ;  /* 0x0000000c000c7308 */ /* 0x001e220000001000 */
[----:B--2---:R-:W-:Y:S04]  /*1be0*/  @!P3 STS [R15], R16 ;  /* 0x000000100f00b388 */ /* 0x004fe80000000800 */
[----:B---3--:R-:W-:Y:S04]  /*1bf0*/  @!P2 STS [R21+0x220], R6 ;  /* 0x000220061500a388 */ /* 0x008fe80000000800 */
[----:B-----5:R0:W-:Y:S04]  /*1c00*/  @!P1 STS [R22+0x440], R17 ;  /* 0x0004401116009388 */ /* 0x0201e80000000800 */
[----:B------:R1:W-:Y:S01]  /*1c10*/  @!P0 STS [R26+0x660], R11 ;  /* 0x0006600b1a008388 */ /* 0x0003e20000000800 */
[----:B------:R-:W-:Y:S01]  /*1c20*/  BAR.SYNC.DEFER_BLOCKING 0x0 ;  /* 0x0000000000007b1d */ /* 0x000fe20000010000 */
[----:B0-----:R-:W-:Y:S01]  /*1c30*/  VIADD R17, R12, 0xffffffe ;  /* 0x0ffffffe0c117836 */ /* 0x001fe20000000000 */
[----:B-1----:R-:W-:-:S05]  /*1c40*/  IABS R11, R2 ;  /* 0x00000002000b7213 */ /* 0x002fca0000000000 */
[----:B------:R-:W0:Y:S01]  /*1c50*/  F2I.FTZ.U32.TRUNC.NTZ R17, R17 ;  /* 0x0000001100117305 */ /* 0x000e22000021f000 */
[----:B------:R-:W-:Y:S01]  /*1c60*/  @!P0 LDS R27, [R20] ;  /* 0x00000000141b8984 */ /* 0x000fe20000000800 */
[----:B------:R-:W-:-:S03]  /*1c70*/  LOP3.LUT R2, R2, R3, RZ, 0x3c, !PT ;  /* 0x0000000302027212 */ /* 0x000fc600078e3cff */
[----:B------:R-:W-:Y:S01]  /*1c80*/  @!P0 LDS R24, [R20+0x220] ;  /* 0x0002200014188984 */ /* 0x000fe20000000800 */
[----:B------:R-:W-:-:S03]  /*1c90*/  ISETP.GE.AND P1, PT, R2, RZ, PT ;  /* 0x000000ff0200720c */ /* 0x000fc60003f26270 */
[----:B------:R-:W1:Y:S04]  /*1ca0*/  @!P0 LDS R25, [R20+0x440] ;  /* 0x0004400014198984 */ /* 0x000e680000000800 */
[----:B------:R-:W2:Y:S01]  /*1cb0*/  @!P0 LDS R23, [R20+0x660] ;  /* 0x0006600014178984 */ /* 0x000ea20000000800 */
[----:B0-----:R-:W-:-:S04]  /*1cc0*/  IMAD.MOV R5, RZ, RZ, -R17 ;  /* 0x000000ffff057224 */ /* 0x001fc800078e0a11 */
[----:B------:R-:W-:Y:S01]  /*1cd0*/  IMAD R6, R5, R14, RZ ;  /* 0x0000000e05067224 */ /* 0x000fe200078e02ff */
[----:B-1----:R-:W-:-:S04]  /*1ce0*/  FMNMX3.FTZ R16, R27, R24, R25, !PT ;  /* 0x000000181b107276 */ /* 0x002fc80007810019 */
[----:B--2---:R-:W-:Y:S01]  /*1cf0*/  FMNMX.FTZ R15, R16, R23, !PT ;  /* 0x00000017100f7209 */ /* 0x004fe20007810000 */
[----:B------:R-:W-:-:S04]  /*1d00*/  IMAD.MOV.U32 R16, RZ, RZ, RZ ;  /* 0x000000ffff107224 */ /* 0x000fc800078e00ff */
[----:B------:R-:W0:Y:S01]  /*1d10*/  SHFL.BFLY PT, R12, R15, 0x4, 0x1f ;  /* 0x0c801f000f0c7f89 */ /* 0x000e2200000e0000 */
[----:B------:R-:W-:Y:S02]  /*1d20*/  IMAD.HI.U32 R6, R17, R6, R16 ;  /* 0x0000000611067227 */ /* 0x000fe400078e0010 */
[----:B------:R-:W1:Y:S04]  /*1d30*/  LDC R17, c[0x0][0x3e0] ;  /* 0x0000f800ff117b82 */ /* 0x000e680000000800 */
[----:B------:R-:W-:-:S05]  /*1d40*/  IMAD.HI.U32 R5, R6, R11, RZ ;  /* 0x0000000b06057227 */ /* 0x000fca00078e00ff */
[----:B------:R-:W-:-:S05]  /*1d50*/  IADD3 R6, PT, PT, -R5, RZ, RZ ;  /* 0x000000ff05067210 */ /* 0x000fca0007ffe1ff */
[----:B------:R-:W-:-:S05]  /*1d60*/  IMAD R11, R14, R6, R11 ;  /* 0x000000060e0b7224 */ /* 0x000fca00078e020b */
[----:B------:R-:W-:Y:S02]  /*1d70*/  ISETP.GT.U32.AND P0, PT, R14, R11, PT ;  /* 0x0000000b0e00720c */ /* 0x000fe40003f04070 */
[----:B0-----:R-:W-:Y:S02]  /*1d80*/  FMNMX.FTZ R21, R15, R12, !PT ;  /* 0x0000000c0f157209 */ /* 0x001fe40007810000 */
[----:B-1----:R-:W-:-:S03]  /*1d90*/  IABS R12, R17 ;  /* 0x00000011000c7213 */ /* 0x002fc60000000000 */
[----:B------:R-:W0:Y:S01]  /*1da0*/  SHFL.BFLY PT, R6, R21, 0x2, 0x1f ;  /* 0x0c401f0015067f89 */ /* 0x000e2200000e0000 */
[----:B------:R-:W1:Y:S05]  /*1db0*/  I2F.RP R26, R12 ;  /* 0x0000000c001a7306 */ /* 0x000e6a0000209400 */
[----:B------:R-:W-:Y:S02]  /*1dc0*/  @!P0 IMAD.IADD R11, R11, 0x1, -R14 ;  /* 0x000000010b0b8824 */ /* 0x000fe400078e0a0e */
[----:B------:R-:W-:Y:S01]  /*1dd0*/  @!P0 VIADD R5, R5, 0x1 ;  /* 0x0000000105058836 */ /* 0x000fe20000000000 */
[----:B------:R-:W-:Y:S02]  /*1de0*/  ISETP.NE.AND P0, PT, R3, RZ, PT ;  /* 0x000000ff0300720c */ /* 0x000fe40003f05270 */
[----:B------:R-:W-:-:S02]  /*1df0*/  ISETP.GE.U32.AND P2, PT, R11, R14, PT ;  /* 0x0000000e0b00720c */ /* 0x000fc40003f46070 */
[----:B0-----:R-:W-:-:S11]  /*1e00*/  FMNMX.FTZ R11, R21, R6, !PT ;  /* 0x00000006150b7209 */ /* 0x001fd60007810000 */
[----:B------:R-:W-:Y:S01]  /*1e10*/  @P2 VIADD R5, R5, 0x1 ;  /* 0x0000000105052836 */ /* 0x000fe20000000000 */
[----:B-1----:R-:W-:Y:S01]  /*1e20*/  MUFU.RCP R6, R26 ;  /* 0x0000001a00067308 */ /* 0x002fe20000001000 */
[----:B------:R-:W0:Y:S02]  /*1e30*/  SHFL.BFLY PT, R2, R11, 0x1, 0x1f ;  /* 0x0c201f000b027f89 */ /* 0x000e2400000e0000 */
[----:B------:R-:W-:-:S05]  /*1e40*/  IMAD.MOV.U32 R14, RZ, RZ, R5 ;  /* 0x000000ffff0e7224 */ /* 0x000fca00078e0005 */
[----:B------:R-:W-:Y:S02]  /*1e50*/  @!P1 IADD3 R14, PT, PT, -R14, RZ, RZ ;  /* 0x000000ff0e0e9210 */ /* 0x000fe40007ffe1ff */
[----:B------:R-:W-:-:S05]  /*1e60*/  @!P0 LOP3.LUT R14, RZ, R3, RZ, 0x33, !PT ;  /* 0x00000003ff0e8212 */ /* 0x000fca00078e33ff */
[----:B------:R-:W-:Y:S01]  /*1e70*/  IMAD R5, R14, UR4, RZ ;  /* 0x000000040e057c24 */ /* 0x000fe2000f8e02ff */
[----:B------:R-:W1:Y:S04]  /*1e80*/  LDCU UR4, c[0x0][0x430] ;  /* 0x00008600ff0477ac */ /* 0x000e680008000800 */
[----:B------:R-:W-:Y:S02]  /*1e90*/  IABS R16, R5 ;  /* 0x0000000500107213 */ /* 0x000fe40000000000 */
[----:B------:R-:W-:Y:S02]  /*1ea0*/  ISETP.NE.AND P5, PT, R5, RZ, PT ;  /* 0x000000ff0500720c */ /* 0x000fe40003fa5270 */
[----:B------:R-:W-:Y:S01]  /*1eb0*/  I2F.RP R21, R16 ;  /* 0x0000001000157306 */ /* 0x000fe20000209400 */
[----:B0-----:R-:W-:-:S04]  /*1ec0*/  FMNMX.FTZ R2, R11, R2, !PT ;  /* 0x000000020b027209 */ /* 0x001fc80007810000 */
[----:B------:R-:W-:-:S04]  /*1ed0*/  FSETP.NEU.FTZ.AND P0, PT, R2, -INF , PT ;  /* 0xff8000000200780b */ /* 0x000fc80003f1d000 */
[----:B------:R-:W-:-:S05]  /*1ee0*/  FSEL R2, R2, RZ, P0 ;  /* 0x000000ff02027208 */ /* 0x000fca0000000000 */
[C---:B------:R-:W-:Y:S01]  /*1ef0*/  FADD.FTZ R29, -R2.reuse, R27 ;  /* 0x0000001b021d7221 */ /* 0x040fe20000010100 */
[C---:B------:R-:W-:Y:S01]  /*1f00*/  FADD.FTZ R28, -R2.reuse, R24 ;  /* 0x00000018021c7221 */ /* 0x040fe20000010100 */
[C---:B------:R-:W-:Y:S01]  /*1f10*/  FADD.FTZ R11, -R2.reuse, R25 ;  /* 0x00000019020b7221 */ /* 0x040fe20000010100 */
[----:B------:R-:W-:Y:S01]  /*1f20*/  FADD.FTZ R30, -R2, R23 ;  /* 0x00000017021e7221 */ /* 0x000fe20000010100 */
[----:B------:R-:W-:Y:S01]  /*1f30*/  FMUL.FTZ R29, R29, 1.4426950216293334961 ;  /* 0x3fb8aa3b1d1d7820 */ /* 0x000fe20000410000 */
[----:B------:R-:W-:Y:S01]  /*1f40*/  FMUL.FTZ R28, R28, 1.4426950216293334961 ;  /* 0x3fb8aa3b1c1c7820 */ /* 0x000fe20000410000 */
[----:B------:R-:W-:Y:S01]  /*1f50*/  FMUL.FTZ R11, R11, 1.4426950216293334961 ;  /* 0x3fb8aa3b0b0b7820 */ /* 0x000fe20000410000 */
[----:B------:R-:W-:Y:S01]  /*1f60*/  FMUL.FTZ R30, R30, 1.4426950216293334961 ;  /* 0x3fb8aa3b1e1e7820 */ /* 0x000fe20000410000 */
[----:B------:R-:W-:Y:S08]  /*1f70*/  MUFU.EX2 R22, R29 ;  /* 0x0000001d00167308 */ /* 0x000ff00000000800 */
[----:B------:R-:W0:Y:S08]  /*1f80*/  MUFU.EX2 R15, R28 ;  /* 0x0000001c000f7308 */ /* 0x000e300000000800 */
[----:B------:R-:W2:Y:S08]  /*1f90*/  MUFU.EX2 R11, R11 ;  /* 0x0000000b000b7308 */ /* 0x000eb00000000800 */
[----:B------:R-:W3:Y:S01]  /*1fa0*/  MUFU.EX2 R20, R30 ;  /* 0x0000001e00147308 */ /* 0x000ee20000000800 */
[----:B0-----:R-:W-:Y:S01]  /*1fb0*/  FADD.FTZ R22, R22, R15 ;  /* 0x0000000f16167221 */ /* 0x001fe20000010000 */
[----:B------:R-:W-:-:S06]  /*1fc0*/  VIADD R28, R6, 0xffffffe ;  /* 0x0ffffffe061c7836 */ /* 0x000fcc0000000000 */
[----:B------:R-:W0:Y:S01]  /*1fd0*/  MUFU.RCP R21, R21 ;  /* 0x0000001500157308 */ /* 0x000e220000001000 */
[----:B--2---:R-:W-:-:S07]  /*1fe0*/  FADD.FTZ R15, R22, R11 ;  /* 0x0000000b160f7221 */ /* 0x004fce0000010000 */
[----:B------:R-:W2:Y:S01]  /*1ff0*/  F2I.FTZ.U32.TRUNC.NTZ R29, R28 ;  /* 0x0000001c001d7305 */ /* 0x000ea2000021f000 */
[----:B---3--:R-:W-:-:S05]  /*2000*/  FADD.FTZ R20, R15, R20 ;  /* 0x000000140f147221 */ /* 0x008fca0000010000 */
[----:B------:R-:W3:Y:S01]  /*2010*/  SHFL.BFLY PT, R15, R20, 0x4, 0x1f ;  /* 0x0c801f00140f7f89 */ /* 0x000ee200000e0000 */
[----:B0-----:R-:W-:-:S06]  /*2020*/  VIADD R21, R21, 0xffffffe ;  /* 0x0ffffffe15157836 */ /* 0x001fcc0000000000 */
[----:B------:R-:W0:Y:S01]  /*2030*/  F2I.FTZ.U32.TRUNC.NTZ R21, R21 ;  /* 0x0000001500157305 */ /* 0x000e22000021f000 */
[----:B--2---:R-:W-:Y:S02]  /*2040*/  IMAD.MOV R6, RZ, RZ, -R29 ;  /* 0x000000ffff067224 */ /* 0x004fe400078e0a1d */
[----:B------:R-:W-:Y:S02]  /*2050*/  IMAD.MOV.U32 R28, RZ, RZ, RZ ;  /* 0x000000ffff1c7224 */ /* 0x000fe400078e00ff */
[----:B------:R-:W-:-:S04]  /*2060*/  IMAD R33, R6, R12, RZ ;  /* 0x0000000c06217224 */ /* 0x000fc800078e02ff */
[----:B------:R-:W-:-:S04]  /*2070*/  IMAD.HI.U32 R22, R29, R33, R28 ;  /* 0x000000211d167227 */ /* 0x000fc800078e001c */
[----:B---3--:R-:W-:Y:S01]  /*2080*/  FADD.FTZ R15, R20, R15 ;  /* 0x0000000f140f7221 */ /* 0x008fe20000010000 */
[----:B------:R-:W-:Y:S02]  /*2090*/  HFMA2 R20, -RZ, RZ, 0, 0 ;  /* 0x00000000ff147431 */ /* 0x000fe400000001ff */
[----:B0-----:R-:W-:Y:S02]  /*20a0*/  IMAD.MOV R11, RZ, RZ, -R21 ;  /* 0x000000ffff0b7224 */ /* 0x001fe400078e0a15 */
[----:B------:R-:W0:Y:S02]  /*20b0*/  SHFL.BFLY PT, R6, R15, 0x2, 0x1f ;  /* 0x0c401f000f067f89 */ /* 0x000e2400000e0000 */
[----:B------:R-:W-:-:S04]  /*20c0*/  IMAD R11, R11, R16, RZ ;  /* 0x000000100b0b7224 */ /* 0x000fc800078e02ff */
[----:B------:R-:W-:Y:S01]  /*20d0*/  IMAD.HI.U32 R20, R21, R11, R20 ;  /* 0x0000000b15147227 */ /* 0x000fe200078e0014 */
[----:B------:R-:W-:-:S03]  /*20e0*/  IABS R21, R5 ;  /* 0x0000000500157213 */ /* 0x000fc60000000000 */
[----:B------:R-:W-:Y:S02]  /*20f0*/  VIADD R11, R16, UR18 ;  /* 0x00000012100b7c36 */ /* 0x000fe40008000000 */
[----:B------:R-:W-:-:S03]  /*2100*/  IMAD.MOV R21, RZ, RZ, -R21 ;  /* 0x000000ffff157224 */ /* 0x000fc600078e0a15 */
[----:B------:R-:W-:Y:S02]  /*2110*/  IABS R29, R11 ;  /* 0x0000000b001d7213 */ /* 0x000fe40000000000 */
[C---:B------:R-:W-:Y:S02]  /*2120*/  LOP3.LUT R26, R11.reuse, R16, RZ, 0x3c, !PT ;  /* 0x000000100b1a7212 */ /* 0x040fe400078e3cff */
[----:B------:R-:W-:Y:S01]  /*2130*/  LOP3.LUT R11, R11, R17, RZ, 0x3c, !PT ;  /* 0x000000110b0b7212 */ /* 0x000fe200078e3cff */
[----:B------:R-:W-:Y:S01]  /*2140*/  IMAD.HI.U32 R20, R20, R29, RZ ;  /* 0x0000001d14147227 */ /* 0x000fe200078e00ff */
[----:B------:R-:W-:-:S03]  /*2150*/  ISETP.GE.AND P0, PT, R26, RZ, PT ;  /* 0x000000ff1a00720c */ /* 0x000fc60003f06270 */
[----:B------:R-:W-:-:S04]  /*2160*/  IMAD.HI.U32 R22, R22, R29, RZ ;  /* 0x0000001d16167227 */ /* 0x000fc800078e00ff */
[----:B0-----:R-:W-:Y:S02]  /*2170*/  FADD.FTZ R6, R15, R6 ;  /* 0x000000060f067221 */ /* 0x001fe40000010000 */
[----:B------:R-:W0:Y:S01]  /*2180*/  LDC.U8 R15, c[0x0][0x549] ;  /* 0x00015240ff0f7b82 */ /* 0x000e220000000000 */
[----:B------:R-:W-:Y:S02]  /*2190*/  IMAD R33, R20, R21, R29 ;  /* 0x0000001514217224 */ /* 0x000fe400078e021d */
[----:B------:R-:W-:-:S03]  /*21a0*/  IMAD.MOV R21, RZ, RZ, -R22 ;  /* 0x000000ffff157224 */ /* 0x000fc600078e0a16 */
[----:B------:R-:W-:Y:S01]  /*21b0*/  ISETP.GT.U32.AND P3, PT, R16, R33, PT ;  /* 0x000000211000720c */ /* 0x000fe20003f64070 */
[C---:B------:R-:W-:Y:S02]  /*21c0*/  IMAD R29, R12.reuse, R21, R29 ;  /* 0x000000150c1d7224 */ /* 0x040fe400078e021d */
[----:B------:R-:W2:Y:S03]  /*21d0*/  SHFL.BFLY PT, R21, R6, 0x1, 0x1f ;  /* 0x0c201f0006157f89 */ /* 0x000ea600000e0000 */
[----:B------:R-:W-:-:S07]  /*21e0*/  ISETP.GT.U32.AND P1, PT, R12, R29, PT ;  /* 0x0000001d0c00720c */ /* 0x000fce0003f24070 */
[-C--:B------:R-:W-:Y:S01]  /*21f0*/  @!P3 IADD3 R33, PT, PT, R33, -R16.reuse, RZ ;  /* 0x800000102121b210 */ /* 0x080fe20007ffe0ff */
[----:B------:R-:W-:Y:S01]  /*2200*/  @!P3 VIADD R20, R20, 0x1 ;  /* 0x000000011414b836 */ /* 0x000fe20000000000 */
[----:B------:R-:W-:Y:S02]  /*2210*/  ISETP.GE.AND P3, PT, R11, RZ, PT ;  /* 0x000000ff0b00720c */ /* 0x000fe40003f66270 */
[----:B------:R-:W-:Y:S02]  /*2220*/  ISETP.GE.U32.AND P2, PT, R33, R16, PT ;  /* 0x000000102100720c */ /* 0x000fe40003f46070 */
[----:B------:R-:W-:Y:S02]  /*2230*/  @!P1 IMAD.IADD R29, R29, 0x1, -R12 ;  /* 0x000000011d1d9824 */ /* 0x000fe400078e0a0c */
[----:B------:R-:W-:Y:S01]  /*2240*/  @!P1 VIADD R22, R22, 0x1 ;  /* 0x0000000116169836 */ /* 0x000fe20000000000 */
[----:B------:R-:W-:Y:S02]  /*2250*/  ISETP.NE.AND P1, PT, R17, RZ, PT ;  /* 0x000000ff1100720c */ /* 0x000fe40003f25270 */
[----:B------:R-:W-:-:S02]  /*2260*/  ISETP.GE.U32.AND P4, PT, R29, R12, PT ;  /* 0x0000000c1d00720c */ /* 0x000fc40003f86070 */
[----:B------:R-:W-:Y:S01]  /*2270*/  SHF.R.S32.HI R29, RZ, 0x1f, R5 ;  /* 0x0000001fff1d7819 */ /* 0x000fe20000011405 */
[----:B--2---:R-:W-:Y:S01]  /*2280*/  FADD.FTZ R21, R6, R21 ;  /* 0x0000001506157221 */ /* 0x004fe20000010000 */
[----:B-1----:R-:W-:Y:S02]  /*2290*/  IMAD R6, R3, UR4, RZ ;  /* 0x0000000403067c24 */ /* 0x002fe4000f8e02ff */
[----:B------:R-:W-:Y:S02]  /*22a0*/  @P2 VIADD R20, R20, 0x1 ;  /* 0x0000000114142836 */ /* 0x000fe40000000000 */
[----:B------:R-:W-:Y:S01]  /*22b0*/  FSETP.NE.FTZ.AND P2, PT, R21, RZ, PT ;  /* 0x000000ff1500720b */ /* 0x000fe20003f55000 */
[----:B------:R-:W-:Y:S02]  /*22c0*/  IMAD R5, R5, R6, RZ ;  /* 0x0000000605057224 */ /* 0x000fe400078e02ff */
[----:B------:R-:W-:Y:S01]  /*22d0*/  @!P0 IMAD.MOV R20, RZ, RZ, -R20 ;  /* 0x000000ffff148224 */ /* 0x000fe200078e0a14 */
[----:B0-----:R-:W-:-:S02]  /*22e0*/  ISETP.NE.AND P0, PT, R15, RZ, PT ;  /* 0x000000ff0f00720c */ /* 0x001fc40003f05270 */
[----:B------:R-:W-:Y:S02]  /*22f0*/  @P4 IADD3 R22, PT, PT, R22, 0x1, RZ ;  /* 0x0000000116164810 */ /* 0x000fe40007ffe0ff */
[----:B------:R-:W-:Y:S02]  /*2300*/  ISETP.NE.AND P4, PT, R14, RZ, PT ;  /* 0x000000ff0e00720c */ /* 0x000fe40003f85270 */
[----:B------:R-:W-:Y:S01]  /*2310*/  @!P5 LOP3.LUT R20, RZ, R16, RZ, 0x33, !PT ;  /* 0x00000010ff14d212 */ /* 0x000fe200078e33ff */
[----:B------:R-:W-:Y:S01]  /*2320*/  @!P3 IMAD.MOV R22, RZ, RZ, -R22 ;  /* 0x000000ffff16b224 */ /* 0x000fe200078e0a16 */
[----:B------:R-:W-:Y:S01]  /*2330*/  @!P1 LOP3.LUT R22, RZ, R17, RZ, 0x33, !PT ;  /* 0x00000011ff169212 */ /* 0x000fe200078e33ff */
[----:B------:R-:W0:Y:S01]  /*2340*/  @P2 MUFU.LG2 R21, R21 ;  /* 0x0000001500152308 */ /* 0x000e220000000c00 */
[----:B------:R-:W-:Y:S02]  /*2350*/  LOP3.LUT P1, RZ, R4, 0x387, RZ, 0xc0, !PT ;  /* 0x0000038704ff7812 */ /* 0x000fe4000782c0ff */
[----:B------:R-:W-:-:S02]  /*2360*/  SEL R11, R3, 0x1, !P0 ;  /* 0x00000001030b7807 */ /* 0x000fc40004000000 */
[----:B------:R-:W-:Y:S02]  /*2370*/  SEL R12, RZ, 0x1, !P4 ;  /* 0x00000001ff0c7807 */ /* 0x000fe40006000000 */
[----:B------:R-:W-:Y:S01]  /*2380*/  ISETP.LT.U32.AND P0, PT, R18, R20, PT ;  /* 0x000000141200720c */ /* 0x000fe20003f01070 */
[----:B------:R-:W-:Y:S01]  /*2390*/  IMAD R11, R22, R11, RZ ;  /* 0x0000000b160b7224 */ /* 0x000fe200078e02ff */
[----:B------:R-:W-:Y:S01]  /*23a0*/  SHF.R.S32.HI R15, RZ, 0x1f, R20 ;  /* 0x0000001fff0f7819 */ /* 0x000fe20000011414 */
[----:B------:R-:W-:Y:S01]  /*23b0*/  IMAD.MOV.U32 R22, RZ, RZ, 0x7f800000 ;  /* 0x7f800000ff167424 */ /* 0x000fe200078e00ff */
[----:B------:R-:W-:Y:S02]  /*23c0*/  LOP3.LUT R12, R29, R12, RZ, 0xfc, !PT ;  /* 0x0000000c1d0c7212 */ /* 0x000fe400078efcff */
[----:B------:R-:W-:-:S03]  /*23d0*/  ISETP.LT.AND.EX P0, PT, R19, R15, PT, P0 ;  /* 0x0000000f1300720c */ /* 0x000fc60003f01300 */
[----:B------:R-:W-:Y:S01]  /*23e0*/  IMAD R3, R12, R11, RZ ;  /* 0x0000000b0c037224 */ /* 0x000fe200078e02ff */
[----:B------:R-:W-:Y:S01]  /*23f0*/  SEL R6, R18, R20, P0 ;  /* 0x0000001412067207 */ /* 0x000fe20000000000 */
[----:B0-----:R-:W-:Y:S01]  /*2400*/  @P2 FFMA.FTZ R22, R21, 0.69314718246459960938, R2 ;  /* 0x3f31721815162823 */ /* 0x001fe20000010002 */
[----:B------:R-:W-:Y:S07]  /*2410*/  @P1 BRA `(.L_x_89) ;  /* 0x00000010008c1947 */ /* 0x000fee0003800000 */
        /* <DEDUP_REMOVED lines=50> */
.L_x_91:
[----:B------:R-:W-:Y:S01]  /*2740*/  IMAD.MOV.U32 R26, RZ, RZ, R2 ;  /* 0x000000ffff1a7224 */ /* 0x000fe200078e0002 */
[----:B------:R-:W-:Y:S01]  /*2750*/  MOV R19, RZ ;  /* 0x000000ff00137202 */ /* 0x000fe20000000f00 */
[----:B------:R-:W-:Y:S01]  /*2760*/  IMAD.MOV.U32 R18, RZ, RZ, R32 ;  /* 0x000000ffff127224 */ /* 0x000fe200078e0020 */
[----:B------:R-:W-:Y:S02]  /*2770*/  MOV R14, 0x2790 ;  /* 0x00002790000e7802 */ /* 0x000fe40000000f00 */
[----:B------:R-:W-:Y:S05]  /*2780*/  CALL.REL.NOINC `($__internal_2_$__cuda_sm20_div_s64) ;  /* 0x0000001c00807944 */ /* 0x000fea0003c00000 */
[----:B------:R-:W-:Y:S02]  /*2790*/  IADD3 R15, PT, PT, -R12, RZ, RZ ;  /* 0x000000ff0c0f7210 */ /* 0x000fe40007ffe1ff */
[----:B------:R-:W-:-:S03]  /*27a0*/  MOV R33, R11 ;  /* 0x0000000b00217202 */ /* 0x000fc60000000f00 */
[----:B------:R-:W-:Y:S01]  /*27b0*/  IMAD R14, R32, R15, R2 ;  /* 0x0000000f200e7224 */ /* 0x000fe200078e0202 */
[----:B------:R-:W-:-:S07]  /*27c0*/  MOV R32, R12 ;  /* 0x0000000c00207202 */ /* 0x000fce0000000f00 */
.L_x_92:
        /* <DEDUP_REMOVED lines=59> */
.L_x_94:
[----:B------:R-:W-:Y:S01]  /*2b80*/  IMAD.MOV.U32 R26, RZ, RZ, R32 ;  /* 0x000000ffff1a7224 */ /* 0x000fe200078e0020 */
[----:B------:R-:W-:Y:S01]  /*2b90*/  MOV R19, R33 ;  /* 0x0000002100137202 */ /* 0x000fe20000000f00 */
[----:B------:R-:W-:Y:S01]  /*2ba0*/  IMAD.MOV.U32 R18, RZ, RZ, R30 ;  /* 0x000000ffff127224 */ /* 0x000fe200078e001e */
[----:B------:R-:W-:Y:S02]  /*2bb0*/  MOV R14, 0x2bd0 ;  /* 0x00002bd0000e7802 */ /* 0x000fe40000000f00 */
[----:B------:R-:W-:Y:S05]  /*2bc0*/  CALL.REL.NOINC `($__internal_2_$__cuda_sm20_div_s64) ;  /* 0x0000001800707944 */ /* 0x000fea0003c00000 */
[----:B------:R-:W-:-:S05]  /*2bd0*/  IADD3 R31, PT, PT, -R12, RZ, RZ ;  /* 0x000000ff0c1f7210 */ /* 0x000fca0007ffe1ff */
[----:B------:R-:W-:Y:S02]  /*2be0*/  IMAD R31, R31, R30, R32 ;  /* 0x0000001e1f1f7224 */ /* 0x000fe400078e0220 */
.L_x_95:
[----:B------:R-:W-:Y:S05]  /*2bf0*/  BSYNC.RECONVERGENT B0 ;  /* 0x0000000000007941 */ /* 0x000fea0003800200 */
.L_x_93:
[----:B------:R-:W-:Y:S01]  /*2c00*/  IABS R18, R8 ;  /* 0x0000000800127213 */ /* 0x000fe20000000000 */
[----:B------:R-:W0:Y:S01]  /*2c10*/  LDCU.U8 UR10, c[0x0][0x549] ;  /* 0x0000a920ff0a77ac */ /* 0x000e220008000000 */
[----:B------:R-:W-:Y:S02]  /*2c20*/  IABS R26, R10 ;  /* 0x0000000a001a7213 */ /* 0x000fe40000000000 */
[----:B------:R-:W1:Y:S01]  /*2c30*/  I2F.U32.RP R16, R18 ;  /* 0x0000001200107306 */ /* 0x000e620000209000 */
[----:B------:R-:W-:Y:S01]  /*2c40*/  IABS R11, R17 ;  /* 0x00000011000b7213 */ /* 0x000fe20000000000 */
[----:B------:R-:W2:Y:S06]  /*2c50*/  LDCU.64 UR4, c[0x0][0x430] ;  /* 0x00008600ff0477ac */ /* 0x000eac0008000a00 */
[----:B------:R-:W3:Y:S01]  /*2c60*/  I2F.U32.RP R28, R26 ;  /* 0x0000001a001c7306 */ /* 0x000ee20000209000 */
[----:B0-----:R-:W-:-:S07]  /*2c70*/  UISETP.NE.AND UP0, UPT, UR10, URZ, UPT ;  /* 0x000000ff0a00728c */ /* 0x001fce000bf05270 */
[----:B-1----:R-:W0:Y:S01]  /*2c80*/  MUFU.RCP R15, R16 ;  /* 0x00000010000f7308 */ /* 0x002e220000001000 */
[----:B--2---:R-:W-:Y:S02]  /*2c90*/  USEL UR10, UR5, 0x1, !UP0 ;  /* 0x00000001050a7887 */ /* 0x004fe4000c000000 */
[----:B------:R-:W-:-:S05]  /*2ca0*/  USEL UR11, UR4, 0x1, UP0 ;  /* 0x00000001040b7887 */ /* 0x000fca0008000000 */
[----:B---3--:R-:W1:Y:S01]  /*2cb0*/  MUFU.RCP R20, R28 ;  /* 0x0000001c00147308 */ /* 0x008e620000001000 */
[----:B------:R-:W-:Y:S02]  /*2cc0*/  UIMAD UR4, UR5, UR4, URZ ;  /* 0x00000004050472a4 */ /* 0x000fe4000f8e02ff */
[----:B------:R-:W-:-:S05]  /*2cd0*/  UIMAD UR5, UR11, UR5, URZ ;  /* 0x000000050b0572a4 */ /* 0x000fca000f8e02ff */
[----:B------:R-:W-:Y:S01]  /*2ce0*/  I2F.U32.RP R14, R11 ;  /* 0x0000000b000e7306 */ /* 0x000fe20000209000 */
[----:B0-----:R-:W-:Y:S01]  /*2cf0*/  VIADD R15, R15, 0xffffffe ;  /* 0x0ffffffe0f0f7836 */ /* 0x001fe20000000000 */
[----:B------:R-:W-:-:S06]  /*2d00*/  IABS R16, R12 ;  /* 0x0000000c00107213 */ /* 0x000fcc0000000000 */
[----:B------:R-:W0:Y:S01]  /*2d10*/  F2I.FTZ.U32.TRUNC.NTZ R15, R15 ;  /* 0x0000000f000f7305 */ /* 0x000e22000021f000 */
[----:B-1----:R-:W-:-:S07]  /*2d20*/  VIADD R20, R20, 0xffffffe ;  /* 0x0ffffffe14147836 */ /* 0x002fce0000000000 */
[----:B------:R-:W1:Y:S01]  /*2d30*/  F2I.FTZ.U32.TRUNC.NTZ R21, R20 ;  /* 0x0000001400157305 */ /* 0x000e62000021f000 */
[----:B0-----:R-:W-:-:S07]  /*2d40*/  IADD3 R29, PT, PT, RZ, -R15, RZ ;  /* 0x8000000fff1d7210 */ /* 0x001fce0007ffe0ff */
[----:B------:R0:W2:Y:S01]  /*2d50*/  MUFU.RCP R34, R14 ;  /* 0x0000000e00227308 */ /* 0x0000a20000001000 */
[----:B------:R-:W-:Y:S02]  /*2d60*/  IMAD R29, R29, R18, RZ ;  /* 0x000000121d1d7224 */ /* 0x000fe400078e02ff */
[----:B-1----:R-:W-:Y:S02]  /*2d70*/  IMAD.MOV R19, RZ, RZ, -R21 ;  /* 0x000000ffff137224 */ /* 0x002fe400078e0a15 */
[----:B------:R-:W-:Y:S02]  /*2d80*/  IMAD.MOV.U32 R20, RZ, RZ, RZ ;  /* 0x000000ffff147224 */ /* 0x000fe400078e00ff */
[----:B------:R-:W-:Y:S01]  /*2d90*/  IMAD R32, R19, R26, RZ ;  /* 0x0000001a13207224 */ /* 0x000fe200078e02ff */
[----:B------:R-:W-:-:S03]  /*2da0*/  IABS R19, R9 ;  /* 0x0000000900137213 */ /* 0x000fc60000000000 */
[----:B------:R-:W-:Y:S01]  /*2db0*/  IMAD.HI.U32 R32, R21, R32, R20 ;  /* 0x0000002015207227 */ /* 0x000fe200078e0014 */
[----:B------:R-:W1:Y:S03]  /*2dc0*/  I2F.U32.RP R30, R19 ;  /* 0x00000013001e7306 */ /* 0x000e660000209000 */
[----:B0-----:R-:W-:Y:S01]  /*2dd0*/  HFMA2 R14, -RZ, RZ, 0, 0 ;  /* 0x00000000ff0e7431 */ /* 0x001fe200000001ff */
[----:B------:R-:W-:Y:S01]  /*2de0*/  IABS R21, R31 ;  /* 0x0000001f00157213 */ /* 0x000fe20000000000 */
[----:B--2---:R-:W-:Y:S01]  /*2df0*/  VIADD R34, R34, 0xffffffe ;  /* 0x0ffffffe22227836 */ /* 0x004fe20000000000 */
[----:B------:R-:W-:-:S03]  /*2e00*/  IABS R20, R10 ;  /* 0x0000000a00147213 */ /* 0x000fc60000000000 */
[----:B------:R-:W-:Y:S01]  /*2e10*/  IMAD.HI.U32 R32, R32, R21, RZ ;  /* 0x0000001520207227 */ /* 0x000fe200078e00ff */
[----:B------:R0:W2:Y:S03]  /*2e20*/  F2I.FTZ.U32.TRUNC.NTZ R35, R34 ;  /* 0x0000002200237305 */ /* 0x0000a6000021f000 */
[----:B------:R-:W-:Y:S01]  /*2e30*/  IMAD.HI.U32 R29, R15, R29, R14 ;  /* 0x0000001d0f1d7227 */ /* 0x000fe200078e000e */
[----:B------:R-:W-:Y:S02]  /*2e40*/  IABS R14, R6 ;  /* 0x00000006000e7213 */ /* 0x000fe40000000000 */
[----:B------:R-:W-:Y:S01]  /*2e50*/  IABS R15, R8 ;  /* 0x00000008000f7213 */ /* 0x000fe20000000000 */
[----:B------:R-:W-:Y:S01]  /*2e60*/  IMAD.MOV R20, RZ, RZ, -R20 ;  /* 0x000000ffff147224 */ /* 0x000fe200078e0a14 */
[----:B------:R-:W3:Y:S01]  /*2e70*/  I2F.U32.RP R28, R14 ;  /* 0x0000000e001c7306 */ /* 0x000ee20000209000 */
[----:B------:R-:W-:-:S04]  /*2e80*/  IMAD.HI.U32 R29, R29, R16, RZ ;  /* 0x000000101d1d7227 */ /* 0x000fc800078e00ff */
[----:B------:R-:W-:Y:S02]  /*2e90*/  IMAD R21, R32, R20, R21 ;  /* 0x0000001420157224 */ /* 0x000fe400078e0215 */
[----:B------:R-:W-:Y:S01]  /*2ea0*/  IMAD.MOV R15, RZ, RZ, -R15 ;  /* 0x000000ffff0f7224 */ /* 0x000fe200078e0a0f */
[----:B-1----:R-:W1:Y:S01]  /*2eb0*/  MUFU.RCP R30, R30 ;  /* 0x0000001e001e7308 */ /* 0x002e620000001000 */
[----:B0-----:R-:W-:Y:S01]  /*2ec0*/  IMAD.MOV.U32 R34, RZ, RZ, RZ ;  /* 0x000000ffff227224 */ /* 0x001fe200078e00ff */
[----:B------:R-:W-:Y:S01]  /*2ed0*/  ISETP.GT.U32.AND P4, PT, R26, R21, PT ;  /* 0x000000151a00720c */ /* 0x000fe20003f84070 */
[----:B------:R-:W-:Y:S01]  /*2ee0*/  IMAD R33, R29, R15, R16 ;  /* 0x0000000f1d217224 */ /* 0x000fe200078e0210 */
[----:B--2---:R-:W-:Y:S02]  /*2ef0*/  IADD3 R15, PT, PT, RZ, -R35, RZ ;  /* 0x80000023ff0f7210 */ /* 0x004fe40007ffe0ff */
[----:B------:R-:W-:Y:S02]  /*2f00*/  IABS R16, R17 ;  /* 0x0000001100107213 */ /* 0x000fe40000000000 */
[----:B---3--:R-:W0:Y:S01]  /*2f10*/  MUFU.RCP R28, R28 ;  /* 0x0000001c001c7308 */ /* 0x008e220000001000 */
[----:B------:R-:W-:Y:S01]  /*2f20*/  ISETP.GT.U32.AND P2, PT, R18, R33, PT ;  /* 0x000000211200720c */ /* 0x000fe20003f44070 */
[----:B------:R-:W-:-:S02]  /*2f30*/  IMAD R15, R15, R11, RZ ;  /* 0x0000000b0f0f7224 */ /* 0x000fc400078e02ff */
[----:B------:R-:W-:Y:S02]  /*2f40*/  IMAD.MOV R16, RZ, RZ, -R16 ;  /* 0x000000ffff107224 */ /* 0x000fe400078e0a10 */
[----:B------:R-:W-:Y:S01]  /*2f50*/  IMAD.HI.U32 R34, R35, R15, R34 ;  /* 0x0000000f23227227 */ /* 0x000fe200078e0022 */
[----:B------:R-:W-:Y:S02]  /*2f60*/  @!P4 IADD3 R21, PT, PT, R21, -R26, RZ ;  /* 0x8000001a1515c210 */ /* 0x000fe40007ffe0ff */
[----:B------:R-:W-:Y:S01]  /*2f70*/  IABS R15, R2 ;  /* 0x00000002000f7213 */ /* 0x000fe20000000000 */
[----:B-1----:R-:W-:Y:S01]  /*2f80*/  VIADD R35, R30, 0xffffffe ;  /* 0x0ffffffe1e237836 */ /* 0x002fe20000000000 */
[----:B------:R-:W-:Y:S02]  /*2f90*/  ISETP.GE.U32.AND P6, PT, R21, R26, PT ;  /* 0x0000001a1500720c */ /* 0x000fe40003fc6070 */
[----:B------:R-:W-:Y:S01]  /*2fa0*/  @!P4 IADD3 R32, PT, PT, R32, 0x1, RZ ;  /* 0x000000012020c810 */ /* 0x000fe20007ffe0ff */
[----:B------:R-:W-:Y:S01]  /*2fb0*/  IMAD.HI.U32 R21, R34, R15, RZ ;  /* 0x0000000f22157227 */ /* 0x000fe200078e00ff */
[----:B------:R-:W-:Y:S01]  /*2fc0*/  ISETP.NE.AND P4, PT, R10, RZ, PT ;  /* 0x000000ff0a00720c */ /* 0x000fe20003f85270 */
[----:B------:R-:W1:Y:S02]  /*2fd0*/  F2I.FTZ.U32.TRUNC.NTZ R35, R35 ;  /* 0x0000002300237305 */ /* 0x000e64000021f000 */
[----:B0-----:R-:W-:-:S02]  /*2fe0*/  VIADD R36, R28, 0xffffffe ;  /* 0x0ffffffe1c247836 */ /* 0x001fc40000000000 */
[----:B------:R-:W-:Y:S02]  /*2ff0*/  @!P2 IMAD.IADD R33, R33, 0x1, -R18 ;  /* 0x000000012121a824 */ /* 0x000fe400078e0a12 */
[----:B------:R-:W-:Y:S01]  /*3000*/  IMAD R16, R21, R16, R15 ;  /* 0x0000001015107224 */ /* 0x000fe200078e020f */
[----:B------:R-:W-:Y:S01]  /*3010*/  LOP3.LUT R15, R12, R8, RZ, 0x3c, !PT ;  /* 0x000000080c0f7212 */ /* 0x000fe200078e3cff */
[----:B------:R-:W0:Y:S01]  /*3020*/  F2I.FTZ.U32.TRUNC.NTZ R37, R36 ;  /* 0x0000002400257305 */ /* 0x000e22000021f000 */
[----:B------:R-:W-:Y:S01]  /*3030*/  ISETP.GE.U32.AND P5, PT, R33, R18, PT ;  /* 0x000000122100720c */ /* 0x000fe20003fa6070 */
[----:B------:R-:W-:Y:S01]  /*3040*/  @!P2 VIADD R29, R29, 0x1 ;  /* 0x000000011d1da836 */ /* 0x000fe20000000000 */
[----:B------:R-:W-:Y:S01]  /*3050*/  LOP3.LUT R18, R31, R10, RZ, 0x3c, !PT ;  /* 0x0000000a1f127212 */ /* 0x000fe200078e3cff */
[----:B------:R-:W-:Y:S01]  /*3060*/  IMAD.MOV.U32 R34, RZ, RZ, RZ ;  /* 0x000000ffff227224 */ /* 0x000fe200078e00ff */
[----:B------:R-:W-:Y:S02]  /*3070*/  ISETP.GT.U32.AND P0, PT, R11, R16, PT ;  /* 0x000000100b00720c */ /* 0x000fe40003f04070 */
[----:B------:R-:W-:-:S02]  /*3080*/  ISETP.GE.AND P1, PT, R15, RZ, PT ;  /* 0x000000ff0f00720c */ /* 0x000fc40003f26270 */
[----:B------:R-:W-:Y:S02]  /*3090*/  ISETP.GE.AND P3, PT, R18, RZ, PT ;  /* 0x000000ff1200720c */ /* 0x000fe40003f66270 */
[----:B------:R-:W-:Y:S02]  /*30a0*/  ISETP.NE.AND P2, PT, R8, RZ, PT ;  /* 0x000000ff0800720c */ /* 0x000fe40003f45270 */
[----:B-1----:R-:W-:Y:S01]  /*30b0*/  IADD3 R20, PT, PT, RZ, -R35, RZ ;  /* 0x80000023ff147210 */ /* 0x002fe20007ffe0ff */
[----:B------:R-:W-:Y:S01]  /*30c0*/  @P5 VIADD R29, R29, 0x1 ;  /* 0x000000011d1d5836 */ /* 0x000fe20000000000 */
[----:B------:R-:W-:Y:S01]  /*30d0*/  @P6 IADD3 R32, PT, PT, R32, 0x1, RZ ;  /* 0x0000000120206810 */ /* 0x000fe20007ffe0ff */
[----:B0-----:R-:W-:Y:S01]  /*30e0*/  IMAD.MOV R15, RZ, RZ, -R37 ;  /* 0x000000ffff0f7224 */ /* 0x001fe200078e0a25 */
[----:B------:R-:W-:Y:S01]  /*30f0*/  IABS R18, R9 ;  /* 0x0000000900127213 */ /* 0x000fe20000000000 */
[----:B------:R-:W-:Y:S01]  /*3100*/  @!P0 IMAD.IADD R16, R16, 0x1, -R11 ;  /* 0x0000000110108824 */ /* 0x000fe200078e0a0b */
[----:B------:R-:W-:Y:S01]  /*3110*/  ISETP.NE.AND P5, PT, R9, RZ, PT ;  /* 0x000000ff0900720c */ /* 0x000fe20003fa5270 */
[----:B------:R-:W-:Y:S01]  /*3120*/  IMAD.MOV.U32 R36, RZ, RZ, RZ ;  /* 0x000000ffff247224 */ /* 0x000fe200078e00ff */
[----:B------:R-:W-:Y:S01]  /*3130*/  IADD3 R18, PT, PT, RZ, -R18, RZ ;  /* 0x80000012ff127210 */ /* 0x000fe20007ffe0ff */
[----:B------:R-:W-:Y:S01]  /*3140*/  IMAD R15, R15, R14, RZ ;  /* 0x0000000e0f0f7224 */ /* 0x000fe200078e02ff */
[----:B------:R-:W-:Y:S01]  /*3150*/  @!P3 IADD3 R32, PT, PT, -R32, RZ, RZ ;  /* 0x000000ff2020b210 */ /* 0x000fe20007ffe1ff */
[----:B------:R-:W-:Y:S01]  /*3160*/  @!P1 IMAD.MOV R29, RZ, RZ, -R29 ;  /* 0x000000ffff1d9224 */ /* 0x000fe200078e0a1d */
[----:B------:R-:W-:Y:S01]  /*3170*/  @!P2 LOP3.LUT R29, RZ, R8, RZ, 0x33, !PT ;  /* 0x00000008ff1da212 */ /* 0x000fe200078e33ff */
[----:B------:R-:W-:Y:S01]  /*3180*/  IMAD R33, R20, R19, RZ ;  /* 0x0000001314217224 */ /* 0x000fe200078e02ff */
[----:B------:R-:W-:Y:S01]  /*3190*/  @!P4 LOP3.LUT R32, RZ, R10, RZ, 0x33, !PT ;  /* 0x0000000aff20c212 */ /* 0x000fe200078e33ff */
[----:B------:R-:W-:Y:S01]  /*31a0*/  IMAD.HI.U32 R15, R37, R15, R36 ;  /* 0x0000000f250f7227 */ /* 0x000fe200078e0024 */
[----:B------:R-:W-:-:S02]  /*31b0*/  ISETP.GE.U32.AND P4, PT, R16, R11, PT ;  /* 0x0000000b1000720c */ /* 0x000fc40003f86070 */
[----:B------:R-:W-:Y:S01]  /*31c0*/  IABS R11, R6 ;  /* 0x00000006000b7213 */ /* 0x000fe20000000000 */
[----:B------:R-:W-:Y:S01]  /*31d0*/  IMAD.HI.U32 R33, R35, R33, R34 ;  /* 0x0000002123217227 */ /* 0x000fe200078e0022 */
[----:B------:R-:W-:Y:S02]  /*31e0*/  IABS R16, R29 ;  /* 0x0000001d00107213 */ /* 0x000fe40000000000 */
[----:B------:R-:W-:Y:S01]  /*31f0*/  IABS R20, R32 ;  /* 0x0000002000147213 */ /* 0x000fe20000000000 */
[----:B------:R-:W-:Y:S02]  /*3200*/  IMAD.MOV R11, RZ, RZ, -R11 ;  /* 0x000000ffff0b7224 */ /* 0x000fe400078e0a0b */
[----:B------:R-:W-:-:S04]  /*3210*/  IMAD.HI.U32 R15, R15, R16, RZ ;  /* 0x000000100f0f7227 */ /* 0x000fc800078e00ff */
[----:B------:R-:W-:-:S04]  /*3220*/  IMAD.HI.U32 R33, R33, R20, RZ ;  /* 0x0000001421217227 */ /* 0x000fc800078e00ff */
[----:B------:R-:W-:Y:S02]  /*3230*/  IMAD R11, R15, R11, R16 ;  /* 0x0000000b0f0b7224 */ /* 0x000fe400078e0210 */
[----:B------:R-:W-:Y:S01]  /*3240*/  IMAD R20, R33, R18, R20 ;  /* 0x0000001221147224 */ /* 0x000fe200078e0214 */
[----:B------:R-:W-:Y:S01]  /*3250*/  LOP3.LUT R18, R2, R17, RZ, 0x3c, !PT ;  /* 0x0000001102127212 */ /* 0x000fe200078e3cff */
[----:B------:R-:W-:Y:S01]  /*3260*/  @!P0 VIADD R21, R21, 0x1 ;  /* 0x0000000115158836 */ /* 0x000fe20000000000 */
[----:B------:R-:W-:Y:S01]  /*3270*/  ISETP.GT.U32.AND P1, PT, R14, R11, PT ;  /* 0x0000000b0e00720c */ /* 0x000fe20003f24070 */
[----:B------:R-:W-:Y:S01]  /*3280*/  IMAD.MOV R16, RZ, RZ, -R32 ;  /* 0x000000ffff107224 */ /* 0x000fe200078e0a20 */
[----:B------:R-:W-:Y:S02]  /*3290*/  ISETP.GT.U32.AND P3, PT, R19, R20, PT ;  /* 0x000000141300720c */ /* 0x000fe40003f64070 */
[----:B------:R-:W-:Y:S01]  /*32a0*/  ISETP.GE.AND P2, PT, R18, RZ, PT ;  /* 0x000000ff1200720c */ /* 0x000fe20003f46270 */
[----:B------:R-:W-:Y:S01]  /*32b0*/  IMAD R16, R10, R16, R31 ;  /* 0x000000100a107224 */ /* 0x000fe200078e021f */
[----:B------:R-:W-:-:S02]  /*32c0*/  ISETP.NE.AND P0, PT, R17, RZ, PT ;  /* 0x000000ff1100720c */ /* 0x000fc40003f05270 */
[----:B------:R-:W-:Y:S02]  /*32d0*/  @P4 IADD3 R21, PT, PT, R21, 0x1, RZ ;  /* 0x0000000115154810 */ /* 0x000fe40007ffe0ff */
[----:B------:R-:W-:-:S03]  /*32e0*/  LOP3.LUT R10, R29, R6, RZ, 0x3c, !PT ;  /* 0x000000061d0a7212 */ /* 0x000fc600078e3cff */
[----:B------:R-:W-:Y:S02]  /*32f0*/  @!P1 IMAD.IADD R11, R11, 0x1, -R14 ;  /* 0x000000010b0b9824 */ /* 0x000fe400078e0a0e */
[----:B------:R-:W-:Y:S01]  /*3300*/  @!P3 IMAD.IADD R20, R20, 0x1, -R19 ;  /* 0x000000011414b824 */ /* 0x000fe200078e0a13 */
[----:B------:R-:W-:Y:S01]  /*3310*/  @!P3 IADD3 R33, PT, PT, R33, 0x1, RZ ;  /* 0x000000012121b810 */ /* 0x000fe20007ffe0ff */
[----:B------:R-:W-:Y:S01]  /*3320*/  @!P1 VIADD R15, R15, 0x1 ;  /* 0x000000010f0f9836 */ /* 0x000fe20000000000 */
[----:B------:R-:W-:Y:S02]  /*3330*/  ISETP.GE.U32.AND P4, PT, R11, R14, PT ;  /* 0x0000000e0b00720c */ /* 0x000fe40003f86070 */
[----:B------:R-:W-:Y:S02]  /*3340*/  ISETP.GE.U32.AND P6, PT, R20, R19, PT ;  /* 0x000000131400720c */ /* 0x000fe40003fc6070 */
[----:B------:R-:W-:Y:S02]  /*3350*/  LOP3.LUT R11, R32, R9, RZ, 0x3c, !PT ;  /* 0x00000009200b7212 */ /* 0x000fe400078e3cff */
[----:B------:R-:W-:-:S02]  /*3360*/  @!P2 IADD3 R21, PT, PT, -R21, RZ, RZ ;  /* 0x000000ff1515a210 */ /* 0x000fc40007ffe1ff */
[----:B------:R-:W-:Y:S02]  /*3370*/  ISETP.GE.AND P2, PT, R11, RZ, PT ;  /* 0x000000ff0b00720c */ /* 0x000fe40003f46270 */
[----:B------:R-:W-:Y:S02]  /*3380*/  @!P0 LOP3.LUT R21, RZ, R17, RZ, 0x33, !PT ;  /* 0x00000011ff158212 */ /* 0x000fe400078e33ff */
[----:B------:R-:W-:Y:S02]  /*3390*/  ISETP.GE.AND P0, PT, R10, RZ, PT ;  /* 0x000000ff0a00720c */ /* 0x000fe40003f06270 */
[----:B------:R-:W-:Y:S01]  /*33a0*/  ISETP.NE.AND P1, PT, R6, RZ, PT ;  /* 0x000000ff0600720c */ /* 0x000fe20003f25270 */
[----:B------:R-:W-:Y:S01]  /*33b0*/  IMAD.WIDE R18, R21, UR10, RZ ;  /* 0x0000000a15127c25 */ /* 0x000fe2000f8e02ff */
[----:B------:R-:W-:Y:S01]  /*33c0*/  USHF.R.S32.HI UR10, URZ, 0x1f, UR11 ;  /* 0x0000001fff0a7899 */ /* 0x000fe2000801140b */
[----:B------:R-:W-:Y:S02]  /*33d0*/  @P4 IADD3 R15, PT, PT, R15, 0x1, RZ ;  /* 0x000000010f0f4810 */ /* 0x000fe40007ffe0ff */
[----:B------:R-:W-:Y:S01]  /*33e0*/  @P6 VIADD R33, R33, 0x1 ;  /* 0x0000000121216836 */ /* 0x000fe20000000000 */
[----:B------:R-:W-:Y:S01]  /*33f0*/  IADD3 R11, PT, PT, -R29, RZ, RZ ;  /* 0x000000ff1d0b7210 */ /* 0x000fe20007ffe1ff */
[----:B------:R-:W-:-:S02]  /*3400*/  IMAD.MOV R21, RZ, RZ, -R21 ;  /* 0x000000ffff157224 */ /* 0x000fc400078e0a15 */
[----:B------:R-:W-:Y:S01]  /*3410*/  IMAD.WIDE.U32 R18, R0, UR11, R18 ;  /* 0x0000000b00127c25 */ /* 0x000fe2000f8e0012 */
[----:B------:R-:W-:-:S03]  /*3420*/  UIMAD UR11, UR22, UR11, URZ ;  /* 0x0000000b160b72a4 */ /* 0x000fc6000f8e02ff */
[----:B------:R-:W-:Y:S01]  /*3430*/  @!P2 IMAD.MOV R33, RZ, RZ, -R33 ;  /* 0x000000ffff21a224 */ /* 0x000fe200078e0a21 */
[----:B------:R-:W-:Y:S01]  /*3440*/  @!P5 LOP3.LUT R33, RZ, R9, RZ, 0x33, !PT ;  /* 0x00000009ff21d212 */ /* 0x000fe200078e33ff */
[----:B------:R-:W-:Y:S01]  /*3450*/  @!P0 IMAD.MOV R15, RZ, RZ, -R15 ;  /* 0x000000ffff0f8224 */ /* 0x000fe200078e0a0f */
[----:B------:R-:W-:Y:S01]  /*3460*/  @!P1 LOP3.LUT R15, RZ, R6, RZ, 0x33, !PT ;  /* 0x00000006ff0f9212 */ /* 0x000fe200078e33ff */
[----:B------:R-:W-:Y:S01]  /*3470*/  IMAD R19, R0, UR10, R19 ;  /* 0x0000000a00137c24 */ /* 0x000fe2000f8e0213 */
[----:B------:R-:W-:Y:S01]  /*3480*/  UIMAD UR10, UR7, UR4, URZ ;  /* 0x00000004070a72a4 */ /* 0x000fe2000f8e02ff */
[----:B------:R-:W-:Y:S01]  /*3490*/  IMAD R21, R17, R21, R2 ;  /* 0x0000001511157224 */ /* 0x000fe200078e0202 */
[----:B------:R-:W-:Y:S01]  /*34a0*/  IADD3 R0, PT, PT, -R15, RZ, RZ ;  /* 0x000000ff0f007210 */ /* 0x000fe20007ffe1ff */
[----:B------:R-:W-:Y:S02]  /*34b0*/  IMAD.MOV R2, RZ, RZ, -R33 ;  /* 0x000000ffff027224 */ /* 0x000fe400078e0a21 */
[----:B------:R-:W-:-:S04]  /*34c0*/  IMAD.WIDE R18, R21, UR4, R18 ;  /* 0x0000000415127c25 */ /* 0x000fc8000f8e0212 */
[----:B------:R-:W-:Y:S01]  /*34d0*/  IMAD.WIDE R16, R16, UR5, RZ ;  /* 0x0000000510107c25 */ /* 0x000fe2000f8e02ff */
[----:B------:R-:W0:Y:S03]  /*34e0*/  LDCU.64 UR4, c[0x0][0x420] ;  /* 0x00008400ff0477ac */ /* 0x000e260008000a00 */
[----:B------:R-:W-:-:S04]  /*34f0*/  IMAD.WIDE R20, R33, UR6, RZ ;  /* 0x0000000621147c25 */ /* 0x000fc8000f8e02ff */
[----:B------:R-:W-:Y:S02]  /*3500*/  IMAD R11, R8, R11, R12 ;  /* 0x0000000b080b7224 */ /* 0x000fe400078e020c */
[----:B------:R-:W-:Y:S02]  /*3510*/  IMAD R2, R9, R2, R32 ;  /* 0x0000000209027224 */ /* 0x000fe400078e0220 */
[----:B------:R-:W-:Y:S01]  /*3520*/  IMAD R6, R6, R0, R29 ;  /* 0x0000000006067224 */ /* 0x000fe200078e021d */
[----:B------:R-:W-:Y:S01]  /*3530*/  IADD3 R0, P1, P0, R20, R18, R16 ;  /* 0x0000001214007210 */ /* 0x000fe2000783e010 */
[----:B------:R-:W-:-:S03]  /*3540*/  IMAD.WIDE R8, R11, UR11, RZ ;  /* 0x0000000b0b087c25 */ /* 0x000fc6000f8e02ff */
[----:B------:R-:W-:Y:S01]  /*3550*/  IADD3.X R17, PT, PT, R21, R19, R17, P1, P0 ;  /* 0x0000001315117210 */ /* 0x000fe20000fe0411 */
[----:B------:R-:W-:-:S04]  /*3560*/  IMAD.WIDE R10, R2, UR10, RZ ;  /* 0x0000000a020a7c25 */ /* 0x000fc8000f8e02ff */
[----:B------:R-:W-:-:S04]  /*3570*/  IMAD.WIDE R2, R15, R3, RZ ;  /* 0x000000030f027225 */ /* 0x000fc800078e02ff */
[----:B------:R-:W-:Y:S01]  /*3580*/  IMAD.WIDE R14, R6, R5, RZ ;  /* 0x00000005060e7225 */ /* 0x000fe200078e02ff */
[----:B------:R-:W-:-:S04]  /*3590*/  IADD3 R5, P1, P0, R8, R0, R10 ;  /* 0x0000000008057210 */ /* 0x000fc8000783e00a */
[----:B------:R-:W-:Y:S02]  /*35a0*/  IADD3.X R17, PT, PT, R9, R17, R11, P1, P0 ;  /* 0x0000001109117210 */ /* 0x000fe40000fe040b */
[----:B------:R-:W-:-:S04]  /*35b0*/  IADD3 R5, P1, P0, R14, R5, R2 ;  /* 0x000000050e057210 */ /* 0x000fc8000783e002 */
[----:B------:R-:W-:Y:S02]  /*35c0*/  IADD3.X R2, PT, PT, R15, R17, R3, P1, P0 ;  /* 0x000000110f027210 */ /* 0x000fe40000fe0403 */
[----:B0-----:R-:W-:-:S04]  /*35d0*/  LEA R8, P0, R5, UR4, 0x2 ;  /* 0x0000000405087c11 */ /* 0x001fc8000f8010ff */
[----:B------:R-:W-:-:S05]  /*35e0*/  LEA.HI.X R9, R5, UR5, R2, 0x2, P0 ;  /* 0x0000000505097c11 */ /* 0x000fca00080f1402 */
[----:B------:R0:W-:Y:S01]  /*35f0*/  STG.E desc[UR8][R8.64], R22 ;  /* 0x0000001608007986 */ /* 0x0001e2000c101908 */
[----:B------:R-:W-:Y:S05]  /*3600*/  BRA `(.L_x_89) ;  /* 0x0000000000107947 */ /* 0x000fea0003800000 */
.L_x_90:
[----:B------:R-:W0:Y:S01]  /*3610*/  LDC.64 R2, c[0x0][0x420] ;  /* 0x00010800ff027b82 */ /* 0x000e220000000a00 */
[----:B------:R-:W-:-:S05]  /*3620*/  IADD3 R0, PT, PT, R13, UR20, RZ ;  /* 0x000000140d007c10 */ /* 0x000fca000fffe0ff */
[----:B0-----:R-:W-:-:S05]  /*3630*/  IMAD.WIDE.U32 R2, R0, 0x4, R2 ;  /* 0x0000000400027825 */ /* 0x001fca00078e0002 */
[----:B------:R1:W-:Y:S02]  /*3640*/  STG.E desc[UR8][R2.64], R22 ;  /* 0x0000001602007986 */ /* 0x0003e4000c101908 */
.L_x_89:
[----:B------:R-:W-:Y:S05]  /*3650*/  BSYNC.RECONVERGENT B1 ;  /* 0x0000000000017941 */ /* 0x000fea0003800200 */
.L_x_88:
[----:B------:R-:W2:Y:S01]  /*3660*/  LDCU UR11, c[0x0][0x534] ;  /* 0x0000a680ff0b77ac */ /* 0x000ea20008000800 */
[----:B------:R-:W-:Y:S01]  /*3670*/  LOP3.LUT R0, R7, 0x8, RZ, 0xfc, !PT ;  /* 0x0000000807007812 */ /* 0x000fe200078efcff */
[----:B------:R-:W3:Y:S01]  /*3680*/  S2UR UR6, SR_CgaCtaId ;  /* 0x00000000000679c3 */ /* 0x000ee20000008800 */
[----:B------:R-:W-:Y:S01]  /*3690*/  IMAD.SHL.U32 R15, R13, 0x4, RZ ;  /* 0x000000040d0f7824 */ /* 0x000fe200078e00ff */
[----:B------:R-:W-:Y:S01]  /*36a0*/  UMOV UR4, 0x400 ;  /* 0x0000040000047882 */ /* 0x000fe20000000000 */
[----:B------:R-:W-:Y:S01]  /*36b0*/  SHF.L.U32 R14, R4, 0x2, RZ ;  /* 0x00000002040e7819 */ /* 0x000fe200000006ff */
[----:B------:R-:W-:Y:S01]  /*36c0*/  HFMA2 R5, -RZ, RZ, 0, 0 ;  /* 0x00000000ff057431 */ /* 0x000fe200000001ff */
[----:B-1----:R-:W-:Y:S02]  /*36d0*/  CS2R R2, SRZ ;  /* 0x0000000000027805 */ /* 0x002fe4000001ff00 */
[----:B------:R-:W-:Y:S02]  /*36e0*/  LOP3.LUT R14, R14, 0x1c, RZ, 0xc0, !PT ;  /* 0x0000001c0e0e7812 */ /* 0x000fe400078ec0ff */
[----:B--2---:R-:W-:Y:S01]  /*36f0*/  ISETP.GE.AND P2, PT, R0, UR11, PT ;  /* 0x0000000b00007c0c */ /* 0x004fe2000bf46270 */
[----:B------:R-:W-:Y:S01]  /*3700*/  UISETP.GE.AND UP0, UPT, UR11, 0x1, UPT ;  /* 0x000000010b00788c */ /* 0x000fe2000bf06270 */
[----:B------:R-:W-:-:S02]  /*3710*/  LOP3.LUT R0, R7, 0x10, RZ, 0xfc, !PT ;  /* 0x0000001007007812 */ /* 0x000fc400078efcff */
[C---:B------:R-:W-:Y:S02]  /*3720*/  ISETP.GE.AND P3, PT, R7.reuse, UR11, PT ;  /* 0x0000000b07007c0c */ /* 0x040fe4000bf66270 */
[----:B------:R-:W-:Y:S02]  /*3730*/  ISETP.GE.AND P1, PT, R0, UR11, PT ;  /* 0x0000000b00007c0c */ /* 0x000fe4000bf26270 */
[----:B------:R-:W-:Y:S01]  /*3740*/  LOP3.LUT R0, R7, 0x18, RZ, 0xfc, !PT ;  /* 0x0000001807007812 */ /* 0x000fe200078efcff */
[----:B---3--:R-:W-:Y:S01]  /*3750*/  ULEA UR6, UR6, UR4, 0x18 ;  /* 0x0000000406067291 */ /* 0x008fe2000f8ec0ff */
[----:B------:R-:W-:Y:S02]  /*3760*/  ISETP.GT.U32.OR P3, PT, R4, 0x7f, P3 ;  /* 0x0000007f0400780c */ /* 0x000fe40001f64470 */
[----:B------:R-:W-:Y:S02]  /*3770*/  ISETP.GE.AND P0, PT, R0, UR11, PT ;  /* 0x0000000b00007c0c */ /* 0x000fe4000bf06270 */
[C---:B------:R-:W-:Y:S01]  /*3780*/  ISETP.GT.U32.OR P2, PT, R4.reuse, 0x7f, P2 ;  /* 0x0000007f0400780c */ /* 0x040fe20001744470 */
[----:B------:R-:W-:Y:S01]  /*3790*/  VIADD R0, R15, UR6 ;  /* 0x000000060f007c36 */ /* 0x000fe20008000000 */
[----:B------:R-:W-:-:S02]  /*37a0*/  ISETP.GT.U32.OR P1, PT, R4, 0x7f, P1 ;  /* 0x0000007f0400780c */ /* 0x000fc40000f24470 */
[----:B------:R-:W-:Y:S01]  /*37b0*/  ISETP.GT.U32.OR P0, PT, R4, 0x7f, P0 ;  /* 0x0000007f0400780c */ /* 0x000fe20000704470 */
[----:B------:R-:W-:Y:S02]  /*37c0*/  IMAD R11, R7, 0x44, R0 ;  /* 0x00000044070b7824 */ /* 0x000fe400078e0200 */
[----:B------:R-:W-:Y:S02]  /*37d0*/  IMAD.MOV.U32 R0, RZ, RZ, RZ ;  /* 0x000000ffff007224 */ /* 0x000fe400078e00ff */
[----:B------:R-:W-:-:S04]  /*37e0*/  @!P3 FADD.FTZ R6, -R22, R27 ;  /* 0x0000001b1606b221 */ /* 0x000fc80000010100 */
[----:B0-----:R-:W-:Y:S01]  /*37f0*/  @!P2 FADD.FTZ R8, -R22, R24 ;  /* 0x000000181608a221 */ /* 0x001fe20000010100 */
[----:B------:R-:W-:Y:S01]  /*3800*/  @!P3 FMUL.FTZ R6, R6, 1.4426950216293334961 ;  /* 0x3fb8aa3b0606b820 */ /* 0x000fe20000410000 */
[C---:B------:R-:W-:Y:S02]  /*3810*/  @!P1 FADD.FTZ R25, -R22.reuse, R25 ;  /* 0x0000001916199221 */ /* 0x040fe40000010100 */
[----:B------:R-:W-:Y:S01]  /*3820*/  @!P0 FADD.FTZ R9, -R22, R23 ;  /* 0x0000001716098221 */ /* 0x000fe20000010100 */
[----:B------:R-:W-:Y:S01]  /*3830*/  @!P2 FMUL.FTZ R8, R8, 1.4426950216293334961 ;  /* 0x3fb8aa3b0808a820 */ /* 0x000fe20000410000 */
[----:B------:R-:W-:Y:S01]  /*3840*/  @!P1 FMUL.FTZ R10, R25, 1.4426950216293334961 ;  /* 0x3fb8aa3b190a9820 */ /* 0x000fe20000410000 */
[----:B------:R-:W0:Y:S01]  /*3850*/  @!P3 MUFU.EX2 R6, R6 ;  /* 0x000000060006b308 */ /* 0x000e220000000800 */
[----:B------:R-:W-:-:S07]  /*3860*/  @!P0 FMUL.FTZ R9, R9, 1.4426950216293334961 ;  /* 0x3fb8aa3b09098820 */ /* 0x000fce0000410000 */
[----:B------:R-:W1:Y:S08]  /*3870*/  @!P2 MUFU.EX2 R8, R8 ;  /* 0x000000080008a308 */ /* 0x000e700000000800 */
[----:B------:R-:W2:Y:S01]  /*3880*/  @!P1 MUFU.EX2 R10, R10 ;  /* 0x0000000a000a9308 */ /* 0x000ea20000000800 */
[----:B0-----:R0:W-:Y:S07]  /*3890*/  @!P3 STS [R11], R6 ;  /* 0x000000060b00b388 */ /* 0x0011ee0000000800 */
[----:B------:R-:W3:Y:S01]  /*38a0*/  @!P0 MUFU.EX2 R9, R9 ;  /* 0x0000000900098308 */ /* 0x000ee20000000800 */
[----:B-1----:R0:W-:Y:S04]  /*38b0*/  @!P2 STS [R11+0x220], R8 ;  /* 0x000220080b00a388 */ /* 0x0021e80000000800 */
[----:B--2---:R0:W-:Y:S04]  /*38c0*/  @!P1 STS [R11+0x440], R10 ;  /* 0x0004400a0b009388 */ /* 0x0041e80000000800 */
[----:B---3--:R0:W-:Y:S01]  /*38d0*/  @!P0 STS [R11+0x660], R9 ;  /* 0x000660090b008388 */ /* 0x0081e20000000800 */
[----:B------:R-:W-:Y:S06]  /*38e0*/  BAR.SYNC.DEFER_BLOCKING 0x0 ;  /* 0x0000000000007b1d */ /* 0x000fec0000010000 */
[----:B------:R-:W-:Y:S05]  /*38f0*/  BRA.U !UP0, `(.L_x_96) ;  /* 0x0000000508d87547 */ /* 0x000fea000b800000 */
[----:B------:R-:W1:Y:S01]  /*3900*/  LDCU UR12, c[0x0][0x44c] ;  /* 0x00008980ff0c77ac */ /* 0x000e620008000800 */
[----:B------:R-:W-:Y:S01]  /*3910*/  LOP3.LUT R0, R7, 0x3f8, R4, 0xf8, !PT ;  /* 0x000003f807007812 */ /* 0x000fe200078ef804 */
[----:B------:R-:W-:Y:S01]  /*3920*/  IMAD.MOV.U32 R18, RZ, RZ, RZ ;  /* 0x000000ffff127224 */ /* 0x000fe200078e00ff */
[----:B0-----:R-:W-:Y:S01]  /*3930*/  CS2R R10, SRZ ;  /* 0x00000000000a7805 */ /* 0x001fe2000001ff00 */
[----:B------:R-:W0:Y:S01]  /*3940*/  LDCU.64 UR4, c[0x0][0x3f8] ;  /* 0x00007f00ff0477ac */ /* 0x000e220008000a00 */
[----:B------:R-:W-:Y:S01]  /*3950*/  CS2R R8, SRZ ;  /* 0x0000000000087805 */ /* 0x000fe2000001ff00 */
[----:B------:R-:W-:Y:S02]  /*3960*/  UISETP.GE.U32.AND UP0, UPT, UR11, 0x4, UPT ;  /* 0x000000040b00788c */ /* 0x000fe4000bf06070 */
[----:B-1----:R-:W-:Y:S02]  /*3970*/  UIMAD UR7, UR20, UR12, URZ ;  /* 0x0000000c140772a4 */ /* 0x002fe4000f8e02ff */
[----:B------:R-:W-:-:S04]  /*3980*/  UIMAD UR12, UR21, UR12, URZ ;  /* 0x0000000c150c72a4 */ /* 0x000fc8000f8e02ff */
[----:B------:R-:W-:Y:S01]  /*3990*/  IMAD.U32 R17, RZ, RZ, UR7 ;  /* 0x00000007ff117e24 */ /* 0x000fe2000f8e00ff */
[----:B------:R-:W-:Y:S01]  /*39a0*/  LEA R0, P0, R0, UR7, 0x2 ;  /* 0x0000000700007c11 */ /* 0x000fe2000f8010ff */
[----:B------:R-:W-:-:S03]  /*39b0*/  UIADD3 UR7, UPT, UPT, UR21, -UR20, URZ ;  /* 0x8000001415077290 */ /* 0x000fc6000fffe0ff */
[----:B------:R-:W-:Y:S02]  /*39c0*/  LEA.HI.X.SX32 R17, R17, RZ, 0x1, P0 ;  /* 0x000000ff11117211 */ /* 0x000fe400000f0eff */
[----:B0-----:R-:W-:Y:S01]  /*39d0*/  LEA R16, P0, R0, UR4, 0x2 ;  /* 0x0000000400107c11 */ /* 0x001fe2000f8010ff */
[----:B------:R-:W-:-:S03]  /*39e0*/  ULOP3.LUT UR4, UR11, 0x3, URZ, 0xc0, !UPT ;  /* 0x000000030b047892 */ /* 0x000fc6000f8ec0ff */
[----:B------:R-:W-:Y:S01]  /*39f0*/  LEA.HI.X R17, R0, UR5, R17, 0x2, P0 ;  /* 0x0000000500117c11 */ /* 0x000fe200080f1411 */
[----:B------:R-:W-:Y:S01]  /*3a00*/  IMAD.MOV.U32 R0, RZ, RZ, RZ ;  /* 0x000000ffff007224 */ /* 0x000fe200078e00ff */
[----:B------:R-:W-:Y:S07]  /*3a10*/  BRA.U !UP0, `(.L_x_97) ;  /* 0x0000000508287547 */ /* 0x000fee000b800000 */
[----:B------:R-:W-:Y:S01]  /*3a20*/  ULOP3.LUT UR11, UR11, 0x7ffffffc, URZ, 0xc0, !UPT ;  /* 0x7ffffffc0b0b7892 */ /* 0x000fe2000f8ec0ff */
[----:B------:R-:W-:Y:S01]  /*3a30*/  IMAD.U32 R4, RZ, RZ, UR6 ;  /* 0x00000006ff047e24 */ /* 0x000fe2000f8e00ff */
[----:B------:R-:W-:Y:S01]  /*3a40*/  ISETP.GE.AND P2, PT, R13, UR7, PT ;  /* 0x000000070d007c0c */ /* 0x000fe2000bf46270 */
[----:B------:R-:W-:Y:S01]  /*3a50*/  IMAD.MOV.U32 R0, RZ, RZ, RZ ;  /* 0x000000ffff007224 */ /* 0x000fe200078e00ff */
[----:B------:R-:W-:Y:S02]  /*3a60*/  CS2R R2, SRZ ;  /* 0x0000000000027805 */ /* 0x000fe4000001ff00 */
[----:B------:R-:W-:Y:S01]  /*3a70*/  MOV R5, RZ ;  /* 0x000000ff00057202 */ /* 0x000fe20000000f00 */
[----:B------:R-:W-:Y:S01]  /*3a80*/  IMAD.U32 R18, RZ, RZ, UR11 ;  /* 0x0000000bff127e24 */ /* 0x000fe2000f8e00ff */
[----:B------:R-:W-:Y:S01]  /*3a90*/  IADD3 R7, PT, PT, R15, 0x88, R4 ;  /* 0x000000880f077810 */ /* 0x000fe20007ffe004 */
[----:B------:R-:W-:Y:S02]  /*3aa0*/  UIMAD.WIDE UR24, UR12, 0x10, URZ ;  /* 0x000000100c1878a5 */ /* 0x000fe4000f8e02ff */
[----:B------:R-:W-:-:S02]  /*3ab0*/  UIMAD.WIDE UR18, UR12, 0xc, URZ ;  /* 0x0000000c0c1278a5 */ /* 0x000fc4000f8e02ff */
[----:B------:R-:W-:Y:S01]  /*3ac0*/  UIMAD.WIDE UR16, UR12, 0x8, URZ ;  /* 0x000000080c1078a5 */ /* 0x000fe2000f8e02ff */
[----:B------:R-:W0:Y:S01]  /*3ad0*/  LDCU UR5, c[0x0][0x440] ;  /* 0x00008800ff0577ac */ /* 0x000e220008000800 */
[----:B------:R-:W-:Y:S02]  /*3ae0*/  UIMAD.WIDE UR14, UR12, 0x4, URZ ;  /* 0x000000040c0e78a5 */ /* 0x000fe4000f8e02ff */
[----:B------:R-:W-:-:S12]  /*3af0*/  UIADD3 UR10, UPT, UPT, -UR11, URZ, URZ ;  /* 0x000000ff0b0a7290 */ /* 0x000fd8000fffe1ff */
.L_x_106:
        /* <DEDUP_REMOVED lines=9> */
.L_x_99:
[----:B0-----:R-:W-:Y:S05]  /*3b90*/  BSYNC.RECONVERGENT B0 ;  /* 0x0000000000007941 */ /* 0x001fea0003800200 */
.L_x_98:
        /* <DEDUP_REMOVED lines=9> */
[----:B------:R-:W-:Y:S04]  /*3c30*/  @!P0 IADD3 R20, P1, PT, R16, UR14, RZ ;  /* 0x0000000e10148c10 */ /* 0x000fe8000ff3e0ff */
[----:B------:R-:W-:Y:S05]  /*3c40*/  @!P0 IADD3.X R21, PT, PT, R17, UR15, RZ, P1, !PT ;  /* 0x0000000f11158c10 */ /* 0x000fea0008ffe4ff */
[----:B------:R0:W5:Y:S04]  /*3c50*/  @!P0 LDG.E.128 R8, desc[UR8][R20.64] ;  /* 0x0000000814088981 */ /* 0x000168000c1e1d00 */
.L_x_101:
[----:B------:R-:W-:Y:S05]  /*3c60*/  BSYNC.RECONVERGENT B0 ;  /* 0x0000000000007941 */ /* 0x000fea0003800200 */
.L_x_100:
        /* <DEDUP_REMOVED lines=9> */
[----:B0-----:R-:W-:Y:S04]  /*3d00*/  @!P0 IADD3 R20, P1, PT, R16, UR16, RZ ;  /* 0x0000001010148c10 */ /* 0x001fe8000ff3e0ff */
[----:B------:R-:W-:Y:S05]  /*3d10*/  @!P0 IADD3.X R21, PT, PT, R17, UR17, RZ, P1, !PT ;  /* 0x0000001111158c10 */ /* 0x000fea0008ffe4ff */
[----:B------:R2:W5:Y:S04]  /*3d20*/  @!P0 LDG.E.128 R8, desc[UR8][R20.64] ;  /* 0x0000000814088981 */ /* 0x000568000c1e1d00 */
.L_x_103:
[----:B------:R-:W-:Y:S05]  /*3d30*/  BSYNC.RECONVERGENT B0 ;  /* 0x0000000000007941 */ /* 0x000fea0003800200 */
.L_x_102:
        /* <DEDUP_REMOVED lines=9> */
[----:B0-2---:R-:W-:Y:S04]  /*3dd0*/  @!P0 IADD3 R20, P1, PT, R16, UR18, RZ ;  /* 0x0000001210148c10 */ /* 0x005fe8000ff3e0ff */
[----:B------:R-:W-:Y:S05]  /*3de0*/  @!P0 IADD3.X R21, PT, PT, R17, UR19, RZ, P1, !PT ;  /* 0x0000001311158c10 */ /* 0x000fea0008ffe4ff */
[----:B------:R3:W5:Y:S04]  /*3df0*/  @!P0 LDG.E.128 R8, desc[UR8][R20.64] ;  /* 0x0000000814088981 */ /* 0x000768000c1e1d00 */
.L_x_105:
[----:B------:R-:W-:Y:S05]  /*3e00*/  BSYNC.RECONVERGENT B0 ;  /* 0x0000000000007941 */ /* 0x000fea0003800200 */
.L_x_104:
[----:B------:R-:W-:Y:S01]  /*3e10*/  IADD3 R16, P0, PT, R16, UR24, RZ ;  /* 0x0000001810107c10 */ /* 0x000fe2000ff1e0ff */
[----:B------:R1:W4:Y:S01]  /*3e20*/  LDS R4, [R7+0x44] ;  /* 0x0000440007047984 */ /* 0x0003220000000800 */
[----:B------:R-:W-:Y:S02]  /*3e30*/  UIADD3 UR10, UPT, UPT, UR10, 0x4, URZ ;  /* 0x000000040a0a7890 */ /* 0x000fe4000fffe0ff */
[----:B------:R-:W-:Y:S02]  /*3e40*/  IADD3.X R17, PT, PT, R17, UR25, RZ, P0, !PT ;  /* 0x0000001911117c10 */ /* 0x000fe400087fe4ff */
[----:B------:R-:W-:Y:S01]  /*3e50*/  UISETP.NE.AND UP0, UPT, UR10, URZ, UPT ;  /* 0x000000ff0a00728c */ /* 0x000fe2000bf05270 */
[----:B-1----:R-:W-:Y:S01]  /*3e60*/  IADD3 R7, PT, PT, R7, 0x110, RZ ;  /* 0x0000011007077810 */ /* 0x002fe20007ffe0ff */
[C---:B----45:R-:W-:Y:S01]  /*3e70*/  FFMA.FTZ R5, R4.reuse, R8, R5 ;  /* 0x0000000804057223 */ /* 0x070fe20000010005 */
[C---:B------:R-:W-:Y:S01]  /*3e80*/  FFMA.FTZ R2, R4.reuse, R9, R2 ;  /* 0x0000000904027223 */ /* 0x040fe20000010002 */
[C---:B------:R-:W-:Y:S01]  /*3e90*/  FFMA.FTZ R3, R4.reuse, R10, R3 ;  /* 0x0000000a04037223 */ /* 0x040fe20000010003 */
[----:B------:R-:W-:Y:S04]  /*3ea0*/  FFMA.FTZ R0, R4, R11, R0 ;  /* 0x0000000b04007223 */ /* 0x000fe80000010000 */
[----:B------:R-:W-:Y:S05]  /*3eb0*/  BRA.U UP0, `(.L_x_106) ;  /* 0xfffffffd00107547 */ /* 0x000fea000b83ffff */
.L_x_97:
[----:B------:R-:W-:-:S09]  /*3ec0*/  UISETP.NE.AND UP0, UPT, UR4, URZ, UPT ;  /* 0x000000ff0400728c */ /* 0x000fd2000bf05270 */
[----:B------:R-:W-:Y:S05]  /*3ed0*/  BRA.U !UP0, `(.L_x_96) ;  /* 0x0000000108607547 */ /* 0x000fea000b800000 */
[----:B------:R-:W-:Y:S01]  /*3ee0*/  IMAD R18, R18, 0x44, R15 ;  /* 0x0000004412127824 */ /* 0x000fe200078e020f */
[----:B------:R-:W-:Y:S01]  /*3ef0*/  ISETP.GE.AND P1, PT, R13, UR7, PT ;  /* 0x000000070d007c0c */ /* 0x000fe2000bf26270 */
[----:B------:R-:W1:Y:S03]  /*3f00*/  LDCU UR5, c[0x0][0x440] ;  /* 0x00008800ff0577ac */ /* 0x000e660008000800 */
[----:B------:R-:W-:Y:S01]  /*3f10*/  IADD3 R6, PT, PT, R18, UR6, RZ ;  /* 0x0000000612067c10 */ /* 0x000fe2000fffe0ff */
[----:B------:R-:W-:Y:S02]  /*3f20*/  UIMAD.WIDE UR14, UR12, 0x4, URZ ;  /* 0x000000040c0e78a5 */ /* 0x000fe4000f8e02ff */
[----:B------:R-:W-:-:S12]  /*3f30*/  UIADD3 UR10, UPT, UPT, -UR4, URZ, URZ ;  /* 0x000000ff040a7290 */ /* 0x000fd8000fffe1ff */
.L_x_109:
        /* <DEDUP_REMOVED lines=8> */
.L_x_108:
[----:B-1----:R-:W-:Y:S05]  /*3fc0*/  BSYNC.RECONVERGENT B0 ;  /* 0x0000000000007941 */ /* 0x002fea0003800200 */
.L_x_107:
[----:B------:R-:W-:Y:S01]  /*3fd0*/  IADD3 R16, P0, PT, R16, UR14, RZ ;  /* 0x0000000e10107c10 */ /* 0x000fe2000ff1e0ff */
[----:B------:R-:W-:Y:S01]  /*3fe0*/  UISETP.NE.AND UP0, UPT, UR10, URZ, UPT ;  /* 0x000000ff0a00728c */ /* 0x000fe2000bf05270 */
[----:B0----5:R-:W-:Y:S01]  /*3ff0*/  FFMA.FTZ R5, R4, R8, R5 ;  /* 0x0000000804057223 */ /* 0x021fe20000010005 */
[----:B----4-:R-:W-:Y:S01]  /*4000*/  IADD3 R6, PT, PT, R6, 0x44, RZ ;  /* 0x0000004406067810 */ /* 0x010fe20007ffe0ff */
[C---:B------:R-:W-:Y:S01]  /*4010*/  FFMA.FTZ R2, R4.reuse, R9, R2 ;  /* 0x0000000904027223 */ /* 0x040fe20000010002 */
[C---:B------:R-:W-:Y:S01]  /*4020*/  FFMA.FTZ R3, R4.reuse, R10, R3 ;  /* 0x0000000a04037223 */ /* 0x040fe20000010003 */
[----:B------:R-:W-:Y:S01]  /*4030*/  IADD3.X R17, PT, PT, R17, UR15, RZ, P0, !PT ;  /* 0x0000000f11117c10 */ /* 0x000fe200087fe4ff */
[----:B------:R-:W-:Y:S03]  /*4040*/  FFMA.FTZ R0, R4, R11, R0 ;  /* 0x0000000b04007223 */ /* 0x000fe60000010000 */
[----:B------:R-:W-:Y:S05]  /*4050*/  BRA.U UP0, `(.L_x_109) ;  /* 0xfffffffd00b87547 */ /* 0x000fea000b83ffff */
.L_x_96:
[----:B------:R-:W-:-:S04]  /*4060*/  IADD3 R13, PT, PT, R13, UR20, RZ ;  /* 0x000000140d0d7c10 */ /* 0x000fc8000fffe0ff */
[----:B------:R-:W-:-:S13]  /*4070*/  ISETP.GE.AND P0, PT, R13, UR21, PT ;  /* 0x000000150d007c0c */ /* 0x000fda000bf06270 */
[----:B------:R-:W-:Y:S05]  /*4080*/  @P0 EXIT ;  /* 0x000000000000094d */ /* 0x000fea0003800000 */
[----:B0-----:R-:W-:Y:S01]  /*4090*/  IABS R9, UR22 ;  /* 0x0000001600097c13 */ /* 0x001fe20008000000 */
[----:B------:R-:W0:Y:S01]  /*40a0*/  LDC R8, c[0x0][0x434] ;  /* 0x00010d00ff087b82 */ /* 0x000e220000000800 */
[----:B------:R-:W-:Y:S01]  /*40b0*/  IABS R10, R13 ;  /* 0x0000000d000a7213 */ /* 0x000fe20000000000 */
[----:B------:R-:W1:Y:S01]  /*40c0*/  LDCU UR4, c[0x0][0x440] ;  /* 0x00008800ff0477ac */ /* 0x000e620008000800 */
        /* <DEDUP_REMOVED lines=30> */
[----:B-1----:R-:W-:-:S03]  /*42b0*/  ISETP.GE.AND P1, PT, R14, UR4, PT ;  /* 0x000000040e007c0c */ /* 0x002fc6000bf26270 */
        /* <DEDUP_REMOVED lines=15> */
[----:B------:R-:W1:Y:S01]  /*43b0*/  LDCU.64 UR10, c[0x0][0x410] ;  /* 0x00008200ff0a77ac */ /* 0x000e620008000a00 */
        /* <DEDUP_REMOVED lines=15> */
[----:B-1----:R-:W-:Y:S02]  /*44b0*/  IMAD R7, R4, UR10, RZ ;  /* 0x0000000a04077c24 */ /* 0x002fe4000f8e02ff */
        /* <DEDUP_REMOVED lines=13> */
        .weak           $__internal_2_$__cuda_sm20_div_s64
        .type           $__internal_2_$__cuda_sm20_div_s64,@function
        .size           $__internal_2_$__cuda_sm20_div_s64,(.L_x_4834 - $__internal_2_$__cuda_sm20_div_s64)
$__internal_2_$__cuda_sm20_div_s64:
        /* <DEDUP_REMOVED lines=28> */
[----:B------:R-:W-:-:S03]  /*4750*/  IMAD.HI.U32 R36, R37, R12, RZ ;  /* 0x0000000c25247227 */ /* 0x000fc600078e00ff */
[----:B------:R-:W-:-:S05]  /*4760*/  IADD3.X R20, PT, PT, RZ, ~R20, RZ, P0, !PT ;  /* 0x80000014ff147210 */ /* 0x000fca00007fe4ff */
[----:B------:R-:W-:-:S04]  /*4770*/  IMAD.WIDE.U32 R36, P4, R37, R20, R36 ;  /* 0x0000001425247225 */ /* 0x000fc80007880024 */
[C---:B------:R-:W-:Y:S02]  /*4780*/  IMAD R15, R21.reuse, R20, RZ ;  /* 0x00000014150f7224 */ /* 0x040fe400078e02ff */
[----:B------:R-:W-:-:S04]  /*4790*/  IMAD.HI.U32 R12, P3, R21, R12, R36 ;  /* 0x0000000c150c7227 */ /* 0x000fc80007860024 */
[----:B------:R-:W-:Y:S01]  /*47a0*/  IMAD.HI.U32 R11, R21, R20, RZ ;  /* 0x00000014150b7227 */ /* 0x000fe200078e00ff */
[----:B------:R-:W-:Y:S02]  /*47b0*/  IADD3 R15, P2, PT, R15, R12, RZ ;  /* 0x0000000c0f0f7210 */ /* 0x000fe40007f5e0ff */
[-C--:B------:R-:W-:Y:S01]  /*47c0*/  IADD3 R12, P0, PT, RZ, -R26.reuse, RZ ;  /* 0x8000001aff0c7210 */ /* 0x080fe20007f1e0ff */
[----:B------:R-:W-:Y:S02]  /*47d0*/  IMAD.X R21, R11, 0x1, R21, P4 ;  /* 0x000000010b157824 */ /* 0x000fe400020e0615 */
[----:B------:R-:W-:Y:S01]  /*47e0*/  IMAD.MOV.U32 R37, RZ, RZ, RZ ;  /* 0x000000ffff257224 */ /* 0x000fe200078e00ff */
[----:B------:R-:W-:Y:S01]  /*47f0*/  SEL R12, R12, R26, !P1 ;  /* 0x0000001a0c0c7207 */ /* 0x000fe20004800000 */
[----:B------:R-:W-:-:S04]  /*4800*/  IMAD.X R20, RZ, RZ, ~R19, P0 ;  /* 0x000000ffff147224 */ /* 0x000fc800000e0e13 */
        /* <DEDUP_REMOVED lines=14> */
[CC--:B------:R-:W-:Y:S02]  /*48f0*/  ISETP.GE.U32.AND P3, PT, R12.reuse, R28.reuse, PT ;  /* 0x0000001c0c00720c */ /* 0x0c0fe40003f66070 */
[----:B------:R-:W-:Y:S01]  /*4900*/  IADD3 R15, P2, PT, R12, -R28, RZ ;  /* 0x8000001c0c0f7210 */ /* 0x000fe20007f5e0ff */
[----:B------:R-:W-:Y:S01]  /*4910*/  IMAD.X R11, R11, 0x1, ~R26, P0 ;  /* 0x000000010b0b7824 */ /* 0x000fe200000e0e1a */
[----:B------:R-:W-:-:S04]  /*4920*/  IADD3 R26, P1, PT, R21, 0x1, RZ ;  /* 0x00000001151a7810 */ /* 0x000fc80007f3e0ff */
[----:B------:R-:W-:-:S04]  /*4930*/  ISETP.GE.U32.AND.EX P3, PT, R11, R29, PT, P3 ;  /* 0x0000001d0b00720c */ /* 0x000fc80003f66130 */
[----:B------:R-:W-:Y:S01]  /*4940*/  SEL R15, R15, R12, P3 ;  /* 0x0000000c0f0f7207 */ /* 0x000fe20001800000 */
[----:B------:R-:W-:Y:S01]  /*4950*/  IMAD.X R12, R11, 0x1, ~R29, P2 ;  /* 0x000000010b0c7824 */ /* 0x000fe200010e0e1d */
[----:B------:R-:W-:Y:S02]  /*4960*/  SEL R26, R26, R21, P3 ;  /* 0x000000151a1a7207 */ /* 0x000fe40001800000 */
[----:B------:R-:W-:Y:S01]  /*4970*/  ISETP.GE.U32.AND P0, PT, R15, R28, PT ;  /* 0x0000001c0f00720c */ /* 0x000fe20003f06070 */
[----:B------:R-:W-:Y:S01]  /*4980*/  IMAD.X R15, RZ, RZ, R20, P1 ;  /* 0x000000ffff0f7224 */ /* 0x000fe200008e0614 */
[----:B------:R-:W-:Y:S02]  /*4990*/  SEL R11, R12, R11, P3 ;  /* 0x0000000b0c0b7207 */ /* 0x000fe40001800000 */
[----:B------:R-:W-:Y:S02]  /*49a0*/  IADD3 R21, P1, PT, R26, 0x1, RZ ;  /* 0x000000011a157810 */ /* 0x000fe40007f3e0ff */
[----:B------:R-:W-:-:S02]  /*49b0*/  SEL R15, R15, R20, P3 ;  /* 0x000000140f0f7207 */ /* 0x000fc40001800000 */
[----:B------:R-:W-:Y:S02]  /*49c0*/  ISETP.GE.U32.AND.EX P0, PT, R11, R29, PT, P0 ;  /* 0x0000001d0b00720c */ /* 0x000fe40003f06100 */
[-C--:B------:R-:W-:Y:S02]  /*49d0*/  IADD3.X R12, PT, PT, RZ, R15.reuse, RZ, P1, !PT ;  /* 0x0000000fff0c7210 */ /* 0x080fe40000ffe4ff */
[----:B------:R-:W-:Y:S02]  /*49e0*/  SEL R21, R21, R26, P0 ;  /* 0x0000001a15157207 */ /* 0x000fe40000000000 */
[----:B------:R-:W-:Y:S02]  /*49f0*/  SEL R15, R12, R15, P0 ;  /* 0x0000000f0c0f7207 */ /* 0x000fe40000000000 */
[----:B------:R-:W-:Y:S02]  /*4a00*/  IADD3 R12, P1, PT, RZ, -R21, RZ ;  /* 0x80000015ff0c7210 */ /* 0x000fe40007f3e0ff */
[----:B------:R-:W-:-:S02]  /*4a10*/  LOP3.LUT R11, R16, R19, RZ, 0x3c, !PT ;  /* 0x00000013100b7212 */ /* 0x000fc400078e3cff */
[----:B------:R-:W-:Y:S01]  /*4a20*/  ISETP.NE.U32.AND P0, PT, R18, RZ, PT ;  /* 0x000000ff1200720c */ /* 0x000fe20003f05070 */
[----:B------:R-:W-:Y:S01]  /*4a30*/  IMAD.X R20, RZ, RZ, ~R15, P1 ;  /* 0x000000ffff147224 */ /* 0x000fe200008e0e0f */
[----:B------:R-:W-:Y:S02]  /*4a40*/  ISETP.GE.AND P2, PT, R11, RZ, PT ;  /* 0x000000ff0b00720c */ /* 0x000fe40003f46270 */
[----:B------:R-:W-:Y:S02]  /*4a50*/  ISETP.NE.AND.EX P0, PT, R16, RZ, PT, P0 ;  /* 0x000000ff1000720c */ /* 0x000fe40003f05300 */
[----:B------:R-:W-:Y:S01]  /*4a60*/  SEL R20, R20, R15, !P2 ;  /* 0x0000000f14147207 */ /* 0x000fe20005000000 */
[----:B------:R-:W-:Y:S01]  /*4a70*/  IMAD.MOV.U32 R15, RZ, RZ, 0x0 ;  /* 0x00000000ff0f7424 */ /* 0x000fe200078e00ff */
[----:B------:R-:W-:Y:S02]  /*4a80*/  SEL R12, R12, R21, !P2 ;  /* 0x000000150c0c7207 */ /* 0x000fe40005000000 */
[----:B------:R-:W-:-:S02]  /*4a90*/  SEL R11, R20, 0xffffffff, P0 ;  /* 0xffffffff140b7807 */ /* 0x000fc40000000000 */
[----:B------:R-:W-:Y:S01]  /*4aa0*/  SEL R12, R12, 0xffffffff, P0 ;  /* 0xffffffff0c0c7807 */ /* 0x000fe20000000000 */
[----:B------:R-:W-:Y:S06]  /*4ab0*/  RET.REL.NODEC R14 `(_ZN5flash32flash_fwd_splitkv_combine_kernelI23Flash_fwd_kernel_traitsILi32ELi64ELi256ELi4ELb0ELb0EN7cutlass6half_tE19Flash_kernel_traitsILi32ELi64ELi256ELi4ES3_EELi16ELi5ELb0EEEvNS_16Flash_fwd_paramsE) ;  /* 0xffffffb40e507950 */ /* 0x000fec0003c3ffff */
.L_x_110:
        /* <DEDUP_REMOVED lines=12> */
.L_x_4834:


//--------------------- .text._ZN5flash32flash_fwd_splitkv_combine_kernelI23Flash_fwd_kernel_traitsILi32ELi64ELi256ELi4ELb0ELb0EN7cutlass6half_tE19Flash_kernel_traitsILi32ELi64ELi256ELi4ES3_EELi16ELi4ELb0EEEvNS_16Flash_fwd_paramsE --------------------------
	.section	.text._ZN5flash32flash_fwd_splitkv_combine_kernelI23Flash_fwd_kernel_traitsILi32ELi64ELi256ELi4ELb0ELb0EN7cutlass6half_tE19Flash_kernel_traitsILi32ELi64ELi256ELi4ES3_EELi16ELi4ELb0EEEvNS_16Flash_fwd_paramsE,"ax",@progbits
	.align	128
        .global         _ZN5flash32flash_fwd_splitkv_combine_kernelI23Flash_fwd_kernel_traitsILi32ELi64ELi256ELi4ELb0ELb0EN7cutlass6half_tE19Flash_kernel_traitsILi32ELi64ELi256ELi4ES3_EELi16ELi4ELb0EEEvNS_16Flash_fwd_paramsE
        .type           _ZN5flash32flash_fwd_splitkv_combine_kernelI23Flash_fwd_kernel_traitsILi32ELi64ELi256ELi4ELb0ELb0EN7cutlass6half_tE19Flash_kernel_traitsILi32ELi64ELi256ELi4ES3_EELi16ELi4ELb0EEEvNS_16Flash_fwd_paramsE,@function
        .size           _ZN5flash32flash_fwd_splitkv_combine_kernelI23Flash_fwd_kernel_traitsILi32ELi64ELi256ELi4ELb0ELb0EN7cutlass6half_tE19Flash_kernel_traitsILi32ELi64ELi256ELi4ES3_EELi16ELi4ELb0EEEvNS_16Flash_fwd_paramsE,(.L_x_4835 - _ZN5flash32flash_fwd_splitkv_combine_kernelI23Flash_fwd_kernel_traitsILi32ELi64ELi256ELi4ELb0ELb0EN7cutlass6half_tE19Flash_kernel_traitsILi32ELi64ELi256ELi4ES3_EELi16ELi4ELb0EEEvNS_16Flash_fwd_paramsE)
        .other          _ZN5flash32flash_fwd_splitkv_combine_kernelI23Flash_fwd_kernel_traitsILi32ELi64ELi256ELi4ELb0ELb0EN7cutlass6half_tE19Flash_kernel_traitsILi32ELi64ELi256ELi4ES3_EELi16ELi4ELb0EEEvNS_16Flash_fwd_paramsE,@"STO_CUDA_ENTRY STV_DEFAULT"
_ZN5flash32flash_fwd_splitkv_combine_kernelI23Flash_fwd_kernel_traitsILi32ELi64ELi256ELi4ELb0ELb0EN7cutlass6half_tE19Flash_kernel_traitsILi32ELi64ELi256ELi4ES3_EELi16ELi4ELb0EEEvNS_16Flash_fwd_paramsE:
.text._ZN5flash32flash_fwd_splitkv_combine_kernelI23Flash_fwd_kernel_traitsILi32ELi64ELi256ELi4ELb0ELb0EN7cutlass6half_tE19Flash_kernel_traitsILi32ELi64ELi256ELi4ES3_EELi16ELi4ELb0EEEvNS_16Flash_fwd_paramsE:
        /* <DEDUP_REMOVED lines=38> */
.L_x_111:
[----:B------:R-:W-:Y:S01]  /*0260*/  IMAD.U32 R14, RZ, RZ, UR21 ;  /* 0x00000015ff0e7e24 */ /* 0x000fe2000f8e00ff */
[----:B------:R-:W-:Y:S01]  /*0270*/  MOV R20, UR19 ;  /* 0x0000001300147c02 */ /* 0x000fe20008000f00 */
[----:B------:R-:W-:Y:S01]  /*0280*/  IMAD.U32 R19, RZ, RZ, UR15 ;  /* 0x0000000fff137e24 */ /* 0x000fe2000f8e00ff */
[----:B------:R-:W-:Y:S02]  /*0290*/  MOV R18, UR14 ;  /* 0x0000000e00127c02 */ /* 0x000fe40008000f00 */
[----:B------:R-:W-:Y:S02]  /*02a0*/  MOV R16, 0x2c0 ;  /* 0x000002c000107802 */ /* 0x000fe40000000f00 */
[----:B------:R-:W-:Y:S05]  /*02b0*/  CALL.REL.NOINC `($__internal_3_$__cuda_sm20_div_s64) ;  /* 0x0000003c00ac7944 */ /* 0x000fea0003c00000 */
[----:B------:R-:W-:-:S07]  /*02c0*/  MOV R13, R11 ;  /* 0x0000000b000d7202 */ /* 0x000fce0000000f00 */
.L_x_112:
        /* <DEDUP_REMOVED lines=30> */
.L_x_114:
[----:B------:R-:W-:Y:S01]  /*04b0*/  IMAD.MOV.U32 R14, RZ, RZ, R12 ;  /* 0x000000ffff0e7224 */ /* 0x000fe200078e000c */
[----:B------:R-:W-:Y:S02]  /*04c0*/  MOV R19, R13 ;  /* 0x0000000d00137202 */ /* 0x000fe40000000f00 */
[----:B------:R-:W-:Y:S02]  /*04d0*/  MOV R16, 0x4f0 ;  /* 0x000004f000107802 */ /* 0x000fe40000000f00 */
[----:B------:R-:W-:Y:S05]  /*04e0*/  CALL.REL.NOINC `($__internal_3_$__cuda_sm20_div_s64) ;  /* 0x0000003c00207944 */ /* 0x000fea0003c00000 */
[----:B------:R-:W-:Y:S02]  /*04f0*/  MOV R4, R12 ;  /* 0x0000000c00047202 */ /* 0x000fe40000000f00 */
[----:B------:R-:W-:Y:S02]  /*0500*/  MOV R5, R11 ;  /* 0x0000000b00057202 */ /* 0x000fe40000000f00 */
.L_x_115:
[----:B------:R-:W-:Y:S05]  /*0510*/  BSYNC.RECONVERGENT B0 ;  /* 0x0000000000007941 */ /* 0x000fea0003800200 */
.L_x_113:
        /* <DEDUP_REMOVED lines=57> */
.L_x_117:
[----:B------:R-:W-:Y:S01]  /*08b0*/  IMAD.MOV.U32 R14, RZ, RZ, R20 ;  /* 0x000000ffff0e7224 */ /* 0x000fe200078e0014 */
[----:B------:R-:W-:Y:S01]  /*08c0*/  MOV R20, R9 ;  /* 0x0000000900147202 */ /* 0x000fe20000000f00 */
[----:B------:R-:W-:Y:S01]  /*08d0*/  IMAD.MOV.U32 R19, RZ, RZ, R18 ;  /* 0x000000ffff137224 */ /* 0x000fe200078e0012 */
[----:B------:R-:W-:Y:S02]  /*08e0*/  MOV R18, R29 ;  /* 0x0000001d00127202 */ /* 0x000fe40000000f00 */
[----:B------:R-:W-:Y:S02]  /*08f0*/  MOV R16, 0x910 ;  /* 0x0000091000107802 */ /* 0x000fe40000000f00 */
[----:B------:R-:W-:Y:S05]  /*0900*/  CALL.REL.NOINC `($__internal_3_$__cuda_sm20_div_s64) ;  /* 0x0000003800187944 */ /* 0x000fea0003c00000 */
[----:B------:R-:W-:Y:S02]  /*0910*/  MOV R10, R12 ;  /* 0x0000000c000a7202 */ /* 0x000fe40000000f00 */
.L_x_118:
[----:B------:R-:W-:Y:S05]  /*0920*/  BSYNC.RECONVERGENT B0 ;  /* 0x0000000000007941 */ /* 0x000fea0003800200 */
.L_x_116:
        /* <DEDUP_REMOVED lines=53> */
[----:B------:R0:W1:Y:S08]  /*0c80*/  F2I.FTZ.U32.TRUNC.NTZ R0, R6 ;  /* 0x0000000600007305 */ /* 0x000070000021f000 */
[----:B------:R-:W2:Y:S01]  /*0c90*/  F2I.FTZ.U32.TRUNC.NTZ R7, R7 ;  /* 0x0000000700077305 */ /* 0x000ea2000021f000 */
[----:B0-----:R-:W-:Y:S01]  /*0ca0*/  IMAD.MOV.U32 R6, RZ, RZ, RZ ;  /* 0x000000ffff067224 */ /* 0x001fe200078e00ff */
[----:B-1----:R-:W-:-:S02]  /*0cb0*/  R2UR UR17, R0 ;  /* 0x00000000001172ca */ /* 0x002fc400000e0000 */
[----:B------:R-:W-:Y:S01]  /*0cc0*/  IABS R0, UR7 ;  /* 0x0000000700007c13 */ /* 0x000fe20008000000 */
[----:B--2---:R-:W-:-:S04]  /*0cd0*/  IMAD.MOV R3, RZ, RZ, -R7 ;  /* 0x000000ffff037224 */ /* 0x004fc800078e0a07 */
[----:B------:R-:W-:Y:S02]  /*0ce0*/  IMAD.MOV R0, RZ, RZ, -R0 ;  /* 0x000000ffff007224 */ /* 0x000fe400078e0a00 */
[----:B------:R-:W-:-:S04]  /*0cf0*/  IMAD R3, R3, UR13, RZ ;  /* 0x0000000d03037c24 */ /* 0x000fc8000f8e02ff */
[----:B------:R-:W-:Y:S01]  /*0d00*/  UIADD3 UR9, UPT, UPT, URZ, -UR17, URZ ;  /* 0x80000011ff097290 */ /* 0x000fe2000fffe0ff */
[----:B------:R-:W-:-:S03]  /*0d10*/  IMAD.HI.U32 R3, R7, R3, R6 ;  /* 0x0000000307037227 */ /* 0x000fc600078e0006 */
[----:B------:R-:W-:-:S03]  /*0d20*/  UIMAD UR9, UR9, UR11, URZ ;  /* 0x0000000b090972a4 */ /* 0x000fc6000f8e02ff */
[----:B------:R-:W-:Y:S01]  /*0d30*/  IMAD.HI.U32 R3, R3, UR12, RZ ;  /* 0x0000000c03037c27 */ /* 0x000fe2000f8e00ff */
[----:B------:R-:W-:-:S03]  /*0d40*/  UIMAD.WIDE.U32 UR16, UR17, UR9, UR16 ;  /* 0x00000009111072a5 */ /* 0x000fc6000f8e0010 */
[----:B------:R-:W-:Y:S01]  /*0d50*/  IMAD R0, R3, R0, UR12 ;  /* 0x0000000c03007e24 */ /* 0x000fe2000f8e0200 */
[----:B------:R-:W-:Y:S02]  /*0d60*/  UIMAD.WIDE.U32 UR16, UR17, UR12, URZ ;  /* 0x0000000c111072a5 */ /* 0x000fe4000f8e00ff */
[----:B------:R-:W-:Y:S02]  /*0d70*/  ULOP3.LUT UR16, UR6, UR13, URZ, 0x3c, !UPT ;  /* 0x0000000d06107292 */ /* 0x000fe4000f8e3cff */
[----:B------:R-:W-:Y:S01]  /*0d80*/  ISETP.LT.U32.AND P1, PT, R0, UR13, PT ;  /* 0x0000000d00007c0c */ /* 0x000fe2000bf21070 */
[----:B------:R-:W-:Y:S01]  /*0d90*/  UIADD3 UR10, UPT, UPT, -UR17, URZ, URZ ;  /* 0x000000ff110a7290 */ /* 0x000fe2000fffe1ff */
[----:B------:R-:W0:Y:S02]  /*0da0*/  LDCU.U8 UR9, c[0x0][0x549] ;  /* 0x0000a920ff0977ac */ /* 0x000e240008000000 */
[----:B------:R-:W-:Y:S01]  /*0db0*/  ISETP.LE.AND P0, PT, RZ, UR16, PT ;  /* 0x00000010ff007c0c */ /* 0x000fe2000bf03270 */
[----:B------:R-:W-:-:S02]  /*0dc0*/  UIMAD UR10, UR11, UR10, UR12 ;  /* 0x0000000a0b0a72a4 */ /* 0x000fc4000f8e020c */
[----:B------:R-:W-:Y:S02]  /*0dd0*/  ULOP3.LUT UR6, UR6, UR4, URZ, 0x3c, !UPT ;  /* 0x0000000406067292 */ /* 0x000fe4000f8e3cff */
[----:B------:R-:W-:-:S04]  /*0de0*/  UISETP.GT.U32.AND UP1, UPT, UR11, UR10, UPT ;  /* 0x0000000a0b00728c */ /* 0x000fc8000bf24070 */
[----:B------:R-:W-:Y:S02]  /*0df0*/  @!P1 VIADD R0, R0, -UR13 ;  /* 0x8000000d00009c36 */ /* 0x000fe40008000000 */
[----:B------:R-:W-:Y:S01]  /*0e00*/  @!P1 VIADD R3, R3, 0x1 ;  /* 0x0000000103039836 */ /* 0x000fe20000000000 */
[----:B------:R-:W-:Y:S02]  /*0e10*/  ISETP.NE.AND P1, PT, RZ, UR7, PT ;  /* 0x00000007ff007c0c */ /* 0x000fe4000bf25270 */
[----:B------:R-:W-:Y:S01]  /*0e20*/  ISETP.GE.U32.AND P2, PT, R0, UR13, PT ;  /* 0x0000000d00007c0c */ /* 0x000fe2000bf46070 */
[----:B0-----:R-:W-:Y:S02]  /*0e30*/  UISETP.NE.AND UP0, UPT, UR9, URZ, UPT ;  /* 0x000000ff0900728c */ /* 0x001fe4000bf05270 */
[----:B------:R-:W-:Y:S02]  /*0e40*/  @!UP1 UIADD3 UR10, UPT, UPT, UR10, -UR11, URZ ;  /* 0x8000000b0a0a9290 */ /* 0x000fe4000fffe0ff */
[----:B------:R-:W-:-:S02]  /*0e50*/  USEL UR9, UR5, 0x1, !UP0 ;  /* 0x0000000105097887 */ /* 0x000fc4000c000000 */
[----:B------:R-:W-:Y:S02]  /*0e60*/  UISETP.GE.U32.AND UP3, UPT, UR10, UR11, UPT ;  /* 0x0000000b0a00728c */ /* 0x000fe4000bf66070 */
[----:B------:R-:W-:-:S04]  /*0e70*/  UISETP.GE.AND UP0, UPT, UR6, URZ, UPT ;  /* 0x000000ff0600728c */ /* 0x000fc8000bf06270 */
[----:B------:R-:W-:Y:S01]  /*0e80*/  @P2 VIADD R3, R3, 0x1 ;  /* 0x0000000103032836 */ /* 0x000fe20000000000 */
[----:B------:R-:W-:Y:S02]  /*0e90*/  @!UP1 UIADD3 UR17, UPT, UPT, UR17, 0x1, URZ ;  /* 0x0000000111119890 */ /* 0x000fe4000fffe0ff */
[----:B------:R-:W-:Y:S01]  /*0ea0*/  UISETP.NE.AND UP1, UPT, UR8, URZ, UPT ;  /* 0x000000ff0800728c */ /* 0x000fe2000bf25270 */
[----:B------:R-:W-:Y:S01]  /*0eb0*/  @!P0 IMAD.MOV R3, RZ, RZ, -R3 ;  /* 0x000000ffff038224 */ /* 0x000fe200078e0a03 */
[----:B------:R-:W-:Y:S01]  /*0ec0*/  @!P1 LOP3.LUT R3, RZ, UR13, RZ, 0x33, !PT ;  /* 0x0000000dff039c12 */ /* 0x000fe2000f8e33ff */
[----:B------:R-:W-:Y:S02]  /*0ed0*/  USHF.R.S32.HI UR6, URZ, 0x1f, UR7 ;  /* 0x0000001fff067899 */ /* 0x000fe40008011407 */
[----:B------:R-:W-:Y:S01]  /*0ee0*/  @UP3 UIADD3 UR17, UPT, UPT, UR17, 0x1, URZ ;  /* 0x0000000111113890 */ /* 0x000fe2000fffe0ff */
[----:B------:R-:W-:Y:S01]  /*0ef0*/  ISETP.LT.U32.AND P0, PT, R10, R3, PT ;  /* 0x000000030a00720c */ /* 0x000fe20003f01070 */
[----:B------:R-:W-:Y:S01]  /*0f00*/  USEL UR5, URZ, 0x1, !UP1 ;  /* 0x00000001ff057887 */ /* 0x000fe2000c800000 */
[----:B------:R-:W-:Y:S01]  /*0f10*/  SHF.R.S32.HI R7, RZ, 0x1f, R3 ;  /* 0x0000001fff077819 */ /* 0x000fe20000011403 */
[----:B------:R-:W-:-:S02]  /*0f20*/  @!UP0 UIADD3 UR17, UPT, UPT, -UR17, URZ, URZ ;  /* 0x000000ff11118290 */ /* 0x000fc4000fffe1ff */
[----:B------:R-:W-:Y:S01]  /*0f30*/  ULOP3.LUT UR6, UR6, UR5, URZ, 0xfc, !UPT ;  /* 0x0000000506067292 */ /* 0x000fe2000f8efcff */
[----:B------:R-:W-:Y:S01]  /*0f40*/  ISETP.LT.AND.EX P0, PT, R11, R7, PT, P0 ;  /* 0x000000070b00720c */ /* 0x000fe20003f01300 */
[----:B------:R-:W-:-:S03]  /*0f50*/  @!UP2 ULOP3.LUT UR17, URZ, UR4, URZ, 0x33, !UPT ;  /* 0x00000004ff11a292 */ /* 0x000fc6000f8e33ff */
        /* <DEDUP_REMOVED lines=25> */
.L_x_120:
[----:B------:R-:W-:Y:S01]  /*10f0*/  IMAD.MOV.U32 R14, RZ, RZ, R10 ;  /* 0x000000ffff0e7224 */ /* 0x000fe200078e000a */
[----:B------:R-:W-:Y:S01]  /*1100*/  MOV R20, R8 ;  /* 0x0000000800147202 */ /* 0x000fe20000000f00 */
[----:B------:R-:W-:Y:S01]  /*1110*/  IMAD.MOV.U32 R19, RZ, RZ, R11 ;  /* 0x000000ffff137224 */ /* 0x000fe200078e000b */
[----:B------:R-:W-:Y:S02]  /*1120*/  MOV R18, R0 ;  /* 0x0000000000127202 */ /* 0x000fe40000000f00 */
[----:B------:R-:W-:Y:S02]  /*1130*/  MOV R16, 0x1150 ;  /* 0x0000115000107802 */ /* 0x000fe40000000f00 */
[----:B------:R-:W-:Y:S05]  /*1140*/  CALL.REL.NOINC `($__internal_3_$__cuda_sm20_div_s64) ;  /* 0x0000003000087944 */ /* 0x000fea0003c00000 */
[----:B------:R-:W-:Y:S02]  /*1150*/  MOV R32, R12 ;  /* 0x0000000c00207202 */ /* 0x000fe40000000f00 */
[----:B------:R-:W-:Y:S02]  /*1160*/  MOV R33, R11 ;  /* 0x0000000b00217202 */ /* 0x000fe40000000f00 */
.L_x_121:
[----:B------:R-:W-:Y:S05]  /*1170*/  BSYNC.RECONVERGENT B0 ;  /* 0x0000000000007941 */ /* 0x000fea0003800200 */
.L_x_119:
        /* <DEDUP_REMOVED lines=57> */
.L_x_123:
[----:B------:R-:W-:Y:S01]  /*1510*/  IMAD.MOV.U32 R14, RZ, RZ, R4 ;  /* 0x000000ffff0e7224 */ /* 0x000fe200078e0004 */
[----:B------:R-:W-:Y:S01]  /*1520*/  MOV R19, R5 ;  /* 0x0000000500137202 */ /* 0x000fe20000000f00 */
[----:B------:R-:W-:Y:S01]  /*1530*/  IMAD.MOV.U32 R20, RZ, RZ, R7 ;  /* 0x000000ffff147224 */ /* 0x000fe200078e0007 */
[----:B------:R-:W-:Y:S02]  /*1540*/  MOV R16, 0x1560 ;  /* 0x0000156000107802 */ /* 0x000fe40000000f00 */
[----:B------:R-:W-:Y:S05]  /*1550*/  CALL.REL.NOINC `($__internal_3_$__cuda_sm20_div_s64) ;  /* 0x0000002c00047944 */ /* 0x000fea0003c00000 */
[----:B------:R-:W-:Y:S02]  /*1560*/  MOV R14, R12 ;  /* 0x0000000c000e7202 */ /* 0x000fe40000000f00 */
[----:B------:R-:W-:Y:S02]  /*1570*/  MOV R15, R11 ;  /* 0x0000000b000f7202 */ /* 0x000fe40000000f00 */
.L_x_124:
[----:B------:R-:W-:Y:S05]  /*1580*/  BSYNC.RECONVERGENT B0 ;  /* 0x0000000000007941 */ /* 0x000fea0003800200 */
.L_x_122:
[----:B------:R-:W0:Y:S01]  /*1590*/  S2R R4, SR_TID.X ;  /* 0x0000000000047919 */ /* 0x000e220000002100 */
[----:B------:R-:W-:Y:S01]  /*15a0*/  UIADD3 UR8, UP0, UPT, UR21, -UR20, URZ ;  /* 0x8000001415087290 */ /* 0x000fe2000ff1e0ff */
[----:B------:R-:W1:Y:S03]  /*15b0*/  LDCU UR4, c[0x0][0x534] ;  /* 0x0000a680ff0477ac */ /* 0x000e660008000800 */
[----:B------:R-:W-:Y:S01]  /*15c0*/  UIADD3.X UR5, UPT, UPT, UR15, -0x1, URZ, UP0, !UPT ;  /* 0xffffffff0f057890 */ /* 0x000fe200087fe4ff */
[----:B------:R-:W2:Y:S05]  /*15d0*/  LDCU.64 UR10, c[0x0][0x358] ;  /* 0x00006b00ff0a77ac */ /* 0x000eaa0008000a00 */
[----:B------:R-:W-:Y:S01]  /*15e0*/  IMAD.U32 R3, RZ, RZ, UR5 ;  /* 0x00000005ff037e24 */ /* 0x000fe2000f8e00ff */
[----:B0-----:R-:W-:-:S02]  /*15f0*/  LOP3.LUT R6, R4, 0xf, RZ, 0xc0, !PT ;  /* 0x0000000f04067812 */ /* 0x001fc400078ec0ff */
[----:B------:R-:W-:Y:S02]  /*1600*/  SHF.R.U32.HI R5, RZ, 0x4, R4 ;  /* 0x00000004ff057819 */ /* 0x000fe40000011604 */
[----:B------:R-:W-:-:S04]  /*1610*/  ISETP.LT.U32.AND P2, PT, R6, UR8, PT ;  /* 0x0000000806007c0c */ /* 0x000fc8000bf41070 */
[----:B------:R-:W-:Y:S01]  /*1620*/  ISETP.GT.AND.EX P2, PT, R3, RZ, PT, P2 ;  /* 0x000000ff0300720c */ /* 0x000fe20003f44320 */
[----:B------:R-:W-:-:S03]  /*1630*/  VIADD R3, R5, 0x8 ;  /* 0x0000000805037836 */ /* 0x000fc60000000000 */
[----:B-1----:R-:W-:Y:S02]  /*1640*/  ISETP.GE.OR P3, PT, R5, UR4, !P2 ;  /* 0x0000000405007c0c */ /* 0x002fe4000d766670 */
[----:B------:R-:W-:-:S11]  /*1650*/  ISETP.GE.OR P2, PT, R3, UR4, !P2 ;  /* 0x0000000403007c0c */ /* 0x000fd6000d746670 */
[----:B------:R-:W0:Y:S01]  /*1660*/  @!P3 LDC.64 R12, c[0x0][0x428] ;  /* 0x00010a00ff0cbb82 */ /* 0x000e220000000a00 */
[C---:B------:R-:W-:Y:S02]  /*1670*/  @!P3 IADD3 R22, P1, PT, R6.reuse, UR20, RZ ;  /* 0x000000140616bc10 */ /* 0x040fe4000ff3e0ff */
[----:B------:R-:W-:-:S03]  /*1680*/  @!P2 IADD3 R18, P0, PT, R6, UR20, RZ ;  /* 0x000000140612ac10 */ /* 0x000fc6000ff1e0ff */
[----:B------:R-:W-:Y:S02]  /*1690*/  @!P3 IMAD.X R23, RZ, RZ, RZ, P1 ;  /* 0x000000ffff17b224 */ /* 0x000fe400008e06ff */
[----:B------:R-:W1:Y:S01]  /*16a0*/  @!P2 LDC.64 R10, c[0x0][0x428] ;  /* 0x00010a00ff0aab82 */ /* 0x000e620000000a00 */
[----:B------:R-:W-:Y:S02]  /*16b0*/  @!P2 IMAD.X R19, RZ, RZ, RZ, P0 ;  /* 0x000000ffff13a224 */ /* 0x000fe400000e06ff */
[----:B------:R-:W-:-:S04]  /*16c0*/  @!P3 IMAD.WIDE.U32 R22, R5, UR21, R22 ;  /* 0x000000150516bc25 */ /* 0x000fc8000f8e0016 */
[----:B------:R-:W-:-:S04]  /*16d0*/  @!P2 IMAD.WIDE.U32 R18, R3, UR21, R18 ;  /* 0x000000150312ac25 */ /* 0x000fc8000f8e0012 */
[----:B------:R-:W-:Y:S02]  /*16e0*/  @!P2 IMAD R16, R3, UR15, R19 ;  /* 0x0000000f0310ac24 */ /* 0x000fe4000f8e0213 */
[----:B------:R-:W-:Y:S01]  /*16f0*/  @!P3 IMAD R6, R5, UR15, R23 ;  /* 0x0000000f0506bc24 */ /* 0x000fe2000f8e0217 */
[----:B------:R-:W3:Y:S01]  /*1700*/  LDC R3, c[0x0][0x434] ;  /* 0x00010d00ff037b82 */ /* 0x000ee20000000800 */
[----:B0-----:R-:W-:-:S04]  /*1710*/  @!P3 LEA R20, P1, R22, R12, 0x2 ;  /* 0x0000000c1614b211 */ /* 0x001fc800078210ff */
[----:B------:R-:W-:Y:S02]  /*1720*/  @!P3 LEA.HI.X R21, R22, R13, R6, 0x2, P1 ;  /* 0x0000000d1615b211 */ /* 0x000fe400008f1406 */
[----:B-1----:R-:W-:Y:S01]  /*1730*/  @!P2 LEA R24, P0, R18, R10, 0x2 ;  /* 0x0000000a1218a211 */ /* 0x002fe200078010ff */
[----:B------:R-:W-:-:S03]  /*1740*/  IMAD.MOV.U32 R10, RZ, RZ, -0x800000 ;  /* 0xff800000ff0a7424 */ /* 0x000fc600078e00ff */
[----:B------:R-:W-:Y:S01]  /*1750*/  @!P2 LEA.HI.X R25, R18, R11, R16, 0x2, P0 ;  /* 0x0000000b1219a211 */ /* 0x000fe200000f1410 */
[----:B------:R-:W-:-:S04]  /*1760*/  IMAD.MOV.U32 R11, RZ, RZ, -0x800000 ;  /* 0xff800000ff0b7424 */ /* 0x000fc800078e00ff */
[----:B--2---:R-:W2:Y:S04]  /*1770*/  @!P2 LDG.E R10, desc[UR10][R24.64] ;  /* 0x0000000a180aa981 */ /* 0x004ea8000c1e1900 */
[----:B------:R0:W4:Y:S01]  /*1780*/  @!P3 LDG.E R11, desc[UR10][R20.64] ;  /* 0x0000000a140bb981 */ /* 0x000122000c1e1900 */
[C---:B------:R-:W-:Y:S02]  /*1790*/  ISETP.GT.U32.AND P1, PT, R4.reuse, 0xff, PT ;  /* 0x000000ff0400780c */ /* 0x040fe40003f24070 */
[----:B------:R-:W-:-:S11]  /*17a0*/  ISETP.GT.U32.AND P0, PT, R4, 0x7f, PT ;  /* 0x0000007f0400780c */ /* 0x000fd60003f04070 */
[----:B------:R-:W1:Y:S02]  /*17b0*/  @!P1 S2R R19, SR_CgaCtaId ;  /* 0x0000000000139919 */ /* 0x000e640000008800 */
[----:B------:R-:W5:Y:S01]  /*17c0*/  @!P0 S2R R17, SR_CgaCtaId ;  /* 0x0000000000118919 */ /* 0x000f620000008800 */
[----:B------:R-:W-:Y:S01]  /*17d0*/  @!P1 MOV R18, 0x400 ;  /* 0x0000040000129802 */ /* 0x000fe20000000f00 */
[----:B------:R-:W3:Y:S01]  /*17e0*/  @!P0 S2R R16, SR_CgaCtaId ;  /* 0x0000000000108919 */ /* 0x000ee20000008800 */
[----:B------:R-:W-:Y:S02]  /*17f0*/  @!P0 MOV R12, 0x400 ;  /* 0x00000400000c8802 */ /* 0x000fe40000000f00 */
[----:B0-----:R-:W-:-:S04]  /*1800*/  @!P1 SHF.L.U32 R20, R4, 0x2, RZ ;  /* 0x0000000204149819 */ /* 0x001fc800000006ff */
[----:B------:R-:W-:Y:S02]  /*1810*/  @!P1 LOP3.LUT R20, R20, 0x3c, RZ, 0xc0, !PT ;  /* 0x0000003c14149812 */ /* 0x000fe400078ec0ff */
[----:B-1----:R-:W-:Y:S01]  /*1820*/  @!P1 LEA R19, R19, R18, 0x18 ;  /* 0x0000001213139211 */ /* 0x002fe200078ec0ff */
[----:B------:R-:W-:Y:S01]  /*1830*/  @!P0 IMAD.SHL.U32 R18, R4, 0x4, RZ ;  /* 0x0000000404128824 */ /* 0x000fe200078e00ff */
[----:B-----5:R-:W-:-:S04]  /*1840*/  @!P0 LEA R17, R17, R12, 0x18 ;  /* 0x0000000c11118211 */ /* 0x020fc800078ec0ff */
[----:B------:R-:W-:Y:S01]  /*1850*/  @!P0 LOP3.LUT R18, R18, 0x3c, RZ, 0xc0, !PT ;  /* 0x0000003c12128812 */ /* 0x000fe200078ec0ff */
[----:B------:R-:W-:-:S04]  /*1860*/  @!P1 IMAD.IADD R20, R20, 0x1, R19 ;  /* 0x0000000114149824 */ /* 0x000fc800078e0213 */
[----:B------:R-:W-:Y:S02]  /*1870*/  @!P0 IMAD.IADD R18, R18, 0x1, R17 ;  /* 0x0000000112128824 */ /* 0x000fe400078e0211 */
[C---:B------:R-:W-:Y:S02]  /*1880*/  @!P1 IMAD R20, R5.reuse, 0x44, R20 ;  /* 0x0000004405149824 */ /* 0x040fe400078e0214 */
[----:B------:R-:W-:Y:S01]  /*1890*/  @!P0 IMAD R5, R5, 0x44, R18 ;  /* 0x0000004405058824 */ /* 0x000fe200078e0212 */
[----:B------:R-:W-:-:S04]  /*18a0*/  @!P0 MOV R13, 0x400 ;  /* 0x00000400000d8802 */ /* 0x000fc80000000f00 */
[----:B---3--:R-:W-:Y:S02]  /*18b0*/  @!P0 LEA R16, R16, R13, 0x18 ;  /* 0x0000000d10108211 */ /* 0x008fe400078ec0ff */
[----:B------:R-:W-:Y:S02]  /*18c0*/  SHF.R.U32.HI R13, RZ, 0x3, R4 ;  /* 0x00000003ff0d7819 */ /* 0x000fe40000011604 */
[----:B------:R-:W-:Y:S02]  /*18d0*/  @!P0 LOP3.LUT R17, R4, 0x7, RZ, 0xc0, !PT ;  /* 0x0000000704118812 */ /* 0x000fe400078ec0ff */
[----:B------:R-:W-:Y:S01]  /*18e0*/  IABS R6, R3 ;  /* 0x0000000300067213 */ /* 0x000fe20000000000 */
[----:B------:R-:W-:Y:S01]  /*18f0*/  @!P0 IMAD R16, R13, 0x4, R16 ;  /* 0x000000040d108824 */ /* 0x000fe200078e0210 */
[----:B------:R-:W-:Y:S01]  /*1900*/  MOV R25, 0xff800000 ;  /* 0xff80000000197802 */ /* 0x000fe20000000f00 */
[----:B------:R-:W-:Y:S01]  /*1910*/  IMAD.MOV.U32 R24, RZ, RZ, -0x800000 ;  /* 0xff800000ff187424 */ /* 0x000fe200078e00ff */
[----:B------:R-:W0:Y:S01]  /*1920*/  I2F.RP R12, R6 ;  /* 0x00000006000c7306 */ /* 0x000e220000209400 */
[----:B------:R-:W-:-:S07]  /*1930*/  @!P0 IMAD R16, R17, 0x44, R16 ;  /* 0x0000004411108824 */ /* 0x000fce00078e0210 */
[----:B0-----:R-:W0:Y:S02]  /*1940*/  MUFU.RCP R12, R12 ;  /* 0x0000000c000c7308 */ /* 0x001e240000001000 */
[----:B0-----:R-:W-:-:S06]  /*1950*/  VIADD R22, R12, 0xffffffe ;  /* 0x0ffffffe0c167836 */ /* 0x001fcc0000000000 */
[----:B------:R-:W0:Y:S02]  /*1960*/  F2I.FTZ.U32.TRUNC.NTZ R23, R22 ;  /* 0x0000001600177305 */ /* 0x000e24000021f000 */
[----:B0-----:R-:W-:Y:S02]  /*1970*/  IMAD.MOV R17, RZ, RZ, -R23 ;  /* 0x000000ffff117224 */ /* 0x001fe400078e0a17 */
[----:B------:R-:W-:Y:S02]  /*1980*/  IMAD.MOV.U32 R22, RZ, RZ, RZ ;  /* 0x000000ffff167224 */ /* 0x000fe400078e00ff */
[----:B------:R-:W-:Y:S01]  /*1990*/  IMAD R18, R17, R6, RZ ;  /* 0x0000000611127224 */ /* 0x000fe200078e02ff */
[----:B------:R-:W-:-:S03]  /*19a0*/  IABS R17, R2 ;  /* 0x0000000200117213 */ /* 0x000fc60000000000 */
[----:B------:R-:W-:Y:S01]  /*19b0*/  IMAD.HI.U32 R18, R23, R18, R22 ;  /* 0x0000001217127227 */ /* 0x000fe200078e0016 */
[----:B------:R-:W-:Y:S01]  /*19c0*/  LOP3.LUT R2, R2, R3, RZ, 0x3c, !PT ;  /* 0x0000000302027212 */ /* 0x000fe200078e3cff */
[----:B------:R-:W-:Y:S01]  /*19d0*/  USHF.R.S32.HI UR4, URZ, 0x1f, UR22 ;  /* 0x0000001fff047899 */ /* 0x000fe20008011416 */
[----:B----4-:R-:W-:Y:S04]  /*19e0*/  @!P1 STS [R20], R11 ;  /* 0x0000000b14009388 */ /* 0x010fe80000000800 */
[----:B--2---:R0:W-:Y:S01]  /*19f0*/  @!P0 STS [R5+0x220], R10 ;  /* 0x0002200a05008388 */ /* 0x0041e20000000800 */
[----:B------:R-:W-:Y:S06]  /*1a00*/  BAR.SYNC.DEFER_BLOCKING 0x0 ;  /* 0x0000000000007b1d */ /* 0x000fec0000010000 */
[----:B------:R-:W-:Y:S04]  /*1a10*/  @!P0 LDS R24, [R16] ;  /* 0x0000000010188984 */ /* 0x000fe80000000800 */
[----:B------:R-:W1:Y:S01]  /*1a20*/  @!P0 LDS R25, [R16+0x220] ;  /* 0x0002200010198984 */ /* 0x000e620000000800 */
[----:B0-----:R-:W-:Y:S01]  /*1a30*/  IMAD.MOV.U32 R5, RZ, RZ, R17 ;  /* 0x000000ffff057224 */ /* 0x001fe200078e0011 */
[----:B------:R-:W-:Y:S01]  /*1a40*/  ISETP.GE.AND P1, PT, R2, RZ, PT ;  /* 0x000000ff0200720c */ /* 0x000fe20003f26270 */
[----:B------:R-:W0:Y:S02]  /*1a50*/  LDC R17, c[0x0][0x3e0] ;  /* 0x0000f800ff117b82 */ /* 0x000e240000000800 */
[----:B------:R-:W-:-:S04]  /*1a60*/  IMAD.HI.U32 R18, R18, R5, RZ ;  /* 0x0000000512127227 */ /* 0x000fc800078e00ff */
[----:B------:R-:W-:Y:S01]  /*1a70*/  IMAD.MOV R10, RZ, RZ, -R18 ;  /* 0x000000ffff0a7224 */ /* 0x000fe200078e0a12 */
[----:B-1----:R-:W-:-:S05]  /*1a80*/  FMNMX.FTZ R12, R25, R24, !PT ;  /* 0x00000018190c7209 */ /* 0x002fca0007810000 */
[----:B------:R-:W1:Y:S01]  /*1a90*/  SHFL.BFLY PT, R11, R12, 0x4, 0x1f ;  /* 0x0c801f000c0b7f89 */ /* 0x000e6200000e0000 */
[----:B------:R-:W-:Y:S01]  /*1aa0*/  IMAD R5, R6, R10, R5 ;  /* 0x0000000a06057224 */ /* 0x000fe200078e0205 */
[----:B-1----:R-:W-:-:S05]  /*1ab0*/  FMNMX.FTZ R10, R12, R11, !PT ;  /* 0x0000000b0c0a7209 */ /* 0x002fca0007810000 */
[----:B------:R-:W1:Y:S01]  /*1ac0*/  SHFL.BFLY PT, R11, R10, 0x2, 0x1f ;  /* 0x0c401f000a0b7f89 */ /* 0x000e6200000e0000 */
[----:B------:R-:W-:-:S13]  /*1ad0*/  ISETP.GT.U32.AND P0, PT, R6, R5, PT ;  /* 0x000000050600720c */ /* 0x000fda0003f04070 */
[----:B------:R-:W-:Y:S02]  /*1ae0*/  @!P0 IADD3 R5, PT, PT, R5, -R6, RZ ;  /* 0x8000000605058210 */ /* 0x000fe40007ffe0ff */
[----:B-1----:R-:W-:-:S05]  /*1af0*/  FMNMX.FTZ R11, R10, R11, !PT ;  /* 0x0000000b0a0b7209 */ /* 0x002fca0007810000 */
[----:B------:R-:W1:Y:S01]  /*1b00*/  SHFL.BFLY PT, R2, R11, 0x1, 0x1f ;  /* 0x0c201f000b027f89 */ /* 0x000e6200000e0000 */
[----:B------:R-:W-:Y:S01]  /*1b10*/  ISETP.GE.U32.AND P2, PT, R5, R6, PT ;  /* 0x000000060500720c */ /* 0x000fe20003f46070 */
[----:B------:R-:W-:Y:S01]  /*1b20*/  @!P0 VIADD R18, R18, 0x1 ;  /* 0x0000000112128836 */ /* 0x000fe20000000000 */
[----:B------:R-:W-:-:S11]  /*1b30*/  ISETP.NE.AND P0, PT, R3, RZ, PT ;  /* 0x000000ff0300720c */ /* 0x000fd60003f05270 */
[----:B------:R-:W-:-:S04]  /*1b40*/  @P2 VIADD R18, R18, 0x1 ;  /* 0x0000000112122836 */ /* 0x000fc80000000000 */
[----:B------:R-:W-:Y:S01]  /*1b50*/  @!P1 IMAD.MOV R18, RZ, RZ, -R18 ;  /* 0x000000ffff129224 */ /* 0x000fe200078e0a12 */
[----:B------:R-:W-:Y:S02]  /*1b60*/  @!P0 LOP3.LUT R18, RZ, R3, RZ, 0x33, !PT ;  /* 0x00000003ff128212 */ /* 0x000fe400078e33ff */
[----:B-1----:R-:W-:-:S04]  /*1b70*/  FMNMX.FTZ R2, R11, R2, !PT ;  /* 0x000000020b027209 */ /* 0x002fc80007810000 */
[----:B------:R-:W-:Y:S01]  /*1b80*/  FSETP.NEU.FTZ.AND P0, PT, R2, -INF , PT ;  /* 0xff8000000200780b */ /* 0x000fe20003f1d000 */
[----:B------:R-:W-:-:S03]  /*1b90*/  ULOP3.LUT UR4, UR4, 0x1, URZ, 0xfc, !UPT ;  /* 0x0000000104047892 */ /* 0x000fc6000f8efcff */
[----:B------:R-:W-:-:S05]  /*1ba0*/  FSEL R2, R2, RZ, P0 ;  /* 0x000000ff02027208 */ /* 0x000fca0000000000 */
[C---:B------:R-:W-:Y:S01]  /*1bb0*/  FADD.FTZ R11, -R2.reuse, R24 ;  /* 0x00000018020b7221 */ /* 0x040fe20000010100 */
[----:B------:R-:W-:Y:S01]  /*1bc0*/  FADD.FTZ R16, -R2, R25 ;  /* 0x0000001902107221 */ /* 0x000fe20000010100 */
[----:B------:R-:W-:Y:S01]  /*1bd0*/  IMAD R5, R18, UR4, RZ ;  /* 0x0000000412057c24 */ /* 0x000fe2000f8e02ff */
[----:B0-----:R-:W-:Y:S01]  /*1be0*/  IABS R12, R17 ;  /* 0x00000011000c7213 */ /* 0x001fe20000000000 */
[----:B------:R-:W-:Y:S01]  /*1bf0*/  FMUL.FTZ R11, R11, 1.4426950216293334961 ;  /* 0x3fb8aa3b0b0b7820 */ /* 0x000fe20000410000 */
[----:B------:R-:W-:Y:S01]  /*1c00*/  FMUL.FTZ R16, R16, 1.4426950216293334961 ;  /* 0x3fb8aa3b10107820 */ /* 0x000fe20000410000 */
[----:B------:R-:W0:Y:S01]  /*1c10*/  LDCU UR4, c[0x0][0x430] ;  /* 0x00008600ff0477ac */ /* 0x000e220008000800 */
[----:B------:R-:W-:Y:S02]  /*1c20*/  IABS R19, R5 ;  /* 0x0000000500137213 */ /* 0x000fe40000000000 */
[----:B------:R-:W-:Y:S08]  /*1c30*/  MUFU.EX2 R6, R16 ;  /* 0x0000001000067308 */ /* 0x000ff00000000800 */
[----:B------:R-:W1:Y:S08]  /*1c40*/  MUFU.EX2 R11, R11 ;  /* 0x0000000b000b7308 */ /* 0x000e700000000800 */
[----:B------:R-:W2:Y:S08]  /*1c50*/  I2F.RP R20, R19 ;  /* 0x0000001300147306 */ /* 0x000eb00000209400 */
[----:B------:R-:W3:Y:S01]  /*1c60*/  I2F.RP R10, R12 ;  /* 0x0000000c000a7306 */ /* 0x000ee20000209400 */
[----:B-1----:R-:W-:-:S07]  /*1c70*/  FADD.FTZ R6, R11, R6 ;  /* 0x000000060b067221 */ /* 0x002fce0000010000 */
[----:B--2---:R-:W1:Y:S01]  /*1c80*/  MUFU.RCP R30, R20 ;  /* 0x00000014001e7308 */ /* 0x004e620000001000 */
[----:B------:R-:W2:Y:S07]  /*1c90*/  SHFL.BFLY PT, R21, R6, 0x4, 0x1f ;  /* 0x0c801f0006157f89 */ /* 0x000eae00000e0000 */
[----:B---3--:R-:W3:Y:S01]  /*1ca0*/  MUFU.RCP R26, R10 ;  /* 0x0000000a001a7308 */ /* 0x008ee20000001000 */
[----:B-1----:R-:W-:-:S07]  /*1cb0*/  VIADD R30, R30, 0xffffffe ;  /* 0x0ffffffe1e1e7836 */ /* 0x002fce0000000000 */
[----:B------:R-:W1:Y:S01]  /*1cc0*/  F2I.FTZ.U32.TRUNC.NTZ R31, R30 ;  /* 0x0000001e001f7305 */ /* 0x000e62000021f000 */
[----:B---3--:R-:W-:Y:S02]  /*1cd0*/  VIADD R26, R26, 0xffffffe ;  /* 0x0ffffffe1a1a7836 */ /* 0x008fe40000000000 */
[----:B--2---:R-:W-:-:S05]  /*1ce0*/  FADD.FTZ R21, R6, R21 ;  /* 0x0000001506157221 */ /* 0x004fca0000010000 */
[----:B------:R-:W2:Y:S01]  /*1cf0*/  F2I.FTZ.U32.TRUNC.NTZ R27, R26 ;  /* 0x0000001a001b7305 */ /* 0x000ea2000021f000 */
[----:B------:R-:W3:Y:S01]  /*1d00*/  SHFL.BFLY PT, R20, R21, 0x2, 0x1f ;  /* 0x0c401f0015147f89 */ /* 0x000ee200000e0000 */
[----:B-1----:R-:W-:Y:S01]  /*1d10*/  IADD3 R22, PT, PT, RZ, -R31, RZ ;  /* 0x8000001fff167210 */ /* 0x002fe20007ffe0ff */
[----:B------:R-:W-:Y:S02]  /*1d20*/  VIADD R16, R19, UR18 ;  /* 0x0000001213107c36 */ /* 0x000fe40008000000 */
[----:B------:R-:W-:Y:S02]  /*1d30*/  IMAD.MOV.U32 R30, RZ, RZ, RZ ;  /* 0x000000ffff1e7224 */ /* 0x000fe400078e00ff */
[----:B------:R-:W-:Y:S02]  /*1d40*/  IMAD R22, R22, R19, RZ ;  /* 0x0000001316167224 */ /* 0x000fe400078e02ff */
[----:B--2---:R-:W-:Y:S01]  /*1d50*/  IMAD.MOV R11, RZ, RZ, -R27 ;  /* 0x000000ffff0b7224 */ /* 0x004fe200078e0a1b */
[----:B------:R-:W-:Y:S01]  /*1d60*/  IABS R6, R5 ;  /* 0x0000000500067213 */ /* 0x000fe20000000000 */
[----:B------:R-:W-:Y:S01]  /*1d70*/  IMAD.HI.U32 R22, R31, R22, R30 ;  /* 0x000000161f167227 */ /* 0x000fe200078e001e */
[----:B------:R-:W-:-:S03]  /*1d80*/  IABS R10, R16 ;  /* 0x00000010000a7213 */ /* 0x000fc60000000000 */
[----:B------:R-:W-:Y:S02]  /*1d90*/  IMAD R11, R11, R12, RZ ;  /* 0x0000000c0b0b7224 */ /* 0x000fe400078e02ff */
[----:B------:R-:W-:Y:S02]  /*1da0*/  IMAD.MOV.U32 R26, RZ, RZ, RZ ;  /* 0x000000ffff1a7224 */ /* 0x000fe400078e00ff */
[----:B------:R-:W-:Y:S02]  /*1db0*/  IMAD.MOV R6, RZ, RZ, -R6 ;  /* 0x000000ffff067224 */ /* 0x000fe400078e0a06 */
[----:B------:R-:W-:-:S04]  /*1dc0*/  IMAD.HI.U32 R11, R27, R11, R26 ;  /* 0x0000000b1b0b7227 */ /* 0x000fc800078e001a */
[----:B------:R-:W-:-:S04]  /*1dd0*/  IMAD.HI.U32 R23, R22, R10, RZ ;  /* 0x0000000a16177227 */ /* 0x000fc800078e00ff */
[----:B---3--:R-:W-:Y:S01]  /*1de0*/  FADD.FTZ R20, R21, R20 ;  /* 0x0000001415147221 */ /* 0x008fe20000010000 */
[----:B------:R-:W-:-:S04]  /*1df0*/  IMAD.HI.U32 R11, R11, R10, RZ ;  /* 0x0000000a0b0b7227 */ /* 0x000fc800078e00ff */
[--C-:B------:R-:W-:Y:S01]  /*1e00*/  IMAD R6, R23, R6, R10.reuse ;  /* 0x0000000617067224 */ /* 0x100fe200078e020a */
[----:B------:R-:W-:Y:S01]  /*1e10*/  IADD3 R27, PT, PT, -R11, RZ, RZ ;  /* 0x000000ff0b1b7210 */ /* 0x000fe20007ffe1ff */
[----:B------:R-:W1:Y:S03]  /*1e20*/  SHFL.BFLY PT, R21, R20, 0x1, 0x1f ;  /* 0x0c201f0014157f89 */ /* 0x000e6600000e0000 */
[----:B------:R-:W-:Y:S01]  /*1e30*/  ISETP.GT.U32.AND P2, PT, R19, R6, PT ;  /* 0x000000061300720c */ /* 0x000fe20003f44070 */
[----:B------:R-:W-:-:S05]  /*1e40*/  IMAD R27, R12, R27, R10 ;  /* 0x0000001b0c1b7224 */ /* 0x000fca00078e020a */
[----:B------:R-:W-:-:S07]  /*1e50*/  ISETP.GT.U32.AND P0, PT, R12, R27, PT ;  /* 0x0000001b0c00720c */ /* 0x000fce0003f04070 */
[----:B------:R-:W-:-:S05]  /*1e60*/  @!P2 IMAD.IADD R6, R6, 0x1, -R19 ;  /* 0x000000010606a824 */ /* 0x000fca00078e0a13 */
[-C--:B------:R-:W-:Y:S01]  /*1e70*/  ISETP.GE.U32.AND P1, PT, R6, R19.reuse, PT ;  /* 0x000000130600720c */ /* 0x080fe20003f26070 */
[----:B------:R-:W-:Y:S01]  /*1e80*/  @!P0 IMAD.IADD R27, R27, 0x1, -R12 ;  /* 0x000000011b1b8824 */ /* 0x000fe200078e0a0c */
[----:B------:R-:W-:Y:S01]  /*1e90*/  LOP3.LUT R6, R16, R19, RZ, 0x3c, !PT ;  /* 0x0000001310067212 */ /* 0x000fe200078e3cff */
[----:B------:R-:W-:Y:S02]  /*1ea0*/  @!P2 VIADD R23, R23, 0x1 ;  /* 0x000000011717a836 */ /* 0x000fe40000000000 */
[----:B-1----:R-:W-:Y:S01]  /*1eb0*/  FADD.FTZ R21, R20, R21 ;  /* 0x0000001514157221 */ /* 0x002fe20000010000 */
[----:B------:R-:W-:Y:S02]  /*1ec0*/  LOP3.LUT R16, R16, R17, RZ, 0x3c, !PT ;  /* 0x0000001110107212 */ /* 0x000fe400078e3cff */
[----:B------:R-:W-:Y:S01]  /*1ed0*/  ISETP.GE.U32.AND P4, PT, R27, R12, PT ;  /* 0x0000000c1b00720c */ /* 0x000fe20003f86070 */
[----:B------:R-:W-:Y:S01]  /*1ee0*/  @!P0 VIADD R11, R11, 0x1 ;  /* 0x000000010b0b8836 */ /* 0x000fe20000000000 */
[----:B------:R-:W-:-:S02]  /*1ef0*/  ISETP.GE.AND P2, PT, R16, RZ, PT ;  /* 0x000000ff1000720c */ /* 0x000fc40003f46270 */
[----:B------:R-:W-:Y:S01]  /*1f00*/  ISETP.NE.AND P0, PT, R17, RZ, PT ;  /* 0x000000ff1100720c */ /* 0x000fe20003f05270 */
[----:B------:R-:W-:Y:S01]  /*1f10*/  @P1 VIADD R23, R23, 0x1 ;  /* 0x0000000117171836 */ /* 0x000fe20000000000 */
[----:B------:R-:W-:Y:S02]  /*1f20*/  FSETP.NE.FTZ.AND P1, PT, R21, RZ, PT ;  /* 0x000000ff1500720b */ /* 0x000fe40003f35000 */
[----:B------:R-:W-:Y:S02]  /*1f30*/  ISETP.GE.AND P3, PT, R6, RZ, PT ;  /* 0x000000ff0600720c */ /* 0x000fe40003f66270 */
[----:B------:R-:W-:-:S03]  /*1f40*/  ISETP.NE.AND P5, PT, R5, RZ, PT ;  /* 0x000000ff0500720c */ /* 0x000fc60003fa5270 */
[----:B------:R-:W-:-:S04]  /*1f50*/  @P4 VIADD R11, R11, 0x1 ;  /* 0x000000010b0b4836 */ /* 0x000fc80000000000 */
[----:B------:R-:W-:Y:S01]  /*1f60*/  @!P2 IMAD.MOV R11, RZ, RZ, -R11 ;  /* 0x000000ffff0ba224 */ /* 0x000fe200078e0a0b */
[----:B------:R-:W-:Y:S01]  /*1f70*/  @!P0 LOP3.LUT R11, RZ, R17, RZ, 0x33, !PT ;  /* 0x00000011ff0b8212 */ /* 0x000fe200078e33ff */
[----:B------:R-:W1:Y:S01]  /*1f80*/  @P1 MUFU.LG2 R21, R21 ;  /* 0x0000001500151308 */ /* 0x000e620000000c00 */
[----:B------:R-:W-:Y:S02]  /*1f90*/  LOP3.LUT P0, RZ, R4, 0x387, RZ, 0xc0, !PT ;  /* 0x0000038704ff7812 */ /* 0x000fe4000780c0ff */
[----:B------:R-:W-:Y:S02]  /*1fa0*/  @!P3 IADD3 R23, PT, PT, -R23, RZ, RZ ;  /* 0x000000ff1717b210 */ /* 0x000fe40007ffe1ff */
[----:B------:R-:W-:Y:S02]  /*1fb0*/  ISETP.NE.AND P3, PT, R18, RZ, PT ;  /* 0x000000ff1200720c */ /* 0x000fe40003f65270 */
[----:B------:R-:W-:Y:S02]  /*1fc0*/  @!P5 LOP3.LUT R23, RZ, R19, RZ, 0x33, !PT ;  /* 0x00000013ff17d212 */ /* 0x000fe400078e33ff */
[----:B------:R-:W-:-:S02]  /*1fd0*/  SEL R10, RZ, 0x1, !P3 ;  /* 0x00000001ff0a7807 */ /* 0x000fc40005800000 */
[----:B------:R-:W-:Y:S02]  /*1fe0*/  SHF.R.S32.HI R27, RZ, 0x1f, R5 ;  /* 0x0000001fff1b7819 */ /* 0x000fe40000011405 */
[----:B------:R-:W-:Y:S02]  /*1ff0*/  ISETP.LT.U32.AND P2, PT, R14, R23, PT ;  /* 0x000000170e00720c */ /* 0x000fe40003f41070 */
[----:B------:R-:W-:Y:S01]  /*2000*/  SHF.R.S32.HI R19, RZ, 0x1f, R23 ;  /* 0x0000001fff137819 */ /* 0x000fe20000011417 */
[----:B0-----:R-:W-:Y:S01]  /*2010*/  IMAD R6, R3, UR4, RZ ;  /* 0x0000000403067c24 */ /* 0x001fe2000f8e02ff */
[----:B------:R-:W-:Y:S01]  /*2020*/  LOP3.LUT R10, R27, R10, RZ, 0xfc, !PT ;  /* 0x0000000a1b0a7212 */ /* 0x000fe200078efcff */
[----:B------:R-:W-:Y:S01]  /*2030*/  IMAD R3, R11, UR9, RZ ;  /* 0x000000090b037c24 */ /* 0x000fe2000f8e02ff */
[----:B------:R-:W-:Y:S01]  /*2040*/  ISETP.LT.AND.EX P2, PT, R15, R19, PT, P2 ;  /* 0x000000130f00720c */ /* 0x000fe20003f41320 */
[----:B------:R-:W-:Y:S01]  /*2050*/  BSSY.RECONVERGENT B1, `(.L_x_125) ;  /* 0x0000129000017945 */ /* 0x000fe20003800200 */
[----:B------:R-:W-:-:S02]  /*2060*/  IMAD.MOV.U32 R22, RZ, RZ, 0x7f800000 ;  /* 0x7f800000ff167424 */ /* 0x000fc400078e00ff */
[----:B-1----:R-:W-:Y:S01]  /*2070*/  @P1 FFMA.FTZ R22, R21, 0.69314718246459960938, R2 ;  /* 0x3f31721815161823 */ /* 0x002fe20000010002 */
[----:B------:R-:W-:Y:S01]  /*2080*/  IMAD R5, R5, R6, RZ ;  /* 0x0000000605057224 */ /* 0x000fe200078e02ff */
[----:B------:R-:W-:Y:S01]  /*2090*/  SEL R6, R14, R23, P2 ;  /* 0x000000170e067207 */ /* 0x000fe20001000000 */
[----:B------:R-:W-:Y:S01]  /*20a0*/  IMAD R3, R10, R3, RZ ;  /* 0x000000030a037224 */ /* 0x000fe200078e02ff */
        /* <DEDUP_REMOVED lines=13> */
[----:B------:R-:W-:Y:S02]  /*2180*/  IMAD R12, R11, UR19, RZ ;  /* 0x000000130b0c7c24 */ /* 0x000fe4000f8e02ff */
[C---:B------:R-:W-:Y:S01]  /*2190*/  IMAD.WIDE.U32 R14, R17.reuse, UR19, RZ ;  /* 0x00000013110e7c25 */ /* 0x040fe2000f8e00ff */
        /* <DEDUP_REMOVED lines=36> */
.L_x_128:
[----:B------:R-:W-:Y:S01]  /*23e0*/  IMAD.MOV.U32 R14, RZ, RZ, R2 ;  /* 0x000000ffff0e7224 */ /* 0x000fe200078e0002 */
[----:B------:R-:W-:Y:S01]  /*23f0*/  MOV R19, RZ ;  /* 0x000000ff00137202 */ /* 0x000fe20000000f00 */
[----:B------:R-:W-:Y:S01]  /*2400*/  IMAD.MOV.U32 R20, RZ, RZ, R30 ;  /* 0x000000ffff147224 */ /* 0x000fe200078e001e */
[----:B------:R-:W-:Y:S02]  /*2410*/  MOV R16, 0x2430 ;  /* 0x0000243000107802 */ /* 0x000fe40000000f00 */
[----:B------:R-:W-:Y:S05]  /*2420*/  CALL.REL.NOINC `($__internal_3_$__cuda_sm20_div_s64) ;  /* 0x0000001c00507944 */ /* 0x000fea0003c00000 */
[----:B------:R-:W-:Y:S02]  /*2430*/  IADD3 R15, PT, PT, -R12, RZ, RZ ;  /* 0x000000ff0c0f7210 */ /* 0x000fe40007ffe1ff */
[----:B------:R-:W-:-:S03]  /*2440*/  MOV R31, R11 ;  /* 0x0000000b001f7202 */ /* 0x000fc60000000f00 */
[----:B------:R-:W-:Y:S01]  /*2450*/  IMAD R10, R30, R15, R2 ;  /* 0x0000000f1e0a7224 */ /* 0x000fe200078e0202 */
[----:B------:R-:W-:-:S07]  /*2460*/  MOV R30, R12 ;  /* 0x0000000c001e7202 */ /* 0x000fce0000000f00 */
.L_x_129:
        /* <DEDUP_REMOVED lines=20> */
[----:B------:R-:W-:-:S13]  /*25b0*/  ISETP.GT.U32.AND P1, PT, R14, R11, PT ;  /* 0x0000000b0e00720c */ /* 0x000fda0003f24070 */
[----:B------:R-:W-:Y:S02]  /*25c0*/  @!P1 IMAD.IADD R11, R11, 0x1, -R14 ;  /* 0x000000010b0b9824 */ /* 0x000fe400078e0a0e */
[----:B------:R-:W-:Y:S01]  /*25d0*/  @!P1 VIADD R2, R2, 0x1 ;  /* 0x0000000102029836 */ /* 0x000fe20000000000 */
[----:B------:R-:W-:Y:S02]  /*25e0*/  ISETP.NE.AND P1, PT, RZ, UR19, PT ;  /* 0x00000013ff007c0c */ /* 0x000fe4000bf25270 */
[----:B------:R-:W-:Y:S02]  /*25f0*/  ISETP.GE.U32.AND P2, PT, R11, R14, PT ;  /* 0x0000000e0b00720c */ /* 0x000fe40003f46070 */
[----:B------:R-:W-:Y:S01]  /*2600*/  IADD3 R11, PT, PT, R19, R29, RZ ;  /* 0x0000001d130b7210 */ /* 0x000fe20007ffe0ff */
[----:B------:R-:W-:-:S04]  /*2610*/  IMAD.WIDE.U32 R28, R18, R32, RZ ;  /* 0x00000020121c7225 */ /* 0x000fc800078e00ff */
[----:B------:R-:W-:-:S04]  /*2620*/  IMAD R11, R11, R32, RZ ;  /* 0x000000200b0b7224 */ /* 0x000fc800078e02ff */
[----:B------:R-:W-:Y:S02]  /*2630*/  IMAD R11, R33, R18, R11 ;  /* 0x00000012210b7224 */ /* 0x000fe400078e020b */
[----:B------:R-:W-:Y:S02]  /*2640*/  @P2 IADD3 R2, PT, PT, R2, 0x1, RZ ;  /* 0x0000000102022810 */ /* 0x000fe40007ffe0ff */
[----:B------:R-:W-:Y:S02]  /*2650*/  IMAD.IADD R18, R29, 0x1, R11 ;  /* 0x000000011d127824 */ /* 0x000fe400078e020b */
[----:B------:R-:W-:Y:S02]  /*2660*/  @!P0 IADD3 R2, PT, PT, -R2, RZ, RZ ;  /* 0x000000ff02028210 */ /* 0x000fe40007ffe1ff */
[----:B------:R-:W-:Y:S02]  /*2670*/  @!P1 LOP3.LUT R2, RZ, UR19, RZ, 0x33, !PT ;  /* 0x00000013ff029c12 */ /* 0x000fe4000f8e33ff */
[----:B------:R-:W-:-:S03]  /*2680*/  LOP3.LUT R0, R31, R18, RZ, 0xfc, !PT ;  /* 0x000000121f007212 */ /* 0x000fc600078efcff */
[----:B------:R-:W-:Y:S01]  /*2690*/  IMAD.MOV R11, RZ, RZ, -R2 ;  /* 0x000000ffff0b7224 */ /* 0x000fe200078e0a02 */
[----:B------:R-:W-:-:S03]  /*26a0*/  ISETP.NE.U32.AND P0, PT, R0, RZ, PT ;  /* 0x000000ff0000720c */ /* 0x000fc60003f05070 */
[----:B------:R-:W-:-:S10]  /*26b0*/  IMAD R0, R11, UR19, R10 ;  /* 0x000000130b007c24 */ /* 0x000fd4000f8e020a */
        /* <DEDUP_REMOVED lines=22> */
.L_x_131:
[----:B------:R-:W-:Y:S01]  /*2820*/  IMAD.MOV.U32 R14, RZ, RZ, R30 ;  /* 0x000000ffff0e7224 */ /* 0x000fe200078e001e */
[----:B------:R-:W-:Y:S01]  /*2830*/  MOV R19, R31 ;  /* 0x0000001f00137202 */ /* 0x000fe20000000f00 */
[----:B------:R-:W-:Y:S01]  /*2840*/  IMAD.MOV.U32 R20, RZ, RZ, R28 ;  /* 0x000000ffff147224 */ /* 0x000fe200078e001c */
[----:B------:R-:W-:Y:S02]  /*2850*/  MOV R16, 0x2870 ;  /* 0x0000287000107802 */ /* 0x000fe40000000f00 */
[----:B------:R-:W-:Y:S05]  /*2860*/  CALL.REL.NOINC `($__internal_3_$__cuda_sm20_div_s64) ;  /* 0x0000001800407944 */ /* 0x000fea0003c00000 */
[----:B------:R-:W-:-:S05]  /*2870*/  IADD3 R11, PT, PT, -R12, RZ, RZ ;  /* 0x000000ff0c0b7210 */ /* 0x000fca0007ffe1ff */
[----:B------:R-:W-:Y:S02]  /*2880*/  IMAD R28, R11, R28, R30 ;  /* 0x0000001c0b1c7224 */ /* 0x000fe400078e021e */
.L_x_132:
[----:B------:R-:W-:Y:S05]  /*2890*/  BSYNC.RECONVERGENT B0 ;  /* 0x0000000000007941 */ /* 0x000fea0003800200 */
.L_x_130:
        /* <DEDUP_REMOVED lines=10> */
[----:B------:R-:W-:-:S03]  /*2940*/  ISETP.NE.AND P5, PT, R9, RZ, PT ;  /* 0x000000ff0900720c */ /* 0x000fc60003fa5270 */
[----:B------:R-:W-:Y:S01]  /*2950*/  IMAD.MOV R30, RZ, RZ, -R30 ;  /* 0x000000ffff1e7224 */ /* 0x000fe200078e0a1e */
[----:B0-----:R-:W-:-:S03]  /*2960*/  UISETP.NE.AND UP0, UPT, UR8, URZ, UPT ;  /* 0x000000ff0800728c */ /* 0x001fc6000bf05270 */
[----:B-1----:R-:W0:Y:S01]  /*2970*/  MUFU.RCP R10, R10 ;  /* 0x0000000a000a7308 */ /* 0x002e220000001000 */
[----:B--2---:R-:W-:Y:S02]  /*2980*/  USEL UR8, UR4, 0x1, UP0 ;  /* 0x0000000104087887 */ /* 0x004fe40008000000 */
[----:B------:R-:W-:-:S05]  /*2990*/  UIMAD UR4, UR5, UR4, URZ ;  /* 0x00000004050472a4 */ /* 0x000fca000f8e02ff */
[----:B---3--:R-:W1:Y:S01]  /*29a0*/  MUFU.RCP R20, R23 ;  /* 0x0000001700147308 */ /* 0x008e620000001000 */
[----:B------:R-:W-:Y:S02]  /*29b0*/  USHF.R.S32.HI UR12, URZ, 0x1f, UR8 ;  /* 0x0000001fff0c7899 */ /* 0x000fe40008011408 */
[----:B------:R-:W-:-:S05]  /*29c0*/  UIMAD UR5, UR8, UR5, URZ ;  /* 0x00000005080572a4 */ /* 0x000fca000f8e02ff */
[----:B------:R-:W-:Y:S01]  /*29d0*/  I2F.U32.RP R11, R14 ;  /* 0x0000000e000b7306 */ /* 0x000fe20000209000 */
[----:B0-----:R-:W-:-:S07]  /*29e0*/  VIADD R26, R10, 0xffffffe ;  /* 0x0ffffffe0a1a7836 */ /* 0x001fce0000000000 */
[----:B------:R-:W0:Y:S01]  /*29f0*/  F2I.FTZ.U32.TRUNC.NTZ R27, R26 ;  /* 0x0000001a001b7305 */ /* 0x000e22000021f000 */
[----:B-1----:R-:W-:Y:S01]  /*2a00*/  VIADD R20, R20, 0xffffffe ;  /* 0x0ffffffe14147836 */ /* 0x002fe20000000000 */
[----:B------:R-:W-:-:S06]  /*2a10*/  IABS R23, R28 ;  /* 0x0000001c00177213 */ /* 0x000fcc0000000000 */
[----:B------:R1:W-:Y:S01]  /*2a20*/  F2I.FTZ.U32.TRUNC.NTZ R21, R20 ;  /* 0x0000001400157305 */ /* 0x0003e2000021f000 */
[----:B0-----:R-:W-:-:S07]  /*2a30*/  IMAD.MOV R34, RZ, RZ, -R27 ;  /* 0x000000ffff227224 */ /* 0x001fce00078e0a1b */
[----:B------:R-:W0:Y:S01]  /*2a40*/  MUFU.RCP R35, R11 ;  /* 0x0000000b00237308 */ /* 0x000e220000001000 */
[----:B------:R-:W-:Y:S02]  /*2a50*/  IMAD.MOV.U32 R26, RZ, RZ, RZ ;  /* 0x000000ffff1a7224 */ /* 0x000fe400078e00ff */
[----:B------:R-:W-:Y:S02]  /*2a60*/  IMAD R34, R34, R19, RZ ;  /* 0x0000001322227224 */ /* 0x000fe400078e02ff */
[----:B-1----:R-:W-:-:S03]  /*2a70*/  HFMA2 R20, -RZ, RZ, 0, 0 ;  /* 0x00000000ff147431 */ /* 0x002fc600000001ff */
[----:B------:R-:W1:Y:S01]  /*2a80*/  I2F.U32.RP R10, R15 ;  /* 0x0000000f000a7306 */ /* 0x000e620000209000 */
[----:B------:R-:W-:-:S06]  /*2a90*/  IMAD.HI.U32 R34, R27, R34, R26 ;  /* 0x000000221b227227 */ /* 0x000fcc00078e001a */
[----:B------:R-:W-:Y:S01]  /*2aa0*/  IMAD.HI.U32 R27, R34, R23, RZ ;  /* 0x00000017221b7227 */ /* 0x000fe200078e00ff */
[----:B------:R-:W2:Y:S01]  /*2ab0*/  I2F.U32.RP R32, R18 ;  /* 0x0000001200207306 */ /* 0x000ea20000209000 */
[----:B0-----:R-:W-:Y:S02]  /*2ac0*/  IADD3 R35, PT, PT, R35, 0xffffffe, RZ ;  /* 0x0ffffffe23237810 */ /* 0x001fe40007ffe0ff */
[----:B------:R-:W-:Y:S02]  /*2ad0*/  IMAD.MOV R11, RZ, RZ, -R21 ;  /* 0x000000ffff0b7224 */ /* 0x000fe400078e0a15 */
[----:B------:R-:W-:Y:S02]  /*2ae0*/  IMAD R30, R27, R30, R23 ;  /* 0x0000001e1b1e7224 */ /* 0x000fe400078e0217 */
[----:B------:R-:W-:Y:S01]  /*2af0*/  IMAD R26, R11, R16, RZ ;  /* 0x000000100b1a7224 */ /* 0x000fe200078e02ff */
[----:B------:R-:W0:Y:S01]  /*2b00*/  F2I.FTZ.U32.TRUNC.NTZ R35, R35 ;  /* 0x0000002300237305 */ /* 0x000e22000021f000 */
[----:B------:R-:W-:Y:S01]  /*2b10*/  IMAD.MOV.U32 R34, RZ, RZ, RZ ;  /* 0x000000ffff227224 */ /* 0x000fe200078e00ff */
[----:B------:R-:W-:Y:S01]  /*2b20*/  ISETP.GT.U32.AND P3, PT, R19, R30, PT ;  /* 0x0000001e1300720c */ /* 0x000fe20003f64070 */
[----:B------:R-:W-:Y:S01]  /*2b30*/  IMAD.HI.U32 R26, R21, R26, R20 ;  /* 0x0000001a151a7227 */ /* 0x000fe200078e0014 */
[----:B------:R-:W-:-:S02]  /*2b40*/  IABS R21, R12 ;  /* 0x0000000c00157213 */ /* 0x000fc40000000000 */
[----:B------:R-:W-:Y:S02]  /*2b50*/  IABS R20, R7 ;  /* 0x0000000700147213 */ /* 0x000fe40000000000 */
[----:B-1----:R-:W1:Y:S01]  /*2b60*/  MUFU.RCP R10, R10 ;  /* 0x0000000a000a7308 */ /* 0x002e620000001000 */
[----:B------:R-:W-:Y:S01]  /*2b70*/  IMAD.HI.U32 R23, R26, R21, RZ ;  /* 0x000000151a177227 */ /* 0x000fe200078e00ff */
[----:B------:R-:W-:-:S03]  /*2b80*/  LOP3.LUT R26, R28, R9, RZ, 0x3c, !PT ;  /* 0x000000091c1a7212 */ /* 0x000fc600078e3cff */
[----:B------:R-:W-:Y:S01]  /*2b90*/  IMAD.MOV R20, RZ, RZ, -R20 ;  /* 0x000000ffff147224 */ /* 0x000fe200078e0a14 */
[----:B------:R-:W-:Y:S01]  /*2ba0*/  ISETP.GE.AND P2, PT, R26, RZ, PT ;  /* 0x000000ff1a00720c */ /* 0x000fe20003f46270 */
[----:B------:R-:W-:Y:S01]  /*2bb0*/  @!P3 IMAD.IADD R30, R30, 0x1, -R19 ;  /* 0x000000011e1eb824 */ /* 0x000fe200078e0a13 */
[----:B--2---:R-:W2:Y:S01]  /*2bc0*/  MUFU.RCP R32, R32 ;  /* 0x0000002000207308 */ /* 0x004ea20000001000 */
[----:B------:R-:W-:Y:S01]  /*2bd0*/  IMAD R21, R23, R20, R21 ;  /* 0x0000001417157224 */ /* 0x000fe200078e0215 */
[----:B0-----:R-:W-:Y:S02]  /*2be0*/  IADD3 R11, PT, PT, RZ, -R35, RZ ;  /* 0x80000023ff0b7210 */ /* 0x001fe40007ffe0ff */
[----:B------:R-:W-:Y:S01]  /*2bf0*/  ISETP.GE.U32.AND P6, PT, R30, R19, PT ;  /* 0x000000131e00720c */ /* 0x000fe20003fc6070 */
[----:B------:R-:W-:Y:S01]  /*2c00*/  HFMA2 R30, -RZ, RZ, 0, 0 ;  /* 0x00000000ff1e7431 */ /* 0x000fe200000001ff */
[----:B------:R-:W-:Y:S01]  /*2c10*/  ISETP.GT.U32.AND P1, PT, R16, R21, PT ;  /* 0x000000151000720c */ /* 0x000fe20003f24070 */
[----:B------:R-:W-:Y:S01]  /*2c20*/  IMAD R20, R11, R14, RZ ;  /* 0x0000000e0b147224 */ /* 0x000fe200078e02ff */
[----:B------:R-:W-:-:S02]  /*2c30*/  IABS R11, R2 ;  /* 0x00000002000b7213 */ /* 0x000fc40000000000 */
[----:B-1----:R-:W-:Y:S01]  /*2c40*/  IADD3 R31, PT, PT, R10, 0xffffffe, RZ ;  /* 0x0ffffffe0a1f7810 */ /* 0x002fe20007ffe0ff */
[----:B------:R-:W-:Y:S01]  /*2c50*/  IMAD.HI.U32 R20, R35, R20, R34 ;  /* 0x0000001423147227 */ /* 0x000fe200078e0022 */
[----:B------:R-:W-:Y:S02]  /*2c60*/  IABS R10, R17 ;  /* 0x00000011000a7213 */ /* 0x000fe40000000000 */
[----:B------:R-:W-:Y:S02]  /*2c70*/  LOP3.LUT R19, R12, R7, RZ, 0x3c, !PT ;  /* 0x000000070c137212 */ /* 0x000fe400078e3cff */
[----:B------:R-:W0:Y:S01]  /*2c80*/  F2I.FTZ.U32.TRUNC.NTZ R31, R31 ;  /* 0x0000001f001f7305 */ /* 0x000e22000021f000 */
[----:B--2---:R-:W-:Y:S01]  /*2c90*/  VIADD R32, R32, 0xffffffe ;  /* 0x0ffffffe20207836 */ /* 0x004fe20000000000 */
[----:B------:R-:W-:Y:S01]  /*2ca0*/  ISETP.GE.AND P0, PT, R19, RZ, PT ;  /* 0x000000ff1300720c */ /* 0x000fe20003f06270 */
[----:B------:R-:W-:Y:S01]  /*2cb0*/  IMAD.MOV R10, RZ, RZ, -R10 ;  /* 0x000000ffff0a7224 */ /* 0x000fe200078e0a0a */
[----:B------:R-:W-:Y:S01]  /*2cc0*/  @!P1 IADD3 R21, PT, PT, R21, -R16, RZ ;  /* 0x8000001015159210 */ /* 0x000fe20007ffe0ff */
[----:B------:R-:W-:Y:S01]  /*2cd0*/  IMAD.HI.U32 R20, R20, R11, RZ ;  /* 0x0000000b14147227 */ /* 0x000fe200078e00ff */
[----:B------:R-:W-:-:S02]  /*2ce0*/  @!P3 IADD3 R27, PT, PT, R27, 0x1, RZ ;  /* 0x000000011b1bb810 */ /* 0x000fc40007ffe0ff */
[----:B------:R1:W2:Y:S01]  /*2cf0*/  F2I.FTZ.U32.TRUNC.NTZ R33, R32 ;  /* 0x0000002000217305 */ /* 0x0002a2000021f000 */
[----:B------:R-:W-:Y:S01]  /*2d00*/  ISETP.GE.U32.AND P4, PT, R21, R16, PT ;  /* 0x000000101500720c */ /* 0x000fe20003f86070 */
[----:B------:R-:W-:Y:S01]  /*2d10*/  IMAD R11, R20, R10, R11 ;  /* 0x0000000a140b7224 */ /* 0x000fe200078e020b */
[----:B------:R-:W-:Y:S01]  /*2d20*/  ISETP.NE.AND P3, PT, R7, RZ, PT ;  /* 0x000000ff0700720c */ /* 0x000fe20003f65270 */
[----:B------:R-:W-:Y:S02]  /*2d30*/  @!P1 VIADD R23, R23, 0x1 ;  /* 0x0000000117179836 */ /* 0x000fe40000000000 */
[----:B------:R-:W-:Y:S01]  /*2d40*/  @P6 VIADD R27, R27, 0x1 ;  /* 0x000000011b1b6836 */ /* 0x000fe20000000000 */
[----:B------:R-:W-:Y:S01]  /*2d50*/  ISETP.GT.U32.AND P1, PT, R14, R11, PT ;  /* 0x0000000b0e00720c */ /* 0x000fe20003f24070 */
[----:B0-----:R-:W-:Y:S02]  /*2d60*/  IMAD.MOV R10, RZ, RZ, -R31 ;  /* 0x000000ffff0a7224 */ /* 0x001fe400078e0a1f */
[----:B------:R-:W-:Y:S01]  /*2d70*/  @!P2 IMAD.MOV R27, RZ, RZ, -R27 ;  /* 0x000000ffff1ba224 */ /* 0x000fe200078e0a1b */
[----:B------:R-:W-:Y:S01]  /*2d80*/  @!P5 LOP3.LUT R27, RZ, R9, RZ, 0x33, !PT ;  /* 0x00000009ff1bd212 */ /* 0x000fe200078e33ff */
[----:B------:R-:W-:Y:S01]  /*2d90*/  IMAD R21, R10, R15, RZ ;  /* 0x0000000f0a157224 */ /* 0x000fe200078e02ff */
[----:B------:R-:W-:Y:S01]  /*2da0*/  IABS R10, R6 ;  /* 0x00000006000a7213 */ /* 0x000fe20000000000 */
[----:B------:R-:W-:Y:S01]  /*2db0*/  @P4 VIADD R23, R23, 0x1 ;  /* 0x0000000117174836 */ /* 0x000fe20000000000 */
[----:B-1----:R-:W-:Y:S01]  /*2dc0*/  MOV R32, RZ ;  /* 0x000000ff00207202 */ /* 0x002fe20000000f00 */
[----:B--2---:R-:W-:Y:S01]  /*2dd0*/  IMAD.MOV R16, RZ, RZ, -R33 ;  /* 0x000000ffff107224 */ /* 0x004fe200078e0a21 */
[----:B------:R-:W-:Y:S01]  /*2de0*/  IABS R26, R27 ;  /* 0x0000001b001a7213 */ /* 0x000fe20000000000 */
[----:B------:R-:W-:Y:S01]  /*2df0*/  @!P0 IMAD.MOV R23, RZ, RZ, -R23 ;  /* 0x000000ffff178224 */ /* 0x000fe200078e0a17 */
[----:B------:R-:W-:Y:S01]  /*2e00*/  @!P3 LOP3.LUT R23, RZ, R7, RZ, 0x33, !PT ;  /* 0x00000007ff17b212 */ /* 0x000fe200078e33ff */
[----:B------:R-:W-:Y:S01]  /*2e10*/  IMAD R19, R16, R18, RZ ;  /* 0x0000001210137224 */ /* 0x000fe200078e02ff */
[----:B------:R-:W-:Y:S01]  /*2e20*/  IADD3 R10, PT, PT, RZ, -R10, RZ ;  /* 0x8000000aff0a7210 */ /* 0x000fe20007ffe0ff */
[----:B------:R-:W-:Y:S01]  /*2e30*/  IMAD.HI.U32 R30, R31, R21, R30 ;  /* 0x000000151f1e7227 */ /* 0x000fe200078e001e */
[----:B------:R-:W-:-:S02]  /*2e40*/  IABS R16, R23 ;  /* 0x0000001700107213 */ /* 0x000fc40000000000 */
[----:B------:R-:W-:Y:S01]  /*2e50*/  IABS R21, R8 ;  /* 0x0000000800157213 */ /* 0x000fe20000000000 */
[----:B------:R-:W-:Y:S01]  /*2e60*/  @!P1 IMAD.IADD R11, R11, 0x1, -R14 ;  /* 0x000000010b0b9824 */ /* 0x000fe200078e0a0e */
[----:B------:R-:W-:Y:S01]  /*2e70*/  ISETP.NE.AND P2, PT, R17, RZ, PT ;  /* 0x000000ff1100720c */ /* 0x000fe20003f45270 */
[----:B------:R-:W-:Y:S01]  /*2e80*/  IMAD.HI.U32 R19, R33, R19, R32 ;  /* 0x0000001321137227 */ /* 0x000fe200078e0020 */
[----:B------:R-:W-:Y:S02]  /*2e90*/  ISETP.NE.AND P5, PT, R8, RZ, PT ;  /* 0x000000ff0800720c */ /* 0x000fe40003fa5270 */
[----:B------:R-:W-:Y:S01]  /*2ea0*/  ISETP.GE.U32.AND P4, PT, R11, R14, PT ;  /* 0x0000000e0b00720c */ /* 0x000fe20003f86070 */
[----:B------:R-:W-:Y:S01]  /*2eb0*/  IMAD.HI.U32 R11, R30, R16, RZ ;  /* 0x000000101e0b7227 */ /* 0x000fe200078e00ff */
[----:B------:R-:W-:-:S03]  /*2ec0*/  LOP3.LUT R14, R2, R17, RZ, 0x3c, !PT ;  /* 0x00000011020e7212 */ /* 0x000fc600078e3cff */
[----:B------:R-:W-:Y:S01]  /*2ed0*/  IMAD.MOV R21, RZ, RZ, -R21 ;  /* 0x000000ffff157224 */ /* 0x000fe200078e0a15 */
[----:B------:R-:W-:Y:S01]  /*2ee0*/  ISETP.GE.AND P0, PT, R14, RZ, PT ;  /* 0x000000ff0e00720c */ /* 0x000fe20003f06270 */
[----:B------:R-:W-:-:S04]  /*2ef0*/  IMAD.HI.U32 R19, R19, R26, RZ ;  /* 0x0000001a13137227 */ /* 0x000fc800078e00ff */
[----:B------:R-:W-:Y:S02]  /*2f00*/  IMAD R10, R11, R10, R16 ;  /* 0x0000000a0b0a7224 */ /* 0x000fe400078e0210 */
[----:B------:R-:W-:Y:S02]  /*2f10*/  IMAD R21, R19, R21, R26 ;  /* 0x0000001513157224 */ /* 0x000fe400078e021a */
[----:B------:R-:W-:Y:S01]  /*2f20*/  @!P1 VIADD R20, R20, 0x1 ;  /* 0x0000000114149836 */ /* 0x000fe20000000000 */
[----:B------:R-:W-:Y:S01]  /*2f30*/  ISETP.GT.U32.AND P1, PT, R15, R10, PT ;  /* 0x0000000a0f00720c */ /* 0x000fe20003f24070 */
[----:B------:R-:W-:Y:S01]  /*2f40*/  IMAD.MOV R14, RZ, RZ, -R27 ;  /* 0x000000ffff0e7224 */ /* 0x000fe200078e0a1b */
[----:B------:R-:W-:Y:S02]  /*2f50*/  ISETP.GT.U32.AND P3, PT, R18, R21, PT ;  /* 0x000000151200720c */ /* 0x000fe40003f64070 */
[----:B------:R-:W-:Y:S01]  /*2f60*/  @P4 IADD3 R20, PT, PT, R20, 0x1, RZ ;  /* 0x0000000114144810 */ /* 0x000fe20007ffe0ff */
[----:B------:R-:W-:Y:S01]  /*2f70*/  IMAD R14, R9, R14, R28 ;  /* 0x0000000e090e7224 */ /* 0x000fe200078e021c */
[----:B------:R-:W-:-:S02]  /*2f80*/  LOP3.LUT R9, R23, R6, RZ, 0x3c, !PT ;  /* 0x0000000617097212 */ /* 0x000fc400078e3cff */
[----:B------:R-:W-:Y:S02]  /*2f90*/  @!P0 IADD3 R20, PT, PT, -R20, RZ, RZ ;  /* 0x000000ff14148210 */ /* 0x000fe40007ffe1ff */
[----:B------:R-:W-:Y:S02]  /*2fa0*/  @!P2 LOP3.LUT R20, RZ, R17, RZ, 0x33, !PT ;  /* 0x00000011ff14a212 */ /* 0x000fe400078e33ff */
[----:B------:R-:W-:Y:S01]  /*2fb0*/  ISETP.GE.AND P0, PT, R9, RZ, PT ;  /* 0x000000ff0900720c */ /* 0x000fe20003f06270 */
[----:B------:R-:W-:Y:S02]  /*2fc0*/  @!P1 IMAD.IADD R10, R10, 0x1, -R15 ;  /* 0x000000010a0a9824 */ /* 0x000fe400078e0a0f */
[----:B------:R-:W-:Y:S01]  /*2fd0*/  @!P3 IMAD.IADD R21, R21, 0x1, -R18 ;  /* 0x000000011515b824 */ /* 0x000fe200078e0a12 */
[----:B------:R-:W-:Y:S01]  /*2fe0*/  @!P3 IADD3 R19, PT, PT, R19, 0x1, RZ ;  /* 0x000000011313b810 */ /* 0x000fe20007ffe0ff */
[----:B------:R-:W-:Y:S01]  /*2ff0*/  @!P1 VIADD R11, R11, 0x1 ;  /* 0x000000010b0b9836 */ /* 0x000fe20000000000 */
[----:B------:R-:W-:Y:S01]  /*3000*/  ISETP.GE.U32.AND P4, PT, R10, R15, PT ;  /* 0x0000000f0a00720c */ /* 0x000fe20003f86070 */
[----:B------:R-:W-:Y:S01]  /*3010*/  IMAD.WIDE R28, R20, UR9, RZ ;  /* 0x00000009141c7c25 */ /* 0x000fe2000f8e02ff */
[----:B------:R-:W-:-:S02]  /*3020*/  ISETP.GE.U32.AND P6, PT, R21, R18, PT ;  /* 0x000000121500720c */ /* 0x000fc40003fc6070 */
[----:B------:R-:W-:Y:S01]  /*3030*/  LOP3.LUT R10, R27, R8, RZ, 0x3c, !PT ;  /* 0x000000081b0a7212 */ /* 0x000fe200078e3cff */
[----:B------:R-:W-:Y:S01]  /*3040*/  IMAD.MOV R20, RZ, RZ, -R20 ;  /* 0x000000ffff147224 */ /* 0x000fe200078e0a14 */
[----:B------:R-:W-:Y:S01]  /*3050*/  ISETP.NE.AND P1, PT, R6, RZ, PT ;  /* 0x000000ff0600720c */ /* 0x000fe20003f25270 */
[----:B------:R-:W-:Y:S01]  /*3060*/  IMAD.WIDE.U32 R28, R0, UR8, R28 ;  /* 0x00000008001c7c25 */ /* 0x000fe2000f8e001c */
[----:B------:R-:W-:Y:S01]  /*3070*/  ISETP.GE.AND P2, PT, R10, RZ, PT ;  /* 0x000000ff0a00720c */ /* 0x000fe20003f46270 */
[----:B------:R-:W-:Y:S02]  /*3080*/  UIMAD UR8, UR22, UR8, URZ ;  /* 0x00000008160872a4 */ /* 0x000fe4000f8e02ff */
[----:B------:R-:W-:Y:S01]  /*3090*/  IMAD R29, R0, UR12, R29 ;  /* 0x0000000c001d7c24 */ /* 0x000fe2000f8e021d */
[----:B------:R-:W-:Y:S01]  /*30a0*/  UIMAD UR12, UR7, UR4, URZ ;  /* 0x00000004070c72a4 */ /* 0x000fe2000f8e02ff */
[----:B------:R-:W-:Y:S01]  /*30b0*/  @P4 IADD3 R11, PT, PT, R11, 0x1, RZ ;  /* 0x000000010b0b4810 */ /* 0x000fe20007ffe0ff */
[----:B------:R-:W-:Y:S01]  /*30c0*/  IMAD R17, R17, R20, R2 ;  /* 0x0000001411117224 */ /* 0x000fe200078e0202 */
[----:B------:R-:W-:Y:S01]  /*30d0*/  IADD3 R2, PT, PT, -R23, RZ, RZ ;  /* 0x000000ff17027210 */ /* 0x000fe20007ffe1ff */
[----:B------:R-:W-:-:S02]  /*30e0*/  @P6 VIADD R19, R19, 0x1 ;  /* 0x0000000113136836 */ /* 0x000fc40000000000 */
[----:B------:R-:W-:Y:S01]  /*30f0*/  @!P0 IMAD.MOV R11, RZ, RZ, -R11 ;  /* 0x000000ffff0b8224 */ /* 0x000fe200078e0a0b */
[----:B------:R-:W-:Y:S01]  /*3100*/  @!P1 LOP3.LUT R11, RZ, R6, RZ, 0x33, !PT ;  /* 0x00000006ff0b9212 */ /* 0x000fe200078e33ff */
[----:B------:R-:W-:-:S03]  /*3110*/  IMAD.WIDE R28, R17, UR4, R28 ;  /* 0x00000004111c7c25 */ /* 0x000fc6000f8e021c */
[----:B------:R-:W-:Y:S01]  /*3120*/  IADD3 R0, PT, PT, -R11, RZ, RZ ;  /* 0x000000ff0b007210 */ /* 0x000fe20007ffe1ff */
[----:B------:R-:W-:Y:S01]  /*3130*/  @!P2 IMAD.MOV R19, RZ, RZ, -R19 ;  /* 0x000000ffff13a224 */ /* 0x000fe200078e0a13 */
[----:B------:R-:W-:Y:S01]  /*3140*/  @!P5 LOP3.LUT R19, RZ, R8, RZ, 0x33, !PT ;  /* 0x00000008ff13d212 */ /* 0x000fe200078e33ff */
[----:B------:R-:W-:Y:S01]  /*3150*/  IMAD.WIDE R14, R14, UR5, RZ ;  /* 0x000000050e0e7c25 */ /* 0x000fe2000f8e02ff */
[----:B------:R-:W0:Y:S03]  /*3160*/  LDCU.64 UR4, c[0x0][0x420] ;  /* 0x00008400ff0477ac */ /* 0x000e260008000a00 */
[----:B------:R-:W-:Y:S02]  /*3170*/  IMAD.MOV R9, RZ, RZ, -R19 ;  /* 0x000000ffff097224 */ /* 0x000fe400078e0a13 */
        /* <DEDUP_REMOVED lines=18> */
.L_x_127:
[----:B------:R-:W0:Y:S01]  /*32a0*/  LDC.64 R2, c[0x0][0x420] ;  /* 0x00010800ff027b82 */ /* 0x000e220000000a00 */
[----:B------:R-:W-:-:S05]  /*32b0*/  IADD3 R0, PT, PT, R13, UR20, RZ ;  /* 0x000000140d007c10 */ /* 0x000fca000fffe0ff */
[----:B0-----:R-:W-:-:S05]  /*32c0*/  IMAD.WIDE.U32 R2, R0, 0x4, R2 ;  /* 0x0000000400027825 */ /* 0x001fca00078e0002 */
[----:B------:R1:W-:Y:S02]  /*32d0*/  STG.E desc[UR10][R2.64], R22 ;  /* 0x0000001602007986 */ /* 0x0003e4000c10190a */
.L_x_126:
[----:B------:R-:W-:Y:S05]  /*32e0*/  BSYNC.RECONVERGENT B1 ;  /* 0x0000000000017941 */ /* 0x000fea0003800200 */
.L_x_125:
[----:B------:R-:W2:Y:S01]  /*32f0*/  LDCU UR8, c[0x0][0x534] ;  /* 0x0000a680ff0877ac */ /* 0x000ea20008000800 */
[C---:B0-----:R-:W-:Y:S01]  /*3300*/  LOP3.LUT R6, R4.reuse, 0x7, RZ, 0xc0, !PT ;  /* 0x0000000704067812 */ /* 0x041fe200078ec0ff */
[----:B------:R-:W0:Y:S01]  /*3310*/  S2UR UR4, SR_CgaCtaId ;  /* 0x00000000000479c3 */ /* 0x000e220000008800 */
[----:B------:R-:W-:Y:S01]  /*3320*/  IMAD.SHL.U32 R14, R4, 0x4, RZ ;  /* 0x00000004040e7824 */ /* 0x000fe200078e00ff */
[----:B------:R-:W-:Y:S01]  /*3330*/  UMOV UR5, 0x400 ;  /* 0x0000040000057882 */ /* 0x000fe20000000000 */
[----:B------:R-:W-:Y:S02]  /*3340*/  LOP3.LUT R0, R6, 0x8, RZ, 0xfc, !PT ;  /* 0x0000000806007812 */ /* 0x000fe400078efcff */
[----:B-1----:R-:W-:Y:S01]  /*3350*/  CS2R R2, SRZ ;  /* 0x0000000000027805 */ /* 0x002fe2000001ff00 */
[----:B------:R-:W-:Y:S01]  /*3360*/  IMAD.MOV.U32 R5, RZ, RZ, RZ ;  /* 0x000000ffff057224 */ /* 0x000fe200078e00ff */
[----:B------:R-:W-:Y:S02]  /*3370*/  LOP3.LUT R14, R14, 0x1c, RZ, 0xc0, !PT ;  /* 0x0000001c0e0e7812 */ /* 0x000fe400078ec0ff */
[----:B--2---:R-:W-:Y:S01]  /*3380*/  ISETP.GE.AND P1, PT, R6, UR8, PT ;  /* 0x0000000806007c0c */ /* 0x004fe2000bf26270 */
[----:B------:R-:W-:Y:S01]  /*3390*/  UISETP.GE.AND UP0, UPT, UR8, 0x1, UPT ;  /* 0x000000010800788c */ /* 0x000fe2000bf06270 */
[----:B------:R-:W-:Y:S01]  /*33a0*/  ISETP.GE.AND P0, PT, R0, UR8, PT ;  /* 0x0000000800007c0c */ /* 0x000fe2000bf06270 */
[----:B------:R-:W-:Y:S01]  /*33b0*/  IMAD.MOV.U32 R0, RZ, RZ, RZ ;  /* 0x000000ffff007224 */ /* 0x000fe200078e00ff */
[----:B------:R-:W-:-:S02]  /*33c0*/  ISETP.GT.U32.OR P1, PT, R4, 0x7f, P1 ;  /* 0x0000007f0400780c */ /* 0x000fc40000f24470 */
[----:B------:R-:W-:Y:S01]  /*33d0*/  ISETP.GT.U32.OR P0, PT, R4, 0x7f, P0 ;  /* 0x0000007f0400780c */ /* 0x000fe20000704470 */
[----:B0-----:R-:W-:-:S06]  /*33e0*/  ULEA UR4, UR4, UR5, 0x18 ;  /* 0x0000000504047291 */ /* 0x001fcc000f8ec0ff */
[----:B------:R-:W-:-:S04]  /*33f0*/  LEA R7, R13, UR4, 0x2 ;  /* 0x000000040d077c11 */ /* 0x000fc8000f8e10ff */
[C---:B------:R-:W-:Y:S02]  /*3400*/  @!P1 FADD.FTZ R10, -R22.reuse, R24 ;  /* 0x00000018160a9221 */ /* 0x040fe40000010100 */
[----:B------:R-:W-:Y:S01]  /*3410*/  @!P0 FADD.FTZ R22, -R22, R25 ;  /* 0x0000001916168221 */ /* 0x000fe20000010100 */
[--C-:B------:R-:W-:Y:S02]  /*3420*/  @!P1 IMAD R9, R6, 0x44, R7.reuse ;  /* 0x0000004406099824 */ /* 0x100fe400078e0207 */
[----:B------:R-:W-:Y:S01]  /*3430*/  @!P1 FMUL.FTZ R10, R10, 1.4426950216293334961 ;  /* 0x3fb8aa3b0a0a9820 */ /* 0x000fe20000410000 */
[----:B------:R-:W-:Y:S02]  /*3440*/  @!P0 IMAD R8, R6, 0x44, R7 ;  /* 0x0000004406088824 */ /* 0x000fe400078e0207 */
[----:B------:R-:W-:-:S03]  /*3450*/  @!P0 FMUL.FTZ R11, R22, 1.4426950216293334961 ;  /* 0x3fb8aa3b160b8820 */ /* 0x000fc60000410000 */
[----:B------:R-:W0:Y:S08]  /*3460*/  @!P1 MUFU.EX2 R10, R10 ;  /* 0x0000000a000a9308 */ /* 0x000e300000000800 */
[----:B------:R-:W1:Y:S01]  /*3470*/  @!P0 MUFU.EX2 R11, R11 ;  /* 0x0000000b000b8308 */ /* 0x000e620000000800 */
[----:B0-----:R0:W-:Y:S04]  /*3480*/  @!P1 STS [R9], R10 ;  /* 0x0000000a09009388 */ /* 0x0011e80000000800 */
[----:B-1----:R0:W-:Y:S01]  /*3490*/  @!P0 STS [R8+0x220], R11 ;  /* 0x0002200b08008388 */ /* 0x0021e20000000800 */
        /* <DEDUP_REMOVED lines=21> */
[----:B------:R-:W-:Y:S02]  /*35f0*/  HFMA2 R5, -RZ, RZ, 0, 0 ;  /* 0x00000000ff057431 */ /* 0x000fe400000001ff */
[----:B------:R-:W-:Y:S01]  /*3600*/  VIADD R7, R7, 0x88 ;  /* 0x0000008807077836 */ /* 0x000fe20000000000 */
[----:B------:R-:W-:Y:S01]  /*3610*/  ISETP.GE.AND P2, PT, R13, UR6, PT ;  /* 0x000000060d007c0c */ /* 0x000fe2000bf46270 */
[----:B------:R-:W-:Y:S01]  /*3620*/  IMAD.MOV.U32 R0, RZ, RZ, RZ ;  /* 0x000000ffff007224 */ /* 0x000fe200078e00ff */
[----:B------:R-:W-:Y:S01]  /*3630*/  CS2R R2, SRZ ;  /* 0x0000000000027805 */ /* 0x000fe2000001ff00 */
[----:B------:R-:W-:Y:S01]  /*3640*/  IMAD.U32 R18, RZ, RZ, UR8 ;  /* 0x00000008ff127e24 */ /* 0x000fe2000f8e00ff */
[----:B------:R-:W-:Y:S02]  /*3650*/  UIMAD.WIDE UR18, UR9, 0x10, URZ ;  /* 0x00000010091278a5 */ /* 0x000fe4000f8e02ff */
[----:B------:R-:W-:Y:S01]  /*3660*/  UIMAD.WIDE UR16, UR9, 0xc, URZ ;  /* 0x0000000c091078a5 */ /* 0x000fe2000f8e02ff */
[----:B------:R-:W0:Y:S01]  /*3670*/  LDCU UR5, c[0x0][0x440] ;  /* 0x00008800ff0577ac */ /* 0x000e220008000800 */
[----:B------:R-:W-:-:S02]  /*3680*/  UIMAD.WIDE UR14, UR9, 0x8, URZ ;  /* 0x00000008090e78a5 */ /* 0x000fc4000f8e02ff */
[----:B------:R-:W-:Y:S02]  /*3690*/  UIMAD.WIDE UR12, UR9, 0x4, URZ ;  /* 0x00000004090c78a5 */ /* 0x000fe4000f8e02ff */
[----:B------:R-:W-:-:S12]  /*36a0*/  UIADD3 UR7, UPT, UPT, -UR8, URZ, URZ ;  /* 0x000000ff08077290 */ /* 0x000fd8000fffe1ff */
.L_x_143:
        /* <DEDUP_REMOVED lines=9> */
.L_x_136:
[----:B0-----:R-:W-:Y:S05]  /*3740*/  BSYNC.RECONVERGENT B0 ;  /* 0x0000000000007941 */ /* 0x001fea0003800200 */
.L_x_135:
        /* <DEDUP_REMOVED lines=12> */
.L_x_138:
[----:B------:R-:W-:Y:S05]  /*3810*/  BSYNC.RECONVERGENT B0 ;  /* 0x0000000000007941 */ /* 0x000fea0003800200 */
.L_x_137:
        /* <DEDUP_REMOVED lines=12> */
.L_x_140:
[----:B------:R-:W-:Y:S05]  /*38e0*/  BSYNC.RECONVERGENT B0 ;  /* 0x0000000000007941 */ /* 0x000fea0003800200 */
.L_x_139:
        /* <DEDUP_REMOVED lines=12> */
.L_x_142:
[----:B------:R-:W-:Y:S05]  /*39b0*/  BSYNC.RECONVERGENT B0 ;  /* 0x0000000000007941 */ /* 0x000fea0003800200 */
.L_x_141:
        /* <DEDUP_REMOVED lines=11> */
.L_x_134:
[----:B------:R-:W-:-:S09]  /*3a70*/  UISETP.NE.AND UP0, UPT, UR4, URZ, UPT ;  /* 0x000000ff0400728c */ /* 0x000fd2000bf05270 */
[----:B------:R-:W-:Y:S05]  /*3a80*/  BRA.U !UP0, `(.L_x_133) ;  /* 0x00000001086c7547 */ /* 0x000fea000b800000 */
[----:B------:R-:W1:Y:S01]  /*3a90*/  S2UR UR7, SR_CgaCtaId ;  /* 0x00000000000779c3 */ /* 0x000e620000008800 */
[----:B------:R-:W-:Y:S01]  /*3aa0*/  UMOV UR8, 0x400 ;  /* 0x0000040000087882 */ /* 0x000fe20000000000 */
[----:B------:R-:W-:Y:S01]  /*3ab0*/  IMAD R18, R18, 0x11, R13 ;  /* 0x0000001112127824 */ /* 0x000fe200078e020d */
[----:B------:R-:W-:Y:S01]  /*3ac0*/  ISETP.GE.AND P1, PT, R13, UR6, PT ;  /* 0x000000060d007c0c */ /* 0x000fe2000bf26270 */
[----:B------:R-:W4:Y:S01]  /*3ad0*/  LDCU UR5, c[0x0][0x440] ;  /* 0x00008800ff0577ac */ /* 0x000f220008000800 */
[----:B------:R-:W-:Y:S02]  /*3ae0*/  UIMAD.WIDE UR12, UR9, 0x4, URZ ;  /* 0x00000004090c78a5 */ /* 0x000fe4000f8e02ff */
[----:B-1----:R-:W-:Y:S02]  /*3af0*/  ULEA UR7, UR7, UR8, 0x18 ;  /* 0x0000000807077291 */ /* 0x002fe4000f8ec0ff */
[----:B------:R-:W-:-:S04]  /*3b00*/  UIADD3 UR8, UPT, UPT, -UR4, URZ, URZ ;  /* 0x000000ff04087290 */ /* 0x000fc8000fffe1ff */
[----:B----4-:R-:W-:-:S08]  /*3b10*/  LEA R6, R18, UR7, 0x2 ;  /* 0x0000000712067c11 */ /* 0x010fd0000f8e10ff */
.L_x_146:
        /* <DEDUP_REMOVED lines=8> */
.L_x_145:
[----:B------:R-:W-:Y:S05]  /*3ba0*/  BSYNC.RECONVERGENT B0 ;  /* 0x0000000000007941 */ /* 0x000fea0003800200 */
.L_x_144:
[----:B0-----:R-:W-:Y:S01]  /*3bb0*/  IADD3 R16, P0, PT, R16, UR12, RZ ;  /* 0x0000000c10107c10 */ /* 0x001fe2000ff1e0ff */
[----:B------:R-:W-:Y:S01]  /*3bc0*/  UISETP.NE.AND UP0, UPT, UR8, URZ, UPT ;  /* 0x000000ff0800728c */ /* 0x000fe2000bf05270 */
[----:B----45:R-:W-:Y:S01]  /*3bd0*/  FFMA.FTZ R5, R4, R8, R5 ;  /* 0x0000000804057223 */ /* 0x030fe20000010005 */
[----:B-1----:R-:W-:Y:S01]  /*3be0*/  IADD3 R6, PT, PT, R6, 0x44, RZ ;  /* 0x0000004406067810 */ /* 0x002fe20007ffe0ff */
[C---:B------:R-:W-:Y:S01]  /*3bf0*/  FFMA.FTZ R2, R4.reuse, R9, R2 ;  /* 0x0000000904027223 */ /* 0x040fe20000010002 */
[C---:B------:R-:W-:Y:S01]  /*3c00*/  FFMA.FTZ R3, R4.reuse, R10, R3 ;  /* 0x0000000a04037223 */ /* 0x040fe20000010003 */
[----:B------:R-:W-:Y:S01]  /*3c10*/  IADD3.X R17, PT, PT, R17, UR13, RZ, P0, !PT ;  /* 0x0000000d11117c10 */ /* 0x000fe200087fe4ff */
[----:B------:R-:W-:Y:S03]  /*3c20*/  FFMA.FTZ R0, R4, R11, R0 ;  /* 0x0000000b04007223 */ /* 0x000fe60000010000 */
[----:B------:R-:W-:Y:S05]  /*3c30*/  BRA.U UP0, `(.L_x_146) ;  /* 0xfffffffd00b87547 */ /* 0x000fea000b83ffff */
.L_x_133:
        /* <DEDUP_REMOVED lines=13> */
[----:B------:R-:W0:Y:S02]  /*3d10*/  F2I.FTZ.U32.TRUNC.NTZ R17, R16 ;  /* 0x0000001000117305 */ /* 0x000e24000021f000 */
[----:B0-----:R-:W-:Y:S01]  /*3d20*/  IMAD.MOV R4, RZ, RZ, -R17 ;  /* 0x000000ffff047224 */ /* 0x001fe200078e0a11 */
[----:B------:R-:W-:-:S03]  /*3d30*/  MOV R16, RZ ;  /* 0x000000ff00107202 */ /* 0x000fc60000000f00 */
        /* <DEDUP_REMOVED lines=12> */
[----:B------:R0:W4:Y:S01]  /*3e00*/  F2I.FTZ.U32.TRUNC.NTZ R19, R18 ;  /* 0x0000001200137305 */ /* 0x000122000021f000 */
[----:B------:R-:W-:-:S04]  /*3e10*/  LOP3.LUT R6, R13, UR22, RZ, 0x3c, !PT ;  /* 0x000000160d067c12 */ /* 0x000fc8000f8e3cff */
[----:B------:R-:W-:-:S07]  /*3e20*/  ISETP.GE.AND P0, PT, R6, RZ, PT ;  /* 0x000000ff0600720c */ /* 0x000fce0003f06270 */
[----:B------:R-:W-:Y:S01]  /*3e30*/  @P2 IADD3 R11, PT, PT, R11, 0x1, RZ ;  /* 0x000000010b0b2810 */ /* 0x000fe20007ffe0ff */
[----:B0-----:R-:W-:Y:S01]  /*3e40*/  HFMA2 R18, -RZ, RZ, 0, 0 ;  /* 0x00000000ff127431 */ /* 0x001fe200000001ff */
[----:B----4-:R-:W-:-:S04]  /*3e50*/  IADD3 R6, PT, PT, RZ, -R19, RZ ;  /* 0x80000013ff067210 */ /* 0x010fc80007ffe0ff */
        /* <DEDUP_REMOVED lines=49> */
        .weak           $__internal_3_$__cuda_sm20_div_s64
        .type           $__internal_3_$__cuda_sm20_div_s64,@function
        .size           $__internal_3_$__cuda_sm20_div_s64,(.L_x_4835 - $__internal_3_$__cuda_sm20_div_s64)
$__internal_3_$__cuda_sm20_div_s64:
        /* <DEDUP_REMOVED lines=32> */
[----:B------:R-:W-:Y:S02]  /*4370*/  SEL R11, R11, R14, !P1 ;  /* 0x0000000e0b0b7207 */ /* 0x000fe40004800000 */
[----:B------:R-:W-:Y:S01]  /*4380*/  IADD3.X R14, PT, PT, RZ, ~R19, RZ, P0, !PT ;  /* 0x80000013ff0e7210 */ /* 0x000fe200007fe4ff */
[----:B------:R-:W-:-:S04]  /*4390*/  IMAD.HI.U32 R21, P3, R15, R12, R34 ;  /* 0x0000000c0f157227 */ /* 0x000fc80007860022 */
[CC--:B------:R-:W-:Y:S02]  /*43a0*/  IMAD R12, R15.reuse, R10.reuse, RZ ;  /* 0x0000000a0f0c7224 */ /* 0x0c0fe400078e02ff */
[----:B------:R-:W-:-:S03]  /*43b0*/  IMAD.HI.U32 R10, R15, R10, RZ ;  /* 0x0000000a0f0a7227 */ /* 0x000fc600078e00ff */
[----:B------:R-:W-:Y:S01]  /*43c0*/  IADD3 R12, P2, PT, R12, R21, RZ ;  /* 0x000000150c0c7210 */ /* 0x000fe20007f5e0ff */
[----:B------:R-:W-:Y:S01]  /*43d0*/  IMAD.X R15, R10, 0x1, R15, P4 ;  /* 0x000000010a0f7824 */ /* 0x000fe200020e060f */
[----:B------:R-:W-:Y:S01]  /*43e0*/  SEL R10, R14, R19, !P1 ;  /* 0x000000130e0a7207 */ /* 0x000fe20004800000 */
[----:B------:R-:W-:Y:S02]  /*43f0*/  IMAD.MOV.U32 R35, RZ, RZ, RZ ;  /* 0x000000ffff237224 */ /* 0x000fe400078e00ff */
[----:B------:R-:W-:Y:S01]  /*4400*/  IMAD.HI.U32 R34, R12, R11, RZ ;  /* 0x0000000b0c227227 */ /* 0x000fe200078e00ff */
        /* <DEDUP_REMOVED lines=17> */
[----:B------:R-:W-:-:S03]  /*4520*/  IMAD.X R15, R10, 0x1, ~R27, P1 ;  /* 0x000000010a0f7824 */ /* 0x000fc600008e0e1b */
[----:B------:R-:W-:Y:S01]  /*4530*/  SEL R11, R12, R11, P2 ;  /* 0x0000000b0c0b7207 */ /* 0x000fe20001000000 */
[----:B------:R-:W-:Y:S01]  /*4540*/  IMAD.X R12, RZ, RZ, R21, P0 ;  /* 0x000000ffff0c7224 */ /* 0x000fe200000e0615 */
[----:B------:R-:W-:Y:S02]  /*4550*/  SEL R14, R14, R23, P2 ;  /* 0x000000170e0e7207 */ /* 0x000fe40001000000 */
[----:B------:R-:W-:Y:S02]  /*4560*/  SEL R15, R15, R10, P2 ;  /* 0x0000000a0f0f7207 */ /* 0x000fe40001000000 */
[----:B------:R-:W-:Y:S02]  /*4570*/  ISETP.GE.U32.AND P0, PT, R11, R26, PT ;  /* 0x0000001a0b00720c */ /* 0x000fe40003f06070 */
[----:B------:R-:W-:Y:S02]  /*4580*/  SEL R12, R12, R21, P2 ;  /* 0x000000150c0c7207 */ /* 0x000fe40001000000 */
[----:B------:R-:W-:-:S02]  /*4590*/  IADD3 R11, P1, PT, R14, 0x1, RZ ;  /* 0x000000010e0b7810 */ /* 0x000fc40007f3e0ff */
[----:B------:R-:W-:Y:S02]  /*45a0*/  ISETP.GE.U32.AND.EX P0, PT, R15, R27, PT, P0 ;  /* 0x0000001b0f00720c */ /* 0x000fe40003f06100 */
[----:B------:R-:W-:Y:S01]  /*45b0*/  LOP3.LUT R10, R18, R19, RZ, 0x3c, !PT ;  /* 0x00000013120a7212 */ /* 0x000fe200078e3cff */
[----:B------:R-:W-:Y:S01]  /*45c0*/  IMAD.X R15, RZ, RZ, R12, P1 ;  /* 0x000000ffff0f7224 */ /* 0x000fe200008e060c */
[----:B------:R-:W-:Y:S01]  /*45d0*/  SEL R11, R11, R14, P0 ;  /* 0x0000000e0b0b7207 */ /* 0x000fe20000000000 */
[----:B------:R-:W-:Y:S01]  /*45e0*/  IMAD.MOV.U32 R14, RZ, RZ, R16 ;  /* 0x000000ffff0e7224 */ /* 0x000fe200078e0010 */
[----:B------:R-:W-:Y:S02]  /*45f0*/  ISETP.GE.AND P2, PT, R10, RZ, PT ;  /* 0x000000ff0a00720c */ /* 0x000fe40003f46270 */
[----:B------:R-:W-:Y:S02]  /*4600*/  SEL R15, R15, R12, P0 ;  /* 0x0000000c0f0f7207 */ /* 0x000fe40000000000 */
[----:B------:R-:W-:-:S02]  /*4610*/  IADD3 R12, P1, PT, RZ, -R11, RZ ;  /* 0x8000000bff0c7210 */ /* 0x000fc40007f3e0ff */
[----:B------:R-:W-:Y:S02]  /*4620*/  ISETP.NE.U32.AND P0, PT, R20, RZ, PT ;  /* 0x000000ff1400720c */ /* 0x000fe40003f05070 */
[-C--:B------:R-:W-:Y:S02]  /*4630*/  IADD3.X R10, PT, PT, RZ, ~R15.reuse, RZ, P1, !PT ;  /* 0x8000000fff0a7210 */ /* 0x080fe40000ffe4ff */
[----:B------:R-:W-:Y:S02]  /*4640*/  ISETP.NE.AND.EX P0, PT, R18, RZ, PT, P0 ;  /* 0x000000ff1200720c */ /* 0x000fe40003f05300 */
[----:B------:R-:W-:Y:S01]  /*4650*/  SEL R10, R10, R15, !P2 ;  /* 0x0000000f0a0a7207 */ /* 0x000fe20005000000 */
[----:B------:R-:W-:Y:S01]  /*4660*/  IMAD.MOV.U32 R15, RZ, RZ, 0x0 ;  /* 0x00000000ff0f7424 */ /* 0x000fe200078e00ff */
[----:B------:R-:W-:Y:S02]  /*4670*/  SEL R12, R12, R11, !P2 ;  /* 0x0000000b0c0c7207 */ /* 0x000fe40005000000 */
[----:B------:R-:W-:-:S02]  /*4680*/  SEL R11, R10, 0xffffffff, P0 ;  /* 0xffffffff0a0b7807 */ /* 0x000fc40000000000 */
[----:B------:R-:W-:Y:S01]  /*4690*/  SEL R12, R12, 0xffffffff, P0 ;  /* 0xffffffff0c0c7807 */ /* 0x000fe20000000000 */
[----:B------:R-:W-:Y:S06]  /*46a0*/  RET.REL.NODEC R14 `(_ZN5flash32flash_fwd_splitkv_combine_kernelI23Flash_fwd_kernel_traitsILi32ELi64ELi256ELi4ELb0ELb0EN7cutlass6half_tE19Flash_kernel_traitsILi32ELi64ELi256ELi4ES3_EELi16ELi4ELb0EEEvNS_16Flash_fwd_paramsE) ;  /* 0xffffffb80e547950 */ /* 0x000fec0003c3ffff */
.L_x_147:
        /* <DEDUP_REMOVED lines=13> */
.L_x_4835:


//--------------------- .text._ZN5flash32flash_fwd_splitkv_combine_kernelI23Flash_fwd_kernel_traitsILi32ELi64ELi256ELi4ELb0ELb0EN7cutlass6half_tE19Flash_kernel_traitsILi32ELi64ELi256ELi4ES3_EELi16ELi3ELb0EEEvNS_16Flash_fwd_paramsE --------------------------
	.section	.text._ZN5flash32flash_fwd_splitkv_combine_kernelI23Flash_fwd_kernel_traitsILi32ELi64ELi256ELi4ELb0ELb0EN7cutlass6half_tE19Flash_kernel_traitsILi32ELi64ELi256ELi4ES3_EELi16ELi3ELb0EEEvNS_16Flash_fwd_paramsE,"ax",@progbits
	.align	128
        .global         _ZN5flash32flash_fwd_splitkv_combine_kernelI23Flash_fwd_kernel_traitsILi32ELi64ELi256ELi4ELb0ELb0EN7cutlass6half_tE19Flash_kernel_traitsILi32ELi64ELi256ELi4ES3_EELi16ELi3ELb0EEEvNS_16Flash_fwd_paramsE
        .type           _ZN5flash32flash_fwd_splitkv_combine_kernelI23Flash_fwd_kernel_traitsILi32ELi64ELi256ELi4ELb0ELb0EN7cutlass6half_tE19Flash_kernel_traitsILi32ELi64ELi256ELi4ES3_EELi16ELi3ELb0EEEvNS_16Flash_fwd_paramsE,@function
        .size           _ZN5flash32flash_fwd_splitkv_combine_kernelI23Flash_fwd_kernel_traitsILi32ELi64ELi256ELi4ELb0ELb0EN7cutlass6half_tE19Flash_kernel_traitsILi32ELi64ELi256ELi4ES3_EELi16ELi3ELb0EEEvNS_16Flash_fwd_paramsE,(.L_x_4836 - _ZN5flash32flash_fwd_splitkv_combine_kernelI23Flash_fwd_kernel_traitsILi32ELi64ELi256ELi4ELb0ELb0EN7cutlass6half_tE19Flash_kernel_traitsILi32ELi64ELi256ELi4ES3_EELi16ELi3ELb0EEEvNS_16Flash_fwd_paramsE)
        .other          _ZN5flash32flash_fwd_splitkv_combine_kernelI23Flash_fwd_kernel_traitsILi32ELi64ELi256ELi4ELb0ELb0EN7cutlass6half_tE19Flash_kernel_traitsILi32ELi64ELi256ELi4ES3_EELi16ELi3ELb0EEEvNS_16Flash_fwd_paramsE,@"STO_CUDA_ENTRY STV_DEFAULT"
_ZN5flash32flash_fwd_splitkv_combine_kernelI23Flash_fwd_kernel_traitsILi32ELi64ELi256ELi4ELb0ELb0EN7cutlass6half_tE19Flash_kernel_traitsILi32ELi64ELi256ELi4ES3_EELi16ELi3ELb0EEEvNS_16Flash_fwd_paramsE:
.text._ZN5flash32flash_fwd_splitkv_combine_kernelI23Flash_fwd_kernel_traitsILi32ELi64ELi256ELi4ELb0ELb0EN7cutlass6half_tE19Flash_kernel_traitsILi32ELi64ELi256ELi4ES3_EELi16ELi3ELb0EEEvNS_16Flash_fwd_paramsE:
        /* <DEDUP_REMOVED lines=38> */
.L_x_148:
[----:B------:R-:W-:Y:S01]  /*0260*/  IMAD.U32 R22, RZ, RZ, UR13 ;  /* 0x0000000dff167e24 */ /* 0x000fe2000f8e00ff */
[----:B------:R-:W-:Y:S01]  /*0270*/  MOV R20, UR11 ;  /* 0x0000000b00147c02 */ /* 0x000fe20008000f00 */
[----:B------:R-:W-:Y:S01]  /*0280*/  IMAD.U32 R21, RZ, RZ, UR15 ;  /* 0x0000000fff157e24 */ /* 0x000fe2000f8e00ff */
[----:B------:R-:W-:Y:S02]  /*0290*/  MOV R19, UR7 ;  /* 0x0000000700137c02 */ /* 0x000fe40008000f00 */
[----:B------:R-:W-:Y:S02]  /*02a0*/  MOV R18, 0x2c0 ;  /* 0x000002c000127802 */ /* 0x000fe40000000f00 */
[----:B------:R-:W-:Y:S05]  /*02b0*/  CALL.REL.NOINC `($__internal_4_$__cuda_sm20_div_s64) ;  /* 0x0000003c00547944 */ /* 0x000fea0003c00000 */
[----:B------:R-:W-:-:S07]  /*02c0*/  MOV R13, R11 ;  /* 0x0000000b000d7202 */ /* 0x000fce0000000f00 */
.L_x_149:
        /* <DEDUP_REMOVED lines=30> */
.L_x_151:
[----:B------:R-:W-:Y:S01]  /*04b0*/  IMAD.MOV.U32 R22, RZ, RZ, R12 ;  /* 0x000000ffff167224 */ /* 0x000fe200078e000c */
[----:B------:R-:W-:Y:S02]  /*04c0*/  MOV R21, R13 ;  /* 0x0000000d00157202 */ /* 0x000fe40000000f00 */
[----:B------:R-:W-:Y:S02]  /*04d0*/  MOV R18, 0x4f0 ;  /* 0x000004f000127802 */ /* 0x000fe40000000f00 */
[----:B------:R-:W-:Y:S05]  /*04e0*/  CALL.REL.NOINC `($__internal_4_$__cuda_sm20_div_s64) ;  /* 0x0000003800c87944 */ /* 0x000fea0003c00000 */
[----:B------:R-:W-:Y:S02]  /*04f0*/  MOV R4, R12 ;  /* 0x0000000c00047202 */ /* 0x000fe40000000f00 */
[----:B------:R-:W-:Y:S02]  /*0500*/  MOV R5, R11 ;  /* 0x0000000b00057202 */ /* 0x000fe40000000f00 */
.L_x_152:
[----:B------:R-:W-:Y:S05]  /*0510*/  BSYNC.RECONVERGENT B0 ;  /* 0x0000000000007941 */ /* 0x000fea0003800200 */
.L_x_150:
        /* <DEDUP_REMOVED lines=58> */
.L_x_154:
[----:B------:R-:W-:Y:S01]  /*08c0*/  IMAD.MOV.U32 R22, RZ, RZ, R20 ;  /* 0x000000ffff167224 */ /* 0x000fe200078e0014 */
[----:B------:R-:W-:Y:S01]  /*08d0*/  MOV R20, R10 ;  /* 0x0000000a00147202 */ /* 0x000fe20000000f00 */
[----:B------:R-:W-:Y:S01]  /*08e0*/  IMAD.MOV.U32 R21, RZ, RZ, R19 ;  /* 0x000000ffff157224 */ /* 0x000fe200078e0013 */
[----:B------:R-:W-:Y:S02]  /*08f0*/  MOV R19, R0 ;  /* 0x0000000000137202 */ /* 0x000fe40000000f00 */
[----:B------:R-:W-:Y:S02]  /*0900*/  MOV R18, 0x920 ;  /* 0x0000092000127802 */ /* 0x000fe40000000f00 */
[----:B------:R-:W-:Y:S05]  /*0910*/  CALL.REL.NOINC `($__internal_4_$__cuda_sm20_div_s64) ;  /* 0x0000003400bc7944 */ /* 0x000fea0003c00000 */
[----:B------:R-:W-:Y:S02]  /*0920*/  MOV R13, R11 ;  /* 0x0000000b000d7202 */ /* 0x000fe40000000f00 */
.L_x_155:
[----:B------:R-:W-:Y:S05]  /*0930*/  BSYNC.RECONVERGENT B0 ;  /* 0x0000000000007941 */ /* 0x000fea0003800200 */
.L_x_153:
        /* <DEDUP_REMOVED lines=21> */
[----:B------:R-:W-:Y:S01]  /*0a90*/  UIMAD UR4, UR6, UR4, UR5 ;  /* 0x00000004060472a4 */ /* 0x000fe2000f8e0205 */
[----:B------:R-:W0:Y:S03]  /*0aa0*/  LDCU UR5, c[0x0][0x3e0] ;  /* 0x00007c00ff0577ac */ /* 0x000e260008000800 */
[----:B------:R-:W-:-:S11]  /*0ab0*/  UISETP.GT.U32.AND UP1, UPT, UR6, UR4, UPT ;  /* 0x000000040600728c */ /* 0x000fd6000bf24070 */
[----:B------:R-:W-:Y:S02]  /*0ac0*/  @!UP1 UIADD3 UR4, UPT, UPT, UR4, -UR6, URZ ;  /* 0x8000000604049290 */ /* 0x000fe4000fffe0ff */
[----:B------:R-:W-:Y:S01]  /*0ad0*/  @!UP1 UIADD3 UR9, UPT, UPT, UR9, 0x1, URZ ;  /* 0x0000000109099890 */ /* 0x000fe2000fffe0ff */
[----:B0-----:R-:W-:Y:S01]  /*0ae0*/  IMAD.U32 R2, RZ, RZ, UR5 ;  /* 0x00000005ff027e24 */ /* 0x001fe2000f8e00ff */
[----:B------:R-:W-:Y:S02]  /*0af0*/  UISETP.GE.U32.AND UP0, UPT, UR4, UR6, UPT ;  /* 0x000000060400728c */ /* 0x000fe4000bf06070 */
[----:B------:R-:W-:Y:S02]  /*0b00*/  UISETP.GE.AND UP1, UPT, UR8, URZ, UPT ;  /* 0x000000ff0800728c */ /* 0x000fe4000bf26270 */
[----:B------:R-:W-:Y:S01]  /*0b10*/  USHF.R.S32.HI UR4, URZ, 0x1f, UR10 ;  /* 0x0000001fff047899 */ /* 0x000fe2000801140a */
[----:B------:R-:W-:Y:S01]  /*0b20*/  IABS R2, R2 ;  /* 0x0000000200027213 */ /* 0x000fe20000000000 */
[----:B------:R-:W-:-:S02]  /*0b30*/  UISETP.NE.AND UP2, UPT, UR5, URZ, UPT ;  /* 0x000000ff0500728c */ /* 0x000fc4000bf45270 */
[----:B------:R-:W-:Y:S01]  /*0b40*/  ULOP3.LUT UR4, UR4, 0x1, URZ, 0xfc, !UPT ;  /* 0x0000000104047892 */ /* 0x000fe2000f8efcff */
[----:B------:R-:W-:Y:S02]  /*0b50*/  R2UR UR20, R2 ;  /* 0x00000000021472ca */ /* 0x000fe400000e0000 */
[----:B------:R-:W-:Y:S02]  /*0b60*/  @UP0 UIADD3 UR9, UPT, UPT, UR9, 0x1, URZ ;  /* 0x0000000109090890 */ /* 0x000fe4000fffe0ff */
[----:B------:R-:W-:Y:S02]  /*0b70*/  UISETP.NE.AND UP0, UPT, UR10, URZ, UPT ;  /* 0x000000ff0a00728c */ /* 0x000fe4000bf05270 */
[----:B------:R-:W-:-:S07]  /*0b80*/  @!UP1 UIADD3 UR9, UPT, UPT, -UR9, URZ, URZ ;  /* 0x000000ff09099290 */ /* 0x000fce000fffe1ff */
[----:B------:R-:W0:Y:S02]  /*0b90*/  I2F.RP R9, UR20 ;  /* 0x0000001400097d06 */ /* 0x000e240008209400 */
[----:B------:R-:W-:-:S04]  /*0ba0*/  @!UP0 ULOP3.LUT UR9, URZ, UR10, URZ, 0x33, !UPT ;  /* 0x0000000aff098292 */ /* 0x000fc8000f8e33ff */
[----:B------:R-:W-:Y:S02]  /*0bb0*/  UIMAD UR6, UR9, UR4, URZ ;  /* 0x00000004090672a4 */ /* 0x000fe4000f8e02ff */
[----:B------:R-:W-:-:S04]  /*0bc0*/  UIADD3 UR4, UPT, UPT, UR5, -0x1, URZ ;  /* 0xffffffff05047890 */ /* 0x000fc8000fffe0ff */
[----:B------:R-:W-:Y:S01]  /*0bd0*/  IABS R3, UR6 ;  /* 0x0000000600037c13 */ /* 0x000fe20008000000 */
[----:B0-----:R-:W0:Y:S03]  /*0be0*/  MUFU.RCP R8, R9 ;  /* 0x0000000900087308 */ /* 0x001e260000001000 */
[----:B------:R-:W-:-:S13]  /*0bf0*/  R2UR UR16, R3 ;  /* 0x00000000031072ca */ /* 0x000fda00000e0000 */
[----:B------:R-:W1:Y:S01]  /*0c00*/  I2F.RP R11, UR16 ;  /* 0x00000010000b7d06 */ /* 0x000e620008209400 */
[----:B------:R-:W-:Y:S01]  /*0c10*/  UIADD3 UR8, UPT, UPT, UR4, UR16, URZ ;  /* 0x0000001004087290 */ /* 0x000fe2000fffe0ff */
[----:B0-----:R-:W-:-:S05]  /*0c20*/  VIADD R8, R8, 0xffffffe ;  /* 0x0ffffffe08087836 */ /* 0x001fca0000000000 */
[----:B------:R-:W-:-:S05]  /*0c30*/  IMAD.U32 R3, RZ, RZ, UR8 ;  /* 0x00000008ff037e24 */ /* 0x000fca000f8e00ff */
[----:B------:R-:W-:Y:S01]  /*0c40*/  IABS R3, R3 ;  /* 0x0000000300037213 */ /* 0x000fe20000000000 */
[----:B-1----:R-:W0:Y:S03]  /*0c50*/  MUFU.RCP R2, R11 ;  /* 0x0000000b00027308 */ /* 0x002e260000001000 */
[----:B------:R-:W-:Y:S01]  /*0c60*/  R2UR UR21, R3 ;  /* 0x00000000031572ca */ /* 0x000fe200000e0000 */
[----:B0-----:R-:W-:-:S04]  /*0c70*/  VIADD R7, R2, 0xffffffe ;  /* 0x0ffffffe02077836 */ /* 0x001fc80000000000 */
        /* <DEDUP_REMOVED lines=16> */
[----:B------:R-:W-:-:S03]  /*0d80*/  ULOP3.LUT UR8, UR8, UR5, URZ, 0x3c, !UPT ;  /* 0x0000000508087292 */ /* 0x000fc6000f8e3cff */
[----:B------:R-:W-:Y:S01]  /*0d90*/  UMOV UR17, UR23 ;  /* 0x0000001700117c82 */ /* 0x000fe20008000000 */
[----:B------:R-:W-:Y:S01]  /*0da0*/  ISETP.LT.U32.AND P1, PT, R2, UR16, PT ;  /* 0x0000001002007c0c */ /* 0x000fe2000bf21070 */
[----:B------:R-:W-:Y:S01]  /*0db0*/  UIADD3 UR19, UPT, UPT, -UR17, URZ, URZ ;  /* 0x000000ff11137290 */ /* 0x000fe2000fffe1ff */
[----:B------:R-:W-:Y:S01]  /*0dc0*/  ISETP.LE.AND P0, PT, RZ, UR22, PT ;  /* 0x00000016ff007c0c */ /* 0x000fe2000bf03270 */
[----:B------:R-:W0:Y:S02]  /*0dd0*/  LDCU.U8 UR18, c[0x0][0x549] ;  /* 0x0000a920ff1277ac */ /* 0x000e240008000000 */
[----:B------:R-:W-:-:S04]  /*0de0*/  UIMAD UR19, UR20, UR19, UR21 ;  /* 0x00000013141372a4 */ /* 0x000fc8000f8e0215 */
        /* <DEDUP_REMOVED lines=49> */
.L_x_157:
[----:B------:R-:W-:Y:S01]  /*1100*/  IMAD.MOV.U32 R22, RZ, RZ, R12 ;  /* 0x000000ffff167224 */ /* 0x000fe200078e000c */
[----:B------:R-:W-:Y:S01]  /*1110*/  MOV R20, R9 ;  /* 0x0000000900147202 */ /* 0x000fe20000000f00 */
[----:B------:R-:W-:Y:S01]  /*1120*/  IMAD.MOV.U32 R21, RZ, RZ, R13 ;  /* 0x000000ffff157224 */ /* 0x000fe200078e000d */
[----:B------:R-:W-:Y:S02]  /*1130*/  MOV R19, R29 ;  /* 0x0000001d00137202 */ /* 0x000fe40000000f00 */
[----:B------:R-:W-:Y:S02]  /*1140*/  MOV R18, 0x1160 ;  /* 0x0000116000127802 */ /* 0x000fe40000000f00 */
[----:B------:R-:W-:Y:S05]  /*1150*/  CALL.REL.NOINC `($__internal_4_$__cuda_sm20_div_s64) ;  /* 0x0000002c00ac7944 */ /* 0x000fea0003c00000 */
[----:B------:R-:W-:Y:S02]  /*1160*/  MOV R34, R12 ;  /* 0x0000000c00227202 */ /* 0x000fe40000000f00 */
[----:B------:R-:W-:Y:S02]  /*1170*/  MOV R35, R11 ;  /* 0x0000000b00237202 */ /* 0x000fe40000000f00 */
.L_x_158:
[----:B------:R-:W-:Y:S05]  /*1180*/  BSYNC.RECONVERGENT B0 ;  /* 0x0000000000007941 */ /* 0x000fea0003800200 */
.L_x_156:
        /* <DEDUP_REMOVED lines=57> */
.L_x_160:
[----:B------:R-:W-:Y:S01]  /*1520*/  IMAD.MOV.U32 R22, RZ, RZ, R4 ;  /* 0x000000ffff167224 */ /* 0x000fe200078e0004 */
[----:B------:R-:W-:Y:S01]  /*1530*/  MOV R21, R5 ;  /* 0x0000000500157202 */ /* 0x000fe20000000f00 */
[----:B------:R-:W-:Y:S01]  /*1540*/  IMAD.MOV.U32 R20, RZ, RZ, R8 ;  /* 0x000000ffff147224 */ /* 0x000fe200078e0008 */
[----:B------:R-:W-:Y:S02]  /*1550*/  MOV R18, 0x1570 ;  /* 0x0000157000127802 */ /* 0x000fe40000000f00 */
[----:B------:R-:W-:Y:S05]  /*1560*/  CALL.REL.NOINC `($__internal_4_$__cuda_sm20_div_s64) ;  /* 0x0000002800a87944 */ /* 0x000fea0003c00000 */
[----:B------:R-:W-:Y:S02]  /*1570*/  MOV R14, R12 ;  /* 0x0000000c000e7202 */ /* 0x000fe40000000f00 */
[----:B------:R-:W-:Y:S02]  /*1580*/  MOV R15, R11 ;  /* 0x0000000b000f7202 */ /* 0x000fe40000000f00 */
.L_x_161:
[----:B------:R-:W-:Y:S05]  /*1590*/  BSYNC.RECONVERGENT B0 ;  /* 0x0000000000007941 */ /* 0x000fea0003800200 */
.L_x_159:
[----:B------:R-:W0:Y:S01]  /*15a0*/  LDC R3, c[0x0][0x434] ;  /* 0x00010d00ff037b82 */ /* 0x000e220000000800 */
[----:B------:R-:W1:Y:S01]  /*15b0*/  S2R R4, SR_TID.X ;  /* 0x0000000000047919 */ /* 0x000e620000002100 */
[----:B------:R-:W2:Y:S01]  /*15c0*/  LDCU UR17, c[0x0][0x534] ;  /* 0x0000a680ff1177ac */ /* 0x000ea20008000800 */
[----:B------:R-:W-:Y:S01]  /*15d0*/  BSSY.RECONVERGENT B0, `(.L_x_162) ;  /* 0x0000044000007945 */ /* 0x000fe20003800200 */
[----:B------:R-:W-:Y:S01]  /*15e0*/  IMAD.MOV.U32 R16, RZ, RZ, -0x800000 ;  /* 0xff800000ff107424 */ /* 0x000fe200078e00ff */
[----:B------:R-:W3:Y:S01]  /*15f0*/  LDCU UR5, c[0x0][0x430] ;  /* 0x00008600ff0577ac */ /* 0x000ee20008000800 */
[----:B------:R-:W-:Y:S01]  /*1600*/  IMAD.MOV.U32 R25, RZ, RZ, -0x800000 ;  /* 0xff800000ff197424 */ /* 0x000fe200078e00ff */
[----:B------:R-:W-:-:S04]  /*1610*/  USHF.R.S32.HI UR8, URZ, 0x1f, UR14 ;  /* 0x0000001fff087899 */ /* 0x000fc8000801140e */
[----:B------:R-:W-:Y:S01]  /*1620*/  ULOP3.LUT UR8, UR8, 0x1, URZ, 0xfc, !UPT ;  /* 0x0000000108087892 */ /* 0x000fe2000f8efcff */
[----:B0-----:R-:W-:-:S04]  /*1630*/  IABS R7, R3 ;  /* 0x0000000300077213 */ /* 0x001fc80000000000 */
[----:B------:R-:W0:Y:S01]  /*1640*/  I2F.RP R11, R7 ;  /* 0x00000007000b7306 */ /* 0x000e220000209400 */
[----:B-1----:R-:W-:Y:S02]  /*1650*/  ISETP.GT.U32.AND P1, PT, R4, 0x7f, PT ;  /* 0x0000007f0400780c */ /* 0x002fe40003f24070 */
[----:B------:R-:W-:-:S05]  /*1660*/  SHF.R.U32.HI R17, RZ, 0x4, R4 ;  /* 0x00000004ff117819 */ /* 0x000fca0000011604 */
[----:B0-----:R-:W0:Y:S02]  /*1670*/  MUFU.RCP R12, R11 ;  /* 0x0000000b000c7308 */ /* 0x001e240000001000 */
[----:B0-----:R-:W-:-:S04]  /*1680*/  VIADD R12, R12, 0xffffffe ;  /* 0x0ffffffe0c0c7836 */ /* 0x001fc80000000000 */
[----:B------:R-:W-:Y:S02]  /*1690*/  @!P1 SHF.L.U32 R11, R4, 0x2, RZ ;  /* 0x00000002040b9819 */ /* 0x000fe400000006ff */
[----:B------:R-:W0:Y:S02]  /*16a0*/  F2I.FTZ.U32.TRUNC.NTZ R13, R12 ;  /* 0x0000000c000d7305 */ /* 0x000e24000021f000 */
[----:B------:R-:W-:Y:S01]  /*16b0*/  @!P1 LOP3.LUT R11, R11, 0x3c, RZ, 0xc0, !PT ;  /* 0x0000003c0b0b9812 */ /* 0x000fe200078ec0ff */
[----:B0-----:R-:W-:Y:S02]  /*16c0*/  IMAD.MOV R5, RZ, RZ, -R13 ;  /* 0x000000ffff057224 */ /* 0x001fe400078e0a0d */
[----:B------:R-:W-:Y:S02]  /*16d0*/  IMAD.MOV.U32 R12, RZ, RZ, RZ ;  /* 0x000000ffff0c7224 */ /* 0x000fe400078e00ff */
[----:B------:R-:W-:Y:S01]  /*16e0*/  IMAD R6, R5, R7, RZ ;  /* 0x0000000705067224 */ /* 0x000fe200078e02ff */
[----:B------:R-:W-:-:S02]  /*16f0*/  IABS R5, R2 ;  /* 0x0000000200057213 */ /* 0x000fc40000000000 */
[----:B------:R-:W-:Y:S01]  /*1700*/  LOP3.LUT R2, R2, R3, RZ, 0x3c, !PT ;  /* 0x0000000302027212 */ /* 0x000fe200078e3cff */
[----:B------:R-:W-:Y:S01]  /*1710*/  IMAD.HI.U32 R6, R13, R6, R12 ;  /* 0x000000060d067227 */ /* 0x000fe200078e000c */
[----:B------:R-:W-:Y:S02]  /*1720*/  SHF.R.U32.HI R13, RZ, 0x3, R4 ;  /* 0x00000003ff0d7819 */ /* 0x000fe40000011604 */
[----:B------:R-:W-:Y:S02]  /*1730*/  ISETP.GE.AND P2, PT, R2, RZ, PT ;  /* 0x000000ff0200720c */ /* 0x000fe40003f46270 */
[----:B------:R-:W-:Y:S01]  /*1740*/  @!P1 MOV R2, 0x400 ;  /* 0x0000040000029802 */ /* 0x000fe20000000f00 */
[----:B------:R-:W-:Y:S02]  /*1750*/  IMAD.HI.U32 R19, R6, R5, RZ ;  /* 0x0000000506137227 */ /* 0x000fe400078e00ff */
[----:B------:R-:W0:Y:S02]  /*1760*/  @!P1 S2R R6, SR_CgaCtaId ;  /* 0x0000000000069919 */ /* 0x000e240000008800 */
[----:B------:R-:W-:-:S04]  /*1770*/  IMAD.MOV R12, RZ, RZ, -R19 ;  /* 0x000000ffff0c7224 */ /* 0x000fc800078e0a13 */
[C---:B------:R-:W-:Y:S02]  /*1780*/  IMAD R12, R7.reuse, R12, R5 ;  /* 0x0000000c070c7224 */ /* 0x040fe400078e0205 */
[----:B------:R-:W1:Y:S03]  /*1790*/  @!P1 S2R R5, SR_CgaCtaId ;  /* 0x0000000000059919 */ /* 0x000e660000008800 */
[----:B------:R-:W-:-:S13]  /*17a0*/  ISETP.GT.U32.AND P0, PT, R7, R12, PT ;  /* 0x0000000c0700720c */ /* 0x000fda0003f04070 */
[-C--:B------:R-:W-:Y:S01]  /*17b0*/  @!P0 IADD3 R12, PT, PT, R12, -R7.reuse, RZ ;  /* 0x800000070c0c8210 */ /* 0x080fe20007ffe0ff */
[----:B------:R-:W-:Y:S01]  /*17c0*/  @!P0 VIADD R19, R19, 0x1 ;  /* 0x0000000113138836 */ /* 0x000fe20000000000 */
[----:B------:R-:W-:Y:S02]  /*17d0*/  ISETP.NE.AND P0, PT, R3, RZ, PT ;  /* 0x000000ff0300720c */ /* 0x000fe40003f05270 */
[----:B------:R-:W-:Y:S02]  /*17e0*/  ISETP.GE.U32.AND P3, PT, R12, R7, PT ;  /* 0x000000070c00720c */ /* 0x000fe40003f66070 */
[----:B------:R-:W-:-:S04]  /*17f0*/  @!P1 MOV R7, 0x400 ;  /* 0x0000040000079802 */ /* 0x000fc80000000f00 */
[----:B0-----:R-:W-:Y:S02]  /*1800*/  @!P1 LEA R6, R6, R7, 0x18 ;  /* 0x0000000706069211 */ /* 0x001fe400078ec0ff */
[----:B------:R-:W-:-:S03]  /*1810*/  LOP3.LUT R7, R4, 0x7, RZ, 0xc0, !PT ;  /* 0x0000000704077812 */ /* 0x000fc600078ec0ff */
[----:B------:R-:W-:Y:S01]  /*1820*/  @!P1 IMAD R6, R17, 0x44, R6 ;  /* 0x0000004411069824 */ /* 0x000fe200078e0206 */
[----:B-1----:R-:W-:Y:S01]  /*1830*/  @!P1 LEA R2, R5, R2, 0x18 ;  /* 0x0000000205029211 */ /* 0x002fe200078ec0ff */
[----:B------:R-:W-:Y:S02]  /*1840*/  @P3 VIADD R19, R19, 0x1 ;  /* 0x0000000113133836 */ /* 0x000fe40000000000 */
[----:B------:R-:W-:Y:S02]  /*1850*/  @!P1 IMAD.IADD R11, R6, 0x1, R11 ;  /* 0x00000001060b9824 */ /* 0x000fe400078e020b */
[----:B------:R-:W-:Y:S01]  /*1860*/  @!P2 IMAD.MOV R19, RZ, RZ, -R19 ;  /* 0x000000ffff13a224 */ /* 0x000fe200078e0a13 */
[----:B------:R-:W-:Y:S01]  /*1870*/  @!P0 LOP3.LUT R19, RZ, R3, RZ, 0x33, !PT ;  /* 0x00000003ff138212 */ /* 0x000fe200078e33ff */
[----:B------:R-:W-:Y:S01]  /*1880*/  @!P1 IMAD R2, R7, 0x44, R2 ;  /* 0x0000004407029824 */ /* 0x000fe200078e0202 */
[----:B--2---:R-:W-:Y:S01]  /*1890*/  ISETP.GE.AND P0, PT, R17, UR17, PT ;  /* 0x0000001111007c0c */ /* 0x004fe2000bf06270 */
[----:B---3--:R-:W-:-:S02]  /*18a0*/  IMAD R6, R3, UR5, RZ ;  /* 0x0000000503067c24 */ /* 0x008fc4000f8e02ff */
[----:B------:R-:W-:Y:S01]  /*18b0*/  IMAD R5, R19, UR8, RZ ;  /* 0x0000000813057c24 */ /* 0x000fe2000f8e02ff */
[----:B------:R-:W0:Y:S01]  /*18c0*/  LDCU.64 UR8, c[0x0][0x358] ;  /* 0x00006b00ff0877ac */ /* 0x000e220008000a00 */
[----:B------:R-:W-:-:S03]  /*18d0*/  @!P1 LEA R3, R13, R2, 0x2 ;  /* 0x000000020d039211 */ /* 0x000fc600078e10ff */
[----:B------:R-:W-:-:S05]  /*18e0*/  IABS R21, R5 ;  /* 0x0000000500157213 */ /* 0x000fca0000000000 */
[----:B------:R-:W-:Y:S01]  /*18f0*/  VIADD R18, R21, UR4 ;  /* 0x0000000415127c36 */ /* 0x000fe20008000000 */
[----:B------:R-:W-:Y:S06]  /*1900*/  @P0 BRA `(.L_x_163) ;  /* 0x0000000000400947 */ /* 0x000fec0003800000 */
[----:B------:R-:W-:Y:S01]  /*1910*/  UIADD3 UR5, UP0, UPT, UR13, -UR12, URZ ;  /* 0x8000000c0d057290 */ /* 0x000fe2000ff1e0ff */
[----:B------:R-:W-:-:S03]  /*1920*/  LOP3.LUT R12, R4, 0xf, RZ, 0xc0, !PT ;  /* 0x0000000f040c7812 */ /* 0x000fc600078ec0ff */
[----:B------:R-:W-:Y:S02]  /*1930*/  UIADD3.X UR4, UPT, UPT, UR15, -0x1, URZ, UP0, !UPT ;  /* 0xffffffff0f047890 */ /* 0x000fe400087fe4ff */
[----:B------:R-:W-:-:S04]  /*1940*/  ISETP.LT.U32.AND P0, PT, R12, UR5, PT ;  /* 0x000000050c007c0c */ /* 0x000fc8000bf01070 */
[----:B------:R-:W-:-:S05]  /*1950*/  IMAD.U32 R2, RZ, RZ, UR4 ;  /* 0x00000004ff027e24 */ /* 0x000fca000f8e00ff */
[----:B------:R-:W-:-:S13]  /*1960*/  ISETP.GT.AND.EX P0, PT, R2, RZ, PT, P0 ;  /* 0x000000ff0200720c */ /* 0x000fda0003f04300 */
[----:B------:R-:W-:Y:S05]  /*1970*/  @!P0 BRA `(.L_x_163) ;  /* 0x0000000000248947 */ /* 0x000fea0003800000 */
[----:B------:R-:W1:Y:S01]  /*1980*/  LDCU.64 UR4, c[0x0][0x428] ;  /* 0x00008500ff0477ac */ /* 0x000e620008000a00 */
[----:B------:R-:W-:Y:S01]  /*1990*/  IADD3 R22, P0, PT, R12, UR12, RZ ;  /* 0x0000000c0c167c10 */ /* 0x000fe2000ff1e0ff */
[----:B------:R-:W-:-:S04]  /*19a0*/  IMAD R2, R17, UR15, RZ ;  /* 0x0000000f11027c24 */ /* 0x000fc8000f8e02ff */
[----:B------:R-:W-:Y:S02]  /*19b0*/  IMAD.X R23, RZ, RZ, RZ, P0 ;  /* 0x000000ffff177224 */ /* 0x000fe400000e06ff */
[----:B------:R-:W-:-:S05]  /*19c0*/  IMAD.WIDE.U32 R16, R17, UR13, R22 ;  /* 0x0000000d11107c25 */ /* 0x000fca000f8e0016 */
[----:B------:R-:W-:Y:S02]  /*19d0*/  IADD3 R2, PT, PT, R17, R2, RZ ;  /* 0x0000000211027210 */ /* 0x000fe40007ffe0ff */
[----:B-1----:R-:W-:-:S04]  /*19e0*/  LEA R22, P0, R16, UR4, 0x2 ;  /* 0x0000000410167c11 */ /* 0x002fc8000f8010ff */
[----:B------:R-:W-:-:S05]  /*19f0*/  LEA.HI.X R23, R16, UR5, R2, 0x2, P0 ;  /* 0x0000000510177c11 */ /* 0x000fca00080f1402 */
[----:B0-----:R1:W5:Y:S04]  /*1a00*/  LDG.E R16, desc[UR8][R22.64] ;  /* 0x0000000816107981 */ /* 0x001368000c1e1900 */
.L_x_163:
[----:B0-----:R-:W-:Y:S05]  /*1a10*/  BSYNC.RECONVERGENT B0 ;  /* 0x0000000000007941 */ /* 0x001fea0003800200 */
.L_x_162:
[----:B-----5:R0:W-:Y:S01]  /*1a20*/  @!P1 STS [R11], R16 ;  /* 0x000000100b009388 */ /* 0x0201e20000000800 */
[----:B------:R-:W2:Y:S01]  /*1a30*/  LDC R17, c[0x0][0x3e0] ;  /* 0x0000f800ff117b82 */ /* 0x000ea20000000800 */
[----:B------:R-:W3:Y:S07]  /*1a40*/  I2F.RP R20, R21 ;  /* 0x0000001500147306 */ /* 0x000eee0000209400 */
[----:B------:R-:W-:Y:S01]  /*1a50*/  BAR.SYNC.DEFER_BLOCKING 0x0 ;  /* 0x0000000000007b1d */ /* 0x000fe20000010000 */
[----:B------:R-:W-:-:S05]  /*1a60*/  ISETP.NE.AND P5, PT, R5, RZ, PT ;  /* 0x000000ff0500720c */ /* 0x000fca0003fa5270 */
[----:B------:R-:W-:Y:S01]  /*1a70*/  BSSY.RECONVERGENT B1, `(.L_x_164) ;  /* 0x0000173000017945 */ /* 0x000fe20003800200 */
[----:B---3--:R-:W3:Y:S01]  /*1a80*/  MUFU.RCP R30, R20 ;  /* 0x00000014001e7308 */ /* 0x008ee20000001000 */
[----:B--2---:R-:W-:Y:S01]  /*1a90*/  IABS R12, R17 ;  /* 0x00000011000c7213 */ /* 0x004fe20000000000 */
[----:B------:R-:W1:Y:S04]  /*1aa0*/  @!P1 LDS R25, [R3] ;  /* 0x0000000003199984 */ /* 0x000e680000000800 */
[----:B0-----:R-:W-:-:S04]  /*1ab0*/  IMAD.MOV.U32 R16, RZ, RZ, R12 ;  /* 0x000000ffff107224 */ /* 0x001fc800078e000c */
[----:B------:R-:W0:Y:S01]  /*1ac0*/  I2F.RP R11, R16 ;  /* 0x00000010000b7306 */ /* 0x000e220000209400 */
[----:B---3--:R-:W-:-:S07]  /*1ad0*/  VIADD R30, R30, 0xffffffe ;  /* 0x0ffffffe1e1e7836 */ /* 0x008fce0000000000 */
[----:B------:R2:W-:Y:S08]  /*1ae0*/  F2I.FTZ.U32.TRUNC.NTZ R31, R30 ;  /* 0x0000001e001f7305 */ /* 0x0005f0000021f000 */
[----:B0-----:R-:W0:Y:S01]  /*1af0*/  MUFU.RCP R26, R11 ;  /* 0x0000000b001a7308 */ /* 0x001e220000001000 */
[----:B--2---:R-:W-:Y:S02]  /*1b00*/  IMAD.MOV.U32 R30, RZ, RZ, RZ ;  /* 0x000000ffff1e7224 */ /* 0x004fe400078e00ff */
[----:B0-----:R-:W-:Y:S01]  /*1b10*/  VIADD R26, R26, 0xffffffe ;  /* 0x0ffffffe1a1a7836 */ /* 0x001fe20000000000 */
[----:B-1----:R-:W0:Y:S01]  /*1b20*/  SHFL.BFLY PT, R22, R25, 0x4, 0x1f ;  /* 0x0c801f0019167f89 */ /* 0x002e2200000e0000 */
[----:B------:R-:W-:-:S03]  /*1b30*/  IABS R11, R18 ;  /* 0x00000012000b7213 */ /* 0x000fc60000000000 */
[----:B------:R-:W1:Y:S02]  /*1b40*/  F2I.FTZ.U32.TRUNC.NTZ R27, R26 ;  /* 0x0000001a001b7305 */ /* 0x000e64000021f000 */
[----:B-1----:R-:W-:Y:S01]  /*1b50*/  IADD3 R3, PT, PT, RZ, -R27, RZ ;  /* 0x8000001bff037210 */ /* 0x002fe20007ffe0ff */
[----:B------:R-:W-:Y:S01]  /*1b60*/  IMAD.MOV.U32 R26, RZ, RZ, RZ ;  /* 0x000000ffff1a7224 */ /* 0x000fe200078e00ff */
[----:B0-----:R-:W-:-:S05]  /*1b70*/  FMNMX.FTZ R22, R22, R25, !PT ;  /* 0x0000001916167209 */ /* 0x001fca0007810000 */
[----:B------:R-:W0:Y:S02]  /*1b80*/  SHFL.BFLY PT, R23, R22, 0x2, 0x1f ;  /* 0x0c401f0016177f89 */ /* 0x000e2400000e0000 */
[----:B0-----:R-:W-:Y:S01]  /*1b90*/  FMNMX.FTZ R23, R22, R23, !PT ;  /* 0x0000001716177209 */ /* 0x001fe20007810000 */
[----:B------:R-:W-:-:S04]  /*1ba0*/  IMAD.MOV R22, RZ, RZ, -R31 ;  /* 0x000000ffff167224 */ /* 0x000fc800078e0a1f */
[----:B------:R-:W0:Y:S01]  /*1bb0*/  SHFL.BFLY PT, R2, R23, 0x1, 0x1f ;  /* 0x0c201f0017027f89 */ /* 0x000e2200000e0000 */
[----:B------:R-:W-:-:S04]  /*1bc0*/  IMAD R22, R22, R21, RZ ;  /* 0x0000001516167224 */ /* 0x000fc800078e02ff */
[----:B------:R-:W-:-:S06]  /*1bd0*/  IMAD.HI.U32 R22, R31, R22, R30 ;  /* 0x000000161f167227 */ /* 0x000fcc00078e001e */
[----:B------:R-:W-:Y:S01]  /*1be0*/  IMAD.HI.U32 R22, R22, R11, RZ ;  /* 0x0000000b16167227 */ /* 0x000fe200078e00ff */
[----:B0-----:R-:W-:-:S04]  /*1bf0*/  FMNMX.FTZ R2, R23, R2, !PT ;  /* 0x0000000217027209 */ /* 0x001fc80007810000 */
[----:B------:R-:W-:-:S04]  /*1c00*/  FSETP.NEU.FTZ.AND P0, PT, R2, -INF , PT ;  /* 0xff8000000200780b */ /* 0x000fc80003f1d000 */
[----:B------:R-:W-:-:S05]  /*1c10*/  FSEL R2, R2, RZ, P0 ;  /* 0x000000ff02027208 */ /* 0x000fca0000000000 */
[----:B------:R-:W-:-:S04]  /*1c20*/  FADD.FTZ R12, -R2, R25 ;  /* 0x00000019020c7221 */ /* 0x000fc80000010100 */
[----:B------:R-:W-:-:S06]  /*1c30*/  FMUL.FTZ R12, R12, 1.4426950216293334961 ;  /* 0x3fb8aa3b0c0c7820 */ /* 0x000fcc0000410000 */
[----:B------:R-:W0:Y:S02]  /*1c40*/  MUFU.EX2 R12, R12 ;  /* 0x0000000c000c7308 */ /* 0x000e240000000800 */
[----:B0-----:R-:W0:Y:S02]  /*1c50*/  SHFL.BFLY PT, R23, R12, 0x4, 0x1f ;  /* 0x0c801f000c177f89 */ /* 0x001e2400000e0000 */
[----:B0-----:R-:W-:Y:S01]  /*1c60*/  FADD.FTZ R23, R12, R23 ;  /* 0x000000170c177221 */ /* 0x001fe20000010000 */
[----:B------:R-:W-:Y:S01]  /*1c70*/  IMAD R12, R3, R16, RZ ;  /* 0x00000010030c7224 */ /* 0x000fe200078e02ff */
[----:B------:R-:W-:-:S03]  /*1c80*/  IABS R3, R5 ;  /* 0x0000000500037213 */ /* 0x000fc60000000000 */
[----:B------:R-:W0:Y:S01]  /*1c90*/  SHFL.BFLY PT, R20, R23, 0x2, 0x1f ;  /* 0x0c401f0017147f89 */ /* 0x000e2200000e0000 */
[----:B------:R-:W-:-:S04]  /*1ca0*/  IMAD.HI.U32 R12, R27, R12, R26 ;  /* 0x0000000c1b0c7227 */ /* 0x000fc800078e001a */
[----:B------:R-:W-:Y:S02]  /*1cb0*/  IMAD.MOV R3, RZ, RZ, -R3 ;  /* 0x000000ffff037224 */ /* 0x000fe400078e0a03 */
[----:B------:R-:W-:-:S04]  /*1cc0*/  IMAD.HI.U32 R12, R12, R11, RZ ;  /* 0x0000000b0c0c7227 */ /* 0x000fc800078e00ff */
[----:B------:R-:W-:Y:S01]  /*1cd0*/  IMAD R24, R22, R3, R11 ;  /* 0x0000000316187224 */ /* 0x000fe200078e020b */
[----:B------:R-:W-:-:S04]  /*1ce0*/  IADD3 R3, PT, PT, -R12, RZ, RZ ;  /* 0x000000ff0c037210 */ /* 0x000fc80007ffe1ff */
[----:B------:R-:W-:Y:S01]  /*1cf0*/  ISETP.GT.U32.AND P2, PT, R21, R24, PT ;  /* 0x000000181500720c */ /* 0x000fe20003f44070 */
[----:B------:R-:W-:Y:S01]  /*1d00*/  IMAD R3, R16, R3, R11 ;  /* 0x0000000310037224 */ /* 0x000fe200078e020b */
[C---:B------:R-:W-:Y:S02]  /*1d10*/  LOP3.LUT R11, R18.reuse, R21, RZ, 0x3c, !PT ;  /* 0x00000015120b7212 */ /* 0x040fe400078e3cff */
[----:B------:R-:W-:Y:S02]  /*1d20*/  LOP3.LUT R18, R18, R17, RZ, 0x3c, !PT ;  /* 0x0000001112127212 */ /* 0x000fe400078e3cff */
[----:B------:R-:W-:Y:S01]  /*1d30*/  ISETP.GT.U32.AND P0, PT, R16, R3, PT ;  /* 0x000000031000720c */ /* 0x000fe20003f04070 */
[----:B0-----:R-:W-:Y:S01]  /*1d40*/  FADD.FTZ R23, R23, R20 ;  /* 0x0000001417177221 */ /* 0x001fe20000010000 */
[----:B------:R-:W-:-:S04]  /*1d50*/  ISETP.GE.AND P3, PT, R11, RZ, PT ;  /* 0x000000ff0b00720c */ /* 0x000fc80003f66270 */
[----:B------:R-:W0:Y:S01]  /*1d60*/  SHFL.BFLY PT, R20, R23, 0x1, 0x1f ;  /* 0x0c201f0017147f89 */ /* 0x000e2200000e0000 */
[----:B------:R-:W-:Y:S02]  /*1d70*/  @!P2 IMAD.IADD R24, R24, 0x1, -R21 ;  /* 0x000000011818a824 */ /* 0x000fe400078e0a15 */
[----:B------:R-:W-:Y:S01]  /*1d80*/  @!P2 VIADD R22, R22, 0x1 ;  /* 0x000000011616a836 */ /* 0x000fe20000000000 */
[----:B------:R-:W-:-:S03]  /*1d90*/  ISETP.GE.AND P2, PT, R18, RZ, PT ;  /* 0x000000ff1200720c */ /* 0x000fc60003f46270 */
[----:B------:R-:W-:Y:S01]  /*1da0*/  @!P0 IMAD.IADD R3, R3, 0x1, -R16 ;  /* 0x0000000103038824 */ /* 0x000fe200078e0a10 */
[----:B------:R-:W-:Y:S01]  /*1db0*/  ISETP.GE.U32.AND P1, PT, R24, R21, PT ;  /* 0x000000151800720c */ /* 0x000fe20003f26070 */
[----:B------:R-:W-:Y:S01]  /*1dc0*/  @!P0 VIADD R12, R12, 0x1 ;  /* 0x000000010c0c8836 */ /* 0x000fe20000000000 */
[----:B------:R-:W-:Y:S01]  /*1dd0*/  ISETP.NE.AND P0, PT, R17, RZ, PT ;  /* 0x000000ff1100720c */ /* 0x000fe20003f05270 */
[----:B------:R-:W-:Y:S01]  /*1de0*/  IMAD.MOV.U32 R24, RZ, RZ, 0x7f800000 ;  /* 0x7f800000ff187424 */ /* 0x000fe200078e00ff */
[----:B------:R-:W-:-:S09]  /*1df0*/  ISETP.GE.U32.AND P4, PT, R3, R16, PT ;  /* 0x000000100300720c */ /* 0x000fd20003f86070 */
[----:B------:R-:W-:Y:S01]  /*1e00*/  @P1 IADD3 R22, PT, PT, R22, 0x1, RZ ;  /* 0x0000000116161810 */ /* 0x000fe20007ffe0ff */
[----:B0-----:R-:W-:-:S03]  /*1e10*/  FADD.FTZ R20, R23, R20 ;  /* 0x0000001417147221 */ /* 0x001fc60000010000 */
[----:B------:R-:W-:Y:S02]  /*1e20*/  @P4 VIADD R12, R12, 0x1 ;  /* 0x000000010c0c4836 */ /* 0x000fe40000000000 */
[----:B------:R-:W-:Y:S01]  /*1e30*/  @!P3 IMAD.MOV R22, RZ, RZ, -R22 ;  /* 0x000000ffff16b224 */ /* 0x000fe200078e0a16 */
[----:B------:R-:W-:Y:S02]  /*1e40*/  ISETP.NE.AND P3, PT, R19, RZ, PT ;  /* 0x000000ff1300720c */ /* 0x000fe40003f65270 */
[----:B------:R-:W-:Y:S02]  /*1e50*/  FSETP.NE.FTZ.AND P1, PT, R20, RZ, PT ;  /* 0x000000ff1400720b */ /* 0x000fe40003f35000 */
[----:B------:R-:W-:Y:S02]  /*1e60*/  MOV R3, R12 ;  /* 0x0000000c00037202 */ /* 0x000fe40000000f00 */
[----:B------:R-:W-:Y:S02]  /*1e70*/  @!P5 LOP3.LUT R22, RZ, R21, RZ, 0x33, !PT ;  /* 0x00000015ff16d212 */ /* 0x000fe400078e33ff */
[----:B------:R-:W-:Y:S01]  /*1e80*/  SEL R12, RZ, 0x1, !P3 ;  /* 0x00000001ff0c7807 */ /* 0x000fe20005800000 */
[----:B------:R-:W-:Y:S01]  /*1e90*/  @!P2 IMAD.MOV R3, RZ, RZ, -R3 ;  /* 0x000000ffff03a224 */ /* 0x000fe200078e0a03 */
[----:B------:R-:W-:-:S02]  /*1ea0*/  @!P0 LOP3.LUT R3, RZ, R17, RZ, 0x33, !PT ;  /* 0x00000011ff038212 */ /* 0x000fc400078e33ff */
[----:B------:R-:W-:Y:S02]  /*1eb0*/  LOP3.LUT P0, RZ, R4, 0x387, RZ, 0xc0, !PT ;  /* 0x0000038704ff7812 */ /* 0x000fe4000780c0ff */
[----:B------:R-:W-:Y:S01]  /*1ec0*/  SHF.R.S32.HI R21, RZ, 0x1f, R5 ;  /* 0x0000001fff157819 */ /* 0x000fe20000011405 */
[----:B------:R-:W0:Y:S01]  /*1ed0*/  @P1 MUFU.LG2 R11, R20 ;  /* 0x00000014000b1308 */ /* 0x000e220000000c00 */
[----:B------:R-:W-:Y:S01]  /*1ee0*/  ISETP.LT.U32.AND P2, PT, R14, R22, PT ;  /* 0x000000160e00720c */ /* 0x000fe20003f41070 */
[----:B------:R-:W-:Y:S01]  /*1ef0*/  IMAD R3, R3, UR10, RZ ;  /* 0x0000000a03037c24 */ /* 0x000fe2000f8e02ff */
[----:B------:R-:W-:Y:S01]  /*1f00*/  SHF.R.S32.HI R19, RZ, 0x1f, R22 ;  /* 0x0000001fff137819 */ /* 0x000fe20000011416 */
[----:B------:R-:W-:Y:S01]  /*1f10*/  IMAD R5, R5, R6, RZ ;  /* 0x0000000605057224 */ /* 0x000fe200078e02ff */
[----:B------:R-:W-:Y:S02]  /*1f20*/  LOP3.LUT R12, R21, R12, RZ, 0xfc, !PT ;  /* 0x0000000c150c7212 */ /* 0x000fe400078efcff */
[----:B------:R-:W-:-:S03]  /*1f30*/  ISETP.LT.AND.EX P2, PT, R15, R19, PT, P2 ;  /* 0x000000130f00720c */ /* 0x000fc60003f41320 */
[----:B------:R-:W-:Y:S01]  /*1f40*/  IMAD R3, R12, R3, RZ ;  /* 0x000000030c037224 */ /* 0x000fe200078e02ff */
[----:B------:R-:W-:Y:S01]  /*1f50*/  SEL R6, R14, R22, P2 ;  /* 0x000000160e067207 */ /* 0x000fe20001000000 */
[----:B0-----:R-:W-:Y:S01]  /*1f60*/  @P1 FFMA.FTZ R24, R11, 0.69314718246459960938, R2 ;  /* 0x3f3172180b181823 */ /* 0x001fe20000010002 */
[----:B------:R-:W-:Y:S05]  /*1f70*/  @P0 BRA `(.L_x_165) ;  /* 0x0000001000880947 */ /* 0x000fea0003800000 */
        /* <DEDUP_REMOVED lines=50> */
.L_x_167:
[----:B------:R-:W-:Y:S01]  /*22a0*/  IMAD.MOV.U32 R22, RZ, RZ, R2 ;  /* 0x000000ffff167224 */ /* 0x000fe200078e0002 */
[----:B------:R-:W-:Y:S01]  /*22b0*/  MOV R21, RZ ;  /* 0x000000ff00157202 */ /* 0x000fe20000000f00 */
[----:B------:R-:W-:Y:S01]  /*22c0*/  IMAD.MOV.U32 R20, RZ, RZ, R32 ;  /* 0x000000ffff147224 */ /* 0x000fe200078e0020 */
[----:B------:R-:W-:Y:S02]  /*22d0*/  MOV R18, 0x22f0 ;  /* 0x000022f000127802 */ /* 0x000fe40000000f00 */
[----:B------:R-:W-:Y:S05]  /*22e0*/  CALL.REL.NOINC `($__internal_4_$__cuda_sm20_div_s64) ;  /* 0x0000001c00487944 */ /* 0x000fea0003c00000 */
[----:B------:R-:W-:Y:S02]  /*22f0*/  IADD3 R15, PT, PT, -R12, RZ, RZ ;  /* 0x000000ff0c0f7210 */ /* 0x000fe40007ffe1ff */
[----:B------:R-:W-:-:S03]  /*2300*/  MOV R33, R11 ;  /* 0x0000000b00217202 */ /* 0x000fc60000000f00 */
[----:B------:R-:W-:Y:S01]  /*2310*/  IMAD R14, R32, R15, R2 ;  /* 0x0000000f200e7224 */ /* 0x000fe200078e0202 */
[----:B------:R-:W-:-:S07]  /*2320*/  MOV R32, R12 ;  /* 0x0000000c00207202 */ /* 0x000fce0000000f00 */
.L_x_168:
        /* <DEDUP_REMOVED lines=59> */
.L_x_170:
[----:B------:R-:W-:Y:S01]  /*26e0*/  IMAD.MOV.U32 R22, RZ, RZ, R32 ;  /* 0x000000ffff167224 */ /* 0x000fe200078e0020 */
[----:B------:R-:W-:Y:S01]  /*26f0*/  MOV R21, R33 ;  /* 0x0000002100157202 */ /* 0x000fe20000000f00 */
[----:B------:R-:W-:Y:S01]  /*2700*/  IMAD.MOV.U32 R20, RZ, RZ, R28 ;  /* 0x000000ffff147224 */ /* 0x000fe200078e001c */
[----:B------:R-:W-:Y:S02]  /*2710*/  MOV R18, 0x2730 ;  /* 0x0000273000127802 */ /* 0x000fe40000000f00 */
[----:B------:R-:W-:Y:S05]  /*2720*/  CALL.REL.NOINC `($__internal_4_$__cuda_sm20_div_s64) ;  /* 0x0000001800387944 */ /* 0x000fea0003c00000 */
[----:B------:R-:W-:-:S05]  /*2730*/  IADD3 R29, PT, PT, -R12, RZ, RZ ;  /* 0x000000ff0c1d7210 */ /* 0x000fca0007ffe1ff */
[----:B------:R-:W-:Y:S02]  /*2740*/  IMAD R29, R29, R28, R32 ;  /* 0x0000001c1d1d7224 */ /* 0x000fe400078e0220 */
.L_x_171:
[----:B------:R-:W-:Y:S05]  /*2750*/  BSYNC.RECONVERGENT B0 ;  /* 0x0000000000007941 */ /* 0x000fea0003800200 */
.L_x_169:
        /* <DEDUP_REMOVED lines=160> */
.L_x_166:
[----:B------:R-:W0:Y:S01]  /*3160*/  LDC.64 R2, c[0x0][0x420] ;  /* 0x00010800ff027b82 */ /* 0x000e220000000a00 */
[----:B------:R-:W-:-:S05]  /*3170*/  IADD3 R0, PT, PT, R13, UR12, RZ ;  /* 0x0000000c0d007c10 */ /* 0x000fca000fffe0ff */
[----:B0-----:R-:W-:-:S05]  /*3180*/  IMAD.WIDE.U32 R2, R0, 0x4, R2 ;  /* 0x0000000400027825 */ /* 0x001fca00078e0002 */
[----:B------:R1:W-:Y:S02]  /*3190*/  STG.E desc[UR8][R2.64], R24 ;  /* 0x0000001802007986 */ /* 0x0003e4000c101908 */
.L_x_165:
[----:B------:R-:W-:Y:S05]  /*31a0*/  BSYNC.RECONVERGENT B1 ;  /* 0x0000000000017941 */ /* 0x000fea0003800200 */
.L_x_164:
[----:B------:R-:W2:Y:S01]  /*31b0*/  LDCU UR6, c[0x0][0x534] ;  /* 0x0000a680ff0677ac */ /* 0x000ea20008000800 */
[----:B------:R-:W-:Y:S01]  /*31c0*/  BSSY.RECONVERGENT B0, `(.L_x_172) ;  /* 0x000000d000007945 */ /* 0x000fe20003800200 */
[----:B--2---:R-:W-:-:S04]  /*31d0*/  ISETP.GE.AND P0, PT, R7, UR6, PT ;  /* 0x0000000607007c0c */ /* 0x004fc8000bf06270 */
[----:B------:R-:W-:-:S13]  /*31e0*/  ISETP.GT.U32.OR P0, PT, R4, 0x7f, P0 ;  /* 0x0000007f0400780c */ /* 0x000fda0000704470 */
[----:B------:R-:W-:Y:S05]  /*31f0*/  @P0 BRA `(.L_x_173) ;  /* 0x0000000000240947 */ /* 0x000fea0003800000 */
[----:B------:R-:W2:Y:S01]  /*3200*/  S2R R0, SR_CgaCtaId ;  /* 0x0000000000007919 */ /* 0x000ea20000008800 */
[----:B01----:R-:W-:Y:S01]  /*3210*/  FADD.FTZ R2, -R24, R25 ;  /* 0x0000001918027221 */ /* 0x003fe20000010100 */
[----:B------:R-:W-:-:S03]  /*3220*/  MOV R3, 0x400 ;  /* 0x0000040000037802 */ /* 0x000fc60000000f00 */
[----:B------:R-:W-:-:S06]  /*3230*/  FMUL.FTZ R2, R2, 1.4426950216293334961 ;  /* 0x3fb8aa3b02027820 */ /* 0x000fcc0000410000 */
[----:B------:R-:W0:Y:S01]  /*3240*/  MUFU.EX2 R2, R2 ;  /* 0x0000000200027308 */ /* 0x000e220000000800 */
[----:B--2---:R-:W-:-:S05]  /*3250*/  LEA R0, R0, R3, 0x18 ;  /* 0x0000000300007211 */ /* 0x004fca00078ec0ff */
[----:B------:R-:W-:-:S05]  /*3260*/  IMAD R0, R7, 0x44, R0 ;  /* 0x0000004407007824 */ /* 0x000fca00078e0200 */
[----:B------:R-:W-:-:S05]  /*3270*/  LEA R3, R13, R0, 0x2 ;  /* 0x000000000d037211 */ /* 0x000fca00078e10ff */
[----:B0-----:R2:W-:Y:S02]  /*3280*/  STS [R3], R2 ;  /* 0x0000000203007388 */ /* 0x0015e40000000800 */
.L_x_173:
[----:B------:R-:W-:Y:S05]  /*3290*/  BSYNC.RECONVERGENT B0 ;  /* 0x0000000000007941 */ /* 0x000fea0003800200 */
.L_x_172:
[----:B------:R-:W-:Y:S01]  /*32a0*/  BAR.SYNC.DEFER_BLOCKING 0x0 ;  /* 0x0000000000007b1d */ /* 0x000fe20000010000 */
[----:B------:R-:W-:Y:S01]  /*32b0*/  UISETP.GE.AND UP0, UPT, UR6, 0x1, UPT ;  /* 0x000000010600788c */ /* 0x000fe2000bf06270 */
[----:B------:R-:W-:Y:S02]  /*32c0*/  IMAD.SHL.U32 R14, R4, 0x4, RZ ;  /* 0x00000004040e7824 */ /* 0x000fe400078e00ff */
[----:B------:R-:W-:Y:S01]  /*32d0*/  HFMA2 R0, -RZ, RZ, 0, 0 ;  /* 0x00000000ff007431 */ /* 0x000fe200000001ff */
[----:B012---:R-:W-:Y:S01]  /*32e0*/  CS2R R2, SRZ ;  /* 0x0000000000027805 */ /* 0x007fe2000001ff00 */
[----:B------:R-:W-:Y:S01]  /*32f0*/  IMAD.MOV.U32 R5, RZ, RZ, RZ ;  /* 0x000000ffff057224 */ /* 0x000fe200078e00ff */
[----:B------:R-:W-:-:S03]  /*3300*/  LOP3.LUT R14, R14, 0x1c, RZ, 0xc0, !PT ;  /* 0x0000001c0e0e7812 */ /* 0x000fc600078ec0ff */
[----:B------:R-:W-:Y:S05]  /*3310*/  BRA.U !UP0, `(.L_x_174) ;  /* 0x0000000508f07547 */ /* 0x000fea000b800000 */
[----:B------:R-:W0:Y:S01]  /*3320*/  LDCU UR16, c[0x0][0x44c] ;  /* 0x00008980ff1077ac */ /* 0x000e220008000800 */
[----:B------:R-:W-:Y:S01]  /*3330*/  LOP3.LUT R0, R7, 0x3f8, R4, 0xf8, !PT ;  /* 0x000003f807007812 */ /* 0x000fe200078ef804 */
[----:B------:R-:W-:Y:S01]  /*3340*/  IMAD.MOV.U32 R18, RZ, RZ, RZ ;  /* 0x000000ffff127224 */ /* 0x000fe200078e00ff */
[----:B------:R-:W-:Y:S01]  /*3350*/  CS2R R10, SRZ ;  /* 0x00000000000a7805 */ /* 0x000fe2000001ff00 */
[----:B------:R-:W1:Y:S01]  /*3360*/  LDCU.64 UR4, c[0x0][0x3f8] ;  /* 0x00007f00ff0477ac */ /* 0x000e620008000a00 */
[----:B------:R-:W-:Y:S01]  /*3370*/  CS2R R8, SRZ ;  /* 0x0000000000087805 */ /* 0x000fe2000001ff00 */
[----:B------:R-:W-:Y:S02]  /*3380*/  UISETP.GE.U32.AND UP0, UPT, UR6, 0x4, UPT ;  /* 0x000000040600788c */ /* 0x000fe4000bf06070 */
[----:B0-----:R-:W-:Y:S02]  /*3390*/  UIMAD UR7, UR12, UR16, URZ ;  /* 0x000000100c0772a4 */ /* 0x001fe4000f8e02ff */
[----:B------:R-:W-:-:S04]  /*33a0*/  UIMAD UR16, UR13, UR16, URZ ;  /* 0x000000100d1072a4 */ /* 0x000fc8000f8e02ff */
[----:B------:R-:W-:Y:S01]  /*33b0*/  IMAD.U32 R17, RZ, RZ, UR7 ;  /* 0x00000007ff117e24 */ /* 0x000fe2000f8e00ff */
[----:B------:R-:W-:Y:S01]  /*33c0*/  LEA R0, P0, R0, UR7, 0x2 ;  /* 0x0000000700007c11 */ /* 0x000fe2000f8010ff */
[----:B------:R-:W-:-:S03]  /*33d0*/  UIADD3 UR7, UPT, UPT, UR13, -UR12, URZ ;  /* 0x8000000c0d077290 */ /* 0x000fc6000fffe0ff */
[----:B------:R-:W-:Y:S02]  /*33e0*/  LEA.HI.X.SX32 R17, R17, RZ, 0x1, P0 ;  /* 0x000000ff11117211 */ /* 0x000fe400000f0eff */
[----:B-1----:R-:W-:Y:S01]  /*33f0*/  LEA R16, P0, R0, UR4, 0x2 ;  /* 0x0000000400107c11 */ /* 0x002fe2000f8010ff */
[----:B------:R-:W-:-:S03]  /*3400*/  ULOP3.LUT UR4, UR6, 0x3, URZ, 0xc0, !UPT ;  /* 0x0000000306047892 */ /* 0x000fc6000f8ec0ff */
[----:B------:R-:W-:Y:S01]  /*3410*/  LEA.HI.X R17, R0, UR5, R17, 0x2, P0 ;  /* 0x0000000500117c11 */ /* 0x000fe200080f1411 */
[----:B------:R-:W-:Y:S01]  /*3420*/  IMAD.MOV.U32 R0, RZ, RZ, RZ ;  /* 0x000000ffff007224 */ /* 0x000fe200078e00ff */
[----:B------:R-:W-:Y:S07]  /*3430*/  BRA.U !UP0, `(.L_x_175) ;  /* 0x0000000508347547 */ /* 0x000fee000b800000 */
[----:B------:R-:W0:Y:S01]  /*3440*/  S2UR UR5, SR_CgaCtaId ;  /* 0x00000000000579c3 */ /* 0x000e220000008800 */
[----:B------:R-:W-:Y:S01]  /*3450*/  UMOV UR10, 0x400 ;  /* 0x00000400000a7882 */ /* 0x000fe20000000000 */
[----:B------:R-:W-:Y:S01]  /*3460*/  ULOP3.LUT UR15, UR6, 0x7ffffffc, URZ, 0xc0, !UPT ;  /* 0x7ffffffc060f7892 */ /* 0x000fe2000f8ec0ff */
[----:B------:R-:W-:Y:S01]  /*3470*/  ISETP.GE.AND P2, PT, R13, UR7, PT ;  /* 0x000000070d007c0c */ /* 0x000fe2000bf46270 */
[----:B------:R-:W-:Y:S01]  /*3480*/  IMAD.MOV.U32 R0, RZ, RZ, RZ ;  /* 0x000000ffff007224 */ /* 0x000fe200078e00ff */
[----:B------:R-:W-:Y:S01]  /*3490*/  CS2R R2, SRZ ;  /* 0x0000000000027805 */ /* 0x000fe2000001ff00 */
[----:B------:R-:W-:Y:S01]  /*34a0*/  IMAD.MOV.U32 R5, RZ, RZ, RZ ;  /* 0x000000ffff057224 */ /* 0x000fe200078e00ff */
[----:B------:R-:W-:Y:S01]  /*34b0*/  UIMAD.WIDE UR22, UR16, 0x10, URZ ;  /* 0x00000010101678a5 */ /* 0x000fe2000f8e02ff */
[----:B------:R-:W-:Y:S01]  /*34c0*/  MOV R18, UR15 ;  /* 0x0000000f00127c02 */ /* 0x000fe20008000f00 */
[----:B------:R-:W-:Y:S02]  /*34d0*/  UIMAD.WIDE UR20, UR16, 0xc, URZ ;  /* 0x0000000c101478a5 */ /* 0x000fe4000f8e02ff */
[----:B------:R-:W-:Y:S01]  /*34e0*/  UIMAD.WIDE UR18, UR16, 0x8, URZ ;  /* 0x00000008101278a5 */ /* 0x000fe2000f8e02ff */
[----:B------:R-:W1:Y:S01]  /*34f0*/  LDCU UR11, c[0x0][0x440] ;  /* 0x00008800ff0b77ac */ /* 0x000e620008000800 */
[----:B------:R-:W-:-:S02]  /*3500*/  UIMAD.WIDE UR24, UR16, 0x4, URZ ;  /* 0x00000004101878a5 */ /* 0x000fc4000f8e02ff */
[----:B0-----:R-:W-:Y:S02]  /*3510*/  ULEA UR5, UR5, UR10, 0x18 ;  /* 0x0000000a05057291 */ /* 0x001fe4000f8ec0ff */
[----:B------:R-:W-:-:S04]  /*3520*/  UIADD3 UR10, UPT, UPT, -UR15, URZ, URZ ;  /* 0x000000ff0f0a7290 */ /* 0x000fc8000fffe1ff */
[----:B------:R-:W-:-:S05]  /*3530*/  LEA R7, R13, UR5, 0x2 ;  /* 0x000000050d077c11 */ /* 0x000fca000f8e10ff */
[----:B-1----:R-:W-:-:S07]  /*3540*/  VIADD R7, R7, 0x88 ;  /* 0x0000008807077836 */ /* 0x002fce0000000000 */
.L_x_184:
        /* <DEDUP_REMOVED lines=9> */
.L_x_177:
[----:B------:R-:W-:Y:S05]  /*35e0*/  BSYNC.RECONVERGENT B0 ;  /* 0x0000000000007941 */ /* 0x000fea0003800200 */
.L_x_176:
        /* <DEDUP_REMOVED lines=12> */
.L_x_179:
[----:B------:R-:W-:Y:S05]  /*36b0*/  BSYNC.RECONVERGENT B0 ;  /* 0x0000000000007941 */ /* 0x000fea0003800200 */
.L_x_178:
        /* <DEDUP_REMOVED lines=9> */
[----:B-1----:R-:W-:Y:S04]  /*3750*/  @!P0 IADD3 R20, P1, PT, R16, UR18, RZ ;  /* 0x0000001210148c10 */ /* 0x002fe8000ff3e0ff */
[----:B------:R-:W-:Y:S05]  /*3760*/  @!P0 IADD3.X R21, PT, PT, R17, UR19, RZ, P1, !PT ;  /* 0x0000001311158c10 */ /* 0x000fea0008ffe4ff */
[----:B------:R2:W5:Y:S04]  /*3770*/  @!P0 LDG.E.128 R8, desc[UR8][R20.64] ;  /* 0x0000000814088981 */ /* 0x000568000c1e1d00 */
.L_x_181:
[----:B------:R-:W-:Y:S05]  /*3780*/  BSYNC.RECONVERGENT B0 ;  /* 0x0000000000007941 */ /* 0x000fea0003800200 */
.L_x_180:
        /* <DEDUP_REMOVED lines=9> */
[----:B-12---:R-:W-:Y:S04]  /*3820*/  @!P0 IADD3 R20, P1, PT, R16, UR20, RZ ;  /* 0x0000001410148c10 */ /* 0x006fe8000ff3e0ff */
[----:B------:R-:W-:Y:S05]  /*3830*/  @!P0 IADD3.X R21, PT, PT, R17, UR21, RZ, P1, !PT ;  /* 0x0000001511158c10 */ /* 0x000fea0008ffe4ff */
[----:B------:R3:W5:Y:S04]  /*3840*/  @!P0 LDG.E.128 R8, desc[UR8][R20.64] ;  /* 0x0000000814088981 */ /* 0x000768000c1e1d00 */
.L_x_183:
[----:B------:R-:W-:Y:S05]  /*3850*/  BSYNC.RECONVERGENT B0 ;  /* 0x0000000000007941 */ /* 0x000fea0003800200 */
.L_x_182:
[----:B----4-:R-:W-:Y:S01]  /*3860*/  IADD3 R16, P0, PT, R16, UR22, RZ ;  /* 0x0000001610107c10 */ /* 0x010fe2000ff1e0ff */
[----:B------:R0:W4:Y:S01]  /*3870*/  LDS R4, [R7+0x44] ;  /* 0x0000440007047984 */ /* 0x0001220000000800 */
[----:B------:R-:W-:Y:S02]  /*3880*/  UIADD3 UR10, UPT, UPT, UR10, 0x4, URZ ;  /* 0x000000040a0a7890 */ /* 0x000fe4000fffe0ff */
[----:B------:R-:W-:Y:S02]  /*3890*/  IADD3.X R17, PT, PT, R17, UR23, RZ, P0, !PT ;  /* 0x0000001711117c10 */ /* 0x000fe400087fe4ff */
[----:B------:R-:W-:Y:S01]  /*38a0*/  UISETP.NE.AND UP0, UPT, UR10, URZ, UPT ;  /* 0x000000ff0a00728c */ /* 0x000fe2000bf05270 */
[----:B0-----:R-:W-:Y:S01]  /*38b0*/  IADD3 R7, PT, PT, R7, 0x110, RZ ;  /* 0x0000011007077810 */ /* 0x001fe20007ffe0ff */
[C---:B----45:R-:W-:Y:S01]  /*38c0*/  FFMA.FTZ R5, R4.reuse, R8, R5 ;  /* 0x0000000804057223 */ /* 0x070fe20000010005 */
[C---:B------:R-:W-:Y:S01]  /*38d0*/  FFMA.FTZ R2, R4.reuse, R9, R2 ;  /* 0x0000000904027223 */ /* 0x040fe20000010002 */
[C---:B------:R-:W-:Y:S01]  /*38e0*/  FFMA.FTZ R3, R4.reuse, R10, R3 ;  /* 0x0000000a04037223 */ /* 0x040fe20000010003 */
[----:B------:R-:W-:Y:S04]  /*38f0*/  FFMA.FTZ R0, R4, R11, R0 ;  /* 0x0000000b04007223 */ /* 0x000fe80000010000 */
[----:B------:R-:W-:Y:S05]  /*3900*/  BRA.U UP0, `(.L_x_184) ;  /* 0xfffffffd00107547 */ /* 0x000fea000b83ffff */
.L_x_175:
[----:B------:R-:W-:-:S09]  /*3910*/  UISETP.NE.AND UP0, UPT, UR4, URZ, UPT ;  /* 0x000000ff0400728c */ /* 0x000fd2000bf05270 */
[----:B------:R-:W-:Y:S05]  /*3920*/  BRA.U !UP0, `(.L_x_174) ;  /* 0x00000001086c7547 */ /* 0x000fea000b800000 */
[----:B------:R-:W0:Y:S01]  /*3930*/  S2UR UR10, SR_CgaCtaId ;  /* 0x00000000000a79c3 */ /* 0x000e220000008800 */
[----:B------:R-:W-:Y:S01]  /*3940*/  UMOV UR11, 0x400 ;  /* 0x00000400000b7882 */ /* 0x000fe20000000000 */
[----:B------:R-:W-:Y:S01]  /*3950*/  IMAD R18, R18, 0x11, R13 ;  /* 0x0000001112127824 */ /* 0x000fe200078e020d */
[----:B------:R-:W-:Y:S01]  /*3960*/  ISETP.GE.AND P1, PT, R13, UR7, PT ;  /* 0x000000070d007c0c */ /* 0x000fe2000bf26270 */
[----:B------:R-:W4:Y:S01]  /*3970*/  LDCU UR5, c[0x0][0x440] ;  /* 0x00008800ff0577ac */ /* 0x000f220008000800 */
[----:B------:R-:W-:Y:S02]  /*3980*/  UIMAD.WIDE UR18, UR16, 0x4, URZ ;  /* 0x00000004101278a5 */ /* 0x000fe4000f8e02ff */
[----:B0-----:R-:W-:Y:S02]  /*3990*/  ULEA UR10, UR10, UR11, 0x18 ;  /* 0x0000000b0a0a7291 */ /* 0x001fe4000f8ec0ff */
[----:B------:R-:W-:-:S04]  /*39a0*/  UIADD3 UR11, UPT, UPT, -UR4, URZ, URZ ;  /* 0x000000ff040b7290 */ /* 0x000fc8000fffe1ff */
[----:B----4-:R-:W-:-:S08]  /*39b0*/  LEA R6, R18, UR10, 0x2 ;  /* 0x0000000a12067c11 */ /* 0x010fd0000f8e10ff */
.L_x_187:
        /* <DEDUP_REMOVED lines=8> */
.L_x_186:
[----:B------:R-:W-:Y:S05]  /*3a40*/  BSYNC.RECONVERGENT B0 ;  /* 0x0000000000007941 */ /* 0x000fea0003800200 */
.L_x_185:
[----:B0-----:R-:W-:Y:S01]  /*3a50*/  IADD3 R16, P0, PT, R16, UR18, RZ ;  /* 0x0000001210107c10 */ /* 0x001fe2000ff1e0ff */
[----:B------:R-:W-:Y:S01]  /*3a60*/  UISETP.NE.AND UP0, UPT, UR11, URZ, UPT ;  /* 0x000000ff0b00728c */ /* 0x000fe2000bf05270 */
[----:B----45:R-:W-:Y:S01]  /*3a70*/  FFMA.FTZ R5, R4, R8, R5 ;  /* 0x0000000804057223 */ /* 0x030fe20000010005 */
[----:B------:R-:W-:Y:S01]  /*3a80*/  IADD3 R6, PT, PT, R6, 0x44, RZ ;  /* 0x0000004406067810 */ /* 0x000fe20007ffe0ff */
[C---:B------:R-:W-:Y:S01]  /*3a90*/  FFMA.FTZ R2, R4.reuse, R9, R2 ;  /* 0x0000000904027223 */ /* 0x040fe20000010002 */
[C---:B------:R-:W-:Y:S01]  /*3aa0*/  FFMA.FTZ R3, R4.reuse, R10, R3 ;  /* 0x0000000a04037223 */ /* 0x040fe20000010003 */
[----:B------:R-:W-:Y:S01]  /*3ab0*/  IADD3.X R17, PT, PT, R17, UR19, RZ, P0, !PT ;  /* 0x0000001311117c10 */ /* 0x000fe200087fe4ff */
[----:B------:R-:W-:Y:S03]  /*3ac0*/  FFMA.FTZ R0, R4, R11, R0 ;  /* 0x0000000b04007223 */ /* 0x000fe60000010000 */
[----:B------:R-:W-:Y:S05]  /*3ad0*/  BRA.U UP0, `(.L_x_187) ;  /* 0xfffffffd00b87547 */ /* 0x000fea000b83ffff */
.L_x_174:
[----:B------:R-:W-:-:S04]  /*3ae0*/  IADD3 R13, PT, PT, R13, UR12, RZ ;  /* 0x0000000c0d0d7c10 */ /* 0x000fc8000fffe0ff */
[----:B------:R-:W-:-:S13]  /*3af0*/  ISETP.GE.AND P0, PT, R13, UR13, PT ;  /* 0x0000000d0d007c0c */ /* 0x000fda000bf06270 */
[----:B------:R-:W-:Y:S05]  /*3b00*/  @P0 EXIT ;  /* 0x000000000000094d */ /* 0x000fea0003800000 */
[----:B------:R-:W-:Y:S01]  /*3b10*/  IABS R9, UR14 ;  /* 0x0000000e00097c13 */ /* 0x000fe20008000000 */
[----:B------:R-:W0:Y:S01]  /*3b20*/  LDC R8, c[0x0][0x434] ;  /* 0x00010d00ff087b82 */ /* 0x000e220000000800 */
[----:B------:R-:W-:Y:S01]  /*3b30*/  IABS R10, R13 ;  /* 0x0000000d000a7213 */ /* 0x000fe20000000000 */
[----:B------:R-:W4:Y:S01]  /*3b40*/  LDCU UR4, c[0x0][0x440] ;  /* 0x00008800ff0477ac */ /* 0x000f220008000800 */
[----:B------:R-:W5:Y:S01]  /*3b50*/  I2F.RP R7, R9 ;  /* 0x0000000900077306 */ /* 0x000f620000209400 */
[----:B------:R-:W-:-:S05]  /*3b60*/  IABS R6, UR14 ;  /* 0x0000000e00067c13 */ /* 0x000fca0008000000 */
[----:B------:R-:W-:Y:S02]  /*3b70*/  IMAD.MOV R6, RZ, RZ, -R6 ;  /* 0x000000ffff067224 */ /* 0x000fe400078e0a06 */
[----:B-----5:R-:W5:Y:S02]  /*3b80*/  MUFU.RCP R16, R7 ;  /* 0x0000000700107308 */ /* 0x020f640000001000 */
[----:B-----5:R-:W-:Y:S01]  /*3b90*/  VIADD R16, R16, 0xffffffe ;  /* 0x0ffffffe10107836 */ /* 0x020fe20000000000 */
        /* <DEDUP_REMOVED lines=16> */
[----:B------:R0:W5:Y:S01]  /*3ca0*/  F2I.FTZ.U32.TRUNC.NTZ R19, R18 ;  /* 0x0000001200137305 */ /* 0x000162000021f000 */
[----:B------:R-:W-:-:S04]  /*3cb0*/  LOP3.LUT R6, R13, UR14, RZ, 0x3c, !PT ;  /* 0x0000000e0d067c12 */ /* 0x000fc8000f8e3cff */
[----:B------:R-:W-:-:S07]  /*3cc0*/  ISETP.GE.AND P0, PT, R6, RZ, PT ;  /* 0x000000ff0600720c */ /* 0x000fce0003f06270 */
[----:B------:R-:W-:Y:S01]  /*3cd0*/  @P2 IADD3 R11, PT, PT, R11, 0x1, RZ ;  /* 0x000000010b0b2810 */ /* 0x000fe20007ffe0ff */
[----:B0-----:R-:W-:Y:S01]  /*3ce0*/  HFMA2 R18, -RZ, RZ, 0, 0 ;  /* 0x00000000ff127431 */ /* 0x001fe200000001ff */
[----:B-----5:R-:W-:-:S04]  /*3cf0*/  IADD3 R6, PT, PT, RZ, -R19, RZ ;  /* 0x80000013ff067210 */ /* 0x020fc80007ffe0ff */
        /* <DEDUP_REMOVED lines=49> */
        .weak           $__internal_4_$__cuda_sm20_div_s64
        .type           $__internal_4_$__cuda_sm20_div_s64,@function
        .size           $__internal_4_$__cuda_sm20_div_s64,(.L_x_4836 - $__internal_4_$__cuda_sm20_div_s64)
$__internal_4_$__cuda_sm20_div_s64:
        /* <DEDUP_REMOVED lines=83> */
[----:B------:R-:W-:Y:S05]  /*4540*/  RET.REL.NODEC R14 `(_ZN5flash32flash_fwd_splitkv_combine_kernelI23Flash_fwd_kernel_traitsILi32ELi64ELi256ELi4ELb0ELb0EN7cutlass6half_tE19Flash_kernel_traitsILi32ELi64ELi256ELi4ES3_EELi16ELi3ELb0EEEvNS_16Flash_fwd_paramsE) ;  /* 0xffffffb80eac7950 */ /* 0x000fea0003c3ffff */
.L_x_188:
        /* <DEDUP_REMOVED lines=11> */
.L_x_4836:


//--------------------- .text._ZN5flash32flash_fwd_splitkv_combine_kernelI23Flash_fwd_kernel_traitsILi32ELi64ELi256ELi4ELb0ELb0EN7cutlass6half_tE19Flash_kernel_traitsILi32ELi64ELi256ELi4ES3_EELi16ELi2ELb0EEEvNS_16Flash_fwd_paramsE --------------------------
	.section	.text._ZN5flash32flash_fwd_splitkv_combine_kernelI23Flash_fwd_kernel_traitsILi32ELi64ELi256ELi4ELb0ELb0EN7cutlass6half_tE19Flash_kernel_traitsILi32ELi64ELi256ELi4ES3_EELi16ELi2ELb0EEEvNS_16Flash_fwd_paramsE,"ax",@progbits
	.align	128
        .global         _ZN5flash32flash_fwd_splitkv_combine_kernelI23Flash_fwd_kernel_traitsILi32ELi64ELi256ELi4ELb0ELb0EN7cutlass6half_tE19Flash_kernel_traitsILi32ELi64ELi256ELi4ES3_EELi16ELi2ELb0EEEvNS_16Flash_fwd_paramsE
        .type           _ZN5flash32flash_fwd_splitkv_combine_kernelI23Flash_fwd_kernel_traitsILi32ELi64ELi256ELi4ELb0ELb0EN7cutlass6half_tE19Flash_kernel_traitsILi32ELi64ELi256ELi4ES3_EELi16ELi2ELb0EEEvNS_16Flash_fwd_paramsE,@function
        .size           _ZN5flash32flash_fwd_splitkv_combine_kernelI23Flash_fwd_kernel_traitsILi32ELi64ELi256ELi4ELb0ELb0EN7cutlass6half_tE19Flash_kernel_traitsILi32ELi64ELi256ELi4ES3_EELi16ELi2ELb0EEEvNS_16Flash_fwd_paramsE,(.L_x_4837 - _ZN5flash32flash_fwd_splitkv_combine_kernelI23Flash_fwd_kernel_traitsILi32ELi64ELi256ELi4ELb0ELb0EN7cutlass6half_tE19Flash_kernel_traitsILi32ELi64ELi256ELi4ES3_EELi16ELi2ELb0EEEvNS_16Flash_fwd_paramsE)
        .other          _ZN5flash32flash_fwd_splitkv_combine_kernelI23Flash_fwd_kernel_traitsILi32ELi64ELi256ELi4ELb0ELb0EN7cutlass6half_tE19Flash_kernel_traitsILi32ELi64ELi256ELi4ES3_EELi16ELi2ELb0EEEvNS_16Flash_fwd_paramsE,@"STO_CUDA_ENTRY STV_DEFAULT"
_ZN5flash32flash_fwd_splitkv_combine_kernelI23Flash_fwd_kernel_traitsILi32ELi64ELi256ELi4ELb0ELb0EN7cutlass6half_tE19Flash_kernel_traitsILi32ELi64ELi256ELi4ES3_EELi16ELi2ELb0EEEvNS_16Flash_fwd_paramsE:
.text._ZN5flash32flash_fwd_splitkv_combine_kernelI23Flash_fwd_kernel_traitsILi32ELi64ELi256ELi4ELb0ELb0EN7cutlass6half_tE19Flash_kernel_traitsILi32ELi64ELi256ELi4ES3_EELi16ELi2ELb0EEEvNS_16Flash_fwd_paramsE:
        /* <DEDUP_REMOVED lines=38> */
.L_x_189:
[----:B------:R-:W-:Y:S01]  /*0260*/  IMAD.U32 R22, RZ, RZ, UR15 ;  /* 0x0000000fff167e24 */ /* 0x000fe2000f8e00ff */
[----:B------:R-:W-:Y:S01]  /*0270*/  MOV R18, UR13 ;  /* 0x0000000d00127c02 */ /* 0x000fe20008000f00 */
[----:B------:R-:W-:Y:S01]  /*0280*/  IMAD.U32 R17, RZ, RZ, UR17 ;  /* 0x00000011ff117e24 */ /* 0x000fe2000f8e00ff */
[----:B------:R-:W-:Y:S02]  /*0290*/  MOV R16, UR10 ;  /* 0x0000000a00107c02 */ /* 0x000fe40008000f00 */
[----:B------:R-:W-:Y:S02]  /*02a0*/  MOV R14, 0x2c0 ;  /* 0x000002c0000e7802 */ /* 0x000fe40000000f00 */
[----:B------:R-:W-:Y:S05]  /*02b0*/  CALL.REL.NOINC `($__internal_5_$__cuda_sm20_div_s64) ;  /* 0x0000003c00407944 */ /* 0x000fea0003c00000 */
.L_x_190:
        /* <DEDUP_REMOVED lines=30> */
.L_x_192:
[----:B------:R-:W-:Y:S01]  /*04a0*/  IMAD.MOV.U32 R22, RZ, RZ, R10 ;  /* 0x000000ffff167224 */ /* 0x000fe200078e000a */
[----:B------:R-:W-:Y:S02]  /*04b0*/  MOV R17, R11 ;  /* 0x0000000b00117202 */ /* 0x000fe40000000f00 */
[----:B------:R-:W-:Y:S02]  /*04c0*/  MOV R14, 0x4e0 ;  /* 0x000004e0000e7802 */ /* 0x000fe40000000f00 */
[----:B------:R-:W-:Y:S05]  /*04d0*/  CALL.REL.NOINC `($__internal_5_$__cuda_sm20_div_s64) ;  /* 0x0000003800b87944 */ /* 0x000fea0003c00000 */
[----:B------:R-:W-:Y:S02]  /*04e0*/  MOV R4, R10 ;  /* 0x0000000a00047202 */ /* 0x000fe40000000f00 */
[----:B------:R-:W-:Y:S02]  /*04f0*/  MOV R5, R11 ;  /* 0x0000000b00057202 */ /* 0x000fe40000000f00 */
.L_x_193:
[----:B------:R-:W-:Y:S05]  /*0500*/  BSYNC.RECONVERGENT B0 ;  /* 0x0000000000007941 */ /* 0x000fea0003800200 */
.L_x_191:
        /* <DEDUP_REMOVED lines=58> */
.L_x_195:
[----:B------:R-:W-:Y:S01]  /*08b0*/  IMAD.MOV.U32 R22, RZ, RZ, R18 ;  /* 0x000000ffff167224 */ /* 0x000fe200078e0012 */
[----:B------:R-:W-:Y:S01]  /*08c0*/  MOV R18, R8 ;  /* 0x0000000800127202 */ /* 0x000fe20000000f00 */
[----:B------:R-:W-:Y:S01]  /*08d0*/  IMAD.MOV.U32 R17, RZ, RZ, R16 ;  /* 0x000000ffff117224 */ /* 0x000fe200078e0010 */
[----:B------:R-:W-:Y:S02]  /*08e0*/  MOV R16, R0 ;  /* 0x0000000000107202 */ /* 0x000fe40000000f00 */
[----:B------:R-:W-:Y:S02]  /*08f0*/  MOV R14, 0x910 ;  /* 0x00000910000e7802 */ /* 0x000fe40000000f00 */
[----:B------:R-:W-:Y:S05]  /*0900*/  CALL.REL.NOINC `($__internal_5_$__cuda_sm20_div_s64) ;  /* 0x0000003400ac7944 */ /* 0x000fea0003c00000 */
.L_x_196:
[----:B------:R-:W-:Y:S05]  /*0910*/  BSYNC.RECONVERGENT B0 ;  /* 0x0000000000007941 */ /* 0x000fea0003800200 */
.L_x_194:
        /* <DEDUP_REMOVED lines=124> */
.L_x_198:
[----:B------:R-:W-:Y:S01]  /*10e0*/  IMAD.MOV.U32 R22, RZ, RZ, R10 ;  /* 0x000000ffff167224 */ /* 0x000fe200078e000a */
[----:B------:R-:W-:Y:S01]  /*10f0*/  MOV R18, R7 ;  /* 0x0000000700127202 */ /* 0x000fe20000000f00 */
[----:B------:R-:W-:Y:S01]  /*1100*/  IMAD.MOV.U32 R17, RZ, RZ, R11 ;  /* 0x000000ffff117224 */ /* 0x000fe200078e000b */
[----:B------:R-:W-:Y:S02]  /*1110*/  MOV R16, R25 ;  /* 0x0000001900107202 */ /* 0x000fe40000000f00 */
[----:B------:R-:W-:Y:S02]  /*1120*/  MOV R14, 0x1140 ;  /* 0x00001140000e7802 */ /* 0x000fe40000000f00 */
[----:B------:R-:W-:Y:S05]  /*1130*/  CALL.REL.NOINC `($__internal_5_$__cuda_sm20_div_s64) ;  /* 0x0000002c00a07944 */ /* 0x000fea0003c00000 */
[----:B------:R-:W-:Y:S02]  /*1140*/  MOV R32, R10 ;  /* 0x0000000a00207202 */ /* 0x000fe40000000f00 */
[----:B------:R-:W-:Y:S02]  /*1150*/  MOV R33, R11 ;  /* 0x0000000b00217202 */ /* 0x000fe40000000f00 */
.L_x_199:
[----:B------:R-:W-:Y:S05]  /*1160*/  BSYNC.RECONVERGENT B0 ;  /* 0x0000000000007941 */ /* 0x000fea0003800200 */
.L_x_197:
        /* <DEDUP_REMOVED lines=57> */
.L_x_201:
[----:B------:R-:W-:Y:S01]  /*1500*/  IMAD.MOV.U32 R22, RZ, RZ, R4 ;  /* 0x000000ffff167224 */ /* 0x000fe200078e0004 */
[----:B------:R-:W-:Y:S01]  /*1510*/  MOV R17, R5 ;  /* 0x0000000500117202 */ /* 0x000fe20000000f00 */
[----:B------:R-:W-:Y:S01]  /*1520*/  IMAD.MOV.U32 R18, RZ, RZ, R6 ;  /* 0x000000ffff127224 */ /* 0x000fe200078e0006 */
[----:B------:R-:W-:Y:S02]  /*1530*/  MOV R14, 0x1550 ;  /* 0x00001550000e7802 */ /* 0x000fe40000000f00 */
[----:B------:R-:W-:Y:S05]  /*1540*/  CALL.REL.NOINC `($__internal_5_$__cuda_sm20_div_s64) ;  /* 0x00000028009c7944 */ /* 0x000fea0003c00000 */
[----:B------:R-:W-:Y:S02]  /*1550*/  MOV R26, R10 ;  /* 0x0000000a001a7202 */ /* 0x000fe40000000f00 */
[----:B------:R-:W-:Y:S02]  /*1560*/  MOV R27, R11 ;  /* 0x0000000b001b7202 */ /* 0x000fe40000000f00 */
.L_x_202:
[----:B------:R-:W-:Y:S05]  /*1570*/  BSYNC.RECONVERGENT B0 ;  /* 0x0000000000007941 */ /* 0x000fea0003800200 */
.L_x_200:
[----:B------:R-:W0:Y:S01]  /*1580*/  LDCU UR5, c[0x0][0x434] ;  /* 0x00008680ff0577ac */ /* 0x000e220008000800 */
[----:B------:R-:W1:Y:S01]  /*1590*/  S2R R19, SR_TID.X ;  /* 0x0000000000137919 */ /* 0x000e620000002100 */
[----:B------:R-:W-:Y:S01]  /*15a0*/  BSSY.RECONVERGENT B0, `(.L_x_203) ;  /* 0x0000046000007945 */ /* 0x000fe20003800200 */
[----:B------:R-:W-:Y:S01]  /*15b0*/  IMAD.MOV.U32 R21, RZ, RZ, -0x800000 ;  /* 0xff800000ff157424 */ /* 0x000fe200078e00ff */
[----:B------:R-:W2:Y:S01]  /*15c0*/  LDCU UR18, c[0x0][0x534] ;  /* 0x0000a680ff1277ac */ /* 0x000ea20008000800 */
[----:B------:R-:W-:Y:S01]  /*15d0*/  IMAD.MOV.U32 R24, RZ, RZ, -0x800000 ;  /* 0xff800000ff187424 */ /* 0x000fe200078e00ff */
[----:B------:R-:W3:Y:S01]  /*15e0*/  LDCU UR11, c[0x0][0x430] ;  /* 0x00008600ff0b77ac */ /* 0x000ee20008000800 */
[----:B------:R-:W-:-:S04]  /*15f0*/  USHF.R.S32.HI UR8, URZ, 0x1f, UR16 ;  /* 0x0000001fff087899 */ /* 0x000fc80008011410 */
[----:B------:R-:W-:Y:S01]  /*1600*/  ULOP3.LUT UR8, UR8, 0x1, URZ, 0xfc, !UPT ;  /* 0x0000000108087892 */ /* 0x000fe2000f8efcff */
[----:B0-----:R-:W-:-:S05]  /*1610*/  IMAD.U32 R5, RZ, RZ, UR5 ;  /* 0x00000005ff057e24 */ /* 0x001fca000f8e00ff */
[----:B------:R-:W-:Y:S01]  /*1620*/  IABS R5, R5 ;  /* 0x0000000500057213 */ /* 0x000fe20000000000 */
[----:B---3--:R-:W-:-:S03]  /*1630*/  UIMAD UR11, UR5, UR11, URZ ;  /* 0x0000000b050b72a4 */ /* 0x008fc6000f8e02ff */
[----:B------:R-:W0:Y:S01]  /*1640*/  I2F.RP R9, R5 ;  /* 0x0000000500097306 */ /* 0x000e220000209400 */
[C---:B-1----:R-:W-:Y:S02]  /*1650*/  ISETP.GT.U32.AND P1, PT, R19.reuse, 0x3f, PT ;  /* 0x0000003f1300780c */ /* 0x042fe40003f24070 */
[----:B------:R-:W-:-:S05]  /*1660*/  LOP3.LUT R23, R19, 0x3, RZ, 0xc0, !PT ;  /* 0x0000000313177812 */ /* 0x000fca00078ec0ff */
[----:B0-----:R-:W0:Y:S06]  /*1670*/  MUFU.RCP R10, R9 ;  /* 0x00000009000a7308 */ /* 0x001e2c0000001000 */
[----:B------:R-:W-:-:S04]  /*1680*/  @!P1 SHF.L.U32 R16, R19, 0x2, RZ ;  /* 0x0000000213109819 */ /* 0x000fc800000006ff */
[----:B------:R-:W-:Y:S01]  /*1690*/  @!P1 LOP3.LUT R16, R16, 0x3c, RZ, 0xc0, !PT ;  /* 0x0000003c10109812 */ /* 0x000fe200078ec0ff */
[----:B0-----:R-:W-:Y:S01]  /*16a0*/  VIADD R10, R10, 0xffffffe ;  /* 0x0ffffffe0a0a7836 */ /* 0x001fe20000000000 */
[----:B------:R-:W-:-:S03]  /*16b0*/  SHF.R.U32.HI R9, RZ, 0x4, R19 ;  /* 0x00000004ff097819 */ /* 0x000fc60000011613 */
[----:B------:R-:W0:Y:S02]  /*16c0*/  F2I.FTZ.U32.TRUNC.NTZ R11, R10 ;  /* 0x0000000a000b7305 */ /* 0x000e24000021f000 */
[--C-:B0-----:R-:W-:Y:S02]  /*16d0*/  IMAD.MOV R3, RZ, RZ, -R11.reuse ;  /* 0x000000ffff037224 */ /* 0x101fe400078e0a0b */
[----:B------:R-:W-:Y:S02]  /*16e0*/  IMAD.MOV.U32 R10, RZ, RZ, RZ ;  /* 0x000000ffff0a7224 */ /* 0x000fe400078e00ff */
[----:B------:R-:W-:Y:S01]  /*16f0*/  IMAD R4, R3, R5, RZ ;  /* 0x0000000503047224 */ /* 0x000fe200078e02ff */
[----:B------:R-:W-:Y:S02]  /*1700*/  IABS R3, R2 ;  /* 0x0000000200037213 */ /* 0x000fe40000000000 */
[----:B------:R-:W-:Y:S01]  /*1710*/  LOP3.LUT R2, R2, UR5, RZ, 0x3c, !PT ;  /* 0x0000000502027c12 */ /* 0x000fe2000f8e3cff */
[----:B------:R-:W-:-:S03]  /*1720*/  IMAD.HI.U32 R4, R11, R4, R10 ;  /* 0x000000040b047227 */ /* 0x000fc600078e000a */
        /* <DEDUP_REMOVED lines=10> */
[----:B------:R-:W-:Y:S02]  /*17d0*/  ISETP.NE.AND P0, PT, RZ, UR5, PT ;  /* 0x00000005ff007c0c */ /* 0x000fe4000bf05270 */
[----:B------:R-:W-:Y:S02]  /*17e0*/  ISETP.GE.U32.AND P3, PT, R10, R5, PT ;  /* 0x000000050a00720c */ /* 0x000fe40003f66070 */
[----:B------:R-:W-:Y:S02]  /*17f0*/  @!P1 MOV R5, 0x400 ;  /* 0x0000040000059802 */ /* 0x000fe40000000f00 */
[----:B-1----:R-:W-:-:S09]  /*1800*/  @!P1 LEA R2, R3, R2, 0x18 ;  /* 0x0000000203029211 */ /* 0x002fd200078ec0ff */
[----:B------:R-:W-:-:S04]  /*1810*/  @P3 VIADD R13, R13, 0x1 ;  /* 0x000000010d0d3836 */ /* 0x000fc80000000000 */
[----:B------:R-:W-:Y:S01]  /*1820*/  @!P2 IMAD.MOV R13, RZ, RZ, -R13 ;  /* 0x000000ffff0da224 */ /* 0x000fe200078e0a0d */
[----:B------:R-:W-:Y:S01]  /*1830*/  @!P0 LOP3.LUT R13, RZ, UR5, RZ, 0x33, !PT ;  /* 0x00000005ff0d8c12 */ /* 0x000fe2000f8e33ff */
[C---:B------:R-:W-:Y:S01]  /*1840*/  @!P1 IMAD R3, R9.reuse, 0x44, R2 ;  /* 0x0000004409039824 */ /* 0x040fe200078e0202 */
[----:B--2---:R-:W-:Y:S02]  /*1850*/  ISETP.GE.AND P0, PT, R9, UR18, PT ;  /* 0x0000001209007c0c */ /* 0x004fe4000bf06270 */
[----:B0-----:R-:W-:Y:S01]  /*1860*/  @!P1 LEA R2, R4, R5, 0x18 ;  /* 0x0000000504029211 */ /* 0x001fe200078ec0ff */
[----:B------:R-:W-:Y:S01]  /*1870*/  IMAD R4, R13, UR8, RZ ;  /* 0x000000080d047c24 */ /* 0x000fe2000f8e02ff */
[----:B------:R-:W0:Y:S01]  /*1880*/  LDCU.64 UR8, c[0x0][0x358] ;  /* 0x00006b00ff0877ac */ /* 0x000e220008000a00 */
[----:B------:R-:W-:Y:S02]  /*1890*/  @!P1 IMAD.IADD R16, R3, 0x1, R16 ;  /* 0x0000000103109824 */ /* 0x000fe400078e0210 */
[----:B------:R-:W-:Y:S01]  /*18a0*/  @!P1 IMAD R3, R23, 0x44, R2 ;  /* 0x0000004417039824 */ /* 0x000fe200078e0202 */
[----:B------:R-:W-:-:S02]  /*18b0*/  IABS R17, R4 ;  /* 0x0000000400117213 */ /* 0x000fc40000000000 */
[----:B------:R-:W-:-:S03]  /*18c0*/  SHF.R.U32.HI R2, RZ, 0x2, R19 ;  /* 0x00000002ff027819 */ /* 0x000fc60000011613 */
[----:B------:R-:W-:Y:S01]  /*18d0*/  VIADD R12, R17, UR4 ;  /* 0x00000004110c7c36 */ /* 0x000fe20008000000 */
[----:B------:R-:W-:Y:S01]  /*18e0*/  @!P1 LEA R14, R2, R3, 0x2 ;  /* 0x00000003020e9211 */ /* 0x000fe200078e10ff */
        /* <DEDUP_REMOVED lines=15> */
[----:B------:R-:W-:-:S06]  /*19e0*/  LEA.HI.X R21, R10, UR5, R3, 0x2, P0 ;  /* 0x000000050a157c11 */ /* 0x000fcc00080f1403 */
[----:B0-----:R1:W5:Y:S03]  /*19f0*/  LDG.E R21, desc[UR8][R20.64] ;  /* 0x0000000814157981 */ /* 0x001366000c1e1900 */
.L_x_204:
[----:B0-----:R-:W-:Y:S05]  /*1a00*/  BSYNC.RECONVERGENT B0 ;  /* 0x0000000000007941 */ /* 0x001fea0003800200 */
.L_x_203:
[----:B-----5:R-:W-:Y:S01]  /*1a10*/  @!P1 STS [R16], R21 ;  /* 0x0000001510009388 */ /* 0x020fe20000000800 */
[----:B------:R-:W0:Y:S08]  /*1a20*/  LDC R15, c[0x0][0x3e0] ;  /* 0x0000f800ff0f7b82 */ /* 0x000e300000000800 */
[----:B------:R-:W-:Y:S01]  /*1a30*/  BAR.SYNC.DEFER_BLOCKING 0x0 ;  /* 0x0000000000007b1d */ /* 0x000fe20000010000 */
[----:B------:R-:W-:-:S05]  /*1a40*/  ISETP.NE.AND P5, PT, R4, RZ, PT ;  /* 0x000000ff0400720c */ /* 0x000fca0003fa5270 */
[----:B------:R-:W-:Y:S01]  /*1a50*/  BSSY.RECONVERGENT B1, `(.L_x_205) ;  /* 0x000016e000017945 */ /* 0x000fe20003800200 */
[----:B0-----:R-:W-:Y:S01]  /*1a60*/  IABS R11, R15 ;  /* 0x0000000f000b7213 */ /* 0x001fe20000000000 */
[----:B------:R-:W0:Y:S03]  /*1a70*/  @!P1 LDS R24, [R14] ;  /* 0x000000000e189984 */ /* 0x000e260000000800 */
[----:B------:R-:W2:Y:S08]  /*1a80*/  I2F.RP R5, R11 ;  /* 0x0000000b00057306 */ /* 0x000eb00000209400 */
[----:B--2---:R-:W2:Y:S02]  /*1a90*/  MUFU.RCP R28, R5 ;  /* 0x00000005001c7308 */ /* 0x004ea40000001000 */
[----:B--2---:R-:W-:Y:S01]  /*1aa0*/  VIADD R28, R28, 0xffffffe ;  /* 0x0ffffffe1c1c7836 */ /* 0x004fe20000000000 */
[----:B------:R-:W-:-:S05]  /*1ab0*/  IABS R5, R12 ;  /* 0x0000000c00057213 */ /* 0x000fca0000000000 */
[----:B------:R2:W-:Y:S01]  /*1ac0*/  F2I.FTZ.U32.TRUNC.NTZ R29, R28 ;  /* 0x0000001c001d7305 */ /* 0x0005e2000021f000 */
[----:B0-----:R-:W0:Y:S01]  /*1ad0*/  SHFL.BFLY PT, R3, R24, 0x2, 0x1f ;  /* 0x0c401f0018037f89 */ /* 0x001e2200000e0000 */
[----:B--2---:R-:W-:Y:S01]  /*1ae0*/  IMAD.MOV.U32 R28, RZ, RZ, RZ ;  /* 0x000000ffff1c7224 */ /* 0x004fe200078e00ff */
[----:B0-----:R-:W-:-:S05]  /*1af0*/  FMNMX.FTZ R10, R3, R24, !PT ;  /* 0x00000018030a7209 */ /* 0x001fca0007810000 */
[----:B------:R-:W0:Y:S01]  /*1b00*/  I2F.RP R3, R17 ;  /* 0x0000001100037306 */ /* 0x000e220000209400 */
[----:B------:R-:W2:Y:S07]  /*1b10*/  SHFL.BFLY PT, R9, R10, 0x1, 0x1f ;  /* 0x0c201f000a097f89 */ /* 0x000eae00000e0000 */
[----:B0-----:R-:W0:Y:S01]  /*1b20*/  MUFU.RCP R30, R3 ;  /* 0x00000003001e7308 */ /* 0x001e220000001000 */
[----:B--2---:R-:W-:Y:S01]  /*1b30*/  FMNMX.FTZ R9, R10, R9, !PT ;  /* 0x000000090a097209 */ /* 0x004fe20007810000 */
[----:B------:R-:W-:-:S03]  /*1b40*/  IMAD.MOV R10, RZ, RZ, -R29 ;  /* 0x000000ffff0a7224 */ /* 0x000fc600078e0a1d */
[C---:B------:R-:W-:Y:S01]  /*1b50*/  FSETP.NEU.FTZ.AND P0, PT, R9.reuse, -INF , PT ;  /* 0xff8000000900780b */ /* 0x040fe20003f1d000 */
[----:B0-----:R-:W-:Y:S01]  /*1b60*/  VIADD R30, R30, 0xffffffe ;  /* 0x0ffffffe1e1e7836 */ /* 0x001fe20000000000 */
[----:B------:R-:W-:Y:S01]  /*1b70*/  IABS R3, R4 ;  /* 0x0000000400037213 */ /* 0x000fe20000000000 */
[----:B------:R-:W-:Y:S01]  /*1b80*/  IMAD R10, R10, R11, RZ ;  /* 0x0000000b0a0a7224 */ /* 0x000fe200078e02ff */
[----:B------:R-:W-:Y:S01]  /*1b90*/  FSEL R9, R9, RZ, P0 ;  /* 0x000000ff09097208 */ /* 0x000fe20000000000 */
[----:B------:R0:W2:Y:S02]  /*1ba0*/  F2I.FTZ.U32.TRUNC.NTZ R31, R30 ;  /* 0x0000001e001f7305 */ /* 0x0000a4000021f000 */
[----:B------:R-:W-:-:S04]  /*1bb0*/  IMAD.HI.U32 R10, R29, R10, R28 ;  /* 0x0000000a1d0a7227 */ /* 0x000fc800078e001c */
[----:B------:R-:W-:Y:S01]  /*1bc0*/  FADD.FTZ R21, -R9, R24 ;  /* 0x0000001809157221 */ /* 0x000fe20000010100 */
[----:B------:R-:W-:-:S03]  /*1bd0*/  IMAD.MOV R3, RZ, RZ, -R3 ;  /* 0x000000ffff037224 */ /* 0x000fc600078e0a03 */
[----:B------:R-:W-:Y:S01]  /*1be0*/  FMUL.FTZ R21, R21, 1.4426950216293334961 ;  /* 0x3fb8aa3b15157820 */ /* 0x000fe20000410000 */
[----:B------:R-:W-:-:S05]  /*1bf0*/  IMAD.HI.U32 R10, R10, R5, RZ ;  /* 0x000000050a0a7227 */ /* 0x000fca00078e00ff */
[----:B------:R-:W3:Y:S01]  /*1c00*/  MUFU.EX2 R21, R21 ;  /* 0x0000001500157308 */ /* 0x000ee20000000800 */
[----:B0-----:R-:W-:Y:S02]  /*1c10*/  HFMA2 R30, -RZ, RZ, 0, 0 ;  /* 0x00000000ff1e7431 */ /* 0x001fe400000001ff */
[----:B--2---:R-:W-:-:S04]  /*1c20*/  IMAD.MOV R16, RZ, RZ, -R31 ;  /* 0x000000ffff107224 */ /* 0x004fc800078e0a1f */
[----:B------:R-:W-:-:S04]  /*1c30*/  IMAD R16, R16, R17, RZ ;  /* 0x0000001110107224 */ /* 0x000fc800078e02ff */
[----:B------:R-:W-:Y:S01]  /*1c40*/  IMAD.HI.U32 R16, R31, R16, R30 ;  /* 0x000000101f107227 */ /* 0x000fe200078e001e */
[----:B---3--:R-:W1:Y:S05]  /*1c50*/  SHFL.BFLY PT, R14, R21, 0x2, 0x1f ;  /* 0x0c401f00150e7f89 */ /* 0x008e6a00000e0000 */
[----:B------:R-:W-:-:S04]  /*1c60*/  IMAD.HI.U32 R16, R16, R5, RZ ;  /* 0x0000000510107227 */ /* 0x000fc800078e00ff */
[----:B------:R-:W-:-:S05]  /*1c70*/  IMAD R18, R16, R3, R5 ;  /* 0x0000000310127224 */ /* 0x000fca00078e0205 */
[----:B------:R-:W-:-:S13]  /*1c80*/  ISETP.GT.U32.AND P2, PT, R17, R18, PT ;  /* 0x000000121100720c */ /* 0x000fda0003f44070 */
[-C--:B------:R-:W-:Y:S01]  /*1c90*/  @!P2 IADD3 R18, PT, PT, R18, -R17.reuse, RZ ;  /* 0x800000111212a210 */ /* 0x080fe20007ffe0ff */
[----:B-1----:R-:W-:Y:S01]  /*1ca0*/  FADD.FTZ R20, R21, R14 ;  /* 0x0000000e15147221 */ /* 0x002fe20000010000 */
[----:B------:R-:W-:Y:S02]  /*1cb0*/  IMAD.MOV R14, RZ, RZ, -R10 ;  /* 0x000000ffff0e7224 */ /* 0x000fe400078e0a0a */
[-C--:B------:R-:W-:Y:S01]  /*1cc0*/  ISETP.GE.U32.AND P1, PT, R18, R17.reuse, PT ;  /* 0x000000111200720c */ /* 0x080fe20003f26070 */
[----:B------:R-:W-:Y:S01]  /*1cd0*/  @!P2 VIADD R16, R16, 0x1 ;  /* 0x000000011010a836 */ /* 0x000fe20000000000 */
[----:B------:R-:W0:Y:S01]  /*1ce0*/  SHFL.BFLY PT, R3, R20, 0x1, 0x1f ;  /* 0x0c201f0014037f89 */ /* 0x000e2200000e0000 */
[----:B------:R-:W-:Y:S01]  /*1cf0*/  IMAD R14, R11, R14, R5 ;  /* 0x0000000e0b0e7224 */ /* 0x000fe200078e0205 */
[C---:B------:R-:W-:Y:S01]  /*1d00*/  LOP3.LUT R5, R12.reuse, R17, RZ, 0x3c, !PT ;  /* 0x000000110c057212 */ /* 0x040fe200078e3cff */
[----:B------:R-:W-:Y:S01]  /*1d10*/  IMAD.MOV.U32 R21, RZ, RZ, 0x7f800000 ;  /* 0x7f800000ff157424 */ /* 0x000fe200078e00ff */
[----:B------:R-:W-:-:S02]  /*1d20*/  LOP3.LUT R12, R12, R15, RZ, 0x3c, !PT ;  /* 0x0000000f0c0c7212 */ /* 0x000fc400078e3cff */
[----:B------:R-:W-:Y:S02]  /*1d30*/  ISETP.GT.U32.AND P0, PT, R11, R14, PT ;  /* 0x0000000e0b00720c */ /* 0x000fe40003f04070 */
[----:B------:R-:W-:Y:S02]  /*1d40*/  ISETP.GE.AND P2, PT, R12, RZ, PT ;  /* 0x000000ff0c00720c */ /* 0x000fe40003f46270 */
[----:B------:R-:W-:Y:S01]  /*1d50*/  ISETP.GE.AND P3, PT, R5, RZ, PT ;  /* 0x000000ff0500720c */ /* 0x000fe20003f66270 */
[----:B------:R-:W-:-:S08]  /*1d60*/  @P1 VIADD R16, R16, 0x1 ;  /* 0x0000000110101836 */ /* 0x000fd00000000000 */
[----:B------:R-:W-:Y:S01]  /*1d70*/  @!P0 IMAD.IADD R14, R14, 0x1, -R11 ;  /* 0x000000010e0e8824 */ /* 0x000fe200078e0a0b */
[----:B------:R-:W-:Y:S02]  /*1d80*/  @!P0 IADD3 R10, PT, PT, R10, 0x1, RZ ;  /* 0x000000010a0a8810 */ /* 0x000fe40007ffe0ff */
[----:B------:R-:W-:Y:S01]  /*1d90*/  ISETP.NE.AND P0, PT, R15, RZ, PT ;  /* 0x000000ff0f00720c */ /* 0x000fe20003f05270 */
[----:B------:R-:W-:Y:S01]  /*1da0*/  @!P3 IMAD.MOV R16, RZ, RZ, -R16 ;  /* 0x000000ffff10b224 */ /* 0x000fe200078e0a10 */
[----:B------:R-:W-:Y:S01]  /*1db0*/  ISETP.GE.U32.AND P4, PT, R14, R11, PT ;  /* 0x0000000b0e00720c */ /* 0x000fe20003f86070 */
[----:B0-----:R-:W-:Y:S01]  /*1dc0*/  FADD.FTZ R3, R20, R3 ;  /* 0x0000000314037221 */ /* 0x001fe20000010000 */
[----:B------:R-:W-:Y:S02]  /*1dd0*/  ISETP.NE.AND P3, PT, R13, RZ, PT ;  /* 0x000000ff0d00720c */ /* 0x000fe40003f65270 */
[----:B------:R-:W-:Y:S02]  /*1de0*/  @!P5 LOP3.LUT R16, RZ, R17, RZ, 0x33, !PT ;  /* 0x00000011ff10d212 */ /* 0x000fe400078e33ff */
[----:B------:R-:W-:-:S02]  /*1df0*/  FSETP.NE.FTZ.AND P1, PT, R3, RZ, PT ;  /* 0x000000ff0300720b */ /* 0x000fc40003f35000 */
[----:B------:R-:W-:Y:S02]  /*1e00*/  SEL R12, RZ, 0x1, !P3 ;  /* 0x00000001ff0c7807 */ /* 0x000fe40005800000 */
[----:B------:R-:W-:Y:S01]  /*1e10*/  SHF.R.S32.HI R13, RZ, 0x1f, R4 ;  /* 0x0000001fff0d7819 */ /* 0x000fe20000011404 */
[----:B------:R-:W-:Y:S01]  /*1e20*/  IMAD R4, R4, UR11, RZ ;  /* 0x0000000b04047c24 */ /* 0x000fe2000f8e02ff */
[----:B------:R-:W-:Y:S01]  /*1e30*/  SHF.R.S32.HI R11, RZ, 0x1f, R16 ;  /* 0x0000001fff0b7819 */ /* 0x000fe20000011410 */
[----:B------:R-:W-:Y:S01]  /*1e40*/  @P4 VIADD R10, R10, 0x1 ;  /* 0x000000010a0a4836 */ /* 0x000fe20000000000 */
[----:B------:R-:W-:-:S03]  /*1e50*/  LOP3.LUT R12, R13, R12, RZ, 0xfc, !PT ;  /* 0x0000000c0d0c7212 */ /* 0x000fc600078efcff */
[----:B------:R-:W-:Y:S02]  /*1e60*/  IMAD.MOV.U32 R5, RZ, RZ, R10 ;  /* 0x000000ffff057224 */ /* 0x000fe400078e000a */
[----:B------:R0:W1:Y:S03]  /*1e70*/  @P1 MUFU.LG2 R10, R3 ;  /* 0x00000003000a1308 */ /* 0x0000660000000c00 */
[----:B------:R-:W-:Y:S02]  /*1e80*/  @!P2 IADD3 R5, PT, PT, -R5, RZ, RZ ;  /* 0x000000ff0505a210 */ /* 0x000fe40007ffe1ff */
[----:B------:R-:W-:Y:S02]  /*1e90*/  @!P0 LOP3.LUT R5, RZ, R15, RZ, 0x33, !PT ;  /* 0x0000000fff058212 */ /* 0x000fe400078e33ff */
[----:B------:R-:W-:Y:S02]  /*1ea0*/  LOP3.LUT P0, RZ, R19, 0x3c3, RZ, 0xc0, !PT ;  /* 0x000003c313ff7812 */ /* 0x000fe4000780c0ff */
[----:B------:R-:W-:-:S04]  /*1eb0*/  ISETP.LT.U32.AND P2, PT, R26, R16, PT ;  /* 0x000000101a00720c */ /* 0x000fc80003f41070 */
[----:B------:R-:W-:Y:S01]  /*1ec0*/  ISETP.LT.AND.EX P2, PT, R27, R11, PT, P2 ;  /* 0x0000000b1b00720c */ /* 0x000fe20003f41320 */
[----:B0-----:R-:W-:-:S03]  /*1ed0*/  IMAD R3, R5, UR12, RZ ;  /* 0x0000000c05037c24 */ /* 0x001fc6000f8e02ff */
[----:B------:R-:W-:Y:S01]  /*1ee0*/  SEL R5, R26, R16, P2 ;  /* 0x000000101a057207 */ /* 0x000fe20001000000 */
[----:B-1----:R-:W-:Y:S01]  /*1ef0*/  @P1 FFMA.FTZ R21, R10, 0.69314718246459960938, R9 ;  /* 0x3f3172180a151823 */ /* 0x002fe20000010009 */
[----:B------:R-:W-:Y:S01]  /*1f00*/  IMAD R3, R12, R3, RZ ;  /* 0x000000030c037224 */ /* 0x000fe200078e02ff */
        /* <DEDUP_REMOVED lines=32> */
[----:B0-----:R-:W-:-:S06]  /*2110*/  VIADD R10, R10, 0xffffffe ;  /* 0x0ffffffe0a0a7836 */ /* 0x001fcc0000000000 */
[----:B------:R-:W0:Y:S02]  /*2120*/  F2I.FTZ.U32.TRUNC.NTZ R11, R10 ;  /* 0x0000000a000b7305 */ /* 0x000e24000021f000 */
[----:B0-----:R-:W-:Y:S01]  /*2130*/  IMAD.MOV R2, RZ, RZ, -R11 ;  /* 0x000000ffff027224 */ /* 0x001fe200078e0a0b */
[----:B------:R-:W-:-:S03]  /*2140*/  MOV R10, RZ ;  /* 0x000000ff000a7202 */ /* 0x000fc60000000f00 */
[----:B------:R-:W-:-:S04]  /*2150*/  IMAD R2, R2, R30, RZ ;  /* 0x0000001e02027224 */ /* 0x000fc800078e02ff */
[----:B------:R-:W-:Y:S01]  /*2160*/  IMAD.HI.U32 R2, R11, R2, R10 ;  /* 0x000000020b027227 */ /* 0x000fe200078e000a */
[----:B------:R-:W-:-:S05]  /*2170*/  LEA.HI R11, R19, UR14, RZ, 0x1e ;  /* 0x0000000e130b7c11 */ /* 0x000fca000f8ff0ff */
        /* <DEDUP_REMOVED lines=13> */
.L_x_208:
[----:B------:R-:W-:Y:S01]  /*2250*/  LEA.HI R2, R19, UR14, RZ, 0x1e ;  /* 0x0000000e13027c11 */ /* 0x000fe2000f8ff0ff */
[----:B------:R-:W-:Y:S01]  /*2260*/  IMAD.MOV.U32 R17, RZ, RZ, RZ ;  /* 0x000000ffff117224 */ /* 0x000fe200078e00ff */
[----:B------:R-:W-:Y:S02]  /*2270*/  MOV R18, R30 ;  /* 0x0000001e00127202 */ /* 0x000fe40000000f00 */
[----:B------:R-:W-:Y:S01]  /*2280*/  MOV R14, 0x22b0 ;  /* 0x000022b0000e7802 */ /* 0x000fe20000000f00 */
[----:B------:R-:W-:Y:S02]  /*2290*/  IMAD.MOV.U32 R22, RZ, RZ, R2 ;  /* 0x000000ffff167224 */ /* 0x000fe400078e0002 */
[----:B------:R-:W-:Y:S05]  /*22a0*/  CALL.REL.NOINC `($__internal_5_$__cuda_sm20_div_s64) ;  /* 0x0000001c00447944 */ /* 0x000fea0003c00000 */
[----:B------:R-:W-:Y:S02]  /*22b0*/  IADD3 R9, PT, PT, -R10, RZ, RZ ;  /* 0x000000ff0a097210 */ /* 0x000fe40007ffe1ff */
[----:B------:R-:W-:-:S03]  /*22c0*/  MOV R31, R11 ;  /* 0x0000000b001f7202 */ /* 0x000fc60000000f00 */
[----:B------:R-:W-:Y:S01]  /*22d0*/  IMAD R9, R30, R9, R2 ;  /* 0x000000091e097224 */ /* 0x000fe200078e0202 */
[----:B------:R-:W-:-:S07]  /*22e0*/  MOV R30, R10 ;  /* 0x0000000a001e7202 */ /* 0x000fce0000000f00 */
.L_x_209:
[----:B------:R-:W-:Y:S01]  /*22f0*/  IABS R12, UR13 ;  /* 0x0000000d000c7c13 */ /* 0x000fe20008000000 */
[----:B------:R-:W-:Y:S01]  /*2300*/  IMAD R25, R25, R8, RZ ;  /* 0x0000000819197224 */ /* 0x000fe200078e02ff */
[----:B------:R-:W-:Y:S01]  /*2310*/  IABS R10, R9 ;  /* 0x00000009000a7213 */ /* 0x000fe20000000000 */
[----:B------:R-:W-:Y:S01]  /*2320*/  BSSY.RECONVERGENT B0, `(.L_x_210) ;  /* 0x000003f000007945 */ /* 0x000fe20003800200 */
[----:B------:R-:W0:Y:S01]  /*2330*/  I2F.U32.RP R13, R12 ;  /* 0x0000000c000d7306 */ /* 0x000e220000209000 */
[----:B------:R-:W-:Y:S01]  /*2340*/  IABS R2, UR13 ;  /* 0x0000000d00027c13 */ /* 0x000fe20008000000 */
[----:B------:R-:W-:Y:S01]  /*2350*/  IMAD R25, R7, R0, R25 ;  /* 0x0000000007197224 */ /* 0x000fe200078e0219 */
[----:B------:R-:W-:-:S04]  /*2360*/  LOP3.LUT R0, R9, UR13, RZ, 0x3c, !PT ;  /* 0x0000000d09007c12 */ /* 0x000fc8000f8e3cff */
[----:B------:R-:W-:Y:S01]  /*2370*/  ISETP.GE.AND P0, PT, R0, RZ, PT ;  /* 0x000000ff0000720c */ /* 0x000fe20003f06270 */
[----:B0-----:R-:W0:Y:S02]  /*2380*/  MUFU.RCP R16, R13 ;  /* 0x0000000d00107308 */ /* 0x001e240000001000 */
[----:B0-----:R-:W-:-:S06]  /*2390*/  IADD3 R16, PT, PT, R16, 0xffffffe, RZ ;  /* 0x0ffffffe10107810 */ /* 0x001fcc0007ffe0ff */
[----:B------:R-:W0:Y:S02]  /*23a0*/  F2I.FTZ.U32.TRUNC.NTZ R17, R16 ;  /* 0x0000001000117305 */ /* 0x000e24000021f000 */
[----:B0-----:R-:W-:Y:S01]  /*23b0*/  IADD3 R11, PT, PT, RZ, -R17, RZ ;  /* 0x80000011ff0b7210 */ /* 0x001fe20007ffe0ff */
[----:B------:R-:W-:-:S04]  /*23c0*/  IMAD.MOV.U32 R16, RZ, RZ, RZ ;  /* 0x000000ffff107224 */ /* 0x000fc800078e00ff */
[----:B------:R-:W-:-:S04]  /*23d0*/  IMAD R11, R11, R12, RZ ;  /* 0x0000000c0b0b7224 */ /* 0x000fc800078e02ff */
[----:B------:R-:W-:Y:S01]  /*23e0*/  IMAD.HI.U32 R17, R17, R11, R16 ;  /* 0x0000000b11117227 */ /* 0x000fe200078e0010 */
[----:B------:R-:W-:-:S05]  /*23f0*/  IADD3 R11, PT, PT, RZ, -R2, RZ ;  /* 0x80000002ff0b7210 */ /* 0x000fca0007ffe0ff */
[----:B------:R-:W-:-:S04]  /*2400*/  IMAD.HI.U32 R2, R17, R10, RZ ;  /* 0x0000000a11027227 */ /* 0x000fc800078e00ff */
[----:B------:R-:W-:Y:S02]  /*2410*/  IMAD R11, R2, R11, R10 ;  /* 0x0000000b020b7224 */ /* 0x000fe400078e020a */
[----:B------:R-:W-:-:S03]  /*2420*/  IMAD.WIDE.U32 R16, R7, R8, RZ ;  /* 0x0000000807107225 */ /* 0x000fc600078e00ff */
[----:B------:R-:W-:Y:S01]  /*2430*/  ISETP.GT.U32.AND P1, PT, R12, R11, PT ;  /* 0x0000000b0c00720c */ /* 0x000fe20003f24070 */
[----:B------:R-:W-:-:S12]  /*2440*/  IMAD.WIDE.U32 R34, R16, R32, RZ ;  /* 0x0000002010227225 */ /* 0x000fd800078e00ff */
[----:B------:R-:W-:Y:S02]  /*2450*/  @!P1 IMAD.IADD R11, R11, 0x1, -R12 ;  /* 0x000000010b0b9824 */ /* 0x000fe400078e0a0c */
[----:B------:R-:W-:Y:S01]  /*2460*/  @!P1 VIADD R2, R2, 0x1 ;  /* 0x0000000102029836 */ /* 0x000fe20000000000 */
[----:B------:R-:W-:Y:S02]  /*2470*/  ISETP.NE.AND P1, PT, RZ, UR13, PT ;  /* 0x0000000dff007c0c */ /* 0x000fe4000bf25270 */
[----:B------:R-:W-:Y:S02]  /*2480*/  ISETP.GE.U32.AND P2, PT, R11, R12, PT ;  /* 0x0000000c0b00720c */ /* 0x000fe40003f46070 */
[----:B------:R-:W-:-:S05]  /*2490*/  IADD3 R11, PT, PT, R17, R25, RZ ;  /* 0x00000019110b7210 */ /* 0x000fca0007ffe0ff */
[----:B------:R-:W-:-:S04]  /*24a0*/  IMAD R11, R11, R32, RZ ;  /* 0x000000200b0b7224 */ /* 0x000fc800078e02ff */
[----:B------:R-:W-:Y:S02]  /*24b0*/  IMAD R11, R33, R16, R11 ;  /* 0x00000010210b7224 */ /* 0x000fe400078e020b */
[----:B------:R-:W-:Y:S02]  /*24c0*/  @P2 IADD3 R2, PT, PT, R2, 0x1, RZ ;  /* 0x0000000102022810 */ /* 0x000fe40007ffe0ff */
[----:B------:R-:W-:Y:S02]  /*24d0*/  IMAD.IADD R16, R35, 0x1, R11 ;  /* 0x0000000123107824 */ /* 0x000fe400078e020b */
[----:B------:R-:W-:Y:S02]  /*24e0*/  @!P0 IADD3 R2, PT, PT, -R2, RZ, RZ ;  /* 0x000000ff02028210 */ /* 0x000fe40007ffe1ff */
[----:B------:R-:W-:Y:S02]  /*24f0*/  @!P1 LOP3.LUT R2, RZ, UR13, RZ, 0x33, !PT ;  /* 0x0000000dff029c12 */ /* 0x000fe4000f8e33ff */
[----:B------:R-:W-:-:S04]  /*2500*/  LOP3.LUT R0, R31, R16, RZ, 0xfc, !PT ;  /* 0x000000101f007212 */ /* 0x000fc800078efcff */
[----:B------:R-:W-:Y:S01]  /*2510*/  ISETP.NE.U32.AND P0, PT, R0, RZ, PT ;  /* 0x000000ff0000720c */ /* 0x000fe20003f05070 */
[----:B------:R-:W-:-:S04]  /*2520*/  IMAD.MOV R0, RZ, RZ, -R2 ;  /* 0x000000ffff007224 */ /* 0x000fc800078e0a02 */
[----:B------:R-:W-:-:S08]  /*2530*/  IMAD R0, R0, UR13, R9 ;  /* 0x0000000d00007c24 */ /* 0x000fd0000f8e0209 */
[----:B------:R-:W-:Y:S05]  /*2540*/  @P0 BRA `(.L_x_211) ;  /* 0x0000000000540947 */ /* 0x000fea0003800000 */
[----:B------:R-:W0:Y:S01]  /*2550*/  I2F.U32.RP R12, R34 ;  /* 0x00000022000c7306 */ /* 0x000e220000209000 */
[----:B------:R-:W-:Y:S01]  /*2560*/  HFMA2 R10, -RZ, RZ, 0, 0 ;  /* 0x00000000ff0a7431 */ /* 0x000fe200000001ff */
[----:B------:R-:W-:-:S06]  /*2570*/  ISETP.NE.U32.AND P0, PT, R34, RZ, PT ;  /* 0x000000ff2200720c */ /* 0x000fcc0003f05070 */
[----:B0-----:R-:W0:Y:S02]  /*2580*/  MUFU.RCP R11, R12 ;  /* 0x0000000c000b7308 */ /* 0x001e240000001000 */
[----:B0-----:R-:W-:-:S06]  /*2590*/  IADD3 R11, PT, PT, R11, 0xffffffe, RZ ;  /* 0x0ffffffe0b0b7810 */ /* 0x001fcc0007ffe0ff */
[----:B------:R-:W0:Y:S02]  /*25a0*/  F2I.FTZ.U32.TRUNC.NTZ R11, R11 ;  /* 0x0000000b000b7305 */ /* 0x000e24000021f000 */
[----:B0-----:R-:W-:-:S04]  /*25b0*/  IMAD.MOV R9, RZ, RZ, -R11 ;  /* 0x000000ffff097224 */ /* 0x001fc800078e0a0b */
        /* <DEDUP_REMOVED lines=14> */
.L_x_211:
[----:B------:R-:W-:Y:S01]  /*26a0*/  IMAD.MOV.U32 R22, RZ, RZ, R30 ;  /* 0x000000ffff167224 */ /* 0x000fe200078e001e */
[----:B------:R-:W-:Y:S01]  /*26b0*/  MOV R17, R31 ;  /* 0x0000001f00117202 */ /* 0x000fe20000000f00 */
[----:B------:R-:W-:Y:S01]  /*26c0*/  IMAD.MOV.U32 R18, RZ, RZ, R34 ;  /* 0x000000ffff127224 */ /* 0x000fe200078e0022 */
[----:B------:R-:W-:Y:S02]  /*26d0*/  MOV R14, 0x26f0 ;  /* 0x000026f0000e7802 */ /* 0x000fe40000000f00 */
[----:B------:R-:W-:Y:S05]  /*26e0*/  CALL.REL.NOINC `($__internal_5_$__cuda_sm20_div_s64) ;  /* 0x0000001800347944 */ /* 0x000fea0003c00000 */
[----:B------:R-:W-:-:S05]  /*26f0*/  IADD3 R31, PT, PT, -R10, RZ, RZ ;  /* 0x000000ff0a1f7210 */ /* 0x000fca0007ffe1ff */
[----:B------:R-:W-:Y:S02]  /*2700*/  IMAD R31, R31, R34, R30 ;  /* 0x000000221f1f7224 */ /* 0x000fe400078e021e */
.L_x_212:
[----:B------:R-:W-:Y:S05]  /*2710*/  BSYNC.RECONVERGENT B0 ;  /* 0x0000000000007941 */ /* 0x000fea0003800200 */
.L_x_210:
[----:B------:R-:W-:Y:S01]  /*2720*/  IABS R20, R8 ;  /* 0x0000000800147213 */ /* 0x000fe20000000000 */
[----:B------:R-:W-:Y:S01]  /*2730*/  IMAD.MOV.U32 R34, RZ, RZ, RZ ;  /* 0x000000ffff227224 */ /* 0x000fe200078e00ff */
[----:B------:R-:W-:Y:S01]  /*2740*/  IABS R14, R6 ;  /* 0x00000006000e7213 */ /* 0x000fe20000000000 */
[----:B------:R-:W0:Y:S01]  /*2750*/  LDCU.U8 UR17, c[0x0][0x549] ;  /* 0x0000a920ff1177ac */ /* 0x000e220008000000 */
[----:B------:R-:W1:Y:S01]  /*2760*/  I2F.U32.RP R17, R20 ;  /* 0x0000001400117306 */ /* 0x000e620000209000 */
[----:B------:R-:W-:Y:S02]  /*2770*/  IABS R12, R15 ;  /* 0x0000000f000c7213 */ /* 0x000fe40000000000 */
[----:B------:R-:W-:Y:S01]  /*2780*/  IABS R16, R7 ;  /* 0x0000000700107213 */ /* 0x000fe20000000000 */
[----:B------:R-:W2:Y:S01]  /*2790*/  LDCU.64 UR4, c[0x0][0x430] ;  /* 0x00008600ff0477ac */ /* 0x000ea20008000a00 */
[----:B------:R-:W-:Y:S02]  /*27a0*/  IABS R13, R5 ;  /* 0x00000005000d7213 */ /* 0x000fe40000000000 */
[----:B------:R-:W-:Y:S01]  /*27b0*/  IABS R18, R31 ;  /* 0x0000001f00127213 */ /* 0x000fe20000000000 */
[----:B------:R-:W3:Y:S01]  /*27c0*/  I2F.U32.RP R11, R14 ;  /* 0x0000000e000b7306 */ /* 0x000ee20000209000 */
[----:B------:R-:W-:Y:S01]  /*27d0*/  ISETP.NE.AND P5, PT, R8, RZ, PT ;  /* 0x000000ff0800720c */ /* 0x000fe20003fa5270 */
[----:B------:R-:W-:-:S06]  /*27e0*/  UIMAD UR18, UR7, UR11, URZ ;  /* 0x0000000b071272a4 */ /* 0x000fcc000f8e02ff */
[----:B-1----:R-:W1:Y:S01]  /*27f0*/  MUFU.RCP R9, R17 ;  /* 0x0000001100097308 */ /* 0x002e620000001000 */
[----:B0-----:R-:W-:-:S04]  /*2800*/  UISETP.NE.AND UP0, UPT, UR17, URZ, UPT ;  /* 0x000000ff1100728c */ /* 0x001fc8000bf05270 */
[----:B--2---:R-:W-:-:S03]  /*2810*/  USEL UR4, UR4, 0x1, UP0 ;  /* 0x0000000104047887 */ /* 0x004fc60008000000 */
[----:B---3--:R-:W0:Y:S01]  /*2820*/  MUFU.RCP R32, R11 ;  /* 0x0000000b00207308 */ /* 0x008e220000001000 */
[----:B------:R-:W-:Y:S02]  /*2830*/  USHF.R.S32.HI UR17, URZ, 0x1f, UR4 ;  /* 0x0000001fff117899 */ /* 0x000fe40008011404 */
[----:B------:R-:W-:-:S05]  /*2840*/  UIMAD UR5, UR4, UR5, URZ ;  /* 0x00000005040572a4 */ /* 0x000fca000f8e02ff */
[----:B------:R-:W-:Y:S01]  /*2850*/  I2F.U32.RP R28, R12 ;  /* 0x0000000c001c7306 */ /* 0x000fe20000209000 */
[----:B-1----:R-:W-:Y:S01]  /*2860*/  VIADD R9, R9, 0xffffffe ;  /* 0x0ffffffe09097836 */ /* 0x002fe20000000000 */
[----:B------:R-:W-:-:S05]  /*2870*/  IABS R17, R8 ;  /* 0x0000000800117213 */ /* 0x000fca0000000000 */
[----:B------:R-:W-:Y:S01]  /*2880*/  IMAD.MOV R17, RZ, RZ, -R17 ;  /* 0x000000ffff117224 */ /* 0x000fe200078e0a11 */
[----:B------:R-:W1:Y:S01]  /*2890*/  F2I.FTZ.U32.TRUNC.NTZ R35, R9 ;  /* 0x0000000900237305 */ /* 0x000e62000021f000 */
[----:B0-----:R-:W-:Y:S01]  /*28a0*/  VIADD R32, R32, 0xffffffe ;  /* 0x0ffffffe20207836 */ /* 0x001fe20000000000 */
[----:B------:R-:W-:-:S06]  /*28b0*/  IABS R11, R10 ;  /* 0x0000000a000b7213 */ /* 0x000fcc0000000000 */
[----:B------:R0:W2:Y:S01]  /*28c0*/  F2I.FTZ.U32.TRUNC.NTZ R33, R32 ;  /* 0x0000002000217305 */ /* 0x0000a2000021f000 */
[----:B-1----:R-:W-:-:S07]  /*28d0*/  IMAD.MOV R27, RZ, RZ, -R35 ;  /* 0x000000ffff1b7224 */ /* 0x002fce00078e0a23 */
[----:B------:R-:W1:Y:S01]  /*28e0*/  MUFU.RCP R28, R28 ;  /* 0x0000001c001c7308 */ /* 0x000e620000001000 */
[----:B------:R-:W-:Y:S01]  /*28f0*/  IABS R9, R6 ;  /* 0x0000000600097213 */ /* 0x000fe20000000000 */
[----:B------:R-:W-:-:S04]  /*2900*/  IMAD R27, R27, R20, RZ ;  /* 0x000000141b1b7224 */ /* 0x000fc800078e02ff */
[----:B------:R-:W-:Y:S02]  /*2910*/  IMAD.MOV R9, RZ, RZ, -R9 ;  /* 0x000000ffff097224 */ /* 0x000fe400078e0a09 */
[----:B0-----:R-:W-:Y:S01]  /*2920*/  HFMA2 R32, -RZ, RZ, 0, 0 ;  /* 0x00000000ff207431 */ /* 0x001fe200000001ff */
[----:B------:R-:W0:Y:S01]  /*2930*/  I2F.U32.RP R26, R16 ;  /* 0x00000010001a7306 */ /* 0x000e220000209000 */
[----:B--2---:R-:W-:Y:S01]  /*2940*/  IADD3 R25, PT, PT, RZ, -R33, RZ ;  /* 0x80000021ff197210 */ /* 0x004fe20007ffe0ff */
[----:B------:R-:W-:-:S04]  /*2950*/  IMAD.HI.U32 R27, R35, R27, R34 ;  /* 0x0000001b231b7227 */ /* 0x000fc800078e0022 */
[----:B------:R-:W-:Y:S02]  /*2960*/  IMAD R25, R25, R14, RZ ;  /* 0x0000000e19197224 */ /* 0x000fe400078e02ff */
[----:B------:R-:W2:Y:S01]  /*2970*/  I2F.U32.RP R22, R13 ;  /* 0x0000000d00167306 */ /* 0x000ea20000209000 */
[----:B-1----:R-:W-:Y:S02]  /*2980*/  VIADD R28, R28, 0xffffffe ;  /* 0x0ffffffe1c1c7836 */ /* 0x002fe40000000000 */
[----:B------:R-:W-:-:S04]  /*2990*/  IMAD.HI.U32 R25, R33, R25, R32 ;  /* 0x0000001921197227 */ /* 0x000fc800078e0020 */
[----:B------:R-:W-:Y:S01]  /*29a0*/  IMAD.HI.U32 R27, R27, R18, RZ ;  /* 0x000000121b1b7227 */ /* 0x000fe200078e00ff */
[----:B------:R1:W3:Y:S03]  /*29b0*/  F2I.FTZ.U32.TRUNC.NTZ R29, R28 ;  /* 0x0000001c001d7305 */ /* 0x0002e6000021f000 */
[----:B------:R-:W-:-:S04]  /*29c0*/  IMAD.HI.U32 R30, R25, R11, RZ ;  /* 0x0000000b191e7227 */ /* 0x000fc800078e00ff */
[----:B------:R-:W-:Y:S01]  /*29d0*/  IMAD R17, R27, R17, R18 ;  /* 0x000000111b117224 */ /* 0x000fe200078e0212 */
[----:B0-----:R-:W0:Y:S01]  /*29e0*/  MUFU.RCP R26, R26 ;  /* 0x0000001a001a7308 */ /* 0x001e220000001000 */
[----:B------:R-:W-:Y:S01]  /*29f0*/  IMAD R9, R30, R9, R11 ;  /* 0x000000091e097224 */ /* 0x000fe200078e020b */
[----:B------:R-:W-:Y:S02]  /*2a00*/  LOP3.LUT R11, R31, R8, RZ, 0x3c, !PT ;  /* 0x000000081f0b7212 */ /* 0x000fe400078e3cff */
[----:B------:R-:W-:Y:S02]  /*2a10*/  ISETP.GT.U32.AND P3, PT, R20, R17, PT ;  /* 0x000000111400720c */ /* 0x000fe40003f64070 */
[----:B------:R-:W-:Y:S01]  /*2a20*/  ISETP.GT.U32.AND P1, PT, R14, R9, PT ;  /* 0x000000090e00720c */ /* 0x000fe20003f24070 */
[----:B-1----:R-:W-:Y:S01]  /*2a30*/  IMAD.MOV.U32 R28, RZ, RZ, RZ ;  /* 0x000000ffff1c7224 */ /* 0x002fe200078e00ff */
[----:B--2---:R-:W1:Y:S01]  /*2a40*/  MUFU.RCP R22, R22 ;  /* 0x0000001600167308 */ /* 0x004e620000001000 */
[----:B---3--:R-:W-:-:S02]  /*2a50*/  IADD3 R18, PT, PT, RZ, -R29, RZ ;  /* 0x8000001dff127210 */ /* 0x008fc40007ffe0ff */
[----:B------:R-:W-:Y:S02]  /*2a60*/  ISETP.GE.AND P2, PT, R11, RZ, PT ;  /* 0x000000ff0b00720c */ /* 0x000fe40003f46270 */
[----:B------:R-:W-:Y:S01]  /*2a70*/  IABS R11, R2 ;  /* 0x00000002000b7213 */ /* 0x000fe20000000000 */
[----:B------:R-:W-:Y:S01]  /*2a80*/  IMAD R25, R18, R12, RZ ;  /* 0x0000000c12197224 */ /* 0x000fe200078e02ff */
[----:B------:R-:W-:Y:S01]  /*2a90*/  IABS R18, R15 ;  /* 0x0000000f00127213 */ /* 0x000fe20000000000 */
[----:B0-----:R-:W-:Y:S02]  /*2aa0*/  VIADD R26, R26, 0xffffffe ;  /* 0x0ffffffe1a1a7836 */ /* 0x001fe40000000000 */
[----:B------:R-:W-:Y:S01]  /*2ab0*/  @!P3 IMAD.IADD R17, R17, 0x1, -R20 ;  /* 0x000000011111b824 */ /* 0x000fe200078e0a14 */
[----:B------:R-:W-:Y:S01]  /*2ac0*/  @!P1 IADD3 R9, PT, PT, R9, -R14, RZ ;  /* 0x8000000e09099210 */ /* 0x000fe20007ffe0ff */
[----:B------:R-:W0:Y:S01]  /*2ad0*/  F2I.FTZ.U32.TRUNC.NTZ R33, R26 ;  /* 0x0000001a00217305 */ /* 0x000e22000021f000 */
[----:B------:R-:W-:-:S02]  /*2ae0*/  IMAD.HI.U32 R25, R29, R25, R28 ;  /* 0x000000191d197227 */ /* 0x000fc400078e001c */
[----:B------:R-:W-:Y:S02]  /*2af0*/  ISETP.GE.U32.AND P6, PT, R17, R20, PT ;  /* 0x000000141100720c */ /* 0x000fe40003fc6070 */
[----:B-1----:R-:W-:Y:S01]  /*2b00*/  IADD3 R22, PT, PT, R22, 0xffffffe, RZ ;  /* 0x0ffffffe16167810 */ /* 0x002fe20007ffe0ff */
[----:B------:R-:W-:Y:S01]  /*2b10*/  @!P3 VIADD R27, R27, 0x1 ;  /* 0x000000011b1bb836 */ /* 0x000fe20000000000 */
[----:B------:R-:W-:Y:S01]  /*2b20*/  ISETP.GE.U32.AND P4, PT, R9, R14, PT ;  /* 0x0000000e0900720c */ /* 0x000fe20003f86070 */
[----:B------:R-:W-:Y:S01]  /*2b30*/  IMAD.MOV R18, RZ, RZ, -R18 ;  /* 0x000000ffff127224 */ /* 0x000fe200078e0a12 */
[----:B------:R-:W1:Y:S01]  /*2b40*/  F2I.FTZ.U32.TRUNC.NTZ R29, R22 ;  /* 0x00000016001d7305 */ /* 0x000e62000021f000 */
[----:B------:R-:W-:Y:S01]  /*2b50*/  LOP3.LUT R17, R10, R6, RZ, 0x3c, !PT ;  /* 0x000000060a117212 */ /* 0x000fe200078e3cff */
[----:B------:R-:W-:Y:S01]  /*2b60*/  IMAD.HI.U32 R25, R25, R11, RZ ;  /* 0x0000000b19197227 */ /* 0x000fe200078e00ff */
[----:B------:R-:W-:Y:S02]  /*2b70*/  ISETP.NE.AND P3, PT, R6, RZ, PT ;  /* 0x000000ff0600720c */ /* 0x000fe40003f65270 */
[----:B------:R-:W-:Y:S01]  /*2b80*/  ISETP.GE.AND P0, PT, R17, RZ, PT ;  /* 0x000000ff1100720c */ /* 0x000fe20003f06270 */
[----:B0-----:R-:W-:Y:S01]  /*2b90*/  IMAD.MOV R9, RZ, RZ, -R33 ;  /* 0x000000ffff097224 */ /* 0x001fe200078e0a21 */
[----:B------:R-:W-:Y:S01]  /*2ba0*/  IABS R17, R7 ;  /* 0x0000000700117213 */ /* 0x000fe20000000000 */
[----:B------:R-:W-:-:S02]  /*2bb0*/  @!P1 VIADD R30, R30, 0x1 ;  /* 0x000000011e1e9836 */ /* 0x000fc40000000000 */
[----:B------:R-:W-:Y:S01]  /*2bc0*/  IMAD R9, R9, R16, RZ ;  /* 0x0000001009097224 */ /* 0x000fe200078e02ff */
[----:B------:R-:W-:Y:S01]  /*2bd0*/  IADD3 R17, PT, PT, RZ, -R17, RZ ;  /* 0x80000011ff117210 */ /* 0x000fe20007ffe0ff */
[----:B------:R-:W-:Y:S01]  /*2be0*/  IMAD R11, R25, R18, R11 ;  /* 0x00000012190b7224 */ /* 0x000fe200078e020b */
[----:B------:R-:W-:Y:S01]  /*2bf0*/  @P4 IADD3 R30, PT, PT, R30, 0x1, RZ ;  /* 0x000000011e1e4810 */ /* 0x000fe20007ffe0ff */
[----:B------:R-:W-:Y:S01]  /*2c00*/  @P6 VIADD R27, R27, 0x1 ;  /* 0x000000011b1b6836 */ /* 0x000fe20000000000 */
[----:B-1----:R-:W-:Y:S01]  /*2c10*/  IADD3 R14, PT, PT, RZ, -R29, RZ ;  /* 0x8000001dff0e7210 */ /* 0x002fe20007ffe0ff */
[----:B------:R-:W-:Y:S01]  /*2c20*/  IMAD.HI.U32 R32, R33, R9, R32 ;  /* 0x0000000921207227 */ /* 0x000fe200078e0020 */
[----:B------:R-:W-:Y:S02]  /*2c30*/  ISETP.GT.U32.AND P1, PT, R12, R11, PT ;  /* 0x0000000b0c00720c */ /* 0x000fe40003f24070 */
[----:B------:R-:W-:Y:S01]  /*2c40*/  ISETP.NE.AND P4, PT, R15, RZ, PT ;  /* 0x000000ff0f00720c */ /* 0x000fe20003f85270 */
[----:B------:R-:W-:-:S02]  /*2c50*/  IMAD R9, R14, R13, RZ ;  /* 0x0000000d0e097224 */ /* 0x000fc400078e02ff */
[----:B------:R-:W-:Y:S01]  /*2c60*/  @!P2 IMAD.MOV R27, RZ, RZ, -R27 ;  /* 0x000000ffff1ba224 */ /* 0x000fe200078e0a1b */
[----:B------:R-:W-:Y:S01]  /*2c70*/  @!P5 LOP3.LUT R27, RZ, R8, RZ, 0x33, !PT ;  /* 0x00000008ff1bd212 */ /* 0x000fe200078e33ff */
[----:B------:R-:W-:Y:S01]  /*2c80*/  @!P0 IMAD.MOV R30, RZ, RZ, -R30 ;  /* 0x000000ffff1e8224 */ /* 0x000fe200078e0a1e */
[----:B------:R-:W-:Y:S01]  /*2c90*/  @!P3 LOP3.LUT R30, RZ, R6, RZ, 0x33, !PT ;  /* 0x00000006ff1eb212 */ /* 0x000fe200078e33ff */
[----:B------:R-:W-:Y:S01]  /*2ca0*/  IMAD.HI.U32 R28, R29, R9, R28 ;  /* 0x000000091d1c7227 */ /* 0x000fe200078e001c */
[----:B------:R-:W-:Y:S02]  /*2cb0*/  IABS R29, R27 ;  /* 0x0000001b001d7213 */ /* 0x000fe40000000000 */
[----:B------:R-:W-:Y:S01]  /*2cc0*/  IABS R9, R5 ;  /* 0x0000000500097213 */ /* 0x000fe20000000000 */
[----:B------:R-:W-:Y:S01]  /*2cd0*/  @!P1 IMAD.IADD R11, R11, 0x1, -R12 ;  /* 0x000000010b0b9824 */ /* 0x000fe200078e0a0c */
[----:B------:R-:W-:Y:S01]  /*2ce0*/  IABS R14, R30 ;  /* 0x0000001e000e7213 */ /* 0x000fe20000000000 */
[----:B------:R-:W-:Y:S01]  /*2cf0*/  IMAD.HI.U32 R32, R32, R29, RZ ;  /* 0x0000001d20207227 */ /* 0x000fe200078e00ff */
[----:B------:R-:W-:-:S02]  /*2d00*/  @!P1 IADD3 R25, PT, PT, R25, 0x1, RZ ;  /* 0x0000000119199810 */ /* 0x000fc40007ffe0ff */
[----:B------:R-:W-:Y:S01]  /*2d10*/  ISETP.GE.U32.AND P2, PT, R11, R12, PT ;  /* 0x0000000c0b00720c */ /* 0x000fe20003f46070 */
[----:B------:R-:W-:Y:S01]  /*2d20*/  IMAD.MOV R9, RZ, RZ, -R9 ;  /* 0x000000ffff097224 */ /* 0x000fe200078e0a09 */
[----:B------:R-:W-:Y:S01]  /*2d30*/  LOP3.LUT R11, R2, R15, RZ, 0x3c, !PT ;  /* 0x0000000f020b7212 */ /* 0x000fe200078e3cff */
[----:B------:R-:W-:Y:S01]  /*2d40*/  IMAD.HI.U32 R28, R28, R14, RZ ;  /* 0x0000000e1c1c7227 */ /* 0x000fe200078e00ff */
[----:B------:R-:W-:Y:S02]  /*2d50*/  ISETP.NE.AND P5, PT, R7, RZ, PT ;  /* 0x000000ff0700720c */ /* 0x000fe40003fa5270 */
[----:B------:R-:W-:Y:S01]  /*2d60*/  ISETP.GE.AND P0, PT, R11, RZ, PT ;  /* 0x000000ff0b00720c */ /* 0x000fe20003f06270 */
[----:B------:R-:W-:Y:S02]  /*2d70*/  IMAD R17, R32, R17, R29 ;  /* 0x0000001120117224 */ /* 0x000fe400078e021d */
[----:B------:R-:W-:Y:S01]  /*2d80*/  IMAD R14, R28, R9, R14 ;  /* 0x000000091c0e7224 */ /* 0x000fe200078e020e */
[----:B------:R-:W-:Y:S01]  /*2d90*/  LOP3.LUT R9, R27, R7, RZ, 0x3c, !PT ;  /* 0x000000071b097212 */ /* 0x000fe200078e3cff */
[----:B------:R-:W-:Y:S01]  /*2da0*/  IMAD.MOV R11, RZ, RZ, -R30 ;  /* 0x000000ffff0b7224 */ /* 0x000fe200078e0a1e */
[----:B------:R-:W-:Y:S01]  /*2db0*/  ISETP.GT.U32.AND P3, PT, R16, R17, PT ;  /* 0x000000111000720c */ /* 0x000fe20003f64070 */
[----:B------:R-:W-:Y:S01]  /*2dc0*/  @P2 VIADD R25, R25, 0x1 ;  /* 0x0000000119192836 */ /* 0x000fe20000000000 */
[----:B------:R-:W-:Y:S01]  /*2dd0*/  ISETP.GT.U32.AND P1, PT, R13, R14, PT ;  /* 0x0000000e0d00720c */ /* 0x000fe20003f24070 */
[----:B------:R-:W-:Y:S01]  /*2de0*/  IMAD R11, R6, R11, R10 ;  /* 0x0000000b060b7224 */ /* 0x000fe200078e020a */
[----:B------:R-:W-:-:S02]  /*2df0*/  ISETP.GE.AND P2, PT, R9, RZ, PT ;  /* 0x000000ff0900720c */ /* 0x000fc40003f46270 */
[----:B------:R-:W-:Y:S01]  /*2e00*/  LOP3.LUT R9, R30, R5, RZ, 0x3c, !PT ;  /* 0x000000051e097212 */ /* 0x000fe200078e3cff */
[----:B------:R-:W-:Y:S01]  /*2e10*/  @!P0 IMAD.MOV R25, RZ, RZ, -R25 ;  /* 0x000000ffff198224 */ /* 0x000fe200078e0a19 */
[----:B------:R-:W-:Y:S02]  /*2e20*/  @!P4 LOP3.LUT R25, RZ, R15, RZ, 0x33, !PT ;  /* 0x0000000fff19c212 */ /* 0x000fe400078e33ff */
[----:B------:R-:W-:Y:S02]  /*2e30*/  ISETP.GE.AND P0, PT, R9, RZ, PT ;  /* 0x000000ff0900720c */ /* 0x000fe40003f06270 */
[----:B------:R-:W-:Y:S01]  /*2e40*/  IADD3 R9, PT, PT, -R27, RZ, RZ ;  /* 0x000000ff1b097210 */ /* 0x000fe20007ffe1ff */
[----:B------:R-:W-:Y:S01]  /*2e50*/  @!P3 VIADD R32, R32, 0x1 ;  /* 0x000000012020b836 */ /* 0x000fe20000000000 */
[-C--:B------:R-:W-:Y:S01]  /*2e60*/  @!P3 IADD3 R17, PT, PT, R17, -R16.reuse, RZ ;  /* 0x800000101111b210 */ /* 0x080fe20007ffe0ff */
[----:B------:R-:W-:Y:S01]  /*2e70*/  @!P1 IMAD.IADD R14, R14, 0x1, -R13 ;  /* 0x000000010e0e9824 */ /* 0x000fe200078e0a0d */
[----:B------:R-:W-:Y:S01]  /*2e80*/  ISETP.NE.AND P3, PT, R5, RZ, PT ;  /* 0x000000ff0500720c */ /* 0x000fe20003f65270 */
[----:B------:R-:W-:Y:S01]  /*2e90*/  @!P1 VIADD R28, R28, 0x1 ;  /* 0x000000011c1c9836 */ /* 0x000fe20000000000 */
[----:B------:R-:W-:Y:S01]  /*2ea0*/  ISETP.GE.U32.AND P6, PT, R17, R16, PT ;  /* 0x000000101100720c */ /* 0x000fe20003fc6070 */
[----:B------:R-:W-:Y:S01]  /*2eb0*/  IMAD R9, R8, R9, R31 ;  /* 0x0000000908097224 */ /* 0x000fe200078e021f */
[----:B------:R-:W-:Y:S01]  /*2ec0*/  ISETP.GE.U32.AND P4, PT, R14, R13, PT ;  /* 0x0000000d0e00720c */ /* 0x000fe20003f86070 */
[----:B------:R-:W-:-:S04]  /*2ed0*/  IMAD.WIDE R12, R25, UR12, RZ ;  /* 0x0000000c190c7c25 */ /* 0x000fc8000f8e02ff */
[----:B------:R-:W-:Y:S02]  /*2ee0*/  IMAD.MOV R25, RZ, RZ, -R25 ;  /* 0x000000ffff197224 */ /* 0x000fe400078e0a19 */
[----:B------:R-:W-:-:S04]  /*2ef0*/  IMAD.WIDE.U32 R12, R0, UR4, R12 ;  /* 0x00000004000c7c25 */ /* 0x000fc8000f8e000c */
[----:B------:R-:W-:Y:S01]  /*2f00*/  @P6 IADD3 R32, PT, PT, R32, 0x1, RZ ;  /* 0x0000000120206810 */ /* 0x000fe20007ffe0ff */
[----:B------:R-:W-:Y:S01]  /*2f10*/  IMAD R13, R0, UR17, R13 ;  /* 0x00000011000d7c24 */ /* 0x000fe2000f8e020d */
[----:B------:R-:W-:Y:S01]  /*2f20*/  UIMAD UR17, UR16, UR4, URZ ;  /* 0x00000004101172a4 */ /* 0x000fe2000f8e02ff */
[----:B------:R-:W-:Y:S02]  /*2f30*/  @P4 VIADD R28, R28, 0x1 ;  /* 0x000000011c1c4836 */ /* 0x000fe40000000000 */
[----:B------:R-:W-:Y:S01]  /*2f40*/  @!P2 IMAD.MOV R32, RZ, RZ, -R32 ;  /* 0x000000ffff20a224 */ /* 0x000fe200078e0a20 */
[----:B------:R-:W-:Y:S01]  /*2f50*/  @!P5 LOP3.LUT R32, RZ, R7, RZ, 0x33, !PT ;  /* 0x00000007ff20d212 */ /* 0x000fe200078e33ff */
[----:B------:R-:W-:Y:S01]  /*2f60*/  IMAD R25, R15, R25, R2 ;  /* 0x000000190f197224 */ /* 0x000fe200078e0202 */
[----:B------:R-:W-:Y:S01]  /*2f70*/  @!P0 IADD3 R28, PT, PT, -R28, RZ, RZ ;  /* 0x000000ff1c1c8210 */ /* 0x000fe20007ffe1ff */
[----:B------:R-:W-:Y:S01]  /*2f80*/  IMAD.WIDE R8, R9, UR5, RZ ;  /* 0x0000000509087c25 */ /* 0x000fe2000f8e02ff */
[----:B------:R-:W-:Y:S01]  /*2f90*/  @!P3 LOP3.LUT R28, RZ, R5, RZ, 0x33, !PT ;  /* 0x00000005ff1cb212 */ /* 0x000fe200078e33ff */
[----:B------:R-:W0:Y:S02]  /*2fa0*/  LDCU.64 UR4, c[0x0][0x420] ;  /* 0x00008400ff0477ac */ /* 0x000e240008000a00 */
[----:B------:R-:W-:Y:S01]  /*2fb0*/  IMAD.MOV R2, RZ, RZ, -R32 ;  /* 0x000000ffff027224 */ /* 0x000fe200078e0a20 */
[----:B------:R-:W-:Y:S01]  /*2fc0*/  IADD3 R0, PT, PT, -R28, RZ, RZ ;  /* 0x000000ff1c007210 */ /* 0x000fe20007ffe1ff */
[----:B------:R-:W-:-:S04]  /*2fd0*/  IMAD.WIDE R12, R25, UR11, R12 ;  /* 0x0000000b190c7c25 */ /* 0x000fc8000f8e020c */
[----:B------:R-:W-:-:S04]  /*2fe0*/  IMAD.WIDE R32, R32, UR6, RZ ;  /* 0x0000000620207c25 */ /* 0x000fc8000f8e02ff */
        /* <DEDUP_REMOVED lines=16> */
.L_x_207:
[----:B------:R-:W0:Y:S01]  /*30f0*/  LDC.64 R4, c[0x0][0x420] ;  /* 0x00010800ff047b82 */ /* 0x000e220000000a00 */
[----:B------:R-:W-:-:S05]  /*3100*/  IADD3 R2, PT, PT, R2, UR14, RZ ;  /* 0x0000000e02027c10 */ /* 0x000fca000fffe0ff */
[----:B0-----:R-:W-:-:S05]  /*3110*/  IMAD.WIDE.U32 R2, R2, 0x4, R4 ;  /* 0x0000000402027825 */ /* 0x001fca00078e0004 */
[----:B------:R1:W-:Y:S02]  /*3120*/  STG.E desc[UR8][R2.64], R21 ;  /* 0x0000001502007986 */ /* 0x0003e4000c101908 */
.L_x_206:
[----:B------:R-:W-:Y:S05]  /*3130*/  BSYNC.RECONVERGENT B1 ;  /* 0x0000000000017941 */ /* 0x000fea0003800200 */
.L_x_205:
[----:B------:R-:W2:Y:S01]  /*3140*/  LDCU UR6, c[0x0][0x534] ;  /* 0x0000a680ff0677ac */ /* 0x000ea20008000800 */
[----:B------:R-:W-:Y:S01]  /*3150*/  BSSY.RECONVERGENT B0, `(.L_x_213) ;  /* 0x000000f000007945 */ /* 0x000fe20003800200 */
[----:B--2---:R-:W-:-:S04]  /*3160*/  ISETP.GE.AND P0, PT, R23, UR6, PT ;  /* 0x0000000617007c0c */ /* 0x004fc8000bf06270 */
[----:B------:R-:W-:-:S13]  /*3170*/  ISETP.GT.U32.OR P0, PT, R19, 0x3f, P0 ;  /* 0x0000003f1300780c */ /* 0x000fda0000704470 */
[----:B------:R-:W-:Y:S05]  /*3180*/  @P0 BRA `(.L_x_214) ;  /* 0x00000000002c0947 */ /* 0x000fea0003800000 */
[----:B------:R-:W2:Y:S01]  /*3190*/  S2R R0, SR_CgaCtaId ;  /* 0x0000000000007919 */ /* 0x000ea20000008800 */
[----:B------:R-:W-:Y:S01]  /*31a0*/  FADD.FTZ R4, -R21, R24 ;  /* 0x0000001815047221 */ /* 0x000fe20000010100 */
[----:B01----:R-:W-:Y:S02]  /*31b0*/  MOV R3, 0x400 ;  /* 0x0000040000037802 */ /* 0x003fe40000000f00 */
[----:B------:R-:W-:Y:S01]  /*31c0*/  LOP3.LUT R2, R19, 0x3, RZ, 0xc0, !PT ;  /* 0x0000000313027812 */ /* 0x000fe200078ec0ff */
[----:B------:R-:W-:-:S06]  /*31d0*/  FMUL.FTZ R4, R4, 1.4426950216293334961 ;  /* 0x3fb8aa3b04047820 */ /* 0x000fcc0000410000 */
[----:B------:R-:W0:Y:S01]  /*31e0*/  MUFU.EX2 R4, R4 ;  /* 0x0000000400047308 */ /* 0x000e220000000800 */
[----:B--2---:R-:W-:-:S05]  /*31f0*/  LEA R3, R0, R3, 0x18 ;  /* 0x0000000300037211 */ /* 0x004fca00078ec0ff */
[----:B------:R-:W-:Y:S01]  /*3200*/  IMAD R2, R2, 0x44, R3 ;  /* 0x0000004402027824 */ /* 0x000fe200078e0203 */
[----:B------:R-:W-:-:S04]  /*3210*/  LOP3.LUT R3, R19, 0x3fc, RZ, 0xc0, !PT ;  /* 0x000003fc13037812 */ /* 0x000fc800078ec0ff */
[----:B------:R-:W-:-:S05]  /*3220*/  IADD3 R3, PT, PT, R2, R3, RZ ;  /* 0x0000000302037210 */ /* 0x000fca0007ffe0ff */
[----:B0-----:R2:W-:Y:S02]  /*3230*/  STS [R3], R4 ;  /* 0x0000000403007388 */ /* 0x0015e40000000800 */
.L_x_214:
[----:B------:R-:W-:Y:S05]  /*3240*/  BSYNC.RECONVERGENT B0 ;  /* 0x0000000000007941 */ /* 0x000fea0003800200 */
.L_x_213:
[----:B------:R-:W-:Y:S01]  /*3250*/  BAR.SYNC.DEFER_BLOCKING 0x0 ;  /* 0x0000000000007b1d */ /* 0x000fe20000010000 */
[----:B------:R-:W-:Y:S01]  /*3260*/  UISETP.GE.AND UP0, UPT, UR6, 0x1, UPT ;  /* 0x000000010600788c */ /* 0x000fe2000bf06270 */
[----:B------:R-:W-:Y:S01]  /*3270*/  SHF.R.U32.HI R13, RZ, 0x3, R19 ;  /* 0x00000003ff0d7819 */ /* 0x000fe20000011613 */
[----:B------:R-:W-:Y:S01]  /*3280*/  IMAD.SHL.U32 R19, R19, 0x4, RZ ;  /* 0x0000000413137824 */ /* 0x000fe200078e00ff */
[----:B012---:R-:W-:Y:S01]  /*3290*/  CS2R R2, SRZ ;  /* 0x0000000000027805 */ /* 0x007fe2000001ff00 */
[----:B------:R-:W-:Y:S02]  /*32a0*/  IMAD.MOV.U32 R0, RZ, RZ, RZ ;  /* 0x000000ffff007224 */ /* 0x000fe400078e00ff */
[----:B------:R-:W-:Y:S01]  /*32b0*/  IMAD.MOV.U32 R5, RZ, RZ, RZ ;  /* 0x000000ffff057224 */ /* 0x000fe200078e00ff */
[----:B------:R-:W-:Y:S02]  /*32c0*/  LOP3.LUT R16, R19, 0x1c, RZ, 0xc0, !PT ;  /* 0x0000001c13107812 */ /* 0x000fe400078ec0ff */
[----:B------:R-:W-:Y:S05]  /*32d0*/  BRA.U !UP0, `(.L_x_215) ;  /* 0x0000000508ec7547 */ /* 0x000fea000b800000 */
[----:B------:R-:W0:Y:S01]  /*32e0*/  LDCU UR13, c[0x0][0x44c] ;  /* 0x00008980ff0d77ac */ /* 0x000e220008000800 */
[----:B------:R-:W-:Y:S01]  /*32f0*/  IMAD.MOV.U32 R18, RZ, RZ, RZ ;  /* 0x000000ffff127224 */ /* 0x000fe200078e00ff */
[----:B------:R-:W-:Y:S02]  /*3300*/  CS2R R10, SRZ ;  /* 0x00000000000a7805 */ /* 0x000fe4000001ff00 */
[----:B------:R-:W-:Y:S01]  /*3310*/  CS2R R8, SRZ ;  /* 0x0000000000087805 */ /* 0x000fe2000001ff00 */
[----:B------:R-:W1:Y:S01]  /*3320*/  LDCU.64 UR4, c[0x0][0x3f8] ;  /* 0x00007f00ff0477ac */ /* 0x000e620008000a00 */
[----:B------:R-:W-:Y:S02]  /*3330*/  UISETP.GE.U32.AND UP0, UPT, UR6, 0x4, UPT ;  /* 0x000000040600788c */ /* 0x000fe4000bf06070 */
[----:B0-----:R-:W-:Y:S02]  /*3340*/  UIMAD UR7, UR14, UR13, URZ ;  /* 0x0000000d0e0772a4 */ /* 0x001fe4000f8e02ff */
[----:B------:R-:W-:-:S04]  /*3350*/  UIMAD UR13, UR15, UR13, URZ ;  /* 0x0000000d0f0d72a4 */ /* 0x000fc8000f8e02ff */
[----:B------:R-:W-:Y:S01]  /*3360*/  IMAD.U32 R15, RZ, RZ, UR7 ;  /* 0x00000007ff0f7e24 */ /* 0x000fe2000f8e00ff */
[----:B------:R-:W-:Y:S01]  /*3370*/  IADD3 R0, P0, PT, R19, UR7, RZ ;  /* 0x0000000713007c10 */ /* 0x000fe2000ff1e0ff */
        /* <DEDUP_REMOVED lines=24> */
.L_x_225:
        /* <DEDUP_REMOVED lines=9> */
.L_x_218:
[----:B------:R-:W-:Y:S05]  /*3590*/  BSYNC.RECONVERGENT B0 ;  /* 0x0000000000007941 */ /* 0x000fea0003800200 */
.L_x_217:
        /* <DEDUP_REMOVED lines=12> */
.L_x_220:
[----:B------:R-:W-:Y:S05]  /*3660*/  BSYNC.RECONVERGENT B0 ;  /* 0x0000000000007941 */ /* 0x000fea0003800200 */
.L_x_219:
        /* <DEDUP_REMOVED lines=12> */
.L_x_222:
[----:B------:R-:W-:Y:S05]  /*3730*/  BSYNC.RECONVERGENT B0 ;  /* 0x0000000000007941 */ /* 0x000fea0003800200 */
.L_x_221:
        /* <DEDUP_REMOVED lines=12> */
.L_x_224:
[----:B------:R-:W-:Y:S05]  /*3800*/  BSYNC.RECONVERGENT B0 ;  /* 0x0000000000007941 */ /* 0x000fea0003800200 */
.L_x_223:
        /* <DEDUP_REMOVED lines=11> */
.L_x_216:
        /* <DEDUP_REMOVED lines=11> */
.L_x_228:
        /* <DEDUP_REMOVED lines=8> */
.L_x_227:
[----:B------:R-:W-:Y:S05]  /*39f0*/  BSYNC.RECONVERGENT B0 ;  /* 0x0000000000007941 */ /* 0x000fea0003800200 */
.L_x_226:
        /* <DEDUP_REMOVED lines=9> */
.L_x_215:
        /* <DEDUP_REMOVED lines=13> */
[----:B------:R0:W5:Y:S02]  /*3b60*/  F2I.FTZ.U32.TRUNC.NTZ R15, R14 ;  /* 0x0000000e000f7305 */ /* 0x000164000021f000 */
[----:B0-----:R-:W-:Y:S02]  /*3b70*/  HFMA2 R14, -RZ, RZ, 0, 0 ;  /* 0x00000000ff0e7431 */ /* 0x001fe400000001ff */
[----:B-----5:R-:W-:-:S04]  /*3b80*/  IMAD.MOV R4, RZ, RZ, -R15 ;  /* 0x000000ffff047224 */ /* 0x020fc800078e0a0f */
        /* <DEDUP_REMOVED lines=55> */
[----:B------:R-:W-:-:S03]  /*3f00*/  IMAD.WIDE.U32 R16, R12, UR10, R16 ;  /* 0x0000000a0c107c25 */ /* 0x000fc6000f8e0010 */
[----:B------:R-:W-:Y:S01]  /*3f10*/  SHF.R.S32.HI R4, RZ, 0x1f, R9 ;  /* 0x0000001fff047819 */ /* 0x000fe20000011409 */
[----:B------:R-:W-:-:S04]  /*3f20*/  IMAD R7, R12, UR11, R7 ;  /* 0x0000000b0c077c24 */ /* 0x000fc8000f8e0207 */
[----:B------:R-:W-:Y:S01]  /*3f30*/  IMAD R4, R4, UR6, RZ ;  /* 0x0000000604047c24 */ /* 0x000fe2000f8e02ff */
[----:B------:R-:W-:-:S03]  /*3f40*/  IADD3 R17, PT, PT, R17, R7, RZ ;  /* 0x0000000711117210 */ /* 0x000fc60007ffe0ff */
[C---:B------:R-:W-:Y:S02]  /*3f50*/  IMAD R4, R9.reuse, UR7, R4 ;  /* 0x0000000709047c24 */ /* 0x040fe4000f8e0204 */
[----:B------:R-:W-:-:S05]  /*3f60*/  IMAD.WIDE.U32 R16, R9, UR6, R16 ;  /* 0x0000000609107c25 */ /* 0x000fca000f8e0010 */
[----:B------:R-:W-:Y:S02]  /*3f70*/  IADD3 R6, PT, PT, R17, R4, RZ ;  /* 0x0000000411067210 */ /* 0x000fe40007ffe0ff */
[----:B0-----:R-:W-:-:S04]  /*3f80*/  LEA R4, P0, R16, UR4, 0x1 ;  /* 0x0000000410047c11 */ /* 0x001fc8000f8008ff */
[----:B------:R-:W-:-:S05]  /*3f90*/  LEA.HI.X R5, R16, UR5, R6, 0x1, P0 ;  /* 0x0000000510057c11 */ /* 0x000fca00080f0c06 */
[----:B------:R-:W-:Y:S01]  /*3fa0*/  STG.E.64 desc[UR8][R4.64], R2 ;  /* 0x0000000204007986 */ /* 0x000fe2000c101b08 */
[----:B------:R-:W-:Y:S05]  /*3fb0*/  EXIT ;  /* 0x000000000000794d */ /* 0x000fea0003800000 */
        .weak           $__internal_5_$__cuda_sm20_div_s64
        .type           $__internal_5_$__cuda_sm20_div_s64,@function
        .size           $__internal_5_$__cuda_sm20_div_s64,(.L_x_4837 - $__internal_5_$__cuda_sm20_div_s64)
$__internal_5_$__cuda_sm20_div_s64:
        /* <DEDUP_REMOVED lines=38> */
[-C--:B------:R-:W-:Y:S01]  /*4220*/  IADD3.X R20, PT, PT, RZ, ~R17.reuse, RZ, P0, !PT ;  /* 0x80000011ff147210 */ /* 0x080fe200007fe4ff */
[----:B------:R-:W-:Y:S02]  /*4230*/  IMAD.MOV.U32 R29, RZ, RZ, RZ ;  /* 0x000000ffff1d7224 */ /* 0x000fe400078e00ff */
        /* <DEDUP_REMOVED lines=30> */
[----:B------:R-:W-:Y:S01]  /*4420*/  SEL R10, R10, R13, P0 ;  /* 0x0000000d0a0a7207 */ /* 0x000fe20000000000 */
[----:B------:R-:W-:Y:S01]  /*4430*/  IMAD.MOV.U32 R13, RZ, RZ, 0x0 ;  /* 0x00000000ff0d7424 */ /* 0x000fe200078e00ff */
[----:B------:R-:W-:-:S02]  /*4440*/  ISETP.GE.AND P2, PT, R9, RZ, PT ;  /* 0x000000ff0900720c */ /* 0x000fc40003f46270 */
[----:B------:R-:W-:Y:S02]  /*4450*/  SEL R12, R12, R29, P0 ;  /* 0x0000001d0c0c7207 */ /* 0x000fe40000000000 */
[----:B------:R-:W-:Y:S02]  /*4460*/  IADD3 R11, P1, PT, RZ, -R10, RZ ;  /* 0x8000000aff0b7210 */ /* 0x000fe40007f3e0ff */
[----:B------:R-:W-:Y:S02]  /*4470*/  ISETP.NE.U32.AND P0, PT, R18, RZ, PT ;  /* 0x000000ff1200720c */ /* 0x000fe40003f05070 */
[-C--:B------:R-:W-:Y:S02]  /*4480*/  IADD3.X R9, PT, PT, RZ, ~R12.reuse, RZ, P1, !PT ;  /* 0x8000000cff097210 */ /* 0x080fe40000ffe4ff */
[----:B------:R-:W-:Y:S02]  /*4490*/  ISETP.NE.AND.EX P0, PT, R16, RZ, PT, P0 ;  /* 0x000000ff1000720c */ /* 0x000fe40003f05300 */
[----:B------:R-:W-:Y:S01]  /*44a0*/  SEL R9, R9, R12, !P2 ;  /* 0x0000000c09097207 */ /* 0x000fe20005000000 */
[----:B------:R-:W-:Y:S01]  /*44b0*/  IMAD.MOV.U32 R12, RZ, RZ, R14 ;  /* 0x000000ffff0c7224 */ /* 0x000fe200078e000e */
[----:B------:R-:W-:-:S04]  /*44c0*/  SEL R11, R11, R10, !P2 ;  /* 0x0000000a0b0b7207 */ /* 0x000fc80005000000 */
[----:B------:R-:W-:Y:S02]  /*44d0*/  SEL R10, R11, 0xffffffff, P0 ;  /* 0xffffffff0b0a7807 */ /* 0x000fe40000000000 */
[----:B------:R-:W-:Y:S01]  /*44e0*/  SEL R11, R9, 0xffffffff, P0 ;  /* 0xffffffff090b7807 */ /* 0x000fe20000000000 */
[----:B------:R-:W-:Y:S06]  /*44f0*/  RET.REL.NODEC R12 `(_ZN5flash32flash_fwd_splitkv_combine_kernelI23Flash_fwd_kernel_traitsILi32ELi64ELi256ELi4ELb0ELb0EN7cutlass6half_tE19Flash_kernel_traitsILi32ELi64ELi256ELi4ES3_EELi16ELi2ELb0EEEvNS_16Flash_fwd_paramsE) ;  /* 0xffffffb80cc07950 */ /* 0x000fec0003c3ffff */
.L_x_229:
        /* <DEDUP_REMOVED lines=16> */
.L_x_4837:


//--------------------- .text._ZN5flash32flash_fwd_splitkv_combine_kernelI23Flash_fwd_kernel_traitsILi32ELi64ELi256ELi4ELb0ELb0EN7cutlass6half_tE19Flash_kernel_traitsILi32ELi64ELi256ELi4ES3_EELi16ELi1ELb0EEEvNS_16Flash_fwd_paramsE --------------------------
	.section	.text._ZN5flash32flash_fwd_splitkv_combine_kernelI23Flash_fwd_kernel_traitsILi32ELi64ELi256ELi4ELb0ELb0EN7cutlass6half_tE19Flash_kernel_traitsILi32ELi64ELi256ELi4ES3_EELi16ELi1ELb0EEEvNS_16Flash_fwd_paramsE,"ax",@progbits
	.align	128
        .global         _ZN5flash32flash_fwd_splitkv_combine_kernelI23Flash_fwd_kernel_traitsILi32ELi64ELi256ELi4ELb0ELb0EN7cutlass6half_tE19Flash_kernel_traitsILi32ELi64ELi256ELi4ES3_EELi16ELi1ELb0EEEvNS_16Flash_fwd_paramsE
        .type           _ZN5flash32flash_fwd_splitkv_combine_kernelI23Flash_fwd_kernel_traitsILi32ELi64ELi256ELi4ELb0ELb0EN7cutlass6half_tE19Flash_kernel_traitsILi32ELi64ELi256ELi4ES3_EELi16ELi1ELb0EEEvNS_16Flash_fwd_paramsE,@function
        .size           _ZN5flash32flash_fwd_splitkv_combine_kernelI23Flash_fwd_kernel_traitsILi32ELi64ELi256ELi4ELb0ELb0EN7cutlass6half_tE19Flash_kernel_traitsILi32ELi64ELi256ELi4ES3_EELi16ELi1ELb0EEEvNS_16Flash_fwd_paramsE,(.L_x_4838 - _ZN5flash32flash_fwd_splitkv_combine_kernelI23Flash_fwd_kernel_traitsILi32ELi64ELi256ELi4ELb0ELb0EN7cutlass6half_tE19Flash_kernel_traitsILi32ELi64ELi256ELi4ES3_EELi16ELi1ELb0EEEvNS_16Flash_fwd_paramsE)
        .other          _ZN5flash32flash_fwd_splitkv_combine_kernelI23Flash_fwd_kernel_traitsILi32ELi64ELi256ELi4ELb0ELb0EN7cutlass6half_tE19Flash_kernel_traitsILi32ELi64ELi256ELi4ES3_EELi16ELi1ELb0EEEvNS_16Flash_fwd_paramsE,@"STO_CUDA_ENTRY STV_DEFAULT"
_ZN5flash32flash_fwd_splitkv_combine_kernelI23Flash_fwd_kernel_traitsILi32ELi64ELi256ELi4ELb0ELb0EN7cutlass6half_tE19Flash_kernel_traitsILi32ELi64ELi256ELi4ES3_EELi16ELi1ELb0EEEvNS_16Flash_fwd_paramsE:
.text._ZN5flash32flash_fwd_splitkv_combine_kernelI23Flash_fwd_kernel_traitsILi32ELi64ELi256ELi4ELb0ELb0EN7cutlass6half_tE19Flash_kernel_traitsILi32ELi64ELi256ELi4ES3_EELi16ELi1ELb0EEEvNS_16Flash_fwd_paramsE:
        /* <DEDUP_REMOVED lines=38> */
.L_x_230:
[----:B------:R-:W-:Y:S01]  /*0260*/  IMAD.U32 R22, RZ, RZ, UR15 ;  /* 0x0000000fff167e24 */ /* 0x000fe2000f8e00ff */
[----:B------:R-:W-:Y:S01]  /*0270*/  MOV R18, UR13 ;  /* 0x0000000d00127c02 */ /* 0x000fe20008000f00 */
[----:B------:R-:W-:Y:S01]  /*0280*/  IMAD.U32 R17, RZ, RZ, UR17 ;  /* 0x00000011ff117e24 */ /* 0x000fe2000f8e00ff */
[----:B------:R-:W-:Y:S02]  /*0290*/  MOV R16, UR10 ;  /* 0x0000000a00107c02 */ /* 0x000fe40008000f00 */
[----:B------:R-:W-:Y:S02]  /*02a0*/  MOV R14, 0x2c0 ;  /* 0x000002c0000e7802 */ /* 0x000fe40000000f00 */
[----:B------:R-:W-:Y:S05]  /*02b0*/  CALL.REL.NOINC `($__internal_6_$__cuda_sm20_div_s64) ;  /* 0x0000003c00307944 */ /* 0x000fea0003c00000 */
.L_x_231:
        /* <DEDUP_REMOVED lines=30> */
.L_x_233:
[----:B------:R-:W-:Y:S01]  /*04a0*/  IMAD.MOV.U32 R22, RZ, RZ, R10 ;  /* 0x000000ffff167224 */ /* 0x000fe200078e000a */
[----:B------:R-:W-:Y:S02]  /*04b0*/  MOV R17, R11 ;  /* 0x0000000b00117202 */ /* 0x000fe40000000f00 */
[----:B------:R-:W-:Y:S02]  /*04c0*/  MOV R14, 0x4e0 ;  /* 0x000004e0000e7802 */ /* 0x000fe40000000f00 */
[----:B------:R-:W-:Y:S05]  /*04d0*/  CALL.REL.NOINC `($__internal_6_$__cuda_sm20_div_s64) ;  /* 0x0000003800a87944 */ /* 0x000fea0003c00000 */
[----:B------:R-:W-:Y:S02]  /*04e0*/  MOV R4, R10 ;  /* 0x0000000a00047202 */ /* 0x000fe40000000f00 */
[----:B------:R-:W-:Y:S02]  /*04f0*/  MOV R5, R11 ;  /* 0x0000000b00057202 */ /* 0x000fe40000000f00 */
.L_x_234:
[----:B------:R-:W-:Y:S05]  /*0500*/  BSYNC.RECONVERGENT B0 ;  /* 0x0000000000007941 */ /* 0x000fea0003800200 */
.L_x_232:
        /* <DEDUP_REMOVED lines=58> */
.L_x_236:
[----:B------:R-:W-:Y:S01]  /*08b0*/  IMAD.MOV.U32 R22, RZ, RZ, R18 ;  /* 0x000000ffff167224 */ /* 0x000fe200078e0012 */
[----:B------:R-:W-:Y:S01]  /*08c0*/  MOV R18, R8 ;  /* 0x0000000800127202 */ /* 0x000fe20000000f00 */
[----:B------:R-:W-:Y:S01]  /*08d0*/  IMAD.MOV.U32 R17, RZ, RZ, R16 ;  /* 0x000000ffff117224 */ /* 0x000fe200078e0010 */
[----:B------:R-:W-:Y:S02]  /*08e0*/  MOV R16, R0 ;  /* 0x0000000000107202 */ /* 0x000fe40000000f00 */
[----:B------:R-:W-:Y:S02]  /*08f0*/  MOV R14, 0x910 ;  /* 0x00000910000e7802 */ /* 0x000fe40000000f00 */
[----:B------:R-:W-:Y:S05]  /*0900*/  CALL.REL.NOINC `($__internal_6_$__cuda_sm20_div_s64) ;  /* 0x00000034009c7944 */ /* 0x000fea0003c00000 */
.L_x_237:
[----:B------:R-:W-:Y:S05]  /*0910*/  BSYNC.RECONVERGENT B0 ;  /* 0x0000000000007941 */ /* 0x000fea0003800200 */
.L_x_235:
        /* <DEDUP_REMOVED lines=124> */
.L_x_239:
[----:B------:R-:W-:Y:S01]  /*10e0*/  IMAD.MOV.U32 R22, RZ, RZ, R10 ;  /* 0x000000ffff167224 */ /* 0x000fe200078e000a */
[----:B------:R-:W-:Y:S01]  /*10f0*/  MOV R18, R7 ;  /* 0x0000000700127202 */ /* 0x000fe20000000f00 */
[----:B------:R-:W-:Y:S01]  /*1100*/  IMAD.MOV.U32 R17, RZ, RZ, R11 ;  /* 0x000000ffff117224 */ /* 0x000fe200078e000b */
[----:B------:R-:W-:Y:S02]  /*1110*/  MOV R16, R25 ;  /* 0x0000001900107202 */ /* 0x000fe40000000f00 */
[----:B------:R-:W-:Y:S02]  /*1120*/  MOV R14, 0x1140 ;  /* 0x00001140000e7802 */ /* 0x000fe40000000f00 */
[----:B------:R-:W-:Y:S05]  /*1130*/  CALL.REL.NOINC `($__internal_6_$__cuda_sm20_div_s64) ;  /* 0x0000002c00907944 */ /* 0x000fea0003c00000 */
[----:B------:R-:W-:Y:S02]  /*1140*/  MOV R32, R10 ;  /* 0x0000000a00207202 */ /* 0x000fe40000000f00 */
[----:B------:R-:W-:Y:S02]  /*1150*/  MOV R33, R11 ;  /* 0x0000000b00217202 */ /* 0x000fe40000000f00 */
.L_x_240:
[----:B------:R-:W-:Y:S05]  /*1160*/  BSYNC.RECONVERGENT B0 ;  /* 0x0000000000007941 */ /* 0x000fea0003800200 */
.L_x_238:
        /* <DEDUP_REMOVED lines=57> */
.L_x_242:
[----:B------:R-:W-:Y:S01]  /*1500*/  IMAD.MOV.U32 R22, RZ, RZ, R4 ;  /* 0x000000ffff167224 */ /* 0x000fe200078e0004 */
[----:B------:R-:W-:Y:S01]  /*1510*/  MOV R17, R5 ;  /* 0x0000000500117202 */ /* 0x000fe20000000f00 */
[----:B------:R-:W-:Y:S01]  /*1520*/  IMAD.MOV.U32 R18, RZ, RZ, R6 ;  /* 0x000000ffff127224 */ /* 0x000fe200078e0006 */
[----:B------:R-:W-:Y:S02]  /*1530*/  MOV R14, 0x1550 ;  /* 0x00001550000e7802 */ /* 0x000fe40000000f00 */
[----:B------:R-:W-:Y:S05]  /*1540*/  CALL.REL.NOINC `($__internal_6_$__cuda_sm20_div_s64) ;  /* 0x00000028008c7944 */ /* 0x000fea0003c00000 */
[----:B------:R-:W-:Y:S02]  /*1550*/  MOV R26, R10 ;  /* 0x0000000a001a7202 */ /* 0x000fe40000000f00 */
[----:B------:R-:W-:Y:S02]  /*1560*/  MOV R27, R11 ;  /* 0x0000000b001b7202 */ /* 0x000fe40000000f00 */
.L_x_243:
[----:B------:R-:W-:Y:S05]  /*1570*/  BSYNC.RECONVERGENT B0 ;  /* 0x0000000000007941 */ /* 0x000fea0003800200 */
.L_x_241:
[----:B------:R-:W0:Y:S01]  /*1580*/  LDCU UR5, c[0x0][0x434] ;  /* 0x00008680ff0577ac */ /* 0x000e220008000800 */
[----:B------:R-:W1:Y:S01]  /*1590*/  S2R R19, SR_TID.X ;  /* 0x0000000000137919 */ /* 0x000e620000002100 */
[----:B------:R-:W2:Y:S01]  /*15a0*/  LDC R15, c[0x0][0x3e0] ;  /* 0x0000f800ff0f7b82 */ /* 0x000ea20000000800 */
[----:B------:R-:W-:Y:S01]  /*15b0*/  BSSY.RECONVERGENT B0, `(.L_x_244) ;  /* 0x0000046000007945 */ /* 0x000fe20003800200 */
[----:B------:R-:W3:Y:S01]  /*15c0*/  LDCU UR18, c[0x0][0x534] ;  /* 0x0000a680ff1277ac */ /* 0x000ee20008000800 */
[----:B------:R-:W-:Y:S02]  /*15d0*/  IMAD.MOV.U32 R17, RZ, RZ, -0x800000 ;  /* 0xff800000ff117424 */ /* 0x000fe400078e00ff */
[----:B------:R-:W-:Y:S01]  /*15e0*/  IMAD.MOV.U32 R24, RZ, RZ, -0x800000 ;  /* 0xff800000ff187424 */ /* 0x000fe200078e00ff */
[----:B------:R-:W4:Y:S01]  /*15f0*/  LDCU UR11, c[0x0][0x430] ;  /* 0x00008600ff0b77ac */ /* 0x000f220008000800 */
[----:B------:R-:W-:-:S04]  /*1600*/  USHF.R.S32.HI UR8, URZ, 0x1f, UR16 ;  /* 0x0000001fff087899 */ /* 0x000fc80008011410 */
[----:B------:R-:W-:Y:S01]  /*1610*/  ULOP3.LUT UR8, UR8, 0x1, URZ, 0xfc, !UPT ;  /* 0x0000000108087892 */ /* 0x000fe2000f8efcff */
[----:B0-----:R-:W-:-:S05]  /*1620*/  IMAD.U32 R3, RZ, RZ, UR5 ;  /* 0x00000005ff037e24 */ /* 0x001fca000f8e00ff */
[----:B------:R-:W-:Y:S01]  /*1630*/  IABS R3, R3 ;  /* 0x0000000300037213 */ /* 0x000fe20000000000 */
[----:B----4-:R-:W-:-:S03]  /*1640*/  UIMAD UR11, UR5, UR11, URZ ;  /* 0x0000000b050b72a4 */ /* 0x010fc6000f8e02ff */
[----:B------:R-:W0:Y:S01]  /*1650*/  I2F.RP R9, R3 ;  /* 0x0000000300097306 */ /* 0x000e220000209400 */
[C---:B-1----:R-:W-:Y:S02]  /*1660*/  ISETP.GT.U32.AND P1, PT, R19.reuse, 0x1f, PT ;  /* 0x0000001f1300780c */ /* 0x042fe40003f24070 */
[----:B------:R-:W-:Y:S02]  /*1670*/  SHF.R.U32.HI R14, RZ, 0x4, R19 ;  /* 0x00000004ff0e7819 */ /* 0x000fe40000011613 */
[----:B------:R-:W-:-:S03]  /*1680*/  LOP3.LUT R23, R19, 0x1, RZ, 0xc0, !PT ;  /* 0x0000000113177812 */ /* 0x000fc600078ec0ff */
[----:B0-----:R-:W0:Y:S06]  /*1690*/  MUFU.RCP R10, R9 ;  /* 0x00000009000a7308 */ /* 0x001e2c0000001000 */
[----:B------:R-:W-:-:S04]  /*16a0*/  @!P1 SHF.L.U32 R12, R19, 0x2, RZ ;  /* 0x00000002130c9819 */ /* 0x000fc800000006ff */
[----:B------:R-:W-:Y:S01]  /*16b0*/  @!P1 LOP3.LUT R12, R12, 0x3c, RZ, 0xc0, !PT ;  /* 0x0000003c0c0c9812 */ /* 0x000fe200078ec0ff */
[----:B0-----:R-:W-:Y:S01]  /*16c0*/  VIADD R10, R10, 0xffffffe ;  /* 0x0ffffffe0a0a7836 */ /* 0x001fe20000000000 */
[----:B------:R-:W0:Y:S03]  /*16d0*/  @!P1 S2R R9, SR_CgaCtaId ;  /* 0x0000000000099919 */ /* 0x000e260000008800 */
[----:B------:R-:W1:Y:S02]  /*16e0*/  F2I.FTZ.U32.TRUNC.NTZ R11, R10 ;  /* 0x0000000a000b7305 */ /* 0x000e64000021f000 */
[----:B-1----:R-:W-:Y:S02]  /*16f0*/  IMAD.MOV R4, RZ, RZ, -R11 ;  /* 0x000000ffff047224 */ /* 0x002fe400078e0a0b */
[----:B------:R-:W-:Y:S02]  /*1700*/  IMAD.MOV.U32 R10, RZ, RZ, RZ ;  /* 0x000000ffff0a7224 */ /* 0x000fe400078e00ff */
[----:B------:R-:W-:Y:S01]  /*1710*/  IMAD R5, R4, R3, RZ ;  /* 0x0000000304057224 */ /* 0x000fe200078e02ff */
[----:B------:R-:W-:-:S02]  /*1720*/  IABS R4, R2 ;  /* 0x0000000200047213 */ /* 0x000fc40000000000 */
[----:B------:R-:W-:Y:S01]  /*1730*/  LOP3.LUT R2, R2, UR5, RZ, 0x3c, !PT ;  /* 0x0000000502027c12 */ /* 0x000fe2000f8e3cff */
[----:B------:R-:W-:-:S03]  /*1740*/  IMAD.HI.U32 R5, R11, R5, R10 ;  /* 0x000000050b057227 */ /* 0x000fc600078e000a */
[----:B------:R-:W-:Y:S02]  /*1750*/  ISETP.GE.AND P2, PT, R2, RZ, PT ;  /* 0x000000ff0200720c */ /* 0x000fe40003f46270 */
[----:B------:R-:W-:Y:S01]  /*1760*/  @!P1 MOV R2, 0x400 ;  /* 0x0000040000029802 */ /* 0x000fe20000000f00 */
[----:B------:R-:W-:-:S04]  /*1770*/  IMAD.HI.U32 R5, R5, R4, RZ ;  /* 0x0000000405057227 */ /* 0x000fc800078e00ff */
        /* <DEDUP_REMOVED lines=8> */
[----:B0-----:R-:W-:Y:S02]  /*1800*/  @!P1 LEA R3, R9, R2, 0x18 ;  /* 0x0000000209039211 */ /* 0x001fe400078ec0ff */
[----:B------:R-:W-:-:S03]  /*1810*/  @!P1 MOV R9, 0x400 ;  /* 0x0000040000099802 */ /* 0x000fc60000000f00 */
[----:B------:R-:W-:-:S04]  /*1820*/  @!P1 IMAD R3, R14, 0x44, R3 ;  /* 0x000000440e039824 */ /* 0x000fc800078e0203 */
[----:B------:R-:W-:Y:S01]  /*1830*/  @!P1 IMAD.IADD R12, R3, 0x1, R12 ;  /* 0x00000001030c9824 */ /* 0x000fe200078e020c */
[----:B-1----:R-:W-:Y:S01]  /*1840*/  @!P1 LEA R2, R4, R9, 0x18 ;  /* 0x0000000904029211 */ /* 0x002fe200078ec0ff */
[----:B------:R-:W-:-:S04]  /*1850*/  @P3 VIADD R5, R5, 0x1 ;  /* 0x0000000105053836 */ /* 0x000fc80000000000 */
[----:B------:R-:W-:Y:S01]  /*1860*/  @!P2 IMAD.MOV R5, RZ, RZ, -R5 ;  /* 0x000000ffff05a224 */ /* 0x000fe200078e0a05 */
[----:B------:R-:W-:Y:S01]  /*1870*/  @!P0 LOP3.LUT R5, RZ, UR5, RZ, 0x33, !PT ;  /* 0x00000005ff058c12 */ /* 0x000fe2000f8e33ff */
[----:B------:R-:W-:Y:S01]  /*1880*/  @!P1 IMAD R11, R23, 0x44, R2 ;  /* 0x00000044170b9824 */ /* 0x000fe200078e0202 */
[----:B---3--:R-:W-:Y:S02]  /*1890*/  ISETP.GE.AND P0, PT, R14, UR18, PT ;  /* 0x000000120e007c0c */ /* 0x008fe4000bf06270 */
[----:B------:R-:W-:Y:S01]  /*18a0*/  SHF.R.U32.HI R2, RZ, 0x1, R19 ;  /* 0x00000001ff027819 */ /* 0x000fe20000011613 */
[----:B------:R-:W-:Y:S01]  /*18b0*/  IMAD R4, R5, UR8, RZ ;  /* 0x0000000805047c24 */ /* 0x000fe2000f8e02ff */
[----:B------:R-:W0:Y:S02]  /*18c0*/  LDCU.64 UR8, c[0x0][0x358] ;  /* 0x00006b00ff0877ac */ /* 0x000e240008000a00 */
[----:B------:R-:W-:Y:S02]  /*18d0*/  @!P1 LEA R11, R2, R11, 0x2 ;  /* 0x0000000b020b9211 */ /* 0x000fe400078e10ff */
[----:B------:R-:W-:-:S05]  /*18e0*/  IABS R13, R4 ;  /* 0x00000004000d7213 */ /* 0x000fca0000000000 */
[----:B------:R-:W-:Y:S01]  /*18f0*/  VIADD R10, R13, UR4 ;  /* 0x000000040d0a7c36 */ /* 0x000fe20008000000 */
[----:B--2---:R-:W-:Y:S06]  /*1900*/  @P0 BRA `(.L_x_245) ;  /* 0x0000000000400947 */ /* 0x004fec0003800000 */
        /* <DEDUP_REMOVED lines=16> */
.L_x_245:
[----:B0-----:R-:W-:Y:S05]  /*1a10*/  BSYNC.RECONVERGENT B0 ;  /* 0x0000000000007941 */ /* 0x001fea0003800200 */
.L_x_244:
[----:B-----5:R-:W-:Y:S01]  /*1a20*/  @!P1 STS [R12], R17 ;  /* 0x000000110c009388 */ /* 0x020fe20000000800 */
[----:B------:R-:W0:Y:S01]  /*1a30*/  I2F.RP R16, R13 ;  /* 0x0000000d00107306 */ /* 0x000e220000209400 */
[----:B------:R-:W-:Y:S01]  /*1a40*/  IABS R3, R15 ;  /* 0x0000000f00037213 */ /* 0x000fe20000000000 */
[----:B------:R-:W-:Y:S01]  /*1a50*/  BSSY.RECONVERGENT B1, `(.L_x_246) ;  /* 0x0000169000017945 */ /* 0x000fe20003800200 */
[----:B------:R-:W-:Y:S01]  /*1a60*/  BAR.SYNC.DEFER_BLOCKING 0x0 ;  /* 0x0000000000007b1d */ /* 0x000fe20000010000 */
[----:B------:R-:W-:Y:S01]  /*1a70*/  IABS R18, R4 ;  /* 0x0000000400127213 */ /* 0x000fe20000000000 */
[----:B-1----:R-:W-:Y:S01]  /*1a80*/  IMAD.MOV.U32 R21, RZ, RZ, 0x7f800000 ;  /* 0x7f800000ff157424 */ /* 0x002fe200078e00ff */
[----:B------:R-:W-:-:S03]  /*1a90*/  ISETP.NE.AND P5, PT, R4, RZ, PT ;  /* 0x000000ff0400720c */ /* 0x000fc60003fa5270 */
[----:B------:R-:W1:Y:S01]  /*1aa0*/  I2F.RP R14, R3 ;  /* 0x00000003000e7306 */ /* 0x000e620000209400 */
[----:B------:R-:W-:-:S07]  /*1ab0*/  IMAD.MOV R18, RZ, RZ, -R18 ;  /* 0x000000ffff127224 */ /* 0x000fce00078e0a12 */
[----:B0-----:R-:W0:Y:S08]  /*1ac0*/  MUFU.RCP R30, R16 ;  /* 0x00000010001e7308 */ /* 0x001e300000001000 */
[----:B-1----:R-:W1:Y:S01]  /*1ad0*/  MUFU.RCP R28, R14 ;  /* 0x0000000e001c7308 */ /* 0x002e620000001000 */
[----:B------:R2:W3:Y:S01]  /*1ae0*/  @!P1 LDS R24, [R11] ;  /* 0x000000000b189984 */ /* 0x0004e20000000800 */
[----:B0-----:R-:W-:-:S06]  /*1af0*/  VIADD R30, R30, 0xffffffe ;  /* 0x0ffffffe1e1e7836 */ /* 0x001fcc0000000000 */
[----:B------:R-:W0:Y:S01]  /*1b00*/  F2I.FTZ.U32.TRUNC.NTZ R31, R30 ;  /* 0x0000001e001f7305 */ /* 0x000e22000021f000 */
[----:B-1----:R-:W-:-:S07]  /*1b10*/  VIADD R28, R28, 0xffffffe ;  /* 0x0ffffffe1c1c7836 */ /* 0x002fce0000000000 */
[----:B------:R1:W4:Y:S01]  /*1b20*/  F2I.FTZ.U32.TRUNC.NTZ R29, R28 ;  /* 0x0000001c001d7305 */ /* 0x000322000021f000 */
[----:B--2---:R-:W-:Y:S01]  /*1b30*/  IABS R11, R10 ;  /* 0x0000000a000b7213 */ /* 0x004fe20000000000 */
[----:B0-----:R-:W-:Y:S02]  /*1b40*/  IMAD.MOV R20, RZ, RZ, -R31 ;  /* 0x000000ffff147224 */ /* 0x001fe400078e0a1f */
[----:B------:R-:W-:Y:S02]  /*1b50*/  IMAD.MOV.U32 R30, RZ, RZ, RZ ;  /* 0x000000ffff1e7224 */ /* 0x000fe400078e00ff */
[----:B------:R-:W-:Y:S02]  /*1b60*/  IMAD R20, R20, R13, RZ ;  /* 0x0000000d14147224 */ /* 0x000fe400078e02ff */
[----:B-1----:R-:W-:Y:S02]  /*1b70*/  HFMA2 R28, -RZ, RZ, 0, 0 ;  /* 0x00000000ff1c7431 */ /* 0x002fe400000001ff */
[----:B----4-:R-:W-:-:S02]  /*1b80*/  IMAD.MOV R16, RZ, RZ, -R29 ;  /* 0x000000ffff107224 */ /* 0x010fc400078e0a1d */
[----:B------:R-:W-:Y:S01]  /*1b90*/  IMAD.HI.U32 R20, R31, R20, R30 ;  /* 0x000000141f147227 */ /* 0x000fe200078e001e */
[----:B---3--:R-:W0:Y:S03]  /*1ba0*/  SHFL.BFLY PT, R9, R24, 0x1, 0x1f ;  /* 0x0c201f0018097f89 */ /* 0x008e2600000e0000 */
[----:B------:R-:W-:Y:S02]  /*1bb0*/  IMAD R16, R16, R3, RZ ;  /* 0x0000000310107224 */ /* 0x000fe400078e02ff */
[----:B------:R-:W-:-:S04]  /*1bc0*/  IMAD.HI.U32 R20, R20, R11, RZ ;  /* 0x0000000b14147227 */ /* 0x000fc800078e00ff */
[----:B------:R-:W-:-:S04]  /*1bd0*/  IMAD.HI.U32 R16, R29, R16, R28 ;  /* 0x000000101d107227 */ /* 0x000fc800078e001c */
[----:B------:R-:W-:Y:S02]  /*1be0*/  IMAD R18, R20, R18, R11 ;  /* 0x0000001214127224 */ /* 0x000fe400078e020b */
[----:B------:R-:W-:-:S03]  /*1bf0*/  IMAD.HI.U32 R16, R16, R11, RZ ;  /* 0x0000000b10107227 */ /* 0x000fc600078e00ff */
[----:B------:R-:W-:Y:S01]  /*1c00*/  ISETP.GT.U32.AND P2, PT, R13, R18, PT ;  /* 0x000000120d00720c */ /* 0x000fe20003f44070 */
[----:B------:R-:W-:-:S04]  /*1c10*/  IMAD.MOV R12, RZ, RZ, -R16 ;  /* 0x000000ffff0c7224 */ /* 0x000fc800078e0a10 */
[----:B------:R-:W-:Y:S01]  /*1c20*/  IMAD R12, R3, R12, R11 ;  /* 0x0000000c030c7224 */ /* 0x000fe200078e020b */
[C---:B------:R-:W-:Y:S02]  /*1c30*/  LOP3.LUT R11, R10.reuse, R13, RZ, 0x3c, !PT ;  /* 0x0000000d0a0b7212 */ /* 0x040fe400078e3cff */
[----:B0-----:R-:W-:Y:S02]  /*1c40*/  FMNMX.FTZ R9, R9, R24, !PT ;  /* 0x0000001809097209 */ /* 0x001fe40007810000 */
[----:B------:R-:W-:Y:S02]  /*1c50*/  LOP3.LUT R10, R10, R15, RZ, 0x3c, !PT ;  /* 0x0000000f0a0a7212 */ /* 0x000fe400078e3cff */
[C---:B------:R-:W-:Y:S01]  /*1c60*/  FSETP.NEU.FTZ.AND P0, PT, R9.reuse, -INF , PT ;  /* 0xff8000000900780b */ /* 0x040fe20003f1d000 */
[----:B------:R-:W-:Y:S01]  /*1c70*/  @!P2 IMAD.IADD R18, R18, 0x1, -R13 ;  /* 0x000000011212a824 */ /* 0x000fe200078e0a0d */
[----:B------:R-:W-:Y:S02]  /*1c80*/  @!P2 IADD3 R20, PT, PT, R20, 0x1, RZ ;  /* 0x000000011414a810 */ /* 0x000fe40007ffe0ff */
[----:B------:R-:W-:-:S02]  /*1c90*/  FSEL R9, R9, RZ, P0 ;  /* 0x000000ff09097208 */ /* 0x000fc40000000000 */
[----:B------:R-:W-:Y:S02]  /*1ca0*/  ISETP.GT.U32.AND P0, PT, R3, R12, PT ;  /* 0x0000000c0300720c */ /* 0x000fe40003f04070 */
[----:B------:R-:W-:Y:S01]  /*1cb0*/  ISETP.GE.U32.AND P1, PT, R18, R13, PT ;  /* 0x0000000d1200720c */ /* 0x000fe20003f26070 */
[----:B------:R-:W-:Y:S01]  /*1cc0*/  FADD.FTZ R17, -R9, R24 ;  /* 0x0000001809117221 */ /* 0x000fe20000010100 */
[----:B------:R-:W-:Y:S02]  /*1cd0*/  ISETP.GE.AND P2, PT, R10, RZ, PT ;  /* 0x000000ff0a00720c */ /* 0x000fe40003f46270 */
[----:B------:R-:W-:Y:S01]  /*1ce0*/  ISETP.GE.AND P3, PT, R11, RZ, PT ;  /* 0x000000ff0b00720c */ /* 0x000fe20003f66270 */
[----:B------:R-:W-:-:S06]  /*1cf0*/  FMUL.FTZ R17, R17, 1.4426950216293334961 ;  /* 0x3fb8aa3b11117820 */ /* 0x000fcc0000410000 */
[----:B------:R-:W0:Y:S01]  /*1d00*/  MUFU.EX2 R17, R17 ;  /* 0x0000001100117308 */ /* 0x000e220000000800 */
[----:B------:R-:W-:Y:S02]  /*1d10*/  @!P0 IMAD.IADD R12, R12, 0x1, -R3 ;  /* 0x000000010c0c8824 */ /* 0x000fe400078e0a03 */
[----:B------:R-:W-:Y:S02]  /*1d20*/  @P1 VIADD R20, R20, 0x1 ;  /* 0x0000000114141836 */ /* 0x000fe40000000000 */
[----:B------:R-:W-:Y:S01]  /*1d30*/  @!P0 VIADD R16, R16, 0x1 ;  /* 0x0000000110108836 */ /* 0x000fe20000000000 */
[----:B------:R-:W-:Y:S01]  /*1d40*/  ISETP.GE.U32.AND P4, PT, R12, R3, PT ;  /* 0x000000030c00720c */ /* 0x000fe20003f86070 */
[----:B------:R-:W-:Y:S01]  /*1d50*/  @!P3 IMAD.MOV R20, RZ, RZ, -R20 ;  /* 0x000000ffff14b224 */ /* 0x000fe200078e0a14 */
[----:B------:R-:W-:Y:S02]  /*1d60*/  ISETP.NE.AND P0, PT, R15, RZ, PT ;  /* 0x000000ff0f00720c */ /* 0x000fe40003f05270 */
[----:B------:R-:W-:-:S02]  /*1d70*/  ISETP.NE.AND P3, PT, R5, RZ, PT ;  /* 0x000000ff0500720c */ /* 0x000fc40003f65270 */
[----:B------:R-:W-:Y:S02]  /*1d80*/  @!P5 LOP3.LUT R20, RZ, R13, RZ, 0x33, !PT ;  /* 0x0000000dff14d212 */ /* 0x000fe400078e33ff */
[----:B------:R-:W-:Y:S02]  /*1d90*/  SEL R10, RZ, 0x1, !P3 ;  /* 0x00000001ff0a7807 */ /* 0x000fe40005800000 */
[----:B------:R-:W-:Y:S01]  /*1da0*/  SHF.R.S32.HI R5, RZ, 0x1f, R4 ;  /* 0x0000001fff057819 */ /* 0x000fe20000011404 */
[----:B0-----:R-:W0:Y:S01]  /*1db0*/  SHFL.BFLY PT, R14, R17, 0x1, 0x1f ;  /* 0x0c201f00110e7f89 */ /* 0x001e2200000e0000 */
[----:B------:R-:W-:Y:S01]  /*1dc0*/  SHF.R.S32.HI R3, RZ, 0x1f, R20 ;  /* 0x0000001fff037819 */ /* 0x000fe20000011414 */
[----:B------:R-:W-:Y:S01]  /*1dd0*/  IMAD R4, R4, UR11, RZ ;  /* 0x0000000b04047c24 */ /* 0x000fe2000f8e02ff */
[----:B------:R-:W-:Y:S02]  /*1de0*/  @P4 IADD3 R16, PT, PT, R16, 0x1, RZ ;  /* 0x0000000110104810 */ /* 0x000fe40007ffe0ff */
[----:B------:R-:W-:-:S03]  /*1df0*/  LOP3.LUT R10, R5, R10, RZ, 0xfc, !PT ;  /* 0x0000000a050a7212 */ /* 0x000fc600078efcff */
[----:B------:R-:W-:Y:S01]  /*1e00*/  @!P2 IMAD.MOV R16, RZ, RZ, -R16 ;  /* 0x000000ffff10a224 */ /* 0x000fe200078e0a10 */
[----:B------:R-:W-:Y:S02]  /*1e10*/  @!P0 LOP3.LUT R16, RZ, R15, RZ, 0x33, !PT ;  /* 0x0000000fff108212 */ /* 0x000fe400078e33ff */
[----:B------:R-:W-:Y:S02]  /*1e20*/  LOP3.LUT P0, RZ, R19, 0x3e1, RZ, 0xc0, !PT ;  /* 0x000003e113ff7812 */ /* 0x000fe4000780c0ff */
[----:B------:R-:W-:-:S04]  /*1e30*/  ISETP.LT.U32.AND P2, PT, R26, R20, PT ;  /* 0x000000141a00720c */ /* 0x000fc80003f41070 */
[----:B------:R-:W-:Y:S01]  /*1e40*/  ISETP.LT.AND.EX P2, PT, R27, R3, PT, P2 ;  /* 0x000000031b00720c */ /* 0x000fe20003f41320 */
[----:B------:R-:W-:-:S03]  /*1e50*/  IMAD R3, R16, UR12, RZ ;  /* 0x0000000c10037c24 */ /* 0x000fc6000f8e02ff */
[----:B------:R-:W-:Y:S01]  /*1e60*/  SEL R5, R26, R20, P2 ;  /* 0x000000141a057207 */ /* 0x000fe20001000000 */
[----:B------:R-:W-:Y:S02]  /*1e70*/  IMAD R3, R10, R3, RZ ;  /* 0x000000030a037224 */ /* 0x000fe400078e02ff */
[----:B0-----:R-:W-:-:S05]  /*1e80*/  FADD.FTZ R14, R17, R14 ;  /* 0x0000000e110e7221 */ /* 0x001fca0000010000 */
[----:B------:R-:W-:-:S13]  /*1e90*/  FSETP.NE.FTZ.AND P1, PT, R14, RZ, PT ;  /* 0x000000ff0e00720b */ /* 0x000fda0003f35000 */
[----:B------:R-:W0:Y:S02]  /*1ea0*/  @P1 MUFU.LG2 R14, R14 ;  /* 0x0000000e000e1308 */ /* 0x000e240000000c00 */
        /* <DEDUP_REMOVED lines=53> */
.L_x_249:
[----:B------:R-:W-:Y:S01]  /*2200*/  LEA.HI R2, R19, UR14, RZ, 0x1f ;  /* 0x0000000e13027c11 */ /* 0x000fe2000f8ff8ff */
[----:B------:R-:W-:Y:S01]  /*2210*/  IMAD.MOV.U32 R17, RZ, RZ, RZ ;  /* 0x000000ffff117224 */ /* 0x000fe200078e00ff */
[----:B------:R-:W-:Y:S02]  /*2220*/  MOV R18, R30 ;  /* 0x0000001e00127202 */ /* 0x000fe40000000f00 */
[----:B------:R-:W-:Y:S01]  /*2230*/  MOV R14, 0x2260 ;  /* 0x00002260000e7802 */ /* 0x000fe20000000f00 */
[----:B------:R-:W-:Y:S02]  /*2240*/  IMAD.MOV.U32 R22, RZ, RZ, R2 ;  /* 0x000000ffff167224 */ /* 0x000fe400078e0002 */
[----:B------:R-:W-:Y:S05]  /*2250*/  CALL.REL.NOINC `($__internal_6_$__cuda_sm20_div_s64) ;  /* 0x0000001c00487944 */ /* 0x000fea0003c00000 */
[----:B------:R-:W-:Y:S02]  /*2260*/  IADD3 R9, PT, PT, -R10, RZ, RZ ;  /* 0x000000ff0a097210 */ /* 0x000fe40007ffe1ff */
[----:B------:R-:W-:-:S03]  /*2270*/  MOV R31, R11 ;  /* 0x0000000b001f7202 */ /* 0x000fc60000000f00 */
[----:B------:R-:W-:Y:S01]  /*2280*/  IMAD R9, R30, R9, R2 ;  /* 0x000000091e097224 */ /* 0x000fe200078e0202 */
[----:B------:R-:W-:-:S07]  /*2290*/  MOV R30, R10 ;  /* 0x0000000a001e7202 */ /* 0x000fce0000000f00 */
.L_x_250:
        /* <DEDUP_REMOVED lines=59> */
.L_x_252:
[----:B------:R-:W-:Y:S01]  /*2650*/  IMAD.MOV.U32 R22, RZ, RZ, R30 ;  /* 0x000000ffff167224 */ /* 0x000fe200078e001e */
[----:B------:R-:W-:Y:S01]  /*2660*/  MOV R17, R31 ;  /* 0x0000001f00117202 */ /* 0x000fe20000000f00 */
[----:B------:R-:W-:Y:S01]  /*2670*/  IMAD.MOV.U32 R18, RZ, RZ, R34 ;  /* 0x000000ffff127224 */ /* 0x000fe200078e0022 */
[----:B------:R-:W-:Y:S02]  /*2680*/  MOV R14, 0x26a0 ;  /* 0x000026a0000e7802 */ /* 0x000fe40000000f00 */
[----:B------:R-:W-:Y:S05]  /*2690*/  CALL.REL.NOINC `($__internal_6_$__cuda_sm20_div_s64) ;  /* 0x0000001800387944 */ /* 0x000fea0003c00000 */
[----:B------:R-:W-:-:S05]  /*26a0*/  IADD3 R31, PT, PT, -R10, RZ, RZ ;  /* 0x000000ff0a1f7210 */ /* 0x000fca0007ffe1ff */
[----:B------:R-:W-:Y:S02]  /*26b0*/  IMAD R31, R31, R34, R30 ;  /* 0x000000221f1f7224 */ /* 0x000fe400078e021e */
.L_x_253:
[----:B------:R-:W-:Y:S05]  /*26c0*/  BSYNC.RECONVERGENT B0 ;  /* 0x0000000000007941 */ /* 0x000fea0003800200 */
.L_x_251:
        /* <DEDUP_REMOVED lines=157> */
.L_x_248:
[----:B------:R-:W0:Y:S01]  /*30a0*/  LDC.64 R4, c[0x0][0x420] ;  /* 0x00010800ff047b82 */ /* 0x000e220000000a00 */
[----:B------:R-:W-:-:S05]  /*30b0*/  IADD3 R2, PT, PT, R2, UR14, RZ ;  /* 0x0000000e02027c10 */ /* 0x000fca000fffe0ff */
[----:B0-----:R-:W-:-:S05]  /*30c0*/  IMAD.WIDE.U32 R2, R2, 0x4, R4 ;  /* 0x0000000402027825 */ /* 0x001fca00078e0004 */
[----:B------:R1:W-:Y:S02]  /*30d0*/  STG.E desc[UR8][R2.64], R21 ;  /* 0x0000001502007986 */ /* 0x0003e4000c101908 */
.L_x_247:
[----:B------:R-:W-:Y:S05]  /*30e0*/  BSYNC.RECONVERGENT B1 ;  /* 0x0000000000017941 */ /* 0x000fea0003800200 */
.L_x_246:
        /* <DEDUP_REMOVED lines=11> */
[----:B--2---:R-:W-:Y:S01]  /*31a0*/  LEA R3, R0, R3, 0x18 ;  /* 0x0000000300037211 */ /* 0x004fe200078ec0ff */
[----:B------:R-:W-:-:S04]  /*31b0*/  IMAD.SHL.U32 R0, R19, 0x2, RZ ;  /* 0x0000000213007824 */ /* 0x000fc800078e00ff */
[----:B------:R-:W-:Y:S01]  /*31c0*/  IMAD R2, R2, 0x44, R3 ;  /* 0x0000004402027824 */ /* 0x000fe200078e0203 */
[----:B------:R-:W-:-:S04]  /*31d0*/  LOP3.LUT R3, R0, 0x7fc, RZ, 0xc0, !PT ;  /* 0x000007fc00037812 */ /* 0x000fc800078ec0ff */
[----:B------:R-:W-:-:S05]  /*31e0*/  IADD3 R3, PT, PT, R2, R3, RZ ;  /* 0x0000000302037210 */ /* 0x000fca0007ffe0ff */
[----:B0-----:R2:W-:Y:S02]  /*31f0*/  STS [R3], R4 ;  /* 0x0000000403007388 */ /* 0x0015e40000000800 */
.L_x_255:
[----:B------:R-:W-:Y:S05]  /*3200*/  BSYNC.RECONVERGENT B0 ;  /* 0x0000000000007941 */ /* 0x000fea0003800200 */
.L_x_254:
        /* <DEDUP_REMOVED lines=43> */
.L_x_266:
        /* <DEDUP_REMOVED lines=9> */
.L_x_259:
[----:B------:R-:W-:Y:S05]  /*3550*/  BSYNC.RECONVERGENT B0 ;  /* 0x0000000000007941 */ /* 0x000fea0003800200 */
.L_x_258:
        /* <DEDUP_REMOVED lines=12> */
.L_x_261:
[----:B------:R-:W-:Y:S05]  /*3620*/  BSYNC.RECONVERGENT B0 ;  /* 0x0000000000007941 */ /* 0x000fea0003800200 */
.L_x_260:
        /* <DEDUP_REMOVED lines=12> */
.L_x_263:
[----:B------:R-:W-:Y:S05]  /*36f0*/  BSYNC.RECONVERGENT B0 ;  /* 0x0000000000007941 */ /* 0x000fea0003800200 */
.L_x_262:
        /* <DEDUP_REMOVED lines=12> */
.L_x_265:
[----:B------:R-:W-:Y:S05]  /*37c0*/  BSYNC.RECONVERGENT B0 ;  /* 0x0000000000007941 */ /* 0x000fea0003800200 */
.L_x_264:
        /* <DEDUP_REMOVED lines=11> */
.L_x_257:
        /* <DEDUP_REMOVED lines=11> */
.L_x_269:
        /* <DEDUP_REMOVED lines=8> */
.L_x_268:
[----:B------:R-:W-:Y:S05]  /*39b0*/  BSYNC.RECONVERGENT B0 ;  /* 0x0000000000007941 */ /* 0x000fea0003800200 */
.L_x_267:
        /* <DEDUP_REMOVED lines=9> */
.L_x_256:
        /* <DEDUP_REMOVED lines=83> */
        .weak           $__internal_6_$__cuda_sm20_div_s64
        .type           $__internal_6_$__cuda_sm20_div_s64,@function
        .size           $__internal_6_$__cuda_sm20_div_s64,(.L_x_4838 - $__internal_6_$__cuda_sm20_div_s64)
$__internal_6_$__cuda_sm20_div_s64:
        /* <DEDUP_REMOVED lines=83> */
[----:B------:R-:W-:Y:S06]  /*44b0*/  RET.REL.NODEC R12 `(_ZN5flash32flash_fwd_splitkv_combine_kernelI23Flash_fwd_kernel_traitsILi32ELi64ELi256ELi4ELb0ELb0EN7cutlass6half_tE19Flash_kernel_traitsILi32ELi64ELi256ELi4ES3_EELi16ELi1ELb0EEEvNS_16Flash_fwd_paramsE) ;  /* 0xffffffb80cd07950 */ /* 0x000fec0003c3ffff */
.L_x_270:
        /* <DEDUP_REMOVED lines=12> */
.L_x_4838:


//--------------------- .text._ZN5flash32flash_fwd_splitkv_combine_kernelI23Flash_fwd_kernel_traitsILi32ELi64ELi256ELi4ELb0ELb0EN7cutlass6half_tE19Flash_kernel_traitsILi32ELi64ELi256ELi4ES3_EELi16ELi7ELb1EEEvNS_16Flash_fwd_paramsE --------------------------
	.section	.text._ZN5flash32flash_fwd_splitkv_combine_kernelI23Flash_fwd_kernel_traitsILi32ELi64ELi256ELi4ELb0ELb0EN7cutlass6half_tE19Flash_kernel_traitsILi32ELi64ELi256ELi4ES3_EELi16ELi7ELb1EEEvNS_16Flash_fwd_paramsE,"ax",@progbits
	.align	128
        .global         _ZN5flash32flash_fwd_splitkv_combine_kernelI23Flash_fwd_kernel_traitsILi32ELi64ELi256ELi4ELb0ELb0EN7cutlass6half_tE19Flash_kernel_traitsILi32ELi64ELi256ELi4ES3_EELi16ELi7ELb1EEEvNS_16Flash_fwd_paramsE
        .type           _ZN5flash32flash_fwd_splitkv_combine_kernelI23Flash_fwd_kernel_traitsILi32ELi64ELi256ELi4ELb0ELb0EN7cutlass6half_tE19Flash_kernel_traitsILi32ELi64ELi256ELi4ES3_EELi16ELi7ELb1EEEvNS_16Flash_fwd_paramsE,@function
        .size           _ZN5flash32flash_fwd_splitkv_combine_kernelI23Flash_fwd_kernel_traitsILi32ELi64ELi256ELi4ELb0ELb0EN7cutlass6half_tE19Flash_kernel_traitsILi32ELi64ELi256ELi4ES3_EELi16ELi7ELb1EEEvNS_16Flash_fwd_paramsE,(.L_x_4839 - _ZN5flash32flash_fwd_splitkv_combine_kernelI23Flash_fwd_kernel_traitsILi32ELi64ELi256ELi4ELb0ELb0EN7cutlass6half_tE19Flash_kernel_traitsILi32ELi64ELi256ELi4ES3_EELi16ELi7ELb1EEEvNS_16Flash_fwd_paramsE)
        .other          _ZN5flash32flash_fwd_splitkv_combine_kernelI23Flash_fwd_kernel_traitsILi32ELi64ELi256ELi4ELb0ELb0EN7cutlass6half_tE19Flash_kernel_traitsILi32ELi64ELi256ELi4ES3_EELi16ELi7ELb1EEEvNS_16Flash_fwd_paramsE,@"STO_CUDA_ENTRY STV_DEFAULT"
_ZN5flash32flash_fwd_splitkv_combine_kernelI23Flash_fwd_kernel_traitsILi32ELi64ELi256ELi4ELb0ELb0EN7cutlass6half_tE19Flash_kernel_traitsILi32ELi64ELi256ELi4ES3_EELi16ELi7ELb1EEEvNS_16Flash_fwd_paramsE:
.text._ZN5flash32flash_fwd_splitkv_combine_kernelI23Flash_fwd_kernel_traitsILi32ELi64ELi256ELi4ELb0ELb0EN7cutlass6half_tE19Flash_kernel_traitsILi32ELi64ELi256ELi4ES3_EELi16ELi7ELb1EEEvNS_16Flash_fwd_paramsE:
        /* <DEDUP_REMOVED lines=38> */
.L_x_271:
[----:B------:R-:W-:Y:S01]  /*0260*/  IMAD.U32 R40, RZ, RZ, UR20 ;  /* 0x00000014ff287e24 */ /* 0x000fe2000f8e00ff */
[----:B------:R-:W-:Y:S01]  /*0270*/  MOV R32, UR18 ;  /* 0x0000001200207c02 */ /* 0x000fe20008000f00 */
[----:B------:R-:W-:Y:S01]  /*0280*/  IMAD.U32 R31, RZ, RZ, UR14 ;  /* 0x0000000eff1f7e24 */ /* 0x000fe2000f8e00ff */
[----:B------:R-:W-:Y:S02]  /*0290*/  MOV R30, UR5 ;  /* 0x00000005001e7c02 */ /* 0x000fe40008000f00 */
[----:B------:R-:W-:Y:S02]  /*02a0*/  MOV R28, 0x2c0 ;  /* 0x000002c0001c7802 */ /* 0x000fe40000000f00 */
[----:B------:R-:W-:Y:S05]  /*02b0*/  CALL.REL.NOINC `($__internal_7_$__cuda_sm20_div_s64) ;  /* 0x00000060002c7944 */ /* 0x000fea0003c00000 */
[----:B------:R-:W-:-:S07]  /*02c0*/  MOV R15, R27 ;  /* 0x0000001b000f7202 */ /* 0x000fce0000000f00 */
.L_x_272:
        /* <DEDUP_REMOVED lines=11> */
[----:B------:R-:W-:Y:S01]  /*0380*/  HFMA2 R2, -RZ, RZ, 0, 0 ;  /* 0x00000000ff027431 */ /* 0x000fe200000001ff */
[----:B------:R-:W-:-:S06]  /*0390*/  ISETP.NE.U32.AND P0, PT, R32, RZ, PT ;  /* 0x000000ff2000720c */ /* 0x000fcc0003f05070 */
[----:B0-----:R-:W0:Y:S02]  /*03a0*/  MUFU.RCP R4, R6 ;  /* 0x0000000600047308 */ /* 0x001e240000001000 */
[----:B0-----:R-:W-:-:S06]  /*03b0*/  VIADD R4, R4, 0xffffffe ;  /* 0x0ffffffe04047836 */ /* 0x001fcc0000000000 */
        /* <DEDUP_REMOVED lines=10> */
[----:B------:R-:W-:Y:S02]  /*0460*/  ISETP.GE.U32.AND P1, PT, R3, R32, PT ;  /* 0x000000200300720c */ /* 0x000fe40003f26070 */
[----:B------:R-:W-:-:S11]  /*0470*/  MOV R3, RZ ;  /* 0x000000ff00037202 */ /* 0x000fd60000000f00 */
[----:B------:R-:W-:Y:S02]  /*0480*/  @P1 IADD3 R2, PT, PT, R2, 0x1, RZ ;  /* 0x0000000102021810 */ /* 0x000fe40007ffe0ff */
[----:B------:R-:W-:Y:S01]  /*0490*/  @!P0 LOP3.LUT R2, RZ, R32, RZ, 0x33, !PT ;  /* 0x00000020ff028212 */ /* 0x000fe200078e33ff */
[----:B------:R-:W-:Y:S05]  /*04a0*/  BRA `(.L_x_275) ;  /* 0x0000000000187947 */ /* 0x000fea0003800000 */
.L_x_274:
[----:B------:R-:W-:Y:S01]  /*04b0*/  IMAD.MOV.U32 R40, RZ, RZ, R14 ;  /* 0x000000ffff287224 */ /* 0x000fe200078e000e */
[----:B------:R-:W-:Y:S02]  /*04c0*/  MOV R31, R15 ;  /* 0x0000000f001f7202 */ /* 0x000fe40000000f00 */
[----:B------:R-:W-:Y:S02]  /*04d0*/  MOV R28, 0x4f0 ;  /* 0x000004f0001c7802 */ /* 0x000fe40000000f00 */
[----:B------:R-:W-:Y:S05]  /*04e0*/  CALL.REL.NOINC `($__internal_7_$__cuda_sm20_div_s64) ;  /* 0x0000005c00a07944 */ /* 0x000fea0003c00000 */
[----:B------:R-:W-:Y:S02]  /*04f0*/  MOV R2, R14 ;  /* 0x0000000e00027202 */ /* 0x000fe40000000f00 */
[----:B------:R-:W-:Y:S02]  /*0500*/  MOV R3, R27 ;  /* 0x0000001b00037202 */ /* 0x000fe40000000f00 */
.L_x_275:
[----:B------:R-:W-:Y:S05]  /*0510*/  BSYNC.RECONVERGENT B0 ;  /* 0x0000000000007941 */ /* 0x000fea0003800200 */
.L_x_273:
        /* <DEDUP_REMOVED lines=57> */
.L_x_277:
[----:B------:R-:W-:Y:S01]  /*08b0*/  IMAD.MOV.U32 R40, RZ, RZ, R32 ;  /* 0x000000ffff287224 */ /* 0x000fe200078e0020 */
[----:B------:R-:W-:Y:S01]  /*08c0*/  MOV R32, R25 ;  /* 0x0000001900207202 */ /* 0x000fe20000000f00 */
[----:B------:R-:W-:Y:S01]  /*08d0*/  IMAD.MOV.U32 R31, RZ, RZ, R30 ;  /* 0x000000ffff1f7224 */ /* 0x000fe200078e001e */
[----:B------:R-:W-:Y:S02]  /*08e0*/  MOV R30, R17 ;  /* 0x00000011001e7202 */ /* 0x000fe40000000f00 */
[----:B------:R-:W-:Y:S02]  /*08f0*/  MOV R28, 0x910 ;  /* 0x00000910001c7802 */ /* 0x000fe40000000f00 */
[----:B------:R-:W-:Y:S05]  /*0900*/  CALL.REL.NOINC `($__internal_7_$__cuda_sm20_div_s64) ;  /* 0x0000005800987944 */ /* 0x000fea0003c00000 */
[----:B------:R-:W-:Y:S02]  /*0910*/  MOV R15, R27 ;  /* 0x0000001b000f7202 */ /* 0x000fe40000000f00 */
.L_x_278:
[----:B------:R-:W-:Y:S05]  /*0920*/  BSYNC.RECONVERGENT B0 ;  /* 0x0000000000007941 */ /* 0x000fea0003800200 */
.L_x_276:
        /* <DEDUP_REMOVED lines=70> */
[----:B------:R-:W-:-:S03]  /*0d90*/  UIMAD.WIDE.U32 UR22, UR23, UR12, URZ ;  /* 0x0000000c171672a5 */ /* 0x000fc6000f8e00ff */
[----:B------:R-:W0:Y:S01]  /*0da0*/  LDCU.U8 UR9, c[0x0][0x549] ;  /* 0x0000a920ff0977ac */ /* 0x000e220008000000 */
[----:B------:R-:W-:-:S03]  /*0db0*/  ISETP.LT.U32.AND P1, PT, R0, UR13, PT ;  /* 0x0000000d00007c0c */ /* 0x000fc6000bf21070 */
[----:B------:R-:W-:Y:S02]  /*0dc0*/  UMOV UR15, UR23 ;  /* 0x00000017000f7c82 */ /* 0x000fe40008000000 */
[----:B------:R-:W-:-:S04]  /*0dd0*/  UIADD3 UR10, UPT, UPT, -UR15, URZ, URZ ;  /* 0x000000ff0f0a7290 */ /* 0x000fc8000fffe1ff */
[----:B------:R-:W-:-:S04]  /*0de0*/  UIMAD UR10, UR11, UR10, UR12 ;  /* 0x0000000a0b0a72a4 */ /* 0x000fc8000f8e020c */
[----:B------:R-:W-:Y:S01]  /*0df0*/  @!P1 VIADD R0, R0, -UR13 ;  /* 0x8000000d00009c36 */ /* 0x000fe20008000000 */
[----:B------:R-:W-:Y:S01]  /*0e00*/  UISETP.GT.U32.AND UP1, UPT, UR11, UR10, UPT ;  /* 0x0000000a0b00728c */ /* 0x000fe2000bf24070 */
[----:B------:R-:W-:Y:S01]  /*0e10*/  @!P1 VIADD R5, R5, 0x1 ;  /* 0x0000000105059836 */ /* 0x000fe20000000000 */
[----:B------:R-:W-:Y:S01]  /*0e20*/  ISETP.NE.AND P1, PT, RZ, UR7, PT ;  /* 0x00000007ff007c0c */ /* 0x000fe2000bf25270 */
[----:B0-----:R-:W-:Y:S01]  /*0e30*/  UISETP.NE.AND UP0, UPT, UR9, URZ, UPT ;  /* 0x000000ff0900728c */ /* 0x001fe2000bf05270 */
[----:B------:R-:W-:-:S03]  /*0e40*/  ISETP.GE.U32.AND P2, PT, R0, UR13, PT ;  /* 0x0000000d00007c0c */ /* 0x000fc6000bf46070 */
[----:B------:R-:W-:Y:S02]  /*0e50*/  USEL UR5, UR5, 0x1, !UP0 ;  /* 0x0000000105057887 */ /* 0x000fe4000c000000 */
[----:B------:R-:W-:Y:S02]  /*0e60*/  UISETP.GE.AND UP0, UPT, UR6, URZ, UPT ;  /* 0x000000ff0600728c */ /* 0x000fe4000bf06270 */
[----:B------:R-:W-:Y:S02]  /*0e70*/  @!UP1 UIADD3 UR10, UPT, UPT, UR10, -UR11, URZ ;  /* 0x8000000b0a0a9290 */ /* 0x000fe4000fffe0ff */
[----:B------:R-:W-:Y:S02]  /*0e80*/  @!UP1 UIADD3 UR15, UPT, UPT, UR15, 0x1, URZ ;  /* 0x000000010f0f9890 */ /* 0x000fe4000fffe0ff */
[----:B------:R-:W-:Y:S02]  /*0e90*/  UISETP.GE.U32.AND UP3, UPT, UR10, UR11, UPT ;  /* 0x0000000b0a00728c */ /* 0x000fe4000bf66070 */
[----:B------:R-:W-:Y:S01]  /*0ea0*/  @P2 VIADD R5, R5, 0x1 ;  /* 0x0000000105052836 */ /* 0x000fe20000000000 */
[----:B------:R-:W-:-:S02]  /*0eb0*/  UISETP.NE.AND UP1, UPT, UR8, URZ, UPT ;  /* 0x000000ff0800728c */ /* 0x000fc4000bf25270 */
[----:B------:R-:W-:Y:S01]  /*0ec0*/  USHF.R.S32.HI UR8, URZ, 0x1f, UR7 ;  /* 0x0000001fff087899 */ /* 0x000fe20008011407 */
[----:B------:R-:W-:Y:S01]  /*0ed0*/  @!P0 IMAD.MOV R5, RZ, RZ, -R5 ;  /* 0x000000ffff058224 */ /* 0x000fe200078e0a05 */
[----:B------:R-:W-:Y:S01]  /*0ee0*/  @!P1 LOP3.LUT R5, RZ, UR13, RZ, 0x33, !PT ;  /* 0x0000000dff059c12 */ /* 0x000fe2000f8e33ff */
[----:B------:R-:W-:-:S03]  /*0ef0*/  USEL UR6, URZ, 0x1, !UP1 ;  /* 0x00000001ff067887 */ /* 0x000fc6000c800000 */
[----:B------:R-:W-:Y:S01]  /*0f00*/  ISETP.LT.U32.AND P0, PT, R14, R5, PT ;  /* 0x000000050e00720c */ /* 0x000fe20003f01070 */
[----:B------:R-:W-:Y:S01]  /*0f10*/  @UP3 UIADD3 UR15, UPT, UPT, UR15, 0x1, URZ ;  /* 0x000000010f0f3890 */ /* 0x000fe2000fffe0ff */
[----:B------:R-:W-:Y:S01]  /*0f20*/  SHF.R.S32.HI R7, RZ, 0x1f, R5 ;  /* 0x0000001fff077819 */ /* 0x000fe20000011405 */
[----:B------:R-:W-:Y:S02]  /*0f30*/  ULOP3.LUT UR6, UR8, UR6, URZ, 0xfc, !UPT ;  /* 0x0000000608067292 */ /* 0x000fe4000f8efcff */
[----:B------:R-:W-:Y:S01]  /*0f40*/  @!UP0 UIADD3 UR15, UPT, UPT, -UR15, URZ, URZ ;  /* 0x000000ff0f0f8290 */ /* 0x000fe2000fffe1ff */
        /* <DEDUP_REMOVED lines=27> */
.L_x_280:
[----:B------:R-:W-:Y:S01]  /*1100*/  IMAD.MOV.U32 R40, RZ, RZ, R14 ;  /* 0x000000ffff287224 */ /* 0x000fe200078e000e */
[----:B------:R-:W-:Y:S01]  /*1110*/  MOV R32, R24 ;  /* 0x0000001800207202 */ /* 0x000fe20000000f00 */
[----:B------:R-:W-:Y:S01]  /*1120*/  IMAD.MOV.U32 R31, RZ, RZ, R15 ;  /* 0x000000ffff1f7224 */ /* 0x000fe200078e000f */
[----:B------:R-:W-:Y:S02]  /*1130*/  MOV R30, R18 ;  /* 0x00000012001e7202 */ /* 0x000fe40000000f00 */
[----:B------:R-:W-:Y:S02]  /*1140*/  MOV R28, 0x1160 ;  /* 0x00001160001c7802 */ /* 0x000fe40000000f00 */
[----:B------:R-:W-:Y:S05]  /*1150*/  CALL.REL.NOINC `($__internal_7_$__cuda_sm20_div_s64) ;  /* 0x0000005000847944 */ /* 0x000fea0003c00000 */
[----:B------:R-:W-:Y:S02]  /*1160*/  MOV R44, R14 ;  /* 0x0000000e002c7202 */ /* 0x000fe40000000f00 */
[----:B------:R-:W-:Y:S02]  /*1170*/  MOV R45, R27 ;  /* 0x0000001b002d7202 */ /* 0x000fe40000000f00 */
.L_x_281:
[----:B------:R-:W-:Y:S05]  /*1180*/  BSYNC.RECONVERGENT B0 ;  /* 0x0000000000007941 */ /* 0x000fea0003800200 */
.L_x_279:
        /* <DEDUP_REMOVED lines=18> */
[----:B------:R-:W-:-:S05]  /*12b0*/  IMAD R4, R6, R4, R5 ;  /* 0x0000000406047224 */ /* 0x000fca00078e0205 */
[----:B------:R-:W-:-:S13]  /*12c0*/  ISETP.GT.U32.AND P1, PT, R7, R4, PT ;  /* 0x000000040700720c */ /* 0x000fda0003f24070 */
[----:B------:R-:W-:Y:S02]  /*12d0*/  @!P1 IMAD.IADD R4, R4, 0x1, -R7 ;  /* 0x0000000104049824 */ /* 0x000fe400078e0a07 */
[----:B------:R-:W-:Y:S01]  /*12e0*/  @!P1 VIADD R6, R6, 0x1 ;  /* 0x0000000106069836 */ /* 0x000fe20000000000 */
[----:B------:R-:W-:Y:S02]  /*12f0*/  ISETP.NE.AND P1, PT, RZ, UR21, PT ;  /* 0x00000015ff007c0c */ /* 0x000fe4000bf25270 */
[-C--:B------:R-:W-:Y:S02]  /*1300*/  ISETP.GE.U32.AND P2, PT, R4, R7.reuse, PT ;  /* 0x000000070400720c */ /* 0x080fe40003f46070 */
[----:B------:R-:W-:-:S04]  /*1310*/  LOP3.LUT R4, R0, R7, RZ, 0x3c, !PT ;  /* 0x0000000700047212 */ /* 0x000fc800078e3cff */
[----:B------:R-:W-:-:S07]  /*1320*/  ISETP.GE.AND P0, PT, R4, RZ, PT ;  /* 0x000000ff0400720c */ /* 0x000fce0003f06270 */
[----:B------:R-:W-:-:S06]  /*1330*/  @P2 VIADD R6, R6, 0x1 ;  /* 0x0000000106062836 */ /* 0x000fcc0000000000 */
        /* <DEDUP_REMOVED lines=30> */
.L_x_283:
[----:B------:R-:W-:Y:S01]  /*1520*/  IMAD.MOV.U32 R40, RZ, RZ, R2 ;  /* 0x000000ffff287224 */ /* 0x000fe200078e0002 */
[----:B------:R-:W-:Y:S01]  /*1530*/  MOV R31, R3 ;  /* 0x00000003001f7202 */ /* 0x000fe20000000f00 */
[----:B------:R-:W-:Y:S01]  /*1540*/  IMAD.MOV.U32 R32, RZ, RZ, R23 ;  /* 0x000000ffff207224 */ /* 0x000fe200078e0017 */
[----:B------:R-:W-:Y:S02]  /*1550*/  MOV R28, 0x1570 ;  /* 0x00001570001c7802 */ /* 0x000fe40000000f00 */
[----:B------:R-:W-:Y:S05]  /*1560*/  CALL.REL.NOINC `($__internal_7_$__cuda_sm20_div_s64) ;  /* 0x0000004c00807944 */ /* 0x000fea0003c00000 */
[----:B------:R-:W-:Y:S02]  /*1570*/  MOV R26, R14 ;  /* 0x0000000e001a7202 */ /* 0x000fe40000000f00 */
.L_x_284:
[----:B------:R-:W-:Y:S05]  /*1580*/  BSYNC.RECONVERGENT B0 ;  /* 0x0000000000007941 */ /* 0x000fea0003800200 */
.L_x_282:
[----:B------:R-:W0:Y:S01]  /*1590*/  S2R R4, SR_TID.X ;  /* 0x0000000000047919 */ /* 0x000e220000002100 */
[----:B------:R-:W-:Y:S01]  /*15a0*/  UIADD3 UR9, UP0, UPT, UR20, -UR19, URZ ;  /* 0x8000001314097290 */ /* 0x000fe2000ff1e0ff */
[----:B------:R-:W-:Y:S01]  /*15b0*/  MOV R11, 0xff800000 ;  /* 0xff800000000b7802 */ /* 0x000fe20000000f00 */
[----:B------:R-:W1:Y:S02]  /*15c0*/  LDCU UR4, c[0x0][0x534] ;  /* 0x0000a680ff0477ac */ /* 0x000e640008000800 */
[----:B------:R-:W-:Y:S01]  /*15d0*/  UIADD3.X UR8, UPT, UPT, UR14, -0x1, URZ, UP0, !UPT ;  /* 0xffffffff0e087890 */ /* 0x000fe200087fe4ff */
[----:B------:R-:W2:Y:S05]  /*15e0*/  LDCU.64 UR10, c[0x0][0x358] ;  /* 0x00006b00ff0a77ac */ /* 0x000eaa0008000a00 */
[----:B------:R-:W-:Y:S01]  /*15f0*/  IMAD.U32 R2, RZ, RZ, UR8 ;  /* 0x00000008ff027e24 */ /* 0x000fe2000f8e00ff */
[----:B0-----:R-:W-:-:S02]  /*1600*/  LOP3.LUT R13, R4, 0xf, RZ, 0xc0, !PT ;  /* 0x0000000f040d7812 */ /* 0x001fc400078ec0ff */
[----:B------:R-:W-:Y:S02]  /*1610*/  SHF.R.U32.HI R14, RZ, 0x4, R4 ;  /* 0x00000004ff0e7819 */ /* 0x000fe40000011604 */
[C---:B------:R-:W-:Y:S02]  /*1620*/  ISETP.LT.U32.AND P1, PT, R13.reuse, UR9, PT ;  /* 0x000000090d007c0c */ /* 0x040fe4000bf21070 */
[C---:B------:R-:W-:Y:S01]  /*1630*/  IADD3 R5, PT, PT, R14.reuse, 0x10, RZ ;  /* 0x000000100e057810 */ /* 0x040fe20007ffe0ff */
[----:B------:R-:W-:Y:S01]  /*1640*/  VIADD R10, R14, 0x8 ;  /* 0x000000080e0a7836 */ /* 0x000fe20000000000 */
[----:B------:R-:W-:Y:S01]  /*1650*/  ISETP.GT.AND.EX P1, PT, R2, RZ, PT, P1 ;  /* 0x000000ff0200720c */ /* 0x000fe20003f24310 */
[C---:B------:R-:W-:Y:S01]  /*1660*/  VIADD R15, R14.reuse, 0x18 ;  /* 0x000000180e0f7836 */ /* 0x040fe20000000000 */
[----:B------:R-:W-:Y:S02]  /*1670*/  IADD3 R20, P0, PT, R13, UR19, RZ ;  /* 0x000000130d147c10 */ /* 0x000fe4000ff1e0ff */
[----:B-1----:R-:W-:-:S02]  /*1680*/  ISETP.GE.OR P6, PT, R14, UR4, !P1 ;  /* 0x000000040e007c0c */ /* 0x002fc4000cfc6670 */
[----:B------:R-:W-:Y:S01]  /*1690*/  ISETP.GE.OR P5, PT, R10, UR4, !P1 ;  /* 0x000000040a007c0c */ /* 0x000fe2000cfa6670 */
[----:B------:R-:W-:Y:S01]  /*16a0*/  IMAD.X R21, RZ, RZ, RZ, P0 ;  /* 0x000000ffff157224 */ /* 0x000fe200000e06ff */
[----:B------:R-:W-:Y:S02]  /*16b0*/  ISETP.GE.OR P2, PT, R5, UR4, !P1 ;  /* 0x0000000405007c0c */ /* 0x000fe4000cf46670 */
[----:B------:R-:W-:Y:S02]  /*16c0*/  ISETP.GE.OR P3, PT, R15, UR4, !P1 ;  /* 0x000000040f007c0c */ /* 0x000fe4000cf66670 */
[----:B------:R-:W-:-:S05]  /*16d0*/  IADD3 R12, PT, PT, R14, 0x20, RZ ;  /* 0x000000200e0c7810 */ /* 0x000fca0007ffe0ff */
[----:B------:R-:W0:Y:S01]  /*16e0*/  @!P6 LDC.64 R2, c[0x0][0x428] ;  /* 0x00010a00ff02eb82 */ /* 0x000e220000000a00 */
[----:B------:R-:W-:-:S04]  /*16f0*/  @!P6 IMAD.WIDE.U32 R30, R14, UR20, R20 ;  /* 0x000000140e1eec25 */ /* 0x000fc8000f8e0014 */
[----:B------:R-:W-:Y:S02]  /*1700*/  @!P5 IMAD.MOV.U32 R28, RZ, RZ, R20 ;  /* 0x000000ffff1cd224 */ /* 0x000fe400078e0014 */
[----:B------:R-:W-:Y:S01]  /*1710*/  @!P5 IMAD.MOV.U32 R29, RZ, RZ, R21 ;  /* 0x000000ffff1dd224 */ /* 0x000fe200078e0015 */
[----:B------:R-:W1:Y:S01]  /*1720*/  @!P5 LDC.64 R8, c[0x0][0x428] ;  /* 0x00010a00ff08db82 */ /* 0x000e620000000a00 */
[----:B------:R-:W-:Y:S02]  /*1730*/  @!P6 IMAD R16, R14, UR14, R31 ;  /* 0x0000000e0e10ec24 */ /* 0x000fe4000f8e021f */
[----:B------:R-:W-:-:S04]  /*1740*/  @!P5 IMAD.WIDE.U32 R28, R10, UR20, R28 ;  /* 0x000000140a1cdc25 */ /* 0x000fc8000f8e001c */
[----:B------:R-:W-:Y:S01]  /*1750*/  @!P5 IMAD R10, R10, UR14, R29 ;  /* 0x0000000e0a0adc24 */ /* 0x000fe2000f8e021d */
[----:B------:R-:W3:Y:S01]  /*1760*/  @!P2 LDC.64 R6, c[0x0][0x428] ;  /* 0x00010a00ff06ab82 */ /* 0x000ee20000000a00 */
[----:B0-----:R-:W-:-:S04]  /*1770*/  @!P6 LEA R32, P0, R30, R2, 0x2 ;  /* 0x000000021e20e211 */ /* 0x001fc800078010ff */
[----:B------:R-:W-:-:S03]  /*1780*/  @!P6 LEA.HI.X R33, R30, R3, R16, 0x2, P0 ;  /* 0x000000031e21e211 */ /* 0x000fc600000f1410 */
[----:B------:R-:W0:Y:S01]  /*1790*/  @!P3 LDC.64 R2, c[0x0][0x428] ;  /* 0x00010a00ff02bb82 */ /* 0x000e220000000a00 */
[----:B------:R-:W-:Y:S02]  /*17a0*/  ISETP.GE.OR P0, PT, R12, UR4, !P1 ;  /* 0x000000040c007c0c */ /* 0x000fe4000cf06670 */
[----:B-1----:R-:W-:Y:S01]  /*17b0*/  @!P5 LEA R30, P4, R28, R8, 0x2 ;  /* 0x000000081c1ed211 */ /* 0x002fe200078810ff */
[----:B------:R-:W-:Y:S01]  /*17c0*/  VIADD R19, R14, 0x28 ;  /* 0x000000280e137836 */ /* 0x000fe20000000000 */
[----:B------:R-:W-:Y:S01]  /*17d0*/  @!P2 MOV R29, R21 ;  /* 0x00000015001da202 */ /* 0x000fe20000000f00 */
[----:B--2---:R1:W2:Y:S01]  /*17e0*/  @!P6 LDG.E R11, desc[UR10][R32.64] ;  /* 0x0000000a200be981 */ /* 0x0042a2000c1e1900 */
[----:B------:R-:W-:Y:S01]  /*17f0*/  @!P5 LEA.HI.X R31, R28, R9, R10, 0x2, P4 ;  /* 0x000000091c1fd211 */ /* 0x000fe200020f140a */
[----:B------:R-:W-:Y:S01]  /*1800*/  @!P2 IMAD.MOV.U32 R28, RZ, RZ, R20 ;  /* 0x000000ffff1ca224 */ /* 0x000fe200078e0014 */
[----:B------:R-:W-:Y:S01]  /*1810*/  ISETP.GE.OR P6, PT, R19, UR4, !P1 ;  /* 0x0000000413007c0c */ /* 0x000fe2000cfc6670 */
[----:B------:R-:W-:-:S02]  /*1820*/  IMAD.MOV.U32 R10, RZ, RZ, -0x800000 ;  /* 0xff800000ff0a7424 */ /* 0x000fc400078e00ff */
[C---:B------:R-:W-:Y:S02]  /*1830*/  @!P2 IMAD.WIDE.U32 R28, R5.reuse, UR20, R28 ;  /* 0x00000014051cac25 */ /* 0x040fe4000f8e001c */
[----:B------:R-:W4:Y:S02]  /*1840*/  @!P0 LDC.64 R8, c[0x0][0x428] ;  /* 0x00010a00ff088b82 */ /* 0x000f240000000a00 */
[----:B------:R-:W-:Y:S01]  /*1850*/  VIADD R22, R14, 0x30 ;  /* 0x000000300e167836 */ /* 0x000fe20000000000 */
[----:B---3--:R-:W-:Y:S01]  /*1860*/  @!P2 LEA R34, P4, R28, R6, 0x2 ;  /* 0x000000061c22a211 */ /* 0x008fe200078810ff */
[----:B------:R-:W-:Y:S01]  /*1870*/  @!P2 IMAD R16, R5, UR14, R29 ;  /* 0x0000000e0510ac24 */ /* 0x000fe2000f8e021d */
[----:B------:R3:W5:Y:S01]  /*1880*/  @!P5 LDG.E R10, desc[UR10][R30.64] ;  /* 0x0000000a1e0ad981 */ /* 0x000762000c1e1900 */
[----:B------:R-:W-:Y:S02]  /*1890*/  MOV R5, 0xff800000 ;  /* 0xff80000000057802 */ /* 0x000fe40000000f00 */
[----:B------:R-:W-:-:S02]  /*18a0*/  ISETP.GE.OR P5, PT, R22, UR4, !P1 ;  /* 0x0000000416007c0c */ /* 0x000fc4000cfa6670 */
[----:B------:R-:W-:Y:S02]  /*18b0*/  @!P2 LEA.HI.X R35, R28, R7, R16, 0x2, P4 ;  /* 0x000000071c23a211 */ /* 0x000fe400020f1410 */
[----:B------:R-:W4:Y:S03]  /*18c0*/  @!P6 LDC.64 R6, c[0x0][0x428] ;  /* 0x00010a00ff06eb82 */ /* 0x000f260000000a00 */
[----:B------:R4:W5:Y:S01]  /*18d0*/  @!P2 LDG.E R5, desc[UR10][R34.64] ;  /* 0x0000000a2205a981 */ /* 0x000962000c1e1900 */
[----:B-1----:R-:W-:Y:S02]  /*18e0*/  @!P3 IMAD.MOV.U32 R32, RZ, RZ, R20 ;  /* 0x000000ffff20b224 */ /* 0x002fe400078e0014 */
[----:B------:R-:W-:Y:S02]  /*18f0*/  @!P3 IMAD.MOV.U32 R33, RZ, RZ, R21 ;  /* 0x000000ffff21b224 */ /* 0x000fe400078e0015 */
[----:B------:R-:W-:Y:S01]  /*1900*/  @!P3 IMAD.WIDE.U32 R32, R15, UR20, R32 ;  /* 0x000000140f20bc25 */ /* 0x000fe2000f8e0020 */
[----:B------:R-:W-:-:S03]  /*1910*/  IADD3 R28, PT, PT, R14, 0x38, RZ ;  /* 0x000000380e1c7810 */ /* 0x000fc60007ffe0ff */
[----:B------:R-:W-:Y:S01]  /*1920*/  @!P3 IMAD R16, R15, UR14, R33 ;  /* 0x0000000e0f10bc24 */ /* 0x000fe2000f8e0221 */
[----:B0-----:R-:W-:Y:S01]  /*1930*/  @!P3 LEA R40, P2, R32, R2, 0x2 ;  /* 0x000000022028b211 */ /* 0x001fe200078410ff */
[----:B---3--:R-:W-:-:S03]  /*1940*/  @!P0 IMAD.MOV.U32 R30, RZ, RZ, R20 ;  /* 0x000000ffff1e8224 */ /* 0x008fc600078e0014 */
[----:B------:R-:W-:Y:S01]  /*1950*/  @!P3 LEA.HI.X R41, R32, R3, R16, 0x2, P2 ;  /* 0x000000032029b211 */ /* 0x000fe200010f1410 */
[----:B------:R-:W-:Y:S01]  /*1960*/  @!P0 IMAD.MOV.U32 R31, RZ, RZ, R21 ;  /* 0x000000ffff1f8224 */ /* 0x000fe200078e0015 */
[----:B------:R-:W0:Y:S01]  /*1970*/  @!P5 LDC.64 R2, c[0x0][0x428] ;  /* 0x00010a00ff02db82 */ /* 0x000e220000000a00 */
[----:B------:R-:W-:Y:S01]  /*1980*/  ISETP.GE.OR P4, PT, R28, UR4, !P1 ;  /* 0x000000041c007c0c */ /* 0x000fe2000cf86670 */
[C---:B------:R-:W-:Y:S01]  /*1990*/  @!P0 IMAD.WIDE.U32 R30, R12.reuse, UR20, R30 ;  /* 0x000000140c1e8c25 */ /* 0x040fe2000f8e001e */
[----:B------:R-:W-:Y:S02]  /*19a0*/  MOV R15, 0xff800000 ;  /* 0xff800000000f7802 */ /* 0x000fe40000000f00 */
[----:B----4-:R-:W-:Y:S01]  /*19b0*/  @!P6 MOV R34, R20 ;  /* 0x000000140022e202 */ /* 0x010fe20000000f00 */
[----:B------:R-:W-:Y:S01]  /*19c0*/  @!P0 IMAD R12, R12, UR14, R31 ;  /* 0x0000000e0c0c8c24 */ /* 0x000fe2000f8e021f */
[----:B------:R-:W-:Y:S01]  /*19d0*/  @!P0 LEA R38, P2, R30, R8, 0x2 ;  /* 0x000000081e268211 */ /* 0x000fe200078410ff */
[----:B------:R-:W-:Y:S01]  /*19e0*/  VIADD R29, R14, 0x40 ;  /* 0x000000400e1d7836 */ /* 0x000fe20000000000 */
[----:B------:R1:W3:Y:S01]  /*19f0*/  @!P3 LDG.E R15, desc[UR10][R40.64] ;  /* 0x0000000a280fb981 */ /* 0x0002e2000c1e1900 */
[----:B------:R-:W-:Y:S01]  /*1a00*/  @!P6 IMAD.MOV.U32 R35, RZ, RZ, R21 ;  /* 0x000000ffff23e224 */ /* 0x000fe200078e0015 */
[----:B------:R-:W-:Y:S01]  /*1a10*/  @!P0 LEA.HI.X R39, R30, R9, R12, 0x2, P2 ;  /* 0x000000091e278211 */ /* 0x000fe200010f140c */
[----:B------:R-:W-:Y:S01]  /*1a20*/  IMAD.MOV.U32 R16, RZ, RZ, -0x800000 ;  /* 0xff800000ff107424 */ /* 0x000fe200078e00ff */
[----:B------:R-:W-:Y:S01]  /*1a30*/  ISETP.GE.OR P3, PT, R29, UR4, !P1 ;  /* 0x000000041d007c0c */ /* 0x000fe2000cf66670 */
[----:B------:R-:W1:Y:S01]  /*1a40*/  @!P4 LDC.64 R8, c[0x0][0x428] ;  /* 0x00010a00ff08cb82 */ /* 0x000e620000000a00 */
[----:B------:R-:W-:Y:S01]  /*1a50*/  @!P6 IMAD.WIDE.U32 R34, R19, UR20, R34 ;  /* 0x000000141322ec25 */ /* 0x000fe2000f8e0022 */
[----:B------:R-:W-:-:S02]  /*1a60*/  @!P5 MOV R31, R21 ;  /* 0x00000015001fd202 */ /* 0x000fc40000000f00 */
[----:B------:R-:W4:Y:S01]  /*1a70*/  @!P0 LDG.E R16, desc[UR10][R38.64] ;  /* 0x0000000a26108981 */ /* 0x000f22000c1e1900 */
[----:B------:R-:W-:Y:S01]  /*1a80*/  @!P5 IMAD.MOV.U32 R30, RZ, RZ, R20 ;  /* 0x000000ffff1ed224 */ /* 0x000fe200078e0014 */
[----:B------:R-:W-:Y:S01]  /*1a90*/  @!P6 LEA R36, P0, R34, R6, 0x2 ;  /* 0x000000062224e211 */ /* 0x000fe200078010ff */
[----:B------:R-:W-:Y:S02]  /*1aa0*/  @!P6 IMAD R32, R19, UR14, R35 ;  /* 0x0000000e1320ec24 */ /* 0x000fe4000f8e0223 */
[----:B------:R-:W-:Y:S01]  /*1ab0*/  @!P5 IMAD.WIDE.U32 R30, R22, UR20, R30 ;  /* 0x00000014161edc25 */ /* 0x000fe2000f8e001e */
[----:B------:R-:W-:Y:S02]  /*1ac0*/  IADD3 R12, PT, PT, R14, 0x48, RZ ;  /* 0x000000480e0c7810 */ /* 0x000fe40007ffe0ff */
[----:B------:R-:W-:Y:S01]  /*1ad0*/  @!P6 LEA.HI.X R37, R34, R7, R32, 0x2, P0 ;  /* 0x000000072225e211 */ /* 0x000fe200000f1420 */
[----:B------:R-:W-:Y:S01]  /*1ae0*/  @!P5 IMAD R22, R22, UR14, R31 ;  /* 0x0000000e1616dc24 */ /* 0x000fe2000f8e021f */
[----:B0-----:R-:W-:Y:S01]  /*1af0*/  @!P5 LEA R34, P0, R30, R2, 0x2 ;  /* 0x000000021e22d211 */ /* 0x001fe200078010ff */
[----:B------:R-:W0:Y:S01]  /*1b00*/  @!P3 LDC.64 R6, c[0x0][0x428] ;  /* 0x00010a00ff06bb82 */ /* 0x000e220000000a00 */
[----:B------:R-:W-:-:S02]  /*1b10*/  ISETP.GE.OR P2, PT, R12, UR4, !P1 ;  /* 0x000000040c007c0c */ /* 0x000fc4000cf46670 */
[----:B------:R-:W-:Y:S01]  /*1b20*/  @!P5 LEA.HI.X R35, R30, R3, R22, 0x2, P0 ;  /* 0x000000031e23d211 */ /* 0x000fe200000f1416 */
[----:B------:R-:W-:Y:S01]  /*1b30*/  @!P4 IMAD.MOV.U32 R30, RZ, RZ, R20 ;  /* 0x000000ffff1ec224 */ /* 0x000fe200078e0014 */
[----:B------:R-:W-:Y:S01]  /*1b40*/  @!P4 MOV R31, R21 ;  /* 0x00000015001fc202 */ /* 0x000fe20000000f00 */
[----:B------:R-:W-:Y:S02]  /*1b50*/  IMAD.MOV.U32 R19, RZ, RZ, -0x800000 ;  /* 0xff800000ff137424 */ /* 0x000fe400078e00ff */
[----:B------:R-:W-:Y:S02]  /*1b60*/  VIADD R33, R14, 0x50 ;  /* 0x000000500e217836 */ /* 0x000fe40000000000 */
[----:B------:R-:W-:Y:S01]  /*1b70*/  @!P4 IMAD.WIDE.U32 R30, R28, UR20, R30 ;  /* 0x000000141c1ecc25 */ /* 0x000fe2000f8e001e */
[----:B------:R-:W-:Y:S01]  /*1b80*/  IADD3 R32, PT, PT, R14, 0x58, RZ ;  /* 0x000000580e207810 */ /* 0x000fe20007ffe0ff */
[----:B------:R0:W4:Y:S02]  /*1b90*/  @!P6 LDG.E R19, desc[UR10][R36.64] ;  /* 0x0000000a2413e981 */ /* 0x000124000c1e1900 */
[----:B------:R-:W-:Y:S01]  /*1ba0*/  @!P4 IMAD R28, R28, UR14, R31 ;  /* 0x0000000e1c1ccc24 */ /* 0x000fe2000f8e021f */
[----:B-1----:R-:W-:Y:S01]  /*1bb0*/  @!P4 LEA R40, P0, R30, R8, 0x2 ;  /* 0x000000081e28c211 */ /* 0x002fe200078010ff */
[----:B------:R-:W1:Y:S01]  /*1bc0*/  @!P2 LDC.64 R2, c[0x0][0x428] ;  /* 0x00010a00ff02ab82 */ /* 0x000e620000000a00 */
[----:B------:R-:W-:-:S02]  /*1bd0*/  ISETP.GE.OR P6, PT, R33, UR4, !P1 ;  /* 0x0000000421007c0c */ /* 0x000fc4000cfc6670 */
[----:B------:R-:W-:Y:S01]  /*1be0*/  @!P4 LEA.HI.X R41, R30, R9, R28, 0x2, P0 ;  /* 0x000000091e29c211 */ /* 0x000fe200000f141c */
[----:B------:R-:W-:Y:S01]  /*1bf0*/  IMAD.MOV.U32 R28, RZ, RZ, -0x800000 ;  /* 0xff800000ff1c7424 */ /* 0x000fe200078e00ff */
[----:B------:R-:W-:Y:S02]  /*1c00*/  ISETP.GE.OR P0, PT, R32, UR4, !P1 ;  /* 0x0000000420007c0c */ /* 0x000fe4000cf06670 */
[----:B------:R-:W-:-:S03]  /*1c10*/  MOV R22, 0xff800000 ;  /* 0xff80000000167802 */ /* 0x000fc60000000f00 */
[----:B------:R-:W4:Y:S01]  /*1c20*/  @!P4 LDG.E R28, desc[UR10][R40.64] ;  /* 0x0000000a281cc981 */ /* 0x000f22000c1e1900 */
[----:B0-----:R-:W-:Y:S01]  /*1c30*/  @!P3 MOV R36, R20 ;  /* 0x000000140024b202 */ /* 0x001fe20000000f00 */
[----:B------:R-:W-:Y:S02]  /*1c40*/  @!P3 IMAD.MOV.U32 R37, RZ, RZ, R21 ;  /* 0x000000ffff25b224 */ /* 0x000fe400078e0015 */
[----:B------:R-:W0:Y:S01]  /*1c50*/  @!P6 LDC.64 R8, c[0x0][0x428] ;  /* 0x00010a00ff08eb82 */ /* 0x000e220000000a00 */
[----:B------:R1:W4:Y:S01]  /*1c60*/  @!P5 LDG.E R22, desc[UR10][R34.64] ;  /* 0x0000000a2216d981 */ /* 0x000322000c1e1900 */
[----:B------:R-:W-:Y:S01]  /*1c70*/  @!P3 IMAD.WIDE.U32 R36, R29, UR20, R36 ;  /* 0x000000141d24bc25 */ /* 0x000fe2000f8e0024 */
[----:B------:R-:W-:-:S03]  /*1c80*/  IADD3 R31, PT, PT, R14, 0x60, RZ ;  /* 0x000000600e1f7810 */ /* 0x000fc60007ffe0ff */
[----:B------:R-:W-:Y:S01]  /*1c90*/  @!P3 IMAD R30, R29, UR14, R37 ;  /* 0x0000000e1d1ebc24 */ /* 0x000fe2000f8e0225 */
[C---:B------:R-:W-:Y:S02]  /*1ca0*/  @!P3 LEA R38, P4, R36.reuse, R6, 0x2 ;  /* 0x000000062426b211 */ /* 0x040fe400078810ff */
[----:B------:R-:W-:Y:S02]  /*1cb0*/  ISETP.GE.OR P5, PT, R31, UR4, !P1 ;  /* 0x000000041f007c0c */ /* 0x000fe4000cfa6670 */
[----:B------:R-:W-:Y:S02]  /*1cc0*/  @!P3 LEA.HI.X R39, R36, R7, R30, 0x2, P4 ;  /* 0x000000072427b211 */ /* 0x000fe400020f141e */
[----:B------:R-:W0:Y:S01]  /*1cd0*/  @!P0 LDC.64 R6, c[0x0][0x428] ;  /* 0x00010a00ff068b82 */ /* 0x000e220000000a00 */
[----:B-1----:R-:W-:Y:S01]  /*1ce0*/  @!P2 MOV R35, R21 ;  /* 0x000000150023a202 */ /* 0x002fe20000000f00 */
[----:B------:R-:W-:-:S04]  /*1cf0*/  @!P2 IMAD.MOV.U32 R34, RZ, RZ, R20 ;  /* 0x000000ffff22a224 */ /* 0x000fc800078e0014 */
[----:B------:R-:W-:Y:S01]  /*1d00*/  @!P2 IMAD.WIDE.U32 R34, R12, UR20, R34 ;  /* 0x000000140c22ac25 */ /* 0x000fe2000f8e0022 */
[----:B------:R-:W-:-:S03]  /*1d10*/  @!P6 MOV R42, R20 ;  /* 0x00000014002ae202 */ /* 0x000fc60000000f00 */
[----:B------:R-:W-:Y:S01]  /*1d20*/  @!P2 IMAD R12, R12, UR14, R35 ;  /* 0x0000000e0c0cac24 */ /* 0x000fe2000f8e0223 */
[C---:B------:R-:W-:Y:S01]  /*1d30*/  @!P2 LEA R46, P4, R34.reuse, R2, 0x2 ;  /* 0x00000002222ea211 */ /* 0x040fe200078810ff */
[----:B------:R-:W-:Y:S01]  /*1d40*/  @!P6 IMAD.MOV.U32 R43, RZ, RZ, R21 ;  /* 0x000000ffff2be224 */ /* 0x000fe200078e0015 */
[----:B------:R-:W-:Y:S01]  /*1d50*/  @!P0 MOV R40, R20 ;  /* 0x0000001400288202 */ /* 0x000fe20000000f00 */
[----:B------:R-:W-:Y:S01]  /*1d60*/  IMAD.MOV.U32 R29, RZ, RZ, -0x800000 ;  /* 0xff800000ff1d7424 */ /* 0x000fe200078e00ff */
[----:B------:R-:W-:Y:S01]  /*1d70*/  @!P2 LEA.HI.X R47, R34, R3, R12, 0x2, P4 ;  /* 0x00000003222fa211 */ /* 0x000fe200020f140c */
[----:B------:R-:W-:Y:S01]  /*1d80*/  VIADD R12, R14, 0x68 ;  /* 0x000000680e0c7836 */ /* 0x000fe20000000000 */
[----:B------:R-:W1:Y:S01]  /*1d90*/  @!P5 LDC.64 R2, c[0x0][0x428] ;  /* 0x00010a00ff02db82 */ /* 0x000e620000000a00 */
[C---:B------:R-:W-:Y:S01]  /*1da0*/  @!P6 IMAD.WIDE.U32 R42, R33.reuse, UR20, R42 ;  /* 0x00000014212aec25 */ /* 0x040fe2000f8e002a */
[----:B------:R-:W-:Y:S01]  /*1db0*/  MOV R30, 0xff800000 ;  /* 0xff800000001e7802 */ /* 0x000fe20000000f00 */
[----:B------:R0:W4:Y:S02]  /*1dc0*/  @!P3 LDG.E R29, desc[UR10][R38.64] ;  /* 0x0000000a261db981 */ /* 0x000124000c1e1900 */
[----:B------:R-:W-:Y:S01]  /*1dd0*/  @!P0 IMAD.MOV.U32 R41, RZ, RZ, R21 ;  /* 0x000000ffff298224 */ /* 0x000fe200078e0015 */
[----:B------:R-:W-:Y:S01]  /*1de0*/  ISETP.GE.OR P4, PT, R12, UR4, !P1 ;  /* 0x000000040c007c0c */ /* 0x000fe2000cf86670 */
[----:B------:R-:W-:Y:S01]  /*1df0*/  @!P6 IMAD R34, R33, UR14, R43 ;  /* 0x0000000e2122ec24 */ /* 0x000fe2000f8e022b */
[----:B0-----:R-:W-:Y:S01]  /*1e00*/  @!P6 LEA R36, P3, R42, R8, 0x2 ;  /* 0x000000082a24e211 */ /* 0x001fe200078610ff */
[----:B------:R-:W-:Y:S01]  /*1e10*/  @!P0 IMAD.WIDE.U32 R40, R32, UR20, R40 ;  /* 0x0000001420288c25 */ /* 0x000fe2000f8e0028 */
[----:B------:R-:W4:Y:S01]  /*1e20*/  @!P2 LDG.E R30, desc[UR10][R46.64] ;  /* 0x0000000a2e1ea981 */ /* 0x000f22000c1e1900 */
[----:B------:R-:W-:-:S02]  /*1e30*/  IADD3 R35, PT, PT, R14, 0x70, RZ ;  /* 0x000000700e237810 */ /* 0x000fc40007ffe0ff */
[----:B------:R-:W-:Y:S01]  /*1e40*/  @!P0 IMAD R32, R32, UR14, R41 ;  /* 0x0000000e20208c24 */ /* 0x000fe2000f8e0229 */
[----:B------:R-:W-:Y:S01]  /*1e50*/  @!P6 LEA.HI.X R37, R42, R9, R34, 0x2, P3 ;  /* 0x000000092a25e211 */ /* 0x000fe200018f1422 */
[----:B------:R-:W-:Y:S01]  /*1e60*/  VIADD R34, R14, 0x78 ;  /* 0x000000780e227836 */ /* 0x000fe20000000000 */
[----:B------:R-:W-:Y:S01]  /*1e70*/  @!P5 MOV R43, R21 ;  /* 0x00000015002bd202 */ /* 0x000fe20000000f00 */
[----:B------:R-:W-:Y:S02]  /*1e80*/  @!P5 IMAD.MOV.U32 R42, RZ, RZ, R20 ;  /* 0x000000ffff2ad224 */ /* 0x000fe400078e0014 */
[----:B------:R-:W0:Y:S01]  /*1e90*/  @!P4 LDC.64 R8, c[0x0][0x428] ;  /* 0x00010a00ff08cb82 */ /* 0x000e220000000a00 */
[----:B------:R-:W-:-:S04]  /*1ea0*/  @!P0 LEA R38, P2, R40, R6, 0x2 ;  /* 0x0000000628268211 */ /* 0x000fc800078410ff */
[----:B------:R-:W-:Y:S02]  /*1eb0*/  @!P0 LEA.HI.X R39, R40, R7, R32, 0x2, P2 ;  /* 0x0000000728278211 */ /* 0x000fe400010f1420 */
[----:B------:R-:W-:Y:S02]  /*1ec0*/  ISETP.GE.OR P2, PT, R35, UR4, !P1 ;  /* 0x0000000423007c0c */ /* 0x000fe4000cf46670 */
[----:B------:R-:W-:Y:S01]  /*1ed0*/  ISETP.GE.OR P1, PT, R34, UR4, !P1 ;  /* 0x0000000422007c0c */ /* 0x000fe2000cf26670 */
[----:B------:R-:W-:Y:S01]  /*1ee0*/  @!P5 IMAD.WIDE.U32 R42, R31, UR20, R42 ;  /* 0x000000141f2adc25 */ /* 0x000fe2000f8e002a */
[----:B------:R-:W-:-:S03]  /*1ef0*/  MOV R33, 0xff800000 ;  /* 0xff80000000217802 */ /* 0x000fc60000000f00 */
[----:B------:R-:W-:Y:S01]  /*1f00*/  @!P5 IMAD R6, R31, UR14, R43 ;  /* 0x0000000e1f06dc24 */ /* 0x000fe2000f8e022b */
[C---:B-1----:R-:W-:Y:S02]  /*1f10*/  @!P5 LEA R40, P3, R42.reuse, R2, 0x2 ;  /* 0x000000022a28d211 */ /* 0x042fe400078610ff */
[----:B------:R1:W4:Y:S02]  /*1f20*/  @!P6 LDG.E R33, desc[UR10][R36.64] ;  /* 0x0000000a2421e981 */ /* 0x000324000c1e1900 */
[----:B------:R-:W-:Y:S02]  /*1f30*/  @!P5 LEA.HI.X R41, R42, R3, R6, 0x2, P3 ;  /* 0x000000032a29d211 */ /* 0x000fe400018f1406 */
[----:B------:R-:W2:Y:S01]  /*1f40*/  @!P2 LDC.64 R6, c[0x0][0x428] ;  /* 0x00010a00ff06ab82 */ /* 0x000ea20000000a00 */
[----:B------:R-:W-:-:S06]  /*1f50*/  IMAD.MOV.U32 R32, RZ, RZ, -0x800000 ;  /* 0xff800000ff207424 */ /* 0x000fcc00078e00ff */
[----:B------:R0:W4:Y:S01]  /*1f60*/  @!P0 LDG.E R32, desc[UR10][R38.64] ;  /* 0x0000000a26208981 */ /* 0x000122000c1e1900 */
[----:B------:R-:W2:Y:S01]  /*1f70*/  @!P1 LDC.64 R2, c[0x0][0x428] ;  /* 0x00010a00ff029b82 */ /* 0x000ea20000000a00 */
[----:B-1----:R-:W-:Y:S01]  /*1f80*/  @!P4 MOV R37, R21 ;  /* 0x000000150025c202 */ /* 0x002fe20000000f00 */
[----:B------:R-:W-:-:S04]  /*1f90*/  @!P4 IMAD.MOV.U32 R36, RZ, RZ, R20 ;  /* 0x000000ffff24c224 */ /* 0x000fc800078e0014 */
[----:B------:R-:W-:-:S04]  /*1fa0*/  @!P4 IMAD.WIDE.U32 R36, R12, UR20, R36 ;  /* 0x000000140c24cc25 */ /* 0x000fc8000f8e0024 */
[----:B------:R-:W-:Y:S01]  /*1fb0*/  @!P4 IMAD R12, R12, UR14, R37 ;  /* 0x0000000e0c0ccc24 */ /* 0x000fe2000f8e0225 */
[C---:B0-----:R-:W-:Y:S02]  /*1fc0*/  @!P4 LEA R8, P0, R36.reuse, R8, 0x2 ;  /* 0x000000082408c211 */ /* 0x041fe400078010ff */
[----:B------:R-:W-:Y:S02]  /*1fd0*/  @!P2 MOV R37, R21 ;  /* 0x000000150025a202 */ /* 0x000fe40000000f00 */
[----:B------:R-:W-:Y:S01]  /*1fe0*/  @!P4 LEA.HI.X R9, R36, R9, R12, 0x2, P0 ;  /* 0x000000092409c211 */ /* 0x000fe200000f140c */
[--C-:B------:R-:W-:Y:S02]  /*1ff0*/  @!P2 IMAD.MOV.U32 R36, RZ, RZ, R20.reuse ;  /* 0x000000ffff24a224 */ /* 0x100fe400078e0014 */
[----:B------:R-:W-:-:S04]  /*2000*/  @!P1 IMAD.WIDE.U32 R20, R34, UR20, R20 ;  /* 0x0000001422149c25 */ /* 0x000fc8000f8e0014 */
[----:B------:R-:W-:Y:S01]  /*2010*/  @!P2 IMAD.WIDE.U32 R36, R35, UR20, R36 ;  /* 0x000000142324ac25 */ /* 0x000fe2000f8e0024 */
[----:B--2---:R-:W-:-:S03]  /*2020*/  @!P1 LEA R38, P0, R20, R2, 0x2 ;  /* 0x0000000214269211 */ /* 0x004fc600078010ff */
[----:B------:R-:W-:Y:S01]  /*2030*/  @!P1 IMAD R34, R34, UR14, R21 ;  /* 0x0000000e22229c24 */ /* 0x000fe2000f8e0215 */
[----:B------:R-:W-:Y:S01]  /*2040*/  @!P2 LEA R6, P3, R36, R6, 0x2 ;  /* 0x000000062406a211 */ /* 0x000fe200078610ff */
[----:B------:R-:W-:Y:S01]  /*2050*/  @!P2 IMAD R12, R35, UR14, R37 ;  /* 0x0000000e230cac24 */ /* 0x000fe2000f8e0225 */
[----:B------:R-:W-:Y:S01]  /*2060*/  MOV R31, 0xff800000 ;  /* 0xff800000001f7802 */ /* 0x000fe20000000f00 */
[----:B------:R-:W-:Y:S01]  /*2070*/  IMAD.MOV.U32 R2, RZ, RZ, -0x800000 ;  /* 0xff800000ff027424 */ /* 0x000fe200078e00ff */
[----:B------:R-:W-:Y:S01]  /*2080*/  @!P1 LEA.HI.X R39, R20, R3, R34, 0x2, P0 ;  /* 0x0000000314279211 */ /* 0x000fe200000f1422 */
[----:B------:R-:W-:Y:S01]  /*2090*/  IMAD.MOV.U32 R3, RZ, RZ, -0x800000 ;  /* 0xff800000ff037424 */ /* 0x000fe200078e00ff */
[----:B------:R-:W-:Y:S01]  /*20a0*/  MOV R20, 0xff800000 ;  /* 0xff80000000147802 */ /* 0x000fe20000000f00 */
[----:B------:R-:W0:Y:S01]  /*20b0*/  S2UR UR4, SR_CgaCtaId ;  /* 0x00000000000479c3 */ /* 0x000e220000008800 */
[----:B------:R-:W-:Y:S01]  /*20c0*/  @!P2 LEA.HI.X R7, R36, R7, R12, 0x2, P3 ;  /* 0x000000072407a211 */ /* 0x000fe200018f140c */
[----:B------:R-:W2:Y:S04]  /*20d0*/  @!P5 LDG.E R31, desc[UR10][R40.64] ;  /* 0x0000000a281fd981 */ /* 0x000ea8000c1e1900 */
[----:B------:R-:W2:Y:S01]  /*20e0*/  @!P4 LDG.E R2, desc[UR10][R8.64] ;  /* 0x0000000a0802c981 */ /* 0x000ea2000c1e1900 */
[----:B------:R-:W-:Y:S01]  /*20f0*/  UMOV UR8, 0x400 ;  /* 0x0000040000087882 */ /* 0x000fe20000000000 */
[----:B------:R-:W1:Y:S02]  /*2100*/  LDC R21, c[0x0][0x434] ;  /* 0x00010d00ff157b82 */ /* 0x000e640000000800 */
[----:B------:R5:W2:Y:S04]  /*2110*/  @!P2 LDG.E R20, desc[UR10][R6.64] ;  /* 0x0000000a0614a981 */ /* 0x000aa8000c1e1900 */
[----:B------:R-:W2:Y:S01]  /*2120*/  @!P1 LDG.E R3, desc[UR10][R38.64] ;  /* 0x0000000a26039981 */ /* 0x000ea2000c1e1900 */
[----:B------:R-:W-:-:S02]  /*2130*/  ISETP.GT.U32.AND P3, PT, R4, 0x37f, PT ;  /* 0x0000037f0400780c */ /* 0x000fc40003f64070 */
[C---:B------:R-:W-:Y:S02]  /*2140*/  ISETP.GT.U32.AND P2, PT, R4.reuse, 0x2ff, PT ;  /* 0x000002ff0400780c */ /* 0x040fe40003f44070 */
[----:B------:R-:W-:Y:S01]  /*2150*/  ISETP.GT.U32.AND P1, PT, R4, 0x27f, PT ;  /* 0x0000027f0400780c */ /* 0x000fe20003f24070 */
[----:B0-----:R-:W-:-:S06]  /*2160*/  ULEA UR4, UR4, UR8, 0x18 ;  /* 0x0000000804047291 */ /* 0x001fcc000f8ec0ff */
[----:B------:R-:W-:-:S05]  /*2170*/  LEA R13, R13, UR4, 0x2 ;  /* 0x000000040d0d7c11 */ /* 0x000fca000f8e10ff */
[----:B-----5:R-:W-:Y:S01]  /*2180*/  IMAD R6, R14, 0x44, R13 ;  /* 0x000000440e067824 */ /* 0x020fe200078e020d */
[----:B------:R-:W-:-:S04]  /*2190*/  ISETP.GT.U32.AND P4, PT, R4, 0x1ff, PT ;  /* 0x000001ff0400780c */ /* 0x000fc80003f84070 */
[----:B------:R-:W-:Y:S01]  /*21a0*/  STS [R6], R11 ;  /* 0x0000000b06007388 */ /* 0x000fe20000000800 */
[----:B------:R-:W-:-:S03]  /*21b0*/  LOP3.LUT P5, R8, R4, 0x380, RZ, 0xc0, !PT ;  /* 0x0000038004087812 */ /* 0x000fc600078ac0ff */
[----:B------:R-:W-:Y:S04]  /*21c0*/  STS [R6+0x220], R10 ;  /* 0x0002200a06007388 */ /* 0x000fe80000000800 */
[----:B------:R-:W-:Y:S01]  /*21d0*/  STS [R6+0x440], R5 ;  /* 0x0004400506007388 */ /* 0x000fe20000000800 */
[----:B------:R-:W-:Y:S02]  /*21e0*/  SHF.R.U32.HI R12, RZ, 0x3, R4 ;  /* 0x00000003ff0c7819 */ /* 0x000fe40000011604 */
[----:B------:R-:W-:Y:S02]  /*21f0*/  ISETP.NE.AND P0, PT, R8, RZ, PT ;  /* 0x000000ff0800720c */ /* 0x000fe40003f05270 */
[----:B------:R-:W-:Y:S02]  /*2200*/  LOP3.LUT R34, R4, 0x7, RZ, 0xc0, !PT ;  /* 0x0000000704227812 */ /* 0x000fe400078ec0ff */
[----:B------:R-:W-:Y:S01]  /*2210*/  LEA R7, R12, UR4, 0x2 ;  /* 0x000000040c077c11 */ /* 0x000fe2000f8e10ff */
[----:B------:R-:W-:Y:S01]  /*2220*/  IMAD.MOV.U32 R36, RZ, RZ, -0x800000 ;  /* 0xff800000ff247424 */ /* 0x000fe200078e00ff */
[----:B------:R-:W-:Y:S01]  /*2230*/  MOV R37, 0xff800000 ;  /* 0xff80000000257802 */ /* 0x000fe20000000f00 */
[----:B---3--:R-:W-:Y:S04]  /*2240*/  STS [R6+0x660], R15 ;  /* 0x0006600f06007388 */ /* 0x008fe80000000800 */
[----:B----4-:R0:W-:Y:S01]  /*2250*/  STS [R6+0x880], R16 ;  /* 0x0008801006007388 */ /* 0x0101e20000000800 */
[----:B------:R-:W-:Y:S01]  /*2260*/  MOV R35, 0xff800000 ;  /* 0xff80000000237802 */ /* 0x000fe20000000f00 */
[----:B------:R-:W-:-:S02]  /*2270*/  IMAD R14, R34, 0x44, R7 ;  /* 0x00000044220e7824 */ /* 0x000fc400078e0207 */
[----:B------:R3:W-:Y:S04]  /*2280*/  STS [R6+0xaa0], R19 ;  /* 0x000aa01306007388 */ /* 0x0007e80000000800 */
[----:B------:R-:W-:Y:S04]  /*2290*/  STS [R6+0xee0], R28 ;  /* 0x000ee01c06007388 */ /* 0x000fe80000000800 */
[----:B------:R-:W-:Y:S01]  /*22a0*/  STS [R6+0xcc0], R22 ;  /* 0x000cc01606007388 */ /* 0x000fe20000000800 */
[----:B0-----:R-:W-:Y:S01]  /*22b0*/  IMAD.MOV.U32 R16, RZ, RZ, -0x800000 ;  /* 0xff800000ff107424 */ /* 0x001fe200078e00ff */
[----:B---3--:R-:W-:Y:S01]  /*22c0*/  MOV R19, 0xff800000 ;  /* 0xff80000000137802 */ /* 0x008fe20000000f00 */
[----:B------:R-:W-:Y:S01]  /*22d0*/  IMAD.MOV.U32 R15, RZ, RZ, -0x800000 ;  /* 0xff800000ff0f7424 */ /* 0x000fe200078e00ff */
[----:B------:R-:W-:-:S02]  /*22e0*/  MOV R13, 0xff800000 ;  /* 0xff800000000d7802 */ /* 0x000fc40000000f00 */
[----:B-1----:R-:W-:Y:S01]  /*22f0*/  IABS R5, R21 ;  /* 0x0000001500057213 */ /* 0x002fe20000000000 */
[----:B------:R-:W-:Y:S01]  /*2300*/  @!P3 STS [R6+0x1320], R30 ;  /* 0x0013201e0600b388 */ /* 0x000fe20000000800 */
[----:B------:R-:W-:-:S03]  /*2310*/  ISETP.GT.U32.AND P3, PT, R4, 0x17f, PT ;  /* 0x0000017f0400780c */ /* 0x000fc60003f64070 */
[----:B------:R-:W-:Y:S04]  /*2320*/  STS [R6+0x1100], R29 ;  /* 0x0011001d06007388 */ /* 0x000fe80000000800 */
[----:B------:R-:W-:Y:S01]  /*2330*/  @!P2 STS [R6+0x1540], R33 ;  /* 0x001540210600a388 */ /* 0x000fe20000000800 */
[----:B------:R-:W-:-:S03]  /*2340*/  ISETP.GT.U32.AND P2, PT, R4, 0xff, PT ;  /* 0x000000ff0400780c */ /* 0x000fc60003f44070 */
[----:B------:R-:W-:Y:S01]  /*2350*/  @!P1 STS [R6+0x1760], R32 ;  /* 0x0017602006009388 */ /* 0x000fe20000000800 */
[----:B------:R-:W-:Y:S01]  /*2360*/  ISETP.GT.U32.AND P1, PT, R4, 0x7f, PT ;  /* 0x0000007f0400780c */ /* 0x000fe20003f24070 */
[----:B------:R-:W-:Y:S02]  /*2370*/  IMAD.MOV.U32 R10, RZ, RZ, -0x800000 ;  /* 0xff800000ff0a7424 */ /* 0x000fe400078e00ff */
[----:B------:R-:W-:Y:S01]  /*2380*/  IMAD.MOV.U32 R11, RZ, RZ, -0x800000 ;  /* 0xff800000ff0b7424 */ /* 0x000fe200078e00ff */
[----:B------:R-:W-:Y:S01]  /*2390*/  MOV R8, 0xff800000 ;  /* 0xff80000000087802 */ /* 0x000fe20000000f00 */
[----:B------:R-:W-:Y:S02]  /*23a0*/  IMAD.MOV.U32 R9, RZ, RZ, -0x800000 ;  /* 0xff800000ff097424 */ /* 0x000fe400078e00ff */
[----:B------:R-:W-:Y:S01]  /*23b0*/  IMAD.MOV.U32 R7, RZ, RZ, -0x800000 ;  /* 0xff800000ff077424 */ /* 0x000fe200078e00ff */
[----:B--2---:R-:W-:Y:S04]  /*23c0*/  @!P4 STS [R6+0x1980], R31 ;  /* 0x0019801f0600c388 */ /* 0x004fe80000000800 */
[----:B------:R-:W-:Y:S04]  /*23d0*/  @!P3 STS [R6+0x1ba0], R2 ;  /* 0x001ba0020600b388 */ /* 0x000fe80000000800 */
[----:B------:R0:W-:Y:S04]  /*23e0*/  @!P2 STS [R6+0x1dc0], R20 ;  /* 0x001dc0140600a388 */ /* 0x0001e80000000800 */
[----:B------:R1:W-:Y:S01]  /*23f0*/  @!P1 STS [R6+0x1fe0], R3 ;  /* 0x001fe00306009388 */ /* 0x0003e20000000800 */
[----:B------:R-:W-:Y:S06]  /*2400*/  BAR.SYNC.DEFER_BLOCKING 0x0 ;  /* 0x0000000000007b1d */ /* 0x000fec0000010000 */
[----:B------:R-:W-:Y:S04]  /*2410*/  @!P5 LDS R37, [R14] ;  /* 0x000000000e25d984 */ /* 0x000fe80000000800 */
[----:B------:R-:W-:Y:S04]  /*2420*/  @!P5 LDS R36, [R14+0x220] ;  /* 0x000220000e24d984 */ /* 0x000fe80000000800 */
[----:B------:R-:W2:Y:S04]  /*2430*/  @!P0 LDS R35, [R14+0x440] ;  /* 0x000440000e238984 */ /* 0x000ea80000000800 */
[----:B------:R-:W-:Y:S04]  /*2440*/  @!P0 LDS R16, [R14+0x660] ;  /* 0x000660000e108984 */ /* 0x000fe80000000800 */
[----:B------:R-:W3:Y:S01]  /*2450*/  @!P0 LDS R19, [R14+0x880] ;  /* 0x000880000e138984 */ /* 0x000ee20000000800 */
[----:B0-----:R-:W-:-:S03]  /*2460*/  MOV R20, R5 ;  /* 0x0000000500147202 */ /* 0x001fc60000000f00 */
[----:B------:R-:W-:Y:S04]  /*2470*/  @!P0 LDS R15, [R14+0xaa0] ;  /* 0x000aa0000e0f8984 */ /* 0x000fe80000000800 */
[----:B------:R-:W0:Y:S01]  /*2480*/  @!P0 LDS R13, [R14+0xcc0] ;  /* 0x000cc0000e0d8984 */ /* 0x000e220000000800 */
[----:B------:R-:W4:Y:S01]  /*2490*/  I2F.RP R28, R20 ;  /* 0x00000014001c7306 */ /* 0x000f220000209400 */
[----:B-1----:R-:W-:Y:S02]  /*24a0*/  MOV R6, 0xff800000 ;  /* 0xff80000000067802 */ /* 0x002fe40000000f00 */
[----:B------:R-:W-:Y:S04]  /*24b0*/  @!P0 LDS R10, [R14+0xee0] ;  /* 0x000ee0000e0a8984 */ /* 0x000fe80000000800 */
[----:B------:R-:W1:Y:S01]  /*24c0*/  @!P0 LDS R11, [R14+0x1100] ;  /* 0x001100000e0b8984 */ /* 0x000e620000000800 */
[----:B------:R-:W-:Y:S01]  /*24d0*/  MOV R2, 0xff800000 ;  /* 0xff80000000027802 */ /* 0x000fe20000000f00 */
[----:B------:R-:W-:-:S02]  /*24e0*/  IMAD.MOV.U32 R5, RZ, RZ, -0x800000 ;  /* 0xff800000ff057424 */ /* 0x000fc400078e00ff */
[----:B------:R-:W-:Y:S04]  /*24f0*/  @!P0 LDS R8, [R14+0x1320] ;  /* 0x001320000e088984 */ /* 0x000fe80000000800 */
[----:B------:R-:W5:Y:S01]  /*2500*/  @!P0 LDS R9, [R14+0x1540] ;  /* 0x001540000e098984 */ /* 0x000f620000000800 */
[----:B------:R-:W-:-:S03]  /*2510*/  MOV R3, 0xff800000 ;  /* 0xff80000000037802 */ /* 0x000fc60000000f00 */
[----:B------:R-:W-:Y:S04]  /*2520*/  @!P0 LDS R6, [R14+0x1760] ;  /* 0x001760000e068984 */ /* 0x000fe80000000800 */
[----:B------:R-:W5:Y:S01]  /*2530*/  @!P0 LDS R7, [R14+0x1980] ;  /* 0x001980000e078984 */ /* 0x000f620000000800 */
[----:B----4-:R-:W4:Y:S03]  /*2540*/  MUFU.RCP R30, R28 ;  /* 0x0000001c001e7308 */ /* 0x010f260000001000 */
[----:B------:R-:W-:Y:S04]  /*2550*/  @!P0 LDS R2, [R14+0x1ba0] ;  /* 0x001ba0000e028984 */ /* 0x000fe80000000800 */
[----:B------:R-:W5:Y:S04]  /*2560*/  @!P0 LDS R5, [R14+0x1dc0] ;  /* 0x001dc0000e058984 */ /* 0x000f680000000800 */
[----:B------:R-:W5:Y:S01]  /*2570*/  @!P0 LDS R3, [R14+0x1fe0] ;  /* 0x001fe0000e038984 */ /* 0x000f620000000800 */
[----:B--2---:R-:W-:-:S04]  /*2580*/  FMNMX3.FTZ R22, R37, R36, R35, !PT ;  /* 0x0000002425167276 */ /* 0x004fc80007810023 */
[----:B---3--:R-:W-:Y:S01]  /*2590*/  FMNMX3.FTZ R22, R22, R16, R19, !PT ;  /* 0x0000001016167276 */ /* 0x008fe20007810013 */
[----:B----4-:R-:W-:-:S03]  /*25a0*/  VIADD R30, R30, 0xffffffe ;  /* 0x0ffffffe1e1e7836 */ /* 0x010fc60000000000 */
[----:B0-----:R-:W-:Y:S01]  /*25b0*/  FMNMX3.FTZ R22, R22, R15, R13, !PT ;  /* 0x0000000f16167276 */ /* 0x001fe2000781000d */
[----:B------:R-:W0:Y:S03]  /*25c0*/  F2I.FTZ.U32.TRUNC.NTZ R31, R30 ;  /* 0x0000001e001f7305 */ /* 0x000e26000021f000 */
[----:B-1----:R-:W-:-:S04]  /*25d0*/  FMNMX3.FTZ R22, R22, R10, R11, !PT ;  /* 0x0000000a16167276 */ /* 0x002fc8000781000b */
[----:B-----5:R-:W-:Y:S02]  /*25e0*/  FMNMX3.FTZ R22, R22, R8, R9, !PT ;  /* 0x0000000816167276 */ /* 0x020fe40007810009 */
[----:B0-----:R-:W-:Y:S02]  /*25f0*/  IADD3 R29, PT, PT, RZ, -R31, RZ ;  /* 0x8000001fff1d7210 */ /* 0x001fe40007ffe0ff */
[----:B------:R-:W-:Y:S01]  /*2600*/  FMNMX3.FTZ R22, R22, R6, R7, !PT ;  /* 0x0000000616167276 */ /* 0x000fe20007810007 */
[----:B------:R-:W-:Y:S02]  /*2610*/  IMAD.MOV.U32 R30, RZ, RZ, RZ ;  /* 0x000000ffff1e7224 */ /* 0x000fe400078e00ff */
[----:B------:R-:W-:Y:S01]  /*2620*/  IMAD R29, R29, R20, RZ ;  /* 0x000000141d1d7224 */ /* 0x000fe200078e02ff */
[----:B------:R-:W-:-:S04]  /*2630*/  FMNMX3.FTZ R22, R22, R2, R5, !PT ;  /* 0x0000000216167276 */ /* 0x000fc80007810005 */
[----:B------:R-:W-:Y:S01]  /*2640*/  FMNMX.FTZ R22, R22, R3, !PT ;  /* 0x0000000316167209 */ /* 0x000fe20007810000 */
[----:B------:R-:W-:-:S04]  /*2650*/  IMAD.HI.U32 R29, R31, R29, R30 ;  /* 0x0000001d1f1d7227 */ /* 0x000fc800078e001e */
[----:B------:R-:W0:Y:S01]  /*2660*/  SHFL.BFLY PT, R31, R22, 0x4, 0x1f ;  /* 0x0c801f00161f7f89 */ /* 0x000e2200000e0000 */
[----:B------:R-:W-:-:S05]  /*2670*/  IABS R14, R0 ;  /* 0x00000000000e7213 */ /* 0x000fca0000000000 */
[----:B------:R-:W-:-:S05]  /*2680*/  IMAD.HI.U32 R28, R29, R14, RZ ;  /* 0x0000000e1d1c7227 */ /* 0x000fca00078e00ff */
[----:B------:R-:W-:-:S05]  /*2690*/  IADD3 R29, PT, PT, -R28, RZ, RZ ;  /* 0x000000ff1c1d7210 */ /* 0x000fca0007ffe1ff */
[----:B------:R-:W-:Y:S01]  /*26a0*/  IMAD R33, R20, R29, R14 ;  /* 0x0000001d14217224 */ /* 0x000fe200078e020e */
[----:B------:R-:W-:Y:S01]  /*26b0*/  LOP3.LUT R0, R0, R21, RZ, 0x3c, !PT ;  /* 0x0000001500007212 */ /* 0x000fe200078e3cff */
[----:B------:R-:W1:Y:S01]  /*26c0*/  LDC R29, c[0x0][0x3e0] ;  /* 0x0000f800ff1d7b82 */ /* 0x000e620000000800 */
[----:B0-----:R-:W-:-:S05]  /*26d0*/  FMNMX.FTZ R14, R22, R31, !PT ;  /* 0x0000001f160e7209 */ /* 0x001fca0007810000 */
[----:B------:R-:W0:Y:S01]  /*26e0*/  SHFL.BFLY PT, R31, R14, 0x2, 0x1f ;  /* 0x0c401f000e1f7f89 */ /* 0x000e2200000e0000 */
[----:B------:R-:W-:Y:S02]  /*26f0*/  ISETP.GT.U32.AND P0, PT, R20, R33, PT ;  /* 0x000000211400720c */ /* 0x000fe40003f04070 */
[----:B------:R-:W-:-:S11]  /*2700*/  ISETP.GE.AND P1, PT, R0, RZ, PT ;  /* 0x000000ff0000720c */ /* 0x000fd60003f26270 */
[----:B------:R-:W-:Y:S01]  /*2710*/  @!P0 IMAD.IADD R33, R33, 0x1, -R20 ;  /* 0x0000000121218824 */ /* 0x000fe200078e0a14 */
[----:B0-----:R-:W-:-:S05]  /*2720*/  FMNMX.FTZ R31, R14, R31, !PT ;  /* 0x0000001f0e1f7209 */ /* 0x001fca0007810000 */
[----:B------:R-:W0:Y:S01]  /*2730*/  SHFL.BFLY PT, R14, R31, 0x1, 0x1f ;  /* 0x0c201f001f0e7f89 */ /* 0x000e2200000e0000 */
[----:B------:R-:W-:Y:S02]  /*2740*/  ISETP.GE.U32.AND P2, PT, R33, R20, PT ;  /* 0x000000142100720c */ /* 0x000fe40003f46070 */
[----:B------:R-:W-:Y:S02]  /*2750*/  @!P0 IADD3 R28, PT, PT, R28, 0x1, RZ ;  /* 0x000000011c1c8810 */ /* 0x000fe40007ffe0ff */
[----:B------:R-:W-:-:S09]  /*2760*/  ISETP.NE.AND P0, PT, R21, RZ, PT ;  /* 0x000000ff1500720c */ /* 0x000fd20003f05270 */
        /* <DEDUP_REMOVED lines=20> */
[----:B------:R-:W-:-:S07]  /*28b0*/  FMUL.FTZ R34, R34, 1.4426950216293334961 ;  /* 0x3fb8aa3b22227820 */ /* 0x000fce0000410000 */
[----:B------:R-:W3:Y:S01]  /*28c0*/  MUFU.EX2 R38, R38 ;  /* 0x0000002600267308 */ /* 0x000ee20000000800 */
[----:B0-----:R-:W-:Y:S01]  /*28d0*/  FADD.FTZ R32, R33, R32 ;  /* 0x0000002021207221 */ /* 0x001fe20000010000 */
[----:B------:R-:W-:-:S06]  /*28e0*/  FADD.FTZ R33, -R14, R13 ;  /* 0x0000000d0e217221 */ /* 0x000fcc0000010100 */
[----:B------:R-:W0:Y:S01]  /*28f0*/  MUFU.EX2 R39, R39 ;  /* 0x0000002700277308 */ /* 0x000e220000000800 */
        /* <DEDUP_REMOVED lines=10> */
[----:B0-----:R-:W-:Y:S01]  /*29a0*/  FADD.FTZ R39, R38, R39 ;  /* 0x0000002726277221 */ /* 0x001fe20000010000 */
[----:B------:R-:W-:-:S05]  /*29b0*/  FMUL.FTZ R42, R42, 1.4426950216293334961 ;  /* 0x3fb8aa3b2a2a7820 */ /* 0x000fca0000410000 */
[----:B------:R-:W0:Y:S01]  /*29c0*/  MUFU.EX2 R32, R32 ;  /* 0x0000002000207308 */ /* 0x000e220000000800 */
[----:B--2---:R-:W-:Y:S01]  /*29d0*/  FADD.FTZ R34, R39, R34 ;  /* 0x0000002227227221 */ /* 0x004fe20000010000 */
[----:B------:R-:W-:-:S06]  /*29e0*/  FADD.FTZ R39, -R14, R9 ;  /* 0x000000090e277221 */ /* 0x000fcc0000010100 */
[----:B------:R-:W2:Y:S01]  /*29f0*/  MUFU.EX2 R31, R31 ;  /* 0x0000001f001f7308 */ /* 0x000ea20000000800 */
[----:B------:R-:W-:Y:S01]  /*2a00*/  FMUL.FTZ R39, R39, 1.4426950216293334961 ;  /* 0x3fb8aa3b27277820 */ /* 0x000fe20000410000 */
[----:B------:R-:W-:Y:S01]  /*2a10*/  FADD.FTZ R38, -R14, R6 ;  /* 0x000000060e267221 */ /* 0x000fe20000010100 */
[----:B---3--:R-:W-:-:S05]  /*2a20*/  FADD.FTZ R33, R34, R33 ;  /* 0x0000002122217221 */ /* 0x008fca0000010000 */
[----:B------:R-:W3:Y:S01]  /*2a30*/  MUFU.EX2 R42, R42 ;  /* 0x0000002a002a7308 */ /* 0x000ee20000000800 */
[----:B------:R-:W-:Y:S01]  /*2a40*/  FMUL.FTZ R38, R38, 1.4426950216293334961 ;  /* 0x3fb8aa3b26267820 */ /* 0x000fe20000410000 */
[C---:B------:R-:W-:Y:S01]  /*2a50*/  FADD.FTZ R34, -R14.reuse, R7 ;  /* 0x000000070e227221 */ /* 0x040fe20000010100 */
[----:B0-----:R-:W-:Y:S01]  /*2a60*/  FADD.FTZ R32, R33, R32 ;  /* 0x0000002021207221 */ /* 0x001fe20000010000 */
[----:B-1----:R-:W-:Y:S01]  /*2a70*/  IABS R22, R29 ;  /* 0x0000001d00167213 */ /* 0x002fe20000000000 */
[----:B------:R-:W-:Y:S01]  /*2a80*/  FADD.FTZ R33, -R14, R2 ;  /* 0x000000020e217221 */ /* 0x000fe20000010100 */
[----:B------:R-:W-:Y:S02]  /*2a90*/  FMUL.FTZ R34, R34, 1.4426950216293334961 ;  /* 0x3fb8aa3b22227820 */ /* 0x000fe40000410000 */
[----:B------:R-:W0:Y:S01]  /*2aa0*/  MUFU.EX2 R39, R39 ;  /* 0x0000002700277308 */ /* 0x000e220000000800 */
[----:B------:R-:W-:Y:S01]  /*2ab0*/  USHF.R.S32.HI UR4, URZ, 0x1f, UR21 ;  /* 0x0000001fff047899 */ /* 0x000fe20008011415 */
[----:B--2---:R-:W-:Y:S01]  /*2ac0*/  FADD.FTZ R31, R32, R31 ;  /* 0x0000001f201f7221 */ /* 0x004fe20000010000 */
[----:B------:R-:W-:Y:S01]  /*2ad0*/  FMUL.FTZ R33, R33, 1.4426950216293334961 ;  /* 0x3fb8aa3b21217820 */ /* 0x000fe20000410000 */
[----:B------:R-:W-:-:S04]  /*2ae0*/  FADD.FTZ R32, -R14, R5 ;  /* 0x000000050e207221 */ /* 0x000fc80000010100 */
[----:B------:R-:W1:Y:S01]  /*2af0*/  MUFU.EX2 R38, R38 ;  /* 0x0000002600267308 */ /* 0x000e620000000800 */
[----:B------:R-:W-:Y:S01]  /*2b00*/  ULOP3.LUT UR4, UR4, 0x1, URZ, 0xfc, !UPT ;  /* 0x0000000104047892 */ /* 0x000fe2000f8efcff */
[----:B---3--:R-:W-:Y:S01]  /*2b10*/  FADD.FTZ R42, R31, R42 ;  /* 0x0000002a1f2a7221 */ /* 0x008fe20000010000 */
[----:B------:R-:W-:Y:S01]  /*2b20*/  FMUL.FTZ R32, R32, 1.4426950216293334961 ;  /* 0x3fb8aa3b20207820 */ /* 0x000fe20000410000 */
[----:B------:R-:W-:-:S04]  /*2b30*/  FADD.FTZ R31, -R14, R3 ;  /* 0x000000030e1f7221 */ /* 0x000fc80000010100 */
[----:B------:R-:W-:Y:S01]  /*2b40*/  I2F.RP R0, R22 ;  /* 0x0000001600007306 */ /* 0x000fe20000209400 */
[----:B------:R-:W-:Y:S02]  /*2b50*/  IMAD R20, R28, UR4, RZ ;  /* 0x000000041c147c24 */ /* 0x000fe4000f8e02ff */
[----:B------:R-:W-:-:S05]  /*2b60*/  FMUL.FTZ R31, R31, 1.4426950216293334961 ;  /* 0x3fb8aa3b1f1f7820 */ /* 0x000fca0000410000 */
[----:B------:R-:W2:Y:S01]  /*2b70*/  MUFU.EX2 R34, R34 ;  /* 0x0000002200227308 */ /* 0x000ea20000000800 */
[----:B0-----:R-:W-:-:S07]  /*2b80*/  FADD.FTZ R39, R42, R39 ;  /* 0x000000272a277221 */ /* 0x001fce0000010000 */
[----:B------:R-:W0:Y:S01]  /*2b90*/  MUFU.EX2 R33, R33 ;  /* 0x0000002100217308 */ /* 0x000e220000000800 */
[----:B------:R-:W-:Y:S01]  /*2ba0*/  IABS R30, R20 ;  /* 0x00000014001e7213 */ /* 0x000fe20000000000 */
[----:B-1----:R-:W-:Y:S01]  /*2bb0*/  FADD.FTZ R39, R39, R38 ;  /* 0x0000002627277221 */ /* 0x002fe20000010000 */
[----:B------:R-:W1:Y:S05]  /*2bc0*/  LDCU UR4, c[0x0][0x430] ;  /* 0x00008600ff0477ac */ /* 0x000e6a0008000800 */
[----:B------:R-:W3:Y:S01]  /*2bd0*/  MUFU.EX2 R32, R32 ;  /* 0x0000002000207308 */ /* 0x000ee20000000800 */
[----:B--2---:R-:W-:-:S07]  /*2be0*/  FADD.FTZ R34, R39, R34 ;  /* 0x0000002227227221 */ /* 0x004fce0000010000 */
[----:B------:R-:W2:Y:S08]  /*2bf0*/  MUFU.EX2 R31, R31 ;  /* 0x0000001f001f7308 */ /* 0x000eb00000000800 */
[----:B------:R-:W4:Y:S01]  /*2c00*/  MUFU.RCP R0, R0 ;  /* 0x0000000000007308 */ /* 0x000f220000001000 */
[----:B0-----:R-:W-:-:S07]  /*2c10*/  FADD.FTZ R33, R34, R33 ;  /* 0x0000002122217221 */ /* 0x001fce0000010000 */
[----:B------:R-:W0:Y:S01]  /*2c20*/  I2F.RP R40, R30 ;  /* 0x0000001e00287306 */ /* 0x000e220000209400 */
[----:B---3--:R-:W-:-:S04]  /*2c30*/  FADD.FTZ R34, R33, R32 ;  /* 0x0000002021227221 */ /* 0x008fc80000010000 */
[----:B--2---:R-:W-:Y:S01]  /*2c40*/  FADD.FTZ R32, R34, R31 ;  /* 0x0000001f22207221 */ /* 0x004fe20000010000 */
[----:B----4-:R-:W-:-:S04]  /*2c50*/  VIADD R0, R0, 0xffffffe ;  /* 0x0ffffffe00007836 */ /* 0x010fc80000000000 */
[----:B------:R-:W2:Y:S01]  /*2c60*/  SHFL.BFLY PT, R31, R32, 0x4, 0x1f ;  /* 0x0c801f00201f7f89 */ /* 0x000ea200000e0000 */
[----:B0-----:R-:W0:Y:S08]  /*2c70*/  MUFU.RCP R40, R40 ;  /* 0x0000002800287308 */ /* 0x001e300000001000 */
[----:B------:R-:W3:Y:S01]  /*2c80*/  F2I.FTZ.U32.TRUNC.NTZ R39, R0 ;  /* 0x0000000000277305 */ /* 0x000ee2000021f000 */
[----:B------:R-:W-:Y:S01]  /*2c90*/  HFMA2 R38, -RZ, RZ, 0, 0 ;  /* 0x00000000ff267431 */ /* 0x000fe200000001ff */
[----:B0-----:R-:W-:-:S06]  /*2ca0*/  IADD3 R40, PT, PT, R40, 0xffffffe, RZ ;  /* 0x0ffffffe28287810 */ /* 0x001fcc0007ffe0ff */
[----:B------:R-:W0:Y:S01]  /*2cb0*/  F2I.FTZ.U32.TRUNC.NTZ R41, R40 ;  /* 0x0000002800297305 */ /* 0x000e22000021f000 */
[----:B---3--:R-:W-:-:S04]  /*2cc0*/  IMAD.MOV R33, RZ, RZ, -R39 ;  /* 0x000000ffff217224 */ /* 0x008fc800078e0a27 */
[----:B------:R-:W-:-:S04]  /*2cd0*/  IMAD R33, R33, R22, RZ ;  /* 0x0000001621217224 */ /* 0x000fc800078e02ff */
[----:B------:R-:W-:-:S04]  /*2ce0*/  IMAD.HI.U32 R38, R39, R33, R38 ;  /* 0x0000002127267227 */ /* 0x000fc800078e0026 */
[----:B--2---:R-:W-:-:S05]  /*2cf0*/  FADD.FTZ R39, R32, R31 ;  /* 0x0000001f20277221 */ /* 0x004fca0000010000 */
[----:B------:R-:W2:Y:S01]  /*2d00*/  SHFL.BFLY PT, R34, R39, 0x2, 0x1f ;  /* 0x0c401f0027227f89 */ /* 0x000ea200000e0000 */
[----:B0-----:R-:W-:Y:S01]  /*2d10*/  IMAD.MOV R0, RZ, RZ, -R41 ;  /* 0x000000ffff007224 */ /* 0x001fe200078e0a29 */
[----:B------:R-:W-:-:S03]  /*2d20*/  MOV R40, RZ ;  /* 0x000000ff00287202 */ /* 0x000fc60000000f00 */
[----:B------:R-:W-:Y:S02]  /*2d30*/  IMAD R33, R0, R30, RZ ;  /* 0x0000001e00217224 */ /* 0x000fe400078e02ff */
[----:B------:R-:W-:Y:S01]  /*2d40*/  VIADD R0, R30, UR17 ;  /* 0x000000111e007c36 */ /* 0x000fe20008000000 */
[----:B------:R-:W-:Y:S01]  /*2d50*/  IABS R32, R20 ;  /* 0x0000001400207213 */ /* 0x000fe20000000000 */
[----:B------:R-:W-:-:S03]  /*2d60*/  IMAD.HI.U32 R40, R41, R33, R40 ;  /* 0x0000002129287227 */ /* 0x000fc600078e0028 */
[----:B------:R-:W-:Y:S02]  /*2d70*/  IABS R33, R0 ;  /* 0x0000000000217213 */ /* 0x000fe40000000000 */
[----:B------:R-:W-:-:S03]  /*2d80*/  IADD3 R32, PT, PT, RZ, -R32, RZ ;  /* 0x80000020ff207210 */ /* 0x000fc60007ffe0ff */
[----:B------:R-:W-:-:S04]  /*2d90*/  IMAD.HI.U32 R40, R40, R33, RZ ;  /* 0x0000002128287227 */ /* 0x000fc800078e00ff */
[----:B------:R-:W-:-:S04]  /*2da0*/  IMAD.HI.U32 R38, R38, R33, RZ ;  /* 0x0000002126267227 */ /* 0x000fc800078e00ff */
[--C-:B------:R-:W-:Y:S02]  /*2db0*/  IMAD R41, R40, R32, R33.reuse ;  /* 0x0000002028297224 */ /* 0x100fe400078e0221 */
[----:B--2---:R-:W-:Y:S01]  /*2dc0*/  FADD.FTZ R39, R39, R34 ;  /* 0x0000002227277221 */ /* 0x004fe20000010000 */
[----:B------:R-:W-:Y:S02]  /*2dd0*/  IMAD.MOV R31, RZ, RZ, -R38 ;  /* 0x000000ffff1f7224 */ /* 0x000fe400078e0a26 */
[----:B------:R-:W-:Y:S02]  /*2de0*/  ISETP.GT.U32.AND P2, PT, R30, R41, PT ;  /* 0x000000291e00720c */ /* 0x000fe40003f44070 */
[C---:B------:R-:W-:Y:S01]  /*2df0*/  IMAD R31, R22.reuse, R31, R33 ;  /* 0x0000001f161f7224 */ /* 0x040fe200078e0221 */
[----:B------:R-:W0:Y:S04]  /*2e00*/  SHFL.BFLY PT, R32, R39, 0x1, 0x1f ;  /* 0x0c201f0027207f89 */ /* 0x000e2800000e0000 */
[----:B------:R-:W-:-:S06]  /*2e10*/  ISETP.GT.U32.AND P0, PT, R22, R31, PT ;  /* 0x0000001f1600720c */ /* 0x000fcc0003f04070 */
[----:B------:R-:W-:-:S04]  /*2e20*/  @!P2 IADD3 R41, PT, PT, R41, -R30, RZ ;  /* 0x8000001e2929a210 */ /* 0x000fc80007ffe0ff */
[----:B------:R-:W-:-:S03]  /*2e30*/  ISETP.GE.U32.AND P1, PT, R41, R30, PT ;  /* 0x0000001e2900720c */ /* 0x000fc60003f26070 */
[----:B------:R-:W-:Y:S01]  /*2e40*/  @!P0 IMAD.IADD R31, R31, 0x1, -R22 ;  /* 0x000000011f1f8824 */ /* 0x000fe200078e0a16 */
[----:B------:R-:W-:-:S04]  /*2e50*/  @!P2 IADD3 R40, PT, PT, R40, 0x1, RZ ;  /* 0x000000012828a810 */ /* 0x000fc80007ffe0ff */
[----:B------:R-:W-:Y:S02]  /*2e60*/  ISETP.GE.U32.AND P4, PT, R31, R22, PT ;  /* 0x000000161f00720c */ /* 0x000fe40003f86070 */
[C---:B------:R-:W-:Y:S01]  /*2e70*/  LOP3.LUT R22, R0.reuse, R30, RZ, 0x3c, !PT ;  /* 0x0000001e00167212 */ /* 0x040fe200078e3cff */
[----:B0-----:R-:W-:Y:S01]  /*2e80*/  FADD.FTZ R32, R39, R32 ;  /* 0x0000002027207221 */ /* 0x001fe20000010000 */
[----:B------:R-:W-:Y:S01]  /*2e90*/  LOP3.LUT R0, R0, R29, RZ, 0x3c, !PT ;  /* 0x0000001d00007212 */ /* 0x000fe200078e3cff */
[----:B------:R-:W-:Y:S01]  /*2ea0*/  @P1 VIADD R40, R40, 0x1 ;  /* 0x0000000128281836 */ /* 0x000fe20000000000 */
[----:B------:R-:W-:Y:S02]  /*2eb0*/  @!P0 IADD3 R38, PT, PT, R38, 0x1, RZ ;  /* 0x0000000126268810 */ /* 0x000fe40007ffe0ff */
[----:B------:R-:W-:Y:S02]  /*2ec0*/  FSETP.NE.FTZ.AND P1, PT, R32, RZ, PT ;  /* 0x000000ff2000720b */ /* 0x000fe40003f35000 */
[----:B------:R-:W-:-:S02]  /*2ed0*/  ISETP.GE.AND P2, PT, R0, RZ, PT ;  /* 0x000000ff0000720c */ /* 0x000fc40003f46270 */
[----:B------:R-:W-:Y:S02]  /*2ee0*/  ISETP.NE.AND P0, PT, R29, RZ, PT ;  /* 0x000000ff1d00720c */ /* 0x000fe40003f05270 */
[----:B------:R-:W-:Y:S02]  /*2ef0*/  ISETP.GE.AND P3, PT, R22, RZ, PT ;  /* 0x000000ff1600720c */ /* 0x000fe40003f66270 */
[----:B------:R-:W-:Y:S02]  /*2f00*/  ISETP.NE.AND P5, PT, R20, RZ, PT ;  /* 0x000000ff1400720c */ /* 0x000fe40003fa5270 */
[----:B------:R-:W-:-:S03]  /*2f10*/  @P4 IADD3 R38, PT, PT, R38, 0x1, RZ ;  /* 0x0000000126264810 */ /* 0x000fc60007ffe0ff */
[----:B------:R-:W0:Y:S02]  /*2f20*/  @P1 MUFU.LG2 R31, R32 ;  /* 0x00000020001f1308 */ /* 0x000e240000000c00 */
[----:B------:R-:W-:Y:S02]  /*2f30*/  @!P2 IMAD.MOV R38, RZ, RZ, -R38 ;  /* 0x000000ffff26a224 */ /* 0x000fe400078e0a26 */
[----:B------:R-:W-:Y:S02]  /*2f40*/  @!P0 LOP3.LUT R38, RZ, R29, RZ, 0x33, !PT ;  /* 0x0000001dff268212 */ /* 0x000fe400078e33ff */
[----:B------:R-:W-:Y:S01]  /*2f50*/  LOP3.LUT P0, RZ, R4, 0x387, RZ, 0xc0, !PT ;  /* 0x0000038704ff7812 */ /* 0x000fe2000780c0ff */
[----:B------:R-:W-:Y:S01]  /*2f60*/  @!P3 IMAD.MOV R40, RZ, RZ, -R40 ;  /* 0x000000ffff28b224 */ /* 0x000fe200078e0a28 */
[----:B------:R-:W-:Y:S02]  /*2f70*/  ISETP.NE.AND P3, PT, R28, RZ, PT ;  /* 0x000000ff1c00720c */ /* 0x000fe40003f65270 */
[----:B------:R-:W-:-:S02]  /*2f80*/  @!P5 LOP3.LUT R40, RZ, R30, RZ, 0x33, !PT ;  /* 0x0000001eff28d212 */ /* 0x000fc400078e33ff */
[----:B------:R-:W-:Y:S02]  /*2f90*/  SEL R28, RZ, 0x1, !P3 ;  /* 0x00000001ff1c7807 */ /* 0x000fe40005800000 */
[----:B------:R-:W-:Y:S02]  /*2fa0*/  SHF.R.S32.HI R39, RZ, 0x1f, R20 ;  /* 0x0000001fff277819 */ /* 0x000fe40000011414 */
[----:B------:R-:W-:Y:S02]  /*2fb0*/  ISETP.LT.U32.AND P2, PT, R26, R40, PT ;  /* 0x000000281a00720c */ /* 0x000fe40003f41070 */
[----:B------:R-:W-:Y:S01]  /*2fc0*/  SHF.R.S32.HI R33, RZ, 0x1f, R40 ;  /* 0x0000001fff217819 */ /* 0x000fe20000011428 */
[----:B-1----:R-:W-:Y:S01]  /*2fd0*/  IMAD R21, R21, UR4, RZ ;  /* 0x0000000415157c24 */ /* 0x002fe2000f8e02ff */
[----:B------:R-:W-:Y:S02]  /*2fe0*/  LOP3.LUT R28, R39, R28, RZ, 0xfc, !PT ;  /* 0x0000001c271c7212 */ /* 0x000fe400078efcff */
[----:B------:R-:W-:Y:S01]  /*2ff0*/  ISETP.LT.AND.EX P2, PT, R27, R33, PT, P2 ;  /* 0x000000211b00720c */ /* 0x000fe20003f41320 */
        /* <DEDUP_REMOVED lines=38> */
[----:B------:R-:W-:-:S04]  /*3260*/  IMAD R27, R27, R26, RZ ;  /* 0x0000001a1b1b7224 */ /* 0x000fc800078e02ff */
[----:B------:R-:W0:Y:S01]  /*3270*/  I2F.U32.RP R26, R27 ;  /* 0x0000001b001a7306 */ /* 0x000e220000209000 */
[----:B------:R-:W-:Y:S02]  /*3280*/  IADD3 R14, PT, PT, RZ, -R27, RZ ;  /* 0x8000001bff0e7210 */ /* 0x000fe40007ffe0ff */
[----:B------:R-:W-:-:S05]  /*3290*/  ISETP.NE.U32.AND P0, PT, R27, RZ, PT ;  /* 0x000000ff1b00720c */ /* 0x000fca0003f05070 */
[----:B0-----:R-:W0:Y:S02]  /*32a0*/  MUFU.RCP R30, R26 ;  /* 0x0000001a001e7308 */ /* 0x001e240000001000 */
[----:B0-----:R-:W-:-:S06]  /*32b0*/  IADD3 R30, PT, PT, R30, 0xffffffe, RZ ;  /* 0x0ffffffe1e1e7810 */ /* 0x001fcc0007ffe0ff */
[----:B------:R-:W0:Y:S02]  /*32c0*/  F2I.FTZ.U32.TRUNC.NTZ R31, R30 ;  /* 0x0000001e001f7305 */ /* 0x000e24000021f000 */
[----:B0-----:R-:W-:Y:S02]  /*32d0*/  IMAD R33, R14, R31, RZ ;  /* 0x0000001f0e217224 */ /* 0x001fe400078e02ff */
[----:B------:R-:W-:-:S04]  /*32e0*/  IMAD.MOV.U32 R30, RZ, RZ, RZ ;  /* 0x000000ffff1e7224 */ /* 0x000fc800078e00ff */
        /* <DEDUP_REMOVED lines=13> */
.L_x_288:
[----:B------:R-:W0:Y:S01]  /*33c0*/  S2R R27, SR_CTAID.X ;  /* 0x00000000001b7919 */ /* 0x000e220000002500 */
[----:B------:R-:W-:Y:S01]  /*33d0*/  MOV R31, RZ ;  /* 0x000000ff001f7202 */ /* 0x000fe20000000f00 */
[----:B------:R-:W-:Y:S01]  /*33e0*/  IMAD.MOV.U32 R32, RZ, RZ, R42 ;  /* 0x000000ffff207224 */ /* 0x000fe200078e002a */
[----:B------:R-:W-:Y:S01]  /*33f0*/  MOV R28, 0x3420 ;  /* 0x00003420001c7802 */ /* 0x000fe20000000f00 */
[----:B0-----:R-:W-:Y:S02]  /*3400*/  IMAD R40, R27, 0x10, R12 ;  /* 0x000000101b287824 */ /* 0x001fe400078e020c */
[----:B------:R-:W-:Y:S05]  /*3410*/  CALL.REL.NOINC `($__internal_7_$__cuda_sm20_div_s64) ;  /* 0x0000002c00d47944 */ /* 0x000fea0003c00000 */
[----:B------:R-:W-:Y:S02]  /*3420*/  IADD3 R31, PT, PT, -R14, RZ, RZ ;  /* 0x000000ff0e1f7210 */ /* 0x000fe40007ffe1ff */
[----:B------:R-:W-:-:S03]  /*3430*/  MOV R43, R27 ;  /* 0x0000001b002b7202 */ /* 0x000fc60000000f00 */
[----:B------:R-:W-:Y:S01]  /*3440*/  IMAD R40, R42, R31, R40 ;  /* 0x0000001f2a287224 */ /* 0x000fe200078e0228 */
[----:B------:R-:W-:-:S07]  /*3450*/  MOV R42, R14 ;  /* 0x0000000e002a7202 */ /* 0x000fce0000000f00 */
.L_x_289:
        /* <DEDUP_REMOVED lines=23> */
[----:B------:R-:W-:-:S04]  /*35d0*/  IMAD R17, R17, R44, RZ ;  /* 0x0000002c11117224 */ /* 0x000fc800078e02ff */
[----:B------:R-:W-:Y:S02]  /*35e0*/  IMAD R17, R45, R30, R17 ;  /* 0x0000001e2d117224 */ /* 0x000fe400078e0211 */
[-C--:B------:R-:W-:Y:S02]  /*35f0*/  @!P1 IADD3 R27, PT, PT, R27, -R28.reuse, RZ ;  /* 0x8000001c1b1b9210 */ /* 0x080fe40007ffe0ff */
[----:B------:R-:W-:Y:S01]  /*3600*/  @!P1 IADD3 R14, PT, PT, R14, 0x1, RZ ;  /* 0x000000010e0e9810 */ /* 0x000fe20007ffe0ff */
[----:B------:R-:W-:Y:S01]  /*3610*/  IMAD.IADD R30, R47, 0x1, R17 ;  /* 0x000000012f1e7824 */ /* 0x000fe200078e0211 */
[----:B------:R-:W-:Y:S02]  /*3620*/  ISETP.GE.U32.AND P2, PT, R27, R28, PT ;  /* 0x0000001c1b00720c */ /* 0x000fe40003f46070 */
[----:B------:R-:W-:-:S11]  /*3630*/  ISETP.NE.AND P1, PT, RZ, UR18, PT ;  /* 0x00000012ff007c0c */ /* 0x000fd6000bf25270 */
        /* <DEDUP_REMOVED lines=30> */
.L_x_291:
[----:B------:R-:W-:Y:S01]  /*3820*/  IMAD.MOV.U32 R40, RZ, RZ, R42 ;  /* 0x000000ffff287224 */ /* 0x000fe200078e002a */
[----:B------:R-:W-:Y:S01]  /*3830*/  MOV R31, R43 ;  /* 0x0000002b001f7202 */ /* 0x000fe20000000f00 */
[----:B------:R-:W-:Y:S01]  /*3840*/  IMAD.MOV.U32 R32, RZ, RZ, R46 ;  /* 0x000000ffff207224 */ /* 0x000fe200078e002e */
[----:B------:R-:W-:Y:S02]  /*3850*/  MOV R28, 0x3870 ;  /* 0x00003870001c7802 */ /* 0x000fe40000000f00 */
[----:B------:R-:W-:Y:S05]  /*3860*/  CALL.REL.NOINC `($__internal_7_$__cuda_sm20_div_s64) ;  /* 0x0000002800c07944 */ /* 0x000fea0003c00000 */
[----:B------:R-:W-:-:S05]  /*3870*/  IADD3 R27, PT, PT, -R14, RZ, RZ ;  /* 0x000000ff0e1b7210 */ /* 0x000fca0007ffe1ff */
[----:B------:R-:W-:Y:S02]  /*3880*/  IMAD R42, R27, R46, R42 ;  /* 0x0000002e1b2a7224 */ /* 0x000fe400078e022a */
.L_x_292:
[----:B------:R-:W-:Y:S05]  /*3890*/  BSYNC.RECONVERGENT B0 ;  /* 0x0000000000007941 */ /* 0x000fea0003800200 */
.L_x_290:
        /* <DEDUP_REMOVED lines=9> */
[----:B0-----:R-:W-:-:S07]  /*3930*/  UISETP.NE.AND UP0, UPT, UR8, URZ, UPT ;  /* 0x000000ff0800728c */ /* 0x001fce000bf05270 */
[----:B-1----:R-:W0:Y:S01]  /*3940*/  MUFU.RCP R26, R26 ;  /* 0x0000001a001a7308 */ /* 0x002e220000001000 */
[----:B--2---:R-:W-:Y:S02]  /*3950*/  USEL UR8, UR5, 0x1, !UP0 ;  /* 0x0000000105087887 */ /* 0x004fe4000c000000 */
[----:B------:R-:W-:-:S05]  /*3960*/  USEL UR9, UR4, 0x1, UP0 ;  /* 0x0000000104097887 */ /* 0x000fca0008000000 */
[----:B------:R-:W1:Y:S01]  /*3970*/  I2F.U32.RP R32, R27 ;  /* 0x0000001b00207306 */ /* 0x000e620000209000 */
[----:B------:R-:W-:Y:S02]  /*3980*/  UIMAD UR4, UR5, UR4, URZ ;  /* 0x00000004050472a4 */ /* 0x000fe4000f8e02ff */
[----:B------:R-:W-:-:S05]  /*3990*/  UIMAD UR5, UR9, UR5, URZ ;  /* 0x00000005090572a4 */ /* 0x000fca000f8e02ff */
[----:B---3--:R2:W3:Y:S01]  /*39a0*/  MUFU.RCP R44, R28 ;  /* 0x0000001c002c7308 */ /* 0x0084e20000001000 */
[----:B0-----:R-:W-:-:S07]  /*39b0*/  VIADD R33, R26, 0xffffffe ;  /* 0x0ffffffe1a217836 */ /* 0x001fce0000000000 */
[----:B-1----:R-:W0:Y:S08]  /*39c0*/  MUFU.RCP R40, R32 ;  /* 0x0000002000287308 */ /* 0x002e300000001000 */
[----:B------:R-:W1:Y:S01]  /*39d0*/  F2I.FTZ.U32.TRUNC.NTZ R33, R33 ;  /* 0x0000002100217305 */ /* 0x000e62000021f000 */
[----:B--2---:R-:W-:Y:S01]  /*39e0*/  IABS R28, R22 ;  /* 0x00000016001c7213 */ /* 0x004fe20000000000 */
[----:B---3--:R-:W-:-:S06]  /*39f0*/  VIADD R44, R44, 0xffffffe ;  /* 0x0ffffffe2c2c7836 */ /* 0x008fcc0000000000 */
[----:B------:R-:W2:Y:S01]  /*3a00*/  I2F.U32.RP R39, R28 ;  /* 0x0000001c00277306 */ /* 0x000ea20000209000 */
[----:B0-----:R-:W-:Y:S01]  /*3a10*/  IADD3 R40, PT, PT, R40, 0xffffffe, RZ ;  /* 0x0ffffffe28287810 */ /* 0x001fe20007ffe0ff */
[----:B------:R-:W-:Y:S02]  /*3a20*/  IMAD.MOV.U32 R32, RZ, RZ, RZ ;  /* 0x000000ffff207224 */ /* 0x000fe400078e00ff */
[----:B-1----:R-:W-:-:S04]  /*3a30*/  IMAD.MOV R26, RZ, RZ, -R33 ;  /* 0x000000ffff1a7224 */ /* 0x002fc800078e0a21 */
[----:B------:R0:W1:Y:S01]  /*3a40*/  F2I.FTZ.U32.TRUNC.NTZ R45, R44 ;  /* 0x0000002c002d7305 */ /* 0x000062000021f000 */
[----:B------:R-:W-:-:S04]  /*3a50*/  IMAD R31, R26, R38, RZ ;  /* 0x000000261a1f7224 */ /* 0x000fc800078e02ff */
[----:B------:R-:W-:-:S03]  /*3a60*/  IMAD.HI.U32 R31, R33, R31, R32 ;  /* 0x0000001f211f7227 */ /* 0x000fc600078e0020 */
[----:B------:R-:W3:Y:S01]  /*3a70*/  F2I.FTZ.U32.TRUNC.NTZ R41, R40 ;  /* 0x0000002800297305 */ /* 0x000ee2000021f000 */
[----:B------:R-:W-:Y:S02]  /*3a80*/  IABS R32, R25 ;  /* 0x0000001900207213 */ /* 0x000fe40000000000 */
[----:B------:R-:W-:-:S04]  /*3a90*/  IMAD.HI.U32 R31, R31, R34, RZ ;  /* 0x000000221f1f7227 */ /* 0x000fc800078e00ff */
[----:B0-----:R-:W-:Y:S01]  /*3aa0*/  HFMA2 R44, -RZ, RZ, 0, 0 ;  /* 0x00000000ff2c7431 */ /* 0x001fe200000001ff */
[----:B--2---:R-:W0:Y:S01]  /*3ab0*/  MUFU.RCP R39, R39 ;  /* 0x0000002700277308 */ /* 0x004e220000001000 */
[----:B-1----:R-:W-:Y:S02]  /*3ac0*/  IMAD.MOV R33, RZ, RZ, -R45 ;  /* 0x000000ffff217224 */ /* 0x002fe400078e0a2d */
[----:B------:R-:W-:Y:S02]  /*3ad0*/  IMAD.MOV R32, RZ, RZ, -R32 ;  /* 0x000000ffff207224 */ /* 0x000fe400078e0a20 */
[----:B------:R-:W-:Y:S02]  /*3ae0*/  IMAD R33, R33, R30, RZ ;  /* 0x0000001e21217224 */ /* 0x000fe400078e02ff */
[----:B---3--:R-:W-:Y:S01]  /*3af0*/  IMAD.MOV R26, RZ, RZ, -R41 ;  /* 0x000000ffff1a7224 */ /* 0x008fe200078e0a29 */
[----:B------:R-:W-:Y:S01]  /*3b00*/  MOV R40, RZ ;  /* 0x000000ff00287202 */ /* 0x000fe20000000f00 */
[----:B------:R-:W-:-:S04]  /*3b10*/  IMAD.HI.U32 R33, R45, R33, R44 ;  /* 0x000000212d217227 */ /* 0x000fc800078e002c */
[----:B------:R-:W-:Y:S01]  /*3b20*/  IMAD R45, R26, R27, RZ ;  /* 0x0000001b1a2d7224 */ /* 0x000fe200078e02ff */
[----:B------:R-:W-:Y:S01]  /*3b30*/  IABS R26, R29 ;  /* 0x0000001d001a7213 */ /* 0x000fe20000000000 */
[----:B------:R-:W-:Y:S02]  /*3b40*/  IMAD R43, R31, R32, R34 ;  /* 0x000000201f2b7224 */ /* 0x000fe400078e0222 */
[----:B------:R-:W-:Y:S01]  /*3b50*/  IMAD.HI.U32 R34, R41, R45, R40 ;  /* 0x0000002d29227227 */ /* 0x000fe200078e0028 */
[----:B------:R-:W-:Y:S02]  /*3b60*/  IABS R45, R14 ;  /* 0x0000000e002d7213 */ /* 0x000fe40000000000 */
[----:B------:R-:W-:Y:S01]  /*3b70*/  ISETP.GT.U32.AND P4, PT, R38, R43, PT ;  /* 0x0000002b2600720c */ /* 0x000fe20003f84070 */
[----:B0-----:R-:W-:Y:S02]  /*3b80*/  VIADD R40, R39, 0xffffffe ;  /* 0x0ffffffe27287836 */ /* 0x001fe40000000000 */
[----:B------:R-:W-:-:S02]  /*3b90*/  IMAD.HI.U32 R34, R34, R45, RZ ;  /* 0x0000002d22227227 */ /* 0x000fc400078e00ff */
[----:B------:R-:W0:Y:S08]  /*3ba0*/  F2I.FTZ.U32.TRUNC.NTZ R41, R40 ;  /* 0x0000002800297305 */ /* 0x000e30000021f000 */
[----:B------:R-:W-:Y:S02]  /*3bb0*/  @!P4 IMAD.IADD R43, R43, 0x1, -R38 ;  /* 0x000000012b2bc824 */ /* 0x000fe400078e0a26 */
[----:B------:R-:W-:Y:S01]  /*3bc0*/  @!P4 VIADD R31, R31, 0x1 ;  /* 0x000000011f1fc836 */ /* 0x000fe20000000000 */
[----:B------:R-:W-:-:S02]  /*3bd0*/  ISETP.NE.AND P4, PT, R25, RZ, PT ;  /* 0x000000ff1900720c */ /* 0x000fc40003f85270 */
[----:B------:R-:W-:Y:S01]  /*3be0*/  ISETP.GE.U32.AND P0, PT, R43, R38, PT ;  /* 0x000000262b00720c */ /* 0x000fe20003f06070 */
[----:B0-----:R-:W-:Y:S01]  /*3bf0*/  IMAD.MOV R39, RZ, RZ, -R41 ;  /* 0x000000ffff277224 */ /* 0x001fe200078e0a29 */
[----:B------:R-:W-:Y:S01]  /*3c00*/  IABS R43, R23 ;  /* 0x00000017002b7213 */ /* 0x000fe20000000000 */
[----:B------:R-:W-:Y:S02]  /*3c10*/  IMAD.MOV.U32 R40, RZ, RZ, RZ ;  /* 0x000000ffff287224 */ /* 0x000fe400078e00ff */
[----:B------:R-:W-:Y:S01]  /*3c20*/  IMAD R39, R39, R28, RZ ;  /* 0x0000001c27277224 */ /* 0x000fe200078e02ff */
[----:B------:R-:W-:-:S03]  /*3c30*/  IADD3 R43, PT, PT, RZ, -R43, RZ ;  /* 0x8000002bff2b7210 */ /* 0x000fc60007ffe0ff */
[----:B------:R-:W-:Y:S02]  /*3c40*/  IMAD.HI.U32 R32, R41, R39, R40 ;  /* 0x0000002729207227 */ /* 0x000fe400078e0028 */
[----:B------:R-:W0:Y:S02]  /*3c50*/  I2F.U32.RP R39, R26 ;  /* 0x0000001a00277306 */ /* 0x000e240000209000 */
[----:B------:R-:W-:Y:S02]  /*3c60*/  IMAD R38, R34, R43, R45 ;  /* 0x0000002b22267224 */ /* 0x000fe400078e022d */
[----:B------:R-:W-:-:S03]  /*3c70*/  @P0 VIADD R31, R31, 0x1 ;  /* 0x000000011f1f0836 */ /* 0x000fc60000000000 */
[----:B------:R-:W-:Y:S01]  /*3c80*/  ISETP.GT.U32.AND P1, PT, R27, R38, PT ;  /* 0x000000261b00720c */ /* 0x000fe20003f24070 */
[----:B0-----:R-:W0:-:S12]  /*3c90*/  MUFU.RCP R39, R39 ;  /* 0x0000002700277308 */ /* 0x001e180000001000 */
[-C--:B------:R-:W-:Y:S02]  /*3ca0*/  @!P1 IADD3 R38, PT, PT, R38, -R27.reuse, RZ ;  /* 0x8000001b26269210 */ /* 0x080fe40007ffe0ff */
[----:B------:R-:W-:Y:S02]  /*3cb0*/  @!P1 IADD3 R34, PT, PT, R34, 0x1, RZ ;  /* 0x0000000122229810 */ /* 0x000fe40007ffe0ff */
[----:B------:R-:W-:Y:S02]  /*3cc0*/  ISETP.GE.U32.AND P3, PT, R38, R27, PT ;  /* 0x0000001b2600720c */ /* 0x000fe40003f66070 */
[----:B------:R-:W-:Y:S02]  /*3cd0*/  LOP3.LUT R27, R42, R25, RZ, 0x3c, !PT ;  /* 0x000000192a1b7212 */ /* 0x000fe400078e3cff */
[----:B------:R-:W-:Y:S02]  /*3ce0*/  ISETP.NE.AND P1, PT, R23, RZ, PT ;  /* 0x000000ff1700720c */ /* 0x000fe40003f25270 */
[----:B------:R-:W-:-:S02]  /*3cf0*/  ISETP.GE.AND P2, PT, R27, RZ, PT ;  /* 0x000000ff1b00720c */ /* 0x000fc40003f46270 */
[----:B------:R-:W-:Y:S02]  /*3d00*/  LOP3.LUT R27, R14, R23, RZ, 0x3c, !PT ;  /* 0x000000170e1b7212 */ /* 0x000fe400078e3cff */
[----:B0-----:R-:W-:Y:S02]  /*3d10*/  IADD3 R39, PT, PT, R39, 0xffffffe, RZ ;  /* 0x0ffffffe27277810 */ /* 0x001fe40007ffe0ff */
[----:B------:R-:W-:Y:S01]  /*3d20*/  ISETP.GE.AND P0, PT, R27, RZ, PT ;  /* 0x000000ff1b00720c */ /* 0x000fe20003f06270 */
[----:B------:R-:W-:Y:S01]  /*3d30*/  @P3 VIADD R34, R34, 0x1 ;  /* 0x0000000122223836 */ /* 0x000fe20000000000 */
[----:B------:R-:W-:Y:S02]  /*3d40*/  IABS R38, R24 ;  /* 0x0000001800267213 */ /* 0x000fe40000000000 */
[----:B------:R-:W0:Y:S01]  /*3d50*/  F2I.FTZ.U32.TRUNC.NTZ R39, R39 ;  /* 0x0000002700277305 */ /* 0x000e22000021f000 */
[----:B------:R-:W-:Y:S02]  /*3d60*/  IMAD.MOV.U32 R27, RZ, RZ, R34 ;  /* 0x000000ffff1b7224 */ /* 0x000fe400078e0022 */
[----:B------:R-:W-:Y:S01]  /*3d70*/  @!P2 IMAD.MOV R31, RZ, RZ, -R31 ;  /* 0x000000ffff1fa224 */ /* 0x000fe200078e0a1f */
[----:B------:R-:W-:Y:S01]  /*3d80*/  @!P4 LOP3.LUT R31, RZ, R25, RZ, 0x33, !PT ;  /* 0x00000019ff1fc212 */ /* 0x000fe200078e33ff */
[----:B------:R-:W-:-:S03]  /*3d90*/  IMAD.MOV R38, RZ, RZ, -R38 ;  /* 0x000000ffff267224 */ /* 0x000fc600078e0a26 */
[----:B------:R-:W-:Y:S01]  /*3da0*/  IABS R40, R31 ;  /* 0x0000001f00287213 */ /* 0x000fe20000000000 */
[----:B------:R-:W-:Y:S01]  /*3db0*/  IMAD.MOV R34, RZ, RZ, -R31 ;  /* 0x000000ffff227224 */ /* 0x000fe200078e0a1f */
[----:B------:R-:W-:Y:S02]  /*3dc0*/  @!P0 IADD3 R27, PT, PT, -R27, RZ, RZ ;  /* 0x000000ff1b1b8210 */ /* 0x000fe40007ffe1ff */
[----:B------:R-:W-:Y:S01]  /*3dd0*/  @!P1 LOP3.LUT R27, RZ, R23, RZ, 0x33, !PT ;  /* 0x00000017ff1b9212 */ /* 0x000fe200078e33ff */
[----:B------:R-:W-:Y:S01]  /*3de0*/  IMAD R42, R25, R34, R42 ;  /* 0x00000022192a7224 */ /* 0x000fe200078e022a */
[----:B------:R-:W-:Y:S01]  /*3df0*/  IABS R34, R22 ;  /* 0x0000001600227213 */ /* 0x000fe20000000000 */
[----:B------:R-:W-:Y:S01]  /*3e00*/  IMAD.HI.U32 R33, R33, R40, RZ ;  /* 0x0000002821217227 */ /* 0x000fe200078e00ff */
[----:B------:R-:W-:Y:S02]  /*3e10*/  IABS R41, R27 ;  /* 0x0000001b00297213 */ /* 0x000fe40000000000 */
[----:B0-----:R-:W-:Y:S01]  /*3e20*/  IADD3 R25, PT, PT, RZ, -R39, RZ ;  /* 0x80000027ff197210 */ /* 0x001fe20007ffe0ff */
[----:B------:R-:W-:-:S02]  /*3e30*/  IMAD R43, R33, R38, R40 ;  /* 0x00000026212b7224 */ /* 0x000fc400078e0228 */
[----:B------:R-:W-:Y:S02]  /*3e40*/  IMAD.MOV R34, RZ, RZ, -R34 ;  /* 0x000000ffff227224 */ /* 0x000fe400078e0a22 */
[----:B------:R-:W-:Y:S01]  /*3e50*/  IMAD.HI.U32 R32, R32, R41, RZ ;  /* 0x0000002920207227 */ /* 0x000fe200078e00ff */
[----:B------:R-:W-:-:S03]  /*3e60*/  ISETP.GT.U32.AND P3, PT, R30, R43, PT ;  /* 0x0000002b1e00720c */ /* 0x000fc60003f64070 */
[----:B------:R-:W-:Y:S02]  /*3e70*/  IMAD R25, R25, R26, RZ ;  /* 0x0000001a19197224 */ /* 0x000fe400078e02ff */
[----:B------:R-:W-:Y:S02]  /*3e80*/  IMAD.MOV.U32 R38, RZ, RZ, RZ ;  /* 0x000000ffff267224 */ /* 0x000fe400078e00ff */
[----:B------:R-:W-:Y:S01]  /*3e90*/  IMAD R41, R32, R34, R41 ;  /* 0x0000002220297224 */ /* 0x000fe200078e0229 */
[----:B------:R-:W-:Y:S01]  /*3ea0*/  IABS R34, R18 ;  /* 0x0000001200227213 */ /* 0x000fe20000000000 */
[----:B------:R-:W-:Y:S01]  /*3eb0*/  IMAD.HI.U32 R39, R39, R25, R38 ;  /* 0x0000001927277227 */ /* 0x000fe200078e0026 */
[----:B------:R-:W-:Y:S02]  /*3ec0*/  IABS R25, R29 ;  /* 0x0000001d00197213 */ /* 0x000fe40000000000 */
[----:B------:R-:W-:Y:S01]  /*3ed0*/  ISETP.GT.U32.AND P1, PT, R28, R41, PT ;  /* 0x000000291c00720c */ /* 0x000fe20003f24070 */
[----:B------:R-:W-:Y:S01]  /*3ee0*/  @!P3 VIADD R33, R33, 0x1 ;  /* 0x000000012121b836 */ /* 0x000fe20000000000 */
[----:B------:R-:W-:Y:S01]  /*3ef0*/  @!P3 IADD3 R43, PT, PT, R43, -R30, RZ ;  /* 0x8000001e2b2bb210 */ /* 0x000fe20007ffe0ff */
[----:B------:R-:W-:-:S02]  /*3f00*/  IMAD.MOV R25, RZ, RZ, -R25 ;  /* 0x000000ffff197224 */ /* 0x000fc400078e0a19 */
[----:B------:R-:W-:Y:S01]  /*3f10*/  IMAD.HI.U32 R39, R39, R34, RZ ;  /* 0x0000002227277227 */ /* 0x000fe200078e00ff */
[----:B------:R-:W-:-:S03]  /*3f20*/  ISETP.GE.U32.AND P6, PT, R43, R30, PT ;  /* 0x0000001e2b00720c */ /* 0x000fc60003fc6070 */
[----:B------:R-:W-:Y:S02]  /*3f30*/  IMAD R25, R39, R25, R34 ;  /* 0x0000001927197224 */ /* 0x000fe400078e0222 */
[----:B------:R-:W-:-:S03]  /*3f40*/  IMAD.WIDE R42, R42, UR5, RZ ;  /* 0x000000052a2a7c25 */ /* 0x000fc6000f8e02ff */
[----:B------:R-:W-:Y:S01]  /*3f50*/  ISETP.GT.U32.AND P0, PT, R26, R25, PT ;  /* 0x000000191a00720c */ /* 0x000fe20003f04070 */
[----:B------:R-:W-:Y:S02]  /*3f60*/  @!P1 IMAD.IADD R41, R41, 0x1, -R28 ;  /* 0x0000000129299824 */ /* 0x000fe400078e0a1c */
[----:B------:R-:W-:Y:S01]  /*3f70*/  @!P1 VIADD R32, R32, 0x1 ;  /* 0x0000000120209836 */ /* 0x000fe20000000000 */
[----:B------:R-:W-:Y:S02]  /*3f80*/  ISETP.NE.AND P1, PT, R22, RZ, PT ;  /* 0x000000ff1600720c */ /* 0x000fe40003f25270 */
[----:B------:R-:W-:-:S07]  /*3f90*/  @P6 IADD3 R33, PT, PT, R33, 0x1, RZ ;  /* 0x0000000121216810 */ /* 0x000fce0007ffe0ff */
[-C--:B------:R-:W-:Y:S01]  /*3fa0*/  @!P0 IADD3 R25, PT, PT, R25, -R26.reuse, RZ ;  /* 0x8000001a19198210 */ /* 0x080fe20007ffe0ff */
[----:B------:R-:W-:Y:S01]  /*3fb0*/  @!P0 VIADD R39, R39, 0x1 ;  /* 0x0000000127278836 */ /* 0x000fe20000000000 */
[----:B------:R-:W-:Y:S02]  /*3fc0*/  ISETP.NE.AND P0, PT, R29, RZ, PT ;  /* 0x000000ff1d00720c */ /* 0x000fe40003f05270 */
[----:B------:R-:W-:Y:S02]  /*3fd0*/  ISETP.GE.U32.AND P4, PT, R25, R26, PT ;  /* 0x0000001a1900720c */ /* 0x000fe40003f86070 */
[----:B------:R-:W-:Y:S02]  /*3fe0*/  LOP3.LUT R25, R18, R29, RZ, 0x3c, !PT ;  /* 0x0000001d12197212 */ /* 0x000fe400078e3cff */
[----:B------:R-:W-:Y:S02]  /*3ff0*/  LOP3.LUT R26, R31, R24, RZ, 0x3c, !PT ;  /* 0x000000181f1a7212 */ /* 0x000fe400078e3cff */
[----:B------:R-:W-:-:S02]  /*4000*/  ISETP.GE.AND P2, PT, R25, RZ, PT ;  /* 0x000000ff1900720c */ /* 0x000fc40003f46270 */
[----:B------:R-:W-:-:S05]  /*4010*/  LOP3.LUT R25, R27, R22, RZ, 0x3c, !PT ;  /* 0x000000161b197212 */ /* 0x000fca00078e3cff */
[----:B------:R-:W-:Y:S01]  /*4020*/  @P4 VIADD R39, R39, 0x1 ;  /* 0x0000000127274836 */ /* 0x000fe20000000000 */
[----:B------:R-:W-:-:S05]  /*4030*/  ISETP.GE.U32.AND P4, PT, R41, R28, PT ;  /* 0x0000001c2900720c */ /* 0x000fca0003f86070 */
[----:B------:R-:W-:Y:S01]  /*4040*/  @!P2 IMAD.MOV R39, RZ, RZ, -R39 ;  /* 0x000000ffff27a224 */ /* 0x000fe200078e0a27 */
[----:B------:R-:W-:Y:S02]  /*4050*/  ISETP.GE.AND P2, PT, R26, RZ, PT ;  /* 0x000000ff1a00720c */ /* 0x000fe40003f46270 */
[----:B------:R-:W-:Y:S02]  /*4060*/  @!P0 LOP3.LUT R39, RZ, R29, RZ, 0x33, !PT ;  /* 0x0000001dff278212 */ /* 0x000fe400078e33ff */
[----:B------:R-:W-:-:S03]  /*4070*/  ISETP.GE.AND P0, PT, R25, RZ, PT ;  /* 0x000000ff1900720c */ /* 0x000fc60003f06270 */
[C---:B------:R-:W-:Y:S01]  /*4080*/  IMAD.WIDE R40, R39.reuse, UR8, RZ ;  /* 0x0000000827287c25 */ /* 0x040fe2000f8e02ff */
[----:B------:R-:W-:Y:S01]  /*4090*/  USHF.R.S32.HI UR8, URZ, 0x1f, UR9 ;  /* 0x0000001fff087899 */ /* 0x000fe20008011409 */
[----:B------:R-:W-:Y:S02]  /*40a0*/  IADD3 R39, PT, PT, -R39, RZ, RZ ;  /* 0x000000ff27277210 */ /* 0x000fe40007ffe1ff */
[----:B------:R-:W-:Y:S02]  /*40b0*/  @P4 VIADD R32, R32, 0x1 ;  /* 0x0000000120204836 */ /* 0x000fe40000000000 */
[----:B------:R-:W-:Y:S01]  /*40c0*/  @!P2 IMAD.MOV R33, RZ, RZ, -R33 ;  /* 0x000000ffff21a224 */ /* 0x000fe200078e0a21 */
[----:B------:R-:W-:Y:S01]  /*40d0*/  @!P5 LOP3.LUT R33, RZ, R24, RZ, 0x33, !PT ;  /* 0x00000018ff21d212 */ /* 0x000fe200078e33ff */
[----:B------:R-:W-:Y:S01]  /*40e0*/  IMAD.WIDE.U32 R40, R17, UR9, R40 ;  /* 0x0000000911287c25 */ /* 0x000fe2000f8e0028 */
[----:B------:R-:W-:Y:S01]  /*40f0*/  UIMAD UR9, UR21, UR9, URZ ;  /* 0x00000009150972a4 */ /* 0x000fe2000f8e02ff */
[----:B------:R-:W-:-:S02]  /*4100*/  @!P0 IADD3 R32, PT, PT, -R32, RZ, RZ ;  /* 0x000000ff20208210 */ /* 0x000fc40007ffe1ff */
[----:B------:R-:W-:Y:S01]  /*4110*/  @!P1 LOP3.LUT R32, RZ, R22, RZ, 0x33, !PT ;  /* 0x00000016ff209212 */ /* 0x000fe200078e33ff */
[----:B------:R-:W-:Y:S01]  /*4120*/  IMAD R41, R17, UR8, R41 ;  /* 0x0000000811297c24 */ /* 0x000fe2000f8e0229 */
[----:B------:R-:W-:Y:S01]  /*4130*/  UIMAD UR8, UR7, UR4, URZ ;  /* 0x00000004070872a4 */ /* 0x000fe2000f8e02ff */
[----:B------:R-:W-:Y:S01]  /*4140*/  IMAD R39, R29, R39, R18 ;  /* 0x000000271d277224 */ /* 0x000fe200078e0212 */
[----:B------:R-:W-:Y:S01]  /*4150*/  IADD3 R17, PT, PT, -R32, RZ, RZ ;  /* 0x000000ff20117210 */ /* 0x000fe20007ffe1ff */
[----:B------:R-:W-:Y:S02]  /*4160*/  IMAD.MOV R18, RZ, RZ, -R27 ;  /* 0x000000ffff127224 */ /* 0x000fe400078e0a1b */
[----:B------:R-:W-:Y:S02]  /*4170*/  IMAD.MOV R25, RZ, RZ, -R33 ;  /* 0x000000ffff197224 */ /* 0x000fe400078e0a21 */
[----:B------:R-:W-:Y:S01]  /*4180*/  IMAD.WIDE R40, R39, UR4, R40 ;  /* 0x0000000427287c25 */ /* 0x000fe2000f8e0228 */
[----:B------:R-:W0:Y:S03]  /*4190*/  LDCU.64 UR4, c[0x0][0x420] ;  /* 0x00008400ff0477ac */ /* 0x000e260008000a00 */
        /* <DEDUP_REMOVED lines=18> */
.L_x_287:
[----:B------:R-:W0:Y:S01]  /*42c0*/  LDC.64 R20, c[0x0][0x420] ;  /* 0x00010800ff147b82 */ /* 0x000e220000000a00 */
[----:B------:R-:W-:-:S05]  /*42d0*/  IADD3 R14, PT, PT, R12, UR19, RZ ;  /* 0x000000130c0e7c10 */ /* 0x000fca000fffe0ff */
[----:B0-----:R-:W-:-:S05]  /*42e0*/  IMAD.WIDE.U32 R20, R14, 0x4, R20 ;  /* 0x000000040e147825 */ /* 0x001fca00078e0014 */
[----:B------:R1:W-:Y:S02]  /*42f0*/  STG.E desc[UR10][R20.64], R0 ;  /* 0x0000000014007986 */ /* 0x0003e4000c10190a */
.L_x_286:
[----:B------:R-:W-:Y:S05]  /*4300*/  BSYNC.RECONVERGENT B1 ;  /* 0x0000000000017941 */ /* 0x000fea0003800200 */
.L_x_285:
[----:B------:R-:W2:Y:S01]  /*4310*/  LDCU UR7, c[0x0][0x534] ;  /* 0x0000a680ff0777ac */ /* 0x000ea20008000800 */
[----:B01----:R-:W-:Y:S01]  /*4320*/  LOP3.LUT R21, R4, 0x7, RZ, 0xc0, !PT ;  /* 0x0000000704157812 */ /* 0x003fe200078ec0ff */
[----:B------:R-:W0:Y:S01]  /*4330*/  S2R R14, SR_CgaCtaId ;  /* 0x00000000000e7919 */ /* 0x000e220000008800 */
[----:B------:R-:W-:Y:S01]  /*4340*/  MOV R23, 0x400 ;  /* 0x0000040000177802 */ /* 0x000fe20000000f00 */
[----:B------:R-:W1:Y:S01]  /*4350*/  S2UR UR6, SR_CTAID.X ;  /* 0x00000000000679c3 */ /* 0x000e620000002500 */
[C---:B------:R-:W-:Y:S02]  /*4360*/  LOP3.LUT R17, R21.reuse, 0x8, RZ, 0xfc, !PT ;  /* 0x0000000815117812 */ /* 0x040fe400078efcff */
[C---:B------:R-:W-:Y:S02]  /*4370*/  LOP3.LUT R20, R21.reuse, 0x30, RZ, 0xfc, !PT ;  /* 0x0000003015147812 */ /* 0x040fe400078efcff */
[----:B--2---:R-:W-:Y:S01]  /*4380*/  ISETP.GE.AND P1, PT, R21, UR7, PT ;  /* 0x0000000715007c0c */ /* 0x004fe2000bf26270 */
[----:B------:R-:W-:Y:S01]  /*4390*/  UISETP.GE.AND UP0, UPT, UR7, 0x1, UPT ;  /* 0x000000010700788c */ /* 0x000fe2000bf06270 */
[----:B------:R-:W-:-:S02]  /*43a0*/  ISETP.GE.AND P0, PT, R17, UR7, PT ;  /* 0x0000000711007c0c */ /* 0x000fc4000bf06270 */
[C---:B------:R-:W-:Y:S02]  /*43b0*/  ISETP.GT.U32.OR P1, PT, R4.reuse, 0x7f, P1 ;  /* 0x0000007f0400780c */ /* 0x040fe40000f24470 */
[----:B------:R-:W-:Y:S02]  /*43c0*/  ISETP.GT.U32.OR P0, PT, R4, 0x7f, P0 ;  /* 0x0000007f0400780c */ /* 0x000fe40000704470 */
[----:B------:R-:W-:Y:S02]  /*43d0*/  LOP3.LUT R17, R21, 0x10, RZ, 0xfc, !PT ;  /* 0x0000001015117812 */ /* 0x000fe400078efcff */
[----:B------:R-:W-:Y:S01]  /*43e0*/  ISETP.GE.AND P2, PT, R20, UR7, PT ;  /* 0x0000000714007c0c */ /* 0x000fe2000bf46270 */
[----:B-1----:R-:W-:Y:S01]  /*43f0*/  USHF.L.U32 UR6, UR6, 0x4, URZ ;  /* 0x0000000406067899 */ /* 0x002fe200080006ff */
[----:B------:R-:W-:Y:S02]  /*4400*/  ISETP.GE.AND P6, PT, R17, UR7, PT ;  /* 0x0000000711007c0c */ /* 0x000fe4000bfc6270 */
[----:B------:R-:W-:-:S02]  /*4410*/  LOP3.LUT R17, R21, 0x18, RZ, 0xfc, !PT ;  /* 0x0000001815117812 */ /* 0x000fc400078efcff */
[----:B0-----:R-:W-:Y:S01]  /*4420*/  LEA R14, R14, R23, 0x18 ;  /* 0x000000170e0e7211 */ /* 0x001fe200078ec0ff */
[C---:B------:R-:W-:Y:S01]  /*4430*/  @!P1 FADD.FTZ R18, -R0.reuse, R37 ;  /* 0x0000002500129221 */ /* 0x040fe20000010100 */
[----:B------:R-:W-:Y:S01]  /*4440*/  ISETP.GE.AND P5, PT, R17, UR7, PT ;  /* 0x0000000711007c0c */ /* 0x000fe2000bfa6270 */
[----:B------:R-:W-:Y:S01]  /*4450*/  @!P0 FADD.FTZ R22, -R0, R36 ;  /* 0x0000002400168221 */ /* 0x000fe20000010100 */
[----:B------:R-:W-:Y:S01]  /*4460*/  LOP3.LUT R17, R21, 0x20, RZ, 0xfc, !PT ;  /* 0x0000002015117812 */ /* 0x000fe200078efcff */
[----:B------:R-:W-:Y:S01]  /*4470*/  @!P1 FMUL.FTZ R18, R18, 1.4426950216293334961 ;  /* 0x3fb8aa3b12129820 */ /* 0x000fe20000410000 */
[----:B------:R-:W-:Y:S01]  /*4480*/  ISETP.GT.U32.OR P5, PT, R4, 0x7f, P5 ;  /* 0x0000007f0400780c */ /* 0x000fe20002fa4470 */
[----:B------:R-:W-:Y:S01]  /*4490*/  @!P0 FMUL.FTZ R22, R22, 1.4426950216293334961 ;  /* 0x3fb8aa3b16168820 */ /* 0x000fe20000410000 */
[----:B------:R-:W-:Y:S02]  /*44a0*/  ISETP.GE.AND P4, PT, R17, UR7, PT ;  /* 0x0000000711007c0c */ /* 0x000fe4000bf86270 */
[C---:B------:R-:W-:Y:S01]  /*44b0*/  LOP3.LUT R17, R21.reuse, 0x28, RZ, 0xfc, !PT ;  /* 0x0000002815117812 */ /* 0x040fe200078efcff */
[----:B------:R-:W0:Y:S01]  /*44c0*/  @!P1 MUFU.EX2 R18, R18 ;  /* 0x0000001200129308 */ /* 0x000e220000000800 */
[----:B------:R-:W-:-:S02]  /*44d0*/  LOP3.LUT R20, R21, 0x38, RZ, 0xfc, !PT ;  /* 0x0000003815147812 */ /* 0x000fc400078efcff */
[----:B------:R-:W-:Y:S01]  /*44e0*/  ISETP.GE.AND P3, PT, R17, UR7, PT ;  /* 0x0000000711007c0c */ /* 0x000fe2000bf66270 */
[----:B------:R-:W-:Y:S01]  /*44f0*/  IMAD.SHL.U32 R17, R12, 0x4, RZ ;  /* 0x000000040c117824 */ /* 0x000fe200078e00ff */
[C---:B------:R-:W-:Y:S02]  /*4500*/  ISETP.GT.U32.OR P6, PT, R4.reuse, 0x7f, P6 ;  /* 0x0000007f0400780c */ /* 0x040fe400037c4470 */
[----:B------:R-:W-:Y:S01]  /*4510*/  ISETP.GT.U32.OR P4, PT, R4, 0x7f, P4 ;  /* 0x0000007f0400780c */ /* 0x000fe20002784470 */
[----:B------:R-:W1:Y:S01]  /*4520*/  @!P0 MUFU.EX2 R22, R22 ;  /* 0x0000001600168308 */ /* 0x000e620000000800 */
[----:B------:R-:W-:Y:S02]  /*4530*/  IMAD.IADD R24, R14, 0x1, R17 ;  /* 0x000000010e187824 */ /* 0x000fe400078e0211 */
[----:B------:R-:W-:Y:S01]  /*4540*/  @!P5 FADD.FTZ R16, -R0, R16 ;  /* 0x000000100010d221 */ /* 0x000fe20000010100 */
[----:B------:R-:W-:Y:S01]  /*4550*/  ISETP.GT.U32.OR P3, PT, R4, 0x7f, P3 ;  /* 0x0000007f0400780c */ /* 0x000fe20001f64470 */
[----:B------:R-:W-:-:S02]  /*4560*/  IMAD R25, R21, 0x44, R24 ;  /* 0x0000004415197824 */ /* 0x000fc400078e0218 */
[----:B------:R-:W-:Y:S01]  /*4570*/  @!P5 FMUL.FTZ R16, R16, 1.4426950216293334961 ;  /* 0x3fb8aa3b1010d820 */ /* 0x000fe20000410000 */
[----:B------:R-:W-:Y:S02]  /*4580*/  ISETP.GT.U32.OR P2, PT, R4, 0x7f, P2 ;  /* 0x0000007f0400780c */ /* 0x000fe40001744470 */
[----:B0-----:R0:W-:Y:S01]  /*4590*/  @!P1 STS [R25], R18 ;  /* 0x0000001219009388 */ /* 0x0011e20000000800 */
[----:B------:R-:W-:Y:S02]  /*45a0*/  ISETP.GE.AND P1, PT, R20, UR7, PT ;  /* 0x0000000714007c0c */ /* 0x000fe4000bf26270 */
[----:B------:R-:W2:Y:S01]  /*45b0*/  @!P5 MUFU.EX2 R16, R16 ;  /* 0x000000100010d308 */ /* 0x000ea20000000800 */
[----:B------:R-:W-:Y:S01]  /*45c0*/  LOP3.LUT R20, R21, 0x40, RZ, 0xfc, !PT ;  /* 0x0000004015147812 */ /* 0x000fe200078efcff */
[----:B------:R-:W-:Y:S01]  /*45d0*/  @!P6 FADD.FTZ R35, -R0, R35 ;  /* 0x000000230023e221 */ /* 0x000fe20000010100 */
[----:B------:R-:W-:Y:S01]  /*45e0*/  ISETP.GT.U32.OR P1, PT, R4, 0x7f, P1 ;  /* 0x0000007f0400780c */ /* 0x000fe20000f24470 */
[----:B------:R-:W-:Y:S01]  /*45f0*/  @!P4 FADD.FTZ R19, -R0, R19 ;  /* 0x000000130013c221 */ /* 0x000fe20000010100 */
[----:B-1----:R-:W-:Y:S01]  /*4600*/  @!P0 STS [R25+0x220], R22 ;  /* 0x0002201619008388 */ /* 0x002fe20000000800 */
[----:B------:R-:W-:Y:S01]  /*4610*/  ISETP.GE.AND P0, PT, R20, UR7, PT ;  /* 0x0000000714007c0c */ /* 0x000fe2000bf06270 */
[----:B------:R-:W-:Y:S01]  /*4620*/  @!P3 FADD.FTZ R15, -R0, R15 ;  /* 0x0000000f000fb221 */ /* 0x000fe20000010100 */
[----:B------:R-:W-:Y:S01]  /*4630*/  @!P6 FMUL.FTZ R23, R35, 1.4426950216293334961 ;  /* 0x3fb8aa3b2317e820 */ /* 0x000fe20000410000 */
[----:B------:R-:W-:Y:S01]  /*4640*/  @!P4 FMUL.FTZ R19, R19, 1.4426950216293334961 ;  /* 0x3fb8aa3b1313c820 */ /* 0x000fe20000410000 */
[----:B------:R-:W-:Y:S01]  /*4650*/  ISETP.GT.U32.OR P0, PT, R4, 0x7f, P0 ;  /* 0x0000007f0400780c */ /* 0x000fe20000704470 */
[----:B------:R-:W-:Y:S01]  /*4660*/  @!P3 FMUL.FTZ R15, R15, 1.4426950216293334961 ;  /* 0x3fb8aa3b0f0fb820 */ /* 0x000fe20000410000 */
[C---:B------:R-:W-:Y:S01]  /*4670*/  @!P2 FADD.FTZ R13, -R0.reuse, R13 ;  /* 0x0000000d000da221 */ /* 0x040fe20000010100 */
[----:B------:R-:W1:Y:S03]  /*4680*/  @!P4 MUFU.EX2 R24, R19 ;  /* 0x000000130018c308 */ /* 0x000e660000000800 */
[----:B------:R-:W-:Y:S01]  /*4690*/  @!P1 FADD.FTZ R10, -R0, R10 ;  /* 0x0000000a000a9221 */ /* 0x000fe20000010100 */
[----:B------:R-:W-:Y:S01]  /*46a0*/  @!P2 FMUL.FTZ R13, R13, 1.4426950216293334961 ;  /* 0x3fb8aa3b0d0da820 */ /* 0x000fe20000410000 */
[----:B--2---:R2:W-:Y:S02]  /*46b0*/  @!P5 STS [R25+0x660], R16 ;  /* 0x000660101900d388 */ /* 0x0045e40000000800 */
[----:B------:R-:W-:Y:S01]  /*46c0*/  @!P1 FMUL.FTZ R10, R10, 1.4426950216293334961 ;  /* 0x3fb8aa3b0a0a9820 */ /* 0x000fe20000410000 */
[----:B------:R-:W3:Y:S02]  /*46d0*/  @!P6 MUFU.EX2 R23, R23 ;  /* 0x000000170017e308 */ /* 0x000ee40000000800 */
[----:B------:R-:W-:Y:S01]  /*46e0*/  @!P0 FADD.FTZ R11, -R0, R11 ;  /* 0x0000000b000b8221 */ /* 0x000fe20000010100 */
[----:B0-----:R-:W-:-:S03]  /*46f0*/  LOP3.LUT R18, R21, 0x48, RZ, 0xfc, !PT ;  /* 0x0000004815127812 */ /* 0x001fc600078efcff */
[----:B------:R-:W-:Y:S02]  /*4700*/  @!P0 FMUL.FTZ R11, R11, 1.4426950216293334961 ;  /* 0x3fb8aa3b0b0b8820 */ /* 0x000fe40000410000 */
[----:B------:R0:W4:Y:S01]  /*4710*/  @!P3 MUFU.EX2 R20, R15 ;  /* 0x0000000f0014b308 */ /* 0x0001220000000800 */
[----:B-1----:R-:W-:Y:S07]  /*4720*/  @!P4 STS [R25+0x880], R24 ;  /* 0x000880181900c388 */ /* 0x002fee0000000800 */
[----:B------:R1:W5:Y:S01]  /*4730*/  @!P2 MUFU.EX2 R26, R13 ;  /* 0x0000000d001aa308 */ /* 0x0003620000000800 */
[----:B---3--:R-:W-:Y:S01]  /*4740*/  @!P6 STS [R25+0x440], R23 ;  /* 0x000440171900e388 */ /* 0x008fe20000000800 */
[----:B------:R-:W-:-:S02]  /*4750*/  ISETP.GE.AND P6, PT, R18, UR7, PT ;  /* 0x0000000712007c0c */ /* 0x000fc4000bfc6270 */
[C---:B------:R-:W-:Y:S02]  /*4760*/  LOP3.LUT R18, R21.reuse, 0x50, RZ, 0xfc, !PT ;  /* 0x0000005015127812 */ /* 0x040fe400078efcff */
[----:B------:R-:W-:Y:S02]  /*4770*/  ISETP.GT.U32.OR P6, PT, R4, 0x7f, P6 ;  /* 0x0000007f0400780c */ /* 0x000fe400037c4470 */
[----:B------:R-:W3:Y:S01]  /*4780*/  @!P1 MUFU.EX2 R10, R10 ;  /* 0x0000000a000a9308 */ /* 0x000ee20000000800 */
[----:B0-----:R-:W-:Y:S01]  /*4790*/  LOP3.LUT R15, R21, 0x58, RZ, 0xfc, !PT ;  /* 0x00000058150f7812 */ /* 0x001fe200078efcff */
[----:B----4-:R-:W-:Y:S01]  /*47a0*/  @!P3 STS [R25+0xaa0], R20 ;  /* 0x000aa0141900b388 */ /* 0x010fe20000000800 */
[----:B------:R-:W-:Y:S02]  /*47b0*/  ISETP.GE.AND P5, PT, R18, UR7, PT ;  /* 0x0000000712007c0c */ /* 0x000fe4000bfa6270 */
[----:B------:R-:W-:Y:S02]  /*47c0*/  ISETP.GE.AND P4, PT, R15, UR7, PT ;  /* 0x000000070f007c0c */ /* 0x000fe4000bf86270 */
[C---:B------:R-:W-:Y:S01]  /*47d0*/  LOP3.LUT R15, R21.reuse, 0x68, RZ, 0xfc, !PT ;  /* 0x00000068150f7812 */ /* 0x040fe200078efcff */
[----:B--2---:R-:W0:Y:S01]  /*47e0*/  @!P0 MUFU.EX2 R16, R11 ;  /* 0x0000000b00108308 */ /* 0x004e220000000800 */
[----:B-1----:R-:W-:Y:S01]  /*47f0*/  LOP3.LUT R13, R21, 0x60, RZ, 0xfc, !PT ;  /* 0x00000060150d7812 */ /* 0x002fe200078efcff */
[----:B-----5:R-:W-:Y:S01]  /*4800*/  @!P2 STS [R25+0xcc0], R26 ;  /* 0x000cc01a1900a388 */ /* 0x020fe20000000800 */
[----:B------:R-:W-:Y:S01]  /*4810*/  ISETP.GE.AND P2, PT, R15, UR7, PT ;  /* 0x000000070f007c0c */ /* 0x000fe2000bf46270 */
[----:B------:R-:W-:Y:S01]  /*4820*/  @!P6 FADD.FTZ R8, -R0, R8 ;  /* 0x000000080008e221 */ /* 0x000fe20000010100 */
[----:B------:R-:W-:-:S02]  /*4830*/  ISETP.GE.AND P3, PT, R13, UR7, PT ;  /* 0x000000070d007c0c */ /* 0x000fc4000bf66270 */
[----:B------:R-:W-:Y:S01]  /*4840*/  LOP3.LUT R13, R21, 0x70, RZ, 0xfc, !PT ;  /* 0x00000070150d7812 */ /* 0x000fe200078efcff */
[----:B------:R-:W-:Y:S01]  /*4850*/  @!P6 FMUL.FTZ R8, R8, 1.4426950216293334961 ;  /* 0x3fb8aa3b0808e820 */ /* 0x000fe20000410000 */
[----:B---3--:R1:W-:Y:S01]  /*4860*/  @!P1 STS [R25+0xee0], R10 ;  /* 0x000ee00a19009388 */ /* 0x0083e20000000800 */
[C---:B------:R-:W-:Y:S02]  /*4870*/  ISETP.GT.U32.OR P4, PT, R4.reuse, 0x7f, P4 ;  /* 0x0000007f0400780c */ /* 0x040fe40002784470 */
[----:B------:R-:W-:Y:S02]  /*4880*/  ISETP.GE.AND P1, PT, R13, UR7, PT ;  /* 0x000000070d007c0c */ /* 0x000fe4000bf26270 */
[C---:B------:R-:W-:Y:S01]  /*4890*/  ISETP.GT.U32.OR P5, PT, R4.reuse, 0x7f, P5 ;  /* 0x0000007f0400780c */ /* 0x040fe20002fa4470 */
[----:B------:R-:W2:Y:S01]  /*48a0*/  @!P6 MUFU.EX2 R8, R8 ;  /* 0x000000080008e308 */ /* 0x000ea20000000800 */
[----:B------:R-:W-:Y:S01]  /*48b0*/  ISETP.GT.U32.OR P3, PT, R4, 0x7f, P3 ;  /* 0x0000007f0400780c */ /* 0x000fe20001f64470 */
[----:B0-----:R0:W-:Y:S01]  /*48c0*/  @!P0 STS [R25+0x1100], R16 ;  /* 0x0011001019008388 */ /* 0x0011e20000000800 */
[----:B------:R-:W-:-:S02]  /*48d0*/  LOP3.LUT R11, R21, 0x78, RZ, 0xfc, !PT ;  /* 0x00000078150b7812 */ /* 0x000fc400078efcff */
[----:B------:R-:W-:Y:S02]  /*48e0*/  ISETP.GT.U32.OR P2, PT, R4, 0x7f, P2 ;  /* 0x0000007f0400780c */ /* 0x000fe40001744470 */
[----:B------:R-:W-:Y:S01]  /*48f0*/  ISETP.GE.AND P0, PT, R11, UR7, PT ;  /* 0x000000070b007c0c */ /* 0x000fe2000bf06270 */
[----:B------:R-:W-:Y:S01]  /*4900*/  @!P4 FADD.FTZ R6, -R0, R6 ;  /* 0x000000060006c221 */ /* 0x000fe20000010100 */
[C---:B------:R-:W-:Y:S02]  /*4910*/  ISETP.GT.U32.OR P1, PT, R4.reuse, 0x7f, P1 ;  /* 0x0000007f0400780c */ /* 0x040fe40000f24470 */
[----:B------:R-:W-:Y:S01]  /*4920*/  ISETP.GT.U32.OR P0, PT, R4, 0x7f, P0 ;  /* 0x0000007f0400780c */ /* 0x000fe20000704470 */
[----:B------:R-:W-:Y:S01]  /*4930*/  @!P5 FADD.FTZ R9, -R0, R9 ;  /* 0x000000090009d221 */ /* 0x000fe20000010100 */
[----:B------:R-:W-:Y:S01]  /*4940*/  @!P4 FMUL.FTZ R6, R6, 1.4426950216293334961 ;  /* 0x3fb8aa3b0606c820 */ /* 0x000fe20000410000 */
[C---:B------:R-:W-:Y:S02]  /*4950*/  @!P3 FADD.FTZ R7, -R0.reuse, R7 ;  /* 0x000000070007b221 */ /* 0x040fe40000010100 */
[----:B------:R-:W-:Y:S01]  /*4960*/  @!P5 FMUL.FTZ R9, R9, 1.4426950216293334961 ;  /* 0x3fb8aa3b0909d820 */ /* 0x000fe20000410000 */
[----:B--2---:R2:W-:Y:S01]  /*4970*/  @!P6 STS [R25+0x1320], R8 ;  /* 0x001320081900e388 */ /* 0x0045e20000000800 */
[C---:B------:R-:W-:Y:S01]  /*4980*/  @!P2 FADD.FTZ R2, -R0.reuse, R2 ;  /* 0x000000020002a221 */ /* 0x040fe20000010100 */
[----:B------:R-:W-:Y:S01]  /*4990*/  @!P3 FMUL.FTZ R7, R7, 1.4426950216293334961 ;  /* 0x3fb8aa3b0707b820 */ /* 0x000fe20000410000 */
[----:B------:R-:W3:Y:S02]  /*49a0*/  @!P5 MUFU.EX2 R18, R9 ;  /* 0x000000090012d308 */ /* 0x000ee40000000800 */
[----:B------:R-:W-:Y:S01]  /*49b0*/  @!P1 FADD.FTZ R5, -R0, R5 ;  /* 0x0000000500059221 */ /* 0x000fe20000010100 */
[----:B------:R-:W-:Y:S01]  /*49c0*/  @!P2 FMUL.FTZ R2, R2, 1.4426950216293334961 ;  /* 0x3fb8aa3b0202a820 */ /* 0x000fe20000410000 */
[----:B------:R-:W-:-:S02]  /*49d0*/  @!P0 FADD.FTZ R0, -R0, R3 ;  /* 0x0000000300008221 */ /* 0x000fc40000010100 */
[----:B------:R-:W-:Y:S02]  /*49e0*/  @!P1 FMUL.FTZ R5, R5, 1.4426950216293334961 ;  /* 0x3fb8aa3b05059820 */ /* 0x000fe40000410000 */
[----:B------:R-:W-:Y:S01]  /*49f0*/  @!P0 FMUL.FTZ R0, R0, 1.4426950216293334961 ;  /* 0x3fb8aa3b00008820 */ /* 0x000fe20000410000 */
[----:B------:R-:W4:Y:S08]  /*4a00*/  @!P4 MUFU.EX2 R6, R6 ;  /* 0x000000060006c308 */ /* 0x000f300000000800 */
[----:B-1----:R-:W1:Y:S01]  /*4a10*/  @!P3 MUFU.EX2 R10, R7 ;  /* 0x00000007000ab308 */ /* 0x002e620000000800 */
[----:B---3--:R2:W-:Y:S07]  /*4a20*/  @!P5 STS [R25+0x1540], R18 ;  /* 0x001540121900d388 */ /* 0x0085ee0000000800 */
[----:B0-----:R-:W0:Y:S01]  /*4a30*/  @!P2 MUFU.EX2 R16, R2 ;  /* 0x000000020010a308 */ /* 0x001e220000000800 */
[----:B----4-:R2:W-:Y:S07]  /*4a40*/  @!P4 STS [R25+0x1760], R6 ;  /* 0x001760061900c388 */ /* 0x0105ee0000000800 */
[----:B------:R-:W3:Y:S01]  /*4a50*/  @!P1 MUFU.EX2 R20, R5 ;  /* 0x0000000500149308 */ /* 0x000ee20000000800 */
[----:B-1----:R2:W-:Y:S01]  /*4a60*/  @!P3 STS [R25+0x1980], R10 ;  /* 0x0019800a1900b388 */ /* 0x0025e20000000800 */
[----:B------:R-:W-:-:S06]  /*4a70*/  IMAD.SHL.U32 R7, R4, 0x4, RZ ;  /* 0x0000000404077824 */ /* 0x000fcc00078e00ff */
[----:B------:R-:W1:Y:S01]  /*4a80*/  @!P0 MUFU.EX2 R22, R0 ;  /* 0x0000000000168308 */ /* 0x000e620000000800 */
[----:B0-----:R2:W-:Y:S01]  /*4a90*/  @!P2 STS [R25+0x1ba0], R16 ;  /* 0x001ba0101900a388 */ /* 0x0015e20000000800 */
[----:B------:R-:W-:-:S03]  /*4aa0*/  CS2R R2, SRZ ;  /* 0x0000000000027805 */ /* 0x000fc6000001ff00 */
[----:B---3--:R2:W-:Y:S01]  /*4ab0*/  @!P1 STS [R25+0x1dc0], R20 ;  /* 0x001dc01419009388 */ /* 0x0085e20000000800 */
[----:B------:R-:W-:-:S03]  /*4ac0*/  IMAD.MOV.U32 R5, RZ, RZ, RZ ;  /* 0x000000ffff057224 */ /* 0x000fc600078e00ff */
[----:B-1----:R2:W-:Y:S01]  /*4ad0*/  @!P0 STS [R25+0x1fe0], R22 ;  /* 0x001fe01619008388 */ /* 0x0025e20000000800 */
[----:B------:R-:W-:Y:S01]  /*4ae0*/  IMAD.MOV.U32 R0, RZ, RZ, RZ ;  /* 0x000000ffff007224 */ /* 0x000fe200078e00ff */
[----:B------:R-:W-:Y:S06]  /*4af0*/  BAR.SYNC.DEFER_BLOCKING 0x0 ;  /* 0x0000000000007b1d */ /* 0x000fec0000010000 */
[----:B------:R-:W-:Y:S05]  /*4b00*/  BRA.U !UP0, `(.L_x_293) ;  /* 0x0000001108d47547 */ /* 0x000fea000b800000 */
[----:B------:R-:W0:Y:S01]  /*4b10*/  LDC R13, c[0x0][0x44c] ;  /* 0x00011300ff0d7b82 */ /* 0x000e220000000800 */
[----:B------:R-:W1:Y:S01]  /*4b20*/  LDCU.64 UR4, c[0x0][0x3f8] ;  /* 0x00007f00ff0477ac */ /* 0x000e620008000a00 */
[----:B------:R-:W-:Y:S01]  /*4b30*/  LOP3.LUT R29, R21, 0x3f8, R4, 0xf8, !PT ;  /* 0x000003f8151d7812 */ /* 0x000fe200078ef804 */
[----:B------:R-:W-:Y:S01]  /*4b40*/  IMAD.MOV.U32 R15, RZ, RZ, RZ ;  /* 0x000000ffff0f7224 */ /* 0x000fe200078e00ff */
[----:B--2---:R-:W-:Y:S01]  /*4b50*/  CS2R R10, SRZ ;  /* 0x00000000000a7805 */ /* 0x004fe2000001ff00 */
        /* <DEDUP_REMOVED lines=12> */
[----:B------:R-:W-:Y:S01]  /*4c20*/  ULOP3.LUT UR5, UR7, 0x7ffffffc, URZ, 0xc0, !UPT ;  /* 0x7ffffffc07057892 */ /* 0x000fe2000f8ec0ff */
[----:B------:R-:W-:Y:S01]  /*4c30*/  HFMA2 R0, -RZ, RZ, 0, 0 ;  /* 0x00000000ff007431 */ /* 0x000fe200000001ff */
[----:B------:R-:W-:Y:S02]  /*4c40*/  IADD3 R6, PT, PT, R17, 0x88, R14 ;  /* 0x0000008811067810 */ /* 0x000fe40007ffe00e */
[----:B------:R-:W-:Y:S01]  /*4c50*/  CS2R R2, SRZ ;  /* 0x0000000000027805 */ /* 0x000fe2000001ff00 */
[----:B------:R-:W-:Y:S01]  /*4c60*/  UIADD3 UR7, UPT, UPT, -UR5, URZ, URZ ;  /* 0x000000ff05077290 */ /* 0x000fe2000fffe1ff */
[----:B------:R-:W-:Y:S01]  /*4c70*/  MOV R5, RZ ;  /* 0x000000ff00057202 */ /* 0x000fe20000000f00 */
[C---:B------:R-:W-:Y:S01]  /*4c80*/  IMAD.WIDE R24, R13.reuse, 0x10, RZ ;  /* 0x000000100d187825 */ /* 0x040fe200078e02ff */
[----:B------:R-:W-:Y:S01]  /*4c90*/  MOV R15, UR5 ;  /* 0x00000005000f7c02 */ /* 0x000fe20008000f00 */
[----:B------:R-:W-:Y:S02]  /*4ca0*/  UISETP.GE.AND UP0, UPT, UR7, URZ, UPT ;  /* 0x000000ff0700728c */ /* 0x000fe4000bf06270 */
[----:B------:R-:W-:-:S04]  /*4cb0*/  IMAD.WIDE R22, R13, 0xc, RZ ;  /* 0x0000000c0d167825 */ /* 0x000fc800078e02ff */
[----:B------:R-:W-:-:S04]  /*4cc0*/  IMAD.WIDE R20, R13, 0x8, RZ ;  /* 0x000000080d147825 */ /* 0x000fc800078e02ff */
[----:B------:R-:W-:Y:S01]  /*4cd0*/  IMAD.WIDE R18, R13, 0x4, RZ ;  /* 0x000000040d127825 */ /* 0x000fe200078e02ff */
[----:B------:R-:W-:Y:S06]  /*4ce0*/  BRA.U UP0, `(.L_x_295) ;  /* 0x0000000d00687547 */ /* 0x000fec000b800000 */
[----:B------:R-:W-:Y:S02]  /*4cf0*/  UIADD3 UR5, UPT, UPT, -UR7, URZ, URZ ;  /* 0x000000ff07057290 */ /* 0x000fe4000fffe1ff */
[----:B------:R-:W-:Y:S02]  /*4d00*/  UPLOP3.LUT UP1, UPT, UPT, UPT, UPT, 0x80, 0x8 ;  /* 0x000000000008789c */ /* 0x000fe40003f2f070 */
[----:B------:R-:W-:-:S09]  /*4d10*/  UISETP.GT.AND UP0, UPT, UR5, 0xc, UPT ;  /* 0x0000000c0500788c */ /* 0x000fd2000bf04270 */
[----:B------:R-:W-:Y:S05]  /*4d20*/  BRA.U !UP0, `(.L_x_296) ;  /* 0x0000000908287547 */ /* 0x000fea000b800000 */
[C---:B------:R-:W-:Y:S01]  /*4d30*/  ISETP.GE.AND P2, PT, R12.reuse, UR8, PT ;  /* 0x000000080c007c0c */ /* 0x040fe2000bf46270 */
[----:B------:R-:W-:Y:S01]  /*4d40*/  UPLOP3.LUT UP1, UPT, UPT, UPT, UPT, 0x40, 0x4 ;  /* 0x000000000004789c */ /* 0x000fe20003f2e870 */
[----:B------:R-:W-:-:S13]  /*4d50*/  ISETP.GE.AND P0, PT, R12, UR8, PT ;  /* 0x000000080c007c0c */ /* 0x000fda000bf06270 */
.L_x_297:
[----:B------:R-:W0:Y:S01]  /*4d60*/  LDS R4, [R6+-0x88] ;  /* 0xffff780006047984 */ /* 0x000e220000000800 */
[-C--:B------:R-:W-:Y:S01]  /*4d70*/  @!P2 MOV R28, R27.reuse ;  /* 0x0000001b001ca202 */ /* 0x080fe20000000f00 */
[----:B------:R-:W-:Y:S04]  /*4d80*/  UIADD3 UR7, UPT, UPT, UR7, 0x10, URZ ;  /* 0x0000001007077890 */ /* 0x000fe8000fffe0ff */
[----:B------:R-:W0:Y:S01]  /*4d90*/  @!P2 LDG.E.128 R8, desc[UR10][R28.64] ;  /* 0x0000000a1c08a981 */ /* 0x000e22000c1e1d00 */
[----:B------:R-:W-:Y:S01]  /*4da0*/  PLOP3.LUT P2, PT, P0, PT, PT, 0x80, 0x8 ;  /* 0x000000000008781c */ /* 0x000fe2000074f070 */
[----:B------:R-:W-:Y:S11]  /*4db0*/  UISETP.GE.AND UP0, UPT, UR7, -0xc, UPT ;  /* 0xfffffff40700788c */ /* 0x000ff6000bf06270 */
[----:B------:R-:W-:Y:S01]  /*4dc0*/  @!UPT UIADD3 URZ, UPT, UPT, URZ, URZ, URZ ;  /* 0x000000fffffff290 */ /* 0x000fe2000fffe0ff */
[----:B------:R-:W-:Y:S04]  /*4dd0*/  @!P2 IADD3 R30, P1, PT, R18, R27, RZ ;  /* 0x0000001b121ea210 */ /* 0x000fe80007f3e0ff */
[----:B------:R-:W-:Y:S02]  /*4de0*/  @!P2 IADD3.X R31, PT, PT, R19, R29, RZ, P1, !PT ;  /* 0x0000001d131fa210 */ /* 0x000fe40000ffe4ff */
[----:B------:R-:W-:Y:S04]  /*4df0*/  @!P2 IADD3 R32, P1, PT, R20, R27, RZ ;  /* 0x0000001b1420a210 */ /* 0x000fe80007f3e0ff */
[----:B------:R-:W-:Y:S01]  /*4e00*/  @!P2 IADD3.X R33, PT, PT, R21, R29, RZ, P1, !PT ;  /* 0x0000001d1521a210 */ /* 0x000fe20000ffe4ff */
[C---:B0-----:R-:W-:Y:S01]  /*4e10*/  FFMA.FTZ R5, R4.reuse, R8, R5 ;  /* 0x0000000804057223 */ /* 0x041fe20000010005 */
[C---:B------:R-:W-:Y:S01]  /*4e20*/  FFMA.FTZ R2, R4.reuse, R9, R2 ;  /* 0x0000000904027223 */ /* 0x040fe20000010002 */
[C---:B------:R-:W-:Y:S01]  /*4e30*/  FFMA.FTZ R3, R4.reuse, R10, R3 ;  /* 0x0000000a04037223 */ /* 0x040fe20000010003 */
[----:B------:R-:W-:Y:S02]  /*4e40*/  FFMA.FTZ R0, R4, R11, R0 ;  /* 0x0000000b04007223 */ /* 0x000fe40000010000 */
[----:B------:R-:W0:Y:S04]  /*4e50*/  LDS R4, [R6+-0x44] ;  /* 0xffffbc0006047984 */ /* 0x000e280000000800 */
[----:B------:R1:W0:Y:S02]  /*4e60*/  @!P2 LDG.E.128 R8, desc[UR10][R30.64] ;  /* 0x0000000a1e08a981 */ /* 0x000224000c1e1d00 */
[----:B-1----:R-:W-:Y:S04]  /*4e70*/  @!P2 IADD3 R30, P1, PT, R22, R27, RZ ;  /* 0x0000001b161ea210 */ /* 0x002fe80007f3e0ff */
[----:B------:R-:W-:Y:S02]  /*4e80*/  @!P2 IADD3.X R31, PT, PT, R23, R29, RZ, P1, !PT ;  /* 0x0000001d171fa210 */ /* 0x000fe40000ffe4ff */
[----:B------:R-:W-:Y:S04]  /*4e90*/  IADD3 R26, P1, PT, R24, R27, RZ ;  /* 0x0000001b181a7210 */ /* 0x000fe80007f3e0ff */
[----:B------:R-:W-:Y:S02]  /*4ea0*/  IADD3.X R27, PT, PT, R25, R29, RZ, P1, !PT ;  /* 0x0000001d191b7210 */ /* 0x000fe40000ffe4ff */
[----:B------:R-:W-:Y:S04]  /*4eb0*/  @!P2 IADD3 R28, P1, PT, R18, R26, RZ ;  /* 0x0000001a121ca210 */ /* 0x000fe80007f3e0ff */
[----:B------:R-:W-:Y:S01]  /*4ec0*/  @!P2 IADD3.X R29, PT, PT, R19, R27, RZ, P1, !PT ;  /* 0x0000001b131da210 */ /* 0x000fe20000ffe4ff */
[C---:B0-----:R-:W-:Y:S01]  /*4ed0*/  FFMA.FTZ R5, R4.reuse, R8, R5 ;  /* 0x0000000804057223 */ /* 0x041fe20000010005 */
[C---:B------:R-:W-:Y:S01]  /*4ee0*/  FFMA.FTZ R2, R4.reuse, R9, R2 ;  /* 0x0000000904027223 */ /* 0x040fe20000010002 */
[C---:B------:R-:W-:Y:S01]  /*4ef0*/  FFMA.FTZ R3, R4.reuse, R10, R3 ;  /* 0x0000000a04037223 */ /* 0x040fe20000010003 */
[----:B------:R-:W-:Y:S02]  /*4f00*/  FFMA.FTZ R0, R4, R11, R0 ;  /* 0x0000000b04007223 */ /* 0x000fe40000010000 */
[----:B------:R-:W0:Y:S04]  /*4f10*/  LDS R4, [R6] ;  /* 0x0000000006047984 */ /* 0x000e280000000800 */
[----:B------:R-:W0:Y:S02]  /*4f20*/  @!P2 LDG.E.128 R8, desc[UR10][R32.64] ;  /* 0x0000000a2008a981 */ /* 0x000e24000c1e1d00 */
[C---:B0-----:R-:W-:Y:S01]  /*4f30*/  FFMA.FTZ R5, R4.reuse, R8, R5 ;  /* 0x0000000804057223 */ /* 0x041fe20000010005 */
[C---:B------:R-:W-:Y:S01]  /*4f40*/  FFMA.FTZ R2, R4.reuse, R9, R2 ;  /* 0x0000000904027223 */ /* 0x040fe20000010002 */
[C---:B------:R-:W-:Y:S01]  /*4f50*/  FFMA.FTZ R3, R4.reuse, R10, R3 ;  /* 0x0000000a04037223 */ /* 0x040fe20000010003 */
[----:B------:R-:W-:Y:S02]  /*4f60*/  FFMA.FTZ R0, R4, R11, R0 ;  /* 0x0000000b04007223 */ /* 0x000fe40000010000 */
[----:B------:R-:W0:Y:S04]  /*4f70*/  LDS R4, [R6+0x44] ;  /* 0x0000440006047984 */ /* 0x000e280000000800 */
[----:B------:R1:W0:Y:S02]  /*4f80*/  @!P2 LDG.E.128 R8, desc[UR10][R30.64] ;  /* 0x0000000a1e08a981 */ /* 0x000224000c1e1d00 */
[----:B-1----:R-:W-:Y:S04]  /*4f90*/  @!P2 IADD3 R30, P1, PT, R20, R26, RZ ;  /* 0x0000001a141ea210 */ /* 0x002fe80007f3e0ff */
[----:B------:R-:W-:Y:S01]  /*4fa0*/  @!P2 IADD3.X R31, PT, PT, R21, R27, RZ, P1, !PT ;  /* 0x0000001b151fa210 */ /* 0x000fe20000ffe4ff */
[C---:B0-----:R-:W-:Y:S01]  /*4fb0*/  FFMA.FTZ R5, R4.reuse, R8, R5 ;  /* 0x0000000804057223 */ /* 0x041fe20000010005 */
[C---:B------:R-:W-:Y:S01]  /*4fc0*/  FFMA.FTZ R2, R4.reuse, R9, R2 ;  /* 0x0000000904027223 */ /* 0x040fe20000010002 */
[C---:B------:R-:W-:Y:S01]  /*4fd0*/  FFMA.FTZ R3, R4.reuse, R10, R3 ;  /* 0x0000000a04037223 */ /* 0x040fe20000010003 */
[----:B------:R-:W-:Y:S02]  /*4fe0*/  FFMA.FTZ R0, R4, R11, R0 ;  /* 0x0000000b04007223 */ /* 0x000fe40000010000 */
[----:B------:R-:W0:Y:S04]  /*4ff0*/  LDS R4, [R6+0x88] ;  /* 0x0000880006047984 */ /* 0x000e280000000800 */
[----:B------:R-:W0:Y:S02]  /*5000*/  @!P2 LDG.E.128 R8, desc[UR10][R26.64] ;  /* 0x0000000a1a08a981 */ /* 0x000e24000c1e1d00 */
[C---:B0-----:R-:W-:Y:S01]  /*5010*/  FFMA.FTZ R5, R4.reuse, R8, R5 ;  /* 0x0000000804057223 */ /* 0x041fe20000010005 */
[C---:B------:R-:W-:Y:S01]  /*5020*/  FFMA.FTZ R2, R4.reuse, R9, R2 ;  /* 0x0000000904027223 */ /* 0x040fe20000010002 */
[C---:B------:R-:W-:Y:S01]  /*5030*/  FFMA.FTZ R3, R4.reuse, R10, R3 ;  /* 0x0000000a04037223 */ /* 0x040fe20000010003 */
[----:B------:R-:W-:Y:S02]  /*5040*/  FFMA.FTZ R0, R4, R11, R0 ;  /* 0x0000000b04007223 */ /* 0x000fe40000010000 */
[----:B------:R-:W0:Y:S04]  /*5050*/  LDS R4, [R6+0xcc] ;  /* 0x0000cc0006047984 */ /* 0x000e280000000800 */
[----:B------:R1:W0:Y:S02]  /*5060*/  @!P2 LDG.E.128 R8, desc[UR10][R28.64] ;  /* 0x0000000a1c08a981 */ /* 0x000224000c1e1d00 */
[-C--:B-1----:R-:W-:Y:S04]  /*5070*/  @!P2 IADD3 R28, P1, PT, R22, R26.reuse, RZ ;  /* 0x0000001a161ca210 */ /* 0x082fe80007f3e0ff */
[-C--:B------:R-:W-:Y:S02]  /*5080*/  @!P2 IADD3.X R29, PT, PT, R23, R27.reuse, RZ, P1, !PT ;  /* 0x0000001b171da210 */ /* 0x080fe40000ffe4ff */
[----:B------:R-:W-:Y:S04]  /*5090*/  IADD3 R26, P1, PT, R24, R26, RZ ;  /* 0x0000001a181a7210 */ /* 0x000fe80007f3e0ff */
[----:B------:R-:W-:Y:S01]  /*50a0*/  IADD3.X R27, PT, PT, R25, R27, RZ, P1, !PT ;  /* 0x0000001b191b7210 */ /* 0x000fe20000ffe4ff */
        /* <DEDUP_REMOVED lines=14> */
[----:B------:R-:W-:Y:S04]  /*5190*/  @!P2 IADD3 R30, P1, PT, R20, R26, RZ ;  /* 0x0000001a141ea210 */ /* 0x000fe80007f3e0ff */
        /* <DEDUP_REMOVED lines=27> */
[----:B-1----:R-:W-:Y:S04]  /*5350*/  IADD3 R28, P1, PT, R24, R26, RZ ;  /* 0x0000001a181c7210 */ /* 0x002fe80007f3e0ff */
[----:B------:R-:W-:Y:S02]  /*5360*/  IADD3.X R29, PT, PT, R25, R27, RZ, P1, !PT ;  /* 0x0000001b191d7210 */ /* 0x000fe40000ffe4ff */
[-C--:B------:R-:W-:Y:S04]  /*5370*/  @!P2 IADD3 R26, P1, PT, R18, R28.reuse, RZ ;  /* 0x0000001c121aa210 */ /* 0x080fe80007f3e0ff */
        /* <DEDUP_REMOVED lines=27> */
[----:B------:R0:W1:Y:S04]  /*5530*/  LDS R4, [R6+0x374] ;  /* 0x0003740006047984 */ /* 0x0000680000000800 */
[----:B------:R2:W1:Y:S01]  /*5540*/  @!P2 LDG.E.128 R8, desc[UR10][R26.64] ;  /* 0x0000000a1a08a981 */ /* 0x000462000c1e1d00 */
[----:B0-----:R-:W-:Y:S02]  /*5550*/  IADD3 R6, PT, PT, R6, 0x440, RZ ;  /* 0x0000044006067810 */ /* 0x001fe40007ffe0ff */
[----:B--2---:R-:W-:Y:S04]  /*5560*/  IADD3 R27, P1, PT, R24, R28, RZ ;  /* 0x0000001c181b7210 */ /* 0x004fe80007f3e0ff */
[----:B------:R-:W-:Y:S01]  /*5570*/  IADD3.X R29, PT, PT, R25, R29, RZ, P1, !PT ;  /* 0x0000001d191d7210 */ /* 0x000fe20000ffe4ff */
[C---:B-1----:R-:W-:Y:S01]  /*5580*/  FFMA.FTZ R5, R4.reuse, R8, R5 ;  /* 0x0000000804057223 */ /* 0x042fe20000010005 */
[C---:B------:R-:W-:Y:S01]  /*5590*/  FFMA.FTZ R2, R4.reuse, R9, R2 ;  /* 0x0000000904027223 */ /* 0x040fe20000010002 */
[C---:B------:R-:W-:Y:S01]  /*55a0*/  FFMA.FTZ R3, R4.reuse, R10, R3 ;  /* 0x0000000a04037223 */ /* 0x040fe20000010003 */
[----:B------:R-:W-:Y:S01]  /*55b0*/  FFMA.FTZ R0, R4, R11, R0 ;  /* 0x0000000b04007223 */ /* 0x000fe20000010000 */
[----:B------:R-:W-:Y:S09]  /*55c0*/  BRA.U !UP0, `(.L_x_297) ;  /* 0xfffffff508e47547 */ /* 0x000ff2000b83ffff */
.L_x_296:
[----:B------:R-:W-:-:S04]  /*55d0*/  UIADD3 UR5, UPT, UPT, -UR7, URZ, URZ ;  /* 0x000000ff07057290 */ /* 0x000fc8000fffe1ff */
[----:B------:R-:W-:-:S09]  /*55e0*/  UISETP.GT.AND UP0, UPT, UR5, 0x4, UPT ;  /* 0x000000040500788c */ /* 0x000fd2000bf04270 */
[----:B------:R-:W-:Y:S05]  /*55f0*/  BRA.U !UP0, `(.L_x_298) ;  /* 0x00000005081c7547 */ /* 0x000fea000b800000 */
[----:B------:R-:W-:Y:S01]  /*5600*/  ISETP.GE.AND P0, PT, R12, UR8, PT ;  /* 0x000000080c007c0c */ /* 0x000fe2000bf06270 */
[----:B------:R-:W0:Y:S04]  /*5610*/  LDS R4, [R6+-0x88] ;  /* 0xffff780006047984 */ /* 0x000e280000000800 */
[----:B------:R-:W-:Y:S08]  /*5620*/  LDS R31, [R6] ;  /* 0x00000000061f7984 */ /* 0x000ff00000000800 */
[----:B------:R-:W-:-:S05]  /*5630*/  @!P0 MOV R28, R27 ;  /* 0x0000001b001c8202 */ /* 0x000fca0000000f00 */
[----:B------:R-:W0:Y:S01]  /*5640*/  @!P0 LDG.E.128 R8, desc[UR10][R28.64] ;  /* 0x0000000a1c088981 */ /* 0x000e22000c1e1d00 */
[----:B------:R-:W-:-:S04]  /*5650*/  @!P0 IADD3 R32, P1, PT, R18, R27, RZ ;  /* 0x0000001b12208210 */ /* 0x000fc80007f3e0ff */
[----:B------:R-:W-:Y:S02]  /*5660*/  @!P0 IADD3.X R33, PT, PT, R19, R29, RZ, P1, !PT ;  /* 0x0000001d13218210 */ /* 0x000fe40000ffe4ff */
[----:B------:R-:W-:Y:S01]  /*5670*/  @!P0 IADD3 R36, P1, PT, R20, R27, RZ ;  /* 0x0000001b14248210 */ /* 0x000fe20007f3e0ff */
[-C--:B0-----:R-:W-:Y:S01]  /*5680*/  FFMA.FTZ R5, R8, R4.reuse, R5 ;  /* 0x0000000408057223 */ /* 0x081fe20000010005 */
[-C--:B------:R-:W-:Y:S01]  /*5690*/  FFMA.FTZ R2, R9, R4.reuse, R2 ;  /* 0x0000000409027223 */ /* 0x080fe20000010002 */
[-C--:B------:R-:W-:Y:S01]  /*56a0*/  FFMA.FTZ R3, R10, R4.reuse, R3 ;  /* 0x000000040a037223 */ /* 0x080fe20000010003 */
[----:B------:R-:W-:Y:S02]  /*56b0*/  FFMA.FTZ R0, R11, R4, R0 ;  /* 0x000000040b007223 */ /* 0x000fe40000010000 */
[----:B------:R0:W2:Y:S01]  /*56c0*/  @!P0 LDG.E.128 R8, desc[UR10][R32.64] ;  /* 0x0000000a20088981 */ /* 0x0000a2000c1e1d00 */
[----:B------:R-:W-:-:S03]  /*56d0*/  @!P0 IADD3.X R37, PT, PT, R21, R29, RZ, P1, !PT ;  /* 0x0000001d15258210 */ /* 0x000fc60000ffe4ff */
[----:B------:R-:W2:Y:S01]  /*56e0*/  LDS R4, [R6+-0x44] ;  /* 0xffffbc0006047984 */ /* 0x000ea20000000800 */
[----:B------:R-:W-:-:S03]  /*56f0*/  @!P0 IADD3 R34, P1, PT, R22, R27, RZ ;  /* 0x0000001b16228210 */ /* 0x000fc60007f3e0ff */
[----:B0-----:R-:W0:Y:S01]  /*5700*/  LDS R33, [R6+0x44] ;  /* 0x0000440006217984 */ /* 0x001e220000000800 */
[-C--:B--2---:R-:W-:Y:S01]  /*5710*/  FFMA.FTZ R5, R8, R4.reuse, R5 ;  /* 0x0000000408057223 */ /* 0x084fe20000010005 */
[-C--:B------:R-:W-:Y:S01]  /*5720*/  FFMA.FTZ R2, R9, R4.reuse, R2 ;  /* 0x0000000409027223 */ /* 0x080fe20000010002 */
[-C--:B------:R-:W-:Y:S01]  /*5730*/  FFMA.FTZ R3, R10, R4.reuse, R3 ;  /* 0x000000040a037223 */ /* 0x080fe20000010003 */
[----:B------:R-:W-:Y:S02]  /*5740*/  FFMA.FTZ R0, R11, R4, R0 ;  /* 0x000000040b007223 */ /* 0x000fe40000010000 */
[----:B------:R-:W2:Y:S01]  /*5750*/  @!P0 LDG.E.128 R8, desc[UR10][R36.64] ;  /* 0x0000000a24088981 */ /* 0x000ea2000c1e1d00 */
[----:B------:R-:W-:Y:S02]  /*5760*/  @!P0 IADD3.X R35, PT, PT, R23, R29, RZ, P1, !PT ;  /* 0x0000001d17238210 */ /* 0x000fe40000ffe4ff */
[----:B------:R-:W-:Y:S02]  /*5770*/  IADD3 R30, P1, PT, R24, R27, RZ ;  /* 0x0000001b181e7210 */ /* 0x000fe40007f3e0ff */
[----:B------:R-:W1:Y:S01]  /*5780*/  LDS R27, [R6+0x88] ;  /* 0x00008800061b7984 */ /* 0x000e620000000800 */
[-C--:B--2---:R-:W-:Y:S01]  /*5790*/  FFMA.FTZ R5, R8, R31.reuse, R5 ;  /* 0x0000001f08057223 */ /* 0x084fe20000010005 */
[-C--:B------:R-:W-:Y:S01]  /*57a0*/  FFMA.FTZ R2, R9, R31.reuse, R2 ;  /* 0x0000001f09027223 */ /* 0x080fe20000010002 */
[-C--:B------:R-:W-:Y:S01]  /*57b0*/  FFMA.FTZ R3, R10, R31.reuse, R3 ;  /* 0x0000001f0a037223 */ /* 0x080fe20000010003 */
[----:B------:R-:W-:-:S02]  /*57c0*/  FFMA.FTZ R0, R11, R31, R0 ;  /* 0x0000001f0b007223 */ /* 0x000fc40000010000 */
[----:B------:R-:W0:Y:S01]  /*57d0*/  @!P0 LDG.E.128 R8, desc[UR10][R34.64] ;  /* 0x0000000a22088981 */ /* 0x000e22000c1e1d00 */
[----:B------:R-:W-:Y:S02]  /*57e0*/  IADD3.X R31, PT, PT, R25, R29, RZ, P1, !PT ;  /* 0x0000001d191f7210 */ /* 0x000fe40000ffe4ff */
[----:B------:R-:W-:Y:S01]  /*57f0*/  @!P0 IADD3 R28, P1, PT, R18, R30, RZ ;  /* 0x0000001e121c8210 */ /* 0x000fe20007f3e0ff */
[-C--:B0-----:R-:W-:Y:S01]  /*5800*/  FFMA.FTZ R5, R8, R33.reuse, R5 ;  /* 0x0000002108057223 */ /* 0x081fe20000010005 */
[-C--:B------:R-:W-:Y:S01]  /*5810*/  FFMA.FTZ R2, R9, R33.reuse, R2 ;  /* 0x0000002109027223 */ /* 0x080fe20000010002 */
[-C--:B------:R-:W-:Y:S01]  /*5820*/  FFMA.FTZ R3, R10, R33.reuse, R3 ;  /* 0x000000210a037223 */ /* 0x080fe20000010003 */
[----:B------:R-:W-:Y:S02]  /*5830*/  FFMA.FTZ R0, R11, R33, R0 ;  /* 0x000000210b007223 */ /* 0x000fe40000010000 */
[----:B------:R-:W1:Y:S01]  /*5840*/  @!P0 LDG.E.128 R8, desc[UR10][R30.64] ;  /* 0x0000000a1e088981 */ /* 0x000e62000c1e1d00 */
[----:B------:R-:W-:-:S02]  /*5850*/  @!P0 IADD3.X R29, PT, PT, R19, R31, RZ, P1, !PT ;  /* 0x0000001f131d8210 */ /* 0x000fc40000ffe4ff */
[----:B------:R-:W-:Y:S01]  /*5860*/  @!P0 IADD3 R34, P1, PT, R20, R30, RZ ;  /* 0x0000001e14228210 */ /* 0x000fe20007f3e0ff */
[-C--:B-1----:R-:W-:Y:S01]  /*5870*/  FFMA.FTZ R5, R8, R27.reuse, R5 ;  /* 0x0000001b08057223 */ /* 0x082fe20000010005 */
[-C--:B------:R-:W-:Y:S01]  /*5880*/  FFMA.FTZ R2, R9, R27.reuse, R2 ;  /* 0x0000001b09027223 */ /* 0x080fe20000010002 */
[-C--:B------:R-:W-:Y:S01]  /*5890*/  FFMA.FTZ R3, R10, R27.reuse, R3 ;  /* 0x0000001b0a037223 */ /* 0x080fe20000010003 */
[----:B------:R-:W-:Y:S02]  /*58a0*/  FFMA.FTZ R0, R11, R27, R0 ;  /* 0x0000001b0b007223 */ /* 0x000fe40000010000 */
[----:B------:R0:W2:Y:S01]  /*58b0*/  @!P0 LDG.E.128 R8, desc[UR10][R28.64] ;  /* 0x0000000a1c088981 */ /* 0x0000a2000c1e1d00 */
[----:B------:R-:W-:-:S03]  /*58c0*/  @!P0 IADD3.X R35, PT, PT, R21, R31, RZ, P1, !PT ;  /* 0x0000001f15238210 */ /* 0x000fc60000ffe4ff */
[----:B------:R-:W2:Y:S01]  /*58d0*/  LDS R27, [R6+0xcc] ;  /* 0x0000cc00061b7984 */ /* 0x000ea20000000800 */
[----:B------:R-:W-:-:S03]  /*58e0*/  @!P0 IADD3 R32, P1, PT, R22, R30, RZ ;  /* 0x0000001e16208210 */ /* 0x000fc60007f3e0ff */
[----:B0-----:R-:W-:Y:S01]  /*58f0*/  LDS R29, [R6+0x154] ;  /* 0x00015400061d7984 */ /* 0x001fe20000000800 */
[-C--:B--2---:R-:W-:Y:S01]  /*5900*/  FFMA.FTZ R5, R8, R27.reuse, R5 ;  /* 0x0000001b08057223 */ /* 0x084fe20000010005 */
[-C--:B------:R-:W-:Y:S01]  /*5910*/  FFMA.FTZ R2, R9, R27.reuse, R2 ;  /* 0x0000001b09027223 */ /* 0x080fe20000010002 */
[-C--:B------:R-:W-:Y:S01]  /*5920*/  FFMA.FTZ R3, R10, R27.reuse, R3 ;  /* 0x0000001b0a037223 */ /* 0x080fe20000010003 */
[----:B------:R-:W-:Y:S02]  /*5930*/  FFMA.FTZ R0, R11, R27, R0 ;  /* 0x0000001b0b007223 */ /* 0x000fe40000010000 */
[----:B------:R-:W2:Y:S01]  /*5940*/  @!P0 LDG.E.128 R8, desc[UR10][R34.64] ;  /* 0x0000000a22088981 */ /* 0x000ea2000c1e1d00 */
[----:B------:R-:W-:-:S03]  /*5950*/  @!P0 IADD3.X R33, PT, PT, R23, R31, RZ, P1, !PT ;  /* 0x0000001f17218210 */ /* 0x000fc60000ffe4ff */
[----:B------:R-:W2:Y:S02]  /*5960*/  LDS R27, [R6+0x110] ;  /* 0x00011000061b7984 */ /* 0x000ea40000000800 */
[-C--:B--2---:R-:W-:Y:S01]  /*5970*/  FFMA.FTZ R5, R8, R27.reuse, R5 ;  /* 0x0000001b08057223 */ /* 0x084fe20000010005 */
[-C--:B------:R-:W-:Y:S01]  /*5980*/  FFMA.FTZ R2, R9, R27.reuse, R2 ;  /* 0x0000001b09027223 */ /* 0x080fe20000010002 */
[-C--:B------:R-:W-:Y:S01]  /*5990*/  FFMA.FTZ R3, R10, R27.reuse, R3 ;  /* 0x0000001b0a037223 */ /* 0x080fe20000010003 */
[----:B------:R-:W-:Y:S02]  /*59a0*/  FFMA.FTZ R0, R11, R27, R0 ;  /* 0x0000001b0b007223 */ /* 0x000fe40000010000 */
[----:B------:R-:W2:Y:S01]  /*59b0*/  @!P0 LDG.E.128 R8, desc[UR10][R32.64] ;  /* 0x0000000a20088981 */ /* 0x000ea2000c1e1d00 */
[----:B------:R-:W-:Y:S01]  /*59c0*/  IADD3 R4, PT, PT, R6, 0x110, RZ ;  /* 0x0000011006047810 */ /* 0x000fe20007ffe0ff */
[----:B------:R-:W-:Y:S01]  /*59d0*/  UIADD3 UR7, UPT, UPT, UR7, 0x4, URZ ;  /* 0x0000000407077890 */ /* 0x000fe2000fffe0ff */
[----:B------:R-:W-:Y:S01]  /*59e0*/  IADD3 R27, P0, PT, R24, R30, RZ ;  /* 0x0000001e181b7210 */ /* 0x000fe20007f1e0ff */
[----:B------:R-:W-:Y:S01]  /*59f0*/  UPLOP3.LUT UP1, UPT, UPT, UPT, UPT, 0x40, 0x4 ;  /* 0x000000000004789c */ /* 0x000fe20003f2e870 */
[----:B------:R-:W-:Y:S01]  /*5a00*/  IADD3 R6, PT, PT, R4, 0x110, RZ ;  /* 0x0000011004067810 */ /* 0x000fe20007ffe0ff */
[----:B------:R-:W-:Y:S01]  /*5a10*/  UIADD3 UR7, UPT, UPT, UR7, 0x4, URZ ;  /* 0x0000000407077890 */ /* 0x000fe2000fffe0ff */
[-C--:B--2---:R-:W-:Y:S01]  /*5a20*/  FFMA.FTZ R5, R8, R29.reuse, R5 ;  /* 0x0000001d08057223 */ /* 0x084fe20000010005 */
[-C--:B------:R-:W-:Y:S01]  /*5a30*/  FFMA.FTZ R2, R9, R29.reuse, R2 ;  /* 0x0000001d09027223 */ /* 0x080fe20000010002 */
[-C--:B------:R-:W-:Y:S01]  /*5a40*/  FFMA.FTZ R3, R10, R29.reuse, R3 ;  /* 0x0000001d0a037223 */ /* 0x080fe20000010003 */
[----:B------:R-:W-:Y:S01]  /*5a50*/  FFMA.FTZ R0, R11, R29, R0 ;  /* 0x0000001d0b007223 */ /* 0x000fe20000010000 */
[----:B------:R-:W-:-:S07]  /*5a60*/  IADD3.X R29, PT, PT, R25, R31, RZ, P0, !PT ;  /* 0x0000001f191d7210 */ /* 0x000fce00007fe4ff */
.L_x_298:
[----:B------:R-:W-:-:S09]  /*5a70*/  UISETP.NE.OR UP1, UPT, UR7, URZ, UP1 ;  /* 0x000000ff0700728c */ /* 0x000fd20008f25670 */
[----:B------:R-:W-:Y:S05]  /*5a80*/  BRA.U !UP1, `(.L_x_294) ;  /* 0x0000000109a47547 */ /* 0x000fea000b800000 */
.L_x_295:
[C---:B------:R-:W-:Y:S02]  /*5a90*/  ISETP.GE.AND P1, PT, R12.reuse, UR8, PT ;  /* 0x000000080c007c0c */ /* 0x040fe4000bf26270 */
[----:B------:R-:W-:-:S13]  /*5aa0*/  ISETP.GE.AND P0, PT, R12, UR8, PT ;  /* 0x000000080c007c0c */ /* 0x000fda000bf06270 */
.L_x_299:
[----:B------:R-:W0:Y:S01]  /*5ab0*/  LDS R4, [R6+-0x88] ;  /* 0xffff780006047984 */ /* 0x000e220000000800 */
[-C--:B------:R-:W-:Y:S01]  /*5ac0*/  @!P1 MOV R28, R27.reuse ;  /* 0x0000001b001c9202 */ /* 0x080fe20000000f00 */
[----:B------:R-:W-:Y:S04]  /*5ad0*/  UIADD3 UR7, UPT, UPT, UR7, 0x4, URZ ;  /* 0x0000000407077890 */ /* 0x000fe8000fffe0ff */
[----:B------:R-:W0:Y:S01]  /*5ae0*/  @!P1 LDG.E.128 R8, desc[UR10][R28.64] ;  /* 0x0000000a1c089981 */ /* 0x000e22000c1e1d00 */
[----:B------:R-:W-:Y:S01]  /*5af0*/  PLOP3.LUT P1, PT, P0, PT, PT, 0x80, 0x8 ;  /* 0x000000000008781c */ /* 0x000fe2000072f070 */
[----:B------:R-:W-:Y:S11]  /*5b00*/  UISETP.NE.AND UP0, UPT, UR7, URZ, UPT ;  /* 0x000000ff0700728c */ /* 0x000ff6000bf05270 */
        /* <DEDUP_REMOVED lines=14> */
[----:B------:R-:W-:Y:S01]  /*5bf0*/  IADD3.X R29, PT, PT, R25, R29, RZ, P2, !PT ;  /* 0x0000001d191d7210 */ /* 0x000fe200017fe4ff */
        /* <DEDUP_REMOVED lines=10> */
[----:B------:R0:W1:Y:S04]  /*5ca0*/  LDS R4, [R6+0x44] ;  /* 0x0000440006047984 */ /* 0x0000680000000800 */
[----:B------:R-:W1:Y:S01]  /*5cb0*/  @!P1 LDG.E.128 R8, desc[UR10][R30.64] ;  /* 0x0000000a1e089981 */ /* 0x000e62000c1e1d00 */
[----:B0-----:R-:W-:Y:S01]  /*5cc0*/  IADD3 R6, PT, PT, R6, 0x110, RZ ;  /* 0x0000011006067810 */ /* 0x001fe20007ffe0ff */
[C---:B-1----:R-:W-:Y:S01]  /*5cd0*/  FFMA.FTZ R5, R4.reuse, R8, R5 ;  /* 0x0000000804057223 */ /* 0x042fe20000010005 */
[C---:B------:R-:W-:Y:S01]  /*5ce0*/  FFMA.FTZ R2, R4.reuse, R9, R2 ;  /* 0x0000000904027223 */ /* 0x040fe20000010002 */
[C---:B------:R-:W-:Y:S01]  /*5cf0*/  FFMA.FTZ R3, R4.reuse, R10, R3 ;  /* 0x0000000a04037223 */ /* 0x040fe20000010003 */
[----:B------:R-:W-:Y:S01]  /*5d00*/  FFMA.FTZ R0, R4, R11, R0 ;  /* 0x0000000b04007223 */ /* 0x000fe20000010000 */
[----:B------:R-:W-:Y:S09]  /*5d10*/  BRA.U UP0, `(.L_x_299) ;  /* 0xfffffffd00647547 */ /* 0x000ff2000b83ffff */
.L_x_294:
[----:B------:R-:W-:-:S09]  /*5d20*/  UISETP.NE.AND UP0, UPT, UR4, URZ, UPT ;  /* 0x000000ff0400728c */ /* 0x000fd2000bf05270 */
[----:B------:R-:W-:Y:S05]  /*5d30*/  BRA.U !UP0, `(.L_x_293) ;  /* 0x0000000108487547 */ /* 0x000fea000b800000 */
[----:B------:R-:W-:Y:S01]  /*5d40*/  IMAD R15, R15, 0x44, R17 ;  /* 0x000000440f0f7824 */ /* 0x000fe200078e0211 */
[----:B------:R-:W-:Y:S01]  /*5d50*/  ISETP.GE.AND P0, PT, R12, UR8, PT ;  /* 0x000000080c007c0c */ /* 0x000fe2000bf06270 */
[----:B------:R-:W-:-:S03]  /*5d60*/  UIADD3 UR4, UPT, UPT, -UR4, URZ, URZ ;  /* 0x000000ff04047290 */ /* 0x000fc6000fffe1ff */
[----:B------:R-:W-:Y:S01]  /*5d70*/  IADD3 R6, PT, PT, R14, R15, RZ ;  /* 0x0000000f0e067210 */ /* 0x000fe20007ffe0ff */
[----:B------:R-:W-:-:S08]  /*5d80*/  IMAD.WIDE R14, R13, 0x4, RZ ;  /* 0x000000040d0e7825 */ /* 0x000fd000078e02ff */
.L_x_300:
[----:B------:R0:W1:Y:S01]  /*5d90*/  LDS R4, [R6] ;  /* 0x0000000006047984 */ /* 0x0000620000000800 */
[-C--:B------:R-:W-:Y:S01]  /*5da0*/  @!P0 MOV R28, R27.reuse ;  /* 0x0000001b001c8202 */ /* 0x080fe20000000f00 */
[----:B------:R-:W-:Y:S01]  /*5db0*/  UIADD3 UR4, UPT, UPT, UR4, 0x1, URZ ;  /* 0x0000000104047890 */ /* 0x000fe2000fffe0ff */
[----:B------:R-:W-:Y:S03]  /*5dc0*/  IADD3 R27, P1, PT, R14, R27, RZ ;  /* 0x0000001b0e1b7210 */ /* 0x000fe60007f3e0ff */
[----:B------:R2:W1:Y:S01]  /*5dd0*/  @!P0 LDG.E.128 R8, desc[UR10][R28.64] ;  /* 0x0000000a1c088981 */ /* 0x000462000c1e1d00 */
[----:B------:R-:W-:Y:S01]  /*5de0*/  UISETP.NE.AND UP0, UPT, UR4, URZ, UPT ;  /* 0x000000ff0400728c */ /* 0x000fe2000bf05270 */
[----:B0-----:R-:W-:Y:S02]  /*5df0*/  IADD3 R6, PT, PT, R6, 0x44, RZ ;  /* 0x0000004406067810 */ /* 0x001fe40007ffe0ff */
[----:B--2---:R-:W-:Y:S01]  /*5e00*/  IADD3.X R29, PT, PT, R15, R29, RZ, P1, !PT ;  /* 0x0000001d0f1d7210 */ /* 0x004fe20000ffe4ff */
[C---:B-1----:R-:W-:Y:S01]  /*5e10*/  FFMA.FTZ R5, R4.reuse, R8, R5 ;  /* 0x0000000804057223 */ /* 0x042fe20000010005 */
[C---:B------:R-:W-:Y:S01]  /*5e20*/  FFMA.FTZ R2, R4.reuse, R9, R2 ;  /* 0x0000000904027223 */ /* 0x040fe20000010002 */
[C---:B------:R-:W-:Y:S01]  /*5e30*/  FFMA.FTZ R3, R4.reuse, R10, R3 ;  /* 0x0000000a04037223 */ /* 0x040fe20000010003 */
[----:B------:R-:W-:Y:S02]  /*5e40*/  FFMA.FTZ R0, R4, R11, R0 ;  /* 0x0000000b04007223 */ /* 0x000fe40000010000 */
[----:B------:R-:W-:Y:S08]  /*5e50*/  BRA.U UP0, `(.L_x_300) ;  /* 0xfffffffd00cc7547 */ /* 0x000ff0000b83ffff */
.L_x_293:
[----:B------:R-:W-:-:S04]  /*5e60*/  IADD3 R12, PT, PT, R12, UR6, RZ ;  /* 0x000000060c0c7c10 */ /* 0x000fc8000fffe0ff */
[----:B------:R-:W-:-:S13]  /*5e70*/  ISETP.GE.AND P0, PT, R12, UR20, PT ;  /* 0x000000140c007c0c */ /* 0x000fda000bf06270 */
[----:B------:R-:W-:Y:S05]  /*5e80*/  @P0 EXIT ;  /* 0x000000000000094d */ /* 0x000fea0003800000 */
[----:B--2---:R-:W-:Y:S01]  /*5e90*/  IABS R10, UR21 ;  /* 0x00000015000a7c13 */ /* 0x004fe20008000000 */
[----:B------:R-:W0:Y:S01]  /*5ea0*/  LDC R9, c[0x0][0x434] ;  /* 0x00010d00ff097b82 */ /* 0x000e220000000800 */
[----:B------:R-:W-:Y:S01]  /*5eb0*/  IABS R13, R12 ;  /* 0x0000000c000d7213 */ /* 0x000fe20000000000 */
[----:B------:R-:W1:Y:S01]  /*5ec0*/  LDCU.128 UR4, c[0x0][0x400] ;  /* 0x00008000ff0477ac */ /* 0x000e620008000c00 */
[----:B------:R-:W2:Y:S01]  /*5ed0*/  I2F.RP R8, R10 ;  /* 0x0000000a00087306 */ /* 0x000ea20000209400 */
[----:B------:R-:W-:Y:S01]  /*5ee0*/  IABS R6, UR21 ;  /* 0x0000001500067c13 */ /* 0x000fe20008000000 */
[----:B------:R-:W3:Y:S01]  /*5ef0*/  LDCU.64 UR8, c[0x0][0x410] ;  /* 0x00008200ff0877ac */ /* 0x000ee20008000a00 */
[----:B------:R-:W-:-:S03]  /*5f00*/  F2FP.F16.F32.PACK_AB R2, R2, R5 ;  /* 0x000000050202723e */ /* 0x000fc600000000ff */
[----:B------:R-:W-:Y:S01]  /*5f10*/  IMAD.MOV R6, RZ, RZ, -R6 ;  /* 0x000000ffff067224 */ /* 0x000fe200078e0a06 */
[----:B------:R-:W-:Y:S01]  /*5f20*/  F2FP.F16.F32.PACK_AB R3, R0, R3 ;  /* 0x000000030003723e */ /* 0x000fe200000000ff */
[----:B--2---:R-:W2:Y:S02]  /*5f30*/  MUFU.RCP R14, R8 ;  /* 0x00000008000e7308 */ /* 0x004ea40000001000 */
[----:B--2---:R-:W-:Y:S01]  /*5f40*/  VIADD R14, R14, 0xffffffe ;  /* 0x0ffffffe0e0e7836 */ /* 0x004fe20000000000 */
[----:B0-----:R-:W-:-:S05]  /*5f50*/  IABS R8, R9 ;  /* 0x0000000900087213 */ /* 0x001fca0000000000 */
[----:B------:R0:W2:Y:S02]  /*5f60*/  F2I.FTZ.U32.TRUNC.NTZ R15, R14 ;  /* 0x0000000e000f7305 */ /* 0x0000a4000021f000 */
[----:B0-----:R-:W-:Y:S02]  /*5f70*/  HFMA2 R14, -RZ, RZ, 0, 0 ;  /* 0x00000000ff0e7431 */ /* 0x001fe400000001ff */
[----:B--2---:R-:W-:-:S04]  /*5f80*/  IMAD.MOV R4, RZ, RZ, -R15 ;  /* 0x000000ffff047224 */ /* 0x004fc800078e0a0f */
[----:B------:R-:W-:-:S04]  /*5f90*/  IMAD R4, R4, R10, RZ ;  /* 0x0000000a04047224 */ /* 0x000fc800078e02ff */
[----:B------:R-:W-:-:S04]  /*5fa0*/  IMAD.HI.U32 R4, R15, R4, R14 ;  /* 0x000000040f047227 */ /* 0x000fc800078e000e */
[----:B------:R-:W-:Y:S02]  /*5fb0*/  HFMA2 R15, -RZ, RZ, 0, 0 ;  /* 0x00000000ff0f7431 */ /* 0x000fe400000001ff */
[----:B------:R-:W-:Y:S02]  /*5fc0*/  IMAD.HI.U32 R11, R4, R13, RZ ;  /* 0x0000000d040b7227 */ /* 0x000fe400078e00ff */
[----:B------:R-:W0:Y:S02]  /*5fd0*/  I2F.RP R4, R8 ;  /* 0x0000000800047306 */ /* 0x000e240000209400 */
[----:B------:R-:W-:Y:S01]  /*5fe0*/  IMAD R13, R11, R6, R13 ;  /* 0x000000060b0d7224 */ /* 0x000fe200078e020d */
[----:B------:R-:W-:-:S04]  /*5ff0*/  LOP3.LUT R6, R12, UR21, RZ, 0x3c, !PT ;  /* 0x000000150c067c12 */ /* 0x000fc8000f8e3cff */
[----:B------:R-:W-:Y:S02]  /*6000*/  ISETP.GT.U32.AND P1, PT, R10, R13, PT ;  /* 0x0000000d0a00720c */ /* 0x000fe40003f24070 */
[----:B------:R-:W-:Y:S01]  /*6010*/  ISETP.GE.AND P0, PT, R6, RZ, PT ;  /* 0x000000ff0600720c */ /* 0x000fe20003f06270 */
[----:B0-----:R-:W0:Y:S10]  /*6020*/  MUFU.RCP R4, R4 ;  /* 0x0000000400047308 */ /* 0x001e340000001000 */
[----:B------:R-:W-:Y:S01]  /*6030*/  @!P1 IMAD.IADD R13, R13, 0x1, -R10 ;  /* 0x000000010d0d9824 */ /* 0x000fe200078e0a0a */
[----:B------:R-:W-:-:S02]  /*6040*/  @!P1 IADD3 R11, PT, PT, R11, 0x1, RZ ;  /* 0x000000010b0b9810 */ /* 0x000fc40007ffe0ff */
[----:B------:R-:W-:Y:S02]  /*6050*/  ISETP.NE.AND P1, PT, RZ, UR21, PT ;  /* 0x00000015ff007c0c */ /* 0x000fe4000bf25270 */
[----:B------:R-:W-:Y:S01]  /*6060*/  ISETP.GE.U32.AND P2, PT, R13, R10, PT ;  /* 0x0000000a0d00720c */ /* 0x000fe20003f46070 */
[----:B0-----:R-:W-:-:S04]  /*6070*/  VIADD R16, R4, 0xffffffe ;  /* 0x0ffffffe04107836 */ /* 0x001fc80000000000 */
[----:B------:R0:W2:Y:S08]  /*6080*/  F2I.FTZ.U32.TRUNC.NTZ R17, R16 ;  /* 0x0000001000117305 */ /* 0x0000b0000021f000 */
[----:B------:R-:W-:-:S05]  /*6090*/  @P2 VIADD R11, R11, 0x1 ;  /* 0x000000010b0b2836 */ /* 0x000fca0000000000 */
[----:B------:R-:W-:Y:S02]  /*60a0*/  @!P0 IADD3 R11, PT, PT, -R11, RZ, RZ ;  /* 0x000000ff0b0b8210 */ /* 0x000fe40007ffe1ff */
[----:B------:R-:W-:-:S05]  /*60b0*/  @!P1 LOP3.LUT R11, RZ, UR21, RZ, 0x33, !PT ;  /* 0x00000015ff0b9c12 */ /* 0x000fca000f8e33ff */
[----:B------:R-:W-:Y:S01]  /*60c0*/  IMAD R10, R11, UR21, RZ ;  /* 0x000000150b0a7c24 */ /* 0x000fe2000f8e02ff */
[----:B0-----:R-:W-:Y:S01]  /*60d0*/  MOV R16, RZ ;  /* 0x000000ff00107202 */ /* 0x001fe20000000f00 */
[----:B--2---:R-:W-:Y:S02]  /*60e0*/  IMAD.MOV R13, RZ, RZ, -R17 ;  /* 0x000000ffff0d7224 */ /* 0x004fe400078e0a11 */
[----:B------:R-:W-:Y:S02]  /*60f0*/  IMAD.IADD R14, R12, 0x1, -R10 ;  /* 0x000000010c0e7824 */ /* 0x000fe400078e0a0a */
[----:B------:R-:W-:-:S03]  /*6100*/  IMAD R6, R13, R8, RZ ;  /* 0x000000080d067224 */ /* 0x000fc600078e02ff */
[----:B------:R-:W-:Y:S01]  /*6110*/  IABS R4, R14 ;  /* 0x0000000e00047213 */ /* 0x000fe20000000000 */
[----:B------:R-:W-:Y:S01]  /*6120*/  IMAD.HI.U32 R6, R17, R6, R16 ;  /* 0x0000000611067227 */ /* 0x000fe200078e0010 */
[----:B------:R-:W-:-:S04]  /*6130*/  LOP3.LUT R14, R14, R9, RZ, 0x3c, !PT ;  /* 0x000000090e0e7212 */ /* 0x000fc800078e3cff */
[----:B------:R-:W-:Y:S01]  /*6140*/  ISETP.GE.AND P1, PT, R14, RZ, PT ;  /* 0x000000ff0e00720c */ /* 0x000fe20003f26270 */
[----:B------:R-:W-:Y:S01]  /*6150*/  IMAD.HI.U32 R6, R6, R4, RZ ;  /* 0x0000000406067227 */ /* 0x000fe200078e00ff */
[----:B------:R-:W-:-:S03]  /*6160*/  LOP3.LUT R14, R7, 0x1c, RZ, 0xc0, !PT ;  /* 0x0000001c070e7812 */ /* 0x000fc600078ec0ff */
[----:B------:R-:W-:Y:S02]  /*6170*/  IMAD.MOV R13, RZ, RZ, -R6 ;  /* 0x000000ffff0d7224 */ /* 0x000fe400078e0a06 */
[----:B-1----:R-:W-:-:S04]  /*6180*/  IMAD.WIDE.U32 R14, R11, UR4, R14 ;  /* 0x000000040b0e7c25 */ /* 0x002fc8000f8e000e */
[----:B------:R-:W-:Y:S01]  /*6190*/  IMAD R13, R8, R13, R4 ;  /* 0x0000000d080d7224 */ /* 0x000fe200078e0204 */
[----:B------:R-:W-:-:S04]  /*61a0*/  SHF.R.S32.HI R4, RZ, 0x1f, R11 ;  /* 0x0000001fff047819 */ /* 0x000fc8000001140b */
[----:B------:R-:W-:Y:S01]  /*61b0*/  ISETP.GT.U32.AND P0, PT, R8, R13, PT ;  /* 0x0000000d0800720c */ /* 0x000fe20003f04070 */
[----:B------:R-:W-:-:S04]  /*61c0*/  IMAD R4, R4, UR4, RZ ;  /* 0x0000000404047c24 */ /* 0x000fc8000f8e02ff */
[----:B------:R-:W-:Y:S01]  /*61d0*/  IMAD R11, R11, UR5, R4 ;  /* 0x000000050b0b7c24 */ /* 0x000fe2000f8e0204 */
[----:B------:R-:W0:Y:S03]  /*61e0*/  LDCU.64 UR4, c[0x0][0x3f0] ;  /* 0x00007e00ff0477ac */ /* 0x000e260008000a00 */
[----:B------:R-:W-:-:S04]  /*61f0*/  IMAD.IADD R15, R15, 0x1, R11 ;  /* 0x000000010f0f7824 */ /* 0x000fc800078e020b */
[-C--:B------:R-:W-:Y:S01]  /*6200*/  @!P0 IADD3 R13, PT, PT, R13, -R8.reuse, RZ ;  /* 0x800000080d0d8210 */ /* 0x080fe20007ffe0ff */
[----:B------:R-:W-:Y:S01]  /*6210*/  @!P0 VIADD R6, R6, 0x1 ;  /* 0x0000000106068836 */ /* 0x000fe20000000000 */
[----:B------:R-:W-:Y:S02]  /*6220*/  ISETP.NE.AND P0, PT, R9, RZ, PT ;  /* 0x000000ff0900720c */ /* 0x000fe40003f05270 */
[----:B------:R-:W-:-:S13]  /*6230*/  ISETP.GE.U32.AND P2, PT, R13, R8, PT ;  /* 0x000000080d00720c */ /* 0x000fda0003f46070 */
[----:B------:R-:W-:-:S05]  /*6240*/  @P2 IADD3 R6, PT, PT, R6, 0x1, RZ ;  /* 0x0000000106062810 */ /* 0x000fca0007ffe0ff */
[----:B------:R-:W-:Y:S01]  /*6250*/  @!P1 IMAD.MOV R6, RZ, RZ, -R6 ;  /* 0x000000ffff069224 */ /* 0x000fe200078e0a06 */
[----:B------:R-:W-:-:S04]  /*6260*/  @!P0 LOP3.LUT R6, RZ, R9, RZ, 0x33, !PT ;  /* 0x00000009ff068212 */ /* 0x000fc800078e33ff */
[----:B------:R-:W-:Y:S01]  /*6270*/  SHF.R.S32.HI R4, RZ, 0x1f, R6 ;  /* 0x0000001fff047819 */ /* 0x000fe20000011406 */
[C---:B------:R-:W-:Y:S02]  /*6280*/  IMAD R9, R6.reuse, R9, R10 ;  /* 0x0000000906097224 */ /* 0x040fe400078e020a */
[----:B---3--:R-:W-:-:S03]  /*6290*/  IMAD.WIDE.U32 R14, R6, UR8, R14 ;  /* 0x00000008060e7c25 */ /* 0x008fc6000f8e000e */
[----:B------:R-:W-:Y:S01]  /*62a0*/  IADD3 R9, PT, PT, R12, -R9, RZ ;  /* 0x800000090c097210 */ /* 0x000fe20007ffe0ff */
[----:B------:R-:W-:-:S03]  /*62b0*/  IMAD R7, R4, UR8, RZ ;  /* 0x0000000804077c24 */ /* 0x000fc6000f8e02ff */
[----:B------:R-:W-:Y:S01]  /*62c0*/  SHF.R.S32.HI R4, RZ, 0x1f, R9 ;  /* 0x0000001fff047819 */ /* 0x000fe20000011409 */
[----:B------:R-:W-:-:S04]  /*62d0*/  IMAD R7, R6, UR9, R7 ;  /* 0x0000000906077c24 */ /* 0x000fc8000f8e0207 */
[----:B------:R-:W-:Y:S02]  /*62e0*/  IMAD.IADD R15, R15, 0x1, R7 ;  /* 0x000000010f0f7824 */ /* 0x000fe400078e0207 */
[----:B------:R-:W-:Y:S02]  /*62f0*/  IMAD R4, R4, UR6, RZ ;  /* 0x0000000604047c24 */ /* 0x000fe4000f8e02ff */
[----:B------:R-:W-:-:S04]  /*6300*/  IMAD.WIDE.U32 R14, R9, UR6, R14 ;  /* 0x00000006090e7c25 */ /* 0x000fc8000f8e000e */
[----:B------:R-:W-:-:S05]  /*6310*/  IMAD R4, R9, UR7, R4 ;  /* 0x0000000709047c24 */ /* 0x000fca000f8e0204 */
[----:B------:R-:W-:Y:S02]  /*6320*/  IADD3 R6, PT, PT, R15, R4, RZ ;  /* 0x000000040f067210 */ /* 0x000fe40007ffe0ff */
[----:B0-----:R-:W-:-:S04]  /*6330*/  LEA R4, P0, R14, UR4, 0x1 ;  /* 0x000000040e047c11 */ /* 0x001fc8000f8008ff */
[----:B------:R-:W-:-:S05]  /*6340*/  LEA.HI.X R5, R14, UR5, R6, 0x1, P0 ;  /* 0x000000050e057c11 */ /* 0x000fca00080f0c06 */
[----:B------:R-:W-:Y:S01]  /*6350*/  STG.E.64 desc[UR10][R4.64], R2 ;  /* 0x0000000204007986 */ /* 0x000fe2000c101b0a */
[----:B------:R-:W-:Y:S05]  /*6360*/  EXIT ;  /* 0x000000000000794d */ /* 0x000fea0003800000 */
        .weak           $__internal_7_$__cuda_sm20_div_s64
        .type           $__internal_7_$__cuda_sm20_div_s64,@function
        .size           $__internal_7_$__cuda_sm20_div_s64,(.L_x_4839 - $__internal_7_$__cuda_sm20_div_s64)
$__internal_7_$__cuda_sm20_div_s64:
        /* <DEDUP_REMOVED lines=28> */
[----:B------:R-:W-:-:S04]  /*6530*/  IMAD.HI.U32 R48, R49, R26, RZ ;  /* 0x0000001a31307227 */ /* 0x000fc800078e00ff */
[----:B------:R-:W-:-:S04]  /*6540*/  IMAD.X R14, RZ, RZ, ~R14, P0 ;  /* 0x000000ffff0e7224 */ /* 0x000fc800000e0e0e */
[----:B------:R-:W-:-:S04]  /*6550*/  IMAD.WIDE.U32 R48, P0, R49, R14, R48 ;  /* 0x0000000e31307225 */ /* 0x000fc80007800030 */
[----:B------:R-:W-:-:S04]  /*6560*/  IMAD.HI.U32 R34, R27, R14, RZ ;  /* 0x0000000e1b227227 */ /* 0x000fc800078e00ff */
[C---:B------:R-:W-:Y:S01]  /*6570*/  IMAD.HI.U32 R26, P3, R27.reuse, R26, R48 ;  /* 0x0000001a1b1a7227 */ /* 0x040fe20007860030 */
[----:B------:R-:W-:Y:S02]  /*6580*/  IADD3.X R41, PT, PT, R34, R27, RZ, P0, !PT ;  /* 0x0000001b22297210 */ /* 0x000fe400007fe4ff */
[----:B------:R-:W-:Y:S01]  /*6590*/  IADD3 R33, P0, PT, RZ, -R40, RZ ;  /* 0x80000028ff217210 */ /* 0x000fe20007f1e0ff */
[----:B------:R-:W-:Y:S02]  /*65a0*/  IMAD R27, R27, R14, RZ ;  /* 0x0000000e1b1b7224 */ /* 0x000fe400078e02ff */
[----:B------:R-:W-:Y:S01]  /*65b0*/  IMAD.MOV.U32 R49, RZ, RZ, RZ ;  /* 0x000000ffff317224 */ /* 0x000fe200078e00ff */
[----:B------:R-:W-:Y:S02]  /*65c0*/  SEL R14, R33, R40, !P1 ;  /* 0x00000028210e7207 */ /* 0x000fe40004800000 */
[----:B------:R-:W-:Y:S01]  /*65d0*/  IADD3 R27, P2, PT, R27, R26, RZ ;  /* 0x0000001a1b1b7210 */ /* 0x000fe20007f5e0ff */
[----:B------:R-:W-:-:S03]  /*65e0*/  IMAD.X R26, RZ, RZ, ~R31, P0 ;  /* 0x000000ffff1a7224 */ /* 0x000fc600000e0e1f */
[----:B------:R-:W-:Y:S01]  /*65f0*/  IADD3.X R41, PT, PT, RZ, RZ, R41, P2, P3 ;  /* 0x000000ffff297210 */ /* 0x000fe200017e6429 */
[----:B------:R-:W-:Y:S01]  /*6600*/  IMAD.HI.U32 R48, R27, R14, RZ ;  /* 0x0000000e1b307227 */ /* 0x000fe200078e00ff */
[----:B------:R-:W-:-:S05]  /*6610*/  SEL R26, R26, R31, !P1 ;  /* 0x0000001f1a1a7207 */ /* 0x000fca0004800000 */
[----:B------:R-:W-:-:S04]  /*6620*/  IMAD.WIDE.U32 R48, R27, R26, R48 ;  /* 0x0000001a1b307225 */ /* 0x000fc800078e0030 */
[C---:B------:R-:W-:Y:S02]  /*6630*/  IMAD R34, R41.reuse, R26, RZ ;  /* 0x0000001a29227224 */ /* 0x040fe400078e02ff */
[----:B------:R-:W-:-:S05]  /*6640*/  IMAD.HI.U32 R27, P2, R41, R14, R48 ;  /* 0x0000000e291b7227 */ /* 0x000fca0007840030 */
[----:B------:R-:W-:-:S05]  /*6650*/  IADD3 R34, P1, PT, R34, R27, RZ ;  /* 0x0000001b22227210 */ /* 0x000fca0007f3e0ff */
[----:B------:R-:W-:-:S04]  /*6660*/  IMAD.WIDE.U32 R48, R34, R38, RZ ;  /* 0x0000002622307225 */ /* 0x000fc800078e00ff */
[----:B------:R-:W-:Y:S01]  /*6670*/  IMAD R33, R34, R39, R49 ;  /* 0x0000002722217224 */ /* 0x000fe200078e0231 */
[----:B------:R-:W-:Y:S01]  /*6680*/  IADD3 R27, P0, PT, -R48, R14, RZ ;  /* 0x0000000e301b7210 */ /* 0x000fe20007f1e1ff */
[----:B------:R-:W-:-:S04]  /*6690*/  IMAD.HI.U32 R14, R41, R26, RZ ;  /* 0x0000001a290e7227 */ /* 0x000fc800078e00ff */
[----:B------:R-:W-:Y:S01]  /*66a0*/  IMAD.X R14, RZ, RZ, R14, P2 ;  /* 0x000000ffff0e7224 */ /* 0x000fe200010e060e */
[----:B------:R-:W-:-:S03]  /*66b0*/  ISETP.GE.U32.AND P2, PT, R27, R38, PT ;  /* 0x000000261b00720c */ /* 0x000fc60003f46070 */
[----:B------:R-:W-:-:S04]  /*66c0*/  IMAD.X R14, RZ, RZ, R14, P1 ;  /* 0x000000ffff0e7224 */ /* 0x000fc800008e060e */
[----:B------:R-:W-:-:S05]  /*66d0*/  IMAD R33, R14, R38, R33 ;  /* 0x000000260e217224 */ /* 0x000fca00078e0221 */
[----:B------:R-:W-:Y:S02]  /*66e0*/  IADD3.X R33, PT, PT, ~R33, R26, RZ, P0, !PT ;  /* 0x0000001a21217210 */ /* 0x000fe400007fe5ff */
[----:B------:R-:W-:Y:S02]  /*66f0*/  IADD3 R26, P0, PT, R27, -R38, RZ ;  /* 0x800000261b1a7210 */ /* 0x000fe40007f1e0ff */
[----:B------:R-:W-:-:S04]  /*6700*/  ISETP.GE.U32.AND.EX P2, PT, R33, R39, PT, P2 ;  /* 0x000000272100720c */ /* 0x000fc80003f46120 */
[----:B------:R-:W-:Y:S01]  /*6710*/  SEL R27, R26, R27, P2 ;  /* 0x0000001b1a1b7207 */ /* 0x000fe20001000000 */
[----:B------:R-:W-:-:S03]  /*6720*/  IMAD.X R26, R33, 0x1, ~R39, P0 ;  /* 0x00000001211a7824 */ /* 0x000fc600000e0e27 */
[----:B------:R-:W-:Y:S01]  /*6730*/  ISETP.GE.U32.AND P1, PT, R27, R38, PT ;  /* 0x000000261b00720c */ /* 0x000fe20003f26070 */
[----:B------:R-:W-:Y:S01]  /*6740*/  IMAD.MOV.U32 R38, RZ, RZ, R28 ;  /* 0x000000ffff267224 */ /* 0x000fe200078e001c */
[----:B------:R-:W-:Y:S02]  /*6750*/  IADD3 R27, P0, PT, R34, 0x1, RZ ;  /* 0x00000001221b7810 */ /* 0x000fe40007f1e0ff */
[----:B------:R-:W-:Y:S02]  /*6760*/  SEL R33, R26, R33, P2 ;  /* 0x000000211a217207 */ /* 0x000fe40001000000 */
[----:B------:R-:W-:Y:S01]  /*6770*/  SEL R34, R27, R34, P2 ;  /* 0x000000221b227207 */ /* 0x000fe20001000000 */
[----:B------:R-:W-:Y:S01]  /*6780*/  IMAD.X R27, RZ, RZ, R14, P0 ;  /* 0x000000ffff1b7224 */ /* 0x000fe200000e060e */
[----:B------:R-:W-:Y:S01]  /*6790*/  ISETP.GE.U32.AND.EX P1, PT, R33, R39, PT, P1 ;  /* 0x000000272100720c */ /* 0x000fe20003f26110 */
[----:B------:R-:W-:Y:S01]  /*67a0*/  IMAD.MOV.U32 R39, RZ, RZ, 0x0 ;  /* 0x00000000ff277424 */ /* 0x000fe200078e00ff */
[----:B------:R-:W-:-:S02]  /*67b0*/  IADD3 R33, P0, PT, R34, 0x1, RZ ;  /* 0x0000000122217810 */ /* 0x000fc40007f1e0ff */
[----:B------:R-:W-:Y:S02]  /*67c0*/  SEL R27, R27, R14, P2 ;  /* 0x0000000e1b1b7207 */ /* 0x000fe40001000000 */
[----:B------:R-:W-:Y:S02]  /*67d0*/  SEL R33, R33, R34, P1 ;  /* 0x0000002221217207 */ /* 0x000fe40000800000 */
[----:B------:R-:W-:Y:S01]  /*67e0*/  LOP3.LUT R26, R30, R31, RZ, 0x3c, !PT ;  /* 0x0000001f1e1a7212 */ /* 0x000fe200078e3cff */
[----:B------:R-:W-:Y:S01]  /*67f0*/  IMAD.X R14, RZ, RZ, R27, P0 ;  /* 0x000000ffff0e7224 */ /* 0x000fe200000e061b */
[----:B------:R-:W-:Y:S02]  /*6800*/  ISETP.NE.U32.AND P0, PT, R32, RZ, PT ;  /* 0x000000ff2000720c */ /* 0x000fe40003f05070 */
[----:B------:R-:W-:Y:S02]  /*6810*/  ISETP.GE.AND P2, PT, R26, RZ, PT ;  /* 0x000000ff1a00720c */ /* 0x000fe40003f46270 */
[----:B------:R-:W-:-:S02]  /*6820*/  SEL R27, R14, R27, P1 ;  /* 0x0000001b0e1b7207 */ /* 0x000fc40000800000 */
[----:B------:R-:W-:Y:S02]  /*6830*/  IADD3 R14, P1, PT, RZ, -R33, RZ ;  /* 0x80000021ff0e7210 */ /* 0x000fe40007f3e0ff */
[----:B------:R-:W-:Y:S02]  /*6840*/  ISETP.NE.AND.EX P0, PT, R30, RZ, PT, P0 ;  /* 0x000000ff1e00720c */ /* 0x000fe40003f05300 */
[----:B------:R-:W-:Y:S02]  /*6850*/  IADD3.X R26, PT, PT, RZ, ~R27, RZ, P1, !PT ;  /* 0x8000001bff1a7210 */ /* 0x000fe40000ffe4ff */
[----:B------:R-:W-:Y:S02]  /*6860*/  SEL R14, R14, R33, !P2 ;  /* 0x000000210e0e7207 */ /* 0x000fe40005000000 */
[----:B------:R-:W-:Y:S02]  /*6870*/  SEL R26, R26, R27, !P2 ;  /* 0x0000001b1a1a7207 */ /* 0x000fe40005000000 */
[----:B------:R-:W-:-:S02]  /*6880*/  SEL R14, R14, 0xffffffff, P0 ;  /* 0xffffffff0e0e7807 */ /* 0x000fc40000000000 */
[----:B------:R-:W-:Y:S01]  /*6890*/  SEL R27, R26, 0xffffffff, P0 ;  /* 0xffffffff1a1b7807 */ /* 0x000fe20000000000 */
[----:B------:R-:W-:Y:S06]  /*68a0*/  RET.REL.NODEC R38 `(_ZN5flash32flash_fwd_splitkv_combine_kernelI23Flash_fwd_kernel_traitsILi32ELi64ELi256ELi4ELb0ELb0EN7cutlass6half_tE19Flash_kernel_traitsILi32ELi64ELi256ELi4ES3_EELi16ELi7ELb1EEEvNS_16Flash_fwd_paramsE) ;  /* 0xffffff9426d47950 */ /* 0x000fec0003c3ffff */
.L_x_301:
        /* <DEDUP_REMOVED lines=13> */
.L_x_4839:


//--------------------- .text._ZN5flash32flash_fwd_splitkv_combine_kernelI23Flash_fwd_kernel_traitsILi32ELi64ELi256ELi4ELb0ELb0EN7cutlass6half_tE19Flash_kernel_traitsILi32ELi64ELi256ELi4ES3_EELi16ELi6ELb1EEEvNS_16Flash_fwd_paramsE --------------------------
	.section	.text._ZN5flash32flash_fwd_splitkv_combine_kernelI23Flash_fwd_kernel_traitsILi32ELi64ELi256ELi4ELb0ELb0EN7cutlass6half_tE19Flash_kernel_traitsILi32ELi64ELi256ELi4ES3_EELi16ELi6ELb1EEEvNS_16Flash_fwd_paramsE,"ax",@progbits
	.align	128
        .global         _ZN5flash32flash_fwd_splitkv_combine_kernelI23Flash_fwd_kernel_traitsILi32ELi64ELi256ELi4ELb0ELb0EN7cutlass6half_tE19Flash_kernel_traitsILi32ELi64ELi256ELi4ES3_EELi16ELi6ELb1EEEvNS_16Flash_fwd_paramsE
        .type           _ZN5flash32flash_fwd_splitkv_combine_kernelI23Flash_fwd_kernel_traitsILi32ELi64ELi256ELi4ELb0ELb0EN7cutlass6half_tE19Flash_kernel_traitsILi32ELi64ELi256ELi4ES3_EELi16ELi6ELb1EEEvNS_16Flash_fwd_paramsE,@function
        .size           _ZN5flash32flash_fwd_splitkv_combine_kernelI23Flash_fwd_kernel_traitsILi32ELi64ELi256ELi4ELb0ELb0EN7cutlass6half_tE19Flash_kernel_traitsILi32ELi64ELi256ELi4ES3_EELi16ELi6ELb1EEEvNS_16Flash_fwd_paramsE,(.L_x_4840 - _ZN5flash32flash_fwd_splitkv_combine_kernelI23Flash_fwd_kernel_traitsILi32ELi64ELi256ELi4ELb0ELb0EN7cutlass6half_tE19Flash_kernel_traitsILi32ELi64ELi256ELi4ES3_EELi16ELi6ELb1EEEvNS_16Flash_fwd_paramsE)
        .other          _ZN5flash32flash_fwd_splitkv_combine_kernelI23Flash_fwd_kernel_traitsILi32ELi64ELi256ELi4ELb0ELb0EN7cutlass6half_tE19Flash_kernel_traitsILi32ELi64ELi256ELi4ES3_EELi16ELi6ELb1EEEvNS_16Flash_fwd_paramsE,@"STO_CUDA_ENTRY STV_DEFAULT"
_ZN5flash32flash_fwd_splitkv_combine_kernelI23Flash_fwd_kernel_traitsILi32ELi64ELi256ELi4ELb0ELb0EN7cutlass6half_tE19Flash_kernel_traitsILi32ELi64ELi256ELi4ES3_EELi16ELi6ELb1EEEvNS_16Flash_fwd_paramsE:
.text._ZN5flash32flash_fwd_splitkv_combine_kernelI23Flash_fwd_kernel_traitsILi32ELi64ELi256ELi4ELb0ELb0EN7cutlass6half_tE19Flash_kernel_traitsILi32ELi64ELi256ELi4ES3_EELi16ELi6ELb1EEEvNS_16Flash_fwd_paramsE:
        /* <DEDUP_REMOVED lines=38> */
.L_x_302:
[----:B------:R-:W-:Y:S01]  /*0260*/  IMAD.U32 R16, RZ, RZ, UR21 ;  /* 0x00000015ff107e24 */ /* 0x000fe2000f8e00ff */
[----:B------:R-:W-:Y:S01]  /*0270*/  MOV R20, UR19 ;  /* 0x0000001300147c02 */ /* 0x000fe20008000f00 */
[----:B------:R-:W-:Y:S01]  /*0280*/  IMAD.U32 R21, RZ, RZ, UR15 ;  /* 0x0000000fff157e24 */ /* 0x000fe2000f8e00ff */
[----:B------:R-:W-:Y:S02]  /*0290*/  MOV R19, UR14 ;  /* 0x0000000e00137c02 */ /* 0x000fe40008000f00 */
[----:B------:R-:W-:Y:S02]  /*02a0*/  MOV R18, 0x2c0 ;  /* 0x000002c000127802 */ /* 0x000fe40000000f00 */
[----:B------:R-:W-:Y:S05]  /*02b0*/  CALL.REL.NOINC `($__internal_8_$__cuda_sm20_div_s64) ;  /* 0x0000005000e87944 */ /* 0x000fea0003c00000 */
[----:B------:R-:W-:-:S07]  /*02c0*/  MOV R11, R13 ;  /* 0x0000000d000b7202 */ /* 0x000fce0000000f00 */
.L_x_303:
        /* <DEDUP_REMOVED lines=30> */
.L_x_305:
[----:B------:R-:W-:Y:S01]  /*04b0*/  IMAD.MOV.U32 R16, RZ, RZ, R10 ;  /* 0x000000ffff107224 */ /* 0x000fe200078e000a */
[----:B------:R-:W-:Y:S02]  /*04c0*/  MOV R21, R11 ;  /* 0x0000000b00157202 */ /* 0x000fe40000000f00 */
[----:B------:R-:W-:Y:S02]  /*04d0*/  MOV R18, 0x4f0 ;  /* 0x000004f000127802 */ /* 0x000fe40000000f00 */
[----:B------:R-:W-:Y:S05]  /*04e0*/  CALL.REL.NOINC `($__internal_8_$__cuda_sm20_div_s64) ;  /* 0x00000050005c7944 */ /* 0x000fea0003c00000 */
[----:B------:R-:W-:Y:S02]  /*04f0*/  MOV R4, R10 ;  /* 0x0000000a00047202 */ /* 0x000fe40000000f00 */
[----:B------:R-:W-:Y:S02]  /*0500*/  MOV R5, R13 ;  /* 0x0000000d00057202 */ /* 0x000fe40000000f00 */
.L_x_306:
[----:B------:R-:W-:Y:S05]  /*0510*/  BSYNC.RECONVERGENT B0 ;  /* 0x0000000000007941 */ /* 0x000fea0003800200 */
.L_x_304:
        /* <DEDUP_REMOVED lines=57> */
.L_x_308:
[----:B------:R-:W-:Y:S01]  /*08b0*/  IMAD.MOV.U32 R16, RZ, RZ, R20 ;  /* 0x000000ffff107224 */ /* 0x000fe200078e0014 */
[----:B------:R-:W-:Y:S01]  /*08c0*/  MOV R20, R11 ;  /* 0x0000000b00147202 */ /* 0x000fe20000000f00 */
[----:B------:R-:W-:Y:S01]  /*08d0*/  IMAD.MOV.U32 R21, RZ, RZ, R19 ;  /* 0x000000ffff157224 */ /* 0x000fe200078e0013 */
[----:B------:R-:W-:Y:S02]  /*08e0*/  MOV R19, R37 ;  /* 0x0000002500137202 */ /* 0x000fe40000000f00 */
[----:B------:R-:W-:Y:S02]  /*08f0*/  MOV R18, 0x910 ;  /* 0x0000091000127802 */ /* 0x000fe40000000f00 */
[----:B------:R-:W-:Y:S05]  /*0900*/  CALL.REL.NOINC `($__internal_8_$__cuda_sm20_div_s64) ;  /* 0x0000004c00547944 */ /* 0x000fea0003c00000 */
[----:B------:R-:W-:Y:S02]  /*0910*/  MOV R12, R10 ;  /* 0x0000000a000c7202 */ /* 0x000fe40000000f00 */
.L_x_309:
[----:B------:R-:W-:Y:S05]  /*0920*/  BSYNC.RECONVERGENT B0 ;  /* 0x0000000000007941 */ /* 0x000fea0003800200 */
.L_x_307:
        /* <DEDUP_REMOVED lines=124> */
.L_x_311:
[----:B------:R-:W-:Y:S01]  /*10f0*/  IMAD.MOV.U32 R16, RZ, RZ, R12 ;  /* 0x000000ffff107224 */ /* 0x000fe200078e000c */
[----:B------:R-:W-:Y:S01]  /*1100*/  MOV R20, R8 ;  /* 0x0000000800147202 */ /* 0x000fe20000000f00 */
[----:B------:R-:W-:Y:S01]  /*1110*/  IMAD.MOV.U32 R21, RZ, RZ, R13 ;  /* 0x000000ffff157224 */ /* 0x000fe200078e000d */
[----:B------:R-:W-:Y:S02]  /*1120*/  MOV R19, R0 ;  /* 0x0000000000137202 */ /* 0x000fe40000000f00 */
[----:B------:R-:W-:Y:S02]  /*1130*/  MOV R18, 0x1150 ;  /* 0x0000115000127802 */ /* 0x000fe40000000f00 */
[----:B------:R-:W-:Y:S05]  /*1140*/  CALL.REL.NOINC `($__internal_8_$__cuda_sm20_div_s64) ;  /* 0x0000004400447944 */ /* 0x000fea0003c00000 */
[----:B------:R-:W-:Y:S02]  /*1150*/  MOV R42, R10 ;  /* 0x0000000a002a7202 */ /* 0x000fe40000000f00 */
[----:B------:R-:W-:Y:S02]  /*1160*/  MOV R43, R13 ;  /* 0x0000000d002b7202 */ /* 0x000fe40000000f00 */
.L_x_312:
[----:B------:R-:W-:Y:S05]  /*1170*/  BSYNC.RECONVERGENT B0 ;  /* 0x0000000000007941 */ /* 0x000fea0003800200 */
.L_x_310:
        /* <DEDUP_REMOVED lines=57> */
.L_x_314:
[----:B------:R-:W-:Y:S01]  /*1510*/  IMAD.MOV.U32 R16, RZ, RZ, R4 ;  /* 0x000000ffff107224 */ /* 0x000fe200078e0004 */
[----:B------:R-:W-:Y:S01]  /*1520*/  MOV R21, R5 ;  /* 0x0000000500157202 */ /* 0x000fe20000000f00 */
[----:B------:R-:W-:Y:S01]  /*1530*/  IMAD.MOV.U32 R20, RZ, RZ, R7 ;  /* 0x000000ffff147224 */ /* 0x000fe200078e0007 */
[----:B------:R-:W-:Y:S02]  /*1540*/  MOV R18, 0x1560 ;  /* 0x0000156000127802 */ /* 0x000fe40000000f00 */
[----:B------:R-:W-:Y:S05]  /*1550*/  CALL.REL.NOINC `($__internal_8_$__cuda_sm20_div_s64) ;  /* 0x0000004000407944 */ /* 0x000fea0003c00000 */
[----:B------:R-:W-:Y:S02]  /*1560*/  MOV R20, R10 ;  /* 0x0000000a00147202 */ /* 0x000fe40000000f00 */
[----:B------:R-:W-:Y:S02]  /*1570*/  MOV R21, R13 ;  /* 0x0000000d00157202 */ /* 0x000fe40000000f00 */
.L_x_315:
[----:B------:R-:W-:Y:S05]  /*1580*/  BSYNC.RECONVERGENT B0 ;  /* 0x0000000000007941 */ /* 0x000fea0003800200 */
.L_x_313:
        /* <DEDUP_REMOVED lines=8> */
[C---:B------:R-:W-:Y:S02]  /*1610*/  ISETP.LT.U32.AND P1, PT, R5.reuse, UR8, PT ;  /* 0x0000000805007c0c */ /* 0x040fe4000bf21070 */
[----:B------:R-:W-:Y:S01]  /*1620*/  IADD3 R22, P3, PT, R5, UR20, RZ ;  /* 0x0000001405167c10 */ /* 0x000fe2000ff7e0ff */
[C---:B------:R-:W-:Y:S01]  /*1630*/  VIADD R19, R6.reuse, 0x8 ;  /* 0x0000000806137836 */ /* 0x040fe20000000000 */
        /* <DEDUP_REMOVED lines=20> */
[----:B------:R-:W-:Y:S02]  /*1780*/  IMAD.MOV.U32 R10, RZ, RZ, -0x800000 ;  /* 0xff800000ff0a7424 */ /* 0x000fe400078e00ff */
[----:B------:R-:W0:Y:S01]  /*1790*/  @!P5 LDC.64 R12, c[0x0][0x428] ;  /* 0x00010a00ff0cdb82 */ /* 0x000e220000000a00 */
[----:B------:R-:W-:-:S03]  /*17a0*/  @!P0 IMAD R18, R19, UR15, R29 ;  /* 0x0000000f13128c24 */ /* 0x000fc6000f8e021d */
[----:B--2---:R2:W4:Y:S01]  /*17b0*/  @!P2 LDG.E R10, desc[UR10][R32.64] ;  /* 0x0000000a200aa981 */ /* 0x004522000c1e1900 */
[----:B-1----:R-:W-:Y:S01]  /*17c0*/  @!P0 LEA R30, P2, R28, R16, 0x2 ;  /* 0x000000101c1e8211 */ /* 0x002fe200078410ff */
[----:B------:R-:W-:Y:S01]  /*17d0*/  @!P6 IMAD.MOV.U32 R29, RZ, RZ, R23 ;  /* 0x000000ffff1de224 */ /* 0x000fe200078e0017 */
[----:B------:R-:W-:Y:S01]  /*17e0*/  MOV R26, 0xff800000 ;  /* 0xff800000001a7802 */ /* 0x000fe20000000f00 */
[----:B------:R-:W-:Y:S01]  /*17f0*/  VIADD R24, R6, 0x30 ;  /* 0x0000003006187836 */ /* 0x000fe20000000000 */
        /* <DEDUP_REMOVED lines=56> */
[----:B------:R-:W3:Y:S04]  /*1b80*/  @!P2 LDG.E R23, desc[UR10][R14.64] ;  /* 0x0000000a0e17a981 */ /* 0x000ee8000c1e1900 */
[----:B------:R-:W5:Y:S04]  /*1b90*/  @!P3 LDG.E R19, desc[UR10][R16.64] ;  /* 0x0000000a1013b981 */ /* 0x000f68000c1e1900 */
[----:B------:R0:W5:Y:S01]  /*1ba0*/  @!P1 LDG.E R13, desc[UR10][R24.64] ;  /* 0x0000000a180d9981 */ /* 0x000162000c1e1900 */
        /* <DEDUP_REMOVED lines=9> */
[----:B------:R-:W-:-:S02]  /*1c40*/  SHF.R.U32.HI R12, RZ, 0x3, R4 ;  /* 0x00000003ff0c7819 */ /* 0x000fc40000011604 */
[----:B------:R-:W-:Y:S02]  /*1c50*/  LOP3.LUT R9, R4, 0x7, RZ, 0xc0, !PT ;  /* 0x0000000704097812 */ /* 0x000fe400078ec0ff */
[----:B------:R-:W-:Y:S01]  /*1c60*/  LEA R32, R12, UR4, 0x2 ;  /* 0x000000040c207c11 */ /* 0x000fe2000f8e10ff */
[----:B------:R-:W-:Y:S01]  /*1c70*/  IMAD.MOV.U32 R30, RZ, RZ, -0x800000 ;  /* 0xff800000ff1e7424 */ /* 0x000fe200078e00ff */
[----:B------:R-:W-:Y:S01]  /*1c80*/  MOV R33, 0xff800000 ;  /* 0xff80000000217802 */ /* 0x000fe20000000f00 */
[----:B------:R-:W-:Y:S02]  /*1c90*/  IMAD.MOV.U32 R31, RZ, RZ, -0x800000 ;  /* 0xff800000ff1f7424 */ /* 0x000fe400078e00ff */
[----:B------:R-:W-:Y:S01]  /*1ca0*/  IMAD R32, R9, 0x44, R32 ;  /* 0x0000004409207824 */ /* 0x000fe200078e0220 */
[----:B------:R-:W-:Y:S01]  /*1cb0*/  MOV R27, 0xff800000 ;  /* 0xff800000001b7802 */ /* 0x000fe20000000f00 */
[----:B0-----:R-:W-:Y:S01]  /*1cc0*/  IMAD.MOV.U32 R25, RZ, RZ, -0x800000 ;  /* 0xff800000ff197424 */ /* 0x001fe200078e00ff */
[----:B------:R-:W-:Y:S01]  /*1cd0*/  IABS R6, R3 ;  /* 0x0000000300067213 */ /* 0x000fe20000000000 */
[----:B----4-:R0:W-:Y:S01]  /*1ce0*/  @!P0 STS [R5+0x220], R26 ;  /* 0x0002201a05008388 */ /* 0x0101e20000000800 */
[----:B------:R-:W-:-:S03]  /*1cf0*/  ISETP.GT.U32.AND P0, PT, R4, 0x7f, PT ;  /* 0x0000007f0400780c */ /* 0x000fc60003f04070 */
[----:B------:R-:W-:Y:S04]  /*1d00*/  STS [R5], R10 ;  /* 0x0000000a05007388 */ /* 0x000fe80000000800 */
[----:B------:R1:W-:Y:S04]  /*1d10*/  @!P5 STS [R5+0x440], R28 ;  /* 0x0004401c0500d388 */ /* 0x0003e80000000800 */
[----:B--2---:R2:W-:Y:S04]  /*1d20*/  @!P4 STS [R5+0x660], R29 ;  /* 0x0006601d0500c388 */ /* 0x0045e80000000800 */
[----:B------:R-:W-:Y:S01]  /*1d30*/  @!P3 STS [R5+0x880], R18 ;  /* 0x000880120500b388 */ /* 0x000fe20000000800 */
[----:B0-----:R-:W-:-:S03]  /*1d40*/  IMAD.MOV.U32 R26, RZ, RZ, -0x800000 ;  /* 0xff800000ff1a7424 */ /* 0x001fc600078e00ff */
[----:B---3--:R-:W-:Y:S04]  /*1d50*/  @!P1 STS [R5+0xcc0], R23 ;  /* 0x000cc01705009388 */ /* 0x008fe80000000800 */
[----:B-----5:R-:W-:Y:S04]  /*1d60*/  @!P2 STS [R5+0xaa0], R19 ;  /* 0x000aa0130500a388 */ /* 0x020fe80000000800 */
[----:B------:R-:W-:Y:S01]  /*1d70*/  @!P0 STS [R5+0xee0], R13 ;  /* 0x000ee00d05008388 */ /* 0x000fe20000000800 */
[----:B------:R-:W-:Y:S01]  /*1d80*/  BAR.SYNC.DEFER_BLOCKING 0x0 ;  /* 0x0000000000007b1d */ /* 0x000fe20000010000 */
[----:B-1----:R-:W-:Y:S01]  /*1d90*/  MOV R28, 0xff800000 ;  /* 0xff800000001c7802 */ /* 0x002fe20000000f00 */
[----:B--2---:R-:W-:-:S04]  /*1da0*/  IMAD.MOV.U32 R29, RZ, RZ, -0x800000 ;  /* 0xff800000ff1d7424 */ /* 0x004fc800078e00ff */
[----:B------:R-:W0:Y:S01]  /*1db0*/  I2F.RP R10, R6 ;  /* 0x00000006000a7306 */ /* 0x000e220000209400 */
[----:B------:R-:W-:Y:S04]  /*1dc0*/  @!P0 LDS R33, [R32] ;  /* 0x0000000020218984 */ /* 0x000fe80000000800 */
[----:B------:R-:W-:Y:S04]  /*1dd0*/  @!P0 LDS R30, [R32+0x220] ;  /* 0x00022000201e8984 */ /* 0x000fe80000000800 */
[----:B------:R-:W1:Y:S04]  /*1de0*/  @!P0 LDS R31, [R32+0x440] ;  /* 0x00044000201f8984 */ /* 0x000e680000000800 */
[----:B------:R-:W-:Y:S04]  /*1df0*/  @!P0 LDS R28, [R32+0x660] ;  /* 0x00066000201c8984 */ /* 0x000fe80000000800 */
[----:B------:R-:W2:Y:S04]  /*1e00*/  @!P0 LDS R29, [R32+0x880] ;  /* 0x00088000201d8984 */ /* 0x000ea80000000800 */
[----:B------:R-:W-:Y:S04]  /*1e10*/  @!P0 LDS R26, [R32+0xaa0] ;  /* 0x000aa000201a8984 */ /* 0x000fe80000000800 */
[----:B------:R-:W3:Y:S04]  /*1e20*/  @!P0 LDS R27, [R32+0xcc0] ;  /* 0x000cc000201b8984 */ /* 0x000ee80000000800 */
[----:B------:R-:W4:Y:S01]  /*1e30*/  @!P0 LDS R25, [R32+0xee0] ;  /* 0x000ee00020198984 */ /* 0x000f220000000800 */
[----:B0-----:R-:W0:Y:S02]  /*1e40*/  MUFU.RCP R16, R10 ;  /* 0x0000000a00107308 */ /* 0x001e240000001000 */
[----:B0-----:R-:W-:Y:S01]  /*1e50*/  VIADD R16, R16, 0xffffffe ;  /* 0x0ffffffe10107836 */ /* 0x001fe20000000000 */
[----:B-1----:R-:W-:-:S05]  /*1e60*/  FMNMX3.FTZ R14, R33, R30, R31, !PT ;  /* 0x0000001e210e7276 */ /* 0x002fca000781001f */
[----:B------:R-:W0:Y:S01]  /*1e70*/  F2I.FTZ.U32.TRUNC.NTZ R17, R16 ;  /* 0x0000001000117305 */ /* 0x000e22000021f000 */
[----:B--2---:R-:W-:-:S04]  /*1e80*/  FMNMX3.FTZ R14, R14, R28, R29, !PT ;  /* 0x0000001c0e0e7276 */ /* 0x004fc8000781001d */
[----:B---3--:R-:W-:-:S04]  /*1e90*/  FMNMX3.FTZ R14, R14, R26, R27, !PT ;  /* 0x0000001a0e0e7276 */ /* 0x008fc8000781001b */
[----:B----4-:R-:W-:-:S05]  /*1ea0*/  FMNMX.FTZ R15, R14, R25, !PT ;  /* 0x000000190e0f7209 */ /* 0x010fca0007810000 */
[----:B------:R-:W1:Y:S01]  /*1eb0*/  SHFL.BFLY PT, R14, R15, 0x4, 0x1f ;  /* 0x0c801f000f0e7f89 */ /* 0x000e6200000e0000 */
[----:B0-----:R-:W-:Y:S01]  /*1ec0*/  IADD3 R5, PT, PT, RZ, -R17, RZ ;  /* 0x80000011ff057210 */ /* 0x001fe20007ffe0ff */
[----:B------:R-:W-:-:S04]  /*1ed0*/  IMAD.MOV.U32 R16, RZ, RZ, RZ ;  /* 0x000000ffff107224 */ /* 0x000fc800078e00ff */
[----:B------:R-:W-:Y:S01]  /*1ee0*/  IMAD R10, R5, R6, RZ ;  /* 0x00000006050a7224 */ /* 0x000fe200078e02ff */
[----:B------:R-:W-:-:S03]  /*1ef0*/  IABS R5, R2 ;  /* 0x0000000200057213 */ /* 0x000fc60000000000 */
[----:B------:R-:W-:Y:S01]  /*1f00*/  IMAD.HI.U32 R10, R17, R10, R16 ;  /* 0x0000000a110a7227 */ /* 0x000fe200078e0010 */
[----:B-1----:R-:W-:-:S05]  /*1f10*/  FMNMX.FTZ R19, R15, R14, !PT ;  /* 0x0000000e0f137209 */ /* 0x002fca0007810000 */
[----:B------:R-:W-:Y:S01]  /*1f20*/  IMAD.HI.U32 R13, R10, R5, RZ ;  /* 0x000000050a0d7227 */ /* 0x000fe200078e00ff */
[----:B------:R-:W-:Y:S01]  /*1f30*/  LOP3.LUT R2, R2, R3, RZ, 0x3c, !PT ;  /* 0x0000000302027212 */ /* 0x000fe200078e3cff */
[----:B------:R-:W0:Y:S02]  /*1f40*/  LDC R17, c[0x0][0x3e0] ;  /* 0x0000f800ff117b82 */ /* 0x000e240000000800 */
[----:B------:R-:W-:-:S04]  /*1f50*/  IMAD.MOV R10, RZ, RZ, -R13 ;  /* 0x000000ffff0a7224 */ /* 0x000fc800078e0a0d */
[C---:B------:R-:W-:Y:S02]  /*1f60*/  IMAD R5, R6.reuse, R10, R5 ;  /* 0x0000000a06057224 */ /* 0x040fe400078e0205 */
[----:B------:R-:W1:Y:S03]  /*1f70*/  SHFL.BFLY PT, R10, R19, 0x2, 0x1f ;  /* 0x0c401f00130a7f89 */ /* 0x000e6600000e0000 */
[----:B------:R-:W-:Y:S02]  /*1f80*/  ISETP.GT.U32.AND P0, PT, R6, R5, PT ;  /* 0x000000050600720c */ /* 0x000fe40003f04070 */
[----:B------:R-:W-:Y:S02]  /*1f90*/  ISETP.GE.AND P1, PT, R2, RZ, PT ;  /* 0x000000ff0200720c */ /* 0x000fe40003f26270 */
[----:B-1----:R-:W-:-:S05]  /*1fa0*/  FMNMX.FTZ R15, R19, R10, !PT ;  /* 0x0000000a130f7209 */ /* 0x002fca0007810000 */
[----:B------:R-:W1:Y:S04]  /*1fb0*/  SHFL.BFLY PT, R2, R15, 0x1, 0x1f ;  /* 0x0c201f000f027f89 */ /* 0x000e6800000e0000 */
[----:B------:R-:W-:-:S04]  /*1fc0*/  @!P0 IADD3 R5, PT, PT, R5, -R6, RZ ;  /* 0x8000000605058210 */ /* 0x000fc80007ffe0ff */
[----:B------:R-:W-:Y:S01]  /*1fd0*/  ISETP.GE.U32.AND P2, PT, R5, R6, PT ;  /* 0x000000060500720c */ /* 0x000fe20003f46070 */
[----:B------:R-:W-:Y:S01]  /*1fe0*/  @!P0 VIADD R13, R13, 0x1 ;  /* 0x000000010d0d8836 */ /* 0x000fe20000000000 */
[----:B------:R-:W-:-:S11]  /*1ff0*/  ISETP.NE.AND P0, PT, R3, RZ, PT ;  /* 0x000000ff0300720c */ /* 0x000fd60003f05270 */
[----:B------:R-:W-:Y:S01]  /*2000*/  @P2 VIADD R13, R13, 0x1 ;  /* 0x000000010d0d2836 */ /* 0x000fe20000000000 */
[----:B-1----:R-:W-:-:S04]  /*2010*/  FMNMX.FTZ R2, R15, R2, !PT ;  /* 0x000000020f027209 */ /* 0x002fc80007810000 */
[----:B------:R-:W-:Y:S02]  /*2020*/  @!P1 IADD3 R13, PT, PT, -R13, RZ, RZ ;  /* 0x000000ff0d0d9210 */ /* 0x000fe40007ffe1ff */
[----:B------:R-:W-:Y:S02]  /*2030*/  @!P0 LOP3.LUT R13, RZ, R3, RZ, 0x33, !PT ;  /* 0x00000003ff0d8212 */ /* 0x000fe400078e33ff */
[----:B------:R-:W-:-:S04]  /*2040*/  FSETP.NEU.FTZ.AND P0, PT, R2, -INF , PT ;  /* 0xff8000000200780b */ /* 0x000fc80003f1d000 */
[----:B------:R-:W-:-:S05]  /*2050*/  FSEL R2, R2, RZ, P0 ;  /* 0x000000ff02027208 */ /* 0x000fca0000000000 */
[C---:B------:R-:W-:Y:S01]  /*2060*/  FADD.FTZ R15, -R2.reuse, R33 ;  /* 0x00000021020f7221 */ /* 0x040fe20000010100 */
[----:B------:R-:W-:-:S03]  /*2070*/  FADD.FTZ R24, -R2, R30 ;  /* 0x0000001e02187221 */ /* 0x000fc60000010100 */
[----:B------:R-:W-:Y:S01]  /*2080*/  FMUL.FTZ R15, R15, 1.4426950216293334961 ;  /* 0x3fb8aa3b0f0f7820 */ /* 0x000fe20000410000 */
[----:B------:R-:W-:Y:S01]  /*2090*/  FMUL.FTZ R24, R24, 1.4426950216293334961 ;  /* 0x3fb8aa3b18187820 */ /* 0x000fe20000410000 */
[C---:B------:R-:W-:Y:S01]  /*20a0*/  FADD.FTZ R23, -R2.reuse, R31 ;  /* 0x0000001f02177221 */ /* 0x040fe20000010100 */
[----:B------:R-:W-:-:S03]  /*20b0*/  FADD.FTZ R22, -R2, R28 ;  /* 0x0000001c02167221 */ /* 0x000fc60000010100 */
[----:B------:R-:W-:Y:S01]  /*20c0*/  MUFU.EX2 R15, R15 ;  /* 0x0000000f000f7308 */ /* 0x000fe20000000800 */
[----:B------:R-:W-:Y:S01]  /*20d0*/  FMUL.FTZ R23, R23, 1.4426950216293334961 ;  /* 0x3fb8aa3b17177820 */ /* 0x000fe20000410000 */
[----:B------:R-:W-:-:S06]  /*20e0*/  FMUL.FTZ R22, R22, 1.4426950216293334961 ;  /* 0x3fb8aa3b16167820 */ /* 0x000fcc0000410000 */
[----:B------:R-:W1:Y:S01]  /*20f0*/  MUFU.EX2 R24, R24 ;  /* 0x0000001800187308 */ /* 0x000e620000000800 */
[C---:B------:R-:W-:Y:S01]  /*2100*/  FADD.FTZ R19, -R2.reuse, R29 ;  /* 0x0000001d02137221 */ /* 0x040fe20000010100 */
[----:B------:R-:W-:Y:S01]  /*2110*/  FADD.FTZ R18, -R2, R26 ;  /* 0x0000001a02127221 */ /* 0x000fe20000010100 */
[----:B------:R-:W-:Y:S02]  /*2120*/  USHF.R.S32.HI UR4, URZ, 0x1f, UR22 ;  /* 0x0000001fff047899 */ /* 0x000fe40008011416 */
[----:B------:R-:W-:-:S03]  /*2130*/  FMUL.FTZ R19, R19, 1.4426950216293334961 ;  /* 0x3fb8aa3b13137820 */ /* 0x000fc60000410000 */
[----:B------:R-:W2:Y:S01]  /*2140*/  MUFU.EX2 R23, R23 ;  /* 0x0000001700177308 */ /* 0x000ea20000000800 */
[----:B------:R-:W-:Y:S01]  /*2150*/  FMUL.FTZ R18, R18, 1.4426950216293334961 ;  /* 0x3fb8aa3b12127820 */ /* 0x000fe20000410000 */
[----:B------:R-:W-:Y:S01]  /*2160*/  FADD.FTZ R16, -R2, R27 ;  /* 0x0000001b02107221 */ /* 0x000fe20000010100 */
[----:B------:R-:W-:-:S05]  /*2170*/  ULOP3.LUT UR4, UR4, 0x1, URZ, 0xfc, !UPT ;  /* 0x0000000104047892 */ /* 0x000fca000f8efcff */
[----:B------:R-:W3:Y:S01]  /*2180*/  MUFU.EX2 R22, R22 ;  /* 0x0000001600167308 */ /* 0x000ee20000000800 */
[----:B-1----:R-:W-:Y:S01]  /*2190*/  FADD.FTZ R24, R15, R24 ;  /* 0x000000180f187221 */ /* 0x002fe20000010000 */
[----:B------:R-:W-:Y:S01]  /*21a0*/  FMUL.FTZ R16, R16, 1.4426950216293334961 ;  /* 0x3fb8aa3b10107820 */ /* 0x000fe20000410000 */
[----:B------:R-:W-:-:S05]  /*21b0*/  FADD.FTZ R15, -R2, R25 ;  /* 0x00000019020f7221 */ /* 0x000fca0000010100 */
[----:B------:R-:W1:Y:S01]  /*21c0*/  MUFU.EX2 R19, R19 ;  /* 0x0000001300137308 */ /* 0x000e620000000800 */
[----:B------:R-:W-:Y:S02]  /*21d0*/  IMAD R5, R13, UR4, RZ ;  /* 0x000000040d057c24 */ /* 0x000fe4000f8e02ff */
[----:B------:R-:W-:Y:S01]  /*21e0*/  FMUL.FTZ R15, R15, 1.4426950216293334961 ;  /* 0x3fb8aa3b0f0f7820 */ /* 0x000fe20000410000 */
[----:B--2---:R-:W-:Y:S01]  /*21f0*/  FADD.FTZ R23, R24, R23 ;  /* 0x0000001718177221 */ /* 0x004fe20000010000 */
[----:B0-----:R-:W-:Y:S01]  /*2200*/  IABS R10, R17 ;  /* 0x00000011000a7213 */ /* 0x001fe20000000000 */
[----:B------:R-:W0:Y:S02]  /*2210*/  LDCU UR4, c[0x0][0x430] ;  /* 0x00008600ff0477ac */ /* 0x000e240008000800 */
[----:B------:R-:W2:Y:S01]  /*2220*/  MUFU.EX2 R18, R18 ;  /* 0x0000001200127308 */ /* 0x000ea20000000800 */
[----:B------:R-:W-:Y:S01]  /*2230*/  IABS R14, R5 ;  /* 0x00000005000e7213 */ /* 0x000fe20000000000 */
[----:B---3--:R-:W-:-:S06]  /*2240*/  FADD.FTZ R22, R23, R22 ;  /* 0x0000001617167221 */ /* 0x008fcc0000010000 */
[----:B------:R-:W3:Y:S01]  /*2250*/  MUFU.EX2 R16, R16 ;  /* 0x0000001000107308 */ /* 0x000ee20000000800 */
[----:B-1----:R-:W-:-:S07]  /*2260*/  FADD.FTZ R19, R22, R19 ;  /* 0x0000001316137221 */ /* 0x002fce0000010000 */
[----:B------:R-:W1:Y:S01]  /*2270*/  MUFU.EX2 R15, R15 ;  /* 0x0000000f000f7308 */ /* 0x000e620000000800 */
[----:B--2---:R-:W-:-:S07]  /*2280*/  FADD.FTZ R19, R19, R18 ;  /* 0x0000001213137221 */ /* 0x004fce0000010000 */
[----:B------:R-:W2:Y:S08]  /*2290*/  I2F.RP R34, R14 ;  /* 0x0000000e00227306 */ /* 0x000eb00000209400 */
[----:B------:R-:W4:Y:S01]  /*22a0*/  I2F.RP R6, R10 ;  /* 0x0000000a00067306 */ /* 0x000f220000209400 */
[----:B---3--:R-:W-:-:S04]  /*22b0*/  FADD.FTZ R18, R19, R16 ;  /* 0x0000001013127221 */ /* 0x008fc80000010000 */
[----:B-1----:R-:W-:-:S03]  /*22c0*/  FADD.FTZ R41, R18, R15 ;  /* 0x0000000f12297221 */ /* 0x002fc60000010000 */
[----:B--2---:R-:W1:Y:S02]  /*22d0*/  MUFU.RCP R34, R34 ;  /* 0x0000002200227308 */ /* 0x004e640000001000 */
[----:B------:R-:W2:Y:S06]  /*22e0*/  SHFL.BFLY PT, R22, R41, 0x4, 0x1f ;  /* 0x0c801f0029167f89 */ /* 0x000eac00000e0000 */
[----:B----4-:R-:W3:Y:S01]  /*22f0*/  MUFU.RCP R6, R6 ;  /* 0x0000000600067308 */ /* 0x010ee20000001000 */
[----:B-1----:R-:W-:-:S07]  /*2300*/  VIADD R38, R34, 0xffffffe ;  /* 0x0ffffffe22267836 */ /* 0x002fce0000000000 */
[----:B------:R1:W4:Y:S01]  /*2310*/  F2I.FTZ.U32.TRUNC.NTZ R39, R38 ;  /* 0x0000002600277305 */ /* 0x000322000021f000 */
[----:B---3--:R-:W-:-:S07]  /*2320*/  VIADD R34, R6, 0xffffffe ;  /* 0x0ffffffe06227836 */ /* 0x008fce0000000000 */
[----:B------:R-:W3:Y:S01]  /*2330*/  F2I.FTZ.U32.TRUNC.NTZ R35, R34 ;  /* 0x0000002200237305 */ /* 0x000ee2000021f000 */
[----:B--2---:R-:W-:-:S05]  /*2340*/  FADD.FTZ R22, R41, R22 ;  /* 0x0000001629167221 */ /* 0x004fca0000010000 */
[----:B------:R-:W2:Y:S01]  /*2350*/  SHFL.BFLY PT, R19, R22, 0x2, 0x1f ;  /* 0x0c401f0016137f89 */ /* 0x000ea200000e0000 */
[----:B-1----:R-:W-:Y:S01]  /*2360*/  HFMA2 R38, -RZ, RZ, 0, 0 ;  /* 0x00000000ff267431 */ /* 0x002fe200000001ff */
        /* <DEDUP_REMOVED lines=18> */
[----:B------:R-:W1:Y:S03]  /*2490*/  SHFL.BFLY PT, R6, R19, 0x1, 0x1f ;  /* 0x0c201f0013067f89 */ /* 0x000e6600000e0000 */
[----:B------:R-:W-:-:S07]  /*24a0*/  ISETP.GT.U32.AND P0, PT, R10, R15, PT ;  /* 0x0000000f0a00720c */ /* 0x000fce0003f04070 */
[----:B------:R-:W-:-:S05]  /*24b0*/  @!P2 IMAD.IADD R35, R35, 0x1, -R14 ;  /* 0x000000012323a824 */ /* 0x000fca00078e0a0e */
[-C--:B------:R-:W-:Y:S01]  /*24c0*/  ISETP.GE.U32.AND P1, PT, R35, R14.reuse, PT ;  /* 0x0000000e2300720c */ /* 0x080fe20003f26070 */
[----:B------:R-:W-:Y:S01]  /*24d0*/  @!P0 IMAD.IADD R15, R15, 0x1, -R10 ;  /* 0x000000010f0f8824 */ /* 0x000fe200078e0a0a */
[C---:B------:R-:W-:Y:S02]  /*24e0*/  LOP3.LUT R22, R18.reuse, R14, RZ, 0x3c, !PT ;  /* 0x0000000e12167212 */ /* 0x040fe400078e3cff */
[----:B------:R-:W-:Y:S02]  /*24f0*/  @!P2 IADD3 R23, PT, PT, R23, 0x1, RZ ;  /* 0x000000011717a810 */ /* 0x000fe40007ffe0ff */
[----:B------:R-:W-:Y:S02]  /*2500*/  ISETP.GE.U32.AND P4, PT, R15, R10, PT ;  /* 0x0000000a0f00720c */ /* 0x000fe40003f86070 */
[----:B------:R-:W-:Y:S01]  /*2510*/  LOP3.LUT R18, R18, R17, RZ, 0x3c, !PT ;  /* 0x0000001112127212 */ /* 0x000fe200078e3cff */
[----:B-1----:R-:W-:Y:S01]  /*2520*/  FADD.FTZ R6, R19, R6 ;  /* 0x0000000613067221 */ /* 0x002fe20000010000 */
[----:B------:R-:W-:-:S02]  /*2530*/  ISETP.GE.AND P3, PT, R22, RZ, PT ;  /* 0x000000ff1600720c */ /* 0x000fc40003f66270 */
[----:B------:R-:W-:Y:S01]  /*2540*/  ISETP.GE.AND P2, PT, R18, RZ, PT ;  /* 0x000000ff1200720c */ /* 0x000fe20003f46270 */
[----:B------:R-:W-:Y:S01]  /*2550*/  @P1 VIADD R23, R23, 0x1 ;  /* 0x0000000117171836 */ /* 0x000fe20000000000 */
[----:B------:R-:W-:Y:S02]  /*2560*/  FSETP.NE.FTZ.AND P1, PT, R6, RZ, PT ;  /* 0x000000ff0600720b */ /* 0x000fe40003f35000 */
[----:B------:R-:W-:Y:S02]  /*2570*/  @!P0 IADD3 R16, PT, PT, R16, 0x1, RZ ;  /* 0x0000000110108810 */ /* 0x000fe40007ffe0ff */
[----:B------:R-:W-:Y:S02]  /*2580*/  ISETP.NE.AND P0, PT, R17, RZ, PT ;  /* 0x000000ff1100720c */ /* 0x000fe40003f05270 */
[----:B------:R-:W-:Y:S02]  /*2590*/  ISETP.NE.AND P5, PT, R5, RZ, PT ;  /* 0x000000ff0500720c */ /* 0x000fe40003fa5270 */
[----:B------:R-:W-:Y:S01]  /*25a0*/  @P4 IADD3 R16, PT, PT, R16, 0x1, RZ ;  /* 0x0000000110104810 */ /* 0x000fe20007ffe0ff */
[----:B------:R-:W-:Y:S01]  /*25b0*/  @!P3 IMAD.MOV R23, RZ, RZ, -R23 ;  /* 0x000000ffff17b224 */ /* 0x000fe200078e0a17 */
[----:B------:R-:W-:-:S03]  /*25c0*/  ISETP.NE.AND P3, PT, R13, RZ, PT ;  /* 0x000000ff0d00720c */ /* 0x000fc60003f65270 */
[----:B------:R1:W2:Y:S01]  /*25d0*/  @P1 MUFU.LG2 R13, R6 ;  /* 0x00000006000d1308 */ /* 0x0002a20000000c00 */
[----:B------:R-:W-:-:S03]  /*25e0*/  @!P2 IMAD.MOV R16, RZ, RZ, -R16 ;  /* 0x000000ffff10a224 */ /* 0x000fc600078e0a10 */
[----:B------:R-:W-:Y:S02]  /*25f0*/  @!P0 LOP3.LUT R16, RZ, R17, RZ, 0x33, !PT ;  /* 0x00000011ff108212 */ /* 0x000fe400078e33ff */
[----:B------:R-:W-:Y:S02]  /*2600*/  LOP3.LUT P0, RZ, R4, 0x387, RZ, 0xc0, !PT ;  /* 0x0000038704ff7812 */ /* 0x000fe4000780c0ff */
[----:B------:R-:W-:Y:S02]  /*2610*/  @!P5 LOP3.LUT R23, RZ, R14, RZ, 0x33, !PT ;  /* 0x0000000eff17d212 */ /* 0x000fe400078e33ff */
[----:B------:R-:W-:Y:S02]  /*2620*/  SEL R10, RZ, 0x1, !P3 ;  /* 0x00000001ff0a7807 */ /* 0x000fe40005800000 */
[----:B------:R-:W-:Y:S02]  /*2630*/  SHF.R.S32.HI R19, RZ, 0x1f, R5 ;  /* 0x0000001fff137819 */ /* 0x000fe40000011405 */
[----:B------:R-:W-:-:S02]  /*2640*/  ISETP.LT.U32.AND P2, PT, R20, R23, PT ;  /* 0x000000171400720c */ /* 0x000fc40003f41070 */
[----:B------:R-:W-:Y:S01]  /*2650*/  SHF.R.S32.HI R15, RZ, 0x1f, R23 ;  /* 0x0000001fff0f7819 */ /* 0x000fe20000011417 */
[----:B0-----:R-:W-:Y:S01]  /*2660*/  IMAD R14, R3, UR4, RZ ;  /* 0x00000004030e7c24 */ /* 0x001fe2000f8e02ff */
[----:B------:R-:W-:Y:S01]  /*2670*/  LOP3.LUT R10, R19, R10, RZ, 0xfc, !PT ;  /* 0x0000000a130a7212 */ /* 0x000fe200078efcff */
[----:B------:R-:W-:Y:S01]  /*2680*/  IMAD R3, R16, UR9, RZ ;  /* 0x0000000910037c24 */ /* 0x000fe2000f8e02ff */
[----:B------:R-:W-:Y:S01]  /*2690*/  ISETP.LT.AND.EX P2, PT, R21, R15, PT, P2 ;  /* 0x0000000f1500720c */ /* 0x000fe20003f41320 */
[----:B------:R-:W-:Y:S01]  /*26a0*/  BSSY.RECONVERGENT B1, `(.L_x_316) ;  /* 0x0000129000017945 */ /* 0x000fe20003800200 */
[----:B------:R-:W-:Y:S01]  /*26b0*/  MOV R24, 0x7f800000 ;  /* 0x7f80000000187802 */ /* 0x000fe20000000f00 */
[----:B------:R-:W-:Y:S01]  /*26c0*/  IMAD R5, R5, R14, RZ ;  /* 0x0000000e05057224 */ /* 0x000fe200078e02ff */
[----:B-1----:R-:W-:Y:S01]  /*26d0*/  SEL R6, R20, R23, P2 ;  /* 0x0000001714067207 */ /* 0x002fe20001000000 */
[----:B------:R-:W-:Y:S02]  /*26e0*/  IMAD R3, R10, R3, RZ ;  /* 0x000000030a037224 */ /* 0x000fe400078e02ff */
        /* <DEDUP_REMOVED lines=52> */
.L_x_319:
[----:B------:R-:W-:Y:S01]  /*2a30*/  IMAD.MOV.U32 R16, RZ, RZ, R2 ;  /* 0x000000ffff107224 */ /* 0x000fe200078e0002 */
[----:B------:R-:W-:Y:S01]  /*2a40*/  MOV R21, RZ ;  /* 0x000000ff00157202 */ /* 0x000fe20000000f00 */
[----:B------:R-:W-:Y:S01]  /*2a50*/  IMAD.MOV.U32 R20, RZ, RZ, R40 ;  /* 0x000000ffff147224 */ /* 0x000fe200078e0028 */
[----:B------:R-:W-:Y:S02]  /*2a60*/  MOV R18, 0x2a80 ;  /* 0x00002a8000127802 */ /* 0x000fe40000000f00 */
[----:B------:R-:W-:Y:S05]  /*2a70*/  CALL.REL.NOINC `($__internal_8_$__cuda_sm20_div_s64) ;  /* 0x0000002800f87944 */ /* 0x000fea0003c00000 */
[----:B------:R-:W-:Y:S02]  /*2a80*/  IADD3 R15, PT, PT, -R10, RZ, RZ ;  /* 0x000000ff0a0f7210 */ /* 0x000fe40007ffe1ff */
[----:B------:R-:W-:-:S03]  /*2a90*/  MOV R41, R13 ;  /* 0x0000000d00297202 */ /* 0x000fc60000000f00 */
[----:B------:R-:W-:Y:S01]  /*2aa0*/  IMAD R14, R40, R15, R2 ;  /* 0x0000000f280e7224 */ /* 0x000fe200078e0202 */
[----:B------:R-:W-:-:S07]  /*2ab0*/  MOV R40, R10 ;  /* 0x0000000a00287202 */ /* 0x000fce0000000f00 */
.L_x_320:
[----:B------:R-:W-:Y:S01]  /*2ac0*/  IABS R15, UR19 ;  /* 0x00000013000f7c13 */ /* 0x000fe20008000000 */
[----:B------:R-:W-:Y:S01]  /*2ad0*/  IMAD R0, R0, R11, RZ ;  /* 0x0000000b00007224 */ /* 0x000fe200078e02ff */
[----:B------:R-:W-:Y:S01]  /*2ae0*/  IABS R10, R14 ;  /* 0x0000000e000a7213 */ /* 0x000fe20000000000 */
[----:B------:R-:W-:Y:S01]  /*2af0*/  BSSY.RECONVERGENT B0, `(.L_x_321) ;  /* 0x000003f000007945 */ /* 0x000fe20003800200 */
[----:B------:R-:W0:Y:S01]  /*2b00*/  I2F.U32.RP R16, R15 ;  /* 0x0000000f00107306 */ /* 0x000e220000209000 */
[----:B------:R-:W-:Y:S01]  /*2b10*/  IMAD R37, R8, R37, R0 ;  /* 0x0000002508257224 */ /* 0x000fe200078e0200 */
[----:B------:R-:W-:-:S04]  /*2b20*/  LOP3.LUT R0, R14, UR19, RZ, 0x3c, !PT ;  /* 0x000000130e007c12 */ /* 0x000fc8000f8e3cff */
[----:B------:R-:W-:Y:S02]  /*2b30*/  ISETP.GE.AND P0, PT, R0, RZ, PT ;  /* 0x000000ff0000720c */ /* 0x000fe40003f06270 */
[----:B0-----:R-:W0:Y:S02]  /*2b40*/  MUFU.RCP R18, R16 ;  /* 0x0000001000127308 */ /* 0x001e240000001000 */
[----:B0-----:R-:W-:-:S06]  /*2b50*/  IADD3 R18, PT, PT, R18, 0xffffffe, RZ ;  /* 0x0ffffffe12127810 */ /* 0x001fcc0007ffe0ff */
[----:B------:R-:W0:Y:S02]  /*2b60*/  F2I.FTZ.U32.TRUNC.NTZ R19, R18 ;  /* 0x0000001200137305 */ /* 0x000e24000021f000 */
[----:B0-----:R-:W-:Y:S01]  /*2b70*/  IADD3 R2, PT, PT, RZ, -R19, RZ ;  /* 0x80000013ff027210 */ /* 0x001fe20007ffe0ff */
[----:B------:R-:W-:-:S04]  /*2b80*/  IMAD.MOV.U32 R18, RZ, RZ, RZ ;  /* 0x000000ffff127224 */ /* 0x000fc800078e00ff */
[----:B------:R-:W-:Y:S01]  /*2b90*/  IMAD R13, R2, R15, RZ ;  /* 0x0000000f020d7224 */ /* 0x000fe200078e02ff */
[----:B------:R-:W-:-:S03]  /*2ba0*/  IABS R2, UR19 ;  /* 0x0000001300027c13 */ /* 0x000fc60008000000 */
        /* <DEDUP_REMOVED lines=44> */
.L_x_322:
[----:B------:R-:W-:Y:S01]  /*2e70*/  IMAD.MOV.U32 R16, RZ, RZ, R40 ;  /* 0x000000ffff107224 */ /* 0x000fe200078e0028 */
[----:B------:R-:W-:Y:S01]  /*2e80*/  MOV R21, R41 ;  /* 0x0000002900157202 */ /* 0x000fe20000000f00 */
[----:B------:R-:W-:Y:S01]  /*2e90*/  IMAD.MOV.U32 R20, RZ, RZ, R36 ;  /* 0x000000ffff147224 */ /* 0x000fe200078e0024 */
[----:B------:R-:W-:Y:S02]  /*2ea0*/  MOV R18, 0x2ec0 ;  /* 0x00002ec000127802 */ /* 0x000fe40000000f00 */
[----:B------:R-:W-:Y:S05]  /*2eb0*/  CALL.REL.NOINC `($__internal_8_$__cuda_sm20_div_s64) ;  /* 0x0000002400e87944 */ /* 0x000fea0003c00000 */
[----:B------:R-:W-:-:S05]  /*2ec0*/  IADD3 R13, PT, PT, -R10, RZ, RZ ;  /* 0x000000ff0a0d7210 */ /* 0x000fca0007ffe1ff */
[----:B------:R-:W-:Y:S02]  /*2ed0*/  IMAD R36, R13, R36, R40 ;  /* 0x000000240d247224 */ /* 0x000fe400078e0228 */
.L_x_323:
[----:B------:R-:W-:Y:S05]  /*2ee0*/  BSYNC.RECONVERGENT B0 ;  /* 0x0000000000007941 */ /* 0x000fea0003800200 */
.L_x_321:
        /* <DEDUP_REMOVED lines=8> */
[----:B------:R-:W-:Y:S01]  /*2f70*/  ISETP.NE.AND P5, PT, R11, RZ, PT ;  /* 0x000000ff0b00720c */ /* 0x000fe20003fa5270 */
[----:B------:R-:W3:Y:S01]  /*2f80*/  I2F.U32.RP R21, R18 ;  /* 0x0000001200157306 */ /* 0x000ee20000209000 */
[----:B0-----:R-:W-:-:S07]  /*2f90*/  UISETP.NE.AND UP0, UPT, UR8, URZ, UPT ;  /* 0x000000ff0800728c */ /* 0x001fce000bf05270 */
        /* <DEDUP_REMOVED lines=12> */
[----:B------:R0:W3:Y:S01]  /*3060*/  MUFU.RCP R38, R14 ;  /* 0x0000000e00267308 */ /* 0x0000e20000001000 */
[----:B------:R-:W-:Y:S02]  /*3070*/  IMAD.MOV.U32 R34, RZ, RZ, RZ ;  /* 0x000000ffff227224 */ /* 0x000fe400078e00ff */
[----:B-1----:R-:W-:Y:S02]  /*3080*/  HFMA2 R42, -RZ, RZ, 0, 0 ;  /* 0x00000000ff2a7431 */ /* 0x002fe400000001ff */
[----:B--2---:R-:W-:-:S03]  /*3090*/  IMAD.MOV R21, RZ, RZ, -R43 ;  /* 0x000000ffff157224 */ /* 0x004fc600078e0a2b */
[----:B------:R-:W1:Y:S01]  /*30a0*/  I2F.U32.RP R13, R16 ;  /* 0x00000010000d7306 */ /* 0x000e620000209000 */
[----:B------:R-:W-:Y:S01]  /*30b0*/  IMAD R22, R21, R18, RZ ;  /* 0x0000001215167224 */ /* 0x000fe200078e02ff */
[----:B------:R-:W-:Y:S01]  /*30c0*/  IABS R21, R10 ;  /* 0x0000000a00157213 */ /* 0x000fe20000000000 */
[----:B0-----:R-:W-:-:S05]  /*30d0*/  IMAD R14, R23, R20, RZ ;  /* 0x00000014170e7224 */ /* 0x001fca00078e02ff */
[----:B------:R-:W-:Y:S01]  /*30e0*/  I2F.U32.RP R40, R19 ;  /* 0x0000001300287306 */ /* 0x000fe20000209000 */
[----:B---3--:R-:W-:Y:S01]  /*30f0*/  IADD3 R38, PT, PT, R38, 0xffffffe, RZ ;  /* 0x0ffffffe26267810 */ /* 0x008fe20007ffe0ff */
[----:B------:R-:W-:Y:S01]  /*3100*/  IMAD.HI.U32 R22, R43, R22, R42 ;  /* 0x000000162b167227 */ /* 0x000fe200078e002a */
[----:B------:R-:W-:-:S03]  /*3110*/  IABS R23, R7 ;  /* 0x0000000700177213 */ /* 0x000fc60000000000 */
[----:B------:R-:W-:Y:S01]  /*3120*/  IMAD.HI.U32 R14, R35, R14, R34 ;  /* 0x0000000e230e7227 */ /* 0x000fe200078e0022 */
[----:B------:R-:W-:Y:S01]  /*3130*/  IABS R35, R36 ;  /* 0x0000002400237213 */ /* 0x000fe20000000000 */
[----:B------:R-:W0:Y:S01]  /*3140*/  F2I.FTZ.U32.TRUNC.NTZ R39, R38 ;  /* 0x0000002600277305 */ /* 0x000e22000021f000 */
[----:B------:R-:W-:Y:S01]  /*3150*/  IABS R34, R11 ;  /* 0x0000000b00227213 */ /* 0x000fe20000000000 */
[----:B------:R-:W-:Y:S02]  /*3160*/  IMAD.MOV R23, RZ, RZ, -R23 ;  /* 0x000000ffff177224 */ /* 0x000fe400078e0a17 */
[----:B------:R-:W-:-:S04]  /*3170*/  IMAD.HI.U32 R37, R14, R35, RZ ;  /* 0x000000230e257227 */ /* 0x000fc800078e00ff */
[----:B------:R-:W-:Y:S01]  /*3180*/  IMAD.MOV R34, RZ, RZ, -R34 ;  /* 0x000000ffff227224 */ /* 0x000fe200078e0a22 */
[----:B-1----:R-:W1:Y:S01]  /*3190*/  MUFU.RCP R13, R13 ;  /* 0x0000000d000d7308 */ /* 0x002e620000001000 */
[----:B------:R-:W-:-:S04]  /*31a0*/  IMAD.HI.U32 R22, R22, R21, RZ ;  /* 0x0000001516167227 */ /* 0x000fc800078e00ff */
[----:B------:R-:W-:Y:S01]  /*31b0*/  IMAD R35, R37, R34, R35 ;  /* 0x0000002225237224 */ /* 0x000fe200078e0223 */
[----:B0-----:R-:W-:Y:S01]  /*31c0*/  IADD3 R14, PT, PT, RZ, -R39, RZ ;  /* 0x80000027ff0e7210 */ /* 0x001fe20007ffe0ff */
[----:B------:R-:W-:Y:S01]  /*31d0*/  IMAD R23, R22, R23, R21 ;  /* 0x0000001716177224 */ /* 0x000fe200078e0215 */
[----:B------:R-:W0:Y:S01]  /*31e0*/  MUFU.RCP R40, R40 ;  /* 0x0000002800287308 */ /* 0x000e220000001000 */
[----:B------:R-:W-:Y:S01]  /*31f0*/  IMAD.MOV.U32 R38, RZ, RZ, RZ ;  /* 0x000000ffff267224 */ /* 0x000fe200078e00ff */
[----:B------:R-:W-:Y:S01]  /*3200*/  ISETP.GT.U32.AND P3, PT, R20, R35, PT ;  /* 0x000000231400720c */ /* 0x000fe20003f64070 */
[----:B------:R-:W-:Y:S01]  /*3210*/  IMAD R21, R14, R15, RZ ;  /* 0x0000000f0e157224 */ /* 0x000fe200078e02ff */
[----:B------:R-:W-:Y:S02]  /*3220*/  ISETP.GT.U32.AND P1, PT, R18, R23, PT ;  /* 0x000000171200720c */ /* 0x000fe40003f24070 */
[----:B------:R-:W-:Y:S01]  /*3230*/  LOP3.LUT R34, R36, R11, RZ, 0x3c, !PT ;  /* 0x0000000b24227212 */ /* 0x000fe200078e3cff */
[----:B------:R-:W-:Y:S01]  /*3240*/  IMAD.HI.U32 R21, R39, R21, R38 ;  /* 0x0000001527157227 */ /* 0x000fe200078e0026 */
[----:B------:R-:W-:-:S02]  /*3250*/  IABS R14, R2 ;  /* 0x00000002000e7213 */ /* 0x000fc40000000000 */
[----:B-1----:R-:W-:Y:S02]  /*3260*/  IADD3 R38, PT, PT, R13, 0xffffffe, RZ ;  /* 0x0ffffffe0d267810 */ /* 0x002fe40007ffe0ff */
[----:B------:R-:W-:Y:S01]  /*3270*/  IABS R13, R17 ;  /* 0x00000011000d7213 */ /* 0x000fe20000000000 */
[----:B------:R-:W-:Y:S01]  /*3280*/  IMAD.HI.U32 R21, R21, R14, RZ ;  /* 0x0000000e15157227 */ /* 0x000fe200078e00ff */
[----:B------:R1:W2:Y:S01]  /*3290*/  F2I.FTZ.U32.TRUNC.NTZ R39, R38 ;  /* 0x0000002600277305 */ /* 0x0002a2000021f000 */
[----:B------:R-:W-:Y:S02]  /*32a0*/  @!P3 IADD3 R37, PT, PT, R37, 0x1, RZ ;  /* 0x000000012525b810 */ /* 0x000fe40007ffe0ff */
[----:B------:R-:W-:Y:S01]  /*32b0*/  @!P3 IMAD.IADD R35, R35, 0x1, -R20 ;  /* 0x000000012323b824 */ /* 0x000fe200078e0a14 */
[----:B------:R-:W-:Y:S01]  /*32c0*/  @!P1 IADD3 R23, PT, PT, R23, -R18, RZ ;  /* 0x8000001217179210 */ /* 0x000fe20007ffe0ff */
[----:B0-----:R-:W-:Y:S01]  /*32d0*/  VIADD R40, R40, 0xffffffe ;  /* 0x0ffffffe28287836 */ /* 0x001fe20000000000 */
[----:B------:R-:W-:Y:S01]  /*32e0*/  ISETP.GE.AND P2, PT, R34, RZ, PT ;  /* 0x000000ff2200720c */ /* 0x000fe20003f46270 */
[----:B------:R-:W-:Y:S01]  /*32f0*/  IMAD.MOV R13, RZ, RZ, -R13 ;  /* 0x000000ffff0d7224 */ /* 0x000fe200078e0a0d */
[----:B------:R-:W-:Y:S01]  /*3300*/  ISETP.GE.U32.AND P6, PT, R35, R20, PT ;  /* 0x000000142300720c */ /* 0x000fe20003fc6070 */
[----:B------:R0:W3:Y:S01]  /*3310*/  F2I.FTZ.U32.TRUNC.NTZ R41, R40 ;  /* 0x0000002800297305 */ /* 0x0000e2000021f000 */
[----:B------:R-:W-:Y:S01]  /*3320*/  LOP3.LUT R20, R10, R7, RZ, 0x3c, !PT ;  /* 0x000000070a147212 */ /* 0x000fe200078e3cff */
[----:B------:R-:W-:Y:S01]  /*3330*/  @!P1 VIADD R22, R22, 0x1 ;  /* 0x0000000116169836 */ /* 0x000fe20000000000 */
[----:B------:R-:W-:Y:S01]  /*3340*/  ISETP.GE.U32.AND P4, PT, R23, R18, PT ;  /* 0x000000121700720c */ /* 0x000fe20003f86070 */
[----:B------:R-:W-:Y:S01]  /*3350*/  IMAD R14, R21, R13, R14 ;  /* 0x0000000d150e7224 */ /* 0x000fe200078e020e */
[----:B------:R-:W-:Y:S01]  /*3360*/  ISETP.GE.AND P0, PT, R20, RZ, PT ;  /* 0x000000ff1400720c */ /* 0x000fe20003f06270 */
[----:B-1----:R-:W-:Y:S01]  /*3370*/  HFMA2 R38, -RZ, RZ, 0, 0 ;  /* 0x00000000ff267431 */ /* 0x002fe200000001ff */
[----:B------:R-:W-:Y:S01]  /*3380*/  ISETP.NE.AND P3, PT, R7, RZ, PT ;  /* 0x000000ff0700720c */ /* 0x000fe20003f65270 */
[----:B--2---:R-:W-:Y:S01]  /*3390*/  IMAD.MOV R13, RZ, RZ, -R39 ;  /* 0x000000ffff0d7224 */ /* 0x004fe200078e0a27 */
[----:B------:R-:W-:-:S02]  /*33a0*/  ISETP.GT.U32.AND P1, PT, R15, R14, PT ;  /* 0x0000000e0f00720c */ /* 0x000fc40003f24070 */
[----:B------:R-:W-:Y:S01]  /*33b0*/  IABS R20, R8 ;  /* 0x0000000800147213 */ /* 0x000fe20000000000 */
[----:B------:R-:W-:Y:S02]  /*33c0*/  @P6 VIADD R37, R37, 0x1 ;  /* 0x0000000125256836 */ /* 0x000fe40000000000 */
[----:B------:R-:W-:Y:S01]  /*33d0*/  IMAD R13, R13, R16, RZ ;  /* 0x000000100d0d7224 */ /* 0x000fe200078e02ff */
[----:B0-----:R-:W-:Y:S01]  /*33e0*/  MOV R40, RZ ;  /* 0x000000ff00287202 */ /* 0x001fe20000000f00 */
[----:B------:R-:W-:Y:S02]  /*33f0*/  @P4 VIADD R22, R22, 0x1 ;  /* 0x0000000116164836 */ /* 0x000fe40000000000 */
        /* <DEDUP_REMOVED lines=24> */
[----:B------:R-:W-:-:S04]  /*3580*/  LOP3.LUT R14, R2, R17, RZ, 0x3c, !PT ;  /* 0x00000011020e7212 */ /* 0x000fc800078e3cff */
        /* <DEDUP_REMOVED lines=9> */
[----:B------:R-:W-:Y:S01]  /*3620*/  IMAD.WIDE R14, R14, UR5, RZ ;  /* 0x000000050e0e7c25 */ /* 0x000fe2000f8e02ff */
        /* <DEDUP_REMOVED lines=11> */
[----:B------:R-:W-:Y:S01]  /*36e0*/  IMAD.WIDE.U32 R18, R0, UR8, R18 ;  /* 0x0000000800127c25 */ /* 0x000fe2000f8e0012 */
[----:B------:R-:W-:-:S03]  /*36f0*/  UIMAD UR8, UR22, UR8, URZ ;  /* 0x00000008160872a4 */ /* 0x000fc6000f8e02ff */
[----:B------:R-:W-:Y:S02]  /*3700*/  IMAD.MOV R21, RZ, RZ, -R21 ;  /* 0x000000ffff157224 */ /* 0x000fe400078e0a15 */
[----:B------:R-:W-:Y:S01]  /*3710*/  @!P2 IMAD.MOV R23, RZ, RZ, -R23 ;  /* 0x000000ffff17a224 */ /* 0x000fe200078e0a17 */
[----:B------:R-:W-:Y:S01]  /*3720*/  @!P5 LOP3.LUT R23, RZ, R8, RZ, 0x33, !PT ;  /* 0x00000008ff17d212 */ /* 0x000fe200078e33ff */
[----:B------:R-:W-:Y:S02]  /*3730*/  @!P0 IMAD.MOV R38, RZ, RZ, -R38 ;  /* 0x000000ffff268224 */ /* 0x000fe400078e0a26 */
[----:B------:R-:W-:Y:S01]  /*3740*/  IMAD R19, R0, UR12, R19 ;  /* 0x0000000c00137c24 */ /* 0x000fe2000f8e0213 */
[----:B------:R-:W-:Y:S01]  /*3750*/  @!P1 LOP3.LUT R38, RZ, R6, RZ, 0x33, !PT ;  /* 0x00000006ff269212 */ /* 0x000fe200078e33ff */
[----:B------:R-:W-:Y:S01]  /*3760*/  IMAD R21, R17, R21, R2 ;  /* 0x0000001511157224 */ /* 0x000fe200078e0202 */
[----:B------:R-:W-:Y:S01]  /*3770*/  IADD3 R0, PT, PT, -R22, RZ, RZ ;  /* 0x000000ff16007210 */ /* 0x000fe20007ffe1ff */
[----:B------:R-:W-:Y:S01]  /*3780*/  IMAD.MOV R2, RZ, RZ, -R23 ;  /* 0x000000ffff027224 */ /* 0x000fe200078e0a17 */
[----:B------:R-:W-:Y:S01]  /*3790*/  UIMAD UR12, UR7, UR4, URZ ;  /* 0x00000004070c72a4 */ /* 0x000fe2000f8e02ff */
[----:B------:R-:W-:Y:S01]  /*37a0*/  IADD3 R11, PT, PT, -R38, RZ, RZ ;  /* 0x000000ff260b7210 */ /* 0x000fe20007ffe1ff */
[----:B------:R-:W-:Y:S01]  /*37b0*/  IMAD.WIDE R18, R21, UR4, R18 ;  /* 0x0000000415127c25 */ /* 0x000fe2000f8e0212 */
        /* <DEDUP_REMOVED lines=19> */
.L_x_318:
[----:B------:R-:W0:Y:S01]  /*38f0*/  LDC.64 R2, c[0x0][0x420] ;  /* 0x00010800ff027b82 */ /* 0x000e220000000a00 */
[----:B------:R-:W-:-:S05]  /*3900*/  IADD3 R0, PT, PT, R12, UR20, RZ ;  /* 0x000000140c007c10 */ /* 0x000fca000fffe0ff */
[----:B0-----:R-:W-:-:S05]  /*3910*/  IMAD.WIDE.U32 R2, R0, 0x4, R2 ;  /* 0x0000000400027825 */ /* 0x001fca00078e0002 */
[----:B------:R1:W-:Y:S02]  /*3920*/  STG.E desc[UR10][R2.64], R24 ;  /* 0x0000001802007986 */ /* 0x0003e4000c10190a */
.L_x_317:
[----:B------:R-:W-:Y:S05]  /*3930*/  BSYNC.RECONVERGENT B1 ;  /* 0x0000000000017941 */ /* 0x000fea0003800200 */
.L_x_316:
[----:B------:R-:W2:Y:S01]  /*3940*/  LDCU UR6, c[0x0][0x534] ;  /* 0x0000a680ff0677ac */ /* 0x000ea20008000800 */
[C---:B------:R-:W-:Y:S01]  /*3950*/  LOP3.LUT R0, R9.reuse, 0x8, RZ, 0xfc, !PT ;  /* 0x0000000809007812 */ /* 0x040fe200078efcff */
[----:B------:R-:W-:Y:S01]  /*3960*/  IMAD.SHL.U32 R7, R4, 0x4, RZ ;  /* 0x0000000404077824 */ /* 0x000fe200078e00ff */
[C---:B01----:R-:W-:Y:S02]  /*3970*/  LOP3.LUT R2, R9.reuse, 0x28, RZ, 0xfc, !PT ;  /* 0x0000002809027812 */ /* 0x043fe400078efcff */
[C---:B--2---:R-:W-:Y:S01]  /*3980*/  ISETP.GE.AND P0, PT, R9.reuse, UR6, PT ;  /* 0x0000000609007c0c */ /* 0x044fe2000bf06270 */
[----:B------:R-:W-:Y:S01]  /*3990*/  UISETP.GE.AND UP0, UPT, UR6, 0x1, UPT ;  /* 0x000000010600788c */ /* 0x000fe2000bf06270 */
[----:B------:R-:W-:Y:S02]  /*39a0*/  ISETP.GE.AND P6, PT, R0, UR6, PT ;  /* 0x0000000600007c0c */ /* 0x000fe4000bfc6270 */
[----:B------:R-:W-:Y:S02]  /*39b0*/  ISETP.GT.U32.OR P0, PT, R4, 0x7f, P0 ;  /* 0x0000007f0400780c */ /* 0x000fe40000704470 */
[----:B------:R-:W-:-:S02]  /*39c0*/  LOP3.LUT R0, R9, 0x10, RZ, 0xfc, !PT ;  /* 0x0000001009007812 */ /* 0x000fc400078efcff */
[----:B------:R-:W-:Y:S02]  /*39d0*/  ISETP.GE.AND P2, PT, R2, UR6, PT ;  /* 0x0000000602007c0c */ /* 0x000fe4000bf46270 */
[----:B------:R-:W-:Y:S02]  /*39e0*/  ISETP.GE.AND P5, PT, R0, UR6, PT ;  /* 0x0000000600007c0c */ /* 0x000fe4000bfa6270 */
[C---:B------:R-:W-:Y:S02]  /*39f0*/  LOP3.LUT R0, R9.reuse, 0x18, RZ, 0xfc, !PT ;  /* 0x0000001809007812 */ /* 0x040fe400078efcff */
[----:B------:R-:W-:Y:S02]  /*3a00*/  ISETP.GT.U32.OR P6, PT, R4, 0x7f, P6 ;  /* 0x0000007f0400780c */ /* 0x000fe400037c4470 */
[----:B------:R-:W-:Y:S01]  /*3a10*/  ISETP.GE.AND P4, PT, R0, UR6, PT ;  /* 0x0000000600007c0c */ /* 0x000fe2000bf86270 */
[----:B------:R-:W-:Y:S01]  /*3a20*/  @!P0 FADD.FTZ R5, -R24, R33 ;  /* 0x0000002118058221 */ /* 0x000fe20000010100 */
[----:B------:R-:W-:-:S02]  /*3a30*/  LOP3.LUT R0, R9, 0x20, RZ, 0xfc, !PT ;  /* 0x0000002009007812 */ /* 0x000fc400078efcff */
[----:B------:R-:W-:Y:S01]  /*3a40*/  ISETP.GT.U32.OR P5, PT, R4, 0x7f, P5 ;  /* 0x0000007f0400780c */ /* 0x000fe20002fa4470 */
[----:B------:R-:W-:Y:S01]  /*3a50*/  @!P0 FMUL.FTZ R5, R5, 1.4426950216293334961 ;  /* 0x3fb8aa3b05058820 */ /* 0x000fe20000410000 */
[----:B------:R-:W-:Y:S02]  /*3a60*/  ISETP.GE.AND P3, PT, R0, UR6, PT ;  /* 0x0000000600007c0c */ /* 0x000fe4000bf66270 */
[C---:B------:R-:W-:Y:S02]  /*3a70*/  LOP3.LUT R0, R9.reuse, 0x30, RZ, 0xfc, !PT ;  /* 0x0000003009007812 */ /* 0x040fe400078efcff */
[----:B------:R-:W-:Y:S01]  /*3a80*/  ISETP.GT.U32.OR P4, PT, R4, 0x7f, P4 ;  /* 0x0000007f0400780c */ /* 0x000fe20002784470 */
[----:B------:R-:W0:Y:S01]  /*3a90*/  @!P0 MUFU.EX2 R5, R5 ;  /* 0x0000000500058308 */ /* 0x000e220000000800 */
[----:B------:R-:W-:Y:S01]  /*3aa0*/  ISETP.GE.AND P1, PT, R0, UR6, PT ;  /* 0x0000000600007c0c */ /* 0x000fe2000bf26270 */
[----:B------:R-:W-:Y:S01]  /*3ab0*/  @!P6 FADD.FTZ R3, -R24, R30 ;  /* 0x0000001e1803e221 */ /* 0x000fe20000010100 */
[----:B------:R-:W-:-:S02]  /*3ac0*/  LOP3.LUT R0, R9, 0x38, RZ, 0xfc, !PT ;  /* 0x0000003809007812 */ /* 0x000fc400078efcff */
[----:B------:R-:W-:Y:S01]  /*3ad0*/  ISETP.GT.U32.OR P3, PT, R4, 0x7f, P3 ;  /* 0x0000007f0400780c */ /* 0x000fe20001f64470 */
[----:B------:R-:W-:Y:S01]  /*3ae0*/  @!P5 FADD.FTZ R31, -R24, R31 ;  /* 0x0000001f181fd221 */ /* 0x000fe20000010100 */
[C---:B------:R-:W-:Y:S01]  /*3af0*/  ISETP.GT.U32.OR P2, PT, R4.reuse, 0x7f, P2 ;  /* 0x0000007f0400780c */ /* 0x040fe20001744470 */
[----:B------:R-:W-:Y:S01]  /*3b00*/  @!P6 FMUL.FTZ R3, R3, 1.4426950216293334961 ;  /* 0x3fb8aa3b0303e820 */ /* 0x000fe20000410000 */
[----:B------:R-:W-:Y:S01]  /*3b10*/  ISETP.GT.U32.OR P1, PT, R4, 0x7f, P1 ;  /* 0x0000007f0400780c */ /* 0x000fe20000f24470 */
[----:B------:R-:W-:Y:S02]  /*3b20*/  @!P5 FMUL.FTZ R31, R31, 1.4426950216293334961 ;  /* 0x3fb8aa3b1f1fd820 */ /* 0x000fe40000410000 */
        /* <DEDUP_REMOVED lines=34> */
[----:B------:R-:W-:Y:S01]  /*3d50*/  LOP3.LUT R25, R9, 0x3f8, R4, 0xf8, !PT ;  /* 0x000003f809197812 */ /* 0x000fe200078ef804 */
[----:B--2---:R-:W-:Y:S01]  /*3d60*/  IMAD.MOV.U32 R13, RZ, RZ, RZ ;  /* 0x000000ffff0d7224 */ /* 0x004fe200078e00ff */
        /* <DEDUP_REMOVED lines=16> */
[----:B------:R-:W-:Y:S01]  /*3e70*/  CS2R R2, SRZ ;  /* 0x0000000000027805 */ /* 0x000fe2000001ff00 */
[----:B------:R-:W-:Y:S01]  /*3e80*/  UMOV UR6, 0x400 ;  /* 0x0000040000067882 */ /* 0x000fe20000000000 */
[----:B------:R-:W-:Y:S01]  /*3e90*/  MOV R5, RZ ;  /* 0x000000ff00057202 */ /* 0x000fe20000000f00 */
[----:B------:R-:W-:Y:S01]  /*3ea0*/  IMAD.WIDE R22, R14, 0x10, RZ ;  /* 0x000000100e167825 */ /* 0x000fe200078e02ff */
[----:B------:R-:W-:-:S03]  /*3eb0*/  MOV R13, UR8 ;  /* 0x00000008000d7c02 */ /* 0x000fc60008000f00 */
[----:B------:R-:W-:-:S04]  /*3ec0*/  IMAD.WIDE R20, R14, 0xc, RZ ;  /* 0x0000000c0e147825 */ /* 0x000fc800078e02ff */
[----:B------:R-:W-:-:S04]  /*3ed0*/  IMAD.WIDE R18, R14, 0x8, RZ ;  /* 0x000000080e127825 */ /* 0x000fc800078e02ff */
[----:B------:R-:W-:Y:S01]  /*3ee0*/  IMAD.WIDE R16, R14, 0x4, RZ ;  /* 0x000000040e107825 */ /* 0x000fe200078e02ff */
[----:B0-----:R-:W-:Y:S02]  /*3ef0*/  ULEA UR5, UR5, UR6, 0x18 ;  /* 0x0000000605057291 */ /* 0x001fe4000f8ec0ff */
[----:B------:R-:W-:-:S04]  /*3f00*/  UIADD3 UR6, UPT, UPT, -UR8, URZ, URZ ;  /* 0x000000ff08067290 */ /* 0x000fc8000fffe1ff */
[----:B------:R-:W-:Y:S01]  /*3f10*/  UISETP.GE.AND UP0, UPT, UR6, URZ, UPT ;  /* 0x000000ff0600728c */ /* 0x000fe2000bf06270 */
[----:B------:R-:W-:-:S04]  /*3f20*/  LEA R6, R12, UR5, 0x2 ;  /* 0x000000050c067c11 */ /* 0x000fc8000f8e10ff */
[----:B------:R-:W-:-:S04]  /*3f30*/  IADD3 R6, PT, PT, R6, 0x88, RZ ;  /* 0x0000008806067810 */ /* 0x000fc80007ffe0ff */
[----:B------:R-:W-:Y:S05]  /*3f40*/  BRA.U UP0, `(.L_x_326) ;  /* 0x0000000d008c7547 */ /* 0x000fea000b800000 */
[----:B------:R-:W-:Y:S02]  /*3f50*/  UIADD3 UR5, UPT, UPT, -UR6, URZ, URZ ;  /* 0x000000ff06057290 */ /* 0x000fe4000fffe1ff */
[----:B------:R-:W-:Y:S02]  /*3f60*/  UPLOP3.LUT UP1, UPT, UPT, UPT, UPT, 0x80, 0x8 ;  /* 0x000000000008789c */ /* 0x000fe40003f2f070 */
[----:B------:R-:W-:-:S09]  /*3f70*/  UISETP.GT.AND UP0, UPT, UR5, 0xc, UPT ;  /* 0x0000000c0500788c */ /* 0x000fd2000bf04270 */
[----:B------:R-:W-:Y:S05]  /*3f80*/  BRA.U !UP0, `(.L_x_327) ;  /* 0x00000009084c7547 */ /* 0x000fea000b800000 */
[C---:B------:R-:W-:Y:S01]  /*3f90*/  ISETP.GE.AND P2, PT, R12.reuse, UR7, PT ;  /* 0x000000070c007c0c */ /* 0x040fe2000bf46270 */
[----:B------:R-:W-:Y:S01]  /*3fa0*/  UPLOP3.LUT UP1, UPT, UPT, UPT, UPT, 0x40, 0x4 ;  /* 0x000000000004789c */ /* 0x000fe20003f2e870 */
[----:B------:R-:W-:-:S13]  /*3fb0*/  ISETP.GE.AND P0, PT, R12, UR7, PT ;  /* 0x000000070c007c0c */ /* 0x000fda000bf06270 */
.L_x_328:
[----:B------:R-:W0:Y:S01]  /*3fc0*/  LDS R4, [R6+-0x88] ;  /* 0xffff780006047984 */ /* 0x000e220000000800 */
[-C--:B------:R-:W-:Y:S01]  /*3fd0*/  @!P2 MOV R24, R15.reuse ;  /* 0x0000000f0018a202 */ /* 0x080fe20000000f00 */
[----:B------:R-:W-:Y:S01]  /*3fe0*/  UIADD3 UR6, UPT, UPT, UR6, 0x10, URZ ;  /* 0x0000001006067890 */ /* 0x000fe2000fffe0ff */
[----:B------:R-:W-:Y:S03]  /*3ff0*/  @!P2 IADD3 R26, P1, PT, R16, R15, RZ ;  /* 0x0000000f101aa210 */ /* 0x000fe60007f3e0ff */
[----:B------:R-:W0:Y:S01]  /*4000*/  @!P2 LDG.E.128 R8, desc[UR10][R24.64] ;  /* 0x0000000a1808a981 */ /* 0x000e22000c1e1d00 */
[----:B------:R-:W-:Y:S01]  /*4010*/  @!P2 IADD3.X R27, PT, PT, R17, R25, RZ, P1, !PT ;  /* 0x00000019111ba210 */ /* 0x000fe20000ffe4ff */
[----:B------:R-:W-:Y:S01]  /*4020*/  UISETP.GE.AND UP0, UPT, UR6, -0xc, UPT ;  /* 0xfffffff40600788c */ /* 0x000fe2000bf06270 */
        /* <DEDUP_REMOVED lines=23> */
[----:B------:R1:W0:Y:S01]  /*41a0*/  @!P2 LDG.E.128 R8, desc[UR10][R26.64] ;  /* 0x0000000a1a08a981 */ /* 0x000222000c1e1d00 */
[----:B------:R-:W-:Y:S11]  /*41b0*/  PLOP3.LUT P2, PT, P0, PT, PT, 0x80, 0x8 ;  /* 0x000000000008781c */ /* 0x000ff6000074f070 */
[----:B------:R-:W-:Y:S02]  /*41c0*/  @!UPT UIADD3 URZ, UPT, UPT, URZ, URZ, URZ ;  /* 0x000000fffffff290 */ /* 0x000fe4000fffe0ff */
[-C--:B-1----:R-:W-:Y:S04]  /*41d0*/  @!P2 IADD3 R26, P1, PT, R16, R24.reuse, RZ ;  /* 0x00000018101aa210 */ /* 0x082fe80007f3e0ff */
[----:B------:R-:W-:Y:S02]  /*41e0*/  @!P2 IADD3.X R15, PT, PT, R17, R25, RZ, P1, !PT ;  /* 0x00000019110fa210 */ /* 0x000fe40000ffe4ff */
[----:B------:R-:W-:Y:S02]  /*41f0*/  @!P2 IADD3 R28, P1, PT, R18, R24, RZ ;  /* 0x00000018121ca210 */ /* 0x000fe40007f3e0ff */
[----:B------:R-:W-:Y:S02]  /*4200*/  @!P2 MOV R27, R15 ;  /* 0x0000000f001ba202 */ /* 0x000fe40000000f00 */
[----:B------:R-:W-:Y:S04]  /*4210*/  @!P2 IADD3.X R15, PT, PT, R19, R25, RZ, P1, !PT ;  /* 0x00000019130fa210 */ /* 0x000fe80000ffe4ff */
[----:B------:R-:W-:Y:S01]  /*4220*/  @!P2 MOV R29, R15 ;  /* 0x0000000f001da202 */ /* 0x000fe20000000f00 */
        /* <DEDUP_REMOVED lines=13> */
[----:B------:R-:W-:Y:S02]  /*4300*/  @!P2 IADD3.X R15, PT, PT, R21, R25, RZ, P1, !PT ;  /* 0x00000019150fa210 */ /* 0x000fe40000ffe4ff */
[----:B------:R-:W-:Y:S02]  /*4310*/  IADD3 R24, P1, PT, R22, R24, RZ ;  /* 0x0000001816187210 */ /* 0x000fe40007f3e0ff */
[----:B------:R-:W-:Y:S02]  /*4320*/  @!P2 MOV R27, R15 ;  /* 0x0000000f001ba202 */ /* 0x000fe40000000f00 */
[----:B------:R-:W-:Y:S01]  /*4330*/  IADD3.X R25, PT, PT, R23, R25, RZ, P1, !PT ;  /* 0x0000001917197210 */ /* 0x000fe20000ffe4ff */
[C---:B0-----:R-:W-:Y:S01]  /*4340*/  FFMA.FTZ R5, R4.reuse, R8, R5 ;  /* 0x0000000804057223 */ /* 0x041fe20000010005 */
[C---:B------:R-:W-:Y:S01]  /*4350*/  FFMA.FTZ R2, R4.reuse, R9, R2 ;  /* 0x0000000904027223 */ /* 0x040fe20000010002 */
[C---:B------:R-:W-:Y:S01]  /*4360*/  FFMA.FTZ R3, R4.reuse, R10, R3 ;  /* 0x0000000a04037223 */ /* 0x040fe20000010003 */
[----:B------:R-:W-:Y:S02]  /*4370*/  FFMA.FTZ R0, R4, R11, R0 ;  /* 0x0000000b04007223 */ /* 0x000fe40000010000 */
[----:B------:R-:W0:Y:S04]  /*4380*/  LDS R4, [R6+0x110] ;  /* 0x0001100006047984 */ /* 0x000e280000000800 */
[----:B------:R1:W0:Y:S02]  /*4390*/  @!P2 LDG.E.128 R8, desc[UR10][R28.64] ;  /* 0x0000000a1c08a981 */ /* 0x000224000c1e1d00 */
[----:B-1----:R-:W-:Y:S04]  /*43a0*/  @!P2 IADD3 R28, P1, PT, R16, R24, RZ ;  /* 0x00000018101ca210 */ /* 0x002fe80007f3e0ff */
[----:B------:R-:W-:Y:S04]  /*43b0*/  @!P2 IADD3.X R15, PT, PT, R17, R25, RZ, P1, !PT ;  /* 0x00000019110fa210 */ /* 0x000fe80000ffe4ff */
[----:B------:R-:W-:Y:S01]  /*43c0*/  @!P2 MOV R29, R15 ;  /* 0x0000000f001da202 */ /* 0x000fe20000000f00 */
        /* <DEDUP_REMOVED lines=57> */
[----:B------:R-:W-:Y:S04]  /*4760*/  @!P2 IADD3.X R15, PT, PT, R21, R25, RZ, P1, !PT ;  /* 0x00000019150fa210 */ /* 0x000fe80000ffe4ff */
[----:B------:R-:W-:Y:S02]  /*4770*/  @!P2 MOV R27, R15 ;  /* 0x0000000f001ba202 */ /* 0x000fe40000000f00 */
        /* <DEDUP_REMOVED lines=19> */
[----:B------:R-:W-:Y:S09]  /*48b0*/  BRA.U !UP0, `(.L_x_328) ;  /* 0xfffffff508c07547 */ /* 0x000ff2000b83ffff */
.L_x_327:
        /* <DEDUP_REMOVED lines=74> */
.L_x_329:
[----:B------:R-:W-:-:S09]  /*4d60*/  UISETP.NE.OR UP1, UPT, UR6, URZ, UP1 ;  /* 0x000000ff0600728c */ /* 0x000fd20008f25670 */
[----:B------:R-:W-:Y:S05]  /*4d70*/  BRA.U !UP1, `(.L_x_325) ;  /* 0x0000000109987547 */ /* 0x000fea000b800000 */
.L_x_326:
[----:B------:R-:W-:-:S13]  /*4d80*/  ISETP.GE.AND P0, PT, R12, UR7, PT ;  /* 0x000000070c007c0c */ /* 0x000fda000bf06270 */
.L_x_330:
[----:B------:R-:W0:Y:S01]  /*4d90*/  LDS R4, [R6+-0x88] ;  /* 0xffff780006047984 */ /* 0x000e220000000800 */
[-C--:B------:R-:W-:Y:S01]  /*4da0*/  @!P0 MOV R24, R15.reuse ;  /* 0x0000000f00188202 */ /* 0x080fe20000000f00 */
[----:B------:R-:W-:Y:S01]  /*4db0*/  UIADD3 UR6, UPT, UPT, UR6, 0x4, URZ ;  /* 0x0000000406067890 */ /* 0x000fe2000fffe0ff */
[----:B------:R-:W-:Y:S03]  /*4dc0*/  @!P0 IADD3 R30, P1, PT, R16, R15, RZ ;  /* 0x0000000f101e8210 */ /* 0x000fe60007f3e0ff */
[----:B------:R1:W0:Y:S01]  /*4dd0*/  @!P0 LDG.E.128 R8, desc[UR10][R24.64] ;  /* 0x0000000a18088981 */ /* 0x000222000c1e1d00 */
[----:B------:R-:W-:Y:S01]  /*4de0*/  @!P0 IADD3.X R31, PT, PT, R17, R25, RZ, P1, !PT ;  /* 0x00000019111f8210 */ /* 0x000fe20000ffe4ff */
[----:B------:R-:W-:Y:S01]  /*4df0*/  UISETP.NE.AND UP0, UPT, UR6, URZ, UPT ;  /* 0x000000ff0600728c */ /* 0x000fe2000bf05270 */
[----:B------:R-:W-:Y:S04]  /*4e00*/  @!P0 IADD3 R28, P1, PT, R18, R15, RZ ;  /* 0x0000000f121c8210 */ /* 0x000fe80007f3e0ff */
[----:B------:R-:W-:Y:S02]  /*4e10*/  @!P0 IADD3.X R29, PT, PT, R19, R25, RZ, P1, !PT ;  /* 0x00000019131d8210 */ /* 0x000fe40000ffe4ff */
[----:B------:R-:W-:Y:S04]  /*4e20*/  @!P0 IADD3 R26, P1, PT, R20, R15, RZ ;  /* 0x0000000f141a8210 */ /* 0x000fe80007f3e0ff */
[----:B------:R-:W-:Y:S02]  /*4e30*/  @!P0 IADD3.X R27, PT, PT, R21, R25, RZ, P1, !PT ;  /* 0x00000019151b8210 */ /* 0x000fe40000ffe4ff */
[----:B------:R-:W-:Y:S04]  /*4e40*/  IADD3 R15, P1, PT, R22, R15, RZ ;  /* 0x0000000f160f7210 */ /* 0x000fe80007f3e0ff */
[----:B-1----:R-:W-:Y:S01]  /*4e50*/  IADD3.X R25, PT, PT, R23, R25, RZ, P1, !PT ;  /* 0x0000001917197210 */ /* 0x002fe20000ffe4ff */
[C---:B0-----:R-:W-:Y:S01]  /*4e60*/  FFMA.FTZ R5, R4.reuse, R8, R5 ;  /* 0x0000000804057223 */ /* 0x041fe20000010005 */
[C---:B------:R-:W-:Y:S01]  /*4e70*/  FFMA.FTZ R2, R4.reuse, R9, R2 ;  /* 0x0000000904027223 */ /* 0x040fe20000010002 */
[C---:B------:R-:W-:Y:S01]  /*4e80*/  FFMA.FTZ R3, R4.reuse, R10, R3 ;  /* 0x0000000a04037223 */ /* 0x040fe20000010003 */
[----:B------:R-:W-:Y:S02]  /*4e90*/  FFMA.FTZ R0, R4, R11, R0 ;  /* 0x0000000b04007223 */ /* 0x000fe40000010000 */
[----:B------:R-:W0:Y:S04]  /*4ea0*/  LDS R4, [R6+-0x44] ;  /* 0xffffbc0006047984 */ /* 0x000e280000000800 */
[----:B------:R-:W0:Y:S02]  /*4eb0*/  @!P0 LDG.E.128 R8, desc[UR10][R30.64] ;  /* 0x0000000a1e088981 */ /* 0x000e24000c1e1d00 */
        /* <DEDUP_REMOVED lines=18> */
.L_x_325:
[----:B------:R-:W-:-:S09]  /*4fe0*/  UISETP.NE.AND UP0, UPT, UR4, URZ, UPT ;  /* 0x000000ff0400728c */ /* 0x000fd2000bf05270 */
[----:B------:R-:W-:Y:S05]  /*4ff0*/  BRA.U !UP0, `(.L_x_324) ;  /* 0x0000000108547547 */ /* 0x000fea000b800000 */
[----:B------:R-:W0:Y:S01]  /*5000*/  S2UR UR5, SR_CgaCtaId ;  /* 0x00000000000579c3 */ /* 0x000e220000008800 */
[----:B------:R-:W-:Y:S01]  /*5010*/  UMOV UR6, 0x400 ;  /* 0x0000040000067882 */ /* 0x000fe20000000000 */
[----:B------:R-:W-:Y:S01]  /*5020*/  IMAD R13, R13, 0x11, R12 ;  /* 0x000000110d0d7824 */ /* 0x000fe200078e020c */
[----:B------:R-:W-:Y:S01]  /*5030*/  ISETP.GE.AND P0, PT, R12, UR7, PT ;  /* 0x000000070c007c0c */ /* 0x000fe2000bf06270 */
[----:B------:R-:W-:Y:S01]  /*5040*/  IMAD.WIDE R16, R14, 0x4, RZ ;  /* 0x000000040e107825 */ /* 0x000fe200078e02ff */
[----:B------:R-:W-:Y:S02]  /*5050*/  UIADD3 UR4, UPT, UPT, -UR4, URZ, URZ ;  /* 0x000000ff04047290 */ /* 0x000fe4000fffe1ff */
[----:B0-----:R-:W-:-:S06]  /*5060*/  ULEA UR5, UR5, UR6, 0x18 ;  /* 0x0000000605057291 */ /* 0x001fcc000f8ec0ff */
[----:B------:R-:W-:-:S07]  /*5070*/  LEA R6, R13, UR5, 0x2 ;  /* 0x000000050d067c11 */ /* 0x000fce000f8e10ff */
.L_x_331:
        /* <DEDUP_REMOVED lines=13> */
.L_x_324:
[----:B------:R-:W-:-:S04]  /*5150*/  IADD3 R12, PT, PT, R12, UR20, RZ ;  /* 0x000000140c0c7c10 */ /* 0x000fc8000fffe0ff */
[----:B------:R-:W-:-:S13]  /*5160*/  ISETP.GE.AND P0, PT, R12, UR21, PT ;  /* 0x000000150c007c0c */ /* 0x000fda000bf06270 */
[----:B------:R-:W-:Y:S05]  /*5170*/  @P0 EXIT ;  /* 0x000000000000094d */ /* 0x000fea0003800000 */
[----:B------:R-:W-:Y:S01]  /*5180*/  IABS R10, UR22 ;  /* 0x00000016000a7c13 */ /* 0x000fe20008000000 */
[----:B------:R-:W0:Y:S01]  /*5190*/  LDC R9, c[0x0][0x434] ;  /* 0x00010d00ff097b82 */ /* 0x000e220000000800 */
[----:B--2---:R-:W-:Y:S01]  /*51a0*/  IABS R13, R12 ;  /* 0x0000000c000d7213 */ /* 0x004fe20000000000 */
        /* <DEDUP_REMOVED lines=75> */
        .weak           $__internal_8_$__cuda_sm20_div_s64
        .type           $__internal_8_$__cuda_sm20_div_s64,@function
        .size           $__internal_8_$__cuda_sm20_div_s64,(.L_x_4840 - $__internal_8_$__cuda_sm20_div_s64)
$__internal_8_$__cuda_sm20_div_s64:
        /* <DEDUP_REMOVED lines=53> */
[CC--:B------:R-:W-:Y:S01]  /*59b0*/  ISETP.GE.U32.AND P2, PT, R13.reuse, R34.reuse, PT ;  /* 0x000000220d00720c */ /* 0x0c0fe20003f46070 */
        /* <DEDUP_REMOVED lines=13> */
[----:B------:R-:W-:Y:S01]  /*5a90*/  ISETP.GE.U32.AND.EX P0, PT, R15, R35, PT, P0 ;  /* 0x000000230f00720c */ /* 0x000fe20003f06100 */
[----:B------:R-:W-:Y:S01]  /*5aa0*/  IMAD.MOV.U32 R15, RZ, RZ, 0x0 ;  /* 0x00000000ff0f7424 */ /* 0x000fe200078e00ff */
        /* <DEDUP_REMOVED lines=10> */
[----:B------:R-:W-:Y:S02]  /*5b50*/  SEL R10, R10, R13, !P2 ;  /* 0x0000000d0a0a7207 */ /* 0x000fe40005000000 */
[----:B------:R-:W-:Y:S01]  /*5b60*/  SEL R13, R14, 0xffffffff, P0 ;  /* 0xffffffff0e0d7807 */ /* 0x000fe20000000000 */
[----:B------:R-:W-:Y:S01]  /*5b70*/  IMAD.MOV.U32 R14, RZ, RZ, R18 ;  /* 0x000000ffff0e7224 */ /* 0x000fe200078e0012 */
[----:B------:R-:W-:-:S03]  /*5b80*/  SEL R10, R10, 0xffffffff, P0 ;  /* 0xffffffff0a0a7807 */ /* 0x000fc60000000000 */
[----:B------:R-:W-:Y:S05]  /*5b90*/  RET.REL.NODEC R14 `(_ZN5flash32flash_fwd_splitkv_combine_kernelI23Flash_fwd_kernel_traitsILi32ELi64ELi256ELi4ELb0ELb0EN7cutlass6half_tE19Flash_kernel_traitsILi32ELi64ELi256ELi4ES3_EELi16ELi6ELb1EEEvNS_16Flash_fwd_paramsE) ;  /* 0xffffffa40e187950 */ /* 0x000fea0003c3ffff */
.L_x_332:
        /* <DEDUP_REMOVED lines=14> */
.L_x_4840:


//--------------------- .text._ZN5flash32flash_fwd_splitkv_combine_kernelI23Flash_fwd_kernel_traitsILi32ELi64ELi256ELi4ELb0ELb0EN7cutlass6half_tE19Flash_kernel_traitsILi32ELi64ELi256ELi4ES3_EELi16ELi5ELb1EEEvNS_16Flash_fwd_paramsE --------------------------
	.section	.text._ZN5flash32flash_fwd_splitkv_combine_kernelI23Flash_fwd_kernel_traitsILi32ELi64ELi256ELi4ELb0ELb0EN7cutlass6half_tE19Flash_kernel_traitsILi32ELi64ELi256ELi4ES3_EELi16ELi5ELb1EEEvNS_16Flash_fwd_paramsE,"ax",@progbits
	.align	128
        .global         _ZN5flash32flash_fwd_splitkv_combine_kernelI23Flash_fwd_kernel_traitsILi32ELi64ELi256ELi4ELb0ELb0EN7cutlass6half_tE19Flash_kernel_traitsILi32ELi64ELi256ELi4ES3_EELi16ELi5ELb1EEEvNS_16Flash_fwd_paramsE
        .type           _ZN5flash32flash_fwd_splitkv_combine_kernelI23Flash_fwd_kernel_traitsILi32ELi64ELi256ELi4ELb0ELb0EN7cutlass6half_tE19Flash_kernel_traitsILi32ELi64ELi256ELi4ES3_EELi16ELi5ELb1EEEvNS_16Flash_fwd_paramsE,@function
        .size           _ZN5flash32flash_fwd_splitkv_combine_kernelI23Flash_fwd_kernel_traitsILi32ELi64ELi256ELi4ELb0ELb0EN7cutlass6half_tE19Flash_kernel_traitsILi32ELi64ELi256ELi4ES3_EELi16ELi5ELb1EEEvNS_16Flash_fwd_paramsE,(.L_x_4841 - _ZN5flash32flash_fwd_splitkv_combine_kernelI23Flash_fwd_kernel_traitsILi32ELi64ELi256ELi4ELb0ELb0EN7cutlass6half_tE19Flash_kernel_traitsILi32ELi64ELi256ELi4ES3_EELi16ELi5ELb1EEEvNS_16Flash_fwd_paramsE)
        .other          _ZN5flash32flash_fwd_splitkv_combine_kernelI23Flash_fwd_kernel_traitsILi32ELi64ELi256ELi4ELb0ELb0EN7cutlass6half_tE19Flash_kernel_traitsILi32ELi64ELi256ELi4ES3_EELi16ELi5ELb1EEEvNS_16Flash_fwd_paramsE,@"STO_CUDA_ENTRY STV_DEFAULT"
_ZN5flash32flash_fwd_splitkv_combine_kernelI23Flash_fwd_kernel_traitsILi32ELi64ELi256ELi4ELb0ELb0EN7cutlass6half_tE19Flash_kernel_traitsILi32ELi64ELi256ELi4ES3_EELi16ELi5ELb1EEEvNS_16Flash_fwd_paramsE:
.text._ZN5flash32flash_fwd_splitkv_combine_kernelI23Flash_fwd_kernel_traitsILi32ELi64ELi256ELi4ELb0ELb0EN7cutlass6half_tE19Flash_kernel_traitsILi32ELi64ELi256ELi4ES3_EELi16ELi5ELb1EEEvNS_16Flash_fwd_paramsE:
        /* <DEDUP_REMOVED lines=38> */
.L_x_333:
[----:B------:R-:W-:Y:S01]  /*0260*/  IMAD.U32 R20, RZ, RZ, UR21 ;  /* 0x00000015ff147e24 */ /* 0x000fe2000f8e00ff */
[----:B------:R-:W-:Y:S01]  /*0270*/  MOV R18, UR19 ;  /* 0x0000001300127c02 */ /* 0x000fe20008000f00 */
[----:B------:R-:W-:Y:S01]  /*0280*/  IMAD.U32 R19, RZ, RZ, UR15 ;  /* 0x0000000fff137e24 */ /* 0x000fe2000f8e00ff */
[----:B------:R-:W-:Y:S02]  /*0290*/  MOV R17, UR14 ;  /* 0x0000000e00117c02 */ /* 0x000fe40008000f00 */
[----:B------:R-:W-:Y:S02]  /*02a0*/  MOV R16, 0x2c0 ;  /* 0x000002c000107802 */ /* 0x000fe40000000f00 */
[----:B------:R-:W-:Y:S05]  /*02b0*/  CALL.REL.NOINC `($__internal_9_$__cuda_sm20_div_s64) ;  /* 0x0000004c005c7944 */ /* 0x000fea0003c00000 */
[----:B------:R-:W-:-:S07]  /*02c0*/  MOV R11, R13 ;  /* 0x0000000d000b7202 */ /* 0x000fce0000000f00 */
.L_x_334:
        /* <DEDUP_REMOVED lines=30> */
.L_x_336:
[----:B------:R-:W-:Y:S01]  /*04b0*/  IMAD.MOV.U32 R20, RZ, RZ, R10 ;  /* 0x000000ffff147224 */ /* 0x000fe200078e000a */
[----:B------:R-:W-:Y:S02]  /*04c0*/  MOV R19, R11 ;  /* 0x0000000b00137202 */ /* 0x000fe40000000f00 */
[----:B------:R-:W-:Y:S02]  /*04d0*/  MOV R16, 0x4f0 ;  /* 0x000004f000107802 */ /* 0x000fe40000000f00 */
[----:B------:R-:W-:Y:S05]  /*04e0*/  CALL.REL.NOINC `($__internal_9_$__cuda_sm20_div_s64) ;  /* 0x0000004800d07944 */ /* 0x000fea0003c00000 */
[----:B------:R-:W-:Y:S02]  /*04f0*/  MOV R4, R10 ;  /* 0x0000000a00047202 */ /* 0x000fe40000000f00 */
[----:B------:R-:W-:Y:S02]  /*0500*/  MOV R5, R13 ;  /* 0x0000000d00057202 */ /* 0x000fe40000000f00 */
.L_x_337:
[----:B------:R-:W-:Y:S05]  /*0510*/  BSYNC.RECONVERGENT B0 ;  /* 0x0000000000007941 */ /* 0x000fea0003800200 */
.L_x_335:
        /* <DEDUP_REMOVED lines=57> */
.L_x_339:
[----:B------:R-:W-:Y:S01]  /*08b0*/  IMAD.MOV.U32 R20, RZ, RZ, R18 ;  /* 0x000000ffff147224 */ /* 0x000fe200078e0012 */
[----:B------:R-:W-:Y:S01]  /*08c0*/  MOV R18, R11 ;  /* 0x0000000b00127202 */ /* 0x000fe20000000f00 */
[----:B------:R-:W-:Y:S01]  /*08d0*/  IMAD.MOV.U32 R19, RZ, RZ, R17 ;  /* 0x000000ffff137224 */ /* 0x000fe200078e0011 */
[----:B------:R-:W-:Y:S02]  /*08e0*/  MOV R17, R31 ;  /* 0x0000001f00117202 */ /* 0x000fe40000000f00 */
[----:B------:R-:W-:Y:S02]  /*08f0*/  MOV R16, 0x910 ;  /* 0x0000091000107802 */ /* 0x000fe40000000f00 */
[----:B------:R-:W-:Y:S05]  /*0900*/  CALL.REL.NOINC `($__internal_9_$__cuda_sm20_div_s64) ;  /* 0x0000004400c87944 */ /* 0x000fea0003c00000 */
[----:B------:R-:W-:Y:S02]  /*0910*/  MOV R12, R10 ;  /* 0x0000000a000c7202 */ /* 0x000fe40000000f00 */
.L_x_340:
[----:B------:R-:W-:Y:S05]  /*0920*/  BSYNC.RECONVERGENT B0 ;  /* 0x0000000000007941 */ /* 0x000fea0003800200 */
.L_x_338:
        /* <DEDUP_REMOVED lines=124> */
.L_x_342:
[----:B------:R-:W-:Y:S01]  /*10f0*/  IMAD.MOV.U32 R20, RZ, RZ, R12 ;  /* 0x000000ffff147224 */ /* 0x000fe200078e000c */
[----:B------:R-:W-:Y:S01]  /*1100*/  MOV R18, R8 ;  /* 0x0000000800127202 */ /* 0x000fe20000000f00 */
[----:B------:R-:W-:Y:S01]  /*1110*/  IMAD.MOV.U32 R19, RZ, RZ, R13 ;  /* 0x000000ffff137224 */ /* 0x000fe200078e000d */
[----:B------:R-:W-:Y:S02]  /*1120*/  MOV R17, R0 ;  /* 0x0000000000117202 */ /* 0x000fe40000000f00 */
[----:B------:R-:W-:Y:S02]  /*1130*/  MOV R16, 0x1150 ;  /* 0x0000115000107802 */ /* 0x000fe40000000f00 */
[----:B------:R-:W-:Y:S05]  /*1140*/  CALL.REL.NOINC `($__internal_9_$__cuda_sm20_div_s64) ;  /* 0x0000003c00b87944 */ /* 0x000fea0003c00000 */
[----:B------:R-:W-:Y:S02]  /*1150*/  MOV R34, R10 ;  /* 0x0000000a00227202 */ /* 0x000fe40000000f00 */
[----:B------:R-:W-:Y:S02]  /*1160*/  MOV R35, R13 ;  /* 0x0000000d00237202 */ /* 0x000fe40000000f00 */
.L_x_343:
[----:B------:R-:W-:Y:S05]  /*1170*/  BSYNC.RECONVERGENT B0 ;  /* 0x0000000000007941 */ /* 0x000fea0003800200 */
.L_x_341:
        /* <DEDUP_REMOVED lines=57> */
.L_x_345:
[----:B------:R-:W-:Y:S01]  /*1510*/  IMAD.MOV.U32 R20, RZ, RZ, R4 ;  /* 0x000000ffff147224 */ /* 0x000fe200078e0004 */
[----:B------:R-:W-:Y:S01]  /*1520*/  MOV R19, R5 ;  /* 0x0000000500137202 */ /* 0x000fe20000000f00 */
[----:B------:R-:W-:Y:S01]  /*1530*/  IMAD.MOV.U32 R18, RZ, RZ, R7 ;  /* 0x000000ffff127224 */ /* 0x000fe200078e0007 */
[----:B------:R-:W-:Y:S02]  /*1540*/  MOV R16, 0x1560 ;  /* 0x0000156000107802 */ /* 0x000fe40000000f00 */
[----:B------:R-:W-:Y:S05]  /*1550*/  CALL.REL.NOINC `($__internal_9_$__cuda_sm20_div_s64) ;  /* 0x0000003800b47944 */ /* 0x000fea0003c00000 */
[----:B------:R-:W-:Y:S02]  /*1560*/  MOV R20, R10 ;  /* 0x0000000a00147202 */ /* 0x000fe40000000f00 */
[----:B------:R-:W-:Y:S02]  /*1570*/  MOV R21, R13 ;  /* 0x0000000d00157202 */ /* 0x000fe40000000f00 */
.L_x_346:
[----:B------:R-:W-:Y:S05]  /*1580*/  BSYNC.RECONVERGENT B0 ;  /* 0x0000000000007941 */ /* 0x000fea0003800200 */
.L_x_344:
        /* <DEDUP_REMOVED lines=9> */
[C---:B------:R-:W-:Y:S01]  /*1620*/  VIADD R10, R6.reuse, 0x8 ;  /* 0x00000008060a7836 */ /* 0x040fe20000000000 */
        /* <DEDUP_REMOVED lines=10> */
[----:B------:R-:W-:Y:S02]  /*16d0*/  @!P6 IADD3.X R25, PT, PT, RZ, RZ, RZ, P0, !PT ;  /* 0x000000ffff19e210 */ /* 0x000fe400007fe4ff */
[----:B------:R-:W-:Y:S01]  /*16e0*/  @!P4 IADD3 R26, P1, PT, R5, UR20, RZ ;  /* 0x00000014051acc10 */ /* 0x000fe2000ff3e0ff */
        /* <DEDUP_REMOVED lines=8> */
[----:B------:R-:W-:-:S03]  /*1770*/  @!P5 IMAD.WIDE.U32 R28, R10, UR21, R28 ;  /* 0x000000150a1cdc25 */ /* 0x000fc6000f8e001c */
[----:B------:R-:W-:Y:S01]  /*1780*/  @!P6 LEA.HI.X R33, R24, R19, R22, 0x2, P0 ;  /* 0x000000131821e211 */ /* 0x000fe200000f1416 */
[----:B------:R-:W-:Y:S01]  /*1790*/  @!P4 IMAD.WIDE.U32 R26, R9, UR21, R26 ;  /* 0x00000015091acc25 */ /* 0x000fe2000f8e001a */
[----:B------:R-:W-:-:S03]  /*17a0*/  @!P3 IADD3 R24, P0, PT, R5, UR20, RZ ;  /* 0x000000140518bc10 */ /* 0x000fc6000ff1e0ff */
[----:B------:R-:W-:Y:S02]  /*17b0*/  IMAD.MOV.U32 R18, RZ, RZ, -0x800000 ;  /* 0xff800000ff127424 */ /* 0x000fe400078e00ff */
[----:B------:R-:W-:Y:S01]  /*17c0*/  @!P3 IMAD.X R25, RZ, RZ, RZ, P0 ;  /* 0x000000ffff19b224 */ /* 0x000fe200000e06ff */
[----:B--2---:R-:W-:Y:S01]  /*17d0*/  @!P5 LEA R16, P2, R28, R16, 0x2 ;  /* 0x000000101c10d211 */ /* 0x004fe200078410ff */
[----:B------:R-:W-:Y:S02]  /*17e0*/  @!P5 IMAD R10, R10, UR15, R29 ;  /* 0x0000000f0a0adc24 */ /* 0x000fe4000f8e021d */
[----:B------:R-:W-:Y:S01]  /*17f0*/  @!P3 IMAD.WIDE.U32 R24, R3, UR21, R24 ;  /* 0x000000150318bc25 */ /* 0x000fe2000f8e0018 */
[----:B---3--:R-:W-:Y:S01]  /*1800*/  @!P4 LEA R14, P1, R26, R14, 0x2 ;  /* 0x0000000e1a0ec211 */ /* 0x008fe200078210ff */
[----:B0-----:R0:W2:Y:S01]  /*1810*/  @!P6 LDG.E R18, desc[UR8][R32.64] ;  /* 0x000000082012e981 */ /* 0x0010a2000c1e1900 */
        /* <DEDUP_REMOVED lines=8> */
[----:B------:R-:W-:Y:S01]  /*18a0*/  @!P3 LEA.HI.X R13, R24, R13, R3, 0x2, P0 ;  /* 0x0000000d180db211 */ /* 0x000fe200000f1403 */
[----:B------:R1:W3:Y:S01]  /*18b0*/  @!P5 LDG.E R10, desc[UR8][R16.64] ;  /* 0x00000008100ad981 */ /* 0x0002e2000c1e1900 */
[----:B------:R-:W4:Y:S03]  /*18c0*/  S2UR UR4, SR_CgaCtaId ;  /* 0x00000000000479c3 */ /* 0x000f260000008800 */
[----:B------:R5:W3:Y:S04]  /*18d0*/  @!P4 LDG.E R22, desc[UR8][R14.64] ;  /* 0x000000080e16c981 */ /* 0x000ae8000c1e1900 */
[----:B------:R5:W3:Y:S01]  /*18e0*/  @!P3 LDG.E R19, desc[UR8][R12.64] ;  /* 0x000000080c13b981 */ /* 0x000ae2000c1e1900 */
[C---:B------:R-:W-:Y:S01]  /*18f0*/  ISETP.GT.U32.AND P2, PT, R4.reuse, 0x17f, PT ;  /* 0x0000017f0400780c */ /* 0x040fe20003f44070 */
[----:B------:R-:W-:Y:S01]  /*1900*/  UMOV UR5, 0x400 ;  /* 0x0000040000057882 */ /* 0x000fe20000000000 */
[C---:B------:R-:W-:Y:S01]  /*1910*/  ISETP.GT.U32.AND P1, PT, R4.reuse, 0xff, PT ;  /* 0x000000ff0400780c */ /* 0x040fe20003f24070 */
[----:B------:R-:W5:Y:S01]  /*1920*/  LDC R3, c[0x0][0x434] ;  /* 0x00010d00ff037b82 */ /* 0x000f620000000800 */
[C---:B------:R-:W-:Y:S01]  /*1930*/  ISETP.GT.U32.AND P0, PT, R4.reuse, 0x7f, PT ;  /* 0x0000007f0400780c */ /* 0x040fe20003f04070 */
[----:B------:R-:W-:Y:S01]  /*1940*/  IMAD.MOV.U32 R27, RZ, RZ, -0x800000 ;  /* 0xff800000ff1b7424 */ /* 0x000fe200078e00ff */
[----:B------:R-:W-:Y:S01]  /*1950*/  ISETP.GT.U32.AND P3, PT, R4, 0x1ff, PT ;  /* 0x000001ff0400780c */ /* 0x000fe20003f64070 */
[----:B------:R-:W-:Y:S01]  /*1960*/  IMAD.MOV.U32 R24, RZ, RZ, -0x800000 ;  /* 0xff800000ff187424 */ /* 0x000fe200078e00ff */
[----:B------:R-:W-:Y:S01]  /*1970*/  MOV R23, 0xff800000 ;  /* 0xff80000000177802 */ /* 0x000fe20000000f00 */
[----:B------:R-:W-:Y:S01]  /*1980*/  IMAD.MOV.U32 R25, RZ, RZ, -0x800000 ;  /* 0xff800000ff197424 */ /* 0x000fe200078e00ff */
[----:B------:R-:W-:Y:S01]  /*1990*/  BSSY.RECONVERGENT B1, `(.L_x_347) ;  /* 0x00001c0000017945 */ /* 0x000fe20003800200 */
[----:B0-----:R-:W-:-:S02]  /*19a0*/  IMAD.MOV.U32 R32, RZ, RZ, RZ ;  /* 0x000000ffff207224 */ /* 0x001fc400078e00ff */
[----:B-1----:R-:W-:Y:S01]  /*19b0*/  @!P2 IMAD.SHL.U32 R17, R4, 0x4, RZ ;  /* 0x000000040411a824 */ /* 0x002fe200078e00ff */
[----:B----4-:R-:W-:-:S03]  /*19c0*/  ULEA UR4, UR4, UR5, 0x18 ;  /* 0x0000000504047291 */ /* 0x010fc6000f8ec0ff */
[C---:B------:R-:W-:Y:S01]  /*19d0*/  @!P0 IMAD.SHL.U32 R9, R4.reuse, 0x4, RZ ;  /* 0x0000000404098824 */ /* 0x040fe200078e00ff */
[----:B-----5:R-:W-:Y:S02]  /*19e0*/  @!P1 SHF.L.U32 R15, R4, 0x2, RZ ;  /* 0x00000002040f9819 */ /* 0x020fe400000006ff */
[----:B------:R-:W-:Y:S02]  /*19f0*/  @!P2 LOP3.LUT R17, R17, 0x3c, RZ, 0xc0, !PT ;  /* 0x0000003c1111a812 */ /* 0x000fe400078ec0ff */
[----:B------:R-:W-:Y:S02]  /*1a00*/  @!P1 LOP3.LUT R15, R15, 0x3c, RZ, 0xc0, !PT ;  /* 0x0000003c0f0f9812 */ /* 0x000fe400078ec0ff */
[----:B------:R-:W-:Y:S01]  /*1a10*/  @!P0 LOP3.LUT R9, R9, 0x3c, RZ, 0xc0, !PT ;  /* 0x0000003c09098812 */ /* 0x000fe200078ec0ff */
[----:B------:R-:W-:Y:S01]  /*1a20*/  @!P2 VIADD R17, R17, UR4 ;  /* 0x000000041111ac36 */ /* 0x000fe20008000000 */
[----:B------:R-:W-:Y:S01]  /*1a30*/  LEA R29, R5, UR4, 0x2 ;  /* 0x00000004051d7c11 */ /* 0x000fe2000f8e10ff */
[----:B------:R-:W-:Y:S01]  /*1a40*/  @!P1 VIADD R15, R15, UR4 ;  /* 0x000000040f0f9c36 */ /* 0x000fe20008000000 */
[----:B------:R-:W-:Y:S01]  /*1a50*/  @!P0 IADD3 R9, PT, PT, R9, UR4, RZ ;  /* 0x0000000409098c10 */ /* 0x000fe2000fffe0ff */
[C---:B------:R-:W-:Y:S01]  /*1a60*/  @!P2 IMAD R17, R6.reuse, 0x44, R17 ;  /* 0x000000440611a824 */ /* 0x040fe200078e0211 */
[----:B------:R-:W-:Y:S01]  /*1a70*/  SHF.R.U32.HI R12, RZ, 0x3, R4 ;  /* 0x00000003ff0c7819 */ /* 0x000fe20000011604 */
[C---:B------:R-:W-:Y:S01]  /*1a80*/  IMAD R29, R6.reuse, 0x44, R29 ;  /* 0x00000044061d7824 */ /* 0x040fe200078e021d */
[----:B------:R-:W-:Y:S01]  /*1a90*/  IABS R13, R3 ;  /* 0x00000003000d7213 */ /* 0x000fe20000000000 */
[----:B------:R-:W-:Y:S01]  /*1aa0*/  @!P1 IMAD R15, R6, 0x44, R15 ;  /* 0x00000044060f9824 */ /* 0x000fe200078e020f */
[----:B------:R-:W-:Y:S01]  /*1ab0*/  LEA R14, R12, UR4, 0x2 ;  /* 0x000000040c0e7c11 */ /* 0x000fe2000f8e10ff */
[----:B------:R-:W-:Y:S01]  /*1ac0*/  @!P0 IMAD R6, R6, 0x44, R9 ;  /* 0x0000004406068824 */ /* 0x000fe200078e0209 */
[----:B------:R-:W-:Y:S01]  /*1ad0*/  LOP3.LUT R9, R4, 0x7, RZ, 0xc0, !PT ;  /* 0x0000000704097812 */ /* 0x000fe200078ec0ff */
[----:B------:R-:W0:Y:S01]  /*1ae0*/  I2F.RP R5, R13 ;  /* 0x0000000d00057306 */ /* 0x000e220000209400 */
[----:B------:R-:W-:-:S03]  /*1af0*/  USHF.R.S32.HI UR4, URZ, 0x1f, UR22 ;  /* 0x0000001fff047899 */ /* 0x000fc60008011416 */
[----:B------:R-:W-:Y:S01]  /*1b00*/  IMAD R14, R9, 0x44, R14 ;  /* 0x00000044090e7824 */ /* 0x000fe200078e020e */
[----:B------:R-:W-:-:S03]  /*1b10*/  ULOP3.LUT UR4, UR4, 0x1, URZ, 0xfc, !UPT ;  /* 0x0000000104047892 */ /* 0x000fc6000f8efcff */
[----:B0-----:R-:W0:Y:S02]  /*1b20*/  MUFU.RCP R5, R5 ;  /* 0x0000000500057308 */ /* 0x001e240000001000 */
[----:B0-----:R-:W-:Y:S01]  /*1b30*/  VIADD R16, R5, 0xffffffe ;  /* 0x0ffffffe05107836 */ /* 0x001fe20000000000 */
[----:B--2---:R-:W-:Y:S04]  /*1b40*/  @!P3 STS [R29], R18 ;  /* 0x000000121d00b388 */ /* 0x004fe80000000800 */
[----:B---3--:R0:W-:Y:S04]  /*1b50*/  @!P2 STS [R17+0x220], R10 ;  /* 0x0002200a1100a388 */ /* 0x0081e80000000800 */
[----:B------:R-:W-:Y:S04]  /*1b60*/  @!P1 STS [R15+0x440], R22 ;  /* 0x000440160f009388 */ /* 0x000fe80000000800 */
[----:B------:R-:W-:Y:S01]  /*1b70*/  @!P0 STS [R6+0x660], R19 ;  /* 0x0006601306008388 */ /* 0x000fe20000000800 */
[----:B------:R-:W-:Y:S06]  /*1b80*/  BAR.SYNC.DEFER_BLOCKING 0x0 ;  /* 0x0000000000007b1d */ /* 0x000fec0000010000 */
[----:B0-----:R-:W0:Y:S01]  /*1b90*/  F2I.FTZ.U32.TRUNC.NTZ R17, R16 ;  /* 0x0000001000117305 */ /* 0x001e22000021f000 */
[----:B------:R-:W-:Y:S04]  /*1ba0*/  @!P0 LDS R27, [R14] ;  /* 0x000000000e1b8984 */ /* 0x000fe80000000800 */
[----:B------:R-:W-:Y:S01]  /*1bb0*/  @!P0 LDS R24, [R14+0x220] ;  /* 0x000220000e188984 */ /* 0x000fe20000000800 */
[----:B0-----:R-:W-:-:S02]  /*1bc0*/  IMAD.MOV R10, RZ, RZ, -R17 ;  /* 0x000000ffff0a7224 */ /* 0x001fc400078e0a11 */
[----:B------:R-:W-:Y:S01]  /*1bd0*/  IMAD.MOV.U32 R16, RZ, RZ, RZ ;  /* 0x000000ffff107224 */ /* 0x000fe200078e00ff */
[----:B------:R-:W0:Y:S01]  /*1be0*/  @!P0 LDS R25, [R14+0x440] ;  /* 0x000440000e198984 */ /* 0x000e220000000800 */
[----:B------:R-:W-:-:S03]  /*1bf0*/  IMAD R5, R10, R13, RZ ;  /* 0x0000000d0a057224 */ /* 0x000fc600078e02ff */
[----:B------:R-:W1:Y:S01]  /*1c00*/  @!P0 LDS R23, [R14+0x660] ;  /* 0x000660000e178984 */ /* 0x000e620000000800 */
[----:B------:R-:W-:Y:S01]  /*1c10*/  IMAD.HI.U32 R5, R17, R5, R16 ;  /* 0x0000000511057227 */ /* 0x000fe200078e0010 */
[----:B0-----:R-:W-:-:S04]  /*1c20*/  FMNMX3.FTZ R6, R27, R24, R25, !PT ;  /* 0x000000181b067276 */ /* 0x001fc80007810019 */
[----:B-1----:R-:W-:Y:S02]  /*1c30*/  FMNMX.FTZ R15, R6, R23, !PT ;  /* 0x00000017060f7209 */ /* 0x002fe40007810000 */
[----:B------:R-:W-:Y:S02]  /*1c40*/  IABS R6, R2 ;  /* 0x0000000200067213 */ /* 0x000fe40000000000 */
[----:B------:R-:W-:Y:S01]  /*1c50*/  LOP3.LUT R2, R2, R3, RZ, 0x3c, !PT ;  /* 0x0000000302027212 */ /* 0x000fe200078e3cff */
[----:B------:R-:W0:Y:S02]  /*1c60*/  SHFL.BFLY PT, R10, R15, 0x4, 0x1f ;  /* 0x0c801f000f0a7f89 */ /* 0x000e2400000e0000 */
[----:B------:R-:W-:Y:S01]  /*1c70*/  IMAD.HI.U32 R14, R5, R6, RZ ;  /* 0x00000006050e7227 */ /* 0x000fe200078e00ff */
[----:B------:R-:W-:-:S04]  /*1c80*/  ISETP.GE.AND P1, PT, R2, RZ, PT ;  /* 0x000000ff0200720c */ /* 0x000fc80003f26270 */
[----:B------:R-:W-:-:S05]  /*1c90*/  IADD3 R5, PT, PT, -R14, RZ, RZ ;  /* 0x000000ff0e057210 */ /* 0x000fca0007ffe1ff */
[----:B------:R-:W-:-:S05]  /*1ca0*/  IMAD R6, R13, R5, R6 ;  /* 0x000000050d067224 */ /* 0x000fca00078e0206 */
[----:B------:R-:W-:Y:S02]  /*1cb0*/  ISETP.GT.U32.AND P0, PT, R13, R6, PT ;  /* 0x000000060d00720c */ /* 0x000fe40003f04070 */
[----:B0-----:R-:W-:Y:S02]  /*1cc0*/  FMNMX.FTZ R10, R15, R10, !PT ;  /* 0x0000000a0f0a7209 */ /* 0x001fe40007810000 */
[----:B------:R-:W0:Y:S03]  /*1cd0*/  LDC R15, c[0x0][0x3e0] ;  /* 0x0000f800ff0f7b82 */ /* 0x000e260000000800 */
[----:B------:R-:W1:Y:S06]  /*1ce0*/  SHFL.BFLY PT, R19, R10, 0x2, 0x1f ;  /* 0x0c401f000a137f89 */ /* 0x000e6c00000e0000 */
[----:B------:R-:W-:-:S02]  /*1cf0*/  @!P0 IMAD.IADD R6, R6, 0x1, -R13 ;  /* 0x0000000106068824 */ /* 0x000fc400078e0a0d */
[----:B------:R-:W-:Y:S01]  /*1d00*/  @!P0 VIADD R14, R14, 0x1 ;  /* 0x000000010e0e8836 */ /* 0x000fe20000000000 */
[----:B------:R-:W-:Y:S02]  /*1d10*/  ISETP.NE.AND P0, PT, R3, RZ, PT ;  /* 0x000000ff0300720c */ /* 0x000fe40003f05270 */
[----:B------:R-:W-:-:S13]  /*1d20*/  ISETP.GE.U32.AND P2, PT, R6, R13, PT ;  /* 0x0000000d0600720c */ /* 0x000fda0003f46070 */
[----:B------:R-:W-:Y:S01]  /*1d30*/  @P2 VIADD R14, R14, 0x1 ;  /* 0x000000010e0e2836 */ /* 0x000fe20000000000 */
[----:B0-----:R-:W-:Y:S02]  /*1d40*/  IABS R13, R15 ;  /* 0x0000000f000d7213 */ /* 0x001fe40000000000 */
[----:B-1----:R-:W-:Y:S02]  /*1d50*/  FMNMX.FTZ R19, R10, R19, !PT ;  /* 0x000000130a137209 */ /* 0x002fe40007810000 */
[----:B------:R-:W0:Y:S01]  /*1d60*/  I2F.RP R22, R13 ;  /* 0x0000000d00167306 */ /* 0x000e220000209400 */
[----:B------:R-:W-:Y:S02]  /*1d70*/  @!P1 IADD3 R14, PT, PT, -R14, RZ, RZ ;  /* 0x000000ff0e0e9210 */ /* 0x000fe40007ffe1ff */
[----:B------:R-:W-:Y:S01]  /*1d80*/  @!P0 LOP3.LUT R14, RZ, R3, RZ, 0x33, !PT ;  /* 0x00000003ff0e8212 */ /* 0x000fe200078e33ff */
[----:B------:R-:W1:Y:S04]  /*1d90*/  SHFL.BFLY PT, R2, R19, 0x1, 0x1f ;  /* 0x0c201f0013027f89 */ /* 0x000e6800000e0000 */
[----:B------:R-:W-:Y:S01]  /*1da0*/  IMAD R5, R14, UR4, RZ ;  /* 0x000000040e057c24 */ /* 0x000fe2000f8e02ff */
[----:B------:R-:W2:Y:S04]  /*1db0*/  LDCU UR4, c[0x0][0x430] ;  /* 0x00008600ff0477ac */ /* 0x000ea80008000800 */
[----:B------:R-:W-:Y:S01]  /*1dc0*/  IABS R17, R5 ;  /* 0x0000000500117213 */ /* 0x000fe20000000000 */
[----:B0-----:R-:W-:Y:S01]  /*1dd0*/  MUFU.RCP R6, R22 ;  /* 0x0000001600067308 */ /* 0x001fe20000001000 */
[----:B------:R-:W-:-:S07]  /*1de0*/  ISETP.NE.AND P5, PT, R5, RZ, PT ;  /* 0x000000ff0500720c */ /* 0x000fce0003fa5270 */
[----:B------:R-:W0:Y:S01]  /*1df0*/  I2F.RP R18, R17 ;  /* 0x0000001100127306 */ /* 0x000e220000209400 */
[----:B-1----:R-:W-:-:S04]  /*1e00*/  FMNMX.FTZ R2, R19, R2, !PT ;  /* 0x0000000213027209 */ /* 0x002fc80007810000 */
[----:B------:R-:W-:-:S04]  /*1e10*/  FSETP.NEU.FTZ.AND P0, PT, R2, -INF , PT ;  /* 0xff8000000200780b */ /* 0x000fc80003f1d000 */
[----:B------:R-:W-:Y:S01]  /*1e20*/  FSEL R2, R2, RZ, P0 ;  /* 0x000000ff02027208 */ /* 0x000fe20000000000 */
[----:B0-----:R-:W0:Y:S04]  /*1e30*/  MUFU.RCP R18, R18 ;  /* 0x0000001200127308 */ /* 0x001e280000001000 */
        /* <DEDUP_REMOVED lines=8> */
[----:B------:R-:W-:Y:S01]  /*1ec0*/  MUFU.EX2 R29, R30 ;  /* 0x0000001e001d7308 */ /* 0x000fe20000000800 */
[----:B0-----:R-:W-:-:S07]  /*1ed0*/  VIADD R18, R18, 0xffffffe ;  /* 0x0ffffffe12127836 */ /* 0x001fce0000000000 */
[----:B------:R-:W0:Y:S08]  /*1ee0*/  MUFU.EX2 R16, R28 ;  /* 0x0000001c00107308 */ /* 0x000e300000000800 */
[----:B------:R-:W1:Y:S08]  /*1ef0*/  MUFU.EX2 R10, R10 ;  /* 0x0000000a000a7308 */ /* 0x000e700000000800 */
[----:B------:R-:W3:Y:S01]  /*1f00*/  MUFU.EX2 R19, R26 ;  /* 0x0000001a00137308 */ /* 0x000ee20000000800 */
[----:B0-----:R-:W-:Y:S01]  /*1f10*/  FADD.FTZ R29, R29, R16 ;  /* 0x000000101d1d7221 */ /* 0x001fe20000010000 */
[----:B------:R-:W-:-:S06]  /*1f20*/  VIADD R28, R6, 0xffffffe ;  /* 0x0ffffffe061c7836 */ /* 0x000fcc0000000000 */
[----:B------:R-:W0:Y:S01]  /*1f30*/  F2I.FTZ.U32.TRUNC.NTZ R33, R18 ;  /* 0x0000001200217305 */ /* 0x000e22000021f000 */
[----:B-1----:R-:W-:-:S07]  /*1f40*/  FADD.FTZ R16, R29, R10 ;  /* 0x0000000a1d107221 */ /* 0x002fce0000010000 */
[----:B------:R-:W1:Y:S01]  /*1f50*/  F2I.FTZ.U32.TRUNC.NTZ R29, R28 ;  /* 0x0000001c001d7305 */ /* 0x000e62000021f000 */
[----:B---3--:R-:W-:-:S05]  /*1f60*/  FADD.FTZ R19, R16, R19 ;  /* 0x0000001310137221 */ /* 0x008fca0000010000 */
[----:B------:R-:W3:Y:S01]  /*1f70*/  SHFL.BFLY PT, R16, R19, 0x4, 0x1f ;  /* 0x0c801f0013107f89 */ /* 0x000ee200000e0000 */
[----:B0-----:R-:W-:-:S04]  /*1f80*/  IMAD.MOV R10, RZ, RZ, -R33 ;  /* 0x000000ffff0a7224 */ /* 0x001fc800078e0a21 */
[----:B------:R-:W-:Y:S01]  /*1f90*/  IMAD R37, R10, R17, RZ ;  /* 0x000000110a257224 */ /* 0x000fe200078e02ff */
[----:B------:R-:W-:Y:S02]  /*1fa0*/  IABS R10, R5 ;  /* 0x00000005000a7213 */ /* 0x000fe40000000000 */
[----:B-1----:R-:W-:Y:S01]  /*1fb0*/  IADD3 R6, PT, PT, RZ, -R29, RZ ;  /* 0x8000001dff067210 */ /* 0x002fe20007ffe0ff */
[----:B------:R-:W-:Y:S01]  /*1fc0*/  IMAD.HI.U32 R37, R33, R37, R32 ;  /* 0x0000002521257227 */ /* 0x000fe200078e0020 */
[----:B------:R-:W-:-:S03]  /*1fd0*/  IADD3 R10, PT, PT, RZ, -R10, RZ ;  /* 0x8000000aff0a7210 */ /* 0x000fc60007ffe0ff */
[----:B------:R-:W-:Y:S02]  /*1fe0*/  IMAD R39, R6, R13, RZ ;  /* 0x0000000d06277224 */ /* 0x000fe400078e02ff */
[----:B------:R-:W-:Y:S02]  /*1ff0*/  VIADD R6, R17, UR18 ;  /* 0x0000001211067c36 */ /* 0x000fe40008000000 */
[----:B------:R-:W-:-:S03]  /*2000*/  IMAD.MOV.U32 R28, RZ, RZ, RZ ;  /* 0x000000ffff1c7224 */ /* 0x000fc600078e00ff */
[----:B------:R-:W-:Y:S01]  /*2010*/  IABS R18, R6 ;  /* 0x0000000600127213 */ /* 0x000fe20000000000 */
[----:B------:R-:W-:-:S04]  /*2020*/  IMAD.HI.U32 R39, R29, R39, R28 ;  /* 0x000000271d277227 */ /* 0x000fc800078e001c */
[----:B---3--:R-:W-:Y:S01]  /*2030*/  FADD.FTZ R16, R19, R16 ;  /* 0x0000001013107221 */ /* 0x008fe20000010000 */
[----:B------:R-:W-:-:S04]  /*2040*/  IMAD.HI.U32 R37, R37, R18, RZ ;  /* 0x0000001225257227 */ /* 0x000fc800078e00ff */
[----:B------:R-:W0:Y:S01]  /*2050*/  SHFL.BFLY PT, R41, R16, 0x2, 0x1f ;  /* 0x0c401f0010297f89 */ /* 0x000e2200000e0000 */
[----:B------:R-:W-:Y:S02]  /*2060*/  IMAD R22, R37, R10, R18 ;  /* 0x0000000a25167224 */ /* 0x000fe400078e0212 */
[----:B------:R-:W-:-:S03]  /*2070*/  IMAD.HI.U32 R19, R39, R18, RZ ;  /* 0x0000001227137227 */ /* 0x000fc600078e00ff */
[----:B------:R-:W-:Y:S01]  /*2080*/  ISETP.GT.U32.AND P3, PT, R17, R22, PT ;  /* 0x000000161100720c */ /* 0x000fe20003f64070 */
[----:B------:R-:W-:-:S04]  /*2090*/  IMAD.MOV R10, RZ, RZ, -R19 ;  /* 0x000000ffff0a7224 */ /* 0x000fc800078e0a13 */
[C---:B------:R-:W-:Y:S02]  /*20a0*/  IMAD R18, R13.reuse, R10, R18 ;  /* 0x0000000a0d127224 */ /* 0x040fe400078e0212 */
[----:B------:R-:W1:Y:S03]  /*20b0*/  LDC.U8 R10, c[0x0][0x549] ;  /* 0x00015240ff0a7b82 */ /* 0x000e660000000000 */
[----:B------:R-:W-:-:S03]  /*20c0*/  ISETP.GT.U32.AND P1, PT, R13, R18, PT ;  /* 0x000000120d00720c */ /* 0x000fc60003f24070 */
[----:B------:R-:W-:Y:S01]  /*20d0*/  @!P3 IMAD.IADD R22, R22, 0x1, -R17 ;  /* 0x000000011616b824 */ /* 0x000fe200078e0a11 */
[----:B------:R-:W-:Y:S01]  /*20e0*/  @!P3 IADD3 R37, PT, PT, R37, 0x1, RZ ;  /* 0x000000012525b810 */ /* 0x000fe20007ffe0ff */
[----:B0-----:R-:W-:-:S03]  /*20f0*/  FADD.FTZ R41, R16, R41 ;  /* 0x0000002910297221 */ /* 0x001fc60000010000 */
[-C--:B------:R-:W-:Y:S02]  /*2100*/  ISETP.GE.U32.AND P2, PT, R22, R17.reuse, PT ;  /* 0x000000111600720c */ /* 0x080fe40003f46070 */
[----:B------:R-:W-:Y:S01]  /*2110*/  LOP3.LUT R22, R6, R17, RZ, 0x3c, !PT ;  /* 0x0000001106167212 */ /* 0x000fe200078e3cff */
[----:B------:R-:W0:Y:S02]  /*2120*/  SHFL.BFLY PT, R16, R41, 0x1, 0x1f ;  /* 0x0c201f0029107f89 */ /* 0x000e2400000e0000 */
[----:B------:R-:W-:Y:S01]  /*2130*/  @!P1 IMAD.IADD R18, R18, 0x1, -R13 ;  /* 0x0000000112129824 */ /* 0x000fe200078e0a0d */
[----:B------:R-:W-:Y:S01]  /*2140*/  LOP3.LUT R6, R6, R15, RZ, 0x3c, !PT ;  /* 0x0000000f06067212 */ /* 0x000fe200078e3cff */
[----:B------:R-:W-:Y:S01]  /*2150*/  @!P1 VIADD R19, R19, 0x1 ;  /* 0x0000000113139836 */ /* 0x000fe20000000000 */
[----:B------:R-:W-:Y:S02]  /*2160*/  ISETP.NE.AND P1, PT, R15, RZ, PT ;  /* 0x000000ff0f00720c */ /* 0x000fe40003f25270 */
[----:B------:R-:W-:-:S02]  /*2170*/  ISETP.GE.U32.AND P4, PT, R18, R13, PT ;  /* 0x0000000d1200720c */ /* 0x000fc40003f86070 */
[----:B------:R-:W-:Y:S01]  /*2180*/  ISETP.GE.AND P3, PT, R6, RZ, PT ;  /* 0x000000ff0600720c */ /* 0x000fe20003f66270 */
[----:B------:R-:W-:Y:S01]  /*2190*/  @P2 VIADD R37, R37, 0x1 ;  /* 0x0000000125252836 */ /* 0x000fe20000000000 */
[----:B------:R-:W-:Y:S01]  /*21a0*/  ISETP.GE.AND P0, PT, R22, RZ, PT ;  /* 0x000000ff1600720c */ /* 0x000fe20003f06270 */
[----:B------:R-:W-:Y:S01]  /*21b0*/  IMAD.MOV.U32 R22, RZ, RZ, 0x7f800000 ;  /* 0x7f800000ff167424 */ /* 0x000fe200078e00ff */
[----:B------:R-:W-:-:S07]  /*21c0*/  SHF.R.S32.HI R6, RZ, 0x1f, R5 ;  /* 0x0000001fff067819 */ /* 0x000fce0000011405 */
[----:B------:R-:W-:Y:S01]  /*21d0*/  @P4 VIADD R19, R19, 0x1 ;  /* 0x0000000113134836 */ /* 0x000fe20000000000 */
[----:B------:R-:W-:-:S03]  /*21e0*/  ISETP.NE.AND P4, PT, R14, RZ, PT ;  /* 0x000000ff0e00720c */ /* 0x000fc60003f85270 */
[----:B------:R-:W-:Y:S02]  /*21f0*/  @!P3 IMAD.MOV R19, RZ, RZ, -R19 ;  /* 0x000000ffff13b224 */ /* 0x000fe400078e0a13 */
[----:B0-----:R-:W-:Y:S01]  /*2200*/  FADD.FTZ R16, R41, R16 ;  /* 0x0000001029107221 */ /* 0x001fe20000010000 */
[----:B------:R-:W-:Y:S02]  /*2210*/  @!P1 LOP3.LUT R19, RZ, R15, RZ, 0x33, !PT ;  /* 0x0000000fff139212 */ /* 0x000fe400078e33ff */
[----:B------:R-:W-:Y:S02]  /*2220*/  LOP3.LUT P1, RZ, R4, 0x387, RZ, 0xc0, !PT ;  /* 0x0000038704ff7812 */ /* 0x000fe4000782c0ff */
[----:B------:R-:W-:Y:S02]  /*2230*/  FSETP.NE.FTZ.AND P2, PT, R16, RZ, PT ;  /* 0x000000ff1000720b */ /* 0x000fe40003f55000 */
[----:B------:R-:W-:Y:S02]  /*2240*/  @!P0 IADD3 R37, PT, PT, -R37, RZ, RZ ;  /* 0x000000ff25258210 */ /* 0x000fe40007ffe1ff */
[----:B-1----:R-:W-:-:S02]  /*2250*/  ISETP.NE.AND P0, PT, R10, RZ, PT ;  /* 0x000000ff0a00720c */ /* 0x002fc40003f05270 */
[----:B------:R-:W-:Y:S02]  /*2260*/  @!P5 LOP3.LUT R37, RZ, R17, RZ, 0x33, !PT ;  /* 0x00000011ff25d212 */ /* 0x000fe400078e33ff */
[----:B------:R-:W-:Y:S02]  /*2270*/  SEL R17, RZ, 0x1, !P4 ;  /* 0x00000001ff117807 */ /* 0x000fe40006000000 */
[----:B------:R-:W-:Y:S02]  /*2280*/  SEL R10, R3, 0x1, !P0 ;  /* 0x00000001030a7807 */ /* 0x000fe40004000000 */
[----:B------:R-:W-:Y:S01]  /*2290*/  ISETP.LT.U32.AND P0, PT, R20, R37, PT ;  /* 0x000000251400720c */ /* 0x000fe20003f01070 */
[----:B------:R-:W0:Y:S01]  /*22a0*/  @P2 MUFU.LG2 R13, R16 ;  /* 0x00000010000d2308 */ /* 0x000e220000000c00 */
[----:B------:R-:W-:Y:S01]  /*22b0*/  SHF.R.S32.HI R29, RZ, 0x1f, R37 ;  /* 0x0000001fff1d7819 */ /* 0x000fe20000011425 */
[----:B------:R-:W-:Y:S01]  /*22c0*/  IMAD R10, R19, R10, RZ ;  /* 0x0000000a130a7224 */ /* 0x000fe200078e02ff */
[----:B------:R-:W-:Y:S01]  /*22d0*/  LOP3.LUT R17, R6, R17, RZ, 0xfc, !PT ;  /* 0x0000001106117212 */ /* 0x000fe200078efcff */
[----:B--2---:R-:W-:Y:S01]  /*22e0*/  IMAD R6, R3, UR4, RZ ;  /* 0x0000000403067c24 */ /* 0x004fe2000f8e02ff */
[----:B------:R-:W-:-:S03]  /*22f0*/  ISETP.LT.AND.EX P0, PT, R21, R29, PT, P0 ;  /* 0x0000001d1500720c */ /* 0x000fc60003f01300 */
[----:B------:R-:W-:Y:S01]  /*2300*/  IMAD R5, R5, R6, RZ ;  /* 0x0000000605057224 */ /* 0x000fe200078e02ff */
[----:B------:R-:W-:Y:S01]  /*2310*/  SEL R6, R20, R37, P0 ;  /* 0x0000002514067207 */ /* 0x000fe20000000000 */
[----:B------:R-:W-:Y:S02]  /*2320*/  IMAD R3, R17, R10, RZ ;  /* 0x0000000a11037224 */ /* 0x000fe400078e02ff */
        /* <DEDUP_REMOVED lines=52> */
.L_x_350:
[----:B------:R-:W-:Y:S01]  /*2670*/  IMAD.MOV.U32 R20, RZ, RZ, R2 ;  /* 0x000000ffff147224 */ /* 0x000fe200078e0002 */
[----:B------:R-:W-:Y:S01]  /*2680*/  MOV R19, RZ ;  /* 0x000000ff00137202 */ /* 0x000fe20000000f00 */
[----:B------:R-:W-:Y:S01]  /*2690*/  IMAD.MOV.U32 R18, RZ, RZ, R32 ;  /* 0x000000ffff127224 */ /* 0x000fe200078e0020 */
[----:B------:R-:W-:Y:S02]  /*26a0*/  MOV R16, 0x26c0 ;  /* 0x000026c000107802 */ /* 0x000fe40000000f00 */
[----:B------:R-:W-:Y:S05]  /*26b0*/  CALL.REL.NOINC `($__internal_9_$__cuda_sm20_div_s64) ;  /* 0x00000028005c7944 */ /* 0x000fea0003c00000 */
[----:B------:R-:W-:Y:S02]  /*26c0*/  IADD3 R17, PT, PT, -R10, RZ, RZ ;  /* 0x000000ff0a117210 */ /* 0x000fe40007ffe1ff */
[----:B------:R-:W-:-:S03]  /*26d0*/  MOV R33, R13 ;  /* 0x0000000d00217202 */ /* 0x000fc60000000f00 */
[----:B------:R-:W-:Y:S01]  /*26e0*/  IMAD R14, R32, R17, R2 ;  /* 0x00000011200e7224 */ /* 0x000fe200078e0202 */
[----:B------:R-:W-:-:S07]  /*26f0*/  MOV R32, R10 ;  /* 0x0000000a00207202 */ /* 0x000fce0000000f00 */
.L_x_351:
        /* <DEDUP_REMOVED lines=59> */
.L_x_353:
[----:B------:R-:W-:Y:S01]  /*2ab0*/  IMAD.MOV.U32 R20, RZ, RZ, R32 ;  /* 0x000000ffff147224 */ /* 0x000fe200078e0020 */
[----:B------:R-:W-:Y:S01]  /*2ac0*/  MOV R19, R33 ;  /* 0x0000002100137202 */ /* 0x000fe20000000f00 */
[----:B------:R-:W-:Y:S01]  /*2ad0*/  IMAD.MOV.U32 R18, RZ, RZ, R30 ;  /* 0x000000ffff127224 */ /* 0x000fe200078e001e */
[----:B------:R-:W-:Y:S02]  /*2ae0*/  MOV R16, 0x2b00 ;  /* 0x00002b0000107802 */ /* 0x000fe40000000f00 */
[----:B------:R-:W-:Y:S05]  /*2af0*/  CALL.REL.NOINC `($__internal_9_$__cuda_sm20_div_s64) ;  /* 0x00000024004c7944 */ /* 0x000fea0003c00000 */
[----:B------:R-:W-:-:S05]  /*2b00*/  IADD3 R13, PT, PT, -R10, RZ, RZ ;  /* 0x000000ff0a0d7210 */ /* 0x000fca0007ffe1ff */
[----:B------:R-:W-:Y:S02]  /*2b10*/  IMAD R30, R13, R30, R32 ;  /* 0x0000001e0d1e7224 */ /* 0x000fe400078e0220 */
.L_x_354:
[----:B------:R-:W-:Y:S05]  /*2b20*/  BSYNC.RECONVERGENT B0 ;  /* 0x0000000000007941 */ /* 0x000fea0003800200 */
.L_x_352:
        /* <DEDUP_REMOVED lines=15> */
[----:B0-----:R-:W-:-:S07]  /*2c20*/  VIADD R20, R20, 0xffffffe ;  /* 0x0ffffffe14147836 */ /* 0x001fce0000000000 */
[----:B------:R-:W0:Y:S01]  /*2c30*/  F2I.FTZ.U32.TRUNC.NTZ R21, R20 ;  /* 0x0000001400157305 */ /* 0x000e22000021f000 */
[----:B-1----:R-:W-:-:S07]  /*2c40*/  VIADD R16, R16, 0xffffffe ;  /* 0x0ffffffe10107836 */ /* 0x002fce0000000000 */
[----:B------:R-:W1:Y:S01]  /*2c50*/  F2I.FTZ.U32.TRUNC.NTZ R17, R16 ;  /* 0x0000001000117305 */ /* 0x000e62000021f000 */
[----:B0-----:R-:W-:-:S07]  /*2c60*/  IMAD.MOV R29, RZ, RZ, -R21 ;  /* 0x000000ffff1d7224 */ /* 0x001fce00078e0a15 */
[----:B------:R0:W2:Y:S01]  /*2c70*/  MUFU.RCP R35, R14 ;  /* 0x0000000e00237308 */ /* 0x0000a20000001000 */
[----:B------:R-:W-:Y:S02]  /*2c80*/  IMAD.MOV.U32 R20, RZ, RZ, RZ ;  /* 0x000000ffff147224 */ /* 0x000fe400078e00ff */
[----:B------:R-:W-:Y:S01]  /*2c90*/  IMAD R32, R29, R26, RZ ;  /* 0x0000001a1d207224 */ /* 0x000fe200078e02ff */
[----:B-1----:R-:W-:-:S03]  /*2ca0*/  IADD3 R19, PT, PT, RZ, -R17, RZ ;  /* 0x80000011ff137210 */ /* 0x002fc60007ffe0ff */
[----:B------:R-:W-:-:S04]  /*2cb0*/  IMAD.HI.U32 R32, R21, R32, R20 ;  /* 0x0000002015207227 */ /* 0x000fc800078e0014 */
[----:B------:R-:W-:Y:S01]  /*2cc0*/  HFMA2 R16, -RZ, RZ, 0, 0 ;  /* 0x00000000ff107431 */ /* 0x000fe200000001ff */
[----:B------:R-:W-:Y:S01]  /*2cd0*/  IABS R21, R30 ;  /* 0x0000001e00157213 */ /* 0x000fe20000000000 */
[----:B------:R-:W-:Y:S01]  /*2ce0*/  IMAD R34, R19, R18, RZ ;  /* 0x0000001213227224 */ /* 0x000fe200078e02ff */
[----:B------:R-:W-:Y:S02]  /*2cf0*/  IABS R19, R8 ;  /* 0x0000000800137213 */ /* 0x000fe40000000000 */
[----:B------:R-:W-:Y:S01]  /*2d00*/  IABS R20, R11 ;  /* 0x0000000b00147213 */ /* 0x000fe20000000000 */
[----:B------:R-:W-:Y:S01]  /*2d10*/  IMAD.HI.U32 R32, R32, R21, RZ ;  /* 0x0000001520207227 */ /* 0x000fe200078e00ff */
[----:B0-----:R-:W-:Y:S01]  /*2d20*/  IABS R14, R6 ;  /* 0x00000006000e7213 */ /* 0x001fe20000000000 */
[----:B------:R-:W0:Y:S02]  /*2d30*/  I2F.U32.RP R31, R19 ;  /* 0x00000013001f7306 */ /* 0x000e240000209000 */
[----:B--2---:R-:W-:-:S02]  /*2d40*/  VIADD R35, R35, 0xffffffe ;  /* 0x0ffffffe23237836 */ /* 0x004fc40000000000 */
[----:B------:R-:W-:Y:S02]  /*2d50*/  IMAD.MOV R20, RZ, RZ, -R20 ;  /* 0x000000ffff147224 */ /* 0x000fe400078e0a14 */
[----:B------:R-:W-:Y:S01]  /*2d60*/  IMAD.HI.U32 R34, R17, R34, R16 ;  /* 0x0000002211227227 */ /* 0x000fe200078e0010 */
[----:B------:R-:W-:Y:S01]  /*2d70*/  IABS R17, R10 ;  /* 0x0000000a00117213 */ /* 0x000fe20000000000 */
[----:B------:R-:W1:Y:S01]  /*2d80*/  I2F.U32.RP R28, R14 ;  /* 0x0000000e001c7306 */ /* 0x000e620000209000 */
[----:B------:R-:W-:Y:S01]  /*2d90*/  IABS R16, R7 ;  /* 0x0000000700107213 */ /* 0x000fe20000000000 */
[----:B------:R-:W-:Y:S02]  /*2da0*/  IMAD R21, R32, R20, R21 ;  /* 0x0000001420157224 */ /* 0x000fe400078e0215 */
[----:B------:R-:W-:-:S03]  /*2db0*/  IMAD.HI.U32 R29, R34, R17, RZ ;  /* 0x00000011221d7227 */ /* 0x000fc600078e00ff */
[----:B------:R-:W-:Y:S01]  /*2dc0*/  ISETP.GT.U32.AND P4, PT, R26, R21, PT ;  /* 0x000000151a00720c */ /* 0x000fe20003f84070 */
[----:B------:R-:W2:Y:S01]  /*2dd0*/  F2I.FTZ.U32.TRUNC.NTZ R35, R35 ;  /* 0x0000002300237305 */ /* 0x000ea2000021f000 */
[----:B------:R-:W-:Y:S02]  /*2de0*/  IMAD.MOV R16, RZ, RZ, -R16 ;  /* 0x000000ffff107224 */ /* 0x000fe400078e0a10 */
[----:B------:R-:W-:Y:S02]  /*2df0*/  IMAD.MOV.U32 R34, RZ, RZ, RZ ;  /* 0x000000ffff227224 */ /* 0x000fe400078e00ff */
[----:B------:R-:W-:-:S03]  /*2e00*/  IMAD R17, R29, R16, R17 ;  /* 0x000000101d117224 */ /* 0x000fc600078e0211 */
[----:B0-----:R-:W0:Y:S02]  /*2e10*/  MUFU.RCP R31, R31 ;  /* 0x0000001f001f7308 */ /* 0x001e240000001000 */
[----:B------:R-:W-:Y:S02]  /*2e20*/  ISETP.GT.U32.AND P2, PT, R18, R17, PT ;  /* 0x000000111200720c */ /* 0x000fe40003f44070 */
[-C--:B------:R-:W-:Y:S02]  /*2e30*/  @!P4 IADD3 R21, PT, PT, R21, -R26.reuse, RZ ;  /* 0x8000001a1515c210 */ /* 0x080fe40007ffe0ff */
[----:B------:R-:W-:Y:S02]  /*2e40*/  @!P4 IADD3 R32, PT, PT, R32, 0x1, RZ ;  /* 0x000000012020c810 */ /* 0x000fe40007ffe0ff */
[----:B-1----:R-:W1:Y:S01]  /*2e50*/  MUFU.RCP R28, R28 ;  /* 0x0000001c001c7308 */ /* 0x002e620000001000 */
[----:B--2---:R-:W-:Y:S02]  /*2e60*/  IADD3 R16, PT, PT, RZ, -R35, RZ ;  /* 0x80000023ff107210 */ /* 0x004fe40007ffe0ff */
[----:B------:R-:W-:-:S02]  /*2e70*/  ISETP.GE.U32.AND P6, PT, R21, R26, PT ;  /* 0x0000001a1500720c */ /* 0x000fc40003fc6070 */
[----:B------:R-:W-:Y:S01]  /*2e80*/  IABS R21, R2 ;  /* 0x0000000200157213 */ /* 0x000fe20000000000 */
[----:B------:R-:W-:Y:S01]  /*2e90*/  IMAD R33, R16, R13, RZ ;  /* 0x0000000d10217224 */ /* 0x000fe200078e02ff */
[----:B------:R-:W-:Y:S01]  /*2ea0*/  IABS R16, R15 ;  /* 0x0000000f00107213 */ /* 0x000fe20000000000 */
[----:B------:R-:W-:Y:S01]  /*2eb0*/  @!P2 IMAD.IADD R17, R17, 0x1, -R18 ;  /* 0x000000011111a824 */ /* 0x000fe200078e0a12 */
[----:B------:R-:W-:Y:S01]  /*2ec0*/  ISETP.NE.AND P4, PT, R11, RZ, PT ;  /* 0x000000ff0b00720c */ /* 0x000fe20003f85270 */
[----:B------:R-:W-:-:S03]  /*2ed0*/  IMAD.HI.U32 R34, R35, R33, R34 ;  /* 0x0000002123227227 */ /* 0x000fc600078e0022 */
[----:B------:R-:W-:Y:S01]  /*2ee0*/  ISETP.GE.U32.AND P5, PT, R17, R18, PT ;  /* 0x000000121100720c */ /* 0x000fe20003fa6070 */
[----:B0-----:R-:W-:Y:S01]  /*2ef0*/  VIADD R35, R31, 0xffffffe ;  /* 0x0ffffffe1f237836 */ /* 0x001fe20000000000 */
[----:B------:R-:W-:Y:S01]  /*2f00*/  LOP3.LUT R17, R10, R7, RZ, 0x3c, !PT ;  /* 0x000000070a117212 */ /* 0x000fe200078e3cff */
[----:B------:R-:W-:Y:S01]  /*2f10*/  IMAD.MOV R16, RZ, RZ, -R16 ;  /* 0x000000ffff107224 */ /* 0x000fe200078e0a10 */
[----:B------:R-:W-:Y:S01]  /*2f20*/  LOP3.LUT R18, R30, R11, RZ, 0x3c, !PT ;  /* 0x0000000b1e127212 */ /* 0x000fe200078e3cff */
[----:B-1----:R-:W-:Y:S01]  /*2f30*/  VIADD R33, R28, 0xffffffe ;  /* 0x0ffffffe1c217836 */ /* 0x002fe20000000000 */
[----:B------:R-:W-:Y:S01]  /*2f40*/  ISETP.GE.AND P1, PT, R17, RZ, PT ;  /* 0x000000ff1100720c */ /* 0x000fe20003f26270 */
[----:B------:R-:W-:Y:S01]  /*2f50*/  IMAD.HI.U32 R26, R34, R21, RZ ;  /* 0x00000015221a7227 */ /* 0x000fe200078e00ff */
[----:B------:R-:W0:Y:S01]  /*2f60*/  F2I.FTZ.U32.TRUNC.NTZ R35, R35 ;  /* 0x0000002300237305 */ /* 0x000e22000021f000 */
[----:B------:R-:W-:Y:S02]  /*2f70*/  ISETP.GE.AND P3, PT, R18, RZ, PT ;  /* 0x000000ff1200720c */ /* 0x000fe40003f66270 */
[----:B------:R-:W-:Y:S01]  /*2f80*/  IMAD R16, R26, R16, R21 ;  /* 0x000000101a107224 */ /* 0x000fe200078e0215 */
[----:B------:R-:W-:Y:S01]  /*2f90*/  @P6 IADD3 R32, PT, PT, R32, 0x1, RZ ;  /* 0x0000000120206810 */ /* 0x000fe20007ffe0ff */
[----:B------:R-:W-:Y:S01]  /*2fa0*/  @!P2 VIADD R29, R29, 0x1 ;  /* 0x000000011d1da836 */ /* 0x000fe20000000000 */
[----:B------:R-:W-:Y:S01]  /*2fb0*/  ISETP.NE.AND P2, PT, R7, RZ, PT ;  /* 0x000000ff0700720c */ /* 0x000fe20003f45270 */
[----:B------:R-:W-:Y:S01]  /*2fc0*/  IMAD.MOV.U32 R34, RZ, RZ, RZ ;  /* 0x000000ffff227224 */ /* 0x000fe200078e00ff */
[----:B------:R-:W1:Y:S01]  /*2fd0*/  F2I.FTZ.U32.TRUNC.NTZ R33, R33 ;  /* 0x0000002100217305 */ /* 0x000e62000021f000 */
[----:B------:R-:W-:Y:S01]  /*2fe0*/  ISETP.GT.U32.AND P0, PT, R13, R16, PT ;  /* 0x000000100d00720c */ /* 0x000fe20003f04070 */
[----:B------:R-:W-:Y:S01]  /*2ff0*/  @P5 VIADD R29, R29, 0x1 ;  /* 0x000000011d1d5836 */ /* 0x000fe20000000000 */
[----:B------:R-:W-:Y:S01]  /*3000*/  IABS R18, R8 ;  /* 0x0000000800127213 */ /* 0x000fe20000000000 */
[----:B------:R-:W-:Y:S01]  /*3010*/  IMAD.MOV.U32 R31, RZ, RZ, R32 ;  /* 0x000000ffff1f7224 */ /* 0x000fe200078e0020 */
[----:B------:R-:W-:-:S02]  /*3020*/  MOV R32, RZ ;  /* 0x000000ff00207202 */ /* 0x000fc40000000f00 */
[----:B0-----:R-:W-:Y:S01]  /*3030*/  IADD3 R20, PT, PT, RZ, -R35, RZ ;  /* 0x80000023ff147210 */ /* 0x001fe20007ffe0ff */
[----:B------:R-:W-:Y:S01]  /*3040*/  @!P3 IMAD.MOV R31, RZ, RZ, -R31 ;  /* 0x000000ffff1fb224 */ /* 0x000fe200078e0a1f */
[----:B------:R-:W-:Y:S01]  /*3050*/  @!P1 IADD3 R29, PT, PT, -R29, RZ, RZ ;  /* 0x000000ff1d1d9210 */ /* 0x000fe20007ffe1ff */
[----:B------:R-:W-:Y:S01]  /*3060*/  IMAD.MOV R18, RZ, RZ, -R18 ;  /* 0x000000ffff127224 */ /* 0x000fe200078e0a12 */
[----:B------:R-:W-:Y:S01]  /*3070*/  @!P2 LOP3.LUT R29, RZ, R7, RZ, 0x33, !PT ;  /* 0x00000007ff1da212 */ /* 0x000fe200078e33ff */
[----:B------:R-:W-:Y:S01]  /*3080*/  IMAD R21, R20, R19, RZ ;  /* 0x0000001314157224 */ /* 0x000fe200078e02ff */
[----:B------:R-:W-:Y:S01]  /*3090*/  @!P4 LOP3.LUT R31, RZ, R11, RZ, 0x33, !PT ;  /* 0x0000000bff1fc212 */ /* 0x000fe200078e33ff */
[----:B------:R-:W-:Y:S01]  /*30a0*/  @!P0 IMAD.IADD R16, R16, 0x1, -R13 ;  /* 0x0000000110108824 */ /* 0x000fe200078e0a0d */
[----:B------:R-:W-:Y:S01]  /*30b0*/  @!P0 IADD3 R26, PT, PT, R26, 0x1, RZ ;  /* 0x000000011a1a8810 */ /* 0x000fe20007ffe0ff */
[----:B-1----:R-:W-:Y:S01]  /*30c0*/  IMAD.MOV R17, RZ, RZ, -R33 ;  /* 0x000000ffff117224 */ /* 0x002fe200078e0a21 */
[----:B------:R-:W-:Y:S01]  /*30d0*/  IABS R20, R31 ;  /* 0x0000001f00147213 */ /* 0x000fe20000000000 */
[----:B------:R-:W-:Y:S01]  /*30e0*/  IMAD.HI.U32 R21, R35, R21, R34 ;  /* 0x0000001523157227 */ /* 0x000fe200078e0022 */
[----:B------:R-:W-:-:S02]  /*30f0*/  ISETP.GE.U32.AND P4, PT, R16, R13, PT ;  /* 0x0000000d1000720c */ /* 0x000fc40003f86070 */
[----:B------:R-:W-:Y:S01]  /*3100*/  IABS R13, R6 ;  /* 0x00000006000d7213 */ /* 0x000fe20000000000 */
[----:B------:R-:W-:Y:S01]  /*3110*/  IMAD R17, R17, R14, RZ ;  /* 0x0000000e11117224 */ /* 0x000fe200078e02ff */
[----:B------:R-:W-:Y:S01]  /*3120*/  IABS R16, R29 ;  /* 0x0000001d00107213 */ /* 0x000fe20000000000 */
[----:B------:R-:W-:Y:S01]  /*3130*/  IMAD.HI.U32 R21, R21, R20, RZ ;  /* 0x0000001415157227 */ /* 0x000fe200078e00ff */
[----:B------:R-:W-:Y:S02]  /*3140*/  ISETP.NE.AND P0, PT, R15, RZ, PT ;  /* 0x000000ff0f00720c */ /* 0x000fe40003f05270 */
[----:B------:R-:W-:Y:S01]  /*3150*/  ISETP.NE.AND P5, PT, R8, RZ, PT ;  /* 0x000000ff0800720c */ /* 0x000fe20003fa5270 */
[----:B------:R-:W-:-:S04]  /*3160*/  IMAD.HI.U32 R17, R33, R17, R32 ;  /* 0x0000001121117227 */ /* 0x000fc800078e0020 */
[----:B------:R-:W-:Y:S02]  /*3170*/  IMAD.MOV R13, RZ, RZ, -R13 ;  /* 0x000000ffff0d7224 */ /* 0x000fe400078e0a0d */
[----:B------:R-:W-:-:S04]  /*3180*/  IMAD.HI.U32 R17, R17, R16, RZ ;  /* 0x0000001011117227 */ /* 0x000fc800078e00ff */
[----:B------:R-:W-:Y:S02]  /*3190*/  IMAD R13, R17, R13, R16 ;  /* 0x0000000d110d7224 */ /* 0x000fe400078e0210 */
[----:B------:R-:W-:Y:S01]  /*31a0*/  IMAD R20, R21, R18, R20 ;  /* 0x0000001215147224 */ /* 0x000fe200078e0214 */
[----:B------:R-:W-:Y:S01]  /*31b0*/  LOP3.LUT R18, R2, R15, RZ, 0x3c, !PT ;  /* 0x0000000f02127212 */ /* 0x000fe200078e3cff */
[----:B------:R-:W-:Y:S01]  /*31c0*/  @P4 VIADD R26, R26, 0x1 ;  /* 0x000000011a1a4836 */ /* 0x000fe20000000000 */
[----:B------:R-:W-:Y:S01]  /*31d0*/  ISETP.GT.U32.AND P1, PT, R14, R13, PT ;  /* 0x0000000d0e00720c */ /* 0x000fe20003f24070 */
[----:B------:R-:W-:Y:S01]  /*31e0*/  IMAD.MOV R16, RZ, RZ, -R31 ;  /* 0x000000ffff107224 */ /* 0x000fe200078e0a1f */
[----:B------:R-:W-:Y:S02]  /*31f0*/  ISETP.GT.U32.AND P3, PT, R19, R20, PT ;  /* 0x000000141300720c */ /* 0x000fe40003f64070 */
[----:B------:R-:W-:Y:S01]  /*3200*/  ISETP.GE.AND P2, PT, R18, RZ, PT ;  /* 0x000000ff1200720c */ /* 0x000fe20003f46270 */
[----:B------:R-:W-:Y:S01]  /*3210*/  IMAD R16, R11, R16, R30 ;  /* 0x000000100b107224 */ /* 0x000fe200078e021e */
[----:B------:R-:W-:-:S07]  /*3220*/  LOP3.LUT R11, R29, R6, RZ, 0x3c, !PT ;  /* 0x000000061d0b7212 */ /* 0x000fce00078e3cff */
[----:B------:R-:W-:Y:S02]  /*3230*/  @!P1 IMAD.IADD R13, R13, 0x1, -R14 ;  /* 0x000000010d0d9824 */ /* 0x000fe400078e0a0e */
[-C--:B------:R-:W-:Y:S01]  /*3240*/  @!P3 IADD3 R20, PT, PT, R20, -R19.reuse, RZ ;  /* 0x800000131414b210 */ /* 0x080fe20007ffe0ff */
[----:B------:R-:W-:Y:S02]  /*3250*/  @!P3 VIADD R21, R21, 0x1 ;  /* 0x000000011515b836 */ /* 0x000fe40000000000 */
[----:B------:R-:W-:Y:S01]  /*3260*/  ISETP.GE.U32.AND P4, PT, R13, R14, PT ;  /* 0x0000000e0d00720c */ /* 0x000fe20003f86070 */
[----:B------:R-:W-:Y:S01]  /*3270*/  @!P2 IMAD.MOV R26, RZ, RZ, -R26 ;  /* 0x000000ffff1aa224 */ /* 0x000fe200078e0a1a */
[----:B------:R-:W-:Y:S01]  /*3280*/  ISETP.GE.U32.AND P6, PT, R20, R19, PT ;  /* 0x000000131400720c */ /* 0x000fe20003fc6070 */
[----:B------:R-:W-:Y:S01]  /*3290*/  @!P1 VIADD R17, R17, 0x1 ;  /* 0x0000000111119836 */ /* 0x000fe20000000000 */
[----:B------:R-:W-:Y:S02]  /*32a0*/  LOP3.LUT R13, R31, R8, RZ, 0x3c, !PT ;  /* 0x000000081f0d7212 */ /* 0x000fe400078e3cff */
[----:B------:R-:W-:-:S02]  /*32b0*/  @!P0 LOP3.LUT R26, RZ, R15, RZ, 0x33, !PT ;  /* 0x0000000fff1a8212 */ /* 0x000fc400078e33ff */
[----:B------:R-:W-:Y:S02]  /*32c0*/  ISETP.GE.AND P2, PT, R13, RZ, PT ;  /* 0x000000ff0d00720c */ /* 0x000fe40003f46270 */
[----:B------:R-:W-:Y:S01]  /*32d0*/  ISETP.GE.AND P0, PT, R11, RZ, PT ;  /* 0x000000ff0b00720c */ /* 0x000fe20003f06270 */
[----:B------:R-:W-:Y:S01]  /*32e0*/  IMAD.WIDE R18, R26, UR10, RZ ;  /* 0x0000000a1a127c25 */ /* 0x000fe2000f8e02ff */
[----:B------:R-:W-:Y:S01]  /*32f0*/  ISETP.NE.AND P1, PT, R6, RZ, PT ;  /* 0x000000ff0600720c */ /* 0x000fe20003f25270 */
[----:B------:R-:W-:Y:S01]  /*3300*/  USHF.R.S32.HI UR10, URZ, 0x1f, UR11 ;  /* 0x0000001fff0a7899 */ /* 0x000fe2000801140b */
[----:B------:R-:W-:Y:S01]  /*3310*/  IADD3 R26, PT, PT, -R26, RZ, RZ ;  /* 0x000000ff1a1a7210 */ /* 0x000fe20007ffe1ff */
[----:B------:R-:W-:Y:S01]  /*3320*/  @P4 VIADD R17, R17, 0x1 ;  /* 0x0000000111114836 */ /* 0x000fe20000000000 */
[----:B------:R-:W-:Y:S01]  /*3330*/  @P6 IADD3 R21, PT, PT, R21, 0x1, RZ ;  /* 0x0000000115156810 */ /* 0x000fe20007ffe0ff */
        /* <DEDUP_REMOVED lines=10> */
[----:B------:R-:W-:Y:S01]  /*33e0*/  IMAD.MOV R11, RZ, RZ, -R21 ;  /* 0x000000ffff0b7224 */ /* 0x000fe200078e0a15 */
[----:B------:R-:W-:Y:S01]  /*33f0*/  IADD3 R0, PT, PT, -R17, RZ, RZ ;  /* 0x000000ff11007210 */ /* 0x000fe20007ffe1ff */
        /* <DEDUP_REMOVED lines=21> */
.L_x_349:
[----:B------:R-:W0:Y:S01]  /*3550*/  LDC.64 R2, c[0x0][0x420] ;  /* 0x00010800ff027b82 */ /* 0x000e220000000a00 */
[----:B------:R-:W-:-:S05]  /*3560*/  IADD3 R0, PT, PT, R12, UR20, RZ ;  /* 0x000000140c007c10 */ /* 0x000fca000fffe0ff */
[----:B0-----:R-:W-:-:S05]  /*3570*/  IMAD.WIDE.U32 R2, R0, 0x4, R2 ;  /* 0x0000000400027825 */ /* 0x001fca00078e0002 */
[----:B------:R1:W-:Y:S02]  /*3580*/  STG.E desc[UR8][R2.64], R22 ;  /* 0x0000001602007986 */ /* 0x0003e4000c101908 */
.L_x_348:
[----:B------:R-:W-:Y:S05]  /*3590*/  BSYNC.RECONVERGENT B1 ;  /* 0x0000000000017941 */ /* 0x000fea0003800200 */
.L_x_347:
[----:B------:R-:W2:Y:S01]  /*35a0*/  LDCU UR10, c[0x0][0x534] ;  /* 0x0000a680ff0a77ac */ /* 0x000ea20008000800 */
[C---:B------:R-:W-:Y:S01]  /*35b0*/  LOP3.LUT R0, R9.reuse, 0x8, RZ, 0xfc, !PT ;  /* 0x0000000809007812 */ /* 0x040fe200078efcff */
[----:B------:R-:W3:Y:S01]  /*35c0*/  S2UR UR6, SR_CgaCtaId ;  /* 0x00000000000679c3 */ /* 0x000ee20000008800 */
[----:B------:R-:W-:Y:S01]  /*35d0*/  IMAD.SHL.U32 R14, R12, 0x4, RZ ;  /* 0x000000040c0e7824 */ /* 0x000fe200078e00ff */
[----:B------:R-:W-:Y:S01]  /*35e0*/  UMOV UR4, 0x400 ;  /* 0x0000040000047882 */ /* 0x000fe20000000000 */
[----:B------:R-:W-:Y:S01]  /*35f0*/  HFMA2 R5, -RZ, RZ, 0, 0 ;  /* 0x00000000ff057431 */ /* 0x000fe200000001ff */
[----:B0-----:R-:W-:Y:S02]  /*3600*/  SHF.L.U32 R7, R4, 0x2, RZ ;  /* 0x0000000204077819 */ /* 0x001fe400000006ff */
[----:B-1----:R-:W-:Y:S02]  /*3610*/  CS2R R2, SRZ ;  /* 0x0000000000027805 */ /* 0x002fe4000001ff00 */
        /* <DEDUP_REMOVED lines=9> */
[----:B------:R-:W-:Y:S01]  /*36b0*/  ISETP.GT.U32.OR P2, PT, R4, 0x7f, P2 ;  /* 0x0000007f0400780c */ /* 0x000fe20001744470 */
[----:B------:R-:W-:Y:S01]  /*36c0*/  VIADD R0, R14, UR6 ;  /* 0x000000060e007c36 */ /* 0x000fe20008000000 */
[----:B------:R-:W-:-:S02]  /*36d0*/  ISETP.GT.U32.OR P1, PT, R4, 0x7f, P1 ;  /* 0x0000007f0400780c */ /* 0x000fc40000f24470 */
[----:B------:R-:W-:Y:S01]  /*36e0*/  ISETP.GT.U32.OR P0, PT, R4, 0x7f, P0 ;  /* 0x0000007f0400780c */ /* 0x000fe20000704470 */
[----:B------:R-:W-:Y:S02]  /*36f0*/  IMAD R13, R9, 0x44, R0 ;  /* 0x00000044090d7824 */ /* 0x000fe400078e0200 */
[----:B------:R-:W-:Y:S02]  /*3700*/  IMAD.MOV.U32 R0, RZ, RZ, RZ ;  /* 0x000000ffff007224 */ /* 0x000fe400078e00ff */
[----:B------:R-:W-:-:S04]  /*3710*/  @!P3 FADD.FTZ R6, -R22, R27 ;  /* 0x0000001b1606b221 */ /* 0x000fc80000010100 */
[----:B------:R-:W-:Y:S01]  /*3720*/  @!P2 FADD.FTZ R8, -R22, R24 ;  /* 0x000000181608a221 */ /* 0x000fe20000010100 */
        /* <DEDUP_REMOVED lines=18> */
[----:B0-----:R-:W-:Y:S01]  /*3850*/  IMAD.MOV.U32 R13, RZ, RZ, RZ ;  /* 0x000000ffff0d7224 */ /* 0x001fe200078e00ff */
[----:B------:R-:W-:Y:S01]  /*3860*/  CS2R R10, SRZ ;  /* 0x00000000000a7805 */ /* 0x000fe2000001ff00 */
        /* <DEDUP_REMOVED lines=16> */
[----:B------:R-:W-:Y:S01]  /*3970*/  CS2R R2, SRZ ;  /* 0x0000000000027805 */ /* 0x000fe2000001ff00 */
[----:B------:R-:W-:Y:S01]  /*3980*/  IMAD.MOV.U32 R0, RZ, RZ, RZ ;  /* 0x000000ffff007224 */ /* 0x000fe200078e00ff */
[----:B------:R-:W-:Y:S01]  /*3990*/  UIADD3 UR10, UPT, UPT, -UR5, URZ, URZ ;  /* 0x000000ff050a7290 */ /* 0x000fe2000fffe1ff */
[----:B------:R-:W-:Y:S01]  /*39a0*/  MOV R5, RZ ;  /* 0x000000ff00057202 */ /* 0x000fe20000000f00 */
[----:B------:R-:W-:Y:S01]  /*39b0*/  UIMAD.WIDE UR18, UR11, 0x10, URZ ;  /* 0x000000100b1278a5 */ /* 0x000fe2000f8e02ff */
[----:B------:R-:W-:Y:S01]  /*39c0*/  IADD3 R6, PT, PT, R14, 0x88, R13 ;  /* 0x000000880e067810 */ /* 0x000fe20007ffe00d */
[----:B------:R-:W-:Y:S01]  /*39d0*/  UISETP.GE.AND UP0, UPT, UR10, URZ, UPT ;  /* 0x000000ff0a00728c */ /* 0x000fe2000bf06270 */
[----:B------:R-:W-:Y:S01]  /*39e0*/  IMAD.U32 R13, RZ, RZ, UR5 ;  /* 0x00000005ff0d7e24 */ /* 0x000fe2000f8e00ff */
[----:B------:R-:W-:-:S02]  /*39f0*/  UIMAD.WIDE UR16, UR11, 0xc, URZ ;  /* 0x0000000c0b1078a5 */ /* 0x000fc4000f8e02ff */
[----:B------:R-:W-:Y:S02]  /*3a00*/  UIMAD.WIDE UR14, UR11, 0x8, URZ ;  /* 0x000000080b0e78a5 */ /* 0x000fe4000f8e02ff */
[----:B------:R-:W-:-:S03]  /*3a10*/  UIMAD.WIDE UR12, UR11, 0x4, URZ ;  /* 0x000000040b0c78a5 */ /* 0x000fc6000f8e02ff */
[----:B------:R-:W-:Y:S09]  /*3a20*/  BRA.U UP0, `(.L_x_357) ;  /* 0x0000000d005c7547 */ /* 0x000ff2000b800000 */
[----:B------:R-:W-:Y:S02]  /*3a30*/  UIADD3 UR5, UPT, UPT, -UR10, URZ, URZ ;  /* 0x000000ff0a057290 */ /* 0x000fe4000fffe1ff */
[----:B------:R-:W-:Y:S02]  /*3a40*/  UPLOP3.LUT UP1, UPT, UPT, UPT, UPT, 0x80, 0x8 ;  /* 0x000000000008789c */ /* 0x000fe40003f2f070 */
[----:B------:R-:W-:-:S09]  /*3a50*/  UISETP.GT.AND UP0, UPT, UR5, 0xc, UPT ;  /* 0x0000000c0500788c */ /* 0x000fd2000bf04270 */
[----:B------:R-:W-:Y:S05]  /*3a60*/  BRA.U !UP0, `(.L_x_358) ;  /* 0x0000000908207547 */ /* 0x000fea000b800000 */
[C---:B------:R-:W-:Y:S01]  /*3a70*/  ISETP.GE.AND P2, PT, R12.reuse, UR7, PT ;  /* 0x000000070c007c0c */ /* 0x040fe2000bf46270 */
[----:B------:R-:W-:Y:S01]  /*3a80*/  UPLOP3.LUT UP1, UPT, UPT, UPT, UPT, 0x40, 0x4 ;  /* 0x000000000004789c */ /* 0x000fe20003f2e870 */
[----:B------:R-:W-:-:S13]  /*3a90*/  ISETP.GE.AND P0, PT, R12, UR7, PT ;  /* 0x000000070c007c0c */ /* 0x000fda000bf06270 */
.L_x_359:
[----:B------:R-:W2:Y:S01]  /*3aa0*/  @!P2 LDG.E.128 R8, desc[UR8][R16.64] ;  /* 0x000000081008a981 */ /* 0x000ea2000c1e1d00 */
[C---:B------:R-:W-:Y:S01]  /*3ab0*/  @!P2 IADD3 R18, P1, PT, R16.reuse, UR12, RZ ;  /* 0x0000000c1012ac10 */ /* 0x040fe2000ff3e0ff */
[----:B------:R-:W-:Y:S02]  /*3ac0*/  UIADD3 UR10, UPT, UPT, UR10, 0x10, URZ ;  /* 0x000000100a0a7890 */ /* 0x000fe4000fffe0ff */
[----:B------:R-:W2:Y:S01]  /*3ad0*/  LDS R4, [R6+-0x88] ;  /* 0xffff780006047984 */ /* 0x000ea20000000800 */
[C---:B------:R-:W-:Y:S01]  /*3ae0*/  @!P2 IADD3.X R19, PT, PT, R17.reuse, UR13, RZ, P1, !PT ;  /* 0x0000000d1113ac10 */ /* 0x040fe20008ffe4ff */
[----:B------:R-:W-:Y:S01]  /*3af0*/  UISETP.GE.AND UP0, UPT, UR10, -0xc, UPT ;  /* 0xfffffff40a00788c */ /* 0x000fe2000bf06270 */
[----:B------:R-:W-:Y:S04]  /*3b00*/  @!P2 IADD3 R20, P1, PT, R16, UR14, RZ ;  /* 0x0000000e1014ac10 */ /* 0x000fe8000ff3e0ff */
[C---:B------:R-:W-:Y:S01]  /*3b10*/  @!P2 IADD3.X R21, PT, PT, R17.reuse, UR15, RZ, P1, !PT ;  /* 0x0000000f1115ac10 */ /* 0x040fe20008ffe4ff */
[C---:B--2---:R-:W-:Y:S01]  /*3b20*/  FFMA.FTZ R5, R4.reuse, R8, R5 ;  /* 0x0000000804057223 */ /* 0x044fe20000010005 */
[C---:B------:R-:W-:Y:S01]  /*3b30*/  FFMA.FTZ R2, R4.reuse, R9, R2 ;  /* 0x0000000904027223 */ /* 0x040fe20000010002 */
[C---:B------:R-:W-:Y:S01]  /*3b40*/  FFMA.FTZ R3, R4.reuse, R10, R3 ;  /* 0x0000000a04037223 */ /* 0x040fe20000010003 */
[----:B------:R-:W-:Y:S02]  /*3b50*/  FFMA.FTZ R0, R4, R11, R0 ;  /* 0x0000000b04007223 */ /* 0x000fe40000010000 */
[----:B------:R0:W2:Y:S04]  /*3b60*/  @!P2 LDG.E.128 R8, desc[UR8][R18.64] ;  /* 0x000000081208a981 */ /* 0x0000a8000c1e1d00 */
[----:B------:R-:W2:Y:S01]  /*3b70*/  LDS R4, [R6+-0x44] ;  /* 0xffffbc0006047984 */ /* 0x000ea20000000800 */
[C---:B0-----:R-:W-:Y:S04]  /*3b80*/  @!P2 IADD3 R18, P1, PT, R16.reuse, UR16, RZ ;  /* 0x000000101012ac10 */ /* 0x041fe8000ff3e0ff */
[C---:B------:R-:W-:Y:S02]  /*3b90*/  @!P2 IADD3.X R19, PT, PT, R17.reuse, UR17, RZ, P1, !PT ;  /* 0x000000111113ac10 */ /* 0x040fe40008ffe4ff */
[----:B------:R-:W-:Y:S04]  /*3ba0*/  IADD3 R16, P1, PT, R16, UR18, RZ ;  /* 0x0000001210107c10 */ /* 0x000fe8000ff3e0ff */
[----:B------:R-:W-:Y:S01]  /*3bb0*/  IADD3.X R17, PT, PT, R17, UR19, RZ, P1, !PT ;  /* 0x0000001311117c10 */ /* 0x000fe20008ffe4ff */
[C---:B--2---:R-:W-:Y:S01]  /*3bc0*/  FFMA.FTZ R5, R4.reuse, R8, R5 ;  /* 0x0000000804057223 */ /* 0x044fe20000010005 */
[C---:B------:R-:W-:Y:S01]  /*3bd0*/  FFMA.FTZ R2, R4.reuse, R9, R2 ;  /* 0x0000000904027223 */ /* 0x040fe20000010002 */
[C---:B------:R-:W-:Y:S01]  /*3be0*/  FFMA.FTZ R3, R4.reuse, R10, R3 ;  /* 0x0000000a04037223 */ /* 0x040fe20000010003 */
[----:B------:R-:W-:Y:S02]  /*3bf0*/  FFMA.FTZ R0, R4, R11, R0 ;  /* 0x0000000b04007223 */ /* 0x000fe40000010000 */
[----:B------:R-:W2:Y:S04]  /*3c00*/  @!P2 LDG.E.128 R8, desc[UR8][R20.64] ;  /* 0x000000081408a981 */ /* 0x000ea8000c1e1d00 */
[----:B------:R-:W2:Y:S02]  /*3c10*/  LDS R4, [R6] ;  /* 0x0000000006047984 */ /* 0x000ea40000000800 */
[C---:B--2---:R-:W-:Y:S01]  /*3c20*/  FFMA.FTZ R5, R4.reuse, R8, R5 ;  /* 0x0000000804057223 */ /* 0x044fe20000010005 */
[C---:B------:R-:W-:Y:S01]  /*3c30*/  FFMA.FTZ R2, R4.reuse, R9, R2 ;  /* 0x0000000904027223 */ /* 0x040fe20000010002 */
[C---:B------:R-:W-:Y:S01]  /*3c40*/  FFMA.FTZ R3, R4.reuse, R10, R3 ;  /* 0x0000000a04037223 */ /* 0x040fe20000010003 */
[----:B------:R-:W-:Y:S02]  /*3c50*/  FFMA.FTZ R0, R4, R11, R0 ;  /* 0x0000000b04007223 */ /* 0x000fe40000010000 */
[----:B------:R0:W2:Y:S01]  /*3c60*/  @!P2 LDG.E.128 R8, desc[UR8][R18.64] ;  /* 0x000000081208a981 */ /* 0x0000a2000c1e1d00 */
[----:B------:R-:W-:Y:S03]  /*3c70*/  PLOP3.LUT P2, PT, P0, PT, PT, 0x80, 0x8 ;  /* 0x000000000008781c */ /* 0x000fe6000074f070 */
[----:B------:R-:W2:Y:S10]  /*3c80*/  LDS R4, [R6+0x44] ;  /* 0x0000440006047984 */ /* 0x000eb40000000800 */
[C---:B0-----:R-:W-:Y:S04]  /*3c90*/  @!P2 IADD3 R18, P1, PT, R16.reuse, UR12, RZ ;  /* 0x0000000c1012ac10 */ /* 0x041fe8000ff3e0ff */
[C---:B------:R-:W-:Y:S02]  /*3ca0*/  @!P2 IADD3.X R19, PT, PT, R17.reuse, UR13, RZ, P1, !PT ;  /* 0x0000000d1113ac10 */ /* 0x040fe40008ffe4ff */
[----:B------:R-:W-:Y:S04]  /*3cb0*/  @!P2 IADD3 R20, P1, PT, R16, UR14, RZ ;  /* 0x0000000e1014ac10 */ /* 0x000fe8000ff3e0ff */
[C---:B------:R-:W-:Y:S01]  /*3cc0*/  @!P2 IADD3.X R21, PT, PT, R17.reuse, UR15, RZ, P1, !PT ;  /* 0x0000000f1115ac10 */ /* 0x040fe20008ffe4ff */
[C---:B--2---:R-:W-:Y:S01]  /*3cd0*/  FFMA.FTZ R5, R4.reuse, R8, R5 ;  /* 0x0000000804057223 */ /* 0x044fe20000010005 */
[C---:B------:R-:W-:Y:S01]  /*3ce0*/  FFMA.FTZ R2, R4.reuse, R9, R2 ;  /* 0x0000000904027223 */ /* 0x040fe20000010002 */
[C---:B------:R-:W-:Y:S01]  /*3cf0*/  FFMA.FTZ R3, R4.reuse, R10, R3 ;  /* 0x0000000a04037223 */ /* 0x040fe20000010003 */
[----:B------:R-:W-:Y:S02]  /*3d00*/  FFMA.FTZ R0, R4, R11, R0 ;  /* 0x0000000b04007223 */ /* 0x000fe40000010000 */
[----:B------:R-:W2:Y:S04]  /*3d10*/  @!P2 LDG.E.128 R8, desc[UR8][R16.64] ;  /* 0x000000081008a981 */ /* 0x000ea8000c1e1d00 */
[----:B------:R-:W2:Y:S02]  /*3d20*/  LDS R4, [R6+0x88] ;  /* 0x0000880006047984 */ /* 0x000ea40000000800 */
[C---:B--2---:R-:W-:Y:S01]  /*3d30*/  FFMA.FTZ R5, R4.reuse, R8, R5 ;  /* 0x0000000804057223 */ /* 0x044fe20000010005 */
[C---:B------:R-:W-:Y:S01]  /*3d40*/  FFMA.FTZ R2, R4.reuse, R9, R2 ;  /* 0x0000000904027223 */ /* 0x040fe20000010002 */
[C---:B------:R-:W-:Y:S01]  /*3d50*/  FFMA.FTZ R3, R4.reuse, R10, R3 ;  /* 0x0000000a04037223 */ /* 0x040fe20000010003 */
[----:B------:R-:W-:Y:S02]  /*3d60*/  FFMA.FTZ R0, R4, R11, R0 ;  /* 0x0000000b04007223 */ /* 0x000fe40000010000 */
[----:B------:R0:W2:Y:S04]  /*3d70*/  @!P2 LDG.E.128 R8, desc[UR8][R18.64] ;  /* 0x000000081208a981 */ /* 0x0000a8000c1e1d00 */
[----:B------:R-:W2:Y:S01]  /*3d80*/  LDS R4, [R6+0xcc] ;  /* 0x0000cc0006047984 */ /* 0x000ea20000000800 */
        /* <DEDUP_REMOVED lines=8> */
[----:B------:R0:W2:Y:S04]  /*3e10*/  @!P2 LDG.E.128 R8, desc[UR8][R20.64] ;  /* 0x000000081408a981 */ /* 0x0000a8000c1e1d00 */
[----:B------:R-:W2:Y:S01]  /*3e20*/  LDS R4, [R6+0x110] ;  /* 0x0001100006047984 */ /* 0x000ea20000000800 */
[----:B0-----:R-:W-:Y:S04]  /*3e30*/  @!P2 IADD3 R20, P1, PT, R16, UR12, RZ ;  /* 0x0000000c1014ac10 */ /* 0x001fe8000ff3e0ff */
[C---:B------:R-:W-:Y:S01]  /*3e40*/  @!P2 IADD3.X R21, PT, PT, R17.reuse, UR13, RZ, P1, !PT ;  /* 0x0000000d1115ac10 */ /* 0x040fe20008ffe4ff */
        /* <DEDUP_REMOVED lines=66> */
[----:B------:R-:W2:Y:S04]  /*4270*/  @!P2 LDG.E.128 R8, desc[UR8][R18.64] ;  /* 0x000000081208a981 */ /* 0x000ea8000c1e1d00 */
[----:B------:R0:W2:Y:S02]  /*4280*/  LDS R4, [R6+0x374] ;  /* 0x0003740006047984 */ /* 0x0000a40000000800 */
[----:B0-----:R-:W-:Y:S01]  /*4290*/  IADD3 R6, PT, PT, R6, 0x440, RZ ;  /* 0x0000044006067810 */ /* 0x001fe20007ffe0ff */
[C---:B--2---:R-:W-:Y:S01]  /*42a0*/  FFMA.FTZ R5, R4.reuse, R8, R5 ;  /* 0x0000000804057223 */ /* 0x044fe20000010005 */
[C---:B------:R-:W-:Y:S01]  /*42b0*/  FFMA.FTZ R2, R4.reuse, R9, R2 ;  /* 0x0000000904027223 */ /* 0x040fe20000010002 */
[C---:B------:R-:W-:Y:S01]  /*42c0*/  FFMA.FTZ R3, R4.reuse, R10, R3 ;  /* 0x0000000a04037223 */ /* 0x040fe20000010003 */
[----:B------:R-:W-:Y:S01]  /*42d0*/  FFMA.FTZ R0, R4, R11, R0 ;  /* 0x0000000b04007223 */ /* 0x000fe20000010000 */
[----:B------:R-:W-:Y:S09]  /*42e0*/  BRA.U !UP0, `(.L_x_359) ;  /* 0xfffffff508ec7547 */ /* 0x000ff2000b83ffff */
.L_x_358:
[----:B------:R-:W-:-:S04]  /*42f0*/  UIADD3 UR5, UPT, UPT, -UR10, URZ, URZ ;  /* 0x000000ff0a057290 */ /* 0x000fc8000fffe1ff */
[----:B------:R-:W-:-:S09]  /*4300*/  UISETP.GT.AND UP0, UPT, UR5, 0x4, UPT ;  /* 0x000000040500788c */ /* 0x000fd2000bf04270 */
[----:B------:R-:W-:Y:S05]  /*4310*/  BRA.U !UP0, `(.L_x_360) ;  /* 0x0000000508187547 */ /* 0x000fea000b800000 */
[----:B------:R-:W-:Y:S01]  /*4320*/  ISETP.GE.AND P0, PT, R12, UR7, PT ;  /* 0x000000070c007c0c */ /* 0x000fe2000bf06270 */
[----:B------:R-:W0:Y:S04]  /*4330*/  LDS R4, [R6+-0x88] ;  /* 0xffff780006047984 */ /* 0x000e280000000800 */
[----:B------:R-:W-:Y:S08]  /*4340*/  LDS R15, [R6+0xcc] ;  /* 0x0000cc00060f7984 */ /* 0x000ff00000000800 */
[----:B------:R-:W0:Y:S01]  /*4350*/  @!P0 LDG.E.128 R8, desc[UR8][R16.64] ;  /* 0x0000000810088981 */ /* 0x000e22000c1e1d00 */
[----:B------:R-:W-:-:S04]  /*4360*/  @!P0 IADD3 R18, P1, PT, R16, UR12, RZ ;  /* 0x0000000c10128c10 */ /* 0x000fc8000ff3e0ff */
[----:B------:R-:W-:Y:S02]  /*4370*/  @!P0 IADD3.X R19, PT, PT, R17, UR13, RZ, P1, !PT ;  /* 0x0000000d11138c10 */ /* 0x000fe40008ffe4ff */
[----:B------:R-:W-:Y:S01]  /*4380*/  @!P0 IADD3 R20, P1, PT, R16, UR14, RZ ;  /* 0x0000000e10148c10 */ /* 0x000fe2000ff3e0ff */
[-C--:B0-----:R-:W-:Y:S01]  /*4390*/  FFMA.FTZ R5, R8, R4.reuse, R5 ;  /* 0x0000000408057223 */ /* 0x081fe20000010005 */
[-C--:B------:R-:W-:Y:S01]  /*43a0*/  FFMA.FTZ R2, R9, R4.reuse, R2 ;  /* 0x0000000409027223 */ /* 0x080fe20000010002 */
[-C--:B------:R-:W-:Y:S01]  /*43b0*/  FFMA.FTZ R3, R10, R4.reuse, R3 ;  /* 0x000000040a037223 */ /* 0x080fe20000010003 */
[----:B------:R-:W-:Y:S02]  /*43c0*/  FFMA.FTZ R0, R11, R4, R0 ;  /* 0x000000040b007223 */ /* 0x000fe40000010000 */
[----:B------:R-:W2:Y:S01]  /*43d0*/  @!P0 LDG.E.128 R8, desc[UR8][R18.64] ;  /* 0x0000000812088981 */ /* 0x000ea2000c1e1d00 */
[----:B------:R-:W-:-:S03]  /*43e0*/  @!P0 IADD3.X R21, PT, PT, R17, UR15, RZ, P1, !PT ;  /* 0x0000000f11158c10 */ /* 0x000fc60008ffe4ff */
[----:B------:R-:W2:Y:S01]  /*43f0*/  LDS R4, [R6+-0x44] ;  /* 0xffffbc0006047984 */ /* 0x000ea20000000800 */
[----:B------:R-:W-:Y:S01]  /*4400*/  @!P0 IADD3 R22, P1, PT, R16, UR16, RZ ;  /* 0x0000001010168c10 */ /* 0x000fe2000ff3e0ff */
[-C--:B--2---:R-:W-:Y:S01]  /*4410*/  FFMA.FTZ R5, R8, R4.reuse, R5 ;  /* 0x0000000408057223 */ /* 0x084fe20000010005 */
[-C--:B------:R-:W-:Y:S01]  /*4420*/  FFMA.FTZ R2, R9, R4.reuse, R2 ;  /* 0x0000000409027223 */ /* 0x080fe20000010002 */
[-C--:B------:R-:W-:Y:S01]  /*4430*/  FFMA.FTZ R3, R10, R4.reuse, R3 ;  /* 0x000000040a037223 */ /* 0x080fe20000010003 */
[----:B------:R-:W-:Y:S02]  /*4440*/  FFMA.FTZ R0, R11, R4, R0 ;  /* 0x000000040b007223 */ /* 0x000fe40000010000 */
[----:B------:R-:W2:Y:S01]  /*4450*/  @!P0 LDG.E.128 R8, desc[UR8][R20.64] ;  /* 0x0000000814088981 */ /* 0x000ea2000c1e1d00 */
[----:B------:R-:W-:-:S03]  /*4460*/  @!P0 IADD3.X R23, PT, PT, R17, UR17, RZ, P1, !PT ;  /* 0x0000001111178c10 */ /* 0x000fc60008ffe4ff */
[----:B------:R-:W2:Y:S01]  /*4470*/  LDS R4, [R6] ;  /* 0x0000000006047984 */ /* 0x000ea20000000800 */
[----:B------:R-:W-:Y:S01]  /*4480*/  IADD3 R16, P1, PT, R16, UR18, RZ ;  /* 0x0000001210107c10 */ /* 0x000fe2000ff3e0ff */
[-C--:B--2---:R-:W-:Y:S01]  /*4490*/  FFMA.FTZ R5, R8, R4.reuse, R5 ;  /* 0x0000000408057223 */ /* 0x084fe20000010005 */
[-C--:B------:R-:W-:Y:S01]  /*44a0*/  FFMA.FTZ R2, R9, R4.reuse, R2 ;  /* 0x0000000409027223 */ /* 0x080fe20000010002 */
[-C--:B------:R-:W-:Y:S01]  /*44b0*/  FFMA.FTZ R3, R10, R4.reuse, R3 ;  /* 0x000000040a037223 */ /* 0x080fe20000010003 */
[----:B------:R-:W-:Y:S02]  /*44c0*/  FFMA.FTZ R0, R11, R4, R0 ;  /* 0x000000040b007223 */ /* 0x000fe40000010000 */
[----:B------:R-:W2:Y:S01]  /*44d0*/  @!P0 LDG.E.128 R8, desc[UR8][R22.64] ;  /* 0x0000000816088981 */ /* 0x000ea2000c1e1d00 */
[----:B------:R-:W-:-:S03]  /*44e0*/  IADD3.X R17, PT, PT, R17, UR19, RZ, P1, !PT ;  /* 0x0000001311117c10 */ /* 0x000fc60008ffe4ff */
[----:B------:R-:W2:Y:S01]  /*44f0*/  LDS R4, [R6+0x44] ;  /* 0x0000440006047984 */ /* 0x000ea20000000800 */
[----:B------:R-:W-:Y:S01]  /*4500*/  @!P0 IADD3 R24, P1, PT, R16, UR12, RZ ;  /* 0x0000000c10188c10 */ /* 0x000fe2000ff3e0ff */
[-C--:B--2---:R-:W-:Y:S01]  /*4510*/  FFMA.FTZ R5, R8, R4.reuse, R5 ;  /* 0x0000000408057223 */ /* 0x084fe20000010005 */
[-C--:B------:R-:W-:Y:S01]  /*4520*/  FFMA.FTZ R2, R9, R4.reuse, R2 ;  /* 0x0000000409027223 */ /* 0x080fe20000010002 */
[-C--:B------:R-:W-:Y:S01]  /*4530*/  FFMA.FTZ R3, R10, R4.reuse, R3 ;  /* 0x000000040a037223 */ /* 0x080fe20000010003 */
[----:B------:R-:W-:Y:S02]  /*4540*/  FFMA.FTZ R0, R11, R4, R0 ;  /* 0x000000040b007223 */ /* 0x000fe40000010000 */
[----:B------:R-:W2:Y:S01]  /*4550*/  @!P0 LDG.E.128 R8, desc[UR8][R16.64] ;  /* 0x0000000810088981 */ /* 0x000ea2000c1e1d00 */
[----:B------:R-:W-:-:S03]  /*4560*/  @!P0 IADD3.X R25, PT, PT, R17, UR13, RZ, P1, !PT ;  /* 0x0000000d11198c10 */ /* 0x000fc60008ffe4ff */
[----:B------:R-:W2:Y:S01]  /*4570*/  LDS R4, [R6+0x88] ;  /* 0x0000880006047984 */ /* 0x000ea20000000800 */
[----:B------:R-:W-:Y:S01]  /*4580*/  @!P0 IADD3 R20, P1, PT, R16, UR14, RZ ;  /* 0x0000000e10148c10 */ /* 0x000fe2000ff3e0ff */
[-C--:B--2---:R-:W-:Y:S01]  /*4590*/  FFMA.FTZ R5, R8, R4.reuse, R5 ;  /* 0x0000000408057223 */ /* 0x084fe20000010005 */
[-C--:B------:R-:W-:Y:S01]  /*45a0*/  FFMA.FTZ R2, R9, R4.reuse, R2 ;  /* 0x0000000409027223 */ /* 0x080fe20000010002 */
[-C--:B------:R-:W-:Y:S01]  /*45b0*/  FFMA.FTZ R3, R10, R4.reuse, R3 ;  /* 0x000000040a037223 */ /* 0x080fe20000010003 */
[----:B------:R-:W-:Y:S02]  /*45c0*/  FFMA.FTZ R0, R11, R4, R0 ;  /* 0x000000040b007223 */ /* 0x000fe40000010000 */
[----:B------:R-:W2:Y:S01]  /*45d0*/  @!P0 LDG.E.128 R8, desc[UR8][R24.64] ;  /* 0x0000000818088981 */ /* 0x000ea2000c1e1d00 */
[----:B------:R-:W-:Y:S02]  /*45e0*/  @!P0 IADD3.X R21, PT, PT, R17, UR15, RZ, P1, !PT ;  /* 0x0000000f11158c10 */ /* 0x000fe40008ffe4ff */
[----:B------:R-:W-:Y:S01]  /*45f0*/  @!P0 IADD3 R18, P1, PT, R16, UR16, RZ ;  /* 0x0000001010128c10 */ /* 0x000fe2000ff3e0ff */
[-C--:B--2---:R-:W-:Y:S01]  /*4600*/  FFMA.FTZ R5, R8, R15.reuse, R5 ;  /* 0x0000000f08057223 */ /* 0x084fe20000010005 */
[-C--:B------:R-:W-:Y:S01]  /*4610*/  FFMA.FTZ R2, R9, R15.reuse, R2 ;  /* 0x0000000f09027223 */ /* 0x080fe20000010002 */
[-C--:B------:R-:W-:Y:S01]  /*4620*/  FFMA.FTZ R3, R10, R15.reuse, R3 ;  /* 0x0000000f0a037223 */ /* 0x080fe20000010003 */
[----:B------:R-:W-:-:S02]  /*4630*/  FFMA.FTZ R0, R11, R15, R0 ;  /* 0x0000000f0b007223 */ /* 0x000fc40000010000 */
[----:B------:R-:W2:Y:S01]  /*4640*/  @!P0 LDG.E.128 R8, desc[UR8][R20.64] ;  /* 0x0000000814088981 */ /* 0x000ea2000c1e1d00 */
[----:B------:R-:W-:-:S03]  /*4650*/  @!P0 IADD3.X R19, PT, PT, R17, UR17, RZ, P1, !PT ;  /* 0x0000001111138c10 */ /* 0x000fc60008ffe4ff */
        /* <DEDUP_REMOVED lines=8> */
[----:B------:R-:W-:Y:S01]  /*46e0*/  IADD3 R16, P0, PT, R16, UR18, RZ ;  /* 0x0000001210107c10 */ /* 0x000fe2000ff1e0ff */
[----:B------:R0:W2:Y:S01]  /*46f0*/  LDS R15, [R6+0x154] ;  /* 0x00015400060f7984 */ /* 0x0000a20000000800 */
[----:B------:R-:W-:-:S02]  /*4700*/  UPLOP3.LUT UP1, UPT, UPT, UPT, UPT, 0x40, 0x4 ;  /* 0x000000000004789c */ /* 0x000fc40003f2e870 */
[----:B------:R-:W-:Y:S01]  /*4710*/  IADD3.X R17, PT, PT, R17, UR19, RZ, P0, !PT ;  /* 0x0000001311117c10 */ /* 0x000fe200087fe4ff */
[----:B------:R-:W-:Y:S01]  /*4720*/  UIADD3 UR10, UPT, UPT, UR10, 0x4, URZ ;  /* 0x000000040a0a7890 */ /* 0x000fe2000fffe0ff */
[----:B0-----:R-:W-:Y:S01]  /*4730*/  IADD3 R6, PT, PT, R4, 0x110, RZ ;  /* 0x0000011004067810 */ /* 0x001fe20007ffe0ff */
[-C--:B--2---:R-:W-:Y:S01]  /*4740*/  FFMA.FTZ R5, R8, R15.reuse, R5 ;  /* 0x0000000f08057223 */ /* 0x084fe20000010005 */
[-C--:B------:R-:W-:Y:S01]  /*4750*/  FFMA.FTZ R2, R9, R15.reuse, R2 ;  /* 0x0000000f09027223 */ /* 0x080fe20000010002 */
[-C--:B------:R-:W-:Y:S01]  /*4760*/  FFMA.FTZ R3, R10, R15.reuse, R3 ;  /* 0x0000000f0a037223 */ /* 0x080fe20000010003 */
[----:B------:R-:W-:-:S07]  /*4770*/  FFMA.FTZ R0, R11, R15, R0 ;  /* 0x0000000f0b007223 */ /* 0x000fce0000010000 */
.L_x_360:
[----:B------:R-:W-:-:S09]  /*4780*/  UISETP.NE.OR UP1, UPT, UR10, URZ, UP1 ;  /* 0x000000ff0a00728c */ /* 0x000fd20008f25670 */
[----:B------:R-:W-:Y:S05]  /*4790*/  BRA.U !UP1, `(.L_x_356) ;  /* 0x0000000109947547 */ /* 0x000fea000b800000 */
.L_x_357:
[----:B------:R-:W-:-:S13]  /*47a0*/  ISETP.GE.AND P0, PT, R12, UR7, PT ;  /* 0x000000070c007c0c */ /* 0x000fda000bf06270 */
.L_x_361:
[----:B------:R0:W2:Y:S01]  /*47b0*/  @!P0 LDG.E.128 R8, desc[UR8][R16.64] ;  /* 0x0000000810088981 */ /* 0x0000a2000c1e1d00 */
[C---:B------:R-:W-:Y:S01]  /*47c0*/  @!P0 IADD3 R22, P1, PT, R16.reuse, UR12, RZ ;  /* 0x0000000c10168c10 */ /* 0x040fe2000ff3e0ff */
[----:B------:R-:W-:Y:S02]  /*47d0*/  UIADD3 UR10, UPT, UPT, UR10, 0x4, URZ ;  /* 0x000000040a0a7890 */ /* 0x000fe4000fffe0ff */
[----:B------:R-:W2:Y:S01]  /*47e0*/  LDS R4, [R6+-0x88] ;  /* 0xffff780006047984 */ /* 0x000ea20000000800 */
[C---:B------:R-:W-:Y:S01]  /*47f0*/  @!P0 IADD3.X R23, PT, PT, R17.reuse, UR13, RZ, P1, !PT ;  /* 0x0000000d11178c10 */ /* 0x040fe20008ffe4ff */
[----:B------:R-:W-:Y:S01]  /*4800*/  UISETP.NE.AND UP0, UPT, UR10, URZ, UPT ;  /* 0x000000ff0a00728c */ /* 0x000fe2000bf05270 */
[C---:B------:R-:W-:Y:S04]  /*4810*/  @!P0 IADD3 R20, P1, PT, R16.reuse, UR14, RZ ;  /* 0x0000000e10148c10 */ /* 0x040fe8000ff3e0ff */
[C---:B------:R-:W-:Y:S02]  /*4820*/  @!P0 IADD3.X R21, PT, PT, R17.reuse, UR15, RZ, P1, !PT ;  /* 0x0000000f11158c10 */ /* 0x040fe40008ffe4ff */
[C---:B------:R-:W-:Y:S04]  /*4830*/  @!P0 IADD3 R18, P1, PT, R16.reuse, UR16, RZ ;  /* 0x0000001010128c10 */ /* 0x040fe8000ff3e0ff */
[C---:B------:R-:W-:Y:S02]  /*4840*/  @!P0 IADD3.X R19, PT, PT, R17.reuse, UR17, RZ, P1, !PT ;  /* 0x0000001111138c10 */ /* 0x040fe40008ffe4ff */
[----:B0-----:R-:W-:Y:S04]  /*4850*/  IADD3 R16, P1, PT, R16, UR18, RZ ;  /* 0x0000001210107c10 */ /* 0x001fe8000ff3e0ff */
[----:B------:R-:W-:Y:S01]  /*4860*/  IADD3.X R17, PT, PT, R17, UR19, RZ, P1, !PT ;  /* 0x0000001311117c10 */ /* 0x000fe20008ffe4ff */
[C---:B--2---:R-:W-:Y:S01]  /*4870*/  FFMA.FTZ R5, R4.reuse, R8, R5 ;  /* 0x0000000804057223 */ /* 0x044fe20000010005 */
[C---:B------:R-:W-:Y:S01]  /*4880*/  FFMA.FTZ R2, R4.reuse, R9, R2 ;  /* 0x0000000904027223 */ /* 0x040fe20000010002 */
[C---:B------:R-:W-:Y:S01]  /*4890*/  FFMA.FTZ R3, R4.reuse, R10, R3 ;  /* 0x0000000a04037223 */ /* 0x040fe20000010003 */
[----:B------:R-:W-:Y:S02]  /*48a0*/  FFMA.FTZ R0, R4, R11, R0 ;  /* 0x0000000b04007223 */ /* 0x000fe40000010000 */
[----:B------:R-:W2:Y:S04]  /*48b0*/  @!P0 LDG.E.128 R8, desc[UR8][R22.64] ;  /* 0x0000000816088981 */ /* 0x000ea8000c1e1d00 */
[----:B------:R-:W2:Y:S02]  /*48c0*/  LDS R4, [R6+-0x44] ;  /* 0xffffbc0006047984 */ /* 0x000ea40000000800 */
        /* <DEDUP_REMOVED lines=17> */
[----:B------:R-:W-:Y:S09]  /*49e0*/  BRA.U UP0, `(.L_x_361) ;  /* 0xfffffffd00707547 */ /* 0x000ff2000b83ffff */
.L_x_356:
[----:B------:R-:W-:-:S09]  /*49f0*/  UISETP.NE.AND UP0, UPT, UR4, URZ, UPT ;  /* 0x000000ff0400728c */ /* 0x000fd2000bf05270 */
[----:B------:R-:W-:Y:S05]  /*4a00*/  BRA.U !UP0, `(.L_x_355) ;  /* 0x0000000108447547 */ /* 0x000fea000b800000 */
[----:B------:R-:W-:Y:S01]  /*4a10*/  IMAD R13, R13, 0x44, R14 ;  /* 0x000000440d0d7824 */ /* 0x000fe200078e020e */
[----:B------:R-:W-:Y:S01]  /*4a20*/  ISETP.GE.AND P0, PT, R12, UR7, PT ;  /* 0x000000070c007c0c */ /* 0x000fe2000bf06270 */
[----:B------:R-:W-:Y:S02]  /*4a30*/  UIMAD.WIDE UR10, UR11, 0x4, URZ ;  /* 0x000000040b0a78a5 */ /* 0x000fe4000f8e02ff */
[----:B------:R-:W-:Y:S01]  /*4a40*/  UIADD3 UR4, UPT, UPT, -UR4, URZ, URZ ;  /* 0x000000ff04047290 */ /* 0x000fe2000fffe1ff */
[----:B------:R-:W-:-:S11]  /*4a50*/  IADD3 R6, PT, PT, R13, UR6, RZ ;  /* 0x000000060d067c10 */ /* 0x000fd6000fffe0ff */
.L_x_362:
[----:B------:R0:W2:Y:S01]  /*4a60*/  @!P0 LDG.E.128 R8, desc[UR8][R16.64] ;  /* 0x0000000810088981 */ /* 0x0000a2000c1e1d00 */
[----:B------:R-:W-:Y:S03]  /*4a70*/  UIADD3 UR4, UPT, UPT, UR4, 0x1, URZ ;  /* 0x0000000104047890 */ /* 0x000fe6000fffe0ff */
[----:B------:R1:W2:Y:S01]  /*4a80*/  LDS R4, [R6] ;  /* 0x0000000006047984 */ /* 0x0002a20000000800 */
[----:B------:R-:W-:Y:S01]  /*4a90*/  UISETP.NE.AND UP0, UPT, UR4, URZ, UPT ;  /* 0x000000ff0400728c */ /* 0x000fe2000bf05270 */
[----:B0-----:R-:W-:Y:S02]  /*4aa0*/  IADD3 R16, P1, PT, R16, UR10, RZ ;  /* 0x0000000a10107c10 */ /* 0x001fe4000ff3e0ff */
[----:B-1----:R-:W-:Y:S02]  /*4ab0*/  IADD3 R6, PT, PT, R6, 0x44, RZ ;  /* 0x0000004406067810 */ /* 0x002fe40007ffe0ff */
[----:B------:R-:W-:Y:S01]  /*4ac0*/  IADD3.X R17, PT, PT, R17, UR11, RZ, P1, !PT ;  /* 0x0000000b11117c10 */ /* 0x000fe20008ffe4ff */
[C---:B--2---:R-:W-:Y:S01]  /*4ad0*/  FFMA.FTZ R5, R4.reuse, R8, R5 ;  /* 0x0000000804057223 */ /* 0x044fe20000010005 */
[C---:B------:R-:W-:Y:S01]  /*4ae0*/  FFMA.FTZ R2, R4.reuse, R9, R2 ;  /* 0x0000000904027223 */ /* 0x040fe20000010002 */
[C---:B------:R-:W-:Y:S01]  /*4af0*/  FFMA.FTZ R3, R4.reuse, R10, R3 ;  /* 0x0000000a04037223 */ /* 0x040fe20000010003 */
[----:B------:R-:W-:Y:S01]  /*4b00*/  FFMA.FTZ R0, R4, R11, R0 ;  /* 0x0000000b04007223 */ /* 0x000fe20000010000 */
[----:B------:R-:W-:Y:S09]  /*4b10*/  BRA.U UP0, `(.L_x_362) ;  /* 0xfffffffd00d07547 */ /* 0x000ff2000b83ffff */
.L_x_355:
[----:B------:R-:W-:-:S04]  /*4b20*/  IADD3 R12, PT, PT, R12, UR20, RZ ;  /* 0x000000140c0c7c10 */ /* 0x000fc8000fffe0ff */
[----:B------:R-:W-:-:S13]  /*4b30*/  ISETP.GE.AND P0, PT, R12, UR21, PT ;  /* 0x000000150c007c0c */ /* 0x000fda000bf06270 */
[----:B------:R-:W-:Y:S05]  /*4b40*/  @P0 EXIT ;  /* 0x000000000000094d */ /* 0x000fea0003800000 */
[----:B0-----:R-:W-:Y:S01]  /*4b50*/  IABS R10, UR22 ;  /* 0x00000016000a7c13 */ /* 0x001fe20008000000 */
        /* <DEDUP_REMOVED lines=77> */
        .weak           $__internal_9_$__cuda_sm20_div_s64
        .type           $__internal_9_$__cuda_sm20_div_s64,@function
        .size           $__internal_9_$__cuda_sm20_div_s64,(.L_x_4841 - $__internal_9_$__cuda_sm20_div_s64)
$__internal_9_$__cuda_sm20_div_s64:
        /* <DEDUP_REMOVED lines=25> */
[----:B------:R-:W-:Y:S01]  /*51c0*/  IADD3 R14, P0, PT, RZ, -R38, RZ ;  /* 0x80000026ff0e7210 */ /* 0x000fe20007f1e0ff */
[----:B------:R-:W-:Y:S01]  /*51d0*/  IMAD.MOV.U32 R39, RZ, RZ, RZ ;  /* 0x000000ffff277224 */ /* 0x000fe200078e00ff */
[----:B------:R-:W-:Y:S01]  /*51e0*/  ISETP.GE.AND P1, PT, R19, RZ, PT ;  /* 0x000000ff1300720c */ /* 0x000fe20003f26270 */
[----:B------:R-:W-:Y:S02]  /*51f0*/  IMAD R10, R21, R28, R10 ;  /* 0x0000001c150a7224 */ /* 0x000fe400078e020a */
[----:B------:R-:W-:-:S04]  /*5200*/  IMAD.HI.U32 R36, R37, R14, RZ ;  /* 0x0000000e25247227 */ /* 0x000fc800078e00ff */
[----:B------:R-:W-:-:S04]  /*5210*/  IMAD.X R10, RZ, RZ, ~R10, P0 ;  /* 0x000000ffff0a7224 */ /* 0x000fc800000e0e0a */
[----:B------:R-:W-:-:S04]  /*5220*/  IMAD.WIDE.U32 R36, P4, R37, R10, R36 ;  /* 0x0000000a25247225 */ /* 0x000fc80007880024 */
[----:B------:R-:W-:-:S04]  /*5230*/  IMAD.HI.U32 R13, P3, R21, R14, R36 ;  /* 0x0000000e150d7227 */ /* 0x000fc80007860024 */
[CC--:B------:R-:W-:Y:S02]  /*5240*/  IMAD R14, R21.reuse, R10.reuse, RZ ;  /* 0x0000000a150e7224 */ /* 0x0c0fe400078e02ff */
[----:B------:R-:W-:-:S03]  /*5250*/  IMAD.HI.U32 R10, R21, R10, RZ ;  /* 0x0000000a150a7227 */ /* 0x000fc600078e00ff */
[----:B------:R-:W-:Y:S01]  /*5260*/  IADD3 R14, P2, PT, R14, R13, RZ ;  /* 0x0000000d0e0e7210 */ /* 0x000fe20007f5e0ff */
[----:B------:R-:W-:Y:S01]  /*5270*/  IMAD.X R37, R10, 0x1, R21, P4 ;  /* 0x000000010a257824 */ /* 0x000fe200020e0615 */
[----:B------:R-:W-:-:S04]  /*5280*/  IADD3 R13, P0, PT, RZ, -R20, RZ ;  /* 0x80000014ff0d7210 */ /* 0x000fc80007f1e0ff */
[----:B------:R-:W-:Y:S02]  /*5290*/  SEL R13, R13, R20, !P1 ;  /* 0x000000140d0d7207 */ /* 0x000fe40004800000 */
[----:B------:R-:W-:Y:S02]  /*52a0*/  IADD3.X R20, PT, PT, RZ, ~R19, RZ, P0, !PT ;  /* 0x80000013ff147210 */ /* 0x000fe400007fe4ff */
[----:B------:R-:W-:Y:S01]  /*52b0*/  IADD3.X R37, PT, PT, RZ, RZ, R37, P2, P3 ;  /* 0x000000ffff257210 */ /* 0x000fe200017e6425 */
        /* <DEDUP_REMOVED lines=8> */
[----:B------:R-:W-:-:S04]  /*5340*/  IMAD.WIDE.U32 R36, R21, R28, RZ ;  /* 0x0000001c15247225 */ /* 0x000fc800078e00ff */
[----:B------:R-:W-:Y:S01]  /*5350*/  IMAD R37, R21, R29, R37 ;  /* 0x0000001d15257224 */ /* 0x000fe200078e0225 */
[----:B------:R-:W-:Y:S01]  /*5360*/  IADD3 R13, P0, PT, -R36, R13, RZ ;  /* 0x0000000d240d7210 */ /* 0x000fe20007f1e1ff */
[----:B------:R-:W-:-:S03]  /*5370*/  IMAD.X R20, RZ, RZ, R20, P1 ;  /* 0x000000ffff147224 */ /* 0x000fc600008e0614 */
[CC--:B------:R-:W-:Y:S01]  /*5380*/  ISETP.GE.U32.AND P3, PT, R13.reuse, R28.reuse, PT ;  /* 0x0000001c0d00720c */ /* 0x0c0fe20003f66070 */
[-C--:B------:R-:W-:Y:S01]  /*5390*/  IMAD R37, R20, R28.reuse, R37 ;  /* 0x0000001c14257224 */ /* 0x080fe200078e0225 */
[----:B------:R-:W-:-:S04]  /*53a0*/  IADD3 R14, P2, PT, R13, -R28, RZ ;  /* 0x8000001c0d0e7210 */ /* 0x000fc80007f5e0ff */
[----:B------:R-:W-:-:S04]  /*53b0*/  IADD3.X R10, PT, PT, ~R37, R10, RZ, P0, !PT ;  /* 0x0000000a250a7210 */ /* 0x000fc800007fe5ff */
[----:B------:R-:W-:-:S04]  /*53c0*/  ISETP.GE.U32.AND.EX P3, PT, R10, R29, PT, P3 ;  /* 0x0000001d0a00720c */ /* 0x000fc80003f66130 */
[----:B------:R-:W-:Y:S02]  /*53d0*/  SEL R13, R14, R13, P3 ;  /* 0x0000000d0e0d7207 */ /* 0x000fe40001800000 */
[----:B------:R-:W-:Y:S02]  /*53e0*/  IADD3 R14, P1, PT, R21, 0x1, RZ ;  /* 0x00000001150e7810 */ /* 0x000fe40007f3e0ff */
[----:B------:R-:W-:Y:S01]  /*53f0*/  ISETP.GE.U32.AND P0, PT, R13, R28, PT ;  /* 0x0000001c0d00720c */ /* 0x000fe20003f06070 */
[----:B------:R-:W-:Y:S01]  /*5400*/  IMAD.X R13, R10, 0x1, ~R29, P2 ;  /* 0x000000010a0d7824 */ /* 0x000fe200010e0e1d */
[----:B------:R-:W-:Y:S01]  /*5410*/  SEL R14, R14, R21, P3 ;  /* 0x000000150e0e7207 */ /* 0x000fe20001800000 */
[----:B------:R-:W-:-:S03]  /*5420*/  IMAD.X R21, RZ, RZ, R20, P1 ;  /* 0x000000ffff157224 */ /* 0x000fc600008e0614 */
[----:B------:R-:W-:Y:S02]  /*5430*/  SEL R13, R13, R10, P3 ;  /* 0x0000000a0d0d7207 */ /* 0x000fe40001800000 */
[----:B------:R-:W-:Y:S01]  /*5440*/  SEL R21, R21, R20, P3 ;  /* 0x0000001415157207 */ /* 0x000fe20001800000 */
[----:B------:R-:W-:Y:S01]  /*5450*/  IMAD.MOV.U32 R20, RZ, RZ, R16 ;  /* 0x000000ffff147224 */ /* 0x000fe200078e0010 */
        /* <DEDUP_REMOVED lines=11> */
[----:B------:R-:W-:Y:S01]  /*5510*/  SEL R14, R14, R21, !P2 ;  /* 0x000000150e0e7207 */ /* 0x000fe20005000000 */
[----:B------:R-:W-:Y:S01]  /*5520*/  IMAD.MOV.U32 R21, RZ, RZ, 0x0 ;  /* 0x00000000ff157424 */ /* 0x000fe200078e00ff */
[----:B------:R-:W-:Y:S02]  /*5530*/  SEL R10, R10, R37, !P2 ;  /* 0x000000250a0a7207 */ /* 0x000fe40005000000 */
[----:B------:R-:W-:Y:S02]  /*5540*/  SEL R13, R14, 0xffffffff, P0 ;  /* 0xffffffff0e0d7807 */ /* 0x000fe40000000000 */
[----:B------:R-:W-:Y:S01]  /*5550*/  SEL R10, R10, 0xffffffff, P0 ;  /* 0xffffffff0a0a7807 */ /* 0x000fe20000000000 */
[----:B------:R-:W-:Y:S06]  /*5560*/  RET.REL.NODEC R20 `(_ZN5flash32flash_fwd_splitkv_combine_kernelI23Flash_fwd_kernel_traitsILi32ELi64ELi256ELi4ELb0ELb0EN7cutlass6half_tE19Flash_kernel_traitsILi32ELi64ELi256ELi4ES3_EELi16ELi5ELb1EEEvNS_16Flash_fwd_paramsE) ;  /* 0xffffffa814a47950 */ /* 0x000fec0003c3ffff */
.L_x_363:
        /* <DEDUP_REMOVED lines=9> */
.L_x_4841:


//--------------------- .text._ZN5flash32flash_fwd_splitkv_combine_kernelI23Flash_fwd_kernel_traitsILi32ELi64ELi256ELi4ELb0ELb0EN7cutlass6half_tE19Flash_kernel_traitsILi32ELi64ELi256ELi4ES3_EELi16ELi4ELb1EEEvNS_16Flash_fwd_paramsE --------------------------
	.section	.text._ZN5flash32flash_fwd_splitkv_combine_kernelI23Flash_fwd_kernel_traitsILi32ELi64ELi256ELi4ELb0ELb0EN7cutlass6half_tE19Flash_kernel_traitsILi32ELi64ELi256ELi4ES3_EELi16ELi4ELb1EEEvNS_16Flash_fwd_paramsE,"ax",@progbits
	.align	128
        .global         _ZN5flash32flash_fwd_splitkv_combine_kernelI23Flash_fwd_kernel_traitsILi32ELi64ELi256ELi4ELb0ELb0EN7cutlass6half_tE19Flash_kernel_traitsILi32ELi64ELi256ELi4ES3_EELi16ELi4ELb1EEEvNS_16Flash_fwd_paramsE
        .type           _ZN5flash32flash_fwd_splitkv_combine_kernelI23Flash_fwd_kernel_traitsILi32ELi64ELi256ELi4ELb0ELb0EN7cutlass6half_tE19Flash_kernel_traitsILi32ELi64ELi256ELi4ES3_EELi16ELi4ELb1EEEvNS_16Flash_fwd_paramsE,@function
        .size           _ZN5flash32flash_fwd_splitkv_combine_kernelI23Flash_fwd_kernel_traitsILi32ELi64ELi256ELi4ELb0ELb0EN7cutlass6half_tE19Flash_kernel_traitsILi32ELi64ELi256ELi4ES3_EELi16ELi4ELb1EEEvNS_16Flash_fwd_paramsE,(.L_x_4842 - _ZN5flash32flash_fwd_splitkv_combine_kernelI23Flash_fwd_kernel_traitsILi32ELi64ELi256ELi4ELb0ELb0EN7cutlass6half_tE19Flash_kernel_traitsILi32ELi64ELi256ELi4ES3_EELi16ELi4ELb1EEEvNS_16Flash_fwd_paramsE)
        .other          _ZN5flash32flash_fwd_splitkv_combine_kernelI23Flash_fwd_kernel_traitsILi32ELi64ELi256ELi4ELb0ELb0EN7cutlass6half_tE19Flash_kernel_traitsILi32ELi64ELi256ELi4ES3_EELi16ELi4ELb1EEEvNS_16Flash_fwd_paramsE,@"STO_CUDA_ENTRY STV_DEFAULT"
_ZN5flash32flash_fwd_splitkv_combine_kernelI23Flash_fwd_kernel_traitsILi32ELi64ELi256ELi4ELb0ELb0EN7cutlass6half_tE19Flash_kernel_traitsILi32ELi64ELi256ELi4ES3_EELi16ELi4ELb1EEEvNS_16Flash_fwd_paramsE:
.text._ZN5flash32flash_fwd_splitkv_combine_kernelI23Flash_fwd_kernel_traitsILi32ELi64ELi256ELi4ELb0ELb0EN7cutlass6half_tE19Flash_kernel_traitsILi32ELi64ELi256ELi4ES3_EELi16ELi4ELb1EEEvNS_16Flash_fwd_paramsE:
        /* <DEDUP_REMOVED lines=38> */
.L_x_364:
[----:B------:R-:W-:Y:S01]  /*0260*/  IMAD.U32 R22, RZ, RZ, UR21 ;  /* 0x00000015ff167e24 */ /* 0x000fe2000f8e00ff */
[----:B------:R-:W-:Y:S01]  /*0270*/  MOV R20, UR19 ;  /* 0x0000001300147c02 */ /* 0x000fe20008000f00 */
[----:B------:R-:W-:Y:S01]  /*0280*/  IMAD.U32 R19, RZ, RZ, UR15 ;  /* 0x0000000fff137e24 */ /* 0x000fe2000f8e00ff */
[----:B------:R-:W-:Y:S02]  /*0290*/  MOV R18, UR14 ;  /* 0x0000000e00127c02 */ /* 0x000fe40008000f00 */
[----:B------:R-:W-:Y:S02]  /*02a0*/  MOV R16, 0x2c0 ;  /* 0x000002c000107802 */ /* 0x000fe40000000f00 */
[----:B------:R-:W-:Y:S05]  /*02b0*/  CALL.REL.NOINC `($__internal_10_$__cuda_sm20_div_s64) ;  /* 0x0000004800807944 */ /* 0x000fea0003c00000 */
.L_x_365:
        /* <DEDUP_REMOVED lines=30> */
.L_x_367:
[----:B------:R-:W-:Y:S01]  /*04a0*/  IMAD.MOV.U32 R22, RZ, RZ, R10 ;  /* 0x000000ffff167224 */ /* 0x000fe200078e000a */
[----:B------:R-:W-:Y:S02]  /*04b0*/  MOV R19, R11 ;  /* 0x0000000b00137202 */ /* 0x000fe40000000f00 */
[----:B------:R-:W-:Y:S02]  /*04c0*/  MOV R16, 0x4e0 ;  /* 0x000004e000107802 */ /* 0x000fe40000000f00 */
[----:B------:R-:W-:Y:S05]  /*04d0*/  CALL.REL.NOINC `($__internal_10_$__cuda_sm20_div_s64) ;  /* 0x0000004400f87944 */ /* 0x000fea0003c00000 */
[----:B------:R-:W-:Y:S02]  /*04e0*/  MOV R4, R10 ;  /* 0x0000000a00047202 */ /* 0x000fe40000000f00 */
[----:B------:R-:W-:Y:S02]  /*04f0*/  MOV R5, R11 ;  /* 0x0000000b00057202 */ /* 0x000fe40000000f00 */
.L_x_368:
[----:B------:R-:W-:Y:S05]  /*0500*/  BSYNC.RECONVERGENT B0 ;  /* 0x0000000000007941 */ /* 0x000fea0003800200 */
.L_x_366:
        /* <DEDUP_REMOVED lines=57> */
.L_x_370:
[----:B------:R-:W-:Y:S01]  /*08a0*/  IMAD.MOV.U32 R22, RZ, RZ, R20 ;  /* 0x000000ffff167224 */ /* 0x000fe200078e0014 */
[----:B------:R-:W-:Y:S01]  /*08b0*/  MOV R20, R9 ;  /* 0x0000000900147202 */ /* 0x000fe20000000f00 */
[----:B------:R-:W-:Y:S01]  /*08c0*/  IMAD.MOV.U32 R19, RZ, RZ, R18 ;  /* 0x000000ffff137224 */ /* 0x000fe200078e0012 */
[----:B------:R-:W-:Y:S02]  /*08d0*/  MOV R18, R29 ;  /* 0x0000001d00127202 */ /* 0x000fe40000000f00 */
[----:B------:R-:W-:Y:S02]  /*08e0*/  MOV R16, 0x900 ;  /* 0x0000090000107802 */ /* 0x000fe40000000f00 */
[----:B------:R-:W-:Y:S05]  /*08f0*/  CALL.REL.NOINC `($__internal_10_$__cuda_sm20_div_s64) ;  /* 0x0000004000f07944 */ /* 0x000fea0003c00000 */
.L_x_371:
[----:B------:R-:W-:Y:S05]  /*0900*/  BSYNC.RECONVERGENT B0 ;  /* 0x0000000000007941 */ /* 0x000fea0003800200 */
.L_x_369:
        /* <DEDUP_REMOVED lines=124> */
.L_x_373:
[----:B------:R-:W-:Y:S01]  /*10d0*/  IMAD.MOV.U32 R22, RZ, RZ, R10 ;  /* 0x000000ffff167224 */ /* 0x000fe200078e000a */
[----:B------:R-:W-:Y:S01]  /*10e0*/  MOV R20, R8 ;  /* 0x0000000800147202 */ /* 0x000fe20000000f00 */
[----:B------:R-:W-:Y:S01]  /*10f0*/  IMAD.MOV.U32 R19, RZ, RZ, R11 ;  /* 0x000000ffff137224 */ /* 0x000fe200078e000b */
[----:B------:R-:W-:Y:S02]  /*1100*/  MOV R18, R0 ;  /* 0x0000000000127202 */ /* 0x000fe40000000f00 */
[----:B------:R-:W-:Y:S02]  /*1110*/  MOV R16, 0x1130 ;  /* 0x0000113000107802 */ /* 0x000fe40000000f00 */
[----:B------:R-:W-:Y:S05]  /*1120*/  CALL.REL.NOINC `($__internal_10_$__cuda_sm20_div_s64) ;  /* 0x0000003800e47944 */ /* 0x000fea0003c00000 */
[----:B------:R-:W-:Y:S02]  /*1130*/  MOV R32, R10 ;  /* 0x0000000a00207202 */ /* 0x000fe40000000f00 */
[----:B------:R-:W-:Y:S02]  /*1140*/  MOV R33, R11 ;  /* 0x0000000b00217202 */ /* 0x000fe40000000f00 */
.L_x_374:
[----:B------:R-:W-:Y:S05]  /*1150*/  BSYNC.RECONVERGENT B0 ;  /* 0x0000000000007941 */ /* 0x000fea0003800200 */
.L_x_372:
        /* <DEDUP_REMOVED lines=57> */
.L_x_376:
[----:B------:R-:W-:Y:S01]  /*14f0*/  IMAD.MOV.U32 R22, RZ, RZ, R4 ;  /* 0x000000ffff167224 */ /* 0x000fe200078e0004 */
[----:B------:R-:W-:Y:S01]  /*1500*/  MOV R19, R5 ;  /* 0x0000000500137202 */ /* 0x000fe20000000f00 */
[----:B------:R-:W-:Y:S01]  /*1510*/  IMAD.MOV.U32 R20, RZ, RZ, R7 ;  /* 0x000000ffff147224 */ /* 0x000fe200078e0007 */
[----:B------:R-:W-:Y:S02]  /*1520*/  MOV R16, 0x1540 ;  /* 0x0000154000107802 */ /* 0x000fe40000000f00 */
[----:B------:R-:W-:Y:S05]  /*1530*/  CALL.REL.NOINC `($__internal_10_$__cuda_sm20_div_s64) ;  /* 0x0000003400e07944 */ /* 0x000fea0003c00000 */
[----:B------:R-:W-:Y:S02]  /*1540*/  MOV R14, R10 ;  /* 0x0000000a000e7202 */ /* 0x000fe40000000f00 */
[----:B------:R-:W-:Y:S02]  /*1550*/  MOV R15, R11 ;  /* 0x0000000b000f7202 */ /* 0x000fe40000000f00 */
.L_x_377:
[----:B------:R-:W-:Y:S05]  /*1560*/  BSYNC.RECONVERGENT B0 ;  /* 0x0000000000007941 */ /* 0x000fea0003800200 */
.L_x_375:
        /* <DEDUP_REMOVED lines=49> */
[----:B---3--:R-:W-:Y:S02]  /*1880*/  IABS R6, R3 ;  /* 0x0000000300067213 */ /* 0x008fe40000000000 */
[----:B------:R-:W-:Y:S02]  /*1890*/  @!P0 MOV R12, 0x400 ;  /* 0x00000400000c8802 */ /* 0x000fe40000000f00 */
[----:B------:R-:W0:Y:S02]  /*18a0*/  I2F.RP R13, R6 ;  /* 0x00000006000d7306 */ /* 0x000e240000209400 */
[----:B------:R-:W-:-:S02]  /*18b0*/  @!P0 LEA R17, R17, R12, 0x18 ;  /* 0x0000000c11118211 */ /* 0x000fc400078ec0ff */
[----:B------:R-:W-:Y:S02]  /*18c0*/  SHF.R.U32.HI R12, RZ, 0x3, R4 ;  /* 0x00000003ff0c7819 */ /* 0x000fe40000011604 */
[----:B------:R-:W-:-:S03]  /*18d0*/  @!P0 LOP3.LUT R19, R4, 0x7, RZ, 0xc0, !PT ;  /* 0x0000000704138812 */ /* 0x000fc600078ec0ff */
[----:B------:R-:W-:Y:S01]  /*18e0*/  @!P0 IMAD R20, R12, 0x4, R17 ;  /* 0x000000040c148824 */ /* 0x000fe200078e0211 */
[----:B------:R-:W-:Y:S01]  /*18f0*/  MOV R24, 0xff800000 ;  /* 0xff80000000187802 */ /* 0x000fe20000000f00 */
[----:B------:R-:W-:Y:S02]  /*1900*/  IMAD.MOV.U32 R25, RZ, RZ, -0x800000 ;  /* 0xff800000ff197424 */ /* 0x000fe400078e00ff */
[----:B------:R-:W-:Y:S01]  /*1910*/  @!P0 IMAD R19, R19, 0x44, R20 ;  /* 0x0000004413138824 */ /* 0x000fe200078e0214 */
[----:B0-----:R-:W0:Y:S02]  /*1920*/  MUFU.RCP R13, R13 ;  /* 0x0000000d000d7308 */ /* 0x001e240000001000 */
[----:B0-----:R-:W-:-:S06]  /*1930*/  VIADD R20, R13, 0xffffffe ;  /* 0x0ffffffe0d147836 */ /* 0x001fcc0000000000 */
[----:B------:R-:W0:Y:S02]  /*1940*/  F2I.FTZ.U32.TRUNC.NTZ R21, R20 ;  /* 0x0000001400157305 */ /* 0x000e24000021f000 */
[----:B0-----:R-:W-:-:S04]  /*1950*/  IMAD.MOV R16, RZ, RZ, -R21 ;  /* 0x000000ffff107224 */ /* 0x001fc800078e0a15 */
[----:B------:R-:W-:Y:S01]  /*1960*/  IMAD R17, R16, R6, RZ ;  /* 0x0000000610117224 */ /* 0x000fe200078e02ff */
[----:B------:R-:W-:Y:S01]  /*1970*/  IABS R13, R2 ;  /* 0x00000002000d7213 */ /* 0x000fe20000000000 */
[----:B------:R-:W-:Y:S01]  /*1980*/  IMAD.MOV.U32 R20, RZ, RZ, RZ ;  /* 0x000000ffff147224 */ /* 0x000fe200078e00ff */
[----:B------:R-:W-:Y:S01]  /*1990*/  LOP3.LUT R2, R2, R3, RZ, 0x3c, !PT ;  /* 0x0000000302027212 */ /* 0x000fe200078e3cff */
[----:B------:R-:W-:-:S04]  /*19a0*/  USHF.R.S32.HI UR4, URZ, 0x1f, UR22 ;  /* 0x0000001fff047899 */ /* 0x000fc80008011416 */
[----:B------:R-:W-:Y:S01]  /*19b0*/  ULOP3.LUT UR4, UR4, 0x1, URZ, 0xfc, !UPT ;  /* 0x0000000104047892 */ /* 0x000fe2000f8efcff */
[----:B----4-:R0:W-:Y:S04]  /*19c0*/  @!P1 STS [R18], R11 ;  /* 0x0000000b12009388 */ /* 0x0101e80000000800 */
[----:B--2---:R1:W-:Y:S01]  /*19d0*/  @!P0 STS [R5+0x220], R10 ;  /* 0x0002200a05008388 */ /* 0x0043e20000000800 */
[----:B------:R-:W-:Y:S06]  /*19e0*/  BAR.SYNC.DEFER_BLOCKING 0x0 ;  /* 0x0000000000007b1d */ /* 0x000fec0000010000 */
[----:B------:R-:W-:Y:S04]  /*19f0*/  @!P0 LDS R25, [R19] ;  /* 0x0000000013198984 */ /* 0x000fe80000000800 */
[----:B------:R-:W2:Y:S01]  /*1a00*/  @!P0 LDS R24, [R19+0x220] ;  /* 0x0002200013188984 */ /* 0x000ea20000000800 */
[----:B0-----:R-:W-:Y:S01]  /*1a10*/  IMAD.HI.U32 R18, R21, R17, R20 ;  /* 0x0000001115127227 */ /* 0x001fe200078e0014 */
[----:B------:R-:W-:Y:S01]  /*1a20*/  ISETP.GE.AND P1, PT, R2, RZ, PT ;  /* 0x000000ff0200720c */ /* 0x000fe20003f26270 */
[----:B------:R-:W0:Y:S02]  /*1a30*/  LDC R17, c[0x0][0x3e0] ;  /* 0x0000f800ff117b82 */ /* 0x000e240000000800 */
[----:B-1----:R-:W-:-:S04]  /*1a40*/  IMAD.MOV.U32 R5, RZ, RZ, R13 ;  /* 0x000000ffff057224 */ /* 0x002fc800078e000d */
[----:B------:R-:W-:-:S04]  /*1a50*/  IMAD.HI.U32 R18, R18, R5, RZ ;  /* 0x0000000512127227 */ /* 0x000fc800078e00ff */
[----:B------:R-:W-:Y:S01]  /*1a60*/  IMAD.MOV R10, RZ, RZ, -R18 ;  /* 0x000000ffff0a7224 */ /* 0x000fe200078e0a12 */
[----:B--2---:R-:W-:-:S05]  /*1a70*/  FMNMX.FTZ R16, R24, R25, !PT ;  /* 0x0000001918107209 */ /* 0x004fca0007810000 */
        /* <DEDUP_REMOVED lines=16> */
[----:B------:R-:W-:Y:S01]  /*1b80*/  IMAD R5, R18, UR4, RZ ;  /* 0x0000000412057c24 */ /* 0x000fe2000f8e02ff */
[----:B0-----:R-:W-:Y:S01]  /*1b90*/  IABS R13, R17 ;  /* 0x00000011000d7213 */ /* 0x001fe20000000000 */
[----:B------:R-:W0:Y:S01]  /*1ba0*/  LDCU UR4, c[0x0][0x430] ;  /* 0x00008600ff0477ac */ /* 0x000e220008000800 */
[----:B------:R-:W-:Y:S02]  /*1bb0*/  FSEL R2, R2, RZ, P0 ;  /* 0x000000ff02027208 */ /* 0x000fe40000000000 */
[----:B------:R-:W-:-:S03]  /*1bc0*/  IABS R19, R5 ;  /* 0x0000000500137213 */ /* 0x000fc60000000000 */
[C---:B------:R-:W-:Y:S01]  /*1bd0*/  FADD.FTZ R6, -R2.reuse, R25 ;  /* 0x0000001902067221 */ /* 0x040fe20000010100 */
[----:B------:R-:W-:-:S03]  /*1be0*/  FADD.FTZ R20, -R2, R24 ;  /* 0x0000001802147221 */ /* 0x000fc60000010100 */
[----:B------:R-:W-:Y:S01]  /*1bf0*/  FMUL.FTZ R6, R6, 1.4426950216293334961 ;  /* 0x3fb8aa3b06067820 */ /* 0x000fe20000410000 */
[----:B------:R-:W-:Y:S01]  /*1c00*/  FMUL.FTZ R20, R20, 1.4426950216293334961 ;  /* 0x3fb8aa3b14147820 */ /* 0x000fe20000410000 */
[----:B------:R-:W1:Y:S08]  /*1c10*/  I2F.RP R22, R19 ;  /* 0x0000001300167306 */ /* 0x000e700000209400 */
[----:B------:R-:W-:Y:S08]  /*1c20*/  MUFU.EX2 R21, R6 ;  /* 0x0000000600157308 */ /* 0x000ff00000000800 */
[----:B------:R-:W2:Y:S08]  /*1c30*/  MUFU.EX2 R10, R20 ;  /* 0x00000014000a7308 */ /* 0x000eb00000000800 */
[----:B------:R-:W3:Y:S08]  /*1c40*/  I2F.RP R16, R13 ;  /* 0x0000000d00107306 */ /* 0x000ef00000209400 */
[----:B-1----:R-:W1:Y:S01]  /*1c50*/  MUFU.RCP R11, R22 ;  /* 0x00000016000b7308 */ /* 0x002e620000001000 */
[----:B--2---:R-:W-:-:S05]  /*1c60*/  FADD.FTZ R10, R21, R10 ;  /* 0x0000000a150a7221 */ /* 0x004fca0000010000 */
[----:B------:R-:W2:Y:S02]  /*1c70*/  SHFL.BFLY PT, R21, R10, 0x4, 0x1f ;  /* 0x0c801f000a157f89 */ /* 0x000ea400000e0000 */
[----:B---3--:R-:W3:Y:S01]  /*1c80*/  MUFU.RCP R26, R16 ;  /* 0x00000010001a7308 */ /* 0x008ee20000001000 */
[----:B-1----:R-:W-:-:S07]  /*1c90*/  VIADD R11, R11, 0xffffffe ;  /* 0x0ffffffe0b0b7836 */ /* 0x002fce0000000000 */
[----:B------:R-:W1:Y:S01]  /*1ca0*/  F2I.FTZ.U32.TRUNC.NTZ R11, R11 ;  /* 0x0000000b000b7305 */ /* 0x000e62000021f000 */
[----:B---3--:R-:W-:-:S07]  /*1cb0*/  VIADD R26, R26, 0xffffffe ;  /* 0x0ffffffe1a1a7836 */ /* 0x008fce0000000000 */
[----:B------:R-:W3:Y:S01]  /*1cc0*/  F2I.FTZ.U32.TRUNC.NTZ R27, R26 ;  /* 0x0000001a001b7305 */ /* 0x000ee2000021f000 */
[----:B--2---:R-:W-:-:S05]  /*1cd0*/  FADD.FTZ R21, R10, R21 ;  /* 0x000000150a157221 */ /* 0x004fca0000010000 */
[----:B------:R-:W2:Y:S01]  /*1ce0*/  SHFL.BFLY PT, R20, R21, 0x2, 0x1f ;  /* 0x0c401f0015147f89 */ /* 0x000ea200000e0000 */
[----:B-1----:R-:W-:Y:S01]  /*1cf0*/  IADD3 R22, PT, PT, RZ, -R11, RZ ;  /* 0x8000000bff167210 */ /* 0x002fe20007ffe0ff */
[----:B------:R-:W-:Y:S02]  /*1d00*/  IMAD.MOV.U32 R10, RZ, RZ, RZ ;  /* 0x000000ffff0a7224 */ /* 0x000fe400078e00ff */
[----:B------:R-:W-:Y:S02]  /*1d10*/  VIADD R16, R19, UR18 ;  /* 0x0000001213107c36 */ /* 0x000fe40008000000 */
[----:B------:R-:W-:Y:S02]  /*1d20*/  IMAD R22, R22, R19, RZ ;  /* 0x0000001316167224 */ /* 0x000fe400078e02ff */
[----:B---3--:R-:W-:Y:S02]  /*1d30*/  IMAD.MOV R6, RZ, RZ, -R27 ;  /* 0x000000ffff067224 */ /* 0x008fe400078e0a1b */
[----:B------:R-:W-:Y:S01]  /*1d40*/  IMAD.HI.U32 R22, R11, R22, R10 ;  /* 0x000000160b167227 */ /* 0x000fe200078e000a */
[----:B------:R-:W-:-:S03]  /*1d50*/  IABS R10, R16 ;  /* 0x00000010000a7213 */ /* 0x000fc60000000000 */
[----:B------:R-:W-:Y:S01]  /*1d60*/  IMAD R11, R6, R13, RZ ;  /* 0x0000000d060b7224 */ /* 0x000fe200078e02ff */
[----:B------:R-:W-:Y:S01]  /*1d70*/  IABS R6, R5 ;  /* 0x0000000500067213 */ /* 0x000fe20000000000 */
[----:B------:R-:W-:Y:S02]  /*1d80*/  IMAD.MOV.U32 R26, RZ, RZ, RZ ;  /* 0x000000ffff1a7224 */ /* 0x000fe400078e00ff */
[----:B------:R-:W-:-:S04]  /*1d90*/  IMAD.HI.U32 R23, R22, R10, RZ ;  /* 0x0000000a16177227 */ /* 0x000fc800078e00ff */
[----:B------:R-:W-:-:S04]  /*1da0*/  IMAD.HI.U32 R11, R27, R11, R26 ;  /* 0x0000000b1b0b7227 */ /* 0x000fc800078e001a */
[----:B------:R-:W-:Y:S02]  /*1db0*/  IMAD.MOV R6, RZ, RZ, -R6 ;  /* 0x000000ffff067224 */ /* 0x000fe400078e0a06 */
[----:B------:R-:W-:-:S04]  /*1dc0*/  IMAD.HI.U32 R11, R11, R10, RZ ;  /* 0x0000000a0b0b7227 */ /* 0x000fc800078e00ff */
[----:B--2---:R-:W-:Y:S01]  /*1dd0*/  FADD.FTZ R20, R21, R20 ;  /* 0x0000001415147221 */ /* 0x004fe20000010000 */
[----:B------:R-:W-:Y:S01]  /*1de0*/  IMAD R22, R23, R6, R10 ;  /* 0x0000000617167224 */ /* 0x000fe200078e020a */
[----:B------:R-:W-:-:S03]  /*1df0*/  IADD3 R6, PT, PT, -R11, RZ, RZ ;  /* 0x000000ff0b067210 */ /* 0x000fc60007ffe1ff */
[----:B------:R-:W1:Y:S01]  /*1e00*/  SHFL.BFLY PT, R21, R20, 0x1, 0x1f ;  /* 0x0c201f0014157f89 */ /* 0x000e6200000e0000 */
        /* <DEDUP_REMOVED lines=10> */
[----:B------:R-:W-:Y:S02]  /*1eb0*/  ISETP.GE.U32.AND P4, PT, R6, R13, PT ;  /* 0x0000000d0600720c */ /* 0x000fe40003f86070 */
[----:B------:R-:W-:-:S02]  /*1ec0*/  ISETP.GE.AND P2, PT, R16, RZ, PT ;  /* 0x000000ff1000720c */ /* 0x000fc40003f46270 */
[----:B------:R-:W-:Y:S01]  /*1ed0*/  @!P0 IADD3 R11, PT, PT, R11, 0x1, RZ ;  /* 0x000000010b0b8810 */ /* 0x000fe20007ffe0ff */
[----:B------:R-:W-:Y:S01]  /*1ee0*/  @P1 VIADD R23, R23, 0x1 ;  /* 0x0000000117171836 */ /* 0x000fe20000000000 */
[----:B------:R-:W-:Y:S02]  /*1ef0*/  FSETP.NE.FTZ.AND P1, PT, R21, RZ, PT ;  /* 0x000000ff1500720b */ /* 0x000fe40003f35000 */
[----:B------:R-:W-:Y:S02]  /*1f00*/  ISETP.NE.AND P0, PT, R17, RZ, PT ;  /* 0x000000ff1100720c */ /* 0x000fe40003f05270 */
[----:B------:R-:W-:Y:S02]  /*1f10*/  ISETP.GE.AND P3, PT, R10, RZ, PT ;  /* 0x000000ff0a00720c */ /* 0x000fe40003f66270 */
[----:B------:R-:W-:Y:S01]  /*1f20*/  ISETP.NE.AND P5, PT, R5, RZ, PT ;  /* 0x000000ff0500720c */ /* 0x000fe20003fa5270 */
[----:B------:R-:W-:Y:S02]  /*1f30*/  @P4 VIADD R11, R11, 0x1 ;  /* 0x000000010b0b4836 */ /* 0x000fe40000000000 */
[----:B------:R-:W-:-:S02]  /*1f40*/  IMAD.MOV.U32 R13, RZ, RZ, R23 ;  /* 0x000000ffff0d7224 */ /* 0x000fc400078e0017 */
[----:B------:R-:W-:Y:S02]  /*1f50*/  @!P2 IMAD.MOV R11, RZ, RZ, -R11 ;  /* 0x000000ffff0ba224 */ /* 0x000fe400078e0a0b */
[----:B------:R-:W1:Y:S02]  /*1f60*/  @P1 MUFU.LG2 R21, R21 ;  /* 0x0000001500151308 */ /* 0x000e640000000c00 */
        /* <DEDUP_REMOVED lines=70> */
.L_x_381:
[----:B------:R-:W-:Y:S01]  /*23d0*/  IMAD.MOV.U32 R22, RZ, RZ, R2 ;  /* 0x000000ffff167224 */ /* 0x000fe200078e0002 */
[----:B------:R-:W-:Y:S01]  /*23e0*/  MOV R19, RZ ;  /* 0x000000ff00137202 */ /* 0x000fe20000000f00 */
[----:B------:R-:W-:Y:S01]  /*23f0*/  IMAD.MOV.U32 R20, RZ, RZ, R30 ;  /* 0x000000ffff147224 */ /* 0x000fe200078e001e */
[----:B------:R-:W-:Y:S02]  /*2400*/  MOV R16, 0x2420 ;  /* 0x0000242000107802 */ /* 0x000fe40000000f00 */
[----:B------:R-:W-:Y:S05]  /*2410*/  CALL.REL.NOINC `($__internal_10_$__cuda_sm20_div_s64) ;  /* 0x0000002800287944 */ /* 0x000fea0003c00000 */
[----:B------:R-:W-:Y:S02]  /*2420*/  IADD3 R13, PT, PT, -R10, RZ, RZ ;  /* 0x000000ff0a0d7210 */ /* 0x000fe40007ffe1ff */
[----:B------:R-:W-:-:S03]  /*2430*/  MOV R31, R11 ;  /* 0x0000000b001f7202 */ /* 0x000fc60000000f00 */
[----:B------:R-:W-:Y:S01]  /*2440*/  IMAD R13, R30, R13, R2 ;  /* 0x0000000d1e0d7224 */ /* 0x000fe200078e0202 */
[----:B------:R-:W-:-:S07]  /*2450*/  MOV R30, R10 ;  /* 0x0000000a001e7202 */ /* 0x000fce0000000f00 */
.L_x_382:
        /* <DEDUP_REMOVED lines=59> */
.L_x_384:
[----:B------:R-:W-:Y:S01]  /*2810*/  IMAD.MOV.U32 R22, RZ, RZ, R30 ;  /* 0x000000ffff167224 */ /* 0x000fe200078e001e */
[----:B------:R-:W-:Y:S01]  /*2820*/  MOV R19, R31 ;  /* 0x0000001f00137202 */ /* 0x000fe20000000f00 */
[----:B------:R-:W-:Y:S01]  /*2830*/  IMAD.MOV.U32 R20, RZ, RZ, R28 ;  /* 0x000000ffff147224 */ /* 0x000fe200078e001c */
[----:B------:R-:W-:Y:S02]  /*2840*/  MOV R16, 0x2860 ;  /* 0x0000286000107802 */ /* 0x000fe40000000f00 */
[----:B------:R-:W-:Y:S05]  /*2850*/  CALL.REL.NOINC `($__internal_10_$__cuda_sm20_div_s64) ;  /* 0x0000002400187944 */ /* 0x000fea0003c00000 */
[----:B------:R-:W-:-:S05]  /*2860*/  IADD3 R11, PT, PT, -R10, RZ, RZ ;  /* 0x000000ff0a0b7210 */ /* 0x000fca0007ffe1ff */
[----:B------:R-:W-:Y:S02]  /*2870*/  IMAD R28, R11, R28, R30 ;  /* 0x0000001c0b1c7224 */ /* 0x000fe400078e021e */
.L_x_385:
[----:B------:R-:W-:Y:S05]  /*2880*/  BSYNC.RECONVERGENT B0 ;  /* 0x0000000000007941 */ /* 0x000fea0003800200 */
.L_x_383:
        /* <DEDUP_REMOVED lines=8> */
[----:B------:R-:W-:Y:S01]  /*2910*/  LOP3.LUT R26, R28, R9, RZ, 0x3c, !PT ;  /* 0x000000091c1a7212 */ /* 0x000fe200078e3cff */
[----:B------:R-:W3:Y:S01]  /*2920*/  I2F.U32.RP R22, R16 ;  /* 0x0000001000167306 */ /* 0x000ee20000209000 */
[----:B------:R-:W-:-:S02]  /*2930*/  ISETP.NE.AND P5, PT, R9, RZ, PT ;  /* 0x000000ff0900720c */ /* 0x000fc40003fa5270 */
[----:B------:R-:W-:Y:S01]  /*2940*/  ISETP.GE.AND P2, PT, R26, RZ, PT ;  /* 0x000000ff1a00720c */ /* 0x000fe20003f46270 */
[----:B0-----:R-:W-:-:S04]  /*2950*/  UISETP.NE.AND UP0, UPT, UR8, URZ, UPT ;  /* 0x000000ff0800728c */ /* 0x001fc8000bf05270 */
        /* <DEDUP_REMOVED lines=11> */
[----:B------:R-:W1:Y:S01]  /*2a10*/  F2I.FTZ.U32.TRUNC.NTZ R21, R21 ;  /* 0x0000001500157305 */ /* 0x000e62000021f000 */
[----:B0-----:R-:W-:-:S07]  /*2a20*/  IMAD.MOV R20, RZ, RZ, -R31 ;  /* 0x000000ffff147224 */ /* 0x001fce00078e0a1f */
[----:B------:R-:W0:Y:S01]  /*2a30*/  MUFU.RCP R34, R13 ;  /* 0x0000000d00227308 */ /* 0x000e220000001000 */
[----:B------:R-:W-:Y:S02]  /*2a40*/  IMAD.MOV.U32 R30, RZ, RZ, RZ ;  /* 0x000000ffff1e7224 */ /* 0x000fe400078e00ff */
[----:B------:R-:W-:Y:S02]  /*2a50*/  IMAD R27, R20, R19, RZ ;  /* 0x00000013141b7224 */ /* 0x000fe400078e02ff */
[----:B------:R-:W-:Y:S02]  /*2a60*/  HFMA2 R20, -RZ, RZ, 0, 0 ;  /* 0x00000000ff147431 */ /* 0x000fe400000001ff */
[----:B-1----:R-:W-:Y:S01]  /*2a70*/  IMAD.MOV R29, RZ, RZ, -R21 ;  /* 0x000000ffff1d7224 */ /* 0x002fe200078e0a15 */
[----:B------:R-:W1:Y:S01]  /*2a80*/  I2F.U32.RP R32, R18 ;  /* 0x0000001200207306 */ /* 0x000e620000209000 */
[----:B------:R-:W-:Y:S01]  /*2a90*/  IMAD.HI.U32 R27, R31, R27, R30 ;  /* 0x0000001b1f1b7227 */ /* 0x000fe200078e001e */
[----:B------:R-:W-:-:S03]  /*2aa0*/  IABS R30, R9 ;  /* 0x00000009001e7213 */ /* 0x000fc60000000000 */
[----:B------:R-:W-:Y:S02]  /*2ab0*/  IMAD R29, R29, R16, RZ ;  /* 0x000000101d1d7224 */ /* 0x000fe400078e02ff */
[----:B------:R-:W-:Y:S01]  /*2ac0*/  IMAD.MOV R30, RZ, RZ, -R30 ;  /* 0x000000ffff1e7224 */ /* 0x000fe200078e0a1e */
[----:B------:R-:W2:Y:S01]  /*2ad0*/  I2F.U32.RP R11, R15 ;  /* 0x0000000f000b7306 */ /* 0x000ea20000209000 */
[----:B------:R-:W-:Y:S01]  /*2ae0*/  IMAD.HI.U32 R29, R21, R29, R20 ;  /* 0x0000001d151d7227 */ /* 0x000fe200078e0014 */
[----:B------:R-:W-:Y:S02]  /*2af0*/  IABS R20, R10 ;  /* 0x0000000a00147213 */ /* 0x000fe40000000000 */
[----:B------:R-:W-:Y:S01]  /*2b00*/  IABS R21, R7 ;  /* 0x0000000700157213 */ /* 0x000fe20000000000 */
[----:B------:R-:W-:Y:S01]  /*2b10*/  IMAD.HI.U32 R27, R27, R22, RZ ;  /* 0x000000161b1b7227 */ /* 0x000fe200078e00ff */
[----:B0-----:R-:W-:Y:S02]  /*2b20*/  IADD3 R34, PT, PT, R34, 0xffffffe, RZ ;  /* 0x0ffffffe22227810 */ /* 0x001fe40007ffe0ff */
[----:B-1----:R-:W0:Y:S01]  /*2b30*/  MUFU.RCP R32, R32 ;  /* 0x0000002000207308 */ /* 0x002e220000001000 */
[----:B------:R-:W-:-:S02]  /*2b40*/  IMAD R30, R27, R30, R22 ;  /* 0x0000001e1b1e7224 */ /* 0x000fc400078e0216 */
[----:B------:R-:W-:Y:S02]  /*2b50*/  IMAD.MOV R21, RZ, RZ, -R21 ;  /* 0x000000ffff157224 */ /* 0x000fe400078e0a15 */
[----:B------:R-:W-:Y:S01]  /*2b60*/  IMAD.HI.U32 R22, R29, R20, RZ ;  /* 0x000000141d167227 */ /* 0x000fe200078e00ff */
[----:B------:R-:W-:Y:S02]  /*2b70*/  ISETP.GT.U32.AND P3, PT, R19, R30, PT ;  /* 0x0000001e1300720c */ /* 0x000fe40003f64070 */
[----:B--2---:R-:W1:Y:S01]  /*2b80*/  MUFU.RCP R11, R11 ;  /* 0x0000000b000b7308 */ /* 0x004e620000001000 */
[----:B------:R-:W-:-:S05]  /*2b90*/  IMAD R21, R22, R21, R20 ;  /* 0x0000001516157224 */ /* 0x000fca00078e0214 */
[----:B------:R-:W-:Y:S02]  /*2ba0*/  ISETP.GT.U32.AND P1, PT, R16, R21, PT ;  /* 0x000000151000720c */ /* 0x000fe40003f24070 */
[----:B------:R-:W2:Y:S01]  /*2bb0*/  F2I.FTZ.U32.TRUNC.NTZ R35, R34 ;  /* 0x0000002200237305 */ /* 0x000ea2000021f000 */
[----:B0-----:R-:W-:Y:S02]  /*2bc0*/  VIADD R32, R32, 0xffffffe ;  /* 0x0ffffffe20207836 */ /* 0x001fe40000000000 */
[----:B------:R-:W-:Y:S01]  /*2bd0*/  @!P3 IMAD.IADD R30, R30, 0x1, -R19 ;  /* 0x000000011e1eb824 */ /* 0x000fe200078e0a13 */
[----:B------:R-:W-:Y:S02]  /*2be0*/  @!P3 IADD3 R27, PT, PT, R27, 0x1, RZ ;  /* 0x000000011b1bb810 */ /* 0x000fe40007ffe0ff */
[----:B------:R-:W-:Y:S02]  /*2bf0*/  ISETP.NE.AND P3, PT, R7, RZ, PT ;  /* 0x000000ff0700720c */ /* 0x000fe40003f65270 */
[----:B------:R-:W0:Y:S01]  /*2c00*/  F2I.FTZ.U32.TRUNC.NTZ R33, R32 ;  /* 0x0000002000217305 */ /* 0x000e22000021f000 */
[----:B-1----:R-:W-:-:S02]  /*2c10*/  IADD3 R31, PT, PT, R11, 0xffffffe, RZ ;  /* 0x0ffffffe0b1f7810 */ /* 0x002fc40007ffe0ff */
[----:B------:R-:W-:Y:S01]  /*2c20*/  @!P1 IADD3 R21, PT, PT, R21, -R16, RZ ;  /* 0x8000001015159210 */ /* 0x000fe20007ffe0ff */
[----:B------:R-:W-:Y:S01]  /*2c30*/  @!P1 VIADD R22, R22, 0x1 ;  /* 0x0000000116169836 */ /* 0x000fe20000000000 */
[----:B------:R-:W-:Y:S01]  /*2c40*/  ISETP.GE.U32.AND P6, PT, R30, R19, PT ;  /* 0x000000131e00720c */ /* 0x000fe20003fc6070 */
[----:B------:R-:W-:Y:S01]  /*2c50*/  HFMA2 R30, -RZ, RZ, 0, 0 ;  /* 0x00000000ff1e7431 */ /* 0x000fe200000001ff */
[----:B--2---:R-:W-:Y:S01]  /*2c60*/  IADD3 R13, PT, PT, RZ, -R35, RZ ;  /* 0x80000023ff0d7210 */ /* 0x004fe20007ffe0ff */
[----:B------:R-:W-:Y:S01]  /*2c70*/  IMAD.MOV.U32 R34, RZ, RZ, RZ ;  /* 0x000000ffff227224 */ /* 0x000fe200078e00ff */
[----:B------:R-:W1:Y:S01]  /*2c80*/  F2I.FTZ.U32.TRUNC.NTZ R31, R31 ;  /* 0x0000001f001f7305 */ /* 0x000e62000021f000 */
[----:B------:R-:W-:Y:S02]  /*2c90*/  LOP3.LUT R19, R10, R7, RZ, 0x3c, !PT ;  /* 0x000000070a137212 */ /* 0x000fe400078e3cff */
[----:B------:R-:W-:Y:S01]  /*2ca0*/  IMAD R20, R13, R14, RZ ;  /* 0x0000000e0d147224 */ /* 0x000fe200078e02ff */
[----:B------:R-:W-:-:S02]  /*2cb0*/  ISETP.GE.U32.AND P4, PT, R21, R16, PT ;  /* 0x000000101500720c */ /* 0x000fc40003f86070 */
[----:B------:R-:W-:Y:S01]  /*2cc0*/  IABS R13, R2 ;  /* 0x00000002000d7213 */ /* 0x000fe20000000000 */
[----:B------:R-:W-:Y:S01]  /*2cd0*/  IMAD.HI.U32 R20, R35, R20, R34 ;  /* 0x0000001423147227 */ /* 0x000fe200078e0022 */
[----:B------:R-:W-:Y:S02]  /*2ce0*/  IABS R11, R17 ;  /* 0x00000011000b7213 */ /* 0x000fe40000000000 */
[----:B------:R-:W-:Y:S01]  /*2cf0*/  ISETP.GE.AND P0, PT, R19, RZ, PT ;  /* 0x000000ff1300720c */ /* 0x000fe20003f06270 */
[----:B0-----:R-:W-:Y:S01]  /*2d00*/  IMAD.MOV R16, RZ, RZ, -R33 ;  /* 0x000000ffff107224 */ /* 0x001fe200078e0a21 */
[----:B------:R-:W-:Y:S01]  /*2d10*/  MOV R32, RZ ;  /* 0x000000ff00207202 */ /* 0x000fe20000000f00 */
[----:B------:R-:W-:Y:S01]  /*2d20*/  IMAD.MOV R11, RZ, RZ, -R11 ;  /* 0x000000ffff0b7224 */ /* 0x000fe200078e0a0b */
[----:B------:R-:W-:Y:S01]  /*2d30*/  IABS R21, R8 ;  /* 0x0000000800157213 */ /* 0x000fe20000000000 */
[----:B------:R-:W-:-:S04]  /*2d40*/  IMAD.HI.U32 R20, R20, R13, RZ ;  /* 0x0000000d14147227 */ /* 0x000fc800078e00ff */
[----:B------:R-:W-:Y:S02]  /*2d50*/  @P6 VIADD R27, R27, 0x1 ;  /* 0x000000011b1b6836 */ /* 0x000fe40000000000 */
[----:B------:R-:W-:Y:S02]  /*2d60*/  IMAD R13, R20, R11, R13 ;  /* 0x0000000b140d7224 */ /* 0x000fe400078e020d */
[----:B-1----:R-:W-:Y:S02]  /*2d70*/  IMAD.MOV R11, RZ, RZ, -R31 ;  /* 0x000000ffff0b7224 */ /* 0x002fe400078e0a1f */
[----:B------:R-:W-:Y:S01]  /*2d80*/  @P4 VIADD R22, R22, 0x1 ;  /* 0x0000000116164836 */ /* 0x000fe20000000000 */
[----:B------:R-:W-:Y:S01]  /*2d90*/  ISETP.GT.U32.AND P1, PT, R14, R13, PT ;  /* 0x0000000d0e00720c */ /* 0x000fe20003f24070 */
[----:B------:R-:W-:Y:S02]  /*2da0*/  IMAD R19, R16, R18, RZ ;  /* 0x0000001210137224 */ /* 0x000fe400078e02ff */
[----:B------:R-:W-:Y:S01]  /*2db0*/  @!P2 IMAD.MOV R27, RZ, RZ, -R27 ;  /* 0x000000ffff1ba224 */ /* 0x000fe200078e0a1b */
[----:B------:R-:W-:Y:S01]  /*2dc0*/  @!P5 LOP3.LUT R27, RZ, R9, RZ, 0x33, !PT ;  /* 0x00000009ff1bd212 */ /* 0x000fe200078e33ff */
[----:B------:R-:W-:Y:S01]  /*2dd0*/  IMAD R11, R11, R15, RZ ;  /* 0x0000000f0b0b7224 */ /* 0x000fe200078e02ff */
[----:B------:R-:W-:Y:S01]  /*2de0*/  ISETP.NE.AND P2, PT, R17, RZ, PT ;  /* 0x000000ff1100720c */ /* 0x000fe20003f45270 */
[----:B------:R-:W-:Y:S01]  /*2df0*/  @!P0 IMAD.MOV R22, RZ, RZ, -R22 ;  /* 0x000000ffff168224 */ /* 0x000fe200078e0a16 */
[----:B------:R-:W-:Y:S01]  /*2e00*/  @!P3 LOP3.LUT R22, RZ, R7, RZ, 0x33, !PT ;  /* 0x00000007ff16b212 */ /* 0x000fe200078e33ff */
[----:B------:R-:W-:Y:S01]  /*2e10*/  IMAD.HI.U32 R19, R33, R19, R32 ;  /* 0x0000001321137227 */ /* 0x000fe200078e0020 */
[----:B------:R-:W-:-:S02]  /*2e20*/  IABS R26, R27 ;  /* 0x0000001b001a7213 */ /* 0x000fc40000000000 */
[----:B------:R-:W-:Y:S01]  /*2e30*/  IABS R16, R22 ;  /* 0x0000001600107213 */ /* 0x000fe20000000000 */
[----:B------:R-:W-:Y:S01]  /*2e40*/  IMAD.HI.U32 R30, R31, R11, R30 ;  /* 0x0000000b1f1e7227 */ /* 0x000fe200078e001e */
[----:B------:R-:W-:Y:S02]  /*2e50*/  IABS R11, R6 ;  /* 0x00000006000b7213 */ /* 0x000fe40000000000 */
[----:B------:R-:W-:Y:S01]  /*2e60*/  ISETP.NE.AND P5, PT, R8, RZ, PT ;  /* 0x000000ff0800720c */ /* 0x000fe20003fa5270 */
[----:B------:R-:W-:Y:S01]  /*2e70*/  IMAD.MOV R21, RZ, RZ, -R21 ;  /* 0x000000ffff157224 */ /* 0x000fe200078e0a15 */
[----:B------:R-:W-:Y:S01]  /*2e80*/  IADD3 R11, PT, PT, RZ, -R11, RZ ;  /* 0x8000000bff0b7210 */ /* 0x000fe20007ffe0ff */
[----:B------:R-:W-:-:S04]  /*2e90*/  IMAD.HI.U32 R19, R19, R26, RZ ;  /* 0x0000001a13137227 */ /* 0x000fc800078e00ff */
[----:B------:R-:W-:-:S04]  /*2ea0*/  IMAD.HI.U32 R30, R30, R16, RZ ;  /* 0x000000101e1e7227 */ /* 0x000fc800078e00ff */
[----:B------:R-:W-:Y:S02]  /*2eb0*/  IMAD R21, R19, R21, R26 ;  /* 0x0000001513157224 */ /* 0x000fe400078e021a */
[----:B------:R-:W-:Y:S02]  /*2ec0*/  @!P1 IMAD.IADD R13, R13, 0x1, -R14 ;  /* 0x000000010d0d9824 */ /* 0x000fe400078e0a0e */
[----:B------:R-:W-:Y:S01]  /*2ed0*/  IMAD R16, R30, R11, R16 ;  /* 0x0000000b1e107224 */ /* 0x000fe200078e0210 */
[----:B------:R-:W-:Y:S01]  /*2ee0*/  ISETP.GT.U32.AND P3, PT, R18, R21, PT ;  /* 0x000000151200720c */ /* 0x000fe20003f64070 */
[----:B------:R-:W-:Y:S01]  /*2ef0*/  @!P1 VIADD R20, R20, 0x1 ;  /* 0x0000000114149836 */ /* 0x000fe20000000000 */
[----:B------:R-:W-:Y:S01]  /*2f00*/  ISETP.GE.U32.AND P4, PT, R13, R14, PT ;  /* 0x0000000e0d00720c */ /* 0x000fe20003f86070 */
[----:B------:R-:W-:Y:S01]  /*2f10*/  IMAD.MOV R11, RZ, RZ, -R27 ;  /* 0x000000ffff0b7224 */ /* 0x000fe200078e0a1b */
[----:B------:R-:W-:Y:S02]  /*2f20*/  ISETP.GT.U32.AND P1, PT, R15, R16, PT ;  /* 0x000000100f00720c */ /* 0x000fe40003f24070 */
[----:B------:R-:W-:Y:S01]  /*2f30*/  LOP3.LUT R13, R2, R17, RZ, 0x3c, !PT ;  /* 0x00000011020d7212 */ /* 0x000fe200078e3cff */
[----:B------:R-:W-:Y:S01]  /*2f40*/  IMAD R11, R9, R11, R28 ;  /* 0x0000000b090b7224 */ /* 0x000fe200078e021c */
[----:B------:R-:W-:-:S02]  /*2f50*/  LOP3.LUT R9, R22, R6, RZ, 0x3c, !PT ;  /* 0x0000000616097212 */ /* 0x000fc400078e3cff */
[----:B------:R-:W-:Y:S02]  /*2f60*/  ISETP.GE.AND P0, PT, R13, RZ, PT ;  /* 0x000000ff0d00720c */ /* 0x000fe40003f06270 */
[----:B------:R-:W-:Y:S01]  /*2f70*/  LOP3.LUT R13, R27, R8, RZ, 0x3c, !PT ;  /* 0x000000081b0d7212 */ /* 0x000fe200078e3cff */
[----:B------:R-:W-:Y:S01]  /*2f80*/  @!P3 IMAD.IADD R21, R21, 0x1, -R18 ;  /* 0x000000011515b824 */ /* 0x000fe200078e0a12 */
[----:B------:R-:W-:Y:S02]  /*2f90*/  @!P3 IADD3 R19, PT, PT, R19, 0x1, RZ ;  /* 0x000000011313b810 */ /* 0x000fe40007ffe0ff */
[----:B------:R-:W-:Y:S01]  /*2fa0*/  @P4 IADD3 R20, PT, PT, R20, 0x1, RZ ;  /* 0x0000000114144810 */ /* 0x000fe20007ffe0ff */
[----:B------:R-:W-:Y:S01]  /*2fb0*/  @!P1 IMAD.IADD R16, R16, 0x1, -R15 ;  /* 0x0000000110109824 */ /* 0x000fe200078e0a0f */
[----:B------:R-:W-:Y:S01]  /*2fc0*/  ISETP.GE.U32.AND P6, PT, R21, R18, PT ;  /* 0x000000121500720c */ /* 0x000fe20003fc6070 */
[----:B------:R-:W-:Y:S01]  /*2fd0*/  @!P1 VIADD R30, R30, 0x1 ;  /* 0x000000011e1e9836 */ /* 0x000fe20000000000 */
[----:B------:R-:W-:-:S02]  /*2fe0*/  ISETP.NE.AND P1, PT, R6, RZ, PT ;  /* 0x000000ff0600720c */ /* 0x000fc40003f25270 */
[----:B------:R-:W-:Y:S02]  /*2ff0*/  ISETP.GE.U32.AND P4, PT, R16, R15, PT ;  /* 0x0000000f1000720c */ /* 0x000fe40003f86070 */
[----:B------:R-:W-:Y:S02]  /*3000*/  @!P0 IADD3 R20, PT, PT, -R20, RZ, RZ ;  /* 0x000000ff14148210 */ /* 0x000fe40007ffe1ff */
[----:B------:R-:W-:Y:S02]  /*3010*/  @!P2 LOP3.LUT R20, RZ, R17, RZ, 0x33, !PT ;  /* 0x00000011ff14a212 */ /* 0x000fe400078e33ff */
[----:B------:R-:W-:Y:S02]  /*3020*/  ISETP.GE.AND P2, PT, R13, RZ, PT ;  /* 0x000000ff0d00720c */ /* 0x000fe40003f46270 */
[----:B------:R-:W-:Y:S01]  /*3030*/  ISETP.GE.AND P0, PT, R9, RZ, PT ;  /* 0x000000ff0900720c */ /* 0x000fe20003f06270 */
[----:B------:R-:W-:-:S04]  /*3040*/  IMAD.WIDE R14, R20, UR9, RZ ;  /* 0x00000009140e7c25 */ /* 0x000fc8000f8e02ff */
[----:B------:R-:W-:Y:S01]  /*3050*/  @P6 VIADD R19, R19, 0x1 ;  /* 0x0000000113136836 */ /* 0x000fe20000000000 */
[----:B------:R-:W-:Y:S01]  /*3060*/  @P4 IADD3 R30, PT, PT, R30, 0x1, RZ ;  /* 0x000000011e1e4810 */ /* 0x000fe20007ffe0ff */
[----:B------:R-:W-:Y:S02]  /*3070*/  IMAD.MOV R20, RZ, RZ, -R20 ;  /* 0x000000ffff147224 */ /* 0x000fe400078e0a14 */
[----:B------:R-:W-:Y:S01]  /*3080*/  IMAD.WIDE.U32 R14, R0, UR8, R14 ;  /* 0x00000008000e7c25 */ /* 0x000fe2000f8e000e */
[----:B------:R-:W-:-:S03]  /*3090*/  UIMAD UR8, UR22, UR8, URZ ;  /* 0x00000008160872a4 */ /* 0x000fc6000f8e02ff */
[----:B------:R-:W-:Y:S01]  /*30a0*/  @!P2 IMAD.MOV R19, RZ, RZ, -R19 ;  /* 0x000000ffff13a224 */ /* 0x000fe200078e0a13 */
[----:B------:R-:W-:Y:S01]  /*30b0*/  @!P5 LOP3.LUT R19, RZ, R8, RZ, 0x33, !PT ;  /* 0x00000008ff13d212 */ /* 0x000fe200078e33ff */
[----:B------:R-:W-:Y:S01]  /*30c0*/  @!P0 IMAD.MOV R30, RZ, RZ, -R30 ;  /* 0x000000ffff1e8224 */ /* 0x000fe200078e0a1e */
[----:B------:R-:W-:Y:S01]  /*30d0*/  @!P1 LOP3.LUT R30, RZ, R6, RZ, 0x33, !PT ;  /* 0x00000006ff1e9212 */ /* 0x000fe200078e33ff */
[----:B------:R-:W-:Y:S01]  /*30e0*/  IMAD R15, R0, UR12, R15 ;  /* 0x0000000c000f7c24 */ /* 0x000fe2000f8e020f */
[----:B------:R-:W-:Y:S01]  /*30f0*/  IADD3 R0, PT, PT, -R22, RZ, RZ ;  /* 0x000000ff16007210 */ /* 0x000fe20007ffe1ff */
        /* <DEDUP_REMOVED lines=25> */
.L_x_380:
[----:B------:R-:W0:Y:S01]  /*3290*/  LDC.64 R2, c[0x0][0x420] ;  /* 0x00010800ff027b82 */ /* 0x000e220000000a00 */
[----:B------:R-:W-:-:S05]  /*32a0*/  IADD3 R0, PT, PT, R12, UR20, RZ ;  /* 0x000000140c007c10 */ /* 0x000fca000fffe0ff */
[----:B0-----:R-:W-:-:S05]  /*32b0*/  IMAD.WIDE.U32 R2, R0, 0x4, R2 ;  /* 0x0000000400027825 */ /* 0x001fca00078e0002 */
[----:B------:R0:W-:Y:S02]  /*32c0*/  STG.E desc[UR10][R2.64], R23 ;  /* 0x0000001702007986 */ /* 0x0001e4000c10190a */
.L_x_379:
[----:B------:R-:W-:Y:S05]  /*32d0*/  BSYNC.RECONVERGENT B1 ;  /* 0x0000000000017941 */ /* 0x000fea0003800200 */
.L_x_378:
[----:B------:R-:W2:Y:S01]  /*32e0*/  LDCU UR9, c[0x0][0x534] ;  /* 0x0000a680ff0977ac */ /* 0x000ea20008000800 */
[C---:B------:R-:W-:Y:S01]  /*32f0*/  LOP3.LUT R9, R4.reuse, 0x7, RZ, 0xc0, !PT ;  /* 0x0000000704097812 */ /* 0x040fe200078ec0ff */
[----:B------:R-:W3:Y:S01]  /*3300*/  S2UR UR4, SR_CgaCtaId ;  /* 0x00000000000479c3 */ /* 0x000ee20000008800 */
[----:B------:R-:W-:Y:S01]  /*3310*/  IMAD.SHL.U32 R7, R4, 0x4, RZ ;  /* 0x0000000404077824 */ /* 0x000fe200078e00ff */
[----:B------:R-:W-:Y:S01]  /*3320*/  UMOV UR5, 0x400 ;  /* 0x0000040000057882 */ /* 0x000fe20000000000 */
[C---:B------:R-:W-:Y:S02]  /*3330*/  LOP3.LUT R0, R9.reuse, 0x8, RZ, 0xfc, !PT ;  /* 0x0000000809007812 */ /* 0x040fe400078efcff */
[----:B01----:R-:W-:Y:S01]  /*3340*/  CS2R R2, SRZ ;  /* 0x0000000000027805 */ /* 0x003fe2000001ff00 */
[----:B------:R-:W-:Y:S01]  /*3350*/  IMAD.MOV.U32 R5, RZ, RZ, RZ ;  /* 0x000000ffff057224 */ /* 0x000fe200078e00ff */
[----:B--2---:R-:W-:Y:S01]  /*3360*/  ISETP.GE.AND P1, PT, R9, UR9, PT ;  /* 0x0000000909007c0c */ /* 0x004fe2000bf26270 */
[----:B------:R-:W-:Y:S01]  /*3370*/  UISETP.GE.AND UP0, UPT, UR9, 0x1, UPT ;  /* 0x000000010900788c */ /* 0x000fe2000bf06270 */
[----:B------:R-:W-:Y:S01]  /*3380*/  ISETP.GE.AND P0, PT, R0, UR9, PT ;  /* 0x0000000900007c0c */ /* 0x000fe2000bf06270 */
[----:B------:R-:W-:Y:S01]  /*3390*/  HFMA2 R0, -RZ, RZ, 0, 0 ;  /* 0x00000000ff007431 */ /* 0x000fe200000001ff */
[----:B------:R-:W-:-:S02]  /*33a0*/  ISETP.GT.U32.OR P1, PT, R4, 0x7f, P1 ;  /* 0x0000007f0400780c */ /* 0x000fc40000f24470 */
[----:B------:R-:W-:Y:S01]  /*33b0*/  ISETP.GT.U32.OR P0, PT, R4, 0x7f, P0 ;  /* 0x0000007f0400780c */ /* 0x000fe20000704470 */
[----:B---3--:R-:W-:-:S06]  /*33c0*/  ULEA UR4, UR4, UR5, 0x18 ;  /* 0x0000000504047291 */ /* 0x008fcc000f8ec0ff */
        /* <DEDUP_REMOVED lines=20> */
[----:B------:R-:W-:Y:S02]  /*3510*/  UIADD3 UR8, UPT, UPT, UR21, -UR20, URZ ;  /* 0x8000001415087290 */ /* 0x000fe4000fffe0ff */
[----:B-1----:R-:W-:-:S02]  /*3520*/  UIMAD UR6, UR20, UR7, URZ ;  /* 0x00000007140672a4 */ /* 0x002fc4000f8e02ff */
[----:B------:R-:W-:-:S04]  /*3530*/  UIMAD UR7, UR21, UR7, URZ ;  /* 0x00000007150772a4 */ /* 0x000fc8000f8e02ff */
[----:B------:R-:W-:Y:S01]  /*3540*/  IMAD.U32 R15, RZ, RZ, UR6 ;  /* 0x00000006ff0f7e24 */ /* 0x000fe2000f8e00ff */
[----:B------:R-:W-:Y:S01]  /*3550*/  LEA R0, P0, R0, UR6, 0x2 ;  /* 0x0000000600007c11 */ /* 0x000fe2000f8010ff */
[----:B------:R-:W-:-:S03]  /*3560*/  ULOP3.LUT UR6, UR9, 0x3, URZ, 0xc0, !UPT ;  /* 0x0000000309067892 */ /* 0x000fc6000f8ec0ff */
[----:B------:R-:W-:Y:S02]  /*3570*/  LEA.HI.X.SX32 R15, R15, RZ, 0x1, P0 ;  /* 0x000000ff0f0f7211 */ /* 0x000fe400000f0eff */
[----:B0-----:R-:W-:-:S04]  /*3580*/  LEA R14, P0, R0, UR4, 0x2 ;  /* 0x00000004000e7c11 */ /* 0x001fc8000f8010ff */
[----:B------:R-:W-:Y:S01]  /*3590*/  LEA.HI.X R15, R0, UR5, R15, 0x2, P0 ;  /* 0x00000005000f7c11 */ /* 0x000fe200080f140f */
[----:B------:R-:W-:Y:S01]  /*35a0*/  IMAD.MOV.U32 R0, RZ, RZ, RZ ;  /* 0x000000ffff007224 */ /* 0x000fe200078e00ff */
[----:B------:R-:W-:Y:S07]  /*35b0*/  BRA.U !UP0, `(.L_x_387) ;  /* 0x0000001108247547 */ /* 0x000fee000b800000 */
[----:B------:R-:W-:Y:S01]  /*35c0*/  ULOP3.LUT UR4, UR9, 0x7ffffffc, URZ, 0xc0, !UPT ;  /* 0x7ffffffc09047892 */ /* 0x000fe2000f8ec0ff */
[----:B------:R-:W-:Y:S01]  /*35d0*/  VIADD R6, R6, 0x88 ;  /* 0x0000008806067836 */ /* 0x000fe20000000000 */
[----:B------:R-:W-:Y:S01]  /*35e0*/  CS2R R2, SRZ ;  /* 0x0000000000027805 */ /* 0x000fe2000001ff00 */
[----:B------:R-:W-:Y:S01]  /*35f0*/  IMAD.MOV.U32 R0, RZ, RZ, RZ ;  /* 0x000000ffff007224 */ /* 0x000fe200078e00ff */
[----:B------:R-:W-:Y:S01]  /*3600*/  UIADD3 UR5, UPT, UPT, -UR4, URZ, URZ ;  /* 0x000000ff04057290 */ /* 0x000fe2000fffe1ff */
[----:B------:R-:W-:Y:S01]  /*3610*/  MOV R5, RZ ;  /* 0x000000ff00057202 */ /* 0x000fe20000000f00 */
[----:B------:R-:W-:Y:S01]  /*3620*/  UIMAD.WIDE UR18, UR7, 0x10, URZ ;  /* 0x00000010071278a5 */ /* 0x000fe2000f8e02ff */
[----:B------:R-:W-:Y:S01]  /*3630*/  MOV R13, UR4 ;  /* 0x00000004000d7c02 */ /* 0x000fe20008000f00 */
[----:B------:R-:W-:Y:S02]  /*3640*/  UISETP.GE.AND UP0, UPT, UR5, URZ, UPT ;  /* 0x000000ff0500728c */ /* 0x000fe4000bf06270 */
        /* <DEDUP_REMOVED lines=11> */
.L_x_390:
        /* <DEDUP_REMOVED lines=133> */
.L_x_389:
[----:B------:R-:W-:-:S04]  /*3f50*/  UIADD3 UR4, UPT, UPT, -UR5, URZ, URZ ;  /* 0x000000ff05047290 */ /* 0x000fc8000fffe1ff */
[----:B------:R-:W-:-:S09]  /*3f60*/  UISETP.GT.AND UP0, UPT, UR4, 0x4, UPT ;  /* 0x000000040400788c */ /* 0x000fd2000bf04270 */
[----:B------:R-:W-:Y:S05]  /*3f70*/  BRA.U !UP0, `(.L_x_391) ;  /* 0x0000000508187547 */ /* 0x000fea000b800000 */
[----:B------:R-:W-:Y:S01]  /*3f80*/  ISETP.GE.AND P0, PT, R12, UR8, PT ;  /* 0x000000080c007c0c */ /* 0x000fe2000bf06270 */
[----:B------:R-:W0:-:S12]  /*3f90*/  LDS R4, [R6+-0x88] ;  /* 0xffff780006047984 */ /* 0x000e180000000800 */
        /* <DEDUP_REMOVED lines=8> */
[----:B------:R0:W2:Y:S01]  /*4020*/  @!P0 LDG.E.128 R8, desc[UR10][R16.64] ;  /* 0x0000000a10088981 */ /* 0x0000a2000c1e1d00 */
[----:B------:R-:W-:-:S03]  /*4030*/  @!P0 IADD3.X R19, PT, PT, R15, UR15, RZ, P1, !PT ;  /* 0x0000000f0f138c10 */ /* 0x000fc60008ffe4ff */
[----:B------:R-:W2:Y:S01]  /*4040*/  LDS R4, [R6+-0x44] ;  /* 0xffffbc0006047984 */ /* 0x000ea20000000800 */
[----:B------:R-:W-:-:S03]  /*4050*/  @!P0 IADD3 R20, P1, PT, R14, UR16, RZ ;  /* 0x000000100e148c10 */ /* 0x000fc6000ff3e0ff */
[----:B0-----:R-:W-:Y:S01]  /*4060*/  LDS R17, [R6+0xcc] ;  /* 0x0000cc0006117984 */ /* 0x001fe20000000800 */
        /* <DEDUP_REMOVED lines=55> */
.L_x_391:
[----:B------:R-:W-:-:S09]  /*43e0*/  UISETP.NE.OR UP1, UPT, UR5, URZ, UP1 ;  /* 0x000000ff0500728c */ /* 0x000fd20008f25670 */
[----:B------:R-:W-:Y:S05]  /*43f0*/  BRA.U !UP1, `(.L_x_387) ;  /* 0x0000000109947547 */ /* 0x000fea000b800000 */
.L_x_388:
[----:B------:R-:W-:-:S13]  /*4400*/  ISETP.GE.AND P0, PT, R12, UR8, PT ;  /* 0x000000080c007c0c */ /* 0x000fda000bf06270 */
.L_x_392:
        /* <DEDUP_REMOVED lines=36> */
.L_x_387:
[----:B------:R-:W-:-:S09]  /*4650*/  UISETP.NE.AND UP0, UPT, UR6, URZ, UPT ;  /* 0x000000ff0600728c */ /* 0x000fd2000bf05270 */
[----:B------:R-:W-:Y:S05]  /*4660*/  BRA.U !UP0, `(.L_x_386) ;  /* 0x0000000108507547 */ /* 0x000fea000b800000 */
[----:B------:R-:W0:Y:S01]  /*4670*/  S2UR UR4, SR_CgaCtaId ;  /* 0x00000000000479c3 */ /* 0x000e220000008800 */
[----:B------:R-:W-:Y:S01]  /*4680*/  UMOV UR5, 0x400 ;  /* 0x0000040000057882 */ /* 0x000fe20000000000 */
[----:B------:R-:W-:Y:S01]  /*4690*/  IMAD R13, R13, 0x11, R12 ;  /* 0x000000110d0d7824 */ /* 0x000fe200078e020c */
[----:B------:R-:W-:Y:S01]  /*46a0*/  ISETP.GE.AND P0, PT, R12, UR8, PT ;  /* 0x000000080c007c0c */ /* 0x000fe2000bf06270 */
[----:B------:R-:W-:Y:S02]  /*46b0*/  UIMAD.WIDE UR12, UR7, 0x4, URZ ;  /* 0x00000004070c78a5 */ /* 0x000fe4000f8e02ff */
[----:B------:R-:W-:Y:S02]  /*46c0*/  UIADD3 UR6, UPT, UPT, -UR6, URZ, URZ ;  /* 0x000000ff06067290 */ /* 0x000fe4000fffe1ff */
[----:B0-----:R-:W-:-:S06]  /*46d0*/  ULEA UR4, UR4, UR5, 0x18 ;  /* 0x0000000504047291 */ /* 0x001fcc000f8ec0ff */
[----:B------:R-:W-:-:S07]  /*46e0*/  LEA R6, R13, UR4, 0x2 ;  /* 0x000000040d067c11 */ /* 0x000fce000f8e10ff */
.L_x_393:
        /* <DEDUP_REMOVED lines=12> */
.L_x_386:
        /* <DEDUP_REMOVED lines=81> */
        .weak           $__internal_10_$__cuda_sm20_div_s64
        .type           $__internal_10_$__cuda_sm20_div_s64,@function
        .size           $__internal_10_$__cuda_sm20_div_s64,(.L_x_4842 - $__internal_10_$__cuda_sm20_div_s64)
$__internal_10_$__cuda_sm20_div_s64:
        /* <DEDUP_REMOVED lines=71> */
[----:B------:R-:W-:Y:S01]  /*5130*/  IMAD.MOV.U32 R15, RZ, RZ, 0x0 ;  /* 0x00000000ff0f7424 */ /* 0x000fe200078e00ff */
[----:B------:R-:W-:Y:S02]  /*5140*/  ISETP.GE.AND P2, PT, R13, RZ, PT ;  /* 0x000000ff0d00720c */ /* 0x000fe40003f46270 */
[----:B------:R-:W-:Y:S02]  /*5150*/  SEL R14, R11, R14, P0 ;  /* 0x0000000e0b0e7207 */ /* 0x000fe40000000000 */
[----:B------:R-:W-:-:S02]  /*5160*/  IADD3 R11, P1, PT, RZ, -R10, RZ ;  /* 0x8000000aff0b7210 */ /* 0x000fc40007f3e0ff */
        /* <DEDUP_REMOVED lines=8> */
[----:B------:R-:W-:Y:S06]  /*51f0*/  RET.REL.NODEC R14 `(_ZN5flash32flash_fwd_splitkv_combine_kernelI23Flash_fwd_kernel_traitsILi32ELi64ELi256ELi4ELb0ELb0EN7cutlass6half_tE19Flash_kernel_traitsILi32ELi64ELi256ELi4ES3_EELi16ELi4ELb1EEEvNS_16Flash_fwd_paramsE) ;  /* 0xffffffac0e807950 */ /* 0x000fec0003c3ffff */
.L_x_394:
        /* <DEDUP_REMOVED lines=16> */
.L_x_4842:


//--------------------- .text._ZN5flash32flash_fwd_splitkv_combine_kernelI23Flash_fwd_kernel_traitsILi32ELi64ELi256ELi4ELb0ELb0EN7cutlass6half_tE19Flash_kernel_traitsILi32ELi64ELi256ELi4ES3_EELi16ELi3ELb1EEEvNS_16Flash_fwd_paramsE --------------------------
	.section	.text._ZN5flash32flash_fwd_splitkv_combine_kernelI23Flash_fwd_kernel_traitsILi32ELi64ELi256ELi4ELb0ELb0EN7cutlass6half_tE19Flash_kernel_traitsILi32ELi64ELi256ELi4ES3_EELi16ELi3ELb1EEEvNS_16Flash_fwd_paramsE,"ax",@progbits
	.align	128
        .global         _ZN5flash32flash_fwd_splitkv_combine_kernelI23Flash_fwd_kernel_traitsILi32ELi64ELi256ELi4ELb0ELb0EN7cutlass6half_tE19Flash_kernel_traitsILi32ELi64ELi256ELi4ES3_EELi16ELi3ELb1EEEvNS_16Flash_fwd_paramsE
        .type           _ZN5flash32flash_fwd_splitkv_combine_kernelI23Flash_fwd_kernel_traitsILi32ELi64ELi256ELi4ELb0ELb0EN7cutlass6half_tE19Flash_kernel_traitsILi32ELi64ELi256ELi4ES3_EELi16ELi3ELb1EEEvNS_16Flash_fwd_paramsE,@function
        .size           _ZN5flash32flash_fwd_splitkv_combine_kernelI23Flash_fwd_kernel_traitsILi32ELi64ELi256ELi4ELb0ELb0EN7cutlass6half_tE19Flash_kernel_traitsILi32ELi64ELi256ELi4ES3_EELi16ELi3ELb1EEEvNS_16Flash_fwd_paramsE,(.L_x_4843 - _ZN5flash32flash_fwd_splitkv_combine_kernelI23Flash_fwd_kernel_traitsILi32ELi64ELi256ELi4ELb0ELb0EN7cutlass6half_tE19Flash_kernel_traitsILi32ELi64ELi256ELi4ES3_EELi16ELi3ELb1EEEvNS_16Flash_fwd_paramsE)
        .other          _ZN5flash32flash_fwd_splitkv_combine_kernelI23Flash_fwd_kernel_traitsILi32ELi64ELi256ELi4ELb0ELb0EN7cutlass6half_tE19Flash_kernel_traitsILi32ELi64ELi256ELi4ES3_EELi16ELi3ELb1EEEvNS_16Flash_fwd_paramsE,@"STO_CUDA_ENTRY STV_DEFAULT"
_ZN5flash32flash_fwd_splitkv_combine_kernelI23Flash_fwd_kernel_traitsILi32ELi64ELi256ELi4ELb0ELb0EN7cutlass6half_tE19Flash_kernel_traitsILi32ELi64ELi256ELi4ES3_EELi16ELi3ELb1EEEvNS_16Flash_fwd_paramsE:
.text._ZN5flash32flash_fwd_splitkv_combine_kernelI23Flash_fwd_kernel_traitsILi32ELi64ELi256ELi4ELb0ELb0EN7cutlass6half_tE19Flash_kernel_traitsILi32ELi64ELi256ELi4ES3_EELi16ELi3ELb1EEEvNS_16Flash_fwd_paramsE:
[----:B------:R-:W-:Y:S01]  /*0000*/  LDC R1, c[0x0][0x37c] ;  /* 0x0000df00ff017b82 */ /* 0x000fe20000000800 */
[----:B------:R-:W0:Y:S07]  /*0010*/  LDCU UR8, c[0x0][0x3e0] ;  /* 0x00007c00ff0877ac */ /* 0x000e2e0008000800 */
[----:B------:R-:W1:Y:S01]  /*0020*/  S2UR UR13, SR_CTAID.X ;  /* 0x00000000000d79c3 */ /* 0x000e620000002500 */
[----:B------:R-:W0:Y:S02]  /*0030*/  LDCU.64 UR14, c[0x0][0x430] ;  /* 0x00008600ff0e77ac */ /* 0x000e240008000a00 */
[----:B0-----:R-:W-:-:S02]  /*0040*/  UIMAD UR8, UR8, UR15, URZ ;  /* 0x0000000f080872a4 */ /* 0x001fc4000f8e02ff */
[----:B-1----:R-:W-:Y:S02]  /*0050*/  USHF.L.U32 UR13, UR13, 0x4, URZ ;  /* 0x000000040d0d7899 */ /* 0x002fe400080006ff */
[----:B------:R-:W-:-:S04]  /*0060*/  UIMAD UR14, UR8, UR14, URZ ;  /* 0x0000000e080e72a4 */ /* 0x000fc8000f8e02ff */
[----:B------:R-:W-:-:S04]  /*0070*/  UISETP.LT.AND UP0, UPT, UR14, UR15, UPT ;  /* 0x0000000f0e00728c */ /* 0x000fc8000bf01270 */
[----:B------:R-:W-:Y:S02]  /*0080*/  USEL UR12, UR14, UR15, UP0 ;  /* 0x0000000f0e0c7287 */ /* 0x000fe40008000000 */
[----:B------:R-:W-:Y:S02]  /*0090*/  USHF.R.S32.HI UR15, URZ, 0x1f, UR14 ;  /* 0x0000001fff0f7899 */ /* 0x000fe4000801140e */
        /* <DEDUP_REMOVED lines=28> */
.L_x_395:
[----:B------:R-:W-:Y:S01]  /*0260*/  IMAD.U32 R16, RZ, RZ, UR14 ;  /* 0x0000000eff107e24 */ /* 0x000fe2000f8e00ff */
[----:B------:R-:W-:Y:S01]  /*0270*/  MOV R20, UR12 ;  /* 0x0000000c00147c02 */ /* 0x000fe20008000f00 */
[----:B------:R-:W-:Y:S01]  /*0280*/  IMAD.U32 R21, RZ, RZ, UR15 ;  /* 0x0000000fff157e24 */ /* 0x000fe2000f8e00ff */
[----:B------:R-:W-:Y:S02]  /*0290*/  MOV R19, UR7 ;  /* 0x0000000700137c02 */ /* 0x000fe40008000f00 */
[----:B------:R-:W-:Y:S02]  /*02a0*/  MOV R18, 0x2c0 ;  /* 0x000002c000127802 */ /* 0x000fe40000000f00 */
[----:B------:R-:W-:Y:S05]  /*02b0*/  CALL.REL.NOINC `($__internal_11_$__cuda_sm20_div_s64) ;  /* 0x0000004800207944 */ /* 0x000fea0003c00000 */
[----:B------:R-:W-:-:S07]  /*02c0*/  MOV R11, R13 ;  /* 0x0000000d000b7202 */ /* 0x000fce0000000f00 */
.L_x_396:
        /* <DEDUP_REMOVED lines=30> */
.L_x_398:
[----:B------:R-:W-:Y:S01]  /*04b0*/  IMAD.MOV.U32 R16, RZ, RZ, R10 ;  /* 0x000000ffff107224 */ /* 0x000fe200078e000a */
[----:B------:R-:W-:Y:S02]  /*04c0*/  MOV R21, R11 ;  /* 0x0000000b00157202 */ /* 0x000fe40000000f00 */
[----:B------:R-:W-:Y:S02]  /*04d0*/  MOV R18, 0x4f0 ;  /* 0x000004f000127802 */ /* 0x000fe40000000f00 */
[----:B------:R-:W-:Y:S05]  /*04e0*/  CALL.REL.NOINC `($__internal_11_$__cuda_sm20_div_s64) ;  /* 0x0000004400947944 */ /* 0x000fea0003c00000 */
[----:B------:R-:W-:Y:S02]  /*04f0*/  MOV R4, R10 ;  /* 0x0000000a00047202 */ /* 0x000fe40000000f00 */
[----:B------:R-:W-:Y:S02]  /*0500*/  MOV R5, R13 ;  /* 0x0000000d00057202 */ /* 0x000fe40000000f00 */
.L_x_399:
[----:B------:R-:W-:Y:S05]  /*0510*/  BSYNC.RECONVERGENT B0 ;  /* 0x0000000000007941 */ /* 0x000fea0003800200 */
.L_x_397:
        /* <DEDUP_REMOVED lines=57> */
.L_x_401:
[----:B------:R-:W-:Y:S01]  /*08b0*/  IMAD.MOV.U32 R16, RZ, RZ, R20 ;  /* 0x000000ffff107224 */ /* 0x000fe200078e0014 */
[----:B------:R-:W-:Y:S01]  /*08c0*/  MOV R20, R11 ;  /* 0x0000000b00147202 */ /* 0x000fe20000000f00 */
[----:B------:R-:W-:Y:S01]  /*08d0*/  IMAD.MOV.U32 R21, RZ, RZ, R19 ;  /* 0x000000ffff157224 */ /* 0x000fe200078e0013 */
[----:B------:R-:W-:Y:S02]  /*08e0*/  MOV R19, R29 ;  /* 0x0000001d00137202 */ /* 0x000fe40000000f00 */
[----:B------:R-:W-:Y:S02]  /*08f0*/  MOV R18, 0x910 ;  /* 0x0000091000127802 */ /* 0x000fe40000000f00 */
[----:B------:R-:W-:Y:S05]  /*0900*/  CALL.REL.NOINC `($__internal_11_$__cuda_sm20_div_s64) ;  /* 0x00000040008c7944 */ /* 0x000fea0003c00000 */
[----:B------:R-:W-:Y:S02]  /*0910*/  MOV R12, R10 ;  /* 0x0000000a000c7202 */ /* 0x000fe40000000f00 */
.L_x_402:
[----:B------:R-:W-:Y:S05]  /*0920*/  BSYNC.RECONVERGENT B0 ;  /* 0x0000000000007941 */ /* 0x000fea0003800200 */
.L_x_400:
        /* <DEDUP_REMOVED lines=69> */
[----:B------:R-:W-:Y:S02]  /*0d80*/  ULOP3.LUT UR10, UR10, UR5, URZ, 0x3c, !UPT ;  /* 0x000000050a0a7292 */ /* 0x000fe4000f8e3cff */
[----:B------:R-:W-:Y:S01]  /*0d90*/  UMOV UR17, UR23 ;  /* 0x0000001700117c82 */ /* 0x000fe20008000000 */
[----:B------:R-:W-:Y:S01]  /*0da0*/  ISETP.LE.AND P0, PT, RZ, UR22, PT ;  /* 0x00000016ff007c0c */ /* 0x000fe2000bf03270 */
[----:B------:R-:W-:Y:S01]  /*0db0*/  UIADD3 UR19, UPT, UPT, -UR17, URZ, URZ ;  /* 0x000000ff11137290 */ /* 0x000fe2000fffe1ff */
[----:B------:R-:W0:Y:S03]  /*0dc0*/  LDCU.U8 UR18, c[0x0][0x549] ;  /* 0x0000a920ff1277ac */ /* 0x000e260008000000 */
[----:B------:R-:W-:-:S04]  /*0dd0*/  UIMAD UR19, UR20, UR19, UR21 ;  /* 0x00000013141372a4 */ /* 0x000fc8000f8e0215 */
[----:B------:R-:W-:Y:S02]  /*0de0*/  @!P1 VIADD R0, R0, -UR16 ;  /* 0x8000001000009c36 */ /* 0x000fe40008000000 */
[----:B------:R-:W-:Y:S01]  /*0df0*/  @!P1 VIADD R3, R3, 0x1 ;  /* 0x0000000103039836 */ /* 0x000fe20000000000 */
[----:B------:R-:W-:Y:S01]  /*0e00*/  ISETP.NE.AND P1, PT, RZ, UR6, PT ;  /* 0x00000006ff007c0c */ /* 0x000fe2000bf25270 */
[----:B------:R-:W-:Y:S01]  /*0e10*/  UISETP.GT.U32.AND UP1, UPT, UR20, UR19, UPT ;  /* 0x000000131400728c */ /* 0x000fe2000bf24070 */
[----:B------:R-:W-:Y:S01]  /*0e20*/  ISETP.GE.U32.AND P2, PT, R0, UR16, PT ;  /* 0x0000001000007c0c */ /* 0x000fe2000bf46070 */
[----:B0-----:R-:W-:-:S09]  /*0e30*/  UISETP.NE.AND UP0, UPT, UR18, URZ, UPT ;  /* 0x000000ff1200728c */ /* 0x001fd2000bf05270 */
[----:B------:R-:W-:Y:S02]  /*0e40*/  @!UP1 UIADD3 UR19, UPT, UPT, UR19, -UR20, URZ ;  /* 0x8000001413139290 */ /* 0x000fe4000fffe0ff */
[----:B------:R-:W-:Y:S01]  /*0e50*/  USEL UR9, UR9, 0x1, !UP0 ;  /* 0x0000000109097887 */ /* 0x000fe2000c000000 */
[----:B------:R-:W-:Y:S01]  /*0e60*/  @P2 VIADD R3, R3, 0x1 ;  /* 0x0000000103032836 */ /* 0x000fe20000000000 */
[----:B------:R-:W-:Y:S02]  /*0e70*/  UISETP.GE.U32.AND UP3, UPT, UR19, UR20, UPT ;  /* 0x000000141300728c */ /* 0x000fe4000bf66070 */
[----:B------:R-:W-:Y:S01]  /*0e80*/  UISETP.GE.AND UP0, UPT, UR10, URZ, UPT ;  /* 0x000000ff0a00728c */ /* 0x000fe2000bf06270 */
[----:B------:R-:W-:Y:S01]  /*0e90*/  @!P0 IMAD.MOV R3, RZ, RZ, -R3 ;  /* 0x000000ffff038224 */ /* 0x000fe200078e0a03 */
[----:B------:R-:W-:Y:S01]  /*0ea0*/  @!P1 LOP3.LUT R3, RZ, UR16, RZ, 0x33, !PT ;  /* 0x00000010ff039c12 */ /* 0x000fe2000f8e33ff */
[----:B------:R-:W-:Y:S02]  /*0eb0*/  @!UP1 UIADD3 UR17, UPT, UPT, UR17, 0x1, URZ ;  /* 0x0000000111119890 */ /* 0x000fe4000fffe0ff */
[----:B------:R-:W-:Y:S01]  /*0ec0*/  UISETP.NE.AND UP1, UPT, UR11, URZ, UPT ;  /* 0x000000ff0b00728c */ /* 0x000fe2000bf25270 */
[----:B------:R-:W-:Y:S01]  /*0ed0*/  ISETP.LT.U32.AND P0, PT, R12, R3, PT ;  /* 0x000000030c00720c */ /* 0x000fe20003f01070 */
[----:B------:R-:W-:Y:S01]  /*0ee0*/  USHF.R.S32.HI UR11, URZ, 0x1f, UR6 ;  /* 0x0000001fff0b7899 */ /* 0x000fe20008011406 */
[----:B------:R-:W-:Y:S01]  /*0ef0*/  SHF.R.S32.HI R7, RZ, 0x1f, R3 ;  /* 0x0000001fff077819 */ /* 0x000fe20000011403 */
[----:B------:R-:W-:-:S02]  /*0f00*/  @UP3 UIADD3 UR17, UPT, UPT, UR17, 0x1, URZ ;  /* 0x0000000111113890 */ /* 0x000fc4000fffe0ff */
[----:B------:R-:W-:Y:S01]  /*0f10*/  USEL UR10, URZ, 0x1, !UP1 ;  /* 0x00000001ff0a7887 */ /* 0x000fe2000c800000 */
[CC--:B------:R-:W-:Y:S01]  /*0f20*/  ISETP.LT.AND.EX P0, PT, R13.reuse, R7.reuse, PT, P0 ;  /* 0x000000070d00720c */ /* 0x0c0fe20003f01300 */
[----:B------:R-:W-:Y:S02]  /*0f30*/  @!UP0 UIADD3 UR17, UPT, UPT, -UR17, URZ, URZ ;  /* 0x000000ff11118290 */ /* 0x000fe4000fffe1ff */
[----:B------:R-:W-:Y:S01]  /*0f40*/  ULOP3.LUT UR10, UR11, UR10, URZ, 0xfc, !UPT ;  /* 0x0000000a0b0a7292 */ /* 0x000fe2000f8efcff */
[C---:B------:R-:W-:Y:S01]  /*0f50*/  SEL R0, R13.reuse, R7, P0 ;  /* 0x000000070d007207 */ /* 0x040fe20000000000 */
[----:B------:R-:W-:Y:S01]  /*0f60*/  @!UP2 ULOP3.LUT UR17, URZ, UR5, URZ, 0x33, !UPT ;  /* 0x00000005ff11a292 */ /* 0x000fe2000f8e33ff */
        /* <DEDUP_REMOVED lines=24> */
.L_x_404:
[----:B------:R-:W-:Y:S01]  /*10f0*/  IMAD.MOV.U32 R16, RZ, RZ, R12 ;  /* 0x000000ffff107224 */ /* 0x000fe200078e000c */
[----:B------:R-:W-:Y:S01]  /*1100*/  MOV R20, R8 ;  /* 0x0000000800147202 */ /* 0x000fe20000000f00 */
[----:B------:R-:W-:Y:S01]  /*1110*/  IMAD.MOV.U32 R21, RZ, RZ, R13 ;  /* 0x000000ffff157224 */ /* 0x000fe200078e000d */
[----:B------:R-:W-:Y:S02]  /*1120*/  MOV R19, R0 ;  /* 0x0000000000137202 */ /* 0x000fe40000000f00 */
[----:B------:R-:W-:Y:S02]  /*1130*/  MOV R18, 0x1150 ;  /* 0x0000115000127802 */ /* 0x000fe40000000f00 */
[----:B------:R-:W-:Y:S05]  /*1140*/  CALL.REL.NOINC `($__internal_11_$__cuda_sm20_div_s64) ;  /* 0x00000038007c7944 */ /* 0x000fea0003c00000 */
[----:B------:R-:W-:Y:S02]  /*1150*/  MOV R34, R10 ;  /* 0x0000000a00227202 */ /* 0x000fe40000000f00 */
[----:B------:R-:W-:Y:S02]  /*1160*/  MOV R35, R13 ;  /* 0x0000000d00237202 */ /* 0x000fe40000000f00 */
.L_x_405:
[----:B------:R-:W-:Y:S05]  /*1170*/  BSYNC.RECONVERGENT B0 ;  /* 0x0000000000007941 */ /* 0x000fea0003800200 */
.L_x_403:
        /* <DEDUP_REMOVED lines=57> */
.L_x_407:
[----:B------:R-:W-:Y:S01]  /*1510*/  IMAD.MOV.U32 R16, RZ, RZ, R4 ;  /* 0x000000ffff107224 */ /* 0x000fe200078e0004 */
[----:B------:R-:W-:Y:S01]  /*1520*/  MOV R21, R5 ;  /* 0x0000000500157202 */ /* 0x000fe20000000f00 */
[----:B------:R-:W-:Y:S01]  /*1530*/  IMAD.MOV.U32 R20, RZ, RZ, R7 ;  /* 0x000000ffff147224 */ /* 0x000fe200078e0007 */
[----:B------:R-:W-:Y:S02]  /*1540*/  MOV R18, 0x1560 ;  /* 0x0000156000127802 */ /* 0x000fe40000000f00 */
[----:B------:R-:W-:Y:S05]  /*1550*/  CALL.REL.NOINC `($__internal_11_$__cuda_sm20_div_s64) ;  /* 0x0000003400787944 */ /* 0x000fea0003c00000 */
[----:B------:R-:W-:Y:S02]  /*1560*/  MOV R14, R10 ;  /* 0x0000000a000e7202 */ /* 0x000fe40000000f00 */
[----:B------:R-:W-:Y:S02]  /*1570*/  MOV R15, R13 ;  /* 0x0000000d000f7202 */ /* 0x000fe40000000f00 */
.L_x_408:
[----:B------:R-:W-:Y:S05]  /*1580*/  BSYNC.RECONVERGENT B0 ;  /* 0x0000000000007941 */ /* 0x000fea0003800200 */
.L_x_406:
[----:B------:R-:W0:Y:S01]  /*1590*/  LDC R3, c[0x0][0x434] ;  /* 0x00010d00ff037b82 */ /* 0x000e220000000800 */
[----:B------:R-:W1:Y:S01]  /*15a0*/  S2R R4, SR_TID.X ;  /* 0x0000000000047919 */ /* 0x000e620000002100 */
[----:B------:R-:W-:Y:S01]  /*15b0*/  IMAD.MOV.U32 R12, RZ, RZ, RZ ;  /* 0x000000ffff0c7224 */ /* 0x000fe200078e00ff */
        /* <DEDUP_REMOVED lines=13> */
[----:B------:R-:W-:-:S04]  /*1690*/  @!P1 SHF.L.U32 R10, R4, 0x2, RZ ;  /* 0x00000002040a9819 */ /* 0x000fc800000006ff */
[----:B------:R-:W-:Y:S01]  /*16a0*/  @!P1 LOP3.LUT R10, R10, 0x3c, RZ, 0xc0, !PT ;  /* 0x0000003c0a0a9812 */ /* 0x000fe200078ec0ff */
[----:B------:R-:W0:Y:S02]  /*16b0*/  F2I.FTZ.U32.TRUNC.NTZ R13, R13 ;  /* 0x0000000d000d7305 */ /* 0x000e24000021f000 */
[----:B0-----:R-:W-:-:S04]  /*16c0*/  IMAD.MOV R5, RZ, RZ, -R13 ;  /* 0x000000ffff057224 */ /* 0x001fc800078e0a0d */
[----:B------:R-:W-:Y:S01]  /*16d0*/  IMAD R9, R5, R6, RZ ;  /* 0x0000000605097224 */ /* 0x000fe200078e02ff */
[----:B------:R-:W-:Y:S02]  /*16e0*/  IABS R5, R2 ;  /* 0x0000000200057213 */ /* 0x000fe40000000000 */
[----:B------:R-:W-:Y:S01]  /*16f0*/  LOP3.LUT R2, R2, R3, RZ, 0x3c, !PT ;  /* 0x0000000302027212 */ /* 0x000fe200078e3cff */
[----:B------:R-:W-:Y:S02]  /*1700*/  IMAD.HI.U32 R12, R13, R9, R12 ;  /* 0x000000090d0c7227 */ /* 0x000fe400078e000c */
[----:B------:R-:W0:Y:S01]  /*1710*/  @!P1 S2R R9, SR_CgaCtaId ;  /* 0x0000000000099919 */ /* 0x000e220000008800 */
[----:B------:R-:W-:Y:S02]  /*1720*/  ISETP.GE.AND P2, PT, R2, RZ, PT ;  /* 0x000000ff0200720c */ /* 0x000fe40003f46270 */
[----:B------:R-:W-:Y:S01]  /*1730*/  @!P1 MOV R2, 0x400 ;  /* 0x0000040000029802 */ /* 0x000fe20000000f00 */
[----:B------:R-:W-:Y:S01]  /*1740*/  IMAD.HI.U32 R19, R12, R5, RZ ;  /* 0x000000050c137227 */ /* 0x000fe200078e00ff */
[----:B------:R-:W-:-:S03]  /*1750*/  SHF.R.U32.HI R12, RZ, 0x3, R4 ;  /* 0x00000003ff0c7819 */ /* 0x000fc60000011604 */
[----:B------:R-:W-:-:S04]  /*1760*/  IMAD.MOV R13, RZ, RZ, -R19 ;  /* 0x000000ffff0d7224 */ /* 0x000fc800078e0a13 */
[C---:B------:R-:W-:Y:S02]  /*1770*/  IMAD R13, R6.reuse, R13, R5 ;  /* 0x0000000d060d7224 */ /* 0x040fe400078e0205 */
[----:B------:R-:W1:Y:S03]  /*1780*/  @!P1 S2R R5, SR_CgaCtaId ;  /* 0x0000000000059919 */ /* 0x000e660000008800 */
[----:B------:R-:W-:-:S13]  /*1790*/  ISETP.GT.U32.AND P0, PT, R6, R13, PT ;  /* 0x0000000d0600720c */ /* 0x000fda0003f04070 */
[-C--:B------:R-:W-:Y:S01]  /*17a0*/  @!P0 IADD3 R13, PT, PT, R13, -R6.reuse, RZ ;  /* 0x800000060d0d8210 */ /* 0x080fe20007ffe0ff */
[----:B------:R-:W-:Y:S01]  /*17b0*/  @!P0 VIADD R19, R19, 0x1 ;  /* 0x0000000113138836 */ /* 0x000fe20000000000 */
[----:B------:R-:W-:Y:S02]  /*17c0*/  ISETP.NE.AND P0, PT, R3, RZ, PT ;  /* 0x000000ff0300720c */ /* 0x000fe40003f05270 */
[----:B------:R-:W-:Y:S01]  /*17d0*/  ISETP.GE.U32.AND P3, PT, R13, R6, PT ;  /* 0x000000060d00720c */ /* 0x000fe20003f66070 */
[----:B---3--:R-:W-:Y:S01]  /*17e0*/  IMAD R6, R3, UR5, RZ ;  /* 0x0000000503067c24 */ /* 0x008fe2000f8e02ff */
[----:B0-----:R-:W-:-:S05]  /*17f0*/  @!P1 LEA R9, R9, R2, 0x18 ;  /* 0x0000000209099211 */ /* 0x001fca00078ec0ff */
[----:B------:R-:W-:-:S04]  /*1800*/  @!P1 IMAD R9, R16, 0x44, R9 ;  /* 0x0000004410099824 */ /* 0x000fc800078e0209 */
[----:B------:R-:W-:Y:S01]  /*1810*/  @!P1 IMAD.IADD R10, R9, 0x1, R10 ;  /* 0x00000001090a9824 */ /* 0x000fe200078e020a */
[----:B-1----:R-:W-:Y:S01]  /*1820*/  @!P1 LEA R2, R5, R2, 0x18 ;  /* 0x0000000205029211 */ /* 0x002fe200078ec0ff */
[----:B------:R-:W-:Y:S01]  /*1830*/  @P3 VIADD R19, R19, 0x1 ;  /* 0x0000000113133836 */ /* 0x000fe20000000000 */
[----:B------:R-:W-:-:S03]  /*1840*/  LOP3.LUT R9, R4, 0x7, RZ, 0xc0, !PT ;  /* 0x0000000704097812 */ /* 0x000fc600078ec0ff */
[----:B------:R-:W-:Y:S01]  /*1850*/  @!P2 IMAD.MOV R19, RZ, RZ, -R19 ;  /* 0x000000ffff13a224 */ /* 0x000fe200078e0a13 */
[----:B------:R-:W-:Y:S01]  /*1860*/  @!P0 LOP3.LUT R19, RZ, R3, RZ, 0x33, !PT ;  /* 0x00000003ff138212 */ /* 0x000fe200078e33ff */
[----:B------:R-:W-:Y:S01]  /*1870*/  @!P1 IMAD R13, R9, 0x44, R2 ;  /* 0x00000044090d9824 */ /* 0x000fe200078e0202 */
[----:B--2---:R-:W-:-:S03]  /*1880*/  ISETP.GE.AND P0, PT, R16, UR17, PT ;  /* 0x0000001110007c0c */ /* 0x004fc6000bf06270 */
        /* <DEDUP_REMOVED lines=22> */
.L_x_410:
[----:B0-----:R-:W-:Y:S05]  /*19f0*/  BSYNC.RECONVERGENT B0 ;  /* 0x0000000000007941 */ /* 0x001fea0003800200 */
.L_x_409:
[----:B-----5:R-:W-:Y:S01]  /*1a00*/  @!P1 STS [R10], R23 ;  /* 0x000000170a009388 */ /* 0x020fe20000000800 */
[----:B------:R-:W0:Y:S01]  /*1a10*/  LDC R17, c[0x0][0x3e0] ;  /* 0x0000f800ff117b82 */ /* 0x000e220000000800 */
[----:B------:R-:W2:Y:S07]  /*1a20*/  I2F.RP R13, R21 ;  /* 0x00000015000d7306 */ /* 0x000eae0000209400 */
[----:B------:R-:W-:Y:S01]  /*1a30*/  BAR.SYNC.DEFER_BLOCKING 0x0 ;  /* 0x0000000000007b1d */ /* 0x000fe20000010000 */
[----:B------:R-:W-:-:S05]  /*1a40*/  ISETP.NE.AND P5, PT, R5, RZ, PT ;  /* 0x000000ff0500720c */ /* 0x000fca0003fa5270 */
[----:B------:R-:W-:Y:S01]  /*1a50*/  BSSY.RECONVERGENT B1, `(.L_x_411) ;  /* 0x0000172000017945 */ /* 0x000fe20003800200 */
[----:B--2---:R-:W2:Y:S01]  /*1a60*/  MUFU.RCP R30, R13 ;  /* 0x0000000d001e7308 */ /* 0x004ea20000001000 */
[----:B0-----:R-:W-:Y:S01]  /*1a70*/  IABS R16, R17 ;  /* 0x0000001100107213 */ /* 0x001fe20000000000 */
[----:B------:R0:W3:Y:S01]  /*1a80*/  @!P1 LDS R25, [R3] ;  /* 0x0000000003199984 */ /* 0x0000e20000000800 */
[----:B--2---:R-:W-:-:S05]  /*1a90*/  VIADD R30, R30, 0xffffffe ;  /* 0x0ffffffe1e1e7836 */ /* 0x004fca0000000000 */
[----:B------:R2:W1:Y:S08]  /*1aa0*/  F2I.FTZ.U32.TRUNC.NTZ R31, R30 ;  /* 0x0000001e001f7305 */ /* 0x000470000021f000 */
[----:B0-----:R-:W0:Y:S01]  /*1ab0*/  I2F.RP R3, R16 ;  /* 0x0000001000037306 */ /* 0x001e220000209400 */
[----:B--2---:R-:W-:Y:S02]  /*1ac0*/  HFMA2 R30, -RZ, RZ, 0, 0 ;  /* 0x00000000ff1e7431 */ /* 0x004fe400000001ff */
[----:B-1----:R-:W-:-:S04]  /*1ad0*/  IMAD.MOV R22, RZ, RZ, -R31 ;  /* 0x000000ffff167224 */ /* 0x002fc800078e0a1f */
[----:B------:R-:W-:-:S04]  /*1ae0*/  IMAD R22, R22, R21, RZ ;  /* 0x0000001516167224 */ /* 0x000fc800078e02ff */
[----:B------:R-:W-:Y:S01]  /*1af0*/  IMAD.HI.U32 R22, R31, R22, R30 ;  /* 0x000000161f167227 */ /* 0x000fe200078e001e */
[----:B0-----:R-:W0:Y:S01]  /*1b00*/  MUFU.RCP R26, R3 ;  /* 0x00000003001a7308 */ /* 0x001e220000001000 */
[----:B---3--:R-:W1:Y:S02]  /*1b10*/  SHFL.BFLY PT, R20, R25, 0x4, 0x1f ;  /* 0x0c801f0019147f89 */ /* 0x008e6400000e0000 */
[----:B0-----:R-:W-:Y:S01]  /*1b20*/  VIADD R26, R26, 0xffffffe ;  /* 0x0ffffffe1a1a7836 */ /* 0x001fe20000000000 */
[----:B------:R-:W-:-:S05]  /*1b30*/  IABS R3, R5 ;  /* 0x0000000500037213 */ /* 0x000fca0000000000 */
[----:B------:R-:W-:Y:S01]  /*1b40*/  IMAD.MOV R3, RZ, RZ, -R3 ;  /* 0x000000ffff037224 */ /* 0x000fe200078e0a03 */
[----:B-1----:R-:W-:-:S05]  /*1b50*/  FMNMX.FTZ R20, R20, R25, !PT ;  /* 0x0000001914147209 */ /* 0x002fca0007810000 */
[----:B------:R-:W0:Y:S02]  /*1b60*/  SHFL.BFLY PT, R27, R20, 0x2, 0x1f ;  /* 0x0c401f00141b7f89 */ /* 0x000e2400000e0000 */
[----:B0-----:R-:W-:-:S05]  /*1b70*/  FMNMX.FTZ R27, R20, R27, !PT ;  /* 0x0000001b141b7209 */ /* 0x001fca0007810000 */
[----:B------:R-:W0:Y:S02]  /*1b80*/  SHFL.BFLY PT, R2, R27, 0x1, 0x1f ;  /* 0x0c201f001b027f89 */ /* 0x000e2400000e0000 */
[----:B0-----:R-:W-:Y:S02]  /*1b90*/  FMNMX.FTZ R2, R27, R2, !PT ;  /* 0x000000021b027209 */ /* 0x001fe40007810000 */
[----:B------:R-:W0:Y:S02]  /*1ba0*/  F2I.FTZ.U32.TRUNC.NTZ R27, R26 ;  /* 0x0000001a001b7305 */ /* 0x000e24000021f000 */
[----:B------:R-:W-:-:S04]  /*1bb0*/  FSETP.NEU.FTZ.AND P0, PT, R2, -INF , PT ;  /* 0xff8000000200780b */ /* 0x000fc80003f1d000 */
[----:B------:R-:W-:-:S05]  /*1bc0*/  FSEL R2, R2, RZ, P0 ;  /* 0x000000ff02027208 */ /* 0x000fca0000000000 */
[----:B------:R-:W-:-:S04]  /*1bd0*/  FADD.FTZ R10, -R2, R25 ;  /* 0x00000019020a7221 */ /* 0x000fc80000010100 */
[----:B------:R-:W-:Y:S01]  /*1be0*/  FMUL.FTZ R10, R10, 1.4426950216293334961 ;  /* 0x3fb8aa3b0a0a7820 */ /* 0x000fe20000410000 */
[--C-:B0-----:R-:W-:Y:S02]  /*1bf0*/  IMAD.MOV R13, RZ, RZ, -R27.reuse ;  /* 0x000000ffff0d7224 */ /* 0x101fe400078e0a1b */
[----:B------:R-:W-:Y:S02]  /*1c00*/  IMAD.MOV.U32 R26, RZ, RZ, RZ ;  /* 0x000000ffff1a7224 */ /* 0x000fe400078e00ff */
[----:B------:R-:W-:Y:S01]  /*1c10*/  IMAD R13, R13, R16, RZ ;  /* 0x000000100d0d7224 */ /* 0x000fe200078e02ff */
[----:B------:R-:W0:Y:S03]  /*1c20*/  MUFU.EX2 R10, R10 ;  /* 0x0000000a000a7308 */ /* 0x000e260000000800 */
[----:B------:R-:W-:Y:S01]  /*1c30*/  IMAD.HI.U32 R13, R27, R13, R26 ;  /* 0x0000000d1b0d7227 */ /* 0x000fe200078e001a */
[----:B0-----:R-:W0:Y:S03]  /*1c40*/  SHFL.BFLY PT, R23, R10, 0x4, 0x1f ;  /* 0x0c801f000a177f89 */ /* 0x001e2600000e0000 */
[----:B0-----:R-:W-:Y:S01]  /*1c50*/  FADD.FTZ R23, R10, R23 ;  /* 0x000000170a177221 */ /* 0x001fe20000010000 */
[----:B------:R-:W-:-:S04]  /*1c60*/  IABS R10, R18 ;  /* 0x00000012000a7213 */ /* 0x000fc80000000000 */
[----:B------:R-:W0:Y:S01]  /*1c70*/  SHFL.BFLY PT, R20, R23, 0x2, 0x1f ;  /* 0x0c401f0017147f89 */ /* 0x000e2200000e0000 */
[----:B------:R-:W-:-:S04]  /*1c80*/  IMAD.HI.U32 R22, R22, R10, RZ ;  /* 0x0000000a16167227 */ /* 0x000fc800078e00ff */
[----:B------:R-:W-:-:S04]  /*1c90*/  IMAD.HI.U32 R13, R13, R10, RZ ;  /* 0x0000000a0d0d7227 */ /* 0x000fc800078e00ff */
[----:B------:R-:W-:Y:S02]  /*1ca0*/  IMAD R24, R22, R3, R10 ;  /* 0x0000000316187224 */ /* 0x000fe400078e020a */
[----:B------:R-:W-:-:S03]  /*1cb0*/  IMAD.MOV R3, RZ, RZ, -R13 ;  /* 0x000000ffff037224 */ /* 0x000fc600078e0a0d */
[----:B------:R-:W-:Y:S01]  /*1cc0*/  ISETP.GT.U32.AND P2, PT, R21, R24, PT ;  /* 0x000000181500720c */ /* 0x000fe20003f44070 */
[----:B------:R-:W-:Y:S01]  /*1cd0*/  IMAD R3, R16, R3, R10 ;  /* 0x0000000310037224 */ /* 0x000fe200078e020a */
[C---:B------:R-:W-:Y:S02]  /*1ce0*/  LOP3.LUT R10, R18.reuse, R21, RZ, 0x3c, !PT ;  /* 0x00000015120a7212 */ /* 0x040fe400078e3cff */
[----:B------:R-:W-:Y:S02]  /*1cf0*/  LOP3.LUT R18, R18, R17, RZ, 0x3c, !PT ;  /* 0x0000001112127212 */ /* 0x000fe400078e3cff */
[----:B------:R-:W-:Y:S02]  /*1d00*/  ISETP.GT.U32.AND P0, PT, R16, R3, PT ;  /* 0x000000031000720c */ /* 0x000fe40003f04070 */
[----:B------:R-:W-:Y:S01]  /*1d10*/  ISETP.GE.AND P3, PT, R10, RZ, PT ;  /* 0x000000ff0a00720c */ /* 0x000fe20003f66270 */
[----:B0-----:R-:W-:-:S04]  /*1d20*/  FADD.FTZ R23, R23, R20 ;  /* 0x0000001417177221 */ /* 0x001fc80000010000 */
[-C--:B------:R-:W-:Y:S01]  /*1d30*/  @!P2 IADD3 R24, PT, PT, R24, -R21.reuse, RZ ;  /* 0x800000151818a210 */ /* 0x080fe20007ffe0ff */
[----:B------:R-:W-:Y:S01]  /*1d40*/  @!P2 VIADD R22, R22, 0x1 ;  /* 0x000000011616a836 */ /* 0x000fe20000000000 */
[----:B------:R-:W0:Y:S01]  /*1d50*/  SHFL.BFLY PT, R20, R23, 0x1, 0x1f ;  /* 0x0c201f0017147f89 */ /* 0x000e2200000e0000 */
[----:B------:R-:W-:Y:S02]  /*1d60*/  ISETP.GE.AND P2, PT, R18, RZ, PT ;  /* 0x000000ff1200720c */ /* 0x000fe40003f46270 */
[----:B------:R-:W-:Y:S01]  /*1d70*/  ISETP.GE.U32.AND P1, PT, R24, R21, PT ;  /* 0x000000151800720c */ /* 0x000fe20003f26070 */
[----:B------:R-:W-:Y:S01]  /*1d80*/  @!P0 IMAD.IADD R3, R3, 0x1, -R16 ;  /* 0x0000000103038824 */ /* 0x000fe200078e0a10 */
[----:B------:R-:W-:Y:S01]  /*1d90*/  @!P0 IADD3 R13, PT, PT, R13, 0x1, RZ ;  /* 0x000000010d0d8810 */ /* 0x000fe20007ffe0ff */
[----:B------:R-:W-:Y:S01]  /*1da0*/  IMAD.MOV.U32 R24, RZ, RZ, 0x7f800000 ;  /* 0x7f800000ff187424 */ /* 0x000fe200078e00ff */
[----:B------:R-:W-:Y:S02]  /*1db0*/  ISETP.NE.AND P0, PT, R17, RZ, PT ;  /* 0x000000ff1100720c */ /* 0x000fe40003f05270 */
[----:B------:R-:W-:-:S07]  /*1dc0*/  ISETP.GE.U32.AND P4, PT, R3, R16, PT ;  /* 0x000000100300720c */ /* 0x000fce0003f86070 */
[----:B------:R-:W-:-:S04]  /*1dd0*/  @P1 VIADD R22, R22, 0x1 ;  /* 0x0000000116161836 */ /* 0x000fc80000000000 */
[----:B------:R-:W-:Y:S01]  /*1de0*/  @!P3 IMAD.MOV R22, RZ, RZ, -R22 ;  /* 0x000000ffff16b224 */ /* 0x000fe200078e0a16 */
[----:B------:R-:W-:Y:S01]  /*1df0*/  ISETP.NE.AND P3, PT, R19, RZ, PT ;  /* 0x000000ff1300720c */ /* 0x000fe20003f65270 */
[----:B------:R-:W-:Y:S01]  /*1e00*/  @P4 VIADD R13, R13, 0x1 ;  /* 0x000000010d0d4836 */ /* 0x000fe20000000000 */
[----:B------:R-:W-:Y:S01]  /*1e10*/  @!P5 LOP3.LUT R22, RZ, R21, RZ, 0x33, !PT ;  /* 0x00000015ff16d212 */ /* 0x000fe200078e33ff */
[----:B0-----:R-:W-:Y:S01]  /*1e20*/  FADD.FTZ R20, R23, R20 ;  /* 0x0000001417147221 */ /* 0x001fe20000010000 */
[----:B------:R-:W-:Y:S01]  /*1e30*/  SEL R10, RZ, 0x1, !P3 ;  /* 0x00000001ff0a7807 */ /* 0x000fe20005800000 */
[----:B------:R-:W-:Y:S01]  /*1e40*/  IMAD.MOV.U32 R3, RZ, RZ, R13 ;  /* 0x000000ffff037224 */ /* 0x000fe200078e000d */
[----:B------:R-:W-:Y:S01]  /*1e50*/  SHF.R.S32.HI R21, RZ, 0x1f, R5 ;  /* 0x0000001fff157819 */ /* 0x000fe20000011405 */
[----:B------:R-:W-:Y:S01]  /*1e60*/  IMAD R5, R5, R6, RZ ;  /* 0x0000000605057224 */ /* 0x000fe200078e02ff */
[----:B------:R-:W-:Y:S02]  /*1e70*/  FSETP.NE.FTZ.AND P1, PT, R20, RZ, PT ;  /* 0x000000ff1400720b */ /* 0x000fe40003f35000 */
[----:B------:R-:W-:-:S02]  /*1e80*/  @!P2 IADD3 R3, PT, PT, -R3, RZ, RZ ;  /* 0x000000ff0303a210 */ /* 0x000fc40007ffe1ff */
[----:B------:R-:W-:Y:S02]  /*1e90*/  @!P0 LOP3.LUT R3, RZ, R17, RZ, 0x33, !PT ;  /* 0x00000011ff038212 */ /* 0x000fe400078e33ff */
[----:B------:R-:W-:Y:S02]  /*1ea0*/  LOP3.LUT P0, RZ, R4, 0x387, RZ, 0xc0, !PT ;  /* 0x0000038704ff7812 */ /* 0x000fe4000780c0ff */
[----:B------:R-:W-:Y:S01]  /*1eb0*/  ISETP.LT.U32.AND P2, PT, R14, R22, PT ;  /* 0x000000160e00720c */ /* 0x000fe20003f41070 */
[----:B------:R-:W-:Y:S01]  /*1ec0*/  IMAD R3, R3, UR9, RZ ;  /* 0x0000000903037c24 */ /* 0x000fe2000f8e02ff */
[----:B------:R-:W-:Y:S02]  /*1ed0*/  SHF.R.S32.HI R19, RZ, 0x1f, R22 ;  /* 0x0000001fff137819 */ /* 0x000fe40000011416 */
[----:B------:R-:W-:Y:S01]  /*1ee0*/  LOP3.LUT R10, R21, R10, RZ, 0xfc, !PT ;  /* 0x0000000a150a7212 */ /* 0x000fe200078efcff */
[----:B------:R-:W0:Y:S01]  /*1ef0*/  @P1 MUFU.LG2 R13, R20 ;  /* 0x00000014000d1308 */ /* 0x000e220000000c00 */
        /* <DEDUP_REMOVED lines=37> */
[----:B------:R-:W0:Y:S02]  /*2150*/  F2I.FTZ.U32.TRUNC.NTZ R15, R14 ;  /* 0x0000000e000f7305 */ /* 0x000e24000021f000 */
[----:B0-----:R-:W-:Y:S01]  /*2160*/  IMAD.MOV R10, RZ, RZ, -R15 ;  /* 0x000000ffff0a7224 */ /* 0x001fe200078e0a0f */
[----:B------:R-:W-:-:S03]  /*2170*/  MOV R14, RZ ;  /* 0x000000ff000e7202 */ /* 0x000fc60000000f00 */
        /* <DEDUP_REMOVED lines=15> */
.L_x_414:
[----:B------:R-:W-:Y:S01]  /*2270*/  IMAD.MOV.U32 R16, RZ, RZ, R2 ;  /* 0x000000ffff107224 */ /* 0x000fe200078e0002 */
[----:B------:R-:W-:Y:S01]  /*2280*/  MOV R21, RZ ;  /* 0x000000ff00157202 */ /* 0x000fe20000000f00 */
[----:B------:R-:W-:Y:S01]  /*2290*/  IMAD.MOV.U32 R20, RZ, RZ, R32 ;  /* 0x000000ffff147224 */ /* 0x000fe200078e0020 */
[----:B------:R-:W-:Y:S02]  /*22a0*/  MOV R18, 0x22c0 ;  /* 0x000022c000127802 */ /* 0x000fe40000000f00 */
[----:B------:R-:W-:Y:S05]  /*22b0*/  CALL.REL.NOINC `($__internal_11_$__cuda_sm20_div_s64) ;  /* 0x0000002800207944 */ /* 0x000fea0003c00000 */
[----:B------:R-:W-:Y:S02]  /*22c0*/  IADD3 R15, PT, PT, -R10, RZ, RZ ;  /* 0x000000ff0a0f7210 */ /* 0x000fe40007ffe1ff */
[----:B------:R-:W-:-:S03]  /*22d0*/  MOV R33, R13 ;  /* 0x0000000d00217202 */ /* 0x000fc60000000f00 */
[----:B------:R-:W-:Y:S01]  /*22e0*/  IMAD R14, R32, R15, R2 ;  /* 0x0000000f200e7224 */ /* 0x000fe200078e0202 */
[----:B------:R-:W-:-:S07]  /*22f0*/  MOV R32, R10 ;  /* 0x0000000a00207202 */ /* 0x000fce0000000f00 */
.L_x_415:
        /* <DEDUP_REMOVED lines=59> */
.L_x_417:
[----:B------:R-:W-:Y:S01]  /*26b0*/  IMAD.MOV.U32 R16, RZ, RZ, R32 ;  /* 0x000000ffff107224 */ /* 0x000fe200078e0020 */
[----:B------:R-:W-:Y:S01]  /*26c0*/  MOV R21, R33 ;  /* 0x0000002100157202 */ /* 0x000fe20000000f00 */
[----:B------:R-:W-:Y:S01]  /*26d0*/  IMAD.MOV.U32 R20, RZ, RZ, R28 ;  /* 0x000000ffff147224 */ /* 0x000fe200078e001c */
[----:B------:R-:W-:Y:S02]  /*26e0*/  MOV R18, 0x2700 ;  /* 0x0000270000127802 */ /* 0x000fe40000000f00 */
[----:B------:R-:W-:Y:S05]  /*26f0*/  CALL.REL.NOINC `($__internal_11_$__cuda_sm20_div_s64) ;  /* 0x0000002400107944 */ /* 0x000fea0003c00000 */
[----:B------:R-:W-:-:S05]  /*2700*/  IADD3 R13, PT, PT, -R10, RZ, RZ ;  /* 0x000000ff0a0d7210 */ /* 0x000fca0007ffe1ff */
[----:B------:R-:W-:Y:S02]  /*2710*/  IMAD R28, R13, R28, R32 ;  /* 0x0000001c0d1c7224 */ /* 0x000fe400078e0220 */
.L_x_418:
[----:B------:R-:W-:Y:S05]  /*2720*/  BSYNC.RECONVERGENT B0 ;  /* 0x0000000000007941 */ /* 0x000fea0003800200 */
.L_x_416:
        /* <DEDUP_REMOVED lines=160> */
.L_x_413:
[----:B------:R-:W0:Y:S01]  /*3130*/  LDC.64 R2, c[0x0][0x420] ;  /* 0x00010800ff027b82 */ /* 0x000e220000000a00 */
[----:B------:R-:W-:-:S05]  /*3140*/  IADD3 R0, PT, PT, R12, UR13, RZ ;  /* 0x0000000d0c007c10 */ /* 0x000fca000fffe0ff */
[----:B0-----:R-:W-:-:S05]  /*3150*/  IMAD.WIDE.U32 R2, R0, 0x4, R2 ;  /* 0x0000000400027825 */ /* 0x001fca00078e0002 */
[----:B------:R1:W-:Y:S02]  /*3160*/  STG.E desc[UR10][R2.64], R24 ;  /* 0x0000001802007986 */ /* 0x0003e4000c10190a */
.L_x_412:
[----:B------:R-:W-:Y:S05]  /*3170*/  BSYNC.RECONVERGENT B1 ;  /* 0x0000000000017941 */ /* 0x000fea0003800200 */
.L_x_411:
        /* <DEDUP_REMOVED lines=14> */
.L_x_420:
[----:B------:R-:W-:Y:S05]  /*3260*/  BSYNC.RECONVERGENT B0 ;  /* 0x0000000000007941 */ /* 0x000fea0003800200 */
.L_x_419:
[----:B------:R-:W-:Y:S01]  /*3270*/  BAR.SYNC.DEFER_BLOCKING 0x0 ;  /* 0x0000000000007b1d */ /* 0x000fe20000010000 */
[----:B------:R-:W-:Y:S01]  /*3280*/  UISETP.GE.AND UP0, UPT, UR6, 0x1, UPT ;  /* 0x000000010600788c */ /* 0x000fe2000bf06270 */
[----:B------:R-:W-:Y:S02]  /*3290*/  HFMA2 R0, -RZ, RZ, 0, 0 ;  /* 0x00000000ff007431 */ /* 0x000fe400000001ff */
[----:B------:R-:W-:Y:S01]  /*32a0*/  IMAD.SHL.U32 R7, R4, 0x4, RZ ;  /* 0x0000000404077824 */ /* 0x000fe200078e00ff */
[----:B012---:R-:W-:Y:S01]  /*32b0*/  CS2R R2, SRZ ;  /* 0x0000000000027805 */ /* 0x007fe2000001ff00 */
[----:B------:R-:W-:-:S04]  /*32c0*/  IMAD.MOV.U32 R5, RZ, RZ, RZ ;  /* 0x000000ffff057224 */ /* 0x000fc800078e00ff */
        /* <DEDUP_REMOVED lines=8> */
[----:B------:R-:W-:Y:S02]  /*3350*/  UIADD3 UR15, UPT, UPT, UR14, -UR13, URZ ;  /* 0x8000000d0e0f7290 */ /* 0x000fe4000fffe0ff */
[----:B------:R-:W-:-:S02]  /*3360*/  ULOP3.LUT UR9, UR6, 0x3, URZ, 0xc0, !UPT ;  /* 0x0000000306097892 */ /* 0x000fc4000f8ec0ff */
[----:B0-----:R-:W-:Y:S02]  /*3370*/  UIMAD UR7, UR13, UR12, URZ ;  /* 0x0000000c0d0772a4 */ /* 0x001fe4000f8e02ff */
[----:B------:R-:W-:-:S04]  /*3380*/  UIMAD UR12, UR14, UR12, URZ ;  /* 0x0000000c0e0c72a4 */ /* 0x000fc8000f8e02ff */
[----:B------:R-:W-:Y:S01]  /*3390*/  IMAD.U32 R15, RZ, RZ, UR7 ;  /* 0x00000007ff0f7e24 */ /* 0x000fe2000f8e00ff */
[----:B------:R-:W-:-:S04]  /*33a0*/  LEA R0, P0, R0, UR7, 0x2 ;  /* 0x0000000700007c11 */ /* 0x000fc8000f8010ff */
[----:B------:R-:W-:Y:S02]  /*33b0*/  LEA.HI.X.SX32 R15, R15, RZ, 0x1, P0 ;  /* 0x000000ff0f0f7211 */ /* 0x000fe400000f0eff */
[----:B-1----:R-:W-:-:S04]  /*33c0*/  LEA R14, P0, R0, UR4, 0x2 ;  /* 0x00000004000e7c11 */ /* 0x002fc8000f8010ff */
[----:B------:R-:W-:Y:S01]  /*33d0*/  LEA.HI.X R15, R0, UR5, R15, 0x2, P0 ;  /* 0x00000005000f7c11 */ /* 0x000fe200080f140f */
[----:B------:R-:W-:Y:S01]  /*33e0*/  IMAD.MOV.U32 R0, RZ, RZ, RZ ;  /* 0x000000ffff007224 */ /* 0x000fe200078e00ff */
[----:B------:R-:W-:Y:S07]  /*33f0*/  BRA.U !UP0, `(.L_x_422) ;  /* 0x0000001108347547 */ /* 0x000fee000b800000 */
[----:B------:R-:W0:Y:S01]  /*3400*/  S2UR UR4, SR_CgaCtaId ;  /* 0x00000000000479c3 */ /* 0x000e220000008800 */
[----:B------:R-:W-:Y:S01]  /*3410*/  ULOP3.LUT UR7, UR6, 0x7ffffffc, URZ, 0xc0, !UPT ;  /* 0x7ffffffc06077892 */ /* 0x000fe2000f8ec0ff */
[----:B------:R-:W-:Y:S01]  /*3420*/  IMAD.MOV.U32 R0, RZ, RZ, RZ ;  /* 0x000000ffff007224 */ /* 0x000fe200078e00ff */
[----:B------:R-:W-:Y:S01]  /*3430*/  UMOV UR5, 0x400 ;  /* 0x0000040000057882 */ /* 0x000fe20000000000 */
[----:B------:R-:W-:Y:S01]  /*3440*/  CS2R R2, SRZ ;  /* 0x0000000000027805 */ /* 0x000fe2000001ff00 */
[----:B------:R-:W-:Y:S01]  /*3450*/  IMAD.MOV.U32 R5, RZ, RZ, RZ ;  /* 0x000000ffff057224 */ /* 0x000fe200078e00ff */
[----:B------:R-:W-:Y:S01]  /*3460*/  UIMAD.WIDE UR20, UR12, 0x10, URZ ;  /* 0x000000100c1478a5 */ /* 0x000fe2000f8e02ff */
[----:B------:R-:W-:Y:S01]  /*3470*/  MOV R13, UR7 ;  /* 0x00000007000d7c02 */ /* 0x000fe20008000f00 */
[----:B------:R-:W-:Y:S02]  /*3480*/  UIMAD.WIDE UR18, UR12, 0xc, URZ ;  /* 0x0000000c0c1278a5 */ /* 0x000fe4000f8e02ff */
[----:B------:R-:W-:-:S02]  /*3490*/  UIMAD.WIDE UR16, UR12, 0x8, URZ ;  /* 0x000000080c1078a5 */ /* 0x000fc4000f8e02ff */
[----:B------:R-:W-:Y:S02]  /*34a0*/  UIMAD.WIDE UR22, UR12, 0x4, URZ ;  /* 0x000000040c1678a5 */ /* 0x000fe4000f8e02ff */
[----:B0-----:R-:W-:Y:S02]  /*34b0*/  ULEA UR4, UR4, UR5, 0x18 ;  /* 0x0000000504047291 */ /* 0x001fe4000f8ec0ff */
[----:B------:R-:W-:-:S04]  /*34c0*/  UIADD3 UR5, UPT, UPT, -UR7, URZ, URZ ;  /* 0x000000ff07057290 */ /* 0x000fc8000fffe1ff */
[----:B------:R-:W-:Y:S01]  /*34d0*/  UISETP.GE.AND UP0, UPT, UR5, URZ, UPT ;  /* 0x000000ff0500728c */ /* 0x000fe2000bf06270 */
[----:B------:R-:W-:-:S05]  /*34e0*/  LEA R6, R12, UR4, 0x2 ;  /* 0x000000040c067c11 */ /* 0x000fca000f8e10ff */
[----:B------:R-:W-:-:S03]  /*34f0*/  VIADD R6, R6, 0x88 ;  /* 0x0000008806067836 */ /* 0x000fc60000000000 */
        /* <DEDUP_REMOVED lines=8> */
.L_x_425:
        /* <DEDUP_REMOVED lines=133> */
.L_x_424:
        /* <DEDUP_REMOVED lines=73> */
.L_x_426:
[----:B------:R-:W-:-:S09]  /*4260*/  UISETP.NE.OR UP1, UPT, UR5, URZ, UP1 ;  /* 0x000000ff0500728c */ /* 0x000fd20008f25670 */
[----:B------:R-:W-:Y:S05]  /*4270*/  BRA.U !UP1, `(.L_x_422) ;  /* 0x0000000109947547 */ /* 0x000fea000b800000 */
.L_x_423:
[----:B------:R-:W-:-:S13]  /*4280*/  ISETP.GE.AND P0, PT, R12, UR15, PT ;  /* 0x0000000f0c007c0c */ /* 0x000fda000bf06270 */
.L_x_427:
        /* <DEDUP_REMOVED lines=36> */
.L_x_422:
        /* <DEDUP_REMOVED lines=10> */
.L_x_428:
        /* <DEDUP_REMOVED lines=12> */
.L_x_421:
[----:B------:R-:W-:-:S04]  /*4630*/  IADD3 R12, PT, PT, R12, UR13, RZ ;  /* 0x0000000d0c0c7c10 */ /* 0x000fc8000fffe0ff */
[----:B------:R-:W-:-:S13]  /*4640*/  ISETP.GE.AND P0, PT, R12, UR14, PT ;  /* 0x0000000e0c007c0c */ /* 0x000fda000bf06270 */
[----:B------:R-:W-:Y:S05]  /*4650*/  @P0 EXIT ;  /* 0x000000000000094d */ /* 0x000fea0003800000 */
[----:B------:R-:W-:Y:S01]  /*4660*/  IABS R10, UR8 ;  /* 0x00000008000a7c13 */ /* 0x000fe20008000000 */
        /* <DEDUP_REMOVED lines=77> */
        .weak           $__internal_11_$__cuda_sm20_div_s64
        .type           $__internal_11_$__cuda_sm20_div_s64,@function
        .size           $__internal_11_$__cuda_sm20_div_s64,(.L_x_4843 - $__internal_11_$__cuda_sm20_div_s64)
$__internal_11_$__cuda_sm20_div_s64:
        /* <DEDUP_REMOVED lines=83> */
[----:B------:R-:W-:Y:S05]  /*5070*/  RET.REL.NODEC R14 `(_ZN5flash32flash_fwd_splitkv_combine_kernelI23Flash_fwd_kernel_traitsILi32ELi64ELi256ELi4ELb0ELb0EN7cutlass6half_tE19Flash_kernel_traitsILi32ELi64ELi256ELi4ES3_EELi16ELi3ELb1EEEvNS_16Flash_fwd_paramsE) ;  /* 0xffffffac0ee07950 */ /* 0x000fea0003c3ffff */
.L_x_429:
        /* <DEDUP_REMOVED lines=16> */
.L_x_4843:


//--------------------- .text._ZN5flash32flash_fwd_splitkv_combine_kernelI23Flash_fwd_kernel_traitsILi32ELi64ELi256ELi4ELb0ELb0EN7cutlass6half_tE19Flash_kernel_traitsILi32ELi64ELi256ELi4ES3_EELi16ELi2ELb1EEEvNS_16Flash_fwd_paramsE --------------------------
	.section	.text._ZN5flash32flash_fwd_splitkv_combine_kernelI23Flash_fwd_kernel_traitsILi32ELi64ELi256ELi4ELb0ELb0EN7cutlass6half_tE19Flash_kernel_traitsILi32ELi64ELi256ELi4ES3_EELi16ELi2ELb1EEEvNS_16Flash_fwd_paramsE,"ax",@progbits
	.align	128
        .global         _ZN5flash32flash_fwd_splitkv_combine_kernelI23Flash_fwd_kernel_traitsILi32ELi64ELi256ELi4ELb0ELb0EN7cutlass6half_tE19Flash_kernel_traitsILi32ELi64ELi256ELi4ES3_EELi16ELi2ELb1EEEvNS_16Flash_fwd_paramsE
        .type           _ZN5flash32flash_fwd_splitkv_combine_kernelI23Flash_fwd_kernel_traitsILi32ELi64ELi256ELi4ELb0ELb0EN7cutlass6half_tE19Flash_kernel_traitsILi32ELi64ELi256ELi4ES3_EELi16ELi2ELb1EEEvNS_16Flash_fwd_paramsE,@function
        .size           _ZN5flash32flash_fwd_splitkv_combine_kernelI23Flash_fwd_kernel_traitsILi32ELi64ELi256ELi4ELb0ELb0EN7cutlass6half_tE19Flash_kernel_traitsILi32ELi64ELi256ELi4ES3_EELi16ELi2ELb1EEEvNS_16Flash_fwd_paramsE,(.L_x_4844 - _ZN5flash32flash_fwd_splitkv_combine_kernelI23Flash_fwd_kernel_traitsILi32ELi64ELi256ELi4ELb0ELb0EN7cutlass6half_tE19Flash_kernel_traitsILi32ELi64ELi256ELi4ES3_EELi16ELi2ELb1EEEvNS_16Flash_fwd_paramsE)
        .other          _ZN5flash32flash_fwd_splitkv_combine_kernelI23Flash_fwd_kernel_traitsILi32ELi64ELi256ELi4ELb0ELb0EN7cutlass6half_tE19Flash_kernel_traitsILi32ELi64ELi256ELi4ES3_EELi16ELi2ELb1EEEvNS_16Flash_fwd_paramsE,@"STO_CUDA_ENTRY STV_DEFAULT"
_ZN5flash32flash_fwd_splitkv_combine_kernelI23Flash_fwd_kernel_traitsILi32ELi64ELi256ELi4ELb0ELb0EN7cutlass6half_tE19Flash_kernel_traitsILi32ELi64ELi256ELi4ES3_EELi16ELi2ELb1EEEvNS_16Flash_fwd_paramsE:
.text._ZN5flash32flash_fwd_splitkv_combine_kernelI23Flash_fwd_kernel_traitsILi32ELi64ELi256ELi4ELb0ELb0EN7cutlass6half_tE19Flash_kernel_traitsILi32ELi64ELi256ELi4ES3_EELi16ELi2ELb1EEEvNS_16Flash_fwd_paramsE:
        /* <DEDUP_REMOVED lines=38> */
.L_x_430:
[----:B------:R-:W-:Y:S01]  /*0260*/  IMAD.U32 R14, RZ, RZ, UR16 ;  /* 0x00000010ff0e7e24 */ /* 0x000fe2000f8e00ff */
[----:B------:R-:W-:Y:S01]  /*0270*/  MOV R18, UR14 ;  /* 0x0000000e00127c02 */ /* 0x000fe20008000f00 */
[----:B------:R-:W-:Y:S01]  /*0280*/  IMAD.U32 R19, RZ, RZ, UR17 ;  /* 0x00000011ff137e24 */ /* 0x000fe2000f8e00ff */
[----:B------:R-:W-:Y:S02]  /*0290*/  MOV R17, UR9 ;  /* 0x0000000900117c02 */ /* 0x000fe40008000f00 */
[----:B------:R-:W-:Y:S02]  /*02a0*/  MOV R16, 0x2c0 ;  /* 0x000002c000107802 */ /* 0x000fe40000000f00 */
[----:B------:R-:W-:Y:S05]  /*02b0*/  CALL.REL.NOINC `($__internal_12_$__cuda_sm20_div_s64) ;  /* 0x0000004800187944 */ /* 0x000fea0003c00000 */
.L_x_431:
        /* <DEDUP_REMOVED lines=30> */
.L_x_433:
[----:B------:R-:W-:Y:S01]  /*04a0*/  IMAD.MOV.U32 R14, RZ, RZ, R10 ;  /* 0x000000ffff0e7224 */ /* 0x000fe200078e000a */
[----:B------:R-:W-:Y:S02]  /*04b0*/  MOV R19, R11 ;  /* 0x0000000b00137202 */ /* 0x000fe40000000f00 */
[----:B------:R-:W-:Y:S02]  /*04c0*/  MOV R16, 0x4e0 ;  /* 0x000004e000107802 */ /* 0x000fe40000000f00 */
[----:B------:R-:W-:Y:S05]  /*04d0*/  CALL.REL.NOINC `($__internal_12_$__cuda_sm20_div_s64) ;  /* 0x0000004400907944 */ /* 0x000fea0003c00000 */
[----:B------:R-:W-:Y:S02]  /*04e0*/  MOV R4, R10 ;  /* 0x0000000a00047202 */ /* 0x000fe40000000f00 */
[----:B------:R-:W-:Y:S02]  /*04f0*/  MOV R5, R11 ;  /* 0x0000000b00057202 */ /* 0x000fe40000000f00 */
.L_x_434:
[----:B------:R-:W-:Y:S05]  /*0500*/  BSYNC.RECONVERGENT B0 ;  /* 0x0000000000007941 */ /* 0x000fea0003800200 */
.L_x_432:
        /* <DEDUP_REMOVED lines=57> */
.L_x_436:
[----:B------:R-:W-:Y:S01]  /*08a0*/  IMAD.MOV.U32 R14, RZ, RZ, R18 ;  /* 0x000000ffff0e7224 */ /* 0x000fe200078e0012 */
[----:B------:R-:W-:Y:S01]  /*08b0*/  MOV R18, R9 ;  /* 0x0000000900127202 */ /* 0x000fe20000000f00 */
[----:B------:R-:W-:Y:S01]  /*08c0*/  IMAD.MOV.U32 R19, RZ, RZ, R17 ;  /* 0x000000ffff137224 */ /* 0x000fe200078e0011 */
[----:B------:R-:W-:Y:S02]  /*08d0*/  MOV R17, R25 ;  /* 0x0000001900117202 */ /* 0x000fe40000000f00 */
[----:B------:R-:W-:Y:S02]  /*08e0*/  MOV R16, 0x900 ;  /* 0x0000090000107802 */ /* 0x000fe40000000f00 */
[----:B------:R-:W-:Y:S05]  /*08f0*/  CALL.REL.NOINC `($__internal_12_$__cuda_sm20_div_s64) ;  /* 0x0000004000887944 */ /* 0x000fea0003c00000 */
.L_x_437:
[----:B------:R-:W-:Y:S05]  /*0900*/  BSYNC.RECONVERGENT B0 ;  /* 0x0000000000007941 */ /* 0x000fea0003800200 */
.L_x_435:
        /* <DEDUP_REMOVED lines=46> */
[----:B0-----:R-:W-:-:S03]  /*0bf0*/  VIADD R6, R6, 0xffffffe ;  /* 0x0ffffffe06067836 */ /* 0x001fc60000000000 */
[----:B------:R-:W-:Y:S02]  /*0c00*/  ULOP3.LUT UR22, UR6, UR11, URZ, 0x3c, !UPT ;  /* 0x0000000b06167292 */ /* 0x000fe4000f8e3cff */
[----:B------:R-:W-:Y:S01]  /*0c10*/  IMAD.U32 R2, RZ, RZ, UR6 ;  /* 0x00000006ff027e24 */ /* 0x000fe2000f8e00ff */
[----:B------:R-:W-:-:S03]  /*0c20*/  ULOP3.LUT UR6, UR6, UR5, URZ, 0x3c, !UPT ;  /* 0x0000000506067292 */ /* 0x000fc6000f8e3cff */
[----:B------:R-:W-:Y:S02]  /*0c30*/  ISETP.LE.AND P0, PT, RZ, UR22, PT ;  /* 0x00000016ff007c0c */ /* 0x000fe4000bf03270 */
        /* <DEDUP_REMOVED lines=20> */
[----:B------:R-:W-:Y:S01]  /*0d80*/  ISETP.LT.U32.AND P1, PT, R0, UR11, PT ;  /* 0x0000000b00007c0c */ /* 0x000fe2000bf21070 */
[----:B------:R-:W-:-:S04]  /*0d90*/  UIADD3 UR18, UPT, UPT, -UR19, URZ, URZ ;  /* 0x000000ff13127290 */ /* 0x000fc8000fffe1ff */
[----:B------:R-:W-:-:S04]  /*0da0*/  UIMAD UR18, UR20, UR18, UR21 ;  /* 0x00000012141272a4 */ /* 0x000fc8000f8e0215 */
[----:B------:R-:W-:-:S04]  /*0db0*/  UISETP.GT.U32.AND UP1, UPT, UR20, UR18, UPT ;  /* 0x000000121400728c */ /* 0x000fc8000bf24070 */
[----:B------:R-:W-:Y:S02]  /*0dc0*/  @!P1 VIADD R0, R0, -UR11 ;  /* 0x8000000b00009c36 */ /* 0x000fe40008000000 */
[----:B------:R-:W-:Y:S01]  /*0dd0*/  @!P1 VIADD R3, R3, 0x1 ;  /* 0x0000000103039836 */ /* 0x000fe20000000000 */
[----:B------:R-:W-:Y:S01]  /*0de0*/  ISETP.NE.AND P1, PT, RZ, UR7, PT ;  /* 0x00000007ff007c0c */ /* 0x000fe2000bf25270 */
[----:B0-----:R-:W-:Y:S01]  /*0df0*/  UISETP.NE.AND UP0, UPT, UR12, URZ, UPT ;  /* 0x000000ff0c00728c */ /* 0x001fe2000bf05270 */
[----:B------:R-:W-:Y:S02]  /*0e00*/  ISETP.GE.U32.AND P2, PT, R0, UR11, PT ;  /* 0x0000000b00007c0c */ /* 0x000fe4000bf46070 */
[----:B------:R-:W-:Y:S02]  /*0e10*/  @!UP1 UIADD3 UR18, UPT, UPT, UR18, -UR20, URZ ;  /* 0x8000001412129290 */ /* 0x000fe4000fffe0ff */
[----:B------:R-:W-:Y:S02]  /*0e20*/  USEL UR13, UR13, 0x1, !UP0 ;  /* 0x000000010d0d7887 */ /* 0x000fe4000c000000 */
[----:B------:R-:W-:-:S02]  /*0e30*/  UISETP.GE.U32.AND UP3, UPT, UR18, UR20, UPT ;  /* 0x000000141200728c */ /* 0x000fc4000bf66070 */
[----:B------:R-:W-:Y:S02]  /*0e40*/  UISETP.GE.AND UP0, UPT, UR6, URZ, UPT ;  /* 0x000000ff0600728c */ /* 0x000fe4000bf06270 */
[----:B------:R-:W-:-:S03]  /*0e50*/  @!UP1 UIADD3 UR19, UPT, UPT, UR19, 0x1, URZ ;  /* 0x0000000113139890 */ /* 0x000fc6000fffe0ff */
[----:B------:R-:W-:Y:S01]  /*0e60*/  @P2 VIADD R3, R3, 0x1 ;  /* 0x0000000103032836 */ /* 0x000fe20000000000 */
[----:B------:R-:W-:Y:S02]  /*0e70*/  UISETP.NE.AND UP1, UPT, UR10, URZ, UPT ;  /* 0x000000ff0a00728c */ /* 0x000fe4000bf25270 */
[----:B------:R-:W-:Y:S01]  /*0e80*/  USHF.R.S32.HI UR10, URZ, 0x1f, UR7 ;  /* 0x0000001fff0a7899 */ /* 0x000fe20008011407 */
[----:B------:R-:W-:Y:S01]  /*0e90*/  @!P0 IMAD.MOV R3, RZ, RZ, -R3 ;  /* 0x000000ffff038224 */ /* 0x000fe200078e0a03 */
[----:B------:R-:W-:Y:S01]  /*0ea0*/  @!P1 LOP3.LUT R3, RZ, UR11, RZ, 0x33, !PT ;  /* 0x0000000bff039c12 */ /* 0x000fe2000f8e33ff */
[----:B------:R-:W-:Y:S02]  /*0eb0*/  @UP3 UIADD3 UR19, UPT, UPT, UR19, 0x1, URZ ;  /* 0x0000000113133890 */ /* 0x000fe4000fffe0ff */
[----:B------:R-:W-:Y:S01]  /*0ec0*/  USEL UR6, URZ, 0x1, !UP1 ;  /* 0x00000001ff067887 */ /* 0x000fe2000c800000 */
[----:B------:R-:W-:Y:S01]  /*0ed0*/  ISETP.LT.U32.AND P0, PT, R10, R3, PT ;  /* 0x000000030a00720c */ /* 0x000fe20003f01070 */
[----:B------:R-:W-:Y:S01]  /*0ee0*/  @!UP0 UIADD3 UR19, UPT, UPT, -UR19, URZ, URZ ;  /* 0x000000ff13138290 */ /* 0x000fe2000fffe1ff */
[----:B------:R-:W-:Y:S01]  /*0ef0*/  SHF.R.S32.HI R7, RZ, 0x1f, R3 ;  /* 0x0000001fff077819 */ /* 0x000fe20000011403 */
[----:B------:R-:W-:-:S02]  /*0f00*/  ULOP3.LUT UR6, UR10, UR6, URZ, 0xfc, !UPT ;  /* 0x000000060a067292 */ /* 0x000fc4000f8efcff */
        /* <DEDUP_REMOVED lines=27> */
.L_x_439:
[----:B------:R-:W-:Y:S01]  /*10c0*/  IMAD.MOV.U32 R14, RZ, RZ, R10 ;  /* 0x000000ffff0e7224 */ /* 0x000fe200078e000a */
[----:B------:R-:W-:Y:S01]  /*10d0*/  MOV R18, R8 ;  /* 0x0000000800127202 */ /* 0x000fe20000000f00 */
[----:B------:R-:W-:Y:S01]  /*10e0*/  IMAD.MOV.U32 R19, RZ, RZ, R11 ;  /* 0x000000ffff137224 */ /* 0x000fe200078e000b */
[----:B------:R-:W-:Y:S02]  /*10f0*/  MOV R17, R0 ;  /* 0x0000000000117202 */ /* 0x000fe40000000f00 */
[----:B------:R-:W-:Y:S02]  /*1100*/  MOV R16, 0x1120 ;  /* 0x0000112000107802 */ /* 0x000fe40000000f00 */
[----:B------:R-:W-:Y:S05]  /*1110*/  CALL.REL.NOINC `($__internal_12_$__cuda_sm20_div_s64) ;  /* 0x0000003800807944 */ /* 0x000fea0003c00000 */
[----:B------:R-:W-:Y:S02]  /*1120*/  MOV R32, R10 ;  /* 0x0000000a00207202 */ /* 0x000fe40000000f00 */
[----:B------:R-:W-:Y:S02]  /*1130*/  MOV R33, R11 ;  /* 0x0000000b00217202 */ /* 0x000fe40000000f00 */
.L_x_440:
[----:B------:R-:W-:Y:S05]  /*1140*/  BSYNC.RECONVERGENT B0 ;  /* 0x0000000000007941 */ /* 0x000fea0003800200 */
.L_x_438:
        /* <DEDUP_REMOVED lines=57> */
.L_x_442:
[----:B------:R-:W-:Y:S01]  /*14e0*/  IMAD.MOV.U32 R14, RZ, RZ, R4 ;  /* 0x000000ffff0e7224 */ /* 0x000fe200078e0004 */
[----:B------:R-:W-:Y:S01]  /*14f0*/  MOV R19, R5 ;  /* 0x0000000500137202 */ /* 0x000fe20000000f00 */
[----:B------:R-:W-:Y:S01]  /*1500*/  IMAD.MOV.U32 R18, RZ, RZ, R6 ;  /* 0x000000ffff127224 */ /* 0x000fe200078e0006 */
[----:B------:R-:W-:Y:S02]  /*1510*/  MOV R16, 0x1530 ;  /* 0x0000153000107802 */ /* 0x000fe40000000f00 */
[----:B------:R-:W-:Y:S05]  /*1520*/  CALL.REL.NOINC `($__internal_12_$__cuda_sm20_div_s64) ;  /* 0x00000034007c7944 */ /* 0x000fea0003c00000 */
[----:B------:R-:W-:Y:S02]  /*1530*/  MOV R20, R10 ;  /* 0x0000000a00147202 */ /* 0x000fe40000000f00 */
[----:B------:R-:W-:Y:S02]  /*1540*/  MOV R21, R11 ;  /* 0x0000000b00157202 */ /* 0x000fe40000000f00 */
.L_x_443:
[----:B------:R-:W-:Y:S05]  /*1550*/  BSYNC.RECONVERGENT B0 ;  /* 0x0000000000007941 */ /* 0x000fea0003800200 */
.L_x_441:
        /* <DEDUP_REMOVED lines=18> */
[----:B0-----:R-:W-:-:S04]  /*1680*/  VIADD R10, R10, 0xffffffe ;  /* 0x0ffffffe0a0a7836 */ /* 0x001fc80000000000 */
        /* <DEDUP_REMOVED lines=19> */
[----:B------:R-:W-:-:S04]  /*17c0*/  @!P1 MOV R5, 0x400 ;  /* 0x0000040000059802 */ /* 0x000fc80000000f00 */
[----:B0-----:R-:W-:Y:S02]  /*17d0*/  @!P1 LEA R4, R4, R5, 0x18 ;  /* 0x0000000504049211 */ /* 0x001fe400078ec0ff */
[----:B------:R-:W-:Y:S02]  /*17e0*/  SHF.R.U32.HI R5, RZ, 0x4, R7 ;  /* 0x00000004ff057819 */ /* 0x000fe40000011607 */
[----:B-1----:R-:W-:-:S03]  /*17f0*/  @!P1 LEA R3, R3, R2, 0x18 ;  /* 0x0000000203039211 */ /* 0x002fc600078ec0ff */
[----:B------:R-:W-:Y:S01]  /*1800*/  @P3 VIADD R13, R13, 0x1 ;  /* 0x000000010d0d3836 */ /* 0x000fe20000000000 */
[----:B------:R-:W-:Y:S01]  /*1810*/  SHF.R.U32.HI R2, RZ, 0x2, R7 ;  /* 0x00000002ff027819 */ /* 0x000fe20000011607 */
[C---:B------:R-:W-:Y:S02]  /*1820*/  @!P1 IMAD R11, R5.reuse, 0x44, R4 ;  /* 0x00000044050b9824 */ /* 0x040fe400078e0204 */
[----:B------:R-:W-:Y:S01]  /*1830*/  @!P2 IMAD.MOV R13, RZ, RZ, -R13 ;  /* 0x000000ffff0da224 */ /* 0x000fe200078e0a0d */
[----:B------:R-:W-:Y:S01]  /*1840*/  @!P0 LOP3.LUT R13, RZ, UR5, RZ, 0x33, !PT ;  /* 0x00000005ff0d8c12 */ /* 0x000fe2000f8e33ff */
[----:B------:R-:W-:Y:S01]  /*1850*/  @!P1 IMAD R3, R24, 0x44, R3 ;  /* 0x0000004418039824 */ /* 0x000fe200078e0203 */
[----:B--2---:R-:W-:Y:S01]  /*1860*/  ISETP.GE.AND P0, PT, R5, UR18, PT ;  /* 0x0000001205007c0c */ /* 0x004fe2000bf06270 */
[----:B------:R-:W-:Y:S02]  /*1870*/  @!P1 IMAD.IADD R18, R11, 0x1, R18 ;  /* 0x000000010b129824 */ /* 0x000fe400078e0212 */
        /* <DEDUP_REMOVED lines=22> */
.L_x_445:
[----:B0-----:R-:W-:Y:S05]  /*19e0*/  BSYNC.RECONVERGENT B0 ;  /* 0x0000000000007941 */ /* 0x001fea0003800200 */
.L_x_444:
        /* <DEDUP_REMOVED lines=8> */
[----:B------:R-:W2:Y:S06]  /*1a70*/  @!P1 LDS R23, [R16] ;  /* 0x0000000010179984 */ /* 0x000eac0000000800 */
[----:B------:R-:W1:Y:S01]  /*1a80*/  I2F.RP R11, R12 ;  /* 0x0000000c000b7306 */ /* 0x000e620000209400 */
[----:B---3--:R-:W-:Y:S01]  /*1a90*/  VIADD R28, R28, 0xffffffe ;  /* 0x0ffffffe1c1c7836 */ /* 0x008fe20000000000 */
[----:B------:R-:W-:-:S06]  /*1aa0*/  IABS R5, R14 ;  /* 0x0000000e00057213 */ /* 0x000fcc0000000000 */
[----:B------:R3:W0:Y:S08]  /*1ab0*/  F2I.FTZ.U32.TRUNC.NTZ R29, R28 ;  /* 0x0000001c001d7305 */ /* 0x000630000021f000 */
[----:B-1----:R-:W1:Y:S01]  /*1ac0*/  MUFU.RCP R26, R11 ;  /* 0x0000000b001a7308 */ /* 0x002e620000001000 */
[----:B---3--:R-:W-:Y:S02]  /*1ad0*/  HFMA2 R28, -RZ, RZ, 0, 0 ;  /* 0x00000000ff1c7431 */ /* 0x008fe400000001ff */
[----:B0-----:R-:W-:-:S04]  /*1ae0*/  IMAD.MOV R18, RZ, RZ, -R29 ;  /* 0x000000ffff127224 */ /* 0x001fc800078e0a1d */
[----:B------:R-:W-:Y:S02]  /*1af0*/  IMAD R18, R18, R17, RZ ;  /* 0x0000001112127224 */ /* 0x000fe400078e02ff */
[----:B-1----:R-:W-:Y:S02]  /*1b00*/  VIADD R26, R26, 0xffffffe ;  /* 0x0ffffffe1a1a7836 */ /* 0x002fe40000000000 */
[----:B------:R-:W-:Y:S02]  /*1b10*/  IMAD.HI.U32 R18, R29, R18, R28 ;  /* 0x000000121d127227 */ /* 0x000fe400078e001c */
[----:B------:R-:W0:Y:S01]  /*1b20*/  F2I.FTZ.U32.TRUNC.NTZ R27, R26 ;  /* 0x0000001a001b7305 */ /* 0x000e22000021f000 */
[----:B--2---:R-:W1:Y:S03]  /*1b30*/  SHFL.BFLY PT, R4, R23, 0x2, 0x1f ;  /* 0x0c401f0017047f89 */ /* 0x004e6600000e0000 */
[----:B------:R-:W-:-:S04]  /*1b40*/  IMAD.HI.U32 R18, R18, R5, RZ ;  /* 0x0000000512127227 */ /* 0x000fc800078e00ff */
[----:B0-----:R-:W-:Y:S02]  /*1b50*/  IMAD.MOV R11, RZ, RZ, -R27 ;  /* 0x000000ffff0b7224 */ /* 0x001fe400078e0a1b */
[----:B------:R-:W-:Y:S02]  /*1b60*/  IMAD.MOV.U32 R26, RZ, RZ, RZ ;  /* 0x000000ffff1a7224 */ /* 0x000fe400078e00ff */
[----:B------:R-:W-:-:S04]  /*1b70*/  IMAD R11, R11, R12, RZ ;  /* 0x0000000c0b0b7224 */ /* 0x000fc800078e02ff */
[----:B------:R-:W-:Y:S01]  /*1b80*/  IMAD.HI.U32 R11, R27, R11, R26 ;  /* 0x0000000b1b0b7227 */ /* 0x000fe200078e001a */
[----:B-1----:R-:W-:-:S05]  /*1b90*/  FMNMX.FTZ R3, R4, R23, !PT ;  /* 0x0000001704037209 */ /* 0x002fca0007810000 */
[----:B------:R-:W-:Y:S01]  /*1ba0*/  IMAD.HI.U32 R11, R11, R5, RZ ;  /* 0x000000050b0b7227 */ /* 0x000fe200078e00ff */
[----:B------:R-:W0:Y:S02]  /*1bb0*/  SHFL.BFLY PT, R4, R3, 0x1, 0x1f ;  /* 0x0c201f0003047f89 */ /* 0x000e2400000e0000 */
[----:B0-----:R-:W-:Y:S02]  /*1bc0*/  FMNMX.FTZ R4, R3, R4, !PT ;  /* 0x0000000403047209 */ /* 0x001fe40007810000 */
[----:B------:R-:W-:Y:S02]  /*1bd0*/  IABS R3, R10 ;  /* 0x0000000a00037213 */ /* 0x000fe40000000000 */
[----:B------:R-:W-:-:S03]  /*1be0*/  FSETP.NEU.FTZ.AND P0, PT, R4, -INF , PT ;  /* 0xff8000000400780b */ /* 0x000fc60003f1d000 */
[----:B------:R-:W-:Y:S01]  /*1bf0*/  IMAD.MOV R3, RZ, RZ, -R3 ;  /* 0x000000ffff037224 */ /* 0x000fe200078e0a03 */
[----:B------:R-:W-:-:S03]  /*1c00*/  FSEL R4, R4, RZ, P0 ;  /* 0x000000ff04047208 */ /* 0x000fc60000000000 */
[----:B------:R-:W-:Y:S02]  /*1c10*/  IMAD R22, R18, R3, R5 ;  /* 0x0000000312167224 */ /* 0x000fe400078e0205 */
[----:B------:R-:W-:Y:S01]  /*1c20*/  FADD.FTZ R19, -R4, R23 ;  /* 0x0000001704137221 */ /* 0x000fe20000010100 */
[----:B------:R-:W-:Y:S02]  /*1c30*/  IMAD.MOV R3, RZ, RZ, -R11 ;  /* 0x000000ffff037224 */ /* 0x000fe400078e0a0b */
[----:B------:R-:W-:Y:S01]  /*1c40*/  ISETP.GT.U32.AND P2, PT, R17, R22, PT ;  /* 0x000000161100720c */ /* 0x000fe20003f44070 */
[----:B------:R-:W-:Y:S01]  /*1c50*/  FMUL.FTZ R19, R19, 1.4426950216293334961 ;  /* 0x3fb8aa3b13137820 */ /* 0x000fe20000410000 */
[----:B------:R-:W-:Y:S01]  /*1c60*/  IMAD R3, R12, R3, R5 ;  /* 0x000000030c037224 */ /* 0x000fe200078e0205 */
[C---:B------:R-:W-:Y:S02]  /*1c70*/  LOP3.LUT R5, R14.reuse, R17, RZ, 0x3c, !PT ;  /* 0x000000110e057212 */ /* 0x040fe400078e3cff */
[----:B------:R-:W-:-:S02]  /*1c80*/  LOP3.LUT R14, R14, R15, RZ, 0x3c, !PT ;  /* 0x0000000f0e0e7212 */ /* 0x000fc400078e3cff */
[----:B------:R-:W0:Y:S01]  /*1c90*/  MUFU.EX2 R19, R19 ;  /* 0x0000001300137308 */ /* 0x000e220000000800 */
[----:B------:R-:W-:Y:S02]  /*1ca0*/  ISETP.GT.U32.AND P0, PT, R12, R3, PT ;  /* 0x000000030c00720c */ /* 0x000fe40003f04070 */
[----:B------:R-:W-:-:S03]  /*1cb0*/  ISETP.GE.AND P3, PT, R5, RZ, PT ;  /* 0x000000ff0500720c */ /* 0x000fc60003f66270 */
[-C--:B------:R-:W-:Y:S01]  /*1cc0*/  @!P2 IADD3 R22, PT, PT, R22, -R17.reuse, RZ ;  /* 0x800000111616a210 */ /* 0x080fe20007ffe0ff */
[----:B------:R-:W-:Y:S01]  /*1cd0*/  @!P2 VIADD R18, R18, 0x1 ;  /* 0x000000011212a836 */ /* 0x000fe20000000000 */
[----:B------:R-:W-:Y:S02]  /*1ce0*/  ISETP.GE.AND P2, PT, R14, RZ, PT ;  /* 0x000000ff0e00720c */ /* 0x000fe40003f46270 */
[----:B------:R-:W-:Y:S01]  /*1cf0*/  ISETP.GE.U32.AND P1, PT, R22, R17, PT ;  /* 0x000000111600720c */ /* 0x000fe20003f26070 */
[----:B------:R-:W-:-:S03]  /*1d00*/  IMAD.MOV.U32 R22, RZ, RZ, 0x7f800000 ;  /* 0x7f800000ff167424 */ /* 0x000fc600078e00ff */
[----:B------:R-:W-:Y:S01]  /*1d10*/  @!P0 IMAD.IADD R3, R3, 0x1, -R12 ;  /* 0x0000000103038824 */ /* 0x000fe200078e0a0c */
[----:B------:R-:W-:Y:S01]  /*1d20*/  @!P0 IADD3 R11, PT, PT, R11, 0x1, RZ ;  /* 0x000000010b0b8810 */ /* 0x000fe20007ffe0ff */
[----:B0-----:R-:W0:Y:S01]  /*1d30*/  SHFL.BFLY PT, R16, R19, 0x2, 0x1f ;  /* 0x0c401f0013107f89 */ /* 0x001e2200000e0000 */
[----:B------:R-:W-:Y:S02]  /*1d40*/  ISETP.NE.AND P0, PT, R15, RZ, PT ;  /* 0x000000ff0f00720c */ /* 0x000fe40003f05270 */
[----:B------:R-:W-:-:S04]  /*1d50*/  ISETP.GE.U32.AND P4, PT, R3, R12, PT ;  /* 0x0000000c0300720c */ /* 0x000fc80003f86070 */
[----:B------:R-:W-:-:S04]  /*1d60*/  @P1 VIADD R18, R18, 0x1 ;  /* 0x0000000112121836 */ /* 0x000fc80000000000 */
[----:B------:R-:W-:Y:S01]  /*1d70*/  @!P3 IMAD.MOV R18, RZ, RZ, -R18 ;  /* 0x000000ffff12b224 */ /* 0x000fe200078e0a12 */
[----:B------:R-:W-:Y:S02]  /*1d80*/  ISETP.NE.AND P3, PT, R13, RZ, PT ;  /* 0x000000ff0d00720c */ /* 0x000fe40003f65270 */
[----:B------:R-:W-:Y:S02]  /*1d90*/  @!P5 LOP3.LUT R18, RZ, R17, RZ, 0x33, !PT ;  /* 0x00000011ff12d212 */ /* 0x000fe400078e33ff */
[----:B------:R-:W-:Y:S01]  /*1da0*/  SEL R12, RZ, 0x1, !P3 ;  /* 0x00000001ff0c7807 */ /* 0x000fe20005800000 */
[----:B------:R-:W-:Y:S01]  /*1db0*/  @P4 VIADD R11, R11, 0x1 ;  /* 0x000000010b0b4836 */ /* 0x000fe20000000000 */
[----:B------:R-:W-:Y:S02]  /*1dc0*/  SHF.R.S32.HI R13, RZ, 0x1f, R10 ;  /* 0x0000001fff0d7819 */ /* 0x000fe4000001140a */
[----:B------:R-:W-:Y:S01]  /*1dd0*/  SHF.R.S32.HI R5, RZ, 0x1f, R18 ;  /* 0x0000001fff057819 */ /* 0x000fe20000011412 */
[----:B------:R-:W-:Y:S01]  /*1de0*/  IMAD.MOV.U32 R3, RZ, RZ, R11 ;  /* 0x000000ffff037224 */ /* 0x000fe200078e000b */
[----:B------:R-:W-:Y:S01]  /*1df0*/  LOP3.LUT R12, R13, R12, RZ, 0xfc, !PT ;  /* 0x0000000c0d0c7212 */ /* 0x000fe200078efcff */
[----:B0-----:R-:W-:-:S03]  /*1e00*/  FADD.FTZ R19, R19, R16 ;  /* 0x0000001013137221 */ /* 0x001fc60000010000 */
[----:B------:R-:W-:Y:S02]  /*1e10*/  @!P2 IADD3 R3, PT, PT, -R3, RZ, RZ ;  /* 0x000000ff0303a210 */ /* 0x000fe40007ffe1ff */
[----:B------:R-:W-:Y:S01]  /*1e20*/  @!P0 LOP3.LUT R3, RZ, R15, RZ, 0x33, !PT ;  /* 0x0000000fff038212 */ /* 0x000fe200078e33ff */
[----:B------:R-:W0:Y:S01]  /*1e30*/  SHFL.BFLY PT, R16, R19, 0x1, 0x1f ;  /* 0x0c201f0013107f89 */ /* 0x000e2200000e0000 */
[----:B------:R-:W-:Y:S02]  /*1e40*/  LOP3.LUT P0, RZ, R7, 0x3c3, RZ, 0xc0, !PT ;  /* 0x000003c307ff7812 */ /* 0x000fe4000780c0ff */
[----:B------:R-:W-:Y:S01]  /*1e50*/  ISETP.LT.U32.AND P2, PT, R20, R18, PT ;  /* 0x000000121400720c */ /* 0x000fe20003f41070 */
[----:B------:R-:W-:-:S03]  /*1e60*/  IMAD R3, R3, UR13, RZ ;  /* 0x0000000d03037c24 */ /* 0x000fc6000f8e02ff */
[----:B------:R-:W-:Y:S01]  /*1e70*/  ISETP.LT.AND.EX P2, PT, R21, R5, PT, P2 ;  /* 0x000000051500720c */ /* 0x000fe20003f41320 */
[----:B------:R-:W-:-:S03]  /*1e80*/  IMAD R3, R12, R3, RZ ;  /* 0x000000030c037224 */ /* 0x000fc600078e02ff */
[----:B------:R-:W-:Y:S01]  /*1e90*/  SEL R5, R20, R18, P2 ;  /* 0x0000001214057207 */ /* 0x000fe20001000000 */
[----:B0-----:R-:W-:-:S05]  /*1ea0*/  FADD.FTZ R16, R19, R16 ;  /* 0x0000001013107221 */ /* 0x001fca0000010000 */
[----:B------:R-:W-:-:S13]  /*1eb0*/  FSETP.NE.FTZ.AND P1, PT, R16, RZ, PT ;  /* 0x000000ff1000720b */ /* 0x000fda0003f35000 */
[----:B------:R-:W0:Y:S02]  /*1ec0*/  @P1 MUFU.LG2 R11, R16 ;  /* 0x00000010000b1308 */ /* 0x000e240000000c00 */
[----:B0-----:R-:W-:Y:S01]  /*1ed0*/  @P1 FFMA.FTZ R22, R11, 0.69314718246459960938, R4 ;  /* 0x3f3172180b161823 */ /* 0x001fe20000010004 */
[----:B------:R-:W-:Y:S01]  /*1ee0*/  IMAD R4, R10, UR12, RZ ;  /* 0x0000000c0a047c24 */ /* 0x000fe2000f8e02ff */
        /* <DEDUP_REMOVED lines=13> */
[----:B------:R-:W-:-:S03]  /*1fc0*/  IMAD R14, R2, UR14, RZ ;  /* 0x0000000e020e7c24 */ /* 0x000fc6000f8e02ff */
        /* <DEDUP_REMOVED lines=15> */
[----:B------:R-:W-:Y:S01]  /*20c0*/  MOV R10, RZ ;  /* 0x000000ff000a7202 */ /* 0x000fe20000000f00 */
[----:B------:R-:W-:Y:S01]  /*20d0*/  HFMA2 R31, -RZ, RZ, 0, 0 ;  /* 0x00000000ff1f7431 */ /* 0x000fe200000001ff */
[----:B------:R-:W-:Y:S02]  /*20e0*/  LEA.HI R13, R7, UR15, RZ, 0x1e ;  /* 0x0000000f070d7c11 */ /* 0x000fe4000f8ff0ff */
[----:B------:R-:W-:-:S03]  /*20f0*/  ISETP.NE.U32.AND P0, PT, R30, RZ, PT ;  /* 0x000000ff1e00720c */ /* 0x000fc60003f05070 */
        /* <DEDUP_REMOVED lines=19> */
.L_x_449:
[----:B------:R-:W-:Y:S01]  /*2230*/  LEA.HI R2, R7, UR15, RZ, 0x1e ;  /* 0x0000000f07027c11 */ /* 0x000fe2000f8ff0ff */
[----:B------:R-:W-:Y:S01]  /*2240*/  IMAD.MOV.U32 R19, RZ, RZ, RZ ;  /* 0x000000ffff137224 */ /* 0x000fe200078e00ff */
[----:B------:R-:W-:Y:S02]  /*2250*/  MOV R18, R30 ;  /* 0x0000001e00127202 */ /* 0x000fe40000000f00 */
[----:B------:R-:W-:Y:S01]  /*2260*/  MOV R16, 0x2290 ;  /* 0x0000229000107802 */ /* 0x000fe20000000f00 */
[----:B------:R-:W-:Y:S02]  /*2270*/  IMAD.MOV.U32 R14, RZ, RZ, R2 ;  /* 0x000000ffff0e7224 */ /* 0x000fe400078e0002 */
[----:B------:R-:W-:Y:S05]  /*2280*/  CALL.REL.NOINC `($__internal_12_$__cuda_sm20_div_s64) ;  /* 0x0000002800247944 */ /* 0x000fea0003c00000 */
[----:B------:R-:W-:Y:S02]  /*2290*/  IADD3 R13, PT, PT, -R10, RZ, RZ ;  /* 0x000000ff0a0d7210 */ /* 0x000fe40007ffe1ff */
[----:B------:R-:W-:-:S03]  /*22a0*/  MOV R31, R11 ;  /* 0x0000000b001f7202 */ /* 0x000fc60000000f00 */
[----:B------:R-:W-:Y:S01]  /*22b0*/  IMAD R12, R30, R13, R2 ;  /* 0x0000000d1e0c7224 */ /* 0x000fe200078e0202 */
[----:B------:R-:W-:-:S07]  /*22c0*/  MOV R30, R10 ;  /* 0x0000000a001e7202 */ /* 0x000fce0000000f00 */
.L_x_450:
        /* <DEDUP_REMOVED lines=59> */
.L_x_452:
[----:B------:R-:W-:Y:S01]  /*2680*/  IMAD.MOV.U32 R14, RZ, RZ, R30 ;  /* 0x000000ffff0e7224 */ /* 0x000fe200078e001e */
[----:B------:R-:W-:Y:S01]  /*2690*/  MOV R19, R31 ;  /* 0x0000001f00137202 */ /* 0x000fe20000000f00 */
[----:B------:R-:W-:Y:S01]  /*26a0*/  IMAD.MOV.U32 R18, RZ, RZ, R34 ;  /* 0x000000ffff127224 */ /* 0x000fe200078e0022 */
[----:B------:R-:W-:Y:S02]  /*26b0*/  MOV R16, 0x26d0 ;  /* 0x000026d000107802 */ /* 0x000fe40000000f00 */
[----:B------:R-:W-:Y:S05]  /*26c0*/  CALL.REL.NOINC `($__internal_12_$__cuda_sm20_div_s64) ;  /* 0x0000002400147944 */ /* 0x000fea0003c00000 */
[----:B------:R-:W-:-:S05]  /*26d0*/  IADD3 R11, PT, PT, -R10, RZ, RZ ;  /* 0x000000ff0a0b7210 */ /* 0x000fca0007ffe1ff */
[----:B------:R-:W-:Y:S02]  /*26e0*/  IMAD R30, R11, R34, R30 ;  /* 0x000000220b1e7224 */ /* 0x000fe400078e021e */
.L_x_453:
[----:B------:R-:W-:Y:S05]  /*26f0*/  BSYNC.RECONVERGENT B0 ;  /* 0x0000000000007941 */ /* 0x000fea0003800200 */
.L_x_451:
[----:B------:R-:W-:Y:S01]  /*2700*/  IABS R20, R9 ;  /* 0x0000000900147213 */ /* 0x000fe20000000000 */
[----:B------:R-:W0:Y:S01]  /*2710*/  LDCU.U8 UR17, c[0x0][0x549] ;  /* 0x0000a920ff1177ac */ /* 0x000e220008000000 */
[----:B------:R-:W-:Y:S02]  /*2720*/  IABS R16, R6 ;  /* 0x0000000600107213 */ /* 0x000fe40000000000 */
[----:B------:R-:W1:Y:S01]  /*2730*/  I2F.U32.RP R11, R20 ;  /* 0x00000014000b7306 */ /* 0x000e620000209000 */
[----:B------:R-:W-:Y:S01]  /*2740*/  IABS R13, R15 ;  /* 0x0000000f000d7213 */ /* 0x000fe20000000000 */
[----:B------:R-:W2:Y:S01]  /*2750*/  LDCU.64 UR4, c[0x0][0x430] ;  /* 0x00008600ff0477ac */ /* 0x000ea20008000a00 */
[----:B------:R-:W-:Y:S02]  /*2760*/  IABS R17, R8 ;  /* 0x0000000800117213 */ /* 0x000fe40000000000 */
[----:B------:R-:W-:Y:S01]  /*2770*/  IABS R14, R5 ;  /* 0x00000005000e7213 */ /* 0x000fe20000000000 */
[----:B------:R-:W-:Y:S01]  /*2780*/  UIMAD UR18, UR7, UR12, URZ ;  /* 0x0000000c071272a4 */ /* 0x000fe2000f8e02ff */
[----:B------:R-:W-:Y:S01]  /*2790*/  ISETP.NE.AND P5, PT, R9, RZ, PT ;  /* 0x000000ff0900720c */ /* 0x000fe20003fa5270 */
[----:B------:R-:W3:Y:S01]  /*27a0*/  I2F.U32.RP R12, R16 ;  /* 0x00000010000c7306 */ /* 0x000ee20000209000 */
[----:B0-----:R-:W-:-:S07]  /*27b0*/  UISETP.NE.AND UP0, UPT, UR17, URZ, UPT ;  /* 0x000000ff1100728c */ /* 0x001fce000bf05270 */
[----:B-1----:R-:W0:Y:S01]  /*27c0*/  MUFU.RCP R11, R11 ;  /* 0x0000000b000b7308 */ /* 0x002e220000001000 */
[----:B--2---:R-:W-:-:S07]  /*27d0*/  USEL UR4, UR4, 0x1, UP0 ;  /* 0x0000000104047887 */ /* 0x004fce0008000000 */
        /* <DEDUP_REMOVED lines=8> */
[----:B------:R1:W2:Y:S01]  /*2860*/  F2I.FTZ.U32.TRUNC.NTZ R33, R32 ;  /* 0x0000002000217305 */ /* 0x0002a2000021f000 */
[----:B0-----:R-:W-:-:S07]  /*2870*/  IMAD.MOV R11, RZ, RZ, -R19 ;  /* 0x000000ffff0b7224 */ /* 0x001fce00078e0a13 */
[----:B------:R-:W-:Y:S01]  /*2880*/  MUFU.RCP R29, R29 ;  /* 0x0000001d001d7308 */ /* 0x000fe20000001000 */
[----:B------:R-:W-:Y:S02]  /*2890*/  IMAD.MOV.U32 R18, RZ, RZ, RZ ;  /* 0x000000ffff127224 */ /* 0x000fe400078e00ff */
[----:B------:R-:W-:Y:S01]  /*28a0*/  IMAD R28, R11, R20, RZ ;  /* 0x000000140b1c7224 */ /* 0x000fe200078e02ff */
[----:B------:R-:W-:Y:S01]  /*28b0*/  IABS R11, R6 ;  /* 0x00000006000b7213 */ /* 0x000fe20000000000 */
[----:B-1----:R-:W-:-:S03]  /*28c0*/  HFMA2 R32, -RZ, RZ, 0, 0 ;  /* 0x00000000ff207431 */ /* 0x002fc600000001ff */
[----:B------:R-:W0:Y:S01]  /*28d0*/  I2F.U32.RP R26, R17 ;  /* 0x00000011001a7306 */ /* 0x000e220000209000 */
[----:B--2---:R-:W-:Y:S01]  /*28e0*/  IADD3 R25, PT, PT, RZ, -R33, RZ ;  /* 0x80000021ff197210 */ /* 0x004fe20007ffe0ff */
[----:B------:R-:W-:Y:S01]  /*28f0*/  IMAD.HI.U32 R28, R19, R28, R18 ;  /* 0x0000001c131c7227 */ /* 0x000fe200078e0012 */
[----:B------:R-:W-:Y:S02]  /*2900*/  IABS R19, R30 ;  /* 0x0000001e00137213 */ /* 0x000fe40000000000 */
[----:B------:R-:W-:Y:S01]  /*2910*/  IABS R18, R9 ;  /* 0x0000000900127213 */ /* 0x000fe20000000000 */
[----:B------:R-:W-:Y:S02]  /*2920*/  IMAD R25, R25, R16, RZ ;  /* 0x0000001019197224 */ /* 0x000fe400078e02ff */
[----:B------:R-:W1:Y:S01]  /*2930*/  I2F.U32.RP R21, R14 ;  /* 0x0000000e00157306 */ /* 0x000e620000209000 */
[----:B------:R-:W-:-:S04]  /*2940*/  IMAD.HI.U32 R27, R28, R19, RZ ;  /* 0x000000131c1b7227 */ /* 0x000fc800078e00ff */
[----:B------:R-:W-:-:S03]  /*2950*/  IMAD.HI.U32 R25, R33, R25, R32 ;  /* 0x0000001921197227 */ /* 0x000fc600078e0020 */
[----:B0-----:R-:W0:Y:S01]  /*2960*/  MUFU.RCP R26, R26 ;  /* 0x0000001a001a7308 */ /* 0x001e220000001000 */
[----:B------:R-:W-:Y:S02]  /*2970*/  IMAD.MOV R18, RZ, RZ, -R18 ;  /* 0x000000ffff127224 */ /* 0x000fe400078e0a12 */
[----:B------:R-:W-:Y:S02]  /*2980*/  VIADD R29, R29, 0xffffffe ;  /* 0x0ffffffe1d1d7836 */ /* 0x000fe40000000000 */
[----:B------:R-:W-:Y:S02]  /*2990*/  IMAD R19, R27, R18, R19 ;  /* 0x000000121b137224 */ /* 0x000fe400078e0213 */
[----:B------:R-:W-:Y:S01]  /*29a0*/  IMAD.MOV R11, RZ, RZ, -R11 ;  /* 0x000000ffff0b7224 */ /* 0x000fe200078e0a0b */
[----:B-1----:R-:W1:Y:S01]  /*29b0*/  MUFU.RCP R21, R21 ;  /* 0x0000001500157308 */ /* 0x002e620000001000 */
[----:B------:R-:W-:Y:S01]  /*29c0*/  IMAD.HI.U32 R25, R25, R12, RZ ;  /* 0x0000000c19197227 */ /* 0x000fe200078e00ff */
[----:B------:R-:W-:-:S03]  /*29d0*/  ISETP.GT.U32.AND P3, PT, R20, R19, PT ;  /* 0x000000131400720c */ /* 0x000fc60003f64070 */
[----:B------:R-:W-:Y:S01]  /*29e0*/  IMAD R11, R25, R11, R12 ;  /* 0x0000000b190b7224 */ /* 0x000fe200078e020c */
[----:B------:R-:W-:Y:S01]  /*29f0*/  LOP3.LUT R12, R30, R9, RZ, 0x3c, !PT ;  /* 0x000000091e0c7212 */ /* 0x000fe200078e3cff */
[----:B------:R-:W-:Y:S01]  /*2a00*/  IMAD.MOV.U32 R28, RZ, RZ, RZ ;  /* 0x000000ffff1c7224 */ /* 0x000fe200078e00ff */
[----:B------:R-:W2:Y:S01]  /*2a10*/  F2I.FTZ.U32.TRUNC.NTZ R29, R29 ;  /* 0x0000001d001d7305 */ /* 0x000ea2000021f000 */
[----:B0-----:R-:W-:Y:S01]  /*2a20*/  VIADD R26, R26, 0xffffffe ;  /* 0x0ffffffe1a1a7836 */ /* 0x001fe20000000000 */
[----:B------:R-:W-:Y:S02]  /*2a30*/  ISETP.GT.U32.AND P1, PT, R16, R11, PT ;  /* 0x0000000b1000720c */ /* 0x000fe40003f24070 */
[----:B------:R-:W-:Y:S02]  /*2a40*/  ISETP.GE.AND P2, PT, R12, RZ, PT ;  /* 0x000000ff0c00720c */ /* 0x000fe40003f46270 */
[----:B------:R-:W-:Y:S01]  /*2a50*/  IABS R12, R2 ;  /* 0x00000002000c7213 */ /* 0x000fe20000000000 */
[----:B------:R-:W-:Y:S01]  /*2a60*/  @!P3 IMAD.IADD R19, R19, 0x1, -R20 ;  /* 0x000000011313b824 */ /* 0x000fe200078e0a14 */
[----:B------:R-:W0:Y:S01]  /*2a70*/  F2I.FTZ.U32.TRUNC.NTZ R33, R26 ;  /* 0x0000001a00217305 */ /* 0x000e22000021f000 */
[----:B-1----:R-:W-:-:S02]  /*2a80*/  IADD3 R21, PT, PT, R21, 0xffffffe, RZ ;  /* 0x0ffffffe15157810 */ /* 0x002fc40007ffe0ff */
[----:B------:R-:W-:Y:S02]  /*2a90*/  @!P3 IADD3 R27, PT, PT, R27, 0x1, RZ ;  /* 0x000000011b1bb810 */ /* 0x000fe40007ffe0ff */
[----:B------:R-:W-:Y:S02]  /*2aa0*/  ISETP.GE.U32.AND P6, PT, R19, R20, PT ;  /* 0x000000141300720c */ /* 0x000fe40003fc6070 */
[----:B--2---:R-:W-:Y:S01]  /*2ab0*/  IADD3 R18, PT, PT, RZ, -R29, RZ ;  /* 0x8000001dff127210 */ /* 0x004fe20007ffe0ff */
[----:B------:R-:W1:Y:S01]  /*2ac0*/  F2I.FTZ.U32.TRUNC.NTZ R21, R21 ;  /* 0x0000001500157305 */ /* 0x000e62000021f000 */
[----:B------:R-:W-:Y:S01]  /*2ad0*/  @!P1 IADD3 R11, PT, PT, R11, -R16, RZ ;  /* 0x800000100b0b9210 */ /* 0x000fe20007ffe0ff */
[----:B------:R-:W-:Y:S01]  /*2ae0*/  @!P1 VIADD R25, R25, 0x1 ;  /* 0x0000000119199836 */ /* 0x000fe20000000000 */
[----:B------:R-:W-:Y:S01]  /*2af0*/  LOP3.LUT R19, R10, R6, RZ, 0x3c, !PT ;  /* 0x000000060a137212 */ /* 0x000fe200078e3cff */
[----:B------:R-:W-:Y:S01]  /*2b00*/  IMAD R31, R18, R13, RZ ;  /* 0x0000000d121f7224 */ /* 0x000fe200078e02ff */
[----:B------:R-:W-:-:S02]  /*2b10*/  ISETP.GE.U32.AND P4, PT, R11, R16, PT ;  /* 0x000000100b00720c */ /* 0x000fc40003f86070 */
[----:B------:R-:W-:Y:S01]  /*2b20*/  IABS R18, R15 ;  /* 0x0000000f00127213 */ /* 0x000fe20000000000 */
[----:B------:R-:W-:Y:S01]  /*2b30*/  IMAD.HI.U32 R31, R29, R31, R28 ;  /* 0x0000001f1d1f7227 */ /* 0x000fe200078e001c */
[----:B------:R-:W-:Y:S02]  /*2b40*/  ISETP.GE.AND P0, PT, R19, RZ, PT ;  /* 0x000000ff1300720c */ /* 0x000fe40003f06270 */
[----:B------:R-:W-:Y:S01]  /*2b50*/  ISETP.NE.AND P3, PT, R6, RZ, PT ;  /* 0x000000ff0600720c */ /* 0x000fe20003f65270 */
[----:B0-----:R-:W-:Y:S01]  /*2b60*/  IMAD.MOV R11, RZ, RZ, -R33 ;  /* 0x000000ffff0b7224 */ /* 0x001fe200078e0a21 */
[----:B------:R-:W-:Y:S01]  /*2b70*/  @P6 IADD3 R27, PT, PT, R27, 0x1, RZ ;  /* 0x000000011b1b6810 */ /* 0x000fe20007ffe0ff */
[----:B------:R-:W-:Y:S01]  /*2b80*/  IMAD.MOV R18, RZ, RZ, -R18 ;  /* 0x000000ffff127224 */ /* 0x000fe200078e0a12 */
[----:B------:R-:W-:Y:S01]  /*2b90*/  MOV R20, RZ ;  /* 0x000000ff00147202 */ /* 0x000fe20000000f00 */
[----:B------:R-:W-:-:S04]  /*2ba0*/  IMAD.HI.U32 R31, R31, R12, RZ ;  /* 0x0000000c1f1f7227 */ /* 0x000fc800078e00ff */
[----:B------:R-:W-:Y:S02]  /*2bb0*/  IMAD.MOV.U32 R16, RZ, RZ, R11 ;  /* 0x000000ffff107224 */ /* 0x000fe400078e000b */
[----:B------:R-:W-:Y:S01]  /*2bc0*/  IMAD R12, R31, R18, R12 ;  /* 0x000000121f0c7224 */ /* 0x000fe200078e020c */
[----:B------:R-:W-:Y:S01]  /*2bd0*/  IABS R18, R8 ;  /* 0x0000000800127213 */ /* 0x000fe20000000000 */
[----:B-1----:R-:W-:Y:S02]  /*2be0*/  IMAD.MOV R11, RZ, RZ, -R21 ;  /* 0x000000ffff0b7224 */ /* 0x002fe400078e0a15 */
[----:B------:R-:W-:Y:S01]  /*2bf0*/  @P4 VIADD R25, R25, 0x1 ;  /* 0x0000000119194836 */ /* 0x000fe20000000000 */
[----:B------:R-:W-:Y:S01]  /*2c00*/  ISETP.GT.U32.AND P1, PT, R13, R12, PT ;  /* 0x0000000c0d00720c */ /* 0x000fe20003f24070 */
[----:B------:R-:W-:Y:S01]  /*2c10*/  IMAD R19, R16, R17, RZ ;  /* 0x0000001110137224 */ /* 0x000fe200078e02ff */
[----:B------:R-:W-:Y:S01]  /*2c20*/  ISETP.NE.AND P4, PT, R15, RZ, PT ;  /* 0x000000ff0f00720c */ /* 0x000fe20003f85270 */
        /* <DEDUP_REMOVED lines=11> */
[----:B------:R-:W-:Y:S01]  /*2ce0*/  @!P1 IADD3 R12, PT, PT, R12, -R13, RZ ;  /* 0x8000000d0c0c9210 */ /* 0x000fe20007ffe0ff */
[----:B------:R-:W-:Y:S02]  /*2cf0*/  IMAD.MOV R18, RZ, RZ, -R18 ;  /* 0x000000ffff127224 */ /* 0x000fe400078e0a12 */
[----:B------:R-:W-:Y:S01]  /*2d00*/  IMAD.HI.U32 R32, R32, R19, RZ ;  /* 0x0000001320207227 */ /* 0x000fe200078e00ff */
[----:B------:R-:W-:Y:S02]  /*2d10*/  ISETP.GE.U32.AND P2, PT, R12, R13, PT ;  /* 0x0000000d0c00720c */ /* 0x000fe40003f46070 */
[----:B------:R-:W-:Y:S01]  /*2d20*/  LOP3.LUT R12, R2, R15, RZ, 0x3c, !PT ;  /* 0x0000000f020c7212 */ /* 0x000fe200078e3cff */
[----:B------:R-:W-:-:S02]  /*2d30*/  IMAD.MOV R11, RZ, RZ, -R11 ;  /* 0x000000ffff0b7224 */ /* 0x000fc400078e0a0b */
[----:B------:R-:W-:Y:S01]  /*2d40*/  IMAD.HI.U32 R20, R20, R16, RZ ;  /* 0x0000001014147227 */ /* 0x000fe200078e00ff */
[----:B------:R-:W-:Y:S02]  /*2d50*/  ISETP.GE.AND P0, PT, R12, RZ, PT ;  /* 0x000000ff0c00720c */ /* 0x000fe40003f06270 */
[----:B------:R-:W-:Y:S01]  /*2d60*/  LOP3.LUT R12, R27, R8, RZ, 0x3c, !PT ;  /* 0x000000081b0c7212 */ /* 0x000fe200078e3cff */
[----:B------:R-:W-:Y:S02]  /*2d70*/  IMAD R18, R32, R18, R19 ;  /* 0x0000001220127224 */ /* 0x000fe400078e0213 */
[----:B------:R-:W-:Y:S02]  /*2d80*/  IMAD R11, R20, R11, R16 ;  /* 0x0000000b140b7224 */ /* 0x000fe400078e0210 */
[----:B------:R-:W-:Y:S01]  /*2d90*/  @!P1 VIADD R31, R31, 0x1 ;  /* 0x000000011f1f9836 */ /* 0x000fe20000000000 */
[----:B------:R-:W-:Y:S02]  /*2da0*/  ISETP.GT.U32.AND P3, PT, R17, R18, PT ;  /* 0x000000121100720c */ /* 0x000fe40003f64070 */
[----:B------:R-:W-:-:S02]  /*2db0*/  ISETP.GT.U32.AND P1, PT, R14, R11, PT ;  /* 0x0000000b0e00720c */ /* 0x000fc40003f24070 */
[----:B------:R-:W-:Y:S02]  /*2dc0*/  @P2 IADD3 R31, PT, PT, R31, 0x1, RZ ;  /* 0x000000011f1f2810 */ /* 0x000fe40007ffe0ff */
[----:B------:R-:W-:Y:S02]  /*2dd0*/  ISETP.GE.AND P2, PT, R12, RZ, PT ;  /* 0x000000ff0c00720c */ /* 0x000fe40003f46270 */
[----:B------:R-:W-:Y:S01]  /*2de0*/  LOP3.LUT R12, R25, R5, RZ, 0x3c, !PT ;  /* 0x00000005190c7212 */ /* 0x000fe200078e3cff */
[----:B------:R-:W-:Y:S01]  /*2df0*/  @!P0 IMAD.MOV R31, RZ, RZ, -R31 ;  /* 0x000000ffff1f8224 */ /* 0x000fe200078e0a1f */
[----:B------:R-:W-:Y:S02]  /*2e00*/  @!P4 LOP3.LUT R31, RZ, R15, RZ, 0x33, !PT ;  /* 0x0000000fff1fc212 */ /* 0x000fe400078e33ff */
[----:B------:R-:W-:Y:S01]  /*2e10*/  ISETP.GE.AND P0, PT, R12, RZ, PT ;  /* 0x000000ff0c00720c */ /* 0x000fe20003f06270 */
[----:B------:R-:W-:Y:S02]  /*2e20*/  @!P3 IMAD.IADD R18, R18, 0x1, -R17 ;  /* 0x000000011212b824 */ /* 0x000fe400078e0a11 */
[----:B------:R-:W-:Y:S01]  /*2e30*/  @!P1 IADD3 R11, PT, PT, R11, -R14, RZ ;  /* 0x8000000e0b0b9210 */ /* 0x000fe20007ffe0ff */
[----:B------:R-:W-:Y:S01]  /*2e40*/  @!P3 VIADD R32, R32, 0x1 ;  /* 0x000000012020b836 */ /* 0x000fe20000000000 */
[----:B------:R-:W-:-:S02]  /*2e50*/  ISETP.NE.AND P3, PT, R5, RZ, PT ;  /* 0x000000ff0500720c */ /* 0x000fc40003f65270 */
[----:B------:R-:W-:Y:S01]  /*2e60*/  ISETP.GE.U32.AND P6, PT, R18, R17, PT ;  /* 0x000000111200720c */ /* 0x000fe20003fc6070 */
[----:B------:R-:W-:Y:S01]  /*2e70*/  IMAD.WIDE R16, R31, UR13, RZ ;  /* 0x0000000d1f107c25 */ /* 0x000fe2000f8e02ff */
[----:B------:R-:W-:Y:S02]  /*2e80*/  ISETP.GE.U32.AND P4, PT, R11, R14, PT ;  /* 0x0000000e0b00720c */ /* 0x000fe40003f86070 */
[----:B------:R-:W-:Y:S01]  /*2e90*/  @!P1 IADD3 R20, PT, PT, R20, 0x1, RZ ;  /* 0x0000000114149810 */ /* 0x000fe20007ffe0ff */
[----:B------:R-:W-:Y:S02]  /*2ea0*/  IMAD.MOV R11, RZ, RZ, -R27 ;  /* 0x000000ffff0b7224 */ /* 0x000fe400078e0a1b */
[----:B------:R-:W-:-:S04]  /*2eb0*/  IMAD.WIDE.U32 R12, R0, UR4, R16 ;  /* 0x00000004000c7c25 */ /* 0x000fc8000f8e0010 */
[----:B------:R-:W-:Y:S02]  /*2ec0*/  IMAD.MOV R31, RZ, RZ, -R31 ;  /* 0x000000ffff1f7224 */ /* 0x000fe400078e0a1f */
[----:B------:R-:W-:Y:S02]  /*2ed0*/  @P6 VIADD R32, R32, 0x1 ;  /* 0x0000000120206836 */ /* 0x000fe40000000000 */
[----:B------:R-:W-:Y:S01]  /*2ee0*/  @P4 IADD3 R20, PT, PT, R20, 0x1, RZ ;  /* 0x0000000114144810 */ /* 0x000fe20007ffe0ff */
[----:B------:R-:W-:Y:S01]  /*2ef0*/  IMAD R11, R9, R11, R30 ;  /* 0x0000000b090b7224 */ /* 0x000fe200078e021e */
[----:B------:R-:W-:Y:S01]  /*2f00*/  IADD3 R9, PT, PT, -R25, RZ, RZ ;  /* 0x000000ff19097210 */ /* 0x000fe20007ffe1ff */
        /* <DEDUP_REMOVED lines=8> */
[----:B------:R-:W-:-:S02]  /*2f90*/  IMAD.MOV R2, RZ, RZ, -R32 ;  /* 0x000000ffff027224 */ /* 0x000fc400078e0a20 */
        /* <DEDUP_REMOVED lines=21> */
.L_x_448:
[----:B------:R-:W0:Y:S01]  /*30f0*/  LDC.64 R4, c[0x0][0x420] ;  /* 0x00010800ff047b82 */ /* 0x000e220000000a00 */
[----:B------:R-:W-:-:S05]  /*3100*/  IADD3 R2, PT, PT, R2, UR15, RZ ;  /* 0x0000000f02027c10 */ /* 0x000fca000fffe0ff */
[----:B0-----:R-:W-:-:S05]  /*3110*/  IMAD.WIDE.U32 R2, R2, 0x4, R4 ;  /* 0x0000000402027825 */ /* 0x001fca00078e0004 */
[----:B------:R1:W-:Y:S02]  /*3120*/  STG.E desc[UR10][R2.64], R22 ;  /* 0x0000001602007986 */ /* 0x0003e4000c10190a */
.L_x_447:
[----:B------:R-:W-:Y:S05]  /*3130*/  BSYNC.RECONVERGENT B1 ;  /* 0x0000000000017941 */ /* 0x000fea0003800200 */
.L_x_446:
        /* <DEDUP_REMOVED lines=16> */
.L_x_455:
[----:B------:R-:W-:Y:S05]  /*3240*/  BSYNC.RECONVERGENT B0 ;  /* 0x0000000000007941 */ /* 0x000fea0003800200 */
.L_x_454:
[----:B------:R-:W-:Y:S01]  /*3250*/  BAR.SYNC.DEFER_BLOCKING 0x0 ;  /* 0x0000000000007b1d */ /* 0x000fe20000010000 */
[----:B------:R-:W-:Y:S01]  /*3260*/  UISETP.GE.AND UP0, UPT, UR6, 0x1, UPT ;  /* 0x000000010600788c */ /* 0x000fe2000bf06270 */
[----:B------:R-:W-:Y:S01]  /*3270*/  HFMA2 R0, -RZ, RZ, 0, 0 ;  /* 0x00000000ff007431 */ /* 0x000fe200000001ff */
[----:B------:R-:W-:Y:S01]  /*3280*/  SHF.R.U32.HI R12, RZ, 0x3, R7 ;  /* 0x00000003ff0c7819 */ /* 0x000fe20000011607 */
[----:B------:R-:W-:Y:S01]  /*3290*/  IMAD.SHL.U32 R7, R7, 0x4, RZ ;  /* 0x0000000407077824 */ /* 0x000fe200078e00ff */
[----:B012---:R-:W-:Y:S01]  /*32a0*/  CS2R R2, SRZ ;  /* 0x0000000000027805 */ /* 0x007fe2000001ff00 */
[----:B------:R-:W-:-:S04]  /*32b0*/  IMAD.MOV.U32 R5, RZ, RZ, RZ ;  /* 0x000000ffff057224 */ /* 0x000fc800078e00ff */
[----:B------:R-:W-:Y:S05]  /*32c0*/  BRA.U !UP0, `(.L_x_456) ;  /* 0x0000001108d07547 */ /* 0x000fea000b800000 */
[----:B------:R-:W0:Y:S01]  /*32d0*/  LDCU UR12, c[0x0][0x44c] ;  /* 0x00008980ff0c77ac */ /* 0x000e220008000800 */
[----:B------:R-:W-:Y:S01]  /*32e0*/  IMAD.MOV.U32 R13, RZ, RZ, RZ ;  /* 0x000000ffff0d7224 */ /* 0x000fe200078e00ff */
[----:B------:R-:W-:Y:S02]  /*32f0*/  CS2R R10, SRZ ;  /* 0x00000000000a7805 */ /* 0x000fe4000001ff00 */
[----:B------:R-:W-:Y:S01]  /*3300*/  CS2R R8, SRZ ;  /* 0x0000000000087805 */ /* 0x000fe2000001ff00 */
[----:B------:R-:W1:Y:S01]  /*3310*/  LDCU.64 UR4, c[0x0][0x3f8] ;  /* 0x00007f00ff0477ac */ /* 0x000e620008000a00 */
[----:B------:R-:W-:Y:S02]  /*3320*/  UISETP.GE.U32.AND UP0, UPT, UR6, 0x4, UPT ;  /* 0x000000040600788c */ /* 0x000fe4000bf06070 */
[----:B------:R-:W-:Y:S02]  /*3330*/  UIADD3 UR13, UPT, UPT, UR16, -UR15, URZ ;  /* 0x8000000f100d7290 */ /* 0x000fe4000fffe0ff */
[----:B------:R-:W-:-:S02]  /*3340*/  ULOP3.LUT UR9, UR6, 0x3, URZ, 0xc0, !UPT ;  /* 0x0000000306097892 */ /* 0x000fc4000f8ec0ff */
[----:B0-----:R-:W-:Y:S02]  /*3350*/  UIMAD UR7, UR15, UR12, URZ ;  /* 0x0000000c0f0772a4 */ /* 0x001fe4000f8e02ff */
[----:B------:R-:W-:-:S04]  /*3360*/  UIMAD UR12, UR16, UR12, URZ ;  /* 0x0000000c100c72a4 */ /* 0x000fc8000f8e02ff */
[----:B------:R-:W-:Y:S01]  /*3370*/  IMAD.U32 R15, RZ, RZ, UR7 ;  /* 0x00000007ff0f7e24 */ /* 0x000fe2000f8e00ff */
[----:B------:R-:W-:-:S04]  /*3380*/  IADD3 R0, P0, PT, R7, UR7, RZ ;  /* 0x0000000707007c10 */ /* 0x000fc8000ff1e0ff */
        /* <DEDUP_REMOVED lines=29> */
.L_x_460:
        /* <DEDUP_REMOVED lines=133> */
.L_x_459:
        /* <DEDUP_REMOVED lines=73> */
.L_x_461:
[----:B------:R-:W-:-:S09]  /*4240*/  UISETP.NE.OR UP1, UPT, UR5, URZ, UP1 ;  /* 0x000000ff0500728c */ /* 0x000fd20008f25670 */
[----:B------:R-:W-:Y:S05]  /*4250*/  BRA.U !UP1, `(.L_x_457) ;  /* 0x0000000109947547 */ /* 0x000fea000b800000 */
.L_x_458:
[----:B------:R-:W-:-:S13]  /*4260*/  ISETP.GE.AND P0, PT, R12, UR13, PT ;  /* 0x0000000d0c007c0c */ /* 0x000fda000bf06270 */
.L_x_462:
        /* <DEDUP_REMOVED lines=36> */
.L_x_457:
        /* <DEDUP_REMOVED lines=10> */
.L_x_463:
        /* <DEDUP_REMOVED lines=12> */
.L_x_456:
        /* <DEDUP_REMOVED lines=19> */
[----:B------:R-:W-:Y:S02]  /*4740*/  IMAD R11, R4, R10, RZ ;  /* 0x0000000a040b7224 */ /* 0x000fe400078e02ff */
[----:B------:R-:W0:Y:S02]  /*4750*/  I2F.RP R4, R8 ;  /* 0x0000000800047306 */ /* 0x000e240000209400 */
[----:B------:R-:W-:-:S06]  /*4760*/  IMAD.HI.U32 R11, R15, R11, R14 ;  /* 0x0000000b0f0b7227 */ /* 0x000fcc00078e000e */
[----:B------:R-:W-:-:S04]  /*4770*/  IMAD.HI.U32 R11, R11, R12, RZ ;  /* 0x0000000c0b0b7227 */ /* 0x000fc800078e00ff */
[----:B------:R-:W-:Y:S01]  /*4780*/  IMAD R15, R11, R6, R12 ;  /* 0x000000060b0f7224 */ /* 0x000fe200078e020c */
[----:B------:R-:W-:Y:S01]  /*4790*/  LOP3.LUT R6, R13, UR8, RZ, 0x3c, !PT ;  /* 0x000000080d067c12 */ /* 0x000fe2000f8e3cff */
[----:B0-----:R-:W0:Y:S03]  /*47a0*/  MUFU.RCP R4, R4 ;  /* 0x0000000400047308 */ /* 0x001e260000001000 */
[----:B------:R-:W-:Y:S02]  /*47b0*/  ISETP.GT.U32.AND P1, PT, R10, R15, PT ;  /* 0x0000000f0a00720c */ /* 0x000fe40003f24070 */
[----:B------:R-:W-:-:S11]  /*47c0*/  ISETP.GE.AND P0, PT, R6, RZ, PT ;  /* 0x000000ff0600720c */ /* 0x000fd60003f06270 */
[----:B------:R-:W-:Y:S01]  /*47d0*/  @!P1 IMAD.IADD R15, R15, 0x1, -R10 ;  /* 0x000000010f0f9824 */ /* 0x000fe200078e0a0a */
[----:B------:R-:W-:Y:S01]  /*47e0*/  @!P1 IADD3 R11, PT, PT, R11, 0x1, RZ ;  /* 0x000000010b0b9810 */ /* 0x000fe20007ffe0ff */
[----:B0-----:R-:W-:Y:S01]  /*47f0*/  VIADD R14, R4, 0xffffffe ;  /* 0x0ffffffe040e7836 */ /* 0x001fe20000000000 */
[----:B------:R-:W-:Y:S02]  /*4800*/  ISETP.NE.AND P1, PT, RZ, UR8, PT ;  /* 0x00000008ff007c0c */ /* 0x000fe4000bf25270 */
[----:B------:R-:W-:Y:S02]  /*4810*/  ISETP.GE.U32.AND P2, PT, R15, R10, PT ;  /* 0x0000000a0f00720c */ /* 0x000fe40003f46070 */
[----:B------:R-:W0:Y:S11]  /*4820*/  F2I.FTZ.U32.TRUNC.NTZ R15, R14 ;  /* 0x0000000e000f7305 */ /* 0x000e36000021f000 */
[----:B------:R-:W-:-:S02]  /*4830*/  @P2 VIADD R11, R11, 0x1 ;  /* 0x000000010b0b2836 */ /* 0x000fc40000000000 */
[----:B0-----:R-:W-:-:S03]  /*4840*/  IMAD.MOV R17, RZ, RZ, -R15 ;  /* 0x000000ffff117224 */ /* 0x001fc600078e0a0f */
[----:B------:R-:W-:Y:S02]  /*4850*/  @!P0 IADD3 R11, PT, PT, -R11, RZ, RZ ;  /* 0x000000ff0b0b8210 */ /* 0x000fe40007ffe1ff */
[----:B------:R-:W-:Y:S01]  /*4860*/  @!P1 LOP3.LUT R11, RZ, UR8, RZ, 0x33, !PT ;  /* 0x00000008ff0b9c12 */ /* 0x000fe2000f8e33ff */
[----:B------:R-:W-:Y:S01]  /*4870*/  IMAD R6, R17, R8, RZ ;  /* 0x0000000811067224 */ /* 0x000fe200078e02ff */
[----:B------:R-:W-:-:S03]  /*4880*/  MOV R14, RZ ;  /* 0x000000ff000e7202 */ /* 0x000fc60000000f00 */
[----:B------:R-:W-:Y:S02]  /*4890*/  IMAD R10, R11, UR8, RZ ;  /* 0x000000080b0a7c24 */ /* 0x000fe4000f8e02ff */
[----:B------:R-:W-:Y:S01]  /*48a0*/  IMAD.HI.U32 R6, R15, R6, R14 ;  /* 0x000000060f067227 */ /* 0x000fe200078e000e */
[----:B------:R-:W-:-:S03]  /*48b0*/  LOP3.LUT R14, R7, 0x1c, RZ, 0xc0, !PT ;  /* 0x0000001c070e7812 */ /* 0x000fc600078ec0ff */
[----:B------:R-:W-:-:S05]  /*48c0*/  IMAD.IADD R12, R13, 0x1, -R10 ;  /* 0x000000010d0c7824 */ /* 0x000fca00078e0a0a */
[----:B------:R-:W-:Y:S02]  /*48d0*/  IABS R4, R12 ;  /* 0x0000000c00047213 */ /* 0x000fe40000000000 */
[----:B------:R-:W-:-:S03]  /*48e0*/  LOP3.LUT R12, R12, R9, RZ, 0x3c, !PT ;  /* 0x000000090c0c7212 */ /* 0x000fc600078e3cff */
[----:B------:R-:W-:Y:S01]  /*48f0*/  IMAD.HI.U32 R6, R6, R4, RZ ;  /* 0x0000000406067227 */ /* 0x000fe200078e00ff */
[----:B------:R-:W-:-:S03]  /*4900*/  ISETP.GE.AND P1, PT, R12, RZ, PT ;  /* 0x000000ff0c00720c */ /* 0x000fc60003f26270 */
[----:B------:R-:W-:-:S04]  /*4910*/  IMAD.MOV R15, RZ, RZ, -R6 ;  /* 0x000000ffff0f7224 */ /* 0x000fc800078e0a06 */
[----:B------:R-:W-:Y:S01]  /*4920*/  IMAD R15, R8, R15, R4 ;  /* 0x0000000f080f7224 */ /* 0x000fe200078e0204 */
[----:B------:R-:W-:-:S04]  /*4930*/  SHF.R.S32.HI R4, RZ, 0x1f, R11 ;  /* 0x0000001fff047819 */ /* 0x000fc8000001140b */
[----:B------:R-:W-:Y:S01]  /*4940*/  ISETP.GT.U32.AND P0, PT, R8, R15, PT ;  /* 0x0000000f0800720c */ /* 0x000fe20003f04070 */
[----:B-1----:R-:W-:-:S12]  /*4950*/  IMAD R4, R4, UR4, RZ ;  /* 0x0000000404047c24 */ /* 0x002fd8000f8e02ff */
[-C--:B------:R-:W-:Y:S01]  /*4960*/  @!P0 IADD3 R15, PT, PT, R15, -R8.reuse, RZ ;  /* 0x800000080f0f8210 */ /* 0x080fe20007ffe0ff */
[----:B------:R-:W-:Y:S01]  /*4970*/  @!P0 VIADD R6, R6, 0x1 ;  /* 0x0000000106068836 */ /* 0x000fe20000000000 */
[----:B------:R-:W-:Y:S02]  /*4980*/  ISETP.NE.AND P0, PT, R9, RZ, PT ;  /* 0x000000ff0900720c */ /* 0x000fe40003f05270 */
[----:B------:R-:W-:Y:S01]  /*4990*/  ISETP.GE.U32.AND P2, PT, R15, R8, PT ;  /* 0x000000080f00720c */ /* 0x000fe20003f46070 */
[----:B------:R-:W-:-:S03]  /*49a0*/  HFMA2 R15, -RZ, RZ, 0, 0 ;  /* 0x00000000ff0f7431 */ /* 0x000fc600000001ff */
[----:B------:R-:W-:-:S09]  /*49b0*/  IMAD.WIDE.U32 R14, R11, UR4, R14 ;  /* 0x000000040b0e7c25 */ /* 0x000fd2000f8e000e */
[----:B------:R-:W-:Y:S01]  /*49c0*/  @P2 IADD3 R6, PT, PT, R6, 0x1, RZ ;  /* 0x0000000106062810 */ /* 0x000fe20007ffe0ff */
[----:B------:R-:W-:Y:S01]  /*49d0*/  IMAD R11, R11, UR5, R4 ;  /* 0x000000050b0b7c24 */ /* 0x000fe2000f8e0204 */
[----:B------:R-:W0:Y:S03]  /*49e0*/  LDCU.64 UR4, c[0x0][0x3f0] ;  /* 0x00007e00ff0477ac */ /* 0x000e260008000a00 */
[----:B------:R-:W-:Y:S01]  /*49f0*/  @!P1 IMAD.MOV R6, RZ, RZ, -R6 ;  /* 0x000000ffff069224 */ /* 0x000fe200078e0a06 */
[----:B------:R-:W-:Y:S01]  /*4a00*/  @!P0 LOP3.LUT R6, RZ, R9, RZ, 0x33, !PT ;  /* 0x00000009ff068212 */ /* 0x000fe200078e33ff */
[----:B------:R-:W-:-:S03]  /*4a10*/  IMAD.IADD R15, R15, 0x1, R11 ;  /* 0x000000010f0f7824 */ /* 0x000fc600078e020b */
[----:B------:R-:W-:Y:S01]  /*4a20*/  SHF.R.S32.HI R4, RZ, 0x1f, R6 ;  /* 0x0000001fff047819 */ /* 0x000fe20000011406 */
[C---:B------:R-:W-:Y:S02]  /*4a30*/  IMAD R10, R6.reuse, R9, R10 ;  /* 0x00000009060a7224 */ /* 0x040fe400078e020a */
[----:B---3--:R-:W-:-:S03]  /*4a40*/  IMAD.WIDE.U32 R14, R6, UR12, R14 ;  /* 0x0000000c060e7c25 */ /* 0x008fc6000f8e000e */
[----:B------:R-:W-:Y:S01]  /*4a50*/  IADD3 R10, PT, PT, R13, -R10, RZ ;  /* 0x8000000a0d0a7210 */ /* 0x000fe20007ffe0ff */
[----:B------:R-:W-:-:S04]  /*4a60*/  IMAD R7, R4, UR12, RZ ;  /* 0x0000000c04077c24 */ /* 0x000fc8000f8e02ff */
[----:B------:R-:W-:Y:S01]  /*4a70*/  IMAD R9, R6, UR13, R7 ;  /* 0x0000000d06097c24 */ /* 0x000fe2000f8e0207 */
[----:B------:R-:W-:-:S03]  /*4a80*/  SHF.R.S32.HI R7, RZ, 0x1f, R10 ;  /* 0x0000001fff077819 */ /* 0x000fc6000001140a */
[----:B------:R-:W-:Y:S02]  /*4a90*/  IMAD.IADD R15, R15, 0x1, R9 ;  /* 0x000000010f0f7824 */ /* 0x000fe400078e0209 */
        /* <DEDUP_REMOVED lines=8> */
        .weak           $__internal_12_$__cuda_sm20_div_s64
        .type           $__internal_12_$__cuda_sm20_div_s64,@function
        .size           $__internal_12_$__cuda_sm20_div_s64,(.L_x_4844 - $__internal_12_$__cuda_sm20_div_s64)
$__internal_12_$__cuda_sm20_div_s64:
        /* <DEDUP_REMOVED lines=83> */
[----:B------:R-:W-:Y:S05]  /*5050*/  RET.REL.NODEC R12 `(_ZN5flash32flash_fwd_splitkv_combine_kernelI23Flash_fwd_kernel_traitsILi32ELi64ELi256ELi4ELb0ELb0EN7cutlass6half_tE19Flash_kernel_traitsILi32ELi64ELi256ELi4ES3_EELi16ELi2ELb1EEEvNS_16Flash_fwd_paramsE) ;  /* 0xffffffac0ce87950 */ /* 0x000fea0003c3ffff */
.L_x_464:
        /* <DEDUP_REMOVED lines=10> */
.L_x_4844:


//--------------------- .text._ZN5flash32flash_fwd_splitkv_combine_kernelI23Flash_fwd_kernel_traitsILi32ELi64ELi256ELi4ELb0ELb0EN7cutlass6half_tE19Flash_kernel_traitsILi32ELi64ELi256ELi4ES3_EELi16ELi1ELb1EEEvNS_16Flash_fwd_paramsE --------------------------
	.section	.text._ZN5flash32flash_fwd_splitkv_combine_kernelI23Flash_fwd_kernel_traitsILi32ELi64ELi256ELi4ELb0ELb0EN7cutlass6half_tE19Flash_kernel_traitsILi32ELi64ELi256ELi4ES3_EELi16ELi1ELb1EEEvNS_16Flash_fwd_paramsE,"ax",@progbits
	.align	128
        .global         _ZN5flash32flash_fwd_splitkv_combine_kernelI23Flash_fwd_kernel_traitsILi32ELi64ELi256ELi4ELb0ELb0EN7cutlass6half_tE19Flash_kernel_traitsILi32ELi64ELi256ELi4ES3_EELi16ELi1ELb1EEEvNS_16Flash_fwd_paramsE
        .type           _ZN5flash32flash_fwd_splitkv_combine_kernelI23Flash_fwd_kernel_traitsILi32ELi64ELi256ELi4ELb0ELb0EN7cutlass6half_tE19Flash_kernel_traitsILi32ELi64ELi256ELi4ES3_EELi16ELi1ELb1EEEvNS_16Flash_fwd_paramsE,@function
        .size           _ZN5flash32flash_fwd_splitkv_combine_kernelI23Flash_fwd_kernel_traitsILi32ELi64ELi256ELi4ELb0ELb0EN7cutlass6half_tE19Flash_kernel_traitsILi32ELi64ELi256ELi4ES3_EELi16ELi1ELb1EEEvNS_16Flash_fwd_paramsE,(.L_x_4845 - _ZN5flash32flash_fwd_splitkv_combine_kernelI23Flash_fwd_kernel_traitsILi32ELi64ELi256ELi4ELb0ELb0EN7cutlass6half_tE19Flash_kernel_traitsILi32ELi64ELi256ELi4ES3_EELi16ELi1ELb1EEEvNS_16Flash_fwd_paramsE)
        .other          _ZN5flash32flash_fwd_splitkv_combine_kernelI23Flash_fwd_kernel_traitsILi32ELi64ELi256ELi4ELb0ELb0EN7cutlass6half_tE19Flash_kernel_traitsILi32ELi64ELi256ELi4ES3_EELi16ELi1ELb1EEEvNS_16Flash_fwd_paramsE,@"STO_CUDA_ENTRY STV_DEFAULT"
_ZN5flash32flash_fwd_splitkv_combine_kernelI23Flash_fwd_kernel_traitsILi32ELi64ELi256ELi4ELb0ELb0EN7cutlass6half_tE19Flash_kernel_traitsILi32ELi64ELi256ELi4ES3_EELi16ELi1ELb1EEEvNS_16Flash_fwd_paramsE:
.text._ZN5flash32flash_fwd_splitkv_combine_kernelI23Flash_fwd_kernel_traitsILi32ELi64ELi256ELi4ELb0ELb0EN7cutlass6half_tE19Flash_kernel_traitsILi32ELi64ELi256ELi4ES3_EELi16ELi1ELb1EEEvNS_16Flash_fwd_paramsE:
        /* <DEDUP_REMOVED lines=38> */
.L_x_465:
[----:B------:R-:W-:Y:S01]  /*0260*/  IMAD.U32 R14, RZ, RZ, UR16 ;  /* 0x00000010ff0e7e24 */ /* 0x000fe2000f8e00ff */
[----:B------:R-:W-:Y:S01]  /*0270*/  MOV R18, UR14 ;  /* 0x0000000e00127c02 */ /* 0x000fe20008000f00 */
[----:B------:R-:W-:Y:S01]  /*0280*/  IMAD.U32 R19, RZ, RZ, UR17 ;  /* 0x00000011ff137e24 */ /* 0x000fe2000f8e00ff */
[----:B------:R-:W-:Y:S02]  /*0290*/  MOV R17, UR9 ;  /* 0x0000000900117c02 */ /* 0x000fe40008000f00 */
[----:B------:R-:W-:Y:S02]  /*02a0*/  MOV R16, 0x2c0 ;  /* 0x000002c000107802 */ /* 0x000fe40000000f00 */
[----:B------:R-:W-:Y:S05]  /*02b0*/  CALL.REL.NOINC `($__internal_13_$__cuda_sm20_div_s64) ;  /* 0x00000048000c7944 */ /* 0x000fea0003c00000 */
.L_x_466:
        /* <DEDUP_REMOVED lines=30> */
.L_x_468:
[----:B------:R-:W-:Y:S01]  /*04a0*/  IMAD.MOV.U32 R14, RZ, RZ, R10 ;  /* 0x000000ffff0e7224 */ /* 0x000fe200078e000a */
[----:B------:R-:W-:Y:S02]  /*04b0*/  MOV R19, R11 ;  /* 0x0000000b00137202 */ /* 0x000fe40000000f00 */
[----:B------:R-:W-:Y:S02]  /*04c0*/  MOV R16, 0x4e0 ;  /* 0x000004e000107802 */ /* 0x000fe40000000f00 */
[----:B------:R-:W-:Y:S05]  /*04d0*/  CALL.REL.NOINC `($__internal_13_$__cuda_sm20_div_s64) ;  /* 0x0000004400847944 */ /* 0x000fea0003c00000 */
[----:B------:R-:W-:Y:S02]  /*04e0*/  MOV R4, R10 ;  /* 0x0000000a00047202 */ /* 0x000fe40000000f00 */
[----:B------:R-:W-:Y:S02]  /*04f0*/  MOV R5, R11 ;  /* 0x0000000b00057202 */ /* 0x000fe40000000f00 */
.L_x_469:
[----:B------:R-:W-:Y:S05]  /*0500*/  BSYNC.RECONVERGENT B0 ;  /* 0x0000000000007941 */ /* 0x000fea0003800200 */
.L_x_467:
        /* <DEDUP_REMOVED lines=57> */
.L_x_471:
[----:B------:R-:W-:Y:S01]  /*08a0*/  IMAD.MOV.U32 R14, RZ, RZ, R18 ;  /* 0x000000ffff0e7224 */ /* 0x000fe200078e0012 */
[----:B------:R-:W-:Y:S01]  /*08b0*/  MOV R18, R9 ;  /* 0x0000000900127202 */ /* 0x000fe20000000f00 */
[----:B------:R-:W-:Y:S01]  /*08c0*/  IMAD.MOV.U32 R19, RZ, RZ, R17 ;  /* 0x000000ffff137224 */ /* 0x000fe200078e0011 */
[----:B------:R-:W-:Y:S02]  /*08d0*/  MOV R17, R25 ;  /* 0x0000001900117202 */ /* 0x000fe40000000f00 */
[----:B------:R-:W-:Y:S02]  /*08e0*/  MOV R16, 0x900 ;  /* 0x0000090000107802 */ /* 0x000fe40000000f00 */
[----:B------:R-:W-:Y:S05]  /*08f0*/  CALL.REL.NOINC `($__internal_13_$__cuda_sm20_div_s64) ;  /* 0x00000040007c7944 */ /* 0x000fea0003c00000 */
.L_x_472:
[----:B------:R-:W-:Y:S05]  /*0900*/  BSYNC.RECONVERGENT B0 ;  /* 0x0000000000007941 */ /* 0x000fea0003800200 */
.L_x_470:
        /* <DEDUP_REMOVED lines=123> */
.L_x_474:
[----:B------:R-:W-:Y:S01]  /*10c0*/  IMAD.MOV.U32 R14, RZ, RZ, R10 ;  /* 0x000000ffff0e7224 */ /* 0x000fe200078e000a */
[----:B------:R-:W-:Y:S01]  /*10d0*/  MOV R18, R8 ;  /* 0x0000000800127202 */ /* 0x000fe20000000f00 */
[----:B------:R-:W-:Y:S01]  /*10e0*/  IMAD.MOV.U32 R19, RZ, RZ, R11 ;  /* 0x000000ffff137224 */ /* 0x000fe200078e000b */
[----:B------:R-:W-:Y:S02]  /*10f0*/  MOV R17, R0 ;  /* 0x0000000000117202 */ /* 0x000fe40000000f00 */
[----:B------:R-:W-:Y:S02]  /*1100*/  MOV R16, 0x1120 ;  /* 0x0000112000107802 */ /* 0x000fe40000000f00 */
[----:B------:R-:W-:Y:S05]  /*1110*/  CALL.REL.NOINC `($__internal_13_$__cuda_sm20_div_s64) ;  /* 0x0000003800747944 */ /* 0x000fea0003c00000 */
[----:B------:R-:W-:Y:S02]  /*1120*/  MOV R32, R10 ;  /* 0x0000000a00207202 */ /* 0x000fe40000000f00 */
[----:B------:R-:W-:Y:S02]  /*1130*/  MOV R33, R11 ;  /* 0x0000000b00217202 */ /* 0x000fe40000000f00 */
.L_x_475:
[----:B------:R-:W-:Y:S05]  /*1140*/  BSYNC.RECONVERGENT B0 ;  /* 0x0000000000007941 */ /* 0x000fea0003800200 */
.L_x_473:
        /* <DEDUP_REMOVED lines=57> */
.L_x_477:
[----:B------:R-:W-:Y:S01]  /*14e0*/  IMAD.MOV.U32 R14, RZ, RZ, R4 ;  /* 0x000000ffff0e7224 */ /* 0x000fe200078e0004 */
[----:B------:R-:W-:Y:S01]  /*14f0*/  MOV R19, R5 ;  /* 0x0000000500137202 */ /* 0x000fe20000000f00 */
[----:B------:R-:W-:Y:S01]  /*1500*/  IMAD.MOV.U32 R18, RZ, RZ, R6 ;  /* 0x000000ffff127224 */ /* 0x000fe200078e0006 */
[----:B------:R-:W-:Y:S02]  /*1510*/  MOV R16, 0x1530 ;  /* 0x0000153000107802 */ /* 0x000fe40000000f00 */
[----:B------:R-:W-:Y:S05]  /*1520*/  CALL.REL.NOINC `($__internal_13_$__cuda_sm20_div_s64) ;  /* 0x0000003400707944 */ /* 0x000fea0003c00000 */
[----:B------:R-:W-:Y:S02]  /*1530*/  MOV R26, R10 ;  /* 0x0000000a001a7202 */ /* 0x000fe40000000f00 */
[----:B------:R-:W-:Y:S02]  /*1540*/  MOV R27, R11 ;  /* 0x0000000b001b7202 */ /* 0x000fe40000000f00 */
.L_x_478:
[----:B------:R-:W-:Y:S05]  /*1550*/  BSYNC.RECONVERGENT B0 ;  /* 0x0000000000007941 */ /* 0x000fea0003800200 */
.L_x_476:
        /* <DEDUP_REMOVED lines=27> */
[----:B------:R-:W-:-:S02]  /*1710*/  IMAD.HI.U32 R5, R11, R5, R10 ;  /* 0x000000050b057227 */ /* 0x000fc400078e000a */
[----:B------:R-:W0:Y:S01]  /*1720*/  @!P1 S2R R11, SR_CgaCtaId ;  /* 0x00000000000b9919 */ /* 0x000e220000008800 */
        /* <DEDUP_REMOVED lines=12> */
[----:B0-----:R-:W-:Y:S02]  /*17f0*/  @!P1 LEA R11, R11, R2, 0x18 ;  /* 0x000000020b0b9211 */ /* 0x001fe400078ec0ff */
[----:B------:R-:W-:-:S03]  /*1800*/  SHF.R.U32.HI R2, RZ, 0x1, R7 ;  /* 0x00000001ff027819 */ /* 0x000fc60000011607 */
[----:B------:R-:W-:Y:S01]  /*1810*/  @!P1 IMAD R11, R24, 0x44, R11 ;  /* 0x00000044180b9824 */ /* 0x000fe200078e020b */
[----:B-1----:R-:W-:-:S03]  /*1820*/  @!P1 LEA R3, R4, R3, 0x18 ;  /* 0x0000000304039211 */ /* 0x002fc600078ec0ff */
[----:B------:R-:W-:Y:S01]  /*1830*/  @P3 VIADD R5, R5, 0x1 ;  /* 0x0000000105053836 */ /* 0x000fe20000000000 */
[----:B------:R-:W-:-:S03]  /*1840*/  @!P1 LEA R11, R2, R11, 0x2 ;  /* 0x0000000b020b9211 */ /* 0x000fc600078e10ff */
[----:B------:R-:W-:Y:S01]  /*1850*/  @!P2 IMAD.MOV R5, RZ, RZ, -R5 ;  /* 0x000000ffff05a224 */ /* 0x000fe200078e0a05 */
[----:B------:R-:W-:Y:S01]  /*1860*/  @!P0 LOP3.LUT R5, RZ, UR5, RZ, 0x33, !PT ;  /* 0x00000005ff058c12 */ /* 0x000fe2000f8e33ff */
[C---:B------:R-:W-:Y:S01]  /*1870*/  @!P1 IMAD R3, R16.reuse, 0x44, R3 ;  /* 0x0000004410039824 */ /* 0x040fe200078e0203 */
[----:B---3--:R-:W-:-:S03]  /*1880*/  ISETP.GE.AND P0, PT, R16, UR18, PT ;  /* 0x0000001210007c0c */ /* 0x008fc6000bf06270 */
[----:B------:R-:W-:Y:S01]  /*1890*/  IMAD R10, R5, UR10, RZ ;  /* 0x0000000a050a7c24 */ /* 0x000fe2000f8e02ff */
[----:B------:R-:W0:Y:S01]  /*18a0*/  LDCU.64 UR10, c[0x0][0x358] ;  /* 0x00006b00ff0a77ac */ /* 0x000e220008000a00 */
[----:B------:R-:W-:-:S03]  /*18b0*/  @!P1 IMAD.IADD R14, R3, 0x1, R14 ;  /* 0x00000001030e9824 */ /* 0x000fc600078e020e */
        /* <DEDUP_REMOVED lines=19> */
.L_x_480:
[----:B0-----:R-:W-:Y:S05]  /*19f0*/  BSYNC.RECONVERGENT B0 ;  /* 0x0000000000007941 */ /* 0x001fea0003800200 */
.L_x_479:
[----:B-----5:R-:W-:Y:S01]  /*1a00*/  @!P1 STS [R14], R17 ;  /* 0x000000110e009388 */ /* 0x020fe20000000800 */
[----:B-1----:R-:W0:Y:S01]  /*1a10*/  I2F.RP R18, R13 ;  /* 0x0000000d00127306 */ /* 0x002e220000209400 */
[----:B------:R-:W-:Y:S01]  /*1a20*/  IABS R3, R15 ;  /* 0x0000000f00037213 */ /* 0x000fe20000000000 */
[----:B------:R-:W-:Y:S01]  /*1a30*/  BSSY.RECONVERGENT B1, `(.L_x_481) ;  /* 0x000016c000017945 */ /* 0x000fe20003800200 */
[----:B------:R-:W-:Y:S01]  /*1a40*/  BAR.SYNC.DEFER_BLOCKING 0x0 ;  /* 0x0000000000007b1d */ /* 0x000fe20000010000 */
[----:B------:R-:W-:-:S05]  /*1a50*/  ISETP.NE.AND P5, PT, R10, RZ, PT ;  /* 0x000000ff0a00720c */ /* 0x000fca0003fa5270 */
[----:B------:R-:W1:Y:S08]  /*1a60*/  I2F.RP R16, R3 ;  /* 0x0000000300107306 */ /* 0x000e700000209400 */
[----:B0-----:R-:W0:Y:S08]  /*1a70*/  MUFU.RCP R20, R18 ;  /* 0x0000001200147308 */ /* 0x001e300000001000 */
[----:B-1----:R-:W1:Y:S01]  /*1a80*/  MUFU.RCP R28, R16 ;  /* 0x00000010001c7308 */ /* 0x002e620000001000 */
[----:B------:R2:W3:Y:S01]  /*1a90*/  @!P1 LDS R23, [R11] ;  /* 0x000000000b179984 */ /* 0x0004e20000000800 */
[----:B0-----:R-:W-:-:S06]  /*1aa0*/  VIADD R20, R20, 0xffffffe ;  /* 0x0ffffffe14147836 */ /* 0x001fcc0000000000 */
[----:B------:R0:W4:Y:S01]  /*1ab0*/  F2I.FTZ.U32.TRUNC.NTZ R21, R20 ;  /* 0x0000001400157305 */ /* 0x000122000021f000 */
[----:B-1----:R-:W-:-:S07]  /*1ac0*/  VIADD R28, R28, 0xffffffe ;  /* 0x0ffffffe1c1c7836 */ /* 0x002fce0000000000 */
[----:B------:R-:W1:Y:S01]  /*1ad0*/  F2I.FTZ.U32.TRUNC.NTZ R29, R28 ;  /* 0x0000001c001d7305 */ /* 0x000e62000021f000 */
[----:B--2---:R-:W-:Y:S01]  /*1ae0*/  IABS R11, R12 ;  /* 0x0000000c000b7213 */ /* 0x004fe20000000000 */
[----:B0-----:R-:W-:Y:S02]  /*1af0*/  HFMA2 R20, -RZ, RZ, 0, 0 ;  /* 0x00000000ff147431 */ /* 0x001fe400000001ff */
[----:B----4-:R-:W-:-:S04]  /*1b00*/  IMAD.MOV R22, RZ, RZ, -R21 ;  /* 0x000000ffff167224 */ /* 0x010fc800078e0a15 */
[----:B------:R-:W-:Y:S02]  /*1b10*/  IMAD R22, R22, R13, RZ ;  /* 0x0000000d16167224 */ /* 0x000fe400078e02ff */
[----:B-1----:R-:W-:Y:S02]  /*1b20*/  IMAD.MOV R18, RZ, RZ, -R29 ;  /* 0x000000ffff127224 */ /* 0x002fe400078e0a1d */
[----:B------:R-:W-:Y:S01]  /*1b30*/  IMAD.HI.U32 R22, R21, R22, R20 ;  /* 0x0000001615167227 */ /* 0x000fe200078e0014 */
[----:B------:R-:W-:Y:S01]  /*1b40*/  IABS R20, R10 ;  /* 0x0000000a00147213 */ /* 0x000fe20000000000 */
[----:B---3--:R-:W0:Y:S02]  /*1b50*/  SHFL.BFLY PT, R4, R23, 0x1, 0x1f ;  /* 0x0c201f0017047f89 */ /* 0x008e2400000e0000 */
[----:B------:R-:W-:Y:S02]  /*1b60*/  IMAD.MOV.U32 R28, RZ, RZ, RZ ;  /* 0x000000ffff1c7224 */ /* 0x000fe400078e00ff */
[----:B------:R-:W-:-:S02]  /*1b70*/  IMAD R18, R18, R3, RZ ;  /* 0x0000000312127224 */ /* 0x000fc400078e02ff */
[----:B------:R-:W-:Y:S02]  /*1b80*/  IMAD.MOV R20, RZ, RZ, -R20 ;  /* 0x000000ffff147224 */ /* 0x000fe400078e0a14 */
[----:B------:R-:W-:-:S04]  /*1b90*/  IMAD.HI.U32 R18, R29, R18, R28 ;  /* 0x000000121d127227 */ /* 0x000fc800078e001c */
[----:B------:R-:W-:-:S04]  /*1ba0*/  IMAD.HI.U32 R22, R22, R11, RZ ;  /* 0x0000000b16167227 */ /* 0x000fc800078e00ff */
[----:B------:R-:W-:Y:S02]  /*1bb0*/  IMAD R20, R22, R20, R11 ;  /* 0x0000001416147224 */ /* 0x000fe400078e020b */
[----:B------:R-:W-:-:S03]  /*1bc0*/  IMAD.HI.U32 R18, R18, R11, RZ ;  /* 0x0000000b12127227 */ /* 0x000fc600078e00ff */
[----:B------:R-:W-:Y:S01]  /*1bd0*/  ISETP.GT.U32.AND P2, PT, R13, R20, PT ;  /* 0x000000140d00720c */ /* 0x000fe20003f44070 */
[----:B------:R-:W-:Y:S01]  /*1be0*/  IMAD.MOV R14, RZ, RZ, -R18 ;  /* 0x000000ffff0e7224 */ /* 0x000fe200078e0a12 */
[----:B0-----:R-:W-:-:S03]  /*1bf0*/  FMNMX.FTZ R4, R4, R23, !PT ;  /* 0x0000001704047209 */ /* 0x001fc60007810000 */
[C---:B------:R-:W-:Y:S01]  /*1c00*/  IMAD R14, R3.reuse, R14, R11 ;  /* 0x0000000e030e7224 */ /* 0x040fe200078e020b */
[----:B------:R-:W-:Y:S02]  /*1c10*/  LOP3.LUT R11, R12, R13, RZ, 0x3c, !PT ;  /* 0x0000000d0c0b7212 */ /* 0x000fe400078e3cff */
[----:B------:R-:W-:Y:S02]  /*1c20*/  FSETP.NEU.FTZ.AND P0, PT, R4, -INF , PT ;  /* 0xff8000000400780b */ /* 0x000fe40003f1d000 */
[----:B------:R-:W-:Y:S02]  /*1c30*/  LOP3.LUT R12, R12, R15, RZ, 0x3c, !PT ;  /* 0x0000000f0c0c7212 */ /* 0x000fe400078e3cff */
[----:B------:R-:W-:Y:S01]  /*1c40*/  FSEL R4, R4, RZ, P0 ;  /* 0x000000ff04047208 */ /* 0x000fe20000000000 */
[----:B------:R-:W-:Y:S01]  /*1c50*/  @!P2 VIADD R22, R22, 0x1 ;  /* 0x000000011616a836 */ /* 0x000fe20000000000 */
[----:B------:R-:W-:Y:S02]  /*1c60*/  ISETP.GT.U32.AND P0, PT, R3, R14, PT ;  /* 0x0000000e0300720c */ /* 0x000fe40003f04070 */
[----:B------:R-:W-:Y:S01]  /*1c70*/  @!P2 IADD3 R20, PT, PT, R20, -R13, RZ ;  /* 0x8000000d1414a210 */ /* 0x000fe20007ffe0ff */
[----:B------:R-:W-:Y:S01]  /*1c80*/  FADD.FTZ R17, -R4, R23 ;  /* 0x0000001704117221 */ /* 0x000fe20000010100 */
[----:B------:R-:W-:-:S02]  /*1c90*/  ISETP.GE.AND P2, PT, R12, RZ, PT ;  /* 0x000000ff0c00720c */ /* 0x000fc40003f46270 */
[----:B------:R-:W-:Y:S01]  /*1ca0*/  ISETP.GE.U32.AND P1, PT, R20, R13, PT ;  /* 0x0000000d1400720c */ /* 0x000fe20003f26070 */
[----:B------:R-:W-:Y:S01]  /*1cb0*/  FMUL.FTZ R17, R17, 1.4426950216293334961 ;  /* 0x3fb8aa3b11117820 */ /* 0x000fe20000410000 */
[----:B------:R-:W-:Y:S02]  /*1cc0*/  ISETP.GE.AND P3, PT, R11, RZ, PT ;  /* 0x000000ff0b00720c */ /* 0x000fe40003f66270 */
[----:B------:R-:W-:-:S03]  /*1cd0*/  SHF.R.S32.HI R12, RZ, 0x1f, R10 ;  /* 0x0000001fff0c7819 */ /* 0x000fc6000001140a */
[----:B------:R-:W0:Y:S01]  /*1ce0*/  MUFU.EX2 R17, R17 ;  /* 0x0000001100117308 */ /* 0x000e220000000800 */
[----:B------:R-:W-:Y:S02]  /*1cf0*/  @!P0 IMAD.IADD R14, R14, 0x1, -R3 ;  /* 0x000000010e0e8824 */ /* 0x000fe400078e0a03 */
[----:B------:R-:W-:Y:S01]  /*1d00*/  @!P0 VIADD R18, R18, 0x1 ;  /* 0x0000000112128836 */ /* 0x000fe20000000000 */
[----:B------:R-:W-:Y:S02]  /*1d10*/  ISETP.NE.AND P0, PT, R15, RZ, PT ;  /* 0x000000ff0f00720c */ /* 0x000fe40003f05270 */
[----:B------:R-:W-:Y:S01]  /*1d20*/  ISETP.GE.U32.AND P4, PT, R14, R3, PT ;  /* 0x000000030e00720c */ /* 0x000fe20003f86070 */
[----:B------:R-:W-:-:S05]  /*1d30*/  @P1 VIADD R22, R22, 0x1 ;  /* 0x0000000116161836 */ /* 0x000fca0000000000 */
[----:B------:R-:W-:Y:S01]  /*1d40*/  MOV R3, R22 ;  /* 0x0000001600037202 */ /* 0x000fe20000000f00 */
[----:B------:R-:W-:Y:S01]  /*1d50*/  IMAD.MOV.U32 R22, RZ, RZ, 0x7f800000 ;  /* 0x7f800000ff167424 */ /* 0x000fe200078e00ff */
[----:B0-----:R-:W0:Y:S03]  /*1d60*/  SHFL.BFLY PT, R16, R17, 0x1, 0x1f ;  /* 0x0c201f0011107f89 */ /* 0x001e2600000e0000 */
[----:B------:R-:W-:Y:S01]  /*1d70*/  @!P3 IMAD.MOV R3, RZ, RZ, -R3 ;  /* 0x000000ffff03b224 */ /* 0x000fe200078e0a03 */
[----:B------:R-:W-:Y:S01]  /*1d80*/  ISETP.NE.AND P3, PT, R5, RZ, PT ;  /* 0x000000ff0500720c */ /* 0x000fe20003f65270 */
[----:B------:R-:W-:Y:S01]  /*1d90*/  @P4 VIADD R18, R18, 0x1 ;  /* 0x0000000112124836 */ /* 0x000fe20000000000 */
[----:B------:R-:W-:Y:S02]  /*1da0*/  @!P5 LOP3.LUT R3, RZ, R13, RZ, 0x33, !PT ;  /* 0x0000000dff03d212 */ /* 0x000fe400078e33ff */
[----:B------:R-:W-:-:S02]  /*1db0*/  SEL R13, RZ, 0x1, !P3 ;  /* 0x00000001ff0d7807 */ /* 0x000fc40005800000 */
[----:B------:R-:W-:Y:S02]  /*1dc0*/  @!P2 IADD3 R18, PT, PT, -R18, RZ, RZ ;  /* 0x000000ff1212a210 */ /* 0x000fe40007ffe1ff */
[----:B------:R-:W-:Y:S02]  /*1dd0*/  @!P0 LOP3.LUT R18, RZ, R15, RZ, 0x33, !PT ;  /* 0x0000000fff128212 */ /* 0x000fe400078e33ff */
[----:B------:R-:W-:Y:S02]  /*1de0*/  LOP3.LUT P0, RZ, R7, 0x3e1, RZ, 0xc0, !PT ;  /* 0x000003e107ff7812 */ /* 0x000fe4000780c0ff */
[----:B------:R-:W-:Y:S02]  /*1df0*/  ISETP.LT.U32.AND P2, PT, R26, R3, PT ;  /* 0x000000031a00720c */ /* 0x000fe40003f41070 */
[----:B------:R-:W-:Y:S02]  /*1e00*/  SHF.R.S32.HI R5, RZ, 0x1f, R3 ;  /* 0x0000001fff057819 */ /* 0x000fe40000011403 */
[----:B------:R-:W-:Y:S01]  /*1e10*/  LOP3.LUT R13, R12, R13, RZ, 0xfc, !PT ;  /* 0x0000000d0c0d7212 */ /* 0x000fe200078efcff */
[----:B------:R-:W-:Y:S01]  /*1e20*/  IMAD R12, R18, UR13, RZ ;  /* 0x0000000d120c7c24 */ /* 0x000fe2000f8e02ff */
[----:B------:R-:W-:Y:S01]  /*1e30*/  ISETP.LT.AND.EX P2, PT, R27, R5, PT, P2 ;  /* 0x000000051b00720c */ /* 0x000fe20003f41320 */
[----:B0-----:R-:W-:-:S03]  /*1e40*/  FADD.FTZ R16, R17, R16 ;  /* 0x0000001011107221 */ /* 0x001fc60000010000 */
[----:B------:R-:W-:Y:S01]  /*1e50*/  SEL R5, R26, R3, P2 ;  /* 0x000000031a057207 */ /* 0x000fe20001000000 */
[----:B------:R-:W-:Y:S01]  /*1e60*/  IMAD R3, R13, R12, RZ ;  /* 0x0000000c0d037224 */ /* 0x000fe200078e02ff */
        /* <DEDUP_REMOVED lines=33> */
[----:B------:R-:W-:Y:S01]  /*2080*/  HFMA2 R10, -RZ, RZ, 0, 0 ;  /* 0x00000000ff0a7431 */ /* 0x000fe200000001ff */
[----:B------:R-:W-:Y:S01]  /*2090*/  LEA.HI R13, R7, UR15, RZ, 0x1f ;  /* 0x0000000f070d7c11 */ /* 0x000fe2000f8ff8ff */
[----:B------:R-:W-:Y:S01]  /*20a0*/  HFMA2 R31, -RZ, RZ, 0, 0 ;  /* 0x00000000ff1f7431 */ /* 0x000fe200000001ff */
[----:B------:R-:W-:-:S04]  /*20b0*/  ISETP.NE.U32.AND P0, PT, R30, RZ, PT ;  /* 0x000000ff1e00720c */ /* 0x000fc80003f05070 */
        /* <DEDUP_REMOVED lines=19> */
.L_x_484:
[----:B------:R-:W-:Y:S01]  /*21f0*/  LEA.HI R2, R7, UR15, RZ, 0x1f ;  /* 0x0000000f07027c11 */ /* 0x000fe2000f8ff8ff */
[----:B------:R-:W-:Y:S01]  /*2200*/  IMAD.MOV.U32 R19, RZ, RZ, RZ ;  /* 0x000000ffff137224 */ /* 0x000fe200078e00ff */
[----:B------:R-:W-:Y:S02]  /*2210*/  MOV R18, R30 ;  /* 0x0000001e00127202 */ /* 0x000fe40000000f00 */
[----:B------:R-:W-:Y:S01]  /*2220*/  MOV R16, 0x2250 ;  /* 0x0000225000107802 */ /* 0x000fe20000000f00 */
[----:B------:R-:W-:Y:S02]  /*2230*/  IMAD.MOV.U32 R14, RZ, RZ, R2 ;  /* 0x000000ffff0e7224 */ /* 0x000fe400078e0002 */
[----:B------:R-:W-:Y:S05]  /*2240*/  CALL.REL.NOINC `($__internal_13_$__cuda_sm20_div_s64) ;  /* 0x0000002800287944 */ /* 0x000fea0003c00000 */
[----:B------:R-:W-:Y:S02]  /*2250*/  IADD3 R13, PT, PT, -R10, RZ, RZ ;  /* 0x000000ff0a0d7210 */ /* 0x000fe40007ffe1ff */
[----:B------:R-:W-:-:S03]  /*2260*/  MOV R31, R11 ;  /* 0x0000000b001f7202 */ /* 0x000fc60000000f00 */
[----:B------:R-:W-:Y:S01]  /*2270*/  IMAD R12, R30, R13, R2 ;  /* 0x0000000d1e0c7224 */ /* 0x000fe200078e0202 */
[----:B------:R-:W-:-:S07]  /*2280*/  MOV R30, R10 ;  /* 0x0000000a001e7202 */ /* 0x000fce0000000f00 */
.L_x_485:
        /* <DEDUP_REMOVED lines=59> */
.L_x_487:
[----:B------:R-:W-:Y:S01]  /*2640*/  IMAD.MOV.U32 R14, RZ, RZ, R30 ;  /* 0x000000ffff0e7224 */ /* 0x000fe200078e001e */
[----:B------:R-:W-:Y:S01]  /*2650*/  MOV R19, R31 ;  /* 0x0000001f00137202 */ /* 0x000fe20000000f00 */
[----:B------:R-:W-:Y:S01]  /*2660*/  IMAD.MOV.U32 R18, RZ, RZ, R34 ;  /* 0x000000ffff127224 */ /* 0x000fe200078e0022 */
[----:B------:R-:W-:Y:S02]  /*2670*/  MOV R16, 0x2690 ;  /* 0x0000269000107802 */ /* 0x000fe40000000f00 */
[----:B------:R-:W-:Y:S05]  /*2680*/  CALL.REL.NOINC `($__internal_13_$__cuda_sm20_div_s64) ;  /* 0x0000002400187944 */ /* 0x000fea0003c00000 */
[----:B------:R-:W-:-:S05]  /*2690*/  IADD3 R11, PT, PT, -R10, RZ, RZ ;  /* 0x000000ff0a0b7210 */ /* 0x000fca0007ffe1ff */
[----:B------:R-:W-:Y:S02]  /*26a0*/  IMAD R30, R11, R34, R30 ;  /* 0x000000220b1e7224 */ /* 0x000fe400078e021e */
.L_x_488:
[----:B------:R-:W-:Y:S05]  /*26b0*/  BSYNC.RECONVERGENT B0 ;  /* 0x0000000000007941 */ /* 0x000fea0003800200 */
.L_x_486:
        /* <DEDUP_REMOVED lines=159> */
.L_x_483:
[----:B------:R-:W0:Y:S01]  /*30b0*/  LDC.64 R4, c[0x0][0x420] ;  /* 0x00010800ff047b82 */ /* 0x000e220000000a00 */
[----:B------:R-:W-:-:S05]  /*30c0*/  IADD3 R2, PT, PT, R2, UR15, RZ ;  /* 0x0000000f02027c10 */ /* 0x000fca000fffe0ff */
[----:B0-----:R-:W-:-:S05]  /*30d0*/  IMAD.WIDE.U32 R2, R2, 0x4, R4 ;  /* 0x0000000402027825 */ /* 0x001fca00078e0004 */
[----:B------:R1:W-:Y:S02]  /*30e0*/  STG.E desc[UR10][R2.64], R22 ;  /* 0x0000001602007986 */ /* 0x0003e4000c10190a */
.L_x_482:
[----:B------:R-:W-:Y:S05]  /*30f0*/  BSYNC.RECONVERGENT B1 ;  /* 0x0000000000017941 */ /* 0x000fea0003800200 */
.L_x_481:
        /* <DEDUP_REMOVED lines=17> */
.L_x_490:
[----:B------:R-:W-:Y:S05]  /*3210*/  BSYNC.RECONVERGENT B0 ;  /* 0x0000000000007941 */ /* 0x000fea0003800200 */
.L_x_489:
        /* <DEDUP_REMOVED lines=49> */
.L_x_495:
        /* <DEDUP_REMOVED lines=133> */
.L_x_494:
        /* <DEDUP_REMOVED lines=73> */
.L_x_496:
[----:B------:R-:W-:-:S09]  /*4210*/  UISETP.NE.OR UP1, UPT, UR5, URZ, UP1 ;  /* 0x000000ff0500728c */ /* 0x000fd20008f25670 */
[----:B------:R-:W-:Y:S05]  /*4220*/  BRA.U !UP1, `(.L_x_492) ;  /* 0x0000000109947547 */ /* 0x000fea000b800000 */
.L_x_493:
[----:B------:R-:W-:-:S13]  /*4230*/  ISETP.GE.AND P0, PT, R12, UR13, PT ;  /* 0x0000000d0c007c0c */ /* 0x000fda000bf06270 */
.L_x_497:
        /* <DEDUP_REMOVED lines=36> */
.L_x_492:
        /* <DEDUP_REMOVED lines=10> */
.L_x_498:
        /* <DEDUP_REMOVED lines=12> */
.L_x_491:
        /* <DEDUP_REMOVED lines=81> */
        .weak           $__internal_13_$__cuda_sm20_div_s64
        .type           $__internal_13_$__cuda_sm20_div_s64,@function
        .size           $__internal_13_$__cuda_sm20_div_s64,(.L_x_4845 - $__internal_13_$__cuda_sm20_div_s64)
$__internal_13_$__cuda_sm20_div_s64:
        /* <DEDUP_REMOVED lines=83> */
[----:B------:R-:W-:Y:S05]  /*5020*/  RET.REL.NODEC R12 `(_ZN5flash32flash_fwd_splitkv_combine_kernelI23Flash_fwd_kernel_traitsILi32ELi64ELi256ELi4ELb0ELb0EN7cutlass6half_tE19Flash_kernel_traitsILi32ELi64ELi256ELi4ES3_EELi16ELi1ELb1EEEvNS_16Flash_fwd_paramsE) ;  /* 0xffffffac0cf47950 */ /* 0x000fea0003c3ffff */
.L_x_499:
        /* <DEDUP_REMOVED lines=13> */
.L_x_4845:


//--------------------- .text._ZN5flash24flash_fwd_splitkv_kernelI23Flash_fwd_kernel_traitsILi32ELi64ELi256ELi4ELb0ELb0EN7cutlass6half_tE19Flash_kernel_traitsILi32ELi64ELi256ELi4ES3_EELb1ELb0ELb0ELb0ELb0ELb0ELb0ELb0EEEvNS_16Flash_fwd_paramsE --------------------------
	.section	.text._ZN5flash24flash_fwd_splitkv_kernelI23Flash_fwd_kernel_traitsILi32ELi64ELi256ELi4ELb0ELb0EN7cutlass6half_tE19Flash_kernel_traitsILi32ELi64ELi256ELi4ES3_EELb1ELb0ELb0ELb0ELb0ELb0ELb0ELb0EEEvNS_16Flash_fwd_paramsE,"ax",@progbits
	.align	128
        .global         _ZN5flash24flash_fwd_splitkv_kernelI23Flash_fwd_kernel_traitsILi32ELi64ELi256ELi4ELb0ELb0EN7cutlass6half_tE19Flash_kernel_traitsILi32ELi64ELi256ELi4ES3_EELb1ELb0ELb0ELb0ELb0ELb0ELb0ELb0EEEvNS_16Flash_fwd_paramsE
        .type           _ZN5flash24flash_fwd_splitkv_kernelI23Flash_fwd_kernel_traitsILi32ELi64ELi256ELi4ELb0ELb0EN7cutlass6half_tE19Flash_kernel_traitsILi32ELi64ELi256ELi4ES3_EELb1ELb0ELb0ELb0ELb0ELb0ELb0ELb0EEEvNS_16Flash_fwd_paramsE,@function
        .size           _ZN5flash24flash_fwd_splitkv_kernelI23Flash_fwd_kernel_traitsILi32ELi64ELi256ELi4ELb0ELb0EN7cutlass6half_tE19Flash_kernel_traitsILi32ELi64ELi256ELi4ES3_EELb1ELb0ELb0ELb0ELb0ELb0ELb0ELb0EEEvNS_16Flash_fwd_paramsE,(.L_x_4874 - _ZN5flash24flash_fwd_splitkv_kernelI23Flash_fwd_kernel_traitsILi32ELi64ELi256ELi4ELb0ELb0EN7cutlass6half_tE19Flash_kernel_traitsILi32ELi64ELi256ELi4ES3_EELb1ELb0ELb0ELb0ELb0ELb0ELb0ELb0EEEvNS_16Flash_fwd_paramsE)
        .other          _ZN5flash24flash_fwd_splitkv_kernelI23Flash_fwd_kernel_traitsILi32ELi64ELi256ELi4ELb0ELb0EN7cutlass6half_tE19Flash_kernel_traitsILi32ELi64ELi256ELi4ES3_EELb1ELb0ELb0ELb0ELb0ELb0ELb0ELb0EEEvNS_16Flash_fwd_paramsE,@"STO_CUDA_ENTRY STV_DEFAULT"
_ZN5flash24flash_fwd_splitkv_kernelI23Flash_fwd_kernel_traitsILi32ELi64ELi256ELi4ELb0ELb0EN7cutlass6half_tE19Flash_kernel_traitsILi32ELi64ELi256ELi4ES3_EELb1ELb0ELb0ELb0ELb0ELb0ELb0ELb0EEEvNS_16Flash_fwd_paramsE:
.text._ZN5flash24flash_fwd_splitkv_kernelI23Flash_fwd_kernel_traitsILi32ELi64ELi256ELi4ELb0ELb0EN7cutlass6half_tE19Flash_kernel_traitsILi32ELi64ELi256ELi4ES3_EELb1ELb0ELb0ELb0ELb0ELb0ELb0ELb0EEEvNS_16Flash_fwd_paramsE:
[----:B------:R-:W-:Y:S08]  /*0000*/  LDC R1, c[0x0][0x37c] ;  /* 0x0000df00ff017b82 */ /* 0x000ff00000000800 */
[----:B------:R-:W1:Y:S01]  /*0010*/  LDC.64 R2, c[0x0][0x460] ;  /* 0x00011800ff027b82 */ /* 0x000e620000000a00 */
[----:B------:R-:W2:Y:S01]  /*0020*/  S2R R0, SR_CTAID.Y ;  /* 0x0000000000007919 */ /* 0x000ea20000002600 */
[----:B------:R-:W3:Y:S01]  /*0030*/  LDCU.64 UR16, c[0x0][0x358] ;  /* 0x00006b00ff1077ac */ /* 0x000ee20008000a00 */
[----:B------:R-:W-:Y:S01]  /*0040*/  IMAD.MOV.U32 R218, RZ, RZ, -0x1 ;  /* 0xffffffffffda7424 */ /* 0x000fe200078e00ff */
[----:B------:R-:W4:Y:S04]  /*0050*/  LDCU.64 UR4, c[0x0][0x478] ;  /* 0x00008f00ff0477ac */ /* 0x000f280008000a00 */
[----:B------:R-:W2:Y:S01]  /*0060*/  LDC.64 R4, c[0x0][0x460] ;  /* 0x00011800ff047b82 */ /* 0x000ea20000000a00 */
[----:B------:R-:W3:Y:S07]  /*0070*/  LDCU.64 UR6, c[0x0][0x470] ;  /* 0x00008e00ff0677ac */ /* 0x000eee0008000a00 */
[----:B------:R-:W3:Y:S01]  /*0080*/  LDC.64 R6, c[0x0][0x468] ;  /* 0x00011a00ff067b82 */ /* 0x000ee20000000a00 */
[----:B-1----:R-:W-:-:S02]  /*0090*/  ISETP.NE.U32.AND P0, PT, R2, RZ, PT ;  /* 0x000000ff0200720c */ /* 0x002fc40003f05070 */
[----:B------:R-:W-:Y:S02]  /*00a0*/  ISETP.NE.U32.AND P4, PT, R2, RZ, PT ;  /* 0x000000ff0200720c */ /* 0x000fe40003f85070 */
[C---:B------:R-:W-:Y:S02]  /*00b0*/  ISETP.NE.AND.EX P0, PT, R3.reuse, RZ, PT, P0 ;  /* 0x000000ff0300720c */ /* 0x040fe40003f05300 */
[----:B------:R-:W-:Y:S02]  /*00c0*/  ISETP.NE.AND.EX P4, PT, R3, RZ, PT, P4 ;  /* 0x000000ff0300720c */ /* 0x000fe40003f85340 */
[----:B----4-:R-:W-:Y:S01]  /*00d0*/  ISETP.NE.U32.AND P2, PT, RZ, UR4, PT ;  /* 0x00000004ff007c0c */ /* 0x010fe2000bf45070 */
[C---:B--2---:R-:W-:Y:S01]  /*00e0*/  IMAD.WIDE.U32 R14, R0.reuse, 0x4, R4 ;  /* 0x00000004000e7825 */ /* 0x044fe200078e0004 */
[----:B---3--:R-:W-:Y:S02]  /*00f0*/  ISETP.NE.U32.AND P3, PT, RZ, UR6, PT ;  /* 0x00000006ff007c0c */ /* 0x008fe4000bf65070 */
[----:B------:R-:W-:Y:S01]  /*0100*/  ISETP.NE.AND.EX P2, PT, RZ, UR5, PT, P2 ;  /* 0x00000005ff007c0c */ /* 0x000fe2000bf45320 */
[----:B------:R-:W-:Y:S01]  /*0110*/  IMAD.SHL.U32 R9, R0, 0x4, RZ ;  /* 0x0000000400097824 */ /* 0x000fe200078e00ff */
[----:B------:R-:W-:-:S03]  /*0120*/  ISETP.NE.AND.EX P3, PT, RZ, UR7, PT, P3 ;  /* 0x00000007ff007c0c */ /* 0x000fc6000bf65330 */
[----:B------:R-:W2:Y:S04]  /*0130*/  @P0 LDG.E R218, desc[UR16][R14.64] ;  /* 0x000000100eda0981 */ /* 0x000ea8000c1e1900 */
[----:B------:R1:W2:Y:S01]  /*0140*/  @P4 LDG.E R13, desc[UR16][R14.64+0x4] ;  /* 0x000004100e0d4981 */ /* 0x0002a2000c1e1900 */
[----:B------:R-:W-:Y:S01]  /*0150*/  SHF.R.U32.HI R10, RZ, 0x1e, R0 ;  /* 0x0000001eff0a7819 */ /* 0x000fe20000011600 */
[----:B------:R-:W-:Y:S02]  /*0160*/  IMAD.MOV.U32 R2, RZ, RZ, RZ ;  /* 0x000000ffff027224 */ /* 0x000fe400078e00ff */
[C---:B------:R-:W-:Y:S01]  /*0170*/  @P2 IADD3 R4, P0, PT, R9.reuse, UR4, RZ ;  /* 0x0000000409042c10 */ /* 0x040fe2000ff1e0ff */
[----:B------:R-:W3:Y:S01]  /*0180*/  LDCU.U8 UR4, c[0x0][0x532] ;  /* 0x0000a640ff0477ac */ /* 0x000ee20008000000 */
[----:B------:R-:W4:Y:S01]  /*0190*/  S2R R11, SR_CTAID.X ;  /* 0x00000000000b7919 */ /* 0x000f220000002500 */
[----:B------:R-:W-:Y:S01]  /*01a0*/  @P3 IADD3 R16, P1, PT, R9, UR6, RZ ;  /* 0x0000000609103c10 */ /* 0x000fe2000ff3e0ff */
[----:B------:R-:W2:Y:S01]  /*01b0*/  @!P4 LDC R8, c[0x0][0x434] ;  /* 0x00010d00ff08cb82 */ /* 0x000ea20000000800 */
[----:B------:R-:W-:-:S02]  /*01c0*/  @P2 IADD3.X R5, PT, PT, R10, UR5, RZ, P0, !PT ;  /* 0x000000050a052c10 */ /* 0x000fc400087fe4ff */
[----:B------:R-:W-:-:S03]  /*01d0*/  @P3 IADD3.X R17, PT, PT, R10, UR7, RZ, P1, !PT ;  /* 0x000000070a113c10 */ /* 0x000fc60008ffe4ff */
[----:B------:R2:W5:Y:S02]  /*01e0*/  @P2 LDG.E R199, desc[UR16][R4.64] ;  /* 0x0000001004c72981 */ /* 0x000564000c1e1900 */
[----:B------:R-:W2:Y:S02]  /*01f0*/  @!P2 LDC R12, c[0x0][0x43c] ;  /* 0x00010f00ff0cab82 */ /* 0x000ea40000000800 */
[----:B------:R2:W5:Y:S01]  /*0200*/  @P3 LDG.E R2, desc[UR16][R16.64] ;  /* 0x0000001010023981 */ /* 0x000562000c1e1900 */
[----:B-1----:R-:W-:-:S05]  /*0210*/  IADD3 R14, P0, PT, R9, R6, RZ ;  /* 0x00000006090e7210 */ /* 0x002fca0007f1e0ff */
[----:B------:R-:W-:Y:S01]  /*0220*/  IMAD.X R15, R10, 0x1, R7, P0 ;  /* 0x000000010a0f7824 */ /* 0x000fe200000e0607 */
[----:B------:R-:W-:-:S04]  /*0230*/  ISETP.NE.U32.AND P0, PT, R6, RZ, PT ;  /* 0x000000ff0600720c */ /* 0x000fc80003f05070 */
[C---:B------:R-:W-:Y:S02]  /*0240*/  ISETP.NE.AND.EX P0, PT, R7.reuse, RZ, PT, P0 ;  /* 0x000000ff0700720c */ /* 0x040fe40003f05300 */
[----:B---3--:R-:W-:Y:S02]  /*0250*/  ISETP.NE.AND P1, PT, RZ, UR4, PT ;  /* 0x00000004ff007c0c */ /* 0x008fe4000bf25270 */
[----:B------:R-:W-:Y:S01]  /*0260*/  ISETP.EQ.U32.AND P3, PT, R6, RZ, PT ;  /* 0x000000ff0600720c */ /* 0x000fe20003f62070 */
[----:B------:R-:W1:Y:S03]  /*0270*/  @!P2 LDC.64 R4, c[0x0][0x488] ;  /* 0x00012200ff04ab82 */ /* 0x000e660000000a00 */
[----:B------:R-:W-:-:S05]  /*0280*/  ISETP.EQ.OR.EX P3, PT, R7, RZ, !P1, P3 ;  /* 0x000000ff0700720c */ /* 0x000fca0004f62730 */
[----:B------:R-:W3:Y:S01]  /*0290*/  @!P0 LDC R7, c[0x0][0x438] ;  /* 0x00010e00ff078b82 */ /* 0x000ee20000000800 */
[----:B------:R-:W-:Y:S02]  /*02a0*/  IMAD.MOV.U32 R3, RZ, RZ, -0x1 ;  /* 0xffffffffff037424 */ /* 0x000fe400078e00ff */
[----:B----4-:R-:W-:-:S05]  /*02b0*/  IMAD.SHL.U32 R19, R11, 0x40, RZ ;  /* 0x000000400b137824 */ /* 0x010fca00078e00ff */
[----:B------:R4:W5:Y:S01]  /*02c0*/  @!P3 LDG.E R3, desc[UR16][R14.64] ;  /* 0x000000100e03b981 */ /* 0x000962000c1e1900 */
[----:B--2---:R-:W-:-:S05]  /*02d0*/  @P4 IMAD.IADD R8, R13, 0x1, -R218 ;  /* 0x000000010d084824 */ /* 0x004fca00078e0ada */
[----:B------:R-:W-:Y:S01]  /*02e0*/  ISETP.GT.AND P3, PT, R8, R19, PT ;  /* 0x000000130800720c */ /* 0x000fe20003f64270 */
[----:B-1-34-:R-:W-:-:S12]  /*02f0*/  @!P0 BRA `(.L_x_500) ;  /* 0x00000000000c8947 */ /* 0x01afd80003800000 */
[----:B------:R-:W2:Y:S02]  /*0300*/  @P1 LDG.E R6, desc[UR16][R14.64+0x4] ;  /* 0x000004100e061981 */ /* 0x000ea4000c1e1900 */
[----:B--2--5:R-:W-:-:S06]  /*0310*/  @P1 IADD3 R7, PT, PT, R6, -R3, RZ ;  /* 0x8000000306071210 */ /* 0x024fcc0007ffe0ff */
[----:B------:R1:W5:Y:S02]  /*0320*/  @!P1 LDG.E R7, desc[UR16][R14.64] ;  /* 0x000000100e079981 */ /* 0x000364000c1e1900 */
.L_x_500:
[----:B------:R-:W-:Y:S01]  /*0330*/  @!P2 ISETP.NE.U32.AND P0, PT, R4, RZ, PT ;  /* 0x000000ff0400a20c */ /* 0x000fe20003f05070 */
[----:B------:R-:W-:-:S12]  /*0340*/  @!P3 EXIT ;  /* 0x000000000000b94d */ /* 0x000fd80003800000 */
[----:B------:R-:W2:Y:S01]  /*0350*/  LDCU UR5, c[0x0][0x438] ;  /* 0x00008700ff0577ac */ /* 0x000ea20008000800 */
[----:B------:R-:W-:Y:S01]  /*0360*/  @!P2 ISETP.NE.AND.EX P0, PT, R5, RZ, PT, P0 ;  /* 0x000000ff0500a20c */ /* 0x000fe20003f05300 */
[--C-:B-----5:R-:W-:Y:S01]  /*0370*/  @P2 IMAD.IADD R199, R199, 0x1, -R2.reuse ;  /* 0x00000001c7c72824 */ /* 0x120fe200078e0a02 */
[----:B------:R-:W3:Y:S01]  /*0380*/  S2R R13, SR_CTAID.Z ;  /* 0x00000000000d7919 */ /* 0x000ee20000002700 */
[----:B------:R-:W4:Y:S01]  /*0390*/  LDCU UR14, c[0x0][0x508] ;  /* 0x0000a100ff0e77ac */ /* 0x000f220008000800 */
[----:B------:R-:W-:Y:S01]  /*03a0*/  @!P2 SEL R12, R12, RZ, P0 ;  /* 0x000000ff0c0ca207 */ /* 0x000fe20000000000 */
[----:B------:R-:W-:Y:S01]  /*03b0*/  VIADD R5, R11, 0x1 ;  /* 0x000000010b057836 */ /* 0x000fe20000000000 */
[----:B------:R-:W1:Y:S02]  /*03c0*/  S2R R211, SR_TID.X ;  /* 0x0000000000d37919 */ /* 0x000e640000002100 */
[----:B------:R-:W-:Y:S01]  /*03d0*/  @!P2 IADD3 R199, PT, PT, R12, R7, -R2 ;  /* 0x000000070cc7a210 */ /* 0x000fe20007ffe802 */
[----:B------:R-:W-:-:S04]  /*03e0*/  IMAD R4, R5, 0x40, -R8 ;  /* 0x0000004005047824 */ /* 0x000fc800078e0a08 */
[----:B------:R-:W-:Y:S01]  /*03f0*/  VIADD R7, R199, 0xff ;  /* 0x000000ffc7077836 */ /* 0x000fe20000000000 */
[----:B--2---:R-:W-:-:S04]  /*0400*/  UIADD3 UR5, UPT, UPT, UR5, 0xff, URZ ;  /* 0x000000ff05057890 */ /* 0x004fc8000fffe0ff */
[----:B------:R-:W-:Y:S02]  /*0410*/  SHF.R.S32.HI R6, RZ, 0x1f, R7 ;  /* 0x0000001fff067819 */ /* 0x000fe40000011407 */
[----:B----4-:R-:W-:Y:S01]  /*0420*/  IADD3 R5, PT, PT, R7, UR14, R4 ;  /* 0x0000000e07057c10 */ /* 0x010fe2000fffe004 */
[----:B------:R-:W-:Y:S01]  /*0430*/  USHF.R.S32.HI UR4, URZ, 0x1f, UR5 ;  /* 0x0000001fff047899 */ /* 0x000fe20008011405 */
[----:B------:R-:W-:Y:S02]  /*0440*/  LEA.HI R6, R6, R7, RZ, 0x8 ;  /* 0x0000000706067211 */ /* 0x000fe400078f40ff */
[----:B------:R-:W-:Y:S01]  /*0450*/  SHF.R.S32.HI R4, RZ, 0x1f, R5 ;  /* 0x0000001fff047819 */ /* 0x000fe20000011405 */
[----:B------:R-:W-:Y:S01]  /*0460*/  ULEA.HI UR4, UR4, UR5, URZ, 0x8 ;  /* 0x0000000504047291 */ /* 0x000fe2000f8f40ff */
[----:B------:R-:W-:Y:S02]  /*0470*/  SHF.R.S32.HI R6, RZ, 0x8, R6 ;  /* 0x00000008ff067819 */ /* 0x000fe40000011406 */
[----:B------:R-:W-:Y:S01]  /*0480*/  LEA.HI R4, R4, R5, RZ, 0x8 ;  /* 0x0000000504047211 */ /* 0x000fe200078f40ff */
[----:B------:R-:W-:-:S03]  /*0490*/  USHF.R.S32.HI UR4, URZ, 0x8, UR4 ;  /* 0x00000008ff047899 */ /* 0x000fc60008011404 */
[----:B------:R-:W-:-:S04]  /*04a0*/  SHF.R.S32.HI R5, RZ, 0x8, R4 ;  /* 0x00000008ff057819 */ /* 0x000fc80000011404 */
[----:B------:R-:W-:Y:S01]  /*04b0*/  VIMNMX3 R192, R6, UR4, R5, PT ;  /* 0x0000000406c07c0f */ /* 0x000fe2000b800105 */
[----:B------:R-:W-:-:S03]  /*04c0*/  IMAD.MOV.U32 R6, RZ, RZ, R0 ;  /* 0x000000ffff067224 */ /* 0x000fc600078e0000 */
[----:B------:R-:W-:-:S13]  /*04d0*/  ISETP.GT.AND P0, PT, R192, RZ, PT ;  /* 0x000000ffc000720c */ /* 0x000fda0003f04270 */
[----:B-1-3--:R-:W-:Y:S05]  /*04e0*/  @P0 BRA `(.L_x_501) ;  /* 0x0000000400040947 */ /* 0x00afea0003800000 */
[----:B------:R-:W-:Y:S01]  /*04f0*/  ISETP.NE.AND P0, PT, R218, -0x1, PT ;  /* 0xffffffffda00780c */ /* 0x000fe20003f05270 */
[----:B------:R-:W1:Y:S01]  /*0500*/  LDCU UR4, c[0x0][0x440] ;  /* 0x00008800ff0477ac */ /* 0x000e620008000800 */
[----:B------:R-:W2:Y:S01]  /*0510*/  LDC.64 R2, c[0x0][0x408] ;  /* 0x00010200ff027b82 */ /* 0x000ea20000000a00 */
[----:B------:R-:W-:Y:S01]  /*0520*/  SHF.L.U32 R10, R211, 0x3, RZ ;  /* 0x00000003d30a7819 */ /* 0x000fe200000006ff */
[----:B------:R-:W-:Y:S01]  /*0530*/  IMAD.MOV.U32 R11, RZ, RZ, RZ ;  /* 0x000000ffff0b7224 */ /* 0x000fe200078e00ff */
[----:B------:R-:W-:Y:S01]  /*0540*/  IADD3 R8, PT, PT, -R19, R8, RZ ;  /* 0x0000000813087210 */ /* 0x000fe20007ffe1ff */
[----:B------:R-:W3:Y:S01]  /*0550*/  LDCU UR6, c[0x0][0x3e0] ;  /* 0x00007c00ff0677ac */ /* 0x000ee20008000800 */
[----:B------:R-:W-:Y:S01]  /*0560*/  LOP3.LUT R10, R10, 0x18, RZ, 0xc0, !PT ;  /* 0x000000180a0a7812 */ /* 0x000fe200078ec0ff */
[----:B------:R-:W-:Y:S01]  /*0570*/  BSSY.RECONVERGENT B0, `(.L_x_502) ;  /* 0x000002a000007945 */ /* 0x000fe20003800200 */
[----:B------:R-:W-:-:S04]  /*0580*/  SHF.R.U32.HI R211, RZ, 0x2, R211 ;  /* 0x00000002ffd37819 */ /* 0x000fc800000116d3 */
[----:B------:R-:W4:Y:S01]  /*0590*/  @!P0 LDC.64 R4, c[0x0][0x400] ;  /* 0x00010000ff048b82 */ /* 0x000f220000000a00 */
[----:B-1----:R-:W-:Y:S01]  /*05a0*/  ISETP.GE.AND P2, PT, R10, UR4, PT ;  /* 0x000000040a007c0c */ /* 0x002fe2000bf46270 */
[----:B------:R-:W1:Y:S03]  /*05b0*/  LDCU.64 UR4, c[0x0][0x410] ;  /* 0x00008200ff0477ac */ /* 0x000e660008000a00 */
[----:B------:R-:W-:Y:S01]  /*05c0*/  ISETP.GE.OR P1, PT, R211, R8, P2 ;  /* 0x00000008d300720c */ /* 0x000fe20001726670 */
[----:B---3--:R-:W-:Y:S02]  /*05d0*/  IMAD R6, R6, UR6, R13 ;  /* 0x0000000606067c24 */ /* 0x008fe4000f8e020d */
[----:B--2---:R-:W-:-:S04]  /*05e0*/  @P0 IMAD.WIDE.U32 R14, R218, R2, RZ ;  /* 0x00000002da0e0225 */ /* 0x004fc800078e00ff */
[----:B----4-:R-:W-:-:S04]  /*05f0*/  @!P0 IMAD.WIDE.U32 R16, R0, R4, RZ ;  /* 0x0000000400108225 */ /* 0x010fc800078e00ff */
[----:B------:R-:W-:Y:S01]  /*0600*/  @!P0 IMAD R0, R0, R5, R17 ;  /* 0x0000000500008224 */ /* 0x000fe200078e0211 */
[----:B------:R-:W-:Y:S01]  /*0610*/  @!P0 MOV R4, R16 ;  /* 0x0000001000048202 */ /* 0x000fe20000000f00 */
[----:B------:R-:W-:Y:S01]  /*0620*/  IMAD.WIDE.U32 R16, R19, R2, R10 ;  /* 0x0000000213107225 */ /* 0x000fe200078e000a */
[----:B------:R-:W-:-:S03]  /*0630*/  @P0 MOV R4, R14 ;  /* 0x0000000e00040202 */ /* 0x000fc60000000f00 */
[-C--:B------:R-:W-:Y:S01]  /*0640*/  @P0 IMAD R0, R218, R3.reuse, R15 ;  /* 0x00000003da000224 */ /* 0x080fe200078e020f */
[----:B------:R-:W-:Y:S01]  /*0650*/  IADD3 R14, P0, PT, R4, R16, RZ ;  /* 0x00000010040e7210 */ /* 0x000fe20007f1e0ff */
[----:B------:R-:W-:Y:S01]  /*0660*/  IMAD R7, R19, R3, R17 ;  /* 0x0000000313077224 */ /* 0x000fe200078e0211 */
[----:B------:R-:W2:Y:S03]  /*0670*/  @!P1 LDC.64 R4, c[0x0][0x3f0] ;  /* 0x0000fc00ff049b82 */ /* 0x000ea60000000a00 */
[----:B------:R-:W-:Y:S01]  /*0680*/  IMAD.X R15, R0, 0x1, R7, P0 ;  /* 0x00000001000f7824 */ /* 0x000fe200000e0607 */
[----:B------:R-:W-:Y:S01]  /*0690*/  IADD3 R7, PT, PT, R211, 0x20, RZ ;  /* 0x00000020d3077810 */ /* 0x000fe20007ffe0ff */
[----:B-1----:R-:W-:Y:S01]  /*06a0*/  IMAD.WIDE.U32 R14, R13, UR4, R14 ;  /* 0x000000040d0e7c25 */ /* 0x002fe2000f8e000e */
[----:B------:R-:W1:Y:S02]  /*06b0*/  LDCU UR4, c[0x0][0x434] ;  /* 0x00008680ff0477ac */ /* 0x000e640008000800 */
[----:B------:R-:W-:Y:S01]  /*06c0*/  ISETP.GE.OR P2, PT, R7, R8, P2 ;  /* 0x000000080700720c */ /* 0x000fe20001746670 */
[----:B------:R-:W-:Y:S01]  /*06d0*/  IMAD R17, R13, UR5, R15 ;  /* 0x000000050d117c24 */ /* 0x000fe2000f8e020f */
[----:B------:R-:W-:-:S05]  /*06e0*/  @!P1 MOV R16, R14 ;  /* 0x0000000e00109202 */ /* 0x000fca0000000f00 */
[----:B------:R-:W-:-:S04]  /*06f0*/  @!P1 IMAD.WIDE.U32 R20, R211, R2, R16 ;  /* 0x00000002d3149225 */ /* 0x000fc800078e0010 */
[----:B------:R-:W-:Y:S01]  /*0700*/  @!P1 IMAD R0, R211, R3, R21 ;  /* 0x00000003d3009224 */ /* 0x000fe200078e0215 */
[----:B--2---:R-:W-:Y:S01]  /*0710*/  @!P1 LEA R4, P0, R20, R4, 0x1 ;  /* 0x0000000414049211 */ /* 0x004fe200078008ff */
[----:B-1----:R-:W-:-:S03]  /*0720*/  IMAD R6, R6, UR4, R19 ;  /* 0x0000000406067c24 */ /* 0x002fc6000f8e0213 */
[----:B------:R-:W-:-:S05]  /*0730*/  @!P1 LEA.HI.X R5, R20, R5, R0, 0x1, P0 ;  /* 0x0000000514059211 */ /* 0x000fca00000f0c00 */
[----:B------:R1:W-:Y:S01]  /*0740*/  @!P1 STG.E.128 desc[UR16][R4.64], RZ ;  /* 0x000000ff04009986 */ /* 0x0003e2000c101d10 */
[----:B------:R-:W-:Y:S05]  /*0750*/  @P2 BRA `(.L_x_503) ;  /* 0x00000000002c2947 */ /* 0x000fea0003800000 */
[----:B------:R-:W2:Y:S01]  /*0760*/  LDCU.64 UR4, c[0x0][0x3f0] ;  /* 0x00007e00ff0477ac */ /* 0x000ea20008000a00 */
[----:B-1----:R-:W-:Y:S02]  /*0770*/  IADD3 R5, P0, PT, R211, 0x20, RZ ;  /* 0x00000020d3057810 */ /* 0x002fe40007f1e0ff */
[----:B------:R-:W-:Y:S02]  /*0780*/  MOV R15, R17 ;  /* 0x00000011000f7202 */ /* 0x000fe40000000f00 */
[----:B------:R-:W-:Y:S01]  /*0790*/  IADD3.X R9, PT, PT, RZ, RZ, RZ, P0, !PT ;  /* 0x000000ffff097210 */ /* 0x000fe200007fe4ff */
[----:B------:R-:W-:-:S04]  /*07a0*/  IMAD.WIDE.U32 R14, R5, R2, R14 ;  /* 0x00000002050e7225 */ /* 0x000fc800078e000e */
[----:B------:R-:W-:-:S04]  /*07b0*/  IMAD R0, R9, R2, RZ ;  /* 0x0000000209007224 */ /* 0x000fc800078e02ff */
[----:B------:R-:W-:Y:S01]  /*07c0*/  IMAD R3, R5, R3, R0 ;  /* 0x0000000305037224 */ /* 0x000fe200078e0200 */
[----:B--2---:R-:W-:-:S04]  /*07d0*/  LEA R2, P0, R14, UR4, 0x1 ;  /* 0x000000040e027c11 */ /* 0x004fc8000f8008ff */
[----:B------:R-:W-:-:S04]  /*07e0*/  IADD3 R3, PT, PT, R15, R3, RZ ;  /* 0x000000030f037210 */ /* 0x000fc80007ffe0ff */
[----:B------:R-:W-:-:S05]  /*07f0*/  LEA.HI.X R3, R14, UR5, R3, 0x1, P0 ;  /* 0x000000050e037c11 */ /* 0x000fca00080f0c03 */
[----:B------:R2:W-:Y:S02]  /*0800*/  STG.E.128 desc[UR16][R2.64], RZ ;  /* 0x000000ff02007986 */ /* 0x0005e4000c101d10 */
.L_x_503:
[----:B------:R-:W-:Y:S05]  /*0810*/  BSYNC.RECONVERGENT B0 ;  /* 0x0000000000007941 */ /* 0x000fea0003800200 */
.L_x_502:
[----:B------:R-:W2:Y:S01]  /*0820*/  LDCU.64 UR4, c[0x0][0x420] ;  /* 0x00008400ff0477ac */ /* 0x000ea20008000a00 */
[----:B------:R-:W-:-:S04]  /*0830*/  ISETP.NE.AND P2, PT, R10, RZ, PT ;  /* 0x000000ff0a00720c */ /* 0x000fc80003f45270 */
[-C--:B------:R-:W-:Y:S02]  /*0840*/  ISETP.GE.OR P1, PT, R211, R8.reuse, P2 ;  /* 0x00000008d300720c */ /* 0x080fe40001726670 */
[C---:B------:R-:W-:Y:S02]  /*0850*/  IADD3 R211, P0, PT, R6.reuse, R211, RZ ;  /* 0x000000d306d37210 */ /* 0x040fe40007f1e0ff */
[----:B------:R-:W-:Y:S02]  /*0860*/  ISETP.GE.OR P2, PT, R7, R8, P2 ;  /* 0x000000080700720c */ /* 0x000fe40001746670 */
[----:B------:R-:W-:Y:S02]  /*0870*/  LEA.HI.X.SX32 R6, R6, RZ, 0x1, P0 ;  /* 0x000000ff06067211 */ /* 0x000fe400000f0eff */
[----:B--2---:R-:W-:-:S05]  /*0880*/  LEA R2, P0, R211, UR4, 0x2 ;  /* 0x00000004d3027c11 */ /* 0x004fca000f8010ff */
[----:B-1----:R-:W-:Y:S01]  /*0890*/  @!P1 IMAD.MOV.U32 R5, RZ, RZ, 0x7f800000 ;  /* 0x7f800000ff059424 */ /* 0x002fe200078e00ff */
[----:B------:R-:W-:-:S05]  /*08a0*/  LEA.HI.X R3, R211, UR5, R6, 0x2, P0 ;  /* 0x00000005d3037c11 */ /* 0x000fca00080f1406 */
[----:B------:R1:W-:Y:S01]  /*08b0*/  @!P1 STG.E desc[UR16][R2.64], R5 ;  /* 0x0000000502009986 */ /* 0x0003e2000c101910 */
[----:B------:R-:W-:Y:S05]  /*08c0*/  @P2 EXIT ;  /* 0x000000000000294d */ /* 0x000fea0003800000 */
[----:B-1----:R-:W-:-:S05]  /*08d0*/  MOV R5, 0x7f800000 ;  /* 0x7f80000000057802 */ /* 0x002fca0000000f00 */
[----:B------:R-:W-:Y:S01]  /*08e0*/  STG.E desc[UR16][R2.64+0x80], R5 ;  /* 0x0000800502007986 */ /* 0x000fe2000c101910 */
[----:B------:R-:W-:Y:S05]  /*08f0*/  EXIT ;  /* 0x000000000000794d */ /* 0x000fea0003800000 */
.L_x_501:
[----:B------:R-:W1:Y:S01]  /*0900*/  LDCU.64 UR4, c[0x0][0x4d8] ;  /* 0x00009b00ff0477ac */ /* 0x000e620008000a00 */
[----:B------:R-:W2:Y:S01]  /*0910*/  LDCU.64 UR8, c[0x0][0x4e0] ;  /* 0x00009c00ff0877ac */ /* 0x000ea20008000a00 */
[----:B-1----:R-:W-:-:S04]  /*0920*/  UISETP.NE.U32.AND UP0, UPT, UR4, URZ, UPT ;  /* 0x000000ff0400728c */ /* 0x002fc8000bf05070 */
[----:B------:R-:W-:Y:S02]  /*0930*/  UISETP.NE.AND.EX UP0, UPT, UR5, URZ, UPT, UP0 ;  /* 0x000000ff0500728c */ /* 0x000fe4000bf05300 */
[----:B--2---:R-:W-:-:S04]  /*0940*/  UISETP.NE.U32.AND UP1, UPT, UR8, URZ, UPT ;  /* 0x000000ff0800728c */ /* 0x004fc8000bf25070 */
[----:B------:R-:W-:-:S03]  /*0950*/  UISETP.NE.AND.EX UP1, UPT, UR9, URZ, UPT, UP1 ;  /* 0x000000ff0900728c */ /* 0x000fc6000bf25310 */
[----:B------:R-:W-:Y:S08]  /*0960*/  BRA.U !UP0, `(.L_x_504) ;  /* 0x00000001080c7547 */ /* 0x000ff0000b800000 */
[----:B------:R-:W-:-:S04]  /*0970*/  IADD3 R6, P0, PT, R9, UR4, RZ ;  /* 0x0000000409067c10 */ /* 0x000fc8000ff1e0ff */
[----:B------:R-:W-:-:S05]  /*0980*/  IADD3.X R7, PT, PT, R10, UR5, RZ, P0, !PT ;  /* 0x000000050a077c10 */ /* 0x000fca00087fe4ff */
[----:B------:R1:W5:Y:S04]  /*0990*/  LDG.E R6, desc[UR16][R6.64] ;  /* 0x0000001006067981 */ /* 0x000368000c1e1900 */
.L_x_504:
[----:B------:R-:W-:Y:S05]  /*09a0*/  BRA.U !UP1, `(.L_x_505) ;  /* 0x00000005098c7547 */ /* 0x000fea000b800000 */
[----:B-1----:R-:W1:Y:S01]  /*09b0*/  LDC R7, c[0x0][0x4f0] ;  /* 0x00013c00ff077b82 */ /* 0x002e620000000800 */
[----:B------:R-:W-:Y:S01]  /*09c0*/  LEA R2, R192, 0xffffff00, 0x8 ;  /* 0xffffff00c0027811 */ /* 0x000fe200078e40ff */
[----:B------:R-:W2:Y:S03]  /*09d0*/  LDCU.64 UR4, c[0x0][0x4e8] ;  /* 0x00009d00ff0477ac */ /* 0x000ea60008000a00 */
[----:B------:R-:W-:Y:S01]  /*09e0*/  IABS R3, R2 ;  /* 0x0000000200037213 */ /* 0x000fe20000000000 */
[----:B------:R-:W3:Y:S04]  /*09f0*/  LDCU.64 UR6, c[0x0][0x3a0] ;  /* 0x00007400ff0677ac */ /* 0x000ee80008000a00 */
[----:B-----5:R-:W-:Y:S01]  /*0a00*/  IMAD.MOV.U32 R6, RZ, RZ, R3 ;  /* 0x000000ffff067224 */ /* 0x020fe200078e0003 */
[----:B------:R-:W4:Y:S01]  /*0a10*/  LDCU.64 UR12, c[0x0][0x3b8] ;  /* 0x00007700ff0c77ac */ /* 0x000f220008000a00 */
[----:B------:R-:W3:Y:S01]  /*0a20*/  LDCU.64 UR10, c[0x0][0x3c0] ;  /* 0x00007800ff0a77ac */ /* 0x000ee20008000a00 */
[----:B-1----:R-:W-:-:S04]  /*0a30*/  IABS R5, R7 ;  /* 0x0000000700057213 */ /* 0x002fc80000000000 */
[----:B------:R-:W1:Y:S08]  /*0a40*/  I2F.RP R9, R5 ;  /* 0x0000000500097306 */ /* 0x000e700000209400 */
[----:B-1----:R-:W1:Y:S02]  /*0a50*/  MUFU.RCP R14, R9 ;  /* 0x00000009000e7308 */ /* 0x002e640000001000 */
[----:B-1----:R-:W-:-:S06]  /*0a60*/  IADD3 R14, PT, PT, R14, 0xffffffe, RZ ;  /* 0x0ffffffe0e0e7810 */ /* 0x002fcc0007ffe0ff */
[----:B------:R-:W1:Y:S02]  /*0a70*/  F2I.FTZ.U32.TRUNC.NTZ R15, R14 ;  /* 0x0000000e000f7305 */ /* 0x000e64000021f000 */
[----:B-1----:R-:W-:Y:S01]  /*0a80*/  IMAD.MOV R4, RZ, RZ, -R15 ;  /* 0x000000ffff047224 */ /* 0x002fe200078e0a0f */
[----:B------:R-:W-:-:S03]  /*0a90*/  MOV R14, RZ ;  /* 0x000000ff000e7202 */ /* 0x000fc60000000f00 */
[----:B------:R-:W-:-:S04]  /*0aa0*/  IMAD R4, R4, R5, RZ ;  /* 0x0000000504047224 */ /* 0x000fc800078e02ff */
[----:B------:R-:W-:-:S06]  /*0ab0*/  IMAD.HI.U32 R15, R15, R4, R14 ;  /* 0x000000040f0f7227 */ /* 0x000fcc00078e000e */
[----:B------:R-:W-:-:S05]  /*0ac0*/  IMAD.HI.U32 R3, R15, R6, RZ ;  /* 0x000000060f037227 */ /* 0x000fca00078e00ff */
[----:B------:R-:W-:-:S05]  /*0ad0*/  IADD3 R4, PT, PT, -R3, RZ, RZ ;  /* 0x000000ff03047210 */ /* 0x000fca0007ffe1ff */
[----:B------:R-:W-:-:S05]  /*0ae0*/  IMAD R4, R5, R4, R6 ;  /* 0x0000000405047224 */ /* 0x000fca00078e0206 */
[----:B------:R-:W-:-:S13]  /*0af0*/  ISETP.GT.U32.AND P2, PT, R5, R4, PT ;  /* 0x000000040500720c */ /* 0x000fda0003f44070 */
[----:B------:R-:W-:Y:S01]  /*0b00*/  @!P2 IMAD.IADD R4, R4, 0x1, -R5 ;  /* 0x000000010404a824 */ /* 0x000fe200078e0a05 */
[----:B------:R-:W-:Y:S02]  /*0b10*/  @!P2 IADD3 R3, PT, PT, R3, 0x1, RZ ;  /* 0x000000010303a810 */ /* 0x000fe40007ffe0ff */
[----:B------:R-:W-:Y:S02]  /*0b20*/  ISETP.NE.AND P2, PT, R7, RZ, PT ;  /* 0x000000ff0700720c */ /* 0x000fe40003f45270 */
[----:B------:R-:W-:Y:S02]  /*0b30*/  ISETP.GE.U32.AND P0, PT, R4, R5, PT ;  /* 0x000000050400720c */ /* 0x000fe40003f06070 */
[----:B------:R-:W-:-:S04]  /*0b40*/  LOP3.LUT R4, R2, R7, RZ, 0x3c, !PT ;  /* 0x0000000702047212 */ /* 0x000fc800078e3cff */
[----:B------:R-:W-:Y:S01]  /*0b50*/  ISETP.GE.AND P1, PT, R4, RZ, PT ;  /* 0x000000ff0400720c */ /* 0x000fe20003f26270 */
[----:B--2---:R-:W-:-:S04]  /*0b60*/  IMAD.WIDE.U32 R4, R0, UR4, RZ ;  /* 0x0000000400047c25 */ /* 0x004fc8000f8e00ff */
[----:B------:R-:W-:Y:S01]  /*0b70*/  IMAD R223, R0, UR5, R5 ;  /* 0x0000000500df7c24 */ /* 0x000fe2000f8e0205 */
[----:B------:R-:W1:Y:S01]  /*0b80*/  LDCU.64 UR4, c[0x0][0x3a8] ;  /* 0x00007500ff0477ac */ /* 0x000e620008000a00 */
[----:B------:R-:W-:Y:S01]  /*0b90*/  @P0 VIADD R3, R3, 0x1 ;  /* 0x0000000103030836 */ /* 0x000fe20000000000 */
[----:B------:R-:W-:-:S04]  /*0ba0*/  LEA R222, P0, R4, UR8, 0x2 ;  /* 0x0000000804de7c11 */ /* 0x000fc8000f8010ff */
[----:B------:R-:W-:Y:S02]  /*0bb0*/  LEA.HI.X R223, R4, UR9, R223, 0x2, P0 ;  /* 0x0000000904df7c11 */ /* 0x000fe400080f14df */
[----:B------:R-:W-:Y:S01]  /*0bc0*/  @!P1 IADD3 R3, PT, PT, -R3, RZ, RZ ;  /* 0x000000ff03039210 */ /* 0x000fe20007ffe1ff */
[----:B------:R-:W2:Y:S01]  /*0bd0*/  LDC R4, c[0x0][0x3e8] ;  /* 0x0000fa00ff047b82 */ /* 0x000ea20000000800 */
[----:B------:R-:W-:-:S05]  /*0be0*/  @!P2 LOP3.LUT R3, RZ, R7, RZ, 0x33, !PT ;  /* 0x00000007ff03a212 */ /* 0x000fca00078e33ff */
[----:B------:R-:W-:-:S05]  /*0bf0*/  IMAD.WIDE R20, R3, 0x4, R222 ;  /* 0x0000000403147825 */ /* 0x000fca00078e02de */
[----:B------:R-:W2:Y:S01]  /*0c00*/  LDG.E R6, desc[UR16][R20.64] ;  /* 0x0000001014067981 */ /* 0x000ea2000c1e1900 */
[----:B------:R-:W-:Y:S02]  /*0c10*/  IADD3 R3, PT, PT, -R3, RZ, RZ ;  /* 0x000000ff03037210 */ /* 0x000fe40007ffe1ff */
[----:B----4-:R-:W-:Y:S02]  /*0c20*/  MOV R190, UR12 ;  /* 0x0000000c00be7c02 */ /* 0x010fe40008000f00 */
[----:B---3--:R-:W-:Y:S01]  /*0c30*/  MOV R188, UR10 ;  /* 0x0000000a00bc7c02 */ /* 0x008fe20008000f00 */
[----:B------:R-:W-:Y:S01]  /*0c40*/  IMAD R2, R7, R3, R2 ;  /* 0x0000000307027224 */ /* 0x000fe200078e0202 */
[----:B------:R-:W-:Y:S02]  /*0c50*/  MOV R191, UR13 ;  /* 0x0000000d00bf7c02 */ /* 0x000fe40008000f00 */
[----:B------:R-:W-:Y:S02]  /*0c60*/  MOV R189, UR11 ;  /* 0x0000000b00bd7c02 */ /* 0x000fe40008000f00 */
[----:B------:R-:W-:-:S02]  /*0c70*/  SHF.R.S32.HI R3, RZ, 0x1f, R2 ;  /* 0x0000001fff037819 */ /* 0x000fc40000011402 */
[----:B--2---:R-:W-:-:S04]  /*0c80*/  IABS R9, R4 ;  /* 0x0000000400097213 */ /* 0x004fc80000000000 */
[----:B------:R-:W2:Y:S08]  /*0c90*/  I2F.RP R16, R9 ;  /* 0x0000000900107306 */ /* 0x000eb00000209400 */
[----:B--2---:R-:W2:Y:S02]  /*0ca0*/  MUFU.RCP R14, R16 ;  /* 0x00000010000e7308 */ /* 0x004ea40000001000 */
[----:B--2---:R-:W-:-:S06]  /*0cb0*/  IADD3 R14, PT, PT, R14, 0xffffffe, RZ ;  /* 0x0ffffffe0e0e7810 */ /* 0x004fcc0007ffe0ff */
[----:B------:R-:W2:Y:S02]  /*0cc0*/  F2I.FTZ.U32.TRUNC.NTZ R15, R14 ;  /* 0x0000000e000f7305 */ /* 0x000ea4000021f000 */
[----:B--2---:R-:W-:Y:S01]  /*0cd0*/  IMAD.MOV R5, RZ, RZ, -R15 ;  /* 0x000000ffff057224 */ /* 0x004fe200078e0a0f */
[----:B------:R-:W-:-:S03]  /*0ce0*/  MOV R14, RZ ;  /* 0x000000ff000e7202 */ /* 0x000fc60000000f00 */
[----:B------:R-:W-:Y:S01]  /*0cf0*/  IMAD R10, R5, R9, RZ ;  /* 0x00000009050a7224 */ /* 0x000fe200078e02ff */
[----:B------:R-:W-:-:S03]  /*0d00*/  IABS R5, R13 ;  /* 0x0000000d00057213 */ /* 0x000fc60000000000 */
[----:B------:R-:W-:Y:S01]  /*0d10*/  IMAD.HI.U32 R15, R15, R10, R14 ;  /* 0x0000000a0f0f7227 */ /* 0x000fe200078e000e */
[----:B------:R-:W-:-:S05]  /*0d20*/  MOV R12, R5 ;  /* 0x00000005000c7202 */ /* 0x000fca0000000f00 */
[----:B------:R-:W-:-:S04]  /*0d30*/  IMAD.HI.U32 R5, R15, R12, RZ ;  /* 0x0000000c0f057227 */ /* 0x000fc800078e00ff */
[----:B------:R-:W-:-:S04]  /*0d40*/  IMAD.MOV R10, RZ, RZ, -R5 ;  /* 0x000000ffff0a7224 */ /* 0x000fc800078e0a05 */
[----:B------:R-:W-:-:S05]  /*0d50*/  IMAD R10, R9, R10, R12 ;  /* 0x0000000a090a7224 */ /* 0x000fca00078e020c */
[----:B------:R-:W-:-:S13]  /*0d60*/  ISETP.GT.U32.AND P1, PT, R9, R10, PT ;  /* 0x0000000a0900720c */ /* 0x000fda0003f24070 */
[-C--:B------:R-:W-:Y:S02]  /*0d70*/  @!P1 IADD3 R10, PT, PT, R10, -R9.reuse, RZ ;  /* 0x800000090a0a9210 */ /* 0x080fe40007ffe0ff */
[----:B------:R-:W-:Y:S02]  /*0d80*/  @!P1 IADD3 R5, PT, PT, R5, 0x1, RZ ;  /* 0x0000000105059810 */ /* 0x000fe40007ffe0ff */
[----:B------:R-:W-:Y:S02]  /*0d90*/  ISETP.GE.U32.AND P2, PT, R10, R9, PT ;  /* 0x000000090a00720c */ /* 0x000fe40003f46070 */
[----:B------:R-:W-:Y:S02]  /*0da0*/  LOP3.LUT R10, R13, R4, RZ, 0x3c, !PT ;  /* 0x000000040d0a7212 */ /* 0x000fe400078e3cff */
[----:B------:R-:W-:Y:S02]  /*0db0*/  ISETP.NE.AND P1, PT, R4, RZ, PT ;  /* 0x000000ff0400720c */ /* 0x000fe40003f25270 */
[----:B------:R-:W-:-:S07]  /*0dc0*/  ISETP.GE.AND P0, PT, R10, RZ, PT ;  /* 0x000000ff0a00720c */ /* 0x000fce0003f06270 */
[----:B------:R-:W-:-:S06]  /*0dd0*/  @P2 VIADD R5, R5, 0x1 ;  /* 0x0000000105052836 */ /* 0x000fcc0000000000 */
[----:B------:R-:W-:Y:S02]  /*0de0*/  @!P0 IADD3 R5, PT, PT, -R5, RZ, RZ ;  /* 0x000000ff05058210 */ /* 0x000fe40007ffe1ff */
[----:B------:R-:W-:Y:S01]  /*0df0*/  @!P1 LOP3.LUT R5, RZ, R4, RZ, 0x33, !PT ;  /* 0x00000004ff059212 */ /* 0x000fe200078e33ff */
[C---:B------:R-:W-:Y:S02]  /*0e00*/  IMAD R4, R3.reuse, R190, RZ ;  /* 0x000000be03047224 */ /* 0x040fe400078e02ff */
[----:B------:R-:W-:Y:S02]  /*0e10*/  IMAD R3, R3, R188, RZ ;  /* 0x000000bc03037224 */ /* 0x000fe400078e02ff */
[C---:B------:R-:W-:Y:S02]  /*0e20*/  IMAD R4, R2.reuse, R191, R4 ;  /* 0x000000bf02047224 */ /* 0x040fe400078e0204 */
[----:B------:R-:W-:Y:S01]  /*0e30*/  IMAD R3, R2, R189, R3 ;  /* 0x000000bd02037224 */ /* 0x000fe200078e0203 */
[----:B------:R-:W-:Y:S01]  /*0e40*/  SHF.R.S32.HI R9, RZ, 0x1f, R6 ;  /* 0x0000001fff097819 */ /* 0x000fe20000011406 */
[----:B------:R-:W-:-:S04]  /*0e50*/  IMAD.WIDE.U32 R14, R6, UR6, RZ ;  /* 0x00000006060e7c25 */ /* 0x000fc8000f8e00ff */
[C---:B------:R-:W-:Y:S02]  /*0e60*/  IMAD R17, R9.reuse, UR6, RZ ;  /* 0x0000000609117c24 */ /* 0x040fe4000f8e02ff */
[----:B-1----:R-:W-:Y:S02]  /*0e70*/  IMAD R9, R9, UR4, RZ ;  /* 0x0000000409097c24 */ /* 0x002fe4000f8e02ff */
[C---:B------:R-:W-:Y:S02]  /*0e80*/  IMAD R17, R6.reuse, UR7, R17 ;  /* 0x0000000706117c24 */ /* 0x040fe4000f8e0211 */
[C---:B------:R-:W-:Y:S02]  /*0e90*/  IMAD R9, R6.reuse, UR5, R9 ;  /* 0x0000000506097c24 */ /* 0x040fe4000f8e0209 */
[----:B------:R-:W-:Y:S01]  /*0ea0*/  IMAD.WIDE.U32 R6, R6, UR4, RZ ;  /* 0x0000000406067c25 */ /* 0x000fe2000f8e00ff */
[----:B------:R-:W1:Y:S03]  /*0eb0*/  LDCU.128 UR4, c[0x0][0x3d0] ;  /* 0x00007a00ff0477ac */ /* 0x000e660008000c00 */
[----:B------:R-:W-:-:S02]  /*0ec0*/  IMAD.IADD R15, R15, 0x1, R17 ;  /* 0x000000010f0f7824 */ /* 0x000fc400078e0211 */
[----:B------:R-:W-:Y:S02]  /*0ed0*/  IMAD.IADD R7, R7, 0x1, R9 ;  /* 0x0000000107077824 */ /* 0x000fe400078e0209 */
[----:B------:R-:W-:-:S04]  /*0ee0*/  IMAD.WIDE.U32 R14, R2, R190, R14 ;  /* 0x000000be020e7225 */ /* 0x000fc800078e000e */
[----:B------:R-:W-:Y:S01]  /*0ef0*/  IMAD.WIDE.U32 R6, R2, R188, R6 ;  /* 0x000000bc02067225 */ /* 0x000fe200078e0006 */
[----:B------:R-:W-:-:S03]  /*0f00*/  SHF.R.S32.HI R2, RZ, 0x1f, R5 ;  /* 0x0000001fff027819 */ /* 0x000fc60000011405 */
[----:B------:R-:W-:Y:S01]  /*0f10*/  IMAD.IADD R15, R15, 0x1, R4 ;  /* 0x000000010f0f7824 */ /* 0x000fe200078e0204 */
[----:B------:R-:W-:Y:S01]  /*0f20*/  IADD3 R7, PT, PT, R7, R3, RZ ;  /* 0x0000000307077210 */ /* 0x000fe20007ffe0ff */
[C---:B-1----:R-:W-:Y:S02]  /*0f30*/  IMAD R4, R2.reuse, UR4, RZ ;  /* 0x0000000402047c24 */ /* 0x042fe4000f8e02ff */
[----:B------:R-:W-:Y:S02]  /*0f40*/  IMAD R2, R2, UR6, RZ ;  /* 0x0000000602027c24 */ /* 0x000fe4000f8e02ff */
[C---:B------:R-:W-:Y:S02]  /*0f50*/  IMAD R4, R5.reuse, UR5, R4 ;  /* 0x0000000505047c24 */ /* 0x040fe4000f8e0204 */
[----:B------:R-:W-:-:S04]  /*0f60*/  IMAD.WIDE.U32 R14, R5, UR4, R14 ;  /* 0x00000004050e7c25 */ /* 0x000fc8000f8e000e */
[C---:B------:R-:W-:Y:S02]  /*0f70*/  IMAD R2, R5.reuse, UR7, R2 ;  /* 0x0000000705027c24 */ /* 0x040fe4000f8e0202 */
[----:B------:R-:W-:Y:S01]  /*0f80*/  IMAD.WIDE.U32 R16, R5, UR6, R6 ;  /* 0x0000000605107c25 */ /* 0x000fe2000f8e0006 */
[----:B------:R-:W-:-:S03]  /*0f90*/  IADD3 R6, PT, PT, R15, R4, RZ ;  /* 0x000000040f067210 */ /* 0x000fc60007ffe0ff */
[----:B------:R-:W-:Y:S01]  /*0fa0*/  IMAD.MOV.U32 R12, RZ, RZ, R14 ;  /* 0x000000ffff0c7224 */ /* 0x000fe200078e000e */
[----:B------:R-:W-:Y:S02]  /*0fb0*/  IADD3 R7, PT, PT, R17, R2, RZ ;  /* 0x0000000211077210 */ /* 0x000fe40007ffe0ff */
[----:B------:R-:W-:Y:S01]  /*0fc0*/  MOV R14, R16 ;  /* 0x00000010000e7202 */ /* 0x000fe20000000f00 */
[----:B------:R-:W-:Y:S06]  /*0fd0*/  BRA `(.L_x_506) ;  /* 0x00000004005c7947 */ /* 0x000fec0003800000 */
.L_x_505:
[----:B------:R-:W-:-:S13]  /*0fe0*/  ISETP.NE.AND P0, PT, R3, -0x1, PT ;  /* 0xffffffff0300780c */ /* 0x000fda0003f05270 */
[----:B------:R-:W-:Y:S05]  /*0ff0*/  @P0 BRA `(.L_x_507) ;  /* 0x0000000000380947 */ /* 0x000fea0003800000 */
[----:B------:R-:W2:Y:S01]  /*1000*/  LDC.64 R190, c[0x0][0x3b8] ;  /* 0x0000ee00ffbe7b82 */ /* 0x000ea20000000a00 */
[----:B------:R-:W3:Y:S01]  /*1010*/  LDCU.64 UR4, c[0x0][0x3a0] ;  /* 0x00007400ff0477ac */ /* 0x000ee20008000a00 */
[----:B------:R-:W-:-:S05]  /*1020*/  SHF.R.S32.HI R5, RZ, 0x1f, R2 ;  /* 0x0000001fff057819 */ /* 0x000fca0000011402 */
[-C--:B--2---:R-:W-:Y:S01]  /*1030*/  IMAD R4, R5, R190.reuse, RZ ;  /* 0x000000be05047224 */ /* 0x084fe200078e02ff */
[----:B-----5:R-:W-:Y:S01]  /*1040*/  SHF.R.S32.HI R5, RZ, 0x1f, R6 ;  /* 0x0000001fff057819 */ /* 0x020fe20000011406 */
[----:B------:R-:W-:-:S04]  /*1050*/  IMAD.WIDE.U32 R14, R2, R190, RZ ;  /* 0x000000be020e7225 */ /* 0x000fc800078e00ff */
[----:B------:R-:W-:Y:S02]  /*1060*/  IMAD R4, R2, R191, R4 ;  /* 0x000000bf02047224 */ /* 0x000fe400078e0204 */
[----:B---3--:R-:W-:-:S03]  /*1070*/  IMAD R5, R5, UR4, RZ ;  /* 0x0000000405057c24 */ /* 0x008fc6000f8e02ff */
[----:B------:R-:W-:Y:S01]  /*1080*/  IADD3 R15, PT, PT, R15, R4, RZ ;  /* 0x000000040f0f7210 */ /* 0x000fe20007ffe0ff */
[C---:B------:R-:W-:Y:S02]  /*1090*/  IMAD R5, R6.reuse, UR5, R5 ;  /* 0x0000000506057c24 */ /* 0x040fe4000f8e0205 */
[----:B------:R-:W-:-:S05]  /*10a0*/  IMAD.WIDE.U32 R14, R6, UR4, R14 ;  /* 0x00000004060e7c25 */ /* 0x000fca000f8e000e */
[----:B------:R-:W-:Y:S02]  /*10b0*/  IADD3 R9, PT, PT, R15, R5, RZ ;  /* 0x000000050f097210 */ /* 0x000fe40007ffe0ff */
[----:B------:R-:W-:Y:S01]  /*10c0*/  MOV R10, R14 ;  /* 0x0000000e000a7202 */ /* 0x000fe20000000f00 */
[----:B------:R-:W-:Y:S05]  /*10d0*/  BRA `(.L_x_508) ;  /* 0x0000000000187947 */ /* 0x000fea0003800000 */
.L_x_507:
[----:B------:R-:W2:Y:S01]  /*10e0*/  LDC.64 R190, c[0x0][0x3b8] ;  /* 0x0000ee00ffbe7b82 */ /* 0x000ea20000000a00 */
[----:B------:R-:W-:-:S05]  /*10f0*/  IADD3 R4, PT, PT, R2, R3, RZ ;  /* 0x0000000302047210 */ /* 0x000fca0007ffe0ff */
[C---:B--2---:R-:W-:Y:S02]  /*1100*/  IMAD R9, R4.reuse, R191, RZ ;  /* 0x000000bf04097224 */ /* 0x044fe400078e02ff */
[----:B------:R-:W-:-:S05]  /*1110*/  IMAD.WIDE.U32 R4, R4, R190, RZ ;  /* 0x000000be04047225 */ /* 0x000fca00078e00ff */
[----:B------:R-:W-:Y:S02]  /*1120*/  IADD3 R9, PT, PT, R5, R9, RZ ;  /* 0x0000000905097210 */ /* 0x000fe40007ffe0ff */
[----:B------:R-:W-:Y:S02]  /*1130*/  MOV R10, R4 ;  /* 0x00000004000a7202 */ /* 0x000fe40000000f00 */
.L_x_508:
        /* <DEDUP_REMOVED lines=12> */
[----:B------:R-:W-:Y:S01]  /*1200*/  IADD3 R15, PT, PT, R15, R3, RZ ;  /* 0x000000030f0f7210 */ /* 0x000fe20007ffe0ff */
[----:B------:R-:W-:Y:S06]  /*1210*/  BRA `(.L_x_510) ;  /* 0x0000000000187947 */ /* 0x000fec0003800000 */
.L_x_509:
[----:B------:R-:W2:Y:S01]  /*1220*/  LDC.64 R188, c[0x0][0x3c0] ;  /* 0x0000f000ffbc7b82 */ /* 0x000ea20000000a00 */
[----:B------:R-:W-:-:S05]  /*1230*/  IADD3 R2, PT, PT, R2, R3, RZ ;  /* 0x0000000302027210 */ /* 0x000fca0007ffe0ff */
[C---:B--2---:R-:W-:Y:S02]  /*1240*/  IMAD R15, R2.reuse, R189, RZ ;  /* 0x000000bd020f7224 */ /* 0x044fe400078e02ff */
[----:B------:R-:W-:-:S05]  /*1250*/  IMAD.WIDE.U32 R2, R2, R188, RZ ;  /* 0x000000bc02027225 */ /* 0x000fca00078e00ff */
[----:B------:R-:W-:Y:S02]  /*1260*/  IADD3 R15, PT, PT, R3, R15, RZ ;  /* 0x0000000f030f7210 */ /* 0x000fe40007ffe0ff */
[----:B------:R-:W-:-:S07]  /*1270*/  MOV R14, R2 ;  /* 0x00000002000e7202 */ /* 0x000fce0000000f00 */
.L_x_510:
[----:B-----5:R-:W2:Y:S01]  /*1280*/  LDC R6, c[0x0][0x3e8] ;  /* 0x0000fa00ff067b82 */ /* 0x020ea20000000800 */
[----:B-1----:R-:W-:Y:S02]  /*1290*/  LEA R7, R192, 0xffffff00, 0x8 ;  /* 0xffffff00c0077811 */ /* 0x002fe400078e40ff */
[----:B------:R-:W-:-:S03]  /*12a0*/  CS2R R222, SRZ ;  /* 0x0000000000de7805 */ /* 0x000fc6000001ff00 */
[----:B------:R-:W-:-:S04]  /*12b0*/  IMAD.WIDE.U32 R14, R7, R188, R14 ;  /* 0x000000bc070e7225 */ /* 0x000fc800078e000e */
[----:B------:R-:W-:Y:S01]  /*12c0*/  IMAD R15, R7, R189, R15 ;  /* 0x000000bd070f7224 */ /* 0x000fe200078e020f */
[----:B--2---:R-:W-:-:S04]  /*12d0*/  IABS R2, R6 ;  /* 0x0000000600027213 */ /* 0x004fc80000000000 */
[----:B------:R-:W1:Y:S08]  /*12e0*/  I2F.RP R5, R2 ;  /* 0x0000000200057306 */ /* 0x000e700000209400 */
[----:B-1----:R-:W1:Y:S02]  /*12f0*/  MUFU.RCP R16, R5 ;  /* 0x0000000500107308 */ /* 0x002e640000001000 */
[----:B-1----:R-:W-:-:S06]  /*1300*/  IADD3 R16, PT, PT, R16, 0xffffffe, RZ ;  /* 0x0ffffffe10107810 */ /* 0x002fcc0007ffe0ff */
[----:B------:R-:W1:Y:S02]  /*1310*/  F2I.FTZ.U32.TRUNC.NTZ R17, R16 ;  /* 0x0000001000117305 */ /* 0x000e64000021f000 */
[----:B-1----:R-:W-:Y:S01]  /*1320*/  IMAD.MOV R3, RZ, RZ, -R17 ;  /* 0x000000ffff037224 */ /* 0x002fe200078e0a11 */
[----:B------:R-:W-:-:S03]  /*1330*/  MOV R16, RZ ;  /* 0x000000ff00107202 */ /* 0x000fc60000000f00 */
[----:B------:R-:W-:Y:S01]  /*1340*/  IMAD R4, R3, R2, RZ ;  /* 0x0000000203047224 */ /* 0x000fe200078e02ff */
[----:B------:R-:W-:-:S03]  /*1350*/  IABS R3, R13 ;  /* 0x0000000d00037213 */ /* 0x000fc60000000000 */
[----:B------:R-:W-:Y:S01]  /*1360*/  IMAD.HI.U32 R17, R17, R4, R16 ;  /* 0x0000000411117227 */ /* 0x000fe200078e0010 */
[----:B------:R-:W-:-:S03]  /*1370*/  MOV R16, R10 ;  /* 0x0000000a00107202 */ /* 0x000fc60000000f00 */
[----:B------:R-:W-:-:S04]  /*1380*/  IMAD.MOV.U32 R4, RZ, RZ, R3 ;  /* 0x000000ffff047224 */ /* 0x000fc800078e0003 */
[----:B------:R-:W-:Y:S01]  /*1390*/  IMAD.HI.U32 R12, R17, R4, RZ ;  /* 0x00000004110c7227 */ /* 0x000fe200078e00ff */
[----:B------:R-:W-:-:S04]  /*13a0*/  MOV R17, R9 ;  /* 0x0000000900117202 */ /* 0x000fc80000000f00 */
[----:B------:R-:W-:Y:S01]  /*13b0*/  IADD3 R3, PT, PT, -R12, RZ, RZ ;  /* 0x000000ff0c037210 */ /* 0x000fe20007ffe1ff */
[----:B------:R-:W-:-:S04]  /*13c0*/  IMAD.WIDE.U32 R16, R7, R190, R16 ;  /* 0x000000be07107225 */ /* 0x000fc800078e0010 */
[C---:B------:R-:W-:Y:S02]  /*13d0*/  IMAD R3, R2.reuse, R3, R4 ;  /* 0x0000000302037224 */ /* 0x040fe400078e0204 */
[----:B------:R-:W1:Y:S01]  /*13e0*/  LDC.64 R4, c[0x0][0x3d8] ;  /* 0x0000f600ff047b82 */ /* 0x000e620000000a00 */
[----:B------:R-:W-:Y:S02]  /*13f0*/  IMAD R17, R7, R191, R17 ;  /* 0x000000bf07117224 */ /* 0x000fe400078e0211 */
[----:B------:R-:W-:-:S13]  /*1400*/  ISETP.GT.U32.AND P0, PT, R2, R3, PT ;  /* 0x000000030200720c */ /* 0x000fda0003f04070 */
[----:B------:R-:W-:Y:S01]  /*1410*/  @!P0 IMAD.IADD R3, R3, 0x1, -R2 ;  /* 0x0000000103038824 */ /* 0x000fe200078e0a02 */
[----:B------:R-:W-:Y:S02]  /*1420*/  @!P0 IADD3 R12, PT, PT, R12, 0x1, RZ ;  /* 0x000000010c0c8810 */ /* 0x000fe40007ffe0ff */
[----:B------:R-:W-:Y:S02]  /*1430*/  ISETP.NE.AND P0, PT, R6, RZ, PT ;  /* 0x000000ff0600720c */ /* 0x000fe40003f05270 */
[----:B------:R-:W-:Y:S02]  /*1440*/  ISETP.GE.U32.AND P2, PT, R3, R2, PT ;  /* 0x000000020300720c */ /* 0x000fe40003f46070 */
[----:B------:R-:W-:-:S04]  /*1450*/  LOP3.LUT R2, R13, R6, RZ, 0x3c, !PT ;  /* 0x000000060d027212 */ /* 0x000fc800078e3cff */
[----:B------:R-:W-:Y:S02]  /*1460*/  ISETP.GE.AND P1, PT, R2, RZ, PT ;  /* 0x000000ff0200720c */ /* 0x000fe40003f26270 */
[----:B------:R-:W2:Y:S05]  /*1470*/  LDC.64 R2, c[0x0][0x3d0] ;  /* 0x0000f400ff027b82 */ /* 0x000eaa0000000a00 */
[----:B------:R-:W-:-:S06]  /*1480*/  @P2 IADD3 R12, PT, PT, R12, 0x1, RZ ;  /* 0x000000010c0c2810 */ /* 0x000fcc0007ffe0ff */
[----:B------:R-:W-:Y:S01]  /*1490*/  @!P1 IMAD.MOV R12, RZ, RZ, -R12 ;  /* 0x000000ffff0c9224 */ /* 0x000fe200078e0a0c */
[----:B------:R-:W-:-:S04]  /*14a0*/  @!P0 LOP3.LUT R12, RZ, R6, RZ, 0x33, !PT ;  /* 0x00000006ff0c8212 */ /* 0x000fc800078e33ff */
[----:B------:R-:W-:Y:S01]  /*14b0*/  SHF.R.S32.HI R9, RZ, 0x1f, R12 ;  /* 0x0000001fff097819 */ /* 0x000fe2000001140c */
[----:B-1----:R-:W-:-:S04]  /*14c0*/  IMAD.WIDE.U32 R14, R12, R4, R14 ;  /* 0x000000040c0e7225 */ /* 0x002fc800078e000e */
[C---:B------:R-:W-:Y:S02]  /*14d0*/  IMAD R6, R9.reuse, R4, RZ ;  /* 0x0000000409067224 */ /* 0x040fe400078e02ff */
[-C--:B--2---:R-:W-:Y:S02]  /*14e0*/  IMAD R9, R9, R2.reuse, RZ ;  /* 0x0000000209097224 */ /* 0x084fe400078e02ff */
[----:B------:R-:W-:-:S04]  /*14f0*/  IMAD.WIDE.U32 R16, R12, R2, R16 ;  /* 0x000000020c107225 */ /* 0x000fc800078e0010 */
[C---:B------:R-:W-:Y:S02]  /*1500*/  IMAD R3, R12.reuse, R3, R9 ;  /* 0x000000030c037224 */ /* 0x040fe400078e0209 */
[----:B------:R-:W-:Y:S01]  /*1510*/  IMAD R5, R12, R5, R6 ;  /* 0x000000050c057224 */ /* 0x000fe200078e0206 */
[----:B------:R-:W-:Y:S02]  /*1520*/  MOV R12, R16 ;  /* 0x00000010000c7202 */ /* 0x000fe40000000f00 */
[----:B------:R-:W-:Y:S01]  /*1530*/  IADD3 R6, PT, PT, R17, R3, RZ ;  /* 0x0000000311067210 */ /* 0x000fe20007ffe0ff */
[----:B------:R-:W-:-:S07]  /*1540*/  IMAD.IADD R7, R15, 0x1, R5 ;  /* 0x000000010f077824 */ /* 0x000fce00078e0205 */
.L_x_506:
[----:B------:R-:W-:Y:S01]  /*1550*/  ISETP.NE.AND P0, PT, R218, -0x1, PT ;  /* 0xffffffffda00780c */ /* 0x000fe20003f05270 */
[----:B------:R-:W1:Y:S01]  /*1560*/  S2UR UR4, SR_CgaCtaId ;  /* 0x00000000000479c3 */ /* 0x000e620000008800 */
[----:B------:R-:W2:Y:S01]  /*1570*/  LDCU.64 UR12, c[0x0][0x388] ;  /* 0x00007100ff0c77ac */ /* 0x000ea20008000a00 */
[----:B------:R-:W-:Y:S01]  /*1580*/  SHF.R.U32.HI R226, RZ, 0x2, R211 ;  /* 0x00000002ffe27819 */ /* 0x000fe200000116d3 */
[----:B------:R-:W-:Y:S01]  /*1590*/  IMAD.MOV.U32 R227, RZ, RZ, RZ ;  /* 0x000000ffffe37224 */ /* 0x000fe200078e00ff */
[----:B------:R-:W-:Y:S01]  /*15a0*/  IADD3 R212, PT, PT, -R19, R8, RZ ;  /* 0x0000000813d47210 */ /* 0x000fe20007ffe1ff */
[----:B------:R-:W3:Y:S01]  /*15b0*/  LDCU.64 UR10, c[0x0][0x390] ;  /* 0x00007200ff0a77ac */ /* 0x000ee20008000a00 */
[----:B------:R-:W-:Y:S01]  /*15c0*/  BSSY.RECONVERGENT B0, `(.L_x_511) ;  /* 0x0000038000007945 */ /* 0x000fe20003800200 */
[----:B------:R-:W-:Y:S01]  /*15d0*/  IMAD.WIDE.U32 R10, R11, 0x40, R226 ;  /* 0x000000400b0a7825 */ /* 0x000fe200078e00e2 */
[----:B------:R-:W-:Y:S01]  /*15e0*/  ISETP.GE.AND P2, PT, R226, R212, PT ;  /* 0x000000d4e200720c */ /* 0x000fe20003f46270 */
[----:B------:R-:W4:Y:S03]  /*15f0*/  LDCU.64 UR6, c[0x0][0x3c8] ;  /* 0x00007900ff0677ac */ /* 0x000f260008000a00 */
[----:B------:R-:W5:Y:S01]  /*1600*/  @!P0 LDC.64 R4, c[0x0][0x398] ;  /* 0x0000e600ff048b82 */ /* 0x000f620000000a00 */
[----:B------:R-:W-:-:S07]  /*1610*/  UMOV UR5, 0x400 ;  /* 0x0000040000057882 */ /* 0x000fce0000000000 */
[----:B------:R-:W2:Y:S01]  /*1620*/  @P0 LDC.64 R2, c[0x0][0x3b0] ;  /* 0x0000ec00ff020b82 */ /* 0x000ea20000000a00 */
[----:B-1----:R-:W-:Y:S01]  /*1630*/  ULEA UR4, UR4, UR5, 0x18 ;  /* 0x0000000504047291 */ /* 0x002fe2000f8ec0ff */
[----:B-----5:R-:W-:-:S04]  /*1640*/  @!P0 IMAD.WIDE.U32 R16, R0, R4, RZ ;  /* 0x0000000400108225 */ /* 0x020fc800078e00ff */
[----:B------:R-:W-:Y:S02]  /*1650*/  @!P0 IMAD R5, R0, R5, R17 ;  /* 0x0000000500058224 */ /* 0x000fe400078e0211 */
[----:B------:R-:W-:Y:S02]  /*1660*/  IMAD.SHL.U32 R0, R211, 0x8, RZ ;  /* 0x00000008d3007824 */ /* 0x000fe400078e00ff */
[----:B--2---:R-:W-:Y:S01]  /*1670*/  @P0 IMAD.WIDE.U32 R20, R218, R2, RZ ;  /* 0x00000002da140225 */ /* 0x004fe200078e00ff */
[----:B------:R-:W-:Y:S02]  /*1680*/  @!P0 MOV R2, R16 ;  /* 0x0000001000028202 */ /* 0x000fe40000000f00 */
[C---:B------:R-:W-:Y:S01]  /*1690*/  LOP3.LUT R220, R0.reuse, 0x18, RZ, 0xc0, !PT ;  /* 0x0000001800dc7812 */ /* 0x040fe200078ec0ff */
[----:B------:R-:W-:Y:S01]  /*16a0*/  @P0 IMAD.MOV.U32 R2, RZ, RZ, R20 ;  /* 0x000000ffff020224 */ /* 0x000fe200078e0014 */
[----:B------:R-:W-:Y:S01]  /*16b0*/  LOP3.LUT R4, R0, 0xd8, RZ, 0xc0, !PT ;  /* 0x000000d800047812 */ /* 0x000fe200078ec0ff */
[----:B------:R-:W-:Y:S01]  /*16c0*/  @P0 IMAD R5, R218, R3, R21 ;  /* 0x00000003da050224 */ /* 0x000fe200078e0215 */
[----:B------:R-:W-:-:S02]  /*16d0*/  IADD3 R20, P1, PT, R220, R12, RZ ;  /* 0x0000000cdc147210 */ /* 0x000fc40007f3e0ff */
[----:B------:R-:W-:Y:S02]  /*16e0*/  IADD3 R16, P0, PT, R220, R14, RZ ;  /* 0x0000000edc107210 */ /* 0x000fe40007f1e0ff */
[----:B------:R-:W-:Y:S01]  /*16f0*/  LOP3.LUT R219, R4, 0x18, R211, 0x78, !PT ;  /* 0x0000001804db7812 */ /* 0x000fe200078e78d3 */
[----:B------:R-:W-:Y:S01]  /*1700*/  IMAD.X R21, RZ, RZ, R6, P1 ;  /* 0x000000ffff157224 */ /* 0x000fe200008e0606 */
[----:B------:R-:W-:Y:S02]  /*1710*/  IADD3.X R17, PT, PT, RZ, R7, RZ, P0, !PT ;  /* 0x00000007ff117210 */ /* 0x000fe400007fe4ff */
[----:B------:R-:W-:Y:S01]  /*1720*/  IADD3 R6, P0, PT, R220, R2, RZ ;  /* 0x00000002dc067210 */ /* 0x000fe20007f1e0ff */
[----:B------:R-:W-:Y:S01]  /*1730*/  IMAD.WIDE.U32 R14, R226, R190, R20 ;  /* 0x000000bee20e7225 */ /* 0x000fe200078e0014 */
[----:B------:R-:W-:-:S03]  /*1740*/  LOP3.LUT R219, R219, 0x1f20, R0, 0xf8, !PT ;  /* 0x00001f20dbdb7812 */ /* 0x000fc600078ef800 */
[----:B------:R-:W-:Y:S01]  /*1750*/  IMAD.WIDE.U32 R2, R226, R188, R16 ;  /* 0x000000bce2027225 */ /* 0x000fe200078e0010 */
[----:B------:R-:W-:Y:S02]  /*1760*/  LEA R214, P1, R14, UR12, 0x1 ;  /* 0x0000000c0ed67c11 */ /* 0x000fe4000f8208ff */
[----:B------:R-:W-:Y:S01]  /*1770*/  LEA R219, R219, UR4, 0x1 ;  /* 0x00000004dbdb7c11 */ /* 0x000fe2000f8e08ff */
[----:B------:R-:W-:Y:S01]  /*1780*/  IMAD.X R7, RZ, RZ, R5, P0 ;  /* 0x000000ffff077224 */ /* 0x000fe200000e0605 */
[----:B---3--:R-:W-:Y:S01]  /*1790*/  LEA R216, P0, R2, UR10, 0x1 ;  /* 0x0000000a02d87c11 */ /* 0x008fe2000f8008ff */
[C---:B------:R-:W-:Y:S02]  /*17a0*/  IMAD R213, R226.reuse, R191, R15 ;  /* 0x000000bfe2d57224 */ /* 0x040fe400078e020f */
[----:B------:R-:W-:Y:S02]  /*17b0*/  IMAD R217, R226, R189, R3 ;  /* 0x000000bde2d97224 */ /* 0x000fe400078e0203 */
[----:B----4-:R-:W-:Y:S01]  /*17c0*/  IMAD.WIDE.U32 R6, R13, UR6, R6 ;  /* 0x000000060d067c25 */ /* 0x010fe2000f8e0006 */
[----:B------:R-:W-:-:S02]  /*17d0*/  LEA.HI.X R213, R14, UR13, R213, 0x1, P1 ;  /* 0x0000000d0ed57c11 */ /* 0x000fc400088f0cd5 */
[----:B------:R-:W-:Y:S01]  /*17e0*/  LEA.HI.X R217, R2, UR11, R217, 0x1, P0 ;  /* 0x0000000b02d97c11 */ /* 0x000fe200080f0cd9 */
[----:B------:R-:W-:Y:S01]  /*17f0*/  IMAD R13, R13, UR7, R7 ;  /* 0x000000070d0d7c24 */ /* 0x000fe2000f8e0207 */
[----:B------:R-:W-:Y:S01]  /*1800*/  SHF.L.U32 R2, R211, 0x5, RZ ;  /* 0x00000005d3027819 */ /* 0x000fe200000006ff */
[----:B------:R-:W-:Y:S06]  /*1810*/  @P2 BRA `(.L_x_512) ;  /* 0x0000000000482947 */ /* 0x000fec0003800000 */
[----:B------:R-:W1:Y:S02]  /*1820*/  LDCU UR5, c[0x0][0x440] ;  /* 0x00008800ff0577ac */ /* 0x000e640008000800 */
[----:B-1----:R-:W-:-:S13]  /*1830*/  ISETP.GE.AND P0, PT, R220, UR5, PT ;  /* 0x00000005dc007c0c */ /* 0x002fda000bf06270 */
[----:B------:R-:W-:Y:S05]  /*1840*/  @P0 BRA `(.L_x_513) ;  /* 0x0000000000380947 */ /* 0x000fea0003800000 */
[----:B------:R-:W1:Y:S01]  /*1850*/  LDCU.64 UR6, c[0x0][0x3b0] ;  /* 0x00007600ff0677ac */ /* 0x000e620008000a00 */
[----:B------:R-:W-:Y:S01]  /*1860*/  MOV R12, R6 ;  /* 0x00000006000c7202 */ /* 0x000fe20000000f00 */
[----:B------:R-:W2:Y:S01]  /*1870*/  LDCU.64 UR10, c[0x0][0x380] ;  /* 0x00007000ff0a77ac */ /* 0x000ea20008000a00 */
[----:B-1----:R-:W-:-:S03]  /*1880*/  IMAD R3, R11, UR6, RZ ;  /* 0x000000060b037c24 */ /* 0x002fc6000f8e02ff */
[----:B------:R-:W-:-:S04]  /*1890*/  IMAD.WIDE.U32 R4, R10, UR6, R12 ;  /* 0x000000060a047c25 */ /* 0x000fc8000f8e000c */
[----:B------:R-:W-:Y:S01]  /*18a0*/  IMAD R0, R10, UR7, R3 ;  /* 0x000000070a007c24 */ /* 0x000fe2000f8e0203 */
[----:B--2---:R-:W-:-:S04]  /*18b0*/  LEA R14, P0, R4, UR10, 0x1 ;  /* 0x0000000a040e7c11 */ /* 0x004fc8000f8008ff */
[----:B------:R-:W-:-:S04]  /*18c0*/  IADD3 R0, PT, PT, R5, R0, RZ ;  /* 0x0000000005007210 */ /* 0x000fc80007ffe0ff */
[----:B------:R-:W-:-:S05]  /*18d0*/  LEA.HI.X R15, R4, UR11, R0, 0x1, P0 ;  /* 0x0000000b040f7c11 */ /* 0x000fca00080f0c00 */
[----:B------:R-:W-:Y:S01]  /*18e0*/  @!PT LDS RZ, [RZ] ;  /* 0x00000000fffff984 */ /* 0x000fe20000000800 */
[----:B------:R-:W-:Y:S01]  /*18f0*/  @!PT LDS RZ, [RZ] ;  /* 0x00000000fffff984 */ /* 0x000fe20000000800 */
[----:B------:R-:W-:Y:S01]  /*1900*/  @!PT LDS RZ, [RZ] ;  /* 0x00000000fffff984 */ /* 0x000fe20000000800 */
[----:B------:R1:W-:Y:S01]  /*1910*/  LDGSTS.E.BYPASS.LTC128B.128 [R219], desc[UR16][R14.64] ;  /* 0x000000000edb7fae */ /* 0x0003e2000b981a10 */
[----:B------:R-:W-:Y:S05]  /*1920*/  BRA `(.L_x_512) ;  /* 0x0000000000047947 */ /* 0x000fea0003800000 */
.L_x_513:
[----:B------:R2:W-:Y:S02]  /*1930*/  STS.128 [R219], RZ ;  /* 0x000000ffdb007388 */ /* 0x0005e40000000c00 */
.L_x_512:
[----:B------:R-:W-:Y:S05]  /*1940*/  BSYNC.RECONVERGENT B0 ;  /* 0x0000000000007941 */ /* 0x000fea0003800200 */
.L_x_511:
[----:B------:R-:W-:Y:S01]  /*1950*/  IADD3 R5, PT, PT, R226, 0x20, RZ ;  /* 0x00000020e2057810 */ /* 0x000fe20007ffe0ff */
[----:B------:R-:W-:Y:S01]  /*1960*/  IMAD.SHL.U32 R3, R192, 0x100, RZ ;  /* 0x00000100c0037824 */ /* 0x000fe200078e00ff */
[----:B------:R-:W-:Y:S02]  /*1970*/  BSSY.RECONVERGENT B0, `(.L_x_514) ;  /* 0x000001a000007945 */ /* 0x000fe40003800200 */
[----:B------:R-:W-:Y:S01]  /*1980*/  ISETP.GE.AND P0, PT, R5, R212, PT ;  /* 0x000000d40500720c */ /* 0x000fe20003f06270 */
[----:B------:R-:W-:-:S04]  /*1990*/  VIADD R195, R3, 0xffffff00 ;  /* 0xffffff0003c37836 */ /* 0x000fc80000000000 */
[----:B------:R-:W-:-:S05]  /*19a0*/  IMAD.IADD R4, R199, 0x1, -R195 ;  /* 0x00000001c7047824 */ /* 0x000fca00078e0ac3 */
[----:B------:R-:W-:-:S03]  /*19b0*/  ISETP.GE.AND P6, PT, R226, R4, PT ;  /* 0x00000004e200720c */ /* 0x000fc60003fc6270 */
[----:B------:R-:W-:Y:S10]  /*19c0*/  @P0 BRA `(.L_x_515) ;  /* 0x0000000000500947 */ /* 0x000ff40003800000 */
[----:B------:R-:W3:Y:S02]  /*19d0*/  LDCU UR5, c[0x0][0x440] ;  /* 0x00008800ff0577ac */ /* 0x000ee40008000800 */
[----:B---3--:R-:W-:-:S13]  /*19e0*/  ISETP.GE.AND P0, PT, R220, UR5, PT ;  /* 0x00000005dc007c0c */ /* 0x008fda000bf06270 */
[----:B------:R3:W-:Y:S01]  /*19f0*/  @P0 STS.128 [R219+0x800], RZ ;  /* 0x000800ffdb000388 */ /* 0x0007e20000000c00 */
[----:B------:R-:W-:Y:S05]  /*1a00*/  @P0 BRA `(.L_x_515) ;  /* 0x0000000000400947 */ /* 0x000fea0003800000 */
[----:B------:R-:W4:Y:S01]  /*1a10*/  LDCU.64 UR10, c[0x0][0x3b0] ;  /* 0x00007600ff0a77ac */ /* 0x000f220008000a00 */
[----:B------:R-:W-:Y:S01]  /*1a20*/  IADD3 R7, P0, PT, R10, 0x20, RZ ;  /* 0x000000200a077810 */ /* 0x000fe20007f1e0ff */
[----:B------:R-:W-:Y:S01]  /*1a30*/  IMAD.MOV.U32 R10, RZ, RZ, R6 ;  /* 0x000000ffff0a7224 */ /* 0x000fe200078e0006 */
[----:B------:R-:W5:Y:S03]  /*1a40*/  LDCU.64 UR6, c[0x0][0x380] ;  /* 0x00007000ff0677ac */ /* 0x000f660008000a00 */
[----:B------:R-:W-:Y:S01]  /*1a50*/  IMAD.X R0, RZ, RZ, R11, P0 ;  /* 0x000000ffff007224 */ /* 0x000fe200000e060b */
[----:B------:R-:W-:-:S03]  /*1a60*/  MOV R11, R13 ;  /* 0x0000000d000b7202 */ /* 0x000fc60000000f00 */
[----:B----4-:R-:W-:Y:S02]  /*1a70*/  IMAD R0, R0, UR10, RZ ;  /* 0x0000000a00007c24 */ /* 0x010fe4000f8e02ff */
[----:B------:R-:W-:-:S04]  /*1a80*/  IMAD.WIDE.U32 R10, R7, UR10, R10 ;  /* 0x0000000a070a7c25 */ /* 0x000fc8000f8e000a */
[----:B------:R-:W-:Y:S01]  /*1a90*/  IMAD R0, R7, UR11, R0 ;  /* 0x0000000b07007c24 */ /* 0x000fe2000f8e0200 */
[----:B-----5:R-:W-:-:S04]  /*1aa0*/  LEA R6, P0, R10, UR6, 0x1 ;  /* 0x000000060a067c11 */ /* 0x020fc8000f8008ff */
[----:B------:R-:W-:-:S04]  /*1ab0*/  IADD3 R0, PT, PT, R11, R0, RZ ;  /* 0x000000000b007210 */ /* 0x000fc80007ffe0ff */
[----:B------:R-:W-:-:S05]  /*1ac0*/  LEA.HI.X R7, R10, UR7, R0, 0x1, P0 ;  /* 0x000000070a077c11 */ /* 0x000fca00080f0c00 */
[----:B------:R-:W-:Y:S01]  /*1ad0*/  @!PT LDS RZ, [RZ] ;  /* 0x00000000fffff984 */ /* 0x000fe20000000800 */
[----:B------:R-:W-:Y:S01]  /*1ae0*/  @!PT LDS RZ, [RZ] ;  /* 0x00000000fffff984 */ /* 0x000fe20000000800 */
[----:B------:R-:W-:Y:S01]  /*1af0*/  @!PT LDS RZ, [RZ] ;  /* 0x00000000fffff984 */ /* 0x000fe20000000800 */
[----:B------:R4:W-:Y:S02]  /*1b00*/  LDGSTS.E.BYPASS.LTC128B.128 [R219+0x800], desc[UR16][R6.64] ;  /* 0x0080000006db7fae */ /* 0x0009e4000b981a10 */
.L_x_515:
[----:B------:R-:W-:Y:S05]  /*1b10*/  BSYNC.RECONVERGENT B0 ;  /* 0x0000000000007941 */ /* 0x000fea0003800200 */
.L_x_514:
[----:B------:R-:W-:Y:S01]  /*1b20*/  BSSY.RECONVERGENT B0, `(.L_x_516) ;  /* 0x000000e000007945 */ /* 0x000fe20003800200 */
[C---:B------:R-:W-:Y:S02]  /*1b30*/  SHF.L.U64.HI R0, R190.reuse, 0x5, R191 ;  /* 0x00000005be007819 */ /* 0x040fe400000102bf */
[----:B----4-:R-:W-:Y:S01]  /*1b40*/  SHF.L.U32 R7, R190, 0x5, RZ ;  /* 0x00000005be077819 */ /* 0x010fe200000006ff */
[----:B------:R-:W-:Y:S05]  /*1b50*/  @P6 BRA `(.L_x_517) ;  /* 0x0000000000286947 */ /* 0x000fea0003800000 */
[----:B------:R-:W4:Y:S02]  /*1b60*/  LDCU UR5, c[0x0][0x440] ;  /* 0x00008800ff0577ac */ /* 0x000f240008000800 */
[----:B----4-:R-:W-:-:S13]  /*1b70*/  ISETP.GE.AND P0, PT, R220, UR5, PT ;  /* 0x00000005dc007c0c */ /* 0x010fda000bf06270 */
[----:B------:R-:W-:Y:S05]  /*1b80*/  @P0 BRA `(.L_x_518) ;  /* 0x0000000000180947 */ /* 0x000fea0003800000 */
[----:B------:R-:W-:-:S05]  /*1b90*/  MOV R215, R213 ;  /* 0x000000d500d77202 */ /* 0x000fca0000000f00 */
[----:B------:R-:W-:Y:S01]  /*1ba0*/  @!PT LDS RZ, [RZ] ;  /* 0x00000000fffff984 */ /* 0x000fe20000000800 */
[----:B------:R-:W-:Y:S01]  /*1bb0*/  @!PT LDS RZ, [RZ] ;  /* 0x00000000fffff984 */ /* 0x000fe20000000800 */
[----:B------:R-:W-:Y:S01]  /*1bc0*/  @!PT LDS RZ, [RZ] ;  /* 0x00000000fffff984 */ /* 0x000fe20000000800 */
[----:B------:R4:W-:Y:S01]  /*1bd0*/  LDGSTS.E.BYPASS.LTC128B.128 [R219+0x1000], desc[UR16][R214.64] ;  /* 0x01000000d6db7fae */ /* 0x0009e2000b981a10 */
[----:B------:R-:W-:Y:S05]  /*1be0*/  BRA `(.L_x_517) ;  /* 0x0000000000047947 */ /* 0x000fea0003800000 */
.L_x_518:
[----:B------:R4:W-:Y:S02]  /*1bf0*/  STS.128 [R219+0x1000], RZ ;  /* 0x001000ffdb007388 */ /* 0x0009e40000000c00 */
.L_x_517:
[----:B------:R-:W-:Y:S05]  /*1c00*/  BSYNC.RECONVERGENT B0 ;  /* 0x0000000000007941 */ /* 0x000fea0003800200 */
.L_x_516:
[----:B------:R-:W-:Y:S01]  /*1c10*/  ISETP.GE.AND P1, PT, R5, R4, PT ;  /* 0x000000040500720c */ /* 0x000fe20003f26270 */
[C---:B------:R-:W-:Y:S01]  /*1c20*/  VIADD R17, R226.reuse, 0x40 ;  /* 0x00000040e2117836 */ /* 0x040fe20000000000 */
[C---:B------:R-:W-:Y:S01]  /*1c30*/  LEA R20, P0, R7.reuse, R214, 0x1 ;  /* 0x000000d607147211 */ /* 0x040fe200078008ff */
[C---:B-1----:R-:W-:Y:S01]  /*1c40*/  VIADD R15, R226.reuse, 0x60 ;  /* 0x00000060e20f7836 */ /* 0x042fe20000000000 */
[----:B------:R-:W-:Y:S01]  /*1c50*/  BSSY.RECONVERGENT B0, `(.L_x_519) ;  /* 0x0000014000007945 */ /* 0x000fe20003800200 */
[C---:B------:R-:W-:Y:S01]  /*1c60*/  VIADD R13, R226.reuse, 0x80 ;  /* 0x00000080e20d7836 */ /* 0x040fe20000000000 */
[----:B------:R-:W-:Y:S01]  /*1c70*/  LEA.HI.X R21, R7, R213, R0, 0x1, P0 ;  /* 0x000000d507157211 */ /* 0x000fe200000f0c00 */
[C---:B------:R-:W-:Y:S01]  /*1c80*/  VIADD R11, R226.reuse, 0xa0 ;  /* 0x000000a0e20b7836 */ /* 0x040fe20000000000 */
[-C--:B------:R-:W-:Y:S01]  /*1c90*/  ISETP.GE.AND P0, PT, R17, R4.reuse, PT ;  /* 0x000000041100720c */ /* 0x080fe20003f06270 */
[C---:B------:R-:W-:Y:S01]  /*1ca0*/  VIADD R9, R226.reuse, 0xc0 ;  /* 0x000000c0e2097836 */ /* 0x040fe20000000000 */
[-C--:B------:R-:W-:Y:S01]  /*1cb0*/  ISETP.GE.AND P5, PT, R15, R4.reuse, PT ;  /* 0x000000040f00720c */ /* 0x080fe20003fa6270 */
[----:B------:R-:W-:Y:S01]  /*1cc0*/  VIADD R7, R226, 0xe0 ;  /* 0x000000e0e2077836 */ /* 0x000fe20000000000 */
[----:B------:R-:W-:-:S02]  /*1cd0*/  ISETP.GE.AND P4, PT, R13, R4, PT ;  /* 0x000000040d00720c */ /* 0x000fc40003f86270 */
[-C--:B------:R-:W-:Y:S02]  /*1ce0*/  ISETP.GE.AND P3, PT, R11, R4.reuse, PT ;  /* 0x000000040b00720c */ /* 0x080fe40003f66270 */
[----:B------:R-:W-:Y:S01]  /*1cf0*/  ISETP.GE.AND P2, PT, R9, R4, PT ;  /* 0x000000040900720c */ /* 0x000fe20003f46270 */
[----:B------:R-:W-:-:S12]  /*1d00*/  @P1 BRA `(.L_x_520) ;  /* 0x0000000000201947 */ /* 0x000fd80003800000 */
[----:B------:R-:W1:Y:S02]  /*1d10*/  LDCU UR5, c[0x0][0x440] ;  /* 0x00008800ff0577ac */ /* 0x000e640008000800 */
[----:B-1----:R-:W-:-:S13]  /*1d20*/  ISETP.GE.AND P1, PT, R220, UR5, PT ;  /* 0x00000005dc007c0c */ /* 0x002fda000bf26270 */
[----:B------:R1:W-:Y:S01]  /*1d30*/  @P1 STS.128 [R219+0x1800], RZ ;  /* 0x001800ffdb001388 */ /* 0x0003e20000000c00 */
[----:B------:R-:W-:Y:S05]  /*1d40*/  @P1 BRA `(.L_x_520) ;  /* 0x0000000000101947 */ /* 0x000fea0003800000 */
[----:B------:R-:W-:Y:S01]  /*1d50*/  @!PT LDS RZ, [RZ] ;  /* 0x00000000fffff984 */ /* 0x000fe20000000800 */
[----:B------:R-:W-:Y:S01]  /*1d60*/  @!PT LDS RZ, [RZ] ;  /* 0x00000000fffff984 */ /* 0x000fe20000000800 */
[----:B------:R-:W-:Y:S01]  /*1d70*/  @!PT LDS RZ, [RZ] ;  /* 0x00000000fffff984 */ /* 0x000fe20000000800 */
[----:B------:R1:W-:Y:S02]  /*1d80*/  LDGSTS.E.BYPASS.LTC128B.128 [R219+0x1800], desc[UR16][R20.64] ;  /* 0x0180000014db7fae */ /* 0x0003e4000b981a10 */
.L_x_520:
[----:B------:R-:W-:Y:S05]  /*1d90*/  BSYNC.RECONVERGENT B0 ;  /* 0x0000000000007941 */ /* 0x000fea0003800200 */
.L_x_519:
[----:B------:R-:W-:Y:S01]  /*1da0*/  BSSY.RECONVERGENT B0, `(.L_x_521) ;  /* 0x000000d000007945 */ /* 0x000fe20003800200 */
[----:B------:R-:W-:-:S03]  /*1db0*/  ISETP.GE.AND P1, PT, R7, R4, PT ;  /* 0x000000040700720c */ /* 0x000fc60003f26270 */
[----:B------:R-:W-:Y:S10]  /*1dc0*/  @P0 BRA `(.L_x_522) ;  /* 0x0000000000280947 */ /* 0x000ff40003800000 */
[----:B------:R-:W5:Y:S02]  /*1dd0*/  LDCU UR5, c[0x0][0x440] ;  /* 0x00008800ff0577ac */ /* 0x000f640008000800 */
[----:B-----5:R-:W-:-:S13]  /*1de0*/  ISETP.GE.AND P0, PT, R220, UR5, PT ;  /* 0x00000005dc007c0c */ /* 0x020fda000bf06270 */
[----:B------:R1:W-:Y:S01]  /*1df0*/  @P0 STS.128 [R219+0x2000], RZ ;  /* 0x002000ffdb000388 */ /* 0x0003e20000000c00 */
[----:B------:R-:W-:Y:S05]  /*1e00*/  @P0 BRA `(.L_x_522) ;  /* 0x0000000000180947 */ /* 0x000fea0003800000 */
[----:B------:R-:W-:-:S04]  /*1e10*/  LEA R22, P0, R190, R20, 0x6 ;  /* 0x00000014be167211 */ /* 0x000fc800078030ff */
[----:B------:R-:W-:-:S05]  /*1e20*/  LEA.HI.X R23, R190, R21, R191, 0x6, P0 ;  /* 0x00000015be177211 */ /* 0x000fca00000f34bf */
[----:B------:R-:W-:Y:S01]  /*1e30*/  @!PT LDS RZ, [RZ] ;  /* 0x00000000fffff984 */ /* 0x000fe20000000800 */
[----:B------:R-:W-:Y:S01]  /*1e40*/  @!PT LDS RZ, [RZ] ;  /* 0x00000000fffff984 */ /* 0x000fe20000000800 */
[----:B------:R-:W-:Y:S01]  /*1e50*/  @!PT LDS RZ, [RZ] ;  /* 0x00000000fffff984 */ /* 0x000fe20000000800 */
[----:B------:R1:W-:Y:S04]  /*1e60*/  LDGSTS.E.BYPASS.LTC128B.128 [R219+0x2000], desc[UR16][R22.64] ;  /* 0x0200000016db7fae */ /* 0x0003e8000b981a10 */
.L_x_522:
[----:B------:R-:W-:Y:S05]  /*1e70*/  BSYNC.RECONVERGENT B0 ;  /* 0x0000000000007941 */ /* 0x000fea0003800200 */
.L_x_521:
[----:B------:R-:W-:Y:S04]  /*1e80*/  BSSY.RECONVERGENT B0, `(.L_x_523) ;  /* 0x000000c000007945 */ /* 0x000fe80003800200 */
[----:B------:R-:W-:Y:S05]  /*1e90*/  @P5 BRA `(.L_x_524) ;  /* 0x0000000000285947 */ /* 0x000fea0003800000 */
[----:B------:R-:W5:Y:S02]  /*1ea0*/  LDCU UR5, c[0x0][0x440] ;  /* 0x00008800ff0577ac */ /* 0x000f640008000800 */
[----:B-----5:R-:W-:-:S13]  /*1eb0*/  ISETP.GE.AND P0, PT, R220, UR5, PT ;  /* 0x00000005dc007c0c */ /* 0x020fda000bf06270 */
[----:B------:R1:W-:Y:S01]  /*1ec0*/  @P0 STS.128 [R219+0x2800], RZ ;  /* 0x002800ffdb000388 */ /* 0x0003e20000000c00 */
[----:B------:R-:W-:Y:S05]  /*1ed0*/  @P0 BRA `(.L_x_524) ;  /* 0x0000000000180947 */ /* 0x000fea0003800000 */
[----:B-1----:R-:W-:-:S04]  /*1ee0*/  LEA R22, P0, R190, R20, 0x7 ;  /* 0x00000014be167211 */ /* 0x002fc800078038ff */
[----:B------:R-:W-:-:S05]  /*1ef0*/  LEA.HI.X R23, R190, R21, R191, 0x7, P0 ;  /* 0x00000015be177211 */ /* 0x000fca00000f3cbf */
[----:B------:R-:W-:Y:S01]  /*1f00*/  @!PT LDS RZ, [RZ] ;  /* 0x00000000fffff984 */ /* 0x000fe20000000800 */
[----:B------:R-:W-:Y:S01]  /*1f10*/  @!PT LDS RZ, [RZ] ;  /* 0x00000000fffff984 */ /* 0x000fe20000000800 */
[----:B------:R-:W-:Y:S01]  /*1f20*/  @!PT LDS RZ, [RZ] ;  /* 0x00000000fffff984 */ /* 0x000fe20000000800 */
[----:B------:R1:W-:Y:S04]  /*1f30*/  LDGSTS.E.BYPASS.LTC128B.128 [R219+0x2800], desc[UR16][R22.64] ;  /* 0x0280000016db7fae */ /* 0x0003e8000b981a10 */
.L_x_524:
[----:B------:R-:W-:Y:S05]  /*1f40*/  BSYNC.RECONVERGENT B0 ;  /* 0x0000000000007941 */ /* 0x000fea0003800200 */
.L_x_523:
[----:B------:R-:W-:Y:S04]  /*1f50*/  BSSY.RECONVERGENT B0, `(.L_x_525) ;  /* 0x000000f000007945 */ /* 0x000fe80003800200 */
[----:B------:R-:W-:Y:S05]  /*1f60*/  @P4 BRA `(.L_x_526) ;  /* 0x0000000000344947 */ /* 0x000fea0003800000 */
[----:B------:R-:W5:Y:S02]  /*1f70*/  LDCU UR5, c[0x0][0x440] ;  /* 0x00008800ff0577ac */ /* 0x000f640008000800 */
[----:B-----5:R-:W-:-:S13]  /*1f80*/  ISETP.GE.AND P0, PT, R220, UR5, PT ;  /* 0x00000005dc007c0c */ /* 0x020fda000bf06270 */
[----:B------:R1:W-:Y:S01]  /*1f90*/  @P0 STS.128 [R219+0x3000], RZ ;  /* 0x003000ffdb000388 */ /* 0x0003e20000000c00 */
[----:B------:R-:W-:Y:S05]  /*1fa0*/  @P0 BRA `(.L_x_526) ;  /* 0x0000000000240947 */ /* 0x000fea0003800000 */
[----:B-1----:R-:W-:Y:S01]  /*1fb0*/  MOV R22, R20 ;  /* 0x0000001400167202 */ /* 0x002fe20000000f00 */
[----:B------:R-:W-:Y:S01]  /*1fc0*/  IMAD R0, R191, 0xc0, RZ ;  /* 0x000000c0bf007824 */ /* 0x000fe200078e02ff */
[----:B------:R-:W-:-:S03]  /*1fd0*/  MOV R23, R21 ;  /* 0x0000001500177202 */ /* 0x000fc60000000f00 */
[----:B------:R-:W-:-:S05]  /*1fe0*/  IMAD.WIDE.U32 R22, R190, 0xc0, R22 ;  /* 0x000000c0be167825 */ /* 0x000fca00078e0016 */
[----:B------:R-:W-:-:S05]  /*1ff0*/  IADD3 R23, PT, PT, R23, R0, RZ ;  /* 0x0000000017177210 */ /* 0x000fca0007ffe0ff */
[----:B------:R-:W-:Y:S01]  /*2000*/  @!PT LDS RZ, [RZ] ;  /* 0x00000000fffff984 */ /* 0x000fe20000000800 */
[----:B------:R-:W-:Y:S01]  /*2010*/  @!PT LDS RZ, [RZ] ;  /* 0x00000000fffff984 */ /* 0x000fe20000000800 */
[----:B------:R-:W-:Y:S01]  /*2020*/  @!PT LDS RZ, [RZ] ;  /* 0x00000000fffff984 */ /* 0x000fe20000000800 */
[----:B------:R1:W-:Y:S02]  /*2030*/  LDGSTS.E.BYPASS.LTC128B.128 [R219+0x3000], desc[UR16][R22.64] ;  /* 0x0300000016db7fae */ /* 0x0003e4000b981a10 */
.L_x_526:
[----:B------:R-:W-:Y:S05]  /*2040*/  BSYNC.RECONVERGENT B0 ;  /* 0x0000000000007941 */ /* 0x000fea0003800200 */
.L_x_525:
        /* <DEDUP_REMOVED lines=12> */
.L_x_528:
[----:B------:R-:W-:Y:S05]  /*2110*/  BSYNC.RECONVERGENT B0 ;  /* 0x0000000000007941 */ /* 0x000fea0003800200 */
.L_x_527:
        /* <DEDUP_REMOVED lines=15> */
.L_x_530:
[----:B------:R-:W-:Y:S05]  /*2210*/  BSYNC.RECONVERGENT B0 ;  /* 0x0000000000007941 */ /* 0x000fea0003800200 */
.L_x_529:
[----:B------:R-:W-:Y:S04]  /*2220*/  BSSY.RECONVERGENT B0, `(.L_x_531) ;  /* 0x000000d000007945 */ /* 0x000fe80003800200 */
[----:B------:R-:W-:Y:S05]  /*2230*/  @P1 BRA `(.L_x_532) ;  /* 0x00000000002c1947 */ /* 0x000fea0003800000 */
[----:B------:R-:W5:Y:S02]  /*2240*/  LDCU UR5, c[0x0][0x440] ;  /* 0x00008800ff0577ac */ /* 0x000f640008000800 */
[----:B-----5:R-:W-:-:S13]  /*2250*/  ISETP.GE.AND P0, PT, R220, UR5, PT ;  /* 0x00000005dc007c0c */ /* 0x020fda000bf06270 */
[----:B------:R1:W-:Y:S01]  /*2260*/  @P0 STS.128 [R219+0x4800], RZ ;  /* 0x004800ffdb000388 */ /* 0x0003e20000000c00 */
[----:B------:R-:W-:Y:S05]  /*2270*/  @P0 BRA `(.L_x_532) ;  /* 0x00000000001c0947 */ /* 0x000fea0003800000 */
[----:B------:R-:W-:Y:S02]  /*2280*/  IMAD R0, R191, 0x180, RZ ;  /* 0x00000180bf007824 */ /* 0x000fe400078e02ff */
[----:B-1----:R-:W-:-:S05]  /*2290*/  IMAD.WIDE.U32 R20, R190, 0x180, R20 ;  /* 0x00000180be147825 */ /* 0x002fca00078e0014 */
[----:B------:R-:W-:-:S05]  /*22a0*/  IADD3 R21, PT, PT, R21, R0, RZ ;  /* 0x0000000015157210 */ /* 0x000fca0007ffe0ff */
[----:B------:R-:W-:Y:S01]  /*22b0*/  @!PT LDS RZ, [RZ] ;  /* 0x00000000fffff984 */ /* 0x000fe20000000800 */
[----:B------:R-:W-:Y:S01]  /*22c0*/  @!PT LDS RZ, [RZ] ;  /* 0x00000000fffff984 */ /* 0x000fe20000000800 */
[----:B------:R-:W-:Y:S01]  /*22d0*/  @!PT LDS RZ, [RZ] ;  /* 0x00000000fffff984 */ /* 0x000fe20000000800 */
[----:B------:R1:W-:Y:S02]  /*22e0*/  LDGSTS.E.BYPASS.LTC128B.128 [R219+0x4800], desc[UR16][R20.64] ;  /* 0x0480000014db7fae */ /* 0x0003e4000b981a10 */
.L_x_532:
[----:B------:R-:W-:Y:S05]  /*22f0*/  BSYNC.RECONVERGENT B0 ;  /* 0x0000000000007941 */ /* 0x000fea0003800200 */
.L_x_531:
[----:B------:R-:W0:Y:S01]  /*2300*/  LDGDEPBAR ;  /* 0x00000000000079af */ /* 0x000e220000000000 */
[----:B------:R-:W-:Y:S01]  /*2310*/  SHF.R.U32.HI R196, RZ, 0x1, R211 ;  /* 0x00000001ffc47819 */ /* 0x000fe200000116d3 */
[----:B------:R-:W-:Y:S01]  /*2320*/  BSSY.RECONVERGENT B0, `(.L_x_533) ;  /* 0x0000016000007945 */ /* 0x000fe20003800200 */
[----:B------:R-:W-:Y:S02]  /*2330*/  LOP3.LUT R0, R226, 0x7, RZ, 0xc0, !PT ;  /* 0x00000007e2007812 */ /* 0x000fe400078ec0ff */
[----:B------:R-:W-:-:S04]  /*2340*/  LOP3.LUT R6, R196, 0x1f0, RZ, 0xc0, !PT ;  /* 0x000001f0c4067812 */ /* 0x000fc800078ec0ff */
[----:B------:R-:W-:Y:S02]  /*2350*/  IADD3 R19, PT, PT, R6, 0x1, R19 ;  /* 0x0000000106137810 */ /* 0x000fe40007ffe013 */
[----:B------:R-:W-:Y:S02]  /*2360*/  SHF.L.U64.HI R6, R188, 0x5, R189 ;  /* 0x00000005bc067819 */ /* 0x000fe400000102bd */
[----:B------:R-:W-:Y:S01]  /*2370*/  IADD3 R0, PT, PT, -R8, R19, R0 ;  /* 0x0000001308007210 */ /* 0x000fe20007ffe100 */
[----:B------:R-:W-:-:S03]  /*2380*/  IMAD.SHL.U32 R19, R188, 0x20, RZ ;  /* 0x00000020bc137824 */ /* 0x000fc600078e00ff */
[----:B------:R-:W-:Y:S01]  /*2390*/  IADD3 R0, PT, PT, R0, UR14, R199 ;  /* 0x0000000e00007c10 */ /* 0x000fe2000fffe0c7 */
[----:B------:R-:W-:-:S04]  /*23a0*/  DEPBAR.LE SB0, 0x0 ;  /* 0x000080000000791a */ /* 0x000fc80000000000 */
[----:B------:R-:W-:Y:S06]  /*23b0*/  BAR.SYNC.DEFER_BLOCKING 0x0 ;  /* 0x0000000000007b1d */ /* 0x000fec0000010000 */
[----:B------:R-:W-:Y:S05]  /*23c0*/  @P6 BRA `(.L_x_534) ;  /* 0x0000000000286947 */ /* 0x000fea0003800000 */
[----:B------:R-:W5:Y:S02]  /*23d0*/  LDCU UR5, c[0x0][0x440] ;  /* 0x00008800ff0577ac */ /* 0x000f640008000800 */
[----:B-----5:R-:W-:-:S13]  /*23e0*/  ISETP.GE.AND P0, PT, R220, UR5, PT ;  /* 0x00000005dc007c0c */ /* 0x020fda000bf06270 */
[----:B------:R-:W-:Y:S05]  /*23f0*/  @P0 BRA `(.L_x_535) ;  /* 0x0000000000140947 */ /* 0x000fea0003800000 */
[----:B------:R-:W-:Y:S01]  /*2400*/  @!PT LDS RZ, [RZ] ;  /* 0x00000000fffff984 */ /* 0x000fe20000000800 */
[----:B------:R-:W-:Y:S01]  /*2410*/  @!PT LDS RZ, [RZ] ;  /* 0x00000000fffff984 */ /* 0x000fe20000000800 */
[----:B------:R-:W-:Y:S01]  /*2420*/  @!PT LDS RZ, [RZ] ;  /* 0x00000000fffff984 */ /* 0x000fe20000000800 */
[----:B------:R1:W-:Y:S01]  /*2430*/  LDGSTS.E.BYPASS.LTC128B.128 [R219+0x5000], desc[UR16][R216.64] ;  /* 0x05000000d8db7fae */ /* 0x0003e2000b981a10 */
[----:B------:R-:W-:Y:S05]  /*2440*/  BRA `(.L_x_536) ;  /* 0x00000000000c7947 */ /* 0x000fea0003800000 */
.L_x_535:
[----:B------:R1:W-:Y:S01]  /*2450*/  STS.128 [R219+0x5000], RZ ;  /* 0x005000ffdb007388 */ /* 0x0003e20000000c00 */
[----:B------:R-:W-:Y:S05]  /*2460*/  BRA `(.L_x_536) ;  /* 0x0000000000047947 */ /* 0x000fea0003800000 */
.L_x_534:
[----:B------:R1:W-:Y:S02]  /*2470*/  STS.128 [R219+0x5000], RZ ;  /* 0x005000ffdb007388 */ /* 0x0003e40000000c00 */
.L_x_536:
[----:B------:R-:W-:Y:S05]  /*2480*/  BSYNC.RECONVERGENT B0 ;  /* 0x0000000000007941 */ /* 0x000fea0003800200 */
.L_x_533:
[-C--:B------:R-:W-:Y:S01]  /*2490*/  ISETP.GE.AND P0, PT, R5, R4.reuse, PT ;  /* 0x000000040500720c */ /* 0x080fe20003f06270 */
[C---:B------:R-:W-:Y:S01]  /*24a0*/  IMAD.SHL.U32 R10, R211.reuse, 0x10, RZ ;  /* 0x00000010d30a7824 */ /* 0x040fe200078e00ff */
[----:B------:R-:W-:Y:S01]  /*24b0*/  LOP3.LUT R12, R2, 0xc0, RZ, 0xc0, !PT ;  /* 0x000000c0020c7812 */ /* 0x000fe200078ec0ff */
[----:B------:R-:W-:Y:S01]  /*24c0*/  IMAD.SHL.U32 R5, R211, 0x4, RZ ;  /* 0x00000004d3057824 */ /* 0x000fe200078e00ff */
[----:B------:R-:W-:Y:S01]  /*24d0*/  ISETP.GE.AND P3, PT, R11, R4, PT ;  /* 0x000000040b00720c */ /* 0x000fe20003f66270 */
[----:B------:R-:W-:Y:S01]  /*24e0*/  BSSY.RECONVERGENT B0, `(.L_x_537) ;  /* 0x000001b000007945 */ /* 0x000fe20003800200 */
[----:B------:R-:W-:Y:S02]  /*24f0*/  LOP3.LUT R11, R10, 0x100, RZ, 0xc0, !PT ;  /* 0x000001000a0b7812 */ /* 0x000fe400078ec0ff */
[----:B------:R-:W-:Y:S02]  /*2500*/  LOP3.LUT R5, R12, 0x18, R5, 0xf8, !PT ;  /* 0x000000180c057812 */ /* 0x000fe400078ef805 */
[----:B------:R-:W-:-:S02]  /*2510*/  LOP3.LUT R197, R2, 0x120, RZ, 0xc0, !PT ;  /* 0x0000012002c57812 */ /* 0x000fc400078ec0ff */
[----:B------:R-:W-:Y:S01]  /*2520*/  LOP3.LUT R11, R11, 0x20, R2, 0xf8, !PT ;  /* 0x000000200b0b7812 */ /* 0x000fe200078ef802 */
[----:B------:R1:W-:Y:S01]  /*2530*/  @P0 STS.128 [R219+0x5800], RZ ;  /* 0x005800ffdb000388 */ /* 0x0003e20000000c00 */
[C---:B------:R-:W-:Y:S02]  /*2540*/  LOP3.LUT R196, R5.reuse, 0x8, R196, 0x78, !PT ;  /* 0x0000000805c47812 */ /* 0x040fe400078e78c4 */
[----:B------:R-:W-:Y:S02]  /*2550*/  LOP3.LUT R2, R5, 0x8, R211, 0x78, !PT ;  /* 0x0000000805027812 */ /* 0x000fe400078e78d3 */
[----:B------:R-:W-:Y:S02]  /*2560*/  LEA R8, P1, R19, R216, 0x1 ;  /* 0x000000d813087211 */ /* 0x000fe400078208ff */
[----:B------:R-:W-:Y:S01]  /*2570*/  LOP3.LUT R5, R197, 0x3e00, R10, 0xf8, !PT ;  /* 0x00003e00c5057812 */ /* 0x000fe200078ef80a */
[----:B------:R-:W-:Y:S01]  /*2580*/  IMAD.IADD R209, R2, 0x1, R11 ;  /* 0x0000000102d17824 */ /* 0x000fe200078e020b */
[----:B------:R-:W-:-:S02]  /*2590*/  ISETP.GE.AND P2, PT, R9, R4, PT ;  /* 0x000000040900720c */ /* 0x000fc40003f46270 */
[----:B------:R-:W-:Y:S01]  /*25a0*/  LEA.HI.X R9, R19, R217, R6, 0x1, P1 ;  /* 0x000000d913097211 */ /* 0x000fe200008f0c06 */
[----:B------:R-:W-:Y:S01]  /*25b0*/  IMAD.IADD R210, R5, 0x1, R196 ;  /* 0x0000000105d27824 */ /* 0x000fe200078e02c4 */
[-C--:B------:R-:W-:Y:S02]  /*25c0*/  ISETP.GE.AND P6, PT, R17, R4.reuse, PT ;  /* 0x000000041100720c */ /* 0x080fe40003fc6270 */
[-C--:B------:R-:W-:Y:S02]  /*25d0*/  ISETP.GE.AND P5, PT, R15, R4.reuse, PT ;  /* 0x000000040f00720c */ /* 0x080fe40003fa6270 */
[-C--:B------:R-:W-:Y:S02]  /*25e0*/  ISETP.GE.AND P4, PT, R13, R4.reuse, PT ;  /* 0x000000040d00720c */ /* 0x080fe40003f86270 */
[----:B------:R-:W-:Y:S01]  /*25f0*/  ISETP.GE.AND P1, PT, R7, R4, PT ;  /* 0x000000040700720c */ /* 0x000fe20003f26270 */
[----:B------:R-:W-:-:S12]  /*2600*/  @P0 BRA `(.L_x_538) ;  /* 0x0000000000200947 */ /* 0x000fd80003800000 */
[----:B------:R-:W5:Y:S02]  /*2610*/  LDCU UR5, c[0x0][0x440] ;  /* 0x00008800ff0577ac */ /* 0x000f640008000800 */
[----:B-----5:R-:W-:-:S13]  /*2620*/  ISETP.GE.AND P0, PT, R220, UR5, PT ;  /* 0x00000005dc007c0c */ /* 0x020fda000bf06270 */
[----:B------:R1:W-:Y:S01]  /*2630*/  @P0 STS.128 [R219+0x5800], RZ ;  /* 0x005800ffdb000388 */ /* 0x0003e20000000c00 */
[----:B------:R-:W-:Y:S05]  /*2640*/  @P0 BRA `(.L_x_538) ;  /* 0x0000000000100947 */ /* 0x000fea0003800000 */
[----:B------:R-:W-:Y:S01]  /*2650*/  @!PT LDS RZ, [RZ] ;  /* 0x00000000fffff984 */ /* 0x000fe20000000800 */
[----:B------:R-:W-:Y:S01]  /*2660*/  @!PT LDS RZ, [RZ] ;  /* 0x00000000fffff984 */ /* 0x000fe20000000800 */
[----:B------:R-:W-:Y:S01]  /*2670*/  @!PT LDS RZ, [RZ] ;  /* 0x00000000fffff984 */ /* 0x000fe20000000800 */
[----:B------:R1:W-:Y:S02]  /*2680*/  LDGSTS.E.BYPASS.LTC128B.128 [R219+0x5800], desc[UR16][R8.64] ;  /* 0x0580000008db7fae */ /* 0x0003e4000b981a10 */
.L_x_538:
[----:B------:R-:W-:Y:S05]  /*2690*/  BSYNC.RECONVERGENT B0 ;  /* 0x0000000000007941 */ /* 0x000fea0003800200 */
.L_x_537:
[----:B------:R1:W-:Y:S01]  /*26a0*/  @P6 STS.128 [R219+0x6000], RZ ;  /* 0x006000ffdb006388 */ /* 0x0003e20000000c00 */
[----:B------:R-:W-:Y:S01]  /*26b0*/  BSSY.RECONVERGENT B0, `(.L_x_539) ;  /* 0x000000e000007945 */ /* 0x000fe20003800200 */
[----:B------:R-:W-:Y:S02]  /*26c0*/  LEA R210, R210, UR4, 0x1 ;  /* 0x00000004d2d27c11 */ /* 0x000fe4000f8e08ff */
[----:B------:R-:W-:Y:S01]  /*26d0*/  LEA R209, R209, UR4, 0x1 ;  /* 0x00000004d1d17c11 */ /* 0x000fe2000f8e08ff */
[----:B------:R-:W-:Y:S05]  /*26e0*/  @P6 BRA `(.L_x_540) ;  /* 0x0000000000286947 */ /* 0x000fea0003800000 */
        /* <DEDUP_REMOVED lines=10> */
.L_x_540:
[----:B------:R-:W-:Y:S05]  /*2790*/  BSYNC.RECONVERGENT B0 ;  /* 0x0000000000007941 */ /* 0x000fea0003800200 */
.L_x_539:
[----:B------:R1:W-:Y:S01]  /*27a0*/  @P5 STS.128 [R219+0x6800], RZ ;  /* 0x006800ffdb005388 */ /* 0x0003e20000000c00 */
        /* <DEDUP_REMOVED lines=12> */
.L_x_542:
[----:B------:R-:W-:Y:S05]  /*2870*/  BSYNC.RECONVERGENT B0 ;  /* 0x0000000000007941 */ /* 0x000fea0003800200 */
.L_x_541:
[----:B------:R1:W-:Y:S01]  /*2880*/  @P4 STS.128 [R219+0x7000], RZ ;  /* 0x007000ffdb004388 */ /* 0x0003e20000000c00 */
        /* <DEDUP_REMOVED lines=15> */
.L_x_544:
[----:B------:R-:W-:Y:S05]  /*2980*/  BSYNC.RECONVERGENT B0 ;  /* 0x0000000000007941 */ /* 0x000fea0003800200 */
.L_x_543:
        /* <DEDUP_REMOVED lines=13> */
.L_x_546:
[----:B------:R-:W-:Y:S05]  /*2a60*/  BSYNC.RECONVERGENT B0 ;  /* 0x0000000000007941 */ /* 0x000fea0003800200 */
.L_x_545:
        /* <DEDUP_REMOVED lines=16> */
.L_x_548:
[----:B------:R-:W-:Y:S05]  /*2b70*/  BSYNC.RECONVERGENT B0 ;  /* 0x0000000000007941 */ /* 0x000fea0003800200 */
.L_x_547:
[----:B------:R1:W-:Y:S01]  /*2b80*/  @P1 STS.128 [R219+0x8800], RZ ;  /* 0x008800ffdb001388 */ /* 0x0003e20000000c00 */
        /* <DEDUP_REMOVED lines=13> */
.L_x_550:
[----:B------:R-:W-:Y:S05]  /*2c60*/  BSYNC.RECONVERGENT B0 ;  /* 0x0000000000007941 */ /* 0x000fea0003800200 */
.L_x_549:
[----:B------:R-:W-:Y:S01]  /*2c70*/  LDSM.16.M88.4 R28, [R210] ;  /* 0x00000000d21c783b */ /* 0x000fe20000000200 */
[----:B------:R-:W-:Y:S01]  /*2c80*/  IMAD.MOV.U32 R193, RZ, RZ, 0x20 ;  /* 0x00000020ffc17424 */ /* 0x000fe200078e00ff */
[----:B------:R-:W-:Y:S02]  /*2c90*/  LOP3.LUT P5, RZ, R211, 0x4, RZ, 0xc0, !PT ;  /* 0x00000004d3ff7812 */ /* 0x000fe400078ac0ff */
[----:B-1----:R-:W1:Y:S01]  /*2ca0*/  LDSM.16.M88.4 R20, [R209+0x1000] ;  /* 0x00100000d114783b */ /* 0x002e620000000200 */
[----:B------:R-:W-:Y:S02]  /*2cb0*/  ISETP.NE.AND P0, PT, R192, 0x1, PT ;  /* 0x00000001c000780c */ /* 0x000fe40003f05270 */
[----:B------:R-:W-:Y:S01]  /*2cc0*/  SEL R193, R193, 0xffffffe0, !P5 ;  /* 0xffffffe0c1c17807 */ /* 0x000fe20006800000 */
[----:B------:R-:W5:Y:S04]  /*2cd0*/  LDSM.16.M88.4 R12, [R209+0x1400] ;  /* 0x00140000d10c783b */ /* 0x000f680000000200 */
[----:B------:R-:W2:Y:S01]  /*2ce0*/  LDSM.16.M88.4 R4, [R209+0x1800] ;  /* 0x00180000d104783b */ /* 0x000ea20000000200 */
[----:B------:R-:W-:-:S02]  /*2cf0*/  IMAD.IADD R194, R210, 0x1, R193 ;  /* 0x00000001d2c27824 */ /* 0x000fc400078e02c1 */
[----:B------:R-:W-:Y:S01]  /*2d00*/  IMAD.IADD R193, R193, 0x1, R209 ;  /* 0x00000001c1c17824 */ /* 0x000fe200078e02d1 */
[----:B------:R-:W3:Y:S04]  /*2d10*/  LDSM.16.M88.4 R124, [R209+0x1c00] ;  /* 0x001c0000d17c783b */ /* 0x000ee80000000200 */
[----:B------:R-:W4:Y:S04]  /*2d20*/  LDSM.16.M88.4 R116, [R209+0x2000] ;  /* 0x00200000d174783b */ /* 0x000f280000000200 */
[----:B------:R-:W4:Y:S04]  /*2d30*/  LDSM.16.M88.4 R108, [R209+0x2400] ;  /* 0x00240000d16c783b */ /* 0x000f280000000200 */
[----:B------:R-:W4:Y:S04]  /*2d40*/  LDSM.16.M88.4 R100, [R209+0x2800] ;  /* 0x00280000d164783b */ /* 0x000f280000000200 */
[----:B------:R-:W4:Y:S04]  /*2d50*/  LDSM.16.M88.4 R92, [R209+0x2c00] ;  /* 0x002c0000d15c783b */ /* 0x000f280000000200 */
[----:B------:R-:W4:Y:S04]  /*2d60*/  LDSM.16.M88.4 R84, [R209+0x3000] ;  /* 0x00300000d154783b */ /* 0x000f280000000200 */
[----:B------:R-:W4:Y:S04]  /*2d70*/  LDSM.16.M88.4 R76, [R209+0x3400] ;  /* 0x00340000d14c783b */ /* 0x000f280000000200 */
[----:B------:R-:W4:Y:S01]  /*2d80*/  LDSM.16.M88.4 R68, [R209+0x3800] ;  /* 0x00380000d144783b */ /* 0x000f220000000200 */
[C---:B-1----:R-:W-:Y:S03]  /*2d90*/  HMMA.16816.F32 R24, R28.reuse, R20, RZ ;  /* 0x000000141c18723c */ /* 0x042fe600000018ff */
[----:B------:R-:W1:Y:S04]  /*2da0*/  LDSM.16.M88.4 R60, [R209+0x3c00] ;  /* 0x003c0000d13c783b */ /* 0x000e680000000200 */
[----:B------:R-:W1:Y:S01]  /*2db0*/  LDSM.16.M88.4 R52, [R209+0x4000] ;  /* 0x00400000d134783b */ /* 0x000e620000000200 */
[C---:B-----5:R-:W-:Y:S03]  /*2dc0*/  HMMA.16816.F32 R16, R28.reuse, R12, RZ ;  /* 0x0000000c1c10723c */ /* 0x060fe600000018ff */
[----:B------:R-:W5:Y:S04]  /*2dd0*/  LDSM.16.M88.4 R44, [R209+0x4400] ;  /* 0x00440000d12c783b */ /* 0x000f680000000200 */
[----:B------:R-:W5:Y:S01]  /*2de0*/  LDSM.16.M88.4 R36, [R209+0x4800] ;  /* 0x00480000d124783b */ /* 0x000f620000000200 */
[C---:B--2---:R-:W-:Y:S03]  /*2df0*/  HMMA.16816.F32 R8, R28.reuse, R4, RZ ;  /* 0x000000041c08723c */ /* 0x044fe600000018ff */
[----:B------:R-:W2:Y:S04]  /*2e00*/  LDSM.16.M88.4 R144, [R209+0x4c00] ;  /* 0x004c0000d190783b */ /* 0x000ea80000000200 */
[----:B------:R-:W-:Y:S01]  /*2e10*/  LDSM.16.M88.4 R184, [R194] ;  /* 0x00000000c2b8783b */ /* 0x000fe20000000200 */
[C---:B------:R-:W-:Y:S03]  /*2e20*/  HMMA.16816.F32 R20, R28.reuse, R22, RZ ;  /* 0x000000161c14723c */ /* 0x040fe600000018ff */
[----:B------:R-:W2:Y:S04]  /*2e30*/  LDSM.16.M88.4 R140, [R193+0x1000] ;  /* 0x00100000c18c783b */ /* 0x000ea80000000200 */
[----:B------:R-:W2:Y:S01]  /*2e40*/  LDSM.16.M88.4 R136, [R193+0x1400] ;  /* 0x00140000c188783b */ /* 0x000ea20000000200 */
[C---:B------:R-:W-:Y:S03]  /*2e50*/  HMMA.16816.F32 R12, R28.reuse, R14, RZ ;  /* 0x0000000e1c0c723c */ /* 0x040fe600000018ff */
[----:B------:R-:W2:Y:S04]  /*2e60*/  LDSM.16.M88.4 R132, [R193+0x1800] ;  /* 0x00180000c184783b */ /* 0x000ea80000000200 */
[----:B------:R-:W2:Y:S01]  /*2e70*/  LDSM.16.M88.4 R180, [R193+0x1c00] ;  /* 0x001c0000c1b4783b */ /* 0x000ea20000000200 */
[C---:B------:R-:W-:Y:S03]  /*2e80*/  HMMA.16816.F32 R4, R28.reuse, R6, RZ ;  /* 0x000000061c04723c */ /* 0x040fe600000018ff */
[----:B------:R-:W2:Y:S04]  /*2e90*/  LDSM.16.M88.4 R176, [R193+0x2000] ;  /* 0x00200000c1b0783b */ /* 0x000ea80000000200 */
[----:B------:R-:W2:Y:S01]  /*2ea0*/  LDSM.16.M88.4 R172, [R193+0x2400] ;  /* 0x00240000c1ac783b */ /* 0x000ea20000000200 */
[C---:B---3--:R-:W-:Y:S03]  /*2eb0*/  HMMA.16816.F32 R128, R28.reuse, R124, RZ ;  /* 0x0000007c1c80723c */ /* 0x048fe600000018ff */
[----:B------:R-:W3:Y:S04]  /*2ec0*/  LDSM.16.M88.4 R168, [R193+0x2800] ;  /* 0x00280000c1a8783b */ /* 0x000ee80000000200 */
[----:B------:R-:W3:Y:S01]  /*2ed0*/  LDSM.16.M88.4 R164, [R193+0x2c00] ;  /* 0x002c0000c1a4783b */ /* 0x000ee20000000200 */
[C---:B----4-:R-:W-:Y:S03]  /*2ee0*/  HMMA.16816.F32 R120, R28.reuse, R116, RZ ;  /* 0x000000741c78723c */ /* 0x050fe600000018ff */
[----:B------:R-:W4:Y:S04]  /*2ef0*/  LDSM.16.M88.4 R160, [R193+0x3000] ;  /* 0x00300000c1a0783b */ /* 0x000f280000000200 */
[----:B------:R-:W4:Y:S01]  /*2f00*/  LDSM.16.M88.4 R156, [R193+0x3400] ;  /* 0x00340000c19c783b */ /* 0x000f220000000200 */
[C---:B------:R-:W-:Y:S03]  /*2f10*/  HMMA.16816.F32 R112, R28.reuse, R108, RZ ;  /* 0x0000006c1c70723c */ /* 0x040fe600000018ff */
[----:B------:R-:W4:Y:S04]  /*2f20*/  LDSM.16.M88.4 R152, [R193+0x3800] ;  /* 0x00380000c198783b */ /* 0x000f280000000200 */
[----:B------:R-:W4:Y:S01]  /*2f30*/  LDSM.16.M88.4 R148, [R193+0x3c00] ;  /* 0x003c0000c194783b */ /* 0x000f220000000200 */
[C---:B------:R-:W-:Y:S03]  /*2f40*/  HMMA.16816.F32 R104, R28.reuse, R100, RZ ;  /* 0x000000641c68723c */ /* 0x040fe600000018ff */
[----:B------:R-:W0:Y:S05]  /*2f50*/  LDGDEPBAR ;  /* 0x00000000000079af */ /* 0x000e2a0000000000 */
[C---:B------:R-:W-:Y:S08]  /*2f60*/  HMMA.16816.F32 R96, R28.reuse, R92, RZ ;  /* 0x0000005c1c60723c */ /* 0x040ff000000018ff */
[C---:B------:R-:W-:Y:S08]  /*2f70*/  HMMA.16816.F32 R88, R28.reuse, R84, RZ ;  /* 0x000000541c58723c */ /* 0x040ff000000018ff */
[C---:B------:R-:W-:Y:S08]  /*2f80*/  HMMA.16816.F32 R80, R28.reuse, R76, RZ ;  /* 0x0000004c1c50723c */ /* 0x040ff000000018ff */
[C---:B------:R-:W-:Y:S08]  /*2f90*/  HMMA.16816.F32 R72, R28.reuse, R68, RZ ;  /* 0x000000441c48723c */ /* 0x040ff000000018ff */
[C---:B-1----:R-:W-:Y:S08]  /*2fa0*/  HMMA.16816.F32 R64, R28.reuse, R60, RZ ;  /* 0x0000003c1c40723c */ /* 0x042ff000000018ff */
[C---:B------:R-:W-:Y:S08]  /*2fb0*/  HMMA.16816.F32 R56, R28.reuse, R52, RZ ;  /* 0x000000341c38723c */ /* 0x040ff000000018ff */
[C---:B-----5:R-:W-:Y:S08]  /*2fc0*/  HMMA.16816.F32 R48, R28.reuse, R44, RZ ;  /* 0x0000002c1c30723c */ /* 0x060ff000000018ff */
[C---:B------:R-:W-:Y:S08]  /*2fd0*/  HMMA.16816.F32 R40, R28.reuse, R36, RZ ;  /* 0x000000241c28723c */ /* 0x040ff000000018ff */
        /* <DEDUP_REMOVED lines=12> */
[C---:B--2---:R-:W-:Y:S08]  /*30a0*/  HMMA.16816.F32 R32, R28.reuse, R144, RZ ;  /* 0x000000901c20723c */ /* 0x044ff000000018ff */
[----:B------:R-:W-:Y:S01]  /*30b0*/  HMMA.16816.F32 R28, R28, R146, RZ ;  /* 0x000000921c1c723c */ /* 0x000fe200000018ff */
[----:B------:R-:W1:Y:S07]  /*30c0*/  LDSM.16.M88.4 R144, [R193+0x4000] ;  /* 0x00400000c190783b */ /* 0x000e6e0000000200 */
[C---:B------:R-:W-:Y:S08]  /*30d0*/  HMMA.16816.F32 R24, R184.reuse, R140, R24 ;  /* 0x0000008cb818723c */ /* 0x040ff00000001818 */
[C---:B------:R-:W-:Y:S01]  /*30e0*/  HMMA.16816.F32 R20, R184.reuse, R142, R20 ;  /* 0x0000008eb814723c */ /* 0x040fe20000001814 */
[----:B------:R-:W2:Y:S07]  /*30f0*/  LDSM.16.M88.4 R140, [R193+0x4400] ;  /* 0x00440000c18c783b */ /* 0x000eae0000000200 */
[C---:B------:R-:W-:Y:S08]  /*3100*/  HMMA.16816.F32 R16, R184.reuse, R136, R16 ;  /* 0x00000088b810723c */ /* 0x040ff00000001810 */
[C---:B------:R-:W-:Y:S01]  /*3110*/  HMMA.16816.F32 R12, R184.reuse, R138, R12 ;  /* 0x0000008ab80c723c */ /* 0x040fe2000000180c */
[----:B------:R-:W5:Y:S07]  /*3120*/  LDSM.16.M88.4 R136, [R193+0x4800] ;  /* 0x00480000c188783b */ /* 0x000f6e0000000200 */
[C---:B------:R-:W-:Y:S08]  /*3130*/  HMMA.16816.F32 R8, R184.reuse, R132, R8 ;  /* 0x00000084b808723c */ /* 0x040ff00000001808 */
[----:B------:R-:W-:Y:S01]  /*3140*/  HMMA.16816.F32 R4, R184, R134, R4 ;  /* 0x00000086b804723c */ /* 0x000fe20000001804 */
[----:B------:R-:W5:Y:S01]  /*3150*/  LDSM.16.M88.4 R132, [R193+0x4c00] ;  /* 0x004c0000c184783b */ /* 0x000f620000000200 */
[----:B------:R-:W-:-:S06]  /*3160*/  DEPBAR.LE SB0, 0x0 ;  /* 0x000080000000791a */ /* 0x000fcc0000000000 */
[C---:B------:R-:W-:Y:S08]  /*3170*/  HMMA.16816.F32 R128, R184.reuse, R180, R128 ;  /* 0x000000b4b880723c */ /* 0x040ff00000001880 */
[C---:B------:R-:W-:Y:S08]  /*3180*/  HMMA.16816.F32 R124, R184.reuse, R182, R124 ;  /* 0x000000b6b87c723c */ /* 0x040ff0000000187c */
[C---:B------:R-:W-:Y:S08]  /*3190*/  HMMA.16816.F32 R120, R184.reuse, R176, R120 ;  /* 0x000000b0b878723c */ /* 0x040ff00000001878 */
[C---:B------:R-:W-:Y:S08]  /*31a0*/  HMMA.16816.F32 R116, R184.reuse, R178, R116 ;  /* 0x000000b2b874723c */ /* 0x040ff00000001874 */
[C---:B------:R-:W-:Y:S08]  /*31b0*/  HMMA.16816.F32 R112, R184.reuse, R172, R112 ;  /* 0x000000acb870723c */ /* 0x040ff00000001870 */
[C---:B------:R-:W-:Y:S08]  /*31c0*/  HMMA.16816.F32 R108, R184.reuse, R174, R108 ;  /* 0x000000aeb86c723c */ /* 0x040ff0000000186c */
[C---:B---3--:R-:W-:Y:S08]  /*31d0*/  HMMA.16816.F32 R104, R184.reuse, R168, R104 ;  /* 0x000000a8b868723c */ /* 0x048ff00000001868 */
[C---:B------:R-:W-:Y:S08]  /*31e0*/  HMMA.16816.F32 R100, R184.reuse, R170, R100 ;  /* 0x000000aab864723c */ /* 0x040ff00000001864 */
[C---:B------:R-:W-:Y:S08]  /*31f0*/  HMMA.16816.F32 R96, R184.reuse, R164, R96 ;  /* 0x000000a4b860723c */ /* 0x040ff00000001860 */
[C---:B------:R-:W-:Y:S08]  /*3200*/  HMMA.16816.F32 R92, R184.reuse, R166, R92 ;  /* 0x000000a6b85c723c */ /* 0x040ff0000000185c */
[C---:B----4-:R-:W-:Y:S08]  /*3210*/  HMMA.16816.F32 R88, R184.reuse, R160, R88 ;  /* 0x000000a0b858723c */ /* 0x050ff00000001858 */
[C---:B------:R-:W-:Y:S08]  /*3220*/  HMMA.16816.F32 R84, R184.reuse, R162, R84 ;  /* 0x000000a2b854723c */ /* 0x040ff00000001854 */
[C---:B------:R-:W-:Y:S08]  /*3230*/  HMMA.16816.F32 R80, R184.reuse, R156, R80 ;  /* 0x0000009cb850723c */ /* 0x040ff00000001850 */
[C---:B------:R-:W-:Y:S08]  /*3240*/  HMMA.16816.F32 R76, R184.reuse, R158, R76 ;  /* 0x0000009eb84c723c */ /* 0x040ff0000000184c */
[C---:B------:R-:W-:Y:S08]  /*3250*/  HMMA.16816.F32 R72, R184.reuse, R152, R72 ;  /* 0x00000098b848723c */ /* 0x040ff00000001848 */
[C---:B------:R-:W-:Y:S08]  /*3260*/  HMMA.16816.F32 R68, R184.reuse, R154, R68 ;  /* 0x0000009ab844723c */ /* 0x040ff00000001844 */
[----:B------:R-:W-:Y:S01]  /*3270*/  HMMA.16816.F32 R64, R184, R148, R64 ;  /* 0x00000094b840723c */ /* 0x000fe20000001840 */
[----:B------:R-:W-:-:S02]  /*3280*/  VIMNMX R149, PT, PT, R0, R199, PT ;  /* 0x000000c700957248 */ /* 0x000fc40003fe0100 */
[----:B------:R-:W-:-:S05]  /*3290*/  VIADDMNMX R148, R0, 0x8, R199, PT ;  /* 0x0000000800947846 */ /* 0x000fca00038001c7 */
[C---:B------:R-:W-:Y:S08]  /*32a0*/  HMMA.16816.F32 R60, R184.reuse, R150, R60 ;  /* 0x00000096b83c723c */ /* 0x040ff0000000183c */
[C---:B-1----:R-:W-:Y:S08]  /*32b0*/  HMMA.16816.F32 R56, R184.reuse, R144, R56 ;  /* 0x00000090b838723c */ /* 0x042ff00000001838 */
[C---:B------:R-:W-:Y:S08]  /*32c0*/  HMMA.16816.F32 R52, R184.reuse, R146, R52 ;  /* 0x00000092b834723c */ /* 0x040ff00000001834 */
[C---:B--2---:R-:W-:Y:S08]  /*32d0*/  HMMA.16816.F32 R48, R184.reuse, R140, R48 ;  /* 0x0000008cb830723c */ /* 0x044ff00000001830 */
[C---:B------:R-:W-:Y:S08]  /*32e0*/  HMMA.16816.F32 R44, R184.reuse, R142, R44 ;  /* 0x0000008eb82c723c */ /* 0x040ff0000000182c */
[C---:B-----5:R-:W-:Y:S08]  /*32f0*/  HMMA.16816.F32 R40, R184.reuse, R136, R40 ;  /* 0x00000088b828723c */ /* 0x060ff00000001828 */
[C---:B------:R-:W-:Y:S08]  /*3300*/  HMMA.16816.F32 R36, R184.reuse, R138, R36 ;  /* 0x0000008ab824723c */ /* 0x040ff00000001824 */
[C---:B------:R-:W-:Y:S08]  /*3310*/  HMMA.16816.F32 R32, R184.reuse, R132, R32 ;  /* 0x00000084b820723c */ /* 0x040ff00000001820 */
[----:B------:R-:W-:Y:S01]  /*3320*/  HMMA.16816.F32 R28, R184, R134, R28 ;  /* 0x00000086b81c723c */ /* 0x000fe2000000181c */
[----:B------:R-:W-:Y:S06]  /*3330*/  BAR.SYNC.DEFER_BLOCKING 0x0 ;  /* 0x0000000000007b1d */ /* 0x000fec0000010000 */
[----:B------:R-:W-:-:S13]  /*3340*/  @!P0 BRA `(.L_x_551) ;  /* 0x00000008002c8947 */ /* 0x000fda0003800000 */
[----:B------:R-:W-:-:S04]  /*3350*/  UISETP.NE.U32.AND UP0, UPT, UR8, URZ, UPT ;  /* 0x000000ff0800728c */ /* 0x000fc8000bf05070 */
[----:B------:R-:W-:-:S09]  /*3360*/  UISETP.NE.AND.EX UP0, UPT, UR9, URZ, UPT, UP0 ;  /* 0x000000ff0900728c */ /* 0x000fd2000bf05300 */
[----:B------:R-:W-:Y:S05]  /*3370*/  BRA.U UP0, `(.L_x_552) ;  /* 0x0000000100207547 */ /* 0x000fea000b800000 */
[----:B------:R-:W-:Y:S01]  /*3380*/  UMOV UR5, URZ ;  /* 0x000000ff00057c82 */ /* 0x000fe20008000000 */
[----:B------:R-:W-:Y:S01]  /*3390*/  IMAD.SHL.U32 R0, R190, 0x100, RZ ;  /* 0x00000100be007824 */ /* 0x000fe200078e00ff */
[----:B------:R-:W-:-:S05]  /*33a0*/  IADD3 R133, P1, PT, RZ, -UR5, RZ ;  /* 0x80000005ff857c10 */ /* 0x000fca000ff3e0ff */
[----:B------:R-:W-:-:S05]  /*33b0*/  IMAD.X R0, RZ, RZ, ~R0, P1 ;  /* 0x000000ffff007224 */ /* 0x000fca00008e0e00 */
[----:B------:R-:W-:-:S04]  /*33c0*/  SHF.R.S64 R133, R133, 0x1f, R0 ;  /* 0x0000001f85857819 */ /* 0x000fc80000001000 */
[----:B------:R-:W-:-:S04]  /*33d0*/  IADD3 R214, P1, PT, R133, R214, RZ ;  /* 0x000000d685d67210 */ /* 0x000fc80007f3e0ff */
[----:B------:R-:W-:Y:S01]  /*33e0*/  LEA.HI.X.SX32 R213, R0, R213, 0x1, P1 ;  /* 0x000000d500d57211 */ /* 0x000fe200008f0eff */
[----:B------:R-:W-:Y:S08]  /*33f0*/  BRA `(.L_x_553) ;  /* 0x0000000000ec7947 */ /* 0x000ff00003800000 */
.L_x_552:
[----:B------:R-:W1:Y:S01]  /*3400*/  LDC R2, c[0x0][0x4f0] ;  /* 0x00013c00ff027b82 */ /* 0x000e620000000800 */
[----:B------:R-:W-:Y:S01]  /*3410*/  IADD3 R137, PT, PT, R3, -0x200, RZ ;  /* 0xfffffe0003897810 */ /* 0x000fe20007ffe0ff */
[----:B------:R-:W2:Y:S01]  /*3420*/  LDCU.64 UR6, c[0x0][0x3a0] ;  /* 0x00007400ff0677ac */ /* 0x000ea20008000a00 */
[----:B------:R-:W-:Y:S02]  /*3430*/  IABS R134, R195 ;  /* 0x000000c300867213 */ /* 0x000fe40000000000 */
[----:B------:R-:W-:Y:S02]  /*3440*/  IABS R132, R137 ;  /* 0x0000008900847213 */ /* 0x000fe40000000000 */
[-C--:B-1----:R-:W-:Y:S02]  /*3450*/  IABS R0, R2.reuse ;  /* 0x0000000200007213 */ /* 0x082fe40000000000 */
[----:B------:R-:W-:Y:S02]  /*3460*/  LOP3.LUT R137, R137, R2, RZ, 0x3c, !PT ;  /* 0x0000000289897212 */ /* 0x000fe400078e3cff */
[----:B------:R-:W1:Y:S02]  /*3470*/  I2F.RP R135, R0 ;  /* 0x0000000000877306 */ /* 0x000e640000209400 */
[----:B------:R-:W-:-:S06]  /*3480*/  ISETP.GE.AND P1, PT, R137, RZ, PT ;  /* 0x000000ff8900720c */ /* 0x000fcc0003f26270 */
[----:B-1----:R-:W1:Y:S02]  /*3490*/  MUFU.RCP R138, R135 ;  /* 0x00000087008a7308 */ /* 0x002e640000001000 */
[----:B-1----:R-:W-:-:S06]  /*34a0*/  VIADD R138, R138, 0xffffffe ;  /* 0x0ffffffe8a8a7836 */ /* 0x002fcc0000000000 */
[----:B------:R-:W1:Y:S02]  /*34b0*/  F2I.FTZ.U32.TRUNC.NTZ R139, R138 ;  /* 0x0000008a008b7305 */ /* 0x000e64000021f000 */
[----:B-1----:R-:W-:Y:S02]  /*34c0*/  IMAD.MOV R133, RZ, RZ, -R139 ;  /* 0x000000ffff857224 */ /* 0x002fe400078e0a8b */
[----:B------:R-:W-:Y:S02]  /*34d0*/  IMAD.MOV.U32 R138, RZ, RZ, RZ ;  /* 0x000000ffff8a7224 */ /* 0x000fe400078e00ff */
[----:B------:R-:W-:-:S04]  /*34e0*/  IMAD R133, R133, R0, RZ ;  /* 0x0000000085857224 */ /* 0x000fc800078e02ff */
[----:B------:R-:W-:-:S06]  /*34f0*/  IMAD.HI.U32 R133, R139, R133, R138 ;  /* 0x000000858b857227 */ /* 0x000fcc00078e008a */
[----:B------:R-:W-:-:S04]  /*3500*/  IMAD.HI.U32 R136, R133, R132, RZ ;  /* 0x0000008485887227 */ /* 0x000fc800078e00ff */
[----:B------:R-:W-:-:S04]  /*3510*/  IMAD.HI.U32 R138, R133, R134, RZ ;  /* 0x00000086858a7227 */ /* 0x000fc800078e00ff */
[----:B------:R-:W-:Y:S01]  /*3520*/  IMAD.MOV R133, RZ, RZ, -R136 ;  /* 0x000000ffff857224 */ /* 0x000fe200078e0a88 */
[----:B------:R-:W-:-:S03]  /*3530*/  IADD3 R135, PT, PT, -R138, RZ, RZ ;  /* 0x000000ff8a877210 */ /* 0x000fc60007ffe1ff */
[C---:B------:R-:W-:Y:S02]  /*3540*/  IMAD R133, R0.reuse, R133, R132 ;  /* 0x0000008500857224 */ /* 0x040fe400078e0284 */
[----:B------:R-:W-:-:S03]  /*3550*/  IMAD R135, R0, R135, R134 ;  /* 0x0000008700877224 */ /* 0x000fc600078e0286 */
[C---:B------:R-:W-:Y:S02]  /*3560*/  ISETP.GT.U32.AND P2, PT, R0.reuse, R133, PT ;  /* 0x000000850000720c */ /* 0x040fe40003f44070 */
[----:B------:R-:W-:-:S11]  /*3570*/  ISETP.GT.U32.AND P3, PT, R0, R135, PT ;  /* 0x000000870000720c */ /* 0x000fd60003f64070 */
[----:B------:R-:W-:Y:S01]  /*3580*/  @!P2 IMAD.IADD R133, R133, 0x1, -R0 ;  /* 0x000000018585a824 */ /* 0x000fe200078e0a00 */
[----:B------:R-:W-:Y:S01]  /*3590*/  @!P2 IADD3 R136, PT, PT, R136, 0x1, RZ ;  /* 0x000000018888a810 */ /* 0x000fe20007ffe0ff */
[----:B------:R-:W-:Y:S01]  /*35a0*/  @!P3 VIADD R138, R138, 0x1 ;  /* 0x000000018a8ab836 */ /* 0x000fe20000000000 */
[-C--:B------:R-:W-:Y:S02]  /*35b0*/  @!P3 IADD3 R135, PT, PT, R135, -R0.reuse, RZ ;  /* 0x800000008787b210 */ /* 0x080fe40007ffe0ff */
[-C--:B------:R-:W-:Y:S02]  /*35c0*/  ISETP.GE.U32.AND P4, PT, R133, R0.reuse, PT ;  /* 0x000000008500720c */ /* 0x080fe40003f86070 */
[----:B------:R-:W-:Y:S02]  /*35d0*/  ISETP.GE.U32.AND P6, PT, R135, R0, PT ;  /* 0x000000008700720c */ /* 0x000fe40003fc6070 */
[----:B------:R-:W-:Y:S02]  /*35e0*/  LOP3.LUT R0, R195, R2, RZ, 0x3c, !PT ;  /* 0x00000002c3007212 */ /* 0x000fe400078e3cff */
[----:B------:R-:W-:-:S02]  /*35f0*/  ISETP.NE.AND P2, PT, R2, RZ, PT ;  /* 0x000000ff0200720c */ /* 0x000fc40003f45270 */
[----:B------:R-:W-:Y:S02]  /*3600*/  ISETP.GE.AND P3, PT, R0, RZ, PT ;  /* 0x000000ff0000720c */ /* 0x000fe40003f66270 */
[----:B------:R-:W-:-:S03]  /*3610*/  LOP3.LUT R133, RZ, R2, RZ, 0x33, !PT ;  /* 0x00000002ff857212 */ /* 0x000fc600078e33ff */
[----:B------:R-:W-:Y:S02]  /*3620*/  @P4 VIADD R136, R136, 0x1 ;  /* 0x0000000188884836 */ /* 0x000fe40000000000 */
[----:B------:R-:W-:Y:S02]  /*3630*/  @P6 IADD3 R138, PT, PT, R138, 0x1, RZ ;  /* 0x000000018a8a6810 */ /* 0x000fe40007ffe0ff */
[----:B------:R-:W-:-:S04]  /*3640*/  @!P1 IMAD.MOV R136, RZ, RZ, -R136 ;  /* 0x000000ffff889224 */ /* 0x000fc800078e0a88 */
[----:B------:R-:W-:Y:S02]  /*3650*/  @!P3 IADD3 R138, PT, PT, -R138, RZ, RZ ;  /* 0x000000ff8a8ab210 */ /* 0x000fe40007ffe1ff */
[C---:B------:R-:W-:Y:S02]  /*3660*/  SEL R132, R133.reuse, R136, !P2 ;  /* 0x0000008885847207 */ /* 0x040fe40005000000 */
[----:B------:R-:W-:-:S03]  /*3670*/  SEL R133, R133, R138, !P2 ;  /* 0x0000008a85857207 */ /* 0x000fc60005000000 */
[----:B------:R-:W-:-:S04]  /*3680*/  IMAD.WIDE R140, R132, 0x4, R222 ;  /* 0x00000004848c7825 */ /* 0x000fc800078e02de */
[C---:B------:R-:W-:Y:S01]  /*3690*/  IMAD.WIDE R138, R133.reuse, 0x4, R222 ;  /* 0x00000004858a7825 */ /* 0x040fe200078e02de */
[----:B------:R-:W3:Y:S04]  /*36a0*/  LDG.E R135, desc[UR16][R140.64] ;  /* 0x000000108c877981 */ /* 0x000ee8000c1e1900 */
[----:B------:R-:W3:Y:S01]  /*36b0*/  LDG.E R0, desc[UR16][R138.64] ;  /* 0x000000108a007981 */ /* 0x000ee2000c1e1900 */
[----:B------:R-:W-:-:S04]  /*36c0*/  IMAD.IADD R133, R133, 0x1, -R132 ;  /* 0x0000000185857824 */ /* 0x000fc800078e0a84 */
[----:B------:R-:W-:-:S05]  /*36d0*/  IMAD R133, R133, R2, -0x100 ;  /* 0xffffff0085857424 */ /* 0x000fca00078e0202 */
[----:B------:R-:W-:-:S05]  /*36e0*/  SHF.R.S32.HI R137, RZ, 0x1f, R133 ;  /* 0x0000001fff897819 */ /* 0x000fca0000011485 */
[----:B------:R-:W-:-:S04]  /*36f0*/  IMAD R2, R137, R190, RZ ;  /* 0x000000be89027224 */ /* 0x000fc800078e02ff */
[----:B------:R-:W-:Y:S01]  /*3700*/  IMAD R2, R133, R191, R2 ;  /* 0x000000bf85027224 */ /* 0x000fe200078e0202 */
[----:B---3--:R-:W-:Y:S01]  /*3710*/  IADD3 R0, PT, PT, R135, -R0, RZ ;  /* 0x8000000087007210 */ /* 0x008fe20007ffe0ff */
[----:B------:R-:W-:-:S03]  /*3720*/  IMAD.WIDE.U32 R134, R133, R190, RZ ;  /* 0x000000be85867225 */ /* 0x000fc600078e00ff */
[----:B------:R-:W-:Y:S01]  /*3730*/  SHF.R.S32.HI R132, RZ, 0x1f, R0 ;  /* 0x0000001fff847819 */ /* 0x000fe20000011400 */
[----:B------:R-:W-:-:S04]  /*3740*/  IMAD.IADD R135, R135, 0x1, R2 ;  /* 0x0000000187877824 */ /* 0x000fc800078e0202 */
[----:B--2---:R-:W-:Y:S02]  /*3750*/  IMAD R133, R132, UR6, RZ ;  /* 0x0000000684857c24 */ /* 0x004fe4000f8e02ff */
[----:B------:R-:W-:-:S04]  /*3760*/  IMAD.WIDE.U32 R134, R0, UR6, R134 ;  /* 0x0000000600867c25 */ /* 0x000fc8000f8e0086 */
[----:B------:R-:W-:Y:S01]  /*3770*/  IMAD R133, R0, UR7, R133 ;  /* 0x0000000700857c24 */ /* 0x000fe2000f8e0285 */
[----:B------:R-:W-:-:S04]  /*3780*/  LEA R214, P1, R134, R214, 0x1 ;  /* 0x000000d686d67211 */ /* 0x000fc800078208ff */
[----:B------:R-:W-:-:S04]  /*3790*/  IADD3 R0, PT, PT, R135, R133, RZ ;  /* 0x0000008587007210 */ /* 0x000fc80007ffe0ff */
[----:B------:R-:W-:-:S07]  /*37a0*/  LEA.HI.X R213, R134, R213, R0, 0x1, P1 ;  /* 0x000000d586d57211 */ /* 0x000fce00008f0c00 */
.L_x_553:
[----:B------:R-:W1:Y:S01]  /*37b0*/  LDCU UR5, c[0x0][0x440] ;  /* 0x00008800ff0577ac */ /* 0x000e620008000800 */
[C---:B------:R-:W-:Y:S01]  /*37c0*/  LEA R138, P3, R190.reuse, R214, 0x6 ;  /* 0x000000d6be8a7211 */ /* 0x040fe200078630ff */
[----:B------:R-:W-:Y:S03]  /*37d0*/  BSSY.RECONVERGENT B0, `(.L_x_554) ;  /* 0x0000041000007945 */ /* 0x000fe60003800200 */
[----:B------:R-:W-:Y:S02]  /*37e0*/  LEA.HI.X R139, R190, R213, R191, 0x6, P3 ;  /* 0x000000d5be8b7211 */ /* 0x000fe400018f34bf */
[C---:B-1----:R-:W-:Y:S02]  /*37f0*/  ISETP.GE.AND P2, PT, R220.reuse, UR5, PT ;  /* 0x00000005dc007c0c */ /* 0x042fe4000bf46270 */
[----:B------:R-:W-:-:S11]  /*3800*/  ISETP.GE.AND P1, PT, R220, UR5, PT ;  /* 0x00000005dc007c0c */ /* 0x000fd6000bf26270 */
[----:B------:R-:W-:Y:S02]  /*3810*/  @!P2 IMAD.MOV.U32 R215, RZ, RZ, R213 ;  /* 0x000000ffffd7a224 */ /* 0x000fe400078e00d5 */
[----:B------:R-:W-:Y:S01]  /*3820*/  @!P1 IMAD.MOV.U32 R134, RZ, RZ, R138 ;  /* 0x000000ffff869224 */ /* 0x000fe200078e008a */
[CC--:B------:R-:W-:Y:S01]  /*3830*/  @!P1 LEA R136, P4, R190.reuse, R138.reuse, 0x6 ;  /* 0x0000008abe889211 */ /* 0x0c0fe200078830ff */
[--C-:B------:R-:W-:Y:S01]  /*3840*/  @!P1 IMAD.MOV.U32 R135, RZ, RZ, R139.reuse ;  /* 0x000000ffff879224 */ /* 0x100fe200078e008b */
[-C--:B------:R-:W-:Y:S01]  /*3850*/  @!P1 MOV R132, R138.reuse ;  /* 0x0000008a00849202 */ /* 0x080fe20000000f00 */
[----:B------:R-:W-:Y:S01]  /*3860*/  @!P1 IMAD.MOV.U32 R133, RZ, RZ, R139 ;  /* 0x000000ffff859224 */ /* 0x000fe200078e008b */
[C---:B------:R-:W-:Y:S01]  /*3870*/  @!P1 LEA R142, P3, R190.reuse, R138, 0x7 ;  /* 0x0000008abe8e9211 */ /* 0x040fe200078638ff */
[----:B------:R-:W-:Y:S01]  /*3880*/  @!P1 IMAD R2, R191, 0xc0, RZ ;  /* 0x000000c0bf029824 */ /* 0x000fe200078e02ff */
[----:B------:R-:W-:Y:S01]  /*3890*/  @!PT LDS RZ, [RZ] ;  /* 0x00000000fffff984 */ /* 0x000fe20000000800 */
[----:B------:R-:W-:Y:S01]  /*38a0*/  @!PT LDS RZ, [RZ] ;  /* 0x00000000fffff984 */ /* 0x000fe20000000800 */
[----:B------:R-:W-:Y:S01]  /*38b0*/  @!PT LDS RZ, [RZ] ;  /* 0x00000000fffff984 */ /* 0x000fe20000000800 */
[----:B------:R1:W-:Y:S01]  /*38c0*/  @!P2 LDGSTS.E.BYPASS.LTC128B.128 [R219+0x1000], desc[UR16][R214.64] ;  /* 0x01000000d6dbafae */ /* 0x0003e2000b981a10 */
[C---:B------:R-:W-:Y:S01]  /*38d0*/  @!P1 IMAD.WIDE.U32 R134, R190.reuse, 0xc0, R134 ;  /* 0x000000c0be869825 */ /* 0x040fe200078e0086 */
[----:B------:R-:W-:-:S02]  /*38e0*/  @!P1 LEA.HI.X R137, R190, R139, R191, 0x6, P4 ;  /* 0x0000008bbe899211 */ /* 0x000fc400020f34bf */
[----:B------:R1:W-:Y:S01]  /*38f0*/  @P2 STS.128 [R219+0x1000], RZ ;  /* 0x001000ffdb002388 */ /* 0x0003e20000000c00 */
[C---:B------:R-:W-:Y:S01]  /*3900*/  @!P1 LEA R140, P2, R190.reuse, R138, 0x8 ;  /* 0x0000008abe8c9211 */ /* 0x040fe200078440ff */
[----:B------:R-:W-:Y:S01]  /*3910*/  @!P1 IMAD R0, R191, 0x140, RZ ;  /* 0x00000140bf009824 */ /* 0x000fe200078e02ff */
[CC--:B------:R-:W-:Y:S01]  /*3920*/  @!P1 LEA.HI.X R143, R190.reuse, R139.reuse, R191, 0x7, P3 ;  /* 0x0000008bbe8f9211 */ /* 0x0c0fe200018f3cbf */
[----:B------:R1:W-:Y:S01]  /*3930*/  @P1 STS.128 [R219+0x1800], RZ ;  /* 0x001800ffdb001388 */ /* 0x0003e20000000c00 */
[C---:B------:R-:W-:Y:S01]  /*3940*/  @!P1 IMAD.WIDE.U32 R132, R190.reuse, 0x140, R132 ;  /* 0x00000140be849825 */ /* 0x040fe200078e0084 */
[----:B------:R-:W-:Y:S02]  /*3950*/  @!P1 LEA.HI.X R141, R190, R139, R191, 0x8, P2 ;  /* 0x0000008bbe8d9211 */ /* 0x000fe400010f44bf */
[----:B------:R-:W-:Y:S01]  /*3960*/  @!PT LDS RZ, [RZ] ;  /* 0x00000000fffff984 */ /* 0x000fe20000000800 */
[----:B------:R-:W-:Y:S01]  /*3970*/  @!PT LDS RZ, [RZ] ;  /* 0x00000000fffff984 */ /* 0x000fe20000000800 */
[----:B------:R-:W-:Y:S01]  /*3980*/  @!PT LDS RZ, [RZ] ;  /* 0x00000000fffff984 */ /* 0x000fe20000000800 */
[----:B------:R1:W-:Y:S01]  /*3990*/  @!P1 LDGSTS.E.BYPASS.LTC128B.128 [R219+0x1800], desc[UR16][R138.64] ;  /* 0x018000008adb9fae */ /* 0x0003e2000b981a10 */
[----:B------:R-:W-:Y:S01]  /*39a0*/  @!P1 IMAD.IADD R135, R2, 0x1, R135 ;  /* 0x0000000102879824 */ /* 0x000fe200078e0287 */
[----:B------:R-:W-:-:S02]  /*39b0*/  @!P1 IADD3 R133, PT, PT, R0, R133, RZ ;  /* 0x0000008500859210 */ /* 0x000fc40007ffe0ff */
[----:B------:R1:W-:Y:S04]  /*39c0*/  @P1 STS.128 [R219+0x2000], RZ ;  /* 0x002000ffdb001388 */ /* 0x0003e80000000c00 */
[----:B------:R-:W-:Y:S01]  /*39d0*/  @!PT LDS RZ, [RZ] ;  /* 0x00000000fffff984 */ /* 0x000fe20000000800 */
[----:B------:R-:W-:Y:S01]  /*39e0*/  @!PT LDS RZ, [RZ] ;  /* 0x00000000fffff984 */ /* 0x000fe20000000800 */
[----:B------:R-:W-:Y:S01]  /*39f0*/  @!PT LDS RZ, [RZ] ;  /* 0x00000000fffff984 */ /* 0x000fe20000000800 */
[----:B------:R1:W-:Y:S04]  /*3a00*/  @!P1 LDGSTS.E.BYPASS.LTC128B.128 [R219+0x2000], desc[UR16][R136.64] ;  /* 0x0200000088db9fae */ /* 0x0003e8000b981a10 */
        /* <DEDUP_REMOVED lines=29> */
.L_x_555:
[----:B------:R-:W-:Y:S05]  /*3be0*/  BSYNC.RECONVERGENT B0 ;  /* 0x0000000000007941 */ /* 0x000fea0003800200 */
.L_x_554:
[----:B------:R-:W0:Y:S02]  /*3bf0*/  LDGDEPBAR ;  /* 0x00000000000079af */ /* 0x000e240000000000 */
.L_x_551:
[----:B------:R-:W-:Y:S01]  /*3c00*/  IMAD.SHL.U32 R151, R211, 0x2, RZ ;  /* 0x00000002d3977824 */ /* 0x000fe200078e00ff */
[----:B------:R-:W3:Y:S04]  /*3c10*/  LDCU UR6, c[0x0][0x45c] ;  /* 0x00008b80ff0677ac */ /* 0x000ee80008000800 */
[----:B------:R-:W-:-:S05]  /*3c20*/  LOP3.LUT R151, R151, 0x6, RZ, 0xc0, !PT ;  /* 0x0000000697977812 */ /* 0x000fca00078ec0ff */
[----:B------:R-:W-:-:S04]  /*3c30*/  IMAD R0, R192, 0x100, R151 ;  /* 0x00000100c0007824 */ /* 0x000fc800078e0297 */
[C---:B------:R-:W-:Y:S02]  /*3c40*/  VIADD R237, R0.reuse, 0xffffff00 ;  /* 0xffffff0000ed7836 */ /* 0x040fe40000000000 */
[C---:B------:R-:W-:Y:S02]  /*3c50*/  VIADD R236, R0.reuse, 0xffffff01 ;  /* 0xffffff0100ec7836 */ /* 0x040fe40000000000 */
[C---:B------:R-:W-:Y:S01]  /*3c60*/  VIADD R235, R0.reuse, 0xffffff08 ;  /* 0xffffff0800eb7836 */ /* 0x040fe20000000000 */
[-C--:B------:R-:W-:Y:S01]  /*3c70*/  ISETP.GE.AND P2, PT, R237, R149.reuse, PT ;  /* 0x00000095ed00720c */ /* 0x080fe20003f46270 */
[----:B------:R-:W-:Y:S01]  /*3c80*/  VIADD R234, R0, 0xffffff09 ;  /* 0xffffff0900ea7836 */ /* 0x000fe20000000000 */
[-C--:B------:R-:W-:Y:S01]  /*3c90*/  ISETP.GE.AND P1, PT, R236, R149.reuse, PT ;  /* 0x00000095ec00720c */ /* 0x080fe20003f26270 */
[C---:B------:R-:W-:Y:S01]  /*3ca0*/  VIADD R233, R0.reuse, 0xffffff10 ;  /* 0xffffff1000e97836 */ /* 0x040fe20000000000 */
[-C--:B------:R-:W-:Y:S01]  /*3cb0*/  ISETP.GE.AND P6, PT, R235, R149.reuse, PT ;  /* 0x00000095eb00720c */ /* 0x080fe20003fc6270 */
[----:B------:R-:W-:Y:S01]  /*3cc0*/  VIADD R229, R0, 0xffffff18 ;  /* 0xffffff1800e57836 */ /* 0x000fe20000000000 */
[-C--:B------:R-:W-:Y:S01]  /*3cd0*/  ISETP.GE.AND P4, PT, R234, R149.reuse, PT ;  /* 0x00000095ea00720c */ /* 0x080fe20003f86270 */
[C---:B------:R-:W-:Y:S01]  /*3ce0*/  VIADD R231, R0.reuse, 0xffffff11 ;  /* 0xffffff1100e77836 */ /* 0x040fe20000000000 */
[-C--:B------:R-:W-:Y:S01]  /*3cf0*/  ISETP.GE.AND P3, PT, R233, R149.reuse, PT ;  /* 0x00000095e900720c */ /* 0x080fe20003f66270 */
[----:B------:R-:W-:Y:S01]  /*3d00*/  VIADD R205, R0, 0xffffff29 ;  /* 0xffffff2900cd7836 */ /* 0x000fe20000000000 */
[----:B------:R-:W-:Y:S01]  /*3d10*/  FSEL R249, R24, -INF , !P2 ;  /* 0xff80000018f97808 */ /* 0x000fe20005000000 */
[C---:B------:R-:W-:Y:S01]  /*3d20*/  VIADD R225, R0.reuse, 0xffffff19 ;  /* 0xffffff1900e17836 */ /* 0x040fe20000000000 */
[----:B------:R-:W-:Y:S01]  /*3d30*/  FSEL R247, R25, -INF , !P1 ;  /* 0xff80000019f77808 */ /* 0x000fe20004800000 */
[----:B------:R-:W-:Y:S01]  /*3d40*/  VIADD R224, R0, 0xffffff20 ;  /* 0xffffff2000e07836 */ /* 0x000fe20000000000 */
[----:B------:R-:W-:Y:S01]  /*3d50*/  FSEL R245, R20, -INF , !P6 ;  /* 0xff80000014f57808 */ /* 0x000fe20007000000 */
[C---:B-1----:R-:W-:Y:S01]  /*3d60*/  VIADD R215, R0.reuse, 0xffffff21 ;  /* 0xffffff2100d77836 */ /* 0x042fe20000000000 */
[-C--:B------:R-:W-:Y:S01]  /*3d70*/  ISETP.GE.AND P1, PT, R229, R149.reuse, PT ;  /* 0x00000095e500720c */ /* 0x080fe20003f26270 */
[C---:B------:R-:W-:Y:S01]  /*3d80*/  VIADD R207, R0.reuse, 0xffffff28 ;  /* 0xffffff2800cf7836 */ /* 0x040fe20000000000 */
[----:B------:R-:W-:Y:S01]  /*3d90*/  ISETP.GE.AND P2, PT, R231, R149, PT ;  /* 0x00000095e700720c */ /* 0x000fe20003f46270 */
[C---:B------:R-:W-:Y:S01]  /*3da0*/  VIADD R203, R0.reuse, 0xffffff30 ;  /* 0xffffff3000cb7836 */ /* 0x040fe20000000000 */
[----:B------:R-:W-:Y:S01]  /*3db0*/  FSEL R243, R21, -INF , !P4 ;  /* 0xff80000015f37808 */ /* 0x000fe20006000000 */
[----:B------:R-:W-:Y:S01]  /*3dc0*/  VIADD R201, R0, 0xffffff31 ;  /* 0xffffff3100c97836 */ /* 0x000fe20000000000 */
[----:B------:R-:W-:Y:S01]  /*3dd0*/  FSEL R241, R16, -INF , !P3 ;  /* 0xff80000010f17808 */ /* 0x000fe20005800000 */
[C---:B------:R-:W-:Y:S01]  /*3de0*/  VIADD R199, R0.reuse, 0xffffff38 ;  /* 0xffffff3800c77836 */ /* 0x040fe20000000000 */
[----:B------:R-:W-:Y:S01]  /*3df0*/  FMNMX3.FTZ R2, R249, R247, R245, !PT ;  /* 0x000000f7f9027276 */ /* 0x000fe200078100f5 */
[----:B------:R-:W-:Y:S01]  /*3e00*/  VIADD R136, R0, 0xffffff39 ;  /* 0xffffff3900887836 */ /* 0x000fe20000000000 */
[----:B------:R-:W-:Y:S01]  /*3e10*/  FSEL R25, R12, -INF , !P1 ;  /* 0xff8000000c197808 */ /* 0x000fe20004800000 */
[C---:B------:R-:W-:Y:S01]  /*3e20*/  VIADD R160, R0.reuse, 0xffffff40 ;  /* 0xffffff4000a07836 */ /* 0x040fe20000000000 */
[-C--:B------:R-:W-:Y:S01]  /*3e30*/  ISETP.GE.AND P1, PT, R205, R149.reuse, PT ;  /* 0x00000095cd00720c */ /* 0x080fe20003f26270 */
[C---:B------:R-:W-:Y:S01]  /*3e40*/  VIADD R198, R0.reuse, 0xffffff41 ;  /* 0xffffff4100c67836 */ /* 0x040fe20000000000 */
[-C--:B------:R-:W-:Y:S01]  /*3e50*/  ISETP.GE.AND P6, PT, R225, R149.reuse, PT ;  /* 0x00000095e100720c */ /* 0x080fe20003fc6270 */
[----:B------:R-:W-:Y:S01]  /*3e60*/  VIADD R187, R0, 0xffffff48 ;  /* 0xffffff4800bb7836 */ /* 0x000fe20000000000 */
[----:B------:R-:W-:Y:S01]  /*3e70*/  ISETP.GE.AND P4, PT, R224, R149, PT ;  /* 0x00000095e000720c */ /* 0x000fe20003f86270 */
[C---:B------:R-:W-:Y:S01]  /*3e80*/  VIADD R186, R0.reuse, 0xffffff49 ;  /* 0xffffff4900ba7836 */ /* 0x040fe20000000000 */
[----:B------:R-:W-:Y:S01]  /*3e90*/  FSEL R239, R17, -INF , !P2 ;  /* 0xff80000011ef7808 */ /* 0x000fe20005000000 */
[----:B------:R-:W-:Y:S01]  /*3ea0*/  VIADD R168, R0, 0xffffff50 ;  /* 0xffffff5000a87836 */ /* 0x000fe20000000000 */
[----:B------:R-:W-:Y:S01]  /*3eb0*/  FMNMX3.FTZ R2, R2, R243, R241, !PT ;  /* 0x000000f302027276 */ /* 0x000fe200078100f1 */
[C---:B------:R-:W-:Y:S01]  /*3ec0*/  VIADD R185, R0.reuse, 0xffffff51 ;  /* 0xffffff5100b97836 */ /* 0x040fe20000000000 */
[----:B------:R-:W-:Y:S01]  /*3ed0*/  FSEL R24, R5, -INF , !P1 ;  /* 0xff80000005187808 */ /* 0x000fe20004800000 */
[C---:B------:R-:W-:Y:S01]  /*3ee0*/  VIADD R184, R0.reuse, 0xffffff58 ;  /* 0xffffff5800b87836 */ /* 0x040fe20000000000 */
[-C--:B------:R-:W-:Y:S01]  /*3ef0*/  ISETP.GE.AND P3, PT, R215, R149.reuse, PT ;  /* 0x00000095d700720c */ /* 0x080fe20003f66270 */
[C---:B------:R-:W-:Y:S01]  /*3f00*/  VIADD R183, R0.reuse, 0xffffff59 ;  /* 0xffffff5900b77836 */ /* 0x040fe20000000000 */
[----:B------:R-:W-:Y:S01]  /*3f10*/  ISETP.GE.AND P2, PT, R207, R149, PT ;  /* 0x00000095cf00720c */ /* 0x000fe20003f46270 */
[C---:B------:R-:W-:Y:S01]  /*3f20*/  VIADD R180, R0.reuse, 0xffffff60 ;  /* 0xffffff6000b47836 */ /* 0x040fe20000000000 */
[----:B------:R-:W-:Y:S01]  /*3f30*/  FSEL R248, R13, -INF , !P6 ;  /* 0xff8000000df87808 */ /* 0x000fe20007000000 */
[----:B------:R-:W-:Y:S01]  /*3f40*/  VIADD R182, R0, 0xffffff61 ;  /* 0xffffff6100b67836 */ /* 0x000fe20000000000 */
[----:B------:R-:W-:Y:S01]  /*3f50*/  FSEL R246, R8, -INF , !P4 ;  /* 0xff80000008f67808 */ /* 0x000fe20006000000 */
[----:B------:R-:W-:Y:S01]  /*3f60*/  VIADD R181, R0, 0xffffff68 ;  /* 0xffffff6800b57836 */ /* 0x000fe20000000000 */
[----:B------:R-:W-:Y:S01]  /*3f70*/  FMNMX3.FTZ R5, R2, R239, R25, !PT ;  /* 0x000000ef02057276 */ /* 0x000fe20007810019 */
[C---:B------:R-:W-:Y:S01]  /*3f80*/  VIADD R179, R0.reuse, 0xffffff69 ;  /* 0xffffff6900b37836 */ /* 0x040fe20000000000 */
[-C--:B------:R-:W-:Y:S01]  /*3f90*/  ISETP.GE.AND P6, PT, R203, R149.reuse, PT ;  /* 0x00000095cb00720c */ /* 0x080fe20003fc6270 */
[C---:B------:R-:W-:Y:S01]  /*3fa0*/  VIADD R177, R0.reuse, 0xffffff70 ;  /* 0xffffff7000b17836 */ /* 0x040fe20000000000 */
[----:B------:R-:W-:Y:S01]  /*3fb0*/  FSEL R244, R9, -INF , !P3 ;  /* 0xff80000009f47808 */ /* 0x000fe20005800000 */
[----:B------:R-:W-:Y:S01]  /*3fc0*/  VIADD R176, R0, 0xffffff71 ;  /* 0xffffff7100b07836 */ /* 0x000fe20000000000 */
[----:B------:R-:W-:Y:S01]  /*3fd0*/  FSEL R242, R4, -INF , !P2 ;  /* 0xff80000004f27808 */ /* 0x000fe20005000000 */
[C---:B------:R-:W-:Y:S01]  /*3fe0*/  VIADD R175, R0.reuse, 0xffffff78 ;  /* 0xffffff7800af7836 */ /* 0x040fe20000000000 */
[----:B------:R-:W-:Y:S01]  /*3ff0*/  FMNMX3.FTZ R5, R5, R248, R246, !PT ;  /* 0x000000f805057276 */ /* 0x000fe200078100f6 */
[C---:B------:R-:W-:Y:S01]  /*4000*/  VIADD R173, R0.reuse, 0xffffff79 ;  /* 0xffffff7900ad7836 */ /* 0x040fe20000000000 */
[-C--:B------:R-:W-:Y:S01]  /*4010*/  ISETP.GE.AND P4, PT, R201, R149.reuse, PT ;  /* 0x00000095c900720c */ /* 0x080fe20003f86270 */
[C---:B------:R-:W-:Y:S01]  /*4020*/  VIADD R172, R0.reuse, 0xffffff80 ;  /* 0xffffff8000ac7836 */ /* 0x040fe20000000000 */
[-C--:B------:R-:W-:Y:S01]  /*4030*/  ISETP.GE.AND P3, PT, R199, R149.reuse, PT ;  /* 0x00000095c700720c */ /* 0x080fe20003f66270 */
[----:B------:R-:W-:Y:S01]  /*4040*/  VIADD R171, R0, 0xffffff81 ;  /* 0xffffff8100ab7836 */ /* 0x000fe20000000000 */
[----:B------:R-:W-:Y:S01]  /*4050*/  FSEL R20, R128, -INF , !P6 ;  /* 0xff80000080147808 */ /* 0x000fe20007000000 */
[C---:B------:R-:W-:Y:S01]  /*4060*/  VIADD R170, R0.reuse, 0xffffff88 ;  /* 0xffffff8800aa7836 */ /* 0x040fe20000000000 */
[----:B------:R-:W-:Y:S01]  /*4070*/  FMNMX3.FTZ R5, R5, R244, R242, !PT ;  /* 0x000000f405057276 */ /* 0x000fe200078100f2 */
[----:B------:R-:W-:Y:S01]  /*4080*/  VIADD R169, R0, 0xffffff89 ;  /* 0xffffff8900a97836 */ /* 0x000fe20000000000 */
[-C--:B------:R-:W-:Y:S01]  /*4090*/  ISETP.GE.AND P2, PT, R136, R149.reuse, PT ;  /* 0x000000958800720c */ /* 0x080fe20003f46270 */
[----:B------:R-:W-:Y:S01]  /*40a0*/  VIADD R167, R0, 0xffffff90 ;  /* 0xffffff9000a77836 */ /* 0x000fe20000000000 */
[-C--:B------:R-:W-:Y:S01]  /*40b0*/  ISETP.GE.AND P1, PT, R160, R149.reuse, PT ;  /* 0x00000095a000720c */ /* 0x080fe20003f26270 */
[C---:B------:R-:W-:Y:S01]  /*40c0*/  VIADD R165, R0.reuse, 0xffffff91 ;  /* 0xffffff9100a57836 */ /* 0x040fe20000000000 */
[----:B------:R-:W-:Y:S01]  /*40d0*/  FSEL R8, R129, -INF , !P4 ;  /* 0xff80000081087808 */ /* 0x000fe20006000000 */
[----:B------:R-:W-:Y:S01]  /*40e0*/  VIADD R164, R0, 0xffffff98 ;  /* 0xffffff9800a47836 */ /* 0x000fe20000000000 */
[----:B------:R-:W-:Y:S01]  /*40f0*/  FSEL R240, R124, -INF , !P3 ;  /* 0xff8000007cf07808 */ /* 0x000fe20005800000 */
[C---:B------:R-:W-:Y:S01]  /*4100*/  VIADD R161, R0.reuse, 0xffffffa0 ;  /* 0xffffffa000a17836 */ /* 0x040fe20000000000 */
[----:B------:R-:W-:Y:S01]  /*4110*/  FMNMX3.FTZ R5, R5, R24, R20, !PT ;  /* 0x0000001805057276 */ /* 0x000fe20007810014 */
[----:B------:R-:W-:Y:S01]  /*4120*/  VIADD R163, R0, 0xffffff99 ;  /* 0xffffff9900a37836 */ /* 0x000fe20000000000 */
[-C--:B------:R-:W-:Y:S01]  /*4130*/  ISETP.GE.AND P6, PT, R198, R149.reuse, PT ;  /* 0x00000095c600720c */ /* 0x080fe20003fc6270 */
        /* <DEDUP_REMOVED lines=34> */
[----:B--2---:R-:W-:Y:S01]  /*4360*/  VIADD R139, R0, 0xffffffe8 ;  /* 0xffffffe8008b7836 */ /* 0x004fe20000000000 */
[----:B------:R-:W-:Y:S01]  /*4370*/  FSEL R129, R108, -INF , !P6 ;  /* 0xff8000006c817808 */ /* 0x000fe20007000000 */
[C---:B------:R-:W-:Y:S01]  /*4380*/  VIADD R138, R0.reuse, 0xffffffe9 ;  /* 0xffffffe9008a7836 */ /* 0x040fe20000000000 */
[----:B------:R-:W-:Y:S01]  /*4390*/  FMNMX3.FTZ R2, R5, R204, R202, !PT ;  /* 0x000000cc05027276 */ /* 0x000fe200078100ca */
[----:B------:R-:W-:Y:S01]  /*43a0*/  VIADD R137, R0, 0xfffffff0 ;  /* 0xfffffff000897836 */ /* 0x000fe20000000000 */
[-C--:B------:R-:W-:Y:S01]  /*43b0*/  ISETP.GE.AND P2, PT, R182, R149.reuse, PT ;  /* 0x00000095b600720c */ /* 0x080fe20003f46270 */
[C---:B------:R-:W-:Y:S01]  /*43c0*/  VIADD R135, R0.reuse, 0xfffffff1 ;  /* 0xfffffff100877836 */ /* 0x040fe20000000000 */
[----:B------:R-:W-:Y:S01]  /*43d0*/  ISETP.GE.AND P1, PT, R181, R149, PT ;  /* 0x00000095b500720c */ /* 0x000fe20003f26270 */
[C---:B------:R-:W-:Y:S01]  /*43e0*/  VIADD R133, R0.reuse, 0xfffffff8 ;  /* 0xfffffff800857836 */ /* 0x040fe20000000000 */
[----:B------:R-:W-:Y:S01]  /*43f0*/  FSEL R125, R109, -INF , !P4 ;  /* 0xff8000006d7d7808 */ /* 0x000fe20006000000 */
[----:B------:R-:W-:Y:S01]  /*4400*/  VIADD R0, R0, 0xfffffff9 ;  /* 0xfffffff900007836 */ /* 0x000fe20000000000 */
[----:B------:R-:W-:-:S02]  /*4410*/  FSEL R121, R104, -INF , !P3 ;  /* 0xff80000068797808 */ /* 0x000fc40005800000 */
[----:B------:R-:W-:Y:S02]  /*4420*/  FMNMX3.FTZ R2, R2, R200, R129, !PT ;  /* 0x000000c802027276 */ /* 0x000fe40007810081 */
[-C--:B------:R-:W-:Y:S02]  /*4430*/  ISETP.GE.AND P6, PT, R179, R149.reuse, PT ;  /* 0x00000095b300720c */ /* 0x080fe40003fc6270 */
[----:B------:R-:W-:Y:S02]  /*4440*/  ISETP.GE.AND P4, PT, R177, R149, PT ;  /* 0x00000095b100720c */ /* 0x000fe40003f86270 */
[----:B------:R-:W-:Y:S02]  /*4450*/  FSEL R117, R105, -INF , !P2 ;  /* 0xff80000069757808 */ /* 0x000fe40005000000 */
[----:B------:R-:W-:Y:S02]  /*4460*/  FSEL R113, R100, -INF , !P1 ;  /* 0xff80000064717808 */ /* 0x000fe40004800000 */
[----:B------:R-:W-:-:S02]  /*4470*/  FMNMX3.FTZ R2, R2, R125, R121, !PT ;  /* 0x0000007d02027276 */ /* 0x000fc40007810079 */
[-C--:B------:R-:W-:Y:S02]  /*4480*/  ISETP.GE.AND P3, PT, R176, R149.reuse, PT ;  /* 0x00000095b000720c */ /* 0x080fe40003f66270 */
[----:B------:R-:W-:Y:S02]  /*4490*/  ISETP.GE.AND P2, PT, R175, R149, PT ;  /* 0x00000095af00720c */ /* 0x000fe40003f46270 */
[----:B------:R-:W-:Y:S02]  /*44a0*/  FSEL R128, R101, -INF , !P6 ;  /* 0xff80000065807808 */ /* 0x000fe40007000000 */
[----:B------:R-:W-:Y:S02]  /*44b0*/  FSEL R120, R96, -INF , !P4 ;  /* 0xff80000060787808 */ /* 0x000fe40006000000 */
[----:B------:R-:W-:Y:S02]  /*44c0*/  FMNMX3.FTZ R5, R2, R117, R113, !PT ;  /* 0x0000007502057276 */ /* 0x000fe40007810071 */
[----:B------:R-:W-:-:S02]  /*44d0*/  ISETP.GE.AND P1, PT, R173, R149, PT ;  /* 0x00000095ad00720c */ /* 0x000fc40003f26270 */
[-C--:B------:R-:W-:Y:S02]  /*44e0*/  ISETP.GE.AND P6, PT, R172, R149.reuse, PT ;  /* 0x00000095ac00720c */ /* 0x080fe40003fc6270 */
[----:B------:R-:W-:Y:S02]  /*44f0*/  FSEL R116, R97, -INF , !P3 ;  /* 0xff80000061747808 */ /* 0x000fe40005800000 */
[----:B------:R-:W-:Y:S02]  /*4500*/  FSEL R105, R92, -INF , !P2 ;  /* 0xff8000005c697808 */ /* 0x000fe40005000000 */
[----:B------:R-:W-:Y:S02]  /*4510*/  FMNMX3.FTZ R2, R5, R128, R120, !PT ;  /* 0x0000008005027276 */ /* 0x000fe40007810078 */
[-C--:B------:R-:W-:Y:S02]  /*4520*/  ISETP.GE.AND P4, PT, R171, R149.reuse, PT ;  /* 0x00000095ab00720c */ /* 0x080fe40003f86270 */
[----:B------:R-:W-:-:S02]  /*4530*/  ISETP.GE.AND P3, PT, R170, R149, PT ;  /* 0x00000095aa00720c */ /* 0x000fc40003f66270 */
[----:B------:R-:W-:Y:S02]  /*4540*/  FSEL R101, R93, -INF , !P1 ;  /* 0xff8000005d657808 */ /* 0x000fe40004800000 */
[----:B------:R-:W-:Y:S02]  /*4550*/  FSEL R97, R88, -INF , !P6 ;  /* 0xff80000058617808 */ /* 0x000fe40007000000 */
[----:B------:R-:W-:Y:S02]  /*4560*/  FMNMX3.FTZ R2, R2, R116, R105, !PT ;  /* 0x0000007402027276 */ /* 0x000fe40007810069 */
[-C--:B------:R-:W-:Y:S02]  /*4570*/  ISETP.GE.AND P2, PT, R169, R149.reuse, PT ;  /* 0x00000095a900720c */ /* 0x080fe40003f46270 */
[----:B------:R-:W-:Y:S02]  /*4580*/  ISETP.GE.AND P1, PT, R167, R149, PT ;  /* 0x00000095a700720c */ /* 0x000fe40003f26270 */
[----:B------:R-:W-:-:S02]  /*4590*/  FSEL R93, R89, -INF , !P4 ;  /* 0xff800000595d7808 */ /* 0x000fc40006000000 */
[----:B------:R-:W-:Y:S02]  /*45a0*/  FSEL R21, R84, -INF , !P3 ;  /* 0xff80000054157808 */ /* 0x000fe40005800000 */
[----:B------:R-:W-:Y:S02]  /*45b0*/  FMNMX3.FTZ R2, R2, R101, R97, !PT ;  /* 0x0000006502027276 */ /* 0x000fe40007810061 */
[-C--:B------:R-:W-:Y:S02]  /*45c0*/  ISETP.GE.AND P6, PT, R165, R149.reuse, PT ;  /* 0x00000095a500720c */ /* 0x080fe40003fc6270 */
[----:B------:R-:W-:Y:S02]  /*45d0*/  ISETP.GE.AND P4, PT, R164, R149, PT ;  /* 0x00000095a400720c */ /* 0x000fe40003f86270 */
[----:B------:R-:W-:Y:S02]  /*45e0*/  FSEL R17, R85, -INF , !P2 ;  /* 0xff80000055117808 */ /* 0x000fe40005000000 */
        /* <DEDUP_REMOVED lines=8> */
[----:B------:R-:W-:Y:S02]  /*4670*/  FSEL R5, R72, -INF , !P2 ;  /* 0xff80000048057808 */ /* 0x000fe40005000000 */
[-C--:B------:R-:W-:Y:S02]  /*4680*/  ISETP.GE.AND P2, PT, R134, R149.reuse, PT ;  /* 0x000000958600720c */ /* 0x080fe40003f46270 */
[----:B------:R-:W-:Y:S02]  /*4690*/  ISETP.GE.AND P1, PT, R154, R149, PT ;  /* 0x000000959a00720c */ /* 0x000fe40003f26270 */
[----:B------:R-:W-:Y:S02]  /*46a0*/  FSEL R9, R77, -INF , !P3 ;  /* 0xff8000004d097808 */ /* 0x000fe40005800000 */
[----:B------:R-:W-:-:S02]  /*46b0*/  FMNMX3.FTZ R2, R2, R13, R104, !PT ;  /* 0x0000000d02027276 */ /* 0x000fc40007810068 */
[----:B------:R-:W-:Y:S02]  /*46c0*/  FSEL R100, R68, -INF , !P6 ;  /* 0xff80000044647808 */ /* 0x000fe40007000000 */
[-C--:B------:R-:W-:Y:S02]  /*46d0*/  ISETP.GE.AND P6, PT, R157, R149.reuse, PT ;  /* 0x000000959d00720c */ /* 0x080fe40003fc6270 */
[----:B------:R-:W-:Y:S02]  /*46e0*/  FSEL R208, R65, -INF , !P2 ;  /* 0xff80000041d07808 */ /* 0x000fe40005000000 */
[-C--:B------:R-:W-:Y:S02]  /*46f0*/  ISETP.GE.AND P4, PT, R144, R149.reuse, PT ;  /* 0x000000959000720c */ /* 0x080fe40003f86270 */
[----:B------:R-:W-:Y:S02]  /*4700*/  ISETP.GE.AND P3, PT, R132, R149, PT ;  /* 0x000000958400720c */ /* 0x000fe40003f66270 */
[----:B------:R-:W-:-:S02]  /*4710*/  FSEL R252, R73, -INF , !P1 ;  /* 0xff80000049fc7808 */ /* 0x000fc40004800000 */
[----:B------:R-:W-:Y:S02]  /*4720*/  FMNMX3.FTZ R65, R2, R9, R5, !PT ;  /* 0x0000000902417276 */ /* 0x000fe40007810005 */
[----:B------:R-:W-:Y:S02]  /*4730*/  FSEL R92, R61, -INF , !P6 ;  /* 0xff8000003d5c7808 */ /* 0x000fe40007000000 */
[----:B------:R-:W-:Y:S02]  /*4740*/  ISETP.GE.AND P1, PT, R159, R149, PT ;  /* 0x000000959f00720c */ /* 0x000fe40003f26270 */
[----:B------:R-:W-:Y:S02]  /*4750*/  FSEL R250, R69, -INF , !P4 ;  /* 0xff80000045fa7808 */ /* 0x000fe40006000000 */
[----:B------:R-:W-:Y:S02]  /*4760*/  FSEL R230, R64, -INF , !P3 ;  /* 0xff80000040e67808 */ /* 0x000fe40005800000 */
[----:B------:R-:W-:-:S02]  /*4770*/  FMNMX3.FTZ R61, R65, R252, R100, !PT ;  /* 0x000000fc413d7276 */ /* 0x000fc40007810064 */
[-C--:B------:R-:W-:Y:S02]  /*4780*/  ISETP.GE.AND P4, PT, R156, R149.reuse, PT ;  /* 0x000000959c00720c */ /* 0x080fe40003f86270 */
[----:B------:R-:W-:Y:S02]  /*4790*/  FSEL R96, R60, -INF , !P1 ;  /* 0xff8000003c607808 */ /* 0x000fe40004800000 */
[----:B------:R-:W-:Y:S02]  /*47a0*/  FMNMX3.FTZ R61, R61, R250, R230, !PT ;  /* 0x000000fa3d3d7276 */ /* 0x000fe400078100e6 */
[-C--:B------:R-:W-:Y:S02]  /*47b0*/  ISETP.GE.AND P1, PT, R150, R149.reuse, PT ;  /* 0x000000959600720c */ /* 0x080fe40003f26270 */
[-C--:B------:R-:W-:Y:S02]  /*47c0*/  ISETP.GE.AND P3, PT, R155, R149.reuse, PT ;  /* 0x000000959b00720c */ /* 0x080fe40003f66270 */
[----:B------:R-:W-:-:S02]  /*47d0*/  ISETP.GE.AND P2, PT, R153, R149, PT ;  /* 0x000000959900720c */ /* 0x000fc40003f46270 */
[----:B------:R-:W-:Y:S02]  /*47e0*/  FSEL R84, R56, -INF , !P4 ;  /* 0xff80000038547808 */ /* 0x000fe40006000000 */
[----:B------:R-:W-:Y:S02]  /*47f0*/  FMNMX3.FTZ R61, R61, R208, R96, !PT ;  /* 0x000000d03d3d7276 */ /* 0x000fe40007810060 */
[-C--:B------:R-:W-:Y:S02]  /*4800*/  ISETP.GE.AND P4, PT, R145, R149.reuse, PT ;  /* 0x000000959100720c */ /* 0x080fe40003f86270 */
[----:B------:R-:W-:Y:S02]  /*4810*/  FSEL R16, R53, -INF , !P1 ;  /* 0xff80000035107808 */ /* 0x000fe40004800000 */
[----:B------:R-:W-:Y:S02]  /*4820*/  ISETP.GE.AND P6, PT, R147, R149, PT ;  /* 0x000000959300720c */ /* 0x000fe40003fc6270 */
[----:B------:R-:W-:-:S02]  /*4830*/  FSEL R12, R57, -INF , !P3 ;  /* 0xff800000390c7808 */ /* 0x000fc40005800000 */
[----:B------:R-:W-:Y:S02]  /*4840*/  FSEL R4, R52, -INF , !P2 ;  /* 0xff80000034047808 */ /* 0x000fe40005000000 */
[----:B------:R-:W-:Y:S02]  /*4850*/  FMNMX3.FTZ R53, R61, R92, R84, !PT ;  /* 0x0000005c3d357276 */ /* 0x000fe40007810054 */
[----:B------:R-:W-:Y:S02]  /*4860*/  FSEL R166, R49, -INF , !P4 ;  /* 0xff80000031a67808 */ /* 0x000fe40006000000 */
[----:B------:R-:W-:Y:S02]  /*4870*/  ISETP.GE.AND P3, PT, R143, R149, PT ;  /* 0x000000958f00720c */ /* 0x000fe40003f66270 */
[----:B------:R-:W-:Y:S02]  /*4880*/  FSEL R158, R48, -INF , !P6 ;  /* 0xff800000309e7808 */ /* 0x000fe40007000000 */
[----:B------:R-:W-:-:S02]  /*4890*/  FMNMX3.FTZ R49, R53, R12, R4, !PT ;  /* 0x0000000c35317276 */ /* 0x000fc40007810004 */
[-C--:B------:R-:W-:Y:S02]  /*48a0*/  ISETP.GE.AND P2, PT, R142, R149.reuse, PT ;  /* 0x000000958e00720c */ /* 0x080fe40003f46270 */
[-C--:B------:R-:W-:Y:S02]  /*48b0*/  ISETP.GE.AND P1, PT, R141, R149.reuse, PT ;  /* 0x000000958d00720c */ /* 0x080fe40003f26270 */
[----:B------:R-:W-:Y:S02]  /*48c0*/  FSEL R178, R44, -INF , !P3 ;  /* 0xff8000002cb27808 */ /* 0x000fe40005800000 */
[----:B------:R-:W-:Y:S02]  /*48d0*/  FMNMX3.FTZ R49, R49, R16, R158, !PT ;  /* 0x0000001031317276 */ /* 0x000fe4000781009e */
[----:B------:R-:W-:Y:S02]  /*48e0*/  ISETP.GE.AND P6, PT, R140, R149, PT ;  /* 0x000000958c00720c */ /* 0x000fe40003fc6270 */
[----:B------:R-:W-:-:S02]  /*48f0*/  FSEL R162, R45, -INF , !P2 ;  /* 0xff8000002da27808 */ /* 0x000fc40005000000 */
[-C--:B------:R-:W-:Y:S02]  /*4900*/  ISETP.GE.AND P4, PT, R139, R149.reuse, PT ;  /* 0x000000958b00720c */ /* 0x080fe40003f86270 */
[----:B------:R-:W-:Y:S02]  /*4910*/  FSEL R174, R40, -INF , !P1 ;  /* 0xff80000028ae7808 */ /* 0x000fe40004800000 */
[----:B------:R-:W-:Y:S02]  /*4920*/  FMNMX3.FTZ R45, R49, R166, R178, !PT ;  /* 0x000000a6312d7276 */ /* 0x000fe400078100b2 */
[----:B------:R-:W-:Y:S02]  /*4930*/  FSEL R146, R41, -INF , !P6 ;  /* 0xff80000029927808 */ /* 0x000fe40007000000 */
[-C--:B------:R-:W-:Y:S02]  /*4940*/  ISETP.GE.AND P3, PT, R138, R149.reuse, PT ;  /* 0x000000958a00720c */ /* 0x080fe40003f66270 */
[----:B------:R-:W-:-:S02]  /*4950*/  ISETP.GE.AND P2, PT, R137, R149, PT ;  /* 0x000000958900720c */ /* 0x000fc40003f46270 */
[----:B------:R-:W-:Y:S02]  /*4960*/  FSEL R124, R36, -INF , !P4 ;  /* 0xff800000247c7808 */ /* 0x000fe40006000000 */
[----:B------:R-:W-:Y:S02]  /*4970*/  FMNMX3.FTZ R41, R45, R162, R174, !PT ;  /* 0x000000a22d297276 */ /* 0x000fe400078100ae */
[-C--:B------:R-:W-:Y:S02]  /*4980*/  ISETP.GE.AND P1, PT, R135, R149.reuse, PT ;  /* 0x000000958700720c */ /* 0x080fe40003f26270 */
[----:B------:R-:W-:Y:S02]  /*4990*/  ISETP.GE.AND P4, PT, R133, R149, PT ;  /* 0x000000958500720c */ /* 0x000fe40003f86270 */
[----:B------:R-:W-:Y:S02]  /*49a0*/  FSEL R37, R37, -INF , !P3 ;  /* 0xff80000025257808 */ /* 0x000fe40005800000 */
[----:B------:R-:W-:-:S02]  /*49b0*/  FSEL R36, R32, -INF , !P2 ;  /* 0xff80000020247808 */ /* 0x000fc40005000000 */
[----:B------:R-:W-:Y:S02]  /*49c0*/  FMNMX3.FTZ R2, R41, R146, R124, !PT ;  /* 0x0000009229027276 */ /* 0x000fe4000781007c */
[----:B------:R-:W-:Y:S02]  /*49d0*/  ISETP.GE.AND P2, PT, R0, R149, PT ;  /* 0x000000950000720c */ /* 0x000fe40003f46270 */
[----:B------:R-:W-:Y:S02]  /*49e0*/  FSEL R40, R33, -INF , !P1 ;  /* 0xff80000021287808 */ /* 0x000fe40004800000 */
[----:B------:R-:W-:Y:S02]  /*49f0*/  FSEL R41, R28, -INF , !P4 ;  /* 0xff8000001c297808 */ /* 0x000fe40006000000 */
[----:B------:R-:W-:Y:S02]  /*4a00*/  FMNMX3.FTZ R2, R2, R37, R36, !PT ;  /* 0x0000002502027276 */ /* 0x000fe40007810024 */
[----:B------:R-:W-:-:S02]  /*4a10*/  FSEL R64, R29, -INF , !P2 ;  /* 0xff8000001d407808 */ /* 0x000fc40005000000 */
[----:B------:R-:W-:Y:S02]  /*4a20*/  FMNMX3.FTZ R29, R2, R40, R41, !PT ;  /* 0x00000028021d7276 */ /* 0x000fe40007810029 */
[-C--:B------:R-:W-:Y:S02]  /*4a30*/  ISETP.GE.AND P4, PT, R237, R148.reuse, PT ;  /* 0x00000094ed00720c */ /* 0x080fe40003f86270 */
[----:B------:R-:W-:Y:S02]  /*4a40*/  FMNMX.FTZ R28, R64, R29, !PT ;  /* 0x0000001d401c7209 */ /* 0x000fe40007810000 */
[-C--:B------:R-:W-:Y:S02]  /*4a50*/  ISETP.GE.AND P3, PT, R236, R148.reuse, PT ;  /* 0x00000094ec00720c */ /* 0x080fe40003f66270 */
[----:B------:R-:W-:Y:S01]  /*4a60*/  ISETP.GE.AND P2, PT, R235, R148, PT ;  /* 0x00000094eb00720c */ /* 0x000fe20003f46270 */
[----:B------:R-:W1:Y:S01]  /*4a70*/  SHFL.BFLY PT, R29, R28, 0x2, 0x1f ;  /* 0x0c401f001c1d7f89 */ /* 0x000e6200000e0000 */
[----:B------:R-:W-:-:S02]  /*4a80*/  FSEL R32, R27, -INF , !P3 ;  /* 0xff8000001b207808 */ /* 0x000fc40005800000 */
[-C--:B------:R-:W-:Y:S02]  /*4a90*/  ISETP.GE.AND P3, PT, R229, R148.reuse, PT ;  /* 0x00000094e500720c */ /* 0x080fe40003f66270 */
[-C--:B------:R-:W-:Y:S02]  /*4aa0*/  ISETP.GE.AND P6, PT, R233, R148.reuse, PT ;  /* 0x00000094e900720c */ /* 0x080fe40003fc6270 */
[----:B-1----:R-:W-:Y:S02]  /*4ab0*/  FMNMX.FTZ R29, R28, R29, !PT ;  /* 0x0000001d1c1d7209 */ /* 0x002fe40007810000 */
[----:B------:R-:W-:Y:S02]  /*4ac0*/  FSEL R28, R22, -INF , !P2 ;  /* 0xff800000161c7808 */ /* 0x000fe40005000000 */
[----:B------:R-:W-:Y:S01]  /*4ad0*/  FSEL R22, R18, -INF , !P6 ;  /* 0xff80000012167808 */ /* 0x000fe20007000000 */
[----:B------:R-:W1:Y:S01]  /*4ae0*/  SHFL.BFLY PT, R2, R29, 0x1, 0x1f ;  /* 0x0c201f001d027f89 */ /* 0x000e6200000e0000 */
[----:B------:R-:W-:-:S02]  /*4af0*/  ISETP.GE.AND P2, PT, R225, R148, PT ;  /* 0x00000094e100720c */ /* 0x000fc40003f46270 */
[----:B------:R-:W-:Y:S02]  /*4b00*/  ISETP.GE.AND P6, PT, R215, R148, PT ;  /* 0x00000094d700720c */ /* 0x000fe40003fc6270 */
[----:B-1----:R-:W-:-:S04]  /*4b10*/  FMNMX.FTZ R2, R29, R2, !PT ;  /* 0x000000021d027209 */ /* 0x002fc80007810000 */
[C---:B------:R-:W-:Y:S01]  /*4b20*/  FSETP.NEU.FTZ.AND P1, PT, R2.reuse, -INF , PT ;  /* 0xff8000000200780b */ /* 0x040fe20003f3d000 */
[----:B---3--:R-:W-:-:S05]  /*4b30*/  FMUL.FTZ R61, R2, UR6 ;  /* 0x00000006023d7c20 */ /* 0x008fca0008410000 */
[----:B------:R-:W-:Y:S02]  /*4b40*/  FSEL R61, R61, RZ, P1 ;  /* 0x000000ff3d3d7208 */ /* 0x000fe40000800000 */
[----:B------:R-:W-:-:S03]  /*4b50*/  ISETP.GE.AND P1, PT, R234, R148, PT ;  /* 0x00000094ea00720c */ /* 0x000fc60003f26270 */
[--C-:B------:R-:W-:Y:S01]  /*4b60*/  FFMA.FTZ R52, R25, UR6, -R61.reuse ;  /* 0x0000000619347c23 */ /* 0x100fe2000801083d */
[----:B------:R-:W-:Y:S01]  /*4b70*/  FSEL R25, R26, -INF , !P4 ;  /* 0xff8000001a197808 */ /* 0x000fe20006000000 */
[--C-:B------:R-:W-:Y:S01]  /*4b80*/  FFMA.FTZ R68, R20, UR6, -R61.reuse ;  /* 0x0000000614447c23 */ /* 0x100fe2000801083d */
[-C--:B------:R-:W-:Y:S01]  /*4b90*/  ISETP.GE.AND P4, PT, R231, R148.reuse, PT ;  /* 0x00000094e700720c */ /* 0x080fe20003f86270 */
[--C-:B------:R-:W-:Y:S01]  /*4ba0*/  FFMA.FTZ R69, R8, UR6, -R61.reuse ;  /* 0x0000000608457c23 */ /* 0x100fe2000801083d */
[----:B------:R-:W-:Y:S01]  /*4bb0*/  FSEL R8, R14, -INF , !P3 ;  /* 0xff8000000e087808 */ /* 0x000fe20005800000 */
[--C-:B------:R-:W-:Y:S01]  /*4bc0*/  FFMA.FTZ R48, R246, UR6, -R61.reuse ;  /* 0x00000006f6307c23 */ /* 0x100fe2000801083d */
[----:B------:R-:W-:Y:S01]  /*4bd0*/  FSEL R20, R19, -INF , !P4 ;  /* 0xff80000013147808 */ /* 0x000fe20006000000 */
[--C-:B------:R-:W-:Y:S01]  /*4be0*/  FFMA.FTZ R65, R24, UR6, -R61.reuse ;  /* 0x0000000618417c23 */ /* 0x100fe2000801083d */
[-C--:B------:R-:W-:Y:S01]  /*4bf0*/  ISETP.GE.AND P4, PT, R207, R148.reuse, PT ;  /* 0x00000094cf00720c */ /* 0x080fe20003f86270 */
[--C-:B------:R-:W-:Y:S01]  /*4c00*/  FFMA.FTZ R49, R248, UR6, -R61.reuse ;  /* 0x00000006f8317c23 */ /* 0x100fe2000801083d */
[-C--:B------:R-:W-:Y:S01]  /*4c10*/  ISETP.GE.AND P3, PT, R205, R148.reuse, PT ;  /* 0x00000094cd00720c */ /* 0x080fe20003f66270 */
[--C-:B------:R-:W-:Y:S01]  /*4c20*/  FFMA.FTZ R45, R244, UR6, -R61.reuse ;  /* 0x00000006f42d7c23 */ /* 0x100fe2000801083d */
[----:B------:R-:W-:Y:S01]  /*4c30*/  FSEL R246, R6, -INF , !P4 ;  /* 0xff80000006f67808 */ /* 0x000fe20006000000 */
[--C-:B------:R-:W-:Y:S01]  /*4c40*/  FFMA.FTZ R44, R242, UR6, -R61.reuse ;  /* 0x00000006f22c7c23 */ /* 0x100fe2000801083d */
[----:B------:R-:W-:Y:S01]  /*4c50*/  ISETP.GE.AND P4, PT, R136, R148, PT ;  /* 0x000000948800720c */ /* 0x000fe20003f86270 */
[--C-:B------:R-:W-:Y:S01]  /*4c60*/  FFMA.FTZ R72, R240, UR6, -R61.reuse ;  /* 0x00000006f0487c23 */ /* 0x100fe2000801083d */
[----:B------:R-:W-:Y:S01]  /*4c70*/  FSEL R136, R7, -INF , !P3 ;  /* 0xff80000007887808 */ /* 0x000fe20005800000 */
[--C-:B------:R-:W-:Y:S01]  /*4c80*/  FFMA.FTZ R73, R238, UR6, -R61.reuse ;  /* 0x00000006ee497c23 */ /* 0x100fe2000801083d */
[----:B------:R-:W-:Y:S01]  /*4c90*/  FSEL R26, R23, -INF , !P1 ;  /* 0xff800000171a7808 */ /* 0x000fe20004800000 */
[--C-:B------:R-:W-:Y:S01]  /*4ca0*/  FFMA.FTZ R76, R232, UR6, -R61.reuse ;  /* 0x00000006e84c7c23 */ /* 0x100fe2000801083d */
[----:B------:R-:W-:Y:S01]  /*4cb0*/  FMNMX3.FTZ R7, R25, R32, R28, !PT ;  /* 0x0000002019077276 */ /* 0x000fe2000781001c */
[--C-:B------:R-:W-:Y:S01]  /*4cc0*/  FFMA.FTZ R77, R228, UR6, -R61.reuse ;  /* 0x00000006e44d7c23 */ /* 0x100fe2000801083d */
[----:B------:R-:W-:Y:S01]  /*4cd0*/  ISETP.GE.AND P1, PT, R224, R148, PT ;  /* 0x00000094e000720c */ /* 0x000fe20003f26270 */
[--C-:B------:R-:W-:Y:S01]  /*4ce0*/  FFMA.FTZ R80, R206, UR6, -R61.reuse ;  /* 0x00000006ce507c23 */ /* 0x100fe2000801083d */
[----:B------:R-:W-:Y:S01]  /*4cf0*/  FMNMX3.FTZ R7, R7, R26, R22, !PT ;  /* 0x0000001a07077276 */ /* 0x000fe20007810016 */
        /* <DEDUP_REMOVED lines=9> */
[----:B------:R-:W-:Y:S01]  /*4d90*/  FSEL R248, R11, -INF , !P6 ;  /* 0xff8000000bf87808 */ /* 0x000fe20007000000 */
[--C-:B------:R-:W-:Y:S01]  /*4da0*/  FFMA.FTZ R105, R105, UR6, -R61.reuse ;  /* 0x0000000669697c23 */ /* 0x100fe2000801083d */
[----:B------:R-:W-:Y:S01]  /*4db0*/  FMNMX3.FTZ R7, R7, R24, R18, !PT ;  /* 0x0000001807077276 */ /* 0x000fe20007810012 */
[--C-:B------:R-:W-:Y:S01]  /*4dc0*/  FFMA.FTZ R125, R125, UR6, -R61.reuse ;  /* 0x000000067d7d7c23 */ /* 0x100fe2000801083d */
[-C--:B------:R-:W-:Y:S01]  /*4dd0*/  ISETP.GE.AND P3, PT, R160, R148.reuse, PT ;  /* 0x00000094a000720c */ /* 0x080fe20003f66270 */
[--C-:B------:R-:W-:Y:S01]  /*4de0*/  FFMA.FTZ R112, R249, UR6, -R61.reuse ;  /* 0x00000006f9707c23 */ /* 0x100fe2000801083d */
[-C--:B------:R-:W-:Y:S01]  /*4df0*/  ISETP.GE.AND P1, PT, R201, R148.reuse, PT ;  /* 0x00000094c900720c */ /* 0x080fe20003f26270 */
[--C-:B------:R-:W-:Y:S01]  /*4e00*/  FFMA.FTZ R109, R247, UR6, -R61.reuse ;  /* 0x00000006f76d7c23 */ /* 0x100fe2000801083d */
[----:B------:R-:W-:Y:S01]  /*4e10*/  ISETP.GE.AND P6, PT, R199, R148, PT ;  /* 0x00000094c700720c */ /* 0x000fe20003fc6270 */
[--C-:B------:R-:W-:Y:S01]  /*4e20*/  FFMA.FTZ R60, R245, UR6, -R61.reuse ;  /* 0x00000006f53c7c23 */ /* 0x100fe2000801083d */
[----:B------:R-:W-:Y:S01]  /*4e30*/  FSEL R160, R130, -INF , !P2 ;  /* 0xff80000082a07808 */ /* 0x000fe20005000000 */
[--C-:B------:R-:W-:Y:S01]  /*4e40*/  FFMA.FTZ R57, R243, UR6, -R61.reuse ;  /* 0x00000006f3397c23 */ /* 0x100fe2000801083d */
[----:B------:R-:W-:Y:S01]  /*4e50*/  FMNMX3.FTZ R7, R7, R248, R246, !PT ;  /* 0x000000f807077276 */ /* 0x000fe200078100f6 */
[----:B------:R-:W-:Y:S01]  /*4e60*/  MUFU.EX2 R112, R112 ;  /* 0x0000007000707308 */ /* 0x000fe20000000800 */
[----:B------:R-:W-:Y:S01]  /*4e70*/  FSEL R244, R131, -INF , !P1 ;  /* 0xff80000083f47808 */ /* 0x000fe20004800000 */
[--C-:B------:R-:W-:Y:S01]  /*4e80*/  FFMA.FTZ R121, R121, UR6, -R61.reuse ;  /* 0x0000000679797c23 */ /* 0x100fe2000801083d */
[----:B------:R-:W-:Y:S01]  /*4e90*/  FSEL R242, R126, -INF , !P6 ;  /* 0xff8000007ef27808 */ /* 0x000fe20007000000 */
[--C-:B------:R-:W-:Y:S01]  /*4ea0*/  FFMA.FTZ R21, R21, UR6, -R61.reuse ;  /* 0x0000000615157c23 */ /* 0x100fe2000801083d */
[----:B------:R-:W-:Y:S01]  /*4eb0*/  FMNMX3.FTZ R7, R7, R136, R160, !PT ;  /* 0x0000008807077276 */ /* 0x000fe200078100a0 */
[--C-:B------:R-:W-:Y:S01]  /*4ec0*/  FFMA.FTZ R56, R241, UR6, -R61.reuse ;  /* 0x00000006f1387c23 */ /* 0x100fe2000801083d */
[----:B------:R-:W-:Y:S01]  /*4ed0*/  FSEL R126, R127, -INF , !P4 ;  /* 0xff8000007f7e7808 */ /* 0x000fe20006000000 */
[----:B------:R-:W1:Y:S01]  /*4ee0*/  MUFU.EX2 R109, R109 ;  /* 0x0000006d006d7308 */ /* 0x000e620000000800 */
[-C--:B------:R-:W-:Y:S01]  /*4ef0*/  ISETP.GE.AND P4, PT, R168, R148.reuse, PT ;  /* 0x00000094a800720c */ /* 0x080fe20003f86270 */
[--C-:B------:R-:W-:Y:S01]  /*4f00*/  FFMA.FTZ R53, R239, UR6, -R61.reuse ;  /* 0x00000006ef357c23 */ /* 0x100fe2000801083d */
[-C--:B------:R-:W-:Y:S01]  /*4f10*/  ISETP.GE.AND P2, PT, R198, R148.reuse, PT ;  /* 0x00000094c600720c */ /* 0x080fe20003f46270 */
[--C-:B------:R-:W-:Y:S01]  /*4f20*/  FFMA.FTZ R113, R113, UR6, -R61.reuse ;  /* 0x0000000671717c23 */ /* 0x100fe2000801083d */
[----:B------:R-:W-:Y:S01]  /*4f30*/  ISETP.GE.AND P1, PT, R187, R148, PT ;  /* 0x00000094bb00720c */ /* 0x000fe20003f26270 */
[--C-:B------:R-:W-:Y:S01]  /*4f40*/  FFMA.FTZ R89, R129, UR6, -R61.reuse ;  /* 0x0000000681597c23 */ /* 0x100fe2000801083d */
[----:B------:R-:W-:Y:S01]  /*4f50*/  FSEL R168, R122, -INF , !P3 ;  /* 0xff8000007aa87808 */ /* 0x000fe20005800000 */
[----:B------:R-:W-:Y:S01]  /*4f60*/  MUFU.EX2 R60, R60 ;  /* 0x0000003c003c7308 */ /* 0x000fe20000000800 */
[----:B------:R-:W-:Y:S01]  /*4f70*/  FMNMX3.FTZ R7, R7, R244, R242, !PT ;  /* 0x000000f407077276 */ /* 0x000fe200078100f2 */
[--C-:B------:R-:W-:Y:S01]  /*4f80*/  FFMA.FTZ R104, R104, UR6, -R61.reuse ;  /* 0x0000000668687c23 */ /* 0x100fe2000801083d */
[----:B------:R-:W-:Y:S01]  /*4f90*/  ISETP.GE.AND P6, PT, R186, R148, PT ;  /* 0x00000094ba00720c */ /* 0x000fe20003fc6270 */
[--C-:B------:R-:W-:Y:S01]  /*4fa0*/  FFMA.FTZ R100, R100, UR6, -R61.reuse ;  /* 0x0000000664647c23 */ /* 0x100fe2000801083d */
[----:B------:R-:W-:Y:S01]  /*4fb0*/  FSEL R240, R123, -INF , !P2 ;  /* 0xff8000007bf07808 */ /* 0x000fe20005000000 */
[--C-:B------:R-:W-:Y:S01]  /*4fc0*/  FFMA.FTZ R96, R96, UR6, -R61.reuse ;  /* 0x0000000660607c23 */ /* 0x100fe2000801083d */
[----:B------:R-:W-:Y:S01]  /*4fd0*/  FSEL R238, R118, -INF , !P1 ;  /* 0xff80000076ee7808 */ /* 0x000fe20004800000 */
[----:B------:R-:W2:Y:S01]  /*4fe0*/  MUFU.EX2 R57, R57 ;  /* 0x0000003900397308 */ /* 0x000ea20000000800 */
[----:B------:R-:W-:Y:S01]  /*4ff0*/  FMNMX3.FTZ R7, R7, R126, R168, !PT ;  /* 0x0000007e07077276 */ /* 0x000fe200078100a8 */
[--C-:B------:R-:W-:Y:S01]  /*5000*/  FFMA.FTZ R162, R162, UR6, -R61.reuse ;  /* 0x00000006a2a27c23 */ /* 0x100fe2000801083d */
[----:B------:R-:W-:Y:S01]  /*5010*/  FSEL R236, R119, -INF , !P6 ;  /* 0xff80000077ec7808 */ /* 0x000fe20007000000 */
[--C-:B------:R-:W-:Y:S01]  /*5020*/  FFMA.FTZ R119, R178, UR6, -R61.reuse ;  /* 0x00000006b2777c23 */ /* 0x100fe2000801083d */
[-C--:B------:R-:W-:Y:S01]  /*5030*/  ISETP.GE.AND P6, PT, R180, R148.reuse, PT ;  /* 0x00000094b400720c */ /* 0x080fe20003fc6270 */
[--C-:B------:R-:W-:Y:S01]  /*5040*/  FFMA.FTZ R124, R124, UR6, -R61.reuse ;  /* 0x000000067c7c7c23 */ /* 0x100fe2000801083d */
[-C--:B------:R-:W-:Y:S01]  /*5050*/  ISETP.GE.AND P3, PT, R185, R148.reuse, PT ;  /* 0x00000094b900720c */ /* 0x080fe20003f66270 */
[----:B------:R-:W-:Y:S01]  /*5060*/  MUFU.EX2 R56, R56 ;  /* 0x0000003800387308 */ /* 0x000fe20000000800 */
[----:B------:R-:W-:Y:S01]  /*5070*/  ISETP.GE.AND P2, PT, R184, R148, PT ;  /* 0x00000094b800720c */ /* 0x000fe20003f46270 */
[--C-:B------:R-:W-:Y:S01]  /*5080*/  FFMA.FTZ R37, R37, UR6, -R61.reuse ;  /* 0x0000000625257c23 */ /* 0x100fe2000801083d */
[----:B------:R-:W-:Y:S01]  /*5090*/  FSEL R180, R114, -INF , !P4 ;  /* 0xff80000072b47808 */ /* 0x000fe20006000000 */
[--C-:B------:R-:W-:Y:S01]  /*50a0*/  FFMA.FTZ R36, R36, UR6, -R61.reuse ;  /* 0x0000000624247c23 */ /* 0x100fe2000801083d */
[----:B------:R-:W-:Y:S01]  /*50b0*/  FMNMX3.FTZ R7, R7, R240, R238, !PT ;  /* 0x000000f007077276 */ /* 0x000fe200078100ee */
[----:B------:R-:W-:Y:S01]  /*50c0*/  FFMA.FTZ R41, R41, UR6, -R61 ;  /* 0x0000000629297c23 */ /* 0x000fe2000801083d */
[----:B------:R-:W-:Y:S01]  /*50d0*/  ISETP.GE.AND P1, PT, R183, R148, PT ;  /* 0x00000094b700720c */ /* 0x000fe20003f26270 */
[----:B------:R-:W-:Y:S01]  /*50e0*/  MUFU.EX2 R53, R53 ;  /* 0x0000003500357308 */ /* 0x000fe20000000800 */
[----:B------:R-:W-:-:S02]  /*50f0*/  FSEL R234, R115, -INF , !P3 ;  /* 0xff80000073ea7808 */ /* 0x000fc40005800000 */
[----:B------:R-:W-:Y:S02]  /*5100*/  FSEL R232, R110, -INF , !P2 ;  /* 0xff8000006ee87808 */ /* 0x000fe40005000000 */
[----:B------:R-:W-:Y:S02]  /*5110*/  FMNMX3.FTZ R7, R7, R236, R180, !PT ;  /* 0x000000ec07077276 */ /* 0x000fe400078100b4 */
[-C--:B------:R-:W-:Y:S01]  /*5120*/  ISETP.GE.AND P4, PT, R182, R148.reuse, PT ;  /* 0x00000094b600720c */ /* 0x080fe20003f86270 */
[----:B------:R-:W-:Y:S01]  /*5130*/  MUFU.EX2 R52, R52 ;  /* 0x0000003400347308 */ /* 0x000fe20000000800 */
[----:B------:R-:W-:Y:S02]  /*5140*/  ISETP.GE.AND P3, PT, R181, R148, PT ;  /* 0x00000094b500720c */ /* 0x000fe40003f66270 */
[----:B------:R-:W-:Y:S01]  /*5150*/  FSEL R228, R111, -INF , !P1 ;  /* 0xff8000006fe47808 */ /* 0x000fe20004800000 */
[--C-:B------:R-:W-:Y:S01]  /*5160*/  FFMA.FTZ R111, R158, UR6, -R61.reuse ;  /* 0x000000069e6f7c23 */ /* 0x100fe2000801083d */
[----:B------:R-:W-:Y:S01]  /*5170*/  FSEL R186, R106, -INF , !P6 ;  /* 0xff8000006aba7808 */ /* 0x000fe20007000000 */
[----:B------:R-:W-:Y:S01]  /*5180*/  FFMA.FTZ R106, R13, UR6, -R61 ;  /* 0x000000060d6a7c23 */ /* 0x000fe2000801083d */
[----:B------:R-:W-:Y:S01]  /*5190*/  FMNMX3.FTZ R7, R7, R234, R232, !PT ;  /* 0x000000ea07077276 */ /* 0x000fe200078100e8 */
[----:B------:R-:W-:Y:S01]  /*51a0*/  MUFU.EX2 R49, R49 ;  /* 0x0000003100317308 */ /* 0x000fe20000000800 */
[----:B------:R-:W-:-:S02]  /*51b0*/  ISETP.GE.AND P2, PT, R179, R148, PT ;  /* 0x00000094b300720c */ /* 0x000fc40003f46270 */
[----:B------:R-:W-:Y:S02]  /*51c0*/  ISETP.GE.AND P1, PT, R177, R148, PT ;  /* 0x00000094b100720c */ /* 0x000fe40003f26270 */
[----:B------:R-:W-:Y:S01]  /*51d0*/  FSEL R224, R107, -INF , !P4 ;  /* 0xff8000006be07808 */ /* 0x000fe20006000000 */
[--C-:B------:R-:W-:Y:S01]  /*51e0*/  FFMA.FTZ R107, R16, UR6, -R61.reuse ;  /* 0x00000006106b7c23 */ /* 0x100fe2000801083d */
[----:B------:R-:W-:Y:S01]  /*51f0*/  FSEL R206, R102, -INF , !P3 ;  /* 0xff80000066ce7808 */ /* 0x000fe20005800000 */
[----:B------:R-:W-:Y:S01]  /*5200*/  FFMA.FTZ R102, R5, UR6, -R61 ;  /* 0x0000000605667c23 */ /* 0x000fe2000801083d */
[----:B------:R-:W-:Y:S01]  /*5210*/  FMNMX3.FTZ R7, R7, R228, R186, !PT ;  /* 0x000000e407077276 */ /* 0x000fe200078100ba */
[----:B------:R-:W-:Y:S01]  /*5220*/  MUFU.EX2 R48, R48 ;  /* 0x0000003000307308 */ /* 0x000fe20000000800 */
[-C--:B------:R-:W-:Y:S02]  /*5230*/  ISETP.GE.AND P6, PT, R176, R148.reuse, PT ;  /* 0x00000094b000720c */ /* 0x080fe40003fc6270 */
[----:B------:R-:W-:-:S02]  /*5240*/  ISETP.GE.AND P4, PT, R175, R148, PT ;  /* 0x00000094af00720c */ /* 0x000fc40003f86270 */
[----:B------:R-:W-:Y:S01]  /*5250*/  FSEL R204, R103, -INF , !P2 ;  /* 0xff80000067cc7808 */ /* 0x000fe20005000000 */
[--C-:B------:R-:W-:Y:S01]  /*5260*/  FFMA.FTZ R103, R9, UR6, -R61.reuse ;  /* 0x0000000609677c23 */ /* 0x100fe2000801083d */
[----:B------:R-:W-:Y:S01]  /*5270*/  FSEL R202, R98, -INF , !P1 ;  /* 0xff80000062ca7808 */ /* 0x000fe20004800000 */
[--C-:B------:R-:W-:Y:S01]  /*5280*/  FFMA.FTZ R98, R230, UR6, -R61.reuse ;  /* 0x00000006e6627c23 */ /* 0x100fe2000801083d */
[----:B------:R-:W-:Y:S01]  /*5290*/  FMNMX3.FTZ R7, R7, R224, R206, !PT ;  /* 0x000000e007077276 */ /* 0x000fe200078100ce */
[----:B------:R-:W-:Y:S01]  /*52a0*/  MUFU.EX2 R45, R45 ;  /* 0x0000002d002d7308 */ /* 0x000fe20000000800 */
[-C--:B------:R-:W-:Y:S02]  /*52b0*/  ISETP.GE.AND P3, PT, R173, R148.reuse, PT ;  /* 0x00000094ad00720c */ /* 0x080fe40003f66270 */
        /* <DEDUP_REMOVED lines=17> */
[----:B------:R-:W-:Y:S02]  /*53d0*/  FSEL R176, R91, -INF , !P1 ;  /* 0xff8000005bb07808 */ /* 0x000fe40004800000 */
[----:B------:R-:W-:Y:S01]  /*53e0*/  FSEL R172, R86, -INF , !P6 ;  /* 0xff80000056ac7808 */ /* 0x000fe20007000000 */
[----:B------:R-:W-:Y:S01]  /*53f0*/  MUFU.EX2 R68, R68 ;  /* 0x0000004400447308 */ /* 0x000fe20000000800 */
[----:B------:R-:W-:Y:S02]  /*5400*/  FMNMX3.FTZ R7, R7, R184, R182, !PT ;  /* 0x000000b807077276 */ /* 0x000fe400078100b6 */
[-C--:B------:R-:W-:Y:S02]  /*5410*/  ISETP.GE.AND P2, PT, R165, R148.reuse, PT ;  /* 0x00000094a500720c */ /* 0x080fe40003f46270 */
[----:B------:R-:W-:Y:S02]  /*5420*/  ISETP.GE.AND P1, PT, R164, R148, PT ;  /* 0x00000094a400720c */ /* 0x000fe40003f26270 */
[----:B------:R-:W-:Y:S01]  /*5430*/  FSEL R170, R87, -INF , !P4 ;  /* 0xff80000057aa7808 */ /* 0x000fe20006000000 */
[----:B------:R-:W-:Y:S01]  /*5440*/  FFMA.FTZ R87, R108, UR6, -R61 ;  /* 0x000000066c577c23 */ /* 0x000fe2000801083d */
[----:B------:R-:W-:Y:S01]  /*5450*/  FSEL R164, R82, -INF , !P3 ;  /* 0xff80000052a47808 */ /* 0x000fe20005800000 */
[----:B------:R-:W-:Y:S01]  /*5460*/  MUFU.EX2 R86, R125 ;  /* 0x0000007d00567308 */ /* 0x000fe20000000800 */
[----:B------:R-:W-:-:S02]  /*5470*/  FMNMX3.FTZ R7, R7, R176, R172, !PT ;  /* 0x000000b007077276 */ /* 0x000fc400078100ac */
[-C--:B------:R-:W-:Y:S02]  /*5480*/  ISETP.GE.AND P3, PT, R154, R148.reuse, PT ;  /* 0x000000949a00720c */ /* 0x080fe40003f66270 */
[-C--:B------:R-:W-:Y:S02]  /*5490*/  ISETP.GE.AND P6, PT, R163, R148.reuse, PT ;  /* 0x00000094a300720c */ /* 0x080fe40003fc6270 */
[----:B------:R-:W-:Y:S01]  /*54a0*/  FSEL R154, R83, -INF , !P2 ;  /* 0xff800000539a7808 */ /* 0x000fe20005000000 */
[----:B------:R-:W-:Y:S01]  /*54b0*/  MUFU.EX2 R82, R121 ;  /* 0x0000007900527308 */ /* 0x000fe20000000800 */
[-C--:B------:R-:W-:Y:S01]  /*54c0*/  ISETP.GE.AND P2, PT, R152, R148.reuse, PT ;  /* 0x000000949800720c */ /* 0x080fe20003f46270 */
[----:B------:R-:W-:Y:S01]  /*54d0*/  FFMA.FTZ R83, R117, UR6, -R61 ;  /* 0x0000000675537c23 */ /* 0x000fe2000801083d */
[----:B------:R-:W-:Y:S02]  /*54e0*/  ISETP.GE.AND P4, PT, R161, R148, PT ;  /* 0x00000094a100720c */ /* 0x000fe40003f86270 */
[----:B------:R-:W-:-:S02]  /*54f0*/  FSEL R152, R78, -INF , !P1 ;  /* 0xff8000004e987808 */ /* 0x000fc40004800000 */
[----:B------:R-:W-:Y:S01]  /*5500*/  FMNMX3.FTZ R7, R7, R170, R164, !PT ;  /* 0x000000aa07077276 */ /* 0x000fe200078100a4 */
[----:B------:R-:W-:Y:S01]  /*5510*/  MUFU.EX2 R69, R69 ;  /* 0x0000004500457308 */ /* 0x000fe20000000800 */
[-C--:B------:R-:W-:Y:S02]  /*5520*/  ISETP.GE.AND P1, PT, R144, R148.reuse, PT ;  /* 0x000000949000720c */ /* 0x080fe40003f26270 */
[----:B------:R-:W-:Y:S02]  /*5530*/  FSEL R144, R79, -INF , !P6 ;  /* 0xff8000004f907808 */ /* 0x000fe40007000000 */
[----:B------:R-:W-:Y:S02]  /*5540*/  ISETP.GE.AND P6, PT, R132, R148, PT ;  /* 0x000000948400720c */ /* 0x000fe40003fc6270 */
[----:B------:R-:W-:Y:S01]  /*5550*/  FSEL R132, R74, -INF , !P4 ;  /* 0xff8000004a847808 */ /* 0x000fe20006000000 */
[----:B------:R-:W-:Y:S01]  /*5560*/  MUFU.EX2 R72, R72 ;  /* 0x0000004800487308 */ /* 0x000fe20000000800 */
[----:B------:R-:W-:-:S02]  /*5570*/  FMNMX3.FTZ R7, R7, R154, R152, !PT ;  /* 0x0000009a07077276 */ /* 0x000fc40007810098 */
[----:B------:R-:W-:Y:S02]  /*5580*/  ISETP.GE.AND P4, PT, R134, R148, PT ;  /* 0x000000948600720c */ /* 0x000fe40003f86270 */
[----:B------:R-:W-:Y:S01]  /*5590*/  FSEL R134, R75, -INF , !P3 ;  /* 0xff8000004b867808 */ /* 0x000fe20005800000 */
[--C-:B------:R-:W-:Y:S01]  /*55a0*/  FFMA.FTZ R75, R128, UR6, -R61.reuse ;  /* 0x00000006804b7c23 */ /* 0x100fe2000801083d */
[----:B------:R-:W-:Y:S01]  /*55b0*/  FSEL R130, R70, -INF , !P2 ;  /* 0xff80000046827808 */ /* 0x000fe20005000000 */
[----:B------:R-:W-:Y:S01]  /*55c0*/  MUFU.EX2 R74, R113 ;  /* 0x00000071004a7308 */ /* 0x000fe20000000800 */
[----:B------:R-:W-:Y:S02]  /*55d0*/  FMNMX3.FTZ R7, R7, R144, R132, !PT ;  /* 0x0000009007077276 */ /* 0x000fe40007810084 */
[----:B------:R-:W-:Y:S02]  /*55e0*/  ISETP.GE.AND P3, PT, R159, R148, PT ;  /* 0x000000949f00720c */ /* 0x000fe40003f66270 */
[----:B------:R-:W-:Y:S01]  /*55f0*/  FSEL R128, R71, -INF , !P1 ;  /* 0xff80000047807808 */ /* 0x000fe20004800000 */
[----:B------:R-:W-:Y:S01]  /*5600*/  FFMA.FTZ R71, R17, UR6, -R61 ;  /* 0x0000000611477c23 */ /* 0x000fe2000801083d */
[----:B------:R-:W-:Y:S01]  /*5610*/  FSEL R122, R66, -INF , !P6 ;  /* 0xff800000427a7808 */ /* 0x000fe20007000000 */
[----:B------:R-:W-:Y:S01]  /*5620*/  MUFU.EX2 R73, R73 ;  /* 0x0000004900497308 */ /* 0x000fe20000000800 */
[----:B------:R-:W-:-:S02]  /*5630*/  FMNMX3.FTZ R7, R7, R134, R130, !PT ;  /* 0x0000008607077276 */ /* 0x000fc40007810082 */
[-C--:B------:R-:W-:Y:S02]  /*5640*/  ISETP.GE.AND P2, PT, R157, R148.reuse, PT ;  /* 0x000000949d00720c */ /* 0x080fe40003f46270 */
[----:B------:R-:W-:Y:S02]  /*5650*/  ISETP.GE.AND P1, PT, R156, R148, PT ;  /* 0x000000949c00720c */ /* 0x000fe40003f26270 */
[----:B------:R-:W-:Y:S01]  /*5660*/  FSEL R120, R67, -INF , !P4 ;  /* 0xff80000043787808 */ /* 0x000fe20006000000 */
[----:B------:R-:W-:Y:S01]  /*5670*/  FFMA.FTZ R67, R116, UR6, -R61 ;  /* 0x0000000674437c23 */ /* 0x000fe2000801083d */
[----:B------:R-:W-:Y:S01]  /*5680*/  FSEL R118, R62, -INF , !P3 ;  /* 0xff8000003e767808 */ /* 0x000fe20005800000 */
[----:B------:R-:W-:Y:S01]  /*5690*/  MUFU.EX2 R66, R6 ;  /* 0x0000000600427308 */ /* 0x000fe20000000800 */
[----:B------:R-:W-:Y:S02]  /*56a0*/  FMNMX3.FTZ R7, R7, R128, R122, !PT ;  /* 0x0000008007077276 */ /* 0x000fe4000781007a */
        /* <DEDUP_REMOVED lines=13> */
[----:B------:R-:W-:Y:S01]  /*5780*/  MUFU.EX2 R76, R76 ;  /* 0x0000004c004c7308 */ /* 0x000fe20000000800 */
[----:B------:R-:W-:Y:S01]  /*5790*/  FMNMX3.FTZ R7, R7, R116, R110, !PT ;  /* 0x0000007407077276 */ /* 0x000fe2000781006e */
[----:B------:R-:W-:Y:S01]  /*57a0*/  FFMA.FTZ R101, R252, UR6, -R61 ;  /* 0x00000006fc657c23 */ /* 0x000fe2000801083d */
[-C--:B------:R-:W-:Y:S02]  /*57b0*/  ISETP.GE.AND P1, PT, R145, R148.reuse, PT ;  /* 0x000000949100720c */ /* 0x080fe40003f26270 */
[----:B------:R-:W-:Y:S02]  /*57c0*/  ISETP.GE.AND P6, PT, R143, R148, PT ;  /* 0x000000948f00720c */ /* 0x000fe40003fc6270 */
[----:B------:R-:W-:Y:S01]  /*57d0*/  FSEL R55, R55, -INF , !P3 ;  /* 0xff80000037377808 */ /* 0x000fe20005800000 */
[----:B------:R-:W-:Y:S01]  /*57e0*/  MUFU.EX2 R77, R77 ;  /* 0x0000004d004d7308 */ /* 0x000fe20000000800 */
[----:B------:R-:W-:-:S02]  /*57f0*/  FSEL R62, R50, -INF , !P2 ;  /* 0xff800000323e7808 */ /* 0x000fc40005000000 */
[----:B------:R-:W-:Y:S02]  /*5800*/  FMNMX3.FTZ R7, R7, R114, R54, !PT ;  /* 0x0000007207077276 */ /* 0x000fe40007810036 */
[-C--:B------:R-:W-:Y:S02]  /*5810*/  ISETP.GE.AND P4, PT, R142, R148.reuse, PT ;  /* 0x000000948e00720c */ /* 0x080fe40003f86270 */
[----:B------:R-:W-:Y:S01]  /*5820*/  ISETP.GE.AND P3, PT, R141, R148, PT ;  /* 0x000000948d00720c */ /* 0x000fe20003f66270 */
[----:B------:R3:W-:Y:S01]  /*5830*/  MUFU.EX2 R50, R97 ;  /* 0x0000006100327308 */ /* 0x0007e20000000800 */
[----:B------:R-:W-:Y:S02]  /*5840*/  FSEL R51, R51, -INF , !P1 ;  /* 0xff80000033337808 */ /* 0x000fe40004800000 */
[----:B------:R-:W-:Y:S02]  /*5850*/  FSEL R46, R46, -INF , !P6 ;  /* 0xff8000002e2e7808 */ /* 0x000fe40007000000 */
[----:B------:R-:W-:-:S02]  /*5860*/  FMNMX3.FTZ R7, R7, R55, R62, !PT ;  /* 0x0000003707077276 */ /* 0x000fc4000781003e */
[-C--:B------:R-:W-:Y:S01]  /*5870*/  ISETP.GE.AND P1, PT, R139, R148.reuse, PT ;  /* 0x000000948b00720c */ /* 0x080fe20003f26270 */
[----:B------:R-:W-:Y:S01]  /*5880*/  MUFU.EX2 R80, R80 ;  /* 0x0000005000507308 */ /* 0x000fe20000000800 */
[-C--:B------:R-:W-:Y:S01]  /*5890*/  ISETP.GE.AND P2, PT, R140, R148.reuse, PT ;  /* 0x000000948c00720c */ /* 0x080fe20003f46270 */
[--C-:B------:R-:W-:Y:S01]  /*58a0*/  FFMA.FTZ R139, R174, UR6, -R61.reuse ;  /* 0x00000006ae8b7c23 */ /* 0x100fe2000801083d */
[----:B------:R-:W-:Y:S01]  /*58b0*/  FSEL R47, R47, -INF , !P4 ;  /* 0xff8000002f2f7808 */ /* 0x000fe20006000000 */
[--C-:B------:R-:W-:Y:S01]  /*58c0*/  FFMA.FTZ R174, R146, UR6, -R61.reuse ;  /* 0x0000000692ae7c23 */ /* 0x100fe2000801083d */
[----:B------:R-:W-:Y:S02]  /*58d0*/  FSEL R70, R42, -INF , !P3 ;  /* 0xff8000002a467808 */ /* 0x000fe40005800000 */
[----:B------:R-:W-:Y:S01]  /*58e0*/  FMNMX3.FTZ R7, R7, R51, R46, !PT ;  /* 0x0000003307077276 */ /* 0x000fe2000781002e */
[----:B------:R-:W-:Y:S01]  /*58f0*/  MUFU.EX2 R42, R21 ;  /* 0x00000015002a7308 */ /* 0x000fe20000000800 */
[----:B------:R-:W-:Y:S01]  /*5900*/  FSEL R38, R38, -INF , !P1 ;  /* 0xff80000026267808 */ /* 0x000fe20004800000 */
[----:B---3--:R-:W-:Y:S01]  /*5910*/  FFMA.FTZ R97, R208, UR6, -R61 ;  /* 0x00000006d0617c23 */ /* 0x008fe2000801083d */
[-C--:B------:R-:W-:Y:S01]  /*5920*/  ISETP.GE.AND P1, PT, R0, R148.reuse, PT ;  /* 0x000000940000720c */ /* 0x080fe20003f26270 */
[----:B------:R-:W-:Y:S01]  /*5930*/  IMAD.IADD R208, R197, 0x1, R196 ;  /* 0x00000001c5d07824 */ /* 0x000fe200078e02c4 */
[----:B------:R-:W-:-:S02]  /*5940*/  ISETP.GE.AND P6, PT, R138, R148, PT ;  /* 0x000000948a00720c */ /* 0x000fc40003fc6270 */
[-C--:B------:R-:W-:Y:S01]  /*5950*/  ISETP.GE.AND P4, PT, R137, R148.reuse, PT ;  /* 0x000000948900720c */ /* 0x080fe20003f86270 */
[----:B------:R-:W-:Y:S01]  /*5960*/  MUFU.EX2 R81, R81 ;  /* 0x0000005100517308 */ /* 0x000fe20000000800 */
[----:B------:R-:W-:Y:S02]  /*5970*/  FSEL R43, R43, -INF , !P2 ;  /* 0xff8000002b2b7808 */ /* 0x000fe40005000000 */
[----:B------:R-:W-:Y:S02]  /*5980*/  FMNMX3.FTZ R0, R7, R47, R70, !PT ;  /* 0x0000002f07007276 */ /* 0x000fe40007810046 */
[-C--:B------:R-:W-:Y:S02]  /*5990*/  ISETP.GE.AND P3, PT, R135, R148.reuse, PT ;  /* 0x000000948700720c */ /* 0x080fe40003f66270 */
[----:B------:R-:W-:Y:S01]  /*59a0*/  ISETP.GE.AND P2, PT, R133, R148, PT ;  /* 0x000000948500720c */ /* 0x000fe20003f46270 */
[----:B------:R-:W-:Y:S01]  /*59b0*/  MUFU.EX2 R85, R85 ;  /* 0x0000005500557308 */ /* 0x000fe20000000800 */
[----:B------:R-:W-:-:S02]  /*59c0*/  FSEL R39, R39, -INF , !P6 ;  /* 0xff80000027277808 */ /* 0x000fc40007000000 */
[----:B------:R-:W-:Y:S02]  /*59d0*/  FSEL R78, R34, -INF , !P4 ;  /* 0xff800000224e7808 */ /* 0x000fe40006000000 */
[----:B------:R-:W-:Y:S02]  /*59e0*/  FMNMX3.FTZ R0, R0, R43, R38, !PT ;  /* 0x0000002b00007276 */ /* 0x000fe40007810026 */
[----:B------:R-:W-:Y:S01]  /*59f0*/  FSEL R79, R35, -INF , !P3 ;  /* 0xff800000234f7808 */ /* 0x000fe20005800000 */
[----:B------:R-:W-:Y:S01]  /*5a00*/  MUFU.EX2 R88, R88 ;  /* 0x0000005800587308 */ /* 0x000fe20000000800 */
[----:B------:R-:W-:Y:S02]  /*5a10*/  FSEL R90, R30, -INF , !P2 ;  /* 0xff8000001e5a7808 */ /* 0x000fe40005000000 */
[----:B------:R-:W-:Y:S02]  /*5a20*/  FMNMX3.FTZ R0, R0, R39, R78, !PT ;  /* 0x0000002700007276 */ /* 0x000fe4000781004e */
[----:B------:R-:W-:-:S02]  /*5a30*/  FSEL R108, R31, -INF , !P1 ;  /* 0xff8000001f6c7808 */ /* 0x000fc40004800000 */
[----:B------:R-:W-:Y:S01]  /*5a40*/  FMNMX3.FTZ R7, R0, R79, R90, !PT ;  /* 0x0000004f00077276 */ /* 0x000fe2000781005a */
[----:B------:R-:W-:Y:S01]  /*5a50*/  MUFU.EX2 R89, R89 ;  /* 0x0000005900597308 */ /* 0x000fe20000000800 */
[----:B------:R-:W-:Y:S02]  /*5a60*/  LEA R208, R208, UR4, 0x1 ;  /* 0x00000004d0d07c11 */ /* 0x000fe4000f8e08ff */
[----:B------:R-:W-:-:S03]  /*5a70*/  FMNMX.FTZ R0, R108, R7, !PT ;  /* 0x000000076c007209 */ /* 0x000fc60007810000 */
[C---:B------:R-:W-:Y:S02]  /*5a80*/  VIADD R84, R208.reuse, 0x5020 ;  /* 0x00005020d0547836 */ /* 0x040fe40000000000 */
[----:B------:R-:W3:Y:S01]  /*5a90*/  SHFL.BFLY PT, R7, R0, 0x2, 0x1f ;  /* 0x0c401f0000077f89 */ /* 0x000ee200000e0000 */
[----:B------:R-:W-:Y:S01]  /*5aa0*/  VIADD R230, R208, 0x5000 ;  /* 0x00005000d0e67836 */ /* 0x000fe20000000000 */
[----:B------:R-:W-:Y:S01]  /*5ab0*/  MUFU.EX2 R83, R83 ;  /* 0x0000005300537308 */ /* 0x000fe20000000800 */
[----:B------:R-:W-:Y:S02]  /*5ac0*/  IMAD.MOV.U32 R105, RZ, RZ, R84 ;  /* 0x000000ffff697224 */ /* 0x000fe400078e0054 */
[----:B------:R-:W-:-:S05]  /*5ad0*/  @P5 VIADD R105, R230, 0xffffffe0 ;  /* 0xffffffe0e6695836 */ /* 0x000fca0000000000 */
[----:B------:R-:W-:Y:S01]  /*5ae0*/  LDSM.16.MT88.4 R12, [R105] ;  /* 0x00000000690c783b */ /* 0x000fe20000004200 */
[----:B------:R-:W-:Y:S08]  /*5af0*/  MUFU.EX2 R75, R75 ;  /* 0x0000004b004b7308 */ /* 0x000ff00000000800 */
[----:B------:R-:W-:Y:S01]  /*5b00*/  MUFU.EX2 R67, R67 ;  /* 0x0000004300437308 */ /* 0x000fe20000000800 */
[----:B---3--:R-:W-:-:S07]  /*5b10*/  FMNMX.FTZ R5, R0, R7, !PT ;  /* 0x0000000700057209 */ /* 0x008fce0007810000 */
[----:B------:R-:W-:Y:S01]  /*5b20*/  MUFU.EX2 R59, R59 ;  /* 0x0000003b003b7308 */ /* 0x000fe20000000800 */
[----:B------:R-:W3:Y:S07]  /*5b30*/  SHFL.BFLY PT, R0, R5, 0x1, 0x1f ;  /* 0x0c201f0005007f89 */ /* 0x000eee00000e0000 */
[----:B------:R-:W-:Y:S08]  /*5b40*/  MUFU.EX2 R63, R63 ;  /* 0x0000003f003f7308 */ /* 0x000ff00000000800 */
[----:B------:R-:W-:Y:S08]  /*5b50*/  MUFU.EX2 R71, R71 ;  /* 0x0000004700477308 */ /* 0x000ff00000000800 */
[----:B------:R-:W-:Y:S01]  /*5b60*/  MUFU.EX2 R87, R87 ;  /* 0x0000005700577308 */ /* 0x000fe20000000800 */
[----:B---3--:R-:W-:-:S02]  /*5b70*/  FMNMX.FTZ R0, R5, R0, !PT ;  /* 0x0000000005007209 */ /* 0x008fc40007810000 */
[----:B------:R-:W3:Y:S02]  /*5b80*/  LDSM.16.MT88.4 R4, [R208+0x5000] ;  /* 0x00500000d004783b */ /* 0x000ee40000004200 */
[C---:B------:R-:W-:Y:S01]  /*5b90*/  FSETP.NEU.FTZ.AND P1, PT, R0.reuse, -INF , PT ;  /* 0xff8000000000780b */ /* 0x040fe20003f3d000 */
[----:B------:R-:W-:Y:S02]  /*5ba0*/  FMUL.FTZ R91, R0, UR6 ;  /* 0x00000006005b7c20 */ /* 0x000fe40008410000 */
[----:B------:R-:W-:Y:S03]  /*5bb0*/  MUFU.EX2 R106, R106 ;  /* 0x0000006a006a7308 */ /* 0x000fe60000000800 */
[----:B------:R-:W-:-:S05]  /*5bc0*/  FSEL R91, R91, RZ, P1 ;  /* 0x000000ff5b5b7208 */ /* 0x000fca0000800000 */
[----:B------:R-:W-:Y:S01]  /*5bd0*/  MUFU.EX2 R104, R104 ;  /* 0x0000006800687308 */ /* 0x000fe20000000800 */
[--C-:B------:R-:W-:Y:S01]  /*5be0*/  FFMA.FTZ R156, R25, UR6, -R91.reuse ;  /* 0x00000006199c7c23 */ /* 0x100fe2000801085b */
[--C-:B------:R-:W-:Y:S01]  /*5bf0*/  FFMA.FTZ R127, R32, UR6, -R91.reuse ;  /* 0x00000006207f7c23 */ /* 0x100fe2000801085b */
[--C-:B------:R-:W-:Y:S01]  /*5c00*/  FFMA.FTZ R150, R28, UR6, -R91.reuse ;  /* 0x000000061c967c23 */ /* 0x100fe2000801085b */
[--C-:B------:R-:W-:Y:S01]  /*5c10*/  FFMA.FTZ R125, R26, UR6, -R91.reuse ;  /* 0x000000061a7d7c23 */ /* 0x100fe2000801085b */
[----:B------:R-:W4:Y:S01]  /*5c20*/  LDSM.16.MT88.4 R28, [R208+0x5400] ;  /* 0x00540000d01c783b */ /* 0x000f220000004200 */
[--C-:B------:R-:W-:Y:S01]  /*5c30*/  FFMA.FTZ R142, R22, UR6, -R91.reuse ;  /* 0x00000006168e7c23 */ /* 0x100fe2000801085b */
[--C-:B------:R-:W-:Y:S01]  /*5c40*/  FFMA.FTZ R121, R20, UR6, -R91.reuse ;  /* 0x0000000614797c23 */ /* 0x100fe2000801085b */
[----:B------:R-:W-:Y:S01]  /*5c50*/  MUFU.EX2 R156, R156 ;  /* 0x0000009c009c7308 */ /* 0x000fe20000000800 */
[----:B------:R-:W5:Y:S01]  /*5c60*/  LDSM.16.MT88.4 R32, [R105+0x400] ;  /* 0x000400006920783b */ /* 0x000f620000004200 */
[--C-:B------:R-:W-:Y:S01]  /*5c70*/  FFMA.FTZ R117, R8, UR6, -R91.reuse ;  /* 0x0000000608757c23 */ /* 0x100fe2000801085b */
[--C-:B------:R-:W-:Y:S01]  /*5c80*/  FFMA.FTZ R140, R24, UR6, -R91.reuse ;  /* 0x00000006188c7c23 */ /* 0x100fe2000801085b */
[----:B-1----:R-:W-:Y:S01]  /*5c90*/  F2FP.F16.F32.PACK_AB R20, R109, R112 ;  /* 0x000000706d14723e */ /* 0x002fe200000000ff */
[--C-:B------:R-:W-:Y:S01]  /*5ca0*/  FFMA.FTZ R138, R18, UR6, -R91.reuse ;  /* 0x00000006128a7c23 */ /* 0x100fe2000801085b */
[----:B--2---:R-:W-:Y:S01]  /*5cb0*/  F2FP.F16.F32.PACK_AB R22, R57, R60 ;  /* 0x0000003c3916723e */ /* 0x004fe200000000ff */
[----:B------:R-:W1:Y:S01]  /*5cc0*/  LDSM.16.MT88.4 R16, [R208+0x5800] ;  /* 0x00580000d010783b */ /* 0x000e620000004200 */
[----:B------:R-:W2:Y:S01]  /*5cd0*/  MUFU.EX2 R127, R127 ;  /* 0x0000007f007f7308 */ /* 0x000ea20000000800 */
[--C-:B------:R-:W-:Y:S01]  /*5ce0*/  FFMA.FTZ R113, R248, UR6, -R91.reuse ;  /* 0x00000006f8717c23 */ /* 0x100fe2000801085b */
[--C-:B------:R-:W-:Y:S01]  /*5cf0*/  FFMA.FTZ R115, R246, UR6, -R91.reuse ;  /* 0x00000006f6737c23 */ /* 0x100fe2000801085b */
[--C-:B------:R-:W-:Y:S01]  /*5d00*/  FFMA.FTZ R136, R136, UR6, -R91.reuse ;  /* 0x0000000688887c23 */ /* 0x100fe2000801085b */
[--C-:B------:R-:W-:Y:S01]  /*5d10*/  FFMA.FTZ R160, R160, UR6, -R91.reuse ;  /* 0x00000006a0a07c23 */ /* 0x100fe2000801085b */
[--C-:B------:R-:W-:Y:S01]  /*5d20*/  FFMA.FTZ R123, R244, UR6, -R91.reuse ;  /* 0x00000006f47b7c23 */ /* 0x100fe2000801085b */
[--C-:B------:R-:W-:Y:S01]  /*5d30*/  FFMA.FTZ R129, R242, UR6, -R91.reuse ;  /* 0x00000006f2817c23 */ /* 0x100fe2000801085b */
[----:B------:R-:W-:Y:S01]  /*5d40*/  FFMA.FTZ R158, R126, UR6, -R91 ;  /* 0x000000067e9e7c23 */ /* 0x000fe2000801085b */
[----:B------:R-:W-:Y:S01]  /*5d50*/  MUFU.EX2 R150, R150 ;  /* 0x0000009600967308 */ /* 0x000fe20000000800 */
[----:B------:R-:W-:Y:S01]  /*5d60*/  FFMA.FTZ R126, R166, UR6, -R61 ;  /* 0x00000006a67e7c23 */ /* 0x000fe2000801083d */
[--C-:B------:R-:W-:Y:S01]  /*5d70*/  FFMA.FTZ R168, R168, UR6, -R91.reuse ;  /* 0x00000006a8a87c23 */ /* 0x100fe2000801085b */
[--C-:B------:R-:W-:Y:S01]  /*5d80*/  FFMA.FTZ R131, R240, UR6, -R91.reuse ;  /* 0x00000006f0837c23 */ /* 0x100fe2000801085b */
[--C-:B------:R-:W-:Y:S01]  /*5d90*/  FFMA.FTZ R133, R238, UR6, -R91.reuse ;  /* 0x00000006ee857c23 */ /* 0x100fe2000801085b */
[--C-:B------:R-:W-:Y:S01]  /*5da0*/  FFMA.FTZ R166, R236, UR6, -R91.reuse ;  /* 0x00000006eca67c23 */ /* 0x100fe2000801085b */
[--C-:B------:R-:W-:Y:S01]  /*5db0*/  FFMA.FTZ R180, R180, UR6, -R91.reuse ;  /* 0x00000006b4b47c23 */ /* 0x100fe2000801085b */
[--C-:B------:R-:W-:Y:S01]  /*5dc0*/  FFMA.FTZ R135, R234, UR6, -R91.reuse ;  /* 0x00000006ea877c23 */ /* 0x100fe2000801085b */
[----:B------:R-:W3:Y:S01]  /*5dd0*/  MUFU.EX2 R125, R125 ;  /* 0x0000007d007d7308 */ /* 0x000ee20000000800 */
[----:B--2---:R-:W-:Y:S01]  /*5de0*/  F2FP.F16.F32.PACK_AB R21, R127, R156 ;  /* 0x0000009c7f15723e */ /* 0x004fe200000000ff */
[--C-:B------:R-:W-:Y:S01]  /*5df0*/  FFMA.FTZ R137, R232, UR6, -R91.reuse ;  /* 0x00000006e8897c23 */ /* 0x100fe2000801085b */
[--C-:B------:R-:W-:Y:S01]  /*5e00*/  FFMA.FTZ R178, R228, UR6, -R91.reuse ;  /* 0x00000006e4b27c23 */ /* 0x100fe2000801085b */
[--C-:B------:R-:W-:Y:S01]  /*5e10*/  FFMA.FTZ R186, R186, UR6, -R91.reuse ;  /* 0x00000006baba7c23 */ /* 0x100fe2000801085b */
[--C-:B------:R-:W-:Y:S01]  /*5e20*/  FFMA.FTZ R141, R224, UR6, -R91.reuse ;  /* 0x00000006e08d7c23 */ /* 0x100fe2000801085b */
[--C-:B------:R-:W-:Y:S01]  /*5e30*/  FFMA.FTZ R143, R206, UR6, -R91.reuse ;  /* 0x00000006ce8f7c23 */ /* 0x100fe2000801085b */
[--C-:B------:R-:W-:Y:S01]  /*5e40*/  FFMA.FTZ R196, R204, UR6, -R91.reuse ;  /* 0x00000006ccc47c23 */ /* 0x100fe2000801085b */
[----:B------:R-:W-:Y:S01]  /*5e50*/  MUFU.EX2 R142, R142 ;  /* 0x0000008e008e7308 */ /* 0x000fe20000000800 */
[--C-:B------:R-:W-:Y:S01]  /*5e60*/  FFMA.FTZ R202, R202, UR6, -R91.reuse ;  /* 0x00000006caca7c23 */ /* 0x100fe2000801085b */
[--C-:B------:R-:W-:Y:S01]  /*5e70*/  FFMA.FTZ R145, R200, UR6, -R91.reuse ;  /* 0x00000006c8917c23 */ /* 0x100fe2000801085b */
[--C-:B------:R-:W-:Y:S01]  /*5e80*/  FFMA.FTZ R198, R198, UR6, -R91.reuse ;  /* 0x00000006c6c67c23 */ /* 0x100fe2000801085b */
[--C-:B------:R-:W-:Y:S01]  /*5e90*/  FFMA.FTZ R147, R184, UR6, -R91.reuse ;  /* 0x00000006b8937c23 */ /* 0x100fe2000801085b */
[--C-:B------:R-:W-:Y:S01]  /*5ea0*/  FFMA.FTZ R155, R182, UR6, -R91.reuse ;  /* 0x00000006b69b7c23 */ /* 0x100fe2000801085b */
[--C-:B------:R-:W-:Y:S01]  /*5eb0*/  FFMA.FTZ R146, R176, UR6, -R91.reuse ;  /* 0x00000006b0927c23 */ /* 0x100fe2000801085b */
[--C-:B------:R-:W-:Y:S01]  /*5ec0*/  FFMA.FTZ R153, R172, UR6, -R91.reuse ;  /* 0x00000006ac997c23 */ /* 0x100fe2000801085b */
[----:B------:R-:W2:Y:S01]  /*5ed0*/  MUFU.EX2 R121, R121 ;  /* 0x0000007900797308 */ /* 0x000ea20000000800 */
[C---:B---3--:R-:W-:Y:S01]  /*5ee0*/  F2FP.F16.F32.PACK_AB R23, R125.reuse, R150 ;  /* 0x000000967d17723e */ /* 0x048fe200000000ff */
[--C-:B------:R-:W-:Y:S01]  /*5ef0*/  FFMA.FTZ R170, R170, UR6, -R91.reuse ;  /* 0x00000006aaaa7c23 */ /* 0x100fe2000801085b */
[--C-:B------:R-:W-:Y:S01]  /*5f00*/  FFMA.FTZ R157, R164, UR6, -R91.reuse ;  /* 0x00000006a49d7c23 */ /* 0x100fe2000801085b */
[--C-:B------:R-:W-:Y:S01]  /*5f10*/  FFMA.FTZ R154, R154, UR6, -R91.reuse ;  /* 0x000000069a9a7c23 */ /* 0x100fe2000801085b */
[--C-:B------:R-:W-:Y:S01]  /*5f20*/  FFMA.FTZ R152, R152, UR6, -R91.reuse ;  /* 0x0000000698987c23 */ /* 0x100fe2000801085b */
[----:B------:R-:W-:Y:S01]  /*5f30*/  FFMA.FTZ R159, R144, UR6, -R91 ;  /* 0x00000006909f7c23 */ /* 0x000fe2000801085b */
[----:B------:R-:W-:Y:S01]  /*5f40*/  FADD.FTZ R109, R112, R109 ;  /* 0x0000006d706d7221 */ /* 0x000fe20000010000 */
[----:B------:R-:W-:Y:S01]  /*5f50*/  MUFU.EX2 R117, R117 ;  /* 0x0000007500757308 */ /* 0x000fe20000000800 */
[C---:B------:R-:W-:Y:S01]  /*5f60*/  HMMA.16816.F32 R8, R20.reuse, R4, RZ ;  /* 0x000000041408723c */ /* 0x040fe200000018ff */
[----:B------:R-:W-:Y:S01]  /*5f70*/  FADD.FTZ R127, R156, R127 ;  /* 0x0000007f9c7f7221 */ /* 0x000fe20000010000 */
[----:B------:R-:W-:Y:S01]  /*5f80*/  FADD.FTZ R112, R60, R109 ;  /* 0x0000006d3c707221 */ /* 0x000fe20000010000 */
[--C-:B------:R-:W-:Y:S01]  /*5f90*/  FFMA.FTZ R132, R132, UR6, -R91.reuse ;  /* 0x0000000684847c23 */ /* 0x100fe2000801085b */
[----:B------:R-:W-:Y:S01]  /*5fa0*/  FFMA.FTZ R161, R134, UR6, -R91 ;  /* 0x0000000686a17c23 */ /* 0x000fe2000801085b */
[----:B------:R-:W-:Y:S01]  /*5fb0*/  FADD.FTZ R150, R150, R127 ;  /* 0x0000007f96967221 */ /* 0x000fe20000010000 */
[--C-:B------:R-:W-:Y:S01]  /*5fc0*/  FFMA.FTZ R130, R130, UR6, -R91.reuse ;  /* 0x0000000682827c23 */ /* 0x100fe2000801085b */
[----:B------:R-:W3:Y:S01]  /*5fd0*/  MUFU.EX2 R140, R140 ;  /* 0x0000008c008c7308 */ /* 0x000ee20000000800 */
[C---:B------:R-:W-:Y:S01]  /*5fe0*/  HMMA.16816.F32 R4, R20.reuse, R6, RZ ;  /* 0x000000061404723c */ /* 0x040fe200000018ff */
[----:B------:R-:W-:Y:S01]  /*5ff0*/  FADD.FTZ R125, R125, R150 ;  /* 0x000000967d7d7221 */ /* 0x000fe20000010000 */
[--C-:B------:R-:W-:Y:S01]  /*6000*/  FFMA.FTZ R120, R120, UR6, -R91.reuse ;  /* 0x0000000678787c23 */ /* 0x100fe2000801085b */
[--C-:B------:R-:W-:Y:S01]  /*6010*/  FFMA.FTZ R118, R118, UR6, -R91.reuse ;  /* 0x0000000676767c23 */ /* 0x100fe2000801085b */
[--C-:B------:R-:W-:Y:S01]  /*6020*/  FFMA.FTZ R54, R54, UR6, -R91.reuse ;  /* 0x0000000636367c23 */ /* 0x100fe2000801085b */
[--C-:B------:R-:W-:Y:S01]  /*6030*/  FFMA.FTZ R55, R55, UR6, -R91.reuse ;  /* 0x0000000637377c23 */ /* 0x100fe2000801085b */
[--C-:B------:R-:W-:Y:S01]  /*6040*/  FFMA.FTZ R51, R51, UR6, -R91.reuse ;  /* 0x0000000633337c23 */ /* 0x100fe2000801085b */
[----:B------:R-:W-:Y:S01]  /*6050*/  MUFU.EX2 R138, R138 ;  /* 0x0000008a008a7308 */ /* 0x000fe20000000800 */
[C---:B------:R-:W-:Y:S01]  /*6060*/  HMMA.16816.F32 R24, R20.reuse, R12, RZ ;  /* 0x0000000c1418723c */ /* 0x040fe200000018ff */
[----:B------:R-:W-:Y:S01]  /*6070*/  F2FP.F16.F32.PACK_AB R12, R53, R56 ;  /* 0x00000038350c723e */ /* 0x000fe200000000ff */
[----:B------:R-:W-:Y:S01]  /*6080*/  FFMA.FTZ R46, R46, UR6, -R91 ;  /* 0x000000062e2e7c23 */ /* 0x000fe2000801085b */
[----:B--2---:R-:W-:Y:S01]  /*6090*/  F2FP.F16.F32.PACK_AB R13, R121, R142 ;  /* 0x0000008e790d723e */ /* 0x004fe200000000ff */
[----:B------:R-:W-:Y:S01]  /*60a0*/  FADD.FTZ R142, R142, R125 ;  /* 0x0000007d8e8e7221 */ /* 0x000fe20000010000 */
[--C-:B------:R-:W-:Y:S01]  /*60b0*/  FFMA.FTZ R47, R47, UR6, -R91.reuse ;  /* 0x000000062f2f7c23 */ /* 0x100fe2000801085b */
[--C-:B------:R-:W-:Y:S01]  /*60c0*/  FFMA.FTZ R43, R43, UR6, -R91.reuse ;  /* 0x000000062b2b7c23 */ /* 0x100fe2000801085b */
[----:B------:R-:W2:Y:S01]  /*60d0*/  MUFU.EX2 R113, R113 ;  /* 0x0000007100717308 */ /* 0x000ea20000000800 */
[----:B------:R-:W-:Y:S01]  /*60e0*/  HMMA.16816.F32 R20, R20, R14, RZ ;  /* 0x0000000e1414723c */ /* 0x000fe200000018ff */
[----:B------:R-:W-:Y:S01]  /*60f0*/  F2FP.F16.F32.PACK_AB R14, R49, R52 ;  /* 0x00000034310e723e */ /* 0x000fe200000000ff */
[--C-:B------:R-:W-:Y:S01]  /*6100*/  FFMA.FTZ R38, R38, UR6, -R91.reuse ;  /* 0x0000000626267c23 */ /* 0x100fe2000801085b */
[----:B---3--:R-:W-:Y:S01]  /*6110*/  F2FP.F16.F32.PACK_AB R15, R140, R117 ;  /* 0x000000758c0f723e */ /* 0x008fe200000000ff */
[--C-:B------:R-:W-:Y:S01]  /*6120*/  FFMA.FTZ R70, R70, UR6, -R91.reuse ;  /* 0x0000000646467c23 */ /* 0x100fe2000801085b */
[----:B------:R-:W-:Y:S01]  /*6130*/  FFMA.FTZ R39, R39, UR6, -R91 ;  /* 0x0000000627277c23 */ /* 0x000fe2000801085b */
[----:B------:R-:W-:Y:S01]  /*6140*/  IMAD.MOV.U32 R228, RZ, RZ, -0x1 ;  /* 0xffffffffffe47424 */ /* 0x000fe200078e00ff */
[----:B------:R-:W-:Y:S03]  /*6150*/  MUFU.EX2 R115, R115 ;  /* 0x0000007300737308 */ /* 0x000fe60000000800 */
[C---:B----4-:R-:W-:Y:S05]  /*6160*/  HMMA.16816.F32 R8, R12.reuse, R28, R8 ;  /* 0x0000001c0c08723c */ /* 0x050fea0000001808 */
[----:B------:R-:W3:Y:S03]  /*6170*/  MUFU.EX2 R136, R136 ;  /* 0x0000008800887308 */ /* 0x000ee60000000800 */
[C---:B------:R-:W-:Y:S01]  /*6180*/  HMMA.16816.F32 R4, R12.reuse, R30, R4 ;  /* 0x0000001e0c04723c */ /* 0x040fe20000001804 */
[----:B------:R-:W4:Y:S04]  /*6190*/  LDSM.16.MT88.4 R28, [R105+0x800] ;  /* 0x00080000691c783b */ /* 0x000f280000004200 */
[----:B------:R-:W-:Y:S03]  /*61a0*/  MUFU.EX2 R160, R160 ;  /* 0x000000a000a07308 */ /* 0x000fe60000000800 */
[C---:B-----5:R-:W-:Y:S05]  /*61b0*/  HMMA.16816.F32 R24, R12.reuse, R32, R24 ;  /* 0x000000200c18723c */ /* 0x060fea0000001818 */
[----:B------:R-:W5:Y:S03]  /*61c0*/  MUFU.EX2 R123, R123 ;  /* 0x0000007b007b7308 */ /* 0x000f660000000800 */
[----:B------:R-:W-:Y:S01]  /*61d0*/  HMMA.16816.F32 R20, R12, R34, R20 ;  /* 0x000000220c14723c */ /* 0x000fe20000001814 */
[----:B------:R-:W5:Y:S01]  /*61e0*/  LDSM.16.MT88.4 R32, [R208+0x5c00] ;  /* 0x005c0000d020783b */ /* 0x000f620000004200 */
[----:B------:R-:W-:-:S02]  /*61f0*/  F2FP.F16.F32.PACK_AB R12, R45, R48 ;  /* 0x000000302d0c723e */ /* 0x000fc400000000ff */
[----:B------:R-:W-:Y:S01]  /*6200*/  F2FP.F16.F32.PACK_AB R14, R65, R44 ;  /* 0x0000002c410e723e */ /* 0x000fe200000000ff */
[----:B------:R-:W-:Y:S01]  /*6210*/  MUFU.EX2 R129, R129 ;  /* 0x0000008100817308 */ /* 0x000fe20000000800 */
[----:B--2---:R-:W-:Y:S02]  /*6220*/  F2FP.F16.F32.PACK_AB R13, R113, R138 ;  /* 0x0000008a710d723e */ /* 0x004fe400000000ff */
[----:B---3--:R-:W-:-:S05]  /*6230*/  F2FP.F16.F32.PACK_AB R15, R136, R115 ;  /* 0x00000073880f723e */ /* 0x008fca00000000ff */
[----:B------:R-:W2:Y:S02]  /*6240*/  MUFU.EX2 R158, R158 ;  /* 0x0000009e009e7308 */ /* 0x000ea40000000800 */
[C---:B-1----:R-:W-:Y:S06]  /*6250*/  HMMA.16816.F32 R8, R12.reuse, R16, R8 ;  /* 0x000000100c08723c */ /* 0x042fec0000001808 */
[----:B------:R-:W-:Y:S02]  /*6260*/  MUFU.EX2 R168, R168 ;  /* 0x000000a800a87308 */ /* 0x000fe40000000800 */
[C---:B------:R-:W-:Y:S01]  /*6270*/  HMMA.16816.F32 R4, R12.reuse, R18, R4 ;  /* 0x000000120c04723c */ /* 0x040fe20000001804 */
[----:B------:R-:W1:Y:S05]  /*6280*/  LDSM.16.MT88.4 R16, [R105+0xc00] ;  /* 0x000c00006910783b */ /* 0x000e6a0000004200 */
[----:B------:R-:W3:Y:S02]  /*6290*/  MUFU.EX2 R131, R131 ;  /* 0x0000008300837308 */ /* 0x000ee40000000800 */
[C---:B----4-:R-:W-:Y:S06]  /*62a0*/  HMMA.16816.F32 R24, R12.reuse, R28, R24 ;  /* 0x0000001c0c18723c */ /* 0x050fec0000001818 */
[----:B------:R-:W-:Y:S02]  /*62b0*/  MUFU.EX2 R133, R133 ;  /* 0x0000008500857308 */ /* 0x000fe40000000800 */
[----:B------:R-:W-:Y:S01]  /*62c0*/  HMMA.16816.F32 R20, R12, R30, R20 ;  /* 0x0000001e0c14723c */ /* 0x000fe20000001814 */
[----:B------:R-:W4:Y:S01]  /*62d0*/  LDSM.16.MT88.4 R28, [R208+0x6000] ;  /* 0x00600000d01c783b */ /* 0x000f220000004200 */
[----:B------:R-:W-:-:S02]  /*62e0*/  F2FP.F16.F32.PACK_AB R12, R69, R68 ;  /* 0x00000044450c723e */ /* 0x000fc400000000ff */
[----:B------:R-:W-:Y:S02]  /*62f0*/  F2FP.F16.F32.PACK_AB R14, R73, R72 ;  /* 0x00000048490e723e */ /* 0x000fe400000000ff */
[----:B-----5:R-:W-:Y:S01]  /*6300*/  F2FP.F16.F32.PACK_AB R13, R123, R160 ;  /* 0x000000a07b0d723e */ /* 0x020fe200000000ff */
[----:B------:R-:W5:Y:S01]  /*6310*/  MUFU.EX2 R166, R166 ;  /* 0x000000a600a67308 */ /* 0x000f620000000800 */
[----:B--2---:R-:W-:-:S07]  /*6320*/  F2FP.F16.F32.PACK_AB R15, R158, R129 ;  /* 0x000000819e0f723e */ /* 0x004fce00000000ff */
[C---:B------:R-:W-:Y:S01]  /*6330*/  HMMA.16816.F32 R8, R12.reuse, R32, R8 ;  /* 0x000000200c08723c */ /* 0x040fe20000001808 */
[----:B------:R-:W-:Y:S07]  /*6340*/  MUFU.EX2 R180, R180 ;  /* 0x000000b400b47308 */ /* 0x000fee0000000800 */
[C---:B------:R-:W-:Y:S01]  /*6350*/  HMMA.16816.F32 R4, R12.reuse, R34, R4 ;  /* 0x000000220c04723c */ /* 0x040fe20000001804 */
[----:B------:R-:W2:Y:S01]  /*6360*/  LDSM.16.MT88.4 R32, [R105+0x1000] ;  /* 0x001000006920783b */ /* 0x000ea20000004200 */
[----:B------:R-:W2:Y:S06]  /*6370*/  MUFU.EX2 R135, R135 ;  /* 0x0000008700877308 */ /* 0x000eac0000000800 */
[C---:B-1----:R-:W-:Y:S02]  /*6380*/  HMMA.16816.F32 R24, R12.reuse, R16, R24 ;  /* 0x000000100c18723c */ /* 0x042fe40000001818 */
[----:B------:R-:W-:Y:S06]  /*6390*/  MUFU.EX2 R137, R137 ;  /* 0x0000008900897308 */ /* 0x000fec0000000800 */
[----:B------:R-:W-:Y:S01]  /*63a0*/  HMMA.16816.F32 R20, R12, R18, R20 ;  /* 0x000000120c14723c */ /* 0x000fe20000001814 */
[----:B------:R-:W1:Y:S01]  /*63b0*/  LDSM.16.MT88.4 R16, [R208+0x6400] ;  /* 0x00640000d010783b */ /* 0x000e620000004200 */
[----:B------:R-:W-:Y:S01]  /*63c0*/  F2FP.F16.F32.PACK_AB R12, R77, R76 ;  /* 0x0000004c4d0c723e */ /* 0x000fe200000000ff */
[----:B------:R-:W2:Y:S01]  /*63d0*/  MUFU.EX2 R178, R178 ;  /* 0x000000b200b27308 */ /* 0x000ea20000000800 */
[----:B------:R-:W-:-:S02]  /*63e0*/  F2FP.F16.F32.PACK_AB R14, R81, R80 ;  /* 0x00000050510e723e */ /* 0x000fc400000000ff */
[----:B---3--:R-:W-:Y:S02]  /*63f0*/  F2FP.F16.F32.PACK_AB R13, R131, R168 ;  /* 0x000000a8830d723e */ /* 0x008fe400000000ff */
[----:B-----5:R-:W-:-:S03]  /*6400*/  F2FP.F16.F32.PACK_AB R15, R166, R133 ;  /* 0x00000085a60f723e */ /* 0x020fc600000000ff */
[----:B------:R-:W-:Y:S04]  /*6410*/  MUFU.EX2 R186, R186 ;  /* 0x000000ba00ba7308 */ /* 0x000fe80000000800 */
[C---:B----4-:R-:W-:Y:S04]  /*6420*/  HMMA.16816.F32 R8, R12.reuse, R28, R8 ;  /* 0x0000001c0c08723c */ /* 0x050fe80000001808 */
[----:B------:R-:W3:Y:S04]  /*6430*/  MUFU.EX2 R141, R141 ;  /* 0x0000008d008d7308 */ /* 0x000ee80000000800 */
[C---:B------:R-:W-:Y:S01]  /*6440*/  HMMA.16816.F32 R4, R12.reuse, R30, R4 ;  /* 0x0000001e0c04723c */ /* 0x040fe20000001804 */
[----:B------:R-:W4:Y:S03]  /*6450*/  LDSM.16.MT88.4 R28, [R105+0x1400] ;  /* 0x00140000691c783b */ /* 0x000f260000004200 */
[----:B------:R-:W-:Y:S04]  /*6460*/  MUFU.EX2 R143, R143 ;  /* 0x0000008f008f7308 */ /* 0x000fe80000000800 */
[C---:B--2---:R-:W-:Y:S04]  /*6470*/  HMMA.16816.F32 R24, R12.reuse, R32, R24 ;  /* 0x000000200c18723c */ /* 0x044fe80000001818 */
[----:B------:R-:W2:Y:S04]  /*6480*/  MUFU.EX2 R196, R196 ;  /* 0x000000c400c47308 */ /* 0x000ea80000000800 */
[----:B------:R-:W-:Y:S01]  /*6490*/  HMMA.16816.F32 R20, R12, R34, R20 ;  /* 0x000000220c14723c */ /* 0x000fe20000001814 */
[----:B------:R-:W5:Y:S01]  /*64a0*/  LDSM.16.MT88.4 R32, [R208+0x6800] ;  /* 0x00680000d020783b */ /* 0x000f620000004200 */
[----:B------:R-:W-:-:S02]  /*64b0*/  F2FP.F16.F32.PACK_AB R12, R88, R85 ;  /* 0x00000055580c723e */ /* 0x000fc400000000ff */
[----:B------:R-:W-:Y:S01]  /*64c0*/  F2FP.F16.F32.PACK_AB R14, R86, R89 ;  /* 0x00000059560e723e */ /* 0x000fe200000000ff */
[----:B------:R-:W-:Y:S01]  /*64d0*/  MUFU.EX2 R202, R202 ;  /* 0x000000ca00ca7308 */ /* 0x000fe20000000800 */
[----:B------:R-:W-:Y:S02]  /*64e0*/  F2FP.F16.F32.PACK_AB R13, R135, R180 ;  /* 0x000000b4870d723e */ /* 0x000fe400000000ff */
[----:B------:R-:W-:-:S05]  /*64f0*/  F2FP.F16.F32.PACK_AB R15, R178, R137 ;  /* 0x00000089b20f723e */ /* 0x000fca00000000ff */
[----:B------:R-:W5:Y:S02]  /*6500*/  MUFU.EX2 R145, R145 ;  /* 0x0000009100917308 */ /* 0x000f640000000800 */
[C---:B-1----:R-:W-:Y:S06]  /*6510*/  HMMA.16816.F32 R8, R12.reuse, R16, R8 ;  /* 0x000000100c08723c */ /* 0x042fec0000001808 */
[----:B------:R-:W-:Y:S02]  /*6520*/  MUFU.EX2 R198, R198 ;  /* 0x000000c600c67308 */ /* 0x000fe40000000800 */
[C---:B------:R-:W-:Y:S01]  /*6530*/  HMMA.16816.F32 R4, R12.reuse, R18, R4 ;  /* 0x000000120c04723c */ /* 0x040fe20000001804 */
[----:B------:R-:W1:Y:S05]  /*6540*/  LDSM.16.MT88.4 R16, [R105+0x1800] ;  /* 0x001800006910783b */ /* 0x000e6a0000004200 */
[----:B------:R-:W1:Y:S02]  /*6550*/  MUFU.EX2 R147, R147 ;  /* 0x0000009300937308 */ /* 0x000e640000000800 */
[C---:B----4-:R-:W-:Y:S06]  /*6560*/  HMMA.16816.F32 R24, R12.reuse, R28, R24 ;  /* 0x0000001c0c18723c */ /* 0x050fec0000001818 */
[----:B------:R-:W-:Y:S02]  /*6570*/  MUFU.EX2 R155, R155 ;  /* 0x0000009b009b7308 */ /* 0x000fe40000000800 */
[----:B------:R-:W-:Y:S01]  /*6580*/  HMMA.16816.F32 R20, R12, R30, R20 ;  /* 0x0000001e0c14723c */ /* 0x000fe20000001814 */
[----:B------:R-:W4:Y:S01]  /*6590*/  LDSM.16.MT88.4 R28, [R208+0x6c00] ;  /* 0x006c0000d01c783b */ /* 0x000f220000004200 */
[----:B------:R-:W-:-:S02]  /*65a0*/  F2FP.F16.F32.PACK_AB R12, R83, R82 ;  /* 0x00000052530c723e */ /* 0x000fc400000000ff */
[----:B------:R-:W-:Y:S02]  /*65b0*/  F2FP.F16.F32.PACK_AB R14, R75, R74 ;  /* 0x0000004a4b0e723e */ /* 0x000fe400000000ff */
[----:B---3--:R-:W-:Y:S01]  /*65c0*/  F2FP.F16.F32.PACK_AB R13, R141, R186 ;  /* 0x000000ba8d0d723e */ /* 0x008fe200000000ff */
[----:B------:R-:W3:Y:S01]  /*65d0*/  MUFU.EX2 R146, R146 ;  /* 0x0000009200927308 */ /* 0x000ee20000000800 */
[----:B--2---:R-:W-:-:S07]  /*65e0*/  F2FP.F16.F32.PACK_AB R15, R196, R143 ;  /* 0x0000008fc40f723e */ /* 0x004fce00000000ff */
[C---:B-----5:R-:W-:Y:S01]  /*65f0*/  HMMA.16816.F32 R8, R12.reuse, R32, R8 ;  /* 0x000000200c08723c */ /* 0x060fe20000001808 */
[----:B------:R-:W-:Y:S07]  /*6600*/  MUFU.EX2 R153, R153 ;  /* 0x0000009900997308 */ /* 0x000fee0000000800 */
[C---:B------:R-:W-:Y:S01]  /*6610*/  HMMA.16816.F32 R4, R12.reuse, R34, R4 ;  /* 0x000000220c04723c */ /* 0x040fe20000001804 */
[----:B------:R-:W2:Y:S01]  /*6620*/  LDSM.16.MT88.4 R32, [R105+0x1c00] ;  /* 0x001c00006920783b */ /* 0x000ea20000004200 */
[----:B------:R-:W5:Y:S06]  /*6630*/  MUFU.EX2 R170, R170 ;  /* 0x000000aa00aa7308 */ /* 0x000f6c0000000800 */
[----:B-1----:R-:W-:Y:S01]  /*6640*/  HMMA.16816.F32 R24, R12, R16, R24 ;  /* 0x000000100c18723c */ /* 0x002fe20000001818 */
[----:B------:R-:W-:Y:S01]  /*6650*/  F2FP.F16.F32.PACK_AB R16, R67, R66 ;  /* 0x000000424310723e */ /* 0x000fe200000000ff */
[----:B------:R-:W1:Y:S01]  /*6660*/  MUFU.EX2 R103, R103 ;  /* 0x0000006700677308 */ /* 0x000e620000000800 */
[----:B------:R-:W-:-:S05]  /*6670*/  F2FP.F16.F32.PACK_AB R17, R145, R202 ;  /* 0x000000ca9111723e */ /* 0x000fca00000000ff */
[----:B------:R-:W-:Y:S01]  /*6680*/  HMMA.16816.F32 R20, R12, R18, R20 ;  /* 0x000000120c14723c */ /* 0x000fe20000001814 */
[----:B------:R-:W1:Y:S01]  /*6690*/  LDSM.16.MT88.4 R12, [R208+0x7000] ;  /* 0x00700000d00c783b */ /* 0x000e620000004200 */
[----:B------:R-:W-:Y:S01]  /*66a0*/  F2FP.F16.F32.PACK_AB R18, R59, R58 ;  /* 0x0000003a3b12723e */ /* 0x000fe200000000ff */
[----:B------:R-:W-:Y:S01]  /*66b0*/  MUFU.EX2 R157, R157 ;  /* 0x0000009d009d7308 */ /* 0x000fe20000000800 */
[----:B------:R-:W-:-:S07]  /*66c0*/  F2FP.F16.F32.PACK_AB R19, R147, R198 ;  /* 0x000000c69313723e */ /* 0x000fce00000000ff */
[C---:B----4-:R-:W-:Y:S01]  /*66d0*/  HMMA.16816.F32 R8, R16.reuse, R28, R8 ;  /* 0x0000001c1008723c */ /* 0x050fe20000001808 */
[----:B------:R-:W4:Y:S07]  /*66e0*/  MUFU.EX2 R154, R154 ;  /* 0x0000009a009a7308 */ /* 0x000f2e0000000800 */
[C---:B------:R-:W-:Y:S01]  /*66f0*/  HMMA.16816.F32 R4, R16.reuse, R30, R4 ;  /* 0x0000001e1004723c */ /* 0x040fe20000001804 */
[----:B------:R-:W4:Y:S01]  /*6700*/  LDSM.16.MT88.4 R28, [R105+0x2000] ;  /* 0x00200000691c783b */ /* 0x000f220000004200 */
[----:B------:R-:W-:Y:S06]  /*6710*/  MUFU.EX2 R152, R152 ;  /* 0x0000009800987308 */ /* 0x000fec0000000800 */
[----:B--2---:R-:W-:Y:S01]  /*6720*/  HMMA.16816.F32 R24, R16, R32, R24 ;  /* 0x000000201018723c */ /* 0x004fe20000001818 */
[----:B------:R-:W-:Y:S01]  /*6730*/  F2FP.F16.F32.PACK_AB R32, R63, R50 ;  /* 0x000000323f20723e */ /* 0x000fe200000000ff */
[----:B------:R-:W2:Y:S01]  /*6740*/  MUFU.EX2 R159, R159 ;  /* 0x0000009f009f7308 */ /* 0x000ea20000000800 */
[----:B---3--:R-:W-:-:S05]  /*6750*/  F2FP.F16.F32.PACK_AB R33, R146, R155 ;  /* 0x0000009b9221723e */ /* 0x008fca00000000ff */
[----:B------:R-:W-:Y:S01]  /*6760*/  HMMA.16816.F32 R20, R16, R34, R20 ;  /* 0x000000221014723c */ /* 0x000fe20000001814 */
[----:B------:R-:W3:Y:S01]  /*6770*/  LDSM.16.MT88.4 R16, [R208+0x7400] ;  /* 0x00740000d010783b */ /* 0x000ee20000004200 */
[----:B------:R-:W-:Y:S01]  /*6780*/  F2FP.F16.F32.PACK_AB R34, R71, R42 ;  /* 0x0000002a4722723e */ /* 0x000fe200000000ff */
[----:B------:R-:W-:Y:S01]  /*6790*/  MUFU.EX2 R102, R102 ;  /* 0x0000006600667308 */ /* 0x000fe20000000800 */
[----:B-----5:R-:W-:-:S07]  /*67a0*/  F2FP.F16.F32.PACK_AB R35, R170, R153 ;  /* 0x00000099aa23723e */ /* 0x020fce00000000ff */
[C---:B-1----:R-:W-:Y:S01]  /*67b0*/  HMMA.16816.F32 R8, R32.reuse, R12, R8 ;  /* 0x0000000c2008723c */ /* 0x042fe20000001808 */
[----:B------:R-:W1:Y:S07]  /*67c0*/  MUFU.EX2 R101, R101 ;  /* 0x0000006500657308 */ /* 0x000e6e0000000800 */
[C---:B------:R-:W-:Y:S01]  /*67d0*/  HMMA.16816.F32 R4, R32.reuse, R14, R4 ;  /* 0x0000000e2004723c */ /* 0x040fe20000001804 */
[----:B------:R-:W5:Y:S01]  /*67e0*/  LDSM.16.MT88.4 R12, [R105+0x2400] ;  /* 0x00240000690c783b */ /* 0x000f620000004200 */
[----:B------:R-:W-:Y:S06]  /*67f0*/  MUFU.EX2 R100, R100 ;  /* 0x0000006400647308 */ /* 0x000fec0000000800 */
[C---:B----4-:R-:W-:Y:S02]  /*6800*/  HMMA.16816.F32 R24, R32.reuse, R28, R24 ;  /* 0x0000001c2018723c */ /* 0x050fe40000001818 */
[----:B------:R-:W-:Y:S06]  /*6810*/  MUFU.EX2 R99, R99 ;  /* 0x0000006300637308 */ /* 0x000fec0000000800 */
[----:B------:R-:W-:Y:S01]  /*6820*/  HMMA.16816.F32 R28, R32, R30, R20 ;  /* 0x0000001e201c723c */ /* 0x000fe20000001814 */
[----:B------:R-:W-:Y:S01]  /*6830*/  F2FP.F16.F32.PACK_AB R32, R106, R87 ;  /* 0x000000576a20723e */ /* 0x000fe200000000ff */
[----:B------:R-:W4:Y:S01]  /*6840*/  LDSM.16.MT88.4 R20, [R208+0x7800] ;  /* 0x00780000d014783b */ /* 0x000f220000004200 */
[----:B------:R-:W-:Y:S01]  /*6850*/  F2FP.F16.F32.PACK_AB R34, R103, R104 ;  /* 0x000000686722723e */ /* 0x000fe200000000ff */
[----:B------:R-:W-:Y:S01]  /*6860*/  MUFU.EX2 R132, R132 ;  /* 0x0000008400847308 */ /* 0x000fe20000000800 */
[----:B------:R-:W-:-:S02]  /*6870*/  F2FP.F16.F32.PACK_AB R33, R154, R157 ;  /* 0x0000009d9a21723e */ /* 0x000fc400000000ff */
[----:B--2---:R-:W-:-:S05]  /*6880*/  F2FP.F16.F32.PACK_AB R35, R159, R152 ;  /* 0x000000989f23723e */ /* 0x004fca00000000ff */
[----:B------:R-:W2:Y:S02]  /*6890*/  MUFU.EX2 R161, R161 ;  /* 0x000000a100a17308 */ /* 0x000ea40000000800 */
[----:B---3--:R-:W-:Y:S01]  /*68a0*/  HMMA.16816.F32 R8, R32, R16, R8 ;  /* 0x000000102008723c */ /* 0x008fe20000001808 */
[----:B------:R-:W-:Y:S01]  /*68b0*/  FADD.FTZ R17, R57, R112 ;  /* 0x0000007039117221 */ /* 0x000fe20000010000 */
[----:B------:R-:W-:-:S03]  /*68c0*/  FFMA.FTZ R57, R128, UR6, -R91 ;  /* 0x0000000680397c23 */ /* 0x000fc6000801085b */
[----:B------:R-:W-:Y:S01]  /*68d0*/  FADD.FTZ R56, R56, R17 ;  /* 0x0000001138387221 */ /* 0x000fe20000010000 */
[----:B------:R-:W-:Y:S02]  /*68e0*/  MUFU.EX2 R60, R130 ;  /* 0x00000082003c7308 */ /* 0x000fe40000000800 */
[C---:B------:R-:W-:Y:S01]  /*68f0*/  HMMA.16816.F32 R4, R32.reuse, R18, R4 ;  /* 0x000000122004723c */ /* 0x040fe20000001804 */
[----:B------:R-:W-:Y:S01]  /*6900*/  FADD.FTZ R53, R53, R56 ;  /* 0x0000003835357221 */ /* 0x000fe20000010000 */
[----:B------:R-:W-:Y:S01]  /*6910*/  FADD.FTZ R56, R121, R142 ;  /* 0x0000008e79387221 */ /* 0x000fe20000010000 */
[----:B------:R-:W3:Y:S02]  /*6920*/  LDSM.16.MT88.4 R16, [R105+0x2800] ;  /* 0x002800006910783b */ /* 0x000ee40000004200 */
[----:B------:R-:W-:Y:S01]  /*6930*/  FADD.FTZ R52, R52, R53 ;  /* 0x0000003534347221 */ /* 0x000fe20000010000 */
[----:B------:R-:W4:Y:S01]  /*6940*/  MUFU.EX2 R57, R57 ;  /* 0x0000003900397308 */ /* 0x000f220000000800 */
[----:B------:R-:W-:Y:S01]  /*6950*/  FADD.FTZ R109, R117, R56 ;  /* 0x00000038756d7221 */ /* 0x000fe20000010000 */
[C---:B-----5:R-:W-:Y:S01]  /*6960*/  HMMA.16816.F32 R24, R32.reuse, R12, R24 ;  /* 0x0000000c2018723c */ /* 0x060fe20000001818 */
[----:B------:R-:W-:Y:S01]  /*6970*/  FADD.FTZ R53, R49, R52 ;  /* 0x0000003431357221 */ /* 0x000fe20000010000 */
[----:B-1----:R-:W-:Y:S01]  /*6980*/  F2FP.F16.F32.PACK_AB R12, R101, R102 ;  /* 0x00000066650c723e */ /* 0x002fe200000000ff */
[----:B------:R-:W-:Y:S01]  /*6990*/  FADD.FTZ R109, R140, R109 ;  /* 0x0000006d8c6d7221 */ /* 0x000fe20000010000 */
[----:B--2---:R-:W-:Y:S01]  /*69a0*/  F2FP.F16.F32.PACK_AB R13, R161, R132 ;  /* 0x00000084a10d723e */ /* 0x004fe200000000ff */
[----:B------:R-:W-:Y:S01]  /*69b0*/  FFMA.FTZ R49, R122, UR6, -R91 ;  /* 0x000000067a317c23 */ /* 0x000fe2000801085b */
[----:B------:R-:W-:Y:S01]  /*69c0*/  MUFU.EX2 R98, R98 ;  /* 0x0000006200627308 */ /* 0x000fe20000000800 */
[----:B------:R-:W-:Y:S01]  /*69d0*/  FADD.FTZ R138, R138, R109 ;  /* 0x0000006d8a8a7221 */ /* 0x000fe20000010000 */
[----:B------:R-:W-:Y:S01]  /*69e0*/  HMMA.16816.F32 R28, R32, R14, R28 ;  /* 0x0000000e201c723c */ /* 0x000fe2000000181c */
[----:B------:R-:W-:Y:S01]  /*69f0*/  FADD.FTZ R32, R48, R53 ;  /* 0x0000003530207221 */ /* 0x000fe20000010000 */
[----:B------:R-:W-:Y:S01]  /*6a00*/  F2FP.F16.F32.PACK_AB R14, R99, R100 ;  /* 0x00000064630e723e */ /* 0x000fe200000000ff */
[----:B------:R-:W-:Y:S01]  /*6a10*/  FADD.FTZ R138, R113, R138 ;  /* 0x0000008a718a7221 */ /* 0x000fe20000010000 */
[--C-:B------:R-:W-:Y:S01]  /*6a20*/  FFMA.FTZ R52, R110, UR6, -R91.reuse ;  /* 0x000000066e347c23 */ /* 0x100fe2000801085b */
[----:B------:R-:W-:Y:S01]  /*6a30*/  FADD.FTZ R45, R45, R32 ;  /* 0x000000202d2d7221 */ /* 0x000fe20000010000 */
[----:B------:R-:W1:Y:S01]  /*6a40*/  MUFU.EX2 R97, R97 ;  /* 0x0000006100617308 */ /* 0x000e620000000800 */
[----:B------:R-:W2:Y:S01]  /*6a50*/  LDSM.16.MT88.4 R32, [R208+0x7c00] ;  /* 0x007c0000d020783b */ /* 0x000ea20000004200 */
[----:B----4-:R-:W-:Y:S01]  /*6a60*/  F2FP.F16.F32.PACK_AB R15, R57, R60 ;  /* 0x0000003c390f723e */ /* 0x010fe200000000ff */
[----:B------:R-:W-:Y:S01]  /*6a70*/  FADD.FTZ R115, R115, R138 ;  /* 0x0000008a73737221 */ /* 0x000fe20000010000 */
[----:B------:R-:W-:-:S03]  /*6a80*/  FFMA.FTZ R53, R114, UR6, -R91 ;  /* 0x0000000672357c23 */ /* 0x000fc6000801085b */
[----:B------:R-:W-:Y:S01]  /*6a90*/  FADD.FTZ R115, R136, R115 ;  /* 0x0000007388737221 */ /* 0x000fe20000010000 */
[----:B------:R-:W-:Y:S01]  /*6aa0*/  MUFU.EX2 R96, R96 ;  /* 0x0000006000607308 */ /* 0x000fe20000000800 */
[C---:B------:R-:W-:Y:S01]  /*6ab0*/  HMMA.16816.F32 R8, R12.reuse, R20, R8 ;  /* 0x000000140c08723c */ /* 0x040fe20000001808 */
[----:B------:R-:W-:Y:S01]  /*6ac0*/  FADD.FTZ R20, R44, R45 ;  /* 0x0000002d2c147221 */ /* 0x000fe20000010000 */
[----:B------:R-:W-:Y:S01]  /*6ad0*/  FFMA.FTZ R45, R116, UR6, -R91 ;  /* 0x00000006742d7c23 */ /* 0x000fe2000801085b */
[----:B------:R-:W-:Y:S02]  /*6ae0*/  FADD.FTZ R160, R160, R115 ;  /* 0x00000073a0a07221 */ /* 0x000fe40000010000 */
[----:B------:R-:W-:Y:S02]  /*6af0*/  FADD.FTZ R65, R65, R20 ;  /* 0x0000001441417221 */ /* 0x000fe40000010000 */
[----:B------:R-:W4:Y:S01]  /*6b00*/  MUFU.EX2 R95, R95 ;  /* 0x0000005f005f7308 */ /* 0x000f220000000800 */
[C---:B------:R-:W-:Y:S01]  /*6b10*/  HMMA.16816.F32 R4, R12.reuse, R22, R4 ;  /* 0x000000160c04723c */ /* 0x040fe20000001804 */
[----:B------:R-:W5:Y:S01]  /*6b20*/  LDSM.16.MT88.4 R20, [R105+0x2c00] ;  /* 0x002c00006914783b */ /* 0x000f620000004200 */
[----:B------:R-:W-:Y:S01]  /*6b30*/  FADD.FTZ R68, R68, R65 ;  /* 0x0000004144447221 */ /* 0x000fe20000010000 */
[----:B------:R-:W-:Y:S01]  /*6b40*/  FADD.FTZ R160, R123, R160 ;  /* 0x000000a07ba07221 */ /* 0x000fe20000010000 */
[----:B------:R-:W-:Y:S01]  /*6b50*/  FFMA.FTZ R65, R40, UR6, -R61 ;  /* 0x0000000628417c23 */ /* 0x000fe2000801083d */
[----:B------:R-:W-:Y:S01]  /*6b60*/  FFMA.FTZ R40, R62, UR6, -R91 ;  /* 0x000000063e287c23 */ /* 0x000fe2000801085b */
[----:B------:R-:W-:Y:S01]  /*6b70*/  FADD.FTZ R69, R69, R68 ;  /* 0x0000004445457221 */ /* 0x000fe20000010000 */
[----:B------:R-:W-:Y:S01]  /*6b80*/  MUFU.EX2 R49, R49 ;  /* 0x0000003100317308 */ /* 0x000fe20000000800 */
[----:B------:R-:W-:Y:S01]  /*6b90*/  FADD.FTZ R129, R129, R160 ;  /* 0x000000a081817221 */ /* 0x000fe20000010000 */
[----:B---3--:R-:W-:Y:S01]  /*6ba0*/  HMMA.16816.F32 R24, R12, R16, R24 ;  /* 0x000000100c18723c */ /* 0x008fe20000001818 */
[----:B------:R-:W-:-:S02]  /*6bb0*/  FADD.FTZ R72, R72, R69 ;  /* 0x0000004548487221 */ /* 0x000fc40000010000 */
[----:B------:R-:W-:Y:S02]  /*6bc0*/  FADD.FTZ R129, R158, R129 ;  /* 0x000000819e817221 */ /* 0x000fe40000010000 */
[----:B------:R-:W-:Y:S01]  /*6bd0*/  FADD.FTZ R73, R73, R72 ;  /* 0x0000004849497221 */ /* 0x000fe20000010000 */
[----:B------:R-:W3:Y:S01]  /*6be0*/  MUFU.EX2 R48, R120 ;  /* 0x0000007800307308 */ /* 0x000ee20000000800 */
[----:B------:R-:W-:Y:S01]  /*6bf0*/  FADD.FTZ R168, R168, R129 ;  /* 0x00000081a8a87221 */ /* 0x000fe20000010000 */
[----:B------:R-:W-:Y:S01]  /*6c00*/  HMMA.16816.F32 R28, R12, R18, R28 ;  /* 0x000000120c1c723c */ /* 0x000fe2000000181c */
[----:B-1----:R-:W-:Y:S01]  /*6c10*/  F2FP.F16.F32.PACK_AB R12, R97, R98 ;  /* 0x00000062610c723e */ /* 0x002fe200000000ff */
[----:B------:R-:W-:Y:S01]  /*6c20*/  FADD.FTZ R76, R76, R73 ;  /* 0x000000494c4c7221 */ /* 0x000fe20000010000 */
[----:B----4-:R-:W-:Y:S01]  /*6c30*/  F2FP.F16.F32.PACK_AB R14, R95, R96 ;  /* 0x000000605f0e723e */ /* 0x010fe200000000ff */
[----:B------:R-:W-:Y:S01]  /*6c40*/  FADD.FTZ R168, R131, R168 ;  /* 0x000000a883a87221 */ /* 0x000fe20000010000 */
[----:B------:R-:W1:Y:S01]  /*6c50*/  LDSM.16.MT88.4 R16, [R208+0x8000] ;  /* 0x00800000d010783b */ /* 0x000e620000004200 */
[----:B------:R-:W-:Y:S01]  /*6c60*/  MUFU.EX2 R44, R118 ;  /* 0x00000076002c7308 */ /* 0x000fe20000000800 */
[----:B------:R-:W-:Y:S01]  /*6c70*/  FADD.FTZ R77, R77, R76 ;  /* 0x0000004c4d4d7221 */ /* 0x000fe20000010000 */
[----:B------:R-:W-:-:S04]  /*6c80*/  FADD.FTZ R133, R133, R168 ;  /* 0x000000a885857221 */ /* 0x000fc80000010000 */
[----:B------:R-:W-:Y:S02]  /*6c90*/  FADD.FTZ R133, R166, R133 ;  /* 0x00000085a6857221 */ /* 0x000fe40000010000 */
[----:B------:R-:W4:Y:S01]  /*6ca0*/  MUFU.EX2 R45, R45 ;  /* 0x0000002d002d7308 */ /* 0x000f220000000800 */
[----:B---3--:R-:W-:Y:S01]  /*6cb0*/  F2FP.F16.F32.PACK_AB R13, R48, R49 ;  /* 0x00000031300d723e */ /* 0x008fe200000000ff */
[----:B------:R-:W-:-:S04]  /*6cc0*/  FADD.FTZ R180, R180, R133 ;  /* 0x00000085b4b47221 */ /* 0x000fc80000010000 */
[----:B------:R-:W-:Y:S02]  /*6cd0*/  FADD.FTZ R180, R135, R180 ;  /* 0x000000b487b47221 */ /* 0x000fe40000010000 */
[----:B------:R-:W-:Y:S02]  /*6ce0*/  MUFU.EX2 R94, R94 ;  /* 0x0000005e005e7308 */ /* 0x000fe40000000800 */
[----:B------:R-:W-:-:S04]  /*6cf0*/  FADD.FTZ R137, R137, R180 ;  /* 0x000000b489897221 */ /* 0x000fc80000010000 */
[----:B------:R-:W-:Y:S02]  /*6d00*/  FADD.FTZ R137, R178, R137 ;  /* 0x00000089b2897221 */ /* 0x000fe40000010000 */
[----:B------:R-:W3:Y:S01]  /*6d10*/  MUFU.EX2 R93, R93 ;  /* 0x0000005d005d7308 */ /* 0x000ee20000000800 */
[----:B----4-:R-:W-:-:S07]  /*6d20*/  F2FP.F16.F32.PACK_AB R15, R45, R44 ;  /* 0x0000002c2d0f723e */ /* 0x010fce00000000ff */
[----:B--2---:R-:W-:Y:S01]  /*6d30*/  HMMA.16816.F32 R8, R12, R32, R8 ;  /* 0x000000200c08723c */ /* 0x004fe20000001808 */
[----:B------:R-:W-:Y:S01]  /*6d40*/  FADD.FTZ R32, R80, R77 ;  /* 0x0000004d50207221 */ /* 0x000fe20000010000 */
[----:B------:R-:W-:Y:S03]  /*6d50*/  MUFU.EX2 R92, R92 ;  /* 0x0000005c005c7308 */ /* 0x000fe60000000800 */
[----:B------:R-:W-:-:S03]  /*6d60*/  FADD.FTZ R32, R81, R32 ;  /* 0x0000002051207221 */ /* 0x000fc60000010000 */
[C---:B-----5:R-:W-:Y:S01]  /*6d70*/  HMMA.16816.F32 R24, R12.reuse, R20, R24 ;  /* 0x000000140c18723c */ /* 0x060fe20000001818 */
[----:B------:R-:W-:Y:S01]  /*6d80*/  FADD.FTZ R85, R85, R32 ;  /* 0x0000002055557221 */ /* 0x000fe20000010000 */
[----:B------:R-:W-:Y:S01]  /*6d90*/  FADD.FTZ R20, R186, R137 ;  /* 0x00000089ba147221 */ /* 0x000fe20000010000 */
[----:B------:R-:W2:Y:S02]  /*6da0*/  MUFU.EX2 R107, R107 ;  /* 0x0000006b006b7308 */ /* 0x000ea40000000800 */
[----:B------:R-:W-:Y:S01]  /*6db0*/  FADD.FTZ R88, R88, R85 ;  /* 0x0000005558587221 */ /* 0x000fe20000010000 */
[----:B------:R-:W-:Y:S02]  /*6dc0*/  FADD.FTZ R20, R141, R20 ;  /* 0x000000148d147221 */ /* 0x000fe40000010000 */
[----:B------:R-:W-:Y:S01]  /*6dd0*/  HMMA.16816.F32 R4, R12, R34, R4 ;  /* 0x000000220c04723c */ /* 0x000fe20000001804 */
[----:B------:R-:W-:Y:S01]  /*6de0*/  FADD.FTZ R21, R89, R88 ;  /* 0x0000005859157221 */ /* 0x000fe20000010000 */
[----:B------:R-:W4:Y:S01]  /*6df0*/  LDSM.16.MT88.4 R32, [R105+0x3000] ;  /* 0x003000006920783b */ /* 0x000f220000004200 */
[----:B------:R-:W-:Y:S01]  /*6e00*/  MUFU.EX2 R52, R52 ;  /* 0x0000003400347308 */ /* 0x000fe20000000800 */
[----:B------:R-:W-:Y:S01]  /*6e10*/  FADD.FTZ R143, R143, R20 ;  /* 0x000000148f8f7221 */ /* 0x000fe20000010000 */
[----:B------:R-:W-:-:S03]  /*6e20*/  FADD.FTZ R21, R86, R21 ;  /* 0x0000001556157221 */ /* 0x000fc60000010000 */
[----:B------:R-:W-:Y:S01]  /*6e30*/  HMMA.16816.F32 R28, R12, R22, R28 ;  /* 0x000000160c1c723c */ /* 0x000fe2000000181c */
[----:B------:R-:W-:Y:S01]  /*6e40*/  FADD.FTZ R82, R82, R21 ;  /* 0x0000001552527221 */ /* 0x000fe20000010000 */
[----:B------:R-:W-:Y:S01]  /*6e50*/  FADD.FTZ R143, R196, R143 ;  /* 0x0000008fc48f7221 */ /* 0x000fe20000010000 */
[----:B------:R-:W5:Y:S01]  /*6e60*/  MUFU.EX2 R53, R53 ;  /* 0x0000003500357308 */ /* 0x000f620000000800 */
[----:B------:R-:W4:Y:S01]  /*6e70*/  LDSM.16.MT88.4 R20, [R208+0x8400] ;  /* 0x00840000d014783b */ /* 0x000f220000004200 */
[----:B------:R-:W-:Y:S01]  /*6e80*/  FADD.FTZ R83, R83, R82 ;  /* 0x0000005253537221 */ /* 0x000fe20000010000 */
[----:B------:R-:W-:Y:S01]  /*6e90*/  FADD.FTZ R202, R202, R143 ;  /* 0x0000008fcaca7221 */ /* 0x000fe20000010000 */
[----:B---3--:R-:W-:Y:S01]  /*6ea0*/  F2FP.F16.F32.PACK_AB R12, R93, R94 ;  /* 0x0000005e5d0c723e */ /* 0x008fe200000000ff */
[----:B------:R-:W-:Y:S01]  /*6eb0*/  LDSM.16.MT88.4 R140, [R208+0x8c00] ;  /* 0x008c0000d08c783b */ /* 0x000fe20000004200 */
[----:B------:R-:W-:Y:S01]  /*6ec0*/  FADD.FTZ R74, R74, R83 ;  /* 0x000000534a4a7221 */ /* 0x000fe20000010000 */
[----:B--2---:R-:W-:Y:S01]  /*6ed0*/  F2FP.F16.F32.PACK_AB R14, R107, R92 ;  /* 0x0000005c6b0e723e */ /* 0x004fe200000000ff */
[----:B------:R-:W-:Y:S01]  /*6ee0*/  MUFU.EX2 R54, R54 ;  /* 0x0000003600367308 */ /* 0x000fe20000000800 */
[----:B------:R-:W-:Y:S01]  /*6ef0*/  FADD.FTZ R145, R145, R202 ;  /* 0x000000ca91917221 */ /* 0x000fe20000010000 */
[----:B------:R-:W-:-:S03]  /*6f00*/  FADD.FTZ R75, R75, R74 ;  /* 0x0000004a4b4b7221 */ /* 0x000fc60000010000 */
[----:B------:R-:W-:Y:S01]  /*6f10*/  FADD.FTZ R198, R198, R145 ;  /* 0x00000091c6c67221 */ /* 0x000fe20000010000 */
[----:B------:R-:W-:Y:S02]  /*6f20*/  FADD.FTZ R66, R66, R75 ;  /* 0x0000004b42427221 */ /* 0x000fe40000010000 */
[----:B------:R-:W2:Y:S01]  /*6f30*/  MUFU.EX2 R55, R55 ;  /* 0x0000003700377308 */ /* 0x000ea20000000800 */
[----:B-----5:R-:W-:Y:S01]  /*6f40*/  F2FP.F16.F32.PACK_AB R13, R53, R52 ;  /* 0x00000034350d723e */ /* 0x020fe200000000ff */
[----:B------:R-:W-:Y:S01]  /*6f50*/  FADD.FTZ R67, R67, R66 ;  /* 0x0000004243437221 */ /* 0x000fe20000010000 */
[----:B------:R-:W-:-:S03]  /*6f60*/  FADD.FTZ R198, R147, R198 ;  /* 0x000000c693c67221 */ /* 0x000fc60000010000 */
[----:B------:R-:W-:Y:S01]  /*6f70*/  FADD.FTZ R58, R58, R67 ;  /* 0x000000433a3a7221 */ /* 0x000fe20000010000 */
[----:B------:R-:W-:Y:S01]  /*6f80*/  FADD.FTZ R155, R155, R198 ;  /* 0x000000c69b9b7221 */ /* 0x000fe20000010000 */
[----:B------:R-:W-:Y:S02]  /*6f90*/  MUFU.EX2 R111, R111 ;  /* 0x0000006f006f7308 */ /* 0x000fe40000000800 */
[----:B------:R-:W-:Y:S01]  /*6fa0*/  FADD.FTZ R59, R59, R58 ;  /* 0x0000003a3b3b7221 */ /* 0x000fe20000010000 */
[----:B------:R-:W-:-:S03]  /*6fb0*/  FADD.FTZ R146, R146, R155 ;  /* 0x0000009b92927221 */ /* 0x000fc60000010000 */
[----:B------:R-:W-:Y:S01]  /*6fc0*/  FADD.FTZ R50, R50, R59 ;  /* 0x0000003b32327221 */ /* 0x000fe20000010000 */
[----:B------:R-:W-:Y:S01]  /*6fd0*/  FADD.FTZ R153, R153, R146 ;  /* 0x0000009299997221 */ /* 0x000fe20000010000 */
[----:B------:R-:W3:Y:S01]  /*6fe0*/  MUFU.EX2 R126, R126 ;  /* 0x0000007e007e7308 */ /* 0x000ee20000000800 */
[----:B--2---:R-:W-:Y:S01]  /*6ff0*/  F2FP.F16.F32.PACK_AB R15, R55, R54 ;  /* 0x00000036370f723e */ /* 0x004fe200000000ff */
[----:B------:R-:W-:Y:S01]  /*7000*/  FADD.FTZ R63, R63, R50 ;  /* 0x000000323f3f7221 */ /* 0x000fe20000010000 */
[----:B------:R-:W-:-:S04]  /*7010*/  FADD.FTZ R170, R170, R153 ;  /* 0x00000099aaaa7221 */ /* 0x000fc80000010000 */
[----:B------:R-:W-:Y:S01]  /*7020*/  FADD.FTZ R59, R157, R170 ;  /* 0x000000aa9d3b7221 */ /* 0x000fe20000010000 */
[----:B------:R-:W-:Y:S01]  /*7030*/  MUFU.EX2 R119, R119 ;  /* 0x0000007700777308 */ /* 0x000fe20000000800 */
[----:B-1----:R-:W-:Y:S02]  /*7040*/  HMMA.16816.F32 R8, R12, R16, R8 ;  /* 0x000000100c08723c */ /* 0x002fe40000001808 */
[----:B------:R-:W-:-:S04]  /*7050*/  FADD.FTZ R59, R154, R59 ;  /* 0x0000003b9a3b7221 */ /* 0x000fc80000010000 */
[----:B------:R-:W-:Y:S01]  /*7060*/  FADD.FTZ R152, R152, R59 ;  /* 0x0000003b98987221 */ /* 0x000fe20000010000 */
[----:B------:R-:W1:Y:S01]  /*7070*/  MUFU.EX2 R162, R162 ;  /* 0x000000a200a27308 */ /* 0x000e620000000800 */
[----:B------:R-:W-:Y:S01]  /*7080*/  HMMA.16816.F32 R4, R12, R18, R4 ;  /* 0x000000120c04723c */ /* 0x000fe20000001804 */
[----:B------:R-:W2:Y:S01]  /*7090*/  LDSM.16.MT88.4 R16, [R105+0x3400] ;  /* 0x003400006910783b */ /* 0x000ea20000004200 */
[----:B------:R-:W-:-:S04]  /*70a0*/  FADD.FTZ R159, R159, R152 ;  /* 0x000000989f9f7221 */ /* 0x000fc80000010000 */
[----:B------:R-:W-:Y:S01]  /*70b0*/  FADD.FTZ R132, R132, R159 ;  /* 0x0000009f84847221 */ /* 0x000fe20000010000 */
[----:B------:R-:W-:Y:S01]  /*70c0*/  MUFU.EX2 R40, R40 ;  /* 0x0000002800287308 */ /* 0x000fe20000000800 */
[C---:B----4-:R-:W-:Y:S01]  /*70d0*/  HMMA.16816.F32 R24, R12.reuse, R32, R24 ;  /* 0x000000200c18723c */ /* 0x050fe20000001818 */
[----:B------:R-:W-:Y:S01]  /*70e0*/  FADD.FTZ R32, R42, R63 ;  /* 0x0000003f2a207221 */ /* 0x000fe20000010000 */
[----:B------:R-:W-:Y:S02]  /*70f0*/  FADD.FTZ R161, R161, R132 ;  /* 0x00000084a1a17221 */ /* 0x000fe40000010000 */
[----:B------:R-:W-:Y:S01]  /*7100*/  LDSM.16.MT88.4 R132, [R105+0x3c00] ;  /* 0x003c00006984783b */ /* 0x000fe20000004200 */
[----:B------:R-:W-:Y:S01]  /*7110*/  FADD.FTZ R32, R71, R32 ;  /* 0x0000002047207221 */ /* 0x000fe20000010000 */
[----:B------:R-:W-:Y:S01]  /*7120*/  FADD.FTZ R60, R60, R161 ;  /* 0x000000a13c3c7221 */ /* 0x000fe20000010000 */
[----:B------:R-:W4:Y:S01]  /*7130*/  MUFU.EX2 R51, R51 ;  /* 0x0000003300337308 */ /* 0x000f220000000800 */
[----:B------:R-:W-:Y:S01]  /*7140*/  HMMA.16816.F32 R28, R12, R34, R28 ;  /* 0x000000220c1c723c */ /* 0x000fe2000000181c */
[----:B---3--:R-:W-:Y:S01]  /*7150*/  F2FP.F16.F32.PACK_AB R12, R126, R111 ;  /* 0x0000006f7e0c723e */ /* 0x008fe200000000ff */
[----:B------:R-:W-:Y:S01]  /*7160*/  FADD.FTZ R60, R57, R60 ;  /* 0x0000003c393c7221 */ /* 0x000fe20000010000 */
[----:B-1----:R-:W-:-:S04]  /*7170*/  F2FP.F16.F32.PACK_AB R14, R162, R119 ;  /* 0x00000077a20e723e */ /* 0x002fc800000000ff */
[----:B------:R-:W-:Y:S08]  /*7180*/  MUFU.EX2 R46, R46 ;  /* 0x0000002e002e7308 */ /* 0x000ff00000000800 */
[----:B------:R-:W1:Y:S01]  /*7190*/  MUFU.EX2 R47, R47 ;  /* 0x0000002f002f7308 */ /* 0x000e620000000800 */
[----:B----4-:R-:W-:-:S07]  /*71a0*/  F2FP.F16.F32.PACK_AB R13, R51, R40 ;  /* 0x00000028330d723e */ /* 0x010fce00000000ff */
[----:B------:R-:W-:Y:S08]  /*71b0*/  MUFU.EX2 R139, R139 ;  /* 0x0000008b008b7308 */ /* 0x000ff00000000800 */
[----:B------:R-:W3:Y:S01]  /*71c0*/  MUFU.EX2 R174, R174 ;  /* 0x000000ae00ae7308 */ /* 0x000ee20000000800 */
[----:B-1----:R-:W-:-:S07]  /*71d0*/  F2FP.F16.F32.PACK_AB R15, R47, R46 ;  /* 0x0000002e2f0f723e */ /* 0x002fce00000000ff */
[----:B------:R-:W-:Y:S01]  /*71e0*/  HMMA.16816.F32 R8, R12, R20, R8 ;  /* 0x000000140c08723c */ /* 0x000fe20000001808 */
[----:B------:R-:W-:Y:S01]  /*71f0*/  FADD.FTZ R21, R87, R32 ;  /* 0x0000002057157221 */ /* 0x000fe20000010000 */
[----:B------:R-:W-:Y:S01]  /*7200*/  MUFU.EX2 R124, R124 ;  /* 0x0000007c007c7308 */ /* 0x000fe20000000800 */
[----:B------:R-:W1:Y:S02]  /*7210*/  LDSM.16.MT88.4 R32, [R208+0x8800] ;  /* 0x00880000d020783b */ /* 0x000e640000004200 */
[----:B------:R-:W-:-:S03]  /*7220*/  FADD.FTZ R21, R106, R21 ;  /* 0x000000156a157221 */ /* 0x000fc60000010000 */
[----:B------:R-:W-:Y:S01]  /*7230*/  HMMA.16816.F32 R4, R12, R22, R4 ;  /* 0x000000160c04723c */ /* 0x000fe20000001804 */
[----:B------:R-:W-:Y:S01]  /*7240*/  FADD.FTZ R104, R104, R21 ;  /* 0x0000001568687221 */ /* 0x000fe20000010000 */
[----:B------:R-:W4:Y:S01]  /*7250*/  MUFU.EX2 R37, R37 ;  /* 0x0000002500257308 */ /* 0x000f220000000800 */
[----:B------:R-:W5:Y:S02]  /*7260*/  LDSM.16.MT88.4 R20, [R105+0x3800] ;  /* 0x003800006914783b */ /* 0x000f640000004200 */
[----:B------:R-:W-:-:S03]  /*7270*/  FADD.FTZ R103, R103, R104 ;  /* 0x0000006867677221 */ /* 0x000fc60000010000 */
[----:B--2---:R-:W-:Y:S01]  /*7280*/  HMMA.16816.F32 R24, R12, R16, R24 ;  /* 0x000000100c18723c */ /* 0x004fe20000001818 */
[----:B------:R-:W-:Y:S01]  /*7290*/  FADD.FTZ R102, R102, R103 ;  /* 0x0000006766667221 */ /* 0x000fe20000010000 */
[----:B------:R-:W-:Y:S01]  /*72a0*/  MUFU.EX2 R50, R70 ;  /* 0x0000004600327308 */ /* 0x000fe20000000800 */
[----:B------:R-:W-:Y:S02]  /*72b0*/  FFMA.FTZ R16, R64, UR6, -R61 ;  /* 0x0000000640107c23 */ /* 0x000fe4000801083d */
[----:B------:R-:W-:-:S03]  /*72c0*/  FADD.FTZ R101, R101, R102 ;  /* 0x0000006665657221 */ /* 0x000fc60000010000 */
[----:B------:R-:W-:Y:S01]  /*72d0*/  HMMA.16816.F32 R28, R12, R18, R28 ;  /* 0x000000120c1c723c */ /* 0x000fe2000000181c */
[----:B------:R-:W-:Y:S01]  /*72e0*/  FADD.FTZ R100, R100, R101 ;  /* 0x0000006564647221 */ /* 0x000fe20000010000 */
[----:B------:R-:W2:Y:S01]  /*72f0*/  MUFU.EX2 R43, R43 ;  /* 0x0000002b002b7308 */ /* 0x000ea20000000800 */
[----:B---3--:R-:W-:Y:S01]  /*7300*/  F2FP.F16.F32.PACK_AB R12, R174, R139 ;  /* 0x0000008bae0c723e */ /* 0x008fe200000000ff */
[--C-:B------:R-:W-:Y:S01]  /*7310*/  FFMA.FTZ R18, R78, UR6, -R91.reuse ;  /* 0x000000064e127c23 */ /* 0x100fe2000801085b */
[----:B------:R-:W-:Y:S01]  /*7320*/  FADD.FTZ R99, R99, R100 ;  /* 0x0000006463637221 */ /* 0x000fe20000010000 */
[----:B----4-:R-:W-:Y:S01]  /*7330*/  F2FP.F16.F32.PACK_AB R14, R37, R124 ;  /* 0x0000007c250e723e */ /* 0x010fe200000000ff */
[----:B------:R-:W-:Y:S02]  /*7340*/  FFMA.FTZ R19, R79, UR6, -R91 ;  /* 0x000000064f137c23 */ /* 0x000fe4000801085b */
[----:B------:R-:W-:Y:S01]  /*7350*/  FADD.FTZ R98, R98, R99 ;  /* 0x0000006362627221 */ /* 0x000fe20000010000 */
[----:B------:R-:W-:Y:S03]  /*7360*/  MUFU.EX2 R38, R38 ;  /* 0x0000002600267308 */ /* 0x000fe60000000800 */
[----:B------:R-:W-:-:S04]  /*7370*/  FADD.FTZ R97, R97, R98 ;  /* 0x0000006261617221 */ /* 0x000fc80000010000 */
[----:B------:R-:W-:Y:S01]  /*7380*/  FADD.FTZ R96, R96, R97 ;  /* 0x0000006160607221 */ /* 0x000fe20000010000 */
[----:B------:R3:W4:Y:S01]  /*7390*/  MUFU.EX2 R17, R39 ;  /* 0x0000002700117308 */ /* 0x0007220000000800 */
[----:B--2---:R-:W-:Y:S02]  /*73a0*/  F2FP.F16.F32.PACK_AB R13, R43, R50 ;  /* 0x000000322b0d723e */ /* 0x004fe400000000ff */
[----:B------:R-:W-:-:S04]  /*73b0*/  FADD.FTZ R95, R95, R96 ;  /* 0x000000605f5f7221 */ /* 0x000fc80000010000 */
[----:B------:R-:W-:Y:S01]  /*73c0*/  FADD.FTZ R94, R94, R95 ;  /* 0x0000005f5e5e7221 */ /* 0x000fe20000010000 */
[----:B------:R-:W-:Y:S03]  /*73d0*/  MUFU.EX2 R36, R36 ;  /* 0x0000002400247308 */ /* 0x000fe60000000800 */
[----:B------:R-:W-:-:S05]  /*73e0*/  FADD.FTZ R93, R93, R94 ;  /* 0x0000005e5d5d7221 */ /* 0x000fca0000010000 */
[----:B------:R-:W2:Y:S01]  /*73f0*/  MUFU.EX2 R65, R65 ;  /* 0x0000004100417308 */ /* 0x000ea20000000800 */
[----:B---3--:R-:W-:Y:S01]  /*7400*/  FADD.FTZ R39, R49, R60 ;  /* 0x0000003c31277221 */ /* 0x008fe20000010000 */
[----:B----4-:R-:W-:-:S03]  /*7410*/  F2FP.F16.F32.PACK_AB R15, R17, R38 ;  /* 0x00000026110f723e */ /* 0x010fc600000000ff */
[----:B------:R-:W-:-:S03]  /*7420*/  FADD.FTZ R39, R48, R39 ;  /* 0x0000002730277221 */ /* 0x000fc60000010000 */
[----:B------:R-:W-:Y:S01]  /*7430*/  MUFU.EX2 R41, R41 ;  /* 0x0000002900297308 */ /* 0x000fe20000000800 */
[----:B------:R-:W-:Y:S01]  /*7440*/  FADD.FTZ R44, R44, R39 ;  /* 0x000000272c2c7221 */ /* 0x000fe20000010000 */
[----:B-1----:R-:W-:Y:S01]  /*7450*/  HMMA.16816.F32 R8, R12, R32, R8 ;  /* 0x000000200c08723c */ /* 0x002fe20000001808 */
[--C-:B------:R-:W-:Y:S01]  /*7460*/  FFMA.FTZ R32, R90, UR6, -R91.reuse ;  /* 0x000000065a207c23 */ /* 0x100fe2000801085b */
[----:B------:R-:W-:Y:S01]  /*7470*/  FFMA.FTZ R33, R108, UR6, -R91 ;  /* 0x000000066c217c23 */ /* 0x000fe2000801085b */
[----:B------:R-:W-:-:S03]  /*7480*/  FADD.FTZ R45, R45, R44 ;  /* 0x0000002c2d2d7221 */ /* 0x000fc60000010000 */
[----:B------:R-:W1:Y:S01]  /*7490*/  MUFU.EX2 R16, R16 ;  /* 0x0000001000107308 */ /* 0x000e620000000800 */
[----:B------:R-:W-:Y:S01]  /*74a0*/  FADD.FTZ R52, R52, R45 ;  /* 0x0000002d34347221 */ /* 0x000fe20000010000 */
[C---:B-----5:R-:W-:Y:S01]  /*74b0*/  HMMA.16816.F32 R24, R12.reuse, R20, R24 ;  /* 0x000000140c18723c */ /* 0x060fe20000001818 */
[----:B------:R-:W-:Y:S02]  /*74c0*/  FADD.FTZ R20, R92, R93 ;  /* 0x0000005d5c147221 */ /* 0x000fe40000010000 */
[----:B------:R-:W-:Y:S02]  /*74d0*/  FADD.FTZ R53, R53, R52 ;  /* 0x0000003435357221 */ /* 0x000fe40000010000 */
[----:B------:R-:W-:Y:S01]  /*74e0*/  FADD.FTZ R20, R107, R20 ;  /* 0x000000146b147221 */ /* 0x000fe20000010000 */
[----:B------:R-:W-:Y:S01]  /*74f0*/  MUFU.EX2 R18, R18 ;  /* 0x0000001200127308 */ /* 0x000fe20000000800 */
[----:B------:R-:W-:Y:S01]  /*7500*/  FADD.FTZ R54, R54, R53 ;  /* 0x0000003536367221 */ /* 0x000fe20000010000 */
[----:B------:R-:W-:Y:S01]  /*7510*/  HMMA.16816.F32 R4, R12, R34, R4 ;  /* 0x000000220c04723c */ /* 0x000fe20000001804 */
[----:B------:R-:W-:-:S02]  /*7520*/  FADD.FTZ R111, R111, R20 ;  /* 0x000000146f6f7221 */ /* 0x000fc40000010000 */
[----:B------:R-:W-:Y:S02]  /*7530*/  FADD.FTZ R55, R55, R54 ;  /* 0x0000003637377221 */ /* 0x000fe40000010000 */
[----:B------:R-:W-:Y:S01]  /*7540*/  FADD.FTZ R126, R126, R111 ;  /* 0x0000006f7e7e7221 */ /* 0x000fe20000010000 */
[----:B------:R-:W3:Y:S01]  /*7550*/  MUFU.EX2 R19, R19 ;  /* 0x0000001300137308 */ /* 0x000ee20000000800 */
[----:B------:R-:W-:Y:S01]  /*7560*/  FADD.FTZ R40, R40, R55 ;  /* 0x0000003728287221 */ /* 0x000fe20000010000 */
[----:B------:R-:W-:Y:S01]  /*7570*/  HMMA.16816.F32 R28, R12, R22, R28 ;  /* 0x000000160c1c723c */ /* 0x000fe2000000181c */
[----:B--2---:R-:W-:Y:S01]  /*7580*/  F2FP.F16.F32.PACK_AB R12, R65, R36 ;  /* 0x00000024410c723e */ /* 0x004fe200000000ff */
[----:B------:R-:W-:Y:S01]  /*7590*/  FADD.FTZ R119, R119, R126 ;  /* 0x0000007e77777221 */ /* 0x000fe20000010000 */
[----:B------:R-:W-:Y:S01]  /*75a0*/  FADD.FTZ R51, R51, R40 ;  /* 0x0000002833337221 */ /* 0x000fe20000010000 */
[----:B-1----:R-:W-:Y:S02]  /*75b0*/  F2FP.F16.F32.PACK_AB R14, R16, R41 ;  /* 0x00000029100e723e */ /* 0x002fe400000000ff */
[----:B------:R-:W-:Y:S01]  /*75c0*/  MUFU.EX2 R32, R32 ;  /* 0x0000002000207308 */ /* 0x000fe20000000800 */
[----:B------:R-:W-:Y:S01]  /*75d0*/  FADD.FTZ R46, R46, R51 ;  /* 0x000000332e2e7221 */ /* 0x000fe20000010000 */
[----:B------:R-:W-:-:S03]  /*75e0*/  FADD.FTZ R162, R162, R119 ;  /* 0x00000077a2a27221 */ /* 0x000fc60000010000 */
[----:B------:R-:W-:-:S03]  /*75f0*/  FADD.FTZ R47, R47, R46 ;  /* 0x0000002e2f2f7221 */ /* 0x000fc60000010000 */
[----:B------:R-:W1:Y:S01]  /*7600*/  MUFU.EX2 R33, R33 ;  /* 0x0000002100217308 */ /* 0x000e620000000800 */
[----:B---3--:R-:W-:Y:S01]  /*7610*/  F2FP.F16.F32.PACK_AB R13, R19, R18 ;  /* 0x00000012130d723e */ /* 0x008fe200000000ff */
[----:B------:R-:W-:-:S04]  /*7620*/  FADD.FTZ R50, R50, R47 ;  /* 0x0000002f32327221 */ /* 0x000fc80000010000 */
[----:B------:R-:W-:-:S04]  /*7630*/  FADD.FTZ R43, R43, R50 ;  /* 0x000000322b2b7221 */ /* 0x000fc80000010000 */
[----:B------:R-:W-:-:S04]  /*7640*/  FADD.FTZ R38, R38, R43 ;  /* 0x0000002b26267221 */ /* 0x000fc80000010000 */
[----:B------:R-:W-:Y:S01]  /*7650*/  FADD.FTZ R17, R17, R38 ;  /* 0x0000002611117221 */ /* 0x000fe20000010000 */
[----:B-1----:R-:W-:-:S03]  /*7660*/  F2FP.F16.F32.PACK_AB R15, R33, R32 ;  /* 0x00000020210f723e */ /* 0x002fc600000000ff */
[----:B------:R-:W-:-:S04]  /*7670*/  FADD.FTZ R18, R18, R17 ;  /* 0x0000001112127221 */ /* 0x000fc80000010000 */
[----:B------:R-:W-:Y:S01]  /*7680*/  FADD.FTZ R19, R19, R18 ;  /* 0x0000001213137221 */ /* 0x000fe20000010000 */
[----:B------:R-:W-:Y:S03]  /*7690*/  HMMA.16816.F32 R144, R12, R140, R8 ;  /* 0x0000008c0c90723c */ /* 0x000fe60000001808 */
[----:B------:R-:W-:-:S04]  /*76a0*/  FADD.FTZ R32, R32, R19 ;  /* 0x0000001320207221 */ /* 0x000fc80000010000 */
[----:B------:R-:W-:Y:S01]  /*76b0*/  FADD.FTZ R232, R33, R32 ;  /* 0x0000002021e87221 */ /* 0x000fe20000010000 */
[----:B------:R-:W-:Y:S01]  /*76c0*/  HMMA.16816.F32 R140, R12, R142, R4 ;  /* 0x0000008e0c8c723c */ /* 0x000fe20000001804 */
[----:B------:R-:W-:-:S04]  /*76d0*/  FADD.FTZ R5, R139, R162 ;  /* 0x000000a28b057221 */ /* 0x000fc80000010000 */
[----:B------:R-:W-:-:S03]  /*76e0*/  FADD.FTZ R5, R174, R5 ;  /* 0x00000005ae057221 */ /* 0x000fc60000010000 */
[----:B------:R-:W-:Y:S01]  /*76f0*/  HMMA.16816.F32 R136, R12, R132, R24 ;  /* 0x000000840c88723c */ /* 0x000fe20000001818 */
[----:B------:R-:W-:-:S04]  /*7700*/  FADD.FTZ R124, R124, R5 ;  /* 0x000000057c7c7221 */ /* 0x000fc80000010000 */
[----:B------:R-:W-:-:S03]  /*7710*/  FADD.FTZ R37, R37, R124 ;  /* 0x0000007c25257221 */ /* 0x000fc60000010000 */
[----:B------:R-:W-:Y:S01]  /*7720*/  HMMA.16816.F32 R132, R12, R134, R28 ;  /* 0x000000860c84723c */ /* 0x000fe2000000181c */
[----:B------:R-:W-:-:S04]  /*7730*/  FADD.FTZ R36, R36, R37 ;  /* 0x0000002524247221 */ /* 0x000fc80000010000 */
[----:B------:R-:W-:-:S04]  /*7740*/  FADD.FTZ R36, R65, R36 ;  /* 0x0000002441247221 */ /* 0x000fc80000010000 */
[----:B------:R-:W-:-:S04]  /*7750*/  FADD.FTZ R41, R41, R36 ;  /* 0x0000002429297221 */ /* 0x000fc80000010000 */
[----:B------:R-:W-:Y:S01]  /*7760*/  FADD.FTZ R231, R16, R41 ;  /* 0x0000002910e77221 */ /* 0x000fe20000010000 */
[----:B------:R-:W-:Y:S06]  /*7770*/  @!P0 BRA `(.L_x_556) ;  /* 0x00000054000c8947 */ /* 0x000fec0003800000 */
[----:B------:R-:W-:-:S04]  /*7780*/  DEPBAR.LE SB0, 0x0 ;  /* 0x000080000000791a */ /* 0x000fc80000000000 */
[----:B------:R-:W-:Y:S06]  /*7790*/  BAR.SYNC.DEFER_BLOCKING 0x0 ;  /* 0x0000000000007b1d */ /* 0x000fec0000010000 */
[----:B------:R-:W-:Y:S05]  /*77a0*/  BRA.U !UP1, `(.L_x_557) ;  /* 0x0000000109f07547 */ /* 0x000fea000b800000 */
[----:B------:R-:W1:Y:S01]  /*77b0*/  LDC R6, c[0x0][0x4f0] ;  /* 0x00013c00ff067b82 */ /* 0x000e620000000800 */
[----:B------:R-:W-:Y:S01]  /*77c0*/  IADD3 R5, PT, PT, R3, -0x200, RZ ;  /* 0xfffffe0003057810 */ /* 0x000fe20007ffe0ff */
[----:B------:R-:W2:Y:S01]  /*77d0*/  LDCU.64 UR4, c[0x0][0x3a8] ;  /* 0x00007500ff0477ac */ /* 0x000ea20008000a00 */
[----:B------:R-:W-:Y:S02]  /*77e0*/  IABS R10, R195 ;  /* 0x000000c3000a7213 */ /* 0x000fe40000000000 */
[----:B------:R-:W-:Y:S02]  /*77f0*/  IABS R8, R5 ;  /* 0x0000000500087213 */ /* 0x000fe40000000000 */
[-C--:B-1----:R-:W-:Y:S02]  /*7800*/  IABS R4, R6.reuse ;  /* 0x0000000600047213 */ /* 0x082fe40000000000 */
[-C--:B------:R-:W-:Y:S02]  /*7810*/  LOP3.LUT R5, R5, R6.reuse, RZ, 0x3c, !PT ;  /* 0x0000000605057212 */ /* 0x080fe400078e3cff */
[----:B------:R-:W1:Y:S01]  /*7820*/  I2F.RP R9, R4 ;  /* 0x0000000400097306 */ /* 0x000e620000209400 */
[----:B------:R-:W-:-:S02]  /*7830*/  LOP3.LUT R195, R195, R6, RZ, 0x3c, !PT ;  /* 0x00000006c3c37212 */ /* 0x000fc400078e3cff */
[----:B------:R-:W-:Y:S02]  /*7840*/  ISETP.GE.AND P0, PT, R5, RZ, PT ;  /* 0x000000ff0500720c */ /* 0x000fe40003f06270 */
[----:B------:R-:W-:Y:S02]  /*7850*/  ISETP.GE.AND P2, PT, R195, RZ, PT ;  /* 0x000000ffc300720c */ /* 0x000fe40003f46270 */
[----:B------:R-:W-:Y:S01]  /*7860*/  LOP3.LUT R5, RZ, R6, RZ, 0x33, !PT ;  /* 0x00000006ff057212 */ /* 0x000fe200078e33ff */
        /* <DEDUP_REMOVED lines=15> */
[----:B------:R-:W-:Y:S02]  /*7960*/  @!P1 IMAD.IADD R7, R7, 0x1, -R4 ;  /* 0x0000000107079824 */ /* 0x000fe400078e0a04 */
[-C--:B------:R-:W-:Y:S01]  /*7970*/  @!P3 IADD3 R9, PT, PT, R9, -R4.reuse, RZ ;  /* 0x800000040909b210 */ /* 0x080fe20007ffe0ff */
[----:B------:R-:W-:Y:S01]  /*7980*/  @!P1 VIADD R11, R11, 0x1 ;  /* 0x000000010b0b9836 */ /* 0x000fe20000000000 */
[----:B------:R-:W-:Y:S02]  /*7990*/  @!P3 IADD3 R12, PT, PT, R12, 0x1, RZ ;  /* 0x000000010c0cb810 */ /* 0x000fe40007ffe0ff */
[-C--:B------:R-:W-:Y:S02]  /*79a0*/  ISETP.GE.U32.AND P4, PT, R7, R4.reuse, PT ;  /* 0x000000040700720c */ /* 0x080fe40003f86070 */
[----:B------:R-:W-:Y:S02]  /*79b0*/  ISETP.GE.U32.AND P6, PT, R9, R4, PT ;  /* 0x000000040900720c */ /* 0x000fe40003fc6070 */
[----:B------:R-:W-:-:S09]  /*79c0*/  ISETP.NE.AND P1, PT, R6, RZ, PT ;  /* 0x000000ff0600720c */ /* 0x000fd20003f25270 */
[----:B------:R-:W-:Y:S02]  /*79d0*/  @P4 VIADD R11, R11, 0x1 ;  /* 0x000000010b0b4836 */ /* 0x000fe40000000000 */
[----:B------:R-:W-:Y:S02]  /*79e0*/  @P6 IADD3 R12, PT, PT, R12, 0x1, RZ ;  /* 0x000000010c0c6810 */ /* 0x000fe40007ffe0ff */
[----:B------:R-:W-:Y:S02]  /*79f0*/  @!P0 IMAD.MOV R11, RZ, RZ, -R11 ;  /* 0x000000ffff0b8224 */ /* 0x000fe400078e0a0b */
[----:B------:R-:W-:-:S03]  /*7a00*/  @!P2 IADD3 R12, PT, PT, -R12, RZ, RZ ;  /* 0x000000ff0c0ca210 */ /* 0x000fc60007ffe1ff */
        /* <DEDUP_REMOVED lines=9> */
[-C--:B------:R-:W-:Y:S02]  /*7aa0*/  IMAD R6, R9, R188.reuse, RZ ;  /* 0x000000bc09067224 */ /* 0x080fe400078e02ff */
[----:B------:R-:W-:-:S04]  /*7ab0*/  IMAD.WIDE.U32 R8, R5, R188, RZ ;  /* 0x000000bc05087225 */ /* 0x000fc800078e00ff */
[----:B------:R-:W-:-:S04]  /*7ac0*/  IMAD R6, R5, R189, R6 ;  /* 0x000000bd05067224 */ /* 0x000fc800078e0206 */
[----:B------:R-:W-:Y:S01]  /*7ad0*/  IMAD.IADD R9, R9, 0x1, R6 ;  /* 0x0000000109097824 */ /* 0x000fe200078e0206 */
[----:B---3--:R-:W-:-:S04]  /*7ae0*/  IADD3 R4, PT, PT, R7, -R4, RZ ;  /* 0x8000000407047210 */ /* 0x008fc80007ffe0ff */
[----:B------:R-:W-:Y:S01]  /*7af0*/  SHF.R.S32.HI R5, RZ, 0x1f, R4 ;  /* 0x0000001fff057819 */ /* 0x000fe20000011404 */
[----:B--2---:R-:W-:-:S04]  /*7b00*/  IMAD.WIDE.U32 R6, R4, UR4, R8 ;  /* 0x0000000404067c25 */ /* 0x004fc8000f8e0008 */
[----:B------:R-:W-:Y:S01]  /*7b10*/  IMAD R5, R5, UR4, RZ ;  /* 0x0000000405057c24 */ /* 0x000fe2000f8e02ff */
[----:B------:R-:W-:-:S03]  /*7b20*/  LEA R216, P0, R6, R216, 0x1 ;  /* 0x000000d806d87211 */ /* 0x000fc600078008ff */
[----:B------:R-:W-:-:S05]  /*7b30*/  IMAD R5, R4, UR5, R5 ;  /* 0x0000000504057c24 */ /* 0x000fca000f8e0205 */
[----:B------:R-:W-:-:S04]  /*7b40*/  IADD3 R4, PT, PT, R7, R5, RZ ;  /* 0x0000000507047210 */ /* 0x000fc80007ffe0ff */
[----:B------:R-:W-:Y:S01]  /*7b50*/  LEA.HI.X R217, R6, R217, R4, 0x1, P0 ;  /* 0x000000d906d97211 */ /* 0x000fe200000f0c04 */
[----:B------:R-:W-:Y:S06]  /*7b60*/  BRA `(.L_x_558) ;  /* 0x00000000001c7947 */ /* 0x000fec0003800000 */
.L_x_557:
[----:B------:R-:W-:Y:S01]  /*7b70*/  UMOV UR4, URZ ;  /* 0x000000ff00047c82 */ /* 0x000fe20008000000 */
[----:B------:R-:W-:Y:S01]  /*7b80*/  IMAD.SHL.U32 R4, R188, 0x100, RZ ;  /* 0x00000100bc047824 */ /* 0x000fe200078e00ff */
[----:B------:R-:W-:-:S05]  /*7b90*/  IADD3 R5, P0, PT, RZ, -UR4, RZ ;  /* 0x80000004ff057c10 */ /* 0x000fca000ff1e0ff */
[----:B------:R-:W-:-:S05]  /*7ba0*/  IMAD.X R4, RZ, RZ, ~R4, P0 ;  /* 0x000000ffff047224 */ /* 0x000fca00000e0e04 */
[----:B------:R-:W-:-:S04]  /*7bb0*/  SHF.R.S64 R5, R5, 0x1f, R4 ;  /* 0x0000001f05057819 */ /* 0x000fc80000001004 */
[----:B------:R-:W-:-:S04]  /*7bc0*/  IADD3 R216, P0, PT, R5, R216, RZ ;  /* 0x000000d805d87210 */ /* 0x000fc80007f1e0ff */
[----:B------:R-:W-:-:S09]  /*7bd0*/  LEA.HI.X.SX32 R217, R4, R217, 0x1, P0 ;  /* 0x000000d904d97211 */ /* 0x000fd200000f0eff */
.L_x_558:
[----:B------:R-:W1:Y:S01]  /*7be0*/  LDCU UR4, c[0x0][0x440] ;  /* 0x00008800ff0477ac */ /* 0x000e620008000800 */
[C---:B------:R-:W-:Y:S01]  /*7bf0*/  IMAD.SHL.U32 R21, R188.reuse, 0x40, RZ ;  /* 0x00000040bc157824 */ /* 0x040fe200078e00ff */
[----:B------:R-:W-:Y:S02]  /*7c00*/  SHF.L.U64.HI R6, R188, 0x6, R189 ;  /* 0x00000006bc067819 */ /* 0x000fe400000102bd */
[----:B------:R-:W-:Y:S02]  /*7c10*/  PRMT R151, R151, 0x6540, R192 ;  /* 0x0000654097977816 */ /* 0x000fe400000000c0 */
[----:B------:R-:W-:-:S03]  /*7c20*/  IADD3 R8, P0, PT, R21, R216, RZ ;  /* 0x000000d815087210 */ /* 0x000fc60007f1e0ff */
[----:B------:R-:W-:Y:S02]  /*7c30*/  VIADD R80, R151, 0xfffffe09 ;  /* 0xfffffe0997507836 */ /* 0x000fe40000000000 */
[----:B------:R-:W-:Y:S01]  /*7c40*/  IMAD.X R9, R6, 0x1, R217, P0 ;  /* 0x0000000106097824 */ /* 0x000fe200000e06d9 */
[----:B-1----:R-:W-:-:S13]  /*7c50*/  ISETP.GE.AND P3, PT, R220, UR4, PT ;  /* 0x00000004dc007c0c */ /* 0x002fda000bf66270 */
[----:B------:R-:W-:Y:S01]  /*7c60*/  @!P3 IADD3 R20, P2, PT, R8, R21, RZ ;  /* 0x000000150814b210 */ /* 0x000fe20007f5e0ff */
[----:B------:R-:W-:Y:S01]  /*7c70*/  @P3 STS.128 [R219+0x5000], RZ ;  /* 0x005000ffdb003388 */ /* 0x000fe20000000c00 */
[CC--:B------:R-:W-:Y:S01]  /*7c80*/  @!P3 LEA R18, P1, R188.reuse, R8.reuse, 0x7 ;  /* 0x00000008bc12b211 */ /* 0x0c0fe200078238ff */
[----:B------:R-:W-:Y:S01]  /*7c90*/  @!P3 IMAD R5, R189, 0xc0, RZ ;  /* 0x000000c0bd05b824 */ /* 0x000fe200078e02ff */
[C---:B------:R-:W-:Y:S01]  /*7ca0*/  @!P3 LEA R14, P0, R188.reuse, R8, 0x8 ;  /* 0x00000008bc0eb211 */ /* 0x040fe200078040ff */
[--C-:B------:R-:W-:Y:S01]  /*7cb0*/  @!P3 IMAD.MOV.U32 R12, RZ, RZ, R8.reuse ;  /* 0x000000ffff0cb224 */ /* 0x100fe200078e0008 */
[----:B------:R-:W-:Y:S01]  /*7cc0*/  @!PT LDS RZ, [RZ] ;  /* 0x00000000fffff984 */ /* 0x000fe20000000800 */
[----:B------:R-:W-:Y:S01]  /*7cd0*/  @!PT LDS RZ, [RZ] ;  /* 0x00000000fffff984 */ /* 0x000fe20000000800 */
[----:B------:R-:W-:Y:S01]  /*7ce0*/  @!PT LDS RZ, [RZ] ;  /* 0x00000000fffff984 */ /* 0x000fe20000000800 */
[----:B------:R-:W-:Y:S01]  /*7cf0*/  @!P3 LDGSTS.E.BYPASS.LTC128B.128 [R219+0x5000], desc[UR16][R216.64] ;  /* 0x05000000d8dbbfae */ /* 0x000fe2000b981a10 */
[----:B------:R-:W-:Y:S01]  /*7d00*/  @!P3 IMAD.MOV.U32 R13, RZ, RZ, R9 ;  /* 0x000000ffff0db224 */ /* 0x000fe200078e0009 */
[CC--:B------:R-:W-:Y:S01]  /*7d10*/  @!P3 LEA.HI.X R19, R188.reuse, R9.reuse, R189, 0x7, P1 ;  /* 0x00000009bc13b211 */ /* 0x0c0fe200008f3cbd */
[C---:B------:R-:W-:Y:S01]  /*7d20*/  @!P3 IMAD.WIDE.U32 R16, R188.reuse, 0xc0, R8 ;  /* 0x000000c0bc10b825 */ /* 0x040fe200078e0008 */
[----:B------:R-:W-:Y:S01]  /*7d30*/  @P3 STS.128 [R219+0x5800], RZ ;  /* 0x005800ffdb003388 */ /* 0x000fe20000000c00 */
[----:B------:R-:W-:-:S02]  /*7d40*/  @!P3 LEA.HI.X R15, R188, R9, R189, 0x8, P0 ;  /* 0x00000009bc0fb211 */ /* 0x000fc400000f44bd */
[----:B------:R-:W-:Y:S01]  /*7d50*/  @!P3 IMAD.X R21, R9, 0x1, R6, P2 ;  /* 0x000000010915b824 */ /* 0x000fe200010e0606 */
[----:B------:R-:W-:Y:S01]  /*7d60*/  @!PT LDS RZ, [RZ] ;  /* 0x00000000fffff984 */ /* 0x000fe20000000800 */
[----:B------:R-:W-:Y:S01]  /*7d70*/  @!PT LDS RZ, [RZ] ;  /* 0x00000000fffff984 */ /* 0x000fe20000000800 */
[----:B------:R-:W-:Y:S01]  /*7d80*/  @!PT LDS RZ, [RZ] ;  /* 0x00000000fffff984 */ /* 0x000fe20000000800 */
[----:B------:R-:W-:Y:S01]  /*7d90*/  @!P3 LDGSTS.E.BYPASS.LTC128B.128 [R219+0x5800], desc[UR16][R8.64] ;  /* 0x0580000008dbbfae */ /* 0x000fe2000b981a10 */
[----:B------:R-:W-:Y:S02]  /*7da0*/  @!P3 IMAD.MOV.U32 R10, RZ, RZ, R8 ;  /* 0x000000ffff0ab224 */ /* 0x000fe400078e0008 */
[----:B------:R-:W-:Y:S01]  /*7db0*/  @!P3 IMAD.MOV.U32 R11, RZ, RZ, R9 ;  /* 0x000000ffff0bb224 */ /* 0x000fe200078e0009 */
[----:B------:R-:W-:Y:S01]  /*7dc0*/  @P3 STS.128 [R219+0x6000], RZ ;  /* 0x006000ffdb003388 */ /* 0x000fe20000000c00 */
[----:B------:R-:W-:Y:S02]  /*7dd0*/  @!P3 IMAD R4, R189, 0x140, RZ ;  /* 0x00000140bd04b824 */ /* 0x000fe400078e02ff */
[C---:B------:R-:W-:Y:S01]  /*7de0*/  @!P3 IMAD.WIDE.U32 R12, R188.reuse, 0x140, R12 ;  /* 0x00000140bc0cb825 */ /* 0x040fe200078e000c */
[----:B------:R-:W-:Y:S01]  /*7df0*/  @!PT LDS RZ, [RZ] ;  /* 0x00000000fffff984 */ /* 0x000fe20000000800 */
[----:B------:R-:W-:Y:S01]  /*7e00*/  @!PT LDS RZ, [RZ] ;  /* 0x00000000fffff984 */ /* 0x000fe20000000800 */
[----:B------:R-:W-:Y:S01]  /*7e10*/  @!PT LDS RZ, [RZ] ;  /* 0x00000000fffff984 */ /* 0x000fe20000000800 */
[----:B------:R-:W-:Y:S03]  /*7e20*/  @!P3 LDGSTS.E.BYPASS.LTC128B.128 [R219+0x6000], desc[UR16][R20.64] ;  /* 0x0600000014dbbfae */ /* 0x000fe6000b981a10 */
[----:B------:R-:W-:Y:S01]  /*7e30*/  @!P3 IMAD.IADD R17, R5, 0x1, R17 ;  /* 0x000000010511b824 */ /* 0x000fe200078e0211 */
[----:B------:R-:W-:Y:S01]  /*7e40*/  @P3 STS.128 [R219+0x6800], RZ ;  /* 0x006800ffdb003388 */ /* 0x000fe20000000c00 */
[----:B------:R-:W-:-:S03]  /*7e50*/  @!P3 IMAD.WIDE.U32 R10, R188, 0x180, R10 ;  /* 0x00000180bc0ab825 */ /* 0x000fc600078e000a */
[----:B------:R-:W-:Y:S01]  /*7e60*/  @!PT LDS RZ, [RZ] ;  /* 0x00000000fffff984 */ /* 0x000fe20000000800 */
[----:B------:R-:W-:Y:S01]  /*7e70*/  @!PT LDS RZ, [RZ] ;  /* 0x00000000fffff984 */ /* 0x000fe20000000800 */
[----:B------:R-:W-:Y:S01]  /*7e80*/  @!PT LDS RZ, [RZ] ;  /* 0x00000000fffff984 */ /* 0x000fe20000000800 */
[----:B------:R-:W-:Y:S01]  /*7e90*/  @!P3 LDGSTS.E.BYPASS.LTC128B.128 [R219+0x6800], desc[UR16][R18.64] ;  /* 0x0680000012dbbfae */ /* 0x000fe2000b981a10 */
[----:B------:R-:W-:Y:S02]  /*7ea0*/  @!P3 IMAD R189, R189, 0x180, RZ ;  /* 0x00000180bdbdb824 */ /* 0x000fe400078e02ff */
[----:B------:R-:W-:Y:S01]  /*7eb0*/  @!P3 IMAD.IADD R13, R4, 0x1, R13 ;  /* 0x00000001040db824 */ /* 0x000fe200078e020d */
[----:B------:R-:W-:Y:S01]  /*7ec0*/  @P3 STS.128 [R219+0x7000], RZ ;  /* 0x007000ffdb003388 */ /* 0x000fe20000000c00 */
[----:B------:R-:W-:Y:S02]  /*7ed0*/  @!P3 IMAD.IADD R23, R189, 0x1, R11 ;  /* 0x00000001bd17b824 */ /* 0x000fe400078e020b */
[----:B------:R-:W-:Y:S01]  /*7ee0*/  @!P3 IMAD.MOV.U32 R22, RZ, RZ, R10 ;  /* 0x000000ffff16b224 */ /* 0x000fe200078e000a */
[----:B------:R-:W-:Y:S01]  /*7ef0*/  @!PT LDS RZ, [RZ] ;  /* 0x00000000fffff984 */ /* 0x000fe20000000800 */
[----:B------:R-:W-:Y:S01]  /*7f00*/  @!PT LDS RZ, [RZ] ;  /* 0x00000000fffff984 */ /* 0x000fe20000000800 */
[----:B------:R-:W-:Y:S01]  /*7f10*/  @!PT LDS RZ, [RZ] ;  /* 0x00000000fffff984 */ /* 0x000fe20000000800 */
[----:B------:R-:W-:Y:S04]  /*7f20*/  @!P3 LDGSTS.E.BYPASS.LTC128B.128 [R219+0x7000], desc[UR16][R16.64] ;  /* 0x0700000010dbbfae */ /* 0x000fe8000b981a10 */
[----:B------:R-:W-:Y:S04]  /*7f30*/  @P3 STS.128 [R219+0x7800], RZ ;  /* 0x007800ffdb003388 */ /* 0x000fe80000000c00 */
        /* <DEDUP_REMOVED lines=13> */
[----:B------:R1:W-:Y:S04]  /*8010*/  @!P3 LDGSTS.E.BYPASS.LTC128B.128 [R219+0x8800], desc[UR16][R22.64] ;  /* 0x0880000016dbbfae */ /* 0x0003e8000b981a10 */
[----:B------:R-:W-:Y:S04]  /*8020*/  LDSM.16.M88.4 R72, [R210] ;  /* 0x00000000d248783b */ /* 0x000fe80000000200 */
[----:B------:R-:W2:Y:S04]  /*8030*/  LDSM.16.M88.4 R36, [R209+0x1400] ;  /* 0x00140000d124783b */ /* 0x000ea80000000200 */
[----:B------:R-:W3:Y:S04]  /*8040*/  LDSM.16.M88.4 R44, [R209+0x1000] ;  /* 0x00100000d12c783b */ /* 0x000ee80000000200 */
[----:B------:R-:W-:Y:S04]  /*8050*/  LDSM.16.M88.4 R64, [R194] ;  /* 0x00000000c240783b */ /* 0x000fe80000000200 */
[----:B------:R-:W4:Y:S04]  /*8060*/  LDSM.16.M88.4 R4, [R193+0x1400] ;  /* 0x00140000c104783b */ /* 0x000f280000000200 */
[----:B------:R-:W5:Y:S04]  /*8070*/  LDSM.16.M88.4 R28, [R209+0x1800] ;  /* 0x00180000d11c783b */ /* 0x000f680000000200 */
[----:B-1----:R-:W1:Y:S04]  /*8080*/  LDSM.16.M88.4 R20, [R209+0x1c00] ;  /* 0x001c0000d114783b */ /* 0x002e680000000200 */
[----:B------:R-:W1:Y:S04]  /*8090*/  LDSM.16.M88.4 R16, [R193+0x1000] ;  /* 0x00100000c110783b */ /* 0x000e680000000200 */
[----:B------:R-:W1:Y:S04]  /*80a0*/  LDSM.16.M88.4 R12, [R209+0x2000] ;  /* 0x00200000d10c783b */ /* 0x000e680000000200 */
[----:B------:R-:W1:Y:S04]  /*80b0*/  LDSM.16.M88.4 R8, [R193+0x1800] ;  /* 0x00180000c108783b */ /* 0x000e680000000200 */
[----:B------:R-:W1:Y:S01]  /*80c0*/  LDSM.16.M88.4 R52, [R209+0x2400] ;  /* 0x00240000d134783b */ /* 0x000e620000000200 */
[C---:B--2---:R-:W-:Y:S03]  /*80d0*/  HMMA.16816.F32 R40, R72.reuse, R36, RZ ;  /* 0x000000244828723c */ /* 0x044fe600000018ff */
[----:B------:R-:W2:Y:S04]  /*80e0*/  LDSM.16.M88.4 R60, [R193+0x1c00] ;  /* 0x001c0000c13c783b */ /* 0x000ea80000000200 */
[----:B------:R-:W-:Y:S01]  /*80f0*/  LDSM.16.M88.4 R48, [R209+0x2800] ;  /* 0x00280000d130783b */ /* 0x000fe20000000200 */
[C---:B------:R-:W-:Y:S03]  /*8100*/  HMMA.16816.F32 R36, R72.reuse, R38, RZ ;  /* 0x000000264824723c */ /* 0x040fe600000018ff */
[----:B------:R-:W-:Y:S04]  /*8110*/  LDSM.16.M88.4 R56, [R193+0x2400] ;  /* 0x00240000c138783b */ /* 0x000fe80000000200 */
[----:B------:R-:W-:Y:S01]  /*8120*/  LDSM.16.M88.4 R68, [R209+0x2c00] ;  /* 0x002c0000d144783b */ /* 0x000fe20000000200 */
[C---:B---3--:R-:W-:Y:S03]  /*8130*/  HMMA.16816.F32 R76, R72.reuse, R44, RZ ;  /* 0x0000002c484c723c */ /* 0x048fe600000018ff */
[----:B------:R-:W0:Y:S05]  /*8140*/  LDGDEPBAR ;  /* 0x00000000000079af */ /* 0x000e2a0000000000 */
[----:B------:R-:W-:Y:S08]  /*8150*/  HMMA.16816.F32 R44, R72, R46, RZ ;  /* 0x0000002e482c723c */ /* 0x000ff000000018ff */
[C---:B----4-:R-:W-:Y:S08]  /*8160*/  HMMA.16816.F32 R40, R64.reuse, R4, R40 ;  /* 0x000000044028723c */ /* 0x050ff00000001828 */
[----:B------:R-:W-:Y:S01]  /*8170*/  HMMA.16816.F32 R36, R64, R6, R36 ;  /* 0x000000064024723c */ /* 0x000fe20000001824 */
[----:B------:R-:W3:Y:S07]  /*8180*/  LDSM.16.M88.4 R4, [R193+0x2000] ;  /* 0x00200000c104783b */ /* 0x000eee0000000200 */
[C---:B-----5:R-:W-:Y:S08]  /*8190*/  HMMA.16816.F32 R32, R72.reuse, R28, RZ ;  /* 0x0000001c4820723c */ /* 0x060ff000000018ff */
[C---:B------:R-:W-:Y:S08]  /*81a0*/  HMMA.16816.F32 R28, R72.reuse, R30, RZ ;  /* 0x0000001e481c723c */ /* 0x040ff000000018ff */
[C---:B-1----:R-:W-:Y:S08]  /*81b0*/  HMMA.16816.F32 R24, R72.reuse, R20, RZ ;  /* 0x000000144818723c */ /* 0x042ff000000018ff */
[----:B------:R-:W-:Y:S08]  /*81c0*/  HMMA.16816.F32 R20, R72, R22, RZ ;  /* 0x000000164814723c */ /* 0x000ff000000018ff */
[C---:B------:R-:W-:Y:S08]  /*81d0*/  HMMA.16816.F32 R76, R64.reuse, R16, R76 ;  /* 0x00000010404c723c */ /* 0x040ff0000000184c */
[----:B------:R-:W-:Y:S08]  /*81e0*/  HMMA.16816.F32 R44, R64, R18, R44 ;  /* 0x00000012402c723c */ /* 0x000ff0000000182c */
[C---:B------:R-:W-:Y:S08]  /*81f0*/  HMMA.16816.F32 R16, R72.reuse, R12, RZ ;  /* 0x0000000c4810723c */ /* 0x040ff000000018ff */
[----:B------:R-:W-:Y:S08]  /*8200*/  HMMA.16816.F32 R12, R72, R14, RZ ;  /* 0x0000000e480c723c */ /* 0x000ff000000018ff */
[C---:B------:R-:W-:Y:S08]  /*8210*/  HMMA.16816.F32 R32, R64.reuse, R8, R32 ;  /* 0x000000084020723c */ /* 0x040ff00000001820 */
[----:B------:R-:W-:Y:S08]  /*8220*/  HMMA.16816.F32 R28, R64, R10, R28 ;  /* 0x0000000a401c723c */ /* 0x000ff0000000181c */
[----:B------:R-:W-:Y:S08]  /*8230*/  HMMA.16816.F32 R8, R72, R52, RZ ;  /* 0x000000344808723c */ /* 0x000ff000000018ff */
[C---:B--2---:R-:W-:Y:S08]  /*8240*/  HMMA.16816.F32 R24, R64.reuse, R60, R24 ;  /* 0x0000003c4018723c */ /* 0x044ff00000001818 */
[C---:B------:R-:W-:Y:S01]  /*8250*/  HMMA.16816.F32 R20, R64.reuse, R62, R20 ;  /* 0x0000003e4014723c */ /* 0x040fe20000001814 */
[----:B------:R-:W1:Y:S07]  /*8260*/  LDSM.16.M88.4 R60, [R193+0x2800] ;  /* 0x00280000c13c783b */ /* 0x000e6e0000000200 */
[C---:B---3--:R-:W-:Y:S08]  /*8270*/  HMMA.16816.F32 R16, R64.reuse, R4, R16 ;  /* 0x000000044010723c */ /* 0x048ff00000001810 */
[----:B------:R-:W-:Y:S08]  /*8280*/  HMMA.16816.F32 R12, R64, R6, R12 ;  /* 0x00000006400c723c */ /* 0x000ff0000000180c */
[C---:B------:R-:W-:Y:S08]  /*8290*/  HMMA.16816.F32 R4, R72.reuse, R54, RZ ;  /* 0x000000364804723c */ /* 0x040ff000000018ff */
[----:B------:R-:W-:Y:S01]  /*82a0*/  HMMA.16816.F32 R52, R72, R48, RZ ;  /* 0x000000304834723c */ /* 0x000fe200000018ff */
[----:B------:R-:W-:-:S02]  /*82b0*/  VIADD R48, R151, 0xfffffe00 ;  /* 0xfffffe0097307836 */ /* 0x000fc40000000000 */
[----:B------:R-:W-:-:S03]  /*82c0*/  VIADD R49, R151, 0xfffffe08 ;  /* 0xfffffe0897317836 */ /* 0x000fc60000000000 */
[-C--:B------:R-:W-:Y:S02]  /*82d0*/  ISETP.GE.AND P6, PT, R48, R149.reuse, PT ;  /* 0x000000953000720c */ /* 0x080fe40003fc6270 */
[C---:B------:R-:W-:Y:S01]  /*82e0*/  HMMA.16816.F32 R8, R64.reuse, R56, R8 ;  /* 0x000000384008723c */ /* 0x040fe20000001808 */
[C---:B------:R-:W-:Y:S01]  /*82f0*/  VIADD R56, R151.reuse, 0xfffffe01 ;  /* 0xfffffe0197387836 */ /* 0x040fe20000000000 */
[----:B------:R-:W-:Y:S01]  /*8300*/  FSEL R90, R76, -INF , !P6 ;  /* 0xff8000004c5a7808 */ /* 0x000fe20007000000 */
[----:B------:R-:W-:Y:S01]  /*8310*/  VIADD R76, R151, 0xfffffe10 ;  /* 0xfffffe10974c7836 */ /* 0x000fe20000000000 */
[-C--:B------:R-:W-:Y:S02]  /*8320*/  ISETP.GE.AND P4, PT, R49, R149.reuse, PT ;  /* 0x000000953100720c */ /* 0x080fe40003f86270 */
[C---:B------:R-:W-:Y:S02]  /*8330*/  ISETP.GE.AND P1, PT, R56.reuse, R149, PT ;  /* 0x000000953800720c */ /* 0x040fe40003f26270 */
[----:B------:R-:W-:Y:S01]  /*8340*/  HMMA.16816.F32 R4, R64, R58, R4 ;  /* 0x0000003a4004723c */ /* 0x000fe20000001804 */
[----:B------:R-:W-:-:S02]  /*8350*/  ISETP.GE.AND P0, PT, R56, R148, PT ;  /* 0x000000943800720c */ /* 0x000fc40003f06270 */
[----:B------:R-:W2:Y:S01]  /*8360*/  LDSM.16.M88.4 R56, [R193+0x2c00] ;  /* 0x002c0000c138783b */ /* 0x000ea20000000200 */
[----:B------:R-:W-:Y:S02]  /*8370*/  ISETP.GE.AND P2, PT, R48, R148, PT ;  /* 0x000000943000720c */ /* 0x000fe40003f46270 */
[----:B------:R-:W-:Y:S02]  /*8380*/  FSEL R178, R79, -INF , !P0 ;  /* 0xff8000004fb27808 */ /* 0x000fe40004000000 */
[----:B------:R-:W-:Y:S01]  /*8390*/  FSEL R94, R44, -INF , !P4 ;  /* 0xff8000002c5e7808 */ /* 0x000fe20006000000 */
[----:B-1----:R-:W-:Y:S01]  /*83a0*/  HMMA.16816.F32 R52, R64, R60, R52 ;  /* 0x0000003c4034723c */ /* 0x002fe20000001834 */
[----:B------:R-:W-:Y:S01]  /*83b0*/  FSEL R168, R78, -INF , !P2 ;  /* 0xff8000004ea87808 */ /* 0x000fe20005000000 */
[----:B------:R-:W-:Y:S01]  /*83c0*/  VIADD R44, R151, 0xfffffe18 ;  /* 0xfffffe18972c7836 */ /* 0x000fe20000000000 */
[----:B------:R-:W-:Y:S01]  /*83d0*/  FSEL R92, R77, -INF , !P1 ;  /* 0xff8000004d5c7808 */ /* 0x000fe20004800000 */
[----:B------:R-:W-:Y:S01]  /*83e0*/  VIADD R60, R151, 0xfffffe11 ;  /* 0xfffffe11973c7836 */ /* 0x000fe20000000000 */
[----:B------:R-:W-:-:S02]  /*83f0*/  ISETP.GE.AND P0, PT, R76, R149, PT ;  /* 0x000000954c00720c */ /* 0x000fc40003f06270 */
[-C--:B------:R-:W-:Y:S02]  /*8400*/  ISETP.GE.AND P4, PT, R76, R148.reuse, PT ;  /* 0x000000944c00720c */ /* 0x080fe40003f86270 */
[----:B------:R-:W1:Y:S01]  /*8410*/  LDSM.16.M88.4 R76, [R209+0x3000] ;  /* 0x00300000d14c783b */ /* 0x000e620000000200 */
[CC--:B------:R-:W-:Y:S02]  /*8420*/  ISETP.GE.AND P1, PT, R80.reuse, R148.reuse, PT ;  /* 0x000000945000720c */ /* 0x0c0fe40003f26270 */
[----:B------:R-:W-:Y:S02]  /*8430*/  ISETP.GE.AND P6, PT, R49, R148, PT ;  /* 0x000000943100720c */ /* 0x000fe40003fc6270 */
[----:B------:R-:W-:Y:S01]  /*8440*/  ISETP.GE.AND P2, PT, R80, R149, PT ;  /* 0x000000955000720c */ /* 0x000fe20003f46270 */
[----:B------:R-:W-:Y:S01]  /*8450*/  HMMA.16816.F32 R48, R72, R50, RZ ;  /* 0x000000324830723c */ /* 0x000fe200000018ff */
[----:B------:R-:W-:Y:S02]  /*8460*/  FSEL R180, R47, -INF , !P1 ;  /* 0xff8000002fb47808 */ /* 0x000fe40004800000 */
[----:B------:R-:W-:Y:S01]  /*8470*/  FSEL R98, R40, -INF , !P0 ;  /* 0xff80000028627808 */ /* 0x000fe20004000000 */
[----:B------:R-:W-:Y:S01]  /*8480*/  VIADD R40, R151, 0xfffffe19 ;  /* 0xfffffe1997287836 */ /* 0x000fe20000000000 */
[----:B------:R-:W-:-:S02]  /*8490*/  FSEL R182, R46, -INF , !P6 ;  /* 0xff8000002eb67808 */ /* 0x000fc40007000000 */
[----:B------:R-:W-:Y:S01]  /*84a0*/  FSEL R96, R45, -INF , !P2 ;  /* 0xff8000002d607808 */ /* 0x000fe20005000000 */
[C---:B------:R-:W-:Y:S01]  /*84b0*/  HMMA.16816.F32 R80, R72.reuse, R68, RZ ;  /* 0x000000444850723c */ /* 0x040fe200000018ff */
[CC--:B------:R-:W-:Y:S02]  /*84c0*/  ISETP.GE.AND P1, PT, R44.reuse, R149.reuse, PT ;  /* 0x000000952c00720c */ /* 0x0c0fe40003f26270 */
[-C--:B------:R-:W-:Y:S01]  /*84d0*/  ISETP.GE.AND P0, PT, R44, R148.reuse, PT ;  /* 0x000000942c00720c */ /* 0x080fe20003f06270 */
[----:B------:R-:W-:Y:S01]  /*84e0*/  VIADD R44, R151, 0xfffffe20 ;  /* 0xfffffe20972c7836 */ /* 0x000fe20000000000 */
[C---:B------:R-:W-:Y:S02]  /*84f0*/  ISETP.GE.AND P6, PT, R60.reuse, R149, PT ;  /* 0x000000953c00720c */ /* 0x040fe40003fc6270 */
[----:B------:R-:W-:Y:S01]  /*8500*/  ISETP.GE.AND P2, PT, R60, R148, PT ;  /* 0x000000943c00720c */ /* 0x000fe20003f46270 */
[----:B------:R-:W-:Y:S01]  /*8510*/  HMMA.16816.F32 R68, R72, R70, RZ ;  /* 0x000000464844723c */ /* 0x000fe200000018ff */
[----:B------:R-:W-:-:S02]  /*8520*/  FSEL R186, R42, -INF , !P4 ;  /* 0xff8000002aba7808 */ /* 0x000fc40006000000 */
[----:B------:R-:W-:Y:S02]  /*8530*/  FSEL R100, R41, -INF , !P6 ;  /* 0xff80000029647808 */ /* 0x000fe40007000000 */
[----:B------:R-:W-:Y:S02]  /*8540*/  FSEL R184, R43, -INF , !P2 ;  /* 0xff8000002bb87808 */ /* 0x000fe40005000000 */
[----:B------:R-:W-:Y:S01]  /*8550*/  FSEL R102, R36, -INF , !P1 ;  /* 0xff80000024667808 */ /* 0x000fe20004800000 */
[----:B------:R-:W-:Y:S01]  /*8560*/  VIADD R36, R151, 0xfffffe28 ;  /* 0xfffffe2897247836 */ /* 0x000fe20000000000 */
[CC--:B------:R-:W-:Y:S01]  /*8570*/  ISETP.GE.AND P4, PT, R40.reuse, R149.reuse, PT ;  /* 0x000000952800720c */ /* 0x0c0fe20003f86270 */
[----:B------:R-:W-:Y:S01]  /*8580*/  HMMA.16816.F32 R48, R64, R62, R48 ;  /* 0x0000003e4030723c */ /* 0x000fe20000001830 */
[----:B------:R-:W-:Y:S02]  /*8590*/  ISETP.GE.AND P6, PT, R40, R148, PT ;  /* 0x000000942800720c */ /* 0x000fe40003fc6270 */
[----:B------:R-:W-:Y:S01]  /*85a0*/  ISETP.GE.AND P2, PT, R44, R149, PT ;  /* 0x000000952c00720c */ /* 0x000fe20003f46270 */
[----:B------:R-:W3:Y:S01]  /*85b0*/  LDSM.16.M88.4 R40, [R193+0x3000] ;  /* 0x00300000c128783b */ /* 0x000ee20000000200 */
[----:B------:R-:W-:-:S02]  /*85c0*/  FSEL R172, R39, -INF , !P6 ;  /* 0xff80000027ac7808 */ /* 0x000fc40007000000 */
[----:B------:R-:W-:Y:S01]  /*85d0*/  FSEL R106, R32, -INF , !P2 ;  /* 0xff800000206a7808 */ /* 0x000fe20005000000 */
[C---:B--2---:R-:W-:Y:S01]  /*85e0*/  HMMA.16816.F32 R80, R64.reuse, R56, R80 ;  /* 0x000000384050723c */ /* 0x044fe20000001850 */
[----:B------:R-:W-:Y:S01]  /*85f0*/  FSEL R176, R38, -INF , !P0 ;  /* 0xff80000026b07808 */ /* 0x000fe20004000000 */
[----:B------:R-:W-:Y:S01]  /*8600*/  VIADD R56, R151, 0xfffffe29 ;  /* 0xfffffe2997387836 */ /* 0x000fe20000000000 */
[----:B------:R-:W-:Y:S01]  /*8610*/  FSEL R104, R37, -INF , !P4 ;  /* 0xff80000025687808 */ /* 0x000fe20006000000 */
[C---:B------:R-:W-:Y:S01]  /*8620*/  VIADD R32, R151.reuse, 0xfffffe30 ;  /* 0xfffffe3097207836 */ /* 0x040fe20000000000 */
[C---:B------:R-:W-:Y:S02]  /*8630*/  ISETP.GE.AND P6, PT, R36.reuse, R149, PT ;  /* 0x000000952400720c */ /* 0x040fe40003fc6270 */
[-C--:B------:R-:W-:Y:S01]  /*8640*/  ISETP.GE.AND P2, PT, R36, R148.reuse, PT ;  /* 0x000000942400720c */ /* 0x080fe20003f46270 */
[----:B------:R-:W-:Y:S01]  /*8650*/  HMMA.16816.F32 R68, R64, R58, R68 ;  /* 0x0000003a4044723c */ /* 0x000fe20000001844 */
[----:B------:R-:W2:Y:S01]  /*8660*/  LDSM.16.M88.4 R36, [R209+0x3400] ;  /* 0x00340000d124783b */ /* 0x000ea20000000200 */
[----:B------:R-:W-:Y:S01]  /*8670*/  ISETP.GE.AND P1, PT, R44, R148, PT ;  /* 0x000000942c00720c */ /* 0x000fe20003f26270 */
[C---:B------:R-:W-:Y:S01]  /*8680*/  VIADD R44, R151.reuse, 0xfffffe21 ;  /* 0xfffffe21972c7836 */ /* 0x040fe20000000000 */
[----:B------:R-:W-:Y:S01]  /*8690*/  FSEL R110, R28, -INF , !P6 ;  /* 0xff8000001c6e7808 */ /* 0x000fe20007000000 */
[----:B------:R-:W-:Y:S01]  /*86a0*/  VIADD R28, R151, 0xfffffe31 ;  /* 0xfffffe31971c7836 */ /* 0x000fe20000000000 */
[----:B------:R-:W-:-:S02]  /*86b0*/  FSEL R164, R34, -INF , !P1 ;  /* 0xff80000022a47808 */ /* 0x000fc40004800000 */
[CC--:B------:R-:W-:Y:S02]  /*86c0*/  ISETP.GE.AND P0, PT, R44.reuse, R149.reuse, PT ;  /* 0x000000952c00720c */ /* 0x0c0fe40003f06270 */
[-C--:B------:R-:W-:Y:S02]  /*86d0*/  ISETP.GE.AND P4, PT, R44, R148.reuse, PT ;  /* 0x000000942c00720c */ /* 0x080fe40003f86270 */
[C---:B------:R-:W-:Y:S01]  /*86e0*/  ISETP.GE.AND P1, PT, R56.reuse, R149, PT ;  /* 0x000000953800720c */ /* 0x040fe20003f26270 */
[----:B-1----:R-:W-:Y:S01]  /*86f0*/  HMMA.16816.F32 R44, R72, R76, RZ ;  /* 0x0000004c482c723c */ /* 0x002fe200000018ff */
[----:B------:R-:W-:Y:S02]  /*8700*/  FSEL R108, R33, -INF , !P0 ;  /* 0xff800000216c7808 */ /* 0x000fe40004000000 */
[----:B------:R-:W-:Y:S02]  /*8710*/  ISETP.GE.AND P0, PT, R56, R148, PT ;  /* 0x000000943800720c */ /* 0x000fe40003f06270 */
[----:B------:R-:W-:-:S02]  /*8720*/  FSEL R162, R30, -INF , !P2 ;  /* 0xff8000001ea27808 */ /* 0x000fc40005000000 */
[----:B------:R-:W-:Y:S01]  /*8730*/  FSEL R112, R29, -INF , !P1 ;  /* 0xff8000001d707808 */ /* 0x000fe20004800000 */
[----:B------:R-:W-:Y:S01]  /*8740*/  HMMA.16816.F32 R76, R72, R78, RZ ;  /* 0x0000004e484c723c */ /* 0x000fe200000018ff */
[----:B------:R-:W-:Y:S02]  /*8750*/  FSEL R158, R35, -INF , !P4 ;  /* 0xff800000239e7808 */ /* 0x000fe40006000000 */
[CC--:B------:R-:W-:Y:S02]  /*8760*/  ISETP.GE.AND P2, PT, R28.reuse, R149.reuse, PT ;  /* 0x000000951c00720c */ /* 0x0c0fe40003f46270 */
[-C--:B------:R-:W-:Y:S02]  /*8770*/  ISETP.GE.AND P1, PT, R28, R148.reuse, PT ;  /* 0x000000941c00720c */ /* 0x080fe40003f26270 */
[----:B------:R-:W-:Y:S02]  /*8780*/  FSEL R160, R31, -INF , !P0 ;  /* 0xff8000001fa07808 */ /* 0x000fe40004000000 */
[CC--:B------:R-:W-:Y:S01]  /*8790*/  ISETP.GE.AND P4, PT, R32.reuse, R149.reuse, PT ;  /* 0x000000952000720c */ /* 0x0c0fe20003f86270 */
[----:B------:R-:W1:Y:S01]  /*87a0*/  LDSM.16.M88.4 R28, [R193+0x3400] ;  /* 0x00340000c11c783b */ /* 0x000e620000000200 */
[-C--:B------:R-:W-:Y:S01]  /*87b0*/  ISETP.GE.AND P6, PT, R32, R148.reuse, PT ;  /* 0x000000942000720c */ /* 0x080fe20003fc6270 */
[C---:B------:R-:W-:Y:S01]  /*87c0*/  VIADD R32, R151.reuse, 0xfffffe38 ;  /* 0xfffffe3897207836 */ /* 0x040fe20000000000 */
[----:B------:R-:W-:Y:S01]  /*87d0*/  FSEL R114, R24, -INF , !P4 ;  /* 0xff80000018727808 */ /* 0x000fe20006000000 */
[----:B------:R-:W-:Y:S01]  /*87e0*/  VIADD R24, R151, 0xfffffe40 ;  /* 0xfffffe4097187836 */ /* 0x000fe20000000000 */
[----:B------:R-:W-:Y:S01]  /*87f0*/  FSEL R152, R27, -INF , !P1 ;  /* 0xff8000001b987808 */ /* 0x000fe20004800000 */
[C---:B---3--:R-:W-:Y:S01]  /*8800*/  HMMA.16816.F32 R44, R64.reuse, R40, R44 ;  /* 0x00000028402c723c */ /* 0x048fe2000000182c */
[C---:B------:R-:W-:Y:S01]  /*8810*/  ISETP.GE.AND P0, PT, R32.reuse, R149, PT ;  /* 0x000000952000720c */ /* 0x040fe20003f06270 */
[C---:B------:R-:W-:Y:S01]  /*8820*/  VIADD R40, R151.reuse, 0xfffffe41 ;  /* 0xfffffe4197287836 */ /* 0x040fe20000000000 */
[----:B------:R-:W-:Y:S01]  /*8830*/  ISETP.GE.AND P4, PT, R32, R148, PT ;  /* 0x000000942000720c */ /* 0x000fe20003f86270 */
[C---:B------:R-:W-:Y:S01]  /*8840*/  VIADD R32, R151.reuse, 0xfffffe39 ;  /* 0xfffffe3997207836 */ /* 0x040fe20000000000 */
[----:B------:R-:W-:Y:S01]  /*8850*/  FSEL R118, R20, -INF , !P0 ;  /* 0xff80000014767808 */ /* 0x000fe20004000000 */
[----:B------:R-:W-:Y:S01]  /*8860*/  VIADD R20, R151, 0xfffffe48 ;  /* 0xfffffe4897147836 */ /* 0x000fe20000000000 */
[----:B------:R-:W-:Y:S01]  /*8870*/  FSEL R154, R26, -INF , !P6 ;  /* 0xff8000001a9a7808 */ /* 0x000fe20007000000 */
[----:B------:R-:W-:Y:S01]  /*8880*/  HMMA.16816.F32 R76, R64, R42, R76 ;  /* 0x0000002a404c723c */ /* 0x000fe2000000184c */
[----:B------:R-:W-:-:S02]  /*8890*/  FSEL R116, R25, -INF , !P2 ;  /* 0xff80000019747808 */ /* 0x000fc40005000000 */
[CC--:B------:R-:W-:Y:S02]  /*88a0*/  ISETP.GE.AND P1, PT, R24.reuse, R149.reuse, PT ;  /* 0x000000951800720c */ /* 0x0c0fe40003f26270 */
[-C--:B------:R-:W-:Y:S02]  /*88b0*/  ISETP.GE.AND P0, PT, R24, R148.reuse, PT ;  /* 0x000000941800720c */ /* 0x080fe40003f06270 */
[----:B------:R-:W3:Y:S01]  /*88c0*/  LDSM.16.M88.4 R24, [R209+0x3800] ;  /* 0x00380000d118783b */ /* 0x000ee20000000200 */
[C---:B------:R-:W-:Y:S02]  /*88d0*/  ISETP.GE.AND P2, PT, R32.reuse, R148, PT ;  /* 0x000000942000720c */ /* 0x040fe40003f46270 */
[----:B------:R-:W-:Y:S02]  /*88e0*/  ISETP.GE.AND P6, PT, R32, R149, PT ;  /* 0x000000952000720c */ /* 0x000fe40003fc6270 */
[----:B------:R-:W-:Y:S01]  /*88f0*/  FSEL R130, R23, -INF , !P2 ;  /* 0xff80000017827808 */ /* 0x000fe20005000000 */
[----:B--2---:R-:W-:Y:S01]  /*8900*/  HMMA.16816.F32 R32, R72, R36, RZ ;  /* 0x000000244820723c */ /* 0x004fe200000018ff */
[----:B------:R-:W-:Y:S01]  /*8910*/  FSEL R204, R16, -INF , !P1 ;  /* 0xff80000010cc7808 */ /* 0x000fe20004800000 */
[----:B------:R-:W-:Y:S01]  /*8920*/  VIADD R16, R151, 0xfffffe49 ;  /* 0xfffffe4997107836 */ /* 0x000fe20000000000 */
[----:B------:R-:W-:-:S02]  /*8930*/  FSEL R150, R22, -INF , !P4 ;  /* 0xff80000016967808 */ /* 0x000fc40006000000 */
[----:B------:R-:W-:Y:S02]  /*8940*/  FSEL R120, R21, -INF , !P6 ;  /* 0xff80000015787808 */ /* 0x000fe40007000000 */
[CC--:B------:R-:W-:Y:S01]  /*8950*/  ISETP.GE.AND P2, PT, R20.reuse, R149.reuse, PT ;  /* 0x000000951400720c */ /* 0x0c0fe20003f46270 */
[----:B------:R-:W-:Y:S01]  /*8960*/  HMMA.16816.F32 R36, R72, R38, RZ ;  /* 0x000000264824723c */ /* 0x000fe200000018ff */
[-C--:B------:R-:W-:Y:S01]  /*8970*/  ISETP.GE.AND P1, PT, R20, R148.reuse, PT ;  /* 0x000000941400720c */ /* 0x080fe20003f26270 */
[C---:B------:R-:W-:Y:S01]  /*8980*/  VIADD R20, R151.reuse, 0xfffffe50 ;  /* 0xfffffe5097147836 */ /* 0x040fe20000000000 */
[C---:B------:R-:W-:Y:S02]  /*8990*/  ISETP.GE.AND P4, PT, R40.reuse, R149, PT ;  /* 0x000000952800720c */ /* 0x040fe40003f86270 */
[----:B------:R-:W-:Y:S01]  /*89a0*/  ISETP.GE.AND P6, PT, R40, R148, PT ;  /* 0x000000942800720c */ /* 0x000fe20003fc6270 */
[----:B------:R-:W-:Y:S01]  /*89b0*/  VIADD R40, R151, 0xfffffe81 ;  /* 0xfffffe8197287836 */ /* 0x000fe20000000000 */
[----:B------:R-:W-:-:S02]  /*89c0*/  FSEL R206, R17, -INF , !P4 ;  /* 0xff80000011ce7808 */ /* 0x000fc40006000000 */
[----:B------:R-:W-:Y:S02]  /*89d0*/  FSEL R56, R19, -INF , !P6 ;  /* 0xff80000013387808 */ /* 0x000fe40007000000 */
[----:B------:R-:W-:Y:S01]  /*89e0*/  FSEL R224, R12, -INF , !P2 ;  /* 0xff8000000ce07808 */ /* 0x000fe20005000000 */
[C---:B------:R-:W-:Y:S01]  /*89f0*/  VIADD R12, R151.reuse, 0xfffffe58 ;  /* 0xfffffe58970c7836 */ /* 0x040fe20000000000 */
[----:B------:R-:W-:Y:S01]  /*8a00*/  FSEL R128, R18, -INF , !P0 ;  /* 0xff80000012807808 */ /* 0x000fe20004000000 */
[----:B-1----:R-:W-:Y:S01]  /*8a10*/  HMMA.16816.F32 R32, R64, R28, R32 ;  /* 0x0000001c4020723c */ /* 0x002fe20000001820 */
[----:B------:R-:W-:Y:S01]  /*8a20*/  ISETP.GE.AND P4, PT, R16, R148, PT ;  /* 0x000000941000720c */ /* 0x000fe20003f86270 */
[----:B------:R-:W-:Y:S01]  /*8a30*/  VIADD R28, R151, 0xfffffe59 ;  /* 0xfffffe59971c7836 */ /* 0x000fe20000000000 */
[-C--:B------:R-:W-:Y:S02]  /*8a40*/  ISETP.GE.AND P6, PT, R20, R149.reuse, PT ;  /* 0x000000951400720c */ /* 0x080fe40003fc6270 */
[----:B------:R-:W-:-:S02]  /*8a50*/  ISETP.GE.AND P0, PT, R16, R149, PT ;  /* 0x000000951000720c */ /* 0x000fc40003f06270 */
[----:B------:R-:W-:Y:S01]  /*8a60*/  FSEL R58, R15, -INF , !P4 ;  /* 0xff8000000f3a7808 */ /* 0x000fe20006000000 */
[----:B------:R-:W1:Y:S01]  /*8a70*/  LDSM.16.M88.4 R16, [R193+0x3800] ;  /* 0x00380000c110783b */ /* 0x000e620000000200 */
[----:B------:R-:W-:Y:S01]  /*8a80*/  FSEL R236, R8, -INF , !P6 ;  /* 0xff80000008ec7808 */ /* 0x000fe20007000000 */
[----:B------:R-:W-:Y:S01]  /*8a90*/  VIADD R8, R151, 0xfffffe60 ;  /* 0xfffffe6097087836 */ /* 0x000fe20000000000 */
[----:B------:R-:W-:Y:S01]  /*8aa0*/  FSEL R57, R14, -INF , !P1 ;  /* 0xff8000000e397808 */ /* 0x000fe20004800000 */
[----:B------:R-:W-:Y:S01]  /*8ab0*/  HMMA.16816.F32 R36, R64, R30, R36 ;  /* 0x0000001e4024723c */ /* 0x000fe20000001824 */
[----:B------:R-:W-:Y:S02]  /*8ac0*/  FSEL R228, R13, -INF , !P0 ;  /* 0xff8000000de47808 */ /* 0x000fe40004000000 */
[C---:B------:R-:W-:Y:S02]  /*8ad0*/  ISETP.GE.AND P4, PT, R12.reuse, R149, PT ;  /* 0x000000950c00720c */ /* 0x040fe40003f86270 */
[----:B------:R-:W-:-:S02]  /*8ae0*/  ISETP.GE.AND P6, PT, R12, R148, PT ;  /* 0x000000940c00720c */ /* 0x000fc40003fc6270 */
[----:B------:R-:W2:Y:S01]  /*8af0*/  LDSM.16.M88.4 R12, [R209+0x3c00] ;  /* 0x003c0000d10c783b */ /* 0x000ea20000000200 */
[-C--:B------:R-:W-:Y:S01]  /*8b00*/  ISETP.GE.AND P2, PT, R20, R148.reuse, PT ;  /* 0x000000941400720c */ /* 0x080fe20003f46270 */
[C---:B------:R-:W-:Y:S01]  /*8b10*/  VIADD R20, R151.reuse, 0xfffffe51 ;  /* 0xfffffe5197147836 */ /* 0x040fe20000000000 */
[----:B------:R-:W-:Y:S01]  /*8b20*/  FSEL R240, R4, -INF , !P4 ;  /* 0xff80000004f07808 */ /* 0x000fe20006000000 */
[----:B------:R-:W-:Y:S01]  /*8b30*/  VIADD R4, R151, 0xfffffe61 ;  /* 0xfffffe6197047836 */ /* 0x000fe20000000000 */
[----:B------:R-:W-:Y:S02]  /*8b40*/  FSEL R59, R10, -INF , !P2 ;  /* 0xff8000000a3b7808 */ /* 0x000fe40005000000 */
[-C--:B------:R-:W-:Y:S02]  /*8b50*/  ISETP.GE.AND P1, PT, R20, R149.reuse, PT ;  /* 0x000000951400720c */ /* 0x080fe40003f26270 */
[C---:B------:R-:W-:Y:S02]  /*8b60*/  ISETP.GE.AND P2, PT, R28.reuse, R149, PT ;  /* 0x000000951c00720c */ /* 0x040fe40003f46270 */
[----:B------:R-:W-:Y:S01]  /*8b70*/  FSEL R238, R9, -INF , !P1 ;  /* 0xff80000009ee7808 */ /* 0x000fe20004800000 */
[----:B------:R-:W-:Y:S01]  /*8b80*/  VIADD R9, R151, 0xfffffe69 ;  /* 0xfffffe6997097836 */ /* 0x000fe20000000000 */
[----:B------:R-:W-:-:S02]  /*8b90*/  ISETP.GE.AND P1, PT, R28, R148, PT ;  /* 0x000000941c00720c */ /* 0x000fc40003f26270 */
[-C--:B------:R-:W-:Y:S02]  /*8ba0*/  ISETP.GE.AND P0, PT, R20, R148.reuse, PT ;  /* 0x000000941400720c */ /* 0x080fe40003f06270 */
[----:B------:R-:W-:Y:S01]  /*8bb0*/  FSEL R61, R6, -INF , !P6 ;  /* 0xff800000063d7808 */ /* 0x000fe20007000000 */
[C---:B---3--:R-:W-:Y:S01]  /*8bc0*/  HMMA.16816.F32 R20, R72.reuse, R24, RZ ;  /* 0x000000184814723c */ /* 0x048fe200000018ff */
[----:B------:R-:W-:Y:S02]  /*8bd0*/  FSEL R242, R5, -INF , !P2 ;  /* 0xff80000005f27808 */ /* 0x000fe40005000000 */
[C---:B------:R-:W-:Y:S02]  /*8be0*/  ISETP.GE.AND P6, PT, R4.reuse, R149, PT ;  /* 0x000000950400720c */ /* 0x040fe40003fc6270 */
[----:B------:R-:W-:Y:S02]  /*8bf0*/  ISETP.GE.AND P2, PT, R4, R148, PT ;  /* 0x000000940400720c */ /* 0x000fe40003f46270 */
[----:B------:R-:W-:Y:S01]  /*8c00*/  FSEL R62, R7, -INF , !P1 ;  /* 0xff800000073e7808 */ /* 0x000fe20004800000 */
[----:B------:R-:W-:Y:S01]  /*8c10*/  HMMA.16816.F32 R24, R72, R26, RZ ;  /* 0x0000001a4818723c */ /* 0x000fe200000018ff */
[----:B------:R-:W3:Y:S01]  /*8c20*/  LDSM.16.M88.4 R4, [R193+0x3c00] ;  /* 0x003c0000c104783b */ /* 0x000ee20000000200 */
[----:B------:R-:W-:-:S02]  /*8c30*/  FSEL R60, R11, -INF , !P0 ;  /* 0xff8000000b3c7808 */ /* 0x000fc40004000000 */
[CC--:B------:R-:W-:Y:S02]  /*8c40*/  ISETP.GE.AND P0, PT, R8.reuse, R149.reuse, PT ;  /* 0x000000950800720c */ /* 0x0c0fe40003f06270 */
[-C--:B------:R-:W-:Y:S01]  /*8c50*/  ISETP.GE.AND P4, PT, R8, R148.reuse, PT ;  /* 0x000000940800720c */ /* 0x080fe20003f86270 */
[C---:B------:R-:W-:Y:S01]  /*8c60*/  VIADD R8, R151.reuse, 0xfffffe68 ;  /* 0xfffffe6897087836 */ /* 0x040fe20000000000 */
[----:B------:R-:W-:Y:S02]  /*8c70*/  FSEL R244, R52, -INF , !P0 ;  /* 0xff80000034f47808 */ /* 0x000fe40004000000 */
[----:B------:R-:W-:Y:S02]  /*8c80*/  FSEL R54, R54, -INF , !P4 ;  /* 0xff80000036367808 */ /* 0x000fe40006000000 */
[CC--:B------:R-:W-:Y:S01]  /*8c90*/  ISETP.GE.AND P1, PT, R8.reuse, R149.reuse, PT ;  /* 0x000000950800720c */ /* 0x0c0fe20003f26270 */
[----:B-1----:R-:W-:Y:S01]  /*8ca0*/  HMMA.16816.F32 R20, R64, R16, R20 ;  /* 0x000000104014723c */ /* 0x002fe20000001814 */
[-C--:B------:R-:W-:Y:S01]  /*8cb0*/  ISETP.GE.AND P0, PT, R8, R148.reuse, PT ;  /* 0x000000940800720c */ /* 0x080fe20003f06270 */
[----:B------:R-:W-:Y:S01]  /*8cc0*/  VIADD R8, R151, 0xfffffe70 ;  /* 0xfffffe7097087836 */ /* 0x000fe20000000000 */
[----:B------:R-:W-:Y:S01]  /*8cd0*/  FSEL R246, R53, -INF , !P6 ;  /* 0xff80000035f67808 */ /* 0x000fe20007000000 */
[----:B------:R-:W-:Y:S01]  /*8ce0*/  VIADD R17, R151, 0xfffffe71 ;  /* 0xfffffe7197117836 */ /* 0x000fe20000000000 */
[----:B------:R-:W-:Y:S01]  /*8cf0*/  FSEL R55, R55, -INF , !P2 ;  /* 0xff80000037377808 */ /* 0x000fe20005000000 */
[----:B------:R-:W-:Y:S01]  /*8d00*/  VIADD R16, R151, 0xfffffe78 ;  /* 0xfffffe7897107836 */ /* 0x000fe20000000000 */
[----:B------:R-:W-:Y:S01]  /*8d10*/  FSEL R250, R48, -INF , !P1 ;  /* 0xff80000030fa7808 */ /* 0x000fe20004800000 */
[----:B--2---:R-:W-:Y:S01]  /*8d20*/  HMMA.16816.F32 R28, R72, R12, RZ ;  /* 0x0000000c481c723c */ /* 0x004fe200000018ff */
[-C--:B------:R-:W-:Y:S01]  /*8d30*/  ISETP.GE.AND P4, PT, R9, R149.reuse, PT ;  /* 0x000000950900720c */ /* 0x080fe20003f86270 */
[----:B------:R-:W-:Y:S01]  /*8d40*/  VIADD R12, R151, 0xfffffe79 ;  /* 0xfffffe79970c7836 */ /* 0x000fe20000000000 */
[----:B------:R-:W-:Y:S01]  /*8d50*/  ISETP.GE.AND P6, PT, R9, R148, PT ;  /* 0x000000940900720c */ /* 0x000fe20003fc6270 */
[----:B------:R-:W-:Y:S01]  /*8d60*/  VIADD R48, R151, 0xfffffe88 ;  /* 0xfffffe8897307836 */ /* 0x000fe20000000000 */
[----:B------:R-:W-:-:S02]  /*8d70*/  ISETP.GE.AND P2, PT, R8, R149, PT ;  /* 0x000000950800720c */ /* 0x000fc40003f46270 */
[-C--:B------:R-:W-:Y:S01]  /*8d80*/  ISETP.GE.AND P1, PT, R8, R148.reuse, PT ;  /* 0x000000940800720c */ /* 0x080fe20003f26270 */
[----:B------:R-:W-:Y:S01]  /*8d90*/  HMMA.16816.F32 R24, R64, R18, R24 ;  /* 0x000000124018723c */ /* 0x000fe20000001818 */
[----:B------:R-:W1:Y:S01]  /*8da0*/  LDSM.16.M88.4 R8, [R209+0x4000] ;  /* 0x00400000d108783b */ /* 0x000e620000000200 */
[----:B------:R-:W-:Y:S02]  /*8db0*/  FSEL R52, R50, -INF , !P0 ;  /* 0xff80000032347808 */ /* 0x000fe40004000000 */
[----:B------:R-:W-:Y:S02]  /*8dc0*/  ISETP.GE.AND P0, PT, R17, R149, PT ;  /* 0x000000951100720c */ /* 0x000fe40003f06270 */
[----:B------:R-:W-:Y:S02]  /*8dd0*/  FSEL R87, R80, -INF , !P2 ;  /* 0xff80000050577808 */ /* 0x000fe40005000000 */
[----:B------:R-:W-:Y:S02]  /*8de0*/  FSEL R63, R82, -INF , !P1 ;  /* 0xff800000523f7808 */ /* 0x000fe40004800000 */
[----:B------:R-:W-:-:S02]  /*8df0*/  ISETP.GE.AND P2, PT, R16, R148, PT ;  /* 0x000000941000720c */ /* 0x000fc40003f46270 */
[-C--:B------:R-:W-:Y:S01]  /*8e00*/  ISETP.GE.AND P1, PT, R12, R149.reuse, PT ;  /* 0x000000950c00720c */ /* 0x080fe20003f26270 */
[----:B---3--:R-:W-:Y:S01]  /*8e10*/  HMMA.16816.F32 R28, R64, R4, R28 ;  /* 0x00000004401c723c */ /* 0x008fe2000000181c */
[----:B------:R-:W-:Y:S01]  /*8e20*/  FSEL R53, R51, -INF , !P6 ;  /* 0xff80000033357808 */ /* 0x000fe20007000000 */
[----:B------:R-:W-:Y:S01]  /*8e30*/  VIADD R5, R151, 0xfffffe89 ;  /* 0xfffffe8997057836 */ /* 0x000fe20000000000 */
[----:B------:R-:W-:Y:S01]  /*8e40*/  FSEL R252, R49, -INF , !P4 ;  /* 0xff80000031fc7808 */ /* 0x000fe20006000000 */
[C---:B------:R-:W-:Y:S01]  /*8e50*/  VIADD R4, R151.reuse, 0xfffffe90 ;  /* 0xfffffe9097047836 */ /* 0x040fe20000000000 */
[----:B------:R-:W-:Y:S01]  /*8e60*/  ISETP.GE.AND P6, PT, R16, R149, PT ;  /* 0x000000951000720c */ /* 0x000fe20003fc6270 */
[----:B------:R-:W-:Y:S01]  /*8e70*/  VIADD R16, R151, 0xfffffe80 ;  /* 0xfffffe8097107836 */ /* 0x000fe20000000000 */
[----:B------:R-:W-:Y:S02]  /*8e80*/  ISETP.GE.AND P4, PT, R17, R148, PT ;  /* 0x000000941100720c */ /* 0x000fe40003f86270 */
[----:B------:R-:W-:-:S02]  /*8e90*/  FSEL R89, R81, -INF , !P0 ;  /* 0xff80000051597808 */ /* 0x000fc40004000000 */
[-C--:B------:R-:W-:Y:S02]  /*8ea0*/  ISETP.GE.AND P0, PT, R12, R148.reuse, PT ;  /* 0x000000940c00720c */ /* 0x080fe40003f06270 */
[----:B------:R-:W-:Y:S01]  /*8eb0*/  FSEL R70, R70, -INF , !P2 ;  /* 0xff80000046467808 */ /* 0x000fe20005000000 */
[----:B------:R-:W-:Y:S01]  /*8ec0*/  HMMA.16816.F32 R12, R72, R14, RZ ;  /* 0x0000000e480c723c */ /* 0x000fe200000018ff */
[----:B------:R-:W-:Y:S01]  /*8ed0*/  FSEL R93, R69, -INF , !P1 ;  /* 0xff800000455d7808 */ /* 0x000fe20004800000 */
[----:B------:R-:W-:Y:S01]  /*8ee0*/  VIADD R69, R151, 0xfffffe99 ;  /* 0xfffffe9997457836 */ /* 0x000fe20000000000 */
[C---:B------:R-:W-:Y:S02]  /*8ef0*/  ISETP.GE.AND P2, PT, R40.reuse, R149, PT ;  /* 0x000000952800720c */ /* 0x040fe40003f46270 */
[----:B------:R-:W-:Y:S02]  /*8f00*/  ISETP.GE.AND P1, PT, R40, R148, PT ;  /* 0x000000942800720c */ /* 0x000fe40003f26270 */
[----:B------:R-:W-:Y:S01]  /*8f10*/  LDSM.16.M88.4 R40, [R209+0x4400] ;  /* 0x00440000d128783b */ /* 0x000fe20000000200 */
[----:B------:R-:W-:-:S02]  /*8f20*/  FSEL R80, R83, -INF , !P4 ;  /* 0xff80000053507808 */ /* 0x000fc40006000000 */
[----:B------:R-:W-:Y:S02]  /*8f30*/  FSEL R91, R68, -INF , !P6 ;  /* 0xff800000445b7808 */ /* 0x000fe40007000000 */
[CC--:B------:R-:W-:Y:S02]  /*8f40*/  ISETP.GE.AND P4, PT, R16.reuse, R149.reuse, PT ;  /* 0x000000951000720c */ /* 0x0c0fe40003f86270 */
[----:B------:R-:W-:Y:S02]  /*8f50*/  ISETP.GE.AND P6, PT, R16, R148, PT ;  /* 0x000000941000720c */ /* 0x000fe40003fc6270 */
[----:B------:R-:W2:Y:S01]  /*8f60*/  LDSM.16.M88.4 R16, [R193+0x4000] ;  /* 0x00400000c110783b */ /* 0x000ea20000000200 */
[----:B------:R-:W-:Y:S02]  /*8f70*/  FSEL R71, R71, -INF , !P0 ;  /* 0xff80000047477808 */ /* 0x000fe40004000000 */
[----:B------:R-:W-:Y:S01]  /*8f80*/  ISETP.GE.AND P0, PT, R48, R149, PT ;  /* 0x000000953000720c */ /* 0x000fe20003f06270 */
[----:B------:R-:W-:Y:S01]  /*8f90*/  HMMA.16816.F32 R12, R64, R6, R12 ;  /* 0x00000006400c723c */ /* 0x000fe2000000180c */
[----:B------:R-:W-:-:S02]  /*8fa0*/  FSEL R46, R46, -INF , !P6 ;  /* 0xff8000002e2e7808 */ /* 0x000fc40007000000 */
[----:B------:R-:W-:Y:S02]  /*8fb0*/  FSEL R97, R45, -INF , !P2 ;  /* 0xff8000002d617808 */ /* 0x000fe40005000000 */
[----:B------:R-:W-:Y:S02]  /*8fc0*/  FSEL R47, R47, -INF , !P1 ;  /* 0xff8000002f2f7808 */ /* 0x000fe40004800000 */
[----:B------:R-:W-:Y:S02]  /*8fd0*/  FSEL R125, R76, -INF , !P0 ;  /* 0xff8000004c7d7808 */ /* 0x000fe40004000000 */
[----:B------:R-:W-:Y:S02]  /*8fe0*/  FSEL R95, R44, -INF , !P4 ;  /* 0xff8000002c5f7808 */ /* 0x000fe40006000000 */
[CC--:B------:R-:W-:Y:S02]  /*8ff0*/  ISETP.GE.AND P6, PT, R5.reuse, R149.reuse, PT ;  /* 0x000000950500720c */ /* 0x0c0fe40003fc6270 */
[----:B------:R-:W-:Y:S01]  /*9000*/  ISETP.GE.AND P2, PT, R5, R148, PT ;  /* 0x000000940500720c */ /* 0x000fe20003f46270 */
[----:B------:R-:W-:Y:S01]  /*9010*/  VIADD R5, R151, 0xfffffe91 ;  /* 0xfffffe9197057836 */ /* 0x000fe20000000000 */
[----:B------:R-:W-:-:S02]  /*9020*/  ISETP.GE.AND P1, PT, R4, R149, PT ;  /* 0x000000950400720c */ /* 0x000fc40003f26270 */
[-C--:B------:R-:W-:Y:S01]  /*9030*/  ISETP.GE.AND P0, PT, R4, R148.reuse, PT ;  /* 0x000000940400720c */ /* 0x080fe20003f06270 */
[----:B------:R-:W-:Y:S01]  /*9040*/  VIADD R4, R151, 0xfffffe98 ;  /* 0xfffffe9897047836 */ /* 0x000fe20000000000 */
[-C--:B------:R-:W-:Y:S02]  /*9050*/  ISETP.GE.AND P4, PT, R48, R148.reuse, PT ;  /* 0x000000943000720c */ /* 0x080fe40003f86270 */
[----:B------:R-:W-:Y:S01]  /*9060*/  FSEL R153, R77, -INF , !P6 ;  /* 0xff8000004d997808 */ /* 0x000fe20007000000 */
[C---:B-1----:R-:W-:Y:S01]  /*9070*/  HMMA.16816.F32 R48, R72.reuse, R8, RZ ;  /* 0x000000084830723c */ /* 0x042fe200000018ff */
[----:B------:R-:W-:Y:S02]  /*9080*/  FSEL R44, R78, -INF , !P4 ;  /* 0xff8000004e2c7808 */ /* 0x000fe40006000000 */
[----:B------:R-:W-:Y:S02]  /*9090*/  FSEL R45, R79, -INF , !P2 ;  /* 0xff8000004f2d7808 */ /* 0x000fe40005000000 */
[----:B------:R-:W-:Y:S01]  /*90a0*/  FSEL R155, R32, -INF , !P1 ;  /* 0xff800000209b7808 */ /* 0x000fe20004800000 */
[----:B------:R-:W-:Y:S01]  /*90b0*/  VIADD R32, R151, 0xfffffea0 ;  /* 0xfffffea097207836 */ /* 0x000fe20000000000 */
[C---:B------:R-:W-:Y:S01]  /*90c0*/  ISETP.GE.AND P4, PT, R5.reuse, R149, PT ;  /* 0x000000950500720c */ /* 0x040fe20003f86270 */
[----:B------:R-:W-:Y:S01]  /*90d0*/  HMMA.16816.F32 R8, R72, R10, RZ ;  /* 0x0000000a4808723c */ /* 0x000fe200000018ff */
[----:B------:R-:W-:-:S02]  /*90e0*/  ISETP.GE.AND P6, PT, R5, R148, PT ;  /* 0x000000940500720c */ /* 0x000fc40003fc6270 */
[CC--:B------:R-:W-:Y:S02]  /*90f0*/  ISETP.GE.AND P2, PT, R4.reuse, R149.reuse, PT ;  /* 0x000000950400720c */ /* 0x0c0fe40003f46270 */
[-C--:B------:R-:W-:Y:S02]  /*9100*/  ISETP.GE.AND P1, PT, R4, R148.reuse, PT ;  /* 0x000000940400720c */ /* 0x080fe40003f26270 */
[----:B------:R-:W1:Y:S01]  /*9110*/  LDSM.16.M88.4 R4, [R193+0x4400] ;  /* 0x00440000c104783b */ /* 0x000e620000000200 */
[----:B------:R-:W-:Y:S02]  /*9120*/  FSEL R68, R34, -INF , !P0 ;  /* 0xff80000022447808 */ /* 0x000fe40004000000 */
[----:B------:R-:W-:Y:S02]  /*9130*/  FSEL R157, R33, -INF , !P4 ;  /* 0xff800000219d7808 */ /* 0x000fe40006000000 */
[C---:B------:R-:W-:Y:S01]  /*9140*/  ISETP.GE.AND P0, PT, R69.reuse, R149, PT ;  /* 0x000000954500720c */ /* 0x040fe20003f06270 */
[----:B--2---:R-:W-:Y:S01]  /*9150*/  HMMA.16816.F32 R48, R64, R16, R48 ;  /* 0x000000104030723c */ /* 0x004fe20000001830 */
[----:B------:R-:W-:Y:S01]  /*9160*/  ISETP.GE.AND P4, PT, R69, R148, PT ;  /* 0x000000944500720c */ /* 0x000fe20003f86270 */
[----:B------:R-:W-:Y:S01]  /*9170*/  VIADD R17, R151, 0xfffffea1 ;  /* 0xfffffea197117836 */ /* 0x000fe20000000000 */
[----:B------:R-:W-:Y:S01]  /*9180*/  FSEL R69, R35, -INF , !P6 ;  /* 0xff80000023457808 */ /* 0x000fe20007000000 */
[----:B------:R-:W-:Y:S01]  /*9190*/  VIADD R16, R151, 0xfffffea8 ;  /* 0xfffffea897107836 */ /* 0x000fe20000000000 */
[----:B------:R-:W-:-:S02]  /*91a0*/  FSEL R161, R36, -INF , !P2 ;  /* 0xff80000024a17808 */ /* 0x000fc40005000000 */
[CC--:B------:R-:W-:Y:S01]  /*91b0*/  ISETP.GE.AND P6, PT, R32.reuse, R149.reuse, PT ;  /* 0x000000952000720c */ /* 0x0c0fe20003fc6270 */
[----:B------:R-:W-:Y:S01]  /*91c0*/  HMMA.16816.F32 R8, R64, R18, R8 ;  /* 0x000000124008723c */ /* 0x000fe20000001808 */
[-C--:B------:R-:W-:Y:S02]  /*91d0*/  ISETP.GE.AND P2, PT, R32, R148.reuse, PT ;  /* 0x000000942000720c */ /* 0x080fe40003f46270 */
[----:B------:R-:W-:Y:S02]  /*91e0*/  FSEL R76, R38, -INF , !P1 ;  /* 0xff800000264c7808 */ /* 0x000fe40004800000 */
[----:B------:R-:W-:Y:S02]  /*91f0*/  FSEL R163, R37, -INF , !P0 ;  /* 0xff80000025a37808 */ /* 0x000fe40004000000 */
[C---:B------:R-:W-:Y:S01]  /*9200*/  ISETP.GE.AND P1, PT, R17.reuse, R149, PT ;  /* 0x000000951100720c */ /* 0x040fe20003f26270 */
[----:B------:R-:W-:Y:S01]  /*9210*/  HMMA.16816.F32 R32, R72, R40, RZ ;  /* 0x000000284820723c */ /* 0x000fe200000018ff */
[----:B------:R-:W-:Y:S01]  /*9220*/  ISETP.GE.AND P0, PT, R17, R148, PT ;  /* 0x000000941100720c */ /* 0x000fe20003f06270 */
[----:B------:R-:W-:Y:S01]  /*9230*/  VIADD R17, R151, 0xfffffea9 ;  /* 0xfffffea997117836 */ /* 0x000fe20000000000 */
[----:B------:R-:W-:-:S02]  /*9240*/  FSEL R77, R39, -INF , !P4 ;  /* 0xff800000274d7808 */ /* 0x000fc40006000000 */
[----:B------:R-:W-:Y:S01]  /*9250*/  FSEL R165, R20, -INF , !P6 ;  /* 0xff80000014a57808 */ /* 0x000fe20007000000 */
[C---:B------:R-:W-:Y:S01]  /*9260*/  VIADD R20, R151.reuse, 0xfffffeb8 ;  /* 0xfffffeb897147836 */ /* 0x040fe20000000000 */
[CC--:B------:R-:W-:Y:S01]  /*9270*/  ISETP.GE.AND P4, PT, R16.reuse, R149.reuse, PT ;  /* 0x000000951000720c */ /* 0x0c0fe20003f86270 */
[----:B------:R-:W-:Y:S01]  /*9280*/  HMMA.16816.F32 R40, R72, R42, RZ ;  /* 0x0000002a4828723c */ /* 0x000fe200000018ff */
[----:B------:R-:W-:Y:S01]  /*9290*/  ISETP.GE.AND P6, PT, R16, R148, PT ;  /* 0x000000941000720c */ /* 0x000fe20003fc6270 */
[----:B------:R-:W-:Y:S01]  /*92a0*/  VIADD R16, R151, 0xfffffeb0 ;  /* 0xfffffeb097107836 */ /* 0x000fe20000000000 */
[----:B------:R-:W-:Y:S01]  /*92b0*/  FSEL R78, R22, -INF , !P2 ;  /* 0xff800000164e7808 */ /* 0x000fe20005000000 */
[----:B------:R-:W2:Y:S01]  /*92c0*/  LDSM.16.M88.4 R36, [R209+0x4800] ;  /* 0x00480000d124783b */ /* 0x000ea20000000200 */
[----:B------:R-:W-:Y:S02]  /*92d0*/  FSEL R167, R21, -INF , !P1 ;  /* 0xff80000015a77808 */ /* 0x000fe40004800000 */
[----:B------:R-:W-:-:S02]  /*92e0*/  ISETP.GE.AND P2, PT, R17, R149, PT ;  /* 0x000000951100720c */ /* 0x000fc40003f46270 */
[-C--:B------:R-:W-:Y:S01]  /*92f0*/  ISETP.GE.AND P1, PT, R17, R148.reuse, PT ;  /* 0x000000941100720c */ /* 0x080fe20003f26270 */
[C---:B------:R-:W-:Y:S01]  /*9300*/  VIADD R17, R151.reuse, 0xfffffeb1 ;  /* 0xfffffeb197117836 */ /* 0x040fe20000000000 */
[----:B------:R-:W-:Y:S01]  /*9310*/  FSEL R169, R24, -INF , !P4 ;  /* 0xff80000018a97808 */ /* 0x000fe20006000000 */
[C---:B-1----:R-:W-:Y:S01]  /*9320*/  HMMA.16816.F32 R32, R64.reuse, R4, R32 ;  /* 0x000000044020723c */ /* 0x042fe20000001820 */
[----:B------:R-:W-:Y:S01]  /*9330*/  FSEL R81, R26, -INF , !P6 ;  /* 0xff8000001a517808 */ /* 0x000fe20007000000 */
[C---:B------:R-:W-:Y:S01]  /*9340*/  VIADD R5, R151.reuse, 0xfffffeb9 ;  /* 0xfffffeb997057836 */ /* 0x040fe20000000000 */
[----:B------:R-:W-:Y:S01]  /*9350*/  ISETP.GE.AND P4, PT, R16, R148, PT ;  /* 0x000000941000720c */ /* 0x000fe20003f86270 */
[----:B------:R-:W-:Y:S01]  /*9360*/  VIADD R4, R151, 0xfffffec0 ;  /* 0xfffffec097047836 */ /* 0x000fe20000000000 */
[----:B------:R-:W-:Y:S01]  /*9370*/  FSEL R26, R25, -INF , !P2 ;  /* 0xff800000191a7808 */ /* 0x000fe20005000000 */
[----:B------:R-:W-:Y:S01]  /*9380*/  VIADD R24, R151, 0xfffffec1 ;  /* 0xfffffec197187836 */ /* 0x000fe20000000000 */
[----:B------:R-:W-:Y:S01]  /*9390*/  FSEL R82, R27, -INF , !P1 ;  /* 0xff8000001b527808 */ /* 0x000fe20004800000 */
[----:B------:R-:W-:Y:S01]  /*93a0*/  HMMA.16816.F32 R40, R64, R6, R40 ;  /* 0x000000064028723c */ /* 0x000fe20000001828 */
[----:B------:R-:W-:-:S02]  /*93b0*/  ISETP.GE.AND P6, PT, R17, R149, PT ;  /* 0x000000951100720c */ /* 0x000fc40003fc6270 */
[----:B------:R-:W-:Y:S02]  /*93c0*/  ISETP.GE.AND P2, PT, R17, R148, PT ;  /* 0x000000941100720c */ /* 0x000fe40003f46270 */
[-C--:B------:R-:W-:Y:S02]  /*93d0*/  ISETP.GE.AND P1, PT, R20, R149.reuse, PT ;  /* 0x000000951400720c */ /* 0x080fe40003f26270 */
[----:B------:R-:W-:Y:S02]  /*93e0*/  FSEL R83, R30, -INF , !P4 ;  /* 0xff8000001e537808 */ /* 0x000fe40006000000 */
[----:B------:R-:W-:Y:S02]  /*93f0*/  FSEL R30, R29, -INF , !P6 ;  /* 0xff8000001d1e7808 */ /* 0x000fe40007000000 */
[----:B------:R-:W-:Y:S02]  /*9400*/  FSEL R86, R31, -INF , !P2 ;  /* 0xff8000001f567808 */ /* 0x000fe40005000000 */
[----:B------:R-:W-:Y:S01]  /*9410*/  FSEL R25, R12, -INF , !P1 ;  /* 0xff8000000c197808 */ /* 0x000fe20004800000 */
[----:B------:R-:W-:Y:S01]  /*9420*/  VIADD R12, R151, 0xfffffec8 ;  /* 0xfffffec8970c7836 */ /* 0x000fe20000000000 */
[----:B------:R-:W-:-:S02]  /*9430*/  ISETP.GE.AND P4, PT, R5, R149, PT ;  /* 0x000000950500720c */ /* 0x000fc40003f86270 */
[-C--:B------:R-:W-:Y:S02]  /*9440*/  ISETP.GE.AND P6, PT, R5, R148.reuse, PT ;  /* 0x000000940500720c */ /* 0x080fe40003fc6270 */
[CC--:B------:R-:W-:Y:S02]  /*9450*/  ISETP.GE.AND P2, PT, R4.reuse, R149.reuse, PT ;  /* 0x000000950400720c */ /* 0x0c0fe40003f46270 */
[----:B------:R-:W-:Y:S02]  /*9460*/  ISETP.GE.AND P1, PT, R4, R148, PT ;  /* 0x000000940400720c */ /* 0x000fe40003f26270 */
[----:B------:R-:W-:Y:S01]  /*9470*/  LDSM.16.M88.4 R4, [R209+0x4c00] ;  /* 0x004c0000d104783b */ /* 0x000fe20000000200 */
[----:B------:R-:W-:Y:S02]  /*9480*/  FSEL R79, R23, -INF , !P0 ;  /* 0xff800000174f7808 */ /* 0x000fe40004000000 */
[----:B------:R-:W-:Y:S02]  /*9490*/  ISETP.GE.AND P0, PT, R16, R149, PT ;  /* 0x000000951000720c */ /* 0x000fe40003f06270 */
[----:B------:R-:W1:Y:S01]  /*94a0*/  LDSM.16.M88.4 R16, [R193+0x4800] ;  /* 0x00480000c110783b */ /* 0x000e620000000200 */
[----:B------:R-:W-:-:S02]  /*94b0*/  FSEL R88, R15, -INF , !P6 ;  /* 0xff8000000f587808 */ /* 0x000fc40007000000 */
[----:B------:R-:W-:Y:S02]  /*94c0*/  FSEL R28, R28, -INF , !P0 ;  /* 0xff8000001c1c7808 */ /* 0x000fe40004000000 */
[----:B------:R-:W-:Y:S02]  /*94d0*/  ISETP.GE.AND P0, PT, R20, R148, PT ;  /* 0x000000941400720c */ /* 0x000fe40003f06270 */
[----:B------:R-:W-:Y:S01]  /*94e0*/  FSEL R27, R48, -INF , !P2 ;  /* 0xff800000301b7808 */ /* 0x000fe20005000000 */
[----:B--2---:R-:W-:Y:S01]  /*94f0*/  HMMA.16816.F32 R20, R72, R36, RZ ;  /* 0x000000244814723c */ /* 0x004fe200000018ff */
[----:B------:R-:W-:Y:S02]  /*9500*/  FSEL R85, R14, -INF , !P0 ;  /* 0xff8000000e557808 */ /* 0x000fe40004000000 */
[----:B------:R-:W-:Y:S01]  /*9510*/  FSEL R29, R13, -INF , !P4 ;  /* 0xff8000000d1d7808 */ /* 0x000fe20006000000 */
[----:B------:R-:W-:Y:S01]  /*9520*/  VIADD R13, R151, 0xfffffec9 ;  /* 0xfffffec9970d7836 */ /* 0x000fe20000000000 */
[----:B------:R-:W-:-:S02]  /*9530*/  ISETP.GE.AND P6, PT, R12, R149, PT ;  /* 0x000000950c00720c */ /* 0x000fc40003fc6270 */
[-C--:B------:R-:W-:Y:S01]  /*9540*/  ISETP.GE.AND P2, PT, R12, R148.reuse, PT ;  /* 0x000000940c00720c */ /* 0x080fe20003f46270 */
[----:B------:R-:W-:Y:S01]  /*9550*/  VIADD R12, R151, 0xfffffed0 ;  /* 0xfffffed0970c7836 */ /* 0x000fe20000000000 */
[C---:B------:R-:W-:Y:S01]  /*9560*/  ISETP.GE.AND P0, PT, R24.reuse, R149, PT ;  /* 0x000000951800720c */ /* 0x040fe20003f06270 */
[----:B------:R-:W-:Y:S01]  /*9570*/  HMMA.16816.F32 R36, R72, R38, RZ ;  /* 0x000000264824723c */ /* 0x000fe200000018ff */
[----:B------:R-:W-:Y:S02]  /*9580*/  ISETP.GE.AND P4, PT, R24, R148, PT ;  /* 0x000000941800720c */ /* 0x000fe40003f86270 */
[----:B------:R-:W-:Y:S02]  /*9590*/  FSEL R50, R50, -INF , !P1 ;  /* 0xff80000032327808 */ /* 0x000fe40004800000 */
[----:B------:R-:W-:Y:S02]  /*95a0*/  FSEL R171, R49, -INF , !P0 ;  /* 0xff80000031ab7808 */ /* 0x000fe40004000000 */
[----:B------:R-:W-:-:S02]  /*95b0*/  FSEL R51, R51, -INF , !P4 ;  /* 0xff80000033337808 */ /* 0x000fc40006000000 */
[----:B------:R-:W-:Y:S01]  /*95c0*/  FSEL R31, R8, -INF , !P6 ;  /* 0xff800000081f7808 */ /* 0x000fe20007000000 */
[----:B------:R-:W-:Y:S01]  /*95d0*/  VIADD R8, R151, 0xfffffed1 ;  /* 0xfffffed197087836 */ /* 0x000fe20000000000 */
[CC--:B------:R-:W-:Y:S02]  /*95e0*/  ISETP.GE.AND P1, PT, R13.reuse, R149.reuse, PT ;  /* 0x000000950d00720c */ /* 0x0c0fe40003f26270 */
[-C--:B------:R-:W-:Y:S02]  /*95f0*/  ISETP.GE.AND P0, PT, R13, R148.reuse, PT ;  /* 0x000000940d00720c */ /* 0x080fe40003f06270 */
[C---:B------:R-:W-:Y:S02]  /*9600*/  ISETP.GE.AND P4, PT, R12.reuse, R149, PT ;  /* 0x000000950c00720c */ /* 0x040fe40003f86270 */
[----:B------:R-:W-:Y:S02]  /*9610*/  ISETP.GE.AND P6, PT, R12, R148, PT ;  /* 0x000000940c00720c */ /* 0x000fe40003fc6270 */
[----:B------:R-:W2:Y:S01]  /*9620*/  LDSM.16.M88.4 R12, [R193+0x4c00] ;  /* 0x004c0000c10c783b */ /* 0x000ea20000000200 */
[----:B------:R-:W-:Y:S01]  /*9630*/  FSEL R48, R10, -INF , !P2 ;  /* 0xff8000000a307808 */ /* 0x000fe20005000000 */
[----:B------:R-:W-:-:S04]  /*9640*/  DEPBAR.LE SB0, 0x0 ;  /* 0x000080000000791a */ /* 0x000fc80000000000 */
[----:B------:R-:W-:Y:S01]  /*9650*/  FSEL R24, R9, -INF , !P1 ;  /* 0xff80000009187808 */ /* 0x000fe20004800000 */
[C---:B-1----:R-:W-:Y:S01]  /*9660*/  HMMA.16816.F32 R20, R64.reuse, R16, R20 ;  /* 0x000000104014723c */ /* 0x042fe20000001814 */
[C---:B------:R-:W-:Y:S01]  /*9670*/  ISETP.GE.AND P2, PT, R8.reuse, R149, PT ;  /* 0x000000950800720c */ /* 0x040fe20003f46270 */
[C---:B------:R-:W-:Y:S01]  /*9680*/  VIADD R16, R151.reuse, 0xfffffed8 ;  /* 0xfffffed897107836 */ /* 0x040fe20000000000 */
[----:B------:R-:W-:Y:S01]  /*9690*/  BAR.SYNC.DEFER_BLOCKING 0x0 ;  /* 0x0000000000007b1d */ /* 0x000fe20000010000 */
        /* <DEDUP_REMOVED lines=9> */
[----:B------:R-:W-:Y:S01]  /*9730*/  FSEL R248, R32, -INF , !P4 ;  /* 0xff80000020f87808 */ /* 0x000fe20006000000 */
[----:B------:R-:W-:Y:S01]  /*9740*/  HMMA.16816.F32 R8, R72, R4, RZ ;  /* 0x000000044808723c */ /* 0x000fe200000018ff */
[C---:B------:R-:W-:Y:S02]  /*9750*/  ISETP.GE.AND P0, PT, R16.reuse, R149, PT ;  /* 0x000000951000720c */ /* 0x040fe40003f06270 */
[----:B------:R-:W-:Y:S01]  /*9760*/  ISETP.GE.AND P4, PT, R16, R148, PT ;  /* 0x000000941000720c */ /* 0x000fe20003f86270 */
[----:B------:R-:W-:Y:S01]  /*9770*/  VIADD R16, R151, 0xfffffee1 ;  /* 0xfffffee197107836 */ /* 0x000fe20000000000 */
[----:B------:R-:W-:-:S02]  /*9780*/  FSEL R200, R41, -INF , !P6 ;  /* 0xff80000029c87808 */ /* 0x000fc40007000000 */
[----:B------:R-:W-:Y:S01]  /*9790*/  FSEL R32, R42, -INF , !P4 ;  /* 0xff8000002a207808 */ /* 0x000fe20006000000 */
[----:B------:R-:W-:Y:S01]  /*97a0*/  HMMA.16816.F32 R4, R72, R6, RZ ;  /* 0x000000064804723c */ /* 0x000fe200000018ff */
[----:B------:R-:W-:Y:S02]  /*97b0*/  FSEL R202, R40, -INF , !P0 ;  /* 0xff80000028ca7808 */ /* 0x000fe40004000000 */
[C---:B------:R-:W-:Y:S02]  /*97c0*/  ISETP.GE.AND P4, PT, R16.reuse, R149, PT ;  /* 0x000000951000720c */ /* 0x040fe40003f86270 */
[-C--:B------:R-:W-:Y:S01]  /*97d0*/  ISETP.GE.AND P6, PT, R16, R148.reuse, PT ;  /* 0x000000941000720c */ /* 0x080fe20003fc6270 */
[----:B------:R-:W-:Y:S01]  /*97e0*/  VIADD R16, R151, 0xfffffee9 ;  /* 0xfffffee997107836 */ /* 0x000fe20000000000 */
[----:B------:R-:W-:Y:S02]  /*97f0*/  ISETP.GE.AND P0, PT, R17, R148, PT ;  /* 0x000000941100720c */ /* 0x000fe40003f06270 */
[----:B------:R-:W-:-:S02]  /*9800*/  FSEL R35, R35, -INF , !P1 ;  /* 0xff80000023237808 */ /* 0x000fc40004800000 */
[----:B------:R-:W-:Y:S01]  /*9810*/  FSEL R40, R22, -INF , !P0 ;  /* 0xff80000016287808 */ /* 0x000fe20004000000 */
[C---:B--2---:R-:W-:Y:S01]  /*9820*/  HMMA.16816.F32 R8, R64.reuse, R12, R8 ;  /* 0x0000000c4008723c */ /* 0x044fe20000001808 */
[-C--:B------:R-:W-:Y:S01]  /*9830*/  ISETP.GE.AND P0, PT, R16, R149.reuse, PT ;  /* 0x000000951000720c */ /* 0x080fe20003f06270 */
[----:B------:R-:W-:Y:S01]  /*9840*/  VIADD R12, R151, 0xfffffef1 ;  /* 0xfffffef1970c7836 */ /* 0x000fe20000000000 */
[----:B------:R-:W-:Y:S01]  /*9850*/  ISETP.GE.AND P1, PT, R17, R149, PT ;  /* 0x000000951100720c */ /* 0x000fe20003f26270 */
[----:B------:R-:W-:Y:S01]  /*9860*/  VIADD R17, R151, 0xfffffee8 ;  /* 0xfffffee897117836 */ /* 0x000fe20000000000 */
[----:B------:R-:W-:Y:S02]  /*9870*/  FSEL R156, R37, -INF , !P0 ;  /* 0xff800000259c7808 */ /* 0x000fe40004000000 */
[----:B------:R-:W-:Y:S01]  /*9880*/  ISETP.GE.AND P0, PT, R12, R148, PT ;  /* 0x000000940c00720c */ /* 0x000fe20003f06270 */
[----:B------:R-:W-:Y:S01]  /*9890*/  HMMA.16816.F32 R4, R64, R14, R4 ;  /* 0x0000000e4004723c */ /* 0x000fe20000001804 */
[----:B------:R-:W-:-:S02]  /*98a0*/  FSEL R198, R20, -INF , !P1 ;  /* 0xff80000014c67808 */ /* 0x000fc40004800000 */
[-C--:B------:R-:W-:Y:S02]  /*98b0*/  ISETP.GE.AND P1, PT, R17, R148.reuse, PT ;  /* 0x000000941100720c */ /* 0x080fe40003f26270 */
[----:B------:R-:W-:Y:S02]  /*98c0*/  FSEL R196, R21, -INF , !P4 ;  /* 0xff80000015c47808 */ /* 0x000fe40006000000 */
[----:B------:R-:W-:Y:S02]  /*98d0*/  FSEL R33, R43, -INF , !P2 ;  /* 0xff8000002b217808 */ /* 0x000fe40005000000 */
[----:B------:R-:W-:Y:S01]  /*98e0*/  ISETP.GE.AND P4, PT, R16, R148, PT ;  /* 0x000000941000720c */ /* 0x000fe20003f86270 */
[----:B------:R-:W-:Y:S01]  /*98f0*/  VIADD R16, R151, 0xfffffef0 ;  /* 0xfffffef097107836 */ /* 0x000fe20000000000 */
[----:B------:R-:W-:Y:S02]  /*9900*/  FSEL R64, R11, -INF , !P0 ;  /* 0xff8000000b407808 */ /* 0x000fe40004000000 */
[----:B------:R-:W-:-:S02]  /*9910*/  ISETP.GE.AND P0, PT, R192, 0x3, PT ;  /* 0x00000003c000780c */ /* 0x000fc40003f06270 */
[-C--:B------:R-:W-:Y:S02]  /*9920*/  ISETP.GE.AND P2, PT, R17, R149.reuse, PT ;  /* 0x000000951100720c */ /* 0x080fe40003f46270 */
[----:B------:R-:W-:Y:S02]  /*9930*/  FSEL R38, R38, -INF , !P1 ;  /* 0xff80000026267808 */ /* 0x000fe40004800000 */
[-C--:B------:R-:W-:Y:S01]  /*9940*/  ISETP.GE.AND P1, PT, R12, R149.reuse, PT ;  /* 0x000000950c00720c */ /* 0x080fe20003f26270 */
[----:B------:R-:W-:Y:S01]  /*9950*/  VIADD R12, R151, 0xfffffef9 ;  /* 0xfffffef9970c7836 */ /* 0x000fe20000000000 */
[----:B------:R-:W-:Y:S01]  /*9960*/  FSEL R41, R23, -INF , !P6 ;  /* 0xff80000017297808 */ /* 0x000fe20007000000 */
[----:B------:R-:W-:Y:S01]  /*9970*/  VIADD R151, R151, 0xfffffef8 ;  /* 0xfffffef897977836 */ /* 0x000fe20000000000 */
[----:B------:R-:W-:Y:S02]  /*9980*/  FSEL R194, R36, -INF , !P2 ;  /* 0xff80000024c27808 */ /* 0x000fe40005000000 */
[----:B------:R-:W-:-:S02]  /*9990*/  ISETP.GE.AND P6, PT, R16, R149, PT ;  /* 0x000000951000720c */ /* 0x000fc40003fc6270 */
[----:B------:R-:W-:Y:S02]  /*99a0*/  ISETP.GE.AND P2, PT, R16, R148, PT ;  /* 0x000000941000720c */ /* 0x000fe40003f46270 */
[----:B------:R-:W-:Y:S02]  /*99b0*/  FSEL R39, R39, -INF , !P4 ;  /* 0xff80000027277808 */ /* 0x000fe40006000000 */
[----:B------:R-:W-:Y:S02]  /*99c0*/  FSEL R36, R8, -INF , !P6 ;  /* 0xff80000008247808 */ /* 0x000fe40007000000 */
[----:B------:R-:W-:Y:S02]  /*99d0*/  FSEL R37, R10, -INF , !P2 ;  /* 0xff8000000a257808 */ /* 0x000fe40005000000 */
[----:B------:R-:W-:Y:S02]  /*99e0*/  FSEL R43, R9, -INF , !P1 ;  /* 0xff800000092b7808 */ /* 0x000fe40004800000 */
[----:B------:R-:W-:-:S02]  /*99f0*/  ISETP.GE.AND P4, PT, R12, R149, PT ;  /* 0x000000950c00720c */ /* 0x000fc40003f86270 */
[C---:B------:R-:W-:Y:S02]  /*9a00*/  ISETP.GE.AND P6, PT, R151.reuse, R149, PT ;  /* 0x000000959700720c */ /* 0x040fe40003fc6270 */
[-C--:B------:R-:W-:Y:S02]  /*9a10*/  ISETP.GE.AND P2, PT, R151, R148.reuse, PT ;  /* 0x000000949700720c */ /* 0x080fe40003f46270 */
[----:B------:R-:W-:Y:S02]  /*9a20*/  ISETP.GE.AND P1, PT, R12, R148, PT ;  /* 0x000000940c00720c */ /* 0x000fe40003f26270 */
[----:B------:R-:W-:Y:S02]  /*9a30*/  FSEL R66, R5, -INF , !P4 ;  /* 0xff80000005427808 */ /* 0x000fe40006000000 */
[----:B------:R-:W-:Y:S02]  /*9a40*/  FSEL R67, R4, -INF , !P6 ;  /* 0xff80000004437808 */ /* 0x000fe40007000000 */
[----:B------:R-:W-:-:S02]  /*9a50*/  FSEL R65, R6, -INF , !P2 ;  /* 0xff80000006417808 */ /* 0x000fc40005000000 */
[----:B------:R-:W-:Y:S01]  /*9a60*/  FSEL R42, R7, -INF , !P1 ;  /* 0xff800000072a7808 */ /* 0x000fe20004800000 */
[----:B------:R-:W-:Y:S06]  /*9a70*/  @!P0 BRA `(.L_x_559) ;  /* 0x00000008001c8947 */ /* 0x000fec0003800000 */
[----:B------:R-:W-:Y:S05]  /*9a80*/  BRA.U !UP1, `(.L_x_560) ;  /* 0x0000000109f47547 */ /* 0x000fea000b800000 */
[----:B------:R-:W1:Y:S01]  /*9a90*/  LDC R5, c[0x0][0x4f0] ;  /* 0x00013c00ff057b82 */ /* 0x000e620000000800 */
[C---:B------:R-:W-:Y:S01]  /*9aa0*/  IADD3 R6, PT, PT, R3.reuse, -0x300, RZ ;  /* 0xfffffd0003067810 */ /* 0x040fe20007ffe0ff */
[----:B------:R-:W-:Y:S01]  /*9ab0*/  VIADD R10, R3, 0xfffffe00 ;  /* 0xfffffe00030a7836 */ /* 0x000fe20000000000 */
[----:B------:R-:W2:Y:S02]  /*9ac0*/  LDCU.64 UR4, c[0x0][0x3a0] ;  /* 0x00007400ff0477ac */ /* 0x000ea40008000a00 */
[----:B------:R-:W-:Y:S02]  /*9ad0*/  IABS R11, R6 ;  /* 0x00000006000b7213 */ /* 0x000fe40000000000 */
[----:B------:R-:W-:Y:S02]  /*9ae0*/  IABS R8, R10 ;  /* 0x0000000a00087213 */ /* 0x000fe40000000000 */
[-C--:B-1----:R-:W-:Y:S02]  /*9af0*/  IABS R4, R5.reuse ;  /* 0x0000000500047213 */ /* 0x082fe40000000000 */
[----:B------:R-:W-:-:S02]  /*9b00*/  LOP3.LUT R6, R6, R5, RZ, 0x3c, !PT ;  /* 0x0000000506067212 */ /* 0x000fc400078e3cff */
[----:B------:R-:W1:Y:S01]  /*9b10*/  I2F.RP R9, R4 ;  /* 0x0000000400097306 */ /* 0x000e620000209400 */
[----:B------:R-:W-:-:S04]  /*9b20*/  LOP3.LUT R10, R10, R5, RZ, 0x3c, !PT ;  /* 0x000000050a0a7212 */ /* 0x000fc800078e3cff */
[----:B------:R-:W-:-:S03]  /*9b30*/  ISETP.GE.AND P0, PT, R10, RZ, PT ;  /* 0x000000ff0a00720c */ /* 0x000fc60003f06270 */
[----:B-1----:R-:W1:Y:S02]  /*9b40*/  MUFU.RCP R12, R9 ;  /* 0x00000009000c7308 */ /* 0x002e640000001000 */
[----:B-1----:R-:W-:-:S06]  /*9b50*/  VIADD R12, R12, 0xffffffe ;  /* 0x0ffffffe0c0c7836 */ /* 0x002fcc0000000000 */
[----:B------:R-:W1:Y:S02]  /*9b60*/  F2I.FTZ.U32.TRUNC.NTZ R13, R12 ;  /* 0x0000000c000d7305 */ /* 0x000e64000021f000 */
[----:B-1----:R-:W-:Y:S01]  /*9b70*/  IMAD.MOV R7, RZ, RZ, -R13 ;  /* 0x000000ffff077224 */ /* 0x002fe200078e0a0d */
[----:B------:R-:W-:-:S03]  /*9b80*/  MOV R12, RZ ;  /* 0x000000ff000c7202 */ /* 0x000fc60000000f00 */
        /* <DEDUP_REMOVED lines=16> */
[----:B------:R-:W-:Y:S02]  /*9c90*/  ISETP.GE.AND P2, PT, R6, RZ, PT ;  /* 0x000000ff0600720c */ /* 0x000fe40003f46270 */
[----:B------:R-:W-:-:S07]  /*9ca0*/  LOP3.LUT R3, RZ, R5, RZ, 0x33, !PT ;  /* 0x00000005ff037212 */ /* 0x000fce00078e33ff */
[----:B------:R-:W-:Y:S02]  /*9cb0*/  @P6 VIADD R12, R12, 0x1 ;  /* 0x000000010c0c6836 */ /* 0x000fe40000000000 */
[----:B------:R-:W-:Y:S02]  /*9cc0*/  @P1 IADD3 R7, PT, PT, R7, 0x1, RZ ;  /* 0x0000000107071810 */ /* 0x000fe40007ffe0ff */
[----:B------:R-:W-:Y:S01]  /*9cd0*/  @!P2 IMAD.MOV R12, RZ, RZ, -R12 ;  /* 0x000000ffff0ca224 */ /* 0x000fe200078e0a0c */
[----:B------:R-:W-:Y:S02]  /*9ce0*/  ISETP.NE.AND P1, PT, R5, RZ, PT ;  /* 0x000000ff0500720c */ /* 0x000fe40003f25270 */
        /* <DEDUP_REMOVED lines=8> */
[----:B------:R-:W-:-:S04]  /*9d70*/  IMAD R5, R6, R5, -0x100 ;  /* 0xffffff0006057424 */ /* 0x000fc800078e0205 */
[----:B------:R-:W-:Y:S01]  /*9d80*/  IMAD.WIDE.U32 R8, R5, R190, RZ ;  /* 0x000000be05087225 */ /* 0x000fe200078e00ff */
[----:B------:R-:W-:-:S05]  /*9d90*/  SHF.R.S32.HI R3, RZ, 0x1f, R5 ;  /* 0x0000001fff037819 */ /* 0x000fca0000011405 */
[----:B------:R-:W-:-:S04]  /*9da0*/  IMAD R6, R3, R190, RZ ;  /* 0x000000be03067224 */ /* 0x000fc800078e02ff */
        /* <DEDUP_REMOVED lines=11> */
.L_x_560:
[----:B------:R-:W-:Y:S01]  /*9e60*/  UMOV UR4, URZ ;  /* 0x000000ff00047c82 */ /* 0x000fe20008000000 */
[----:B------:R-:W-:Y:S01]  /*9e70*/  IMAD.SHL.U32 R3, R190, 0x100, RZ ;  /* 0x00000100be037824 */ /* 0x000fe200078e00ff */
[----:B------:R-:W-:-:S05]  /*9e80*/  IADD3 R4, P0, PT, RZ, -UR4, RZ ;  /* 0x80000004ff047c10 */ /* 0x000fca000ff1e0ff */
[----:B------:R-:W-:-:S05]  /*9e90*/  IMAD.X R3, RZ, RZ, ~R3, P0 ;  /* 0x000000ffff037224 */ /* 0x000fca00000e0e03 */
[----:B------:R-:W-:-:S04]  /*9ea0*/  SHF.R.S64 R5, R4, 0x1f, R3 ;  /* 0x0000001f04057819 */ /* 0x000fc80000001003 */
[----:B------:R-:W-:-:S04]  /*9eb0*/  IADD3 R214, P0, PT, R5, R214, RZ ;  /* 0x000000d605d67210 */ /* 0x000fc80007f1e0ff */
[----:B------:R-:W-:-:S09]  /*9ec0*/  LEA.HI.X.SX32 R213, R3, R213, 0x1, P0 ;  /* 0x000000d503d57211 */ /* 0x000fd200000f0eff */
.L_x_561:
[C---:B------:R-:W-:Y:S01]  /*9ed0*/  LEA R16, P0, R190.reuse, R214, 0x6 ;  /* 0x000000d6be107211 */ /* 0x040fe200078030ff */
[----:B------:R-:W-:Y:S01]  /*9ee0*/  @!P3 IMAD.MOV.U32 R215, RZ, RZ, R213 ;  /* 0x000000ffffd7b224 */ /* 0x000fe200078e00d5 */
[----:B------:R1:W-:Y:S01]  /*9ef0*/  @P3 STS.128 [R219+0x1000], RZ ;  /* 0x001000ffdb003388 */ /* 0x0003e20000000c00 */
[C---:B------:R-:W-:Y:S01]  /*9f00*/  @!P3 IMAD R4, R191.reuse, 0xc0, RZ ;  /* 0x000000c0bf04b824 */ /* 0x040fe200078e02ff */
[C---:B------:R-:W-:Y:S01]  /*9f10*/  LEA.HI.X R17, R190.reuse, R213, R191, 0x6, P0 ;  /* 0x000000d5be117211 */ /* 0x040fe200000f34bf */
[--C-:B------:R-:W-:Y:S01]  /*9f20*/  @!P3 IMAD.MOV.U32 R10, RZ, RZ, R16.reuse ;  /* 0x000000ffff0ab224 */ /* 0x100fe200078e0010 */
[CC--:B------:R-:W-:Y:S01]  /*9f30*/  @!P3 LEA R14, P0, R190.reuse, R16.reuse, 0x6 ;  /* 0x00000010be0eb211 */ /* 0x0c0fe200078030ff */
[----:B------:R-:W-:Y:S01]  /*9f40*/  @!P3 IMAD.MOV.U32 R6, RZ, RZ, R16 ;  /* 0x000000ffff06b224 */ /* 0x000fe200078e0010 */
[-C--:B------:R-:W-:Y:S01]  /*9f50*/  @!P3 MOV R11, R17.reuse ;  /* 0x00000011000bb202 */ /* 0x080fe20000000f00 */
[----:B------:R-:W-:Y:S01]  /*9f60*/  @!PT LDS RZ, [RZ] ;  /* 0x00000000fffff984 */ /* 0x000fe20000000800 */
[----:B------:R-:W-:Y:S01]  /*9f70*/  @!PT LDS RZ, [RZ] ;  /* 0x00000000fffff984 */ /* 0x000fe20000000800 */
[----:B------:R-:W-:Y:S01]  /*9f80*/  @!PT LDS RZ, [RZ] ;  /* 0x00000000fffff984 */ /* 0x000fe20000000800 */
[----:B------:R1:W-:Y:S01]  /*9f90*/  @!P3 LDGSTS.E.BYPASS.LTC128B.128 [R219+0x1000], desc[UR16][R214.64] ;  /* 0x01000000d6dbbfae */ /* 0x0003e2000b981a10 */
[CC--:B------:R-:W-:Y:S01]  /*9fa0*/  @!P3 LEA R12, P1, R190.reuse, R16.reuse, 0x7 ;  /* 0x00000010be0cb211 */ /* 0x0c0fe200078238ff */
[----:B------:R-:W-:Y:S01]  /*9fb0*/  @!P3 IMAD R3, R191, 0x140, RZ ;  /* 0x00000140bf03b824 */ /* 0x000fe200078e02ff */
[-C--:B------:R-:W-:Y:S01]  /*9fc0*/  @!P3 MOV R7, R17.reuse ;  /* 0x000000110007b202 */ /* 0x080fe20000000f00 */
[C---:B------:R-:W-:Y:S01]  /*9fd0*/  @!P3 IMAD.WIDE.U32 R10, R190.reuse, 0xc0, R10 ;  /* 0x000000c0be0ab825 */ /* 0x040fe200078e000a */
[CC--:B------:R-:W-:Y:S01]  /*9fe0*/  @!P3 LEA.HI.X R15, R190.reuse, R17.reuse, R191, 0x6, P0 ;  /* 0x00000011be0fb211 */ /* 0x0c0fe200000f34bf */
[----:B------:R1:W-:Y:S01]  /*9ff0*/  @P3 STS.128 [R219+0x1800], RZ ;  /* 0x001800ffdb003388 */ /* 0x0003e20000000c00 */
[C---:B------:R-:W-:Y:S01]  /*a000*/  @!P3 LEA R8, P0, R190.reuse, R16, 0x8 ;  /* 0x00000010be08b211 */ /* 0x040fe200078040ff */
[C---:B------:R-:W-:Y:S01]  /*a010*/  @!P3 IMAD.WIDE.U32 R6, R190.reuse, 0x140, R6 ;  /* 0x00000140be06b825 */ /* 0x040fe200078e0006 */
[CCC-:B------:R-:W-:Y:S01]  /*a020*/  @!P3 LEA.HI.X R13, R190.reuse, R17.reuse, R191.reuse, 0x7, P1 ;  /* 0x00000011be0db211 */ /* 0x1c0fe200008f3cbf */
[----:B------:R-:W-:Y:S01]  /*a030*/  @!PT LDS RZ, [RZ] ;  /* 0x00000000fffff984 */ /* 0x000fe20000000800 */
[----:B------:R-:W-:Y:S01]  /*a040*/  @!PT LDS RZ, [RZ] ;  /* 0x00000000fffff984 */ /* 0x000fe20000000800 */
[----:B------:R-:W-:Y:S01]  /*a050*/  @!PT LDS RZ, [RZ] ;  /* 0x00000000fffff984 */ /* 0x000fe20000000800 */
[----:B------:R1:W-:Y:S01]  /*a060*/  @!P3 LDGSTS.E.BYPASS.LTC128B.128 [R219+0x1800], desc[UR16][R16.64] ;  /* 0x0180000010dbbfae */ /* 0x0003e2000b981a10 */
[----:B------:R-:W-:Y:S01]  /*a070*/  @!P3 LEA.HI.X R9, R190, R17, R191, 0x8, P0 ;  /* 0x00000011be09b211 */ /* 0x000fe200000f44bf */
[----:B------:R-:W-:Y:S01]  /*a080*/  @!P3 IMAD.IADD R11, R4, 0x1, R11 ;  /* 0x00000001040bb824 */ /* 0x000fe200078e020b */
[----:B------:R-:W-:Y:S01]  /*a090*/  @!P3 IADD3 R7, PT, PT, R3, R7, RZ ;  /* 0x000000070307b210 */ /* 0x000fe20007ffe0ff */
[----:B------:R1:W-:Y:S01]  /*a0a0*/  @P3 STS.128 [R219+0x2000], RZ ;  /* 0x002000ffdb003388 */ /* 0x0003e20000000c00 */
[----:B------:R-:W-:Y:S03]  /*a0b0*/  BSSY.RECONVERGENT B0, `(.L_x_562) ;  /* 0x0000022000007945 */ /* 0x000fe60003800200 */
        /* <DEDUP_REMOVED lines=33> */
.L_x_563:
[----:B------:R-:W-:Y:S05]  /*a2d0*/  BSYNC.RECONVERGENT B0 ;  /* 0x0000000000007941 */ /* 0x000fea0003800200 */
.L_x_562:
[----:B------:R-:W0:Y:S02]  /*a2e0*/  LDGDEPBAR ;  /* 0x00000000000079af */ /* 0x000e240000000000 */
.L_x_559:
[----:B------:R-:W-:Y:S01]  /*a2f0*/  FMNMX3.FTZ R3, R2, R90, R92, !PT ;  /* 0x0000005a02037276 */ /* 0x000fe2000781005c */
[----:B------:R-:W-:Y:S01]  /*a300*/  LDSM.16.MT88.4 R20, [R208+0x5400] ;  /* 0x00540000d014783b */ /* 0x000fe20000004200 */
[----:B------:R-:W-:Y:S02]  /*a310*/  @P5 IADD3 R84, PT, PT, R230, -0x20, RZ ;  /* 0xffffffe0e6545810 */ /* 0x000fe40007ffe0ff */
[----:B------:R-:W-:Y:S02]  /*a320*/  FMNMX3.FTZ R3, R3, R94, R96, !PT ;  /* 0x0000005e03037276 */ /* 0x000fe40007810060 */
[----:B------:R-:W-:Y:S02]  /*a330*/  VIMNMX R192, PT, PT, R192, 0x2, !PT ;  /* 0x00000002c0c07848 */ /* 0x000fe40007fe0100 */
[----:B------:R-:W-:-:S04]  /*a340*/  FMNMX3.FTZ R3, R3, R98, R100, !PT ;  /* 0x0000006203037276 */ /* 0x000fc80007810064 */
        /* <DEDUP_REMOVED lines=28> */
[----:B------:R-:W-:-:S05]  /*a510*/  FMNMX3.FTZ R3, R3, R67, R66, !PT ;  /* 0x0000004303037276 */ /* 0x000fca0007810042 */
[----:B------:R-:W3:Y:S02]  /*a520*/  SHFL.BFLY PT, R4, R3, 0x2, 0x1f ;  /* 0x0c401f0003047f89 */ /* 0x000ee400000e0000 */
[----:B---3--:R-:W-:Y:S02]  /*a530*/  FMNMX.FTZ R4, R3, R4, !PT ;  /* 0x0000000403047209 */ /* 0x008fe40007810000 */
[----:B------:R-:W-:-:S03]  /*a540*/  FMNMX3.FTZ R3, R0, R168, R178, !PT ;  /* 0x000000a800037276 */ /* 0x000fc600078100b2 */
[----:B------:R-:W3:Y:S01]  /*a550*/  SHFL.BFLY PT, R127, R4, 0x1, 0x1f ;  /* 0x0c201f00047f7f89 */ /* 0x000ee200000e0000 */
[----:B------:R-:W-:-:S04]  /*a560*/  FMNMX3.FTZ R3, R3, R182, R180, !PT ;  /* 0x000000b603037276 */ /* 0x000fc800078100b4 */
[----:B------:R-:W-:-:S04]  /*a570*/  FMNMX3.FTZ R3, R3, R186, R184, !PT ;  /* 0x000000ba03037276 */ /* 0x000fc800078100b8 */
[----:B------:R-:W-:-:S04]  /*a580*/  FMNMX3.FTZ R3, R3, R176, R172, !PT ;  /* 0x000000b003037276 */ /* 0x000fc800078100ac */
[----:B------:R-:W-:-:S04]  /*a590*/  FMNMX3.FTZ R3, R3, R164, R158, !PT ;  /* 0x000000a403037276 */ /* 0x000fc8000781009e */
[----:B------:R-:W-:-:S04]  /*a5a0*/  FMNMX3.FTZ R3, R3, R162, R160, !PT ;  /* 0x000000a203037276 */ /* 0x000fc800078100a0 */
[----:B------:R-:W-:Y:S02]  /*a5b0*/  FMNMX3.FTZ R3, R3, R154, R152, !PT ;  /* 0x0000009a03037276 */ /* 0x000fe40007810098 */
[----:B---3--:R-:W-:Y:S02]  /*a5c0*/  FMNMX.FTZ R127, R4, R127, !PT ;  /* 0x0000007f047f7209 */ /* 0x008fe40007810000 */
[----:B------:R-:W-:Y:S02]  /*a5d0*/  FMNMX3.FTZ R3, R3, R150, R130, !PT ;  /* 0x0000009603037276 */ /* 0x000fe40007810082 */
[C---:B------:R-:W-:Y:S01]  /*a5e0*/  FSETP.NEU.FTZ.AND P1, PT, R127.reuse, -INF , PT ;  /* 0xff8000007f00780b */ /* 0x040fe20003f3d000 */
[----:B------:R-:W-:Y:S01]  /*a5f0*/  FMUL.FTZ R123, R127, UR6 ;  /* 0x000000067f7b7c20 */ /* 0x000fe20008410000 */
[----:B------:R-:W-:Y:S02]  /*a600*/  FMNMX3.FTZ R4, R3, R128, R56, !PT ;  /* 0x0000008003047276 */ /* 0x000fe40007810038 */
[----:B------:R-:W-:-:S02]  /*a610*/  FSEL R5, R127, RZ, P1 ;  /* 0x000000ff7f057208 */ /* 0x000fc40000800000 */
[----:B------:R-:W-:Y:S02]  /*a620*/  FMNMX3.FTZ R4, R4, R57, R58, !PT ;  /* 0x0000003904047276 */ /* 0x000fe4000781003a */
[----:B------:R-:W-:Y:S01]  /*a630*/  FSEL R123, R123, RZ, P1 ;  /* 0x000000ff7b7b7208 */ /* 0x000fe20000800000 */
[----:B------:R-:W-:Y:S01]  /*a640*/  FADD.FTZ R2, R2, -R5 ;  /* 0x8000000502027221 */ /* 0x000fe20000010000 */
[----:B------:R-:W-:-:S03]  /*a650*/  FMNMX3.FTZ R4, R4, R59, R60, !PT ;  /* 0x0000003b04047276 */ /* 0x000fc6000781003c */
[--C-:B------:R-:W-:Y:S01]  /*a660*/  FFMA.FTZ R166, R102, UR6, -R123.reuse ;  /* 0x0000000666a67c23 */ /* 0x100fe2000801087b */
[----:B------:R-:W-:Y:S01]  /*a670*/  FMNMX3.FTZ R4, R4, R61, R62, !PT ;  /* 0x0000003d04047276 */ /* 0x000fe2000781003e */
[--C-:B------:R-:W-:Y:S01]  /*a680*/  FFMA.FTZ R102, R125, UR6, -R123.reuse ;  /* 0x000000067d667c23 */ /* 0x100fe2000801087b */
[--C-:B------:R-:W-:Y:S01]  /*a690*/  FFMA.FTZ R170, R98, UR6, -R123.reuse ;  /* 0x0000000662aa7c23 */ /* 0x100fe2000801087b */
[----:B------:R-:W-:Y:S01]  /*a6a0*/  FFMA.FTZ R131, R104, UR6, -R123 ;  /* 0x0000000668837c23 */ /* 0x000fe2000801087b */
[----:B------:R-:W-:Y:S01]  /*a6b0*/  FMNMX3.FTZ R4, R4, R54, R55, !PT ;  /* 0x0000003604047276 */ /* 0x000fe20007810037 */
[--C-:B------:R-:W-:Y:S01]  /*a6c0*/  FFMA.FTZ R101, R93, UR6, -R123.reuse ;  /* 0x000000065d657c23 */ /* 0x100fe2000801087b */
[--C-:B------:R-:W-:Y:S01]  /*a6d0*/  FFMA.FTZ R104, R95, UR6, -R123.reuse ;  /* 0x000000065f687c23 */ /* 0x100fe2000801087b */
[----:B------:R-:W-:Y:S01]  /*a6e0*/  FFMA.FTZ R99, R97, UR6, -R123 ;  /* 0x0000000661637c23 */ /* 0x000fe2000801087b */
[----:B------:R-:W-:Y:S01]  /*a6f0*/  FMNMX3.FTZ R4, R4, R52, R53, !PT ;  /* 0x0000003404047276 */ /* 0x000fe20007810035 */
[--C-:B------:R-:W-:Y:S01]  /*a700*/  FFMA.FTZ R98, R161, UR6, -R123.reuse ;  /* 0x00000006a1627c23 */ /* 0x100fe2000801087b */
[--C-:B------:R-:W-:Y:S01]  /*a710*/  FFMA.FTZ R97, R153, UR6, -R123.reuse ;  /* 0x0000000699617c23 */ /* 0x100fe2000801087b */
[--C-:B------:R-:W-:Y:S01]  /*a720*/  FFMA.FTZ R95, R157, UR6, -R123.reuse ;  /* 0x000000069d5f7c23 */ /* 0x100fe2000801087b */
[----:B------:R-:W-:Y:S01]  /*a730*/  FMNMX3.FTZ R4, R4, R63, R80, !PT ;  /* 0x0000003f04047276 */ /* 0x000fe20007810050 */
[--C-:B------:R-:W-:Y:S01]  /*a740*/  FFMA.FTZ R93, R163, UR6, -R123.reuse ;  /* 0x00000006a35d7c23 */ /* 0x100fe2000801087b */
[--C-:B------:R-:W-:Y:S01]  /*a750*/  FFMA.FTZ R188, R90, UR6, -R123.reuse ;  /* 0x000000065abc7c23 */ /* 0x100fe2000801087b */
[----:B------:R-:W-:Y:S01]  /*a760*/  FFMA.FTZ R159, R92, UR6, -R123 ;  /* 0x000000065c9f7c23 */ /* 0x000fe2000801087b */
[----:B------:R-:W-:Y:S01]  /*a770*/  FMNMX3.FTZ R4, R4, R70, R71, !PT ;  /* 0x0000004604047276 */ /* 0x000fe20007810047 */
[--C-:B------:R-:W-:Y:S01]  /*a780*/  FFMA.FTZ R174, R94, UR6, -R123.reuse ;  /* 0x000000065eae7c23 */ /* 0x100fe2000801087b */
[----:B------:R-:W-:Y:S01]  /*a790*/  FFMA.FTZ R151, R96, UR6, -R123 ;  /* 0x0000000660977c23 */ /* 0x000fe2000801087b */
[----:B------:R-:W-:Y:S01]  /*a7a0*/  FMUL.FTZ R2, R2, UR6 ;  /* 0x0000000602027c20 */ /* 0x000fe20008410000 */
[----:B------:R-:W-:Y:S01]  /*a7b0*/  FMNMX3.FTZ R4, R4, R46, R47, !PT ;  /* 0x0000002e04047276 */ /* 0x000fe2000781002f */
[--C-:B------:R-:W-:Y:S01]  /*a7c0*/  FFMA.FTZ R96, R165, UR6, -R123.reuse ;  /* 0x00000006a5607c23 */ /* 0x100fe2000801087b */
[----:B------:R-:W-:Y:S01]  /*a7d0*/  MUFU.EX2 R188, R188 ;  /* 0x000000bc00bc7308 */ /* 0x000fe20000000800 */
[----:B------:R-:W-:Y:S01]  /*a7e0*/  FFMA.FTZ R103, R89, UR6, -R123 ;  /* 0x0000000659677c23 */ /* 0x000fe2000801087b */
[----:B------:R-:W-:Y:S01]  /*a7f0*/  FMNMX3.FTZ R4, R4, R44, R45, !PT ;  /* 0x0000002c04047276 */ /* 0x000fe2000781002d */
[--C-:B------:R-:W-:Y:S01]  /*a800*/  FFMA.FTZ R89, R26, UR6, -R123.reuse ;  /* 0x000000061a597c23 */ /* 0x100fe2000801087b */
[--C-:B------:R-:W-:Y:S01]  /*a810*/  FFMA.FTZ R90, R25, UR6, -R123.reuse ;  /* 0x00000006195a7c23 */ /* 0x100fe2000801087b */
[----:B------:R-:W-:Y:S01]  /*a820*/  FFMA.FTZ R74, R27, UR6, -R123 ;  /* 0x000000061b4a7c23 */ /* 0x000fe2000801087b */
[----:B------:R-:W-:Y:S01]  /*a830*/  FMNMX3.FTZ R4, R4, R68, R69, !PT ;  /* 0x0000004404047276 */ /* 0x000fe20007810045 */
[--C-:B------:R-:W-:Y:S01]  /*a840*/  FFMA.FTZ R149, R100, UR6, -R123.reuse ;  /* 0x0000000664957c23 */ /* 0x100fe2000801087b */
[----:B------:R-:W1:Y:S01]  /*a850*/  MUFU.EX2 R159, R159 ;  /* 0x0000009f009f7308 */ /* 0x000e620000000800 */
[----:B------:R-:W-:Y:S01]  /*a860*/  FFMA.FTZ R100, R155, UR6, -R123 ;  /* 0x000000069b647c23 */ /* 0x000fe2000801087b */
[----:B------:R-:W-:Y:S01]  /*a870*/  FMNMX3.FTZ R4, R4, R76, R77, !PT ;  /* 0x0000004c04047276 */ /* 0x000fe2000781004d */
[--C-:B------:R-:W-:Y:S01]  /*a880*/  FFMA.FTZ R129, R108, UR6, -R123.reuse ;  /* 0x000000066c817c23 */ /* 0x100fe2000801087b */
[--C-:B------:R-:W-:Y:S01]  /*a890*/  FFMA.FTZ R108, R87, UR6, -R123.reuse ;  /* 0x00000006576c7c23 */ /* 0x100fe2000801087b */
[----:B------:R-:W-:Y:S01]  /*a8a0*/  FFMA.FTZ R92, R28, UR6, -R123 ;  /* 0x000000061c5c7c23 */ /* 0x000fe2000801087b */
[----:B------:R-:W-:Y:S01]  /*a8b0*/  FMNMX3.FTZ R4, R4, R78, R79, !PT ;  /* 0x0000004e04047276 */ /* 0x000fe2000781004f */
[--C-:B------:R-:W-:Y:S01]  /*a8c0*/  FFMA.FTZ R87, R30, UR6, -R123.reuse ;  /* 0x000000061e577c23 */ /* 0x100fe2000801087b */
[----:B------:R-:W-:Y:S01]  /*a8d0*/  MUFU.EX2 R174, R174 ;  /* 0x000000ae00ae7308 */ /* 0x000fe20000000800 */
[--C-:B------:R-:W-:Y:S01]  /*a8e0*/  FFMA.FTZ R75, R29, UR6, -R123.reuse ;  /* 0x000000061d4b7c23 */ /* 0x100fe2000801087b */
[----:B------:R-:W-:Y:S01]  /*a8f0*/  FMNMX3.FTZ R4, R4, R81, R82, !PT ;  /* 0x0000005104047276 */ /* 0x000fe20007810052 */
[--C-:B------:R-:W-:Y:S01]  /*a900*/  FFMA.FTZ R72, R31, UR6, -R123.reuse ;  /* 0x000000061f487c23 */ /* 0x100fe2000801087b */
[--C-:B------:R-:W-:Y:S01]  /*a910*/  FFMA.FTZ R148, R106, UR6, -R123.reuse ;  /* 0x000000066a947c23 */ /* 0x100fe2000801087b */
[--C-:B------:R-:W-:Y:S01]  /*a920*/  FFMA.FTZ R126, R110, UR6, -R123.reuse ;  /* 0x000000066e7e7c23 */ /* 0x100fe2000801087b */
[----:B------:R-:W-:Y:S01]  /*a930*/  FMNMX3.FTZ R4, R4, R83, R86, !PT ;  /* 0x0000005304047276 */ /* 0x000fe20007810056 */
[--C-:B------:R-:W-:Y:S01]  /*a940*/  FFMA.FTZ R121, R112, UR6, -R123.reuse ;  /* 0x0000000670797c23 */ /* 0x100fe2000801087b */
[----:B------:R-:W3:Y:S01]  /*a950*/  MUFU.EX2 R151, R151 ;  /* 0x0000009700977308 */ /* 0x000ee20000000800 */
[----:B-1----:R-:W-:Y:S01]  /*a960*/  F2FP.F16.F32.PACK_AB R12, R159, R188 ;  /* 0x000000bc9f0c723e */ /* 0x002fe200000000ff */
[--C-:B------:R-:W-:Y:S01]  /*a970*/  FFMA.FTZ R106, R91, UR6, -R123.reuse ;  /* 0x000000065b6a7c23 */ /* 0x100fe2000801087b */
[----:B------:R-:W-:Y:S01]  /*a980*/  FMNMX3.FTZ R4, R4, R85, R88, !PT ;  /* 0x0000005504047276 */ /* 0x000fe20007810058 */
[--C-:B------:R-:W-:Y:S01]  /*a990*/  FFMA.FTZ R91, R167, UR6, -R123.reuse ;  /* 0x00000006a75b7c23 */ /* 0x100fe2000801087b */
[--C-:B------:R-:W-:Y:S01]  /*a9a0*/  FFMA.FTZ R124, R114, UR6, -R123.reuse ;  /* 0x00000006727c7c23 */ /* 0x100fe2000801087b */
[----:B------:R-:W-:Y:S01]  /*a9b0*/  FFMA.FTZ R119, R116, UR6, -R123 ;  /* 0x0000000674777c23 */ /* 0x000fe2000801087b */
[----:B------:R-:W-:Y:S01]  /*a9c0*/  FMNMX3.FTZ R4, R4, R50, R51, !PT ;  /* 0x0000003204047276 */ /* 0x000fe20007810033 */
[----:B------:R-:W2:Y:S01]  /*a9d0*/  MUFU.EX2 R165, R2 ;  /* 0x0000000200a57308 */ /* 0x000ea20000000800 */
[--C-:B------:R-:W-:Y:S01]  /*a9e0*/  FFMA.FTZ R122, R118, UR6, -R123.reuse ;  /* 0x00000006767a7c23 */ /* 0x100fe2000801087b */
[----:B------:R-:W-:Y:S01]  /*a9f0*/  FFMA.FTZ R117, R120, UR6, -R123 ;  /* 0x0000000678757c23 */ /* 0x000fe2000801087b */
[----:B------:R-:W-:Y:S01]  /*aa00*/  FMNMX3.FTZ R4, R4, R48, R49, !PT ;  /* 0x0000003004047276 */ /* 0x000fe20007810031 */
[--C-:B------:R-:W-:Y:S01]  /*aa10*/  FFMA.FTZ R94, R169, UR6, -R123.reuse ;  /* 0x00000006a95e7c23 */ /* 0x100fe2000801087b */
[--C-:B------:R-:W-:Y:S01]  /*aa20*/  FFMA.FTZ R120, R204, UR6, -R123.reuse ;  /* 0x00000006cc787c23 */ /* 0x100fe2000801087b */
[----:B------:R-:W-:Y:S01]  /*aa30*/  FFMA.FTZ R115, R206, UR6, -R123 ;  /* 0x00000006ce737c23 */ /* 0x000fe2000801087b */
[----:B------:R-:W-:Y:S01]  /*aa40*/  FMNMX3.FTZ R4, R4, R34, R35, !PT ;  /* 0x0000002204047276 */ /* 0x000fe20007810023 */
[----:B------:R-:W-:Y:S01]  /*aa50*/  MUFU.EX2 R170, R170 ;  /* 0x000000aa00aa7308 */ /* 0x000fe20000000800 */
[----:B---3--:R-:W-:Y:S01]  /*aa60*/  F2FP.F16.F32.PACK_AB R14, R151, R174 ;  /* 0x000000ae970e723e */ /* 0x008fe200000000ff */
[----:B------:R-:W-:Y:S01]  /*aa70*/  FFMA.FTZ R118, R224, UR6, -R123 ;  /* 0x00000006e0767c23 */ /* 0x000fe2000801087b */
[----:B------:R-:W-:Y:S01]  /*aa80*/  FMNMX3.FTZ R4, R4, R32, R33, !PT ;  /* 0x0000002004047276 */ /* 0x000fe20007810021 */
[--C-:B------:R-:W-:Y:S01]  /*aa90*/  FFMA.FTZ R113, R228, UR6, -R123.reuse ;  /* 0x00000006e4717c23 */ /* 0x100fe2000801087b */
[--C-:B------:R-:W-:Y:S01]  /*aaa0*/  FFMA.FTZ R116, R236, UR6, -R123.reuse ;  /* 0x00000006ec747c23 */ /* 0x100fe2000801087b */
[----:B------:R-:W-:Y:S01]  /*aab0*/  FFMA.FTZ R111, R238, UR6, -R123 ;  /* 0x00000006ee6f7c23 */ /* 0x000fe2000801087b */
[----:B------:R-:W-:Y:S01]  /*aac0*/  FMNMX3.FTZ R4, R4, R40, R41, !PT ;  /* 0x0000002804047276 */ /* 0x000fe20007810029 */
[----:B------:R-:W1:Y:S01]  /*aad0*/  MUFU.EX2 R149, R149 ;  /* 0x0000009500957308 */ /* 0x000e620000000800 */
[-C--:B--2---:R-:W-:Y:S01]  /*aae0*/  FMUL.FTZ R16, R144, R165.reuse ;  /* 0x000000a590107220 */ /* 0x084fe20000410000 */
[-C--:B------:R-:W-:Y:S01]  /*aaf0*/  FMUL.FTZ R17, R145, R165.reuse ;  /* 0x000000a591117220 */ /* 0x080fe20000410000 */
[----:B------:R-:W-:Y:S01]  /*ab00*/  FMNMX3.FTZ R4, R4, R38, R39, !PT ;  /* 0x0000002604047276 */ /* 0x000fe20007810027 */
[-C--:B------:R-:W-:Y:S01]  /*ab10*/  FMUL.FTZ R140, R140, R165.reuse ;  /* 0x000000a58c8c7220 */ /* 0x080fe20000410000 */
[-C--:B------:R-:W-:Y:S01]  /*ab20*/  FMUL.FTZ R141, R141, R165.reuse ;  /* 0x000000a58d8d7220 */ /* 0x080fe20000410000 */
[----:B------:R-:W-:Y:S01]  /*ab30*/  FMUL.FTZ R136, R136, R165 ;  /* 0x000000a588887220 */ /* 0x000fe20000410000 */
[----:B------:R-:W-:Y:S01]  /*ab40*/  FMNMX3.FTZ R4, R4, R37, R64, !PT ;  /* 0x0000002504047276 */ /* 0x000fe20007810040 */
[-C--:B------:R-:W-:Y:S01]  /*ab50*/  FMUL.FTZ R137, R137, R165.reuse ;  /* 0x000000a589897220 */ /* 0x080fe20000410000 */
[----:B------:R-:W-:Y:S01]  /*ab60*/  MUFU.EX2 R166, R166 ;  /* 0x000000a600a67308 */ /* 0x000fe20000000800 */
[----:B------:R-:W-:Y:S01]  /*ab70*/  FMUL.FTZ R132, R132, R165 ;  /* 0x000000a584847220 */ /* 0x000fe20000410000 */
[----:B------:R-:W-:Y:S01]  /*ab80*/  FMNMX3.FTZ R4, R4, R65, R42, !PT ;  /* 0x0000004104047276 */ /* 0x000fe2000781002a */
[-C--:B------:R-:W-:Y:S01]  /*ab90*/  FMUL.FTZ R133, R133, R165.reuse ;  /* 0x000000a585857220 */ /* 0x080fe20000410000 */
[--C-:B------:R-:W-:Y:S01]  /*aba0*/  FFMA.FTZ R114, R240, UR6, -R123.reuse ;  /* 0x00000006f0727c23 */ /* 0x100fe2000801087b */
[--C-:B------:R-:W-:Y:S01]  /*abb0*/  FFMA.FTZ R109, R242, UR6, -R123.reuse ;  /* 0x00000006f26d7c23 */ /* 0x100fe2000801087b */
[--C-:B------:R-:W-:Y:S01]  /*abc0*/  FFMA.FTZ R112, R244, UR6, -R123.reuse ;  /* 0x00000006f4707c23 */ /* 0x100fe2000801087b */
[----:B------:R-:W2:Y:S01]  /*abd0*/  SHFL.BFLY PT, R3, R4, 0x2, 0x1f ;  /* 0x0c401f0004037f89 */ /* 0x000ea200000e0000 */
[----:B------:R-:W3:Y:S01]  /*abe0*/  MUFU.EX2 R131, R131 ;  /* 0x0000008300837308 */ /* 0x000ee20000000800 */
[----:B-1----:R-:W-:Y:S01]  /*abf0*/  F2FP.F16.F32.PACK_AB R28, R149, R170 ;  /* 0x000000aa951c723e */ /* 0x002fe200000000ff */
[--C-:B------:R-:W-:Y:S01]  /*ac00*/  FFMA.FTZ R107, R246, UR6, -R123.reuse ;  /* 0x00000006f66b7c23 */ /* 0x100fe2000801087b */
[--C-:B------:R-:W-:Y:S01]  /*ac10*/  FFMA.FTZ R110, R250, UR6, -R123.reuse ;  /* 0x00000006fa6e7c23 */ /* 0x100fe2000801087b */
[--C-:B------:R-:W-:Y:S01]  /*ac20*/  FFMA.FTZ R105, R252, UR6, -R123.reuse ;  /* 0x00000006fc697c23 */ /* 0x100fe2000801087b */
[----:B------:R-:W-:Y:S01]  /*ac30*/  FFMA.FTZ R188, R231, R165, R188 ;  /* 0x000000a5e7bc7223 */ /* 0x000fe200000100bc */
[--C-:B------:R-:W-:Y:S01]  /*ac40*/  FFMA.FTZ R73, R171, UR6, -R123.reuse ;  /* 0x00000006ab497c23 */ /* 0x100fe2000801087b */
[--C-:B------:R-:W-:Y:S01]  /*ac50*/  FFMA.FTZ R171, R200, UR6, -R123.reuse ;  /* 0x00000006c8ab7c23 */ /* 0x100fe2000801087b */
[----:B------:R-:W-:Y:S01]  /*ac60*/  MUFU.EX2 R148, R148 ;  /* 0x0000009400947308 */ /* 0x000fe20000000800 */
[----:B------:R-:W-:Y:S01]  /*ac70*/  FADD.FTZ R159, R159, R188 ;  /* 0x000000bc9f9f7221 */ /* 0x000fe20000010000 */
[--C-:B------:R-:W-:Y:S01]  /*ac80*/  FFMA.FTZ R36, R36, UR6, -R123.reuse ;  /* 0x0000000624247c23 */ /* 0x100fe2000801087b */
[----:B------:R-:W-:Y:S01]  /*ac90*/  FFMA.FTZ R43, R43, UR6, -R123 ;  /* 0x000000062b2b7c23 */ /* 0x000fe2000801087b */
[----:B------:R-:W-:Y:S01]  /*aca0*/  IADD3 R228, PT, PT, R192, -0x3, RZ ;  /* 0xfffffffdc0e47810 */ /* 0x000fe20007ffe0ff */
[----:B------:R-:W-:-:S03]  /*acb0*/  FADD.FTZ R174, R174, R159 ;  /* 0x0000009faeae7221 */ /* 0x000fc60000010000 */
[----:B------:R-:W-:Y:S01]  /*acc0*/  MUFU.EX2 R129, R129 ;  /* 0x0000008100817308 */ /* 0x000fe20000000800 */
[----:B---3--:R-:W-:Y:S01]  /*acd0*/  F2FP.F16.F32.PACK_AB R30, R131, R166 ;  /* 0x000000a6831e723e */ /* 0x008fe200000000ff */
[----:B------:R-:W-:-:S04]  /*ace0*/  FADD.FTZ R151, R151, R174 ;  /* 0x000000ae97977221 */ /* 0x000fc80000010000 */
[----:B------:R-:W-:Y:S01]  /*acf0*/  FADD.FTZ R170, R170, R151 ;  /* 0x00000097aaaa7221 */ /* 0x000fe20000010000 */
[----:B--2---:R-:W-:Y:S01]  /*ad00*/  FMNMX.FTZ R3, R4, R3, !PT ;  /* 0x0000000304037209 */ /* 0x004fe20007810000 */
[----:B------:R-:W-:Y:S02]  /*ad10*/  MUFU.EX2 R126, R126 ;  /* 0x0000007e007e7308 */ /* 0x000fe40000000800 */
[----:B------:R-:W-:Y:S02]  /*ad20*/  FADD.FTZ R149, R149, R170 ;  /* 0x000000aa95957221 */ /* 0x000fe40000010000 */
[----:B------:R-:W1:Y:S02]  /*ad30*/  SHFL.BFLY PT, R4, R3, 0x1, 0x1f ;  /* 0x0c201f0003047f89 */ /* 0x000e6400000e0000 */
[----:B------:R-:W-:Y:S02]  /*ad40*/  FADD.FTZ R166, R166, R149 ;  /* 0x00000095a6a67221 */ /* 0x000fe40000010000 */
[----:B------:R-:W-:Y:S02]  /*ad50*/  MUFU.EX2 R121, R121 ;  /* 0x0000007900797308 */ /* 0x000fe40000000800 */
[----:B------:R-:W-:-:S06]  /*ad60*/  FADD.FTZ R131, R131, R166 ;  /* 0x000000a683837221 */ /* 0x000fcc0000010000 */
[----:B------:R-:W-:Y:S08]  /*ad70*/  MUFU.EX2 R124, R124 ;  /* 0x0000007c007c7308 */ /* 0x000ff00000000800 */
[----:B------:R-:W-:Y:S01]  /*ad80*/  MUFU.EX2 R119, R119 ;  /* 0x0000007700777308 */ /* 0x000fe20000000800 */
[----:B-1----:R-:W-:Y:S02]  /*ad90*/  FMNMX.FTZ R125, R3, R4, !PT ;  /* 0x00000004037d7209 */ /* 0x002fe40007810000 */
[----:B------:R-:W1:Y:S02]  /*ada0*/  LDSM.16.MT88.4 R4, [R208+0x5000] ;  /* 0x00500000d004783b */ /* 0x000e640000004200 */
[C---:B------:R-:W-:Y:S01]  /*adb0*/  FSETP.NEU.FTZ.AND P0, PT, R125.reuse, -INF , PT ;  /* 0xff8000007d00780b */ /* 0x040fe20003f1d000 */
[----:B------:R-:W-:-:S02]  /*adc0*/  FMUL.FTZ R3, R125, UR6 ;  /* 0x000000067d037c20 */ /* 0x000fc40008410000 */
[----:B------:R-:W-:Y:S01]  /*add0*/  MUFU.EX2 R122, R122 ;  /* 0x0000007a007a7308 */ /* 0x000fe20000000800 */
[----:B------:R-:W-:Y:S02]  /*ade0*/  FSEL R9, R125, RZ, P0 ;  /* 0x000000ff7d097208 */ /* 0x000fe40000000000 */
[----:B------:R-:W-:-:S03]  /*adf0*/  FSEL R3, R3, RZ, P0 ;  /* 0x000000ff03037208 */ /* 0x000fc60000000000 */
[----:B------:R-:W-:Y:S02]  /*ae00*/  FADD.FTZ R9, R0, -R9 ;  /* 0x8000000900097221 */ /* 0x000fe40000010000 */
[----:B------:R-:W-:Y:S01]  /*ae10*/  MUFU.EX2 R117, R117 ;  /* 0x0000007500757308 */ /* 0x000fe20000000800 */
[--C-:B------:R-:W-:Y:S01]  /*ae20*/  FFMA.FTZ R161, R168, UR6, -R3.reuse ;  /* 0x00000006a8a17c23 */ /* 0x100fe20008010803 */
[--C-:B------:R-:W-:Y:S01]  /*ae30*/  FFMA.FTZ R157, R178, UR6, -R3.reuse ;  /* 0x00000006b29d7c23 */ /* 0x100fe20008010803 */
[--C-:B------:R-:W-:Y:S01]  /*ae40*/  FFMA.FTZ R168, R182, UR6, -R3.reuse ;  /* 0x00000006b6a87c23 */ /* 0x100fe20008010803 */
[--C-:B------:R-:W-:Y:S01]  /*ae50*/  FFMA.FTZ R153, R180, UR6, -R3.reuse ;  /* 0x00000006b4997c23 */ /* 0x100fe20008010803 */
[----:B------:R-:W-:Y:S01]  /*ae60*/  FMUL.FTZ R163, R9, UR6 ;  /* 0x0000000609a37c20 */ /* 0x000fe20008410000 */
[--C-:B------:R-:W-:Y:S01]  /*ae70*/  FFMA.FTZ R155, R186, UR6, -R3.reuse ;  /* 0x00000006ba9b7c23 */ /* 0x100fe20008010803 */
[----:B------:R-:W2:Y:S01]  /*ae80*/  LDSM.16.MT88.4 R8, [R84] ;  /* 0x000000005408783b */ /* 0x000ea20000004200 */
        /* <DEDUP_REMOVED lines=8> */
[----:B------:R-:W3:Y:S01]  /*af10*/  MUFU.EX2 R157, R157 ;  /* 0x0000009d009d7308 */ /* 0x000ee20000000800 */
[--C-:B------:R-:W-:Y:S01]  /*af20*/  FFMA.FTZ R128, R56, UR6, -R3.reuse ;  /* 0x0000000638807c23 */ /* 0x100fe20008010803 */
        /* <DEDUP_REMOVED lines=14> */
[----:B------:R-:W4:Y:S01]  /*b010*/  MUFU.EX2 R153, R153 ;  /* 0x0000009900997308 */ /* 0x000f220000000800 */
[----:B---3--:R-:W-:Y:S01]  /*b020*/  F2FP.F16.F32.PACK_AB R13, R157, R161 ;  /* 0x000000a19d0d723e */ /* 0x008fe200000000ff */
        /* <DEDUP_REMOVED lines=15> */
[----:B----4-:R-:W-:Y:S01]  /*b120*/  F2FP.F16.F32.PACK_AB R15, R153, R168 ;  /* 0x000000a8990f723e */ /* 0x010fe200000000ff */
[--C-:B------:R-:W-:Y:S01]  /*b130*/  FFMA.FTZ R81, R83, UR6, -R3.reuse ;  /* 0x0000000653517c23 */ /* 0x100fe20008010803 */
[--C-:B------:R-:W-:Y:S01]  /*b140*/  FFMA.FTZ R85, R85, UR6, -R3.reuse ;  /* 0x0000000655557c23 */ /* 0x100fe20008010803 */
[--C-:B------:R-:W-:Y:S01]  /*b150*/  FFMA.FTZ R50, R50, UR6, -R3.reuse ;  /* 0x0000000632327c23 */ /* 0x100fe20008010803 */
[--C-:B------:R-:W-:Y:S01]  /*b160*/  FFMA.FTZ R51, R51, UR6, -R3.reuse ;  /* 0x0000000633337c23 */ /* 0x100fe20008010803 */
[--C-:B------:R-:W-:Y:S01]  /*b170*/  FFMA.FTZ R48, R48, UR6, -R3.reuse ;  /* 0x0000000630307c23 */ /* 0x100fe20008010803 */
[--C-:B------:R-:W-:Y:S01]  /*b180*/  FFMA.FTZ R49, R49, UR6, -R3.reuse ;  /* 0x0000000631317c23 */ /* 0x100fe20008010803 */
[----:B------:R-:W4:Y:S01]  /*b190*/  MUFU.EX2 R0, R0 ;  /* 0x0000000000007308 */ /* 0x000f220000000800 */
[-C--:B---3--:R-:W-:Y:S01]  /*b1a0*/  FMUL.FTZ R18, R146, R163.reuse ;  /* 0x000000a392127220 */ /* 0x088fe20000410000 */
[-C--:B------:R-:W-:Y:S01]  /*b1b0*/  FMUL.FTZ R19, R147, R163.reuse ;  /* 0x000000a393137220 */ /* 0x080fe20000410000 */
[-C--:B------:R-:W-:Y:S01]  /*b1c0*/  FMUL.FTZ R142, R142, R163.reuse ;  /* 0x000000a38e8e7220 */ /* 0x080fe20000410000 */
[-C--:B------:R-:W-:Y:S01]  /*b1d0*/  FMUL.FTZ R143, R143, R163.reuse ;  /* 0x000000a38f8f7220 */ /* 0x080fe20000410000 */
[-C--:B------:R-:W-:Y:S01]  /*b1e0*/  FMUL.FTZ R138, R138, R163.reuse ;  /* 0x000000a38a8a7220 */ /* 0x080fe20000410000 */
[-C--:B------:R-:W-:Y:S01]  /*b1f0*/  FMUL.FTZ R139, R139, R163.reuse ;  /* 0x000000a38b8b7220 */ /* 0x080fe20000410000 */
[-C--:B------:R-:W-:Y:S01]  /*b200*/  FMUL.FTZ R134, R134, R163.reuse ;  /* 0x000000a386867220 */ /* 0x080fe20000410000 */
[----:B------:R-:W-:Y:S01]  /*b210*/  MUFU.EX2 R2, R2 ;  /* 0x0000000200027308 */ /* 0x000fe20000000800 */
[C---:B-1----:R-:W-:Y:S01]  /*b220*/  HMMA.16816.F32 R16, R12.reuse, R4, R16 ;  /* 0x000000040c10723c */ /* 0x042fe20000001810 */
[-C--:B------:R-:W-:Y:S01]  /*b230*/  FMUL.FTZ R135, R135, R163.reuse ;  /* 0x000000a387877220 */ /* 0x080fe20000410000 */
[----:B------:R-:W-:Y:S01]  /*b240*/  FFMA.FTZ R147, R152, UR6, -R3 ;  /* 0x0000000698937c23 */ /* 0x000fe20008010803 */
[----:B------:R-:W-:Y:S01]  /*b250*/  FFMA.FTZ R232, R232, R163, R161 ;  /* 0x000000a3e8e87223 */ /* 0x000fe200000100a1 */
[--C-:B------:R-:W-:Y:S01]  /*b260*/  FFMA.FTZ R130, R234, UR6, -R123.reuse ;  /* 0x00000006ea827c23 */ /* 0x100fe2000801087b */
[----:B------:R-:W-:Y:S01]  /*b270*/  FFMA.FTZ R58, R202, UR6, -R123 ;  /* 0x00000006ca3a7c23 */ /* 0x000fe2000801087b */
[----:B------:R-:W-:Y:S01]  /*b280*/  FFMA.FTZ R34, R34, UR6, -R3 ;  /* 0x0000000622227c23 */ /* 0x000fe20008010803 */
[----:B------:R-:W-:Y:S01]  /*b290*/  MUFU.EX2 R145, R145 ;  /* 0x0000009100917308 */ /* 0x000fe20000000800 */
[C---:B------:R-:W-:Y:S01]  /*b2a0*/  HMMA.16816.F32 R4, R12.reuse, R6, R140 ;  /* 0x000000060c04723c */ /* 0x040fe2000000188c */
[----:B------:R-:W-:Y:S01]  /*b2b0*/  FFMA.FTZ R141, R24, UR6, -R123 ;  /* 0x00000006188d7c23 */ /* 0x000fe2000801087b */
[----:B----4-:R-:W-:Y:S01]  /*b2c0*/  F2FP.F16.F32.PACK_AB R29, R0, R155 ;  /* 0x0000009b001d723e */ /* 0x010fe200000000ff */
[----:B------:R-:W1:Y:S01]  /*b2d0*/  LDSM.16.MT88.4 R24, [R84+0x400] ;  /* 0x000400005418783b */ /* 0x000e620000004200 */
[--C-:B------:R-:W-:Y:S01]  /*b2e0*/  FFMA.FTZ R142, R154, UR6, -R3.reuse ;  /* 0x000000069a8e7c23 */ /* 0x100fe20008010803 */
[--C-:B------:R-:W-:Y:S01]  /*b2f0*/  FFMA.FTZ R140, R150, UR6, -R3.reuse ;  /* 0x00000006968c7c23 */ /* 0x100fe20008010803 */
[----:B------:R-:W-:Y:S01]  /*b300*/  FADD.FTZ R157, R157, R232 ;  /* 0x000000e89d9d7221 */ /* 0x000fe20000010000 */
[----:B------:R-:W3:Y:S01]  /*b310*/  MUFU.EX2 R143, R172 ;  /* 0x000000ac008f7308 */ /* 0x000ee20000000800 */
[C---:B--2---:R-:W-:Y:S01]  /*b320*/  HMMA.16816.F32 R136, R12.reuse, R8, R136 ;  /* 0x000000080c88723c */ /* 0x044fe20000001888 */
[----:B------:R-:W-:Y:S01]  /*b330*/  FFMA.FTZ R35, R35, UR6, -R3 ;  /* 0x0000000623237c23 */ /* 0x000fe20008010803 */
[----:B------:R-:W-:Y:S01]  /*b340*/  FADD.FTZ R168, R168, R157 ;  /* 0x0000009da8a87221 */ /* 0x000fe20000010000 */
[----:B------:R-:W-:Y:S01]  /*b350*/  FFMA.FTZ R32, R32, UR6, -R3 ;  /* 0x0000000620207c23 */ /* 0x000fe20008010803 */
[--C-:B------:R-:W-:Y:S01]  /*b360*/  FFMA.FTZ R53, R198, UR6, -R123.reuse ;  /* 0x00000006c6357c23 */ /* 0x100fe2000801087b */
[----:B------:R-:W-:Y:S01]  /*b370*/  FFMA.FTZ R70, R196, UR6, -R123 ;  /* 0x00000006c4467c23 */ /* 0x000fe2000801087b */
[----:B------:R-:W-:Y:S01]  /*b380*/  FADD.FTZ R168, R153, R168 ;  /* 0x000000a899a87221 */ /* 0x000fe20000010000 */
[----:B------:R-:W-:Y:S01]  /*b390*/  MUFU.EX2 R142, R142 ;  /* 0x0000008e008e7308 */ /* 0x000fe20000000800 */
[----:B------:R-:W-:Y:S01]  /*b3a0*/  HMMA.16816.F32 R12, R12, R10, R132 ;  /* 0x0000000a0c0c723c */ /* 0x000fe20000001884 */
[----:B------:R-:W2:Y:S01]  /*b3b0*/  LDSM.16.MT88.4 R8, [R208+0x5800] ;  /* 0x00580000d008783b */ /* 0x000ea20000004200 */
[--C-:B------:R-:W-:Y:S01]  /*b3c0*/  FFMA.FTZ R134, R158, UR6, -R3.reuse ;  /* 0x000000069e867c23 */ /* 0x100fe20008010803 */
[----:B------:R-:W-:Y:S01]  /*b3d0*/  FFMA.FTZ R132, R162, UR6, -R3 ;  /* 0x00000006a2847c23 */ /* 0x000fe20008010803 */
[----:B------:R-:W-:Y:S01]  /*b3e0*/  FADD.FTZ R155, R155, R168 ;  /* 0x000000a89b9b7221 */ /* 0x000fe20000010000 */
[--C-:B------:R-:W-:Y:S01]  /*b3f0*/  FFMA.FTZ R135, R248, UR6, -R123.reuse ;  /* 0x00000006f8877c23 */ /* 0x100fe2000801087b */
[----:B------:R-:W-:Y:S01]  /*b400*/  FFMA.FTZ R45, R194, UR6, -R123 ;  /* 0x00000006c22d7c23 */ /* 0x000fe2000801087b */
[----:B------:R-:W4:Y:S01]  /*b410*/  MUFU.EX2 R133, R164 ;  /* 0x000000a400857308 */ /* 0x000f220000000800 */
[----:B---3--:R-:W-:Y:S01]  /*b420*/  F2FP.F16.F32.PACK_AB R31, R143, R2 ;  /* 0x000000028f1f723e */ /* 0x008fe200000000ff */
[----:B------:R-:W-:Y:S01]  /*b430*/  FADD.FTZ R155, R0, R155 ;  /* 0x0000009b009b7221 */ /* 0x000fe20000010000 */
[----:B------:R-:W-:Y:S01]  /*b440*/  FFMA.FTZ R0, R156, UR6, -R123 ;  /* 0x000000069c007c23 */ /* 0x000fe2000801087b */
[--C-:B------:R-:W-:Y:S01]  /*b450*/  FFMA.FTZ R40, R40, UR6, -R3.reuse ;  /* 0x0000000628287c23 */ /* 0x100fe20008010803 */
[----:B------:R-:W-:Y:S01]  /*b460*/  FFMA.FTZ R41, R41, UR6, -R3 ;  /* 0x0000000629297c23 */ /* 0x000fe20008010803 */
[----:B------:R-:W-:Y:S01]  /*b470*/  FADD.FTZ R2, R2, R155 ;  /* 0x0000009b02027221 */ /* 0x000fe20000010000 */
[--C-:B------:R-:W-:Y:S01]  /*b480*/  FFMA.FTZ R38, R38, UR6, -R3.reuse ;  /* 0x0000000626267c23 */ /* 0x100fe20008010803 */
[----:B------:R-:W3:Y:S01]  /*b490*/  MUFU.EX2 R134, R134 ;  /* 0x0000008600867308 */ /* 0x000ee20000000800 */
[----:B------:R-:W-:Y:S01]  /*b4a0*/  HMMA.16816.F32 R16, R28, R20, R16 ;  /* 0x000000141c10723c */ /* 0x000fe20000001810 */
[----:B------:R-:W-:Y:S01]  /*b4b0*/  FADD.FTZ R2, R143, R2 ;  /* 0x000000028f027221 */ /* 0x000fe20000010000 */
[--C-:B------:R-:W-:Y:S01]  /*b4c0*/  FFMA.FTZ R39, R39, UR6, -R3.reuse ;  /* 0x0000000627277c23 */ /* 0x100fe20008010803 */
[--C-:B------:R-:W-:Y:S01]  /*b4d0*/  FFMA.FTZ R37, R37, UR6, -R3.reuse ;  /* 0x0000000625257c23 */ /* 0x100fe20008010803 */
[----:B------:R-:W-:-:S03]  /*b4e0*/  FFMA.FTZ R64, R64, UR6, -R3 ;  /* 0x0000000640407c23 */ /* 0x000fc60008010803 */
[----:B------:R-:W5:Y:S01]  /*b4f0*/  MUFU.EX2 R132, R132 ;  /* 0x0000008400847308 */ /* 0x000f620000000800 */
[----:B------:R-:W-:Y:S01]  /*b500*/  HMMA.16816.F32 R4, R28, R22, R4 ;  /* 0x000000161c04723c */ /* 0x000fe20000001804 */
[----:B------:R-:W2:Y:S01]  /*b510*/  LDSM.16.MT88.4 R20, [R84+0x800] ;  /* 0x000800005414783b */ /* 0x000ea20000004200 */
[----:B----4-:R-:W-:Y:S01]  /*b520*/  FADD.FTZ R83, R133, R2 ;  /* 0x0000000285537221 */ /* 0x010fe20000010000 */
[--C-:B------:R-:W-:Y:S01]  /*b530*/  FFMA.FTZ R2, R86, UR6, -R3.reuse ;  /* 0x0000000656027c23 */ /* 0x100fe20008010803 */
[----:B------:R-:W-:-:S03]  /*b540*/  FFMA.FTZ R86, R88, UR6, -R3 ;  /* 0x0000000658567c23 */ /* 0x000fc60008010803 */
[----:B------:R-:W4:Y:S01]  /*b550*/  MUFU.EX2 R147, R147 ;  /* 0x0000009300937308 */ /* 0x000f220000000800 */
[----:B-1----:R-:W-:Y:S01]  /*b560*/  HMMA.16816.F32 R136, R28, R24, R136 ;  /* 0x000000181c88723c */ /* 0x002fe20000001888 */
[----:B---3--:R-:W-:-:S06]  /*b570*/  FADD.FTZ R83, R134, R83 ;  /* 0x0000005386537221 */ /* 0x008fcc0000010000 */
[----:B------:R-:W-:Y:S01]  /*b580*/  MUFU.EX2 R140, R140 ;  /* 0x0000008c008c7308 */ /* 0x000fe20000000800 */
[----:B------:R-:W-:Y:S01]  /*b590*/  HMMA.16816.F32 R24, R28, R26, R12 ;  /* 0x0000001a1c18723c */ /* 0x000fe2000000180c */
[----:B------:R-:W1:Y:S01]  /*b5a0*/  LDSM.16.MT88.4 R12, [R208+0x5c00] ;  /* 0x005c0000d00c783b */ /* 0x000e620000004200 */
[----:B------:R-:W-:Y:S01]  /*b5b0*/  F2FP.F16.F32.PACK_AB R28, R129, R148 ;  /* 0x00000094811c723e */ /* 0x000fe200000000ff */
[----:B------:R-:W-:Y:S01]  /*b5c0*/  FADD.FTZ R148, R148, R131 ;  /* 0x0000008394947221 */ /* 0x000fe20000010000 */
[----:B------:R-:W-:Y:S02]  /*b5d0*/  F2FP.F16.F32.PACK_AB R29, R134, R133 ;  /* 0x00000085861d723e */ /* 0x000fe400000000ff */
[----:B------:R-:W-:Y:S01]  /*b5e0*/  F2FP.F16.F32.PACK_AB R30, R121, R126 ;  /* 0x0000007e791e723e */ /* 0x000fe200000000ff */
[----:B------:R-:W3:Y:S01]  /*b5f0*/  MUFU.EX2 R167, R167 ;  /* 0x000000a700a77308 */ /* 0x000ee20000000800 */
[----:B-----5:R-:W-:Y:S01]  /*b600*/  F2FP.F16.F32.PACK_AB R31, R145, R132 ;  /* 0x00000084911f723e */ /* 0x020fe200000000ff */
[----:B------:R-:W-:Y:S01]  /*b610*/  FADD.FTZ R129, R129, R148 ;  /* 0x0000009481817221 */ /* 0x000fe20000010000 */
[----:B------:R-:W-:-:S03]  /*b620*/  FADD.FTZ R132, R132, R83 ;  /* 0x0000005384847221 */ /* 0x000fc60000010000 */
[----:B------:R-:W-:Y:S01]  /*b630*/  FADD.FTZ R126, R126, R129 ;  /* 0x000000817e7e7221 */ /* 0x000fe20000010000 */
[----:B------:R-:W-:Y:S01]  /*b640*/  FADD.FTZ R145, R145, R132 ;  /* 0x0000008491917221 */ /* 0x000fe20000010000 */
[----:B--2---:R-:W-:Y:S01]  /*b650*/  HMMA.16816.F32 R16, R28, R8, R16 ;  /* 0x000000081c10723c */ /* 0x004fe20000001810 */
[----:B------:R-:W-:Y:S01]  /*b660*/  MUFU.EX2 R120, R120 ;  /* 0x0000007800787308 */ /* 0x000fe20000000800 */
[----:B------:R-:W-:-:S06]  /*b670*/  FADD.FTZ R121, R121, R126 ;  /* 0x0000007e79797221 */ /* 0x000fcc0000010000 */
[C---:B------:R-:W-:Y:S01]  /*b680*/  HMMA.16816.F32 R4, R28.reuse, R10, R4 ;  /* 0x0000000a1c04723c */ /* 0x040fe20000001804 */
[----:B------:R-:W2:Y:S01]  /*b690*/  LDSM.16.MT88.4 R8, [R84+0xc00] ;  /* 0x000c00005408783b */ /* 0x000ea20000004200 */
[----:B------:R-:W5:Y:S06]  /*b6a0*/  MUFU.EX2 R115, R115 ;  /* 0x0000007300737308 */ /* 0x000f6c0000000800 */
[C---:B------:R-:W-:Y:S02]  /*b6b0*/  HMMA.16816.F32 R136, R28.reuse, R20, R136 ;  /* 0x000000141c88723c */ /* 0x040fe40000001888 */
[----:B------:R-:W-:Y:S06]  /*b6c0*/  MUFU.EX2 R118, R118 ;  /* 0x0000007600767308 */ /* 0x000fec0000000800 */
[----:B------:R-:W-:Y:S01]  /*b6d0*/  HMMA.16816.F32 R24, R28, R22, R24 ;  /* 0x000000161c18723c */ /* 0x000fe20000001818 */
[----:B------:R-:W-:Y:S01]  /*b6e0*/  F2FP.F16.F32.PACK_AB R28, R119, R124 ;  /* 0x0000007c771c723e */ /* 0x000fe200000000ff */
[----:B------:R-:W5:Y:S01]  /*b6f0*/  LDSM.16.MT88.4 R20, [R208+0x6000] ;  /* 0x00600000d014783b */ /* 0x000f620000004200 */
[----:B----4-:R-:W-:Y:S01]  /*b700*/  F2FP.F16.F32.PACK_AB R29, R147, R142 ;  /* 0x0000008e931d723e */ /* 0x010fe200000000ff */
[----:B------:R-:W-:Y:S01]  /*b710*/  MUFU.EX2 R113, R113 ;  /* 0x0000007100717308 */ /* 0x000fe20000000800 */
[----:B------:R-:W-:Y:S01]  /*b720*/  F2FP.F16.F32.PACK_AB R30, R117, R122 ;  /* 0x0000007a751e723e */ /* 0x000fe200000000ff */
[----:B------:R-:W-:Y:S01]  /*b730*/  FADD.FTZ R124, R124, R121 ;  /* 0x000000797c7c7221 */ /* 0x000fe20000010000 */
[----:B---3--:R-:W-:Y:S01]  /*b740*/  F2FP.F16.F32.PACK_AB R31, R167, R140 ;  /* 0x0000008ca71f723e */ /* 0x008fe200000000ff */
[----:B------:R-:W-:-:S02]  /*b750*/  FADD.FTZ R142, R142, R145 ;  /* 0x000000918e8e7221 */ /* 0x000fc40000010000 */
[----:B------:R-:W-:Y:S02]  /*b760*/  FADD.FTZ R119, R119, R124 ;  /* 0x0000007c77777221 */ /* 0x000fe40000010000 */
[----:B------:R-:W-:Y:S01]  /*b770*/  MUFU.EX2 R169, R169 ;  /* 0x000000a900a97308 */ /* 0x000fe20000000800 */
[----:B------:R-:W-:Y:S01]  /*b780*/  FADD.FTZ R147, R147, R142 ;  /* 0x0000008e93937221 */ /* 0x000fe20000010000 */
[----:B-1----:R-:W-:Y:S01]  /*b790*/  HMMA.16816.F32 R16, R28, R12, R16 ;  /* 0x0000000c1c10723c */ /* 0x002fe20000001810 */
[----:B------:R-:W-:-:S04]  /*b7a0*/  FADD.FTZ R122, R122, R119 ;  /* 0x000000777a7a7221 */ /* 0x000fc80000010000 */
[----:B------:R-:W-:Y:S01]  /*b7b0*/  FADD.FTZ R117, R117, R122 ;  /* 0x0000007a75757221 */ /* 0x000fe20000010000 */
[----:B------:R-:W1:Y:S02]  /*b7c0*/  MUFU.EX2 R128, R128 ;  /* 0x0000008000807308 */ /* 0x000e640000000800 */
[C---:B------:R-:W-:Y:S01]  /*b7d0*/  HMMA.16816.F32 R4, R28.reuse, R14, R4 ;  /* 0x0000000e1c04723c */ /* 0x040fe20000001804 */
[----:B------:R-:W3:Y:S05]  /*b7e0*/  LDSM.16.MT88.4 R12, [R84+0x1000] ;  /* 0x00100000540c783b */ /* 0x000eea0000004200 */
[----:B------:R-:W-:Y:S02]  /*b7f0*/  MUFU.EX2 R56, R56 ;  /* 0x0000003800387308 */ /* 0x000fe40000000800 */
[C---:B--2---:R-:W-:Y:S06]  /*b800*/  HMMA.16816.F32 R136, R28.reuse, R8, R136 ;  /* 0x000000081c88723c */ /* 0x044fec0000001888 */
[----:B------:R-:W2:Y:S02]  /*b810*/  MUFU.EX2 R57, R57 ;  /* 0x0000003900397308 */ /* 0x000ea40000000800 */
[----:B------:R-:W-:Y:S01]  /*b820*/  HMMA.16816.F32 R24, R28, R10, R24 ;  /* 0x0000000a1c18723c */ /* 0x000fe20000001818 */
[----:B------:R-:W4:Y:S01]  /*b830*/  LDSM.16.MT88.4 R8, [R208+0x6400] ;  /* 0x00640000d008783b */ /* 0x000f220000004200 */
[----:B-----5:R-:W-:Y:S01]  /*b840*/  F2FP.F16.F32.PACK_AB R28, R115, R120 ;  /* 0x00000078731c723e */ /* 0x020fe200000000ff */
[----:B------:R-:W-:Y:S01]  /*b850*/  FADD.FTZ R120, R120, R117 ;  /* 0x0000007578787221 */ /* 0x000fe20000010000 */
[----:B-1----:R-:W-:-:S02]  /*b860*/  F2FP.F16.F32.PACK_AB R29, R128, R169 ;  /* 0x000000a9801d723e */ /* 0x002fc400000000ff */
[----:B------:R-:W-:Y:S01]  /*b870*/  F2FP.F16.F32.PACK_AB R30, R113, R118 ;  /* 0x00000076711e723e */ /* 0x000fe200000000ff */
[----:B------:R-:W-:Y:S01]  /*b880*/  MUFU.EX2 R116, R116 ;  /* 0x0000007400747308 */ /* 0x000fe20000000800 */
[----:B------:R-:W-:-:S04]  /*b890*/  FADD.FTZ R115, R115, R120 ;  /* 0x0000007873737221 */ /* 0x000fc80000010000 */
[----:B------:R-:W-:Y:S01]  /*b8a0*/  FADD.FTZ R118, R118, R115 ;  /* 0x0000007376767221 */ /* 0x000fe20000010000 */
[----:B--2---:R-:W-:Y:S02]  /*b8b0*/  F2FP.F16.F32.PACK_AB R31, R57, R56 ;  /* 0x00000038391f723e */ /* 0x004fe400000000ff */
[----:B------:R-:W1:Y:S01]  /*b8c0*/  MUFU.EX2 R111, R111 ;  /* 0x0000006f006f7308 */ /* 0x000e620000000800 */
[----:B------:R-:W-:-:S04]  /*b8d0*/  FADD.FTZ R113, R113, R118 ;  /* 0x0000007671717221 */ /* 0x000fc80000010000 */
[C---:B------:R-:W-:Y:S03]  /*b8e0*/  HMMA.16816.F32 R16, R28.reuse, R20, R16 ;  /* 0x000000141c10723c */ /* 0x040fe60000001810 */
[----:B------:R-:W-:Y:S05]  /*b8f0*/  MUFU.EX2 R114, R114 ;  /* 0x0000007200727308 */ /* 0x000fea0000000800 */
[C---:B------:R-:W-:Y:S01]  /*b900*/  HMMA.16816.F32 R4, R28.reuse, R22, R4 ;  /* 0x000000161c04723c */ /* 0x040fe20000001804 */
[----:B------:R-:W2:Y:S02]  /*b910*/  LDSM.16.MT88.4 R20, [R84+0x1400] ;  /* 0x001400005414783b */ /* 0x000ea40000004200 */
[----:B------:R-:W5:Y:S05]  /*b920*/  MUFU.EX2 R109, R109 ;  /* 0x0000006d006d7308 */ /* 0x000f6a0000000800 */
[C---:B---3--:R-:W-:Y:S03]  /*b930*/  HMMA.16816.F32 R136, R28.reuse, R12, R136 ;  /* 0x0000000c1c88723c */ /* 0x048fe60000001888 */
[----:B------:R-:W-:Y:S05]  /*b940*/  MUFU.EX2 R59, R59 ;  /* 0x0000003b003b7308 */ /* 0x000fea0000000800 */
[----:B------:R-:W-:Y:S01]  /*b950*/  HMMA.16816.F32 R24, R28, R14, R24 ;  /* 0x0000000e1c18723c */ /* 0x000fe20000001818 */
[----:B------:R-:W3:Y:S02]  /*b960*/  LDSM.16.MT88.4 R12, [R208+0x6800] ;  /* 0x00680000d00c783b */ /* 0x000ee40000004200 */
[----:B------:R-:W4:Y:S01]  /*b970*/  MUFU.EX2 R60, R60 ;  /* 0x0000003c003c7308 */ /* 0x000f220000000800 */
[----:B-1----:R-:W-:Y:S01]  /*b980*/  F2FP.F16.F32.PACK_AB R28, R111, R116 ;  /* 0x000000746f1c723e */ /* 0x002fe200000000ff */
[----:B------:R-:W-:Y:S01]  /*b990*/  FADD.FTZ R116, R116, R113 ;  /* 0x0000007174747221 */ /* 0x000fe20000010000 */
[----:B-----5:R-:W-:-:S03]  /*b9a0*/  F2FP.F16.F32.PACK_AB R30, R109, R114 ;  /* 0x000000726d1e723e */ /* 0x020fc600000000ff */
[----:B------:R-:W-:Y:S02]  /*b9b0*/  FADD.FTZ R111, R111, R116 ;  /* 0x000000746f6f7221 */ /* 0x000fe40000010000 */
[----:B------:R-:W-:Y:S02]  /*b9c0*/  MUFU.EX2 R61, R61 ;  /* 0x0000003d003d7308 */ /* 0x000fe40000000800 */
[----:B------:R-:W-:-:S04]  /*b9d0*/  FADD.FTZ R114, R114, R111 ;  /* 0x0000006f72727221 */ /* 0x000fc80000010000 */
[----:B------:R-:W-:Y:S02]  /*b9e0*/  FADD.FTZ R109, R109, R114 ;  /* 0x000000726d6d7221 */ /* 0x000fe40000010000 */
[----:B------:R-:W1:Y:S01]  /*b9f0*/  MUFU.EX2 R62, R62 ;  /* 0x0000003e003e7308 */ /* 0x000e620000000800 */
[----:B----4-:R-:W-:-:S07]  /*ba00*/  F2FP.F16.F32.PACK_AB R29, R60, R59 ;  /* 0x0000003b3c1d723e */ /* 0x010fce00000000ff */
[----:B------:R-:W-:Y:S08]  /*ba10*/  MUFU.EX2 R112, R112 ;  /* 0x0000007000707308 */ /* 0x000ff00000000800 */
[----:B------:R-:W4:Y:S01]  /*ba20*/  MUFU.EX2 R107, R107 ;  /* 0x0000006b006b7308 */ /* 0x000f220000000800 */
[----:B-1----:R-:W-:-:S07]  /*ba30*/  F2FP.F16.F32.PACK_AB R31, R62, R61 ;  /* 0x0000003d3e1f723e */ /* 0x002fce00000000ff */
[C---:B------:R-:W-:Y:S01]  /*ba40*/  HMMA.16816.F32 R16, R28.reuse, R8, R16 ;  /* 0x000000081c10723c */ /* 0x040fe20000001810 */
[----:B------:R-:W-:Y:S07]  /*ba50*/  MUFU.EX2 R110, R110 ;  /* 0x0000006e006e7308 */ /* 0x000fee0000000800 */
[C---:B------:R-:W-:Y:S01]  /*ba60*/  HMMA.16816.F32 R4, R28.reuse, R10, R4 ;  /* 0x0000000a1c04723c */ /* 0x040fe20000001804 */
[----:B------:R-:W1:Y:S01]  /*ba70*/  MUFU.EX2 R105, R105 ;  /* 0x0000006900697308 */ /* 0x000e620000000800 */
[----:B------:R-:W5:Y:S06]  /*ba80*/  LDSM.16.MT88.4 R8, [R84+0x1800] ;  /* 0x001800005408783b */ /* 0x000f6c0000004200 */
[C---:B--2---:R-:W-:Y:S01]  /*ba90*/  HMMA.16816.F32 R136, R28.reuse, R20, R136 ;  /* 0x000000141c88723c */ /* 0x044fe20000001888 */
[----:B------:R-:W-:Y:S07]  /*baa0*/  MUFU.EX2 R173, R173 ;  /* 0x000000ad00ad7308 */ /* 0x000fee0000000800 */
[----:B------:R-:W-:Y:S01]  /*bab0*/  HMMA.16816.F32 R24, R28, R22, R24 ;  /* 0x000000161c18723c */ /* 0x000fe20000001818 */
[----:B------:R-:W2:Y:S01]  /*bac0*/  MUFU.EX2 R54, R54 ;  /* 0x0000003600367308 */ /* 0x000ea20000000800 */
[----:B----4-:R-:W-:Y:S01]  /*bad0*/  F2FP.F16.F32.PACK_AB R28, R107, R112 ;  /* 0x000000706b1c723e */ /* 0x010fe200000000ff */
[----:B------:R-:W4:Y:S01]  /*bae0*/  LDSM.16.MT88.4 R20, [R208+0x6c00] ;  /* 0x006c0000d014783b */ /* 0x000f220000004200 */
[----:B-1----:R-:W-:Y:S01]  /*baf0*/  F2FP.F16.F32.PACK_AB R30, R105, R110 ;  /* 0x0000006e691e723e */ /* 0x002fe200000000ff */
[----:B------:R-:W-:-:S04]  /*bb00*/  FADD.FTZ R112, R112, R109 ;  /* 0x0000006d70707221 */ /* 0x000fc80000010000 */
[----:B------:R-:W-:Y:S01]  /*bb10*/  MUFU.EX2 R52, R52 ;  /* 0x0000003400347308 */ /* 0x000fe20000000800 */
[----:B------:R-:W-:-:S04]  /*bb20*/  FADD.FTZ R107, R107, R112 ;  /* 0x000000706b6b7221 */ /* 0x000fc80000010000 */
[----:B------:R-:W-:-:S03]  /*bb30*/  FADD.FTZ R110, R110, R107 ;  /* 0x0000006b6e6e7221 */ /* 0x000fc60000010000 */
[----:B------:R-:W1:Y:S01]  /*bb40*/  MUFU.EX2 R55, R55 ;  /* 0x0000003700377308 */ /* 0x000e620000000800 */
[----:B--2---:R-:W-:Y:S01]  /*bb50*/  F2FP.F16.F32.PACK_AB R29, R54, R173 ;  /* 0x000000ad361d723e */ /* 0x004fe200000000ff */
[----:B------:R-:W-:-:S06]  /*bb60*/  FADD.FTZ R105, R105, R110 ;  /* 0x0000006e69697221 */ /* 0x000fcc0000010000 */
[----:B------:R-:W-:Y:S08]  /*bb70*/  MUFU.EX2 R108, R108 ;  /* 0x0000006c006c7308 */ /* 0x000ff00000000800 */
[----:B------:R-:W2:Y:S01]  /*bb80*/  MUFU.EX2 R103, R103 ;  /* 0x0000006700677308 */ /* 0x000ea20000000800 */
[----:B-1----:R-:W-:-:S07]  /*bb90*/  F2FP.F16.F32.PACK_AB R31, R55, R52 ;  /* 0x00000034371f723e */ /* 0x002fce00000000ff */
[C---:B---3--:R-:W-:Y:S01]  /*bba0*/  HMMA.16816.F32 R16, R28.reuse, R12, R16 ;  /* 0x0000000c1c10723c */ /* 0x048fe20000001810 */
[----:B------:R-:W-:Y:S07]  /*bbb0*/  MUFU.EX2 R106, R106 ;  /* 0x0000006a006a7308 */ /* 0x000fee0000000800 */
[C---:B------:R-:W-:Y:S01]  /*bbc0*/  HMMA.16816.F32 R4, R28.reuse, R14, R4 ;  /* 0x0000000e1c04723c */ /* 0x040fe20000001804 */
[----:B------:R-:W1:Y:S01]  /*bbd0*/  LDSM.16.MT88.4 R12, [R84+0x1c00] ;  /* 0x001c0000540c783b */ /* 0x000e620000004200 */
[----:B------:R-:W3:Y:S06]  /*bbe0*/  MUFU.EX2 R101, R101 ;  /* 0x0000006500657308 */ /* 0x000eec0000000800 */
[C---:B-----5:R-:W-:Y:S02]  /*bbf0*/  HMMA.16816.F32 R136, R28.reuse, R8, R136 ;  /* 0x000000081c88723c */ /* 0x060fe40000001888 */
[----:B------:R-:W-:Y:S06]  /*bc00*/  MUFU.EX2 R63, R63 ;  /* 0x0000003f003f7308 */ /* 0x000fec0000000800 */
[----:B------:R-:W-:Y:S01]  /*bc10*/  HMMA.16816.F32 R24, R28, R10, R24 ;  /* 0x0000000a1c18723c */ /* 0x000fe20000001818 */
[----:B------:R-:W5:Y:S01]  /*bc20*/  LDSM.16.MT88.4 R8, [R208+0x7000] ;  /* 0x00700000d008783b */ /* 0x000f620000004200 */
[----:B------:R-:W4:Y:S01]  /*bc30*/  MUFU.EX2 R80, R80 ;  /* 0x0000005000507308 */ /* 0x000f220000000800 */
[----:B--2---:R-:W-:Y:S01]  /*bc40*/  F2FP.F16.F32.PACK_AB R28, R103, R108 ;  /* 0x0000006c671c723e */ /* 0x004fe200000000ff */
[----:B------:R-:W-:Y:S01]  /*bc50*/  FADD.FTZ R108, R108, R105 ;  /* 0x000000696c6c7221 */ /* 0x000fe20000010000 */
[----:B---3--:R-:W-:-:S03]  /*bc60*/  F2FP.F16.F32.PACK_AB R30, R101, R106 ;  /* 0x0000006a651e723e */ /* 0x008fc600000000ff */
[----:B------:R-:W-:Y:S02]  /*bc70*/  FADD.FTZ R103, R103, R108 ;  /* 0x0000006c67677221 */ /* 0x000fe40000010000 */
[----:B------:R-:W-:Y:S02]  /*bc80*/  MUFU.EX2 R144, R144 ;  /* 0x0000009000907308 */ /* 0x000fe40000000800 */
[----:B------:R-:W-:-:S04]  /*bc90*/  FADD.FTZ R106, R106, R103 ;  /* 0x000000676a6a7221 */ /* 0x000fc80000010000 */
[----:B------:R-:W-:Y:S02]  /*bca0*/  FADD.FTZ R101, R101, R106 ;  /* 0x0000006a65657221 */ /* 0x000fe40000010000 */
[----:B------:R-:W2:Y:S01]  /*bcb0*/  MUFU.EX2 R71, R71 ;  /* 0x0000004700477308 */ /* 0x000ea20000000800 */
[----:B----4-:R-:W-:-:S07]  /*bcc0*/  F2FP.F16.F32.PACK_AB R29, R80, R63 ;  /* 0x0000003f501d723e */ /* 0x010fce00000000ff */
[----:B------:R-:W-:Y:S08]  /*bcd0*/  MUFU.EX2 R104, R104 ;  /* 0x0000006800687308 */ /* 0x000ff00000000800 */
[----:B------:R-:W3:Y:S01]  /*bce0*/  MUFU.EX2 R99, R99 ;  /* 0x0000006300637308 */ /* 0x000ee20000000800 */
[----:B--2---:R-:W-:-:S07]  /*bcf0*/  F2FP.F16.F32.PACK_AB R31, R71, R144 ;  /* 0x00000090471f723e */ /* 0x004fce00000000ff */
[----:B------:R-:W-:Y:S01]  /*bd00*/  MUFU.EX2 R102, R102 ;  /* 0x0000006600667308 */ /* 0x000fe20000000800 */
[C---:B------:R-:W-:Y:S07]  /*bd10*/  HMMA.16816.F32 R16, R28.reuse, R20, R16 ;  /* 0x000000141c10723c */ /* 0x040fee0000001810 */
[----:B------:R-:W2:Y:S01]  /*bd20*/  MUFU.EX2 R97, R97 ;  /* 0x0000006100617308 */ /* 0x000ea20000000800 */
[C---:B------:R-:W-:Y:S01]  /*bd30*/  HMMA.16816.F32 R4, R28.reuse, R22, R4 ;  /* 0x000000161c04723c */ /* 0x040fe20000001804 */
[----:B------:R-:W4:Y:S06]  /*bd40*/  LDSM.16.MT88.4 R20, [R84+0x2000] ;  /* 0x002000005414783b */ /* 0x000f2c0000004200 */
[----:B------:R-:W-:Y:S01]  /*bd50*/  MUFU.EX2 R46, R46 ;  /* 0x0000002e002e7308 */ /* 0x000fe20000000800 */
[----:B-1----:R-:W-:Y:S01]  /*bd60*/  HMMA.16816.F32 R136, R28, R12, R136 ;  /* 0x0000000c1c88723c */ /* 0x002fe20000001888 */
[----:B---3--:R-:W-:Y:S01]  /*bd70*/  F2FP.F16.F32.PACK_AB R12, R99, R104 ;  /* 0x00000068630c723e */ /* 0x008fe200000000ff */
[----:B------:R-:W-:-:S04]  /*bd80*/  FADD.FTZ R104, R104, R101 ;  /* 0x0000006568687221 */ /* 0x000fc80000010000 */
[----:B------:R-:W-:Y:S01]  /*bd90*/  FADD.FTZ R99, R99, R104 ;  /* 0x0000006863637221 */ /* 0x000fe20000010000 */
[----:B------:R-:W1:Y:S01]  /*bda0*/  MUFU.EX2 R47, R47 ;  /* 0x0000002f002f7308 */ /* 0x000e620000000800 */
[----:B------:R-:W-:Y:S01]  /*bdb0*/  HMMA.16816.F32 R24, R28, R14, R24 ;  /* 0x0000000e1c18723c */ /* 0x000fe20000001818 */
[----:B------:R-:W3:Y:S01]  /*bdc0*/  LDSM.16.MT88.4 R28, [R208+0x7400] ;  /* 0x00740000d01c783b */ /* 0x000ee20000004200 */
[----:B--2---:R-:W-:Y:S01]  /*bdd0*/  F2FP.F16.F32.PACK_AB R14, R97, R102 ;  /* 0x00000066610e723e */ /* 0x004fe200000000ff */
[----:B------:R-:W-:-:S04]  /*bde0*/  FADD.FTZ R102, R102, R99 ;  /* 0x0000006366667221 */ /* 0x000fc80000010000 */
[----:B------:R-:W-:Y:S01]  /*bdf0*/  MUFU.EX2 R44, R44 ;  /* 0x0000002c002c7308 */ /* 0x000fe20000000800 */
[----:B------:R-:W-:-:S07]  /*be00*/  FADD.FTZ R97, R97, R102 ;  /* 0x0000006661617221 */ /* 0x000fce0000010000 */
[----:B------:R-:W2:Y:S01]  /*be10*/  MUFU.EX2 R175, R175 ;  /* 0x000000af00af7308 */ /* 0x000ea20000000800 */
[----:B-1----:R-:W-:-:S07]  /*be20*/  F2FP.F16.F32.PACK_AB R13, R47, R46 ;  /* 0x0000002e2f0d723e */ /* 0x002fce00000000ff */
[----:B------:R-:W-:Y:S08]  /*be30*/  MUFU.EX2 R100, R100 ;  /* 0x0000006400647308 */ /* 0x000ff00000000800 */
[----:B------:R-:W1:Y:S01]  /*be40*/  MUFU.EX2 R95, R95 ;  /* 0x0000005f005f7308 */ /* 0x000e620000000800 */
[----:B--2---:R-:W-:-:S07]  /*be50*/  F2FP.F16.F32.PACK_AB R15, R175, R44 ;  /* 0x0000002caf0f723e */ /* 0x004fce00000000ff */
[C---:B-----5:R-:W-:Y:S01]  /*be60*/  HMMA.16816.F32 R16, R12.reuse, R8, R16 ;  /* 0x000000080c10723c */ /* 0x060fe20000001810 */
[----:B------:R-:W-:Y:S07]  /*be70*/  MUFU.EX2 R98, R98 ;  /* 0x0000006200627308 */ /* 0x000fee0000000800 */
[C---:B------:R-:W-:Y:S01]  /*be80*/  HMMA.16816.F32 R4, R12.reuse, R10, R4 ;  /* 0x0000000a0c04723c */ /* 0x040fe20000001804 */
[----:B------:R-:W2:Y:S01]  /*be90*/  MUFU.EX2 R93, R93 ;  /* 0x0000005d005d7308 */ /* 0x000ea20000000800 */
[----:B------:R-:W5:Y:S06]  /*bea0*/  LDSM.16.MT88.4 R8, [R84+0x2400] ;  /* 0x002400005408783b */ /* 0x000f6c0000004200 */
[----:B----4-:R-:W-:Y:S01]  /*beb0*/  HMMA.16816.F32 R136, R12, R20, R136 ;  /* 0x000000140c88723c */ /* 0x010fe20000001888 */
[----:B------:R-:W-:Y:S01]  /*bec0*/  MUFU.EX2 R177, R177 ;  /* 0x000000b100b17308 */ /* 0x000fe20000000800 */
[----:B-1----:R-:W-:Y:S01]  /*bed0*/  F2FP.F16.F32.PACK_AB R20, R95, R100 ;  /* 0x000000645f14723e */ /* 0x002fe200000000ff */
[----:B------:R-:W-:-:S04]  /*bee0*/  FADD.FTZ R100, R100, R97 ;  /* 0x0000006164647221 */ /* 0x000fc80000010000 */
[----:B------:R-:W-:Y:S01]  /*bef0*/  FADD.FTZ R95, R95, R100 ;  /* 0x000000645f5f7221 */ /* 0x000fe20000010000 */
[----:B------:R-:W-:Y:S01]  /*bf00*/  HMMA.16816.F32 R24, R12, R22, R24 ;  /* 0x000000160c18723c */ /* 0x000fe20000001818 */
[----:B------:R-:W1:Y:S01]  /*bf10*/  MUFU.EX2 R68, R68 ;  /* 0x0000004400447308 */ /* 0x000e620000000800 */
[----:B--2---:R-:W-:Y:S01]  /*bf20*/  F2FP.F16.F32.PACK_AB R22, R93, R98 ;  /* 0x000000625d16723e */ /* 0x004fe200000000ff */
[----:B------:R-:W2:Y:S01]  /*bf30*/  LDSM.16.MT88.4 R12, [R208+0x7800] ;  /* 0x00780000d00c783b */ /* 0x000ea20000004200 */
[----:B------:R-:W-:-:S04]  /*bf40*/  FADD.FTZ R98, R98, R95 ;  /* 0x0000005f62627221 */ /* 0x000fc80000010000 */
[----:B------:R-:W-:Y:S01]  /*bf50*/  FADD.FTZ R93, R93, R98 ;  /* 0x000000625d5d7221 */ /* 0x000fe20000010000 */
[----:B------:R-:W-:Y:S08]  /*bf60*/  MUFU.EX2 R69, R69 ;  /* 0x0000004500457308 */ /* 0x000ff00000000800 */
[----:B------:R-:W4:Y:S01]  /*bf70*/  MUFU.EX2 R76, R76 ;  /* 0x0000004c004c7308 */ /* 0x000f220000000800 */
[----:B-1----:R-:W-:-:S07]  /*bf80*/  F2FP.F16.F32.PACK_AB R21, R68, R177 ;  /* 0x000000b14415723e */ /* 0x002fce00000000ff */
[----:B------:R-:W-:Y:S08]  /*bf90*/  MUFU.EX2 R96, R96 ;  /* 0x0000006000607308 */ /* 0x000ff00000000800 */
[----:B------:R-:W1:Y:S01]  /*bfa0*/  MUFU.EX2 R91, R91 ;  /* 0x0000005b005b7308 */ /* 0x000e620000000800 */
[----:B----4-:R-:W-:-:S07]  /*bfb0*/  F2FP.F16.F32.PACK_AB R23, R76, R69 ;  /* 0x000000454c17723e */ /* 0x010fce00000000ff */
[C---:B---3--:R-:W-:Y:S01]  /*bfc0*/  HMMA.16816.F32 R16, R20.reuse, R28, R16 ;  /* 0x0000001c1410723c */ /* 0x048fe20000001810 */
[----:B------:R-:W-:Y:S07]  /*bfd0*/  MUFU.EX2 R94, R94 ;  /* 0x0000005e005e7308 */ /* 0x000fee0000000800 */
[C---:B------:R-:W-:Y:S01]  /*bfe0*/  HMMA.16816.F32 R4, R20.reuse, R30, R4 ;  /* 0x0000001e1404723c */ /* 0x040fe20000001804 */
[----:B------:R-:W3:Y:S01]  /*bff0*/  LDSM.16.MT88.4 R28, [R84+0x2800] ;  /* 0x00280000541c783b */ /* 0x000ee20000004200 */
[----:B------:R-:W4:Y:S06]  /*c000*/  MUFU.EX2 R89, R89 ;  /* 0x0000005900597308 */ /* 0x000f2c0000000800 */
[----:B-----5:R-:W-:Y:S01]  /*c010*/  HMMA.16816.F32 R136, R20, R8, R136 ;  /* 0x000000081488723c */ /* 0x020fe20000001888 */
[----:B-1----:R-:W-:Y:S01]  /*c020*/  F2FP.F16.F32.PACK_AB R8, R91, R96 ;  /* 0x000000605b08723e */ /* 0x002fe200000000ff */
[----:B------:R-:W-:Y:S01]  /*c030*/  MUFU.EX2 R77, R77 ;  /* 0x0000004d004d7308 */ /* 0x000fe20000000800 */
[----:B------:R-:W-:-:S04]  /*c040*/  FADD.FTZ R96, R96, R93 ;  /* 0x0000005d60607221 */ /* 0x000fc80000010000 */
[----:B------:R-:W-:Y:S01]  /*c050*/  FADD.FTZ R91, R91, R96 ;  /* 0x000000605b5b7221 */ /* 0x000fe20000010000 */
[----:B------:R-:W-:Y:S01]  /*c060*/  HMMA.16816.F32 R24, R20, R10, R24 ;  /* 0x0000000a1418723c */ /* 0x000fe20000001818 */
[----:B------:R-:W1:Y:S01]  /*c070*/  LDSM.16.MT88.4 R20, [R208+0x7c00] ;  /* 0x007c0000d014783b */ /* 0x000e620000004200 */
[----:B------:R-:W5:Y:S01]  /*c080*/  MUFU.EX2 R78, R78 ;  /* 0x0000004e004e7308 */ /* 0x000f620000000800 */
[----:B----4-:R-:W-:Y:S01]  /*c090*/  F2FP.F16.F32.PACK_AB R10, R89, R94 ;  /* 0x0000005e590a723e */ /* 0x010fe200000000ff */
[----:B------:R-:W-:-:S04]  /*c0a0*/  FADD.FTZ R94, R94, R91 ;  /* 0x0000005b5e5e7221 */ /* 0x000fc80000010000 */
[----:B------:R-:W-:Y:S02]  /*c0b0*/  FADD.FTZ R89, R89, R94 ;  /* 0x0000005e59597221 */ /* 0x000fe40000010000 */
[----:B------:R-:W-:Y:S08]  /*c0c0*/  MUFU.EX2 R79, R79 ;  /* 0x0000004f004f7308 */ /* 0x000ff00000000800 */
[----:B------:R-:W4:Y:S01]  /*c0d0*/  MUFU.EX2 R82, R82 ;  /* 0x0000005200527308 */ /* 0x000f220000000800 */
[----:B-----5:R-:W-:-:S07]  /*c0e0*/  F2FP.F16.F32.PACK_AB R9, R78, R77 ;  /* 0x0000004d4e09723e */ /* 0x020fce00000000ff */
[----:B------:R-:W-:Y:S08]  /*c0f0*/  MUFU.EX2 R92, R92 ;  /* 0x0000005c005c7308 */ /* 0x000ff00000000800 */
[----:B------:R-:W5:Y:S01]  /*c100*/  MUFU.EX2 R87, R87 ;  /* 0x0000005700577308 */ /* 0x000f620000000800 */
[----:B----4-:R-:W-:-:S07]  /*c110*/  F2FP.F16.F32.PACK_AB R11, R82, R79 ;  /* 0x0000004f520b723e */ /* 0x010fce00000000ff */
[----:B------:R-:W-:Y:S01]  /*c120*/  MUFU.EX2 R90, R90 ;  /* 0x0000005a005a7308 */ /* 0x000fe20000000800 */
[C---:B--2---:R-:W-:Y:S07]  /*c130*/  HMMA.16816.F32 R16, R8.reuse, R12, R16 ;  /* 0x0000000c0810723c */ /* 0x044fee0000001810 */
[----:B------:R-:W2:Y:S01]  /*c140*/  MUFU.EX2 R75, R75 ;  /* 0x0000004b004b7308 */ /* 0x000ea20000000800 */
[----:B---3--:R-:W-:Y:S01]  /*c150*/  HMMA.16816.F32 R136, R8, R28, R136 ;  /* 0x0000001c0888723c */ /* 0x008fe20000001888 */
[----:B------:R-:W-:-:S04]  /*c160*/  FADD.FTZ R28, R140, R147 ;  /* 0x000000938c1c7221 */ /* 0x000fc80000010000 */
[----:B------:R-:W-:Y:S02]  /*c170*/  FADD.FTZ R28, R167, R28 ;  /* 0x0000001ca71c7221 */ /* 0x000fe40000010000 */
[----:B------:R-:W-:Y:S01]  /*c180*/  MUFU.EX2 R81, R81 ;  /* 0x0000005100517308 */ /* 0x000fe20000000800 */
[C---:B------:R-:W-:Y:S01]  /*c190*/  HMMA.16816.F32 R4, R8.reuse, R14, R4 ;  /* 0x0000000e0804723c */ /* 0x040fe20000001804 */
[----:B------:R-:W3:Y:S06]  /*c1a0*/  LDSM.16.MT88.4 R12, [R84+0x2c00] ;  /* 0x002c0000540c783b */ /* 0x000eec0000004200 */
[----:B------:R-:W4:Y:S01]  /*c1b0*/  MUFU.EX2 R2, R2 ;  /* 0x0000000200027308 */ /* 0x000f220000000800 */
[----:B------:R-:W-:Y:S01]  /*c1c0*/  HMMA.16816.F32 R24, R8, R30, R24 ;  /* 0x0000001e0818723c */ /* 0x000fe20000001818 */
[----:B-----5:R-:W-:Y:S01]  /*c1d0*/  F2FP.F16.F32.PACK_AB R8, R87, R92 ;  /* 0x0000005c5708723e */ /* 0x020fe200000000ff */
[----:B------:R-:W-:Y:S01]  /*c1e0*/  FADD.FTZ R92, R92, R89 ;  /* 0x000000595c5c7221 */ /* 0x000fe20000010000 */
[----:B--2---:R-:W-:-:S03]  /*c1f0*/  F2FP.F16.F32.PACK_AB R10, R75, R90 ;  /* 0x0000005a4b0a723e */ /* 0x004fc600000000ff */
[----:B------:R-:W-:Y:S01]  /*c200*/  FADD.FTZ R87, R87, R92 ;  /* 0x0000005c57577221 */ /* 0x000fe20000010000 */
[----:B------:R2:W-:Y:S03]  /*c210*/  MUFU.EX2 R83, R85 ;  /* 0x0000005500537308 */ /* 0x0005e60000000800 */
[----:B------:R-:W-:-:S04]  /*c220*/  FADD.FTZ R90, R90, R87 ;  /* 0x000000575a5a7221 */ /* 0x000fc80000010000 */
[----:B------:R-:W-:Y:S01]  /*c230*/  FADD.FTZ R75, R75, R90 ;  /* 0x0000005a4b4b7221 */ /* 0x000fe20000010000 */
[----:B------:R-:W5:Y:S01]  /*c240*/  MUFU.EX2 R86, R86 ;  /* 0x0000005600567308 */ /* 0x000f620000000800 */
[----:B----4-:R-:W-:-:S07]  /*c250*/  F2FP.F16.F32.PACK_AB R9, R2, R81 ;  /* 0x000000510209723e */ /* 0x010fce00000000ff */
[----:B------:R-:W-:Y:S01]  /*c260*/  MUFU.EX2 R74, R74 ;  /* 0x0000004a004a7308 */ /* 0x000fe20000000800 */
[----:B--2---:R-:W-:Y:S02]  /*c270*/  FADD.FTZ R85, R169, R28 ;  /* 0x0000001ca9557221 */ /* 0x004fe40000010000 */
[----:B------:R-:W2:Y:S02]  /*c280*/  LDSM.16.MT88.4 R28, [R208+0x8000] ;  /* 0x00800000d01c783b */ /* 0x000ea40000004200 */
[----:B------:R-:W-:-:S03]  /*c290*/  FADD.FTZ R85, R128, R85 ;  /* 0x0000005580557221 */ /* 0x000fc60000010000 */
[----:B------:R-:W4:Y:S01]  /*c2a0*/  MUFU.EX2 R73, R73 ;  /* 0x0000004900497308 */ /* 0x000f220000000800 */
[----:B-----5:R-:W-:-:S07]  /*c2b0*/  F2FP.F16.F32.PACK_AB R11, R86, R83 ;  /* 0x00000053560b723e */ /* 0x020fce00000000ff */
[----:B-1----:R-:W-:Y:S01]  /*c2c0*/  HMMA.16816.F32 R16, R8, R20, R16 ;  /* 0x000000140810723c */ /* 0x002fe20000001810 */
[----:B------:R-:W-:Y:S01]  /*c2d0*/  FADD.FTZ R20, R56, R85 ;  /* 0x0000005538147221 */ /* 0x000fe20000010000 */
[----:B------:R-:W-:Y:S03]  /*c2e0*/  MUFU.EX2 R72, R72 ;  /* 0x0000004800487308 */ /* 0x000fe60000000800 */
[----:B------:R-:W-:-:S03]  /*c2f0*/  FADD.FTZ R20, R57, R20 ;  /* 0x0000001439147221 */ /* 0x000fc60000010000 */
[----:B------:R-:W-:Y:S01]  /*c300*/  HMMA.16816.F32 R4, R8, R22, R4 ;  /* 0x000000160804723c */ /* 0x000fe20000001804 */
[----:B------:R-:W-:Y:S01]  /*c310*/  FADD.FTZ R59, R59, R20 ;  /* 0x000000143b3b7221 */ /* 0x000fe20000010000 */
[----:B------:R-:W1:Y:S01]  /*c320*/  MUFU.EX2 R141, R141 ;  /* 0x0000008d008d7308 */ /* 0x000e620000000800 */
[----:B------:R-:W5:Y:S02]  /*c330*/  LDSM.16.MT88.4 R20, [R84+0x3000] ;  /* 0x003000005414783b */ /* 0x000f640000004200 */
[----:B------:R-:W-:-:S03]  /*c340*/  FADD.FTZ R60, R60, R59 ;  /* 0x0000003b3c3c7221 */ /* 0x000fc60000010000 */
[----:B---3--:R-:W-:Y:S01]  /*c350*/  HMMA.16816.F32 R136, R8, R12, R136 ;  /* 0x0000000c0888723c */ /* 0x008fe20000001888 */
[----:B------:R-:W-:Y:S01]  /*c360*/  FADD.FTZ R61, R61, R60 ;  /* 0x0000003c3d3d7221 */ /* 0x000fe20000010000 */
[----:B------:R-:W-:Y:S03]  /*c370*/  MUFU.EX2 R50, R50 ;  /* 0x0000003200327308 */ /* 0x000fe60000000800 */
[----:B------:R-:W-:-:S03]  /*c380*/  FADD.FTZ R62, R62, R61 ;  /* 0x0000003d3e3e7221 */ /* 0x000fc60000010000 */
[----:B------:R-:W-:Y:S01]  /*c390*/  HMMA.16816.F32 R24, R8, R14, R24 ;  /* 0x0000000e0818723c */ /* 0x000fe20000001818 */
[----:B------:R-:W-:Y:S01]  /*c3a0*/  FADD.FTZ R173, R173, R62 ;  /* 0x0000003eadad7221 */ /* 0x000fe20000010000 */
[----:B------:R-:W3:Y:S01]  /*c3b0*/  MUFU.EX2 R51, R51 ;  /* 0x0000003300337308 */ /* 0x000ee20000000800 */
[----:B----4-:R-:W-:Y:S01]  /*c3c0*/  F2FP.F16.F32.PACK_AB R8, R73, R74 ;  /* 0x0000004a4908723e */ /* 0x010fe200000000ff */
[----:B------:R-:W4:Y:S01]  /*c3d0*/  LDSM.16.MT88.4 R12, [R208+0x8400] ;  /* 0x00840000d00c783b */ /* 0x000f220000004200 */
[----:B------:R-:W-:Y:S01]  /*c3e0*/  FADD.FTZ R173, R54, R173 ;  /* 0x000000ad36ad7221 */ /* 0x000fe20000010000 */
[----:B-1----:R-:W-:Y:S01]  /*c3f0*/  F2FP.F16.F32.PACK_AB R10, R141, R72 ;  /* 0x000000488d0a723e */ /* 0x002fe200000000ff */
[----:B------:R-:W-:Y:S02]  /*c400*/  FADD.FTZ R74, R74, R75 ;  /* 0x0000004b4a4a7221 */ /* 0x000fe40000010000 */
[----:B------:R-:W-:Y:S01]  /*c410*/  FADD.FTZ R52, R52, R173 ;  /* 0x000000ad34347221 */ /* 0x000fe20000010000 */
[----:B------:R-:W-:Y:S01]  /*c420*/  MUFU.EX2 R48, R48 ;  /* 0x0000003000307308 */ /* 0x000fe20000000800 */
[----:B------:R-:W-:-:S02]  /*c430*/  FADD.FTZ R73, R73, R74 ;  /* 0x0000004a49497221 */ /* 0x000fc40000010000 */
[----:B------:R-:W-:Y:S01]  /*c440*/  FADD.FTZ R52, R55, R52 ;  /* 0x0000003437347221 */ /* 0x000fe20000010000 */
[----:B------:R-:W-:Y:S01]  /*c450*/  FFMA.FTZ R55, R33, UR6, -R3 ;  /* 0x0000000621377c23 */ /* 0x000fe20008010803 */
[----:B------:R-:W-:Y:S01]  /*c460*/  FADD.FTZ R72, R72, R73 ;  /* 0x0000004948487221 */ /* 0x000fe20000010000 */
[----:B------:R-:W-:Y:S02]  /*c470*/  FFMA.FTZ R33, R67, UR6, -R123 ;  /* 0x0000000643217c23 */ /* 0x000fe4000801087b */
[----:B------:R-:W1:Y:S01]  /*c480*/  MUFU.EX2 R49, R49 ;  /* 0x0000003100317308 */ /* 0x000e620000000800 */
[----:B---3--:R-:W-:Y:S01]  /*c490*/  F2FP.F16.F32.PACK_AB R9, R51, R50 ;  /* 0x000000323309723e */ /* 0x008fe200000000ff */
[----:B------:R-:W-:-:S06]  /*c4a0*/  FADD.FTZ R72, R141, R72 ;  /* 0x000000488d487221 */ /* 0x000fcc0000010000 */
[----:B------:R-:W-:Y:S08]  /*c4b0*/  MUFU.EX2 R135, R135 ;  /* 0x0000008700877308 */ /* 0x000ff00000000800 */
[----:B------:R-:W3:Y:S01]  /*c4c0*/  MUFU.EX2 R130, R130 ;  /* 0x0000008200827308 */ /* 0x000ee20000000800 */
[----:B-1----:R-:W-:-:S07]  /*c4d0*/  F2FP.F16.F32.PACK_AB R11, R49, R48 ;  /* 0x00000030310b723e */ /* 0x002fce00000000ff */
[----:B--2---:R-:W-:Y:S01]  /*c4e0*/  HMMA.16816.F32 R16, R8, R28, R16 ;  /* 0x0000001c0810723c */ /* 0x004fe20000001810 */
[----:B------:R-:W-:Y:S01]  /*c4f0*/  FADD.FTZ R29, R63, R52 ;  /* 0x000000343f1d7221 */ /* 0x000fe20000010000 */
[----:B------:R-:W-:Y:S03]  /*c500*/  MUFU.EX2 R58, R58 ;  /* 0x0000003a003a7308 */ /* 0x000fe60000000800 */
[----:B------:R-:W-:-:S03]  /*c510*/  FADD.FTZ R29, R80, R29 ;  /* 0x0000001d501d7221 */ /* 0x000fc60000010000 */
[----:B------:R-:W-:Y:S01]  /*c520*/  HMMA.16816.F32 R4, R8, R30, R4 ;  /* 0x0000001e0804723c */ /* 0x000fe20000001804 */
[----:B------:R-:W-:Y:S01]  /*c530*/  FADD.FTZ R144, R144, R29 ;  /* 0x0000001d90907221 */ /* 0x000fe20000010000 */
[----:B------:R-:W1:Y:S01]  /*c540*/  MUFU.EX2 R171, R171 ;  /* 0x000000ab00ab7308 */ /* 0x000e620000000800 */
[----:B------:R-:W2:Y:S02]  /*c550*/  LDSM.16.MT88.4 R28, [R84+0x3400] ;  /* 0x00340000541c783b */ /* 0x000ea40000004200 */
[----:B------:R-:W-:-:S03]  /*c560*/  FADD.FTZ R71, R71, R144 ;  /* 0x0000009047477221 */ /* 0x000fc60000010000 */
[----:B-----5:R-:W-:Y:S01]  /*c570*/  HMMA.16816.F32 R136, R8, R20, R136 ;  /* 0x000000140888723c */ /* 0x020fe20000001888 */
[----:B------:R-:W-:Y:S01]  /*c580*/  FADD.FTZ R46, R46, R71 ;  /* 0x000000472e2e7221 */ /* 0x000fe20000010000 */
[----:B------:R-:W-:Y:S03]  /*c590*/  MUFU.EX2 R34, R34 ;  /* 0x0000002200227308 */ /* 0x000fe60000000800 */
[----:B------:R-:W-:-:S03]  /*c5a0*/  FADD.FTZ R47, R47, R46 ;  /* 0x0000002e2f2f7221 */ /* 0x000fc60000010000 */
[----:B------:R-:W-:Y:S01]  /*c5b0*/  HMMA.16816.F32 R24, R8, R22, R24 ;  /* 0x000000160818723c */ /* 0x000fe20000001818 */
[----:B------:R-:W-:Y:S01]  /*c5c0*/  FADD.FTZ R44, R44, R47 ;  /* 0x0000002f2c2c7221 */ /* 0x000fe20000010000 */
[----:B------:R-:W5:Y:S01]  /*c5d0*/  MUFU.EX2 R35, R35 ;  /* 0x0000002300237308 */ /* 0x000f620000000800 */
[----:B------:R-:W2:Y:S01]  /*c5e0*/  LDSM.16.MT88.4 R20, [R208+0x8800] ;  /* 0x00880000d014783b */ /* 0x000ea20000004200 */
[----:B---3--:R-:W-:Y:S01]  /*c5f0*/  F2FP.F16.F32.PACK_AB R8, R130, R135 ;  /* 0x000000878208723e */ /* 0x008fe200000000ff */
[----:B------:R-:W-:Y:S01]  /*c600*/  FADD.FTZ R44, R175, R44 ;  /* 0x0000002caf2c7221 */ /* 0x000fe20000010000 */
[----:B-1----:R-:W-:Y:S01]  /*c610*/  F2FP.F16.F32.PACK_AB R10, R171, R58 ;  /* 0x0000003aab0a723e */ /* 0x002fe200000000ff */
[----:B------:R-:W-:Y:S02]  /*c620*/  FADD.FTZ R135, R135, R72 ;  /* 0x0000004887877221 */ /* 0x000fe40000010000 */
[----:B------:R-:W-:Y:S01]  /*c630*/  FADD.FTZ R177, R177, R44 ;  /* 0x0000002cb1b17221 */ /* 0x000fe20000010000 */
[----:B------:R-:W-:Y:S01]  /*c640*/  MUFU.EX2 R32, R32 ;  /* 0x0000002000207308 */ /* 0x000fe20000000800 */
[----:B------:R-:W-:-:S02]  /*c650*/  FFMA.FTZ R44, R66, UR6, -R123 ;  /* 0x00000006422c7c23 */ /* 0x000fc4000801087b */
[----:B------:R-:W-:-:S04]  /*c660*/  FADD.FTZ R68, R68, R177 ;  /* 0x000000b144447221 */ /* 0x000fc80000010000 */
[----:B------:R-:W-:Y:S01]  /*c670*/  FADD.FTZ R69, R69, R68 ;  /* 0x0000004445457221 */ /* 0x000fe20000010000 */
[----:B------:R-:W1:Y:S01]  /*c680*/  MUFU.EX2 R55, R55 ;  /* 0x0000003700377308 */ /* 0x000e620000000800 */
[----:B-----5:R-:W-:Y:S02]  /*c690*/  F2FP.F16.F32.PACK_AB R9, R35, R34 ;  /* 0x000000222309723e */ /* 0x020fe400000000ff */
[----:B------:R-:W-:-:S04]  /*c6a0*/  FADD.FTZ R76, R76, R69 ;  /* 0x000000454c4c7221 */ /* 0x000fc80000010000 */
[----:B------:R-:W-:Y:S01]  /*c6b0*/  FADD.FTZ R77, R77, R76 ;  /* 0x0000004c4d4d7221 */ /* 0x000fe20000010000 */
[----:B------:R-:W-:Y:S03]  /*c6c0*/  MUFU.EX2 R53, R53 ;  /* 0x0000003500357308 */ /* 0x000fe60000000800 */
[----:B------:R-:W-:-:S04]  /*c6d0*/  FADD.FTZ R78, R78, R77 ;  /* 0x0000004d4e4e7221 */ /* 0x000fc80000010000 */
[----:B------:R-:W-:Y:S01]  /*c6e0*/  FADD.FTZ R79, R79, R78 ;  /* 0x0000004e4f4f7221 */ /* 0x000fe20000010000 */
[----:B------:R-:W3:Y:S01]  /*c6f0*/  MUFU.EX2 R70, R70 ;  /* 0x0000004600467308 */ /* 0x000ee20000000800 */
[----:B-1----:R-:W-:Y:S02]  /*c700*/  F2FP.F16.F32.PACK_AB R11, R55, R32 ;  /* 0x00000020370b723e */ /* 0x002fe400000000ff */
[----:B------:R-:W-:-:S04]  /*c710*/  FADD.FTZ R82, R82, R79 ;  /* 0x0000004f52527221 */ /* 0x000fc80000010000 */
[----:B------:R-:W-:Y:S01]  /*c720*/  FADD.FTZ R81, R81, R82 ;  /* 0x0000005251517221 */ /* 0x000fe20000010000 */
[----:B----4-:R-:W-:Y:S01]  /*c730*/  HMMA.16816.F32 R16, R8, R12, R16 ;  /* 0x0000000c0810723c */ /* 0x010fe20000001810 */
[----:B------:R-:W-:Y:S02]  /*c740*/  MUFU.EX2 R45, R45 ;  /* 0x0000002d002d7308 */ /* 0x000fe40000000800 */
[----:B------:R-:W-:-:S04]  /*c750*/  FADD.FTZ R46, R2, R81 ;  /* 0x00000051022e7221 */ /* 0x000fc80000010000 */
[----:B------:R-:W-:Y:S01]  /*c760*/  FADD.FTZ R83, R83, R46 ;  /* 0x0000002e53537221 */ /* 0x000fe20000010000 */
[C---:B------:R-:W-:Y:S01]  /*c770*/  HMMA.16816.F32 R4, R8.reuse, R14, R4 ;  /* 0x0000000e0804723c */ /* 0x040fe20000001804 */
[----:B------:R-:W1:Y:S01]  /*c780*/  LDSM.16.MT88.4 R12, [R84+0x3800] ;  /* 0x00380000540c783b */ /* 0x000e620000004200 */
[----:B------:R-:W4:Y:S01]  /*c790*/  MUFU.EX2 R0, R0 ;  /* 0x0000000000007308 */ /* 0x000f220000000800 */
[----:B------:R-:W-:Y:S02]  /*c7a0*/  FADD.FTZ R83, R86, R83 ;  /* 0x0000005356537221 */ /* 0x000fe40000010000 */
[----:B------:R-:W-:Y:S02]  /*c7b0*/  LDSM.16.MT88.4 R84, [R84+0x3c00] ;  /* 0x003c00005454783b */ /* 0x000fe40000004200 */
[----:B------:R-:W-:Y:S01]  /*c7c0*/  FADD.FTZ R50, R50, R83 ;  /* 0x0000005332327221 */ /* 0x000fe20000010000 */
[----:B--2---:R-:W-:Y:S01]  /*c7d0*/  HMMA.16816.F32 R136, R8, R28, R136 ;  /* 0x0000001c0888723c */ /* 0x004fe20000001888 */
[----:B---3--:R-:W-:Y:S01]  /*c7e0*/  F2FP.F16.F32.PACK_AB R28, R70, R53 ;  /* 0x00000035461c723e */ /* 0x008fe200000000ff */
[----:B------:R-:W-:Y:S01]  /*c7f0*/  MUFU.EX2 R40, R40 ;  /* 0x0000002800287308 */ /* 0x000fe20000000800 */
[----:B------:R-:W-:-:S04]  /*c800*/  FADD.FTZ R51, R51, R50 ;  /* 0x0000003233337221 */ /* 0x000fc80000010000 */
[----:B------:R-:W-:Y:S01]  /*c810*/  FADD.FTZ R48, R48, R51 ;  /* 0x0000003330307221 */ /* 0x000fe20000010000 */
[----:B------:R-:W-:Y:S01]  /*c820*/  HMMA.16816.F32 R24, R8, R30, R24 ;  /* 0x0000001e0818723c */ /* 0x000fe20000001818 */
[----:B------:R-:W2:Y:S01]  /*c830*/  LDSM.16.MT88.4 R8, [R208+0x8c00] ;  /* 0x008c0000d008783b */ /* 0x000ea20000004200 */
[----:B------:R-:W3:Y:S01]  /*c840*/  MUFU.EX2 R41, R41 ;  /* 0x0000002900297308 */ /* 0x000ee20000000800 */
[----:B----4-:R-:W-:Y:S01]  /*c850*/  F2FP.F16.F32.PACK_AB R30, R0, R45 ;  /* 0x0000002d001e723e */ /* 0x010fe200000000ff */
[----:B------:R-:W-:-:S04]  /*c860*/  FADD.FTZ R49, R49, R48 ;  /* 0x0000003031317221 */ /* 0x000fc80000010000 */
[----:B------:R-:W-:Y:S02]  /*c870*/  FADD.FTZ R34, R34, R49 ;  /* 0x0000003122227221 */ /* 0x000fe40000010000 */
[----:B------:R-:W-:Y:S02]  /*c880*/  MUFU.EX2 R38, R38 ;  /* 0x0000002600267308 */ /* 0x000fe40000000800 */
[----:B------:R-:W-:-:S04]  /*c890*/  FADD.FTZ R35, R35, R34 ;  /* 0x0000002223237221 */ /* 0x000fc80000010000 */
[----:B------:R-:W-:Y:S02]  /*c8a0*/  FADD.FTZ R32, R32, R35 ;  /* 0x0000002320207221 */ /* 0x000fe40000010000 */
[----:B------:R-:W4:Y:S01]  /*c8b0*/  MUFU.EX2 R39, R39 ;  /* 0x0000002700277308 */ /* 0x000f220000000800 */
[----:B---3--:R-:W-:Y:S01]  /*c8c0*/  F2FP.F16.F32.PACK_AB R29, R41, R40 ;  /* 0x00000028291d723e */ /* 0x008fe200000000ff */
[----:B------:R-:W-:-:S04]  /*c8d0*/  FADD.FTZ R55, R55, R32 ;  /* 0x0000002037377221 */ /* 0x000fc80000010000 */
[----:B------:R-:W-:Y:S02]  /*c8e0*/  FADD.FTZ R40, R40, R55 ;  /* 0x0000003728287221 */ /* 0x000fe40000010000 */
[----:B------:R-:W-:Y:S02]  /*c8f0*/  MUFU.EX2 R36, R36 ;  /* 0x0000002400247308 */ /* 0x000fe40000000800 */
[----:B------:R-:W-:-:S06]  /*c900*/  FADD.FTZ R41, R41, R40 ;  /* 0x0000002829297221 */ /* 0x000fcc0000010000 */
[----:B------:R-:W3:Y:S01]  /*c910*/  MUFU.EX2 R43, R43 ;  /* 0x0000002b002b7308 */ /* 0x000ee20000000800 */
[----:B----4-:R-:W-:Y:S01]  /*c920*/  F2FP.F16.F32.PACK_AB R31, R39, R38 ;  /* 0x00000026271f723e */ /* 0x010fe200000000ff */
[----:B------:R-:W-:-:S04]  /*c930*/  FADD.FTZ R38, R38, R41 ;  /* 0x0000002926267221 */ /* 0x000fc80000010000 */
[----:B------:R-:W-:Y:S02]  /*c940*/  FADD.FTZ R38, R39, R38 ;  /* 0x0000002627267221 */ /* 0x000fe40000010000 */
[C---:B------:R-:W-:Y:S01]  /*c950*/  HMMA.16816.F32 R16, R28.reuse, R20, R16 ;  /* 0x000000141c10723c */ /* 0x040fe20000001810 */
[--C-:B------:R-:W-:Y:S01]  /*c960*/  FFMA.FTZ R20, R65, UR6, -R3.reuse ;  /* 0x0000000641147c23 */ /* 0x100fe20008010803 */
[----:B------:R-:W-:Y:S01]  /*c970*/  FFMA.FTZ R3, R42, UR6, -R3 ;  /* 0x000000062a037c23 */ /* 0x000fe20008010803 */
[----:B------:R-:W-:Y:S05]  /*c980*/  MUFU.EX2 R33, R33 ;  /* 0x0000002100217308 */ /* 0x000fea0000000800 */
[----:B-1----:R-:W-:Y:S01]  /*c990*/  HMMA.16816.F32 R136, R28, R12, R136 ;  /* 0x0000000c1c88723c */ /* 0x002fe20000001888 */
[----:B------:R-:W-:Y:S01]  /*c9a0*/  FADD.FTZ R13, R130, R135 ;  /* 0x00000087820d7221 */ /* 0x000fe20000010000 */
[----:B---3--:R-:W-:Y:S01]  /*c9b0*/  F2FP.F16.F32.PACK_AB R132, R43, R36 ;  /* 0x000000242b84723e */ /* 0x008fe200000000ff */
[----:B------:R-:W1:Y:S02]  /*c9c0*/  MUFU.EX2 R44, R44 ;  /* 0x0000002c002c7308 */ /* 0x000e640000000800 */
[----:B------:R-:W-:-:S03]  /*c9d0*/  FADD.FTZ R58, R58, R13 ;  /* 0x0000000d3a3a7221 */ /* 0x000fc60000010000 */
[----:B------:R-:W-:Y:S01]  /*c9e0*/  HMMA.16816.F32 R4, R28, R22, R4 ;  /* 0x000000161c04723c */ /* 0x000fe20000001804 */
[----:B------:R-:W-:Y:S02]  /*c9f0*/  FADD.FTZ R58, R171, R58 ;  /* 0x0000003aab3a7221 */ /* 0x000fe40000010000 */
[----:B------:R-:W-:Y:S02]  /*ca00*/  MUFU.EX2 R37, R37 ;  /* 0x0000002500257308 */ /* 0x000fe40000000800 */
[----:B------:R-:W-:-:S03]  /*ca10*/  FADD.FTZ R53, R53, R58 ;  /* 0x0000003a35357221 */ /* 0x000fc60000010000 */
[----:B------:R-:W-:Y:S01]  /*ca20*/  HMMA.16816.F32 R24, R28, R14, R24 ;  /* 0x0000000e1c18723c */ /* 0x000fe20000001818 */
[----:B------:R-:W-:Y:S02]  /*ca30*/  FADD.FTZ R70, R70, R53 ;  /* 0x0000003546467221 */ /* 0x000fe40000010000 */
[----:B------:R-:W3:Y:S01]  /*ca40*/  MUFU.EX2 R2, R64 ;  /* 0x0000004000027308 */ /* 0x000ee20000000800 */
[----:B-1----:R-:W-:Y:S01]  /*ca50*/  F2FP.F16.F32.PACK_AB R134, R44, R33 ;  /* 0x000000212c86723e */ /* 0x002fe200000000ff */
[----:B------:R-:W-:-:S04]  /*ca60*/  FADD.FTZ R45, R45, R70 ;  /* 0x000000462d2d7221 */ /* 0x000fc80000010000 */
[----:B------:R-:W-:Y:S01]  /*ca70*/  FADD.FTZ R45, R0, R45 ;  /* 0x0000002d002d7221 */ /* 0x000fe20000010000 */
[----:B------:R-:W-:Y:S01]  /*ca80*/  MOV R0, R125 ;  /* 0x0000007d00007202 */ /* 0x000fe20000000f00 */
[----:B------:R-:W-:Y:S02]  /*ca90*/  MUFU.EX2 R20, R20 ;  /* 0x0000001400147308 */ /* 0x000fe40000000800 */
[----:B------:R-:W-:-:S04]  /*caa0*/  FADD.FTZ R36, R36, R45 ;  /* 0x0000002d24247221 */ /* 0x000fc80000010000 */
[----:B------:R-:W-:Y:S02]  /*cab0*/  FADD.FTZ R36, R43, R36 ;  /* 0x000000242b247221 */ /* 0x000fe40000010000 */
[----:B------:R-:W1:Y:S01]  /*cac0*/  MUFU.EX2 R3, R3 ;  /* 0x0000000300037308 */ /* 0x000e620000000800 */
[----:B---3--:R-:W-:Y:S01]  /*cad0*/  F2FP.F16.F32.PACK_AB R133, R2, R37 ;  /* 0x000000250285723e */ /* 0x008fe200000000ff */
[----:B------:R-:W-:Y:S01]  /*cae0*/  FADD.FTZ R37, R37, R38 ;  /* 0x0000002625257221 */ /* 0x000fe20000010000 */
[----:B------:R-:W-:-:S03]  /*caf0*/  FADD.FTZ R33, R33, R36 ;  /* 0x0000002421217221 */ /* 0x000fc60000010000 */
[----:B------:R-:W-:Y:S01]  /*cb00*/  FADD.FTZ R37, R2, R37 ;  /* 0x0000002502257221 */ /* 0x000fe20000010000 */
[----:B------:R-:W-:Y:S01]  /*cb10*/  FADD.FTZ R231, R44, R33 ;  /* 0x000000212ce77221 */ /* 0x000fe20000010000 */
[----:B------:R-:W-:Y:S02]  /*cb20*/  MOV R2, R127 ;  /* 0x0000007f00027202 */ /* 0x000fe40000000f00 */
[----:B-1----:R-:W-:Y:S01]  /*cb30*/  F2FP.F16.F32.PACK_AB R135, R3, R20 ;  /* 0x000000140387723e */ /* 0x002fe200000000ff */
[----:B------:R-:W-:-:S04]  /*cb40*/  FADD.FTZ R20, R20, R37 ;  /* 0x0000002514147221 */ /* 0x000fc80000010000 */
[----:B------:R-:W-:Y:S02]  /*cb50*/  FADD.FTZ R232, R3, R20 ;  /* 0x0000001403e87221 */ /* 0x000fe40000010000 */
[C---:B--2---:R-:W-:Y:S08]  /*cb60*/  HMMA.16816.F32 R144, R132.reuse, R8, R16 ;  /* 0x000000088490723c */ /* 0x044ff00000001810 */
[C---:B------:R-:W-:Y:S08]  /*cb70*/  HMMA.16816.F32 R140, R132.reuse, R10, R4 ;  /* 0x0000000a848c723c */ /* 0x040ff00000001804 */
[C---:B------:R-:W-:Y:S08]  /*cb80*/  HMMA.16816.F32 R136, R132.reuse, R84, R136 ;  /* 0x000000548488723c */ /* 0x040ff00000001888 */
[----:B------:R-:W-:-:S15]  /*cb90*/  HMMA.16816.F32 R132, R132, R86, R24 ;  /* 0x000000568484723c */ /* 0x000fde0000001818 */
[----:B------:R-:W-:-:S05]  /*cba0*/  NOP ;  /* 0x0000000000007918 */ /* 0x000fca0000000000 */
.L_x_556:
[----:B------:R-:W-:-:S13]  /*cbb0*/  ISETP.GE.AND P0, PT, R228, RZ, PT ;  /* 0x000000ffe400720c */ /* 0x000fda0003f06270 */
[----:B------:R-:W-:Y:S05]  /*cbc0*/  @!P0 BRA `(.L_x_564) ;  /* 0x00000040006c8947 */ /* 0x000fea0003800000 */
[----:B------:R-:W-:Y:S01]  /*cbd0*/  UISETP.NE.U32.AND UP0, UPT, UR8, URZ, UPT ;  /* 0x000000ff0800728c */ /* 0x000fe2000bf05070 */
[C---:B------:R-:W-:Y:S01]  /*cbe0*/  LEA R229, R228.reuse, 0x100, 0x8 ;  /* 0x00000100e4e57811 */ /* 0x040fe200078e40ff */
[----:B------:R-:W-:Y:S01]  /*cbf0*/  IMAD.MOV.U32 R3, RZ, RZ, R0 ;  /* 0x000000ffff037224 */ /* 0x000fe200078e0000 */
[----:B------:R-:W-:Y:S01]  /*cc00*/  MOV R149, R2 ;  /* 0x0000000200957202 */ /* 0x000fe20000000f00 */
[----:B------:R-:W-:Y:S01]  /*cc10*/  UISETP.NE.AND.EX UP0, UPT, UR9, URZ, UPT, UP0 ;  /* 0x000000ff0900728c */ /* 0x000fe2000bf05300 */
[----:B------:R-:W-:Y:S01]  /*cc20*/  VIADD R228, R228, 0x1 ;  /* 0x00000001e4e47836 */ /* 0x000fe20000000000 */
[----:B------:R-:W-:Y:S01]  /*cc30*/  IADD3 R224, PT, PT, R208, 0x5020, RZ ;  /* 0x00005020d0e07810 */ /* 0x000fe20007ffe0ff */
[----:B------:R-:W-:Y:S01]  /*cc40*/  IMAD.MOV.U32 R225, RZ, RZ, RZ ;  /* 0x000000ffffe17224 */ /* 0x000fe200078e00ff */
[----:B------:R-:W1:Y:S02]  /*cc50*/  LDCU UR5, c[0x0][0x440] ;  /* 0x00008800ff0577ac */ /* 0x000e640008000800 */
[----:B------:R-:W-:Y:S01]  /*cc60*/  PLOP3.LUT P3, PT, PT, PT, UP0, 0x80, 0x8 ;  /* 0x000000000008781c */ /* 0x000fe20003f6f008 */
[----:B------:R-:W2:Y:S01]  /*cc70*/  LDCU UR4, c[0x0][0x45c] ;  /* 0x00008b80ff0477ac */ /* 0x000ea20008000800 */
[----:B------:R-:W3:Y:S01]  /*cc80*/  LDCU.64 UR6, c[0x0][0x3a0] ;  /* 0x00007400ff0677ac */ /* 0x000ee20008000a00 */
[----:B------:R-:W4:Y:S10]  /*cc90*/  LDCU.64 UR8, c[0x0][0x3a8] ;  /* 0x00007500ff0877ac */ /* 0x000f340008000a00 */
.L_x_568:
[----:B------:R-:W-:Y:S01]  /*cca0*/  @!P3 IADD3 R5, P0, PT, RZ, -R225, RZ ;  /* 0x800000e1ff05b210 */ /* 0x000fe20007f1e0ff */
[----:B------:R-:W5:Y:S01]  /*ccb0*/  @!P3 LDC R128, c[0x0][0x3c0] ;  /* 0x0000f000ff80bb82 */ /* 0x000f620000000800 */
[C---:B-1----:R-:W-:Y:S01]  /*ccc0*/  ISETP.GE.AND P1, PT, R220.reuse, UR5, PT ;  /* 0x00000005dc007c0c */ /* 0x042fe2000bf26270 */
[----:B------:R-:W-:Y:S06]  /*ccd0*/  DEPBAR.LE SB0, 0x0 ;  /* 0x000080000000791a */ /* 0x000fec0000000000 */
[----:B------:R-:W-:Y:S01]  /*cce0*/  BAR.SYNC.DEFER_BLOCKING 0x0 ;  /* 0x0000000000007b1d */ /* 0x000fe20000010000 */
[----:B------:R-:W-:Y:S01]  /*ccf0*/  ISETP.GE.AND P2, PT, R220, UR5, PT ;  /* 0x00000005dc007c0c */ /* 0x000fe2000bf46270 */
[----:B------:R-:W-:Y:S02]  /*cd00*/  IMAD.MOV.U32 R2, RZ, RZ, R216 ;  /* 0x000000ffff027224 */ /* 0x000fe400078e00d8 */
[----:B------:R-:W-:Y:S02]  /*cd10*/  IMAD.MOV.U32 R0, RZ, RZ, R217 ;  /* 0x000000ffff007224 */ /* 0x000fe400078e00d9 */
[----:B-----5:R-:W-:Y:S04]  /*cd20*/  @!P3 IMAD.SHL.U32 R4, R128, 0x100, RZ ;  /* 0x000001008004b824 */ /* 0x020fe800078e00ff */
[----:B------:R-:W-:Y:S05]  /*cd30*/  @!P3 IMAD.X R4, RZ, RZ, ~R4, P0 ;  /* 0x000000ffff04b224 */ /* 0x000fea00000e0e04 */
[----:B------:R-:W-:Y:S01]  /*cd40*/  @!P3 SHF.R.S64 R5, R5, 0x1f, R4 ;  /* 0x0000001f0505b819 */ /* 0x000fe20000001004 */
[----:B------:R-:W1:Y:S03]  /*cd50*/  LDC R131, c[0x0][0x3c4] ;  /* 0x0000f100ff837b82 */ /* 0x000e660000000800 */
[----:B------:R-:W-:Y:S04]  /*cd60*/  @!P3 IADD3 R216, P0, PT, R216, R5, RZ ;  /* 0x00000005d8d8b210 */ /* 0x000fe80007f1e0ff */
[----:B------:R-:W-:Y:S01]  /*cd70*/  @!P3 LEA.HI.X.SX32 R217, R4, R217, 0x1, P0 ;  /* 0x000000d904d9b211 */ /* 0x000fe200000f0eff */
[----:B------:R-:W-:Y:S08]  /*cd80*/  @!P3 BRA `(.L_x_565) ;  /* 0x0000000000f4b947 */ /* 0x000ff00003800000 */
[----:B------:R-:W-:Y:S01]  /*cd90*/  VIADD R7, R229, 0xffffff00 ;  /* 0xffffff00e5077836 */ /* 0x000fe20000000000 */
[----:B------:R-:W5:Y:S01]  /*cda0*/  LDC R4, c[0x0][0x4f0] ;  /* 0x00013c00ff047b82 */ /* 0x000f620000000800 */
[----:B------:R-:W-:Y:S03]  /*cdb0*/  IABS R9, R229 ;  /* 0x000000e500097213 */ /* 0x000fe60000000000 */
[----:B------:R-:W-:Y:S04]  /*cdc0*/  IABS R8, R7 ;  /* 0x0000000700087213 */ /* 0x000fe80000000000 */
[----:B------:R-:W2:Y:S01]  /*cdd0*/  LDC.64 R128, c[0x0][0x3c0] ;  /* 0x0000f000ff807b82 */ /* 0x000ea20000000a00 */
[-C--:B-----5:R-:W-:Y:S02]  /*cde0*/  IABS R5, R4.reuse ;  /* 0x0000000400057213 */ /* 0x0a0fe40000000000 */
[----:B------:R-:W-:Y:S02]  /*cdf0*/  LOP3.LUT R7, R7, R4, RZ, 0x3c, !PT ;  /* 0x0000000407077212 */ /* 0x000fe400078e3cff */
[----:B------:R-:W5:Y:S10]  /*ce00*/  I2F.RP R6, R5 ;  /* 0x0000000500067306 */ /* 0x000f740000209400 */
[----:B-----5:R-:W5:Y:S02]  /*ce10*/  MUFU.RCP R6, R6 ;  /* 0x0000000600067308 */ /* 0x020f640000001000 */
[----:B-----5:R-:W-:Y:S08]  /*ce20*/  VIADD R10, R6, 0xffffffe ;  /* 0x0ffffffe060a7836 */ /* 0x020ff00000000000 */
[----:B------:R-:W5:Y:S02]  /*ce30*/  F2I.FTZ.U32.TRUNC.NTZ R11, R10 ;  /* 0x0000000a000b7305 */ /* 0x000f64000021f000 */
[--C-:B-----5:R-:W-:Y:S01]  /*ce40*/  IMAD.MOV R12, RZ, RZ, -R11.reuse ;  /* 0x000000ffff0c7224 */ /* 0x120fe200078e0a0b */
[----:B------:R-:W-:Y:S03]  /*ce50*/  MOV R10, RZ ;  /* 0x000000ff000a7202 */ /* 0x000fe60000000f00 */
[----:B------:R-:W-:Y:S04]  /*ce60*/  IMAD R12, R12, R5, RZ ;  /* 0x000000050c0c7224 */ /* 0x000fe800078e02ff */
[----:B------:R-:W-:Y:S06]  /*ce70*/  IMAD.HI.U32 R12, R11, R12, R10 ;  /* 0x0000000c0b0c7227 */ /* 0x000fec00078e000a */
[C---:B------:R-:W-:Y:S04]  /*ce80*/  IMAD.HI.U32 R11, R12.reuse, R8, RZ ;  /* 0x000000080c0b7227 */ /* 0x040fe800078e00ff */
[----:B------:R-:W-:Y:S04]  /*ce90*/  IMAD.HI.U32 R12, R12, R9, RZ ;  /* 0x000000090c0c7227 */ /* 0x000fe800078e00ff */
[----:B------:R-:W-:Y:S02]  /*cea0*/  IMAD.MOV R6, RZ, RZ, -R11 ;  /* 0x000000ffff067224 */ /* 0x000fe400078e0a0b */
[----:B------:R-:W-:Y:S02]  /*ceb0*/  IMAD.MOV R10, RZ, RZ, -R12 ;  /* 0x000000ffff0a7224 */ /* 0x000fe400078e0a0c */
[C---:B------:R-:W-:Y:S02]  /*cec0*/  IMAD R8, R5.reuse, R6, R8 ;  /* 0x0000000605087224 */ /* 0x040fe400078e0208 */
[C---:B------:R-:W-:Y:S03]  /*ced0*/  IMAD R9, R5.reuse, R10, R9 ;  /* 0x0000000a05097224 */ /* 0x040fe600078e0209 */
[C---:B------:R-:W-:Y:S02]  /*cee0*/  ISETP.GT.U32.AND P0, PT, R5.reuse, R8, PT ;  /* 0x000000080500720c */ /* 0x040fe40003f04070 */
[----:B------:R-:W-:Y:S11]  /*cef0*/  ISETP.GT.U32.AND P4, PT, R5, R9, PT ;  /* 0x000000090500720c */ /* 0x000ff60003f84070 */
[----:B------:R-:W-:Y:S02]  /*cf00*/  @!P0 IMAD.IADD R8, R8, 0x1, -R5 ;  /* 0x0000000108088824 */ /* 0x000fe400078e0a05 */
[-C--:B------:R-:W-:Y:S01]  /*cf10*/  @!P4 IADD3 R9, PT, PT, R9, -R5.reuse, RZ ;  /* 0x800000050909c210 */ /* 0x080fe20007ffe0ff */
[----:B------:R-:W-:Y:S01]  /*cf20*/  @!P0 VIADD R11, R11, 0x1 ;  /* 0x000000010b0b8836 */ /* 0x000fe20000000000 */
[----:B------:R-:W-:Y:S01]  /*cf30*/  ISETP.GE.AND P0, PT, R7, RZ, PT ;  /* 0x000000ff0700720c */ /* 0x000fe20003f06270 */
[----:B------:R-:W-:Y:S01]  /*cf40*/  @!P4 VIADD R12, R12, 0x1 ;  /* 0x000000010c0cc836 */ /* 0x000fe20000000000 */
[-C--:B------:R-:W-:Y:S02]  /*cf50*/  ISETP.GE.U32.AND P5, PT, R8, R5.reuse, PT ;  /* 0x000000050800720c */ /* 0x080fe40003fa6070 */
[----:B------:R-:W-:Y:S02]  /*cf60*/  ISETP.GE.U32.AND P6, PT, R9, R5, PT ;  /* 0x000000050900720c */ /* 0x000fe40003fc6070 */
[-C--:B------:R-:W-:Y:S04]  /*cf70*/  LOP3.LUT R5, R229, R4.reuse, RZ, 0x3c, !PT ;  /* 0x00000004e5057212 */ /* 0x080fe800078e3cff */
[----:B------:R-:W-:Y:S02]  /*cf80*/  ISETP.GE.AND P4, PT, R5, RZ, PT ;  /* 0x000000ff0500720c */ /* 0x000fe40003f86270 */
[----:B------:R-:W-:Y:S03]  /*cf90*/  LOP3.LUT R5, RZ, R4, RZ, 0x33, !PT ;  /* 0x00000004ff057212 */ /* 0x000fe600078e33ff */
[----:B------:R-:W-:Y:S02]  /*cfa0*/  @P5 IADD3 R11, PT, PT, R11, 0x1, RZ ;  /* 0x000000010b0b5810 */ /* 0x000fe40007ffe0ff */
[----:B------:R-:W-:Y:S01]  /*cfb0*/  @P6 VIADD R12, R12, 0x1 ;  /* 0x000000010c0c6836 */ /* 0x000fe20000000000 */
[----:B------:R-:W-:Y:S02]  /*cfc0*/  ISETP.NE.AND P5, PT, R4, RZ, PT ;  /* 0x000000ff0400720c */ /* 0x000fe40003fa5270 */
[----:B------:R-:W-:Y:S03]  /*cfd0*/  @!P0 IMAD.MOV R11, RZ, RZ, -R11 ;  /* 0x000000ffff0b8224 */ /* 0x000fe600078e0a0b */
[----:B------:R-:W-:Y:S02]  /*cfe0*/  @!P4 IADD3 R12, PT, PT, -R12, RZ, RZ ;  /* 0x000000ff0c0cc210 */ /* 0x000fe40007ffe1ff */
[C---:B------:R-:W-:Y:S02]  /*cff0*/  SEL R11, R5.reuse, R11, !P5 ;  /* 0x0000000b050b7207 */ /* 0x040fe40006800000 */
[----:B------:R-:W-:Y:S02]  /*d000*/  SEL R5, R5, R12, !P5 ;  /* 0x0000000c05057207 */ /* 0x000fe40006800000 */
[-C--:B------:R-:W-:Y:S02]  /*d010*/  LEA R16, P4, R11, R222.reuse, 0x2 ;  /* 0x000000de0b107211 */ /* 0x080fe400078810ff */
[----:B------:R-:W-:Y:S02]  /*d020*/  LEA R14, P0, R5, R222, 0x2 ;  /* 0x000000de050e7211 */ /* 0x000fe400078010ff */
[-C--:B------:R-:W-:Y:S02]  /*d030*/  LEA.HI.X.SX32 R17, R11, R223.reuse, 0x2, P4 ;  /* 0x000000df0b117211 */ /* 0x080fe400020f16ff */
[C---:B------:R-:W-:Y:S01]  /*d040*/  LEA.HI.X.SX32 R15, R5.reuse, R223, 0x2, P0 ;  /* 0x000000df050f7211 */ /* 0x040fe200000f16ff */
[----:B------:R-:W-:Y:S02]  /*d050*/  IMAD.IADD R5, R5, 0x1, -R11 ;  /* 0x0000000105057824 */ /* 0x000fe400078e0a0b */
[----:B------:R-:W5:Y:S02]  /*d060*/  LDG.E R7, desc[UR16][R16.64] ;  /* 0x0000001010077981 */ /* 0x000f64000c1e1900 */
[----:B------:R-:W-:Y:S02]  /*d070*/  IMAD R5, R5, R4, -0x100 ;  /* 0xffffff0005057424 */ /* 0x000fe400078e0204 */
[----:B------:R-:W5:Y:S03]  /*d080*/  LDG.E R6, desc[UR16][R14.64] ;  /* 0x000000100e067981 */ /* 0x000f66000c1e1900 */
[----:B------:R-:W-:Y:S05]  /*d090*/  SHF.R.S32.HI R9, RZ, 0x1f, R5 ;  /* 0x0000001fff097819 */ /* 0x000fea0000011405 */
[-C--:B--2---:R-:W-:Y:S02]  /*d0a0*/  IMAD R4, R9, R128.reuse, RZ ;  /* 0x0000008009047224 */ /* 0x084fe400078e02ff */
[C---:B------:R-:W-:Y:S04]  /*d0b0*/  IMAD.WIDE.U32 R8, R5.reuse, R128, RZ ;  /* 0x0000008005087225 */ /* 0x040fe800078e00ff */
[----:B------:R-:W-:Y:S05]  /*d0c0*/  IMAD R4, R5, R129, R4 ;  /* 0x0000008105047224 */ /* 0x000fea00078e0204 */
[----:B------:R-:W-:Y:S01]  /*d0d0*/  IADD3 R9, PT, PT, R9, R4, RZ ;  /* 0x0000000409097210 */ /* 0x000fe20007ffe0ff */
[----:B-----5:R-:W-:Y:S04]  /*d0e0*/  IMAD.IADD R6, R7, 0x1, -R6 ;  /* 0x0000000107067824 */ /* 0x020fe800078e0a06 */
[----:B----4-:R-:W-:Y:S01]  /*d0f0*/  IMAD.WIDE.U32 R8, R6, UR8, R8 ;  /* 0x0000000806087c25 */ /* 0x010fe2000f8e0008 */
[----:B------:R-:W-:Y:S02]  /*d100*/  SHF.R.S32.HI R5, RZ, 0x1f, R6 ;  /* 0x0000001fff057819 */ /* 0x000fe40000011406 */
[----:B------:R-:W-:Y:S03]  /*d110*/  LEA R216, P0, R8, R2, 0x1 ;  /* 0x0000000208d87211 */ /* 0x000fe600078008ff */
[----:B------:R-:W-:Y:S04]  /*d120*/  IMAD R5, R5, UR8, RZ ;  /* 0x0000000805057c24 */ /* 0x000fe8000f8e02ff */
[----:B------:R-:W-:Y:S04]  /*d130*/  IMAD R5, R6, UR9, R5 ;  /* 0x0000000906057c24 */ /* 0x000fe8000f8e0205 */
[----:B------:R-:W-:Y:S05]  /*d140*/  IMAD.IADD R5, R9, 0x1, R5 ;  /* 0x0000000109057824 */ /* 0x000fea00078e0205 */
[----:B------:R-:W-:Y:S07]  /*d150*/  LEA.HI.X R217, R8, R0, R5, 0x1, P0 ;  /* 0x0000000008d97211 */ /* 0x000fee00000f0c05 */
.L_x_565:
[C---:B------:R-:W-:Y:S01]  /*d160*/  IMAD.SHL.U32 R129, R128.reuse, 0x40, RZ ;  /* 0x0000004080817824 */ /* 0x040fe200078e00ff */
[C---:B-1----:R-:W-:Y:S01]  /*d170*/  SHF.L.U64.HI R2, R128.reuse, 0x6, R131 ;  /* 0x0000000680027819 */ /* 0x042fe20000010283 */
[----:B------:R-:W-:Y:S01]  /*d180*/  @!PT LDS RZ, [RZ] ;  /* 0x00000000fffff984 */ /* 0x000fe20000000800 */
[----:B------:R-:W-:Y:S01]  /*d190*/  @!PT LDS RZ, [RZ] ;  /* 0x00000000fffff984 */ /* 0x000fe20000000800 */
[----:B------:R-:W-:Y:S01]  /*d1a0*/  @!PT LDS RZ, [RZ] ;  /* 0x00000000fffff984 */ /* 0x000fe20000000800 */
[----:B------:R1:W-:Y:S01]  /*d1b0*/  @!P2 LDGSTS.E.BYPASS.LTC128B.128 [R219+0x5000], desc[UR16][R216.64] ;  /* 0x05000000d8dbafae */ /* 0x0003e2000b981a10 */
[----:B------:R-:W-:Y:S02]  /*d1c0*/  MOV R0, 0x20 ;  /* 0x0000002000007802 */ /* 0x000fe40000000f00 */
[----:B------:R-:W-:Y:S01]  /*d1d0*/  IADD3 R150, P0, PT, R129, R216, RZ ;  /* 0x000000d881967210 */ /* 0x000fe20007f1e0ff */
[----:B------:R-:W-:Y:S03]  /*d1e0*/  @P2 STS.128 [R219+0x5000], RZ ;  /* 0x005000ffdb002388 */ /* 0x000fe60000000c00 */
[-C--:B------:R-:W-:Y:S01]  /*d1f0*/  @!P1 LEA R240, P4, R128, R150.reuse, 0x7 ;  /* 0x0000009680f09211 */ /* 0x080fe200078838ff */
[----:B------:R-:W-:Y:S01]  /*d200*/  IMAD.X R151, R2, 0x1, R217, P0 ;  /* 0x0000000102977824 */ /* 0x000fe200000e06d9 */
[CC--:B------:R-:W-:Y:S01]  /*d210*/  @!P1 LEA R236, P0, R128.reuse, R150.reuse, 0x8 ;  /* 0x0000009680ec9211 */ /* 0x0c0fe200078040ff */
[----:B------:R-:W-:Y:S01]  /*d220*/  @P1 STS.128 [R219+0x5800], RZ ;  /* 0x005800ffdb001388 */ /* 0x000fe20000000c00 */
[----:B------:R-:W-:Y:S01]  /*d230*/  @!P1 MOV R242, R150 ;  /* 0x0000009600f29202 */ /* 0x000fe20000000f00 */
[C---:B------:R-:W-:Y:S01]  /*d240*/  @!P1 IMAD.WIDE.U32 R238, R128.reuse, 0xc0, R150 ;  /* 0x000000c080ee9825 */ /* 0x040fe200078e0096 */
[--C-:B------:R-:W-:Y:S01]  /*d250*/  @!P1 LEA.HI.X R237, R128, R151, R131.reuse, 0x8, P0 ;  /* 0x0000009780ed9211 */ /* 0x100fe200000f4483 */
[----:B------:R-:W-:Y:S01]  /*d260*/  @!PT LDS RZ, [RZ] ;  /* 0x00000000fffff984 */ /* 0x000fe20000000800 */
[----:B------:R-:W-:Y:S01]  /*d270*/  @!PT LDS RZ, [RZ] ;  /* 0x00000000fffff984 */ /* 0x000fe20000000800 */
[----:B------:R-:W-:Y:S01]  /*d280*/  @!PT LDS RZ, [RZ] ;  /* 0x00000000fffff984 */ /* 0x000fe20000000800 */
[----:B------:R1:W-:Y:S01]  /*d290*/  @!P1 LDGSTS.E.BYPASS.LTC128B.128 [R219+0x5800], desc[UR16][R150.64] ;  /* 0x0580000096db9fae */ /* 0x0003e2000b981a10 */
[----:B------:R-:W-:Y:S01]  /*d2a0*/  @!P1 IADD3 R244, P0, PT, R150, R129, RZ ;  /* 0x0000008196f49210 */ /* 0x000fe20007f1e0ff */
[----:B------:R-:W-:Y:S01]  /*d2b0*/  @!P1 IMAD R129, R131, 0xc0, RZ ;  /* 0x000000c083819824 */ /* 0x000fe200078e02ff */
[C---:B------:R-:W-:Y:S01]  /*d2c0*/  @!P1 LEA.HI.X R241, R128.reuse, R151, R131, 0x7, P4 ;  /* 0x0000009780f19211 */ /* 0x040fe200020f3c83 */
[----:B------:R-:W-:Y:S01]  /*d2d0*/  @P1 STS.128 [R219+0x6000], RZ ;  /* 0x006000ffdb001388 */ /* 0x000fe20000000c00 */
[----:B------:R-:W-:Y:S01]  /*d2e0*/  @!P1 IADD3.X R245, PT, PT, R151, R2, RZ, P0, !PT ;  /* 0x0000000297f59210 */ /* 0x000fe200007fe4ff */
[----:B------:R-:W-:Y:S02]  /*d2f0*/  @!P1 IMAD.IADD R239, R129, 0x1, R239 ;  /* 0x0000000181ef9824 */ /* 0x000fe400078e02ef */
[--C-:B------:R-:W-:Y:S01]  /*d300*/  @!P1 IMAD.MOV.U32 R243, RZ, RZ, R151.reuse ;  /* 0x000000fffff39224 */ /* 0x100fe200078e0097 */
[----:B------:R-:W5:Y:S01]  /*d310*/  S2R R211, SR_TID.X ;  /* 0x0000000000d37919 */ /* 0x000f620000002100 */
[C---:B------:R-:W-:Y:S01]  /*d320*/  @!P1 IMAD.WIDE.U32 R234, R128.reuse, 0x140, R150 ;  /* 0x0000014080ea9825 */ /* 0x040fe200078e0096 */
[----:B------:R-:W-:Y:S01]  /*d330*/  @!PT LDS RZ, [RZ] ;  /* 0x00000000fffff984 */ /* 0x000fe20000000800 */
[----:B------:R-:W-:Y:S01]  /*d340*/  @!PT LDS RZ, [RZ] ;  /* 0x00000000fffff984 */ /* 0x000fe20000000800 */
[----:B------:R-:W-:Y:S01]  /*d350*/  @!PT LDS RZ, [RZ] ;  /* 0x00000000fffff984 */ /* 0x000fe20000000800 */
[----:B------:R1:W-:Y:S03]  /*d360*/  @!P1 LDGSTS.E.BYPASS.LTC128B.128 [R219+0x6000], desc[UR16][R244.64] ;  /* 0x06000000f4db9fae */ /* 0x0003e6000b981a10 */
[----:B------:R-:W-:Y:S01]  /*d370*/  @!P1 IMAD.WIDE.U32 R242, R128, 0x180, R242 ;  /* 0x0000018080f29825 */ /* 0x000fe200078e00f2 */
[----:B------:R-:W-:Y:S03]  /*d380*/  @P1 STS.128 [R219+0x6800], RZ ;  /* 0x006800ffdb001388 */ /* 0x000fe60000000c00 */
[C---:B------:R-:W-:Y:S02]  /*d390*/  @!P1 IMAD R128, R131.reuse, 0x140, RZ ;  /* 0x0000014083809824 */ /* 0x040fe400078e02ff */
[----:B------:R-:W-:Y:S01]  /*d3a0*/  @!P1 IMAD R131, R131, 0x180, RZ ;  /* 0x0000018083839824 */ /* 0x000fe200078e02ff */
[----:B------:R-:W-:Y:S01]  /*d3b0*/  @!PT LDS RZ, [RZ] ;  /* 0x00000000fffff984 */ /* 0x000fe20000000800 */
[----:B------:R-:W-:Y:S01]  /*d3c0*/  @!PT LDS RZ, [RZ] ;  /* 0x00000000fffff984 */ /* 0x000fe20000000800 */
[----:B------:R-:W-:Y:S01]  /*d3d0*/  @!PT LDS RZ, [RZ] ;  /* 0x00000000fffff984 */ /* 0x000fe20000000800 */
[----:B------:R1:W-:Y:S02]  /*d3e0*/  @!P1 LDGSTS.E.BYPASS.LTC128B.128 [R219+0x6800], desc[UR16][R240.64] ;  /* 0x06800000f0db9fae */ /* 0x0003e4000b981a10 */
[----:B------:R-:W-:Y:S01]  /*d3f0*/  @!P1 IADD3 R235, PT, PT, R128, R235, RZ ;  /* 0x000000eb80eb9210 */ /* 0x000fe20007ffe0ff */
[----:B------:R-:W-:Y:S01]  /*d400*/  @!P1 IMAD.IADD R243, R131, 0x1, R243 ;  /* 0x0000000183f39824 */ /* 0x000fe200078e02f3 */
[----:B------:R-:W-:Y:S04]  /*d410*/  @P1 STS.128 [R219+0x7000], RZ ;  /* 0x007000ffdb001388 */ /* 0x000fe80000000c00 */
[----:B------:R-:W-:Y:S01]  /*d420*/  @!PT LDS RZ, [RZ] ;  /* 0x00000000fffff984 */ /* 0x000fe20000000800 */
[----:B------:R-:W-:Y:S01]  /*d430*/  @!PT LDS RZ, [RZ] ;  /* 0x00000000fffff984 */ /* 0x000fe20000000800 */
[----:B------:R-:W-:Y:S01]  /*d440*/  @!PT LDS RZ, [RZ] ;  /* 0x00000000fffff984 */ /* 0x000fe20000000800 */
[----:B------:R1:W-:Y:S04]  /*d450*/  @!P1 LDGSTS.E.BYPASS.LTC128B.128 [R219+0x7000], desc[UR16][R238.64] ;  /* 0x07000000eedb9fae */ /* 0x0003e8000b981a10 */
[----:B------:R-:W-:Y:S04]  /*d460*/  @P1 STS.128 [R219+0x7800], RZ ;  /* 0x007800ffdb001388 */ /* 0x000fe80000000c00 */
[----:B------:R-:W-:Y:S01]  /*d470*/  @!PT LDS RZ, [RZ] ;  /* 0x00000000fffff984 */ /* 0x000fe20000000800 */
[----:B------:R-:W-:Y:S01]  /*d480*/  @!PT LDS RZ, [RZ] ;  /* 0x00000000fffff984 */ /* 0x000fe20000000800 */
[----:B------:R-:W-:Y:S01]  /*d490*/  @!PT LDS RZ, [RZ] ;  /* 0x00000000fffff984 */ /* 0x000fe20000000800 */
[----:B------:R1:W-:Y:S04]  /*d4a0*/  @!P1 LDGSTS.E.BYPASS.LTC128B.128 [R219+0x7800], desc[UR16][R236.64] ;  /* 0x07800000ecdb9fae */ /* 0x0003e8000b981a10 */
[----:B------:R-:W-:Y:S01]  /*d4b0*/  @P1 STS.128 [R219+0x8000], RZ ;  /* 0x008000ffdb001388 */ /* 0x000fe20000000c00 */
[----:B-----5:R-:W-:Y:S03]  /*d4c0*/  LOP3.LUT P0, R233, R211, 0x4, RZ, 0xc0, !PT ;  /* 0x00000004d3e97812 */ /* 0x020fe6000780c0ff */
[----:B------:R-:W-:Y:S01]  /*d4d0*/  @!PT LDS RZ, [RZ] ;  /* 0x00000000fffff984 */ /* 0x000fe20000000800 */
[----:B------:R-:W-:Y:S01]  /*d4e0*/  @!PT LDS RZ, [RZ] ;  /* 0x00000000fffff984 */ /* 0x000fe20000000800 */
[----:B------:R-:W-:Y:S01]  /*d4f0*/  @!PT LDS RZ, [RZ] ;  /* 0x00000000fffff984 */ /* 0x000fe20000000800 */
[----:B------:R1:W-:Y:S01]  /*d500*/  @!P1 LDGSTS.E.BYPASS.LTC128B.128 [R219+0x8000], desc[UR16][R234.64] ;  /* 0x08000000eadb9fae */ /* 0x0003e2000b981a10 */
[----:B------:R-:W-:Y:S02]  /*d510*/  SEL R0, R0, 0xffffffe0, !P0 ;  /* 0xffffffe000007807 */ /* 0x000fe40004000000 */
[----:B------:R-:W-:Y:S01]  /*d520*/  ISETP.NE.AND P0, PT, R228, 0x1, PT ;  /* 0x00000001e400780c */ /* 0x000fe20003f05270 */
[----:B------:R-:W-:Y:S02]  /*d530*/  @P1 STS.128 [R219+0x8800], RZ ;  /* 0x008800ffdb001388 */ /* 0x000fe40000000c00 */
[----:B------:R-:W-:Y:S01]  /*d540*/  IMAD.IADD R200, R210, 0x1, R0 ;  /* 0x00000001d2c87824 */ /* 0x000fe200078e0200 */
[----:B------:R-:W-:Y:S01]  /*d550*/  IADD3 R0, PT, PT, R209, R0, RZ ;  /* 0x00000000d1007210 */ /* 0x000fe20007ffe0ff */
[----:B------:R-:W-:Y:S01]  /*d560*/  @!PT LDS RZ, [RZ] ;  /* 0x00000000fffff984 */ /* 0x000fe20000000800 */
[----:B------:R-:W-:Y:S01]  /*d570*/  @!PT LDS RZ, [RZ] ;  /* 0x00000000fffff984 */ /* 0x000fe20000000800 */
[----:B------:R-:W-:Y:S01]  /*d580*/  @!PT LDS RZ, [RZ] ;  /* 0x00000000fffff984 */ /* 0x000fe20000000800 */
[----:B------:R1:W-:Y:S04]  /*d590*/  @!P1 LDGSTS.E.BYPASS.LTC128B.128 [R219+0x8800], desc[UR16][R242.64] ;  /* 0x08800000f2db9fae */ /* 0x0003e8000b981a10 */
[----:B------:R-:W-:Y:S04]  /*d5a0*/  LDSM.16.M88.4 R152, [R210] ;  /* 0x00000000d298783b */ /* 0x000fe80000000200 */
[----:B------:R-:W5:Y:S04]  /*d5b0*/  LDSM.16.M88.4 R156, [R209+0x1000] ;  /* 0x00100000d19c783b */ /* 0x000f680000000200 */
[----:B------:R-:W2:Y:S04]  /*d5c0*/  LDSM.16.M88.4 R160, [R209+0x1400] ;  /* 0x00140000d1a0783b */ /* 0x000ea80000000200 */
[----:B------:R-:W3:Y:S04]  /*d5d0*/  LDSM.16.M88.4 R164, [R209+0x1800] ;  /* 0x00180000d1a4783b */ /* 0x000ee80000000200 */
[----:B------:R-:W0:Y:S04]  /*d5e0*/  LDGDEPBAR ;  /* 0x00000000000079af */ /* 0x000e280000000000 */
[----:B------:R-:W4:Y:S04]  /*d5f0*/  LDSM.16.M88.4 R168, [R209+0x1c00] ;  /* 0x001c0000d1a8783b */ /* 0x000f280000000200 */
[----:B------:R-:W-:Y:S04]  /*d600*/  LDSM.16.M88.4 R172, [R209+0x2c00] ;  /* 0x002c0000d1ac783b */ /* 0x000fe80000000200 */
[----:B------:R-:W-:Y:S04]  /*d610*/  LDSM.16.M88.4 R176, [R209+0x3000] ;  /* 0x00300000d1b0783b */ /* 0x000fe80000000200 */
[----:B------:R-:W-:Y:S04]  /*d620*/  LDSM.16.M88.4 R180, [R209+0x3400] ;  /* 0x00340000d1b4783b */ /* 0x000fe80000000200 */
[----:B------:R-:W-:Y:S04]  /*d630*/  LDSM.16.M88.4 R184, [R209+0x3c00] ;  /* 0x003c0000d1b8783b */ /* 0x000fe80000000200 */
[----:B------:R-:W-:Y:S01]  /*d640*/  LDSM.16.M88.4 R188, [R209+0x4000] ;  /* 0x00400000d1bc783b */ /* 0x000fe20000000200 */
[C---:B-----5:R-:W-:Y:S03]  /*d650*/  HMMA.16816.F32 R4, R152.reuse, R156, RZ ;  /* 0x0000009c9804723c */ /* 0x060fe600000018ff */
[----:B------:R-:W-:Y:S04]  /*d660*/  LDSM.16.M88.4 R192, [R209+0x4800] ;  /* 0x00480000d1c0783b */ /* 0x000fe80000000200 */
[----:B------:R-:W-:Y:S01]  /*d670*/  LDSM.16.M88.4 R196, [R209+0x4c00] ;  /* 0x004c0000d1c4783b */ /* 0x000fe20000000200 */
[C---:B------:R-:W-:Y:S03]  /*d680*/  HMMA.16816.F32 R8, R152.reuse, R158, RZ ;  /* 0x0000009e9808723c */ /* 0x040fe600000018ff */
[----:B------:R-:W5:Y:S04]  /*d690*/  LDSM.16.M88.4 R156, [R209+0x2000] ;  /* 0x00200000d19c783b */ /* 0x000f680000000200 */
[----:B------:R-:W-:Y:S01]  /*d6a0*/  LDSM.16.M88.4 R200, [R200] ;  /* 0x00000000c8c8783b */ /* 0x000fe20000000200 */
[C---:B--2---:R-:W-:Y:S03]  /*d6b0*/  HMMA.16816.F32 R12, R152.reuse, R160, RZ ;  /* 0x000000a0980c723c */ /* 0x044fe600000018ff */
[----:B------:R-:W-:Y:S05]  /*d6c0*/  LDSM.16.M88.4 R204, [R0+0x1000] ;  /* 0x0010000000cc783b */ /* 0x000fea0000000200 */
[C---:B------:R-:W-:Y:S01]  /*d6d0*/  HMMA.16816.F32 R16, R152.reuse, R162, RZ ;  /* 0x000000a29810723c */ /* 0x040fe200000018ff */
[----:B------:R-:W2:Y:S07]  /*d6e0*/  LDSM.16.M88.4 R160, [R209+0x2400] ;  /* 0x00240000d1a0783b */ /* 0x000eae0000000200 */
[C---:B---3--:R-:W-:Y:S08]  /*d6f0*/  HMMA.16816.F32 R20, R152.reuse, R164, RZ ;  /* 0x000000a49814723c */ /* 0x048ff000000018ff */
[C---:B------:R-:W-:Y:S01]  /*d700*/  HMMA.16816.F32 R24, R152.reuse, R166, RZ ;  /* 0x000000a69818723c */ /* 0x040fe200000018ff */
[----:B------:R-:W3:Y:S07]  /*d710*/  LDSM.16.M88.4 R164, [R209+0x2800] ;  /* 0x00280000d1a4783b */ /* 0x000eee0000000200 */
[C---:B----4-:R-:W-:Y:S08]  /*d720*/  HMMA.16816.F32 R28, R152.reuse, R168, RZ ;  /* 0x000000a8981c723c */ /* 0x050ff000000018ff */
[C---:B------:R-:W-:Y:S01]  /*d730*/  HMMA.16816.F32 R32, R152.reuse, R170, RZ ;  /* 0x000000aa9820723c */ /* 0x040fe200000018ff */
[----:B------:R-:W4:Y:S07]  /*d740*/  LDSM.16.M88.4 R168, [R209+0x3800] ;  /* 0x00380000d1a8783b */ /* 0x000f2e0000000200 */
[C---:B-----5:R-:W-:Y:S08]  /*d750*/  HMMA.16816.F32 R36, R152.reuse, R156, RZ ;  /* 0x0000009c9824723c */ /* 0x060ff000000018ff */
[C---:B------:R-:W-:Y:S01]  /*d760*/  HMMA.16816.F32 R40, R152.reuse, R158, RZ ;  /* 0x0000009e9828723c */ /* 0x040fe200000018ff */
[----:B------:R-:W5:Y:S07]  /*d770*/  LDSM.16.M88.4 R156, [R209+0x4400] ;  /* 0x00440000d19c783b */ /* 0x000f6e0000000200 */
[C---:B--2---:R-:W-:Y:S08]  /*d780*/  HMMA.16816.F32 R44, R152.reuse, R160, RZ ;  /* 0x000000a0982c723c */ /* 0x044ff000000018ff */
[C---:B------:R-:W-:Y:S01]  /*d790*/  HMMA.16816.F32 R48, R152.reuse, R162, RZ ;  /* 0x000000a29830723c */ /* 0x040fe200000018ff */
[----:B------:R-:W2:Y:S07]  /*d7a0*/  LDSM.16.M88.4 R160, [R0+0x1400] ;  /* 0x0014000000a0783b */ /* 0x000eae0000000200 */
[C---:B---3--:R-:W-:Y:S08]  /*d7b0*/  HMMA.16816.F32 R52, R152.reuse, R164, RZ ;  /* 0x000000a49834723c */ /* 0x048ff000000018ff */
[C---:B------:R-:W-:Y:S01]  /*d7c0*/  HMMA.16816.F32 R56, R152.reuse, R166, RZ ;  /* 0x000000a69838723c */ /* 0x040fe200000018ff */
[----:B------:R-:W3:Y:S07]  /*d7d0*/  LDSM.16.M88.4 R164, [R0+0x1800] ;  /* 0x0018000000a4783b */ /* 0x000eee0000000200 */
[C---:B------:R-:W-:Y:S08]  /*d7e0*/  HMMA.16816.F32 R60, R152.reuse, R172, RZ ;  /* 0x000000ac983c723c */ /* 0x040ff000000018ff */
[C---:B------:R-:W-:Y:S01]  /*d7f0*/  HMMA.16816.F32 R64, R152.reuse, R174, RZ ;  /* 0x000000ae9840723c */ /* 0x040fe200000018ff */
[----:B------:R-:W-:Y:S07]  /*d800*/  LDSM.16.M88.4 R172, [R0+0x2800] ;  /* 0x0028000000ac783b */ /* 0x000fee0000000200 */
[C---:B------:R-:W-:Y:S08]  /*d810*/  HMMA.16816.F32 R68, R152.reuse, R176, RZ ;  /* 0x000000b09844723c */ /* 0x040ff000000018ff */
[C---:B------:R-:W-:Y:S01]  /*d820*/  HMMA.16816.F32 R72, R152.reuse, R178, RZ ;  /* 0x000000b29848723c */ /* 0x040fe200000018ff */
[----:B------:R-:W-:Y:S07]  /*d830*/  LDSM.16.M88.4 R176, [R0+0x2c00] ;  /* 0x002c000000b0783b */ /* 0x000fee0000000200 */
[C---:B------:R-:W-:Y:S08]  /*d840*/  HMMA.16816.F32 R76, R152.reuse, R180, RZ ;  /* 0x000000b4984c723c */ /* 0x040ff000000018ff */
[C---:B------:R-:W-:Y:S01]  /*d850*/  HMMA.16816.F32 R80, R152.reuse, R182, RZ ;  /* 0x000000b69850723c */ /* 0x040fe200000018ff */
[----:B------:R-:W-:Y:S07]  /*d860*/  LDSM.16.M88.4 R180, [R0+0x3000] ;  /* 0x0030000000b4783b */ /* 0x000fee0000000200 */
[C---:B----4-:R-:W-:Y:S08]  /*d870*/  HMMA.16816.F32 R84, R152.reuse, R168, RZ ;  /* 0x000000a89854723c */ /* 0x050ff000000018ff */
        /* <DEDUP_REMOVED lines=8> */
[C---:B-----5:R-:W-:Y:S08]  /*d900*/  HMMA.16816.F32 R108, R152.reuse, R156, RZ ;  /* 0x0000009c986c723c */ /* 0x060ff000000018ff */
[C---:B------:R-:W-:Y:S01]  /*d910*/  HMMA.16816.F32 R112, R152.reuse, R158, RZ ;  /* 0x0000009e9870723c */ /* 0x040fe200000018ff */
[----:B------:R-:W-:Y:S07]  /*d920*/  LDSM.16.M88.4 R156, [R0+0x2000] ;  /* 0x00200000009c783b */ /* 0x000fee0000000200 */
[C---:B------:R-:W-:Y:S08]  /*d930*/  HMMA.16816.F32 R116, R152.reuse, R192, RZ ;  /* 0x000000c09874723c */ /* 0x040ff000000018ff */
[C---:B------:R-:W-:Y:S01]  /*d940*/  HMMA.16816.F32 R120, R152.reuse, R194, RZ ;  /* 0x000000c29878723c */ /* 0x040fe200000018ff */
[----:B------:R-:W-:Y:S07]  /*d950*/  LDSM.16.M88.4 R192, [R0+0x4000] ;  /* 0x0040000000c0783b */ /* 0x000fee0000000200 */
[C---:B------:R-:W-:Y:S08]  /*d960*/  HMMA.16816.F32 R124, R152.reuse, R196, RZ ;  /* 0x000000c4987c723c */ /* 0x040ff000000018ff */
[----:B------:R-:W-:Y:S01]  /*d970*/  HMMA.16816.F32 R128, R152, R198, RZ ;  /* 0x000000c69880723c */ /* 0x000fe200000018ff */
[----:B------:R-:W4:Y:S04]  /*d980*/  LDSM.16.M88.4 R152, [R0+0x1c00] ;  /* 0x001c00000098783b */ /* 0x000f280000000200 */
[----:B------:R-:W-:Y:S03]  /*d990*/  LDSM.16.M88.4 R196, [R0+0x4400] ;  /* 0x0044000000c4783b */ /* 0x000fe60000000200 */
[C---:B------:R-:W-:Y:S08]  /*d9a0*/  HMMA.16816.F32 R4, R200.reuse, R204, R4 ;  /* 0x000000ccc804723c */ /* 0x040ff00000001804 */
[C---:B------:R-:W-:Y:S01]  /*d9b0*/  HMMA.16816.F32 R8, R200.reuse, R206, R8 ;  /* 0x000000cec808723c */ /* 0x040fe20000001808 */
[----:B------:R-:W-:Y:S07]  /*d9c0*/  LDSM.16.M88.4 R204, [R0+0x4800] ;  /* 0x0048000000cc783b */ /* 0x000fee0000000200 */
[C---:B--2---:R-:W-:Y:S08]  /*d9d0*/  HMMA.16816.F32 R12, R200.reuse, R160, R12 ;  /* 0x000000a0c80c723c */ /* 0x044ff0000000180c */
[C---:B------:R-:W-:Y:S01]  /*d9e0*/  HMMA.16816.F32 R16, R200.reuse, R162, R16 ;  /* 0x000000a2c810723c */ /* 0x040fe20000001810 */
[----:B------:R-:W2:Y:S07]  /*d9f0*/  LDSM.16.M88.4 R160, [R0+0x3400] ;  /* 0x0034000000a0783b */ /* 0x000eae0000000200 */
[C---:B---3--:R-:W-:Y:S08]  /*da00*/  HMMA.16816.F32 R20, R200.reuse, R164, R20 ;  /* 0x000000a4c814723c */ /* 0x048ff00000001814 */
[C---:B------:R-:W-:Y:S01]  /*da10*/  HMMA.16816.F32 R24, R200.reuse, R166, R24 ;  /* 0x000000a6c818723c */ /* 0x040fe20000001818 */
[----:B------:R-:W3:Y:S01]  /*da20*/  LDSM.16.M88.4 R164, [R0+0x4c00] ;  /* 0x004c000000a4783b */ /* 0x000ee20000000200 */
[----:B------:R-:W-:Y:S04]  /*da30*/  DEPBAR.LE SB0, 0x0 ;  /* 0x000080000000791a */ /* 0x000fe80000000000 */
[----:B------:R-:W-:Y:S02]  /*da40*/  BAR.SYNC.DEFER_BLOCKING 0x0 ;  /* 0x0000000000007b1d */ /* 0x000fe40000010000 */
[C---:B----4-:R-:W-:Y:S08]  /*da50*/  HMMA.16816.F32 R28, R200.reuse, R152, R28 ;  /* 0x00000098c81c723c */ /* 0x050ff0000000181c */
[C---:B------:R-:W-:Y:S08]  /*da60*/  HMMA.16816.F32 R32, R200.reuse, R154, R32 ;  /* 0x0000009ac820723c */ /* 0x040ff00000001820 */
        /* <DEDUP_REMOVED lines=10> */
[C---:B--2---:R-:W-:Y:S08]  /*db10*/  HMMA.16816.F32 R76, R200.reuse, R160, R76 ;  /* 0x000000a0c84c723c */ /* 0x044ff0000000184c */
        /* <DEDUP_REMOVED lines=11> */
[C---:B---3--:R-:W-:Y:S08]  /*dbd0*/  HMMA.16816.F32 R124, R200.reuse, R164, R124 ;  /* 0x000000a4c87c723c */ /* 0x048ff0000000187c */
[----:B------:R-:W-:Y:S01]  /*dbe0*/  HMMA.16816.F32 R128, R200, R166, R128 ;  /* 0x000000a6c880723c */ /* 0x000fe20000001880 */
[----:B------:R-:W-:Y:S08]  /*dbf0*/  @!UPT UIADD3 URZ, UPT, UPT, URZ, URZ, URZ ;  /* 0x000000fffffff290 */ /* 0x000ff0000fffe0ff */
[----:B-1----:R-:W-:Y:S11]  /*dc00*/  @!P0 BRA `(.L_x_566) ;  /* 0x0000000800248947 */ /* 0x002ff60003800000 */
[----:B------:R-:W1:Y:S08]  /*dc10*/  LDC.64 R150, c[0x0][0x4e0] ;  /* 0x00013800ff967b82 */ /* 0x000e700000000a00 */
[----:B------:R-:W2:Y:S01]  /*dc20*/  LDC R153, c[0x0][0x3bc] ;  /* 0x0000ef00ff997b82 */ /* 0x000ea20000000800 */
[----:B-1----:R-:W-:Y:S04]  /*dc30*/  ISETP.NE.U32.AND P3, PT, R150, RZ, PT ;  /* 0x000000ff9600720c */ /* 0x002fe80003f65070 */
[----:B------:R-:W-:Y:S11]  /*dc40*/  ISETP.NE.AND.EX P3, PT, R151, RZ, PT, P3 ;  /* 0x000000ff9700720c */ /* 0x000ff60003f65330 */
[----:B------:R-:W-:Y:S02]  /*dc50*/  @!UPT UIADD3 URZ, UPT, UPT, URZ, URZ, URZ ;  /* 0x000000fffffff290 */ /* 0x000fe4000fffe0ff */
[----:B------:R-:W1:Y:S01]  /*dc60*/  @!P3 LDC R150, c[0x0][0x3b8] ;  /* 0x0000ee00ff96bb82 */ /* 0x000e620000000800 */
[----:B------:R-:W-:Y:S05]  /*dc70*/  @!P3 IMAD.MOV.U32 R2, RZ, RZ, RZ ;  /* 0x000000ffff02b224 */ /* 0x000fea00078e00ff */
[----:B------:R-:W-:Y:S01]  /*dc80*/  @!P3 IADD3 R2, P0, PT, RZ, -R2, RZ ;  /* 0x80000002ff02b210 */ /* 0x000fe20007f1e0ff */
[----:B-1----:R-:W-:Y:S04]  /*dc90*/  @!P3 IMAD.SHL.U32 R0, R150, 0x100, RZ ;  /* 0x000001009600b824 */ /* 0x002fe800078e00ff */
[----:B------:R-:W-:Y:S05]  /*dca0*/  @!P3 IMAD.X R0, RZ, RZ, ~R0, P0 ;  /* 0x000000ffff00b224 */ /* 0x000fea00000e0e00 */
[----:B------:R-:W-:Y:S04]  /*dcb0*/  @!P3 SHF.R.S64 R151, R2, 0x1f, R0 ;  /* 0x0000001f0297b819 */ /* 0x000fe80000001000 */
[----:B------:R-:W-:Y:S04]  /*dcc0*/  @!P3 IADD3 R214, P0, PT, R151, R214, RZ ;  /* 0x000000d697d6b210 */ /* 0x000fe80007f1e0ff */
[----:B------:R-:W-:Y:S01]  /*dcd0*/  @!P3 LEA.HI.X.SX32 R213, R0, R213, 0x1, P0 ;  /* 0x000000d500d5b211 */ /* 0x000fe200000f0eff */
[----:B--2---:R-:W-:Y:S08]  /*dce0*/  @!P3 BRA `(.L_x_567) ;  /* 0x0000000000f8b947 */ /* 0x004ff00003800000 */
[C---:B------:R-:W-:Y:S01]  /*dcf0*/  VIADD R159, R229.reuse, 0xfffffe00 ;  /* 0xfffffe00e59f7836 */ /* 0x040fe20000000000 */
[----:B------:R-:W1:Y:S01]  /*dd00*/  LDC R0, c[0x0][0x4f0] ;  /* 0x00013c00ff007b82 */ /* 0x000e620000000800 */
[----:B------:R-:W-:Y:S04]  /*dd10*/  IADD3 R151, PT, PT, R229, -0x100, RZ ;  /* 0xffffff00e5977810 */ /* 0x000fe80007ffe0ff */
[----:B------:R-:W-:Y:S02]  /*dd20*/  IABS R150, R151 ;  /* 0x0000009700967213 */ /* 0x000fe40000000000 */
[-C--:B-1----:R-:W-:Y:S02]  /*dd30*/  IABS R2, R0.reuse ;  /* 0x0000000000027213 */ /* 0x082fe40000000000 */
[-C--:B------:R-:W-:Y:S02]  /*dd40*/  LOP3.LUT R151, R151, R0.reuse, RZ, 0x3c, !PT ;  /* 0x0000000097977212 */ /* 0x080fe400078e3cff */
[----:B------:R-:W1:Y:S10]  /*dd50*/  I2F.RP R152, R2 ;  /* 0x0000000200987306 */ /* 0x000e740000209400 */
[----:B-1----:R-:W1:Y:S02]  /*dd60*/  MUFU.RCP R148, R152 ;  /* 0x0000009800947308 */ /* 0x002e640000001000 */
[----:B-1----:R-:W-:Y:S01]  /*dd70*/  VIADD R154, R148, 0xffffffe ;  /* 0x0ffffffe949a7836 */ /* 0x002fe20000000000 */
[----:B------:R-:W-:Y:S02]  /*dd80*/  IABS R148, R159 ;  /* 0x0000009f00947213 */ /* 0x000fe40000000000 */
[----:B------:R-:W-:Y:S05]  /*dd90*/  LOP3.LUT R159, R159, R0, RZ, 0x3c, !PT ;  /* 0x000000009f9f7212 */ /* 0x000fea00078e3cff */
[----:B------:R-:W1:Y:S02]  /*dda0*/  F2I.FTZ.U32.TRUNC.NTZ R155, R154 ;  /* 0x0000009a009b7305 */ /* 0x000e64000021f000 */
[--C-:B-1----:R-:W-:Y:S02]  /*ddb0*/  IMAD.MOV R157, RZ, RZ, -R155.reuse ;  /* 0x000000ffff9d7224 */ /* 0x102fe400078e0a9b */
[----:B------:R-:W-:Y:S02]  /*ddc0*/  IMAD.MOV.U32 R154, RZ, RZ, RZ ;  /* 0x000000ffff9a7224 */ /* 0x000fe400078e00ff */
[----:B------:R-:W-:Y:S04]  /*ddd0*/  IMAD R157, R157, R2, RZ ;  /* 0x000000029d9d7224 */ /* 0x000fe800078e02ff */
[----:B------:R-:W-:Y:S06]  /*dde0*/  IMAD.HI.U32 R155, R155, R157, R154 ;  /* 0x0000009d9b9b7227 */ /* 0x000fec00078e009a */
[C---:B------:R-:W-:Y:S04]  /*ddf0*/  IMAD.HI.U32 R154, R155.reuse, R150, RZ ;  /* 0x000000969b9a7227 */ /* 0x040fe800078e00ff */
[----:B------:R-:W-:Y:S01]  /*de00*/  IMAD.HI.U32 R152, R155, R148, RZ ;  /* 0x000000949b987227 */ /* 0x000fe200078e00ff */
[----:B------:R-:W-:Y:S03]  /*de10*/  IADD3 R157, PT, PT, -R154, RZ, RZ ;  /* 0x000000ff9a9d7210 */ /* 0x000fe60007ffe1ff */
[----:B------:R-:W-:Y:S02]  /*de20*/  IMAD.MOV R155, RZ, RZ, -R152 ;  /* 0x000000ffff9b7224 */ /* 0x000fe400078e0a98 */
[C---:B------:R-:W-:Y:S02]  /*de30*/  IMAD R150, R2.reuse, R157, R150 ;  /* 0x0000009d02967224 */ /* 0x040fe400078e0296 */
[C---:B------:R-:W-:Y:S01]  /*de40*/  IMAD R148, R2.reuse, R155, R148 ;  /* 0x0000009b02947224 */ /* 0x040fe200078e0294 */
[----:B------:R-:W-:Y:S02]  /*de50*/  LOP3.LUT R155, RZ, R0, RZ, 0x33, !PT ;  /* 0x00000000ff9b7212 */ /* 0x000fe400078e33ff */
[C---:B------:R-:W-:Y:S02]  /*de60*/  ISETP.GT.U32.AND P4, PT, R2.reuse, R150, PT ;  /* 0x000000960200720c */ /* 0x040fe40003f84070 */
[----:B------:R-:W-:Y:S11]  /*de70*/  ISETP.GT.U32.AND P0, PT, R2, R148, PT ;  /* 0x000000940200720c */ /* 0x000ff60003f04070 */
[--C-:B------:R-:W-:Y:S02]  /*de80*/  @!P4 IMAD.IADD R150, R150, 0x1, -R2.reuse ;  /* 0x000000019696c824 */ /* 0x100fe400078e0a02 */
[----:B------:R-:W-:Y:S01]  /*de90*/  @!P0 IADD3 R152, PT, PT, R152, 0x1, RZ ;  /* 0x0000000198988810 */ /* 0x000fe20007ffe0ff */
[----:B------:R-:W-:Y:S01]  /*dea0*/  @!P0 IMAD.IADD R148, R148, 0x1, -R2 ;  /* 0x0000000194948824 */ /* 0x000fe200078e0a02 */
[----:B------:R-:W-:Y:S01]  /*deb0*/  ISETP.GE.AND P0, PT, R159, RZ, PT ;  /* 0x000000ff9f00720c */ /* 0x000fe20003f06270 */
[----:B------:R-:W-:Y:S01]  /*dec0*/  @!P4 VIADD R154, R154, 0x1 ;  /* 0x000000019a9ac836 */ /* 0x000fe20000000000 */
[-C--:B------:R-:W-:Y:S02]  /*ded0*/  ISETP.GE.U32.AND P6, PT, R150, R2.reuse, PT ;  /* 0x000000029600720c */ /* 0x080fe40003fc6070 */
[----:B------:R-:W-:Y:S02]  /*dee0*/  ISETP.GE.U32.AND P5, PT, R148, R2, PT ;  /* 0x000000029400720c */ /* 0x000fe40003fa6070 */
[----:B------:R-:W-:Y:S02]  /*def0*/  ISETP.GE.AND P4, PT, R151, RZ, PT ;  /* 0x000000ff9700720c */ /* 0x000fe40003f86270 */
[----:B------:R-:W1:Y:S07]  /*df00*/  LDC.64 R150, c[0x0][0x3b8] ;  /* 0x0000ee00ff967b82 */ /* 0x000e6e0000000a00 */
[----:B------:R-:W-:Y:S02]  /*df10*/  @P6 IADD3 R154, PT, PT, R154, 0x1, RZ ;  /* 0x000000019a9a6810 */ /* 0x000fe40007ffe0ff */
[----:B------:R-:W-:Y:S01]  /*df20*/  @P5 VIADD R152, R152, 0x1 ;  /* 0x0000000198985836 */ /* 0x000fe20000000000 */
[----:B------:R-:W-:Y:S02]  /*df30*/  ISETP.NE.AND P5, PT, R0, RZ, PT ;  /* 0x000000ff0000720c */ /* 0x000fe40003fa5270 */
[----:B------:R-:W-:Y:S02]  /*df40*/  @!P4 IMAD.MOV R154, RZ, RZ, -R154 ;  /* 0x000000ffff9ac224 */ /* 0x000fe400078e0a9a */
[----:B------:R-:W-:Y:S05]  /*df50*/  @!P0 IMAD.MOV R152, RZ, RZ, -R152 ;  /* 0x000000ffff988224 */ /* 0x000fea00078e0a98 */
[C---:B------:R-:W-:Y:S02]  /*df60*/  SEL R159, R155.reuse, R152, !P5 ;  /* 0x000000989b9f7207 */ /* 0x040fe40006800000 */
[----:B------:R-:W-:Y:S02]  /*df70*/  SEL R155, R155, R154, !P5 ;  /* 0x0000009a9b9b7207 */ /* 0x000fe40006800000 */
[-C--:B------:R-:W-:Y:S02]  /*df80*/  LEA R156, P4, R159, R222.reuse, 0x2 ;  /* 0x000000de9f9c7211 */ /* 0x080fe400078810ff */
[----:B------:R-:W-:Y:S02]  /*df90*/  LEA R160, P0, R155, R222, 0x2 ;  /* 0x000000de9ba07211 */ /* 0x000fe400078010ff */
[-C--:B------:R-:W-:Y:S02]  /*dfa0*/  LEA.HI.X.SX32 R157, R159, R223.reuse, 0x2, P4 ;  /* 0x000000df9f9d7211 */ /* 0x080fe400020f16ff */
[C---:B------:R-:W-:Y:S02]  /*dfb0*/  LEA.HI.X.SX32 R161, R155.reuse, R223, 0x2, P0 ;  /* 0x000000df9ba17211 */ /* 0x040fe400000f16ff */
[----:B------:R-:W-:Y:S02]  /*dfc0*/  IADD3 R155, PT, PT, R155, -R159, RZ ;  /* 0x8000009f9b9b7210 */ /* 0x000fe40007ffe0ff */
[----:B------:R-:W2:Y:S03]  /*dfd0*/  LDG.E R157, desc[UR16][R156.64] ;  /* 0x000000109c9d7981 */ /* 0x000ea6000c1e1900 */
[----:B------:R-:W-:Y:S01]  /*dfe0*/  IMAD R155, R155, R0, -0x100 ;  /* 0xffffff009b9b7424 */ /* 0x000fe200078e0200 */
[----:B------:R-:W2:Y:S04]  /*dff0*/  LDG.E R2, desc[UR16][R160.64] ;  /* 0x00000010a0027981 */ /* 0x000ea8000c1e1900 */
[----:B------:R-:W-:Y:S05]  /*e000*/  SHF.R.S32.HI R159, RZ, 0x1f, R155 ;  /* 0x0000001fff9f7819 */ /* 0x000fea000001149b */
[-C--:B-1----:R-:W-:Y:S02]  /*e010*/  IMAD R0, R159, R150.reuse, RZ ;  /* 0x000000969f007224 */ /* 0x082fe400078e02ff */
[C---:B------:R-:W-:Y:S04]  /*e020*/  IMAD.WIDE.U32 R158, R155.reuse, R150, RZ ;  /* 0x000000969b9e7225 */ /* 0x040fe800078e00ff */
[----:B------:R-:W-:Y:S04]  /*e030*/  IMAD R0, R155, R151, R0 ;  /* 0x000000979b007224 */ /* 0x000fe800078e0200 */
[----:B------:R-:W-:Y:S02]  /*e040*/  IMAD.IADD R159, R159, 0x1, R0 ;  /* 0x000000019f9f7824 */ /* 0x000fe400078e0200 */
[----:B--2---:R-:W-:Y:S04]  /*e050*/  IMAD.IADD R2, R157, 0x1, -R2 ;  /* 0x000000019d027824 */ /* 0x004fe800078e0a02 */
[----:B------:R-:W-:Y:S01]  /*e060*/  IMAD.WIDE.U32 R158, R2, UR6, R158 ;  /* 0x00000006029e7c25 */ /* 0x000fe2000f8e009e */
[----:B------:R-:W-:Y:S02]  /*e070*/  SHF.R.S32.HI R148, RZ, 0x1f, R2 ;  /* 0x0000001fff947819 */ /* 0x000fe40000011402 */
[----:B------:R-:W-:Y:S03]  /*e080*/  LEA R214, P0, R158, R214, 0x1 ;  /* 0x000000d69ed67211 */ /* 0x000fe600078008ff */
[----:B------:R-:W-:Y:S04]  /*e090*/  IMAD R151, R148, UR6, RZ ;  /* 0x0000000694977c24 */ /* 0x000fe8000f8e02ff */
[----:B------:R-:W-:Y:S05]  /*e0a0*/  IMAD R151, R2, UR7, R151 ;  /* 0x0000000702977c24 */ /* 0x000fea000f8e0297 */
[----:B------:R-:W-:Y:S04]  /*e0b0*/  IADD3 R151, PT, PT, R159, R151, RZ ;  /* 0x000000979f977210 */ /* 0x000fe80007ffe0ff */
[----:B------:R-:W-:Y:S07]  /*e0c0*/  LEA.HI.X R213, R158, R213, R151, 0x1, P0 ;  /* 0x000000d59ed57211 */ /* 0x000fee00000f0c97 */
.L_x_567:
[----:B------:R-:W-:Y:S01]  /*e0d0*/  @!P2 IMAD.MOV.U32 R215, RZ, RZ, R213 ;  /* 0x000000ffffd7a224 */ /* 0x000fe200078e00d5 */
[C---:B------:R-:W-:Y:S01]  /*e0e0*/  LEA R154, P0, R150.reuse, R214, 0x6 ;  /* 0x000000d6969a7211 */ /* 0x040fe200078030ff */
[C---:B------:R-:W-:Y:S02]  /*e0f0*/  @!P1 IMAD R2, R153.reuse, 0xc0, RZ ;  /* 0x000000c099029824 */ /* 0x040fe400078e02ff */
[C---:B------:R-:W-:Y:S01]  /*e100*/  @!P1 IMAD R0, R153.reuse, 0x140, RZ ;  /* 0x0000014099009824 */ /* 0x040fe200078e02ff */
[----:B------:R-:W-:Y:S01]  /*e110*/  @!PT LDS RZ, [RZ] ;  /* 0x00000000fffff984 */ /* 0x000fe20000000800 */
[----:B------:R-:W-:Y:S01]  /*e120*/  @!PT LDS RZ, [RZ] ;  /* 0x00000000fffff984 */ /* 0x000fe20000000800 */
[----:B------:R-:W-:Y:S01]  /*e130*/  @!PT LDS RZ, [RZ] ;  /* 0x00000000fffff984 */ /* 0x000fe20000000800 */
[----:B------:R1:W-:Y:S01]  /*e140*/  @!P2 LDGSTS.E.BYPASS.LTC128B.128 [R219+0x1000], desc[UR16][R214.64] ;  /* 0x01000000d6dbafae */ /* 0x0003e2000b981a10 */
[C---:B------:R-:W-:Y:S01]  /*e150*/  LEA.HI.X R155, R150.reuse, R213, R153, 0x6, P0 ;  /* 0x000000d5969b7211 */ /* 0x040fe200000f3499 */
[--C-:B------:R-:W-:Y:S01]  /*e160*/  @!P1 IMAD.MOV.U32 R166, RZ, RZ, R154.reuse ;  /* 0x000000ffffa69224 */ /* 0x100fe200078e009a */
[CC--:B------:R-:W-:Y:S01]  /*e170*/  @!P1 LEA R164, P5, R150.reuse, R154.reuse, 0x6 ;  /* 0x0000009a96a49211 */ /* 0x0c0fe200078a30ff */
[----:B------:R1:W-:Y:S01]  /*e180*/  @P2 STS.128 [R219+0x1000], RZ ;  /* 0x001000ffdb002388 */ /* 0x0003e20000000c00 */
[CC--:B------:R-:W-:Y:S01]  /*e190*/  @!P1 LEA R162, P4, R150.reuse, R154.reuse, 0x7 ;  /* 0x0000009a96a29211 */ /* 0x0c0fe200078838ff */
[C---:B------:R-:W-:Y:S01]  /*e1a0*/  @!P1 IMAD.WIDE.U32 R160, R150.reuse, 0xc0, R154 ;  /* 0x000000c096a09825 */ /* 0x040fe200078e009a */
[CCC-:B------:R-:W-:Y:S01]  /*e1b0*/  @!P1 LEA.HI.X R165, R150.reuse, R155.reuse, R153.reuse, 0x6, P5 ;  /* 0x0000009b96a59211 */ /* 0x1c0fe200028f3499 */
[----:B------:R1:W-:Y:S01]  /*e1c0*/  @P1 STS.128 [R219+0x1800], RZ ;  /* 0x001800ffdb001388 */ /* 0x0003e20000000c00 */
[-C--:B------:R-:W-:Y:S01]  /*e1d0*/  @!P1 LEA.HI.X R163, R150, R155.reuse, R153, 0x7, P4 ;  /* 0x0000009b96a39211 */ /* 0x080fe200020f3c99 */
[----:B------:R-:W-:Y:S01]  /*e1e0*/  @!P1 IMAD.IADD R161, R2, 0x1, R161 ;  /* 0x0000000102a19824 */ /* 0x000fe200078e02a1 */
[C---:B------:R-:W-:Y:S01]  /*e1f0*/  @!P1 LEA R158, P0, R150.reuse, R154, 0x8 ;  /* 0x0000009a969e9211 */ /* 0x040fe200078040ff */
[----:B------:R-:W-:Y:S01]  /*e200*/  @!PT LDS RZ, [RZ] ;  /* 0x00000000fffff984 */ /* 0x000fe20000000800 */
[----:B------:R-:W-:Y:S01]  /*e210*/  @!PT LDS RZ, [RZ] ;  /* 0x00000000fffff984 */ /* 0x000fe20000000800 */
[----:B------:R-:W-:Y:S01]  /*e220*/  @!PT LDS RZ, [RZ] ;  /* 0x00000000fffff984 */ /* 0x000fe20000000800 */
[----:B------:R1:W-:Y:S01]  /*e230*/  @!P1 LDGSTS.E.BYPASS.LTC128B.128 [R219+0x1800], desc[UR16][R154.64] ;  /* 0x018000009adb9fae */ /* 0x0003e2000b981a10 */
[C---:B------:R-:W-:Y:S01]  /*e240*/  @!P1 IMAD.WIDE.U32 R156, R150.reuse, 0x140, R154 ;  /* 0x00000140969c9825 */ /* 0x040fe200078e009a */
[-C--:B------:R-:W-:Y:S02]  /*e250*/  @!P1 MOV R167, R155.reuse ;  /* 0x0000009b00a79202 */ /* 0x080fe40000000f00 */
[----:B------:R1:W-:Y:S01]  /*e260*/  @P1 STS.128 [R219+0x2000], RZ ;  /* 0x002000ffdb001388 */ /* 0x0003e20000000c00 */
[----:B------:R-:W-:Y:S01]  /*e270*/  @!P1 LEA.HI.X R159, R150, R155, R153, 0x8, P0 ;  /* 0x0000009b969f9211 */ /* 0x000fe200000f4499 */
[----:B------:R-:W-:Y:S01]  /*e280*/  @!P1 IMAD R153, R153, 0x180, RZ ;  /* 0x0000018099999824 */ /* 0x000fe200078e02ff */
[----:B------:R-:W-:Y:S01]  /*e290*/  @!P1 IADD3 R157, PT, PT, R0, R157, RZ ;  /* 0x0000009d009d9210 */ /* 0x000fe20007ffe0ff */
[----:B------:R-:W-:Y:S01]  /*e2a0*/  @!PT LDS RZ, [RZ] ;  /* 0x00000000fffff984 */ /* 0x000fe20000000800 */
[----:B------:R-:W-:Y:S01]  /*e2b0*/  @!PT LDS RZ, [RZ] ;  /* 0x00000000fffff984 */ /* 0x000fe20000000800 */
[----:B------:R-:W-:Y:S01]  /*e2c0*/  @!PT LDS RZ, [RZ] ;  /* 0x00000000fffff984 */ /* 0x000fe20000000800 */
[----:B------:R1:W-:Y:S01]  /*e2d0*/  @!P1 LDGSTS.E.BYPASS.LTC128B.128 [R219+0x2000], desc[UR16][R164.64] ;  /* 0x02000000a4db9fae */ /* 0x0003e2000b981a10 */
[----:B------:R-:W-:Y:S03]  /*e2e0*/  @!P1 IMAD.WIDE.U32 R150, R150, 0x180, R166 ;  /* 0x0000018096969825 */ /* 0x000fe600078e00a6 */
[----:B------:R1:W-:Y:S01]  /*e2f0*/  @P1 STS.128 [R219+0x2800], RZ ;  /* 0x002800ffdb001388 */ /* 0x0003e20000000c00 */
[----:B------:R-:W-:Y:S03]  /*e300*/  @!P1 IMAD.IADD R151, R153, 0x1, R151 ;  /* 0x0000000199979824 */ /* 0x000fe600078e0297 */
        /* <DEDUP_REMOVED lines=24> */
[----:B------:R-:W0:Y:S02]  /*e490*/  LDGDEPBAR ;  /* 0x00000000000079af */ /* 0x000e240000000000 */
.L_x_566:
[----:B------:R-:W-:Y:S02]  /*e4a0*/  FMNMX3.FTZ R0, R3, R6, R7, !PT ;  /* 0x0000000603007276 */ /* 0x000fe40007810007 */
        /* <DEDUP_REMOVED lines=62> */
[----:B-1----:R-:W-:Y:S02]  /*e890*/  FMNMX3.FTZ R150, R2, R128, R129, !PT ;  /* 0x0000008002967276 */ /* 0x002fe40007810081 */
[----:B------:R-:W-:Y:S01]  /*e8a0*/  IADD3 R228, PT, PT, R228, -0x1, RZ ;  /* 0xffffffffe4e47810 */ /* 0x000fe20007ffe0ff */
[----:B------:R-:W-:Y:S01]  /*e8b0*/  SHFL.BFLY PT, R0, R153, 0x2, 0x1f ;  /* 0x0c401f0099007f89 */ /* 0x000fe200000e0000 */
[----:B------:R-:W-:Y:S07]  /*e8c0*/  IADD3 R229, PT, PT, R229, -0x100, RZ ;  /* 0xffffff00e5e57810 */ /* 0x000fee0007ffe0ff */
[----:B------:R-:W1:Y:S02]  /*e8d0*/  SHFL.BFLY PT, R157, R150, 0x2, 0x1f ;  /* 0x0c401f00969d7f89 */ /* 0x000e6400000e0000 */
[----:B-1----:R-:W-:Y:S02]  /*e8e0*/  FMNMX.FTZ R155, R150, R157, !PT ;  /* 0x0000009d969b7209 */ /* 0x002fe40007810000 */
[----:B------:R-:W-:Y:S04]  /*e8f0*/  FMNMX.FTZ R151, R153, R0, !PT ;  /* 0x0000000099977209 */ /* 0x000fe80007810000 */
[----:B------:R-:W1:Y:S08]  /*e900*/  SHFL.BFLY PT, R2, R155, 0x1, 0x1f ;  /* 0x0c201f009b027f89 */ /* 0x000e7000000e0000 */
[----:B------:R-:W2:Y:S01]  /*e910*/  SHFL.BFLY PT, R0, R151, 0x1, 0x1f ;  /* 0x0c201f0097007f89 */ /* 0x000ea200000e0000 */
[----:B-1----:R-:W-:Y:S04]  /*e920*/  FMNMX.FTZ R2, R155, R2, !PT ;  /* 0x000000029b027209 */ /* 0x002fe80007810000 */
[C---:B------:R-:W-:Y:S01]  /*e930*/  FSETP.NEU.FTZ.AND P0, PT, R2.reuse, -INF , PT ;  /* 0xff8000000200780b */ /* 0x040fe20003f1d000 */
[C---:B------:R-:W-:Y:S01]  /*e940*/  FMUL.FTZ R152, R2.reuse, UR4 ;  /* 0x0000000402987c20 */ /* 0x040fe20008410000 */
[----:B------:R-:W-:Y:S01]  /*e950*/  FADD.FTZ R148, -R2, R149 ;  /* 0x0000009502947221 */ /* 0x000fe20000010100 */
[----:B--2---:R-:W-:Y:S03]  /*e960*/  FMNMX.FTZ R0, R151, R0, !PT ;  /* 0x0000000097007209 */ /* 0x004fe60007810000 */
[----:B------:R-:W-:Y:S01]  /*e970*/  FSEL R152, R152, RZ, P0 ;  /* 0x000000ff98987208 */ /* 0x000fe20000000000 */
[----:B------:R-:W-:Y:S01]  /*e980*/  FMUL.FTZ R149, R148, UR4 ;  /* 0x0000000494957c20 */ /* 0x000fe20008410000 */
[C---:B------:R-:W-:Y:S01]  /*e990*/  FMUL.FTZ R151, R0.reuse, UR4 ;  /* 0x0000000400977c20 */ /* 0x040fe20008410000 */
[C---:B------:R-:W-:Y:S01]  /*e9a0*/  FSETP.NEU.FTZ.AND P0, PT, R0.reuse, -INF , PT ;  /* 0xff8000000000780b */ /* 0x040fe20003f1d000 */
[----:B------:R-:W-:Y:S01]  /*e9b0*/  FADD.FTZ R3, -R0, R3 ;  /* 0x0000000300037221 */ /* 0x000fe20000010100 */
[----:B------:R-:W1:Y:S01]  /*e9c0*/  MUFU.EX2 R148, R149 ;  /* 0x0000009500947308 */ /* 0x000e620000000800 */
[--C-:B------:R-:W-:Y:S01]  /*e9d0*/  FFMA.FTZ R184, R16, UR4, -R152.reuse ;  /* 0x0000000410b87c23 */ /* 0x100fe20008010898 */
[--C-:B------:R-:W-:Y:S01]  /*e9e0*/  FFMA.FTZ R185, R17, UR4, -R152.reuse ;  /* 0x0000000411b97c23 */ /* 0x100fe20008010898 */
[--C-:B------:R-:W-:Y:S01]  /*e9f0*/  FFMA.FTZ R175, R28, UR4, -R152.reuse ;  /* 0x000000041caf7c23 */ /* 0x100fe20008010898 */
[--C-:B------:R-:W-:Y:S01]  /*ea00*/  FFMA.FTZ R170, R29, UR4, -R152.reuse ;  /* 0x000000041daa7c23 */ /* 0x100fe20008010898 */
[--C-:B------:R-:W-:Y:S01]  /*ea10*/  FFMA.FTZ R168, R32, UR4, -R152.reuse ;  /* 0x0000000420a87c23 */ /* 0x100fe20008010898 */
[--C-:B------:R-:W-:Y:S01]  /*ea20*/  FFMA.FTZ R169, R33, UR4, -R152.reuse ;  /* 0x0000000421a97c23 */ /* 0x100fe20008010898 */
[--C-:B------:R-:W-:Y:S03]  /*ea30*/  FFMA.FTZ R167, R36, UR4, -R152.reuse ;  /* 0x0000000424a77c23 */ /* 0x100fe60008010898 */
[----:B------:R-:W-:Y:S01]  /*ea40*/  MUFU.EX2 R184, R184 ;  /* 0x000000b800b87308 */ /* 0x000fe20000000800 */
[--C-:B------:R-:W-:Y:S01]  /*ea50*/  FFMA.FTZ R160, R37, UR4, -R152.reuse ;  /* 0x0000000425a07c23 */ /* 0x100fe20008010898 */
[--C-:B------:R-:W-:Y:S01]  /*ea60*/  FFMA.FTZ R158, R40, UR4, -R152.reuse ;  /* 0x00000004289e7c23 */ /* 0x100fe20008010898 */
[--C-:B------:R-:W-:Y:S01]  /*ea70*/  FFMA.FTZ R161, R41, UR4, -R152.reuse ;  /* 0x0000000429a17c23 */ /* 0x100fe20008010898 */
[----:B------:R-:W-:Y:S01]  /*ea80*/  FSEL R151, R151, RZ, P0 ;  /* 0x000000ff97977208 */ /* 0x000fe20000000000 */
[--C-:B------:R-:W-:Y:S01]  /*ea90*/  FFMA.FTZ R191, R12, UR4, -R152.reuse ;  /* 0x000000040cbf7c23 */ /* 0x100fe20008010898 */
[----:B------:R-:W-:Y:S01]  /*eaa0*/  ISETP.NE.AND P0, PT, R233, RZ, PT ;  /* 0x000000ffe900720c */ /* 0x000fe20003f05270 */
[--C-:B------:R-:W-:Y:S03]  /*eab0*/  FFMA.FTZ R186, R13, UR4, -R152.reuse ;  /* 0x000000040dba7c23 */ /* 0x100fe60008010898 */
[----:B------:R-:W-:Y:S01]  /*eac0*/  MUFU.EX2 R185, R185 ;  /* 0x000000b900b97308 */ /* 0x000fe20000000800 */
[--C-:B------:R-:W-:Y:S01]  /*ead0*/  FFMA.FTZ R187, R18, UR4, -R151.reuse ;  /* 0x0000000412bb7c23 */ /* 0x100fe20008010897 */
[--C-:B------:R-:W-:Y:S01]  /*eae0*/  FFMA.FTZ R188, R19, UR4, -R151.reuse ;  /* 0x0000000413bc7c23 */ /* 0x100fe20008010897 */
[--C-:B------:R-:W-:Y:S01]  /*eaf0*/  FFMA.FTZ R178, R30, UR4, -R151.reuse ;  /* 0x000000041eb27c23 */ /* 0x100fe20008010897 */
[----:B------:R-:W2:Y:S01]  /*eb00*/  LDSM.16.MT88.4 R16, [R208+0x5000] ;  /* 0x00500000d010783b */ /* 0x000ea20000004200 */
[--C-:B------:R-:W-:Y:S01]  /*eb10*/  FFMA.FTZ R173, R31, UR4, -R151.reuse ;  /* 0x000000041fad7c23 */ /* 0x100fe20008010897 */
[--C-:B------:R-:W-:Y:S01]  /*eb20*/  FFMA.FTZ R171, R34, UR4, -R151.reuse ;  /* 0x0000000422ab7c23 */ /* 0x100fe20008010897 */
[--C-:B------:R-:W-:Y:S03]  /*eb30*/  FFMA.FTZ R172, R35, UR4, -R151.reuse ;  /* 0x0000000423ac7c23 */ /* 0x100fe60008010897 */
[----:B------:R-:W-:Y:S01]  /*eb40*/  MUFU.EX2 R191, R191 ;  /* 0x000000bf00bf7308 */ /* 0x000fe20000000800 */
[C---:B-1----:R-:W-:Y:S01]  /*eb50*/  FMUL.FTZ R12, R148.reuse, R140 ;  /* 0x0000008c940c7220 */ /* 0x042fe20000410000 */
[----:B------:R-:W-:Y:S01]  /*eb60*/  FMUL.FTZ R13, R148, R141 ;  /* 0x0000008d940d7220 */ /* 0x000fe20000410000 */
[--C-:B------:R-:W-:Y:S01]  /*eb70*/  FFMA.FTZ R166, R38, UR4, -R151.reuse ;  /* 0x0000000426a67c23 */ /* 0x100fe20008010897 */
[----:B------:R-:W-:Y:S01]  /*eb80*/  LDSM.16.MT88.4 R32, [R208+0x5400] ;  /* 0x00540000d020783b */ /* 0x000fe20000004200 */
[--C-:B------:R-:W-:Y:S01]  /*eb90*/  FFMA.FTZ R165, R39, UR4, -R151.reuse ;  /* 0x0000000427a57c23 */ /* 0x100fe20008010897 */
[--C-:B------:R-:W-:Y:S01]  /*eba0*/  FFMA.FTZ R163, R42, UR4, -R151.reuse ;  /* 0x000000042aa37c23 */ /* 0x100fe20008010897 */
[--C-:B------:R-:W-:Y:S03]  /*ebb0*/  FFMA.FTZ R164, R43, UR4, -R151.reuse ;  /* 0x000000042ba47c23 */ /* 0x100fe60008010897 */
[----:B------:R-:W-:Y:S01]  /*ebc0*/  MUFU.EX2 R186, R186 ;  /* 0x000000ba00ba7308 */ /* 0x000fe20000000800 */
[--C-:B------:R-:W-:Y:S01]  /*ebd0*/  FFMA.FTZ R194, R14, UR4, -R151.reuse ;  /* 0x000000040ec27c23 */ /* 0x100fe20008010897 */
[--C-:B------:R-:W-:Y:S01]  /*ebe0*/  FFMA.FTZ R189, R15, UR4, -R151.reuse ;  /* 0x000000040fbd7c23 */ /* 0x100fe20008010897 */
[--C-:B------:R-:W-:Y:S01]  /*ebf0*/  FFMA.FTZ R198, R6, UR4, -R151.reuse ;  /* 0x0000000406c67c23 */ /* 0x100fe20008010897 */
[----:B------:R-:W-:Y:S01]  /*ec00*/  MOV R6, R224 ;  /* 0x000000e000067202 */ /* 0x000fe20000000f00 */
[--C-:B------:R-:W-:Y:S01]  /*ec10*/  FFMA.FTZ R193, R9, UR4, -R152.reuse ;  /* 0x0000000409c17c23 */ /* 0x100fe20008010898 */
[----:B------:R-:W-:Y:S01]  /*ec20*/  @P0 IADD3 R6, PT, PT, R230, -0x20, RZ ;  /* 0xffffffe0e6060810 */ /* 0x000fe20007ffe0ff */
[--C-:B------:R-:W-:Y:S03]  /*ec30*/  FFMA.FTZ R196, R11, UR4, -R151.reuse ;  /* 0x000000040bc47c23 */ /* 0x100fe60008010897 */
[----:B------:R-:W-:Y:S01]  /*ec40*/  MUFU.EX2 R194, R194 ;  /* 0x000000c200c27308 */ /* 0x000fe20000000800 */
[----:B------:R-:W-:Y:S01]  /*ec50*/  FMUL.FTZ R150, R3, UR4 ;  /* 0x0000000403967c20 */ /* 0x000fe20008410000 */
[--C-:B------:R-:W-:Y:S01]  /*ec60*/  FFMA.FTZ R174, R24, UR4, -R152.reuse ;  /* 0x0000000418ae7c23 */ /* 0x100fe20008010898 */
[----:B------:R-:W1:Y:S01]  /*ec70*/  LDSM.16.MT88.4 R28, [R6] ;  /* 0x00000000061c783b */ /* 0x000e620000004200 */
[--C-:B------:R-:W-:Y:S01]  /*ec80*/  FFMA.FTZ R177, R25, UR4, -R152.reuse ;  /* 0x0000000419b17c23 */ /* 0x100fe20008010898 */
[--C-:B------:R-:W-:Y:S01]  /*ec90*/  FFMA.FTZ R179, R26, UR4, -R151.reuse ;  /* 0x000000041ab37c23 */ /* 0x100fe20008010897 */
[--C-:B------:R-:W-:Y:S01]  /*eca0*/  FFMA.FTZ R180, R27, UR4, -R151.reuse ;  /* 0x000000041bb47c23 */ /* 0x100fe20008010897 */
[----:B------:R-:W-:Y:S03]  /*ecb0*/  FMUL.FTZ R9, R148, R145 ;  /* 0x0000009194097220 */ /* 0x000fe60000410000 */
[----:B------:R-:W3:Y:S01]  /*ecc0*/  MUFU.EX2 R3, R150 ;  /* 0x0000009600037308 */ /* 0x000ee20000000800 */
[--C-:B------:R-:W-:Y:S01]  /*ecd0*/  FFMA.FTZ R183, R20, UR4, -R152.reuse ;  /* 0x0000000414b77c23 */ /* 0x100fe20008010898 */
[C---:B------:R-:W-:Y:S01]  /*ece0*/  FMUL.FTZ R20, R148.reuse, R132 ;  /* 0x0000008494147220 */ /* 0x040fe20000410000 */
[----:B------:R-:W4:Y:S01]  /*ecf0*/  LDSM.16.MT88.4 R36, [R6+0x400] ;  /* 0x000400000624783b */ /* 0x000f220000004200 */
[--C-:B------:R-:W-:Y:S01]  /*ed00*/  FFMA.FTZ R176, R21, UR4, -R152.reuse ;  /* 0x0000000415b07c23 */ /* 0x100fe20008010898 */
[----:B------:R-:W-:Y:S01]  /*ed10*/  FMUL.FTZ R21, R148, R133 ;  /* 0x0000008594157220 */ /* 0x000fe20000410000 */
[--C-:B------:R-:W-:Y:S01]  /*ed20*/  FFMA.FTZ R182, R22, UR4, -R151.reuse ;  /* 0x0000000416b67c23 */ /* 0x100fe20008010897 */
[--C-:B------:R-:W-:Y:S03]  /*ed30*/  FFMA.FTZ R181, R23, UR4, -R151.reuse ;  /* 0x0000000417b57c23 */ /* 0x100fe60008010897 */
[----:B------:R-:W-:Y:S01]  /*ed40*/  MUFU.EX2 R198, R198 ;  /* 0x000000c600c67308 */ /* 0x000fe20000000800 */
[--C-:B------:R-:W-:Y:S01]  /*ed50*/  FFMA.FTZ R159, R44, UR4, -R152.reuse ;  /* 0x000000042c9f7c23 */ /* 0x100fe20008010898 */
[--C-:B------:R-:W-:Y:S01]  /*ed60*/  FFMA.FTZ R162, R46, UR4, -R151.reuse ;  /* 0x000000042ea27c23 */ /* 0x100fe20008010897 */
[----:B------:R-:W-:Y:S01]  /*ed70*/  LDSM.16.MT88.4 R40, [R6+0x1000] ;  /* 0x001000000628783b */ /* 0x000fe20000004200 */
[--C-:B------:R-:W-:Y:S01]  /*ed80*/  FFMA.FTZ R46, R57, UR4, -R152.reuse ;  /* 0x00000004392e7c23 */ /* 0x100fe20008010898 */
[--C-:B------:R-:W-:Y:S01]  /*ed90*/  FFMA.FTZ R44, R60, UR4, -R152.reuse ;  /* 0x000000043c2c7c23 */ /* 0x100fe20008010898 */
[--C-:B------:R-:W-:Y:S01]  /*eda0*/  FFMA.FTZ R199, R4, UR4, -R152.reuse ;  /* 0x0000000404c77c23 */ /* 0x100fe20008010898 */
[--C-:B------:R-:W-:Y:S03]  /*edb0*/  FFMA.FTZ R192, R5, UR4, -R152.reuse ;  /* 0x0000000405c07c23 */ /* 0x100fe60008010898 */
[----:B------:R-:W-:Y:S01]  /*edc0*/  MUFU.EX2 R193, R193 ;  /* 0x000000c100c17308 */ /* 0x000fe20000000800 */
[C---:B---3--:R-:W-:Y:S01]  /*edd0*/  FMUL.FTZ R14, R3.reuse, R142 ;  /* 0x0000008e030e7220 */ /* 0x048fe20000410000 */
[C---:B------:R-:W-:Y:S01]  /*ede0*/  FMUL.FTZ R15, R3.reuse, R143 ;  /* 0x0000008f030f7220 */ /* 0x040fe20000410000 */
[C---:B------:R-:W-:Y:S01]  /*edf0*/  FMUL.FTZ R22, R3.reuse, R134 ;  /* 0x0000008603167220 */ /* 0x040fe20000410000 */
[----:B------:R-:W-:Y:S01]  /*ee00*/  LDSM.16.MT88.4 R140, [R208+0x8c00] ;  /* 0x008c0000d08c783b */ /* 0x000fe20000004200 */
[C---:B------:R-:W-:Y:S01]  /*ee10*/  FMUL.FTZ R23, R3.reuse, R135 ;  /* 0x0000008703177220 */ /* 0x040fe20000410000 */
[----:B------:R-:W-:Y:S01]  /*ee20*/  FMUL.FTZ R11, R3, R147 ;  /* 0x00000093030b7220 */ /* 0x000fe20000410000 */
[--C-:B------:R-:W-:Y:S03]  /*ee30*/  FFMA.FTZ R197, R7, UR4, -R151.reuse ;  /* 0x0000000407c57c23 */ /* 0x100fe60008010897 */
[----:B------:R-:W-:Y:S01]  /*ee40*/  MUFU.EX2 R199, R199 ;  /* 0x000000c700c77308 */ /* 0x000fe20000000800 */
[--C-:B------:R-:W-:Y:S01]  /*ee50*/  FFMA.FTZ R190, R8, UR4, -R152.reuse ;  /* 0x0000000408be7c23 */ /* 0x100fe20008010898 */
[----:B------:R-:W-:Y:S01]  /*ee60*/  FMUL.FTZ R8, R148, R144 ;  /* 0x0000009094087220 */ /* 0x000fe20000410000 */
[--C-:B------:R-:W-:Y:S01]  /*ee70*/  FFMA.FTZ R195, R10, UR4, -R151.reuse ;  /* 0x000000040ac37c23 */ /* 0x100fe20008010897 */
[----:B------:R-:W-:Y:S01]  /*ee80*/  FMUL.FTZ R10, R3, R146 ;  /* 0x00000092030a7220 */ /* 0x000fe20000410000 */
[--C-:B------:R-:W-:Y:S01]  /*ee90*/  FFMA.FTZ R154, R45, UR4, -R152.reuse ;  /* 0x000000042d9a7c23 */ /* 0x100fe20008010898 */
[--C-:B------:R-:W-:Y:S01]  /*eea0*/  FFMA.FTZ R157, R47, UR4, -R151.reuse ;  /* 0x000000042f9d7c23 */ /* 0x100fe20008010897 */
[--C-:B------:R-:W-:Y:S03]  /*eeb0*/  FFMA.FTZ R150, R48, UR4, -R152.reuse ;  /* 0x0000000430967c23 */ /* 0x100fe60008010898 */
[----:B------:R-:W3:Y:S01]  /*eec0*/  MUFU.EX2 R192, R192 ;  /* 0x000000c000c07308 */ /* 0x000ee20000000800 */
[--C-:B------:R-:W-:Y:S01]  /*eed0*/  FFMA.FTZ R48, R58, UR4, -R151.reuse ;  /* 0x000000043a307c23 */ /* 0x100fe20008010897 */
[--C-:B------:R-:W-:Y:S01]  /*eee0*/  FFMA.FTZ R58, R68, UR4, -R152.reuse ;  /* 0x00000004443a7c23 */ /* 0x100fe20008010898 */
[--C-:B------:R-:W-:Y:S01]  /*eef0*/  FFMA.FTZ R153, R49, UR4, -R152.reuse ;  /* 0x0000000431997c23 */ /* 0x100fe20008010898 */
[--C-:B------:R-:W-:Y:S01]  /*ef00*/  FFMA.FTZ R49, R59, UR4, -R151.reuse ;  /* 0x000000043b317c23 */ /* 0x100fe20008010897 */
[--C-:B------:R-:W-:Y:S01]  /*ef10*/  FFMA.FTZ R155, R50, UR4, -R151.reuse ;  /* 0x00000004329b7c23 */ /* 0x100fe20008010897 */
[--C-:B------:R-:W-:Y:S01]  /*ef20*/  FFMA.FTZ R156, R51, UR4, -R151.reuse ;  /* 0x00000004339c7c23 */ /* 0x100fe20008010897 */
[--C-:B------:R-:W-:Y:S03]  /*ef30*/  FFMA.FTZ R51, R62, UR4, -R151.reuse ;  /* 0x000000043e337c23 */ /* 0x100fe60008010897 */
[----:B------:R-:W5:Y:S01]  /*ef40*/  MUFU.EX2 R197, R197 ;  /* 0x000000c500c57308 */ /* 0x000f620000000800 */
[--C-:B------:R-:W-:Y:S01]  /*ef50*/  FFMA.FTZ R47, R53, UR4, -R152.reuse ;  /* 0x00000004352f7c23 */ /* 0x100fe20008010898 */
[--C-:B------:R-:W-:Y:S01]  /*ef60*/  FFMA.FTZ R52, R52, UR4, -R152.reuse ;  /* 0x0000000434347c23 */ /* 0x100fe20008010898 */
[--C-:B------:R-:W-:Y:S01]  /*ef70*/  FFMA.FTZ R53, R54, UR4, -R151.reuse ;  /* 0x0000000436357c23 */ /* 0x100fe20008010897 */
[--C-:B------:R-:W-:Y:S01]  /*ef80*/  FFMA.FTZ R50, R55, UR4, -R151.reuse ;  /* 0x0000000437327c23 */ /* 0x100fe20008010897 */
[--C-:B------:R-:W-:Y:S01]  /*ef90*/  FFMA.FTZ R45, R56, UR4, -R152.reuse ;  /* 0x00000004382d7c23 */ /* 0x100fe20008010898 */
[--C-:B------:R-:W-:Y:S01]  /*efa0*/  FFMA.FTZ R56, R65, UR4, -R152.reuse ;  /* 0x0000000441387c23 */ /* 0x100fe20008010898 */
[--C-:B------:R-:W-:Y:S03]  /*efb0*/  FFMA.FTZ R7, R61, UR4, -R152.reuse ;  /* 0x000000043d077c23 */ /* 0x100fe60008010898 */
[----:B------:R-:W2:Y:S01]  /*efc0*/  MUFU.EX2 R190, R190 ;  /* 0x000000be00be7308 */ /* 0x000ea20000000800 */
[----:B---3--:R-:W-:Y:S01]  /*efd0*/  F2FP.F16.F32.PACK_AB R24, R192, R199 ;  /* 0x000000c7c018723e */ /* 0x008fe200000000ff */
[--C-:B------:R-:W-:Y:S01]  /*efe0*/  FFMA.FTZ R54, R63, UR4, -R151.reuse ;  /* 0x000000043f367c23 */ /* 0x100fe20008010897 */
[--C-:B------:R-:W-:Y:S01]  /*eff0*/  FFMA.FTZ R55, R64, UR4, -R152.reuse ;  /* 0x0000000440377c23 */ /* 0x100fe20008010898 */
[--C-:B------:R-:W-:Y:S01]  /*f000*/  FFMA.FTZ R57, R66, UR4, -R151.reuse ;  /* 0x0000000442397c23 */ /* 0x100fe20008010897 */
[--C-:B------:R-:W-:Y:S01]  /*f010*/  FFMA.FTZ R60, R67, UR4, -R151.reuse ;  /* 0x00000004433c7c23 */ /* 0x100fe20008010897 */
[--C-:B------:R-:W-:Y:S01]  /*f020*/  FFMA.FTZ R59, R69, UR4, -R152.reuse ;  /* 0x00000004453b7c23 */ /* 0x100fe20008010898 */
[--C-:B------:R-:W-:Y:S03]  /*f030*/  FFMA.FTZ R61, R70, UR4, -R151.reuse ;  /* 0x00000004463d7c23 */ /* 0x100fe60008010897 */
[----:B------:R-:W-:Y:S01]  /*f040*/  MUFU.EX2 R195, R195 ;  /* 0x000000c300c37308 */ /* 0x000fe20000000800 */
[----:B-----5:R-:W-:Y:S01]  /*f050*/  F2FP.F16.F32.PACK_AB R25, R197, R198 ;  /* 0x000000c6c519723e */ /* 0x020fe200000000ff */
[--C-:B------:R-:W-:Y:S01]  /*f060*/  FFMA.FTZ R70, R80, UR4, -R152.reuse ;  /* 0x0000000450467c23 */ /* 0x100fe20008010898 */
[--C-:B------:R-:W-:Y:S01]  /*f070*/  FFMA.FTZ R80, R93, UR4, -R152.reuse ;  /* 0x000000045d507c23 */ /* 0x100fe20008010898 */
[--C-:B------:R-:W-:Y:S01]  /*f080*/  FFMA.FTZ R62, R71, UR4, -R151.reuse ;  /* 0x00000004473e7c23 */ /* 0x100fe20008010897 */
[--C-:B------:R-:W-:Y:S01]  /*f090*/  FFMA.FTZ R71, R81, UR4, -R152.reuse ;  /* 0x0000000451477c23 */ /* 0x100fe20008010898 */
[--C-:B------:R-:W-:Y:S01]  /*f0a0*/  FFMA.FTZ R81, R95, UR4, -R151.reuse ;  /* 0x000000045f517c23 */ /* 0x100fe20008010897 */
[--C-:B------:R-:W-:Y:S03]  /*f0b0*/  FFMA.FTZ R63, R72, UR4, -R152.reuse ;  /* 0x00000004483f7c23 */ /* 0x100fe60008010898 */
[----:B------:R-:W3:Y:S01]  /*f0c0*/  MUFU.EX2 R196, R196 ;  /* 0x000000c400c47308 */ /* 0x000ee20000000800 */
[----:B--2---:R-:W-:Y:S01]  /*f0d0*/  F2FP.F16.F32.PACK_AB R26, R193, R190 ;  /* 0x000000bec11a723e */ /* 0x004fe200000000ff */
[--C-:B------:R-:W-:Y:S01]  /*f0e0*/  FFMA.FTZ R64, R73, UR4, -R152.reuse ;  /* 0x0000000449407c23 */ /* 0x100fe20008010898 */
[--C-:B------:R-:W-:Y:S01]  /*f0f0*/  FFMA.FTZ R65, R74, UR4, -R151.reuse ;  /* 0x000000044a417c23 */ /* 0x100fe20008010897 */
[--C-:B------:R-:W-:Y:S01]  /*f100*/  FFMA.FTZ R74, R83, UR4, -R151.reuse ;  /* 0x00000004534a7c23 */ /* 0x100fe20008010897 */
[--C-:B------:R-:W-:Y:S01]  /*f110*/  FFMA.FTZ R83, R96, UR4, -R152.reuse ;  /* 0x0000000460537c23 */ /* 0x100fe20008010898 */
[--C-:B------:R-:W-:Y:S01]  /*f120*/  FFMA.FTZ R66, R75, UR4, -R151.reuse ;  /* 0x000000044b427c23 */ /* 0x100fe20008010897 */
[----:B------:R-:W-:Y:S03]  /*f130*/  FFMA.FTZ R75, R85, UR4, -R152 ;  /* 0x00000004554b7c23 */ /* 0x000fe60008010898 */
[----:B------:R-:W2:Y:S01]  /*f140*/  MUFU.EX2 R189, R189 ;  /* 0x000000bd00bd7308 */ /* 0x000ea20000000800 */
[----:B------:R-:W-:Y:S01]  /*f150*/  FFMA.FTZ R85, R99, UR4, -R151 ;  /* 0x0000000463557c23 */ /* 0x000fe20008010897 */
[----:B------:R-:W-:Y:S01]  /*f160*/  FFMA.FTZ R199, R148, R231, R199 ;  /* 0x000000e794c77223 */ /* 0x000fe200000100c7 */
[----:B------:R-:W-:Y:S01]  /*f170*/  FFMA.FTZ R198, R3, R232, R198 ;  /* 0x000000e803c67223 */ /* 0x000fe200000100c6 */
[--C-:B------:R-:W-:Y:S01]  /*f180*/  FFMA.FTZ R67, R76, UR4, -R152.reuse ;  /* 0x000000044c437c23 */ /* 0x100fe20008010898 */
[--C-:B------:R-:W-:Y:S01]  /*f190*/  FFMA.FTZ R76, R84, UR4, -R152.reuse ;  /* 0x00000004544c7c23 */ /* 0x100fe20008010898 */
[----:B------:R-:W-:Y:S01]  /*f1a0*/  FFMA.FTZ R84, R97, UR4, -R152 ;  /* 0x0000000461547c23 */ /* 0x000fe20008010898 */
[----:B------:R-:W-:Y:S03]  /*f1b0*/  FADD.FTZ R199, R192, R199 ;  /* 0x000000c7c0c77221 */ /* 0x000fe60000010000 */
[----:B------:R-:W-:Y:S01]  /*f1c0*/  MUFU.EX2 R187, R187 ;  /* 0x000000bb00bb7308 */ /* 0x000fe20000000800 */
[----:B---3--:R-:W-:Y:S01]  /*f1d0*/  F2FP.F16.F32.PACK_AB R27, R196, R195 ;  /* 0x000000c3c41b723e */ /* 0x008fe200000000ff */
[----:B------:R-:W-:Y:S01]  /*f1e0*/  FADD.FTZ R198, R197, R198 ;  /* 0x000000c6c5c67221 */ /* 0x000fe20000010000 */
[--C-:B------:R-:W-:Y:S01]  /*f1f0*/  FFMA.FTZ R68, R77, UR4, -R152.reuse ;  /* 0x000000044d447c23 */ /* 0x100fe20008010898 */
[--C-:B------:R-:W-:Y:S01]  /*f200*/  FFMA.FTZ R77, R86, UR4, -R151.reuse ;  /* 0x00000004564d7c23 */ /* 0x100fe20008010897 */
[--C-:B------:R-:W-:Y:S01]  /*f210*/  FFMA.FTZ R86, R98, UR4, -R151.reuse ;  /* 0x0000000462567c23 */ /* 0x100fe20008010897 */
[--C-:B------:R-:W-:Y:S01]  /*f220*/  FFMA.FTZ R69, R78, UR4, -R151.reuse ;  /* 0x000000044e457c23 */ /* 0x100fe20008010897 */
[--C-:B------:R-:W-:Y:S03]  /*f230*/  FFMA.FTZ R78, R87, UR4, -R151.reuse ;  /* 0x00000004574e7c23 */ /* 0x100fe60008010897 */
[----:B------:R-:W3:Y:S01]  /*f240*/  MUFU.EX2 R188, R188 ;  /* 0x000000bc00bc7308 */ /* 0x000ee20000000800 */
[C---:B------:R-:W-:Y:S05]  /*f250*/  HMMA.16816.F32 R8, R24.reuse, R16, R8 ;  /* 0x000000101808723c */ /* 0x040fea0000001808 */
[C---:B------:R-:W-:Y:S01]  /*f260*/  FMUL.FTZ R16, R148.reuse, R136 ;  /* 0x0000008894107220 */ /* 0x040fe20000410000 */
[----:B------:R-:W-:Y:S03]  /*f270*/  FMUL.FTZ R17, R148, R137 ;  /* 0x0000008994117220 */ /* 0x000fe60000410000 */
[----:B------:R-:W-:Y:S01]  /*f280*/  MUFU.EX2 R183, R183 ;  /* 0x000000b700b77308 */ /* 0x000fe20000000800 */
[C---:B------:R-:W-:Y:S03]  /*f290*/  HMMA.16816.F32 R12, R24.reuse, R18, R12 ;  /* 0x00000012180c723c */ /* 0x040fe6000000180c */
[C---:B------:R-:W-:Y:S01]  /*f2a0*/  FMUL.FTZ R18, R3.reuse, R138 ;  /* 0x0000008a03127220 */ /* 0x040fe20000410000 */
[----:B------:R-:W-:Y:S01]  /*f2b0*/  FMUL.FTZ R19, R3, R139 ;  /* 0x0000008b03137220 */ /* 0x000fe20000410000 */
[--C-:B------:R-:W-:Y:S01]  /*f2c0*/  FFMA.FTZ R87, R100, UR4, -R152.reuse ;  /* 0x0000000464577c23 */ /* 0x100fe20008010898 */
[--C-:B------:R-:W-:Y:S03]  /*f2d0*/  FFMA.FTZ R72, R79, UR4, -R151.reuse ;  /* 0x000000044f487c23 */ /* 0x100fe60008010897 */
[----:B------:R-:W5:Y:S01]  /*f2e0*/  MUFU.EX2 R176, R176 ;  /* 0x000000b000b07308 */ /* 0x000f620000000800 */
[--C-:B------:R-:W-:Y:S01]  /*f2f0*/  FFMA.FTZ R79, R92, UR4, -R152.reuse ;  /* 0x000000045c4f7c23 */ /* 0x100fe20008010898 */
[--C-:B------:R-:W-:Y:S01]  /*f300*/  FFMA.FTZ R73, R82, UR4, -R151.reuse ;  /* 0x0000000452497c23 */ /* 0x100fe20008010897 */
[--C-:B------:R-:W-:Y:S01]  /*f310*/  FFMA.FTZ R82, R94, UR4, -R151.reuse ;  /* 0x000000045e527c23 */ /* 0x100fe20008010897 */
[C---:B-1----:R-:W-:Y:S03]  /*f320*/  HMMA.16816.F32 R16, R24.reuse, R28, R16 ;  /* 0x0000001c1810723c */ /* 0x042fe60000001810 */
[--C-:B------:R-:W-:Y:S03]  /*f330*/  FFMA.FTZ R92, R105, UR4, -R152.reuse ;  /* 0x00000004695c7c23 */ /* 0x100fe60008010898 */
[----:B------:R-:W-:Y:S01]  /*f340*/  MUFU.EX2 R182, R182 ;  /* 0x000000b600b67308 */ /* 0x000fe20000000800 */
[--C-:B------:R-:W-:Y:S01]  /*f350*/  FFMA.FTZ R3, R106, UR4, -R151.reuse ;  /* 0x000000046a037c23 */ /* 0x100fe20008010897 */
[--C-:B------:R-:W-:Y:S01]  /*f360*/  FFMA.FTZ R94, R107, UR4, -R151.reuse ;  /* 0x000000046b5e7c23 */ /* 0x100fe20008010897 */
[--C-:B------:R-:W-:Y:S01]  /*f370*/  FFMA.FTZ R108, R108, UR4, -R152.reuse ;  /* 0x000000046c6c7c23 */ /* 0x100fe20008010898 */
[----:B------:R-:W-:Y:S01]  /*f380*/  HMMA.16816.F32 R20, R24, R30, R20 ;  /* 0x0000001e1814723c */ /* 0x000fe20000001814 */
[----:B------:R-:W1:Y:S02]  /*f390*/  LDSM.16.MT88.4 R28, [R208+0x5800] ;  /* 0x00580000d01c783b */ /* 0x000e640000004200 */
[----:B------:R-:W-:Y:S03]  /*f3a0*/  F2FP.F16.F32.PACK_AB R24, R186, R191 ;  /* 0x000000bfba18723e */ /* 0x000fe600000000ff */
[----:B------:R-:W5:Y:S01]  /*f3b0*/  MUFU.EX2 R181, R181 ;  /* 0x000000b500b57308 */ /* 0x000f620000000800 */
[----:B--2---:R-:W-:Y:S01]  /*f3c0*/  F2FP.F16.F32.PACK_AB R25, R189, R194 ;  /* 0x000000c2bd19723e */ /* 0x004fe200000000ff */
[--C-:B------:R-:W-:Y:S01]  /*f3d0*/  FFMA.FTZ R110, R110, UR4, -R151.reuse ;  /* 0x000000046e6e7c23 */ /* 0x100fe20008010897 */
[----:B------:R-:W-:Y:S01]  /*f3e0*/  F2FP.F16.F32.PACK_AB R26, R185, R184 ;  /* 0x000000b8b91a723e */ /* 0x000fe200000000ff */
[--C-:B------:R-:W-:Y:S01]  /*f3f0*/  FFMA.FTZ R112, R112, UR4, -R152.reuse ;  /* 0x0000000470707c23 */ /* 0x100fe20008010898 */
[----:B---3--:R-:W-:Y:S01]  /*f400*/  F2FP.F16.F32.PACK_AB R27, R188, R187 ;  /* 0x000000bbbc1b723e */ /* 0x008fe200000000ff */
[--C-:B------:R-:W-:Y:S01]  /*f410*/  FFMA.FTZ R114, R114, UR4, -R151.reuse ;  /* 0x0000000472727c23 */ /* 0x100fe20008010897 */
[--C-:B------:R-:W-:Y:S03]  /*f420*/  FFMA.FTZ R116, R116, UR4, -R152.reuse ;  /* 0x0000000474747c23 */ /* 0x100fe60008010898 */
[----:B------:R-:W-:Y:S01]  /*f430*/  MUFU.EX2 R174, R174 ;  /* 0x000000ae00ae7308 */ /* 0x000fe20000000800 */
[--C-:B------:R-:W-:Y:S01]  /*f440*/  FFMA.FTZ R117, R117, UR4, -R152.reuse ;  /* 0x0000000475757c23 */ /* 0x100fe20008010898 */
[--C-:B------:R-:W-:Y:S01]  /*f450*/  FFMA.FTZ R124, R124, UR4, -R152.reuse ;  /* 0x000000047c7c7c23 */ /* 0x100fe20008010898 */
[----:B------:R-:W-:Y:S01]  /*f460*/  ISETP.NE.AND P0, PT, R228, RZ, PT ;  /* 0x000000ffe400720c */ /* 0x000fe20003f05270 */
[C---:B------:R-:W-:Y:S03]  /*f470*/  HMMA.16816.F32 R8, R24.reuse, R32, R8 ;  /* 0x000000201808723c */ /* 0x040fe60000001808 */
[--C-:B------:R-:W-:Y:S03]  /*f480*/  FFMA.FTZ R126, R126, UR4, -R151.reuse ;  /* 0x000000047e7e7c23 */ /* 0x100fe60008010897 */
[----:B------:R-:W2:Y:S01]  /*f490*/  MUFU.EX2 R177, R177 ;  /* 0x000000b100b17308 */ /* 0x000ea20000000800 */
[----:B------:R-:W-:Y:S01]  /*f4a0*/  MOV R149, R2 ;  /* 0x0000000200957202 */ /* 0x000fe20000000f00 */
[C---:B------:R-:W-:Y:S01]  /*f4b0*/  HMMA.16816.F32 R12, R24.reuse, R34, R12 ;  /* 0x00000022180c723c */ /* 0x040fe2000000180c */
[----:B------:R-:W3:Y:S07]  /*f4c0*/  LDSM.16.MT88.4 R32, [R6+0x800] ;  /* 0x000800000620783b */ /* 0x000eee0000004200 */
[----:B------:R-:W-:Y:S01]  /*f4d0*/  MUFU.EX2 R179, R179 ;  /* 0x000000b300b37308 */ /* 0x000fe20000000800 */
[C---:B----4-:R-:W-:Y:S09]  /*f4e0*/  HMMA.16816.F32 R16, R24.reuse, R36, R16 ;  /* 0x000000241810723c */ /* 0x050ff20000001810 */
[----:B------:R-:W4:Y:S01]  /*f4f0*/  MUFU.EX2 R180, R180 ;  /* 0x000000b400b47308 */ /* 0x000f220000000800 */
[----:B------:R-:W-:Y:S01]  /*f500*/  HMMA.16816.F32 R20, R24, R38, R20 ;  /* 0x000000261814723c */ /* 0x000fe20000001814 */
[----:B------:R-:W3:Y:S02]  /*f510*/  LDSM.16.MT88.4 R36, [R208+0x5c00] ;  /* 0x005c0000d024783b */ /* 0x000ee40000004200 */
[----:B-----5:R-:W-:Y:S06]  /*f520*/  F2FP.F16.F32.PACK_AB R24, R176, R183 ;  /* 0x000000b7b018723e */ /* 0x020fec00000000ff */
[----:B------:R-:W-:Y:S01]  /*f530*/  MUFU.EX2 R175, R175 ;  /* 0x000000af00af7308 */ /* 0x000fe20000000800 */
[----:B------:R-:W-:Y:S02]  /*f540*/  F2FP.F16.F32.PACK_AB R25, R181, R182 ;  /* 0x000000b6b519723e */ /* 0x000fe400000000ff */
[----:B--2---:R-:W-:Y:S07]  /*f550*/  F2FP.F16.F32.PACK_AB R26, R177, R174 ;  /* 0x000000aeb11a723e */ /* 0x004fee00000000ff */
[----:B------:R-:W2:Y:S01]  /*f560*/  MUFU.EX2 R170, R170 ;  /* 0x000000aa00aa7308 */ /* 0x000ea20000000800 */
[----:B----4-:R-:W-:Y:S09]  /*f570*/  F2FP.F16.F32.PACK_AB R27, R180, R179 ;  /* 0x000000b3b41b723e */ /* 0x010ff200000000ff */
[----:B------:R-:W-:Y:S01]  /*f580*/  MUFU.EX2 R178, R178 ;  /* 0x000000b200b27308 */ /* 0x000fe20000000800 */
[C---:B-1----:R-:W-:Y:S09]  /*f590*/  HMMA.16816.F32 R8, R24.reuse, R28, R8 ;  /* 0x0000001c1808723c */ /* 0x042ff20000001808 */
[----:B------:R-:W1:Y:S01]  /*f5a0*/  MUFU.EX2 R173, R173 ;  /* 0x000000ad00ad7308 */ /* 0x000e620000000800 */
[C---:B------:R-:W-:Y:S01]  /*f5b0*/  HMMA.16816.F32 R12, R24.reuse, R30, R12 ;  /* 0x0000001e180c723c */ /* 0x040fe2000000180c */
[----:B------:R-:W4:Y:S08]  /*f5c0*/  LDSM.16.MT88.4 R28, [R6+0xc00] ;  /* 0x000c0000061c783b */ /* 0x000f300000004200 */
[----:B------:R-:W-:Y:S01]  /*f5d0*/  MUFU.EX2 R168, R168 ;  /* 0x000000a800a87308 */ /* 0x000fe20000000800 */
[C---:B---3--:R-:W-:Y:S09]  /*f5e0*/  HMMA.16816.F32 R16, R24.reuse, R32, R16 ;  /* 0x000000201810723c */ /* 0x048ff20000001810 */
[----:B------:R-:W3:Y:S01]  /*f5f0*/  MUFU.EX2 R169, R169 ;  /* 0x000000a900a97308 */ /* 0x000ee20000000800 */
[----:B------:R-:W-:Y:S01]  /*f600*/  HMMA.16816.F32 R20, R24, R34, R20 ;  /* 0x000000221814723c */ /* 0x000fe20000001814 */
[----:B------:R-:W5:Y:S02]  /*f610*/  LDSM.16.MT88.4 R32, [R208+0x6000] ;  /* 0x00600000d020783b */ /* 0x000f640000004200 */
[----:B--2---:R-:W-:Y:S02]  /*f620*/  F2FP.F16.F32.PACK_AB R24, R170, R175 ;  /* 0x000000afaa18723e */ /* 0x004fe400000000ff */
[----:B-1----:R-:W-:Y:S04]  /*f630*/  F2FP.F16.F32.PACK_AB R25, R173, R178 ;  /* 0x000000b2ad19723e */ /* 0x002fe800000000ff */
[----:B------:R-:W-:Y:S10]  /*f640*/  MUFU.EX2 R171, R171 ;  /* 0x000000ab00ab7308 */ /* 0x000ff40000000800 */
[----:B------:R-:W1:Y:S01]  /*f650*/  MUFU.EX2 R172, R172 ;  /* 0x000000ac00ac7308 */ /* 0x000e620000000800 */
[----:B---3--:R-:W-:Y:S09]  /*f660*/  F2FP.F16.F32.PACK_AB R26, R169, R168 ;  /* 0x000000a8a91a723e */ /* 0x008ff200000000ff */
[----:B------:R-:W-:Y:S10]  /*f670*/  MUFU.EX2 R167, R167 ;  /* 0x000000a700a77308 */ /* 0x000ff40000000800 */
[----:B------:R-:W2:Y:S01]  /*f680*/  MUFU.EX2 R160, R160 ;  /* 0x000000a000a07308 */ /* 0x000ea20000000800 */
[----:B-1----:R-:W-:Y:S09]  /*f690*/  F2FP.F16.F32.PACK_AB R27, R172, R171 ;  /* 0x000000abac1b723e */ /* 0x002ff200000000ff */
[----:B------:R-:W-:Y:S01]  /*f6a0*/  MUFU.EX2 R166, R166 ;  /* 0x000000a600a67308 */ /* 0x000fe20000000800 */
[C---:B------:R-:W-:Y:S09]  /*f6b0*/  HMMA.16816.F32 R8, R24.reuse, R36, R8 ;  /* 0x000000241808723c */ /* 0x040ff20000001808 */
[----:B------:R-:W1:Y:S01]  /*f6c0*/  MUFU.EX2 R165, R165 ;  /* 0x000000a500a57308 */ /* 0x000e620000000800 */
[C---:B------:R-:W-:Y:S01]  /*f6d0*/  HMMA.16816.F32 R12, R24.reuse, R38, R12 ;  /* 0x00000026180c723c */ /* 0x040fe2000000180c */
[----:B------:R-:W-:Y:S08]  /*f6e0*/  LDSM.16.MT88.4 R36, [R208+0x6800] ;  /* 0x00680000d024783b */ /* 0x000ff00000004200 */
[----:B------:R-:W-:Y:S01]  /*f6f0*/  MUFU.EX2 R158, R158 ;  /* 0x0000009e009e7308 */ /* 0x000fe20000000800 */
[C---:B----4-:R-:W-:Y:S09]  /*f700*/  HMMA.16816.F32 R16, R24.reuse, R28, R16 ;  /* 0x0000001c1810723c */ /* 0x050ff20000001810 */
[----:B------:R-:W3:Y:S01]  /*f710*/  MUFU.EX2 R161, R161 ;  /* 0x000000a100a17308 */ /* 0x000ee20000000800 */
[----:B------:R-:W-:Y:S01]  /*f720*/  HMMA.16816.F32 R20, R24, R30, R20 ;  /* 0x0000001e1814723c */ /* 0x000fe20000001814 */
[----:B------:R-:W4:Y:S02]  /*f730*/  LDSM.16.MT88.4 R28, [R208+0x6400] ;  /* 0x00640000d01c783b */ /* 0x000f240000004200 */
        /* <DEDUP_REMOVED lines=9> */
[C---:B-----5:R-:W-:Y:S09]  /*f7d0*/  HMMA.16816.F32 R8, R24.reuse, R32, R8 ;  /* 0x000000201808723c */ /* 0x060ff20000001808 */
[----:B------:R-:W1:Y:S01]  /*f7e0*/  MUFU.EX2 R157, R157 ;  /* 0x0000009d009d7308 */ /* 0x000e620000000800 */
[C---:B------:R-:W-:Y:S01]  /*f7f0*/  HMMA.16816.F32 R12, R24.reuse, R34, R12 ;  /* 0x00000022180c723c */ /* 0x040fe2000000180c */
[----:B------:R-:W3:Y:S08]  /*f800*/  LDSM.16.MT88.4 R32, [R6+0x1400] ;  /* 0x001400000620783b */ /* 0x000ef00000004200 */
[----:B------:R-:W-:Y:S01]  /*f810*/  MUFU.EX2 R150, R150 ;  /* 0x0000009600967308 */ /* 0x000fe20000000800 */
[C---:B------:R-:W-:Y:S03]  /*f820*/  HMMA.16816.F32 R16, R24.reuse, R40, R16 ;  /* 0x000000281810723c */ /* 0x040fe60000001810 */
[--C-:B------:R-:W-:Y:S01]  /*f830*/  FFMA.FTZ R40, R88, UR4, -R152.reuse ;  /* 0x0000000458287c23 */ /* 0x100fe20008010898 */
[--C-:B------:R-:W-:Y:S01]  /*f840*/  FFMA.FTZ R88, R101, UR4, -R152.reuse ;  /* 0x0000000465587c23 */ /* 0x100fe20008010898 */
[--C-:B------:R-:W-:Y:S01]  /*f850*/  FFMA.FTZ R41, R89, UR4, -R152.reuse ;  /* 0x0000000459297c23 */ /* 0x100fe20008010898 */
[--C-:B------:R-:W-:Y:S03]  /*f860*/  FFMA.FTZ R89, R102, UR4, -R151.reuse ;  /* 0x0000000466597c23 */ /* 0x100fe60008010897 */
[----:B------:R-:W5:Y:S01]  /*f870*/  MUFU.EX2 R153, R153 ;  /* 0x0000009900997308 */ /* 0x000f620000000800 */
[----:B------:R-:W-:Y:S03]  /*f880*/  HMMA.16816.F32 R20, R24, R42, R20 ;  /* 0x0000002a1814723c */ /* 0x000fe60000001814 */
[----:B--2---:R-:W-:Y:S01]  /*f890*/  F2FP.F16.F32.PACK_AB R24, R154, R159 ;  /* 0x0000009f9a18723e */ /* 0x004fe200000000ff */
[--C-:B------:R-:W-:Y:S01]  /*f8a0*/  FFMA.FTZ R43, R91, UR4, -R151.reuse ;  /* 0x000000045b2b7c23 */ /* 0x100fe20008010897 */
[----:B-1----:R-:W-:Y:S01]  /*f8b0*/  F2FP.F16.F32.PACK_AB R25, R157, R162 ;  /* 0x000000a29d19723e */ /* 0x002fe200000000ff */
[----:B------:R-:W-:Y:S03]  /*f8c0*/  FFMA.FTZ R91, R104, UR4, -R152 ;  /* 0x00000004685b7c23 */ /* 0x000fe60008010898 */
[----:B------:R-:W-:Y:S01]  /*f8d0*/  MUFU.EX2 R155, R155 ;  /* 0x0000009b009b7308 */ /* 0x000fe20000000800 */
[--C-:B------:R-:W-:Y:S01]  /*f8e0*/  FFMA.FTZ R42, R90, UR4, -R151.reuse ;  /* 0x000000045a2a7c23 */ /* 0x100fe20008010897 */
[----:B------:R-:W-:Y:S08]  /*f8f0*/  FFMA.FTZ R90, R103, UR4, -R151 ;  /* 0x00000004675a7c23 */ /* 0x000ff00008010897 */
[----:B------:R-:W1:Y:S01]  /*f900*/  MUFU.EX2 R156, R156 ;  /* 0x0000009c009c7308 */ /* 0x000e620000000800 */
[----:B-----5:R-:W-:Y:S09]  /*f910*/  F2FP.F16.F32.PACK_AB R26, R153, R150 ;  /* 0x00000096991a723e */ /* 0x020ff200000000ff */
[----:B------:R-:W-:Y:S10]  /*f920*/  MUFU.EX2 R52, R52 ;  /* 0x0000003400347308 */ /* 0x000ff40000000800 */
[----:B------:R-:W2:Y:S01]  /*f930*/  MUFU.EX2 R47, R47 ;  /* 0x0000002f002f7308 */ /* 0x000ea20000000800 */
[----:B-1----:R-:W-:Y:S09]  /*f940*/  F2FP.F16.F32.PACK_AB R27, R156, R155 ;  /* 0x0000009b9c1b723e */ /* 0x002ff200000000ff */
[----:B------:R-:W-:Y:S01]  /*f950*/  MUFU.EX2 R53, R53 ;  /* 0x0000003500357308 */ /* 0x000fe20000000800 */
[C---:B----4-:R-:W-:Y:S09]  /*f960*/  HMMA.16816.F32 R8, R24.reuse, R28, R8 ;  /* 0x0000001c1808723c */ /* 0x050ff20000001808 */
        /* <DEDUP_REMOVED lines=20> */
[----:B------:R-:W3:Y:S08]  /*fab0*/  LDSM.16.MT88.4 R36, [R6+0x1c00] ;  /* 0x001c00000624783b */ /* 0x000ef00000004200 */
[----:B------:R-:W-:Y:S01]  /*fac0*/  MUFU.EX2 R55, R55 ;  /* 0x0000003700377308 */ /* 0x000fe20000000800 */
[C---:B----4-:R-:W-:Y:S09]  /*fad0*/  HMMA.16816.F32 R16, R24.reuse, R28, R16 ;  /* 0x0000001c1810723c */ /* 0x050ff20000001810 */
[----:B------:R-:W4:Y:S01]  /*fae0*/  MUFU.EX2 R56, R56 ;  /* 0x0000003800387308 */ /* 0x000f220000000800 */
[----:B------:R-:W-:Y:S01]  /*faf0*/  HMMA.16816.F32 R20, R24, R30, R20 ;  /* 0x0000001e1814723c */ /* 0x000fe20000001814 */
[----:B------:R-:W3:Y:S02]  /*fb00*/  LDSM.16.MT88.4 R28, [R208+0x7000] ;  /* 0x00700000d01c783b */ /* 0x000ee40000004200 */
[----:B--2---:R-:W-:Y:S02]  /*fb10*/  F2FP.F16.F32.PACK_AB R24, R7, R44 ;  /* 0x0000002c0718723e */ /* 0x004fe400000000ff */
[----:B-1----:R-:W-:Y:S04]  /*fb20*/  F2FP.F16.F32.PACK_AB R25, R54, R51 ;  /* 0x000000333619723e */ /* 0x002fe800000000ff */
[----:B------:R-:W-:Y:S10]  /*fb30*/  MUFU.EX2 R57, R57 ;  /* 0x0000003900397308 */ /* 0x000ff40000000800 */
[----:B------:R-:W1:Y:S01]  /*fb40*/  MUFU.EX2 R60, R60 ;  /* 0x0000003c003c7308 */ /* 0x000e620000000800 */
[----:B----4-:R-:W-:Y:S09]  /*fb50*/  F2FP.F16.F32.PACK_AB R26, R56, R55 ;  /* 0x00000037381a723e */ /* 0x010ff200000000ff */
[----:B------:R-:W-:Y:S10]  /*fb60*/  MUFU.EX2 R58, R58 ;  /* 0x0000003a003a7308 */ /* 0x000ff40000000800 */
[----:B------:R-:W2:Y:S01]  /*fb70*/  MUFU.EX2 R59, R59 ;  /* 0x0000003b003b7308 */ /* 0x000ea20000000800 */
[----:B-1----:R-:W-:Y:S09]  /*fb80*/  F2FP.F16.F32.PACK_AB R27, R60, R57 ;  /* 0x000000393c1b723e */ /* 0x002ff200000000ff */
[----:B------:R-:W-:Y:S01]  /*fb90*/  MUFU.EX2 R61, R61 ;  /* 0x0000003d003d7308 */ /* 0x000fe20000000800 */
[C---:B-----5:R-:W-:Y:S09]  /*fba0*/  HMMA.16816.F32 R8, R24.reuse, R32, R8 ;  /* 0x000000201808723c */ /* 0x060ff20000001808 */
        /* <DEDUP_REMOVED lines=17> */
[C---:B------:R-:W-:Y:S03]  /*fcc0*/  HMMA.16816.F32 R8, R24.reuse, R28, R8 ;  /* 0x0000001c1808723c */ /* 0x040fe60000001808 */
[----:B------:R-:W-:Y:S01]  /*fcd0*/  FADD.FTZ R28, R190, R199 ;  /* 0x000000c7be1c7221 */ /* 0x000fe20000010000 */
[----:B------:R-:W-:Y:S05]  /*fce0*/  FADD.FTZ R29, R195, R198 ;  /* 0x000000c6c31d7221 */ /* 0x000fea0000010000 */
[----:B------:R-:W1:Y:S01]  /*fcf0*/  MUFU.EX2 R72, R72 ;  /* 0x0000004800487308 */ /* 0x000e620000000800 */
[----:B------:R-:W-:Y:S01]  /*fd00*/  FADD.FTZ R28, R193, R28 ;  /* 0x0000001cc11c7221 */ /* 0x000fe20000010000 */
[----:B------:R-:W-:Y:S01]  /*fd10*/  FADD.FTZ R29, R196, R29 ;  /* 0x0000001dc41d7221 */ /* 0x000fe20000010000 */
[C---:B------:R-:W-:Y:S03]  /*fd20*/  HMMA.16816.F32 R12, R24.reuse, R30, R12 ;  /* 0x0000001e180c723c */ /* 0x040fe6000000180c */
[----:B------:R-:W-:Y:S01]  /*fd30*/  FADD.FTZ R93, R191, R28 ;  /* 0x0000001cbf5d7221 */ /* 0x000fe20000010000 */
[----:B------:R-:W-:Y:S03]  /*fd40*/  FADD.FTZ R96, R194, R29 ;  /* 0x0000001dc2607221 */ /* 0x000fe60000010000 */
[----:B------:R-:W-:Y:S01]  /*fd50*/  MUFU.EX2 R70, R70 ;  /* 0x0000004600467308 */ /* 0x000fe20000000800 */
[----:B------:R-:W3:Y:S01]  /*fd60*/  LDSM.16.MT88.4 R28, [R6+0x2400] ;  /* 0x00240000061c783b */ /* 0x000ee20000004200 */
[----:B------:R-:W-:Y:S01]  /*fd70*/  FADD.FTZ R93, R186, R93 ;  /* 0x0000005dba5d7221 */ /* 0x000fe20000010000 */
[C---:B----4-:R-:W-:Y:S03]  /*fd80*/  HMMA.16816.F32 R16, R24.reuse, R32, R16 ;  /* 0x000000201810723c */ /* 0x050fe60000001810 */
[----:B------:R-:W-:Y:S01]  /*fd90*/  FADD.FTZ R32, R184, R93 ;  /* 0x0000005db8207221 */ /* 0x000fe20000010000 */
[----:B------:R-:W-:Y:S03]  /*fda0*/  FADD.FTZ R96, R189, R96 ;  /* 0x00000060bd607221 */ /* 0x000fe60000010000 */
[----:B------:R-:W4:Y:S01]  /*fdb0*/  MUFU.EX2 R71, R71 ;  /* 0x0000004700477308 */ /* 0x000f220000000800 */
[----:B------:R-:W-:Y:S01]  /*fdc0*/  FADD.FTZ R32, R185, R32 ;  /* 0x00000020b9207221 */ /* 0x000fe20000010000 */
[----:B------:R-:W-:Y:S03]  /*fdd0*/  HMMA.16816.F32 R20, R24, R34, R20 ;  /* 0x000000221814723c */ /* 0x000fe60000001814 */
[----:B------:R-:W-:Y:S01]  /*fde0*/  FADD.FTZ R95, R183, R32 ;  /* 0x00000020b75f7221 */ /* 0x000fe20000010000 */
[----:B------:R-:W-:Y:S04]  /*fdf0*/  FADD.FTZ R33, R187, R96 ;  /* 0x00000060bb217221 */ /* 0x000fe80000010000 */
[----:B------:R-:W-:Y:S01]  /*fe00*/  MUFU.EX2 R73, R73 ;  /* 0x0000004900497308 */ /* 0x000fe20000000800 */
[----:B--2---:R-:W-:Y:S01]  /*fe10*/  F2FP.F16.F32.PACK_AB R24, R68, R67 ;  /* 0x000000434418723e */ /* 0x004fe200000000ff */
[----:B------:R-:W-:Y:S01]  /*fe20*/  FADD.FTZ R95, R176, R95 ;  /* 0x0000005fb05f7221 */ /* 0x000fe20000010000 */
[----:B------:R-:W-:Y:S01]  /*fe30*/  FADD.FTZ R33, R188, R33 ;  /* 0x00000021bc217221 */ /* 0x000fe20000010000 */
[----:B-1----:R-:W-:Y:S01]  /*fe40*/  F2FP.F16.F32.PACK_AB R25, R72, R69 ;  /* 0x000000454819723e */ /* 0x002fe200000000ff */
[----:B------:R-:W-:Y:S02]  /*fe50*/  FFMA.FTZ R96, R109, UR4, -R152 ;  /* 0x000000046d607c23 */ /* 0x000fe40008010898 */
[----:B------:R-:W-:Y:S03]  /*fe60*/  FADD.FTZ R98, R182, R33 ;  /* 0x00000021b6627221 */ /* 0x000fe60000010000 */
[----:B------:R-:W1:Y:S01]  /*fe70*/  MUFU.EX2 R74, R74 ;  /* 0x0000004a004a7308 */ /* 0x000e620000000800 */
[----:B------:R-:W2:Y:S01]  /*fe80*/  LDSM.16.MT88.4 R32, [R208+0x7800] ;  /* 0x00780000d020783b */ /* 0x000ea20000004200 */
[----:B----4-:R-:W-:Y:S01]  /*fe90*/  F2FP.F16.F32.PACK_AB R26, R71, R70 ;  /* 0x00000046471a723e */ /* 0x010fe200000000ff */
[----:B------:R-:W-:Y:S07]  /*fea0*/  FADD.FTZ R98, R181, R98 ;  /* 0x00000062b5627221 */ /* 0x000fee0000010000 */
[----:B------:R-:W-:Y:S10]  /*feb0*/  MUFU.EX2 R76, R76 ;  /* 0x0000004c004c7308 */ /* 0x000ff40000000800 */
[----:B------:R-:W4:Y:S01]  /*fec0*/  MUFU.EX2 R75, R75 ;  /* 0x0000004b004b7308 */ /* 0x000f220000000800 */
[----:B-1----:R-:W-:Y:S09]  /*fed0*/  F2FP.F16.F32.PACK_AB R27, R74, R73 ;  /* 0x000000494a1b723e */ /* 0x002ff200000000ff */
[----:B------:R-:W-:Y:S01]  /*fee0*/  MUFU.EX2 R77, R77 ;  /* 0x0000004d004d7308 */ /* 0x000fe20000000800 */
[C---:B-----5:R-:W-:Y:S03]  /*fef0*/  HMMA.16816.F32 R8, R24.reuse, R36, R8 ;  /* 0x000000241808723c */ /* 0x060fe60000001808 */
[----:B------:R-:W-:Y:S01]  /*ff00*/  FADD.FTZ R36, R174, R95 ;  /* 0x0000005fae247221 */ /* 0x000fe20000010000 */
[----:B------:R-:W-:Y:S01]  /*ff10*/  FADD.FTZ R37, R179, R98 ;  /* 0x00000062b3257221 */ /* 0x000fe20000010000 */
[----:B------:R-:W-:Y:S04]  /*ff20*/  FFMA.FTZ R98, R111, UR4, -R151 ;  /* 0x000000046f627c23 */ /* 0x000fe80008010897 */
[----:B------:R-:W1:Y:S01]  /*ff30*/  MUFU.EX2 R78, R78 ;  /* 0x0000004e004e7308 */ /* 0x000e620000000800 */
[----:B------:R-:W-:Y:S01]  /*ff40*/  FADD.FTZ R36, R177, R36 ;  /* 0x00000024b1247221 */ /* 0x000fe20000010000 */
[----:B------:R-:W-:Y:S01]  /*ff50*/  FADD.FTZ R37, R180, R37 ;  /* 0x00000025b4257221 */ /* 0x000fe20000010000 */
[C---:B------:R-:W-:Y:S03]  /*ff60*/  HMMA.16816.F32 R12, R24.reuse, R38, R12 ;  /* 0x00000026180c723c */ /* 0x040fe6000000180c */
[----:B------:R-:W-:Y:S01]  /*ff70*/  FADD.FTZ R97, R175, R36 ;  /* 0x00000024af617221 */ /* 0x000fe20000010000 */
[----:B------:R-:W-:Y:S03]  /*ff80*/  FADD.FTZ R100, R178, R37 ;  /* 0x00000025b2647221 */ /* 0x000fe60000010000 */
[----:B------:R-:W-:Y:S01]  /*ff90*/  MUFU.EX2 R40, R40 ;  /* 0x0000002800287308 */ /* 0x000fe20000000800 */
[----:B------:R-:W5:Y:S01]  /*ffa0*/  LDSM.16.MT88.4 R36, [R6+0x2800] ;  /* 0x002800000624783b */ /* 0x000f620000004200 */
[----:B------:R-:W-:Y:S01]  /*ffb0*/  FADD.FTZ R97, R170, R97 ;  /* 0x00000061aa617221 */ /* 0x000fe20000010000 */
[C---:B---3--:R-:W-:Y:S03]  /*ffc0*/  HMMA.16816.F32 R16, R24.reuse, R28, R16 ;  /* 0x0000001c1810723c */ /* 0x048fe60000001810 */
[----:B------:R-:W-:Y:S01]  /*ffd0*/  FADD.FTZ R28, R168, R97 ;  /* 0x00000061a81c7221 */ /* 0x000fe20000010000 */
[----:B------:R-:W-:Y:S03]  /*ffe0*/  FADD.FTZ R100, R173, R100 ;  /* 0x00000064ad647221 */ /* 0x000fe60000010000 */
[----:B------:R-:W3:Y:S01]  /*fff0*/  MUFU.EX2 R41, R41 ;  /* 0x0000002900297308 */ /* 0x000ee20000000800 */
[----:B------:R-:W-:Y:S01]  /*10000*/  FADD.FTZ R28, R169, R28 ;  /* 0x0000001ca91c7221 */ /* 0x000fe20000010000 */
[----:B------:R-:W-:Y:S03]  /*10010*/  HMMA.16816.F32 R20, R24, R30, R20 ;  /* 0x0000001e1814723c */ /* 0x000fe60000001814 */
[----:B------:R-:W-:Y:S01]  /*10020*/  FADD.FTZ R99, R167, R28 ;  /* 0x0000001ca7637221 */ /* 0x000fe20000010000 */
[----:B------:R-:W-:Y:S04]  /*10030*/  FADD.FTZ R29, R171, R100 ;  /* 0x00000064ab1d7221 */ /* 0x000fe80000010000 */
[----:B------:R-:W-:Y:S01]  /*10040*/  MUFU.EX2 R42, R42 ;  /* 0x0000002a002a7308 */ /* 0x000fe20000000800 */
[----:B----4-:R-:W-:Y:S01]  /*10050*/  F2FP.F16.F32.PACK_AB R24, R75, R76 ;  /* 0x0000004c4b18723e */ /* 0x010fe200000000ff */
[----:B------:R-:W-:Y:S01]  /*10060*/  FADD.FTZ R99, R160, R99 ;  /* 0x00000063a0637221 */ /* 0x000fe20000010000 */
[----:B------:R-:W-:Y:S01]  /*10070*/  FADD.FTZ R29, R172, R29 ;  /* 0x0000001dac1d7221 */ /* 0x000fe20000010000 */
[----:B-1----:R-:W-:Y:S01]  /*10080*/  F2FP.F16.F32.PACK_AB R25, R78, R77 ;  /* 0x0000004d4e19723e */ /* 0x002fe200000000ff */
[----:B------:R-:W-:Y:S02]  /*10090*/  FFMA.FTZ R100, R113, UR4, -R152 ;  /* 0x0000000471647c23 */ /* 0x000fe40008010898 */
[----:B------:R-:W-:Y:S03]  /*100a0*/  FADD.FTZ R102, R166, R29 ;  /* 0x0000001da6667221 */ /* 0x000fe60000010000 */
[----:B------:R-:W1:Y:S01]  /*100b0*/  MUFU.EX2 R43, R43 ;  /* 0x0000002b002b7308 */ /* 0x000e620000000800 */
[----:B------:R-:W4:Y:S01]  /*100c0*/  LDSM.16.MT88.4 R28, [R208+0x7c00] ;  /* 0x007c0000d01c783b */ /* 0x000f220000004200 */
[----:B---3--:R-:W-:Y:S01]  /*100d0*/  F2FP.F16.F32.PACK_AB R26, R41, R40 ;  /* 0x00000028291a723e */ /* 0x008fe200000000ff */
[----:B------:R-:W-:Y:S07]  /*100e0*/  FADD.FTZ R102, R165, R102 ;  /* 0x00000066a5667221 */ /* 0x000fee0000010000 */
[----:B------:R-:W-:Y:S10]  /*100f0*/  MUFU.EX2 R79, R79 ;  /* 0x0000004f004f7308 */ /* 0x000ff40000000800 */
[----:B------:R-:W3:Y:S01]  /*10100*/  MUFU.EX2 R80, R80 ;  /* 0x0000005000507308 */ /* 0x000ee20000000800 */
[----:B-1----:R-:W-:Y:S09]  /*10110*/  F2FP.F16.F32.PACK_AB R27, R43, R42 ;  /* 0x0000002a2b1b723e */ /* 0x002ff200000000ff */
[----:B------:R-:W-:Y:S01]  /*10120*/  MUFU.EX2 R82, R82 ;  /* 0x0000005200527308 */ /* 0x000fe20000000800 */
[C---:B--2---:R-:W-:Y:S03]  /*10130*/  HMMA.16816.F32 R8, R24.reuse, R32, R8 ;  /* 0x000000201808723c */ /* 0x044fe60000001808 */
        /* <DEDUP_REMOVED lines=10> */
[----:B------:R-:W2:Y:S01]  /*101e0*/  LDSM.16.MT88.4 R32, [R6+0x2c00] ;  /* 0x002c00000620783b */ /* 0x000ea20000004200 */
[----:B------:R-:W-:Y:S01]  /*101f0*/  FADD.FTZ R101, R154, R101 ;  /* 0x000000659a657221 */ /* 0x000fe20000010000 */
[C---:B-----5:R-:W-:Y:S03]  /*10200*/  HMMA.16816.F32 R16, R24.reuse, R36, R16 ;  /* 0x000000241810723c */ /* 0x060fe60000001810 */
[----:B------:R-:W-:Y:S01]  /*10210*/  FADD.FTZ R150, R150, R101 ;  /* 0x0000006596967221 */ /* 0x000fe20000010000 */
[----:B------:R-:W-:Y:S03]  /*10220*/  FADD.FTZ R104, R157, R104 ;  /* 0x000000689d687221 */ /* 0x000fe60000010000 */
[----:B------:R-:W5:Y:S01]  /*10230*/  MUFU.EX2 R84, R84 ;  /* 0x0000005400547308 */ /* 0x000f620000000800 */
[----:B------:R-:W-:Y:S01]  /*10240*/  FADD.FTZ R153, R153, R150 ;  /* 0x0000009699997221 */ /* 0x000fe20000010000 */
[----:B------:R-:W-:Y:S01]  /*10250*/  HMMA.16816.F32 R20, R24, R38, R20 ;  /* 0x000000261814723c */ /* 0x000fe20000001814 */
[----:B------:R-:W2:Y:S02]  /*10260*/  LDSM.16.MT88.4 R36, [R208+0x8000] ;  /* 0x00800000d024783b */ /* 0x000ea40000004200 */
[----:B---3--:R-:W-:Y:S01]  /*10270*/  F2FP.F16.F32.PACK_AB R24, R80, R79 ;  /* 0x0000004f5018723e */ /* 0x008fe200000000ff */
[----:B------:R-:W-:Y:S04]  /*10280*/  FADD.FTZ R52, R52, R153 ;  /* 0x0000009934347221 */ /* 0x000fe80000010000 */
[----:B------:R-:W-:Y:S01]  /*10290*/  MUFU.EX2 R86, R86 ;  /* 0x0000005600567308 */ /* 0x000fe20000000800 */
[----:B-1----:R-:W-:Y:S01]  /*102a0*/  F2FP.F16.F32.PACK_AB R25, R81, R82 ;  /* 0x000000525119723e */ /* 0x002fe200000000ff */
[----:B------:R-:W-:Y:S01]  /*102b0*/  FADD.FTZ R155, R155, R104 ;  /* 0x000000689b9b7221 */ /* 0x000fe20000010000 */
[----:B------:R-:W-:Y:S03]  /*102c0*/  FADD.FTZ R52, R47, R52 ;  /* 0x000000342f347221 */ /* 0x000fe60000010000 */
[----:B------:R-:W-:Y:S04]  /*102d0*/  FADD.FTZ R156, R156, R155 ;  /* 0x0000009b9c9c7221 */ /* 0x000fe80000010000 */
[----:B------:R-:W1:Y:S01]  /*102e0*/  MUFU.EX2 R85, R85 ;  /* 0x0000005500557308 */ /* 0x000e620000000800 */
[----:B-----5:R-:W-:Y:S01]  /*102f0*/  F2FP.F16.F32.PACK_AB R26, R84, R83 ;  /* 0x00000053541a723e */ /* 0x020fe200000000ff */
[----:B------:R-:W-:Y:S04]  /*10300*/  FADD.FTZ R53, R53, R156 ;  /* 0x0000009c35357221 */ /* 0x000fe80000010000 */
[----:B------:R-:W-:Y:S04]  /*10310*/  FADD.FTZ R47, R50, R53 ;  /* 0x00000035322f7221 */ /* 0x000fe80000010000 */
[----:B------:R-:W-:Y:S10]  /*10320*/  MUFU.EX2 R87, R87 ;  /* 0x0000005700577308 */ /* 0x000ff40000000800 */
[----:B------:R-:W3:Y:S01]  /*10330*/  MUFU.EX2 R88, R88 ;  /* 0x0000005800587308 */ /* 0x000ee20000000800 */
[----:B-1----:R-:W-:Y:S09]  /*10340*/  F2FP.F16.F32.PACK_AB R27, R85, R86 ;  /* 0x00000056551b723e */ /* 0x002ff200000000ff */
[----:B------:R-:W-:Y:S01]  /*10350*/  MUFU.EX2 R89, R89 ;  /* 0x0000005900597308 */ /* 0x000fe20000000800 */
[C---:B----4-:R-:W-:Y:S03]  /*10360*/  HMMA.16816.F32 R8, R24.reuse, R28, R8 ;  /* 0x0000001c1808723c */ /* 0x050fe60000001808 */
[----:B------:R-:W-:Y:S01]  /*10370*/  FADD.FTZ R29, R45, R52 ;  /* 0x000000342d1d7221 */ /* 0x000fe20000010000 */
[----:B------:R-:W-:Y:S01]  /*10380*/  FADD.FTZ R28, R48, R47 ;  /* 0x0000002f301c7221 */ /* 0x000fe20000010000 */
[--C-:B------:R-:W-:Y:S01]  /*10390*/  FFMA.FTZ R45, R118, UR4, -R151.reuse ;  /* 0x00000004762d7c23 */ /* 0x100fe20008010897 */
[----:B------:R-:W-:Y:S03]  /*103a0*/  FFMA.FTZ R47, R122, UR4, -R151 ;  /* 0x000000047a2f7c23 */ /* 0x000fe60008010897 */
[----:B------:R-:W1:Y:S01]  /*103b0*/  MUFU.EX2 R90, R90 ;  /* 0x0000005a005a7308 */ /* 0x000e620000000800 */
[----:B------:R-:W-:Y:S01]  /*103c0*/  FADD.FTZ R29, R46, R29 ;  /* 0x0000001d2e1d7221 */ /* 0x000fe20000010000 */
[----:B------:R-:W-:Y:S01]  /*103d0*/  FADD.FTZ R28, R49, R28 ;  /* 0x0000001c311c7221 */ /* 0x000fe20000010000 */
[C---:B------:R-:W-:Y:S03]  /*103e0*/  HMMA.16816.F32 R12, R24.reuse, R30, R12 ;  /* 0x0000001e180c723c */ /* 0x040fe6000000180c */
[----:B------:R-:W-:Y:S01]  /*103f0*/  FADD.FTZ R46, R44, R29 ;  /* 0x0000001d2c2e7221 */ /* 0x000fe20000010000 */
[----:B------:R-:W-:Y:S03]  /*10400*/  FADD.FTZ R51, R51, R28 ;  /* 0x0000001c33337221 */ /* 0x000fe60000010000 */
[----:B------:R-:W-:Y:S01]  /*10410*/  MUFU.EX2 R91, R91 ;  /* 0x0000005b005b7308 */ /* 0x000fe20000000800 */
[----:B------:R-:W4:Y:S01]  /*10420*/  LDSM.16.MT88.4 R28, [R6+0x3000] ;  /* 0x00300000061c783b */ /* 0x000f220000004200 */
[----:B------:R-:W-:Y:S01]  /*10430*/  FADD.FTZ R46, R7, R46 ;  /* 0x0000002e072e7221 */ /* 0x000fe20000010000 */
[C---:B--2---:R-:W-:Y:S03]  /*10440*/  HMMA.16816.F32 R16, R24.reuse, R32, R16 ;  /* 0x000000201810723c */ /* 0x044fe60000001810 */
[----:B------:R-:W-:Y:S01]  /*10450*/  FADD.FTZ R33, R55, R46 ;  /* 0x0000002e37217221 */ /* 0x000fe20000010000 */
[----:B------:R-:W-:Y:S03]  /*10460*/  FFMA.FTZ R44, R119, UR4, -R151 ;  /* 0x00000004772c7c23 */ /* 0x000fe60008010897 */
[----:B------:R-:W2:Y:S01]  /*10470*/  MUFU.EX2 R92, R92 ;  /* 0x0000005c005c7308 */ /* 0x000ea20000000800 */
[--C-:B------:R-:W-:Y:S01]  /*10480*/  FFMA.FTZ R7, R120, UR4, -R152.reuse ;  /* 0x0000000478077c23 */ /* 0x100fe20008010898 */
[----:B------:R-:W-:Y:S01]  /*10490*/  FADD.FTZ R33, R56, R33 ;  /* 0x0000002138217221 */ /* 0x000fe20000010000 */
[----:B------:R-:W-:Y:S03]  /*104a0*/  HMMA.16816.F32 R20, R24, R34, R20 ;  /* 0x000000221814723c */ /* 0x000fe60000001814 */
[----:B------:R-:W-:Y:S01]  /*104b0*/  FADD.FTZ R48, R58, R33 ;  /* 0x000000213a307221 */ /* 0x000fe20000010000 */
[----:B---3--:R-:W-:Y:S03]  /*104c0*/  F2FP.F16.F32.PACK_AB R24, R88, R87 ;  /* 0x000000575818723e */ /* 0x008fe600000000ff */
[----:B------:R-:W-:Y:S01]  /*104d0*/  MUFU.EX2 R3, R3 ;  /* 0x0000000300037308 */ /* 0x000fe20000000800 */
[----:B------:R-:W3:Y:S01]  /*104e0*/  LDSM.16.MT88.4 R32, [R208+0x8400] ;  /* 0x00840000d020783b */ /* 0x000ee20000004200 */
[----:B-1----:R-:W-:Y:S01]  /*104f0*/  F2FP.F16.F32.PACK_AB R25, R90, R89 ;  /* 0x000000595a19723e */ /* 0x002fe200000000ff */
[----:B------:R-:W-:Y:S01]  /*10500*/  FFMA.FTZ R46, R121, UR4, -R152 ;  /* 0x00000004792e7c23 */ /* 0x000fe20008010898 */
[----:B------:R-:W-:Y:S01]  /*10510*/  FADD.FTZ R48, R59, R48 ;  /* 0x000000303b307221 */ /* 0x000fe20000010000 */
[----:B------:R-:W-:Y:S01]  /*10520*/  FADD.FTZ R54, R54, R51 ;  /* 0x0000003336367221 */ /* 0x000fe20000010000 */
[----:B------:R-:W-:Y:S04]  /*10530*/  FFMA.FTZ R52, R125, UR4, -R152 ;  /* 0x000000047d347c23 */ /* 0x000fe80008010898 */
[----:B------:R-:W1:Y:S01]  /*10540*/  MUFU.EX2 R94, R94 ;  /* 0x0000005e005e7308 */ /* 0x000e620000000800 */
[----:B--2---:R-:W-:Y:S01]  /*10550*/  F2FP.F16.F32.PACK_AB R26, R92, R91 ;  /* 0x0000005b5c1a723e */ /* 0x004fe200000000ff */
[----:B------:R-:W-:Y:S01]  /*10560*/  FADD.FTZ R63, R63, R48 ;  /* 0x000000303f3f7221 */ /* 0x000fe20000010000 */
[----:B------:R-:W-:Y:S01]  /*10570*/  FFMA.FTZ R48, R123, UR4, -R151 ;  /* 0x000000047b307c23 */ /* 0x000fe20008010897 */
[----:B------:R-:W-:Y:S02]  /*10580*/  FADD.FTZ R57, R57, R54 ;  /* 0x0000003639397221 */ /* 0x000fe40000010000 */
[----:B------:R-:W-:Y:S04]  /*10590*/  FADD.FTZ R64, R64, R63 ;  /* 0x0000003f40407221 */ /* 0x000fe80000010000 */
[----:B------:R-:W-:Y:S01]  /*105a0*/  MUFU.EX2 R93, R108 ;  /* 0x0000006c005d7308 */ /* 0x000fe20000000800 */
[----:B------:R-:W-:Y:S01]  /*105b0*/  FADD.FTZ R60, R60, R57 ;  /* 0x000000393c3c7221 */ /* 0x000fe20000010000 */
[----:B------:R-:W-:Y:S03]  /*105c0*/  FADD.FTZ R49, R67, R64 ;  /* 0x0000004043317221 */ /* 0x000fe60000010000 */
[----:B------:R-:W-:Y:S01]  /*105d0*/  FADD.FTZ R61, R61, R60 ;  /* 0x0000003c3d3d7221 */ /* 0x000fe20000010000 */
[----:B------:R-:W-:Y:S04]  /*105e0*/  FADD.FTZ R49, R68, R49 ;  /* 0x0000003144317221 */ /* 0x000fe80000010000 */
[----:B------:R-:W2:Y:S01]  /*105f0*/  MUFU.EX2 R96, R96 ;  /* 0x0000006000607308 */ /* 0x000ea20000000800 */
[----:B-1----:R-:W-:Y:S01]  /*10600*/  F2FP.F16.F32.PACK_AB R27, R94, R3 ;  /* 0x000000035e1b723e */ /* 0x002fe200000000ff */
[----:B------:R-:W-:Y:S01]  /*10610*/  FADD.FTZ R70, R70, R49 ;  /* 0x0000003146467221 */ /* 0x000fe20000010000 */
[----:B------:R-:W-:Y:S03]  /*10620*/  FADD.FTZ R62, R62, R61 ;  /* 0x0000003d3e3e7221 */ /* 0x000fe60000010000 */
[----:B------:R-:W-:Y:S01]  /*10630*/  FADD.FTZ R71, R71, R70 ;  /* 0x0000004647477221 */ /* 0x000fe20000010000 */
[----:B------:R-:W-:Y:S03]  /*10640*/  FADD.FTZ R65, R65, R62 ;  /* 0x0000003e41417221 */ /* 0x000fe60000010000 */
[----:B------:R-:W-:Y:S01]  /*10650*/  MUFU.EX2 R95, R110 ;  /* 0x0000006e005f7308 */ /* 0x000fe20000000800 */
[C---:B------:R-:W-:Y:S03]  /*10660*/  HMMA.16816.F32 R8, R24.reuse, R36, R8 ;  /* 0x000000241808723c */ /* 0x040fe60000001808 */
[----:B------:R-:W-:Y:S01]  /*10670*/  FADD.FTZ R76, R76, R71 ;  /* 0x000000474c4c7221 */ /* 0x000fe20000010000 */
[----:B------:R-:W-:Y:S05]  /*10680*/  FADD.FTZ R66, R66, R65 ;  /* 0x0000004142427221 */ /* 0x000fea0000010000 */
[----:B------:R-:W1:Y:S01]  /*10690*/  MUFU.EX2 R98, R98 ;  /* 0x0000006200627308 */ /* 0x000e620000000800 */
[C---:B------:R-:W-:Y:S01]  /*106a0*/  HMMA.16816.F32 R12, R24.reuse, R38, R12 ;  /* 0x00000026180c723c */ /* 0x040fe2000000180c */
[----:B------:R-:W5:Y:S02]  /*106b0*/  LDSM.16.MT88.4 R36, [R6+0x3400] ;  /* 0x003400000624783b */ /* 0x000f640000004200 */
[----:B------:R-:W-:Y:S01]  /*106c0*/  FADD.FTZ R75, R75, R76 ;  /* 0x0000004c4b4b7221 */ /* 0x000fe20000010000 */
[----:B------:R-:W-:Y:S05]  /*106d0*/  FADD.FTZ R69, R69, R66 ;  /* 0x0000004245457221 */ /* 0x000fea0000010000 */
[----:B------:R-:W-:Y:S01]  /*106e0*/  MUFU.EX2 R97, R112 ;  /* 0x0000007000617308 */ /* 0x000fe20000000800 */
[C---:B----4-:R-:W-:Y:S03]  /*106f0*/  HMMA.16816.F32 R16, R24.reuse, R28, R16 ;  /* 0x0000001c1810723c */ /* 0x050fe60000001810 */
[----:B------:R-:W-:Y:S06]  /*10700*/  FADD.FTZ R72, R72, R69 ;  /* 0x0000004548487221 */ /* 0x000fec0000010000 */
[----:B------:R-:W4:Y:S01]  /*10710*/  MUFU.EX2 R100, R100 ;  /* 0x0000006400647308 */ /* 0x000f220000000800 */
[----:B------:R-:W-:Y:S01]  /*10720*/  HMMA.16816.F32 R20, R24, R30, R20 ;  /* 0x0000001e1814723c */ /* 0x000fe20000001814 */
[----:B------:R-:W5:Y:S02]  /*10730*/  LDSM.16.MT88.4 R28, [R208+0x8800] ;  /* 0x00880000d01c783b */ /* 0x000f640000004200 */
[----:B--2---:R-:W-:Y:S01]  /*10740*/  F2FP.F16.F32.PACK_AB R24, R96, R93 ;  /* 0x0000005d6018723e */ /* 0x004fe200000000ff */
[----:B------:R-:W-:Y:S01]  /*10750*/  FADD.FTZ R73, R73, R72 ;  /* 0x0000004849497221 */ /* 0x000fe20000010000 */
[----:B-1----:R-:W-:Y:S04]  /*10760*/  F2FP.F16.F32.PACK_AB R25, R98, R95 ;  /* 0x0000005f6219723e */ /* 0x002fe800000000ff */
[----:B------:R-:W-:Y:S01]  /*10770*/  MUFU.EX2 R99, R114 ;  /* 0x0000007200637308 */ /* 0x000fe20000000800 */
[----:B------:R-:W-:Y:S04]  /*10780*/  FADD.FTZ R74, R74, R73 ;  /* 0x000000494a4a7221 */ /* 0x000fe80000010000 */
[----:B------:R-:W-:Y:S05]  /*10790*/  FADD.FTZ R77, R77, R74 ;  /* 0x0000004a4d4d7221 */ /* 0x000fea0000010000 */
[----:B------:R-:W1:Y:S01]  /*107a0*/  MUFU.EX2 R102, R102 ;  /* 0x0000006600667308 */ /* 0x000e620000000800 */
[----:B----4-:R-:W-:Y:S01]  /*107b0*/  F2FP.F16.F32.PACK_AB R26, R100, R97 ;  /* 0x00000061641a723e */ /* 0x010fe200000000ff */
[----:B------:R-:W-:Y:S04]  /*107c0*/  FADD.FTZ R77, R78, R77 ;  /* 0x0000004d4e4d7221 */ /* 0x000fe80000010000 */
[----:B------:R-:W-:Y:S04]  /*107d0*/  FADD.FTZ R42, R42, R77 ;  /* 0x0000004d2a2a7221 */ /* 0x000fe80000010000 */
[----:B------:R-:W-:Y:S01]  /*107e0*/  MUFU.EX2 R101, R116 ;  /* 0x0000007400657308 */ /* 0x000fe20000000800 */
[----:B------:R-:W-:Y:S04]  /*107f0*/  FADD.FTZ R43, R43, R42 ;  /* 0x0000002a2b2b7221 */ /* 0x000fe80000010000 */
[----:B------:R-:W-:Y:S05]  /*10800*/  FADD.FTZ R82, R82, R43 ;  /* 0x0000002b52527221 */ /* 0x000fea0000010000 */
[----:B------:R-:W2:Y:S01]  /*10810*/  MUFU.EX2 R50, R117 ;  /* 0x0000007500327308 */ /* 0x000ea20000000800 */
[----:B-1----:R-:W-:Y:S01]  /*10820*/  F2FP.F16.F32.PACK_AB R27, R102, R99 ;  /* 0x00000063661b723e */ /* 0x002fe200000000ff */
[----:B------:R-:W-:Y:S04]  /*10830*/  FADD.FTZ R81, R81, R82 ;  /* 0x0000005251517221 */ /* 0x000fe80000010000 */
[----:B------:R-:W-:Y:S04]  /*10840*/  FADD.FTZ R86, R86, R81 ;  /* 0x0000005156567221 */ /* 0x000fe80000010000 */
[----:B------:R-:W-:Y:S01]  /*10850*/  MUFU.EX2 R45, R45 ;  /* 0x0000002d002d7308 */ /* 0x000fe20000000800 */
[C---:B---3--:R-:W-:Y:S03]  /*10860*/  HMMA.16816.F32 R8, R24.reuse, R32, R8 ;  /* 0x000000201808723c */ /* 0x048fe60000001808 */
[----:B------:R-:W-:Y:S01]  /*10870*/  FADD.FTZ R32, R40, R75 ;  /* 0x0000004b28207221 */ /* 0x000fe20000010000 */
[----:B------:R-:W-:Y:S05]  /*10880*/  FADD.FTZ R86, R85, R86 ;  /* 0x0000005655567221 */ /* 0x000fea0000010000 */
[----:B------:R-:W1:Y:S01]  /*10890*/  MUFU.EX2 R44, R44 ;  /* 0x0000002c002c7308 */ /* 0x000e620000000800 */
[----:B------:R-:W-:Y:S01]  /*108a0*/  FADD.FTZ R32, R41, R32 ;  /* 0x0000002029207221 */ /* 0x000fe20000010000 */
[C---:B------:R-:W-:Y:S03]  /*108b0*/  HMMA.16816.F32 R12, R24.reuse, R34, R12 ;  /* 0x00000022180c723c */ /* 0x040fe6000000180c */
[----:B------:R-:W-:Y:S01]  /*108c0*/  FADD.FTZ R79, R79, R32 ;  /* 0x000000204f4f7221 */ /* 0x000fe20000010000 */
[----:B------:R-:W-:Y:S01]  /*108d0*/  FFMA.FTZ R41, R127, UR4, -R151 ;  /* 0x000000047f297c23 */ /* 0x000fe20008010897 */
[----:B------:R-:W3:Y:S03]  /*108e0*/  LDSM.16.MT88.4 R32, [R6+0x3800] ;  /* 0x003800000620783b */ /* 0x000ee60000004200 */
[----:B------:R-:W-:Y:S01]  /*108f0*/  MUFU.EX2 R7, R7 ;  /* 0x0000000700077308 */ /* 0x000fe20000000800 */
[----:B------:R-:W-:Y:S01]  /*10900*/  FADD.FTZ R80, R80, R79 ;  /* 0x0000004f50507221 */ /* 0x000fe20000010000 */
[C---:B-----5:R-:W-:Y:S03]  /*10910*/  HMMA.16816.F32 R16, R24.reuse, R36, R16 ;  /* 0x000000241810723c */ /* 0x060fe60000001810 */
[--C-:B------:R-:W-:Y:S01]  /*10920*/  FFMA.FTZ R36, R128, UR4, -R152.reuse ;  /* 0x0000000480247c23 */ /* 0x100fe20008010898 */
[--C-:B------:R-:W-:Y:S01]  /*10930*/  FFMA.FTZ R37, R130, UR4, -R151.reuse ;  /* 0x0000000482257c23 */ /* 0x100fe20008010897 */
[----:B------:R-:W-:Y:S03]  /*10940*/  FFMA.FTZ R152, R129, UR4, -R152 ;  /* 0x0000000481987c23 */ /* 0x000fe60008010898 */
[----:B------:R-:W4:Y:S01]  /*10950*/  MUFU.EX2 R46, R46 ;  /* 0x0000002e002e7308 */ /* 0x000f220000000800 */
[----:B------:R-:W-:Y:S01]  /*10960*/  FFMA.FTZ R151, R131, UR4, -R151 ;  /* 0x0000000483977c23 */ /* 0x000fe20008010897 */
[----:B------:R-:W-:Y:S03]  /*10970*/  HMMA.16816.F32 R20, R24, R38, R20 ;  /* 0x000000261814723c */ /* 0x000fe60000001814 */
[----:B--2---:R-:W-:Y:S01]  /*10980*/  F2FP.F16.F32.PACK_AB R24, R50, R101 ;  /* 0x000000653218723e */ /* 0x004fe200000000ff */
[----:B------:R-:W-:Y:S01]  /*10990*/  FADD.FTZ R83, R83, R80 ;  /* 0x0000005053537221 */ /* 0x000fe20000010000 */
[----:B-1----:R-:W-:Y:S03]  /*109a0*/  F2FP.F16.F32.PACK_AB R25, R44, R45 ;  /* 0x0000002d2c19723e */ /* 0x002fe600000000ff */
[----:B------:R-:W-:Y:S01]  /*109b0*/  MUFU.EX2 R47, R47 ;  /* 0x0000002f002f7308 */ /* 0x000fe20000000800 */
[----:B------:R-:W-:Y:S01]  /*109c0*/  FADD.FTZ R89, R89, R86 ;  /* 0x0000005659597221 */ /* 0x000fe20000010000 */
[----:B------:R-:W-:Y:S03]  /*109d0*/  FADD.FTZ R84, R84, R83 ;  /* 0x0000005354547221 */ /* 0x000fe60000010000 */
[----:B------:R-:W-:Y:S01]  /*109e0*/  FADD.FTZ R90, R90, R89 ;  /* 0x000000595a5a7221 */ /* 0x000fe20000010000 */
[----:B------:R-:W-:Y:S04]  /*109f0*/  FADD.FTZ R87, R87, R84 ;  /* 0x0000005457577221 */ /* 0x000fe80000010000 */
[----:B------:R-:W1:Y:S01]  /*10a00*/  MUFU.EX2 R48, R48 ;  /* 0x0000003000307308 */ /* 0x000e620000000800 */
[----:B----4-:R-:W-:Y:S01]  /*10a10*/  F2FP.F16.F32.PACK_AB R26, R46, R7 ;  /* 0x000000072e1a723e */ /* 0x010fe200000000ff */
[----:B------:R-:W-:Y:S01]  /*10a20*/  FADD.FTZ R88, R88, R87 ;  /* 0x0000005758587221 */ /* 0x000fe20000010000 */
[----:B------:R-:W-:Y:S03]  /*10a30*/  FADD.FTZ R3, R3, R90 ;  /* 0x0000005a03037221 */ /* 0x000fe60000010000 */
[----:B------:R-:W-:Y:S01]  /*10a40*/  FADD.FTZ R91, R91, R88 ;  /* 0x000000585b5b7221 */ /* 0x000fe20000010000 */
[----:B------:R-:W-:Y:S03]  /*10a50*/  FADD.FTZ R94, R94, R3 ;  /* 0x000000035e5e7221 */ /* 0x000fe60000010000 */
        /* <DEDUP_REMOVED lines=10> */
[----:B------:R-:W-:Y:S01]  /*10b00*/  FADD.FTZ R102, R102, R99 ;  /* 0x0000006366667221 */ /* 0x000fe20000010000 */
[C---:B------:R-:W-:Y:S02]  /*10b10*/  HMMA.16816.F32 R8, R24.reuse, R28, R8 ;  /* 0x0000001c1808723c */ /* 0x040fe40000001808 */
[----:B------:R-:W-:Y:S01]  /*10b20*/  MUFU.EX2 R40, R126 ;  /* 0x0000007e00287308 */ /* 0x000fe20000000800 */
[----:B------:R-:W-:Y:S01]  /*10b30*/  FADD.FTZ R100, R100, R97 ;  /* 0x0000006164647221 */ /* 0x000fe20000010000 */
[----:B------:R-:W-:Y:S03]  /*10b40*/  FADD.FTZ R45, R45, R102 ;  /* 0x000000662d2d7221 */ /* 0x000fe60000010000 */
[----:B------:R-:W-:Y:S01]  /*10b50*/  FADD.FTZ R101, R101, R100 ;  /* 0x0000006465657221 */ /* 0x000fe20000010000 */
[C---:B------:R-:W-:Y:S01]  /*10b60*/  HMMA.16816.F32 R12, R24.reuse, R30, R12 ;  /* 0x0000001e180c723c */ /* 0x040fe2000000180c */
[----:B------:R-:W1:Y:S03]  /*10b70*/  LDSM.16.MT88.4 R28, [R6+0x3c00] ;  /* 0x003c0000061c783b */ /* 0x000e660000004200 */
[----:B------:R-:W4:Y:S01]  /*10b80*/  MUFU.EX2 R41, R41 ;  /* 0x0000002900297308 */ /* 0x000f220000000800 */
[----:B--2---:R-:W-:Y:S01]  /*10b90*/  F2FP.F16.F32.PACK_AB R132, R52, R49 ;  /* 0x000000313484723e */ /* 0x004fe200000000ff */
[----:B------:R-:W-:Y:S01]  /*10ba0*/  FADD.FTZ R50, R50, R101 ;  /* 0x0000006532327221 */ /* 0x000fe20000010000 */
[----:B------:R-:W-:Y:S01]  /*10bb0*/  FADD.FTZ R44, R44, R45 ;  /* 0x0000002d2c2c7221 */ /* 0x000fe20000010000 */
[C---:B---3--:R-:W-:Y:S06]  /*10bc0*/  HMMA.16816.F32 R16, R24.reuse, R32, R16 ;  /* 0x000000201810723c */ /* 0x048fec0000001810 */
[----:B------:R-:W-:Y:S01]  /*10bd0*/  MUFU.EX2 R36, R36 ;  /* 0x0000002400247308 */ /* 0x000fe20000000800 */
[----:B------:R-:W-:Y:S01]  /*10be0*/  FADD.FTZ R7, R7, R50 ;  /* 0x0000003207077221 */ /* 0x000fe20000010000 */
[----:B------:R-:W-:Y:S03]  /*10bf0*/  FADD.FTZ R47, R47, R44 ;  /* 0x0000002c2f2f7221 */ /* 0x000fe60000010000 */
[----:B------:R-:W-:Y:S01]  /*10c00*/  FADD.FTZ R46, R46, R7 ;  /* 0x000000072e2e7221 */ /* 0x000fe20000010000 */
[----:B------:R-:W-:Y:S04]  /*10c10*/  HMMA.16816.F32 R20, R24, R34, R20 ;  /* 0x000000221814723c */ /* 0x000fe80000001814 */
[----:B------:R-:W2:Y:S01]  /*10c20*/  MUFU.EX2 R231, R152 ;  /* 0x0000009800e77308 */ /* 0x000ea20000000800 */
[----:B----4-:R-:W-:Y:S01]  /*10c30*/  F2FP.F16.F32.PACK_AB R133, R41, R40 ;  /* 0x000000282985723e */ /* 0x010fe200000000ff */
[----:B------:R-:W-:Y:S01]  /*10c40*/  FADD.FTZ R47, R48, R47 ;  /* 0x0000002f302f7221 */ /* 0x000fe20000010000 */
[----:B------:R-:W-:Y:S03]  /*10c50*/  FADD.FTZ R3, R49, R46 ;  /* 0x0000002e31037221 */ /* 0x000fe60000010000 */
[----:B------:R-:W-:Y:S01]  /*10c60*/  FADD.FTZ R40, R40, R47 ;  /* 0x0000002f28287221 */ /* 0x000fe20000010000 */
[----:B------:R-:W-:Y:S03]  /*10c70*/  FADD.FTZ R3, R52, R3 ;  /* 0x0000000334037221 */ /* 0x000fe60000010000 */
[----:B------:R-:W-:Y:S01]  /*10c80*/  MUFU.EX2 R37, R37 ;  /* 0x0000002500257308 */ /* 0x000fe20000000800 */
[----:B------:R-:W-:Y:S09]  /*10c90*/  FADD.FTZ R40, R41, R40 ;  /* 0x0000002829287221 */ /* 0x000ff20000010000 */
[----:B------:R-:W3:Y:S01]  /*10ca0*/  MUFU.EX2 R232, R151 ;  /* 0x0000009700e87308 */ /* 0x000ee20000000800 */
[C---:B--2---:R-:W-:Y:S01]  /*10cb0*/  F2FP.F16.F32.PACK_AB R134, R231.reuse, R36 ;  /* 0x00000024e786723e */ /* 0x044fe200000000ff */
[----:B------:R-:W-:Y:S01]  /*10cc0*/  FADD.FTZ R36, R36, R3 ;  /* 0x0000000324247221 */ /* 0x000fe20000010000 */
[----:B------:R-:W-:Y:S03]  /*10cd0*/  MOV R3, R0 ;  /* 0x0000000000037202 */ /* 0x000fe60000000f00 */
[----:B------:R-:W-:Y:S01]  /*10ce0*/  FADD.FTZ R231, R231, R36 ;  /* 0x00000024e7e77221 */ /* 0x000fe20000010000 */
[C---:B---3--:R-:W-:Y:S01]  /*10cf0*/  F2FP.F16.F32.PACK_AB R135, R232.reuse, R37 ;  /* 0x00000025e887723e */ /* 0x048fe200000000ff */
[----:B------:R-:W-:Y:S04]  /*10d00*/  FADD.FTZ R37, R37, R40 ;  /* 0x0000002825257221 */ /* 0x000fe80000010000 */
[----:B------:R-:W-:Y:S02]  /*10d10*/  FADD.FTZ R232, R232, R37 ;  /* 0x00000025e8e87221 */ /* 0x000fe40000010000 */
[C---:B------:R-:W-:Y:S08]  /*10d20*/  HMMA.16816.F32 R144, R132.reuse, R140, R8 ;  /* 0x0000008c8490723c */ /* 0x040ff00000001808 */
[C---:B------:R-:W-:Y:S08]  /*10d30*/  HMMA.16816.F32 R140, R132.reuse, R142, R12 ;  /* 0x0000008e848c723c */ /* 0x040ff0000000180c */
[C---:B-1----:R-:W-:Y:S08]  /*10d40*/  HMMA.16816.F32 R136, R132.reuse, R28, R16 ;  /* 0x0000001c8488723c */ /* 0x042ff00000001810 */
[----:B------:R-:W-:Y:S01]  /*10d50*/  HMMA.16816.F32 R132, R132, R30, R20 ;  /* 0x0000001e8484723c */ /* 0x000fe20000001814 */
[----:B------:R-:W-:Y:S08]  /*10d60*/  @!UPT UIADD3 URZ, UPT, UPT, URZ, URZ, URZ ;  /* 0x000000fffffff290 */ /* 0x000ff0000fffe0ff */
[----:B------:R-:W-:Y:S11]  /*10d70*/  @P0 BRA `(.L_x_568) ;  /* 0xffffffbc00c80947 */ /* 0x000ff6000383ffff */
.L_x_564:
[----:B------:R-:W1:Y:S01]  /*10d80*/  SHFL.BFLY PT, R4, R231, 0x2, 0x1f ;  /* 0x0c401f00e7047f89 */ /* 0x000e6200000e0000 */
[C---:B------:R-:W-:Y:S01]  /*10d90*/  SHF.L.U32 R9, R211.reuse, 0x1, RZ ;  /* 0x00000001d3097819 */ /* 0x040fe200000006ff */
[----:B------:R-:W2:Y:S01]  /*10da0*/  S2UR UR4, SR_CgaCtaId ;  /* 0x00000000000479c3 */ /* 0x000ea20000008800 */
[----:B------:R-:W-:Y:S01]  /*10db0*/  SHF.L.U32 R7, R211, 0x3, RZ ;  /* 0x00000003d3077819 */ /* 0x000fe200000006ff */
[----:B------:R-:W3:Y:S01]  /*10dc0*/  SHFL.BFLY PT, R3, R232, 0x2, 0x1f ;  /* 0x0c401f00e8037f89 */ /* 0x000ee200000e0000 */
[----:B------:R-:W-:Y:S01]  /*10dd0*/  LOP3.LUT R9, R9, 0x6, RZ, 0xc0, !PT ;  /* 0x0000000609097812 */ /* 0x000fe200078ec0ff */
[----:B------:R-:W-:Y:S01]  /*10de0*/  UMOV UR5, 0x400 ;  /* 0x0000040000057882 */ /* 0x000fe20000000000 */
[----:B------:R-:W-:Y:S01]  /*10df0*/  ISETP.NE.AND P1, PT, R218, -0x1, PT ;  /* 0xffffffffda00780c */ /* 0x000fe20003f25270 */
[----:B------:R-:W-:Y:S01]  /*10e00*/  BSSY.RECONVERGENT B0, `(.L_x_569) ;  /* 0x000006a000007945 */ /* 0x000fe20003800200 */
[C---:B------:R-:W-:Y:S01]  /*10e10*/  SHF.L.U32 R16, R211.reuse, 0x2, RZ ;  /* 0x00000002d3107819 */ /* 0x040fe200000006ff */
[----:B------:R-:W4:Y:S01]  /*10e20*/  LDC R15, c[0x0][0x434] ;  /* 0x00010d00ff0f7b82 */ /* 0x000f220000000800 */
[----:B------:R-:W-:-:S02]  /*10e30*/  LOP3.LUT P5, RZ, R211, 0x3, RZ, 0xc0, !PT ;  /* 0x00000003d3ff7812 */ /* 0x000fc400078ac0ff */
[C---:B------:R-:W-:Y:S02]  /*10e40*/  LOP3.LUT R14, R16.reuse, 0x20, RZ, 0xc0, !PT ;  /* 0x00000020100e7812 */ /* 0x040fe400078ec0ff */
[----:B------:R-:W-:-:S03]  /*10e50*/  LOP3.LUT R16, R16, 0x40, RZ, 0xc0, !PT ;  /* 0x0000004010107812 */ /* 0x000fc600078ec0ff */
[----:B------:R-:W5:Y:S01]  /*10e60*/  S2UR UR6, SR_CTAID.X ;  /* 0x00000000000679c3 */ /* 0x000f620000002500 */
[----:B-1----:R-:W-:Y:S01]  /*10e70*/  FADD.FTZ R11, R4, R231 ;  /* 0x000000e7040b7221 */ /* 0x002fe20000010000 */
[----:B------:R-:W-:Y:S01]  /*10e80*/  SHF.L.U32 R4, R211, 0x4, RZ ;  /* 0x00000004d3047819 */ /* 0x000fe200000006ff */
[----:B--2---:R-:W-:Y:S01]  /*10e90*/  ULEA UR4, UR4, UR5, 0x18 ;  /* 0x0000000504047291 */ /* 0x004fe2000f8ec0ff */
[----:B---3--:R-:W-:Y:S02]  /*10ea0*/  FADD.FTZ R12, R3, R232 ;  /* 0x000000e8030c7221 */ /* 0x008fe40000010000 */
[----:B------:R-:W1:Y:S01]  /*10eb0*/  SHFL.BFLY PT, R6, R11, 0x1, 0x1f ;  /* 0x0c201f000b067f89 */ /* 0x000e6200000e0000 */
[----:B------:R-:W-:Y:S02]  /*10ec0*/  LOP3.LUT R10, R9, 0x3e00, R4, 0xf8, !PT ;  /* 0x00003e00090a7812 */ /* 0x000fe400078ef804 */
[----:B------:R-:W-:Y:S01]  /*10ed0*/  LOP3.LUT R4, R7, 0xc0, RZ, 0xc0, !PT ;  /* 0x000000c007047812 */ /* 0x000fe200078ec0ff */
[----:B------:R-:W2:Y:S01]  /*10ee0*/  SHFL.BFLY PT, R5, R12, 0x1, 0x1f ;  /* 0x0c201f000c057f89 */ /* 0x000ea200000e0000 */
[----:B------:R-:W-:-:S02]  /*10ef0*/  LOP3.LUT R7, R10, 0x20, R7, 0xf8, !PT ;  /* 0x000000200a077812 */ /* 0x000fc400078ef807 */
[----:B------:R-:W-:Y:S01]  /*10f00*/  LOP3.LUT R10, R4, 0x18, R211, 0xf8, !PT ;  /* 0x00000018040a7812 */ /* 0x000fe200078ef8d3 */
[----:B-----5:R-:W-:Y:S01]  /*10f10*/  USHF.L.U32 UR6, UR6, 0x6, URZ ;  /* 0x0000000606067899 */ /* 0x020fe200080006ff */
[----:B-1----:R-:W-:-:S04]  /*10f20*/  FADD.FTZ R6, R11, R6 ;  /* 0x000000060b067221 */ /* 0x002fc80000010000 */
[----:B------:R-:W1:Y:S01]  /*10f30*/  MUFU.RCP R8, R6 ;  /* 0x0000000600087308 */ /* 0x000e620000001000 */
[----:B------:R-:W-:Y:S01]  /*10f40*/  FSETP.NE.FTZ.AND P4, PT, R6, RZ, PT ;  /* 0x000000ff0600720b */ /* 0x000fe20003f95000 */
[----:B--2---:R-:W-:-:S05]  /*10f50*/  FADD.FTZ R5, R12, R5 ;  /* 0x000000050c057221 */ /* 0x004fca0000010000 */
[----:B------:R-:W-:Y:S01]  /*10f60*/  FSETP.NE.FTZ.AND P3, PT, R5, RZ, PT ;  /* 0x000000ff0500720b */ /* 0x000fe20003f75000 */
[----:B------:R-:W2:Y:S06]  /*10f70*/  MUFU.RCP R3, R5 ;  /* 0x0000000500037308 */ /* 0x000eac0000001000 */
[----:B------:R-:W3:Y:S02]  /*10f80*/  @P4 LDC R17, c[0x0][0x458] ;  /* 0x00011600ff114b82 */ /* 0x000ee40000000800 */
[----:B------:R-:W-:Y:S01]  /*10f90*/  @P4 MUFU.LG2 R6, R6 ;  /* 0x0000000600064308 */ /* 0x000fe20000000c00 */
[----:B-1----:R-:W-:-:S02]  /*10fa0*/  FSEL R4, R8, 1, P4 ;  /* 0x3f80000008047808 */ /* 0x002fc40002000000 */
[----:B------:R-:W-:-:S03]  /*10fb0*/  LOP3.LUT R8, R7, R10, RZ, 0xfc, !PT ;  /* 0x0000000a07087212 */ /* 0x000fc600078efcff */
[----:B------:R-:W1:Y:S01]  /*10fc0*/  LDC.U8 R7, c[0x0][0x548] ;  /* 0x00015200ff077b82 */ /* 0x000e620000000000 */
[C---:B------:R-:W-:Y:S01]  /*10fd0*/  FMUL.FTZ R144, R4.reuse, R144 ;  /* 0x0000009004907220 */ /* 0x040fe20000410000 */
[C---:B------:R-:W-:Y:S01]  /*10fe0*/  FMUL.FTZ R145, R4.reuse, R145 ;  /* 0x0000009104917220 */ /* 0x040fe20000410000 */
[C---:B------:R-:W-:Y:S01]  /*10ff0*/  FMUL.FTZ R140, R4.reuse, R140 ;  /* 0x0000008c048c7220 */ /* 0x040fe20000410000 */
[C---:B------:R-:W-:Y:S01]  /*11000*/  FMUL.FTZ R141, R4.reuse, R141 ;  /* 0x0000008d048d7220 */ /* 0x040fe20000410000 */
[C---:B------:R-:W-:Y:S01]  /*11010*/  FMUL.FTZ R136, R4.reuse, R136 ;  /* 0x0000008804887220 */ /* 0x040fe20000410000 */
[C---:B------:R-:W-:Y:S01]  /*11020*/  FMUL.FTZ R137, R4.reuse, R137 ;  /* 0x0000008904897220 */ /* 0x040fe20000410000 */
[C---:B------:R-:W-:Y:S01]  /*11030*/  FMUL.FTZ R132, R4.reuse, R132 ;  /* 0x0000008404847220 */ /* 0x040fe20000410000 */
[----:B------:R-:W-:Y:S01]  /*11040*/  FMUL.FTZ R133, R4, R133 ;  /* 0x0000008504857220 */ /* 0x000fe20000410000 */
[----:B------:R-:W5:Y:S01]  /*11050*/  @!P1 LDC.64 R10, c[0x0][0x400] ;  /* 0x00010000ff0a9b82 */ /* 0x000f620000000a00 */
[----:B------:R-:W5:Y:S01]  /*11060*/  S2R R4, SR_CTAID.Y ;  /* 0x0000000000047919 */ /* 0x000f620000002600 */
[----:B------:R-:W-:Y:S01]  /*11070*/  LEA R13, R8, UR4, 0x1 ;  /* 0x00000004080d7c11 */ /* 0x000fe2000f8e08ff */
[----:B------:R-:W4:Y:S01]  /*11080*/  @P3 MUFU.LG2 R5, R5 ;  /* 0x0000000500053308 */ /* 0x000f220000000c00 */
[----:B--2---:R-:W-:-:S02]  /*11090*/  FSEL R3, R3, 1, P3 ;  /* 0x3f80000003037808 */ /* 0x004fc40001800000 */
[----:B------:R-:W-:Y:S02]  /*110a0*/  IADD3 R19, PT, PT, R13, -R16, RZ ;  /* 0x800000100d137210 */ /* 0x000fe40007ffe0ff */
[----:B------:R-:W2:Y:S01]  /*110b0*/  @P1 LDC.64 R8, c[0x0][0x408] ;  /* 0x00010200ff081b82 */ /* 0x000ea20000000a00 */
[C---:B------:R-:W-:Y:S01]  /*110c0*/  FMUL.FTZ R146, R3.reuse, R146 ;  /* 0x0000009203927220 */ /* 0x040fe20000410000 */
[C---:B------:R-:W-:Y:S01]  /*110d0*/  FMUL.FTZ R147, R3.reuse, R147 ;  /* 0x0000009303937220 */ /* 0x040fe20000410000 */
[C---:B------:R-:W-:Y:S01]  /*110e0*/  FMUL.FTZ R142, R3.reuse, R142 ;  /* 0x0000008e038e7220 */ /* 0x040fe20000410000 */
[C---:B------:R-:W-:Y:S01]  /*110f0*/  FMUL.FTZ R143, R3.reuse, R143 ;  /* 0x0000008f038f7220 */ /* 0x040fe20000410000 */
[C---:B------:R-:W-:Y:S01]  /*11100*/  FMUL.FTZ R138, R3.reuse, R138 ;  /* 0x0000008a038a7220 */ /* 0x040fe20000410000 */
[----:B------:R-:W-:Y:S01]  /*11110*/  FMUL.FTZ R139, R3, R139 ;  /* 0x0000008b038b7220 */ /* 0x000fe20000410000 */
[----:B-1----:R-:W-:Y:S01]  /*11120*/  ISETP.NE.AND P2, PT, R7, RZ, PT ;  /* 0x000000ff0700720c */ /* 0x002fe20003f45270 */
[----:B------:R-:W1:Y:S01]  /*11130*/  @P3 LDC R21, c[0x0][0x458] ;  /* 0x00011600ff153b82 */ /* 0x000e620000000800 */
[----:B------:R-:W3:Y:S01]  /*11140*/  S2R R7, SR_CTAID.Z ;  /* 0x0000000000077919 */ /* 0x000ee20000002700 */
[C---:B------:R-:W-:Y:S01]  /*11150*/  FMUL.FTZ R134, R3.reuse, R134 ;  /* 0x0000008603867220 */ /* 0x040fe20000410000 */
[----:B------:R-:W-:Y:S01]  /*11160*/  ISETP.NE.OR P0, PT, R218, -0x1, !P2 ;  /* 0xffffffffda00780c */ /* 0x000fe20005705670 */
[----:B------:R-:W-:Y:S01]  /*11170*/  FMUL.FTZ R3, R3, R135 ;  /* 0x0000008703037220 */ /* 0x000fe20000410000 */
[----:B------:R-:W-:Y:S01]  /*11180*/  F2FP.F16.F32.PACK_AB R144, R145, R144 ;  /* 0x000000909190723e */ /* 0x000fe200000000ff */
[----:B----4-:R-:W-:Y:S01]  /*11190*/  @P3 FMUL.FTZ R5, R5, 0.69314718246459960938 ;  /* 0x3f31721805053820 */ /* 0x010fe20000410000 */
[----:B------:R-:W-:-:S02]  /*111a0*/  F2FP.F16.F32.PACK_AB R146, R147, R146 ;  /* 0x000000929392723e */ /* 0x000fc400000000ff */
[----:B------:R-:W-:Y:S01]  /*111b0*/  F2FP.F16.F32.PACK_AB R140, R141, R140 ;  /* 0x0000008c8d8c723e */ /* 0x000fe200000000ff */
[----:B------:R-:W-:Y:S01]  /*111c0*/  STS [R13], R144 ;  /* 0x000000900d007388 */ /* 0x000fe20000000800 */
[----:B------:R-:W-:Y:S01]  /*111d0*/  F2FP.F16.F32.PACK_AB R142, R143, R142 ;  /* 0x0000008e8f8e723e */ /* 0x000fe200000000ff */
[----:B------:R-:W3:Y:S01]  /*111e0*/  @!P2 LDC R12, c[0x0][0x3e0] ;  /* 0x0000f800ff0cab82 */ /* 0x000ee20000000800 */
[----:B------:R-:W-:Y:S01]  /*111f0*/  IADD3 R23, PT, PT, R13, -R14, RZ ;  /* 0x8000000e0d177210 */ /* 0x000fe20007ffe0ff */
[----:B------:R4:W-:Y:S01]  /*11200*/  STS [R13+0x200], R146 ;  /* 0x000200920d007388 */ /* 0x0009e20000000800 */
[----:B------:R-:W-:Y:S01]  /*11210*/  F2FP.F16.F32.PACK_AB R136, R137, R136 ;  /* 0x000000888988723e */ /* 0x000fe200000000ff */
[----:B--2---:R-:W-:Y:S01]  /*11220*/  @P1 IMAD.WIDE.U32 R26, R218, R8, RZ ;  /* 0x00000008da1a1225 */ /* 0x004fe200078e00ff */
[----:B------:R-:W-:Y:S01]  /*11230*/  F2FP.F16.F32.PACK_AB R138, R139, R138 ;  /* 0x0000008a8b8a723e */ /* 0x000fe200000000ff */
[----:B------:R2:W-:Y:S01]  /*11240*/  STS [R23+0x10], R140 ;  /* 0x0000108c17007388 */ /* 0x0005e20000000800 */
[----:B------:R-:W-:Y:S01]  /*11250*/  F2FP.F16.F32.PACK_AB R132, R133, R132 ;  /* 0x000000848584723e */ /* 0x000fe200000000ff */
[----:B------:R-:W2:Y:S01]  /*11260*/  @P2 LDC R16, c[0x0][0x454] ;  /* 0x00011500ff102b82 */ /* 0x000ea20000000800 */
[----:B-----5:R-:W-:Y:S01]  /*11270*/  @!P1 IMAD.WIDE.U32 R24, R4, R10, RZ ;  /* 0x0000000a04189225 */ /* 0x020fe200078e00ff */
[----:B------:R-:W-:Y:S01]  /*11280*/  F2FP.F16.F32.PACK_AB R3, R3, R134 ;  /* 0x000000860303723e */ /* 0x000fe200000000ff */
[----:B------:R1:W-:Y:S01]  /*11290*/  STS [R23+0x210], R142 ;  /* 0x0002108e17007388 */ /* 0x0003e20000000800 */
[----:B------:R-:W-:Y:S01]  /*112a0*/  IADD3 R14, PT, PT, -R14, R19, RZ ;  /* 0x000000130e0e7210 */ /* 0x000fe20007ffe1ff */
[----:B------:R-:W-:Y:S01]  /*112b0*/  @!P1 IMAD R11, R4, R11, R25 ;  /* 0x0000000b040b9224 */ /* 0x000fe200078e0219 */
[----:B------:R-:W-:Y:S01]  /*112c0*/  MOV R10, 0x7f800000 ;  /* 0x7f800000000a7802 */ /* 0x000fe20000000f00 */
[----:B------:R2:W-:Y:S01]  /*112d0*/  STS [R19+0x20], R136 ;  /* 0x0000208813007388 */ /* 0x0005e20000000800 */
[----:B------:R-:W-:Y:S01]  /*112e0*/  @P1 IMAD R11, R218, R9, R27 ;  /* 0x00000009da0b1224 */ /* 0x000fe200078e021b */
[----:B------:R-:W-:Y:S01]  /*112f0*/  MOV R9, 0x7f800000 ;  /* 0x7f80000000097802 */ /* 0x000fe20000000f00 */
[----:B------:R-:W-:Y:S01]  /*11300*/  @!P0 IMAD R218, R4, R15, RZ ;  /* 0x0000000f04da8224 */ /* 0x000fe200078e02ff */
[----:B------:R2:W-:Y:S01]  /*11310*/  STS [R19+0x220], R138 ;  /* 0x0002208a13007388 */ /* 0x0005e20000000800 */
[----:B-1----:R-:W-:-:S03]  /*11320*/  @P3 FFMA.FTZ R9, R0, R21, R5 ;  /* 0x0000001500093223 */ /* 0x002fc60000010005 */
[----:B------:R1:W-:Y:S01]  /*11330*/  STS [R14+0x30], R132 ;  /* 0x000030840e007388 */ /* 0x0003e20000000800 */
[----:B---3--:R-:W-:Y:S02]  /*11340*/  @!P2 IMAD R12, R4, R12, R7 ;  /* 0x0000000c040ca224 */ /* 0x008fe400078e0207 */
[----:B----4-:R-:W-:Y:S01]  /*11350*/  @P4 FMUL.FTZ R13, R6, 0.69314718246459960938 ;  /* 0x3f317218060d4820 */ /* 0x010fe20000410000 */
[----:B------:R1:W-:Y:S01]  /*11360*/  STS [R14+0x230], R3 ;  /* 0x000230030e007388 */ /* 0x0003e20000000800 */
[----:B------:R-:W-:Y:S02]  /*11370*/  @!P2 IMAD R8, R12, R15, RZ ;  /* 0x0000000f0c08a224 */ /* 0x000fe400078e02ff */
[----:B------:R-:W-:Y:S01]  /*11380*/  @P4 FFMA.FTZ R10, R2, R17, R13 ;  /* 0x00000011020a4223 */ /* 0x000fe2000001000d */
[----:B--2---:R-:W-:Y:S01]  /*11390*/  @P2 IMAD R8, R7, R16, R218 ;  /* 0x0000001007082224 */ /* 0x004fe200078e02da */
[----:B------:R-:W-:Y:S06]  /*113a0*/  BAR.SYNC.DEFER_BLOCKING 0x0 ;  /* 0x0000000000007b1d */ /* 0x000fec0000010000 */
[----:B------:R-:W-:Y:S05]  /*113b0*/  @P5 BRA `(.L_x_570) ;  /* 0x0000000000385947 */ /* 0x000fea0003800000 */
[----:B------:R-:W-:Y:S01]  /*113c0*/  SHF.R.U32.HI R211, RZ, 0x1, R211 ;  /* 0x00000001ffd37819 */ /* 0x000fe200000116d3 */
[----:B------:R-:W2:Y:S01]  /*113d0*/  LDCU.64 UR4, c[0x0][0x420] ;  /* 0x00008400ff0477ac */ /* 0x000ea20008000a00 */
[----:B------:R-:W-:Y:S02]  /*113e0*/  VIADD R8, R8, UR6 ;  /* 0x0000000608087c36 */ /* 0x000fe40008000000 */
[----:B-1----:R-:W-:-:S04]  /*113f0*/  LOP3.LUT R3, R211, 0x30, RZ, 0xc0, !PT ;  /* 0x00000030d3037812 */ /* 0x002fc800078ec0ff */
[----:B------:R-:W-:-:S04]  /*11400*/  LOP3.LUT R3, R3, 0x7, R226, 0xf8, !PT ;  /* 0x0000000703037812 */ /* 0x000fc800078ef8e2 */
[C---:B------:R-:W-:Y:S01]  /*11410*/  IADD3 R0, P0, PT, R8.reuse, R3, RZ ;  /* 0x0000000308007210 */ /* 0x040fe20007f1e0ff */
[C---:B------:R-:W-:Y:S01]  /*11420*/  VIADD R5, R3.reuse, 0x8 ;  /* 0x0000000803057836 */ /* 0x040fe20000000000 */
[-C--:B------:R-:W-:Y:S02]  /*11430*/  ISETP.GE.AND P3, PT, R3, R212.reuse, PT ;  /* 0x000000d40300720c */ /* 0x080fe40003f66270 */
[----:B------:R-:W-:Y:S02]  /*11440*/  LEA.HI.X.SX32 R3, R8, RZ, 0x1, P0 ;  /* 0x000000ff08037211 */ /* 0x000fe400000f0eff */
[----:B------:R-:W-:Y:S02]  /*11450*/  ISETP.GE.AND P2, PT, R5, R212, PT ;  /* 0x000000d40500720c */ /* 0x000fe40003f46270 */
[----:B--2---:R-:W-:-:S04]  /*11460*/  LEA R2, P0, R0, UR4, 0x2 ;  /* 0x0000000400027c11 */ /* 0x004fc8000f8010ff */
[----:B------:R-:W-:-:S05]  /*11470*/  LEA.HI.X R3, R0, UR5, R3, 0x2, P0 ;  /* 0x0000000500037c11 */ /* 0x000fca00080f1403 */
[----:B------:R2:W-:Y:S04]  /*11480*/  @!P3 STG.E desc[UR16][R2.64], R10 ;  /* 0x0000000a0200b986 */ /* 0x0005e8000c101910 */
[----:B------:R2:W-:Y:S02]  /*11490*/  @!P2 STG.E desc[UR16][R2.64+0x20], R9 ;  /* 0x000020090200a986 */ /* 0x0005e4000c101910 */
.L_x_570:
[----:B------:R-:W-:Y:S05]  /*114a0*/  BSYNC.RECONVERGENT B0 ;  /* 0x0000000000007941 */ /* 0x000fea0003800200 */
.L_x_569:
[----:B------:R-:W3:Y:S01]  /*114b0*/  LDCU UR4, c[0x0][0x440] ;  /* 0x00008800ff0477ac */ /* 0x000ee20008000800 */
[----:B-12---:R-:W1:Y:S01]  /*114c0*/  LDC.64 R2, c[0x0][0x408] ;  /* 0x00010200ff027b82 */ /* 0x006e620000000a00 */
[----:B------:R-:W-:Y:S01]  /*114d0*/  MOV R221, RZ ;  /* 0x000000ff00dd7202 */ /* 0x000fe20000000f00 */
[----:B------:R-:W2:Y:S01]  /*114e0*/  LDS.128 R12, [R219] ;  /* 0x00000000db0c7984 */ /* 0x000ea20000000c00 */
[----:B------:R-:W-:Y:S02]  /*114f0*/  @P1 MOV R24, R26 ;  /* 0x0000001a00181202 */ /* 0x000fe40000000f00 */
[----:B---3--:R-:W-:Y:S01]  /*11500*/  ISETP.GE.AND P0, PT, R220, UR4, PT ;  /* 0x00000004dc007c0c */ /* 0x008fe2000bf06270 */
[----:B------:R-:W3:Y:S03]  /*11510*/  LDCU.64 UR4, c[0x0][0x410] ;  /* 0x00008200ff0477ac */ /* 0x000ee60008000a00 */
[----:B------:R-:W-:Y:S01]  /*11520*/  ISETP.GE.OR P2, PT, R226, R212, P0 ;  /* 0x000000d4e200720c */ /* 0x000fe20000746670 */
[----:B-1----:R-:W-:-:S04]  /*11530*/  IMAD.WIDE.U32 R220, R2, UR6, R220 ;  /* 0x0000000602dc7c25 */ /* 0x002fc8000f8e00dc */
[----:B------:R-:W-:Y:S01]  /*11540*/  IMAD R0, R3, UR6, R221 ;  /* 0x0000000603007c24 */ /* 0x000fe2000f8e02dd */
[----:B------:R-:W-:-:S07]  /*11550*/  IADD3 R8, P1, PT, R24, R220, RZ ;  /* 0x000000dc18087210 */ /* 0x000fce0007f3e0ff */
[----:B------:R-:W1:Y:S01]  /*11560*/  @!P2 LDC.64 R4, c[0x0][0x3f0] ;  /* 0x0000fc00ff04ab82 */ /* 0x000e620000000a00 */
[----:B------:R-:W-:Y:S02]  /*11570*/  IMAD.X R9, R11, 0x1, R0, P1 ;  /* 0x000000010b097824 */ /* 0x000fe400008e0600 */
[----:B---3--:R-:W-:-:S04]  /*11580*/  IMAD.WIDE.U32 R8, R7, UR4, R8 ;  /* 0x0000000407087c25 */ /* 0x008fc8000f8e0008 */
[----:B------:R-:W-:Y:S01]  /*11590*/  IMAD R11, R7, UR5, R9 ;  /* 0x00000005070b7c24 */ /* 0x000fe2000f8e0209 */
[----:B------:R-:W-:Y:S01]  /*115a0*/  @!P2 MOV R10, R8 ;  /* 0x00000008000aa202 */ /* 0x000fe20000000f00 */
[----:B------:R-:W-:-:S04]  /*115b0*/  VIADD R7, R226, 0x20 ;  /* 0x00000020e2077836 */ /* 0x000fc80000000000 */
[----:B------:R-:W-:Y:S01]  /*115c0*/  @!P2 IMAD.WIDE.U32 R18, R226, R2, R10 ;  /* 0x00000002e212a225 */ /* 0x000fe200078e000a */
[----:B------:R-:W-:-:S03]  /*115d0*/  ISETP.GE.OR P0, PT, R7, R212, P0 ;  /* 0x000000d40700720c */ /* 0x000fc60000706670 */
[----:B------:R-:W-:Y:S01]  /*115e0*/  @!P2 IMAD R0, R226, R3, R19 ;  /* 0x00000003e200a224 */ /* 0x000fe200078e0213 */
[----:B-1----:R-:W-:-:S04]  /*115f0*/  @!P2 LEA R16, P1, R18, R4, 0x1 ;  /* 0x000000041210a211 */ /* 0x002fc800078208ff */
[----:B------:R-:W-:Y:S02]  /*11600*/  @!P2 LEA.HI.X R17, R18, R5, R0, 0x1, P1 ;  /* 0x000000051211a211 */ /* 0x000fe400008f0c00 */
[----:B------:R1:W3:Y:S04]  /*11610*/  LDS.128 R4, [R219+0x800] ;  /* 0x00080000db047984 */ /* 0x0002e80000000c00 */
[----:B--2---:R1:W-:Y:S01]  /*11620*/  @!P2 STG.E.128 desc[UR16][R16.64], R12 ;  /* 0x0000000c1000a986 */ /* 0x0043e2000c101d10 */
[----:B------:R-:W-:Y:S05]  /*11630*/  @P0 EXIT ;  /* 0x000000000000094d */ /* 0x000fea0003800000 */
[----:B------:R-:W-:Y:S01]  /*11640*/  IADD3 R227, P0, PT, R226, 0x20, RZ ;  /* 0x00000020e2e37810 */ /* 0x000fe20007f1e0ff */
[----:B------:R-:W2:Y:S03]  /*11650*/  LDCU.64 UR4, c[0x0][0x3f0] ;  /* 0x00007e00ff0477ac */ /* 0x000ea60008000a00 */
[----:B------:R-:W-:-:S05]  /*11660*/  IADD3.X R9, PT, PT, RZ, RZ, RZ, P0, !PT ;  /* 0x000000ffff097210 */ /* 0x000fca00007fe4ff */
[----:B------:R-:W-:Y:S01]  /*11670*/  IMAD R0, R9, R2, RZ ;  /* 0x0000000209007224 */ /* 0x000fe200078e02ff */
[----:B------:R-:W-:-:S03]  /*11680*/  MOV R9, R11 ;  /* 0x0000000b00097202 */ /* 0x000fc60000000f00 */
[C---:B------:R-:W-:Y:S02]  /*11690*/  IMAD R0, R227.reuse, R3, R0 ;  /* 0x00000003e3007224 */ /* 0x040fe400078e0200 */
[----:B------:R-:W-:-:S03]  /*116a0*/  IMAD.WIDE.U32 R8, R227, R2, R8 ;  /* 0x00000002e3087225 */ /* 0x000fc600078e0008 */
[----:B--2---:R-:W-:Y:S02]  /*116b0*/  LEA R2, P0, R8, UR4, 0x1 ;  /* 0x0000000408027c11 */ /* 0x004fe4000f8008ff */
[----:B------:R-:W-:-:S04]  /*116c0*/  IADD3 R3, PT, PT, R0, R9, RZ ;  /* 0x0000000900037210 */ /* 0x000fc80007ffe0ff */
[----:B------:R-:W-:-:S05]  /*116d0*/  LEA.HI.X R3, R8, UR5, R3, 0x1, P0 ;  /* 0x0000000508037c11 */ /* 0x000fca00080f0c03 */
[----:B---3--:R-:W-:Y:S01]  /*116e0*/  STG.E.128 desc[UR16][R2.64], R4 ;  /* 0x0000000402007986 */ /* 0x008fe2000c101d10 */
[----:B------:R-:W-:Y:S05]  /*116f0*/  EXIT ;  /* 0x000000000000794d */ /* 0x000fea0003800000 */
.L_x_571:
        /* <DEDUP_REMOVED lines=16> */
.L_x_4874:


//--------------------- .text._ZN5flash24flash_fwd_splitkv_kernelI23Flash_fwd_kernel_traitsILi32ELi64ELi256ELi4ELb0ELb0EN7cutlass6half_tE19Flash_kernel_traitsILi32ELi64ELi256ELi4ES3_EELb1ELb0ELb0ELb0ELb0ELb1ELb0ELb0EEEvNS_16Flash_fwd_paramsE --------------------------
	.section	.text._ZN5flash24flash_fwd_splitkv_kernelI23Flash_fwd_kernel_traitsILi32ELi64ELi256ELi4ELb0ELb0EN7cutlass6half_tE19Flash_kernel_traitsILi32ELi64ELi256ELi4ES3_EELb1ELb0ELb0ELb0ELb0ELb1ELb0ELb0EEEvNS_16Flash_fwd_paramsE,"ax",@progbits
	.align	128
        .global         _ZN5flash24flash_fwd_splitkv_kernelI23Flash_fwd_kernel_traitsILi32ELi64ELi256ELi4ELb0ELb0EN7cutlass6half_tE19Flash_kernel_traitsILi32ELi64ELi256ELi4ES3_EELb1ELb0ELb0ELb0ELb0ELb1ELb0ELb0EEEvNS_16Flash_fwd_paramsE
        .type           _ZN5flash24flash_fwd_splitkv_kernelI23Flash_fwd_kernel_traitsILi32ELi64ELi256ELi4ELb0ELb0EN7cutlass6half_tE19Flash_kernel_traitsILi32ELi64ELi256ELi4ES3_EELb1ELb0ELb0ELb0ELb0ELb1ELb0ELb0EEEvNS_16Flash_fwd_paramsE,@function
        .size           _ZN5flash24flash_fwd_splitkv_kernelI23Flash_fwd_kernel_traitsILi32ELi64ELi256ELi4ELb0ELb0EN7cutlass6half_tE19Flash_kernel_traitsILi32ELi64ELi256ELi4ES3_EELb1ELb0ELb0ELb0ELb0ELb1ELb0ELb0EEEvNS_16Flash_fwd_paramsE,(.L_x_4875 - _ZN5flash24flash_fwd_splitkv_kernelI23Flash_fwd_kernel_traitsILi32ELi64ELi256ELi4ELb0ELb0EN7cutlass6half_tE19Flash_kernel_traitsILi32ELi64ELi256ELi4ES3_EELb1ELb0ELb0ELb0ELb0ELb1ELb0ELb0EEEvNS_16Flash_fwd_paramsE)
        .other          _ZN5flash24flash_fwd_splitkv_kernelI23Flash_fwd_kernel_traitsILi32ELi64ELi256ELi4ELb0ELb0EN7cutlass6half_tE19Flash_kernel_traitsILi32ELi64ELi256ELi4ES3_EELb1ELb0ELb0ELb0ELb0ELb1ELb0ELb0EEEvNS_16Flash_fwd_paramsE,@"STO_CUDA_ENTRY STV_DEFAULT"
_ZN5flash24flash_fwd_splitkv_kernelI23Flash_fwd_kernel_traitsILi32ELi64ELi256ELi4ELb0ELb0EN7cutlass6half_tE19Flash_kernel_traitsILi32ELi64ELi256ELi4ES3_EELb1ELb0ELb0ELb0ELb0ELb1ELb0ELb0EEEvNS_16Flash_fwd_paramsE:
.text._ZN5flash24flash_fwd_splitkv_kernelI23Flash_fwd_kernel_traitsILi32ELi64ELi256ELi4ELb0ELb0EN7cutlass6half_tE19Flash_kernel_traitsILi32ELi64ELi256ELi4ES3_EELb1ELb0ELb0ELb0ELb0ELb1ELb0ELb0EEEvNS_16Flash_fwd_paramsE:
        /* <DEDUP_REMOVED lines=14> */
[----:B--2---:R-:W-:Y:S01]  /*00e0*/  IMAD.WIDE.U32 R14, R0, 0x4, R4 ;  /* 0x00000004000e7825 */ /* 0x004fe200078e0004 */
[----:B---3--:R-:W-:Y:S02]  /*00f0*/  ISETP.NE.U32.AND P3, PT, RZ, UR6, PT ;  /* 0x00000006ff007c0c */ /* 0x008fe4000bf65070 */
[----:B------:R-:W-:-:S02]  /*0100*/  ISETP.NE.AND.EX P2, PT, RZ, UR5, PT, P2 ;  /* 0x00000005ff007c0c */ /* 0x000fc4000bf45320 */
[----:B------:R-:W-:-:S03]  /*0110*/  ISETP.NE.AND.EX P3, PT, RZ, UR7, PT, P3 ;  /* 0x00000007ff007c0c */ /* 0x000fc6000bf65330 */
[----:B------:R-:W2:Y:S04]  /*0120*/  @P0 LDG.E R236, desc[UR16][R14.64] ;  /* 0x000000100eec0981 */ /* 0x000ea8000c1e1900 */
[----:B------:R1:W2:Y:S01]  /*0130*/  @P4 LDG.E R17, desc[UR16][R14.64+0x4] ;  /* 0x000004100e114981 */ /* 0x0002a2000c1e1900 */
[----:B------:R-:W-:Y:S01]  /*0140*/  IMAD.SHL.U32 R7, R0, 0x4, RZ ;  /* 0x0000000400077824 */ /* 0x000fe200078e00ff */
[----:B------:R-:W-:Y:S01]  /*0150*/  SHF.R.U32.HI R4, RZ, 0x1e, R0 ;  /* 0x0000001eff047819 */ /* 0x000fe20000011600 */
[----:B------:R-:W-:Y:S01]  /*0160*/  IMAD.MOV.U32 R2, RZ, RZ, RZ ;  /* 0x000000ffff027224 */ /* 0x000fe200078e00ff */
[----:B------:R-:W3:Y:S02]  /*0170*/  @!P4 LDC R6, c[0x0][0x434] ;  /* 0x00010d00ff06cb82 */ /* 0x000ee40000000800 */
[----:B------:R-:W-:-:S02]  /*0180*/  @P2 IADD3 R8, P0, PT, R7, UR4, RZ ;  /* 0x0000000407082c10 */ /* 0x000fc4000ff1e0ff */
[C---:B------:R-:W-:Y:S01]  /*0190*/  @P3 IADD3 R10, P1, PT, R7.reuse, UR6, RZ ;  /* 0x00000006070a3c10 */ /* 0x040fe2000ff3e0ff */
[----:B------:R-:W4:Y:S01]  /*01a0*/  LDCU.U8 UR4, c[0x0][0x532] ;  /* 0x0000a640ff0477ac */ /* 0x000f220008000000 */
[C---:B------:R-:W-:Y:S02]  /*01b0*/  @P2 IADD3.X R9, PT, PT, R4.reuse, UR5, RZ, P0, !PT ;  /* 0x0000000504092c10 */ /* 0x040fe400087fe4ff */
[----:B------:R-:W-:Y:S01]  /*01c0*/  @P3 IADD3.X R11, PT, PT, R4, UR7, RZ, P1, !PT ;  /* 0x00000007040b3c10 */ /* 0x000fe20008ffe4ff */
[----:B------:R-:W2:Y:S02]  /*01d0*/  @!P2 LDC R3, c[0x0][0x43c] ;  /* 0x00010f00ff03ab82 */ /* 0x000ea40000000800 */
[----:B------:R-:W5:Y:S04]  /*01e0*/  @P2 LDG.E R83, desc[UR16][R8.64] ;  /* 0x0000001008532981 */ /* 0x000f68000c1e1900 */
[----:B------:R4:W5:Y:S01]  /*01f0*/  @P3 LDG.E R2, desc[UR16][R10.64] ;  /* 0x000000100a023981 */ /* 0x000962000c1e1900 */
[----:B-1----:R-:W-:-:S05]  /*0200*/  IADD3 R14, P0, PT, R7, R12, RZ ;  /* 0x0000000c070e7210 */ /* 0x002fca0007f1e0ff */
[----:B------:R-:W-:Y:S01]  /*0210*/  IMAD.X R15, R4, 0x1, R13, P0 ;  /* 0x00000001040f7824 */ /* 0x000fe200000e060d */
[----:B------:R-:W-:-:S04]  /*0220*/  ISETP.NE.U32.AND P0, PT, R12, RZ, PT ;  /* 0x000000ff0c00720c */ /* 0x000fc80003f05070 */
[----:B------:R-:W-:Y:S02]  /*0230*/  ISETP.NE.AND.EX P0, PT, R13, RZ, PT, P0 ;  /* 0x000000ff0d00720c */ /* 0x000fe40003f05300 */
[----:B----4-:R-:W-:Y:S01]  /*0240*/  ISETP.NE.AND P1, PT, RZ, UR4, PT ;  /* 0x00000004ff007c0c */ /* 0x010fe2000bf25270 */
[----:B------:R-:W1:Y:S01]  /*0250*/  @!P2 LDC.64 R8, c[0x0][0x488] ;  /* 0x00012200ff08ab82 */ /* 0x000e620000000a00 */
[----:B------:R-:W4:Y:S01]  /*0260*/  S2R R11, SR_CTAID.X ;  /* 0x00000000000b7919 */ /* 0x000f220000002500 */
[----:B------:R-:W-:-:S04]  /*0270*/  ISETP.EQ.U32.AND P3, PT, R12, RZ, PT ;  /* 0x000000ff0c00720c */ /* 0x000fc80003f62070 */
[----:B------:R-:W-:-:S04]  /*0280*/  ISETP.EQ.OR.EX P3, PT, R13, RZ, !P1, P3 ;  /* 0x000000ff0d00720c */ /* 0x000fc80004f62730 */
[----:B------:R-:W1:Y:S01]  /*0290*/  @!P0 LDC R13, c[0x0][0x438] ;  /* 0x00010e00ff0d8b82 */ /* 0x000e620000000800 */
[----:B------:R-:W-:-:S08]  /*02a0*/  IMAD.MOV.U32 R5, RZ, RZ, -0x1 ;  /* 0xffffffffff057424 */ /* 0x000fd000078e00ff */
[----:B------:R1:W5:Y:S01]  /*02b0*/  @!P3 LDG.E R5, desc[UR16][R14.64] ;  /* 0x000000100e05b981 */ /* 0x000362000c1e1900 */
[----:B----4-:R-:W-:Y:S02]  /*02c0*/  IMAD.SHL.U32 R19, R11, 0x40, RZ ;  /* 0x000000400b137824 */ /* 0x010fe400078e00ff */
[----:B--2---:R-:W-:-:S05]  /*02d0*/  @P4 IMAD.IADD R6, R17, 0x1, -R236 ;  /* 0x0000000111064824 */ /* 0x004fca00078e0aec */
[----:B---3--:R-:W-:Y:S01]  /*02e0*/  ISETP.GT.AND P3, PT, R6, R19, PT ;  /* 0x000000130600720c */ /* 0x008fe20003f64270 */
[----:B-1----:R-:W-:-:S12]  /*02f0*/  @!P0 BRA `(.L_x_572) ;  /* 0x00000000000c8947 */ /* 0x002fd80003800000 */
[----:B------:R-:W2:Y:S02]  /*0300*/  @P1 LDG.E R10, desc[UR16][R14.64+0x4] ;  /* 0x000004100e0a1981 */ /* 0x000ea4000c1e1900 */
[----:B--2--5:R-:W-:-:S06]  /*0310*/  @P1 IADD3 R13, PT, PT, R10, -R5, RZ ;  /* 0x800000050a0d1210 */ /* 0x024fcc0007ffe0ff */
[----:B------:R1:W5:Y:S02]  /*0320*/  @!P1 LDG.E R13, desc[UR16][R14.64] ;  /* 0x000000100e0d9981 */ /* 0x000364000c1e1900 */
.L_x_572:
[----:B------:R-:W-:Y:S01]  /*0330*/  @!P2 ISETP.NE.U32.AND P0, PT, R8, RZ, PT ;  /* 0x000000ff0800a20c */ /* 0x000fe20003f05070 */
[----:B------:R-:W-:-:S12]  /*0340*/  @!P3 EXIT ;  /* 0x000000000000b94d */ /* 0x000fd80003800000 */
[----:B------:R-:W2:Y:S01]  /*0350*/  LDCU UR5, c[0x0][0x438] ;  /* 0x00008700ff0577ac */ /* 0x000ea20008000800 */
[----:B------:R-:W-:Y:S01]  /*0360*/  @!P2 ISETP.NE.AND.EX P0, PT, R9, RZ, PT, P0 ;  /* 0x000000ff0900a20c */ /* 0x000fe20003f05300 */
[----:B-----5:R-:W-:Y:S01]  /*0370*/  @P2 IMAD.IADD R83, R83, 0x1, -R2 ;  /* 0x0000000153532824 */ /* 0x020fe200078e0a02 */
[----:B------:R-:W3:Y:S01]  /*0380*/  S2R R148, SR_TID.X ;  /* 0x0000000000947919 */ /* 0x000ee20000002100 */
[----:B------:R-:W4:Y:S01]  /*0390*/  LDCU UR14, c[0x0][0x508] ;  /* 0x0000a100ff0e77ac */ /* 0x000f220008000800 */
[----:B------:R-:W-:-:S04]  /*03a0*/  @!P2 SEL R3, R3, RZ, P0 ;  /* 0x000000ff0303a207 */ /* 0x000fc80000000000 */
[----:B------:R-:W-:Y:S01]  /*03b0*/  @!P2 IADD3 R83, PT, PT, R3, R13, -R2 ;  /* 0x0000000d0353a210 */ /* 0x000fe20007ffe802 */
[----:B------:R-:W-:Y:S01]  /*03c0*/  VIADD R3, R11, 0x1 ;  /* 0x000000010b037836 */ /* 0x000fe20000000000 */
[----:B------:R-:W1:Y:S03]  /*03d0*/  S2R R13, SR_CTAID.Z ;  /* 0x00000000000d7919 */ /* 0x000e660000002700 */
[----:B------:R-:W-:Y:S02]  /*03e0*/  VIADD R10, R83, 0xff ;  /* 0x000000ff530a7836 */ /* 0x000fe40000000000 */
[----:B------:R-:W-:Y:S01]  /*03f0*/  IMAD R3, R3, 0x40, -R6 ;  /* 0x0000004003037824 */ /* 0x000fe200078e0a06 */
[----:B--2---:R-:W-:Y:S02]  /*0400*/  UIADD3 UR5, UPT, UPT, UR5, 0xff, URZ ;  /* 0x000000ff05057890 */ /* 0x004fe4000fffe0ff */
[----:B------:R-:W-:-:S02]  /*0410*/  SHF.R.S32.HI R9, RZ, 0x1f, R10 ;  /* 0x0000001fff097819 */ /* 0x000fc4000001140a */
        /* <DEDUP_REMOVED lines=63> */
.L_x_575:
[----:B------:R-:W-:Y:S05]  /*0810*/  BSYNC.RECONVERGENT B0 ;  /* 0x0000000000007941 */ /* 0x000fea0003800200 */
.L_x_574:
        /* <DEDUP_REMOVED lines=14> */
.L_x_573:
        /* <DEDUP_REMOVED lines=10> */
.L_x_576:
[----:B------:R-:W-:Y:S05]  /*09a0*/  BRA.U !UP1, `(.L_x_577) ;  /* 0x00000005098c7547 */ /* 0x000fea000b800000 */
[----:B-1----:R-:W1:Y:S01]  /*09b0*/  LDC R9, c[0x0][0x4f0] ;  /* 0x00013c00ff097b82 */ /* 0x002e620000000800 */
[----:B------:R-:W-:Y:S01]  /*09c0*/  LEA R2, R3, 0xffffff00, 0x8 ;  /* 0xffffff0003027811 */ /* 0x000fe200078e40ff */
[----:B------:R-:W2:Y:S01]  /*09d0*/  LDCU.64 UR4, c[0x0][0x4e8] ;  /* 0x00009d00ff0477ac */ /* 0x000ea20008000a00 */
[----:B------:R-:W3:Y:S01]  /*09e0*/  LDCU.64 UR6, c[0x0][0x3a0] ;  /* 0x00007400ff0677ac */ /* 0x000ee20008000a00 */
        /* <DEDUP_REMOVED lines=11> */
[----:B------:R-:W-:-:S04]  /*0aa0*/  IMAD.HI.U32 R5, R15, R5, R14 ;  /* 0x000000050f057227 */ /* 0x000fc800078e000e */
[----:B-----5:R-:W-:Y:S02]  /*0ab0*/  IMAD.MOV.U32 R8, RZ, RZ, R4 ;  /* 0x000000ffff087224 */ /* 0x020fe400078e0004 */
[----:B--2---:R-:W-:-:S04]  /*0ac0*/  IMAD.WIDE.U32 R14, R0, UR4, RZ ;  /* 0x00000004000e7c25 */ /* 0x004fc8000f8e00ff */
[----:B------:R-:W-:-:S04]  /*0ad0*/  IMAD.HI.U32 R5, R5, R8, RZ ;  /* 0x0000000805057227 */ /* 0x000fc800078e00ff */
[----:B------:R-:W-:Y:S01]  /*0ae0*/  IMAD R241, R0, UR5, R15 ;  /* 0x0000000500f17c24 */ /* 0x000fe2000f8e020f */
[----:B------:R-:W-:Y:S01]  /*0af0*/  IADD3 R4, PT, PT, -R5, RZ, RZ ;  /* 0x000000ff05047210 */ /* 0x000fe20007ffe1ff */
[----:B------:R-:W1:Y:S04]  /*0b00*/  LDCU.64 UR4, c[0x0][0x3a8] ;  /* 0x00007500ff0477ac */ /* 0x000e680008000a00 */
[----:B------:R-:W-:-:S05]  /*0b10*/  IMAD R4, R7, R4, R8 ;  /* 0x0000000407047224 */ /* 0x000fca00078e0208 */
[----:B------:R-:W-:-:S13]  /*0b20*/  ISETP.GT.U32.AND P2, PT, R7, R4, PT ;  /* 0x000000040700720c */ /* 0x000fda0003f44070 */
[----:B------:R-:W-:Y:S01]  /*0b30*/  @!P2 IMAD.IADD R4, R4, 0x1, -R7 ;  /* 0x000000010404a824 */ /* 0x000fe200078e0a07 */
[----:B------:R-:W-:Y:S02]  /*0b40*/  @!P2 IADD3 R5, PT, PT, R5, 0x1, RZ ;  /* 0x000000010505a810 */ /* 0x000fe40007ffe0ff */
[----:B------:R-:W-:Y:S02]  /*0b50*/  ISETP.NE.AND P2, PT, R9, RZ, PT ;  /* 0x000000ff0900720c */ /* 0x000fe40003f45270 */
[----:B------:R-:W-:Y:S02]  /*0b60*/  ISETP.GE.U32.AND P0, PT, R4, R7, PT ;  /* 0x000000070400720c */ /* 0x000fe40003f06070 */
[----:B------:R-:W-:-:S04]  /*0b70*/  LOP3.LUT R4, R2, R9, RZ, 0x3c, !PT ;  /* 0x0000000902047212 */ /* 0x000fc800078e3cff */
[----:B------:R-:W-:Y:S02]  /*0b80*/  ISETP.GE.AND P1, PT, R4, RZ, PT ;  /* 0x000000ff0400720c */ /* 0x000fe40003f26270 */
[----:B------:R-:W2:Y:S05]  /*0b90*/  LDC R4, c[0x0][0x3e8] ;  /* 0x0000fa00ff047b82 */ /* 0x000eaa0000000800 */
[----:B------:R-:W-:Y:S01]  /*0ba0*/  @P0 VIADD R5, R5, 0x1 ;  /* 0x0000000105050836 */ /* 0x000fe20000000000 */
[----:B------:R-:W-:-:S04]  /*0bb0*/  LEA R240, P0, R14, UR8, 0x2 ;  /* 0x000000080ef07c11 */ /* 0x000fc8000f8010ff */
[----:B------:R-:W-:Y:S02]  /*0bc0*/  LEA.HI.X R241, R14, UR9, R241, 0x2, P0 ;  /* 0x000000090ef17c11 */ /* 0x000fe400080f14f1 */
[----:B------:R-:W-:Y:S02]  /*0bd0*/  @!P1 IADD3 R5, PT, PT, -R5, RZ, RZ ;  /* 0x000000ff05059210 */ /* 0x000fe40007ffe1ff */
[----:B------:R-:W-:-:S05]  /*0be0*/  @!P2 LOP3.LUT R5, RZ, R9, RZ, 0x33, !PT ;  /* 0x00000009ff05a212 */ /* 0x000fca00078e33ff */
[----:B------:R-:W-:-:S05]  /*0bf0*/  IMAD.WIDE R20, R5, 0x4, R240 ;  /* 0x0000000405147825 */ /* 0x000fca00078e02f0 */
[----:B------:R-:W3:Y:S01]  /*0c00*/  LDG.E R8, desc[UR16][R20.64] ;  /* 0x0000001014087981 */ /* 0x000ee2000c1e1900 */
[----:B--2---:R-:W-:Y:S02]  /*0c10*/  IABS R10, R4 ;  /* 0x00000004000a7213 */ /* 0x004fe40000000000 */
[----:B------:R-:W-:Y:S02]  /*0c20*/  IADD3 R5, PT, PT, -R5, RZ, RZ ;  /* 0x000000ff05057210 */ /* 0x000fe40007ffe1ff */
[----:B------:R-:W2:Y:S01]  /*0c30*/  I2F.RP R16, R10 ;  /* 0x0000000a00107306 */ /* 0x000ea20000209400 */
[----:B----4-:R-:W-:Y:S02]  /*0c40*/  MOV R52, UR12 ;  /* 0x0000000c00347c02 */ /* 0x010fe40008000f00 */
[----:B------:R-:W-:Y:S01]  /*0c50*/  IMAD R2, R9, R5, R2 ;  /* 0x0000000509027224 */ /* 0x000fe200078e0202 */
[----:B---3--:R-:W-:Y:S02]  /*0c60*/  MOV R36, UR10 ;  /* 0x0000000a00247c02 */ /* 0x008fe40008000f00 */
[----:B------:R-:W-:-:S02]  /*0c70*/  MOV R53, UR13 ;  /* 0x0000000d00357c02 */ /* 0x000fc40008000f00 */
[----:B------:R-:W-:Y:S02]  /*0c80*/  SHF.R.S32.HI R5, RZ, 0x1f, R2 ;  /* 0x0000001fff057819 */ /* 0x000fe40000011402 */
[----:B------:R-:W-:Y:S01]  /*0c90*/  MOV R37, UR11 ;  /* 0x0000000b00257c02 */ /* 0x000fe20008000f00 */
        /* <DEDUP_REMOVED lines=45> */
[----:B------:R-:W-:Y:S01]  /*0f70*/  IMAD R5, R7, UR7, R2 ;  /* 0x0000000707057c24 */ /* 0x000fe2000f8e0202 */
[----:B------:R-:W-:Y:S01]  /*0f80*/  IADD3 R2, PT, PT, R15, R4, RZ ;  /* 0x000000040f027210 */ /* 0x000fe20007ffe0ff */
[----:B------:R-:W-:-:S04]  /*0f90*/  IMAD.WIDE.U32 R8, R7, UR6, R8 ;  /* 0x0000000607087c25 */ /* 0x000fc8000f8e0008 */
[----:B------:R-:W-:Y:S01]  /*0fa0*/  IMAD.MOV.U32 R12, RZ, RZ, R14 ;  /* 0x000000ffff0c7224 */ /* 0x000fe200078e000e */
[----:B------:R-:W-:Y:S02]  /*0fb0*/  IADD3 R7, PT, PT, R9, R5, RZ ;  /* 0x0000000509077210 */ /* 0x000fe40007ffe0ff */
[----:B------:R-:W-:Y:S01]  /*0fc0*/  MOV R14, R8 ;  /* 0x00000008000e7202 */ /* 0x000fe20000000f00 */
[----:B------:R-:W-:Y:S06]  /*0fd0*/  BRA `(.L_x_578) ;  /* 0x0000000400547947 */ /* 0x000fec0003800000 */
.L_x_577:
        /* <DEDUP_REMOVED lines=14> */
[----:B------:R-:W-:Y:S05]  /*10c0*/  BRA `(.L_x_580) ;  /* 0x0000000000187947 */ /* 0x000fea0003800000 */
.L_x_579:
[----:B------:R-:W2:Y:S01]  /*10d0*/  LDC.64 R52, c[0x0][0x3b8] ;  /* 0x0000ee00ff347b82 */ /* 0x000ea20000000a00 */
[----:B------:R-:W-:-:S05]  /*10e0*/  IADD3 R16, PT, PT, R2, R5, RZ ;  /* 0x0000000502107210 */ /* 0x000fca0007ffe0ff */
[C---:B--2---:R-:W-:Y:S02]  /*10f0*/  IMAD R15, R16.reuse, R53, RZ ;  /* 0x00000035100f7224 */ /* 0x044fe400078e02ff */
[----:B------:R-:W-:-:S05]  /*1100*/  IMAD.WIDE.U32 R16, R16, R52, RZ ;  /* 0x0000003410107225 */ /* 0x000fca00078e00ff */
[----:B------:R-:W-:Y:S02]  /*1110*/  IADD3 R15, PT, PT, R17, R15, RZ ;  /* 0x0000000f110f7210 */ /* 0x000fe40007ffe0ff */
[----:B------:R-:W-:Y:S02]  /*1120*/  MOV R14, R16 ;  /* 0x00000010000e7202 */ /* 0x000fe40000000f00 */
.L_x_580:
[----:B------:R-:W-:Y:S05]  /*1130*/  @P0 BRA `(.L_x_581) ;  /* 0x0000000000340947 */ /* 0x000fea0003800000 */
[----:B------:R-:W2:Y:S01]  /*1140*/  LDC.64 R36, c[0x0][0x3c0] ;  /* 0x0000f000ff247b82 */ /* 0x000ea20000000a00 */
[----:B------:R-:W3:Y:S01]  /*1150*/  LDCU.64 UR4, c[0x0][0x3a8] ;  /* 0x00007500ff0477ac */ /* 0x000ee20008000a00 */
[----:B------:R-:W-:Y:S02]  /*1160*/  SHF.R.S32.HI R5, RZ, 0x1f, R2 ;  /* 0x0000001fff057819 */ /* 0x000fe40000011402 */
[----:B-----5:R-:W-:-:S05]  /*1170*/  SHF.R.S32.HI R4, RZ, 0x1f, R8 ;  /* 0x0000001fff047819 */ /* 0x020fca0000011408 */
[----:B---3--:R-:W-:-:S04]  /*1180*/  IMAD R7, R4, UR4, RZ ;  /* 0x0000000404077c24 */ /* 0x008fc8000f8e02ff */
[----:B------:R-:W-:Y:S02]  /*1190*/  IMAD R7, R8, UR5, R7 ;  /* 0x0000000508077c24 */ /* 0x000fe4000f8e0207 */
[-C--:B--2---:R-:W-:Y:S02]  /*11a0*/  IMAD R5, R5, R36.reuse, RZ ;  /* 0x0000002405057224 */ /* 0x084fe400078e02ff */
[----:B------:R-:W-:-:S04]  /*11b0*/  IMAD.WIDE.U32 R16, R2, R36, RZ ;  /* 0x0000002402107225 */ /* 0x000fc800078e00ff */
[----:B------:R-:W-:-:S05]  /*11c0*/  IMAD R5, R2, R37, R5 ;  /* 0x0000002502057224 */ /* 0x000fca00078e0205 */
[----:B------:R-:W-:-:S03]  /*11d0*/  IADD3 R17, PT, PT, R17, R5, RZ ;  /* 0x0000000511117210 */ /* 0x000fc60007ffe0ff */
[----:B------:R-:W-:-:S05]  /*11e0*/  IMAD.WIDE.U32 R16, R8, UR4, R16 ;  /* 0x0000000408107c25 */ /* 0x000fca000f8e0010 */
[----:B------:R-:W-:Y:S01]  /*11f0*/  IADD3 R17, PT, PT, R17, R7, RZ ;  /* 0x0000000711117210 */ /* 0x000fe20007ffe0ff */
[----:B------:R-:W-:Y:S06]  /*1200*/  BRA `(.L_x_582) ;  /* 0x0000000000187947 */ /* 0x000fec0003800000 */
.L_x_581:
[----:B------:R-:W2:Y:S01]  /*1210*/  LDC.64 R36, c[0x0][0x3c0] ;  /* 0x0000f000ff247b82 */ /* 0x000ea20000000a00 */
[----:B------:R-:W-:-:S05]  /*1220*/  IADD3 R5, PT, PT, R2, R5, RZ ;  /* 0x0000000502057210 */ /* 0x000fca0007ffe0ff */
[C---:B--2---:R-:W-:Y:S02]  /*1230*/  IMAD R17, R5.reuse, R37, RZ ;  /* 0x0000002505117224 */ /* 0x044fe400078e02ff */
[----:B------:R-:W-:-:S05]  /*1240*/  IMAD.WIDE.U32 R4, R5, R36, RZ ;  /* 0x0000002405047225 */ /* 0x000fca00078e00ff */
[----:B------:R-:W-:Y:S02]  /*1250*/  IADD3 R17, PT, PT, R5, R17, RZ ;  /* 0x0000001105117210 */ /* 0x000fe40007ffe0ff */
[----:B------:R-:W-:-:S07]  /*1260*/  MOV R16, R4 ;  /* 0x0000000400107202 */ /* 0x000fce0000000f00 */
.L_x_582:
[----:B------:R-:W2:Y:S01]  /*1270*/  LDC R2, c[0x0][0x3e8] ;  /* 0x0000fa00ff027b82 */ /* 0x000ea20000000800 */
[----:B-----5:R-:W-:Y:S02]  /*1280*/  MOV R8, RZ ;  /* 0x000000ff00087202 */ /* 0x020fe40000000f00 */
[----:B------:R-:W-:Y:S02]  /*1290*/  CS2R R240, SRZ ;  /* 0x0000000000f07805 */ /* 0x000fe4000001ff00 */
[----:B--2---:R-:W-:-:S04]  /*12a0*/  IABS R4, R2 ;  /* 0x0000000200047213 */ /* 0x004fc80000000000 */
[----:B------:R-:W1:Y:S08]  /*12b0*/  I2F.RP R12, R4 ;  /* 0x00000004000c7306 */ /* 0x000e700000209400 */
[----:B-1----:R-:W1:Y:S02]  /*12c0*/  MUFU.RCP R9, R12 ;  /* 0x0000000c00097308 */ /* 0x002e640000001000 */
[----:B-1----:R-:W-:-:S06]  /*12d0*/  IADD3 R9, PT, PT, R9, 0xffffffe, RZ ;  /* 0x0ffffffe09097810 */ /* 0x002fcc0007ffe0ff */
[----:B------:R-:W1:Y:S02]  /*12e0*/  F2I.FTZ.U32.TRUNC.NTZ R9, R9 ;  /* 0x0000000900097305 */ /* 0x000e64000021f000 */
[----:B-1----:R-:W-:-:S04]  /*12f0*/  IMAD.MOV R5, RZ, RZ, -R9 ;  /* 0x000000ffff057224 */ /* 0x002fc800078e0a09 */
[----:B------:R-:W-:Y:S01]  /*1300*/  IMAD R7, R5, R4, RZ ;  /* 0x0000000405077224 */ /* 0x000fe200078e02ff */
[----:B------:R-:W-:-:S03]  /*1310*/  IABS R5, R13 ;  /* 0x0000000d00057213 */ /* 0x000fc60000000000 */
[----:B------:R-:W-:-:S04]  /*1320*/  IMAD.HI.U32 R8, R9, R7, R8 ;  /* 0x0000000709087227 */ /* 0x000fc800078e0008 */
[----:B------:R-:W-:-:S04]  /*1330*/  IMAD.MOV.U32 R7, RZ, RZ, R5 ;  /* 0x000000ffff077224 */ /* 0x000fc800078e0005 */
[----:B------:R-:W-:Y:S02]  /*1340*/  IMAD.HI.U32 R10, R8, R7, RZ ;  /* 0x00000007080a7227 */ /* 0x000fe400078e00ff */
[----:B------:R-:W1:Y:S03]  /*1350*/  LDC.64 R8, c[0x0][0x3d8] ;  /* 0x0000f600ff087b82 */ /* 0x000e660000000a00 */
[----:B------:R-:W-:-:S05]  /*1360*/  IADD3 R5, PT, PT, -R10, RZ, RZ ;  /* 0x000000ff0a057210 */ /* 0x000fca0007ffe1ff */
[----:B------:R-:W-:Y:S01]  /*1370*/  IMAD R5, R4, R5, R7 ;  /* 0x0000000504057224 */ /* 0x000fe200078e0207 */
[----:B------:R-:W-:-:S04]  /*1380*/  LEA R7, R3, 0xffffff00, 0x8 ;  /* 0xffffff0003077811 */ /* 0x000fc800078e40ff */
[----:B------:R-:W-:Y:S01]  /*1390*/  ISETP.GT.U32.AND P0, PT, R4, R5, PT ;  /* 0x000000050400720c */ /* 0x000fe20003f04070 */
[----:B------:R-:W-:-:S04]  /*13a0*/  IMAD.WIDE.U32 R20, R7, R52, R14 ;  /* 0x0000003407147225 */ /* 0x000fc800078e000e */
[----:B------:R-:W-:-:S04]  /*13b0*/  IMAD.WIDE.U32 R16, R7, R36, R16 ;  /* 0x0000002407107225 */ /* 0x000fc800078e0010 */
[C---:B------:R-:W-:Y:S02]  /*13c0*/  IMAD R17, R7.reuse, R37, R17 ;  /* 0x0000002507117224 */ /* 0x040fe400078e0211 */
[----:B------:R-:W-:Y:S02]  /*13d0*/  IMAD R21, R7, R53, R21 ;  /* 0x0000003507157224 */ /* 0x000fe400078e0215 */
[----:B------:R-:W-:Y:S01]  /*13e0*/  @!P0 IMAD.IADD R5, R5, 0x1, -R4 ;  /* 0x0000000105058824 */ /* 0x000fe200078e0a04 */
[----:B------:R-:W-:Y:S02]  /*13f0*/  @!P0 IADD3 R10, PT, PT, R10, 0x1, RZ ;  /* 0x000000010a0a8810 */ /* 0x000fe40007ffe0ff */
[----:B------:R-:W-:Y:S02]  /*1400*/  ISETP.NE.AND P0, PT, R2, RZ, PT ;  /* 0x000000ff0200720c */ /* 0x000fe40003f05270 */
[----:B------:R-:W-:Y:S02]  /*1410*/  ISETP.GE.U32.AND P2, PT, R5, R4, PT ;  /* 0x000000040500720c */ /* 0x000fe40003f46070 */
[----:B------:R-:W-:-:S04]  /*1420*/  LOP3.LUT R4, R13, R2, RZ, 0x3c, !PT ;  /* 0x000000020d047212 */ /* 0x000fc800078e3cff */
[----:B------:R-:W-:Y:S02]  /*1430*/  ISETP.GE.AND P1, PT, R4, RZ, PT ;  /* 0x000000ff0400720c */ /* 0x000fe40003f26270 */
[----:B------:R-:W2:Y:S05]  /*1440*/  LDC.64 R4, c[0x0][0x3d0] ;  /* 0x0000f400ff047b82 */ /* 0x000eaa0000000a00 */
[----:B------:R-:W-:-:S06]  /*1450*/  @P2 VIADD R10, R10, 0x1 ;  /* 0x000000010a0a2836 */ /* 0x000fcc0000000000 */
[----:B------:R-:W-:Y:S02]  /*1460*/  @!P1 IADD3 R10, PT, PT, -R10, RZ, RZ ;  /* 0x000000ff0a0a9210 */ /* 0x000fe40007ffe1ff */
[----:B------:R-:W-:-:S04]  /*1470*/  @!P0 LOP3.LUT R10, RZ, R2, RZ, 0x33, !PT ;  /* 0x00000002ff0a8212 */ /* 0x000fc800078e33ff */
[----:B------:R-:W-:Y:S01]  /*1480*/  SHF.R.S32.HI R15, RZ, 0x1f, R10 ;  /* 0x0000001fff0f7819 */ /* 0x000fe2000001140a */
[----:B-1----:R-:W-:-:S04]  /*1490*/  IMAD.WIDE.U32 R16, R10, R8, R16 ;  /* 0x000000080a107225 */ /* 0x002fc800078e0010 */
[C---:B------:R-:W-:Y:S01]  /*14a0*/  IMAD R2, R15.reuse, R8, RZ ;  /* 0x000000080f027224 */ /* 0x040fe200078e02ff */
[----:B------:R-:W-:Y:S01]  /*14b0*/  MOV R14, R16 ;  /* 0x00000010000e7202 */ /* 0x000fe20000000f00 */
[-C--:B--2---:R-:W-:Y:S02]  /*14c0*/  IMAD R15, R15, R4.reuse, RZ ;  /* 0x000000040f0f7224 */ /* 0x084fe400078e02ff */
[C---:B------:R-:W-:Y:S02]  /*14d0*/  IMAD R2, R10.reuse, R9, R2 ;  /* 0x000000090a027224 */ /* 0x040fe400078e0202 */
[----:B------:R-:W-:-:S04]  /*14e0*/  IMAD.WIDE.U32 R20, R10, R4, R20 ;  /* 0x000000040a147225 */ /* 0x000fc800078e0014 */
[----:B------:R-:W-:Y:S01]  /*14f0*/  IMAD R5, R10, R5, R15 ;  /* 0x000000050a057224 */ /* 0x000fe200078e020f */
[----:B------:R-:W-:Y:S01]  /*1500*/  MOV R12, R20 ;  /* 0x00000014000c7202 */ /* 0x000fe20000000f00 */
[----:B------:R-:W-:-:S03]  /*1510*/  IMAD.IADD R7, R17, 0x1, R2 ;  /* 0x0000000111077824 */ /* 0x000fc600078e0202 */
[----:B------:R-:W-:-:S07]  /*1520*/  IADD3 R2, PT, PT, R21, R5, RZ ;  /* 0x0000000515027210 */ /* 0x000fce0007ffe0ff */
.L_x_578:
        /* <DEDUP_REMOVED lines=10> */
[----:B------:R-:W4:Y:S01]  /*15d0*/  LDCU.64 UR6, c[0x0][0x3c8] ;  /* 0x00007900ff0677ac */ /* 0x000f220008000a00 */
[----:B------:R-:W-:-:S02]  /*15e0*/  SHF.L.U32 R125, R148, 0x5, RZ ;  /* 0x00000005947d7819 */ /* 0x000fc400000006ff */
        /* <DEDUP_REMOVED lines=9> */
[----:B------:R-:W-:Y:S01]  /*1680*/  LOP3.LUT R238, R0, 0x18, RZ, 0xc0, !PT ;  /* 0x0000001800ee7812 */ /* 0x000fe200078ec0ff */
[----:B------:R-:W-:Y:S01]  /*1690*/  @P0 IMAD R9, R236, R5, R21 ;  /* 0x00000005ec090224 */ /* 0x000fe200078e0215 */
[----:B------:R-:W-:Y:S01]  /*16a0*/  LOP3.LUT R237, R0, 0xd8, RZ, 0xc0, !PT ;  /* 0x000000d800ed7812 */ /* 0x000fe200078ec0ff */
[----:B------:R-:W-:Y:S01]  /*16b0*/  @P0 IMAD.MOV.U32 R4, RZ, RZ, R20 ;  /* 0x000000ffff040224 */ /* 0x000fe200078e0014 */
[----:B------:R-:W-:-:S02]  /*16c0*/  IADD3 R20, P1, PT, R238, R12, RZ ;  /* 0x0000000cee147210 */ /* 0x000fc40007f3e0ff */
[C---:B------:R-:W-:Y:S02]  /*16d0*/  IADD3 R16, P0, PT, R238.reuse, R14, RZ ;  /* 0x0000000eee107210 */ /* 0x040fe40007f1e0ff */
        /* <DEDUP_REMOVED lines=35> */
.L_x_585:
[----:B------:R2:W-:Y:S02]  /*1910*/  STS.128 [R237], RZ ;  /* 0x000000ffed007388 */ /* 0x0005e40000000c00 */
.L_x_584:
[----:B------:R-:W-:Y:S05]  /*1920*/  BSYNC.RECONVERGENT B0 ;  /* 0x0000000000007941 */ /* 0x000fea0003800200 */
.L_x_583:
[----:B-1----:R-:W-:Y:S01]  /*1930*/  IADD3 R5, PT, PT, R244, 0x20, RZ ;  /* 0x00000020f4057810 */ /* 0x002fe20007ffe0ff */
[----:B------:R-:W-:Y:S01]  /*1940*/  IMAD.SHL.U32 R54, R3, 0x100, RZ ;  /* 0x0000010003367824 */ /* 0x000fe200078e00ff */
[----:B------:R-:W-:Y:S02]  /*1950*/  BSSY.RECONVERGENT B0, `(.L_x_586) ;  /* 0x0000019000007945 */ /* 0x000fe40003800200 */
[----:B------:R-:W-:Y:S01]  /*1960*/  ISETP.GE.AND P0, PT, R5, R230, PT ;  /* 0x000000e60500720c */ /* 0x000fe20003f06270 */
[----:B------:R-:W-:-:S04]  /*1970*/  VIADD R38, R54, 0xffffff00 ;  /* 0xffffff0036267836 */ /* 0x000fc80000000000 */
[----:B------:R-:W-:-:S05]  /*1980*/  IMAD.IADD R0, R83, 0x1, -R38 ;  /* 0x0000000153007824 */ /* 0x000fca00078e0a26 */
[----:B------:R-:W-:-:S03]  /*1990*/  ISETP.GE.AND P6, PT, R244, R0, PT ;  /* 0x00000000f400720c */ /* 0x000fc60003fc6270 */
[----:B------:R-:W-:Y:S10]  /*19a0*/  @P0 BRA `(.L_x_587) ;  /* 0x00000000004c0947 */ /* 0x000ff40003800000 */
[----:B------:R-:W1:Y:S02]  /*19b0*/  LDCU UR5, c[0x0][0x440] ;  /* 0x00008800ff0577ac */ /* 0x000e640008000800 */
[----:B-1----:R-:W-:-:S13]  /*19c0*/  ISETP.GE.AND P0, PT, R238, UR5, PT ;  /* 0x00000005ee007c0c */ /* 0x002fda000bf06270 */
[----:B------:R1:W-:Y:S01]  /*19d0*/  @P0 STS.128 [R237+0x800], RZ ;  /* 0x000800ffed000388 */ /* 0x0003e20000000c00 */
[----:B------:R-:W-:Y:S05]  /*19e0*/  @P0 BRA `(.L_x_587) ;  /* 0x00000000003c0947 */ /* 0x000fea0003800000 */
[----:B------:R-:W3:Y:S01]  /*19f0*/  LDCU.64 UR10, c[0x0][0x3b0] ;  /* 0x00007600ff0a77ac */ /* 0x000ee20008000a00 */
[----:B------:R-:W-:Y:S02]  /*1a00*/  IADD3 R7, P0, PT, R10, 0x20, RZ ;  /* 0x000000200a077810 */ /* 0x000fe40007f1e0ff */
[----:B------:R-:W-:Y:S01]  /*1a10*/  MOV R9, R13 ;  /* 0x0000000d00097202 */ /* 0x000fe20000000f00 */
[----:B------:R-:W4:Y:S01]  /*1a20*/  LDCU.64 UR6, c[0x0][0x380] ;  /* 0x00007000ff0677ac */ /* 0x000f220008000a00 */
[----:B------:R-:W-:-:S05]  /*1a30*/  IADD3.X R2, PT, PT, RZ, R11, RZ, P0, !PT ;  /* 0x0000000bff027210 */ /* 0x000fca00007fe4ff */
[----:B---3--:R-:W-:Y:S02]  /*1a40*/  IMAD R2, R2, UR10, RZ ;  /* 0x0000000a02027c24 */ /* 0x008fe4000f8e02ff */
[----:B------:R-:W-:-:S04]  /*1a50*/  IMAD.WIDE.U32 R8, R7, UR10, R8 ;  /* 0x0000000a07087c25 */ /* 0x000fc8000f8e0008 */
[----:B------:R-:W-:Y:S01]  /*1a60*/  IMAD R2, R7, UR11, R2 ;  /* 0x0000000b07027c24 */ /* 0x000fe2000f8e0202 */
[----:B----4-:R-:W-:-:S04]  /*1a70*/  LEA R10, P0, R8, UR6, 0x1 ;  /* 0x00000006080a7c11 */ /* 0x010fc8000f8008ff */
[----:B------:R-:W-:-:S04]  /*1a80*/  IADD3 R2, PT, PT, R9, R2, RZ ;  /* 0x0000000209027210 */ /* 0x000fc80007ffe0ff */
[----:B------:R-:W-:-:S05]  /*1a90*/  LEA.HI.X R11, R8, UR7, R2, 0x1, P0 ;  /* 0x00000007080b7c11 */ /* 0x000fca00080f0c02 */
[----:B------:R-:W-:Y:S01]  /*1aa0*/  @!PT LDS RZ, [RZ] ;  /* 0x00000000fffff984 */ /* 0x000fe20000000800 */
[----:B------:R-:W-:Y:S01]  /*1ab0*/  @!PT LDS RZ, [RZ] ;  /* 0x00000000fffff984 */ /* 0x000fe20000000800 */
[----:B------:R-:W-:Y:S01]  /*1ac0*/  @!PT LDS RZ, [RZ] ;  /* 0x00000000fffff984 */ /* 0x000fe20000000800 */
[----:B------:R3:W-:Y:S02]  /*1ad0*/  LDGSTS.E.BYPASS.LTC128B.128 [R237+0x800], desc[UR16][R10.64] ;  /* 0x008000000aed7fae */ /* 0x0007e4000b981a10 */
.L_x_587:
[----:B------:R-:W-:Y:S05]  /*1ae0*/  BSYNC.RECONVERGENT B0 ;  /* 0x0000000000007941 */ /* 0x000fea0003800200 */
.L_x_586:
[----:B------:R-:W-:Y:S01]  /*1af0*/  BSSY.RECONVERGENT B0, `(.L_x_588) ;  /* 0x000000e000007945 */ /* 0x000fe20003800200 */
[C---:B------:R-:W-:Y:S02]  /*1b00*/  SHF.L.U64.HI R2, R52.reuse, 0x5, R53 ;  /* 0x0000000534027819 */ /* 0x040fe40000010235 */
[----:B------:R-:W-:Y:S01]  /*1b10*/  SHF.L.U32 R7, R52, 0x5, RZ ;  /* 0x0000000534077819 */ /* 0x000fe200000006ff */
        /* <DEDUP_REMOVED lines=10> */
.L_x_590:
[----:B------:R4:W-:Y:S02]  /*1bc0*/  STS.128 [R237+0x1000], RZ ;  /* 0x001000ffed007388 */ /* 0x0009e40000000c00 */
.L_x_589:
[----:B------:R-:W-:Y:S05]  /*1bd0*/  BSYNC.RECONVERGENT B0 ;  /* 0x0000000000007941 */ /* 0x000fea0003800200 */
.L_x_588:
[----:B------:R-:W-:Y:S01]  /*1be0*/  ISETP.GE.AND P1, PT, R5, R0, PT ;  /* 0x000000000500720c */ /* 0x000fe20003f26270 */
[C---:B------:R-:W-:Y:S01]  /*1bf0*/  VIADD R17, R244.reuse, 0x40 ;  /* 0x00000040f4117836 */ /* 0x040fe20000000000 */
[C---:B------:R-:W-:Y:S01]  /*1c00*/  LEA R20, P0, R7.reuse, R232, 0x1 ;  /* 0x000000e807147211 */ /* 0x040fe200078008ff */
[C---:B------:R-:W-:Y:S01]  /*1c10*/  VIADD R15, R244.reuse, 0x60 ;  /* 0x00000060f40f7836 */ /* 0x040fe20000000000 */
[----:B------:R-:W-:Y:S01]  /*1c20*/  BSSY.RECONVERGENT B0, `(.L_x_591) ;  /* 0x0000014000007945 */ /* 0x000fe20003800200 */
[C---:B------:R-:W-:Y:S01]  /*1c30*/  VIADD R13, R244.reuse, 0x80 ;  /* 0x00000080f40d7836 */ /* 0x040fe20000000000 */
[----:B------:R-:W-:Y:S01]  /*1c40*/  LEA.HI.X R21, R7, R231, R2, 0x1, P0 ;  /* 0x000000e707157211 */ /* 0x000fe200000f0c02 */
[C---:B---3--:R-:W-:Y:S01]  /*1c50*/  VIADD R11, R244.reuse, 0xa0 ;  /* 0x000000a0f40b7836 */ /* 0x048fe20000000000 */
        /* <DEDUP_REMOVED lines=8> */
[----:B------:R-:W3:Y:S02]  /*1ce0*/  LDCU UR5, c[0x0][0x440] ;  /* 0x00008800ff0577ac */ /* 0x000ee40008000800 */
[----:B---3--:R-:W-:-:S13]  /*1cf0*/  ISETP.GE.AND P1, PT, R238, UR5, PT ;  /* 0x00000005ee007c0c */ /* 0x008fda000bf26270 */
[----:B------:R3:W-:Y:S01]  /*1d00*/  @P1 STS.128 [R237+0x1800], RZ ;  /* 0x001800ffed001388 */ /* 0x0007e20000000c00 */
[----:B------:R-:W-:Y:S05]  /*1d10*/  @P1 BRA `(.L_x_592) ;  /* 0x0000000000101947 */ /* 0x000fea0003800000 */
[----:B------:R-:W-:Y:S01]  /*1d20*/  @!PT LDS RZ, [RZ] ;  /* 0x00000000fffff984 */ /* 0x000fe20000000800 */
[----:B------:R-:W-:Y:S01]  /*1d30*/  @!PT LDS RZ, [RZ] ;  /* 0x00000000fffff984 */ /* 0x000fe20000000800 */
[----:B------:R-:W-:Y:S01]  /*1d40*/  @!PT LDS RZ, [RZ] ;  /* 0x00000000fffff984 */ /* 0x000fe20000000800 */
[----:B------:R1:W-:Y:S02]  /*1d50*/  LDGSTS.E.BYPASS.LTC128B.128 [R237+0x1800], desc[UR16][R20.64] ;  /* 0x0180000014ed7fae */ /* 0x0003e4000b981a10 */
.L_x_592:
[----:B------:R-:W-:Y:S05]  /*1d60*/  BSYNC.RECONVERGENT B0 ;  /* 0x0000000000007941 */ /* 0x000fea0003800200 */
.L_x_591:
        /* <DEDUP_REMOVED lines=13> */
.L_x_594:
[----:B------:R-:W-:Y:S05]  /*1e40*/  BSYNC.RECONVERGENT B0 ;  /* 0x0000000000007941 */ /* 0x000fea0003800200 */
.L_x_593:
        /* <DEDUP_REMOVED lines=12> */
.L_x_596:
[----:B------:R-:W-:Y:S05]  /*1f10*/  BSYNC.RECONVERGENT B0 ;  /* 0x0000000000007941 */ /* 0x000fea0003800200 */
.L_x_595:
        /* <DEDUP_REMOVED lines=15> */
.L_x_598:
[----:B------:R-:W-:Y:S05]  /*2010*/  BSYNC.RECONVERGENT B0 ;  /* 0x0000000000007941 */ /* 0x000fea0003800200 */
.L_x_597:
        /* <DEDUP_REMOVED lines=12> */
.L_x_600:
[----:B------:R-:W-:Y:S05]  /*20e0*/  BSYNC.RECONVERGENT B0 ;  /* 0x0000000000007941 */ /* 0x000fea0003800200 */
.L_x_599:
        /* <DEDUP_REMOVED lines=15> */
.L_x_602:
[----:B------:R-:W-:Y:S05]  /*21e0*/  BSYNC.RECONVERGENT B0 ;  /* 0x0000000000007941 */ /* 0x000fea0003800200 */
.L_x_601:
        /* <DEDUP_REMOVED lines=13> */
.L_x_604:
[----:B------:R-:W-:Y:S05]  /*22c0*/  BSYNC.RECONVERGENT B0 ;  /* 0x0000000000007941 */ /* 0x000fea0003800200 */
.L_x_603:
        /* <DEDUP_REMOVED lines=21> */
.L_x_607:
[----:B------:R1:W-:Y:S01]  /*2420*/  STS.128 [R237+0x5000], RZ ;  /* 0x005000ffed007388 */ /* 0x0003e20000000c00 */
[----:B------:R-:W-:Y:S05]  /*2430*/  BRA `(.L_x_608) ;  /* 0x0000000000047947 */ /* 0x000fea0003800000 */
.L_x_606:
[----:B------:R1:W-:Y:S02]  /*2440*/  STS.128 [R237+0x5000], RZ ;  /* 0x005000ffed007388 */ /* 0x0003e40000000c00 */
.L_x_608:
[----:B------:R-:W-:Y:S05]  /*2450*/  BSYNC.RECONVERGENT B0 ;  /* 0x0000000000007941 */ /* 0x000fea0003800200 */
.L_x_605:
[----:B------:R-:W-:Y:S01]  /*2460*/  ISETP.GE.AND P0, PT, R5, R0, PT ;  /* 0x000000000500720c */ /* 0x000fe20003f06270 */
[C---:B------:R-:W-:Y:S01]  /*2470*/  IMAD.SHL.U32 R10, R148.reuse, 0x10, RZ ;  /* 0x00000010940a7824 */ /* 0x040fe200078e00ff */
[----:B------:R-:W-:Y:S01]  /*2480*/  LEA R8, P1, R19, R234, 0x1 ;  /* 0x000000ea13087211 */ /* 0x000fe200078208ff */
[----:B------:R-:W-:Y:S01]  /*2490*/  IMAD.SHL.U32 R5, R148, 0x4, RZ ;  /* 0x0000000494057824 */ /* 0x000fe200078e00ff */
[----:B------:R-:W-:Y:S01]  /*24a0*/  LOP3.LUT R6, R125, 0xc0, RZ, 0xc0, !PT ;  /* 0x000000c07d067812 */ /* 0x000fe200078ec0ff */
[----:B------:R-:W-:Y:S01]  /*24b0*/  BSSY.RECONVERGENT B0, `(.L_x_609) ;  /* 0x000001b000007945 */ /* 0x000fe20003800200 */
[-C--:B------:R-:W-:Y:S02]  /*24c0*/  ISETP.GE.AND P2, PT, R9, R0.reuse, PT ;  /* 0x000000000900720c */ /* 0x080fe40003f46270 */
[----:B------:R-:W-:Y:S02]  /*24d0*/  ISETP.GE.AND P3, PT, R11, R0, PT ;  /* 0x000000000b00720c */ /* 0x000fe40003f66270 */
[----:B------:R-:W-:-:S02]  /*24e0*/  LEA.HI.X R9, R19, R235, R4, 0x1, P1 ;  /* 0x000000eb13097211 */ /* 0x000fc400008f0c04 */
[----:B------:R-:W-:Y:S01]  /*24f0*/  LOP3.LUT R11, R125, 0x120, RZ, 0xc0, !PT ;  /* 0x000001207d0b7812 */ /* 0x000fe200078ec0ff */
[----:B------:R1:W-:Y:S01]  /*2500*/  @P0 STS.128 [R237+0x5800], RZ ;  /* 0x005800ffed000388 */ /* 0x0003e20000000c00 */
[----:B------:R-:W-:Y:S02]  /*2510*/  LOP3.LUT R4, R10, 0x100, RZ, 0xc0, !PT ;  /* 0x000001000a047812 */ /* 0x000fe400078ec0ff */
[----:B------:R-:W-:Y:S02]  /*2520*/  LOP3.LUT R5, R6, 0x18, R5, 0xf8, !PT ;  /* 0x0000001806057812 */ /* 0x000fe400078ef805 */
[----:B------:R-:W-:Y:S02]  /*2530*/  ISETP.GE.AND P1, PT, R7, R0, PT ;  /* 0x000000000700720c */ /* 0x000fe40003f26270 */
[----:B------:R-:W-:Y:S02]  /*2540*/  LOP3.LUT R11, R11, 0x3e00, R10, 0xf8, !PT ;  /* 0x00003e000b0b7812 */ /* 0x000fe400078ef80a */
[----:B------:R-:W-:-:S02]  /*2550*/  LOP3.LUT R4, R4, 0x20, R125, 0xf8, !PT ;  /* 0x0000002004047812 */ /* 0x000fc400078ef87d */
[C---:B------:R-:W-:Y:S02]  /*2560*/  LOP3.LUT R7, R5.reuse, 0x8, R148, 0x78, !PT ;  /* 0x0000000805077812 */ /* 0x040fe400078e7894 */
[----:B------:R-:W-:Y:S02]  /*2570*/  LOP3.LUT R78, R5, 0x8, R78, 0x78, !PT ;  /* 0x00000008054e7812 */ /* 0x000fe400078e784e */
[-C--:B------:R-:W-:Y:S01]  /*2580*/  ISETP.GE.AND P6, PT, R17, R0.reuse, PT ;  /* 0x000000001100720c */ /* 0x080fe20003fc6270 */
[----:B------:R-:W-:Y:S01]  /*2590*/  IMAD.IADD R228, R7, 0x1, R4 ;  /* 0x0000000107e47824 */ /* 0x000fe200078e0204 */
[-C--:B------:R-:W-:Y:S01]  /*25a0*/  ISETP.GE.AND P5, PT, R15, R0.reuse, PT ;  /* 0x000000000f00720c */ /* 0x080fe20003fa6270 */
[----:B------:R-:W-:Y:S01]  /*25b0*/  IMAD.IADD R229, R11, 0x1, R78 ;  /* 0x000000010be57824 */ /* 0x000fe200078e024e */
        /* <DEDUP_REMOVED lines=10> */
.L_x_610:
[----:B------:R-:W-:Y:S05]  /*2660*/  BSYNC.RECONVERGENT B0 ;  /* 0x0000000000007941 */ /* 0x000fea0003800200 */
.L_x_609:
        /* <DEDUP_REMOVED lines=15> */
.L_x_612:
[----:B------:R-:W-:Y:S05]  /*2760*/  BSYNC.RECONVERGENT B0 ;  /* 0x0000000000007941 */ /* 0x000fea0003800200 */
.L_x_611:
        /* <DEDUP_REMOVED lines=13> */
.L_x_614:
[----:B------:R-:W-:Y:S05]  /*2840*/  BSYNC.RECONVERGENT B0 ;  /* 0x0000000000007941 */ /* 0x000fea0003800200 */
.L_x_613:
        /* <DEDUP_REMOVED lines=16> */
.L_x_616:
[----:B------:R-:W-:Y:S05]  /*2950*/  BSYNC.RECONVERGENT B0 ;  /* 0x0000000000007941 */ /* 0x000fea0003800200 */
.L_x_615:
        /* <DEDUP_REMOVED lines=13> */
.L_x_618:
[----:B------:R-:W-:Y:S05]  /*2a30*/  BSYNC.RECONVERGENT B0 ;  /* 0x0000000000007941 */ /* 0x000fea0003800200 */
.L_x_617:
        /* <DEDUP_REMOVED lines=16> */
.L_x_620:
[----:B------:R-:W-:Y:S05]  /*2b40*/  BSYNC.RECONVERGENT B0 ;  /* 0x0000000000007941 */ /* 0x000fea0003800200 */
.L_x_619:
        /* <DEDUP_REMOVED lines=14> */
.L_x_622:
[----:B------:R-:W-:Y:S05]  /*2c30*/  BSYNC.RECONVERGENT B0 ;  /* 0x0000000000007941 */ /* 0x000fea0003800200 */
.L_x_621:
[----:B------:R-:W-:Y:S01]  /*2c40*/  LDSM.16.M88.4 R24, [R229] ;  /* 0x00000000e518783b */ /* 0x000fe20000000200 */
[----:B------:R-:W-:Y:S01]  /*2c50*/  LOP3.LUT P5, RZ, R148, 0x4, RZ, 0xc0, !PT ;  /* 0x0000000494ff7812 */ /* 0x000fe200078ac0ff */
[----:B------:R-:W5:Y:S01]  /*2c60*/  LDCU UR10, c[0x0][0x50c] ;  /* 0x0000a180ff0a77ac */ /* 0x000f620008000800 */
[----:B------:R-:W-:Y:S01]  /*2c70*/  MOV R39, 0x20 ;  /* 0x0000002000277802 */ /* 0x000fe20000000f00 */
[----:B-1----:R-:W1:Y:S01]  /*2c80*/  LDSM.16.M88.4 R8, [R228+0x1000] ;  /* 0x00100000e408783b */ /* 0x002e620000000200 */
[----:B------:R-:W-:Y:S02]  /*2c90*/  ISETP.NE.AND P0, PT, R3, 0x1, PT ;  /* 0x000000010300780c */ /* 0x000fe40003f05270 */
[----:B------:R-:W-:Y:S01]  /*2ca0*/  SEL R39, R39, 0xffffffe0, !P5 ;  /* 0xffffffe027277807 */ /* 0x000fe20006800000 */
[----:B------:R-:W2:Y:S01]  /*2cb0*/  LDSM.16.M88.4 R4, [R228+0x1400] ;  /* 0x00140000e404783b */ /* 0x000ea20000000200 */
[----:B------:R-:W-:Y:S02]  /*2cc0*/  VIMNMX R49, PT, PT, R2, R83, PT ;  /* 0x0000005302317248 */ /* 0x000fe40003fe0100 */
[----:B------:R-:W-:Y:S01]  /*2cd0*/  IADD3 R41, PT, PT, R229, R39, RZ ;  /* 0x00000027e5297210 */ /* 0x000fe20007ffe0ff */
[----:B------:R-:W0:Y:S01]  /*2ce0*/  LDGDEPBAR ;  /* 0x00000000000079af */ /* 0x000e220000000000 */
[----:B------:R-:W-:-:S02]  /*2cf0*/  IADD3 R39, PT, PT, R39, R228, RZ ;  /* 0x000000e427277210 */ /* 0x000fc40007ffe0ff */
[----:B------:R-:W-:Y:S01]  /*2d00*/  VIADDMNMX R48, R2, 0x8, R83, PT ;  /* 0x0000000802307846 */ /* 0x000fe20003800153 */
[----:B------:R-:W-:Y:S04]  /*2d10*/  LDSM.16.M88.4 R16, [R41] ;  /* 0x000000002910783b */ /* 0x000fe80000000200 */
[----:B------:R-:W3:Y:S04]  /*2d20*/  LDSM.16.M88.4 R12, [R39+0x1000] ;  /* 0x00100000270c783b */ /* 0x000ee80000000200 */
[----:B------:R-:W4:Y:S04]  /*2d30*/  LDSM.16.M88.4 R20, [R39+0x1400] ;  /* 0x001400002714783b */ /* 0x000f280000000200 */
[----:B------:R-:W-:Y:S04]  /*2d40*/  LDSM.16.M88.4 R44, [R39+0x1800] ;  /* 0x00180000272c783b */ /* 0x000fe80000000200 */
[----:B------:R-:W-:Y:S01]  /*2d50*/  LDSM.16.M88.4 R64, [R39+0x2400] ;  /* 0x002400002740783b */ /* 0x000fe20000000200 */
[C---:B-1----:R-:W-:Y:S08]  /*2d60*/  HMMA.16816.F32 R32, R24.reuse, R8, RZ ;  /* 0x000000081820723c */ /* 0x042ff000000018ff */
[C---:B------:R-:W-:Y:S08]  /*2d70*/  HMMA.16816.F32 R8, R24.reuse, R10, RZ ;  /* 0x0000000a1808723c */ /* 0x040ff000000018ff */
[----:B--2---:R-:W-:Y:S08]  /*2d80*/  HMMA.16816.F32 R28, R24, R4, RZ ;  /* 0x00000004181c723c */ /* 0x004ff000000018ff */
[C---:B---3--:R-:W-:Y:S08]  /*2d90*/  HMMA.16816.F32 R32, R16.reuse, R12, R32 ;  /* 0x0000000c1020723c */ /* 0x048ff00000001820 */
[----:B------:R-:W-:Y:S01]  /*2da0*/  HMMA.16816.F32 R8, R16, R14, R8 ;  /* 0x0000000e1008723c */ /* 0x000fe20000001808 */
[----:B------:R-:W1:Y:S07]  /*2db0*/  LDSM.16.M88.4 R12, [R228+0x1800] ;  /* 0x00180000e40c783b */ /* 0x000e6e0000000200 */
[----:B------:R-:W-:Y:S03]  /*2dc0*/  HMMA.16816.F32 R4, R24, R6, RZ ;  /* 0x000000061804723c */ /* 0x000fe600000018ff */
[----:B-----5:R-:W-:Y:S01]  /*2dd0*/  FMUL.FTZ R32, R32, UR10 ;  /* 0x0000000a20207c20 */ /* 0x020fe20008410000 */
[----:B------:R-:W-:Y:S01]  /*2de0*/  FMUL.FTZ R33, R33, UR10 ;  /* 0x0000000a21217c20 */ /* 0x000fe20008410000 */
[----:B------:R-:W-:Y:S01]  /*2df0*/  FMUL.FTZ R34, R34, UR10 ;  /* 0x0000000a22227c20 */ /* 0x000fe20008410000 */
[----:B------:R-:W-:Y:S01]  /*2e00*/  FMUL.FTZ R35, R35, UR10 ;  /* 0x0000000a23237c20 */ /* 0x000fe20008410000 */
[----:B------:R-:W2:Y:S01]  /*2e10*/  MUFU.TANH R82, R32 ;  /* 0x0000002000527308 */ /* 0x000ea20000002400 */
[C---:B----4-:R-:W-:Y:S03]  /*2e20*/  HMMA.16816.F32 R28, R16.reuse, R20, R28 ;  /* 0x00000014101c723c */ /* 0x050fe6000000181c */
[----:B------:R-:W-:Y:S01]  /*2e30*/  FMUL.FTZ R8, R8, UR10 ;  /* 0x0000000a08087c20 */ /* 0x000fe20008410000 */
[----:B------:R-:W-:Y:S01]  /*2e40*/  FMUL.FTZ R79, R9, UR10 ;  /* 0x0000000a094f7c20 */ /* 0x000fe20008410000 */
[----:B------:R-:W-:Y:S01]  /*2e50*/  FMUL.FTZ R61, R10, UR10 ;  /* 0x0000000a0a3d7c20 */ /* 0x000fe20008410000 */
[----:B------:R-:W-:Y:S01]  /*2e60*/  FMUL.FTZ R60, R11, UR10 ;  /* 0x0000000a0b3c7c20 */ /* 0x000fe20008410000 */
[----:B------:R3:W4:Y:S05]  /*2e70*/  MUFU.TANH R80, R8 ;  /* 0x0000000800507308 */ /* 0x00072a0000002400 */
[----:B------:R-:W-:Y:S03]  /*2e80*/  HMMA.16816.F32 R4, R16, R22, R4 ;  /* 0x000000161004723c */ /* 0x000fe60000001804 */
[----:B------:R-:W2:Y:S04]  /*2e90*/  MUFU.TANH R81, R33 ;  /* 0x0000002100517308 */ /* 0x000ea80000002400 */
[----:B------:R-:W-:Y:S01]  /*2ea0*/  FMUL.FTZ R28, R28, UR10 ;  /* 0x0000000a1c1c7c20 */ /* 0x000fe20008410000 */
[----:B------:R-:W-:Y:S01]  /*2eb0*/  FMUL.FTZ R76, R29, UR10 ;  /* 0x0000000a1d4c7c20 */ /* 0x000fe20008410000 */
[----:B------:R-:W-:Y:S01]  /*2ec0*/  FMUL.FTZ R59, R30, UR10 ;  /* 0x0000000a1e3b7c20 */ /* 0x000fe20008410000 */
[----:B------:R-:W-:Y:S01]  /*2ed0*/  FMUL.FTZ R58, R31, UR10 ;  /* 0x0000000a1f3a7c20 */ /* 0x000fe20008410000 */
[----:B------:R5:W2:Y:S01]  /*2ee0*/  MUFU.TANH R77, R28 ;  /* 0x0000001c004d7308 */ /* 0x000aa20000002400 */
[----:B---3--:R-:W3:Y:S01]  /*2ef0*/  LDSM.16.M88.4 R8, [R228+0x1c00] ;  /* 0x001c0000e408783b */ /* 0x008ee20000000200 */
[C---:B-1----:R-:W-:Y:S06]  /*2f00*/  HMMA.16816.F32 R20, R24.reuse, R12, RZ ;  /* 0x0000000c1814723c */ /* 0x042fec00000018ff */
[----:B------:R-:W-:Y:S01]  /*2f10*/  FMUL.FTZ R4, R4, UR10 ;  /* 0x0000000a04047c20 */ /* 0x000fe20008410000 */
[----:B------:R-:W-:Y:S01]  /*2f20*/  FMUL.FTZ R5, R5, UR10 ;  /* 0x0000000a05057c20 */ /* 0x000fe20008410000 */
[----:B------:R-:W-:Y:S01]  /*2f30*/  FMUL.FTZ R6, R6, UR10 ;  /* 0x0000000a06067c20 */ /* 0x000fe20008410000 */
[----:B------:R-:W-:Y:S01]  /*2f40*/  HMMA.16816.F32 R12, R24, R14, RZ ;  /* 0x0000000e180c723c */ /* 0x000fe200000018ff */
[----:B------:R-:W1:Y:S01]  /*2f50*/  MUFU.TANH R63, R34 ;  /* 0x00000022003f7308 */ /* 0x000e620000002400 */
[----:B------:R-:W-:Y:S01]  /*2f60*/  FMUL.FTZ R56, R7, UR10 ;  /* 0x0000000a07387c20 */ /* 0x000fe20008410000 */
[----:B-----5:R-:W5:Y:S06]  /*2f70*/  LDSM.16.M88.4 R28, [R39+0x1c00] ;  /* 0x001c0000271c783b */ /* 0x020f6c0000000200 */
[----:B------:R3:W1:Y:S02]  /*2f80*/  MUFU.TANH R62, R35 ;  /* 0x00000023003e7308 */ /* 0x0006640000002400 */
[C---:B------:R-:W-:Y:S06]  /*2f90*/  HMMA.16816.F32 R20, R16.reuse, R44, R20 ;  /* 0x0000002c1014723c */ /* 0x040fec0000001814 */
[----:B------:R-:W1:Y:S03]  /*2fa0*/  MUFU.TANH R75, R4 ;  /* 0x00000004004b7308 */ /* 0x000e660000002400 */
[----:B------:R-:W-:Y:S05]  /*2fb0*/  HMMA.16816.F32 R12, R16, R46, R12 ;  /* 0x0000002e100c723c */ /* 0x000fea000000180c */
[----:B------:R-:W1:Y:S03]  /*2fc0*/  MUFU.TANH R74, R5 ;  /* 0x00000005004a7308 */ /* 0x000e660000002400 */
[----:B---3--:R-:W-:Y:S02]  /*2fd0*/  HMMA.16816.F32 R32, R24, R8, RZ ;  /* 0x000000081820723c */ /* 0x008fe400000018ff */
[----:B------:R-:W-:Y:S01]  /*2fe0*/  FMUL.FTZ R20, R20, UR10 ;  /* 0x0000000a14147c20 */ /* 0x000fe20008410000 */
[----:B------:R-:W-:-:S02]  /*2ff0*/  FMUL.FTZ R21, R21, UR10 ;  /* 0x0000000a15157c20 */ /* 0x000fc40008410000 */
[----:B------:R3:W1:Y:S01]  /*3000*/  MUFU.TANH R57, R6 ;  /* 0x0000000600397308 */ /* 0x0006620000002400 */
[----:B------:R-:W-:Y:S01]  /*3010*/  FMUL.FTZ R22, R22, UR10 ;  /* 0x0000000a16167c20 */ /* 0x000fe20008410000 */
[----:B------:R-:W-:Y:S01]  /*3020*/  FMUL.FTZ R51, R23, UR10 ;  /* 0x0000000a17337c20 */ /* 0x000fe20008410000 */
[----:B------:R-:W-:Y:S03]  /*3030*/  HMMA.16816.F32 R8, R24, R10, RZ ;  /* 0x0000000a1808723c */ /* 0x000fe600000018ff */
[----:B------:R-:W-:Y:S01]  /*3040*/  FMUL.FTZ R12, R12, UR10 ;  /* 0x0000000a0c0c7c20 */ /* 0x000fe20008410000 */
[----:B------:R-:W-:Y:S01]  /*3050*/  FMUL.FTZ R13, R13, UR10 ;  /* 0x0000000a0d0d7c20 */ /* 0x000fe20008410000 */
[----:B------:R-:W1:Y:S01]  /*3060*/  MUFU.TANH R73, R20 ;  /* 0x0000001400497308 */ /* 0x000e620000002400 */
[----:B------:R-:W-:Y:S01]  /*3070*/  FMUL.FTZ R50, R14, UR10 ;  /* 0x0000000a0e327c20 */ /* 0x000fe20008410000 */
[----:B------:R-:W-:-:S06]  /*3080*/  FMUL.FTZ R47, R15, UR10 ;  /* 0x0000000a0f2f7c20 */ /* 0x000fcc0008410000 */
[----:B------:R-:W1:Y:S01]  /*3090*/  MUFU.TANH R72, R21 ;  /* 0x0000001500487308 */ /* 0x000e620000002400 */
[----:B---3--:R-:W3:Y:S01]  /*30a0*/  LDSM.16.M88.4 R4, [R228+0x2000] ;  /* 0x00200000e404783b */ /* 0x008ee20000000200 */
[C---:B-----5:R-:W-:Y:S06]  /*30b0*/  HMMA.16816.F32 R32, R16.reuse, R28, R32 ;  /* 0x0000001c1020723c */ /* 0x060fec0000001820 */
[----:B------:R5:W1:Y:S02]  /*30c0*/  MUFU.TANH R55, R22 ;  /* 0x0000001600377308 */ /* 0x000a640000002400 */
[----:B------:R-:W-:Y:S01]  /*30d0*/  HMMA.16816.F32 R8, R16, R30, R8 ;  /* 0x0000001e1008723c */ /* 0x000fe20000001808 */
[----:B------:R-:W4:Y:S05]  /*30e0*/  LDSM.16.M88.4 R28, [R228+0x2400] ;  /* 0x00240000e41c783b */ /* 0x000f2a0000000200 */
[----:B------:R-:W1:Y:S05]  /*30f0*/  MUFU.TANH R71, R12 ;  /* 0x0000000c00477308 */ /* 0x000e6a0000002400 */
[----:B------:R-:W-:Y:S01]  /*3100*/  FMUL.FTZ R32, R32, UR10 ;  /* 0x0000000a20207c20 */ /* 0x000fe20008410000 */
[----:B------:R-:W-:Y:S01]  /*3110*/  FMUL.FTZ R33, R33, UR10 ;  /* 0x0000000a21217c20 */ /* 0x000fe20008410000 */
[----:B------:R-:W-:Y:S01]  /*3120*/  FMUL.FTZ R34, R34, UR10 ;  /* 0x0000000a22227c20 */ /* 0x000fe20008410000 */
[----:B------:R3:W1:Y:S01]  /*3130*/  MUFU.TANH R70, R13 ;  /* 0x0000000d00467308 */ /* 0x0006620000002400 */
[----:B-----5:R-:W5:Y:S01]  /*3140*/  LDSM.16.M88.4 R20, [R39+0x2000] ;  /* 0x002000002714783b */ /* 0x020f620000000200 */
[----:B------:R-:W-:-:S03]  /*3150*/  FMUL.FTZ R35, R35, UR10 ;  /* 0x0000000a23237c20 */ /* 0x000fc60008410000 */
[----:B------:R-:W-:Y:S01]  /*3160*/  FMUL.FTZ R8, R8, UR10 ;  /* 0x0000000a08087c20 */ /* 0x000fe20008410000 */
[----:B------:R-:W-:Y:S01]  /*3170*/  FMUL.FTZ R85, R9, UR10 ;  /* 0x0000000a09557c20 */ /* 0x000fe20008410000 */
[----:B------:R-:W-:Y:S01]  /*3180*/  FMUL.FTZ R44, R10, UR10 ;  /* 0x0000000a0a2c7c20 */ /* 0x000fe20008410000 */
[----:B------:R-:W-:Y:S01]  /*3190*/  FMUL.FTZ R43, R11, UR10 ;  /* 0x0000000a0b2b7c20 */ /* 0x000fe20008410000 */
[----:B------:R4:W1:Y:S01]  /*31a0*/  MUFU.TANH R84, R8 ;  /* 0x0000000800547308 */ /* 0x0008620000002400 */
[C---:B---3--:R-:W-:Y:S07]  /*31b0*/  HMMA.16816.F32 R12, R24.reuse, R4, RZ ;  /* 0x00000004180c723c */ /* 0x048fee00000018ff */
[----:B------:R-:W3:Y:S01]  /*31c0*/  MUFU.TANH R69, R32 ;  /* 0x0000002000457308 */ /* 0x000ee20000002400 */
[C---:B------:R-:W-:Y:S07]  /*31d0*/  HMMA.16816.F32 R4, R24.reuse, R6, RZ ;  /* 0x000000061804723c */ /* 0x040fee00000018ff */
[----:B------:R-:W1:Y:S01]  /*31e0*/  MUFU.TANH R68, R33 ;  /* 0x0000002100447308 */ /* 0x000e620000002400 */
[----:B----4-:R-:W-:Y:S07]  /*31f0*/  HMMA.16816.F32 R8, R24, R28, RZ ;  /* 0x0000001c1808723c */ /* 0x010fee00000018ff */
[----:B------:R-:W4:Y:S01]  /*3200*/  MUFU.TANH R46, R34 ;  /* 0x00000022002e7308 */ /* 0x000f220000002400 */
[C---:B-----5:R-:W-:Y:S07]  /*3210*/  HMMA.16816.F32 R12, R16.reuse, R20, R12 ;  /* 0x00000014100c723c */ /* 0x060fee000000180c */
[----:B------:R5:W1:Y:S01]  /*3220*/  MUFU.TANH R45, R35 ;  /* 0x00000023002d7308 */ /* 0x000a620000002400 */
[C---:B------:R-:W-:Y:S01]  /*3230*/  HMMA.16816.F32 R4, R16.reuse, R22, R4 ;  /* 0x000000161004723c */ /* 0x040fe20000001804 */
[----:B------:R-:W2:Y:S06]  /*3240*/  LDSM.16.M88.4 R20, [R228+0x2800] ;  /* 0x00280000e414783b */ /* 0x000eac0000000200 */
[----:B------:R-:W1:Y:S01]  /*3250*/  MUFU.TANH R79, R79 ;  /* 0x0000004f004f7308 */ /* 0x000e620000002400 */
[----:B------:R-:W-:Y:S01]  /*3260*/  HMMA.16816.F32 R8, R16, R64, R8 ;  /* 0x000000401008723c */ /* 0x000fe20000001808 */
[----:B-----5:R-:W5:Y:S02]  /*3270*/  LDSM.16.M88.4 R32, [R39+0x2800] ;  /* 0x002800002720783b */ /* 0x020f640000000200 */
[----:B------:R-:W-:Y:S01]  /*3280*/  FMUL.FTZ R12, R12, UR10 ;  /* 0x0000000a0c0c7c20 */ /* 0x000fe20008410000 */
[----:B------:R-:W-:Y:S01]  /*3290*/  FMUL.FTZ R13, R13, UR10 ;  /* 0x0000000a0d0d7c20 */ /* 0x000fe20008410000 */
[----:B------:R-:W-:Y:S01]  /*32a0*/  FMUL.FTZ R14, R14, UR10 ;  /* 0x0000000a0e0e7c20 */ /* 0x000fe20008410000 */
[----:B------:R-:W-:Y:S01]  /*32b0*/  FMUL.FTZ R0, R15, UR10 ;  /* 0x0000000a0f007c20 */ /* 0x000fe20008410000 */
[----:B------:R-:W1:Y:S01]  /*32c0*/  MUFU.TANH R86, R12 ;  /* 0x0000000c00567308 */ /* 0x000e620000002400 */
[----:B------:R-:W-:Y:S03]  /*32d0*/  HMMA.16816.F32 R28, R24, R30, RZ ;  /* 0x0000001e181c723c */ /* 0x000fe600000018ff */
[----:B------:R-:W-:Y:S01]  /*32e0*/  FMUL.FTZ R4, R4, UR10 ;  /* 0x0000000a04047c20 */ /* 0x000fe20008410000 */
[----:B------:R-:W-:Y:S01]  /*32f0*/  FMUL.FTZ R5, R5, UR10 ;  /* 0x0000000a05057c20 */ /* 0x000fe20008410000 */
[----:B------:R-:W-:Y:S01]  /*3300*/  FMUL.FTZ R6, R6, UR10 ;  /* 0x0000000a06067c20 */ /* 0x000fe20008410000 */
[----:B------:R-:W-:Y:S01]  /*3310*/  FMUL.FTZ R64, R7, UR10 ;  /* 0x0000000a07407c20 */ /* 0x000fe20008410000 */
[----:B------:R-:W1:Y:S04]  /*3320*/  MUFU.TANH R90, R4 ;  /* 0x00000004005a7308 */ /* 0x000e680000002400 */
[----:B------:R-:W-:Y:S01]  /*3330*/  FMUL.FTZ R8, R8, UR10 ;  /* 0x0000000a08087c20 */ /* 0x000fe20008410000 */
[----:B------:R-:W-:-:S03]  /*3340*/  FMUL.FTZ R94, R9, UR10 ;  /* 0x0000000a095e7c20 */ /* 0x000fc60008410000 */
[----:B------:R-:W1:Y:S05]  /*3350*/  MUFU.TANH R91, R5 ;  /* 0x00000005005b7308 */ /* 0x000e6a0000002400 */
[----:B------:R-:W-:Y:S01]  /*3360*/  HMMA.16816.F32 R28, R16, R66, R28 ;  /* 0x00000042101c723c */ /* 0x000fe2000000181c */
[----:B------:R-:W-:Y:S01]  /*3370*/  FMUL.FTZ R66, R10, UR10 ;  /* 0x0000000a0a427c20 */ /* 0x000fe20008410000 */
[----:B------:R-:W-:Y:S01]  /*3380*/  FMUL.FTZ R67, R11, UR10 ;  /* 0x0000000a0b437c20 */ /* 0x000fe20008410000 */
[----:B------:R3:W1:Y:S08]  /*3390*/  MUFU.TANH R65, R6 ;  /* 0x0000000600417308 */ /* 0x0006700000002400 */
[----:B------:R-:W1:Y:S08]  /*33a0*/  MUFU.TANH R87, R13 ;  /* 0x0000000d00577308 */ /* 0x000e700000002400 */
[----:B------:R2:W1:Y:S01]  /*33b0*/  MUFU.TANH R42, R14 ;  /* 0x0000000e002a7308 */ /* 0x0004620000002400 */
[----:B---3--:R-:W3:Y:S01]  /*33c0*/  LDSM.16.M88.4 R4, [R228+0x2c00] ;  /* 0x002c0000e404783b */ /* 0x008ee20000000200 */
[----:B------:R-:W-:Y:S01]  /*33d0*/  FMUL.FTZ R28, R28, UR10 ;  /* 0x0000000a1c1c7c20 */ /* 0x000fe20008410000 */
[----:B------:R-:W-:Y:S01]  /*33e0*/  FMUL.FTZ R29, R29, UR10 ;  /* 0x0000000a1d1d7c20 */ /* 0x000fe20008410000 */
[----:B------:R-:W-:Y:S01]  /*33f0*/  FMUL.FTZ R88, R30, UR10 ;  /* 0x0000000a1e587c20 */ /* 0x000fe20008410000 */
[----:B------:R-:W-:-:S03]  /*3400*/  FMUL.FTZ R89, R31, UR10 ;  /* 0x0000000a1f597c20 */ /* 0x000fc60008410000 */
[----:B------:R4:W1:Y:S08]  /*3410*/  MUFU.TANH R92, R8 ;  /* 0x00000008005c7308 */ /* 0x0008700000002400 */
[----:B------:R-:W1:Y:S01]  /*3420*/  MUFU.TANH R96, R28 ;  /* 0x0000001c00607308 */ /* 0x000e620000002400 */
[C---:B--2---:R-:W-:Y:S07]  /*3430*/  HMMA.16816.F32 R12, R24.reuse, R20, RZ ;  /* 0x00000014180c723c */ /* 0x044fee00000018ff */
[----:B------:R3:W2:Y:S01]  /*3440*/  MUFU.TANH R97, R29 ;  /* 0x0000001d00617308 */ /* 0x0006a20000002400 */
[----:B----4-:R-:W-:Y:S01]  /*3450*/  HMMA.16816.F32 R8, R24, R22, RZ ;  /* 0x000000161808723c */ /* 0x010fe200000018ff */
[----:B------:R-:W4:Y:S06]  /*3460*/  LDSM.16.M88.4 R20, [R39+0x2c00] ;  /* 0x002c00002714783b */ /* 0x000f2c0000000200 */
[----:B------:R-:W1:Y:S05]  /*3470*/  MUFU.TANH R61, R61 ;  /* 0x0000003d003d7308 */ /* 0x000e6a0000002400 */
[----:B-----5:R-:W-:Y:S03]  /*3480*/  HMMA.16816.F32 R12, R16, R32, R12 ;  /* 0x00000020100c723c */ /* 0x020fe6000000180c */
[----:B------:R-:W1:Y:S05]  /*3490*/  MUFU.TANH R60, R60 ;  /* 0x0000003c003c7308 */ /* 0x000e6a0000002400 */
[----:B---3--:R-:W-:Y:S03]  /*34a0*/  HMMA.16816.F32 R28, R24, R4, RZ ;  /* 0x00000004181c723c */ /* 0x008fe600000018ff */
[----:B------:R-:W3:Y:S05]  /*34b0*/  MUFU.TANH R76, R76 ;  /* 0x0000004c004c7308 */ /* 0x000eea0000002400 */
[----:B------:R-:W-:Y:S01]  /*34c0*/  HMMA.16816.F32 R8, R16, R34, R8 ;  /* 0x000000221008723c */ /* 0x000fe20000001808 */
[----:B------:R-:W5:Y:S02]  /*34d0*/  LDSM.16.M88.4 R32, [R228+0x3000] ;  /* 0x00300000e420783b */ /* 0x000f640000000200 */
[----:B------:R-:W-:Y:S01]  /*34e0*/  FMUL.FTZ R12, R12, UR10 ;  /* 0x0000000a0c0c7c20 */ /* 0x000fe20008410000 */
[----:B------:R-:W-:Y:S01]  /*34f0*/  FMUL.FTZ R13, R13, UR10 ;  /* 0x0000000a0d0d7c20 */ /* 0x000fe20008410000 */
[----:B------:R-:W-:Y:S01]  /*3500*/  FMUL.FTZ R95, R14, UR10 ;  /* 0x0000000a0e5f7c20 */ /* 0x000fe20008410000 */
[----:B------:R-:W-:Y:S01]  /*3510*/  FMUL.FTZ R93, R15, UR10 ;  /* 0x0000000a0f5d7c20 */ /* 0x000fe20008410000 */
[----:B------:R-:W1:Y:S01]  /*3520*/  MUFU.TANH R98, R12 ;  /* 0x0000000c00627308 */ /* 0x000e620000002400 */
[----:B------:R-:W-:Y:S07]  /*3530*/  HMMA.16816.F32 R4, R24, R6, RZ ;  /* 0x000000061804723c */ /* 0x000fee00000018ff */
[----:B------:R2:W1:Y:S01]  /*3540*/  MUFU.TANH R99, R13 ;  /* 0x0000000d00637308 */ /* 0x0004620000002400 */
[C---:B----4-:R-:W-:Y:S03]  /*3550*/  HMMA.16816.F32 R28, R16.reuse, R20, R28 ;  /* 0x00000014101c723c */ /* 0x050fe6000000181c */
[----:B------:R-:W-:Y:S01]  /*3560*/  FMUL.FTZ R8, R8, UR10 ;  /* 0x0000000a08087c20 */ /* 0x000fe20008410000 */
[----:B------:R-:W-:Y:S01]  /*3570*/  FMUL.FTZ R101, R9, UR10 ;  /* 0x0000000a09657c20 */ /* 0x000fe20008410000 */
[----:B------:R-:W-:Y:S01]  /*3580*/  FMUL.FTZ R219, R10, UR10 ;  /* 0x0000000a0adb7c20 */ /* 0x000fe20008410000 */
[----:B------:R-:W-:Y:S01]  /*3590*/  FMUL.FTZ R199, R11, UR10 ;  /* 0x0000000a0bc77c20 */ /* 0x000fe20008410000 */
[----:B------:R5:W4:Y:S05]  /*35a0*/  MUFU.TANH R100, R8 ;  /* 0x0000000800647308 */ /* 0x000b2a0000002400 */
[----:B------:R-:W-:Y:S01]  /*35b0*/  HMMA.16816.F32 R4, R16, R22, R4 ;  /* 0x000000161004723c */ /* 0x000fe20000001804 */
[----:B------:R-:W3:Y:S02]  /*35c0*/  LDSM.16.M88.4 R20, [R228+0x3400] ;  /* 0x00340000e414783b */ /* 0x000ee40000000200 */
[----:B------:R-:W1:Y:S02]  /*35d0*/  MUFU.TANH R59, R59 ;  /* 0x0000003b003b7308 */ /* 0x000e640000002400 */
[----:B--2---:R-:W2:Y:S02]  /*35e0*/  LDSM.16.M88.4 R12, [R39+0x3000] ;  /* 0x00300000270c783b */ /* 0x004ea40000000200 */
[----:B------:R-:W-:Y:S01]  /*35f0*/  FMUL.FTZ R28, R28, UR10 ;  /* 0x0000000a1c1c7c20 */ /* 0x000fe20008410000 */
[----:B------:R-:W-:Y:S01]  /*3600*/  FMUL.FTZ R103, R29, UR10 ;  /* 0x0000000a1d677c20 */ /* 0x000fe20008410000 */
[----:B------:R-:W-:Y:S01]  /*3610*/  FMUL.FTZ R217, R30, UR10 ;  /* 0x0000000a1ed97c20 */ /* 0x000fe20008410000 */
[----:B------:R-:W-:Y:S01]  /*3620*/  FMUL.FTZ R215, R31, UR10 ;  /* 0x0000000a1fd77c20 */ /* 0x000fe20008410000 */
[----:B------:R4:W1:Y:S01]  /*3630*/  MUFU.TANH R102, R28 ;  /* 0x0000001c00667308 */ /* 0x0008620000002400 */
[C---:B-----5:R-:W-:Y:S07]  /*3640*/  HMMA.16816.F32 R8, R24.reuse, R32, RZ ;  /* 0x000000201808723c */ /* 0x060fee00000018ff */
[----:B------:R-:W-:Y:S01]  /*3650*/  FMUL.FTZ R104, R4, UR10 ;  /* 0x0000000a04687c20 */ /* 0x000fe20008410000 */
[----:B------:R-:W-:Y:S01]  /*3660*/  FMUL.FTZ R105, R5, UR10 ;  /* 0x0000000a05697c20 */ /* 0x000fe20008410000 */
[C---:B------:R-:W-:Y:S01]  /*3670*/  HMMA.16816.F32 R32, R24.reuse, R34, RZ ;  /* 0x000000221820723c */ /* 0x040fe200000018ff */
[----:B------:R-:W-:Y:S01]  /*3680*/  FMUL.FTZ R209, R6, UR10 ;  /* 0x0000000a06d17c20 */ /* 0x000fe20008410000 */
[----:B------:R-:W-:Y:S01]  /*3690*/  FMUL.FTZ R213, R7, UR10 ;  /* 0x0000000a07d57c20 */ /* 0x000fe20008410000 */
[----:B------:R-:W1:Y:S01]  /*36a0*/  MUFU.TANH R58, R58 ;  /* 0x0000003a003a7308 */ /* 0x000e620000002400 */
[----:B----4-:R-:W4:Y:S07]  /*36b0*/  LDSM.16.M88.4 R28, [R39+0x3400] ;  /* 0x00340000271c783b */ /* 0x010f2e0000000200 */
[----:B------:R-:W1:Y:S08]  /*36c0*/  MUFU.TANH R56, R56 ;  /* 0x0000003800387308 */ /* 0x000e700000002400 */
[----:B------:R-:W1:Y:S01]  /*36d0*/  MUFU.TANH R51, R51 ;  /* 0x0000003300337308 */ /* 0x000e620000002400 */
[----:B---3--:R-:W-:Y:S07]  /*36e0*/  HMMA.16816.F32 R4, R24, R20, RZ ;  /* 0x000000141804723c */ /* 0x008fee00000018ff */
[----:B------:R-:W3:Y:S01]  /*36f0*/  MUFU.TANH R50, R50 ;  /* 0x0000003200327308 */ /* 0x000ee20000002400 */
[C---:B--2---:R-:W-:Y:S07]  /*3700*/  HMMA.16816.F32 R8, R16.reuse, R12, R8 ;  /* 0x0000000c1008723c */ /* 0x044fee0000001808 */
[----:B------:R-:W2:Y:S01]  /*3710*/  MUFU.TANH R47, R47 ;  /* 0x0000002f002f7308 */ /* 0x000ea20000002400 */
[----:B------:R-:W-:Y:S01]  /*3720*/  HMMA.16816.F32 R32, R16, R14, R32 ;  /* 0x0000000e1020723c */ /* 0x000fe20000001820 */
[----:B------:R-:W5:Y:S06]  /*3730*/  LDSM.16.M88.4 R12, [R228+0x3800] ;  /* 0x00380000e40c783b */ /* 0x000f6c0000000200 */
[----:B------:R-:W1:Y:S01]  /*3740*/  MUFU.TANH R85, R85 ;  /* 0x0000005500557308 */ /* 0x000e620000002400 */
[----:B------:R-:W-:Y:S03]  /*3750*/  HMMA.16816.F32 R20, R24, R22, RZ ;  /* 0x000000161814723c */ /* 0x000fe600000018ff */
[----:B------:R-:W-:Y:S01]  /*3760*/  FMUL.FTZ R8, R8, UR10 ;  /* 0x0000000a08087c20 */ /* 0x000fe20008410000 */
[----:B------:R-:W-:Y:S01]  /*3770*/  FMUL.FTZ R9, R9, UR10 ;  /* 0x0000000a09097c20 */ /* 0x000fe20008410000 */
[----:B------:R-:W-:Y:S01]  /*3780*/  FMUL.FTZ R10, R10, UR10 ;  /* 0x0000000a0a0a7c20 */ /* 0x000fe20008410000 */
[----:B------:R-:W-:Y:S01]  /*3790*/  FMUL.FTZ R205, R11, UR10 ;  /* 0x0000000a0bcd7c20 */ /* 0x000fe20008410000 */
[----:B------:R-:W1:Y:S01]  /*37a0*/  MUFU.TANH R106, R8 ;  /* 0x00000008006a7308 */ /* 0x000e620000002400 */
[C---:B----4-:R-:W-:Y:S03]  /*37b0*/  HMMA.16816.F32 R4, R16.reuse, R28, R4 ;  /* 0x0000001c1004723c */ /* 0x050fe60000001804 */
[----:B------:R-:W-:Y:S01]  /*37c0*/  FMUL.FTZ R32, R32, UR10 ;  /* 0x0000000a20207c20 */ /* 0x000fe20008410000 */
[----:B------:R-:W-:Y:S01]  /*37d0*/  FMUL.FTZ R33, R33, UR10 ;  /* 0x0000000a21217c20 */ /* 0x000fe20008410000 */
[----:B------:R-:W-:Y:S01]  /*37e0*/  FMUL.FTZ R203, R34, UR10 ;  /* 0x0000000a22cb7c20 */ /* 0x000fe20008410000 */
[----:B------:R-:W-:Y:S01]  /*37f0*/  FMUL.FTZ R197, R35, UR10 ;  /* 0x0000000a23c57c20 */ /* 0x000fe20008410000 */
[----:B------:R-:W4:Y:S05]  /*3800*/  MUFU.TANH R107, R9 ;  /* 0x00000009006b7308 */ /* 0x000f2a0000002400 */
[----:B------:R-:W-:Y:S03]  /*3810*/  HMMA.16816.F32 R20, R16, R30, R20 ;  /* 0x0000001e1014723c */ /* 0x000fe60000001814 */
[----:B------:R3:W1:Y:S04]  /*3820*/  MUFU.TANH R211, R10 ;  /* 0x0000000a00d37308 */ /* 0x0006680000002400 */
[----:B------:R-:W-:Y:S01]  /*3830*/  FMUL.FTZ R4, R4, UR10 ;  /* 0x0000000a04047c20 */ /* 0x000fe20008410000 */
[----:B------:R-:W-:Y:S01]  /*3840*/  FMUL.FTZ R5, R5, UR10 ;  /* 0x0000000a05057c20 */ /* 0x000fe20008410000 */
[----:B------:R-:W-:Y:S01]  /*3850*/  FMUL.FTZ R191, R6, UR10 ;  /* 0x0000000a06bf7c20 */ /* 0x000fe20008410000 */
[----:B------:R-:W-:Y:S01]  /*3860*/  FMUL.FTZ R185, R7, UR10 ;  /* 0x0000000a07b97c20 */ /* 0x000fe20008410000 */
[----:B------:R-:W1:Y:S01]  /*3870*/  MUFU.TANH R108, R32 ;  /* 0x00000020006c7308 */ /* 0x000e620000002400 */
[C---:B-----5:R-:W-:Y:S07]  /*3880*/  HMMA.16816.F32 R28, R24.reuse, R12, RZ ;  /* 0x0000000c181c723c */ /* 0x060fee00000018ff */
[----:B------:R5:W1:Y:S01]  /*3890*/  MUFU.TANH R109, R33 ;  /* 0x00000021006d7308 */ /* 0x000a620000002400 */
[----:B---3--:R-:W3:Y:S01]  /*38a0*/  LDSM.16.M88.4 R8, [R39+0x3800] ;  /* 0x003800002708783b */ /* 0x008ee20000000200 */
[----:B------:R-:W-:Y:S01]  /*38b0*/  HMMA.16816.F32 R12, R24, R14, RZ ;  /* 0x0000000e180c723c */ /* 0x000fe200000018ff */
[----:B------:R-:W-:Y:S01]  /*38c0*/  FMUL.FTZ R20, R20, UR10 ;  /* 0x0000000a14147c20 */ /* 0x000fe20008410000 */
[----:B------:R-:W-:Y:S01]  /*38d0*/  FMUL.FTZ R114, R21, UR10 ;  /* 0x0000000a15727c20 */ /* 0x000fe20008410000 */
[----:B------:R-:W-:Y:S01]  /*38e0*/  FMUL.FTZ R183, R22, UR10 ;  /* 0x0000000a16b77c20 */ /* 0x000fe20008410000 */
[----:B------:R-:W-:-:S02]  /*38f0*/  FMUL.FTZ R181, R23, UR10 ;  /* 0x0000000a17b57c20 */ /* 0x000fc40008410000 */
[----:B------:R-:W1:Y:S08]  /*3900*/  MUFU.TANH R110, R4 ;  /* 0x00000004006e7308 */ /* 0x000e700000002400 */
[----:B------:R2:W1:Y:S01]  /*3910*/  MUFU.TANH R111, R5 ;  /* 0x00000005006f7308 */ /* 0x0004620000002400 */
[----:B-----5:R-:W5:Y:S07]  /*3920*/  LDSM.16.M88.4 R32, [R228+0x3c00] ;  /* 0x003c0000e420783b */ /* 0x020f6e0000000200 */
[----:B------:R4:W1:Y:S08]  /*3930*/  MUFU.TANH R112, R20 ;  /* 0x0000001400707308 */ /* 0x0008700000002400 */
[----:B------:R-:W1:Y:S01]  /*3940*/  MUFU.TANH R44, R44 ;  /* 0x0000002c002c7308 */ /* 0x000e620000002400 */
[----:B--2---:R-:W2:Y:S07]  /*3950*/  LDSM.16.M88.4 R4, [R39+0x3c00] ;  /* 0x003c00002704783b */ /* 0x004eae0000000200 */
[----:B------:R-:W1:Y:S01]  /*3960*/  MUFU.TANH R43, R43 ;  /* 0x0000002b002b7308 */ /* 0x000e620000002400 */
[C---:B---3--:R-:W-:Y:S01]  /*3970*/  HMMA.16816.F32 R28, R16.reuse, R8, R28 ;  /* 0x00000008101c723c */ /* 0x048fe2000000181c */
[----:B----4-:R-:W3:Y:S06]  /*3980*/  LDSM.16.M88.4 R20, [R228+0x4000] ;  /* 0x00400000e414783b */ /* 0x010eec0000000200 */
[----:B------:R-:W4:Y:S01]  /*3990*/  MUFU.TANH R0, R0 ;  /* 0x0000000000007308 */ /* 0x000f220000002400 */
[----:B------:R-:W-:Y:S07]  /*39a0*/  HMMA.16816.F32 R12, R16, R10, R12 ;  /* 0x0000000a100c723c */ /* 0x000fee000000180c */
[----:B------:R-:W1:Y:S01]  /*39b0*/  MUFU.TANH R64, R64 ;  /* 0x0000004000407308 */ /* 0x000e620000002400 */
[C---:B-----5:R-:W-:Y:S03]  /*39c0*/  HMMA.16816.F32 R8, R24.reuse, R32, RZ ;  /* 0x000000201808723c */ /* 0x060fe600000018ff */
[----:B------:R-:W-:Y:S01]  /*39d0*/  FMUL.FTZ R28, R28, UR10 ;  /* 0x0000000a1c1c7c20 */ /* 0x000fe20008410000 */
[----:B------:R-:W-:Y:S01]  /*39e0*/  FMUL.FTZ R116, R29, UR10 ;  /* 0x0000000a1d747c20 */ /* 0x000fe20008410000 */
[----:B------:R-:W-:Y:S01]  /*39f0*/  FMUL.FTZ R175, R30, UR10 ;  /* 0x0000000a1eaf7c20 */ /* 0x000fe20008410000 */
[----:B------:R-:W-:Y:S01]  /*3a00*/  FMUL.FTZ R173, R31, UR10 ;  /* 0x0000000a1fad7c20 */ /* 0x000fe20008410000 */
[----:B------:R5:W1:Y:S01]  /*3a10*/  MUFU.TANH R115, R28 ;  /* 0x0000001c00737308 */ /* 0x000a620000002400 */
[----:B------:R-:W-:Y:S03]  /*3a20*/  HMMA.16816.F32 R32, R24, R34, RZ ;  /* 0x000000221820723c */ /* 0x000fe600000018ff */
[----:B------:R-:W-:Y:S01]  /*3a30*/  FMUL.FTZ R119, R12, UR10 ;  /* 0x0000000a0c777c20 */ /* 0x000fe20008410000 */
[----:B------:R-:W-:Y:S01]  /*3a40*/  FMUL.FTZ R122, R13, UR10 ;  /* 0x0000000a0d7a7c20 */ /* 0x000fe20008410000 */
[----:B------:R-:W-:Y:S01]  /*3a50*/  FMUL.FTZ R161, R14, UR10 ;  /* 0x0000000a0ea17c20 */ /* 0x000fe20008410000 */
[----:B------:R-:W-:Y:S01]  /*3a60*/  FMUL.FTZ R155, R15, UR10 ;  /* 0x0000000a0f9b7c20 */ /* 0x000fe20008410000 */
[----:B------:R-:W1:Y:S05]  /*3a70*/  MUFU.TANH R94, R94 ;  /* 0x0000005e005e7308 */ /* 0x000e6a0000002400 */
[C---:B--2---:R-:W-:Y:S03]  /*3a80*/  HMMA.16816.F32 R8, R16.reuse, R4, R8 ;  /* 0x000000041008723c */ /* 0x044fe60000001808 */
[----:B------:R-:W2:Y:S01]  /*3a90*/  MUFU.TANH R66, R66 ;  /* 0x0000004200427308 */ /* 0x000ea20000002400 */
[----:B-----5:R-:W5:Y:S04]  /*3aa0*/  LDSM.16.M88.4 R28, [R39+0x4000] ;  /* 0x00400000271c783b */ /* 0x020f680000000200 */
[----:B------:R-:W-:Y:S01]  /*3ab0*/  HMMA.16816.F32 R32, R16, R6, R32 ;  /* 0x000000061020723c */ /* 0x000fe20000001820 */
[----:B------:R-:W4:Y:S02]  /*3ac0*/  LDSM.16.M88.4 R4, [R228+0x4400] ;  /* 0x00440000e404783b */ /* 0x000f240000000200 */
[----:B------:R-:W1:Y:S05]  /*3ad0*/  MUFU.TANH R67, R67 ;  /* 0x0000004300437308 */ /* 0x000e6a0000002400 */
[C---:B---3--:R-:W-:Y:S03]  /*3ae0*/  HMMA.16816.F32 R12, R24.reuse, R20, RZ ;  /* 0x00000014180c723c */ /* 0x048fe600000018ff */
[----:B------:R-:W-:Y:S01]  /*3af0*/  FMUL.FTZ R8, R8, UR10 ;  /* 0x0000000a08087c20 */ /* 0x000fe20008410000 */
[----:B------:R-:W-:Y:S01]  /*3b00*/  FMUL.FTZ R9, R9, UR10 ;  /* 0x0000000a09097c20 */ /* 0x000fe20008410000 */
[----:B------:R-:W-:Y:S01]  /*3b10*/  FMUL.FTZ R10, R10, UR10 ;  /* 0x0000000a0a0a7c20 */ /* 0x000fe20008410000 */
[----:B------:R-:W-:Y:S01]  /*3b20*/  FMUL.FTZ R137, R11, UR10 ;  /* 0x0000000a0b897c20 */ /* 0x000fe20008410000 */
[----:B------:R-:W3:Y:S01]  /*3b30*/  MUFU.TANH R124, R8 ;  /* 0x00000008007c7308 */ /* 0x000ee20000002400 */
[----:B------:R-:W-:Y:S03]  /*3b40*/  HMMA.16816.F32 R20, R24, R22, RZ ;  /* 0x000000161814723c */ /* 0x000fe600000018ff */
[----:B------:R-:W-:Y:S01]  /*3b50*/  FMUL.FTZ R32, R32, UR10 ;  /* 0x0000000a20207c20 */ /* 0x000fe20008410000 */
[----:B------:R-:W-:Y:S01]  /*3b60*/  FMUL.FTZ R33, R33, UR10 ;  /* 0x0000000a21217c20 */ /* 0x000fe20008410000 */
[----:B------:R-:W-:Y:S01]  /*3b70*/  FMUL.FTZ R133, R34, UR10 ;  /* 0x0000000a22857c20 */ /* 0x000fe20008410000 */
[----:B------:R-:W-:Y:S01]  /*3b80*/  FMUL.FTZ R129, R35, UR10 ;  /* 0x0000000a23817c20 */ /* 0x000fe20008410000 */
[----:B------:R-:W1:Y:S08]  /*3b90*/  MUFU.TANH R126, R9 ;  /* 0x00000009007e7308 */ /* 0x000e700000002400 */
[----:B------:R2:W1:Y:S01]  /*3ba0*/  MUFU.TANH R141, R10 ;  /* 0x0000000a008d7308 */ /* 0x0004620000002400 */
[C---:B-----5:R-:W-:Y:S07]  /*3bb0*/  HMMA.16816.F32 R12, R16.reuse, R28, R12 ;  /* 0x0000001c100c723c */ /* 0x060fee000000180c */
[----:B------:R-:W1:Y:S01]  /*3bc0*/  MUFU.TANH R127, R32 ;  /* 0x00000020007f7308 */ /* 0x000e620000002400 */
[----:B------:R-:W-:Y:S07]  /*3bd0*/  HMMA.16816.F32 R20, R16, R30, R20 ;  /* 0x0000001e1014723c */ /* 0x000fee0000001814 */
[----:B------:R5:W1:Y:S01]  /*3be0*/  MUFU.TANH R128, R33 ;  /* 0x0000002100807308 */ /* 0x000a620000002400 */
[----:B--2---:R-:W2:Y:S01]  /*3bf0*/  LDSM.16.M88.4 R8, [R39+0x4400] ;  /* 0x004400002708783b */ /* 0x004ea20000000200 */
[C---:B----4-:R-:W-:Y:S02]  /*3c00*/  HMMA.16816.F32 R28, R24.reuse, R4, RZ ;  /* 0x00000004181c723c */ /* 0x050fe400000018ff */
[----:B------:R-:W-:Y:S01]  /*3c10*/  FMUL.FTZ R12, R12, UR10 ;  /* 0x0000000a0c0c7c20 */ /* 0x000fe20008410000 */
[----:B------:R-:W-:Y:S01]  /*3c20*/  FMUL.FTZ R13, R13, UR10 ;  /* 0x0000000a0d0d7c20 */ /* 0x000fe20008410000 */
[----:B------:R-:W-:Y:S01]  /*3c30*/  FMUL.FTZ R123, R14, UR10 ;  /* 0x0000000a0e7b7c20 */ /* 0x000fe20008410000 */
[----:B------:R-:W-:Y:S01]  /*3c40*/  FMUL.FTZ R121, R15, UR10 ;  /* 0x0000000a0f797c20 */ /* 0x000fe20008410000 */
[----:B------:R-:W4:Y:S02]  /*3c50*/  MUFU.TANH R130, R12 ;  /* 0x0000000c00827308 */ /* 0x000f240000002400 */
[----:B------:R-:W-:Y:S02]  /*3c60*/  HMMA.16816.F32 R4, R24, R6, RZ ;  /* 0x000000061804723c */ /* 0x000fe400000018ff */
[----:B------:R-:W-:Y:S01]  /*3c70*/  FMUL.FTZ R20, R20, UR10 ;  /* 0x0000000a14147c20 */ /* 0x000fe20008410000 */
[----:B-----5:R-:W5:Y:S01]  /*3c80*/  LDSM.16.M88.4 R32, [R228+0x4800] ;  /* 0x00480000e420783b */ /* 0x020f620000000200 */
[----:B------:R-:W-:Y:S01]  /*3c90*/  FMUL.FTZ R139, R21, UR10 ;  /* 0x0000000a158b7c20 */ /* 0x000fe20008410000 */
[----:B------:R-:W-:Y:S01]  /*3ca0*/  FMUL.FTZ R117, R22, UR10 ;  /* 0x0000000a16757c20 */ /* 0x000fe20008410000 */
[----:B------:R3:W1:Y:S01]  /*3cb0*/  MUFU.TANH R131, R13 ;  /* 0x0000000d00837308 */ /* 0x0006620000002400 */
[----:B------:R-:W-:-:S07]  /*3cc0*/  FMUL.FTZ R113, R23, UR10 ;  /* 0x0000000a17717c20 */ /* 0x000fce0008410000 */
[----:B------:R4:W1:Y:S08]  /*3cd0*/  MUFU.TANH R135, R20 ;  /* 0x0000001400877308 */ /* 0x0008700000002400 */
[----:B------:R-:W1:Y:S01]  /*3ce0*/  MUFU.TANH R88, R88 ;  /* 0x0000005800587308 */ /* 0x000e620000002400 */
[----:B---3--:R-:W3:Y:S01]  /*3cf0*/  LDSM.16.M88.4 R12, [R39+0x4800] ;  /* 0x00480000270c783b */ /* 0x008ee20000000200 */
[C---:B--2---:R-:W-:Y:S06]  /*3d00*/  HMMA.16816.F32 R28, R16.reuse, R8, R28 ;  /* 0x00000008101c723c */ /* 0x044fec000000181c */
[----:B------:R-:W2:Y:S01]  /*3d10*/  MUFU.TANH R89, R89 ;  /* 0x0000005900597308 */ /* 0x000ea20000002400 */
[----:B----4-:R-:W4:Y:S01]  /*3d20*/  LDSM.16.M88.4 R20, [R228+0x4c00] ;  /* 0x004c0000e414783b */ /* 0x010f220000000200 */
[----:B------:R-:W-:Y:S06]  /*3d30*/  HMMA.16816.F32 R4, R16, R10, R4 ;  /* 0x0000000a1004723c */ /* 0x000fec0000001804 */
[----:B------:R-:W1:Y:S02]  /*3d40*/  MUFU.TANH R95, R95 ;  /* 0x0000005f005f7308 */ /* 0x000e640000002400 */
        /* <DEDUP_REMOVED lines=8> */
[----:B------:R-:W-:-:S03]  /*3dd0*/  FMUL.FTZ R171, R5, UR10 ;  /* 0x0000000a05ab7c20 */ /* 0x000fc60008410000 */
[----:B------:R-:W1:Y:S05]  /*3de0*/  MUFU.TANH R93, R93 ;  /* 0x0000005d005d7308 */ /* 0x000e6a0000002400 */
[----:B---3--:R-:W-:Y:S01]  /*3df0*/  HMMA.16816.F32 R8, R16, R12, R8 ;  /* 0x0000000c1008723c */ /* 0x008fe20000001808 */
[----:B------:R-:W-:Y:S01]  /*3e00*/  FMUL.FTZ R13, R6, UR10 ;  /* 0x0000000a060d7c20 */ /* 0x000fe20008410000 */
[----:B------:R-:W-:Y:S01]  /*3e10*/  FMUL.FTZ R12, R7, UR10 ;  /* 0x0000000a070c7c20 */ /* 0x000fe20008410000 */
[----:B------:R-:W3:Y:S01]  /*3e20*/  MUFU.TANH R101, R101 ;  /* 0x0000006500657308 */ /* 0x000ee20000002400 */
[----:B-----5:R-:W5:Y:S01]  /*3e30*/  LDSM.16.M88.4 R28, [R39+0x4c00] ;  /* 0x004c0000271c783b */ /* 0x020f620000000200 */
[----:B------:R-:W-:-:S04]  /*3e40*/  DEPBAR.LE SB0, 0x0 ;  /* 0x000080000000791a */ /* 0x000fc80000000000 */
[C---:B----4-:R-:W-:Y:S02]  /*3e50*/  HMMA.16816.F32 R4, R24.reuse, R20, RZ ;  /* 0x000000141804723c */ /* 0x050fe400000018ff */
[----:B------:R-:W4:Y:S06]  /*3e60*/  MUFU.TANH R219, R219 ;  /* 0x000000db00db7308 */ /* 0x000f2c0000002400 */
[----:B------:R-:W-:Y:S02]  /*3e70*/  HMMA.16816.F32 R20, R24, R22, RZ ;  /* 0x000000161814723c */ /* 0x000fe400000018ff */
[----:B------:R-:W-:Y:S01]  /*3e80*/  FMUL.FTZ R207, R8, UR10 ;  /* 0x0000000a08cf7c20 */ /* 0x000fe20008410000 */
[----:B------:R-:W-:Y:S01]  /*3e90*/  FMUL.FTZ R201, R9, UR10 ;  /* 0x0000000a09c97c20 */ /* 0x000fe20008410000 */
[----:B------:R-:W-:Y:S01]  /*3ea0*/  FMUL.FTZ R9, R10, UR10 ;  /* 0x0000000a0a097c20 */ /* 0x000fe20008410000 */
[----:B------:R-:W-:Y:S01]  /*3eb0*/  FMUL.FTZ R8, R11, UR10 ;  /* 0x0000000a0b087c20 */ /* 0x000fe20008410000 */
[----:B------:R-:W1:Y:S02]  /*3ec0*/  MUFU.TANH R199, R199 ;  /* 0x000000c700c77308 */ /* 0x000e640000002400 */
[C---:B------:R-:W-:Y:S06]  /*3ed0*/  HMMA.16816.F32 R32, R16.reuse, R14, R32 ;  /* 0x0000000e1020723c */ /* 0x040fec0000001820 */
[----:B------:R-:W1:Y:S08]  /*3ee0*/  MUFU.TANH R103, R103 ;  /* 0x0000006700677308 */ /* 0x000e700000002400 */
[----:B------:R-:W1:Y:S01]  /*3ef0*/  MUFU.TANH R217, R217 ;  /* 0x000000d900d97308 */ /* 0x000e620000002400 */
[C---:B-----5:R-:W-:Y:S04]  /*3f00*/  HMMA.16816.F32 R4, R16.reuse, R28, R4 ;  /* 0x0000001c1004723c */ /* 0x060fe80000001804 */
[----:B------:R-:W-:Y:S01]  /*3f10*/  FMUL.FTZ R11, R34, UR10 ;  /* 0x0000000a220b7c20 */ /* 0x000fe20008410000 */
[----:B------:R-:W-:Y:S01]  /*3f20*/  FMUL.FTZ R10, R35, UR10 ;  /* 0x0000000a230a7c20 */ /* 0x000fe20008410000 */
[----:B------:R-:W-:Y:S01]  /*3f30*/  FMUL.FTZ R32, R32, UR10 ;  /* 0x0000000a20207c20 */ /* 0x000fe20008410000 */
[----:B------:R-:W-:Y:S01]  /*3f40*/  FMUL.FTZ R33, R33, UR10 ;  /* 0x0000000a21217c20 */ /* 0x000fe20008410000 */
[----:B------:R-:W1:Y:S01]  /*3f50*/  MUFU.TANH R215, R215 ;  /* 0x000000d700d77308 */ /* 0x000e620000002400 */
[----:B------:R-:W-:Y:S07]  /*3f60*/  HMMA.16816.F32 R20, R16, R30, R20 ;  /* 0x0000001e1014723c */ /* 0x000fee0000001814 */
[----:B------:R-:W1:Y:S03]  /*3f70*/  MUFU.TANH R104, R104 ;  /* 0x0000006800687308 */ /* 0x000e660000002400 */
[----:B------:R-:W-:Y:S01]  /*3f80*/  FMUL.FTZ R153, R4, UR10 ;  /* 0x0000000a04997c20 */ /* 0x000fe20008410000 */
[----:B------:R-:W-:Y:S01]  /*3f90*/  FMUL.FTZ R159, R5, UR10 ;  /* 0x0000000a059f7c20 */ /* 0x000fe20008410000 */
[----:B------:R-:W-:Y:S01]  /*3fa0*/  FMUL.FTZ R5, R6, UR10 ;  /* 0x0000000a06057c20 */ /* 0x000fe20008410000 */
[----:B------:R-:W-:-:S02]  /*3fb0*/  FMUL.FTZ R4, R7, UR10 ;  /* 0x0000000a07047c20 */ /* 0x000fc40008410000 */
[----:B------:R-:W1:Y:S04]  /*3fc0*/  MUFU.TANH R105, R105 ;  /* 0x0000006900697308 */ /* 0x000e680000002400 */
[----:B------:R-:W-:Y:S01]  /*3fd0*/  FMUL.FTZ R7, R22, UR10 ;  /* 0x0000000a16077c20 */ /* 0x000fe20008410000 */
[----:B------:R-:W-:Y:S01]  /*3fe0*/  FMUL.FTZ R6, R23, UR10 ;  /* 0x0000000a17067c20 */ /* 0x000fe20008410000 */
[----:B------:R-:W-:Y:S01]  /*3ff0*/  FMUL.FTZ R20, R20, UR10 ;  /* 0x0000000a14147c20 */ /* 0x000fe20008410000 */
[----:B------:R-:W-:Y:S01]  /*4000*/  FMUL.FTZ R21, R21, UR10 ;  /* 0x0000000a15157c20 */ /* 0x000fe20008410000 */
[----:B------:R-:W1:Y:S08]  /*4010*/  MUFU.TANH R209, R209 ;  /* 0x000000d100d17308 */ /* 0x000e700000002400 */
        /* <DEDUP_REMOVED lines=35> */
[----:B------:R1:W1:Y:S08]  /*4250*/  MUFU.TANH R193, R32 ;  /* 0x0000002000c17308 */ /* 0x0002700000002400 */
[----:B------:R1:W1:Y:S08]  /*4260*/  MUFU.TANH R143, R33 ;  /* 0x00000021008f7308 */ /* 0x0002700000002400 */
        /* <DEDUP_REMOVED lines=9> */
[----:B------:R-:W1:Y:S01]  /*4300*/  MUFU.TANH R6, R6 ;  /* 0x0000000600067308 */ /* 0x000e620000002400 */
[----:B------:R-:W-:Y:S06]  /*4310*/  BAR.SYNC.DEFER_BLOCKING 0x0 ;  /* 0x0000000000007b1d */ /* 0x000fec0000010000 */
[----:B--234-:R-:W-:Y:S05]  /*4320*/  @!P0 BRA `(.L_x_623) ;  /* 0x00000008002c8947 */ /* 0x01cfea0003800000 */
        /* <DEDUP_REMOVED lines=11> */
.L_x_624:
[----:B------:R-:W2:Y:S01]  /*43e0*/  LDC R15, c[0x0][0x4f0] ;  /* 0x00013c00ff0f7b82 */ /* 0x000ea20000000800 */
[----:B-1----:R-:W-:Y:S01]  /*43f0*/  IADD3 R20, PT, PT, R54, -0x200, RZ ;  /* 0xfffffe0036147810 */ /* 0x002fe20007ffe0ff */
[----:B------:R-:W1:Y:S01]  /*4400*/  LDCU.64 UR6, c[0x0][0x3a0] ;  /* 0x00007400ff0677ac */ /* 0x000e620008000a00 */
[----:B------:R-:W-:Y:S02]  /*4410*/  IABS R16, R38 ;  /* 0x0000002600107213 */ /* 0x000fe40000000000 */
[----:B------:R-:W-:Y:S02]  /*4420*/  IABS R14, R20 ;  /* 0x00000014000e7213 */ /* 0x000fe40000000000 */
[-C--:B--2---:R-:W-:Y:S02]  /*4430*/  IABS R2, R15.reuse ;  /* 0x0000000f00027213 */ /* 0x084fe40000000000 */
[----:B------:R-:W-:Y:S02]  /*4440*/  LOP3.LUT R20, R20, R15, RZ, 0x3c, !PT ;  /* 0x0000000f14147212 */ /* 0x000fe400078e3cff */
[----:B------:R-:W2:Y:S02]  /*4450*/  I2F.RP R17, R2 ;  /* 0x0000000200117306 */ /* 0x000ea40000209400 */
[----:B------:R-:W-:-:S06]  /*4460*/  ISETP.GE.AND P1, PT, R20, RZ, PT ;  /* 0x000000ff1400720c */ /* 0x000fcc0003f26270 */
[----:B--2---:R-:W2:Y:S02]  /*4470*/  MUFU.RCP R18, R17 ;  /* 0x0000001100127308 */ /* 0x004ea40000001000 */
[----:B--2---:R-:W-:-:S06]  /*4480*/  VIADD R18, R18, 0xffffffe ;  /* 0x0ffffffe12127836 */ /* 0x004fcc0000000000 */
[----:B------:R-:W2:Y:S02]  /*4490*/  F2I.FTZ.U32.TRUNC.NTZ R19, R18 ;  /* 0x0000001200137305 */ /* 0x000ea4000021f000 */
[----:B--2---:R-:W-:Y:S02]  /*44a0*/  IMAD.MOV R21, RZ, RZ, -R19 ;  /* 0x000000ffff157224 */ /* 0x004fe400078e0a13 */
        /* <DEDUP_REMOVED lines=28> */
[C---:B------:R-:W-:Y:S02]  /*4670*/  IMAD.WIDE R20, R17.reuse, 0x4, R240 ;  /* 0x0000000411147825 */ /* 0x040fe400078e02f0 */
[----:B------:R-:W2:Y:S04]  /*4680*/  LDG.E R19, desc[UR16][R18.64] ;  /* 0x0000001012137981 */ /* 0x000ea8000c1e1900 */
[----:B------:R-:W2:Y:S01]  /*4690*/  LDG.E R2, desc[UR16][R20.64] ;  /* 0x0000001014027981 */ /* 0x000ea2000c1e1900 */
[----:B------:R-:W-:-:S04]  /*46a0*/  IMAD.IADD R14, R17, 0x1, -R14 ;  /* 0x00000001110e7824 */ /* 0x000fc800078e0a0e */
[----:B------:R-:W-:-:S05]  /*46b0*/  IMAD R15, R14, R15, -0x100 ;  /* 0xffffff000e0f7424 */ /* 0x000fca00078e020f */
[----:B------:R-:W-:-:S05]  /*46c0*/  SHF.R.S32.HI R17, RZ, 0x1f, R15 ;  /* 0x0000001fff117819 */ /* 0x000fca000001140f */
[-C--:B------:R-:W-:Y:S02]  /*46d0*/  IMAD R14, R17, R52.reuse, RZ ;  /* 0x00000034110e7224 */ /* 0x080fe400078e02ff */
[----:B------:R-:W-:-:S04]  /*46e0*/  IMAD.WIDE.U32 R16, R15, R52, RZ ;  /* 0x000000340f107225 */ /* 0x000fc800078e00ff */
[----:B------:R-:W-:-:S04]  /*46f0*/  IMAD R14, R15, R53, R14 ;  /* 0x000000350f0e7224 */ /* 0x000fc800078e020e */
[----:B------:R-:W-:Y:S01]  /*4700*/  IMAD.IADD R17, R17, 0x1, R14 ;  /* 0x0000000111117824 */ /* 0x000fe200078e020e */
[----:B--2---:R-:W-:-:S04]  /*4710*/  IADD3 R2, PT, PT, R19, -R2, RZ ;  /* 0x8000000213027210 */ /* 0x004fc80007ffe0ff */
[----:B------:R-:W-:Y:S01]  /*4720*/  SHF.R.S32.HI R15, RZ, 0x1f, R2 ;  /* 0x0000001fff0f7819 */ /* 0x000fe20000011402 */
[----:B-1----:R-:W-:-:S04]  /*4730*/  IMAD.WIDE.U32 R16, R2, UR6, R16 ;  /* 0x0000000602107c25 */ /* 0x002fc8000f8e0010 */
[----:B------:R-:W-:Y:S01]  /*4740*/  IMAD R15, R15, UR6, RZ ;  /* 0x000000060f0f7c24 */ /* 0x000fe2000f8e02ff */
[----:B------:R-:W-:-:S03]  /*4750*/  LEA R232, P1, R16, R232, 0x1 ;  /* 0x000000e810e87211 */ /* 0x000fc600078208ff */
[----:B------:R-:W-:-:S05]  /*4760*/  IMAD R15, R2, UR7, R15 ;  /* 0x00000007020f7c24 */ /* 0x000fca000f8e020f */
[----:B------:R-:W-:-:S04]  /*4770*/  IADD3 R2, PT, PT, R17, R15, RZ ;  /* 0x0000000f11027210 */ /* 0x000fc80007ffe0ff */
[----:B------:R-:W-:-:S07]  /*4780*/  LEA.HI.X R231, R16, R231, R2, 0x1, P1 ;  /* 0x000000e710e77211 */ /* 0x000fce00008f0c02 */
.L_x_625:
[----:B------:R-:W2:Y:S01]  /*4790*/  LDCU UR5, c[0x0][0x440] ;  /* 0x00008800ff0577ac */ /* 0x000ea20008000800 */
[C---:B------:R-:W-:Y:S01]  /*47a0*/  LEA R22, P3, R52.reuse, R232, 0x6 ;  /* 0x000000e834167211 */ /* 0x040fe200078630ff */
[----:B------:R-:W-:Y:S03]  /*47b0*/  BSSY.RECONVERGENT B0, `(.L_x_626) ;  /* 0x0000041000007945 */ /* 0x000fe60003800200 */
[----:B------:R-:W-:Y:S02]  /*47c0*/  LEA.HI.X R23, R52, R231, R53, 0x6, P3 ;  /* 0x000000e734177211 */ /* 0x000fe400018f3435 */
[C---:B--2---:R-:W-:Y:S02]  /*47d0*/  ISETP.GE.AND P1, PT, R238.reuse, UR5, PT ;  /* 0x00000005ee007c0c */ /* 0x044fe4000bf26270 */
[----:B------:R-:W-:-:S11]  /*47e0*/  ISETP.GE.AND P2, PT, R238, UR5, PT ;  /* 0x00000005ee007c0c */ /* 0x000fd6000bf46270 */
[----:B------:R-:W-:Y:S01]  /*47f0*/  @!P1 IMAD.MOV.U32 R18, RZ, RZ, R22 ;  /* 0x000000ffff129224 */ /* 0x000fe200078e0016 */
[CC--:B-1----:R-:W-:Y:S01]  /*4800*/  @!P1 LEA R20, P4, R52.reuse, R22.reuse, 0x6 ;  /* 0x0000001634149211 */ /* 0x0c2fe200078830ff */
[----:B------:R-:W-:Y:S01]  /*4810*/  @!P1 IMAD.MOV.U32 R19, RZ, RZ, R23 ;  /* 0x000000ffff139224 */ /* 0x000fe200078e0017 */
[-C--:B------:R-:W-:Y:S01]  /*4820*/  @!P1 MOV R16, R22.reuse ;  /* 0x0000001600109202 */ /* 0x080fe20000000f00 */
[----:B------:R-:W-:Y:S01]  /*4830*/  @!P2 IMAD.MOV.U32 R233, RZ, RZ, R231 ;  /* 0x000000ffffe9a224 */ /* 0x000fe200078e00e7 */
[C---:B------:R-:W-:Y:S01]  /*4840*/  @!P1 LEA R24, P3, R52.reuse, R22, 0x7 ;  /* 0x0000001634189211 */ /* 0x040fe200078638ff */
[----:B------:R-:W-:Y:S01]  /*4850*/  @!P1 IMAD R14, R53, 0xc0, RZ ;  /* 0x000000c0350e9824 */ /* 0x000fe200078e02ff */
[CC--:B------:R-:W-:Y:S01]  /*4860*/  @!P1 LEA.HI.X R21, R52.reuse, R23.reuse, R53, 0x6, P4 ;  /* 0x0000001734159211 */ /* 0x0c0fe200020f3435 */
[C---:B------:R-:W-:Y:S01]  /*4870*/  @!P1 IMAD.WIDE.U32 R18, R52.reuse, 0xc0, R18 ;  /* 0x000000c034129825 */ /* 0x040fe200078e0012 */
[----:B------:R-:W-:Y:S01]  /*4880*/  @!PT LDS RZ, [RZ] ;  /* 0x00000000fffff984 */ /* 0x000fe20000000800 */
[----:B------:R-:W-:Y:S01]  /*4890*/  @!PT LDS RZ, [RZ] ;  /* 0x00000000fffff984 */ /* 0x000fe20000000800 */
[----:B------:R-:W-:Y:S01]  /*48a0*/  @!PT LDS RZ, [RZ] ;  /* 0x00000000fffff984 */ /* 0x000fe20000000800 */
[----:B------:R1:W-:Y:S01]  /*48b0*/  @!P2 LDGSTS.E.BYPASS.LTC128B.128 [R237+0x1000], desc[UR16][R232.64] ;  /* 0x01000000e8edafae */ /* 0x0003e2000b981a10 */
[----:B------:R-:W-:-:S02]  /*48c0*/  @!P1 LEA.HI.X R25, R52, R23, R53, 0x7, P3 ;  /* 0x0000001734199211 */ /* 0x000fc400018f3c35 */
[----:B------:R-:W-:Y:S01]  /*48d0*/  @!P1 IMAD.MOV.U32 R17, RZ, RZ, R23 ;  /* 0x000000ffff119224 */ /* 0x000fe200078e0017 */
[----:B------:R1:W-:Y:S01]  /*48e0*/  @P2 STS.128 [R237+0x1000], RZ ;  /* 0x001000ffed002388 */ /* 0x0003e20000000c00 */
[----:B------:R-:W-:Y:S01]  /*48f0*/  @!P1 IMAD.IADD R19, R14, 0x1, R19 ;  /* 0x000000010e139824 */ /* 0x000fe200078e0213 */
[C---:B------:R-:W-:Y:S01]  /*4900*/  @!P1 LEA R14, P2, R52.reuse, R22, 0x8 ;  /* 0x00000016340e9211 */ /* 0x040fe200078440ff */
[----:B------:R-:W-:Y:S01]  /*4910*/  @!P1 IMAD R2, R53, 0x140, RZ ;  /* 0x0000014035029824 */ /* 0x000fe200078e02ff */
[----:B------:R1:W-:Y:S01]  /*4920*/  @P1 STS.128 [R237+0x1800], RZ ;  /* 0x001800ffed001388 */ /* 0x0003e20000000c00 */
[C---:B------:R-:W-:Y:S01]  /*4930*/  @!P1 IMAD.WIDE.U32 R16, R52.reuse, 0x140, R16 ;  /* 0x0000014034109825 */ /* 0x040fe200078e0010 */
[----:B------:R-:W-:Y:S02]  /*4940*/  @!P1 LEA.HI.X R15, R52, R23, R53, 0x8, P2 ;  /* 0x00000017340f9211 */ /* 0x000fe400010f4435 */
[----:B------:R-:W-:Y:S01]  /*4950*/  @!PT LDS RZ, [RZ] ;  /* 0x00000000fffff984 */ /* 0x000fe20000000800 */
[----:B------:R-:W-:Y:S01]  /*4960*/  @!PT LDS RZ, [RZ] ;  /* 0x00000000fffff984 */ /* 0x000fe20000000800 */
[----:B------:R-:W-:Y:S01]  /*4970*/  @!PT LDS RZ, [RZ] ;  /* 0x00000000fffff984 */ /* 0x000fe20000000800 */
[----:B------:R1:W-:Y:S02]  /*4980*/  @!P1 LDGSTS.E.BYPASS.LTC128B.128 [R237+0x1800], desc[UR16][R22.64] ;  /* 0x0180000016ed9fae */ /* 0x0003e4000b981a10 */
        /* <DEDUP_REMOVED lines=35> */
.L_x_627:
[----:B------:R-:W-:Y:S05]  /*4bc0*/  BSYNC.RECONVERGENT B0 ;  /* 0x0000000000007941 */ /* 0x000fea0003800200 */
.L_x_626:
[----:B------:R-:W0:Y:S02]  /*4bd0*/  LDGDEPBAR ;  /* 0x00000000000079af */ /* 0x000e240000000000 */
.L_x_623:
[----:B------:R-:W-:Y:S01]  /*4be0*/  IMAD.SHL.U32 R40, R148, 0x2, RZ ;  /* 0x0000000294287824 */ /* 0x000fe200078e00ff */
[----:B------:R-:W3:Y:S04]  /*4bf0*/  LDCU UR6, c[0x0][0x45c] ;  /* 0x00008b80ff0677ac */ /* 0x000ee80008000800 */
[----:B------:R-:W-:-:S05]  /*4c00*/  LOP3.LUT R40, R40, 0x6, RZ, 0xc0, !PT ;  /* 0x0000000628287812 */ /* 0x000fca00078ec0ff */
[----:B-1----:R-:W-:-:S04]  /*4c10*/  IMAD R14, R3, 0x100, R40 ;  /* 0x00000100030e7824 */ /* 0x002fc800078e0228 */
[C---:B------:R-:W-:Y:S02]  /*4c20*/  VIADD R208, R14.reuse, 0xffffff00 ;  /* 0xffffff000ed07836 */ /* 0x040fe40000000000 */
[C---:B------:R-:W-:Y:S02]  /*4c30*/  VIADD R206, R14.reuse, 0xffffff01 ;  /* 0xffffff010ece7836 */ /* 0x040fe40000000000 */
[----:B------:R-:W-:Y:S01]  /*4c40*/  VIADD R204, R14, 0xffffff08 ;  /* 0xffffff080ecc7836 */ /* 0x000fe20000000000 */
[-C--:B------:R-:W-:Y:S01]  /*4c50*/  ISETP.GE.AND P2, PT, R208, R49.reuse, PT ;  /* 0x00000031d000720c */ /* 0x080fe20003f46270 */
[----:B------:R-:W-:Y:S01]  /*4c60*/  VIADD R202, R14, 0xffffff09 ;  /* 0xffffff090eca7836 */ /* 0x000fe20000000000 */
[-C--:B------:R-:W-:Y:S01]  /*4c70*/  ISETP.GE.AND P1, PT, R206, R49.reuse, PT ;  /* 0x00000031ce00720c */ /* 0x080fe20003f26270 */
[----:B------:R-:W-:Y:S01]  /*4c80*/  VIADD R157, R14, 0xffffff10 ;  /* 0xffffff100e9d7836 */ /* 0x000fe20000000000 */
        /* <DEDUP_REMOVED lines=11> */
[C---:B------:R-:W-:Y:S01]  /*4d40*/  VIADD R29, R14.reuse, 0xffffff28 ;  /* 0xffffff280e1d7836 */ /* 0x040fe20000000000 */
[-C--:B------:R-:W-:Y:S01]  /*4d50*/  ISETP.GE.AND P2, PT, R151, R49.reuse, PT ;  /* 0x000000319700720c */ /* 0x080fe20003f46270 */
[C---:B------:R-:W-:Y:S01]  /*4d60*/  VIADD R27, R14.reuse, 0xffffff29 ;  /* 0xffffff290e1b7836 */ /* 0x040fe20000000000 */
[-C--:B------:R-:W-:Y:S01]  /*4d70*/  ISETP.GE.AND P1, PT, R149, R49.reuse, PT ;  /* 0x000000319500720c */ /* 0x080fe20003f26270 */
[C---:B------:R-:W-:Y:S01]  /*4d80*/  VIADD R33, R14.reuse, 0xffffff30 ;  /* 0xffffff300e217836 */ /* 0x040fe20000000000 */
[----:B------:R-:W-:Y:S01]  /*4d90*/  FSEL R226, R79, -INF , !P4 ;  /* 0xff8000004fe27808 */ /* 0x000fe20006000000 */
[C---:B------:R-:W-:Y:S01]  /*4da0*/  VIADD R200, R14.reuse, 0xffffff31 ;  /* 0xffffff310ec87836 */ /* 0x040fe20000000000 */
[----:B------:R-:W-:Y:S01]  /*4db0*/  FSEL R224, R77, -INF , !P3 ;  /* 0xff8000004de07808 */ /* 0x000fe20005800000 */
[----:B------:R-:W-:Y:S01]  /*4dc0*/  VIADD R198, R14, 0xffffff38 ;  /* 0xffffff380ec67836 */ /* 0x000fe20000000000 */
        /* <DEDUP_REMOVED lines=31> */
[----:B------:R-:W-:Y:S01]  /*4fc0*/  VIADD R176, R14, 0xffffff78 ;  /* 0xffffff780eb07836 */ /* 0x000fe20000000000 */
[-C--:B------:R-:W-:Y:S01]  /*4fd0*/  ISETP.GE.AND P4, PT, R200, R49.reuse, PT ;  /* 0x00000031c800720c */ /* 0x080fe20003f86270 */
[----:B------:R-:W-:Y:S01]  /*4fe0*/  VIADD R174, R14, 0xffffff79 ;  /* 0xffffff790eae7836 */ /* 0x000fe20000000000 */
        /* <DEDUP_REMOVED lines=9> */
[----:B------:R-:W-:Y:S01]  /*5080*/  VIADD R164, R14, 0xffffff90 ;  /* 0xffffff900ea47836 */ /* 0x000fe20000000000 */
[----:B------:R-:W-:Y:S01]  /*5090*/  ISETP.GE.AND P1, PT, R196, R49, PT ;  /* 0x00000031c400720c */ /* 0x000fe20003f26270 */
[----:B------:R-:W-:Y:S01]  /*50a0*/  VIADD R162, R14, 0xffffff91 ;  /* 0xffffff910ea27836 */ /* 0x000fe20000000000 */
[----:B------:R-:W-:Y:S01]  /*50b0*/  FSEL R247, R68, -INF , !P4 ;  /* 0xff80000044f77808 */ /* 0x000fe20006000000 */
[----:B------:R-:W-:Y:S01]  /*50c0*/  VIADD R160, R14, 0xffffff98 ;  /* 0xffffff980ea07836 */ /* 0x000fe20000000000 */
[----:B------:R-:W-:Y:S01]  /*50d0*/  FSEL R243, R84, -INF , !P3 ;  /* 0xff80000054f37808 */ /* 0x000fe20005800000 */
[----:B------:R-:W-:Y:S01]  /*50e0*/  VIADD R158, R14, 0xffffff99 ;  /* 0xffffff990e9e7836 */ /* 0x000fe20000000000 */
[----:B------:R-:W-:Y:S01]  /*50f0*/  FMNMX3.FTZ R2, R2, R251, R249, !PT ;  /* 0x000000fb02027276 */ /* 0x000fe200078100f9 */
[C---:B------:R-:W-:Y:S01]  /*5100*/  VIADD R156, R14.reuse, 0xffffffa0 ;  /* 0xffffffa00e9c7836 */ /* 0x040fe20000000000 */
[-C--:B------:R-:W-:Y:S01]  /*5110*/  ISETP.GE.AND P6, PT, R195, R49.reuse, PT ;  /* 0x00000031c300720c */ /* 0x080fe20003fc6270 */
[----:B------:R-:W-:Y:S01]  /*5120*/  VIADD R154, R14, 0xffffffa1 ;  /* 0xffffffa10e9a7836 */ /* 0x000fe20000000000 */
        /* <DEDUP_REMOVED lines=17> */
[----:B------:R-:W-:Y:S01]  /*5240*/  VIADD R30, R14, 0xffffffc8 ;  /* 0xffffffc80e1e7836 */ /* 0x000fe20000000000 */
[-C--:B------:R-:W-:Y:S01]  /*5250*/  ISETP.GE.AND P1, PT, R190, R49.reuse, PT ;  /* 0x00000031be00720c */ /* 0x080fe20003f26270 */
[----:B------:R-:W-:Y:S01]  /*5260*/  VIADD R28, R14, 0xffffffc9 ;  /* 0xffffffc90e1c7836 */ /* 0x000fe20000000000 */
[----:B------:R-:W-:Y:S01]  /*5270*/  ISETP.GE.AND P6, PT, R188, R49, PT ;  /* 0x00000031bc00720c */ /* 0x000fe20003fc6270 */
[C---:B------:R-:W-:Y:S01]  /*5280*/  VIADD R26, R14.reuse, 0xffffffd0 ;  /* 0xffffffd00e1a7836 */ /* 0x040fe20000000000 */
[----:B------:R-:W-:Y:S01]  /*5290*/  FSEL R221, R91, -INF , !P3 ;  /* 0xff8000005bdd7808 */ /* 0x000fe20005800000 */
[----:B------:R-:W-:Y:S01]  /*52a0*/  VIADD R24, R14, 0xffffffd1 ;  /* 0xffffffd10e187836 */ /* 0x000fe20000000000 */
[----:B------:R-:W-:Y:S01]  /*52b0*/  FSEL R82, R92, -INF , !P2 ;  /* 0xff8000005c527808 */ /* 0x000fe20005000000 */
[----:B--2---:R-:W-:Y:S01]  /*52c0*/  VIADD R23, R14, 0xffffffd8 ;  /* 0xffffffd80e177836 */ /* 0x004fe20000000000 */
[----:B------:R-:W-:Y:S01]  /*52d0*/  FMNMX3.FTZ R2, R2, R225, R223, !PT ;  /* 0x000000e102027276 */ /* 0x000fe200078100df */
[C---:B------:R-:W-:Y:S01]  /*52e0*/  VIADD R22, R14.reuse, 0xffffffd9 ;  /* 0xffffffd90e167836 */ /* 0x040fe20000000000 */
[-C--:B------:R-:W-:Y:S01]  /*52f0*/  ISETP.GE.AND P4, PT, R177, R49.reuse, PT ;  /* 0x00000031b100720c */ /* 0x080fe20003f86270 */
[C---:B------:R-:W-:Y:S01]  /*5300*/  VIADD R21, R14.reuse, 0xffffffe0 ;  /* 0xffffffe00e157836 */ /* 0x040fe20000000000 */
[----:B------:R-:W-:Y:S01]  /*5310*/  ISETP.GE.AND P3, PT, R187, R49, PT ;  /* 0x00000031bb00720c */ /* 0x000fe20003f66270 */
[----:B------:R-:W-:Y:S01]  /*5320*/  VIADD R20, R14, 0xffffffe1 ;  /* 0xffffffe10e147836 */ /* 0x000fe20000000000 */
        /* <DEDUP_REMOVED lines=25> */
[----:B------:R-:W-:Y:S02]  /*54c0*/  ISETP.GE.AND P6, PT, R172, R49, PT ;  /* 0x00000031ac00720c */ /* 0x000fe40003fc6270 */
        /* <DEDUP_REMOVED lines=24> */
[-C--:B------:R-:W-:Y:S02]  /*5650*/  ISETP.GE.AND P6, PT, R140, R49.reuse, PT ;  /* 0x000000318c00720c */ /* 0x080fe40003fc6270 */
        /* <DEDUP_REMOVED lines=59> */
[----:B------:R-:W-:Y:S02]  /*5a10*/  ISETP.GE.AND P4, PT, R208, R48, PT ;  /* 0x00000030d000720c */ /* 0x000fe40003f86270 */
[----:B------:R-:W-:Y:S02]  /*5a20*/  FMNMX.FTZ R84, R101, R2, !PT ;  /* 0x0000000265547209 */ /* 0x000fe40007810000 */
[-C--:B------:R-:W-:Y:S02]  /*5a30*/  ISETP.GE.AND P3, PT, R206, R48.reuse, PT ;  /* 0x00000030ce00720c */ /* 0x080fe40003f66270 */
[-C--:B------:R-:W-:Y:S01]  /*5a40*/  ISETP.GE.AND P6, PT, R157, R48.reuse, PT ;  /* 0x000000309d00720c */ /* 0x080fe20003fc6270 */
[----:B------:R-:W1:Y:S01]  /*5a50*/  SHFL.BFLY PT, R107, R84, 0x2, 0x1f ;  /* 0x0c401f00546b7f89 */ /* 0x000e6200000e0000 */
[----:B------:R-:W-:-:S02]  /*5a60*/  ISETP.GE.AND P2, PT, R204, R48, PT ;  /* 0x00000030cc00720c */ /* 0x000fc40003f46270 */
[----:B------:R-:W-:Y:S02]  /*5a70*/  FSEL R157, R63, -INF , !P4 ;  /* 0xff8000003f9d7808 */ /* 0x000fe40006000000 */
[-C--:B------:R-:W-:Y:S02]  /*5a80*/  ISETP.GE.AND P4, PT, R151, R48.reuse, PT ;  /* 0x000000309700720c */ /* 0x080fe40003f86270 */
[----:B------:R-:W-:Y:S02]  /*5a90*/  FSEL R151, R62, -INF , !P3 ;  /* 0xff8000003e977808 */ /* 0x000fe40005800000 */
[-C--:B------:R-:W-:Y:S02]  /*5aa0*/  ISETP.GE.AND P3, PT, R149, R48.reuse, PT ;  /* 0x000000309500720c */ /* 0x080fe40003f66270 */
[----:B------:R-:W-:Y:S02]  /*5ab0*/  FSEL R149, R61, -INF , !P2 ;  /* 0xff8000003d957808 */ /* 0x000fe40005000000 */
[----:B------:R-:W-:-:S02]  /*5ac0*/  ISETP.GE.AND P2, PT, R147, R48, PT ;  /* 0x000000309300720c */ /* 0x000fc40003f46270 */
[----:B-1----:R-:W-:-:S05]  /*5ad0*/  FMNMX.FTZ R107, R84, R107, !PT ;  /* 0x0000006b546b7209 */ /* 0x002fca0007810000 */
[----:B------:R-:W1:Y:S02]  /*5ae0*/  SHFL.BFLY PT, R2, R107, 0x1, 0x1f ;  /* 0x0c201f006b027f89 */ /* 0x000e6400000e0000 */
        /* <DEDUP_REMOVED lines=36> */
[----:B------:R-:W-:Y:S01]  /*5d30*/  FMNMX3.FTZ R0, R157, R151, R149, !PT ;  /* 0x000000979d007276 */ /* 0x000fe20007810095 */
[--C-:B------:R-:W-:Y:S01]  /*5d40*/  FFMA.FTZ R63, R79, UR6, -R76.reuse ;  /* 0x000000064f3f7c23 */ /* 0x100fe2000801084c */
[----:B------:R-:W-:Y:S01]  /*5d50*/  FSEL R108, R50, -INF , !P4 ;  /* 0xff800000326c7808 */ /* 0x000fe20006000000 */
[--C-:B------:R-:W-:Y:S01]  /*5d60*/  FFMA.FTZ R62, R77, UR6, -R76.reuse ;  /* 0x000000064d3e7c23 */ /* 0x100fe2000801084c */
[----:B------:R-:W-:Y:S01]  /*5d70*/  FMNMX3.FTZ R0, R0, R147, R35, !PT ;  /* 0x0000009300007276 */ /* 0x000fe20007810023 */
        /* <DEDUP_REMOVED lines=9> */
[-C--:B------:R-:W-:Y:S01]  /*5e10*/  ISETP.GE.AND P6, PT, R167, R48.reuse, PT ;  /* 0x00000030a700720c */ /* 0x080fe20003fc6270 */
        /* <DEDUP_REMOVED lines=8> */
[----:B------:R-:W-:Y:S01]  /*5ea0*/  FFMA.FTZ R47, R100, UR6, -R76 ;  /* 0x00000006642f7c23 */ /* 0x000fe2000801084c */
[----:B------:R-:W-:Y:S01]  /*5eb0*/  FMNMX3.FTZ R43, R43, R102, R108, !PT ;  /* 0x000000662b2b7276 */ /* 0x000fe2000781006c */
[----:B------:R-:W1:Y:S01]  /*5ec0*/  MUFU.EX2 R126, R126 ;  /* 0x0000007e007e7308 */ /* 0x000e620000000800 */
[-C--:B------:R-:W-:Y:S01]  /*5ed0*/  ISETP.GE.AND P3, PT, R196, R48.reuse, PT ;  /* 0x00000030c400720c */ /* 0x080fe20003f66270 */
[--C-:B------:R-:W-:Y:S01]  /*5ee0*/  FFMA.FTZ R153, R224, UR6, -R76.reuse ;  /* 0x00000006e0997c23 */ /* 0x100fe2000801084c */
[----:B------:R-:W-:Y:S01]  /*5ef0*/  FSEL R251, R45, -INF , !P1 ;  /* 0xff8000002dfb7808 */ /* 0x000fe20004800000 */
[----:B------:R-:W-:Y:S01]  /*5f00*/  FFMA.FTZ R114, R222, UR6, -R76 ;  /* 0x00000006de727c23 */ /* 0x000fe2000801084c */
[----:B------:R-:W-:Y:S01]  /*5f10*/  FMNMX3.FTZ R0, R43, R145, R104, !PT ;  /* 0x000000912b007276 */ /* 0x000fe20007810068 */
[--C-:B------:R-:W-:Y:S01]  /*5f20*/  FFMA.FTZ R43, R163, UR6, -R76.reuse ;  /* 0x00000006a32b7c23 */ /* 0x100fe2000801084c */
[-C--:B------:R-:W-:Y:S01]  /*5f30*/  ISETP.GE.AND P1, PT, R194, R48.reuse, PT ;  /* 0x00000030c200720c */ /* 0x080fe20003f26270 */
[----:B------:R-:W-:Y:S01]  /*5f40*/  MUFU.EX2 R159, R159 ;  /* 0x0000009f009f7308 */ /* 0x000fe20000000800 */
        /* <DEDUP_REMOVED lines=9> */
[----:B------:R-:W2:Y:S01]  /*5fe0*/  MUFU.EX2 R116, R116 ;  /* 0x0000007400747308 */ /* 0x000ea20000000800 */
[-C--:B------:R-:W-:Y:S01]  /*5ff0*/  ISETP.GE.AND P1, PT, R177, R48.reuse, PT ;  /* 0x00000030b100720c */ /* 0x080fe20003f26270 */
[--C-:B------:R-:W-:Y:S01]  /*6000*/  FFMA.FTZ R80, R25, UR6, -R76.reuse ;  /* 0x0000000619507c23 */ /* 0x100fe2000801084c */
[-C--:B------:R-:W-:Y:S01]  /*6010*/  ISETP.GE.AND P3, PT, R190, R48.reuse, PT ;  /* 0x00000030be00720c */ /* 0x080fe20003f66270 */
[--C-:B------:R-:W-:Y:S01]  /*6020*/  FFMA.FTZ R135, R216, UR6, -R76.reuse ;  /* 0x00000006d8877c23 */ /* 0x100fe2000801084c */
[-C--:B------:R-:W-:Y:S01]  /*6030*/  ISETP.GE.AND P2, PT, R188, R48.reuse, PT ;  /* 0x00000030bc00720c */ /* 0x080fe20003f46270 */
[--C-:B------:R-:W-:Y:S01]  /*6040*/  FFMA.FTZ R98, R214, UR6, -R76.reuse ;  /* 0x00000006d6627c23 */ /* 0x100fe2000801084c */
[----:B------:R-:W-:Y:S01]  /*6050*/  FSEL R177, R64, -INF , !P6 ;  /* 0xff80000040b17808 */ /* 0x000fe20007000000 */
[--C-:B------:R-:W-:Y:S01]  /*6060*/  FFMA.FTZ R64, R81, UR6, -R76.reuse ;  /* 0x0000000651407c23 */ /* 0x100fe2000801084c */
[----:B------:R-:W-:Y:S01]  /*6070*/  FSEL R227, R66, -INF , !P4 ;  /* 0xff80000042e37808 */ /* 0x000fe20006000000 */
[--C-:B------:R-:W-:Y:S01]  /*6080*/  FFMA.FTZ R66, R87, UR6, -R76.reuse ;  /* 0x0000000657427c23 */ /* 0x100fe2000801084c */
[----:B------:R-:W-:Y:S01]  /*6090*/  FMNMX3.FTZ R0, R0, R243, R233, !PT ;  /* 0x000000f300007276 */ /* 0x000fe200078100e9 */
[----:B------:R-:W-:Y:S01]  /*60a0*/  MUFU.EX2 R153, R153 ;  /* 0x0000009900997308 */ /* 0x000fe20000000800 */
        /* <DEDUP_REMOVED lines=10> */
[-C--:B------:R-:W-:Y:S01]  /*6150*/  ISETP.GE.AND P3, PT, R184, R48.reuse, PT ;  /* 0x00000030b800720c */ /* 0x080fe20003f66270 */
[--C-:B------:R-:W-:Y:S01]  /*6160*/  FFMA.FTZ R46, R128, UR6, -R76.reuse ;  /* 0x00000006802e7c23 */ /* 0x100fe2000801084c */
[----:B------:R-:W-:Y:S01]  /*6170*/  FSEL R187, R89, -INF , !P1 ;  /* 0xff80000059bb7808 */ /* 0x000fe20004800000 */
[--C-:B------:R-:W-:Y:S01]  /*6180*/  FFMA.FTZ R45, R130, UR6, -R76.reuse ;  /* 0x00000006822d7c23 */ /* 0x100fe2000801084c */
[----:B------:R-:W-:Y:S01]  /*6190*/  FSEL R195, R95, -INF , !P6 ;  /* 0xff8000005fc37808 */ /* 0x000fe20007000000 */
[----:B------:R-:W-:Y:S01]  /*61a0*/  MUFU.EX2 R139, R139 ;  /* 0x0000008b008b7308 */ /* 0x000fe20000000800 */
[----:B------:R-:W-:Y:S01]  /*61b0*/  FMNMX3.FTZ R0, R0, R225, R223, !PT ;  /* 0x000000e100007276 */ /* 0x000fe200078100df */
[--C-:B------:R-:W-:Y:S01]  /*61c0*/  FFMA.FTZ R75, R75, UR6, -R76.reuse ;  /* 0x000000064b4b7c23 */ /* 0x100fe2000801084c */
[-C--:B------:R-:W-:Y:S01]  /*61d0*/  ISETP.GE.AND P2, PT, R182, R48.reuse, PT ;  /* 0x00000030b600720c */ /* 0x080fe20003f46270 */
[--C-:B------:R-:W-:Y:S01]  /*61e0*/  FFMA.FTZ R73, R73, UR6, -R76.reuse ;  /* 0x0000000649497c23 */ /* 0x100fe2000801084c */
[-C--:B------:R-:W-:Y:S01]  /*61f0*/  ISETP.GE.AND P1, PT, R180, R48.reuse, PT ;  /* 0x00000030b400720c */ /* 0x080fe20003f26270 */
[--C-:B------:R-:W-:Y:S01]  /*6200*/  FFMA.FTZ R71, R71, UR6, -R76.reuse ;  /* 0x0000000647477c23 */ /* 0x100fe2000801084c */
[----:B------:R-:W-:Y:S01]  /*6210*/  FSEL R221, R93, -INF , !P4 ;  /* 0xff8000005ddd7808 */ /* 0x000fe20006000000 */
[----:B------:R-:W-:Y:S01]  /*6220*/  MUFU.EX2 R106, R106 ;  /* 0x0000006a006a7308 */ /* 0x000fe20000000800 */
[----:B------:R-:W-:Y:S01]  /*6230*/  FSEL R219, R219, -INF , !P3 ;  /* 0xff800000dbdb7808 */ /* 0x000fe20005800000 */
[--C-:B------:R-:W-:Y:S01]  /*6240*/  FFMA.FTZ R58, R144, UR6, -R76.reuse ;  /* 0x00000006903a7c23 */ /* 0x100fe2000801084c */
[----:B------:R-:W-:Y:S01]  /*6250*/  FMNMX3.FTZ R0, R0, R187, R195, !PT ;  /* 0x000000bb00007276 */ /* 0x000fe200078100c3 */
[--C-:B------:R-:W-:Y:S01]  /*6260*/  FFMA.FTZ R57, R142, UR6, -R76.reuse ;  /* 0x000000068e397c23 */ /* 0x100fe2000801084c */
[-C--:B------:R-:W-:Y:S01]  /*6270*/  ISETP.GE.AND P6, PT, R178, R48.reuse, PT ;  /* 0x00000030b200720c */ /* 0x080fe20003fc6270 */
[--C-:B------:R-:W-:Y:S01]  /*6280*/  FFMA.FTZ R69, R69, UR6, -R76.reuse ;  /* 0x0000000645457c23 */ /* 0x100fe2000801084c */
[-C--:B------:R-:W-:Y:S01]  /*6290*/  ISETP.GE.AND P4, PT, R176, R48.reuse, PT ;  /* 0x00000030b000720c */ /* 0x080fe20003f86270 */
[----:B------:R-:W-:Y:S01]  /*62a0*/  MUFU.EX2 R135, R135 ;  /* 0x0000008700877308 */ /* 0x000fe20000000800 */
[----:B------:R-:W-:Y:S01]  /*62b0*/  FSEL R199, R199, -INF , !P2 ;  /* 0xff800000c7c77808 */ /* 0x000fe20005000000 */
[--C-:B------:R-:W-:Y:S01]  /*62c0*/  FFMA.FTZ R59, R146, UR6, -R76.reuse ;  /* 0x00000006923b7c23 */ /* 0x100fe2000801084c */
[----:B------:R-:W-:Y:S01]  /*62d0*/  FSEL R217, R217, -INF , !P1 ;  /* 0xff800000d9d97808 */ /* 0x000fe20004800000 */
[--C-:B------:R-:W-:Y:S01]  /*62e0*/  FFMA.FTZ R61, R152, UR6, -R76.reuse ;  /* 0x00000006983d7c23 */ /* 0x100fe2000801084c */
[----:B------:R-:W-:Y:S01]  /*62f0*/  FMNMX3.FTZ R0, R0, R221, R219, !PT ;  /* 0x000000dd00007276 */ /* 0x000fe200078100db */
[--C-:B------:R-:W-:Y:S01]  /*6300*/  FFMA.FTZ R171, R171, UR6, -R76.reuse ;  /* 0x00000006abab7c23 */ /* 0x100fe2000801084c */
[-C--:B------:R-:W-:Y:S01]  /*6310*/  ISETP.GE.AND P3, PT, R174, R48.reuse, PT ;  /* 0x00000030ae00720c */ /* 0x080fe20003f66270 */
        /* <DEDUP_REMOVED lines=11> */
[----:B------:R-:W-:Y:S01]  /*63d0*/  ISETP.GE.AND P6, PT, R168, R48, PT ;  /* 0x00000030a800720c */ /* 0x000fe20003fc6270 */
[----:B------:R-:W-:Y:S01]  /*63e0*/  FFMA.FTZ R103, R103, UR6, -R76 ;  /* 0x0000000667677c23 */ /* 0x000fe2000801084c */
[----:B------:R-:W-:Y:S01]  /*63f0*/  FSEL R213, R213, -INF , !P3 ;  /* 0xff800000d5d57808 */ /* 0x000fe20005800000 */
[----:B------:R-:W-:Y:S01]  /*6400*/  IMAD.MOV.U32 R246, RZ, RZ, -0x1 ;  /* 0xfffffffffff67424 */ /* 0x000fe200078e00ff */
[----:B------:R-:W-:Y:S01]  /*6410*/  FSEL R211, R211, -INF , !P2 ;  /* 0xff800000d3d37808 */ /* 0x000fe20005000000 */
[----:B------:R-:W-:Y:S01]  /*6420*/  MUFU.EX2 R96, R96 ;  /* 0x0000006000607308 */ /* 0x000fe20000000800 */
[----:B------:R-:W-:-:S02]  /*6430*/  FMNMX3.FTZ R0, R0, R215, R209, !PT ;  /* 0x000000d700007276 */ /* 0x000fc400078100d1 */
[-C--:B------:R-:W-:Y:S02]  /*6440*/  ISETP.GE.AND P4, PT, R166, R48.reuse, PT ;  /* 0x00000030a600720c */ /* 0x080fe40003f86270 */
[-C--:B------:R-:W-:Y:S02]  /*6450*/  ISETP.GE.AND P3, PT, R164, R48.reuse, PT ;  /* 0x00000030a400720c */ /* 0x080fe40003f66270 */
[----:B------:R-:W-:Y:S01]  /*6460*/  FSEL R205, R205, -INF , !P1 ;  /* 0xff800000cdcd7808 */ /* 0x000fe20004800000 */
[----:B------:R-:W-:Y:S01]  /*6470*/  MUFU.EX2 R127, R127 ;  /* 0x0000007f007f7308 */ /* 0x000fe20000000800 */
[----:B------:R-:W-:Y:S02]  /*6480*/  FSEL R203, R203, -INF , !P6 ;  /* 0xff800000cbcb7808 */ /* 0x000fe40007000000 */
[----:B------:R-:W-:Y:S02]  /*6490*/  FMNMX3.FTZ R0, R0, R213, R211, !PT ;  /* 0x000000d500007276 */ /* 0x000fe400078100d3 */
[-C--:B------:R-:W-:Y:S01]  /*64a0*/  ISETP.GE.AND P2, PT, R162, R48.reuse, PT ;  /* 0x00000030a200720c */ /* 0x080fe20003f46270 */
[----:B-1----:R-:W-:Y:S01]  /*64b0*/  FADD.FTZ R162, R165, R126 ;  /* 0x0000007ea5a27221 */ /* 0x002fe20000010000 */
        /* <DEDUP_REMOVED lines=8> */
[----:B------:R-:W-:Y:S02]  /*6540*/  FSEL R185, R185, -INF , !P2 ;  /* 0xff800000b9b97808 */ /* 0x000fe40005000000 */
[----:B------:R-:W-:-:S02]  /*6550*/  FSEL R183, R183, -INF , !P1 ;  /* 0xff800000b7b77808 */ /* 0x000fc40004800000 */
[----:B------:R-:W-:Y:S01]  /*6560*/  FMNMX3.FTZ R0, R0, R197, R191, !PT ;  /* 0x000000c500007276 */ /* 0x000fe200078100bf */
[----:B------:R-:W-:Y:S01]  /*6570*/  MUFU.EX2 R92, R92 ;  /* 0x0000005c005c7308 */ /* 0x000fe20000000800 */
[-C--:B------:R-:W-:Y:S02]  /*6580*/  ISETP.GE.AND P3, PT, R154, R48.reuse, PT ;  /* 0x000000309a00720c */ /* 0x080fe40003f66270 */
[----:B------:R-:W-:Y:S02]  /*6590*/  ISETP.GE.AND P2, PT, R140, R48, PT ;  /* 0x000000308c00720c */ /* 0x000fe40003f46270 */
[----:B------:R-:W-:Y:S02]  /*65a0*/  FSEL R181, R181, -INF , !P6 ;  /* 0xff800000b5b57808 */ /* 0x000fe40007000000 */
[----:B------:R-:W-:Y:S01]  /*65b0*/  FSEL R175, R175, -INF , !P4 ;  /* 0xff800000afaf7808 */ /* 0x000fe20006000000 */
[----:B------:R-:W-:Y:S01]  /*65c0*/  MUFU.EX2 R115, R115 ;  /* 0x0000007300737308 */ /* 0x000fe20000000800 */
[----:B------:R-:W-:-:S02]  /*65d0*/  FMNMX3.FTZ R0, R0, R185, R183, !PT ;  /* 0x000000b900007276 */ /* 0x000fc400078100b7 */
[-C--:B------:R-:W-:Y:S02]  /*65e0*/  ISETP.GE.AND P1, PT, R138, R48.reuse, PT ;  /* 0x000000308a00720c */ /* 0x080fe40003f26270 */
[-C--:B------:R-:W-:Y:S01]  /*65f0*/  ISETP.GE.AND P6, PT, R136, R48.reuse, PT ;  /* 0x000000308800720c */ /* 0x080fe20003fc6270 */
[----:B------:R-:W-:Y:S01]  /*6600*/  FFMA.FTZ R136, R207, UR6, -R76 ;  /* 0x00000006cf887c23 */ /* 0x000fe2000801084c */
[----:B------:R-:W-:Y:S01]  /*6610*/  FSEL R173, R173, -INF , !P3 ;  /* 0xff800000adad7808 */ /* 0x000fe20005800000 */
[----:B------:R-:W-:Y:S01]  /*6620*/  MUFU.EX2 R90, R90 ;  /* 0x0000005a005a7308 */ /* 0x000fe20000000800 */
[----:B------:R-:W-:Y:S02]  /*6630*/  FSEL R161, R161, -INF , !P2 ;  /* 0xff800000a1a17808 */ /* 0x000fe40005000000 */
[----:B------:R-:W-:Y:S02]  /*6640*/  FMNMX3.FTZ R0, R0, R181, R175, !PT ;  /* 0x000000b500007276 */ /* 0x000fe400078100af */
[----:B------:R-:W-:-:S02]  /*6650*/  ISETP.GE.AND P4, PT, R134, R48, PT ;  /* 0x000000308600720c */ /* 0x000fc40003f86270 */
[-C--:B------:R-:W-:Y:S01]  /*6660*/  ISETP.GE.AND P3, PT, R132, R48.reuse, PT ;  /* 0x000000308400720c */ /* 0x080fe20003f66270 */
[----:B------:R-:W-:Y:S01]  /*6670*/  MUFU.EX2 R111, R111 ;  /* 0x0000006f006f7308 */ /* 0x000fe20000000800 */
[----:B------:R-:W-:Y:S02]  /*6680*/  FSEL R155, R155, -INF , !P1 ;  /* 0xff8000009b9b7808 */ /* 0x000fe40004800000 */
[----:B------:R-:W-:Y:S02]  /*6690*/  FSEL R141, R141, -INF , !P6 ;  /* 0xff8000008d8d7808 */ /* 0x000fe40007000000 */
[----:B------:R-:W-:Y:S02]  /*66a0*/  FMNMX3.FTZ R0, R0, R173, R161, !PT ;  /* 0x000000ad00007276 */ /* 0x000fe400078100a1 */
[-C--:B------:R-:W-:Y:S01]  /*66b0*/  ISETP.GE.AND P2, PT, R83, R48.reuse, PT ;  /* 0x000000305300720c */ /* 0x080fe20003f46270 */
[----:B------:R-:W-:Y:S01]  /*66c0*/  MUFU.EX2 R86, R86 ;  /* 0x0000005600567308 */ /* 0x000fe20000000800 */
[----:B------:R-:W-:-:S02]  /*66d0*/  ISETP.GE.AND P1, PT, R34, R48, PT ;  /* 0x000000302200720c */ /* 0x000fc40003f26270 */
[----:B------:R-:W-:Y:S02]  /*66e0*/  FSEL R137, R137, -INF , !P4 ;  /* 0xff80000089897808 */ /* 0x000fe40006000000 */
[----:B------:R-:W-:Y:S02]  /*66f0*/  FSEL R133, R133, -INF , !P3 ;  /* 0xff80000085857808 */ /* 0x000fe40005800000 */
[----:B------:R-:W-:Y:S01]  /*6700*/  FMNMX3.FTZ R0, R0, R155, R141, !PT ;  /* 0x0000009b00007276 */ /* 0x000fe2000781008d */
[----:B------:R-:W-:Y:S01]  /*6710*/  MUFU.EX2 R107, R107 ;  /* 0x0000006b006b7308 */ /* 0x000fe20000000800 */
[-C--:B------:R-:W-:Y:S02]  /*6720*/  ISETP.GE.AND P6, PT, R32, R48.reuse, PT ;  /* 0x000000302000720c */ /* 0x080fe40003fc6270 */
[----:B------:R-:W-:Y:S02]  /*6730*/  ISETP.GE.AND P4, PT, R30, R48, PT ;  /* 0x000000301e00720c */ /* 0x000fe40003f86270 */
[----:B------:R-:W-:-:S02]  /*6740*/  FSEL R129, R129, -INF , !P2 ;  /* 0xff80000081817808 */ /* 0x000fc40005000000 */
[----:B------:R-:W-:Y:S01]  /*6750*/  FSEL R123, R123, -INF , !P1 ;  /* 0xff8000007b7b7808 */ /* 0x000fe20004800000 */
[----:B------:R-:W-:Y:S01]  /*6760*/  MUFU.EX2 R84, R84 ;  /* 0x0000005400547308 */ /* 0x000fe20000000800 */
[----:B------:R-:W-:Y:S02]  /*6770*/  FMNMX3.FTZ R0, R0, R137, R133, !PT ;  /* 0x0000008900007276 */ /* 0x000fe40007810085 */
        /* <DEDUP_REMOVED lines=8> */
[----:B------:R-:W-:Y:S01]  /*6800*/  MUFU.EX2 R75, R75 ;  /* 0x0000004b004b7308 */ /* 0x000fe20000000800 */
[----:B------:R-:W-:Y:S02]  /*6810*/  FSEL R113, R113, -INF , !P3 ;  /* 0xff80000071717808 */ /* 0x000fe40005800000 */
[----:B------:R-:W-:Y:S02]  /*6820*/  FSEL R99, R120, -INF , !P2 ;  /* 0xff80000078637808 */ /* 0x000fe40005000000 */
[----:B------:R-:W-:-:S02]  /*6830*/  FMNMX3.FTZ R0, R0, R121, R117, !PT ;  /* 0x0000007900007276 */ /* 0x000fc40007810075 */
[-C--:B------:R-:W-:Y:S01]  /*6840*/  ISETP.GE.AND P4, PT, R22, R48.reuse, PT ;  /* 0x000000301600720c */ /* 0x080fe20003f86270 */
[----:B------:R-:W-:Y:S01]  /*6850*/  MUFU.EX2 R74, R74 ;  /* 0x0000004a004a7308 */ /* 0x000fe20000000800 */
[-C--:B------:R-:W-:Y:S02]  /*6860*/  ISETP.GE.AND P3, PT, R21, R48.reuse, PT ;  /* 0x000000301500720c */ /* 0x080fe40003f66270 */
[----:B------:R-:W-:Y:S02]  /*6870*/  FSEL R97, R118, -INF , !P1 ;  /* 0xff80000076617808 */ /* 0x000fe40004800000 */
[----:B------:R-:W-:Y:S02]  /*6880*/  FSEL R95, R13, -INF , !P6 ;  /* 0xff8000000d5f7808 */ /* 0x000fe40007000000 */
[----:B------:R-:W-:Y:S01]  /*6890*/  FMNMX3.FTZ R0, R0, R113, R99, !PT ;  /* 0x0000007100007276 */ /* 0x000fe20007810063 */
[----:B------:R-:W-:Y:S01]  /*68a0*/  MUFU.EX2 R73, R73 ;  /* 0x0000004900497308 */ /* 0x000fe20000000800 */
[----:B------:R-:W-:-:S02]  /*68b0*/  ISETP.GE.AND P2, PT, R20, R48, PT ;  /* 0x000000301400720c */ /* 0x000fc40003f46270 */
[-C--:B------:R-:W-:Y:S02]  /*68c0*/  ISETP.GE.AND P1, PT, R19, R48.reuse, PT ;  /* 0x000000301300720c */ /* 0x080fe40003f26270 */
[----:B------:R-:W-:Y:S02]  /*68d0*/  FSEL R93, R12, -INF , !P4 ;  /* 0xff8000000c5d7808 */ /* 0x000fe40006000000 */
[----:B------:R-:W-:Y:S01]  /*68e0*/  FSEL R91, R9, -INF , !P3 ;  /* 0xff800000095b7808 */ /* 0x000fe20005800000 */
[----:B------:R-:W-:Y:S01]  /*68f0*/  MUFU.EX2 R72, R72 ;  /* 0x0000004800487308 */ /* 0x000fe20000000800 */
[----:B------:R-:W-:Y:S02]  /*6900*/  FMNMX3.FTZ R0, R0, R97, R95, !PT ;  /* 0x0000006100007276 */ /* 0x000fe4000781005f */
[-C--:B------:R-:W-:Y:S02]  /*6910*/  ISETP.GE.AND P6, PT, R18, R48.reuse, PT ;  /* 0x000000301200720c */ /* 0x080fe40003fc6270 */
[----:B------:R-:W-:-:S02]  /*6920*/  ISETP.GE.AND P4, PT, R17, R48, PT ;  /* 0x000000301100720c */ /* 0x000fc40003f86270 */
[----:B------:R-:W-:Y:S01]  /*6930*/  FSEL R89, R8, -INF , !P2 ;  /* 0xff80000008597808 */ /* 0x000fe20005000000 */
        /* <DEDUP_REMOVED lines=9> */
[----:B------:R-:W-:Y:S01]  /*69d0*/  ISETP.GE.AND P1, PT, R14, R48, PT ;  /* 0x000000300e00720c */ /* 0x000fe20003f26270 */
[----:B------:R-:W-:Y:S01]  /*69e0*/  MUFU.EX2 R69, R69 ;  /* 0x0000004500457308 */ /* 0x000fe20000000800 */
[----:B------:R-:W-:Y:S02]  /*69f0*/  FSEL R81, R4, -INF , !P3 ;  /* 0xff80000004517808 */ /* 0x000fe40005800000 */
[----:B------:R-:W-:Y:S02]  /*6a00*/  FSEL R79, R7, -INF , !P2 ;  /* 0xff800000074f7808 */ /* 0x000fe40005000000 */
[----:B------:R-:W-:-:S02]  /*6a10*/  FMNMX3.FTZ R0, R0, R85, R83, !PT ;  /* 0x0000005500007276 */ /* 0x000fc40007810053 */
[----:B------:R-:W-:Y:S01]  /*6a20*/  FSEL R77, R6, -INF , !P1 ;  /* 0xff800000064d7808 */ /* 0x000fe20004800000 */
[----:B------:R-:W-:Y:S01]  /*6a30*/  MUFU.EX2 R68, R68 ;  /* 0x0000004400447308 */ /* 0x000fe20000000800 */
[----:B------:R-:W-:Y:S02]  /*6a40*/  FMNMX3.FTZ R0, R0, R81, R79, !PT ;  /* 0x0000005100007276 */ /* 0x000fe4000781004f */
[----:B------:R-:W-:Y:S01]  /*6a50*/  LOP3.LUT R150, R78, 0x120, R125, 0xf8, !PT ;  /* 0x000001204e967812 */ /* 0x000fe200078ef87d */
[----:B------:R-:W-:Y:S01]  /*6a60*/  FFMA.FTZ R125, R179, UR6, -R76 ;  /* 0x00000006b37d7c23 */ /* 0x000fe2000801084c */
[----:B------:R-:W-:Y:S02]  /*6a70*/  FMNMX.FTZ R0, R77, R0, !PT ;  /* 0x000000004d007209 */ /* 0x000fe40007810000 */
[----:B------:R-:W-:Y:S01]  /*6a80*/  LEA R150, R150, UR4, 0x1 ;  /* 0x0000000496967c11 */ /* 0x000fe2000f8e08ff */
[----:B------:R-:W-:Y:S01]  /*6a90*/  MUFU.EX2 R67, R67 ;  /* 0x0000004300437308 */ /* 0x000fe20000000800 */
[----:B------:R-:W-:Y:S01]  /*6aa0*/  F2FP.F16.F32.PACK_AB R20, R126, R165 ;  /* 0x000000a57e14723e */ /* 0x000fe200000000ff */
[----:B------:R-:W1:Y:S01]  /*6ab0*/  SHFL.BFLY PT, R5, R0, 0x2, 0x1f ;  /* 0x0c401f0000057f89 */ /* 0x000e6200000e0000 */
[----:B--2---:R-:W-:Y:S01]  /*6ac0*/  F2FP.F16.F32.PACK_AB R22, R116, R159 ;  /* 0x0000009f7416723e */ /* 0x004fe200000000ff */
[----:B------:R-:W-:-:S02]  /*6ad0*/  VIADD R100, R150, 0x5020 ;  /* 0x0000502096647836 */ /* 0x000fc40000000000 */
[----:B------:R-:W-:Y:S01]  /*6ae0*/  FADD.FTZ R159, R159, R162 ;  /* 0x000000a29f9f7221 */ /* 0x000fe20000010000 */
[----:B------:R-:W-:Y:S01]  /*6af0*/  VIADD R248, R150, 0x5000 ;  /* 0x0000500096f87836 */ /* 0x000fe20000000000 */
[----:B------:R-:W-:Y:S01]  /*6b00*/  LDSM.16.MT88.4 R16, [R150+0x5400] ;  /* 0x005400009610783b */ /* 0x000fe20000004200 */
[----:B------:R-:W-:Y:S01]  /*6b10*/  IMAD.MOV.U32 R78, RZ, RZ, R100 ;  /* 0x000000ffff4e7224 */ /* 0x000fe200078e0064 */
[----:B------:R-:W-:Y:S01]  /*6b20*/  MUFU.EX2 R66, R66 ;  /* 0x0000004200427308 */ /* 0x000fe20000000800 */
[----:B------:R-:W-:Y:S02]  /*6b30*/  @P5 VIADD R78, R248, 0xffffffe0 ;  /* 0xffffffe0f84e5836 */ /* 0x000fe40000000000 */
[----:B------:R-:W-:-:S03]  /*6b40*/  FADD.FTZ R116, R116, R159 ;  /* 0x0000009f74747221 */ /* 0x000fc60000010000 */
[----:B------:R-:W-:Y:S02]  /*6b50*/  LDSM.16.MT88.4 R12, [R78] ;  /* 0x000000004e0c783b */ /* 0x000fe40000004200 */
[----:B------:R-:W-:Y:S08]  /*6b60*/  MUFU.EX2 R65, R65 ;  /* 0x0000004100417308 */ /* 0x000ff00000000800 */
[----:B------:R-:W-:Y:S01]  /*6b70*/  MUFU.EX2 R64, R64 ;  /* 0x0000004000407308 */ /* 0x000fe20000000800 */
[----:B-1----:R-:W-:-:S05]  /*6b80*/  FMNMX.FTZ R4, R0, R5, !PT ;  /* 0x0000000500047209 */ /* 0x002fca0007810000 */
[----:B------:R-:W1:Y:S02]  /*6b90*/  SHFL.BFLY PT, R5, R4, 0x1, 0x1f ;  /* 0x0c201f0004057f89 */ /* 0x000e6400000e0000 */
[----:B------:R-:W-:Y:S08]  /*6ba0*/  MUFU.EX2 R63, R63 ;  /* 0x0000003f003f7308 */ /* 0x000ff00000000800 */
[----:B------:R-:W-:Y:S08]  /*6bb0*/  MUFU.EX2 R62, R62 ;  /* 0x0000003e003e7308 */ /* 0x000ff00000000800 */
[----:B------:R-:W-:Y:S01]  /*6bc0*/  MUFU.EX2 R61, R61 ;  /* 0x0000003d003d7308 */ /* 0x000fe20000000800 */
[----:B-1----:R-:W-:-:S02]  /*6bd0*/  FMNMX.FTZ R0, R4, R5, !PT ;  /* 0x0000000504007209 */ /* 0x002fc40007810000 */
[----:B------:R-:W1:Y:S05]  /*6be0*/  LDSM.16.MT88.4 R4, [R150+0x5000] ;  /* 0x005000009604783b */ /* 0x000e6a0000004200 */
[----:B------:R-:W-:Y:S01]  /*6bf0*/  MUFU.EX2 R60, R60 ;  /* 0x0000003c003c7308 */ /* 0x000fe20000000800 */
[C---:B------:R-:W-:Y:S01]  /*6c00*/  FSETP.NEU.FTZ.AND P1, PT, R0.reuse, -INF , PT ;  /* 0xff8000000000780b */ /* 0x040fe20003f3d000 */
[----:B------:R-:W-:-:S05]  /*6c10*/  FMUL.FTZ R42, R0, UR6 ;  /* 0x00000006002a7c20 */ /* 0x000fca0008410000 */
[----:B------:R-:W-:Y:S01]  /*6c20*/  FSEL R42, R42, RZ, P1 ;  /* 0x000000ff2a2a7208 */ /* 0x000fe20000800000 */
[----:B------:R-:W-:Y:S04]  /*6c30*/  MUFU.EX2 R59, R59 ;  /* 0x0000003b003b7308 */ /* 0x000fe80000000800 */
[--C-:B------:R-:W-:Y:S01]  /*6c40*/  FFMA.FTZ R163, R157, UR6, -R42.reuse ;  /* 0x000000069da37c23 */ /* 0x100fe2000801082a */
[--C-:B------:R-:W-:Y:S01]  /*6c50*/  FFMA.FTZ R122, R151, UR6, -R42.reuse ;  /* 0x00000006977a7c23 */ /* 0x100fe2000801082a */
[--C-:B------:R-:W-:Y:S01]  /*6c60*/  FFMA.FTZ R157, R149, UR6, -R42.reuse ;  /* 0x00000006959d7c23 */ /* 0x100fe2000801082a */
[--C-:B------:R-:W-:Y:S01]  /*6c70*/  FFMA.FTZ R120, R147, UR6, -R42.reuse ;  /* 0x0000000693787c23 */ /* 0x100fe2000801082a */
[--C-:B------:R-:W-:Y:S01]  /*6c80*/  FFMA.FTZ R112, R31, UR6, -R42.reuse ;  /* 0x000000061f707c23 */ /* 0x100fe2000801082a */
[--C-:B------:R-:W-:Y:S01]  /*6c90*/  FFMA.FTZ R110, R29, UR6, -R42.reuse ;  /* 0x000000061d6e7c23 */ /* 0x100fe2000801082a */
[----:B------:R-:W-:Y:S01]  /*6ca0*/  MUFU.EX2 R163, R163 ;  /* 0x000000a300a37308 */ /* 0x000fe20000000800 */
[----:B------:R-:W2:Y:S01]  /*6cb0*/  LDSM.16.MT88.4 R28, [R78+0x400] ;  /* 0x000400004e1c783b */ /* 0x000ea20000004200 */
[--C-:B------:R-:W-:Y:S01]  /*6cc0*/  FFMA.FTZ R151, R35, UR6, -R42.reuse ;  /* 0x0000000623977c23 */ /* 0x100fe2000801082a */
[--C-:B------:R-:W-:Y:S01]  /*6cd0*/  FFMA.FTZ R149, R27, UR6, -R42.reuse ;  /* 0x000000061b957c23 */ /* 0x100fe2000801082a */
[--C-:B------:R-:W-:Y:S01]  /*6ce0*/  FFMA.FTZ R147, R33, UR6, -R42.reuse ;  /* 0x0000000621937c23 */ /* 0x100fe2000801082a */
[--C-:B------:R-:W-:Y:S01]  /*6cf0*/  FFMA.FTZ R102, R102, UR6, -R42.reuse ;  /* 0x0000000666667c23 */ /* 0x100fe2000801082a */
[----:B------:R-:W3:Y:S01]  /*6d00*/  LDSM.16.MT88.4 R32, [R150+0x5800] ;  /* 0x005800009620783b */ /* 0x000ee20000004200 */
[--C-:B------:R-:W-:Y:S01]  /*6d10*/  FFMA.FTZ R108, R108, UR6, -R42.reuse ;  /* 0x000000066c6c7c23 */ /* 0x100fe2000801082a */
[----:B------:R-:W4:Y:S01]  /*6d20*/  MUFU.EX2 R122, R122 ;  /* 0x0000007a007a7308 */ /* 0x000f220000000800 */
        /* <DEDUP_REMOVED lines=9> */
[----:B------:R-:W-:Y:S01]  /*6dc0*/  FFMA.FTZ R177, R177, UR6, -R42 ;  /* 0x00000006b1b17c23 */ /* 0x000fe2000801082a */
[----:B------:R-:W-:Y:S01]  /*6dd0*/  FFMA.FTZ R104, R189, UR6, -R76 ;  /* 0x00000006bd687c23 */ /* 0x000fe2000801084c */
[--C-:B------:R-:W-:Y:S01]  /*6de0*/  FFMA.FTZ R189, R227, UR6, -R42.reuse ;  /* 0x00000006e3bd7c23 */ /* 0x100fe2000801082a */
[--C-:B------:R-:W-:Y:S01]  /*6df0*/  FFMA.FTZ R132, R225, UR6, -R42.reuse ;  /* 0x00000006e1847c23 */ /* 0x100fe2000801082a */
[--C-:B------:R-:W-:Y:S01]  /*6e00*/  FFMA.FTZ R134, R223, UR6, -R42.reuse ;  /* 0x00000006df867c23 */ /* 0x100fe2000801082a */
[--C-:B------:R-:W-:Y:S01]  /*6e10*/  FFMA.FTZ R187, R187, UR6, -R42.reuse ;  /* 0x00000006bbbb7c23 */ /* 0x100fe2000801082a */
[----:B------:R-:W5:Y:S01]  /*6e20*/  MUFU.EX2 R120, R120 ;  /* 0x0000007800787308 */ /* 0x000f620000000800 */
        /* <DEDUP_REMOVED lines=16> */
[C---:B-----5:R-:W-:Y:S01]  /*6f30*/  F2FP.F16.F32.PACK_AB R23, R120.reuse, R157 ;  /* 0x0000009d7817723e */ /* 0x060fe200000000ff */
[--C-:B------:R-:W-:Y:S01]  /*6f40*/  FFMA.FTZ R156, R185, UR6, -R42.reuse ;  /* 0x00000006b99c7c23 */ /* 0x100fe2000801082a */
[--C-:B------:R-:W-:Y:S01]  /*6f50*/  FFMA.FTZ R158, R183, UR6, -R42.reuse ;  /* 0x00000006b79e7c23 */ /* 0x100fe2000801082a */
[----:B------:R-:W-:Y:S01]  /*6f60*/  FFMA.FTZ R181, R181, UR6, -R42 ;  /* 0x00000006b5b57c23 */ /* 0x000fe2000801082a */
[----:B------:R-:W-:Y:S01]  /*6f70*/  FADD.FTZ R126, R163, R122 ;  /* 0x0000007aa37e7221 */ /* 0x000fe20000010000 */
[--C-:B------:R-:W-:Y:S01]  /*6f80*/  FFMA.FTZ R160, R175, UR6, -R42.reuse ;  /* 0x00000006afa07c23 */ /* 0x100fe2000801082a */
[----:B------:R-:W-:Y:S01]  /*6f90*/  FFMA.FTZ R173, R173, UR6, -R42 ;  /* 0x00000006adad7c23 */ /* 0x000fe2000801082a */
[----:B------:R-:W-:Y:S01]  /*6fa0*/  MUFU.EX2 R110, R110 ;  /* 0x0000006e006e7308 */ /* 0x000fe20000000800 */
[C---:B-1----:R-:W-:Y:S01]  /*6fb0*/  HMMA.16816.F32 R8, R20.reuse, R4, RZ ;  /* 0x000000041408723c */ /* 0x042fe200000018ff */
[----:B------:R-:W-:Y:S01]  /*6fc0*/  FADD.FTZ R157, R157, R126 ;  /* 0x0000007e9d9d7221 */ /* 0x000fe20000010000 */
[--C-:B------:R-:W-:Y:S01]  /*6fd0*/  FFMA.FTZ R161, R161, UR6, -R42.reuse ;  /* 0x00000006a1a17c23 */ /* 0x100fe2000801082a */
[--C-:B------:R-:W-:Y:S01]  /*6fe0*/  FFMA.FTZ R155, R155, UR6, -R42.reuse ;  /* 0x000000069b9b7c23 */ /* 0x100fe2000801082a */
[--C-:B------:R-:W-:Y:S01]  /*6ff0*/  FFMA.FTZ R141, R141, UR6, -R42.reuse ;  /* 0x000000068d8d7c23 */ /* 0x100fe2000801082a */
[----:B------:R-:W-:Y:S01]  /*7000*/  FADD.FTZ R120, R120, R157 ;  /* 0x0000009d78787221 */ /* 0x000fe20000010000 */
[----:B------:R-:W-:Y:S01]  /*7010*/  FFMA.FTZ R133, R133, UR6, -R42 ;  /* 0x0000000685857c23 */ /* 0x000fe2000801082a */
[----:B------:R-:W1:Y:S01]  /*7020*/  MUFU.EX2 R149, R149 ;  /* 0x0000009500957308 */ /* 0x000e620000000800 */
[C---:B------:R-:W-:Y:S01]  /*7030*/  HMMA.16816.F32 R4, R20.reuse, R6, RZ ;  /* 0x000000061404723c */ /* 0x040fe200000018ff */
[----:B----4-:R-:W-:Y:S01]  /*7040*/  FADD.FTZ R157, R151, R120 ;  /* 0x00000078979d7221 */ /* 0x010fe20000010000 */
        /* <DEDUP_REMOVED lines=9> */
[C---:B--2---:R-:W-:Y:S01]  /*70e0*/  F2FP.F16.F32.PACK_AB R13, R112.reuse, R151 ;  /* 0x00000097700d723e */ /* 0x044fe200000000ff */
[----:B------:R-:W-:Y:S01]  /*70f0*/  FFMA.FTZ R151, R143, UR6, -R76 ;  /* 0x000000068f977c23 */ /* 0x000fe2000801084c */
[----:B------:R-:W-:Y:S01]  /*7100*/  FADD.FTZ R143, R112, R157 ;  /* 0x0000009d708f7221 */ /* 0x000fe20000010000 */
[--C-:B------:R-:W-:Y:S01]  /*7110*/  FFMA.FTZ R112, R137, UR6, -R42.reuse ;  /* 0x0000000689707c23 */ /* 0x100fe2000801082a */
[----:B------:R-:W2:Y:S01]  /*7120*/  MUFU.EX2 R102, R102 ;  /* 0x0000006600667308 */ /* 0x000ea20000000800 */
[----:B------:R-:W-:Y:S01]  /*7130*/  HMMA.16816.F32 R20, R20, R14, RZ ;  /* 0x0000000e1414723c */ /* 0x000fe200000018ff */
[----:B------:R-:W-:Y:S01]  /*7140*/  F2FP.F16.F32.PACK_AB R14, R106, R139 ;  /* 0x0000008b6a0e723e */ /* 0x000fe200000000ff */
[--C-:B------:R-:W-:Y:S01]  /*7150*/  FFMA.FTZ R91, R91, UR6, -R42.reuse ;  /* 0x000000065b5b7c23 */ /* 0x100fe2000801082a */
[----:B-1----:R-:W-:Y:S01]  /*7160*/  F2FP.F16.F32.PACK_AB R15, R149, R110 ;  /* 0x0000006e950f723e */ /* 0x002fe200000000ff */
[----:B------:R-:W-:Y:S01]  /*7170*/  FADD.FTZ R110, R110, R143 ;  /* 0x0000008f6e6e7221 */ /* 0x000fe20000010000 */
[--C-:B------:R-:W-:Y:S01]  /*7180*/  FFMA.FTZ R87, R87, UR6, -R42.reuse ;  /* 0x0000000657577c23 */ /* 0x100fe2000801082a */
[----:B------:R-:W-:Y:S01]  /*7190*/  FFMA.FTZ R85, R85, UR6, -R42 ;  /* 0x0000000655557c23 */ /* 0x000fe2000801082a */
[----:B------:R-:W-:Y:S01]  /*71a0*/  MUFU.EX2 R108, R108 ;  /* 0x0000006c006c7308 */ /* 0x000fe20000000800 */
[----:B------:R-:W-:Y:S01]  /*71b0*/  FADD.FTZ R110, R149, R110 ;  /* 0x0000006e956e7221 */ /* 0x000fe20000010000 */
[----:B------:R-:W-:Y:S01]  /*71c0*/  FFMA.FTZ R76, R101, UR6, -R76 ;  /* 0x00000006654c7c23 */ /* 0x000fe2000801084c */
[C---:B------:R-:W-:Y:S05]  /*71d0*/  HMMA.16816.F32 R8, R12.reuse, R16, R8 ;  /* 0x000000100c08723c */ /* 0x040fea0000001808 */
[----:B------:R-:W1:Y:S03]  /*71e0*/  MUFU.EX2 R145, R145 ;  /* 0x0000009100917308 */ /* 0x000e660000000800 */
[C---:B------:R-:W-:Y:S01]  /*71f0*/  HMMA.16816.F32 R4, R12.reuse, R18, R4 ;  /* 0x000000120c04723c */ /* 0x040fe20000001804 */
[----:B------:R-:W4:Y:S04]  /*7200*/  LDSM.16.MT88.4 R16, [R78+0x800] ;  /* 0x000800004e10783b */ /* 0x000f280000004200 */
[----:B------:R-:W-:Y:S03]  /*7210*/  MUFU.EX2 R169, R169 ;  /* 0x000000a900a97308 */ /* 0x000fe60000000800 */
[C---:B------:R-:W-:Y:S05]  /*7220*/  HMMA.16816.F32 R24, R12.reuse, R28, R24 ;  /* 0x0000001c0c18723c */ /* 0x040fea0000001818 */
[----:B------:R-:W5:Y:S03]  /*7230*/  MUFU.EX2 R118, R118 ;  /* 0x0000007600767308 */ /* 0x000f660000000800 */
[----:B------:R-:W-:Y:S01]  /*7240*/  HMMA.16816.F32 R20, R12, R30, R20 ;  /* 0x0000001e0c14723c */ /* 0x000fe20000001814 */
[----:B------:R-:W5:Y:S01]  /*7250*/  LDSM.16.MT88.4 R28, [R150+0x5c00] ;  /* 0x005c0000961c783b */ /* 0x000f620000004200 */
[----:B------:R-:W-:-:S02]  /*7260*/  F2FP.F16.F32.PACK_AB R12, R98, R135 ;  /* 0x00000087620c723e */ /* 0x000fc400000000ff */
[----:B------:R-:W-:Y:S01]  /*7270*/  F2FP.F16.F32.PACK_AB R14, R96, R131 ;  /* 0x00000083600e723e */ /* 0x000fe200000000ff */
[----:B------:R-:W-:Y:S01]  /*7280*/  MUFU.EX2 R124, R124 ;  /* 0x0000007c007c7308 */ /* 0x000fe20000000800 */
[----:B--2---:R-:W-:Y:S01]  /*7290*/  F2FP.F16.F32.PACK_AB R13, R102, R147 ;  /* 0x00000093660d723e */ /* 0x004fe200000000ff */
[----:B------:R-:W-:Y:S01]  /*72a0*/  FADD.FTZ R147, R147, R110 ;  /* 0x0000006e93937221 */ /* 0x000fe20000010000 */
[----:B-1----:R-:W-:-:S03]  /*72b0*/  F2FP.F16.F32.PACK_AB R15, R145, R108 ;  /* 0x0000006c910f723e */ /* 0x002fc600000000ff */
[----:B------:R-:W-:Y:S01]  /*72c0*/  FADD.FTZ R147, R102, R147 ;  /* 0x0000009366937221 */ /* 0x000fe20000010000 */
[----:B------:R-:W-:Y:S01]  /*72d0*/  FFMA.FTZ R102, R129, UR6, -R42 ;  /* 0x0000000681667c23 */ /* 0x000fe2000801082a */
[----:B------:R-:W1:Y:S02]  /*72e0*/  MUFU.EX2 R167, R167 ;  /* 0x000000a700a77308 */ /* 0x000e640000000800 */
[----:B---3--:R-:W-:Y:S01]  /*72f0*/  HMMA.16816.F32 R8, R12, R32, R8 ;  /* 0x000000200c08723c */ /* 0x008fe20000001808 */
[----:B------:R-:W-:-:S04]  /*7300*/  FADD.FTZ R108, R108, R147 ;  /* 0x000000936c6c7221 */ /* 0x000fc80000010000 */
[----:B------:R-:W-:Y:S01]  /*7310*/  FADD.FTZ R108, R145, R108 ;  /* 0x0000006c916c7221 */ /* 0x000fe20000010000 */
[----:B------:R-:W-:Y:S02]  /*7320*/  MUFU.EX2 R179, R179 ;  /* 0x000000b300b37308 */ /* 0x000fe40000000800 */
[C---:B------:R-:W-:Y:S01]  /*7330*/  HMMA.16816.F32 R4, R12.reuse, R34, R4 ;  /* 0x000000220c04723c */ /* 0x040fe20000001804 */
[----:B------:R-:W2:Y:S05]  /*7340*/  LDSM.16.MT88.4 R32, [R78+0xc00] ;  /* 0x000c00004e20783b */ /* 0x000eaa0000004200 */
[----:B------:R-:W3:Y:S02]  /*7350*/  MUFU.EX2 R128, R128 ;  /* 0x0000008000807308 */ /* 0x000ee40000000800 */
[C---:B----4-:R-:W-:Y:S06]  /*7360*/  HMMA.16816.F32 R24, R12.reuse, R16, R24 ;  /* 0x000000100c18723c */ /* 0x050fec0000001818 */
[----:B------:R-:W-:Y:S02]  /*7370*/  MUFU.EX2 R130, R130 ;  /* 0x0000008200827308 */ /* 0x000fe40000000800 */
[----:B------:R-:W-:Y:S01]  /*7380*/  HMMA.16816.F32 R20, R12, R18, R20 ;  /* 0x000000120c14723c */ /* 0x000fe20000001814 */
[----:B------:R-:W-:Y:S01]  /*7390*/  F2FP.F16.F32.PACK_AB R12, R94, R127 ;  /* 0x0000007f5e0c723e */ /* 0x000fe200000000ff */
[----:B------:R-:W4:Y:S01]  /*73a0*/  LDSM.16.MT88.4 R16, [R150+0x6000] ;  /* 0x006000009610783b */ /* 0x000f220000004200 */
[----:B------:R-:W-:-:S02]  /*73b0*/  F2FP.F16.F32.PACK_AB R14, R92, R119 ;  /* 0x000000775c0e723e */ /* 0x000fc400000000ff */
[----:B-----5:R-:W-:Y:S01]  /*73c0*/  F2FP.F16.F32.PACK_AB R13, R118, R169 ;  /* 0x000000a9760d723e */ /* 0x020fe200000000ff */
[----:B------:R-:W5:Y:S01]  /*73d0*/  MUFU.EX2 R177, R177 ;  /* 0x000000b100b17308 */ /* 0x000f620000000800 */
[----:B-1----:R-:W-:Y:S01]  /*73e0*/  F2FP.F16.F32.PACK_AB R15, R167, R124 ;  /* 0x0000007ca70f723e */ /* 0x002fe200000000ff */
[----:B------:R-:W-:-:S04]  /*73f0*/  FADD.FTZ R169, R169, R108 ;  /* 0x0000006ca9a97221 */ /* 0x000fc80000010000 */
[----:B------:R-:W-:Y:S02]  /*7400*/  FADD.FTZ R169, R118, R169 ;  /* 0x000000a976a97221 */ /* 0x000fe40000010000 */
[----:B------:R-:W-:Y:S01]  /*7410*/  HMMA.16816.F32 R8, R12, R28, R8 ;  /* 0x0000001c0c08723c */ /* 0x000fe20000001808 */
[----:B------:R-:W-:Y:S01]  /*7420*/  MUFU.EX2 R189, R189 ;  /* 0x000000bd00bd7308 */ /* 0x000fe20000000800 */
[----:B------:R-:W-:-:S04]  /*7430*/  FADD.FTZ R124, R124, R169 ;  /* 0x000000a97c7c7221 */ /* 0x000fc80000010000 */
[----:B------:R-:W-:Y:S02]  /*7440*/  FADD.FTZ R124, R167, R124 ;  /* 0x0000007ca77c7221 */ /* 0x000fe40000010000 */
[C---:B------:R-:W-:Y:S01]  /*7450*/  HMMA.16816.F32 R4, R12.reuse, R30, R4 ;  /* 0x0000001e0c04723c */ /* 0x040fe20000001804 */
[----:B------:R-:W1:Y:S01]  /*7460*/  LDSM.16.MT88.4 R28, [R78+0x1000] ;  /* 0x001000004e1c783b */ /* 0x000e620000004200 */
[----:B------:R-:W1:Y:S06]  /*7470*/  MUFU.EX2 R132, R132 ;  /* 0x0000008400847308 */ /* 0x000e6c0000000800 */
[C---:B--2---:R-:W-:Y:S02]  /*7480*/  HMMA.16816.F32 R24, R12.reuse, R32, R24 ;  /* 0x000000200c18723c */ /* 0x044fe40000001818 */
[----:B------:R-:W-:Y:S06]  /*7490*/  MUFU.EX2 R134, R134 ;  /* 0x0000008600867308 */ /* 0x000fec0000000800 */
[----:B------:R-:W-:Y:S01]  /*74a0*/  HMMA.16816.F32 R20, R12, R34, R20 ;  /* 0x000000220c14723c */ /* 0x000fe20000001814 */
[----:B------:R-:W2:Y:S01]  /*74b0*/  LDSM.16.MT88.4 R32, [R150+0x6400] ;  /* 0x006400009620783b */ /* 0x000ea20000004200 */
[----:B------:R-:W-:Y:S01]  /*74c0*/  F2FP.F16.F32.PACK_AB R12, R90, R115 ;  /* 0x000000735a0c723e */ /* 0x000fe200000000ff */
[----:B------:R-:W1:Y:S01]  /*74d0*/  MUFU.EX2 R187, R187 ;  /* 0x000000bb00bb7308 */ /* 0x000e620000000800 */
[----:B------:R-:W-:-:S02]  /*74e0*/  F2FP.F16.F32.PACK_AB R14, R86, R111 ;  /* 0x0000006f560e723e */ /* 0x000fc400000000ff */
[----:B---3--:R-:W-:Y:S01]  /*74f0*/  F2FP.F16.F32.PACK_AB R13, R128, R179 ;  /* 0x000000b3800d723e */ /* 0x008fe200000000ff */
[----:B------:R-:W-:Y:S01]  /*7500*/  FADD.FTZ R179, R179, R124 ;  /* 0x0000007cb3b37221 */ /* 0x000fe20000010000 */
[----:B-----5:R-:W-:-:S03]  /*7510*/  F2FP.F16.F32.PACK_AB R15, R177, R130 ;  /* 0x00000082b10f723e */ /* 0x020fc600000000ff */
[----:B------:R-:W-:Y:S01]  /*7520*/  MUFU.EX2 R195, R195 ;  /* 0x000000c300c37308 */ /* 0x000fe20000000800 */
[----:B------:R-:W-:-:S03]  /*7530*/  FADD.FTZ R179, R128, R179 ;  /* 0x000000b380b37221 */ /* 0x000fc60000010000 */
[----:B----4-:R-:W-:Y:S01]  /*7540*/  HMMA.16816.F32 R8, R12, R16, R8 ;  /* 0x000000100c08723c */ /* 0x010fe20000001808 */
[----:B------:R-:W-:-:S03]  /*7550*/  FADD.FTZ R130, R130, R179 ;  /* 0x000000b382827221 */ /* 0x000fc60000010000 */
[----:B------:R-:W3:Y:S01]  /*7560*/  MUFU.EX2 R138, R138 ;  /* 0x0000008a008a7308 */ /* 0x000ee20000000800 */
[----:B------:R-:W-:-:S03]  /*7570*/  FADD.FTZ R130, R177, R130 ;  /* 0x00000082b1827221 */ /* 0x000fc60000010000 */
[C---:B------:R-:W-:Y:S01]  /*7580*/  HMMA.16816.F32 R4, R12.reuse, R18, R4 ;  /* 0x000000120c04723c */ /* 0x040fe20000001804 */
[----:B------:R-:W4:Y:S03]  /*7590*/  LDSM.16.MT88.4 R16, [R78+0x1400] ;  /* 0x001400004e10783b */ /* 0x000f260000004200 */
[----:B------:R-:W-:Y:S04]  /*75a0*/  MUFU.EX2 R140, R140 ;  /* 0x0000008c008c7308 */ /* 0x000fe80000000800 */
[C---:B-1----:R-:W-:Y:S04]  /*75b0*/  HMMA.16816.F32 R24, R12.reuse, R28, R24 ;  /* 0x0000001c0c18723c */ /* 0x042fe80000001818 */
[----:B------:R-:W1:Y:S04]  /*75c0*/  MUFU.EX2 R199, R199 ;  /* 0x000000c700c77308 */ /* 0x000e680000000800 */
[----:B------:R-:W-:Y:S01]  /*75d0*/  HMMA.16816.F32 R20, R12, R30, R20 ;  /* 0x0000001e0c14723c */ /* 0x000fe20000001814 */
[----:B------:R-:W5:Y:S01]  /*75e0*/  LDSM.16.MT88.4 R28, [R150+0x6800] ;  /* 0x00680000961c783b */ /* 0x000f620000004200 */
[----:B------:R-:W-:-:S02]  /*75f0*/  F2FP.F16.F32.PACK_AB R12, R84, R107 ;  /* 0x0000006b540c723e */ /* 0x000fc400000000ff */
[----:B------:R-:W-:Y:S01]  /*7600*/  F2FP.F16.F32.PACK_AB R14, R75, R82 ;  /* 0x000000524b0e723e */ /* 0x000fe200000000ff */
[----:B------:R-:W-:Y:S01]  /*7610*/  MUFU.EX2 R207, R207 ;  /* 0x000000cf00cf7308 */ /* 0x000fe20000000800 */
[----:B------:R-:W-:Y:S01]  /*7620*/  F2FP.F16.F32.PACK_AB R13, R132, R189 ;  /* 0x000000bd840d723e */ /* 0x000fe200000000ff */
[----:B------:R-:W-:Y:S01]  /*7630*/  FADD.FTZ R189, R189, R130 ;  /* 0x00000082bdbd7221 */ /* 0x000fe20000010000 */
[----:B------:R-:W-:-:S03]  /*7640*/  F2FP.F16.F32.PACK_AB R15, R187, R134 ;  /* 0x00000086bb0f723e */ /* 0x000fc600000000ff */
[----:B------:R-:W-:Y:S02]  /*7650*/  FADD.FTZ R189, R132, R189 ;  /* 0x000000bd84bd7221 */ /* 0x000fe40000010000 */
[----:B------:R-:W5:Y:S02]  /*7660*/  MUFU.EX2 R142, R142 ;  /* 0x0000008e008e7308 */ /* 0x000f640000000800 */
[----:B--2---:R-:W-:Y:S01]  /*7670*/  HMMA.16816.F32 R8, R12, R32, R8 ;  /* 0x000000200c08723c */ /* 0x004fe20000001808 */
[----:B------:R-:W-:-:S04]  /*7680*/  FADD.FTZ R134, R134, R189 ;  /* 0x000000bd86867221 */ /* 0x000fc80000010000 */
[----:B------:R-:W-:Y:S01]  /*7690*/  FADD.FTZ R134, R187, R134 ;  /* 0x00000086bb867221 */ /* 0x000fe20000010000 */
[----:B------:R-:W-:Y:S02]  /*76a0*/  MUFU.EX2 R209, R209 ;  /* 0x000000d100d17308 */ /* 0x000fe40000000800 */
[C---:B------:R-:W-:Y:S01]  /*76b0*/  HMMA.16816.F32 R4, R12.reuse, R34, R4 ;  /* 0x000000220c04723c */ /* 0x040fe20000001804 */
[----:B------:R-:W2:Y:S05]  /*76c0*/  LDSM.16.MT88.4 R32, [R78+0x1800] ;  /* 0x001800004e20783b */ /* 0x000eaa0000004200 */
[----:B------:R-:W2:Y:S02]  /*76d0*/  MUFU.EX2 R144, R144 ;  /* 0x0000009000907308 */ /* 0x000ea40000000800 */
[C---:B----4-:R-:W-:Y:S06]  /*76e0*/  HMMA.16816.F32 R24, R12.reuse, R16, R24 ;  /* 0x000000100c18723c */ /* 0x050fec0000001818 */
[----:B------:R-:W-:Y:S02]  /*76f0*/  MUFU.EX2 R211, R211 ;  /* 0x000000d300d37308 */ /* 0x000fe40000000800 */
[----:B------:R-:W-:Y:S01]  /*7700*/  HMMA.16816.F32 R20, R12, R18, R20 ;  /* 0x000000120c14723c */ /* 0x000fe20000001814 */
[----:B------:R-:W-:Y:S01]  /*7710*/  F2FP.F16.F32.PACK_AB R12, R73, R74 ;  /* 0x0000004a490c723e */ /* 0x000fe200000000ff */
[----:B------:R-:W4:Y:S01]  /*7720*/  LDSM.16.MT88.4 R16, [R150+0x6c00] ;  /* 0x006c00009610783b */ /* 0x000f220000004200 */
[----:B------:R-:W-:-:S02]  /*7730*/  F2FP.F16.F32.PACK_AB R14, R71, R72 ;  /* 0x00000048470e723e */ /* 0x000fc400000000ff */
[----:B---3--:R-:W-:Y:S01]  /*7740*/  F2FP.F16.F32.PACK_AB R13, R138, R195 ;  /* 0x000000c38a0d723e */ /* 0x008fe200000000ff */
[----:B------:R-:W3:Y:S01]  /*7750*/  MUFU.EX2 R146, R146 ;  /* 0x0000009200927308 */ /* 0x000ee20000000800 */
[----:B-1----:R-:W-:-:S07]  /*7760*/  F2FP.F16.F32.PACK_AB R15, R199, R140 ;  /* 0x0000008cc70f723e */ /* 0x002fce00000000ff */
[C---:B-----5:R-:W-:Y:S01]  /*7770*/  HMMA.16816.F32 R8, R12.reuse, R28, R8 ;  /* 0x0000001c0c08723c */ /* 0x060fe20000001808 */
[----:B------:R-:W-:Y:S07]  /*7780*/  MUFU.EX2 R154, R154 ;  /* 0x0000009a009a7308 */ /* 0x000fee0000000800 */
[C---:B------:R-:W-:Y:S01]  /*7790*/  HMMA.16816.F32 R4, R12.reuse, R30, R4 ;  /* 0x0000001e0c04723c */ /* 0x040fe20000001804 */
[----:B------:R-:W1:Y:S01]  /*77a0*/  LDSM.16.MT88.4 R28, [R78+0x1c00] ;  /* 0x001c00004e1c783b */ /* 0x000e620000004200 */
[----:B------:R-:W5:Y:S06]  /*77b0*/  MUFU.EX2 R197, R197 ;  /* 0x000000c500c57308 */ /* 0x000f6c0000000800 */
[C---:B--2---:R-:W-:Y:S02]  /*77c0*/  HMMA.16816.F32 R24, R12.reuse, R32, R24 ;  /* 0x000000200c18723c */ /* 0x044fe40000001818 */
[----:B------:R-:W-:Y:S06]  /*77d0*/  MUFU.EX2 R191, R191 ;  /* 0x000000bf00bf7308 */ /* 0x000fec0000000800 */
[----:B------:R-:W-:Y:S01]  /*77e0*/  HMMA.16816.F32 R20, R12, R34, R20 ;  /* 0x000000220c14723c */ /* 0x000fe20000001814 */
[----:B------:R-:W2:Y:S01]  /*77f0*/  LDSM.16.MT88.4 R32, [R150+0x7000] ;  /* 0x007000009620783b */ /* 0x000ea20000004200 */
[----:B------:R-:W-:Y:S01]  /*7800*/  F2FP.F16.F32.PACK_AB R12, R69, R70 ;  /* 0x00000046450c723e */ /* 0x000fe200000000ff */
[----:B------:R-:W2:Y:S01]  /*7810*/  MUFU.EX2 R156, R156 ;  /* 0x0000009c009c7308 */ /* 0x000ea20000000800 */
[----:B------:R-:W-:-:S02]  /*7820*/  F2FP.F16.F32.PACK_AB R14, R67, R68 ;  /* 0x00000044430e723e */ /* 0x000fc400000000ff */
[----:B------:R-:W-:Y:S02]  /*7830*/  F2FP.F16.F32.PACK_AB R13, R142, R207 ;  /* 0x000000cf8e0d723e */ /* 0x000fe400000000ff */
[----:B------:R-:W-:-:S03]  /*7840*/  F2FP.F16.F32.PACK_AB R15, R144, R209 ;  /* 0x000000d1900f723e */ /* 0x000fc600000000ff */
[----:B------:R-:W-:Y:S04]  /*7850*/  MUFU.EX2 R158, R158 ;  /* 0x0000009e009e7308 */ /* 0x000fe80000000800 */
[C---:B----4-:R-:W-:Y:S04]  /*7860*/  HMMA.16816.F32 R8, R12.reuse, R16, R8 ;  /* 0x000000100c08723c */ /* 0x050fe80000001808 */
[----:B------:R-:W4:Y:S04]  /*7870*/  MUFU.EX2 R181, R181 ;  /* 0x000000b500b57308 */ /* 0x000f280000000800 */
[C---:B------:R-:W-:Y:S01]  /*7880*/  HMMA.16816.F32 R4, R12.reuse, R18, R4 ;  /* 0x000000120c04723c */ /* 0x040fe20000001804 */
[----:B------:R-:W4:Y:S03]  /*7890*/  LDSM.16.MT88.4 R16, [R78+0x2000] ;  /* 0x002000004e10783b */ /* 0x000f260000004200 */
[----:B------:R-:W-:Y:S04]  /*78a0*/  MUFU.EX2 R58, R58 ;  /* 0x0000003a003a7308 */ /* 0x000fe80000000800 */
[C---:B-1----:R-:W-:Y:S04]  /*78b0*/  HMMA.16816.F32 R24, R12.reuse, R28, R24 ;  /* 0x0000001c0c18723c */ /* 0x042fe80000001818 */
[----:B------:R-:W1:Y:S04]  /*78c0*/  MUFU.EX2 R57, R57 ;  /* 0x0000003900397308 */ /* 0x000e680000000800 */
[----:B------:R-:W-:Y:S01]  /*78d0*/  HMMA.16816.F32 R20, R12, R30, R20 ;  /* 0x0000001e0c14723c */ /* 0x000fe20000001814 */
[----:B------:R-:W1:Y:S01]  /*78e0*/  LDSM.16.MT88.4 R28, [R150+0x7400] ;  /* 0x00740000961c783b */ /* 0x000e620000004200 */
[----:B------:R-:W-:-:S02]  /*78f0*/  F2FP.F16.F32.PACK_AB R12, R65, R66 ;  /* 0x00000042410c723e */ /* 0x000fc400000000ff */
[----:B------:R-:W-:Y:S01]  /*7900*/  F2FP.F16.F32.PACK_AB R14, R63, R64 ;  /* 0x000000403f0e723e */ /* 0x000fe200000000ff */
[----:B------:R-:W-:Y:S01]  /*7910*/  MUFU.EX2 R56, R56 ;  /* 0x0000003800387308 */ /* 0x000fe20000000800 */
[----:B---3--:R-:W-:Y:S02]  /*7920*/  F2FP.F16.F32.PACK_AB R13, R146, R211 ;  /* 0x000000d3920d723e */ /* 0x008fe400000000ff */
[----:B-----5:R-:W-:-:S05]  /*7930*/  F2FP.F16.F32.PACK_AB R15, R197, R154 ;  /* 0x0000009ac50f723e */ /* 0x020fca00000000ff */
[----:B------:R-:W-:Y:S02]  /*7940*/  MUFU.EX2 R55, R55 ;  /* 0x0000003700377308 */ /* 0x000fe40000000800 */
[C---:B--2---:R-:W-:Y:S06]  /*7950*/  HMMA.16816.F32 R8, R12.reuse, R32, R8 ;  /* 0x000000200c08723c */ /* 0x044fec0000001808 */
[----:B------:R-:W-:Y:S02]  /*7960*/  MUFU.EX2 R160, R160 ;  /* 0x000000a000a07308 */ /* 0x000fe40000000800 */
[C---:B------:R-:W-:Y:S01]  /*7970*/  HMMA.16816.F32 R4, R12.reuse, R34, R4 ;  /* 0x000000220c04723c */ /* 0x040fe20000001804 */
[----:B------:R-:W2:Y:S05]  /*7980*/  LDSM.16.MT88.4 R32, [R78+0x2400] ;  /* 0x002400004e20783b */ /* 0x000eaa0000004200 */
[----:B------:R-:W3:Y:S02]  /*7990*/  MUFU.EX2 R173, R173 ;  /* 0x000000ad00ad7308 */ /* 0x000ee40000000800 */
[----:B----4-:R-:W-:Y:S01]  /*79a0*/  HMMA.16816.F32 R24, R12, R16, R24 ;  /* 0x000000100c18723c */ /* 0x010fe20000001818 */
[----:B------:R-:W-:-:S02]  /*79b0*/  F2FP.F16.F32.PACK_AB R16, R61, R62 ;  /* 0x0000003e3d10723e */ /* 0x000fc400000000ff */
[----:B------:R-:W-:-:S03]  /*79c0*/  F2FP.F16.F32.PACK_AB R17, R156, R191 ;  /* 0x000000bf9c11723e */ /* 0x000fc600000000ff */
[----:B------:R-:W-:Y:S02]  /*79d0*/  MUFU.EX2 R122, R161 ;  /* 0x000000a1007a7308 */ /* 0x000fe40000000800 */
[----:B------:R-:W-:Y:S01]  /*79e0*/  HMMA.16816.F32 R20, R12, R18, R20 ;  /* 0x000000120c14723c */ /* 0x000fe20000001814 */
[----:B------:R-:W-:Y:S01]  /*79f0*/  F2FP.F16.F32.PACK_AB R18, R59, R60 ;  /* 0x0000003c3b12723e */ /* 0x000fe200000000ff */
[----:B------:R-:W4:Y:S01]  /*7a00*/  LDSM.16.MT88.4 R12, [R150+0x7800] ;  /* 0x00780000960c783b */ /* 0x000f220000004200 */
[----:B------:R-:W-:-:S03]  /*7a10*/  F2FP.F16.F32.PACK_AB R19, R181, R158 ;  /* 0x0000009eb513723e */ /* 0x000fc600000000ff */
[----:B------:R-:W-:Y:S04]  /*7a20*/  MUFU.EX2 R51, R51 ;  /* 0x0000003300337308 */ /* 0x000fe80000000800 */
[----:B-1----:R-:W-:Y:S01]  /*7a30*/  HMMA.16816.F32 R8, R16, R28, R8 ;  /* 0x0000001c1008723c */ /* 0x002fe20000001808 */
[----:B------:R-:W-:-:S03]  /*7a40*/  FADD.FTZ R29, R153, R116 ;  /* 0x00000074991d7221 */ /* 0x000fc60000010000 */
[----:B------:R-:W1:Y:S01]  /*7a50*/  MUFU.EX2 R153, R155 ;  /* 0x0000009b00997308 */ /* 0x000e620000000800 */
[----:B------:R-:W-:-:S03]  /*7a60*/  FADD.FTZ R114, R114, R29 ;  /* 0x0000001d72727221 */ /* 0x000fc60000010000 */
[C---:B------:R-:W-:Y:S01]  /*7a70*/  HMMA.16816.F32 R4, R16.reuse, R30, R4 ;  /* 0x0000001e1004723c */ /* 0x040fe20000001804 */
[----:B------:R-:W5:Y:S01]  /*7a80*/  LDSM.16.MT88.4 R28, [R78+0x2800] ;  /* 0x002800004e1c783b */ /* 0x000f620000004200 */
[----:B------:R-:W-:Y:S02]  /*7a90*/  FADD.FTZ R139, R139, R114 ;  /* 0x000000728b8b7221 */ /* 0x000fe40000010000 */
[----:B------:R-:W5:Y:S02]  /*7aa0*/  MUFU.EX2 R50, R50 ;  /* 0x0000003200327308 */ /* 0x000f640000000800 */
[----:B------:R-:W-:Y:S02]  /*7ab0*/  FADD.FTZ R106, R106, R139 ;  /* 0x0000008b6a6a7221 */ /* 0x000fe40000010000 */
[----:B--2---:R-:W-:Y:S01]  /*7ac0*/  HMMA.16816.F32 R24, R16, R32, R24 ;  /* 0x000000201018723c */ /* 0x004fe20000001818 */
[----:B------:R-:W-:Y:S01]  /*7ad0*/  F2FP.F16.F32.PACK_AB R32, R57, R58 ;  /* 0x0000003a3920723e */ /* 0x000fe200000000ff */
[----:B------:R-:W-:Y:S01]  /*7ae0*/  FADD.FTZ R135, R135, R106 ;  /* 0x0000006a87877221 */ /* 0x000fe20000010000 */
[----:B---3--:R-:W-:Y:S01]  /*7af0*/  F2FP.F16.F32.PACK_AB R33, R173, R160 ;  /* 0x000000a0ad21723e */ /* 0x008fe200000000ff */
[----:B------:R-:W-:Y:S02]  /*7b00*/  MUFU.EX2 R47, R47 ;  /* 0x0000002f002f7308 */ /* 0x000fe40000000800 */
[----:B------:R-:W-:-:S02]  /*7b10*/  FADD.FTZ R98, R98, R135 ;  /* 0x0000008762627221 */ /* 0x000fc40000010000 */
[----:B------:R-:W-:Y:S01]  /*7b20*/  HMMA.16816.F32 R20, R16, R34, R20 ;  /* 0x000000221014723c */ /* 0x000fe20000001814 */
[----:B------:R-:W2:Y:S01]  /*7b30*/  LDSM.16.MT88.4 R16, [R150+0x7c00] ;  /* 0x007c00009610783b */ /* 0x000ea20000004200 */
[----:B------:R-:W-:Y:S01]  /*7b40*/  FADD.FTZ R131, R131, R98 ;  /* 0x0000006283837221 */ /* 0x000fe20000010000 */
[----:B------:R-:W-:Y:S01]  /*7b50*/  F2FP.F16.F32.PACK_AB R34, R55, R56 ;  /* 0x000000383722723e */ /* 0x000fe200000000ff */
[----:B------:R-:W3:Y:S01]  /*7b60*/  MUFU.EX2 R46, R46 ;  /* 0x0000002e002e7308 */ /* 0x000ee20000000800 */
[----:B-1----:R-:W-:Y:S01]  /*7b70*/  F2FP.F16.F32.PACK_AB R35, R153, R122 ;  /* 0x0000007a9923723e */ /* 0x002fe200000000ff */
[----:B------:R-:W-:-:S04]  /*7b80*/  FADD.FTZ R96, R96, R131 ;  /* 0x0000008360607221 */ /* 0x000fc80000010000 */
[----:B------:R-:W-:Y:S02]  /*7b90*/  FADD.FTZ R129, R127, R96 ;  /* 0x000000607f817221 */ /* 0x000fe40000010000 */
[----:B------:R-:W-:Y:S01]  /*7ba0*/  MUFU.EX2 R137, R141 ;  /* 0x0000008d00897308 */ /* 0x000fe20000000800 */
[C---:B----4-:R-:W-:Y:S07]  /*7bb0*/  HMMA.16816.F32 R8, R32.reuse, R12, R8 ;  /* 0x0000000c2008723c */ /* 0x050fee0000001808 */
[----:B------:R-:W1:Y:S01]  /*7bc0*/  MUFU.EX2 R106, R112 ;  /* 0x00000070006a7308 */ /* 0x000e620000000800 */
[C---:B------:R-:W-:Y:S01]  /*7bd0*/  HMMA.16816.F32 R4, R32.reuse, R14, R4 ;  /* 0x0000000e2004723c */ /* 0x040fe20000001804 */
[----:B------:R-:W4:Y:S06]  /*7be0*/  LDSM.16.MT88.4 R12, [R78+0x2c00] ;  /* 0x002c00004e0c783b */ /* 0x000f2c0000004200 */
[----:B------:R-:W-:Y:S01]  /*7bf0*/  MUFU.EX2 R98, R133 ;  /* 0x0000008500627308 */ /* 0x000fe20000000800 */
[----:B-----5:R-:W-:Y:S01]  /*7c00*/  HMMA.16816.F32 R24, R32, R28, R24 ;  /* 0x0000001c2018723c */ /* 0x020fe20000001818 */
[----:B------:R-:W-:-:S04]  /*7c10*/  FADD.FTZ R28, R94, R129 ;  /* 0x000000815e1c7221 */ /* 0x000fc80000010000 */
[----:B------:R-:W-:Y:S02]  /*7c20*/  FADD.FTZ R119, R119, R28 ;  /* 0x0000001c77777221 */ /* 0x000fe40000010000 */
[----:B------:R-:W5:Y:S01]  /*7c30*/  MUFU.EX2 R127, R102 ;  /* 0x00000066007f7308 */ /* 0x000f620000000800 */
[----:B------:R-:W-:Y:S01]  /*7c40*/  HMMA.16816.F32 R28, R32, R30, R20 ;  /* 0x0000001e201c723c */ /* 0x000fe20000001814 */
[----:B------:R-:W-:Y:S01]  /*7c50*/  FADD.FTZ R92, R92, R119 ;  /* 0x000000775c5c7221 */ /* 0x000fe20000010000 */
[----:B------:R-:W-:Y:S01]  /*7c60*/  F2FP.F16.F32.PACK_AB R32, R50, R51 ;  /* 0x000000333220723e */ /* 0x000fe200000000ff */
[----:B------:R-:W4:Y:S01]  /*7c70*/  LDSM.16.MT88.4 R20, [R150+0x8000] ;  /* 0x008000009614783b */ /* 0x000f220000004200 */
[----:B---3--:R-:W-:Y:S01]  /*7c80*/  F2FP.F16.F32.PACK_AB R34, R46, R47 ;  /* 0x0000002f2e22723e */ /* 0x008fe200000000ff */
[----:B------:R-:W-:Y:S01]  /*7c90*/  FADD.FTZ R115, R115, R92 ;  /* 0x0000005c73737221 */ /* 0x000fe20000010000 */
[----:B-1----:R-:W-:Y:S01]  /*7ca0*/  F2FP.F16.F32.PACK_AB R33, R106, R137 ;  /* 0x000000896a21723e */ /* 0x002fe200000000ff */
[----:B------:R-:W-:Y:S02]  /*7cb0*/  MUFU.EX2 R45, R45 ;  /* 0x0000002d002d7308 */ /* 0x000fe40000000800 */
[----:B------:R-:W-:-:S06]  /*7cc0*/  FADD.FTZ R92, R90, R115 ;  /* 0x000000735a5c7221 */ /* 0x000fcc0000010000 */
[----:B------:R-:W1:Y:S01]  /*7cd0*/  MUFU.EX2 R44, R44 ;  /* 0x0000002c002c7308 */ /* 0x000e620000000800 */
[----:B-----5:R-:W-:-:S07]  /*7ce0*/  F2FP.F16.F32.PACK_AB R35, R127, R98 ;  /* 0x000000627f23723e */ /* 0x020fce00000000ff */
[----:B--2---:R-:W-:Y:S01]  /*7cf0*/  HMMA.16816.F32 R8, R32, R16, R8 ;  /* 0x000000102008723c */ /* 0x004fe20000001808 */
[----:B------:R-:W-:Y:S01]  /*7d00*/  FADD.FTZ R17, R111, R92 ;  /* 0x0000005c6f117221 */ /* 0x000fe20000010000 */
[----:B------:R-:W-:Y:S01]  /*7d10*/  FFMA.FTZ R111, R113, UR6, -R42 ;  /* 0x00000006716f7c23 */ /* 0x000fe2000801082a */
[----:B------:R-:W-:Y:S02]  /*7d20*/  MUFU.EX2 R43, R43 ;  /* 0x0000002b002b7308 */ /* 0x000fe40000000800 */
[----:B------:R-:W-:-:S03]  /*7d30*/  FADD.FTZ R86, R86, R17 ;  /* 0x0000001156567221 */ /* 0x000fc60000010000 */
[----:B------:R-:W-:Y:S01]  /*7d40*/  HMMA.16816.F32 R4, R32, R18, R4 ;  /* 0x000000122004723c */ /* 0x000fe20000001804 */
[----:B------:R-:W-:Y:S02]  /*7d50*/  FADD.FTZ R17, R107, R86 ;  /* 0x000000566b117221 */ /* 0x000fe40000010000 */
[----:B------:R-:W2:Y:S02]  /*7d60*/  MUFU.EX2 R80, R80 ;  /* 0x0000005000507308 */ /* 0x000ea40000000800 */
[----:B------:R-:W-:-:S03]  /*7d70*/  FADD.FTZ R17, R84, R17 ;  /* 0x0000001154117221 */ /* 0x000fc60000010000 */
[----:B----4-:R-:W-:Y:S01]  /*7d80*/  HMMA.16816.F32 R24, R32, R12, R24 ;  /* 0x0000000c2018723c */ /* 0x010fe20000001818 */
[----:B------:R-:W-:Y:S01]  /*7d90*/  FADD.FTZ R82, R82, R17 ;  /* 0x0000001152527221 */ /* 0x000fe20000010000 */
[----:B-1----:R-:W-:Y:S01]  /*7da0*/  F2FP.F16.F32.PACK_AB R12, R44, R45 ;  /* 0x0000002d2c0c723e */ /* 0x002fe200000000ff */
[----:B------:R-:W1:Y:S01]  /*7db0*/  LDSM.16.MT88.4 R16, [R78+0x3000] ;  /* 0x003000004e10783b */ /* 0x000e620000004200 */
[----:B------:R-:W-:Y:S01]  /*7dc0*/  MUFU.EX2 R94, R123 ;  /* 0x0000007b005e7308 */ /* 0x000fe20000000800 */
[----:B------:R-:W-:-:S03]  /*7dd0*/  FADD.FTZ R13, R75, R82 ;  /* 0x000000524b0d7221 */ /* 0x000fc60000010000 */
[----:B------:R-:W-:Y:S01]  /*7de0*/  HMMA.16816.F32 R28, R32, R14, R28 ;  /* 0x0000000e201c723c */ /* 0x000fe2000000181c */
[----:B------:R-:W-:Y:S01]  /*7df0*/  FADD.FTZ R32, R74, R13 ;  /* 0x0000000d4a207221 */ /* 0x000fe20000010000 */
[----:B------:R-:W-:Y:S01]  /*7e00*/  FADD.FTZ R33, R195, R134 ;  /* 0x00000086c3217221 */ /* 0x000fe20000010000 */
[----:B------:R-:W-:Y:S01]  /*7e10*/  FFMA.FTZ R74, R99, UR6, -R42 ;  /* 0x00000006634a7c23 */ /* 0x000fe2000801082a */
[----:B------:R-:W3:Y:S01]  /*7e20*/  MUFU.EX2 R119, R121 ;  /* 0x0000007900777308 */ /* 0x000ee20000000800 */
[----:B------:R-:W-:Y:S01]  /*7e30*/  FADD.FTZ R73, R73, R32 ;  /* 0x0000002049497221 */ /* 0x000fe20000010000 */
[----:B------:R-:W-:Y:S01]  /*7e40*/  FADD.FTZ R33, R138, R33 ;  /* 0x000000218a217221 */ /* 0x000fe20000010000 */
[----:B--2---:R-:W-:Y:S01]  /*7e50*/  F2FP.F16.F32.PACK_AB R14, R80, R43 ;  /* 0x0000002b500e723e */ /* 0x004fe200000000ff */
[----:B------:R-:W-:Y:S01]  /*7e60*/  LDSM.16.MT88.4 R132, [R78+0x3c00] ;  /* 0x003c00004e84783b */ /* 0x000fe20000004200 */
[----:B------:R-:W-:Y:S01]  /*7e70*/  FADD.FTZ R72, R72, R73 ;  /* 0x0000004948487221 */ /* 0x000fe20000010000 */
[----:B------:R-:W-:-:S02]  /*7e80*/  FADD.FTZ R140, R140, R33 ;  /* 0x000000218c8c7221 */ /* 0x000fc40000010000 */
[----:B------:R-:W-:Y:S01]  /*7e90*/  MUFU.EX2 R90, R117 ;  /* 0x00000075005a7308 */ /* 0x000fe20000000800 */
[----:B------:R-:W-:Y:S01]  /*7ea0*/  FADD.FTZ R71, R71, R72 ;  /* 0x0000004847477221 */ /* 0x000fe20000010000 */
[----:B------:R-:W-:Y:S01]  /*7eb0*/  FADD.FTZ R140, R199, R140 ;  /* 0x0000008cc78c7221 */ /* 0x000fe20000010000 */
[----:B------:R-:W2:Y:S03]  /*7ec0*/  LDSM.16.MT88.4 R32, [R150+0x8400] ;  /* 0x008400009620783b */ /* 0x000ea60000004200 */
[----:B------:R-:W-:Y:S02]  /*7ed0*/  FADD.FTZ R207, R207, R140 ;  /* 0x0000008ccfcf7221 */ /* 0x000fe40000010000 */
[----:B------:R-:W4:Y:S01]  /*7ee0*/  MUFU.EX2 R111, R111 ;  /* 0x0000006f006f7308 */ /* 0x000f220000000800 */
[----:B---3--:R-:W-:Y:S01]  /*7ef0*/  F2FP.F16.F32.PACK_AB R13, R119, R94 ;  /* 0x0000005e770d723e */ /* 0x008fe200000000ff */
[----:B------:R-:W-:-:S04]  /*7f00*/  FADD.FTZ R142, R142, R207 ;  /* 0x000000cf8e8e7221 */ /* 0x000fc80000010000 */
[----:B------:R-:W-:Y:S02]  /*7f10*/  FADD.FTZ R209, R209, R142 ;  /* 0x0000008ed1d17221 */ /* 0x000fe40000010000 */
[----:B------:R-:W-:Y:S01]  /*7f20*/  MUFU.EX2 R88, R88 ;  /* 0x0000005800587308 */ /* 0x000fe20000000800 */
[----:B------:R-:W-:Y:S01]  /*7f30*/  LDSM.16.MT88.4 R140, [R150+0x8c00] ;  /* 0x008c0000968c783b */ /* 0x000fe20000004200 */
[----:B------:R-:W-:-:S04]  /*7f40*/  FADD.FTZ R144, R144, R209 ;  /* 0x000000d190907221 */ /* 0x000fc80000010000 */
[----:B------:R-:W-:Y:S02]  /*7f50*/  FADD.FTZ R211, R211, R144 ;  /* 0x00000090d3d37221 */ /* 0x000fe40000010000 */
[----:B------:R-:W3:Y:S01]  /*7f60*/  MUFU.EX2 R125, R125 ;  /* 0x0000007d007d7308 */ /* 0x000ee20000000800 */
[----:B----4-:R-:W-:Y:S01]  /*7f70*/  F2FP.F16.F32.PACK_AB R15, R111, R90 ;  /* 0x0000005a6f0f723e */ /* 0x010fe200000000ff */
[----:B------:R-:W-:-:S04]  /*7f80*/  FADD.FTZ R211, R146, R211 ;  /* 0x000000d392d37221 */ /* 0x000fc80000010000 */
[----:B------:R-:W-:Y:S02]  /*7f90*/  FADD.FTZ R154, R154, R211 ;  /* 0x000000d39a9a7221 */ /* 0x000fe40000010000 */
[----:B------:R-:W-:Y:S01]  /*7fa0*/  HMMA.16816.F32 R8, R12, R20, R8 ;  /* 0x000000140c08723c */ /* 0x000fe20000001808 */
[----:B------:R-:W-:Y:S01]  /*7fb0*/  FADD.FTZ R20, R70, R71 ;  /* 0x0000004746147221 */ /* 0x000fe20000010000 */
[----:B------:R-:W-:Y:S03]  /*7fc0*/  MUFU.EX2 R104, R104 ;  /* 0x0000006800687308 */ /* 0x000fe60000000800 */
[----:B------:R-:W-:-:S03]  /*7fd0*/  FADD.FTZ R69, R69, R20 ;  /* 0x0000001445457221 */ /* 0x000fc60000010000 */
[C---:B------:R-:W-:Y:S01]  /*7fe0*/  HMMA.16816.F32 R4, R12.reuse, R22, R4 ;  /* 0x000000160c04723c */ /* 0x040fe20000001804 */
[----:B------:R-:W-:Y:S01]  /*7ff0*/  FADD.FTZ R68, R68, R69 ;  /* 0x0000004544447221 */ /* 0x000fe20000010000 */
[----:B------:R-:W4:Y:S01]  /*8000*/  LDSM.16.MT88.4 R20, [R78+0x3400] ;  /* 0x003400004e14783b */ /* 0x000f220000004200 */
[----:B------:R-:W5:Y:S05]  /*8010*/  MUFU.EX2 R171, R171 ;  /* 0x000000ab00ab7308 */ /* 0x000f6a0000000800 */
[----:B-1----:R-:W-:Y:S01]  /*8020*/  HMMA.16816.F32 R24, R12, R16, R24 ;  /* 0x000000100c18723c */ /* 0x002fe20000001818 */
[----:B------:R-:W-:Y:S02]  /*8030*/  FADD.FTZ R17, R67, R68 ;  /* 0x0000004443117221 */ /* 0x000fe40000010000 */
[----:B------:R-:W-:Y:S02]  /*8040*/  MUFU.EX2 R74, R74 ;  /* 0x0000004a004a7308 */ /* 0x000fe40000000800 */
[----:B------:R-:W-:-:S03]  /*8050*/  FADD.FTZ R66, R66, R17 ;  /* 0x0000001142427221 */ /* 0x000fc60000010000 */
[----:B------:R-:W-:Y:S01]  /*8060*/  HMMA.16816.F32 R28, R12, R18, R28 ;  /* 0x000000120c1c723c */ /* 0x000fe2000000181c */
[----:B------:R-:W-:Y:S01]  /*8070*/  FADD.FTZ R17, R65, R66 ;  /* 0x0000004241117221 */ /* 0x000fe20000010000 */
[----:B---3--:R-:W-:Y:S01]  /*8080*/  F2FP.F16.F32.PACK_AB R12, R125, R88 ;  /* 0x000000587d0c723e */ /* 0x008fe200000000ff */
[----:B------:R-:W1:Y:S01]  /*8090*/  MUFU.EX2 R73, R97 ;  /* 0x0000006100497308 */ /* 0x000e620000000800 */
[----:B-----5:R-:W-:Y:S01]  /*80a0*/  F2FP.F16.F32.PACK_AB R14, R171, R104 ;  /* 0x00000068ab0e723e */ /* 0x020fe200000000ff */
[----:B------:R-:W-:Y:S01]  /*80b0*/  FADD.FTZ R16, R64, R17 ;  /* 0x0000001140107221 */ /* 0x000fe20000010000 */
[----:B------:R-:W-:-:S03]  /*80c0*/  FFMA.FTZ R64, R89, UR6, -R42 ;  /* 0x0000000659407c23 */ /* 0x000fc6000801082a */
[----:B------:R-:W-:Y:S01]  /*80d0*/  FADD.FTZ R63, R63, R16 ;  /* 0x000000103f3f7221 */ /* 0x000fe20000010000 */
[----:B------:R-:W-:Y:S01]  /*80e0*/  FADD.FTZ R16, R197, R154 ;  /* 0x0000009ac5107221 */ /* 0x000fe20000010000 */
[----:B------:R-:W-:Y:S02]  /*80f0*/  MUFU.EX2 R70, R95 ;  /* 0x0000005f00467308 */ /* 0x000fe40000000800 */
[----:B------:R-:W-:Y:S01]  /*8100*/  FADD.FTZ R62, R62, R63 ;  /* 0x0000003f3e3e7221 */ /* 0x000fe20000010000 */
[----:B------:R-:W-:Y:S02]  /*8110*/  FADD.FTZ R63, R191, R16 ;  /* 0x00000010bf3f7221 */ /* 0x000fe40000010000 */
[----:B------:R-:W3:Y:S02]  /*8120*/  LDSM.16.MT88.4 R16, [R150+0x8800] ;  /* 0x008800009610783b */ /* 0x000ee40000004200 */
[----:B------:R-:W-:Y:S01]  /*8130*/  FADD.FTZ R63, R156, R63 ;  /* 0x0000003f9c3f7221 */ /* 0x000fe20000010000 */
[----:B------:R-:W5:Y:S01]  /*8140*/  MUFU.EX2 R69, R93 ;  /* 0x0000005d00457308 */ /* 0x000f620000000800 */
[----:B-1----:R-:W-:-:S02]  /*8150*/  F2FP.F16.F32.PACK_AB R13, R73, R74 ;  /* 0x0000004a490d723e */ /* 0x002fc400000000ff */
[----:B------:R-:W-:-:S04]  /*8160*/  FADD.FTZ R158, R158, R63 ;  /* 0x0000003f9e9e7221 */ /* 0x000fc80000010000 */
[----:B------:R-:W-:Y:S01]  /*8170*/  FADD.FTZ R181, R181, R158 ;  /* 0x0000009eb5b57221 */ /* 0x000fe20000010000 */
[----:B------:R-:W-:Y:S03]  /*8180*/  MUFU.EX2 R136, R136 ;  /* 0x0000008800887308 */ /* 0x000fe60000000800 */
[----:B------:R-:W-:-:S04]  /*8190*/  FADD.FTZ R160, R160, R181 ;  /* 0x000000b5a0a07221 */ /* 0x000fc80000010000 */
[----:B------:R-:W-:Y:S01]  /*81a0*/  FADD.FTZ R173, R173, R160 ;  /* 0x000000a0adad7221 */ /* 0x000fe20000010000 */
[----:B------:R-:W1:Y:S01]  /*81b0*/  MUFU.EX2 R201, R201 ;  /* 0x000000c900c97308 */ /* 0x000e620000000800 */
[----:B-----5:R-:W-:Y:S02]  /*81c0*/  F2FP.F16.F32.PACK_AB R15, R69, R70 ;  /* 0x00000046450f723e */ /* 0x020fe400000000ff */
[----:B------:R-:W-:-:S04]  /*81d0*/  FADD.FTZ R122, R122, R173 ;  /* 0x000000ad7a7a7221 */ /* 0x000fc80000010000 */
[----:B------:R-:W-:Y:S01]  /*81e0*/  FADD.FTZ R122, R153, R122 ;  /* 0x0000007a997a7221 */ /* 0x000fe20000010000 */
[----:B--2---:R-:W-:Y:S01]  /*81f0*/  HMMA.16816.F32 R8, R12, R32, R8 ;  /* 0x000000200c08723c */ /* 0x004fe20000001808 */
[----:B------:R-:W-:Y:S01]  /*8200*/  FADD.FTZ R33, R61, R62 ;  /* 0x0000003e3d217221 */ /* 0x000fe20000010000 */
[----:B------:R-:W-:Y:S03]  /*8210*/  MUFU.EX2 R152, R152 ;  /* 0x0000009800987308 */ /* 0x000fe60000000800 */
[----:B------:R-:W-:-:S03]  /*8220*/  FADD.FTZ R60, R60, R33 ;  /* 0x000000213c3c7221 */ /* 0x000fc60000010000 */
[----:B----4-:R-:W-:Y:S01]  /*8230*/  HMMA.16816.F32 R24, R12, R20, R24 ;  /* 0x000000140c18723c */ /* 0x010fe20000001818 */
[----:B------:R-:W-:Y:S01]  /*8240*/  FADD.FTZ R59, R59, R60 ;  /* 0x0000003c3b3b7221 */ /* 0x000fe20000010000 */
[----:B------:R-:W2:Y:S01]  /*8250*/  MUFU.EX2 R151, R151 ;  /* 0x0000009700977308 */ /* 0x000ea20000000800 */
[----:B------:R-:W-:Y:S02]  /*8260*/  FFMA.FTZ R21, R83, UR6, -R42 ;  /* 0x0000000653157c23 */ /* 0x000fe4000801082a */
[----:B------:R-:W-:-:S03]  /*8270*/  FADD.FTZ R58, R58, R59 ;  /* 0x0000003b3a3a7221 */ /* 0x000fc60000010000 */
[----:B------:R-:W-:Y:S01]  /*8280*/  HMMA.16816.F32 R4, R12, R34, R4 ;  /* 0x000000220c04723c */ /* 0x000fe20000001804 */
[----:B------:R-:W-:Y:S01]  /*8290*/  FADD.FTZ R57, R57, R58 ;  /* 0x0000003a39397221 */ /* 0x000fe20000010000 */
[----:B------:R-:W-:Y:S01]  /*82a0*/  MUFU.EX2 R65, R91 ;  /* 0x0000005b00417308 */ /* 0x000fe20000000800 */
[----:B------:R-:W4:Y:S02]  /*82b0*/  LDSM.16.MT88.4 R32, [R78+0x3800] ;  /* 0x003800004e20783b */ /* 0x000f240000004200 */
[----:B------:R-:W-:-:S03]  /*82c0*/  FADD.FTZ R56, R56, R57 ;  /* 0x0000003938387221 */ /* 0x000fc60000010000 */
[----:B------:R-:W-:Y:S01]  /*82d0*/  HMMA.16816.F32 R28, R12, R22, R28 ;  /* 0x000000160c1c723c */ /* 0x000fe2000000181c */
[----:B------:R-:W-:Y:S01]  /*82e0*/  FADD.FTZ R56, R55, R56 ;  /* 0x0000003837387221 */ /* 0x000fe20000010000 */
[----:B------:R-:W5:Y:S01]  /*82f0*/  MUFU.EX2 R64, R64 ;  /* 0x0000004000407308 */ /* 0x000f620000000800 */
[----:B------:R-:W-:Y:S01]  /*8300*/  FADD.FTZ R23, R137, R122 ;  /* 0x0000007a89177221 */ /* 0x000fe20000010000 */
[----:B-1----:R-:W-:Y:S01]  /*8310*/  F2FP.F16.F32.PACK_AB R12, R201, R136 ;  /* 0x00000088c90c723e */ /* 0x002fe200000000ff */
[----:B------:R-:W-:Y:S01]  /*8320*/  FADD.FTZ R51, R51, R56 ;  /* 0x0000003833337221 */ /* 0x000fe20000010000 */
[----:B--2---:R-:W-:Y:S01]  /*8330*/  F2FP.F16.F32.PACK_AB R14, R151, R152 ;  /* 0x00000098970e723e */ /* 0x004fe200000000ff */
[----:B------:R-:W-:Y:S01]  /*8340*/  FADD.FTZ R23, R106, R23 ;  /* 0x000000176a177221 */ /* 0x000fe20000010000 */
[----:B------:R-:W-:Y:S01]  /*8350*/  FFMA.FTZ R22, R81, UR6, -R42 ;  /* 0x0000000651167c23 */ /* 0x000fe2000801082a */
[----:B------:R-:W-:Y:S01]  /*8360*/  FADD.FTZ R50, R50, R51 ;  /* 0x0000003332327221 */ /* 0x000fe20000010000 */
[----:B------:R-:W-:Y:S01]  /*8370*/  MUFU.EX2 R61, R87 ;  /* 0x00000057003d7308 */ /* 0x000fe20000000800 */
[----:B------:R-:W-:-:S02]  /*8380*/  FADD.FTZ R98, R98, R23 ;  /* 0x0000001762627221 */ /* 0x000fc40000010000 */
[----:B------:R-:W-:Y:S02]  /*8390*/  FADD.FTZ R47, R47, R50 ;  /* 0x000000322f2f7221 */ /* 0x000fe40000010000 */
[----:B------:R-:W-:Y:S02]  /*83a0*/  FADD.FTZ R127, R127, R98 ;  /* 0x000000627f7f7221 */ /* 0x000fe40000010000 */
[----:B------:R-:W-:Y:S01]  /*83b0*/  FADD.FTZ R46, R46, R47 ;  /* 0x0000002f2e2e7221 */ /* 0x000fe20000010000 */
[----:B------:R-:W1:Y:S01]  /*83c0*/  MUFU.EX2 R20, R85 ;  /* 0x0000005500147308 */ /* 0x000e620000000800 */
[----:B-----5:R-:W-:Y:S01]  /*83d0*/  F2FP.F16.F32.PACK_AB R13, R64, R65 ;  /* 0x00000041400d723e */ /* 0x020fe200000000ff */
[----:B------:R-:W-:Y:S01]  /*83e0*/  FADD.FTZ R94, R94, R127 ;  /* 0x0000007f5e5e7221 */ /* 0x000fe20000010000 */
[----:B------:R-:W-:-:S03]  /*83f0*/  FADD.FTZ R45, R45, R46 ;  /* 0x0000002e2d2d7221 */ /* 0x000fc60000010000 */
[----:B------:R-:W-:Y:S01]  /*8400*/  FADD.FTZ R119, R119, R94 ;  /* 0x0000005e77777221 */ /* 0x000fe20000010000 */
[----:B------:R-:W-:Y:S01]  /*8410*/  FADD.FTZ R44, R44, R45 ;  /* 0x0000002d2c2c7221 */ /* 0x000fe20000010000 */
[----:B------:R-:W-:Y:S02]  /*8420*/  MUFU.EX2 R84, R109 ;  /* 0x0000006d00547308 */ /* 0x000fe40000000800 */
[----:B------:R-:W-:-:S04]  /*8430*/  FADD.FTZ R90, R90, R119 ;  /* 0x000000775a5a7221 */ /* 0x000fc80000010000 */
[----:B------:R-:W-:Y:S02]  /*8440*/  FADD.FTZ R111, R111, R90 ;  /* 0x0000005a6f6f7221 */ /* 0x000fe40000010000 */
[----:B------:R-:W2:Y:S01]  /*8450*/  MUFU.EX2 R75, R105 ;  /* 0x00000069004b7308 */ /* 0x000ea20000000800 */
[----:B-1----:R-:W-:Y:S01]  /*8460*/  F2FP.F16.F32.PACK_AB R15, R20, R61 ;  /* 0x0000003d140f723e */ /* 0x002fe200000000ff */
[----:B------:R-:W-:-:S04]  /*8470*/  FADD.FTZ R74, R74, R111 ;  /* 0x0000006f4a4a7221 */ /* 0x000fc80000010000 */
[----:B------:R-:W-:Y:S02]  /*8480*/  FADD.FTZ R73, R73, R74 ;  /* 0x0000004a49497221 */ /* 0x000fe40000010000 */
[C---:B---3--:R-:W-:Y:S01]  /*8490*/  HMMA.16816.F32 R8, R12.reuse, R16, R8 ;  /* 0x000000100c08723c */ /* 0x048fe20000001808 */
[--C-:B------:R-:W-:Y:S01]  /*84a0*/  FFMA.FTZ R16, R79, UR6, -R42.reuse ;  /* 0x000000064f107c23 */ /* 0x100fe2000801082a */
[----:B------:R-:W-:Y:S01]  /*84b0*/  FFMA.FTZ R17, R77, UR6, -R42 ;  /* 0x000000064d117c23 */ /* 0x000fe2000801082a */
[----:B------:R-:W-:Y:S05]  /*84c0*/  MUFU.EX2 R67, R103 ;  /* 0x0000006700437308 */ /* 0x000fea0000000800 */
[----:B------:R-:W-:Y:S01]  /*84d0*/  HMMA.16816.F32 R4, R12, R18, R4 ;  /* 0x000000120c04723c */ /* 0x000fe20000001804 */
[----:B------:R-:W-:-:S02]  /*84e0*/  FADD.FTZ R19, R43, R44 ;  /* 0x0000002c2b137221 */ /* 0x000fc40000010000 */
[----:B------:R-:W1:Y:S02]  /*84f0*/  MUFU.EX2 R58, R76 ;  /* 0x0000004c003a7308 */ /* 0x000e640000000800 */
[----:B------:R-:W-:-:S03]  /*8500*/  FADD.FTZ R19, R80, R19 ;  /* 0x0000001350137221 */ /* 0x000fc60000010000 */
[----:B----4-:R-:W-:Y:S01]  /*8510*/  HMMA.16816.F32 R24, R12, R32, R24 ;  /* 0x000000200c18723c */ /* 0x010fe20000001818 */
[----:B------:R-:W-:Y:S02]  /*8520*/  FADD.FTZ R88, R88, R19 ;  /* 0x0000001358587221 */ /* 0x000fe40000010000 */
[----:B------:R-:W-:Y:S02]  /*8530*/  MUFU.EX2 R21, R21 ;  /* 0x0000001500157308 */ /* 0x000fe40000000800 */
[----:B------:R-:W-:-:S03]  /*8540*/  FADD.FTZ R125, R125, R88 ;  /* 0x000000587d7d7221 */ /* 0x000fc60000010000 */
[----:B------:R-:W-:Y:S01]  /*8550*/  HMMA.16816.F32 R28, R12, R34, R28 ;  /* 0x000000220c1c723c */ /* 0x000fe2000000181c */
[----:B--2---:R-:W-:Y:S01]  /*8560*/  F2FP.F16.F32.PACK_AB R12, R75, R84 ;  /* 0x000000544b0c723e */ /* 0x004fe200000000ff */
[----:B------:R-:W-:Y:S01]  /*8570*/  FADD.FTZ R104, R104, R125 ;  /* 0x0000007d68687221 */ /* 0x000fe20000010000 */
[----:B------:R-:W2:Y:S01]  /*8580*/  MUFU.EX2 R22, R22 ;  /* 0x0000001600167308 */ /* 0x000ea20000000800 */
[----:B-1----:R-:W-:Y:S02]  /*8590*/  F2FP.F16.F32.PACK_AB R14, R58, R67 ;  /* 0x000000433a0e723e */ /* 0x002fe400000000ff */
[----:B------:R-:W-:-:S04]  /*85a0*/  FADD.FTZ R171, R171, R104 ;  /* 0x00000068abab7221 */ /* 0x000fc80000010000 */
[----:B------:R-:W-:Y:S01]  /*85b0*/  FADD.FTZ R136, R136, R171 ;  /* 0x000000ab88887221 */ /* 0x000fe20000010000 */
[----:B------:R-:W-:Y:S03]  /*85c0*/  MUFU.EX2 R16, R16 ;  /* 0x0000001000107308 */ /* 0x000fe60000000800 */
[----:B------:R-:W-:-:S04]  /*85d0*/  FADD.FTZ R201, R201, R136 ;  /* 0x00000088c9c97221 */ /* 0x000fc80000010000 */
[----:B------:R-:W-:Y:S01]  /*85e0*/  FADD.FTZ R152, R152, R201 ;  /* 0x000000c998987221 */ /* 0x000fe20000010000 */
[----:B------:R-:W1:Y:S01]  /*85f0*/  MUFU.EX2 R17, R17 ;  /* 0x0000001100117308 */ /* 0x000e620000000800 */
[----:B--2---:R-:W-:Y:S02]  /*8600*/  F2FP.F16.F32.PACK_AB R13, R22, R21 ;  /* 0x00000015160d723e */ /* 0x004fe400000000ff */
[----:B------:R-:W-:-:S04]  /*8610*/  FADD.FTZ R151, R151, R152 ;  /* 0x0000009897977221 */ /* 0x000fc80000010000 */
[----:B------:R-:W-:-:S04]  /*8620*/  FADD.FTZ R84, R84, R151 ;  /* 0x0000009754547221 */ /* 0x000fc80000010000 */
[----:B------:R-:W-:-:S04]  /*8630*/  FADD.FTZ R84, R75, R84 ;  /* 0x000000544b547221 */ /* 0x000fc80000010000 */
[----:B------:R-:W-:Y:S01]  /*8640*/  FADD.FTZ R67, R67, R84 ;  /* 0x0000005443437221 */ /* 0x000fe20000010000 */
[----:B-1----:R-:W-:-:S03]  /*8650*/  F2FP.F16.F32.PACK_AB R15, R17, R16 ;  /* 0x00000010110f723e */ /* 0x002fc600000000ff */
[----:B------:R-:W-:-:S04]  /*8660*/  FADD.FTZ R249, R58, R67 ;  /* 0x000000433af97221 */ /* 0x000fc80000010000 */
        /* <DEDUP_REMOVED lines=28> */
[----:B------:R-:W-:-:S03]  /*8830*/  ISETP.GE.AND P2, PT, R38, RZ, PT ;  /* 0x000000ff2600720c */ /* 0x000fc60003f46270 */
        /* <DEDUP_REMOVED lines=21> */
[----:B------:R-:W-:-:S02]  /*8990*/  ISETP.NE.AND P1, PT, R5, RZ, PT ;  /* 0x000000ff0500720c */ /* 0x000fc40003f25270 */
[----:B------:R-:W-:-:S07]  /*89a0*/  LOP3.LUT R7, RZ, R5, RZ, 0x33, !PT ;  /* 0x00000005ff077212 */ /* 0x000fce00078e33ff */
        /* <DEDUP_REMOVED lines=24> */
[----:B------:R-:W-:Y:S01]  /*8b30*/  LEA.HI.X R235, R6, R235, R4, 0x1, P0 ;  /* 0x000000eb06eb7211 */ /* 0x000fe200000f0c04 */
[----:B------:R-:W-:Y:S06]  /*8b40*/  BRA `(.L_x_630) ;  /* 0x00000000001c7947 */ /* 0x000fec0003800000 */
.L_x_629:
[----:B------:R-:W-:Y:S01]  /*8b50*/  UMOV UR4, URZ ;  /* 0x000000ff00047c82 */ /* 0x000fe20008000000 */
[----:B------:R-:W-:Y:S01]  /*8b60*/  IMAD.SHL.U32 R4, R36, 0x100, RZ ;  /* 0x0000010024047824 */ /* 0x000fe200078e00ff */
[----:B------:R-:W-:-:S05]  /*8b70*/  IADD3 R5, P0, PT, RZ, -UR4, RZ ;  /* 0x80000004ff057c10 */ /* 0x000fca000ff1e0ff */
[----:B------:R-:W-:-:S05]  /*8b80*/  IMAD.X R4, RZ, RZ, ~R4, P0 ;  /* 0x000000ffff047224 */ /* 0x000fca00000e0e04 */
[----:B------:R-:W-:-:S04]  /*8b90*/  SHF.R.S64 R5, R5, 0x1f, R4 ;  /* 0x0000001f05057819 */ /* 0x000fc80000001004 */
[----:B------:R-:W-:-:S04]  /*8ba0*/  IADD3 R234, P0, PT, R5, R234, RZ ;  /* 0x000000ea05ea7210 */ /* 0x000fc80007f1e0ff */
[----:B------:R-:W-:-:S09]  /*8bb0*/  LEA.HI.X.SX32 R235, R4, R235, 0x1, P0 ;  /* 0x000000eb04eb7211 */ /* 0x000fd200000f0eff */
.L_x_630:
[----:B------:R-:W1:Y:S01]  /*8bc0*/  LDCU UR4, c[0x0][0x440] ;  /* 0x00008800ff0477ac */ /* 0x000e620008000800 */
[C---:B------:R-:W-:Y:S01]  /*8bd0*/  IMAD.SHL.U32 R19, R36.reuse, 0x40, RZ ;  /* 0x0000004024137824 */ /* 0x040fe200078e00ff */
[----:B------:R-:W-:-:S04]  /*8be0*/  SHF.L.U64.HI R6, R36, 0x6, R37 ;  /* 0x0000000624067819 */ /* 0x000fc80000010225 */
[----:B------:R-:W-:-:S05]  /*8bf0*/  IADD3 R8, P0, PT, R19, R234, RZ ;  /* 0x000000ea13087210 */ /* 0x000fca0007f1e0ff */
        /* <DEDUP_REMOVED lines=21> */
[----:B------:R1:W-:Y:S01]  /*8d50*/  @!P3 LDGSTS.E.BYPASS.LTC128B.128 [R237+0x5800], desc[UR16][R8.64] ;  /* 0x0580000008edbfae */ /* 0x0003e2000b981a10 */
[----:B------:R-:W-:Y:S02]  /*8d60*/  @!P3 IMAD.MOV.U32 R10, RZ, RZ, R8 ;  /* 0x000000ffff0ab224 */ /* 0x000fe400078e0008 */
[----:B------:R-:W-:Y:S01]  /*8d70*/  @!P3 IMAD.MOV.U32 R11, RZ, RZ, R9 ;  /* 0x000000ffff0bb224 */ /* 0x000fe200078e0009 */
[----:B------:R-:W-:Y:S01]  /*8d80*/  @P3 STS.128 [R237+0x6000], RZ ;  /* 0x006000ffed003388 */ /* 0x000fe20000000c00 */
[----:B------:R-:W-:Y:S02]  /*8d90*/  @!P3 IMAD R4, R37, 0x140, RZ ;  /* 0x000001402504b824 */ /* 0x000fe400078e02ff */
[----:B------:R-:W-:Y:S01]  /*8da0*/  @!P3 IMAD.WIDE.U32 R12, R36, 0x140, R12 ;  /* 0x00000140240cb825 */ /* 0x000fe200078e000c */
[----:B------:R-:W-:Y:S01]  /*8db0*/  @!PT LDS RZ, [RZ] ;  /* 0x00000000fffff984 */ /* 0x000fe20000000800 */
[----:B------:R-:W-:Y:S01]  /*8dc0*/  @!PT LDS RZ, [RZ] ;  /* 0x00000000fffff984 */ /* 0x000fe20000000800 */
[----:B------:R-:W-:Y:S01]  /*8dd0*/  @!PT LDS RZ, [RZ] ;  /* 0x00000000fffff984 */ /* 0x000fe20000000800 */
[----:B------:R-:W-:Y:S03]  /*8de0*/  @!P3 LDGSTS.E.BYPASS.LTC128B.128 [R237+0x6000], desc[UR16][R18.64] ;  /* 0x0600000012edbfae */ /* 0x000fe6000b981a10 */
[----:B------:R-:W-:Y:S01]  /*8df0*/  @!P3 IMAD.IADD R23, R5, 0x1, R15 ;  /* 0x000000010517b824 */ /* 0x000fe200078e020f */
[----:B------:R-:W-:Y:S01]  /*8e00*/  @P3 STS.128 [R237+0x6800], RZ ;  /* 0x006800ffed003388 */ /* 0x000fe20000000c00 */
[----:B------:R-:W-:-:S02]  /*8e10*/  @!P3 IMAD.MOV.U32 R22, RZ, RZ, R14 ;  /* 0x000000ffff16b224 */ /* 0x000fc400078e000e */
[----:B------:R-:W-:Y:S01]  /*8e20*/  @!P3 IMAD.WIDE.U32 R10, R36, 0x180, R10 ;  /* 0x00000180240ab825 */ /* 0x000fe200078e000a */
[----:B------:R-:W-:Y:S01]  /*8e30*/  @!PT LDS RZ, [RZ] ;  /* 0x00000000fffff984 */ /* 0x000fe20000000800 */
[----:B------:R-:W-:Y:S01]  /*8e40*/  @!PT LDS RZ, [RZ] ;  /* 0x00000000fffff984 */ /* 0x000fe20000000800 */
[----:B------:R-:W-:Y:S01]  /*8e50*/  @!PT LDS RZ, [RZ] ;  /* 0x00000000fffff984 */ /* 0x000fe20000000800 */
[----:B------:R2:W-:Y:S03]  /*8e60*/  @!P3 LDGSTS.E.BYPASS.LTC128B.128 [R237+0x6800], desc[UR16][R16.64] ;  /* 0x0680000010edbfae */ /* 0x0005e6000b981a10 */
[----:B------:R-:W-:Y:S01]  /*8e70*/  @!P3 IMAD R37, R37, 0x180, RZ ;  /* 0x000001802525b824 */ /* 0x000fe200078e02ff */
[----:B------:R-:W-:Y:S01]  /*8e80*/  @P3 STS.128 [R237+0x7000], RZ ;  /* 0x007000ffed003388 */ /* 0x000fe20000000c00 */
[----:B------:R-:W-:Y:S02]  /*8e90*/  @!P3 IMAD.IADD R43, R4, 0x1, R13 ;  /* 0x00000001042bb824 */ /* 0x000fe400078e020d */
[----:B------:R-:W-:Y:S01]  /*8ea0*/  @!P3 IMAD.MOV.U32 R42, RZ, RZ, R12 ;  /* 0x000000ffff2ab224 */ /* 0x000fe200078e000c */
[----:B------:R-:W-:Y:S01]  /*8eb0*/  @!PT LDS RZ, [RZ] ;  /* 0x00000000fffff984 */ /* 0x000fe20000000800 */
[----:B------:R-:W-:Y:S01]  /*8ec0*/  @!PT LDS RZ, [RZ] ;  /* 0x00000000fffff984 */ /* 0x000fe20000000800 */
[----:B------:R-:W-:Y:S01]  /*8ed0*/  @!PT LDS RZ, [RZ] ;  /* 0x00000000fffff984 */ /* 0x000fe20000000800 */
[----:B------:R-:W-:Y:S01]  /*8ee0*/  @!P3 LDGSTS.E.BYPASS.LTC128B.128 [R237+0x7000], desc[UR16][R22.64] ;  /* 0x0700000016edbfae */ /* 0x000fe2000b981a10 */
[----:B------:R-:W-:-:S02]  /*8ef0*/  @!P3 IMAD.IADD R37, R37, 0x1, R11 ;  /* 0x000000012525b824 */ /* 0x000fc400078e020b */
[----:B------:R-:W-:Y:S01]  /*8f00*/  @!P3 IMAD.MOV.U32 R36, RZ, RZ, R10 ;  /* 0x000000ffff24b224 */ /* 0x000fe200078e000a */
        /* <DEDUP_REMOVED lines=17> */
[----:B------:R-:W-:Y:S04]  /*9020*/  LDSM.16.M88.4 R4, [R41] ;  /* 0x000000002904783b */ /* 0x000fe80000000200 */
[----:B-1----:R-:W-:Y:S04]  /*9030*/  LDSM.16.M88.4 R8, [R39+0x1000] ;  /* 0x001000002708783b */ /* 0x002fe80000000200 */
[----:B------:R-:W3:Y:S04]  /*9040*/  LDSM.16.M88.4 R24, [R228+0x1400] ;  /* 0x00140000e418783b */ /* 0x000ee80000000200 */
[----:B------:R-:W1:Y:S04]  /*9050*/  LDSM.16.M88.4 R32, [R39+0x1400] ;  /* 0x001400002720783b */ /* 0x000e680000000200 */
[----:B------:R-:W0:Y:S01]  /*9060*/  LDGDEPBAR ;  /* 0x00000000000079af */ /* 0x000e220000000000 */
[C---:B--2---:R-:W-:Y:S08]  /*9070*/  HMMA.16816.F32 R16, R12.reuse, R28, RZ ;  /* 0x0000001c0c10723c */ /* 0x044ff000000018ff */
[C---:B------:R-:W-:Y:S08]  /*9080*/  HMMA.16816.F32 R28, R12.reuse, R30, RZ ;  /* 0x0000001e0c1c723c */ /* 0x040ff000000018ff */
[----:B---3--:R-:W-:Y:S08]  /*9090*/  HMMA.16816.F32 R20, R12, R24, RZ ;  /* 0x000000180c14723c */ /* 0x008ff000000018ff */
[C---:B------:R-:W-:Y:S08]  /*90a0*/  HMMA.16816.F32 R16, R4.reuse, R8, R16 ;  /* 0x000000080410723c */ /* 0x040ff00000001810 */
[C---:B------:R-:W-:Y:S01]  /*90b0*/  HMMA.16816.F32 R28, R4.reuse, R10, R28 ;  /* 0x0000000a041c723c */ /* 0x040fe2000000181c */
[----:B------:R-:W2:Y:S07]  /*90c0*/  LDSM.16.M88.4 R8, [R228+0x1800] ;  /* 0x00180000e408783b */ /* 0x000eae0000000200 */
[----:B-1----:R-:W-:Y:S03]  /*90d0*/  HMMA.16816.F32 R20, R4, R32, R20 ;  /* 0x000000200414723c */ /* 0x002fe60000001814 */
[----:B------:R-:W-:Y:S01]  /*90e0*/  FMUL.FTZ R16, R16, UR10 ;  /* 0x0000000a10107c20 */ /* 0x000fe20008410000 */
[----:B------:R-:W-:Y:S01]  /*90f0*/  FMUL.FTZ R55, R17, UR10 ;  /* 0x0000000a11377c20 */ /* 0x000fe20008410000 */
[----:B------:R-:W-:Y:S01]  /*9100*/  FMUL.FTZ R129, R18, UR10 ;  /* 0x0000000a12817c20 */ /* 0x000fe20008410000 */
[----:B------:R-:W-:Y:S01]  /*9110*/  FMUL.FTZ R227, R19, UR10 ;  /* 0x0000000a13e37c20 */ /* 0x000fe20008410000 */
[----:B------:R1:W-:Y:S04]  /*9120*/  MUFU.TANH R57, R16 ;  /* 0x0000001000397308 */ /* 0x0003e80000002400 */
[----:B------:R-:W-:Y:S01]  /*9130*/  FMUL.FTZ R28, R28, UR10 ;  /* 0x0000000a1c1c7c20 */ /* 0x000fe20008410000 */
[----:B------:R-:W-:Y:S01]  /*9140*/  FMUL.FTZ R29, R29, UR10 ;  /* 0x0000000a1d1d7c20 */ /* 0x000fe20008410000 */
[----:B------:R-:W-:Y:S01]  /*9150*/  FMUL.FTZ R119, R30, UR10 ;  /* 0x0000000a1e777c20 */ /* 0x000fe20008410000 */
[----:B------:R-:W-:Y:S01]  /*9160*/  FMUL.FTZ R225, R31, UR10 ;  /* 0x0000000a1fe17c20 */ /* 0x000fe20008410000 */
[----:B------:R-:W-:Y:S04]  /*9170*/  MUFU.TANH R59, R28 ;  /* 0x0000001c003b7308 */ /* 0x000fe80000002400 */
[----:B------:R-:W-:Y:S01]  /*9180*/  FMUL.FTZ R20, R20, UR10 ;  /* 0x0000000a14147c20 */ /* 0x000fe20008410000 */
[----:B------:R-:W-:Y:S01]  /*9190*/  FMUL.FTZ R21, R21, UR10 ;  /* 0x0000000a15157c20 */ /* 0x000fe20008410000 */
[----:B------:R-:W-:Y:S01]  /*91a0*/  FMUL.FTZ R117, R22, UR10 ;  /* 0x0000000a16757c20 */ /* 0x000fe20008410000 */
[----:B------:R-:W-:Y:S01]  /*91b0*/  FMUL.FTZ R223, R23, UR10 ;  /* 0x0000000a17df7c20 */ /* 0x000fe20008410000 */
[----:B------:R2:W-:Y:S01]  /*91c0*/  MUFU.TANH R65, R29 ;  /* 0x0000001d00417308 */ /* 0x0005e20000002400 */
[C---:B-1----:R-:W-:Y:S01]  /*91d0*/  HMMA.16816.F32 R16, R12.reuse, R26, RZ ;  /* 0x0000001a0c10723c */ /* 0x042fe200000018ff */
[----:B------:R-:W1:Y:S06]  /*91e0*/  LDSM.16.M88.4 R24, [R39+0x1800] ;  /* 0x001800002718783b */ /* 0x000e6c0000000200 */
[----:B------:R-:W-:Y:S08]  /*91f0*/  MUFU.TANH R63, R20 ;  /* 0x00000014003f7308 */ /* 0x000ff00000002400 */
[----:B------:R3:W-:Y:S01]  /*9200*/  MUFU.TANH R61, R21 ;  /* 0x00000015003d7308 */ /* 0x0007e20000002400 */
[----:B--2---:R-:W-:Y:S07]  /*9210*/  HMMA.16816.F32 R28, R12, R8, RZ ;  /* 0x000000080c1c723c */ /* 0x004fee00000018ff */
[----:B------:R-:W-:Y:S01]  /*9220*/  MUFU.TANH R55, R55 ;  /* 0x0000003700377308 */ /* 0x000fe20000002400 */
[----:B------:R-:W-:Y:S01]  /*9230*/  HMMA.16816.F32 R16, R4, R34, R16 ;  /* 0x000000220410723c */ /* 0x000fe20000001810 */
[----:B------:R-:W2:Y:S06]  /*9240*/  LDSM.16.M88.4 R32, [R228+0x1c00] ;  /* 0x001c0000e420783b */ /* 0x000eac0000000200 */
[----:B------:R-:W5:Y:S01]  /*9250*/  MUFU.TANH R129, R129 ;  /* 0x0000008100817308 */ /* 0x000f620000002400 */
[----:B------:R-:W-:Y:S01]  /*9260*/  HMMA.16816.F32 R8, R12, R10, RZ ;  /* 0x0000000a0c08723c */ /* 0x000fe200000018ff */
[----:B---3--:R-:W3:Y:S06]  /*9270*/  LDSM.16.M88.4 R20, [R39+0x1c00] ;  /* 0x001c00002714783b */ /* 0x008eec0000000200 */
[----:B------:R-:W5:Y:S01]  /*9280*/  MUFU.TANH R227, R227 ;  /* 0x000000e300e37308 */ /* 0x000f620000002400 */
[C---:B-1----:R-:W-:Y:S03]  /*9290*/  HMMA.16816.F32 R28, R4.reuse, R24, R28 ;  /* 0x00000018041c723c */ /* 0x042fe6000000181c */
[----:B------:R-:W-:Y:S01]  /*92a0*/  FMUL.FTZ R16, R16, UR10 ;  /* 0x0000000a10107c20 */ /* 0x000fe20008410000 */
[----:B----4-:R-:W-:Y:S01]  /*92b0*/  FMUL.FTZ R37, R17, UR10 ;  /* 0x0000000a11257c20 */ /* 0x010fe20008410000 */
[----:B------:R-:W-:Y:S01]  /*92c0*/  FMUL.FTZ R221, R18, UR10 ;  /* 0x0000000a12dd7c20 */ /* 0x000fe20008410000 */
[----:B------:R-:W-:Y:S01]  /*92d0*/  FMUL.FTZ R125, R19, UR10 ;  /* 0x0000000a137d7c20 */ /* 0x000fe20008410000 */
[----:B------:R2:W-:Y:S05]  /*92e0*/  MUFU.TANH R36, R16 ;  /* 0x0000001000247308 */ /* 0x0005ea0000002400 */
[----:B------:R-:W-:Y:S01]  /*92f0*/  HMMA.16816.F32 R8, R4, R26, R8 ;  /* 0x0000001a0408723c */ /* 0x000fe20000001808 */
[----:B------:R-:W1:Y:S02]  /*9300*/  LDSM.16.M88.4 R24, [R228+0x2000] ;  /* 0x00200000e418783b */ /* 0x000e640000000200 */
[----:B------:R-:W4:Y:S04]  /*9310*/  MUFU.TANH R119, R119 ;  /* 0x0000007700777308 */ /* 0x000f280000002400 */
[----:B------:R-:W-:Y:S01]  /*9320*/  FMUL.FTZ R28, R28, UR10 ;  /* 0x0000000a1c1c7c20 */ /* 0x000fe20008410000 */
[----:B------:R-:W-:Y:S01]  /*9330*/  FMUL.FTZ R38, R29, UR10 ;  /* 0x0000000a1d267c20 */ /* 0x000fe20008410000 */
[----:B------:R-:W-:Y:S01]  /*9340*/  FMUL.FTZ R217, R30, UR10 ;  /* 0x0000000a1ed97c20 */ /* 0x000fe20008410000 */
[----:B------:R-:W-:Y:S01]  /*9350*/  FMUL.FTZ R215, R31, UR10 ;  /* 0x0000000a1fd77c20 */ /* 0x000fe20008410000 */
[----:B------:R5:W-:Y:S01]  /*9360*/  MUFU.TANH R41, R28 ;  /* 0x0000001c00297308 */ /* 0x000be20000002400 */
[C---:B--2---:R-:W-:Y:S07]  /*9370*/  HMMA.16816.F32 R16, R12.reuse, R32, RZ ;  /* 0x000000200c10723c */ /* 0x044fee00000018ff */
[----:B------:R-:W-:Y:S01]  /*9380*/  FMUL.FTZ R44, R8, UR10 ;  /* 0x0000000a082c7c20 */ /* 0x000fe20008410000 */
[----:B------:R-:W-:Y:S01]  /*9390*/  FMUL.FTZ R43, R9, UR10 ;  /* 0x0000000a092b7c20 */ /* 0x000fe20008410000 */
[----:B------:R-:W-:Y:S01]  /*93a0*/  HMMA.16816.F32 R32, R12, R34, RZ ;  /* 0x000000220c20723c */ /* 0x000fe200000018ff */
[----:B------:R-:W-:Y:S01]  /*93b0*/  FMUL.FTZ R213, R10, UR10 ;  /* 0x0000000a0ad57c20 */ /* 0x000fe20008410000 */
[----:B------:R-:W-:Y:S01]  /*93c0*/  FMUL.FTZ R211, R11, UR10 ;  /* 0x0000000a0bd37c20 */ /* 0x000fe20008410000 */
[----:B------:R-:W2:Y:S01]  /*93d0*/  MUFU.TANH R225, R225 ;  /* 0x000000e100e17308 */ /* 0x000ea20000002400 */
[----:B-----5:R-:W5:Y:S07]  /*93e0*/  LDSM.16.M88.4 R28, [R39+0x2000] ;  /* 0x00200000271c783b */ /* 0x020f6e0000000200 */
[----:B------:R-:W2:Y:S01]  /*93f0*/  MUFU.TANH R117, R117 ;  /* 0x0000007500757308 */ /* 0x000ea20000002400 */
[C---:B---3--:R-:W-:Y:S07]  /*9400*/  HMMA.16816.F32 R16, R4.reuse, R20, R16 ;  /* 0x000000140410723c */ /* 0x048fee0000001810 */
[----:B------:R-:W-:Y:S01]  /*9410*/  MUFU.TANH R37, R37 ;  /* 0x0000002500257308 */ /* 0x000fe20000002400 */
[----:B------:R-:W-:Y:S01]  /*9420*/  HMMA.16816.F32 R32, R4, R22, R32 ;  /* 0x000000160420723c */ /* 0x000fe20000001820 */
[----:B------:R-:W3:Y:S06]  /*9430*/  LDSM.16.M88.4 R20, [R228+0x2400] ;  /* 0x00240000e414783b */ /* 0x000eec0000000200 */
[----:B------:R-:W2:Y:S01]  /*9440*/  MUFU.TANH R221, R221 ;  /* 0x000000dd00dd7308 */ /* 0x000ea20000002400 */
[C---:B-1----:R-:W-:Y:S03]  /*9450*/  HMMA.16816.F32 R8, R12.reuse, R24, RZ ;  /* 0x000000180c08723c */ /* 0x042fe600000018ff */
[----:B------:R-:W-:Y:S01]  /*9460*/  FMUL.FTZ R16, R16, UR10 ;  /* 0x0000000a10107c20 */ /* 0x000fe20008410000 */
[----:B------:R-:W-:Y:S01]  /*9470*/  FMUL.FTZ R17, R17, UR10 ;  /* 0x0000000a11117c20 */ /* 0x000fe20008410000 */
[----:B------:R-:W-:Y:S01]  /*9480*/  FMUL.FTZ R18, R18, UR10 ;  /* 0x0000000a12127c20 */ /* 0x000fe20008410000 */
[----:B------:R-:W-:Y:S01]  /*9490*/  FMUL.FTZ R207, R19, UR10 ;  /* 0x0000000a13cf7c20 */ /* 0x000fe20008410000 */
[----:B------:R-:W-:Y:S01]  /*94a0*/  MUFU.TANH R42, R16 ;  /* 0x00000010002a7308 */ /* 0x000fe20000002400 */
[----:B------:R-:W-:Y:S03]  /*94b0*/  HMMA.16816.F32 R24, R12, R26, RZ ;  /* 0x0000001a0c18723c */ /* 0x000fe600000018ff */
[----:B------:R-:W-:Y:S01]  /*94c0*/  FMUL.FTZ R32, R32, UR10 ;  /* 0x0000000a20207c20 */ /* 0x000fe20008410000 */
[----:B------:R-:W-:Y:S01]  /*94d0*/  FMUL.FTZ R33, R33, UR10 ;  /* 0x0000000a21217c20 */ /* 0x000fe20008410000 */
[----:B------:R-:W-:Y:S01]  /*94e0*/  FMUL.FTZ R205, R34, UR10 ;  /* 0x0000000a22cd7c20 */ /* 0x000fe20008410000 */
[----:B------:R-:W-:Y:S01]  /*94f0*/  FMUL.FTZ R203, R35, UR10 ;  /* 0x0000000a23cb7c20 */ /* 0x000fe20008410000 */
[----:B------:R-:W-:Y:S05]  /*9500*/  MUFU.TANH R46, R17 ;  /* 0x00000011002e7308 */ /* 0x000fea0000002400 */
[C---:B-----5:R-:W-:Y:S03]  /*9510*/  HMMA.16816.F32 R8, R4.reuse, R28, R8 ;  /* 0x0000001c0408723c */ /* 0x060fe60000001808 */
[----:B------:R1:W-:Y:S05]  /*9520*/  MUFU.TANH R209, R18 ;  /* 0x0000001200d17308 */ /* 0x0003ea0000002400 */
[----:B------:R-:W-:Y:S03]  /*9530*/  HMMA.16816.F32 R24, R4, R30, R24 ;  /* 0x0000001e0418723c */ /* 0x000fe60000001818 */
[----:B------:R-:W-:Y:S05]  /*9540*/  MUFU.TANH R56, R32 ;  /* 0x0000002000387308 */ /* 0x000fea0000002400 */
[C---:B---3--:R-:W-:Y:S03]  /*9550*/  HMMA.16816.F32 R28, R12.reuse, R20, RZ ;  /* 0x000000140c1c723c */ /* 0x048fe600000018ff */
[----:B------:R3:W-:Y:S01]  /*9560*/  MUFU.TANH R50, R33 ;  /* 0x0000002100327308 */ /* 0x0007e20000002400 */
[----:B-1----:R-:W1:Y:S01]  /*9570*/  LDSM.16.M88.4 R16, [R39+0x2400] ;  /* 0x002400002710783b */ /* 0x002e620000000200 */
[----:B------:R-:W-:Y:S01]  /*9580*/  FMUL.FTZ R8, R8, UR10 ;  /* 0x0000000a08087c20 */ /* 0x000fe20008410000 */
[----:B------:R-:W-:Y:S01]  /*9590*/  FMUL.FTZ R9, R9, UR10 ;  /* 0x0000000a09097c20 */ /* 0x000fe20008410000 */
[----:B------:R-:W-:Y:S01]  /*95a0*/  FMUL.FTZ R163, R10, UR10 ;  /* 0x0000000a0aa37c20 */ /* 0x000fe20008410000 */
[----:B------:R-:W-:Y:S01]  /*95b0*/  FMUL.FTZ R199, R11, UR10 ;  /* 0x0000000a0bc77c20 */ /* 0x000fe20008410000 */
[----:B------:R-:W-:Y:S02]  /*95c0*/  HMMA.16816.F32 R20, R12, R22, RZ ;  /* 0x000000160c14723c */ /* 0x000fe400000018ff */
[----:B------:R-:W-:Y:S01]  /*95d0*/  MUFU.TANH R45, R8 ;  /* 0x00000008002d7308 */ /* 0x000fe20000002400 */
[----:B------:R-:W-:Y:S01]  /*95e0*/  FMUL.FTZ R24, R24, UR10 ;  /* 0x0000000a18187c20 */ /* 0x000fe20008410000 */
[----:B------:R-:W-:Y:S01]  /*95f0*/  FMUL.FTZ R58, R25, UR10 ;  /* 0x0000000a193a7c20 */ /* 0x000fe20008410000 */
[----:B------:R-:W-:Y:S01]  /*9600*/  FMUL.FTZ R197, R26, UR10 ;  /* 0x0000000a1ac57c20 */ /* 0x000fe20008410000 */
[----:B------:R-:W-:-:S04]  /*9610*/  FMUL.FTZ R195, R27, UR10 ;  /* 0x0000000a1bc37c20 */ /* 0x000fc80008410000 */
[----:B------:R5:W-:Y:S01]  /*9620*/  MUFU.TANH R47, R9 ;  /* 0x00000009002f7308 */ /* 0x000be20000002400 */
[----:B---3--:R-:W3:Y:S07]  /*9630*/  LDSM.16.M88.4 R32, [R228+0x2800] ;  /* 0x00280000e420783b */ /* 0x008eee0000000200 */
[----:B------:R4:W-:Y:S08]  /*9640*/  MUFU.TANH R51, R24 ;  /* 0x0000001800337308 */ /* 0x0009f00000002400 */
[----:B------:R-:W2:Y:S01]  /*9650*/  MUFU.TANH R223, R223 ;  /* 0x000000df00df7308 */ /* 0x000ea20000002400 */
[----:B-----5:R-:W5:Y:S07]  /*9660*/  LDSM.16.M88.4 R8, [R39+0x2800] ;  /* 0x002800002708783b */ /* 0x020f6e0000000200 */
[----:B------:R-:W2:Y:S01]  /*9670*/  MUFU.TANH R125, R125 ;  /* 0x0000007d007d7308 */ /* 0x000ea20000002400 */
[C---:B-1----:R-:W-:Y:S01]  /*9680*/  HMMA.16816.F32 R28, R4.reuse, R16, R28 ;  /* 0x00000010041c723c */ /* 0x042fe2000000181c */
[----:B----4-:R-:W1:Y:S06]  /*9690*/  LDSM.16.M88.4 R24, [R228+0x2c00] ;  /* 0x002c0000e418783b */ /* 0x010e6c0000000200 */
[----:B------:R-:W4:Y:S01]  /*96a0*/  MUFU.TANH R215, R215 ;  /* 0x000000d700d77308 */ /* 0x000f220000002400 */
[----:B------:R-:W-:Y:S07]  /*96b0*/  HMMA.16816.F32 R20, R4, R18, R20 ;  /* 0x000000120414723c */ /* 0x000fee0000001814 */
[----:B------:R-:W4:Y:S01]  /*96c0*/  MUFU.TANH R44, R44 ;  /* 0x0000002c002c7308 */ /* 0x000f220000002400 */
[C---:B---3--:R-:W-:Y:S03]  /*96d0*/  HMMA.16816.F32 R16, R12.reuse, R32, RZ ;  /* 0x000000200c10723c */ /* 0x048fe600000018ff */
[----:B------:R-:W-:Y:S01]  /*96e0*/  FMUL.FTZ R28, R28, UR10 ;  /* 0x0000000a1c1c7c20 */ /* 0x000fe20008410000 */
[----:B------:R-:W-:Y:S01]  /*96f0*/  FMUL.FTZ R60, R29, UR10 ;  /* 0x0000000a1d3c7c20 */ /* 0x000fe20008410000 */
[----:B------:R-:W-:Y:S01]  /*9700*/  FMUL.FTZ R169, R30, UR10 ;  /* 0x0000000a1ea97c20 */ /* 0x000fe20008410000 */
[----:B------:R-:W-:Y:S01]  /*9710*/  FMUL.FTZ R193, R31, UR10 ;  /* 0x0000000a1fc17c20 */ /* 0x000fe20008410000 */
[----:B------:R3:W-:Y:S01]  /*9720*/  MUFU.TANH R62, R28 ;  /* 0x0000001c003e7308 */ /* 0x0007e20000002400 */
[----:B------:R-:W-:Y:S03]  /*9730*/  HMMA.16816.F32 R32, R12, R34, RZ ;  /* 0x000000220c20723c */ /* 0x000fe600000018ff */
[----:B------:R-:W-:Y:S01]  /*9740*/  FMUL.FTZ R70, R20, UR10 ;  /* 0x0000000a14467c20 */ /* 0x000fe20008410000 */
[----:B------:R-:W-:Y:S01]  /*9750*/  FMUL.FTZ R64, R21, UR10 ;  /* 0x0000000a15407c20 */ /* 0x000fe20008410000 */
[----:B------:R-:W-:Y:S01]  /*9760*/  FMUL.FTZ R175, R22, UR10 ;  /* 0x0000000a16af7c20 */ /* 0x000fe20008410000 */
[----:B------:R-:W-:Y:S01]  /*9770*/  FMUL.FTZ R173, R23, UR10 ;  /* 0x0000000a17ad7c20 */ /* 0x000fe20008410000 */
[----:B------:R-:W4:Y:S05]  /*9780*/  MUFU.TANH R217, R217 ;  /* 0x000000d900d97308 */ /* 0x000f2a0000002400 */
[C---:B-----5:R-:W-:Y:S03]  /*9790*/  HMMA.16816.F32 R16, R4.reuse, R8, R16 ;  /* 0x000000080410723c */ /* 0x060fe60000001810 */
[----:B------:R-:W5:Y:S01]  /*97a0*/  MUFU.TANH R38, R38 ;  /* 0x0000002600267308 */ /* 0x000f620000002400 */
[----:B---3--:R-:W3:Y:S04]  /*97b0*/  LDSM.16.M88.4 R28, [R39+0x2c00] ;  /* 0x002c0000271c783b */ /* 0x008ee80000000200 */
[----:B------:R-:W-:Y:S01]  /*97c0*/  HMMA.16816.F32 R32, R4, R10, R32 ;  /* 0x0000000a0420723c */ /* 0x000fe20000001820 */
[----:B------:R-:W2:Y:S02]  /*97d0*/  LDSM.16.M88.4 R8, [R228+0x3000] ;  /* 0x00300000e408783b */ /* 0x000ea40000000200 */
[----:B------:R-:W-:Y:S05]  /*97e0*/  MUFU.TANH R43, R43 ;  /* 0x0000002b002b7308 */ /* 0x000fea0000002400 */
        /* <DEDUP_REMOVED lines=11> */
[----:B------:R-:W-:Y:S08]  /*98a0*/  MUFU.TANH R68, R17 ;  /* 0x0000001100447308 */ /* 0x000ff00000002400 */
[----:B------:R1:W-:Y:S01]  /*98b0*/  MUFU.TANH R181, R18 ;  /* 0x0000001200b57308 */ /* 0x0003e20000002400 */
[C---:B---3--:R-:W-:Y:S07]  /*98c0*/  HMMA.16816.F32 R20, R4.reuse, R28, R20 ;  /* 0x0000001c0414723c */ /* 0x048fee0000001814 */
[----:B------:R-:W-:Y:S01]  /*98d0*/  MUFU.TANH R74, R32 ;  /* 0x00000020004a7308 */ /* 0x000fe20000002400 */
[----:B------:R-:W-:Y:S07]  /*98e0*/  HMMA.16816.F32 R24, R4, R30, R24 ;  /* 0x0000001e0418723c */ /* 0x000fee0000001818 */
[----:B------:R-:W-:Y:S01]  /*98f0*/  MUFU.TANH R78, R33 ;  /* 0x00000021004e7308 */ /* 0x000fe20000002400 */
[----:B-1----:R-:W1:Y:S01]  /*9900*/  LDSM.16.M88.4 R16, [R39+0x3000] ;  /* 0x003000002710783b */ /* 0x002e620000000200 */
[C---:B--2---:R-:W-:Y:S02]  /*9910*/  HMMA.16816.F32 R28, R12.reuse, R8, RZ ;  /* 0x000000080c1c723c */ /* 0x044fe400000018ff */
[----:B------:R-:W-:Y:S01]  /*9920*/  FMUL.FTZ R72, R20, UR10 ;  /* 0x0000000a14487c20 */ /* 0x000fe20008410000 */
[----:B------:R-:W-:Y:S01]  /*9930*/  FMUL.FTZ R76, R21, UR10 ;  /* 0x0000000a154c7c20 */ /* 0x000fe20008410000 */
[----:B------:R-:W-:Y:S01]  /*9940*/  FMUL.FTZ R185, R22, UR10 ;  /* 0x0000000a16b97c20 */ /* 0x000fe20008410000 */
[----:B------:R-:W-:Y:S01]  /*9950*/  FMUL.FTZ R179, R23, UR10 ;  /* 0x0000000a17b37c20 */ /* 0x000fe20008410000 */
[----:B------:R-:W-:Y:S01]  /*9960*/  MUFU.TANH R189, R34 ;  /* 0x0000002200bd7308 */ /* 0x000fe20000002400 */
[----:B------:R-:W2:Y:S03]  /*9970*/  LDSM.16.M88.4 R20, [R228+0x3400] ;  /* 0x00340000e414783b */ /* 0x000ea60000000200 */
[----:B------:R-:W-:Y:S01]  /*9980*/  FMUL.FTZ R24, R24, UR10 ;  /* 0x0000000a18187c20 */ /* 0x000fe20008410000 */
[----:B------:R-:W-:Y:S01]  /*9990*/  FMUL.FTZ R25, R25, UR10 ;  /* 0x0000000a19197c20 */ /* 0x000fe20008410000 */
[----:B------:R-:W-:Y:S01]  /*99a0*/  FMUL.FTZ R177, R26, UR10 ;  /* 0x0000000a1ab17c20 */ /* 0x000fe20008410000 */
[----:B------:R-:W-:Y:S01]  /*99b0*/  FMUL.FTZ R171, R27, UR10 ;  /* 0x0000000a1bab7c20 */ /* 0x000fe20008410000 */
[----:B------:R3:W-:Y:S08]  /*99c0*/  MUFU.TANH R183, R35 ;  /* 0x0000002300b77308 */ /* 0x0007f00000002400 */
[----:B------:R-:W-:Y:S08]  /*99d0*/  MUFU.TANH R80, R24 ;  /* 0x0000001800507308 */ /* 0x000ff00000002400 */
[----:B------:R2:W-:Y:S01]  /*99e0*/  MUFU.TANH R84, R25 ;  /* 0x0000001900547308 */ /* 0x0005e20000002400 */
[----:B---3--:R-:W-:Y:S01]  /*99f0*/  HMMA.16816.F32 R32, R12, R10, RZ ;  /* 0x0000000a0c20723c */ /* 0x008fe200000018ff */
[----:B------:R-:W3:Y:S06]  /*9a00*/  LDSM.16.M88.4 R8, [R39+0x3400] ;  /* 0x003400002708783b */ /* 0x000eec0000000200 */
[----:B------:R-:W5:Y:S01]  /*9a10*/  MUFU.TANH R213, R213 ;  /* 0x000000d500d57308 */ /* 0x000f620000002400 */
[----:B-1----:R-:W-:Y:S07]  /*9a20*/  HMMA.16816.F32 R28, R4, R16, R28 ;  /* 0x00000010041c723c */ /* 0x002fee000000181c */
[----:B------:R-:W1:Y:S01]  /*9a30*/  MUFU.TANH R211, R211 ;  /* 0x000000d300d37308 */ /* 0x000e620000002400 */
[----:B--2---:R-:W-:Y:S07]  /*9a40*/  HMMA.16816.F32 R24, R12, R20, RZ ;  /* 0x000000140c18723c */ /* 0x004fee00000018ff */
[----:B------:R-:W2:Y:S01]  /*9a50*/  MUFU.TANH R207, R207 ;  /* 0x000000cf00cf7308 */ /* 0x000ea20000002400 */
[----:B------:R-:W-:Y:S01]  /*9a60*/  HMMA.16816.F32 R16, R4, R18, R32 ;  /* 0x000000120410723c */ /* 0x000fe20000001820 */
[----:B------:R-:W-:-:S02]  /*9a70*/  PRMT R32, R40, 0x6540, R3 ;  /* 0x0000654028207816 */ /* 0x000fc40000000003 */
[----:B------:R-:W-:Y:S01]  /*9a80*/  FMUL.FTZ R28, R28, UR10 ;  /* 0x0000000a1c1c7c20 */ /* 0x000fe20008410000 */
[----:B------:R-:W-:Y:S01]  /*9a90*/  FMUL.FTZ R34, R29, UR10 ;  /* 0x0000000a1d227c20 */ /* 0x000fe20008410000 */
[----:B------:R-:W-:Y:S01]  /*9aa0*/  FMUL.FTZ R165, R30, UR10 ;  /* 0x0000000a1ea57c20 */ /* 0x000fe20008410000 */
[----:B------:R-:W-:Y:S01]  /*9ab0*/  FMUL.FTZ R161, R31, UR10 ;  /* 0x0000000a1fa17c20 */ /* 0x000fe20008410000 */
[----:B------:R4:W-:Y:S01]  /*9ac0*/  MUFU.TANH R82, R28 ;  /* 0x0000001c00527308 */ /* 0x0009e20000002400 */
[----:B------:R-:W-:Y:S07]  /*9ad0*/  HMMA.16816.F32 R20, R12, R22, RZ ;  /* 0x000000160c14723c */ /* 0x000fee00000018ff */
[----:B------:R-:W2:Y:S01]  /*9ae0*/  MUFU.TANH R205, R205 ;  /* 0x000000cd00cd7308 */ /* 0x000ea20000002400 */
[----:B---3--:R-:W-:Y:S01]  /*9af0*/  HMMA.16816.F32 R24, R4, R8, R24 ;  /* 0x000000080418723c */ /* 0x008fe20000001818 */
[----:B------:R-:W-:-:S02]  /*9b00*/  VIADD R8, R32, 0xfffffe00 ;  /* 0xfffffe0020087836 */ /* 0x000fc40000000000 */
[----:B------:R-:W-:Y:S01]  /*9b10*/  FMUL.FTZ R16, R16, UR10 ;  /* 0x0000000a10107c20 */ /* 0x000fe20008410000 */
[----:B------:R-:W-:Y:S01]  /*9b20*/  FMUL.FTZ R17, R17, UR10 ;  /* 0x0000000a11117c20 */ /* 0x000fe20008410000 */
[----:B------:R-:W-:Y:S01]  /*9b30*/  FMUL.FTZ R159, R18, UR10 ;  /* 0x0000000a129f7c20 */ /* 0x000fe20008410000 */
[----:B------:R-:W-:Y:S01]  /*9b40*/  FMUL.FTZ R157, R19, UR10 ;  /* 0x0000000a139d7c20 */ /* 0x000fe20008410000 */
[----:B------:R-:W-:Y:S01]  /*9b50*/  MUFU.TANH R33, R16 ;  /* 0x0000001000217308 */ /* 0x000fe20000002400 */
[----:B----4-:R-:W3:Y:S01]  /*9b60*/  LDSM.16.M88.4 R28, [R228+0x3800] ;  /* 0x00380000e41c783b */ /* 0x010ee20000000200 */
[----:B------:R-:W-:Y:S01]  /*9b70*/  VIADD R9, R32, 0xfffffe01 ;  /* 0xfffffe0120097836 */ /* 0x000fe20000000000 */
[CC--:B------:R-:W-:Y:S02]  /*9b80*/  ISETP.GE.AND P6, PT, R8.reuse, R49.reuse, PT ;  /* 0x000000310800720c */ /* 0x0c0fe40003fc6270 */
[-C--:B------:R-:W-:Y:S01]  /*9b90*/  ISETP.GE.AND P2, PT, R8, R48.reuse, PT ;  /* 0x000000300800720c */ /* 0x080fe20003f46270 */
[C---:B------:R-:W-:Y:S01]  /*9ba0*/  VIADD R8, R32.reuse, 0xfffffe09 ;  /* 0xfffffe0920087836 */ /* 0x040fe20000000000 */
[CC--:B------:R-:W-:Y:S01]  /*9bb0*/  ISETP.GE.AND P1, PT, R9.reuse, R49.reuse, PT ;  /* 0x000000310900720c */ /* 0x0c0fe20003f26270 */
[----:B------:R4:W-:Y:S01]  /*9bc0*/  MUFU.TANH R35, R17 ;  /* 0x0000001100237308 */ /* 0x0009e20000002400 */
[-C--:B------:R-:W-:Y:S01]  /*9bd0*/  ISETP.GE.AND P0, PT, R9, R48.reuse, PT ;  /* 0x000000300900720c */ /* 0x080fe20003f06270 */
[----:B------:R-:W-:Y:S01]  /*9be0*/  VIADD R9, R32, 0xfffffe08 ;  /* 0xfffffe0820097836 */ /* 0x000fe20000000000 */
[----:B------:R-:W-:Y:S01]  /*9bf0*/  FSEL R129, R129, -INF , !P2 ;  /* 0xff80000081817808 */ /* 0x000fe20005000000 */
[----:B------:R-:W-:Y:S01]  /*9c00*/  HMMA.16816.F32 R20, R4, R10, R20 ;  /* 0x0000000a0414723c */ /* 0x000fe20000001814 */
[----:B------:R-:W-:Y:S01]  /*9c10*/  FSEL R55, R55, -INF , !P1 ;  /* 0xff80000037377808 */ /* 0x000fe20004800000 */
[----:B------:R-:W-:Y:S01]  /*9c20*/  FMUL.FTZ R24, R24, UR10 ;  /* 0x0000000a18187c20 */ /* 0x000fe20008410000 */
[CC--:B------:R-:W-:Y:S01]  /*9c30*/  ISETP.GE.AND P2, PT, R8.reuse, R49.reuse, PT ;  /* 0x000000310800720c */ /* 0x0c0fe20003f46270 */
[----:B------:R-:W-:Y:S01]  /*9c40*/  FMUL.FTZ R25, R25, UR10 ;  /* 0x0000000a19197c20 */ /* 0x000fe20008410000 */
[----:B------:R-:W-:Y:S01]  /*9c50*/  ISETP.GE.AND P1, PT, R8, R48, PT ;  /* 0x000000300800720c */ /* 0x000fe20003f26270 */
[----:B------:R-:W-:Y:S01]  /*9c60*/  VIADD R8, R32, 0xfffffe10 ;  /* 0xfffffe1020087836 */ /* 0x000fe20000000000 */
[----:B------:R-:W-:Y:S01]  /*9c70*/  ISETP.GE.AND P4, PT, R9, R49, PT ;  /* 0x000000310900720c */ /* 0x000fe20003f86270 */
[----:B------:R5:W-:Y:S01]  /*9c80*/  MUFU.TANH R40, R24 ;  /* 0x0000001800287308 */ /* 0x000be20000002400 */
[----:B------:R-:W-:Y:S01]  /*9c90*/  FSEL R57, R57, -INF , !P6 ;  /* 0xff80000039397808 */ /* 0x000fe20007000000 */
[----:B------:R-:W-:Y:S01]  /*9ca0*/  FMUL.FTZ R26, R26, UR10 ;  /* 0x0000000a1a1a7c20 */ /* 0x000fe20008410000 */
[----:B------:R-:W-:Y:S01]  /*9cb0*/  FSEL R227, R227, -INF , !P0 ;  /* 0xff800000e3e37808 */ /* 0x000fe20004000000 */
[----:B------:R-:W-:Y:S01]  /*9cc0*/  FMUL.FTZ R151, R27, UR10 ;  /* 0x0000000a1b977c20 */ /* 0x000fe20008410000 */
[----:B----4-:R-:W4:Y:S01]  /*9cd0*/  LDSM.16.M88.4 R16, [R39+0x3800] ;  /* 0x003800002710783b */ /* 0x010f220000000200 */
[----:B------:R-:W-:-:S02]  /*9ce0*/  FSEL R59, R59, -INF , !P4 ;  /* 0xff8000003b3b7808 */ /* 0x000fc40006000000 */
[-C--:B------:R-:W-:Y:S01]  /*9cf0*/  ISETP.GE.AND P6, PT, R9, R48.reuse, PT ;  /* 0x000000300900720c */ /* 0x080fe20003fc6270 */
[----:B------:R1:W-:Y:S01]  /*9d00*/  MUFU.TANH R86, R25 ;  /* 0x0000001900567308 */ /* 0x0003e20000002400 */
[-C--:B------:R-:W-:Y:S01]  /*9d10*/  ISETP.GE.AND P0, PT, R8, R49.reuse, PT ;  /* 0x000000310800720c */ /* 0x080fe20003f06270 */
[----:B------:R-:W-:Y:S01]  /*9d20*/  FMUL.FTZ R20, R20, UR10 ;  /* 0x0000000a14147c20 */ /* 0x000fe20008410000 */
[-C--:B------:R-:W-:Y:S01]  /*9d30*/  ISETP.GE.AND P4, PT, R8, R48.reuse, PT ;  /* 0x000000300800720c */ /* 0x080fe20003f86270 */
[----:B------:R-:W-:Y:S01]  /*9d40*/  FMUL.FTZ R21, R21, UR10 ;  /* 0x0000000a15157c20 */ /* 0x000fe20008410000 */
[----:B------:R-:W-:Y:S01]  /*9d50*/  FSEL R119, R119, -INF , !P6 ;  /* 0xff80000077777808 */ /* 0x000fe20007000000 */
[----:B------:R-:W-:Y:S01]  /*9d60*/  FMUL.FTZ R149, R22, UR10 ;  /* 0x0000000a16957c20 */ /* 0x000fe20008410000 */
[----:B------:R-:W-:Y:S01]  /*9d70*/  FSEL R65, R65, -INF , !P2 ;  /* 0xff80000041417808 */ /* 0x000fe20005000000 */
[----:B-----5:R-:W-:Y:S01]  /*9d80*/  VIADD R24, R32, 0xfffffe11 ;  /* 0xfffffe1120187836 */ /* 0x020fe20000000000 */
[----:B------:R-:W-:Y:S01]  /*9d90*/  FSEL R225, R225, -INF , !P1 ;  /* 0xff800000e1e17808 */ /* 0x000fe20004800000 */
[----:B------:R4:W-:Y:S01]  /*9da0*/  MUFU.TANH R153, R26 ;  /* 0x0000001a00997308 */ /* 0x0009e20000002400 */
[----:B------:R-:W-:Y:S01]  /*9db0*/  FSEL R63, R63, -INF , !P0 ;  /* 0xff8000003f3f7808 */ /* 0x000fe20004000000 */
[----:B---3--:R-:W-:Y:S01]  /*9dc0*/  HMMA.16816.F32 R8, R12, R28, RZ ;  /* 0x0000001c0c08723c */ /* 0x008fe200000018ff */
[CC--:B------:R-:W-:Y:S01]  /*9dd0*/  ISETP.GE.AND P6, PT, R24.reuse, R49.reuse, PT ;  /* 0x000000311800720c */ /* 0x0c0fe20003fc6270 */
[----:B------:R-:W-:Y:S01]  /*9de0*/  FMUL.FTZ R131, R23, UR10 ;  /* 0x0000000a17837c20 */ /* 0x000fe20008410000 */
[----:B------:R-:W-:Y:S01]  /*9df0*/  ISETP.GE.AND P2, PT, R24, R48, PT ;  /* 0x000000301800720c */ /* 0x000fe20003f46270 */
[C---:B------:R-:W-:Y:S01]  /*9e00*/  VIADD R24, R32.reuse, 0xfffffe19 ;  /* 0xfffffe1920187836 */ /* 0x040fe20000000000 */
[----:B------:R-:W-:Y:S01]  /*9e10*/  FSEL R117, R117, -INF , !P4 ;  /* 0xff80000075757808 */ /* 0x000fe20006000000 */
[----:B-1----:R-:W-:Y:S01]  /*9e20*/  VIADD R25, R32, 0xfffffe18 ;  /* 0xfffffe1820197836 */ /* 0x002fe20000000000 */
[----:B------:R-:W-:Y:S01]  /*9e30*/  FSEL R61, R61, -INF , !P6 ;  /* 0xff8000003d3d7808 */ /* 0x000fe20007000000 */
[----:B------:R-:W-:Y:S01]  /*9e40*/  MUFU.TANH R88, R20 ;  /* 0x0000001400587308 */ /* 0x000fe20000002400 */
[----:B------:R-:W-:-:S02]  /*9e50*/  ISETP.GE.AND P4, PT, R24, R49, PT ;  /* 0x000000311800720c */ /* 0x000fc40003f86270 */
[C---:B------:R-:W-:Y:S02]  /*9e60*/  ISETP.GE.AND P1, PT, R25.reuse, R49, PT ;  /* 0x000000311900720c */ /* 0x040fe40003f26270 */
[-C--:B------:R-:W-:Y:S02]  /*9e70*/  ISETP.GE.AND P0, PT, R25, R48.reuse, PT ;  /* 0x000000301900720c */ /* 0x080fe40003f06270 */
[----:B------:R-:W-:Y:S01]  /*9e80*/  ISETP.GE.AND P6, PT, R24, R48, PT ;  /* 0x000000301800720c */ /* 0x000fe20003fc6270 */
[----:B------:R1:W-:Y:S01]  /*9e90*/  MUFU.TANH R89, R21 ;  /* 0x0000001500597308 */ /* 0x0003e20000002400 */
[----:B------:R-:W-:Y:S02]  /*9ea0*/  FSEL R221, R221, -INF , !P0 ;  /* 0xff800000dddd7808 */ /* 0x000fe40004000000 */
[----:B------:R-:W-:Y:S02]  /*9eb0*/  FSEL R69, R37, -INF , !P4 ;  /* 0xff80000025457808 */ /* 0x000fe40006000000 */
[----:B------:R-:W-:-:S02]  /*9ec0*/  FSEL R223, R223, -INF , !P2 ;  /* 0xff800000dfdf7808 */ /* 0x000fc40005000000 */
[----:B------:R-:W-:Y:S01]  /*9ed0*/  FSEL R125, R125, -INF , !P6 ;  /* 0xff8000007d7d7808 */ /* 0x000fe20007000000 */
[----:B----4-:R-:W-:Y:S01]  /*9ee0*/  HMMA.16816.F32 R24, R4, R16, R8 ;  /* 0x000000100418723c */ /* 0x010fe20000001808 */
[----:B------:R-:W3:Y:S01]  /*9ef0*/  LDSM.16.M88.4 R8, [R228+0x3c00] ;  /* 0x003c0000e408783b */ /* 0x000ee20000000200 */
[----:B------:R-:W-:Y:S01]  /*9f00*/  VIADD R16, R32, 0xfffffe21 ;  /* 0xfffffe2120107836 */ /* 0x000fe20000000000 */
[----:B------:R-:W-:Y:S01]  /*9f10*/  FSEL R67, R36, -INF , !P1 ;  /* 0xff80000024437808 */ /* 0x000fe20004800000 */
[----:B------:R-:W-:Y:S01]  /*9f20*/  VIADD R17, R32, 0xfffffe20 ;  /* 0xfffffe2020117836 */ /* 0x000fe20000000000 */
[----:B------:R-:W4:Y:S02]  /*9f30*/  MUFU.TANH R203, R203 ;  /* 0x000000cb00cb7308 */ /* 0x000f240000002400 */
[CC--:B------:R-:W-:Y:S01]  /*9f40*/  ISETP.GE.AND P0, PT, R16.reuse, R49.reuse, PT ;  /* 0x000000311000720c */ /* 0x0c0fe20003f06270 */
[----:B-1----:R-:W-:Y:S01]  /*9f50*/  HMMA.16816.F32 R20, R12, R30, RZ ;  /* 0x0000001e0c14723c */ /* 0x002fe200000018ff */
[----:B------:R-:W1:Y:S01]  /*9f60*/  LDSM.16.M88.4 R28, [R39+0x3c00] ;  /* 0x003c0000271c783b */ /* 0x000e620000000200 */
[-C--:B------:R-:W-:Y:S01]  /*9f70*/  ISETP.GE.AND P4, PT, R16, R48.reuse, PT ;  /* 0x000000301000720c */ /* 0x080fe20003f86270 */
[C---:B------:R-:W-:Y:S01]  /*9f80*/  VIADD R16, R32.reuse, 0xfffffe28 ;  /* 0xfffffe2820107836 */ /* 0x040fe20000000000 */
[C---:B------:R-:W-:Y:S01]  /*9f90*/  ISETP.GE.AND P2, PT, R17.reuse, R49, PT ;  /* 0x000000311100720c */ /* 0x040fe20003f46270 */
[----:B------:R-:W5:Y:S01]  /*9fa0*/  MUFU.TANH R163, R163 ;  /* 0x000000a300a37308 */ /* 0x000f620000002400 */
[----:B------:R-:W-:Y:S01]  /*9fb0*/  ISETP.GE.AND P1, PT, R17, R48, PT ;  /* 0x000000301100720c */ /* 0x000fe20003f26270 */
[----:B------:R-:W-:Y:S01]  /*9fc0*/  VIADD R17, R32, 0xfffffe29 ;  /* 0xfffffe2920117836 */ /* 0x000fe20000000000 */
[----:B------:R-:W-:-:S02]  /*9fd0*/  FSEL R71, R41, -INF , !P2 ;  /* 0xff80000029477808 */ /* 0x000fc40005000000 */
[-C--:B------:R-:W-:Y:S01]  /*9fe0*/  ISETP.GE.AND P6, PT, R16, R49.reuse, PT ;  /* 0x000000311000720c */ /* 0x080fe20003fc6270 */
[----:B------:R-:W-:Y:S01]  /*9ff0*/  FMUL.FTZ R24, R24, UR10 ;  /* 0x0000000a18187c20 */ /* 0x000fe20008410000 */
[-C--:B------:R-:W-:Y:S01]  /*a000*/  ISETP.GE.AND P2, PT, R16, R48.reuse, PT ;  /* 0x000000301000720c */ /* 0x080fe20003f46270 */
[----:B------:R-:W-:Y:S01]  /*a010*/  VIADD R16, R32, 0xfffffe30 ;  /* 0xfffffe3020107836 */ /* 0x000fe20000000000 */
[----:B------:R-:W-:Y:S01]  /*a020*/  FSEL R215, R215, -INF , !P4 ;  /* 0xff800000d7d77808 */ /* 0x000fe20006000000 */
[----:B------:R2:W-:Y:S01]  /*a030*/  MUFU.TANH R36, R24 ;  /* 0x0000001800247308 */ /* 0x0005e20000002400 */
[----:B------:R-:W-:Y:S01]  /*a040*/  FSEL R75, R44, -INF , !P6 ;  /* 0xff8000002c4b7808 */ /* 0x000fe20007000000 */
[----:B------:R-:W-:Y:S01]  /*a050*/  FMUL.FTZ R25, R25, UR10 ;  /* 0x0000000a19197c20 */ /* 0x000fe20008410000 */
[----:B------:R-:W-:Y:S01]  /*a060*/  FSEL R217, R217, -INF , !P1 ;  /* 0xff800000d9d97808 */ /* 0x000fe20004800000 */
[----:B------:R-:W-:Y:S01]  /*a070*/  FMUL.FTZ R26, R26, UR10 ;  /* 0x0000000a1a1a7c20 */ /* 0x000fe20008410000 */
[CC--:B------:R-:W-:Y:S01]  /*a080*/  ISETP.GE.AND P4, PT, R16.reuse, R49.reuse, PT ;  /* 0x000000311000720c */ /* 0x0c0fe20003f86270 */
[----:B------:R-:W-:Y:S01]  /*a090*/  HMMA.16816.F32 R20, R4, R18, R20 ;  /* 0x000000120414723c */ /* 0x000fe20000001814 */
[----:B------:R-:W-:Y:S01]  /*a0a0*/  ISETP.GE.AND P6, PT, R16, R48, PT ;  /* 0x000000301000720c */ /* 0x000fe20003fc6270 */
[----:B------:R-:W-:Y:S01]  /*a0b0*/  VIADD R16, R32, 0xfffffe31 ;  /* 0xfffffe3120107836 */ /* 0x000fe20000000000 */
[----:B------:R-:W-:Y:S01]  /*a0c0*/  ISETP.GE.AND P1, PT, R17, R49, PT ;  /* 0x000000311100720c */ /* 0x000fe20003f26270 */
[----:B------:R-:W-:Y:S01]  /*a0d0*/  FMUL.FTZ R27, R27, UR10 ;  /* 0x0000000a1b1b7c20 */ /* 0x000fe20008410000 */
[----:B------:R-:W-:Y:S01]  /*a0e0*/  FSEL R73, R38, -INF , !P0 ;  /* 0xff80000026497808 */ /* 0x000fe20004000000 */
[----:B------:R-:W-:Y:S01]  /*a0f0*/  MUFU.TANH R37, R25 ;  /* 0x0000001900257308 */ /* 0x000fe20000002400 */
[----:B------:R-:W-:-:S02]  /*a100*/  FSEL R213, R213, -INF , !P2 ;  /* 0xff800000d5d57808 */ /* 0x000fc40005000000 */
[----:B------:R-:W-:Y:S02]  /*a110*/  FSEL R77, R43, -INF , !P1 ;  /* 0xff8000002b4d7808 */ /* 0x000fe40004800000 */
[-C--:B------:R-:W-:Y:S01]  /*a120*/  ISETP.GE.AND P0, PT, R17, R48.reuse, PT ;  /* 0x000000301100720c */ /* 0x080fe20003f06270 */
[----:B--2---:R-:W-:Y:S01]  /*a130*/  VIADD R24, R32, 0xfffffe38 ;  /* 0xfffffe3820187836 */ /* 0x004fe20000000000 */
[CC--:B------:R-:W-:Y:S01]  /*a140*/  ISETP.GE.AND P2, PT, R16.reuse, R49.reuse, PT ;  /* 0x000000311000720c */ /* 0x0c0fe20003f46270 */
[----:B------:R-:W-:Y:S01]  /*a150*/  MUFU.TANH R127, R26 ;  /* 0x0000001a007f7308 */ /* 0x000fe20000002400 */
[-C--:B------:R-:W-:Y:S02]  /*a160*/  ISETP.GE.AND P1, PT, R16, R48.reuse, PT ;  /* 0x000000301000720c */ /* 0x080fe40003f26270 */
[----:B---3--:R-:W-:Y:S01]  /*a170*/  HMMA.16816.F32 R16, R12, R8, RZ ;  /* 0x000000080c10723c */ /* 0x008fe200000018ff */
[----:B------:R-:W-:Y:S01]  /*a180*/  FSEL R211, R211, -INF , !P0 ;  /* 0xff800000d3d37808 */ /* 0x000fe20004000000 */
[----:B------:R-:W-:Y:S01]  /*a190*/  VIADD R8, R32, 0xfffffe40 ;  /* 0xfffffe4020087836 */ /* 0x000fe20000000000 */
[----:B------:R-:W-:Y:S01]  /*a1a0*/  FSEL R79, R42, -INF , !P4 ;  /* 0xff8000002a4f7808 */ /* 0x000fe20006000000 */
[----:B------:R-:W-:Y:S01]  /*a1b0*/  VIADD R9, R32, 0xfffffe39 ;  /* 0xfffffe3920097836 */ /* 0x000fe20000000000 */
[CC--:B------:R-:W-:Y:S01]  /*a1c0*/  ISETP.GE.AND P0, PT, R24.reuse, R49.reuse, PT ;  /* 0x000000311800720c */ /* 0x0c0fe20003f06270 */
[----:B------:R2:W-:Y:S01]  /*a1d0*/  MUFU.TANH R123, R27 ;  /* 0x0000001b007b7308 */ /* 0x0005e20000002400 */
[-C--:B------:R-:W-:Y:S01]  /*a1e0*/  ISETP.GE.AND P4, PT, R24, R48.reuse, PT ;  /* 0x000000301800720c */ /* 0x080fe20003f86270 */
[----:B------:R-:W-:Y:S01]  /*a1f0*/  FMUL.FTZ R38, R20, UR10 ;  /* 0x0000000a14267c20 */ /* 0x000fe20008410000 */
[----:B------:R-:W-:Y:S01]  /*a200*/  FSEL R207, R207, -INF , !P1 ;  /* 0xff800000cfcf7808 */ /* 0x000fe20004800000 */
[----:B------:R-:W-:Y:S01]  /*a210*/  FMUL.FTZ R21, R21, UR10 ;  /* 0x0000000a15157c20 */ /* 0x000fe20008410000 */
[----:B------:R-:W-:Y:S01]  /*a220*/  FSEL R83, R56, -INF , !P0 ;  /* 0xff80000038537808 */ /* 0x000fe20004000000 */
[----:B------:R-:W-:Y:S01]  /*a230*/  VIADD R20, R32, 0xfffffe48 ;  /* 0xfffffe4820147836 */ /* 0x000fe20000000000 */
[----:B------:R-:W-:Y:S01]  /*a240*/  FSEL R209, R209, -INF , !P6 ;  /* 0xff800000d1d17808 */ /* 0x000fe20007000000 */
[----:B------:R-:W-:Y:S01]  /*a250*/  MUFU.TANH R58, R58 ;  /* 0x0000003a003a7308 */ /* 0x000fe20000002400 */
[-C--:B------:R-:W-:Y:S01]  /*a260*/  ISETP.GE.AND P1, PT, R8, R49.reuse, PT ;  /* 0x000000310800720c */ /* 0x080fe20003f26270 */
[----:B------:R-:W-:Y:S01]  /*a270*/  FMUL.FTZ R113, R22, UR10 ;  /* 0x0000000a16717c20 */ /* 0x000fe20008410000 */
[-C--:B------:R-:W-:Y:S01]  /*a280*/  ISETP.GE.AND P0, PT, R8, R48.reuse, PT ;  /* 0x000000300800720c */ /* 0x080fe20003f06270 */
[----:B------:R-:W-:Y:S01]  /*a290*/  VIADD R8, R32, 0xfffffe41 ;  /* 0xfffffe4120087836 */ /* 0x000fe20000000000 */
[CC--:B------:R-:W-:Y:S01]  /*a2a0*/  ISETP.GE.AND P6, PT, R9.reuse, R49.reuse, PT ;  /* 0x000000310900720c */ /* 0x0c0fe20003fc6270 */
[----:B-1----:R-:W-:Y:S01]  /*a2b0*/  HMMA.16816.F32 R16, R4, R28, R16 ;  /* 0x0000001c0410723c */ /* 0x002fe20000001810 */
[----:B------:R-:W-:Y:S01]  /*a2c0*/  FSEL R81, R46, -INF , !P2 ;  /* 0xff8000002e517808 */ /* 0x000fe20005000000 */
[----:B------:R-:W1:Y:S01]  /*a2d0*/  MUFU.TANH R197, R197 ;  /* 0x000000c500c57308 */ /* 0x000e620000002400 */
[----:B--2---:R-:W2:Y:S01]  /*a2e0*/  LDSM.16.M88.4 R24, [R228+0x4000] ;  /* 0x00400000e418783b */ /* 0x004ea20000000200 */
[----:B------:R-:W-:Y:S01]  /*a2f0*/  ISETP.GE.AND P2, PT, R9, R48, PT ;  /* 0x000000300900720c */ /* 0x000fe20003f46270 */
[----:B------:R-:W-:Y:S01]  /*a300*/  FMUL.FTZ R111, R23, UR10 ;  /* 0x0000000a176f7c20 */ /* 0x000fe20008410000 */
[----:B------:R-:W-:Y:S01]  /*a310*/  FSEL R205, R205, -INF , !P4 ;  /* 0xff800000cdcd7808 */ /* 0x000fe20006000000 */
[----:B------:R-:W-:Y:S01]  /*a320*/  VIADD R29, R32, 0xfffffe49 ;  /* 0xfffffe49201d7836 */ /* 0x000fe20000000000 */
[----:B------:R-:W-:Y:S01]  /*a330*/  FSEL R85, R50, -INF , !P6 ;  /* 0xff80000032557808 */ /* 0x000fe20007000000 */
[----:B------:R-:W-:Y:S01]  /*a340*/  VIADD R28, R32, 0xfffffe50 ;  /* 0xfffffe50201c7836 */ /* 0x000fe20000000000 */
[----:B------:R-:W3:Y:S01]  /*a350*/  MUFU.TANH R199, R199 ;  /* 0x000000c700c77308 */ /* 0x000ee20000002400 */
[----:B------:R-:W-:-:S02]  /*a360*/  ISETP.GE.AND P4, PT, R8, R49, PT ;  /* 0x000000310800720c */ /* 0x000fc40003f86270 */
[-C--:B------:R-:W-:Y:S02]  /*a370*/  ISETP.GE.AND P6, PT, R8, R48.reuse, PT ;  /* 0x000000300800720c */ /* 0x080fe40003fc6270 */
[----:B----4-:R-:W-:Y:S01]  /*a380*/  FSEL R203, R203, -INF , !P2 ;  /* 0xff800000cbcb7808 */ /* 0x010fe20005000000 */
[----:B------:R-:W-:Y:S01]  /*a390*/  HMMA.16816.F32 R8, R12, R10, RZ ;  /* 0x0000000a0c08723c */ /* 0x000fe200000018ff */
[----:B------:R-:W-:Y:S01]  /*a3a0*/  FSEL R87, R45, -INF , !P1 ;  /* 0xff8000002d577808 */ /* 0x000fe20004800000 */
[----:B------:R4:W-:Y:S01]  /*a3b0*/  MUFU.TANH R41, R21 ;  /* 0x0000001500297308 */ /* 0x0009e20000002400 */
[-C--:B------:R-:W-:Y:S01]  /*a3c0*/  ISETP.GE.AND P2, PT, R20, R49.reuse, PT ;  /* 0x000000311400720c */ /* 0x080fe20003f46270 */
[----:B------:R-:W-:Y:S01]  /*a3d0*/  FMUL.FTZ R42, R16, UR10 ;  /* 0x0000000a102a7c20 */ /* 0x000fe20008410000 */
[----:B------:R-:W-:Y:S01]  /*a3e0*/  ISETP.GE.AND P1, PT, R20, R48, PT ;  /* 0x000000301400720c */ /* 0x000fe20003f26270 */
[----:B------:R-:W-:Y:S01]  /*a3f0*/  VIADD R16, R32, 0xfffffe51 ;  /* 0xfffffe5120107836 */ /* 0x000fe20000000000 */
[----:B-----5:R-:W-:Y:S01]  /*a400*/  FSEL R163, R163, -INF , !P0 ;  /* 0xff800000a3a37808 */ /* 0x020fe20004000000 */
[----:B------:R-:W-:Y:S01]  /*a410*/  FMUL.FTZ R17, R17, UR10 ;  /* 0x0000000a11117c20 */ /* 0x000fe20008410000 */
[----:B------:R-:W-:Y:S01]  /*a420*/  ISETP.GE.AND P0, PT, R29, R49, PT ;  /* 0x000000311d00720c */ /* 0x000fe20003f06270 */
[----:B------:R-:W5:Y:S01]  /*a430*/  MUFU.TANH R195, R195 ;  /* 0x000000c300c37308 */ /* 0x000f620000002400 */
[----:B-1----:R-:W-:Y:S01]  /*a440*/  FSEL R197, R197, -INF , !P1 ;  /* 0xff800000c5c57808 */ /* 0x002fe20004800000 */
[----:B------:R-:W-:Y:S01]  /*a450*/  FMUL.FTZ R18, R18, UR10 ;  /* 0x0000000a12127c20 */ /* 0x000fe20008410000 */
[----:B------:R-:W-:Y:S01]  /*a460*/  FSEL R251, R58, -INF , !P0 ;  /* 0xff8000003afb7808 */ /* 0x000fe20004000000 */
[----:B------:R-:W-:Y:S01]  /*a470*/  FMUL.FTZ R19, R19, UR10 ;  /* 0x0000000a13137c20 */ /* 0x000fe20008410000 */
[----:B------:R-:W-:-:S02]  /*a480*/  FSEL R91, R47, -INF , !P4 ;  /* 0xff8000002f5b7808 */ /* 0x000fc40006000000 */
[----:B---3--:R-:W-:Y:S01]  /*a490*/  FSEL R199, R199, -INF , !P6 ;  /* 0xff800000c7c77808 */ /* 0x008fe20007000000 */
[----:B------:R-:W-:Y:S01]  /*a4a0*/  MUFU.TANH R60, R60 ;  /* 0x0000003c003c7308 */ /* 0x000fe20000002400 */
[----:B----4-:R-:W1:Y:S01]  /*a4b0*/  LDSM.16.M88.4 R20, [R39+0x4000] ;  /* 0x004000002714783b */ /* 0x010e620000000200 */
[CC--:B------:R-:W-:Y:S01]  /*a4c0*/  ISETP.GE.AND P1, PT, R16.reuse, R49.reuse, PT ;  /* 0x000000311000720c */ /* 0x0c0fe20003f26270 */
[----:B------:R-:W-:Y:S01]  /*a4d0*/  HMMA.16816.F32 R8, R4, R30, R8 ;  /* 0x0000001e0408723c */ /* 0x000fe20000001808 */
[-C--:B------:R-:W-:Y:S01]  /*a4e0*/  ISETP.GE.AND P0, PT, R16, R48.reuse, PT ;  /* 0x000000301000720c */ /* 0x080fe20003f06270 */
[----:B------:R-:W-:Y:S01]  /*a4f0*/  VIADD R16, R32, 0xfffffe58 ;  /* 0xfffffe5820107836 */ /* 0x000fe20000000000 */
[----:B------:R-:W-:Y:S02]  /*a500*/  ISETP.GE.AND P4, PT, R29, R48, PT ;  /* 0x000000301d00720c */ /* 0x000fe40003f86270 */
[----:B------:R-:W3:Y:S01]  /*a510*/  MUFU.TANH R169, R169 ;  /* 0x000000a900a97308 */ /* 0x000ee20000002400 */
[----:B------:R-:W-:-:S02]  /*a520*/  ISETP.GE.AND P6, PT, R28, R49, PT ;  /* 0x000000311c00720c */ /* 0x000fc40003fc6270 */
[----:B-----5:R-:W-:Y:S02]  /*a530*/  FSEL R195, R195, -INF , !P4 ;  /* 0xff800000c3c37808 */ /* 0x020fe40006000000 */
[----:B------:R-:W-:Y:S02]  /*a540*/  FSEL R62, R62, -INF , !P6 ;  /* 0xff8000003e3e7808 */ /* 0x000fe40007000000 */
[----:B------:R-:W-:Y:S01]  /*a550*/  FSEL R247, R51, -INF , !P2 ;  /* 0xff80000033f77808 */ /* 0x000fe20005000000 */
[----:B------:R-:W4:Y:S01]  /*a560*/  MUFU.TANH R193, R193 ;  /* 0x000000c100c17308 */ /* 0x000f220000002400 */
[C---:B------:R-:W-:Y:S02]  /*a570*/  ISETP.GE.AND P4, PT, R16.reuse, R49, PT ;  /* 0x000000311000720c */ /* 0x040fe40003f86270 */
[-C--:B------:R-:W-:Y:S01]  /*a580*/  ISETP.GE.AND P6, PT, R16, R48.reuse, PT ;  /* 0x000000301000720c */ /* 0x080fe20003fc6270 */
[----:B------:R-:W-:Y:S01]  /*a590*/  VIADD R16, R32, 0xfffffe60 ;  /* 0xfffffe6020107836 */ /* 0x000fe20000000000 */
[----:B------:R-:W-:Y:S01]  /*a5a0*/  ISETP.GE.AND P2, PT, R28, R48, PT ;  /* 0x000000301c00720c */ /* 0x000fe20003f46270 */
[----:B------:R-:W-:Y:S01]  /*a5b0*/  FMUL.FTZ R44, R8, UR10 ;  /* 0x0000000a082c7c20 */ /* 0x000fe20008410000 */
[----:B--2---:R-:W-:Y:S01]  /*a5c0*/  HMMA.16816.F32 R28, R12, R24, RZ ;  /* 0x000000180c1c723c */ /* 0x004fe200000018ff */
[----:B------:R-:W2:Y:S01]  /*a5d0*/  MUFU.TANH R70, R70 ;  /* 0x0000004600467308 */ /* 0x000ea20000002400 */
[----:B---3--:R-:W-:Y:S01]  /*a5e0*/  FSEL R169, R169, -INF , !P2 ;  /* 0xff800000a9a97808 */ /* 0x008fe20005000000 */
[----:B------:R-:W-:Y:S01]  /*a5f0*/  VIADD R8, R32, 0xfffffe68 ;  /* 0xfffffe6820087836 */ /* 0x000fe20000000000 */
[----:B------:R-:W-:Y:S01]  /*a600*/  FSEL R60, R60, -INF , !P1 ;  /* 0xff8000003c3c7808 */ /* 0x000fe20004800000 */
[----:B------:R-:W-:Y:S01]  /*a610*/  FMUL.FTZ R9, R9, UR10 ;  /* 0x0000000a09097c20 */ /* 0x000fe20008410000 */
[----:B------:R-:W-:Y:S01]  /*a620*/  FMUL.FTZ R97, R10, UR10 ;  /* 0x0000000a0a617c20 */ /* 0x000fe20008410000 */
[----:B------:R-:W-:-:S02]  /*a630*/  FMUL.FTZ R93, R11, UR10 ;  /* 0x0000000a0b5d7c20 */ /* 0x000fc40008410000 */
[----:B------:R3:W-:Y:S01]  /*a640*/  MUFU.TANH R43, R17 ;  /* 0x00000011002b7308 */ /* 0x0007e20000002400 */
[----:B----4-:R-:W-:Y:S02]  /*a650*/  FSEL R193, R193, -INF , !P0 ;  /* 0xff800000c1c17808 */ /* 0x010fe40004000000 */
[----:B------:R-:W-:-:S04]  /*a660*/  ISETP.GE.AND P0, PT, R16, R49, PT ;  /* 0x000000311000720c */ /* 0x000fc80003f06270 */
[----:B------:R-:W-:Y:S01]  /*a670*/  FSEL R66, R66, -INF , !P0 ;  /* 0xff80000042427808 */ /* 0x000fe20004000000 */
[----:B------:R-:W-:Y:S01]  /*a680*/  MUFU.TANH R103, R18 ;  /* 0x0000001200677308 */ /* 0x000fe20000002400 */
[----:B--2---:R-:W-:Y:S02]  /*a690*/  FSEL R70, R70, -INF , !P4 ;  /* 0xff80000046467808 */ /* 0x004fe40006000000 */
[-C--:B------:R-:W-:Y:S01]  /*a6a0*/  ISETP.GE.AND P4, PT, R16, R48.reuse, PT ;  /* 0x000000301000720c */ /* 0x080fe20003f86270 */
[----:B-1----:R-:W-:Y:S01]  /*a6b0*/  HMMA.16816.F32 R28, R4, R20, R28 ;  /* 0x00000014041c723c */ /* 0x002fe2000000181c */
[----:B------:R-:W-:Y:S01]  /*a6c0*/  VIADD R20, R32, 0xfffffe61 ;  /* 0xfffffe6120147836 */ /* 0x000fe20000000000 */
[----:B------:R-:W-:Y:S01]  /*a6d0*/  ISETP.GE.AND P0, PT, R8, R48, PT ;  /* 0x000000300800720c */ /* 0x000fe20003f06270 */
[C---:B------:R-:W-:Y:S01]  /*a6e0*/  VIADD R21, R32.reuse, 0xfffffe70 ;  /* 0xfffffe7020157836 */ /* 0x040fe20000000000 */
[----:B------:R1:W-:Y:S01]  /*a6f0*/  MUFU.TANH R101, R19 ;  /* 0x0000001300657308 */ /* 0x0003e20000002400 */
[----:B---3--:R-:W-:Y:S01]  /*a700*/  VIADD R17, R32, 0xfffffe59 ;  /* 0xfffffe5920117836 */ /* 0x008fe20000000000 */
[----:B------:R-:W-:-:S02]  /*a710*/  FSEL R181, R181, -INF , !P4 ;  /* 0xff800000b5b57808 */ /* 0x000fc40006000000 */
[----:B------:R-:W-:Y:S02]  /*a720*/  FSEL R189, R189, -INF , !P0 ;  /* 0xff800000bdbd7808 */ /* 0x000fe40004000000 */
[C---:B------:R-:W-:Y:S02]  /*a730*/  ISETP.GE.AND P2, PT, R17.reuse, R49, PT ;  /* 0x000000311100720c */ /* 0x040fe40003f46270 */
[----:B------:R-:W-:Y:S01]  /*a740*/  ISETP.GE.AND P1, PT, R17, R48, PT ;  /* 0x000000301100720c */ /* 0x000fe20003f26270 */
[----:B------:R-:W2:Y:S06]  /*a750*/  MUFU.TANH R173, R173 ;  /* 0x000000ad00ad7308 */ /* 0x000eac0000002400 */
[----:B------:R-:W-:Y:S01]  /*a760*/  FMUL.FTZ R28, R28, UR10 ;  /* 0x0000000a1c1c7c20 */ /* 0x000fe20008410000 */
[----:B------:R-:W-:Y:S01]  /*a770*/  FMUL.FTZ R29, R29, UR10 ;  /* 0x0000000a1d1d7c20 */ /* 0x000fe20008410000 */
[----:B-1----:R-:W1:Y:S01]  /*a780*/  LDSM.16.M88.4 R16, [R228+0x4400] ;  /* 0x00440000e410783b */ /* 0x002e620000000200 */
[----:B------:R-:W3:Y:S01]  /*a790*/  MUFU.TANH R64, R64 ;  /* 0x0000004000407308 */ /* 0x000ee20000002400 */
[----:B------:R-:W-:Y:S01]  /*a7a0*/  FMUL.FTZ R30, R30, UR10 ;  /* 0x0000000a1e1e7c20 */ /* 0x000fe20008410000 */
[----:B------:R-:W-:-:S06]  /*a7b0*/  FMUL.FTZ R31, R31, UR10 ;  /* 0x0000000a1f1f7c20 */ /* 0x000fcc0008410000 */
[----:B------:R-:W4:Y:S01]  /*a7c0*/  MUFU.TANH R175, R175 ;  /* 0x000000af00af7308 */ /* 0x000f220000002400 */
[----:B--2---:R-:W-:Y:S02]  /*a7d0*/  FSEL R173, R173, -INF , !P1 ;  /* 0xff800000adad7808 */ /* 0x004fe40004800000 */
[----:B------:R-:W-:-:S04]  /*a7e0*/  ISETP.GE.AND P1, PT, R8, R49, PT ;  /* 0x000000310800720c */ /* 0x000fc80003f26270 */
[----:B------:R-:W-:Y:S01]  /*a7f0*/  FSEL R74, R74, -INF , !P1 ;  /* 0xff8000004a4a7808 */ /* 0x000fe20004800000 */
[----:B------:R-:W2:Y:S01]  /*a800*/  MUFU.TANH R191, R191 ;  /* 0x000000bf00bf7308 */ /* 0x000ea20000002400 */
[----:B---3--:R-:W-:Y:S02]  /*a810*/  FSEL R64, R64, -INF , !P2 ;  /* 0xff80000040407808 */ /* 0x008fe40005000000 */
[-C--:B------:R-:W-:Y:S02]  /*a820*/  ISETP.GE.AND P2, PT, R20, R48.reuse, PT ;  /* 0x000000301400720c */ /* 0x080fe40003f46270 */
[----:B------:R-:W-:-:S03]  /*a830*/  ISETP.GE.AND P1, PT, R21, R48, PT ;  /* 0x000000301500720c */ /* 0x000fc60003f26270 */
[----:B------:R3:W-:Y:S01]  /*a840*/  MUFU.TANH R45, R9 ;  /* 0x00000009002d7308 */ /* 0x0007e20000002400 */
[----:B----4-:R-:W-:Y:S02]  /*a850*/  FSEL R175, R175, -INF , !P6 ;  /* 0xff800000afaf7808 */ /* 0x010fe40007000000 */
[----:B------:R-:W-:Y:S01]  /*a860*/  ISETP.GE.AND P6, PT, R20, R49, PT ;  /* 0x000000311400720c */ /* 0x000fe20003fc6270 */
[----:B------:R-:W-:-:S03]  /*a870*/  VIADD R20, R32, 0xfffffe69 ;  /* 0xfffffe6920147836 */ /* 0x000fc60000000000 */
[----:B------:R-:W-:Y:S01]  /*a880*/  FSEL R68, R68, -INF , !P6 ;  /* 0xff80000044447808 */ /* 0x000fe20007000000 */
[----:B------:R-:W4:Y:S01]  /*a890*/  MUFU.TANH R72, R72 ;  /* 0x0000004800487308 */ /* 0x000f220000002400 */
[CC--:B------:R-:W-:Y:S02]  /*a8a0*/  ISETP.GE.AND P4, PT, R20.reuse, R49.reuse, PT ;  /* 0x000000311400720c */ /* 0x0c0fe40003f86270 */
[----:B------:R-:W-:Y:S01]  /*a8b0*/  ISETP.GE.AND P6, PT, R20, R48, PT ;  /* 0x000000301400720c */ /* 0x000fe20003fc6270 */
[----:B------:R-:W-:Y:S01]  /*a8c0*/  VIADD R20, R32, 0xfffffe71 ;  /* 0xfffffe7120147836 */ /* 0x000fe20000000000 */
[----:B------:R-:W-:Y:S02]  /*a8d0*/  FSEL R56, R78, -INF , !P4 ;  /* 0xff8000004e387808 */ /* 0x000fe40006000000 */
[----:B--2---:R-:W-:Y:S01]  /*a8e0*/  FSEL R191, R191, -INF , !P2 ;  /* 0xff800000bfbf7808 */ /* 0x004fe20005000000 */
[----:B------:R-:W2:Y:S01]  /*a8f0*/  MUFU.TANH R76, R76 ;  /* 0x0000004c004c7308 */ /* 0x000ea20000002400 */
[----:B---3--:R-:W-:Y:S01]  /*a900*/  HMMA.16816.F32 R8, R12, R26, RZ ;  /* 0x0000001a0c08723c */ /* 0x008fe200000018ff */
[----:B------:R-:W3:Y:S01]  /*a910*/  LDSM.16.M88.4 R24, [R39+0x4400] ;  /* 0x004400002718783b */ /* 0x000ee20000000200 */
[----:B------:R-:W-:-:S02]  /*a920*/  ISETP.GE.AND P0, PT, R20, R49, PT ;  /* 0x000000311400720c */ /* 0x000fc40003f06270 */
[-C--:B------:R-:W-:Y:S01]  /*a930*/  ISETP.GE.AND P4, PT, R20, R48.reuse, PT ;  /* 0x000000301400720c */ /* 0x080fe20003f86270 */
[----:B------:R-:W-:Y:S01]  /*a940*/  VIADD R20, R32, 0xfffffe78 ;  /* 0xfffffe7820147836 */ /* 0x000fe20000000000 */
[-C--:B------:R-:W-:Y:S01]  /*a950*/  ISETP.GE.AND P2, PT, R21, R49.reuse, PT ;  /* 0x000000311500720c */ /* 0x080fe20003f46270 */
[----:B------:R-:W5:Y:S01]  /*a960*/  MUFU.TANH R185, R185 ;  /* 0x000000b900b97308 */ /* 0x000f620000002400 */
[----:B------:R-:W-:Y:S02]  /*a970*/  FSEL R183, R183, -INF , !P6 ;  /* 0xff800000b7b77808 */ /* 0x000fe40007000000 */
[----:B----4-:R-:W-:Y:S02]  /*a980*/  FSEL R72, R72, -INF , !P2 ;  /* 0xff80000048487808 */ /* 0x010fe40005000000 */
[C---:B------:R-:W-:Y:S02]  /*a990*/  ISETP.GE.AND P6, PT, R20.reuse, R49, PT ;  /* 0x000000311400720c */ /* 0x040fe40003fc6270 */
[----:B------:R-:W-:Y:S01]  /*a9a0*/  ISETP.GE.AND P2, PT, R20, R48, PT ;  /* 0x000000301400720c */ /* 0x000fe20003f46270 */
[----:B------:R4:W-:Y:S01]  /*a9b0*/  MUFU.TANH R46, R28 ;  /* 0x0000001c002e7308 */ /* 0x0009e20000002400 */
[----:B--2---:R-:W-:-:S02]  /*a9c0*/  FSEL R58, R76, -INF , !P0 ;  /* 0xff8000004c3a7808 */ /* 0x004fc40004000000 */
[----:B------:R-:W-:Y:S02]  /*a9d0*/  FSEL R108, R80, -INF , !P6 ;  /* 0xff800000506c7808 */ /* 0x000fe40007000000 */
[----:B------:R-:W-:Y:S03]  /*a9e0*/  HMMA.16816.F32 R8, R4, R22, R8 ;  /* 0x000000160408723c */ /* 0x000fe60000001808 */
[----:B------:R-:W2:Y:S01]  /*a9f0*/  MUFU.TANH R179, R179 ;  /* 0x000000b300b37308 */ /* 0x000ea20000002400 */
[----:B-----5:R-:W-:-:S04]  /*aa00*/  FSEL R185, R185, -INF , !P1 ;  /* 0xff800000b9b97808 */ /* 0x020fc80004800000 */
[----:B-1----:R-:W-:Y:S01]  /*aa10*/  HMMA.16816.F32 R20, R12, R16, RZ ;  /* 0x000000100c14723c */ /* 0x002fe200000018ff */
[C---:B------:R-:W-:Y:S02]  /*aa20*/  VIADD R17, R32.reuse, 0xfffffe80 ;  /* 0xfffffe8020117836 */ /* 0x040fe40000000000 */
[----:B------:R-:W1:Y:S01]  /*aa30*/  MUFU.TANH R177, R177 ;  /* 0x000000b100b17308 */ /* 0x000e620000002400 */
[C---:B----4-:R-:W-:Y:S02]  /*aa40*/  VIADD R28, R32.reuse, 0xfffffe79 ;  /* 0xfffffe79201c7836 */ /* 0x050fe40000000000 */
[----:B------:R-:W-:Y:S01]  /*aa50*/  VIADD R16, R32, 0xfffffe81 ;  /* 0xfffffe8120107836 */ /* 0x000fe20000000000 */
[-C--:B------:R-:W-:Y:S02]  /*aa60*/  ISETP.GE.AND P6, PT, R17, R48.reuse, PT ;  /* 0x000000301100720c */ /* 0x080fe40003fc6270 */
[CC--:B------:R-:W-:Y:S02]  /*aa70*/  ISETP.GE.AND P1, PT, R28.reuse, R49.reuse, PT ;  /* 0x000000311c00720c */ /* 0x0c0fe40003f26270 */
[----:B------:R-:W-:Y:S01]  /*aa80*/  MUFU.TANH R50, R29 ;  /* 0x0000001d00327308 */ /* 0x000fe20000002400 */
[-C--:B------:R-:W-:Y:S01]  /*aa90*/  ISETP.GE.AND P0, PT, R28, R48.reuse, PT ;  /* 0x000000301c00720c */ /* 0x080fe20003f06270 */
[----:B------:R-:W-:Y:S01]  /*aaa0*/  FMUL.FTZ R76, R8, UR10 ;  /* 0x0000000a084c7c20 */ /* 0x000fe20008410000 */
[----:B--2---:R-:W-:Y:S01]  /*aab0*/  FSEL R179, R179, -INF , !P4 ;  /* 0xff800000b3b37808 */ /* 0x004fe20006000000 */
[----:B------:R-:W-:Y:S01]  /*aac0*/  FMUL.FTZ R78, R9, UR10 ;  /* 0x0000000a094e7c20 */ /* 0x000fe20008410000 */
[-C--:B------:R-:W-:Y:S01]  /*aad0*/  ISETP.GE.AND P4, PT, R17, R49.reuse, PT ;  /* 0x000000311100720c */ /* 0x080fe20003f86270 */
[----:B------:R-:W-:Y:S01]  /*aae0*/  VIADD R9, R32, 0xfffffe88 ;  /* 0xfffffe8820097836 */ /* 0x000fe20000000000 */
[----:B------:R-:W-:Y:S01]  /*aaf0*/  FSEL R110, R84, -INF , !P1 ;  /* 0xff800000546e7808 */ /* 0x000fe20004800000 */
[----:B------:R-:W-:Y:S01]  /*ab00*/  MUFU.TANH R47, R30 ;  /* 0x0000001e002f7308 */ /* 0x000fe20000002400 */
[----:B-1----:R-:W-:Y:S01]  /*ab10*/  FSEL R177, R177, -INF , !P2 ;  /* 0xff800000b1b17808 */ /* 0x002fe20005000000 */
[----:B---3--:R-:W-:Y:S01]  /*ab20*/  HMMA.16816.F32 R20, R4, R24, R20 ;  /* 0x000000180414723c */ /* 0x008fe20000001814 */
[----:B------:R-:W-:Y:S01]  /*ab30*/  ISETP.GE.AND P2, PT, R16, R49, PT ;  /* 0x000000311000720c */ /* 0x000fe20003f46270 */
[----:B------:R-:W-:Y:S01]  /*ab40*/  VIADD R8, R32, 0xfffffe89 ;  /* 0xfffffe8920087836 */ /* 0x000fe20000000000 */
[-C--:B------:R-:W-:Y:S01]  /*ab50*/  ISETP.GE.AND P1, PT, R16, R48.reuse, PT ;  /* 0x000000301000720c */ /* 0x080fe20003f26270 */
[----:B------:R-:W-:Y:S01]  /*ab60*/  FMUL.FTZ R80, R10, UR10 ;  /* 0x0000000a0a507c20 */ /* 0x000fe20008410000 */
[----:B------:R-:W-:Y:S01]  /*ab70*/  FSEL R112, R82, -INF , !P4 ;  /* 0xff80000052707808 */ /* 0x000fe20006000000 */
[----:B------:R1:W-:Y:S01]  /*ab80*/  MUFU.TANH R51, R31 ;  /* 0x0000001f00337308 */ /* 0x0003e20000002400 */
[----:B------:R-:W-:Y:S01]  /*ab90*/  ISETP.GE.AND P4, PT, R9, R48, PT ;  /* 0x000000300900720c */ /* 0x000fe20003f86270 */
[----:B------:R-:W-:Y:S01]  /*aba0*/  HMMA.16816.F32 R16, R12, R18, RZ ;  /* 0x000000120c10723c */ /* 0x000fe200000018ff */
[----:B------:R-:W-:-:S02]  /*abb0*/  VIADD R25, R32, 0xfffffe90 ;  /* 0xfffffe9020197836 */ /* 0x000fc40000000000 */
[----:B------:R-:W-:-:S03]  /*abc0*/  VIADD R24, R32, 0xfffffe91 ;  /* 0xfffffe9120187836 */ /* 0x000fc60000000000 */
[----:B------:R-:W2:Y:S05]  /*abd0*/  MUFU.TANH R171, R171 ;  /* 0x000000ab00ab7308 */ /* 0x000eaa0000002400 */
[----:B------:R-:W-:Y:S01]  /*abe0*/  FMUL.FTZ R243, R20, UR10 ;  /* 0x0000000a14f37c20 */ /* 0x000fe20008410000 */
[----:B------:R-:W-:Y:S02]  /*abf0*/  VIADD R20, R32, 0xfffffe98 ;  /* 0xfffffe9820147836 */ /* 0x000fe40000000000 */
[----:B------:R-:W-:Y:S01]  /*ac00*/  FMUL.FTZ R21, R21, UR10 ;  /* 0x0000000a15157c20 */ /* 0x000fe20008410000 */
[----:B------:R-:W3:Y:S01]  /*ac10*/  MUFU.TANH R34, R34 ;  /* 0x0000002200227308 */ /* 0x000ee20000002400 */
[----:B-1----:R-:W1:Y:S01]  /*ac20*/  LDSM.16.M88.4 R28, [R228+0x4800] ;  /* 0x00480000e41c783b */ /* 0x002e620000000200 */
[----:B------:R-:W-:Y:S01]  /*ac30*/  FMUL.FTZ R22, R22, UR10 ;  /* 0x0000000a16167c20 */ /* 0x000fe20008410000 */
[----:B------:R-:W-:-:S02]  /*ac40*/  FMUL.FTZ R23, R23, UR10 ;  /* 0x0000000a17177c20 */ /* 0x000fc40008410000 */
[----:B------:R-:W-:Y:S03]  /*ac50*/  HMMA.16816.F32 R16, R4, R26, R16 ;  /* 0x0000001a0410723c */ /* 0x000fe60000001810 */
[----:B------:R-:W4:Y:S01]  /*ac60*/  MUFU.TANH R165, R165 ;  /* 0x000000a500a57308 */ /* 0x000f220000002400 */
[----:B--2---:R-:W-:Y:S02]  /*ac70*/  FSEL R171, R171, -INF , !P0 ;  /* 0xff800000abab7808 */ /* 0x004fe40004000000 */
[----:B------:R-:W-:-:S04]  /*ac80*/  ISETP.GE.AND P0, PT, R9, R49, PT ;  /* 0x000000310900720c */ /* 0x000fc80003f06270 */
[----:B------:R-:W-:Y:S01]  /*ac90*/  FSEL R120, R33, -INF , !P0 ;  /* 0xff80000021787808 */ /* 0x000fe20004000000 */
[----:B------:R-:W2:Y:S01]  /*aca0*/  MUFU.TANH R161, R161 ;  /* 0x000000a100a17308 */ /* 0x000ea20000002400 */
[----:B---3--:R-:W-:Y:S01]  /*acb0*/  FSEL R114, R34, -INF , !P2 ;  /* 0xff80000022727808 */ /* 0x008fe20005000000 */
[----:B------:R-:W-:Y:S01]  /*acc0*/  FMUL.FTZ R34, R11, UR10 ;  /* 0x0000000a0b227c20 */ /* 0x000fe20008410000 */
[-C--:B------:R-:W-:Y:S02]  /*acd0*/  ISETP.GE.AND P2, PT, R8, R48.reuse, PT ;  /* 0x000000300800720c */ /* 0x080fe40003f46270 */
[----:B------:R-:W-:-:S03]  /*ace0*/  ISETP.GE.AND P0, PT, R25, R48, PT ;  /* 0x000000301900720c */ /* 0x000fc60003f06270 */
[----:B------:R-:W3:Y:S01]  /*acf0*/  MUFU.TANH R157, R157 ;  /* 0x0000009d009d7308 */ /* 0x000ee20000002400 */
[----:B----4-:R-:W-:Y:S01]  /*ad00*/  FSEL R165, R165, -INF , !P6 ;  /* 0xff800000a5a57808 */ /* 0x010fe20007000000 */
[----:B------:R-:W-:Y:S01]  /*ad10*/  FMUL.FTZ R16, R16, UR10 ;  /* 0x0000000a10107c20 */ /* 0x000fe20008410000 */
[-C--:B------:R-:W-:Y:S01]  /*ad20*/  ISETP.GE.AND P6, PT, R8, R49.reuse, PT ;  /* 0x000000310800720c */ /* 0x080fe20003fc6270 */
[----:B------:R-:W-:Y:S01]  /*ad30*/  FMUL.FTZ R17, R17, UR10 ;  /* 0x0000000a11117c20 */ /* 0x000fe20008410000 */
[----:B------:R-:W4:Y:S01]  /*ad40*/  LDSM.16.M88.4 R8, [R39+0x4800] ;  /* 0x004800002708783b */ /* 0x000f220000000200 */
[----:B------:R-:W-:Y:S01]  /*ad50*/  FSEL R153, R153, -INF , !P0 ;  /* 0xff80000099997808 */ /* 0x000fe20004000000 */
[----:B------:R-:W-:Y:S01]  /*ad60*/  FMUL.FTZ R82, R19, UR10 ;  /* 0x0000000a13527c20 */ /* 0x000fe20008410000 */
[----:B------:R-:W5:Y:S01]  /*ad70*/  MUFU.TANH R159, R159 ;  /* 0x0000009f009f7308 */ /* 0x000f620000002400 */
[----:B--2---:R-:W-:Y:S02]  /*ad80*/  FSEL R161, R161, -INF , !P1 ;  /* 0xff800000a1a17808 */ /* 0x004fe40004800000 */
[----:B------:R-:W-:-:S02]  /*ad90*/  ISETP.GE.AND P1, PT, R25, R49, PT ;  /* 0x000000311900720c */ /* 0x000fc40003f26270 */
[----:B------:R-:W-:Y:S02]  /*ada0*/  FSEL R122, R35, -INF , !P6 ;  /* 0xff800000237a7808 */ /* 0x000fe40007000000 */
[----:B------:R-:W-:Y:S01]  /*adb0*/  FSEL R124, R40, -INF , !P1 ;  /* 0xff800000287c7808 */ /* 0x000fe20004800000 */
[----:B------:R-:W2:Y:S01]  /*adc0*/  MUFU.TANH R151, R151 ;  /* 0x0000009700977308 */ /* 0x000ea20000002400 */
[----:B---3--:R-:W-:Y:S01]  /*add0*/  FSEL R157, R157, -INF , !P2 ;  /* 0xff8000009d9d7808 */ /* 0x008fe20005000000 */
[----:B------:R-:W-:Y:S01]  /*ade0*/  FMUL.FTZ R40, R18, UR10 ;  /* 0x0000000a12287c20 */ /* 0x000fe20008410000 */
[C---:B------:R-:W-:Y:S02]  /*adf0*/  ISETP.GE.AND P2, PT, R20.reuse, R49, PT ;  /* 0x000000311400720c */ /* 0x040fe40003f46270 */
[-C--:B------:R-:W-:Y:S01]  /*ae00*/  ISETP.GE.AND P1, PT, R20, R48.reuse, PT ;  /* 0x000000301400720c */ /* 0x080fe20003f26270 */
[----:B------:R-:W-:Y:S01]  /*ae10*/  VIADD R20, R32, 0xfffffe99 ;  /* 0xfffffe9920147836 */ /* 0x000fe20000000000 */
[----:B------:R-:W-:Y:S01]  /*ae20*/  ISETP.GE.AND P6, PT, R24, R48, PT ;  /* 0x000000301800720c */ /* 0x000fe20003fc6270 */
[----:B------:R-:W3:Y:S01]  /*ae30*/  MUFU.TANH R149, R149 ;  /* 0x0000009500957308 */ /* 0x000ee20000002400 */
[----:B-----5:R-:W-:-:S02]  /*ae40*/  FSEL R159, R159, -INF , !P4 ;  /* 0xff8000009f9f7808 */ /* 0x020fc40006000000 */
[-C--:B------:R-:W-:Y:S02]  /*ae50*/  ISETP.GE.AND P4, PT, R24, R49.reuse, PT ;  /* 0x000000311800720c */ /* 0x080fe40003f86270 */
[----:B-1----:R-:W-:Y:S01]  /*ae60*/  HMMA.16816.F32 R24, R12, R28, RZ ;  /* 0x0000001c0c18723c */ /* 0x002fe200000018ff */
[----:B------:R-:W-:Y:S02]  /*ae70*/  ISETP.GE.AND P0, PT, R20, R49, PT ;  /* 0x000000311400720c */ /* 0x000fe40003f06270 */
[----:B------:R-:W-:Y:S01]  /*ae80*/  FSEL R29, R86, -INF , !P4 ;  /* 0xff800000561d7808 */ /* 0x000fe20006000000 */
[----:B------:R1:W-:Y:S01]  /*ae90*/  MUFU.TANH R233, R21 ;  /* 0x0000001500e97308 */ /* 0x0003e20000002400 */
[----:B------:R-:W-:Y:S01]  /*aea0*/  ISETP.GE.AND P4, PT, R20, R48, PT ;  /* 0x000000301400720c */ /* 0x000fe20003f86270 */
[----:B------:R-:W-:Y:S01]  /*aeb0*/  VIADD R20, R32, 0xfffffea1 ;  /* 0xfffffea120147836 */ /* 0x000fe20000000000 */
[----:B--2---:R-:W-:Y:S02]  /*aec0*/  FSEL R151, R151, -INF , !P6 ;  /* 0xff80000097977808 */ /* 0x004fe40007000000 */
[----:B------:R-:W-:-:S02]  /*aed0*/  FSEL R28, R88, -INF , !P2 ;  /* 0xff800000581c7808 */ /* 0x000fc40005000000 */
[----:B------:R-:W-:Y:S01]  /*aee0*/  FSEL R126, R89, -INF , !P0 ;  /* 0xff800000597e7808 */ /* 0x000fe20004000000 */
[----:B------:R-:W2:Y:S01]  /*aef0*/  MUFU.TANH R131, R131 ;  /* 0x0000008300837308 */ /* 0x000ea20000002400 */
[----:B---3--:R-:W-:Y:S02]  /*af00*/  FSEL R149, R149, -INF , !P1 ;  /* 0xff80000095957808 */ /* 0x008fe40004800000 */
[CC--:B------:R-:W-:Y:S02]  /*af10*/  ISETP.GE.AND P1, PT, R20.reuse, R49.reuse, PT ;  /* 0x000000311400720c */ /* 0x0c0fe40003f26270 */
[----:B------:R-:W-:Y:S02]  /*af20*/  ISETP.GE.AND P0, PT, R20, R48, PT ;  /* 0x000000301400720c */ /* 0x000fe40003f06270 */
[----:B------:R-:W-:Y:S01]  /*af30*/  FSEL R130, R37, -INF , !P1 ;  /* 0xff80000025827808 */ /* 0x000fe20004800000 */
[----:B------:R-:W-:Y:S01]  /*af40*/  MUFU.TANH R35, R22 ;  /* 0x0000001600237308 */ /* 0x000fe20000002400 */
[C---:B-1----:R-:W-:Y:S01]  /*af50*/  VIADD R21, R32.reuse, 0xfffffea0 ;  /* 0xfffffea020157836 */ /* 0x042fe20000000000 */
[----:B----4-:R-:W-:Y:S01]  /*af60*/  HMMA.16816.F32 R24, R4, R8, R24 ;  /* 0x000000080418723c */ /* 0x010fe20000001818 */
[C---:B------:R-:W-:Y:S01]  /*af70*/  VIADD R9, R32.reuse, 0xfffffea8 ;  /* 0xfffffea820097836 */ /* 0x040fe20000000000 */
[----:B------:R-:W-:Y:S01]  /*af80*/  FSEL R123, R123, -INF , !P0 ;  /* 0xff8000007b7b7808 */ /* 0x000fe20004000000 */
[----:B------:R-:W-:Y:S01]  /*af90*/  VIADD R8, R32, 0xfffffea9 ;  /* 0xfffffea920087836 */ /* 0x000fe20000000000 */
[----:B------:R-:W-:-:S02]  /*afa0*/  ISETP.GE.AND P6, PT, R21, R49, PT ;  /* 0x000000311500720c */ /* 0x000fc40003fc6270 */
[----:B------:R1:W-:Y:S01]  /*afb0*/  MUFU.TANH R33, R23 ;  /* 0x0000001700217308 */ /* 0x0003e20000002400 */
[----:B------:R-:W-:Y:S02]  /*afc0*/  ISETP.GE.AND P2, PT, R21, R48, PT ;  /* 0x000000301500720c */ /* 0x000fe40003f46270 */
[----:B--2---:R-:W-:Y:S02]  /*afd0*/  FSEL R131, R131, -INF , !P4 ;  /* 0xff80000083837808 */ /* 0x004fe40006000000 */
[-C--:B------:R-:W-:Y:S02]  /*afe0*/  ISETP.GE.AND P4, PT, R9, R49.reuse, PT ;  /* 0x000000310900720c */ /* 0x080fe40003f86270 */
[----:B------:R-:W-:Y:S01]  /*aff0*/  FSEL R128, R36, -INF , !P6 ;  /* 0xff80000024807808 */ /* 0x000fe20007000000 */
[----:B------:R-:W-:Y:S01]  /*b000*/  MUFU.TANH R38, R38 ;  /* 0x0000002600267308 */ /* 0x000fe20000002400 */
[----:B------:R-:W-:Y:S02]  /*b010*/  FSEL R127, R127, -INF , !P2 ;  /* 0xff8000007f7f7808 */ /* 0x000fe40005000000 */
[----:B------:R-:W-:-:S02]  /*b020*/  ISETP.GE.AND P2, PT, R8, R49, PT ;  /* 0x000000310800720c */ /* 0x000fc40003f46270 */
[-C--:B------:R-:W-:Y:S01]  /*b030*/  ISETP.GE.AND P1, PT, R8, R48.reuse, PT ;  /* 0x000000300800720c */ /* 0x080fe20003f26270 */
[C---:B------:R-:W-:Y:S01]  /*b040*/  VIADD R8, R32.reuse, 0xfffffeb0 ;  /* 0xfffffeb020087836 */ /* 0x040fe20000000000 */
[-C--:B------:R-:W-:Y:S01]  /*b050*/  ISETP.GE.AND P6, PT, R9, R48.reuse, PT ;  /* 0x000000300900720c */ /* 0x080fe20003fc6270 */
[----:B------:R-:W2:Y:S01]  /*b060*/  MUFU.TANH R111, R111 ;  /* 0x0000006f006f7308 */ /* 0x000ea20000002400 */
[----:B-1----:R-:W1:Y:S01]  /*b070*/  LDSM.16.M88.4 R20, [R228+0x4c00] ;  /* 0x004c0000e414783b */ /* 0x002e620000000200 */
[----:B------:R-:W-:Y:S01]  /*b080*/  VIADD R9, R32, 0xfffffeb1 ;  /* 0xfffffeb120097836 */ /* 0x000fe20000000000 */
[----:B------:R-:W-:Y:S01]  /*b090*/  ISETP.GE.AND P0, PT, R8, R49, PT ;  /* 0x000000310800720c */ /* 0x000fe20003f06270 */
[----:B------:R-:W-:Y:S01]  /*b0a0*/  FMUL.FTZ R187, R24, UR10 ;  /* 0x0000000a18bb7c20 */ /* 0x000fe20008410000 */
[----:B------:R-:W-:Y:S01]  /*b0b0*/  FSEL R24, R41, -INF , !P2 ;  /* 0xff80000029187808 */ /* 0x000fe20005000000 */
[----:B------:R-:W-:Y:S01]  /*b0c0*/  FMUL.FTZ R25, R25, UR10 ;  /* 0x0000000a19197c20 */ /* 0x000fe20008410000 */
[----:B------:R-:W-:Y:S01]  /*b0d0*/  ISETP.GE.AND P2, PT, R9, R48, PT ;  /* 0x000000300900720c */ /* 0x000fe20003f46270 */
[----:B------:R-:W-:Y:S01]  /*b0e0*/  MUFU.TANH R42, R42 ;  /* 0x0000002a002a7308 */ /* 0x000fe20000002400 */
[----:B------:R-:W-:-:S02]  /*b0f0*/  VIADD R41, R32, 0xfffffec0 ;  /* 0xfffffec020297836 */ /* 0x000fc40000000000 */
[----:B------:R-:W-:Y:S01]  /*b100*/  FMUL.FTZ R84, R27, UR10 ;  /* 0x0000000a1b547c20 */ /* 0x000fe20008410000 */
[----:B------:R-:W-:Y:S01]  /*b110*/  VIADD R27, R32, 0xfffffec1 ;  /* 0xfffffec1201b7836 */ /* 0x000fe20000000000 */
[----:B------:R-:W-:Y:S02]  /*b120*/  FSEL R101, R101, -INF , !P2 ;  /* 0xff80000065657808 */ /* 0x000fe40005000000 */
[----:B------:R-:W-:Y:S01]  /*b130*/  ISETP.GE.AND P2, PT, R41, R49, PT ;  /* 0x000000312900720c */ /* 0x000fe20003f46270 */
[----:B------:R-:W3:Y:S01]  /*b140*/  MUFU.TANH R113, R113 ;  /* 0x0000007100717308 */ /* 0x000ee20000002400 */
[----:B--2---:R-:W-:-:S07]  /*b150*/  FSEL R111, R111, -INF , !P1 ;  /* 0xff8000006f6f7808 */ /* 0x004fce0004800000 */
[----:B------:R-:W-:Y:S08]  /*b160*/  MUFU.TANH R219, R16 ;  /* 0x0000001000db7308 */ /* 0x000ff00000002400 */
[----:B------:R2:W-:Y:S01]  /*b170*/  MUFU.TANH R201, R17 ;  /* 0x0000001100c97308 */ /* 0x0005e20000002400 */
[----:B---3--:R-:W-:Y:S02]  /*b180*/  FSEL R113, R113, -INF , !P6 ;  /* 0xff80000071717808 */ /* 0x008fe40007000000 */
[----:B------:R-:W-:-:S05]  /*b190*/  ISETP.GE.AND P6, PT, R9, R49, PT ;  /* 0x000000310900720c */ /* 0x000fca0003fc6270 */
[----:B------:R-:W3:Y:S08]  /*b1a0*/  MUFU.TANH R97, R97 ;  /* 0x0000006100617308 */ /* 0x000ef00000002400 */
[----:B------:R-:W4:Y:S01]  /*b1b0*/  MUFU.TANH R93, R93 ;  /* 0x0000005d005d7308 */ /* 0x000f220000002400 */
[----:B--2---:R-:W-:Y:S01]  /*b1c0*/  HMMA.16816.F32 R16, R12, R30, RZ ;  /* 0x0000001e0c10723c */ /* 0x004fe200000018ff */
[----:B------:R-:W-:-:S02]  /*b1d0*/  FSEL R31, R38, -INF , !P4 ;  /* 0xff800000261f7808 */ /* 0x000fc40006000000 */
[----:B------:R-:W2:Y:S01]  /*b1e0*/  LDSM.16.M88.4 R36, [R39+0x4c00] ;  /* 0x004c00002724783b */ /* 0x000ea20000000200 */
[----:B------:R-:W-:Y:S01]  /*b1f0*/  ISETP.GE.AND P4, PT, R8, R48, PT ;  /* 0x000000300800720c */ /* 0x000fe20003f86270 */
[----:B------:R-:W-:Y:S01]  /*b200*/  VIADD R8, R32, 0xfffffeb8 ;  /* 0xfffffeb820087836 */ /* 0x000fe20000000000 */
[----:B------:R-:W-:Y:S01]  /*b210*/  FSEL R30, R42, -INF , !P0 ;  /* 0xff8000002a1e7808 */ /* 0x000fe20004000000 */
[----:B------:R-:W-:Y:S01]  /*b220*/  FMUL.FTZ R42, R26, UR10 ;  /* 0x0000000a1a2a7c20 */ /* 0x000fe20008410000 */
[----:B------:R-:W-:Y:S01]  /*b230*/  FSEL R103, R103, -INF , !P4 ;  /* 0xff80000067677808 */ /* 0x000fe20006000000 */
[----:B------:R-:W5:Y:S01]  /*b240*/  MUFU.TANH R44, R44 ;  /* 0x0000002c002c7308 */ /* 0x000f620000002400 */
[----:B------:R-:W-:Y:S01]  /*b250*/  ISETP.GE.AND P1, PT, R8, R49, PT ;  /* 0x000000310800720c */ /* 0x000fe20003f26270 */
[----:B------:R-:W-:-:S04]  /*b260*/  DEPBAR.LE SB0, 0x0 ;  /* 0x000080000000791a */ /* 0x000fc80000000000 */
[-C--:B------:R-:W-:Y:S01]  /*b270*/  ISETP.GE.AND P0, PT, R8, R48.reuse, PT ;  /* 0x000000300800720c */ /* 0x080fe20003f06270 */
[----:B------:R-:W-:Y:S01]  /*b280*/  VIADD R8, R32, 0xfffffeb9 ;  /* 0xfffffeb920087836 */ /* 0x000fe20000000000 */
[----:B------:R-:W-:Y:S01]  /*b290*/  FSEL R26, R43, -INF , !P6 ;  /* 0xff8000002b1a7808 */ /* 0x000fe20007000000 */
[----:B------:R-:W-:Y:S01]  /*b2a0*/  MUFU.TANH R76, R76 ;  /* 0x0000004c004c7308 */ /* 0x000fe20000002400 */
[----:B---3--:R-:W-:Y:S01]  /*b2b0*/  FSEL R97, R97, -INF , !P0 ;  /* 0xff80000061617808 */ /* 0x008fe20004000000 */
[----:B------:R-:W-:Y:S01]  /*b2c0*/  HMMA.16816.F32 R16, R4, R10, R16 ;  /* 0x0000000a0410723c */ /* 0x000fe20000001810 */
[CC--:B------:R-:W-:Y:S02]  /*b2d0*/  ISETP.GE.AND P4, PT, R8.reuse, R49.reuse, PT ;  /* 0x000000310800720c */ /* 0x0c0fe40003f86270 */
[----:B------:R-:W-:Y:S02]  /*b2e0*/  ISETP.GE.AND P6, PT, R8, R48, PT ;  /* 0x000000300800720c */ /* 0x000fe40003fc6270 */
[----:B------:R-:W-:Y:S01]  /*b2f0*/  ISETP.GE.AND P0, PT, R27, R49, PT ;  /* 0x000000311b00720c */ /* 0x000fe20003f06270 */
[----:B------:R-:W-:Y:S01]  /*b300*/  MUFU.TANH R243, R243 ;  /* 0x000000f300f37308 */ /* 0x000fe20000002400 */
[----:B----4-:R-:W-:Y:S01]  /*b310*/  FSEL R93, R93, -INF , !P6 ;  /* 0xff8000005d5d7808 */ /* 0x010fe20007000000 */
[----:B-1----:R-:W-:Y:S01]  /*b320*/  HMMA.16816.F32 R8, R12, R20, RZ ;  /* 0x000000140c08723c */ /* 0x002fe200000018ff */
[----:B-----5:R-:W-:-:S02]  /*b330*/  FSEL R21, R44, -INF , !P1 ;  /* 0xff8000002c157808 */ /* 0x020fc40004800000 */
[----:B------:R-:W-:-:S03]  /*b340*/  ISETP.GE.AND P1, PT, R41, R48, PT ;  /* 0x000000302900720c */ /* 0x000fc60003f26270 */
[----:B------:R-:W-:Y:S01]  /*b350*/  MUFU.TANH R78, R78 ;  /* 0x0000004e004e7308 */ /* 0x000fe20000002400 */
[----:B------:R-:W-:Y:S01]  /*b360*/  FSEL R47, R47, -INF , !P1 ;  /* 0xff8000002f2f7808 */ /* 0x000fe20004800000 */
[----:B------:R-:W-:Y:S01]  /*b370*/  HMMA.16816.F32 R12, R12, R22, RZ ;  /* 0x000000160c0c723c */ /* 0x000fe200000018ff */
[----:B------:R-:W-:Y:S02]  /*b380*/  VIADD R22, R32, 0xfffffed8 ;  /* 0xfffffed820167836 */ /* 0x000fe40000000000 */
[----:B------:R-:W-:Y:S01]  /*b390*/  FMUL.FTZ R155, R16, UR10 ;  /* 0x0000000a109b7c20 */ /* 0x000fe20008410000 */
[----:B------:R-:W-:Y:S01]  /*b3a0*/  FSEL R16, R45, -INF , !P4 ;  /* 0xff8000002d107808 */ /* 0x000fe20006000000 */
[----:B------:R-:W-:Y:S01]  /*b3b0*/  FMUL.FTZ R107, R17, UR10 ;  /* 0x0000000a116b7c20 */ /* 0x000fe20008410000 */
[----:B------:R-:W1:Y:S01]  /*b3c0*/  MUFU.TANH R34, R34 ;  /* 0x0000002200227308 */ /* 0x000e620000002400 */
[----:B------:R-:W-:Y:S01]  /*b3d0*/  ISETP.GE.AND P4, PT, R27, R48, PT ;  /* 0x000000301b00720c */ /* 0x000fe20003f86270 */
[----:B------:R-:W-:Y:S01]  /*b3e0*/  FMUL.FTZ R23, R19, UR10 ;  /* 0x0000000a13177c20 */ /* 0x000fe20008410000 */
[----:B------:R-:W-:Y:S01]  /*b3f0*/  FSEL R27, R46, -INF , !P2 ;  /* 0xff8000002e1b7808 */ /* 0x000fe20005000000 */
[----:B------:R-:W-:Y:S01]  /*b400*/  VIADD R19, R32, 0xfffffed9 ;  /* 0xfffffed920137836 */ /* 0x000fe20000000000 */
[----:B------:R-:W-:Y:S01]  /*b410*/  FSEL R17, R50, -INF , !P0 ;  /* 0xff80000032117808 */ /* 0x000fe20004000000 */
[----:B--2---:R-:W-:Y:S01]  /*b420*/  HMMA.16816.F32 R8, R4, R36, R8 ;  /* 0x000000240408723c */ /* 0x004fe20000001808 */
[----:B------:R-:W-:Y:S01]  /*b430*/  VIADD R36, R32, 0xfffffec9 ;  /* 0xfffffec920247836 */ /* 0x000fe20000000000 */
[----:B------:R2:W-:Y:S01]  /*b440*/  MUFU.TANH R167, R25 ;  /* 0x0000001900a77308 */ /* 0x0005e20000002400 */
[----:B------:R-:W-:Y:S01]  /*b450*/  FMUL.FTZ R37, R18, UR10 ;  /* 0x0000000a12257c20 */ /* 0x000fe20008410000 */
[----:B------:R-:W-:-:S02]  /*b460*/  FSEL R46, R51, -INF , !P4 ;  /* 0xff800000332e7808 */ /* 0x000fc40006000000 */
[CC--:B------:R-:W-:Y:S02]  /*b470*/  ISETP.GE.AND P1, PT, R36.reuse, R49.reuse, PT ;  /* 0x000000312400720c */ /* 0x0c0fe40003f26270 */
[----:B------:R-:W-:Y:S01]  /*b480*/  ISETP.GE.AND P0, PT, R36, R48, PT ;  /* 0x000000302400720c */ /* 0x000fe20003f06270 */
[----:B------:R-:W-:Y:S01]  /*b490*/  VIADD R36, R32, 0xfffffed1 ;  /* 0xfffffed120247836 */ /* 0x000fe20000000000 */
[----:B------:R-:W3:Y:S01]  /*b4a0*/  MUFU.TANH R40, R40 ;  /* 0x0000002800287308 */ /* 0x000ee20000002400 */
[----:B------:R-:W-:Y:S01]  /*b4b0*/  HMMA.16816.F32 R12, R4, R38, R12 ;  /* 0x00000026040c723c */ /* 0x000fe2000000180c */
[----:B-1----:R-:W-:Y:S01]  /*b4c0*/  FSEL R44, R34, -INF , !P0 ;  /* 0xff800000222c7808 */ /* 0x002fe20004000000 */
[----:B------:R-:W-:Y:S01]  /*b4d0*/  VIADD R5, R32, 0xfffffee1 ;  /* 0xfffffee120057836 */ /* 0x000fe20000000000 */
[----:B------:R-:W-:Y:S01]  /*b4e0*/  ISETP.GE.AND P0, PT, R22, R49, PT ;  /* 0x000000311600720c */ /* 0x000fe20003f06270 */
[C---:B------:R-:W-:Y:S02]  /*b4f0*/  VIADD R4, R32.reuse, 0xfffffee8 ;  /* 0xfffffee820047836 */ /* 0x040fe40000000000 */
[C---:B------:R-:W-:Y:S01]  /*b500*/  VIADD R6, R32.reuse, 0xfffffef1 ;  /* 0xfffffef120067836 */ /* 0x040fe20000000000 */
[----:B------:R-:W1:Y:S01]  /*b510*/  MUFU.TANH R80, R80 ;  /* 0x0000005000507308 */ /* 0x000e620000002400 */
[----:B--2---:R-:W-:-:S02]  /*b520*/  VIADD R25, R32, 0xfffffec8 ;  /* 0xfffffec820197836 */ /* 0x004fc40000000000 */
[----:B------:R-:W-:Y:S01]  /*b530*/  FMUL.FTZ R51, R8, UR10 ;  /* 0x0000000a08337c20 */ /* 0x000fe20008410000 */
[C---:B------:R-:W-:Y:S02]  /*b540*/  VIADD R8, R32.reuse, 0xfffffee0 ;  /* 0xfffffee020087836 */ /* 0x040fe40000000000 */
[----:B------:R-:W-:Y:S01]  /*b550*/  FMUL.FTZ R11, R11, UR10 ;  /* 0x0000000a0b0b7c20 */ /* 0x000fe20008410000 */
[----:B------:R-:W-:Y:S01]  /*b560*/  FSEL R219, R219, -INF , !P0 ;  /* 0xff800000dbdb7808 */ /* 0x000fe20004000000 */
[----:B------:R-:W-:Y:S01]  /*b570*/  FMUL.FTZ R9, R9, UR10 ;  /* 0x0000000a09097c20 */ /* 0x000fe20008410000 */
[CC--:B------:R-:W-:Y:S01]  /*b580*/  ISETP.GE.AND P6, PT, R25.reuse, R49.reuse, PT ;  /* 0x000000311900720c */ /* 0x0c0fe20003fc6270 */
[----:B------:R-:W2:Y:S01]  /*b590*/  MUFU.TANH R187, R187 ;  /* 0x000000bb00bb7308 */ /* 0x000ea20000002400 */
[-C--:B------:R-:W-:Y:S01]  /*b5a0*/  ISETP.GE.AND P2, PT, R25, R48.reuse, PT ;  /* 0x000000301900720c */ /* 0x080fe20003f46270 */
[----:B------:R-:W-:Y:S01]  /*b5b0*/  VIADD R25, R32, 0xfffffed0 ;  /* 0xfffffed020197836 */ /* 0x000fe20000000000 */
[----:B------:R-:W-:Y:S01]  /*b5c0*/  FSEL R18, R76, -INF , !P6 ;  /* 0xff8000004c127808 */ /* 0x000fe20007000000 */
[----:B------:R-:W-:Y:S01]  /*b5d0*/  FMUL.FTZ R10, R10, UR10 ;  /* 0x0000000a0a0a7c20 */ /* 0x000fe20008410000 */
[-C--:B------:R-:W-:Y:S01]  /*b5e0*/  ISETP.GE.AND P0, PT, R8, R48.reuse, PT ;  /* 0x000000300800720c */ /* 0x080fe20003f06270 */
[----:B------:R-:W-:Y:S01]  /*b5f0*/  FMUL.FTZ R14, R14, UR10 ;  /* 0x0000000a0e0e7c20 */ /* 0x000fe20008410000 */
[C---:B------:R-:W-:Y:S01]  /*b600*/  ISETP.GE.AND P4, PT, R25.reuse, R49, PT ;  /* 0x000000311900720c */ /* 0x040fe20003f86270 */
[----:B------:R4:W5:Y:S01]  /*b610*/  MUFU.TANH R20, R42 ;  /* 0x0000002a00147308 */ /* 0x0009620000002400 */
[----:B------:R-:W-:Y:S01]  /*b620*/  ISETP.GE.AND P6, PT, R25, R48, PT ;  /* 0x000000301900720c */ /* 0x000fe20003fc6270 */
[----:B------:R-:W-:Y:S01]  /*b630*/  VIADD R7, R32, 0xfffffef0 ;  /* 0xfffffef020077836 */ /* 0x000fe20000000000 */
[----:B------:R-:W-:-:S02]  /*b640*/  FSEL R243, R243, -INF , !P4 ;  /* 0xff800000f3f37808 */ /* 0x000fc40006000000 */
[----:B------:R-:W-:Y:S02]  /*b650*/  FSEL R43, R35, -INF , !P6 ;  /* 0xff800000232b7808 */ /* 0x000fe40007000000 */
[----:B------:R-:W-:Y:S01]  /*b660*/  FSEL R25, R78, -INF , !P1 ;  /* 0xff8000004e197808 */ /* 0x000fe20004800000 */
[----:B------:R-:W5:Y:S01]  /*b670*/  MUFU.TANH R82, R82 ;  /* 0x0000005200527308 */ /* 0x000f620000002400 */
[-C--:B------:R-:W-:Y:S02]  /*b680*/  ISETP.GE.AND P4, PT, R22, R48.reuse, PT ;  /* 0x000000301600720c */ /* 0x080fe40003f86270 */
[----:B------:R-:W-:Y:S02]  /*b690*/  ISETP.GE.AND P6, PT, R19, R49, PT ;  /* 0x000000311300720c */ /* 0x000fe40003fc6270 */
[----:B------:R-:W-:Y:S02]  /*b6a0*/  ISETP.GE.AND P1, PT, R36, R48, PT ;  /* 0x000000302400720c */ /* 0x000fe40003f26270 */
[----:B---3--:R-:W-:Y:S01]  /*b6b0*/  FSEL R41, R40, -INF , !P4 ;  /* 0xff80000028297808 */ /* 0x008fe20006000000 */
[----:B------:R-:W-:Y:S01]  /*b6c0*/  MUFU.TANH R107, R107 ;  /* 0x0000006b006b7308 */ /* 0x000fe20000002400 */
[----:B------:R-:W-:-:S02]  /*b6d0*/  FSEL R201, R201, -INF , !P6 ;  /* 0xff800000c9c97808 */ /* 0x000fc40007000000 */
[----:B-1----:R-:W-:Y:S02]  /*b6e0*/  FSEL R45, R80, -INF , !P2 ;  /* 0xff800000502d7808 */ /* 0x002fe40005000000 */
[----:B----4-:R-:W-:Y:S02]  /*b6f0*/  FSEL R42, R33, -INF , !P1 ;  /* 0xff800000212a7808 */ /* 0x010fe40004800000 */
[CC--:B------:R-:W-:Y:S01]  /*b700*/  ISETP.GE.AND P4, PT, R5.reuse, R49.reuse, PT ;  /* 0x000000310500720c */ /* 0x0c0fe20003f86270 */
[----:B------:R-:W1:Y:S01]  /*b710*/  MUFU.TANH R37, R37 ;  /* 0x0000002500257308 */ /* 0x000e620000002400 */
[----:B------:R-:W-:Y:S01]  /*b720*/  ISETP.GE.AND P6, PT, R5, R48, PT ;  /* 0x000000300500720c */ /* 0x000fe20003fc6270 */
[----:B------:R-:W-:Y:S01]  /*b730*/  VIADD R5, R32, 0xfffffee9 ;  /* 0xfffffee920057836 */ /* 0x000fe20000000000 */
[-C--:B------:R-:W-:Y:S02]  /*b740*/  ISETP.GE.AND P2, PT, R36, R49.reuse, PT ;  /* 0x000000312400720c */ /* 0x080fe40003f46270 */
[----:B------:R-:W-:-:S02]  /*b750*/  ISETP.GE.AND P1, PT, R8, R49, PT ;  /* 0x000000310800720c */ /* 0x000fc40003f26270 */
[----:B------:R-:W-:Y:S01]  /*b760*/  FSEL R233, R233, -INF , !P2 ;  /* 0xff800000e9e97808 */ /* 0x000fe20005000000 */
[----:B------:R-:W-:Y:S01]  /*b770*/  MUFU.TANH R34, R11 ;  /* 0x0000000b00227308 */ /* 0x000fe20000002400 */
[----:B--2---:R-:W-:Y:S02]  /*b780*/  FSEL R187, R187, -INF , !P1 ;  /* 0xff800000bbbb7808 */ /* 0x004fe40004800000 */
[----:B-----5:R-:W-:Y:S02]  /*b790*/  FSEL R39, R20, -INF , !P0 ;  /* 0xff80000014277808 */ /* 0x020fe40004000000 */
[-C--:B------:R-:W-:Y:S02]  /*b7a0*/  ISETP.GE.AND P2, PT, R19, R48.reuse, PT ;  /* 0x000000301300720c */ /* 0x080fe40003f46270 */
[----:B------:R-:W-:Y:S01]  /*b7b0*/  ISETP.GE.AND P1, PT, R4, R48, PT ;  /* 0x000000300400720c */ /* 0x000fe20003f26270 */
[----:B------:R-:W2:Y:S01]  /*b7c0*/  MUFU.TANH R84, R84 ;  /* 0x0000005400547308 */ /* 0x000ea20000002400 */
[----:B------:R-:W-:-:S02]  /*b7d0*/  ISETP.GE.AND P0, PT, R5, R49, PT ;  /* 0x000000310500720c */ /* 0x000fc40003f06270 */
[----:B------:R-:W-:Y:S02]  /*b7e0*/  FSEL R40, R82, -INF , !P2 ;  /* 0xff80000052287808 */ /* 0x000fe40005000000 */
[----:B------:R-:W-:Y:S02]  /*b7f0*/  FSEL R167, R167, -INF , !P4 ;  /* 0xff800000a7a77808 */ /* 0x000fe40006000000 */
[----:B-1----:R-:W-:Y:S01]  /*b800*/  FSEL R37, R37, -INF , !P1 ;  /* 0xff80000025257808 */ /* 0x002fe20004800000 */
[----:B------:R-:W1:Y:S01]  /*b810*/  MUFU.TANH R155, R155 ;  /* 0x0000009b009b7308 */ /* 0x000e620000002400 */
[----:B------:R-:W-:Y:S02]  /*b820*/  FSEL R107, R107, -INF , !P0 ;  /* 0xff8000006b6b7808 */ /* 0x000fe40004000000 */
[-C--:B------:R-:W-:Y:S01]  /*b830*/  ISETP.GE.AND P2, PT, R4, R49.reuse, PT ;  /* 0x000000310400720c */ /* 0x080fe20003f46270 */
[----:B------:R-:W-:Y:S01]  /*b840*/  FMUL.FTZ R4, R12, UR10 ;  /* 0x0000000a0c047c20 */ /* 0x000fe20008410000 */
[-C--:B------:R-:W-:Y:S01]  /*b850*/  ISETP.GE.AND P4, PT, R5, R48.reuse, PT ;  /* 0x000000300500720c */ /* 0x080fe20003f86270 */
[----:B------:R-:W-:Y:S01]  /*b860*/  FMUL.FTZ R5, R13, UR10 ;  /* 0x0000000a0d057c20 */ /* 0x000fe20008410000 */
[C---:B------:R-:W-:Y:S01]  /*b870*/  ISETP.GE.AND P1, PT, R6.reuse, R49, PT ;  /* 0x000000310600720c */ /* 0x040fe20003f26270 */
[----:B------:R-:W3:Y:S01]  /*b880*/  MUFU.TANH R36, R23 ;  /* 0x0000001700247308 */ /* 0x000ee20000002400 */
[----:B------:R-:W-:Y:S01]  /*b890*/  ISETP.GE.AND P0, PT, R6, R48, PT ;  /* 0x000000300600720c */ /* 0x000fe20003f06270 */
[----:B------:R-:W-:Y:S01]  /*b8a0*/  FMUL.FTZ R6, R15, UR10 ;  /* 0x0000000a0f067c20 */ /* 0x000fe20008410000 */
[----:B--2---:R-:W-:-:S02]  /*b8b0*/  FSEL R38, R84, -INF , !P6 ;  /* 0xff80000054267808 */ /* 0x004fc40007000000 */
[----:B------:R-:W-:Y:S02]  /*b8c0*/  FSEL R34, R34, -INF , !P0 ;  /* 0xff80000022227808 */ /* 0x000fe40004000000 */
[----:B------:R-:W-:Y:S01]  /*b8d0*/  ISETP.GE.AND P0, PT, R3, 0x3, PT ;  /* 0x000000030300780c */ /* 0x000fe20003f06270 */
[----:B------:R-:W2:Y:S01]  /*b8e0*/  MUFU.TANH R51, R51 ;  /* 0x0000003300337308 */ /* 0x000ea20000002400 */
[----:B-1----:R-:W-:Y:S02]  /*b8f0*/  FSEL R155, R155, -INF , !P2 ;  /* 0xff8000009b9b7808 */ /* 0x002fe40005000000 */
[C---:B------:R-:W-:Y:S02]  /*b900*/  ISETP.GE.AND P6, PT, R7.reuse, R49, PT ;  /* 0x000000310700720c */ /* 0x040fe40003fc6270 */
[----:B------:R-:W-:Y:S01]  /*b910*/  ISETP.GE.AND P2, PT, R7, R48, PT ;  /* 0x000000300700720c */ /* 0x000fe20003f46270 */
[C---:B------:R-:W-:Y:S02]  /*b920*/  VIADD R7, R32.reuse, 0xfffffef9 ;  /* 0xfffffef920077836 */ /* 0x040fe40000000000 */
[----:B------:R-:W1:Y:S01]  /*b930*/  MUFU.TANH R50, R9 ;  /* 0x0000000900327308 */ /* 0x000e620000002400 */
[----:B------:R-:W-:Y:S01]  /*b940*/  VIADD R32, R32, 0xfffffef8 ;  /* 0xfffffef820207836 */ /* 0x000fe20000000000 */
[----:B---3--:R-:W-:-:S02]  /*b950*/  FSEL R36, R36, -INF , !P4 ;  /* 0xff80000024247808 */ /* 0x008fc40006000000 */
[----:B------:R-:W-:-:S04]  /*b960*/  ISETP.GE.AND P4, PT, R7, R49, PT ;  /* 0x000000310700720c */ /* 0x000fc80003f86270 */
[----:B------:R-:W3:Y:S01]  /*b970*/  MUFU.TANH R35, R10 ;  /* 0x0000000a00237308 */ /* 0x000ee20000002400 */
[----:B--2---:R-:W-:Y:S01]  /*b980*/  FSEL R51, R51, -INF , !P6 ;  /* 0xff80000033337808 */ /* 0x004fe20007000000 */
[----:B------:R-:W-:Y:S01]  /*b990*/  BAR.SYNC.DEFER_BLOCKING 0x0 ;  /* 0x0000000000007b1d */ /* 0x000fe20000010000 */
[----:B------:R-:W-:-:S05]  /*b9a0*/  ISETP.GE.AND P6, PT, R32, R49, PT ;  /* 0x000000312000720c */ /* 0x000fca0003fc6270 */
[----:B------:R-:W2:Y:S01]  /*b9b0*/  MUFU.TANH R4, R4 ;  /* 0x0000000400047308 */ /* 0x000ea20000002400 */
[----:B-1----:R-:W-:Y:S02]  /*b9c0*/  FSEL R50, R50, -INF , !P1 ;  /* 0xff80000032327808 */ /* 0x002fe40004800000 */
[----:B------:R-:W-:-:S05]  /*b9d0*/  ISETP.GE.AND P1, PT, R7, R48, PT ;  /* 0x000000300700720c */ /* 0x000fca0003f26270 */
[----:B------:R-:W1:Y:S01]  /*b9e0*/  MUFU.TANH R5, R5 ;  /* 0x0000000500057308 */ /* 0x000e620000002400 */
[----:B---3--:R-:W-:Y:S02]  /*b9f0*/  FSEL R35, R35, -INF , !P2 ;  /* 0xff80000023237808 */ /* 0x008fe40005000000 */
[----:B------:R-:W-:-:S05]  /*ba00*/  ISETP.GE.AND P2, PT, R32, R48, PT ;  /* 0x000000302000720c */ /* 0x000fca0003f46270 */
[----:B------:R-:W3:Y:S01]  /*ba10*/  MUFU.TANH R33, R14 ;  /* 0x0000000e00217308 */ /* 0x000ee20000002400 */
[----:B--2---:R-:W-:-:S07]  /*ba20*/  FSEL R49, R4, -INF , !P6 ;  /* 0xff80000004317808 */ /* 0x004fce0007000000 */
[----:B------:R-:W2:Y:S01]  /*ba30*/  MUFU.TANH R6, R6 ;  /* 0x0000000600067308 */ /* 0x000ea20000002400 */
[----:B-1----:R-:W-:Y:S02]  /*ba40*/  FSEL R48, R5, -INF , !P4 ;  /* 0xff80000005307808 */ /* 0x002fe40006000000 */
[----:B---3--:R-:W-:Y:S02]  /*ba50*/  FSEL R33, R33, -INF , !P2 ;  /* 0xff80000021217808 */ /* 0x008fe40005000000 */
[----:B--2---:R-:W-:Y:S01]  /*ba60*/  FSEL R32, R6, -INF , !P1 ;  /* 0xff80000006207808 */ /* 0x004fe20004800000 */
        /* <DEDUP_REMOVED lines=63> */
.L_x_632:
[----:B------:R-:W-:Y:S01]  /*be60*/  UMOV UR4, URZ ;  /* 0x000000ff00047c82 */ /* 0x000fe20008000000 */
[----:B------:R-:W-:Y:S01]  /*be70*/  IMAD.SHL.U32 R4, R52, 0x100, RZ ;  /* 0x0000010034047824 */ /* 0x000fe200078e00ff */
[----:B------:R-:W-:-:S05]  /*be80*/  IADD3 R5, P0, PT, RZ, -UR4, RZ ;  /* 0x80000004ff057c10 */ /* 0x000fca000ff1e0ff */
[----:B------:R-:W-:-:S05]  /*be90*/  IMAD.X R4, RZ, RZ, ~R4, P0 ;  /* 0x000000ffff047224 */ /* 0x000fca00000e0e04 */
[----:B------:R-:W-:-:S04]  /*bea0*/  SHF.R.S64 R5, R5, 0x1f, R4 ;  /* 0x0000001f05057819 */ /* 0x000fc80000001004 */
[----:B------:R-:W-:-:S04]  /*beb0*/  IADD3 R232, P0, PT, R5, R232, RZ ;  /* 0x000000e805e87210 */ /* 0x000fc80007f1e0ff */
[----:B------:R-:W-:-:S09]  /*bec0*/  LEA.HI.X.SX32 R231, R4, R231, 0x1, P0 ;  /* 0x000000e704e77211 */ /* 0x000fd200000f0eff */
.L_x_633:
[C---:B------:R-:W-:Y:S01]  /*bed0*/  LEA R22, P0, R52.reuse, R232, 0x6 ;  /* 0x000000e834167211 */ /* 0x040fe200078030ff */
[----:B------:R-:W-:Y:S01]  /*bee0*/  @!P3 IMAD.MOV.U32 R8, RZ, RZ, R232 ;  /* 0x000000ffff08b224 */ /* 0x000fe200078e00e8 */
[----:B------:R1:W-:Y:S01]  /*bef0*/  @P3 STS.128 [R237+0x1000], RZ ;  /* 0x001000ffed003388 */ /* 0x0003e20000000c00 */
[----:B------:R-:W-:Y:S01]  /*bf00*/  @!P3 IMAD.MOV.U32 R9, RZ, RZ, R231 ;  /* 0x000000ffff09b224 */ /* 0x000fe200078e00e7 */
[C---:B------:R-:W-:Y:S01]  /*bf10*/  LEA.HI.X R23, R52.reuse, R231, R53, 0x6, P0 ;  /* 0x000000e734177211 */ /* 0x040fe200000f3435 */
[----:B------:R-:W-:Y:S01]  /*bf20*/  @!P3 IMAD.MOV.U32 R6, RZ, RZ, R22 ;  /* 0x000000ffff06b224 */ /* 0x000fe200078e0016 */
[-C--:B------:R-:W-:Y:S01]  /*bf30*/  @!P3 MOV R10, R22.reuse ;  /* 0x00000016000ab202 */ /* 0x080fe20000000f00 */
[C---:B------:R-:W-:Y:S01]  /*bf40*/  @!P3 IMAD R5, R53.reuse, 0xc0, RZ ;  /* 0x000000c03505b824 */ /* 0x040fe200078e02ff */
[CC--:B------:R-:W-:Y:S01]  /*bf50*/  @!P3 LEA R14, P0, R52.reuse, R22.reuse, 0x6 ;  /* 0x00000016340eb211 */ /* 0x0c0fe200078030ff */
[----:B------:R-:W-:Y:S01]  /*bf60*/  @!P3 IMAD.MOV.U32 R11, RZ, RZ, R23 ;  /* 0x000000ffff0bb224 */ /* 0x000fe200078e0017 */
[C---:B------:R-:W-:Y:S01]  /*bf70*/  @!P3 LEA R12, P1, R52.reuse, R22, 0x7 ;  /* 0x00000016340cb211 */ /* 0x040fe200078238ff */
[----:B------:R-:W-:Y:S01]  /*bf80*/  @!PT LDS RZ, [RZ] ;  /* 0x00000000fffff984 */ /* 0x000fe20000000800 */
[----:B------:R-:W-:Y:S01]  /*bf90*/  @!PT LDS RZ, [RZ] ;  /* 0x00000000fffff984 */ /* 0x000fe20000000800 */
[----:B------:R-:W-:Y:S01]  /*bfa0*/  @!PT LDS RZ, [RZ] ;  /* 0x00000000fffff984 */ /* 0x000fe20000000800 */
[----:B------:R2:W-:Y:S01]  /*bfb0*/  @!P3 LDGSTS.E.BYPASS.LTC128B.128 [R237+0x1000], desc[UR16][R8.64] ;  /* 0x0100000008edbfae */ /* 0x0005e2000b981a10 */
[-C--:B------:R-:W-:Y:S01]  /*bfc0*/  @!P3 MOV R7, R23.reuse ;  /* 0x000000170007b202 */ /* 0x080fe20000000f00 */
[C---:B------:R-:W-:Y:S01]  /*bfd0*/  @!P3 IMAD.WIDE.U32 R10, R52.reuse, 0xc0, R10 ;  /* 0x000000c0340ab825 */ /* 0x040fe200078e000a */
[CCC-:B------:R-:W-:Y:S01]  /*bfe0*/  @!P3 LEA.HI.X R15, R52.reuse, R23.reuse, R53.reuse, 0x6, P0 ;  /* 0x00000017340fb211 */ /* 0x1c0fe200000f3435 */
[----:B------:R1:W-:Y:S01]  /*bff0*/  @P3 STS.128 [R237+0x1800], RZ ;  /* 0x001800ffed003388 */ /* 0x0003e20000000c00 */
[C---:B------:R-:W-:Y:S01]  /*c000*/  @!P3 LEA.HI.X R13, R52.reuse, R23, R53, 0x7, P1 ;  /* 0x00000017340db211 */ /* 0x040fe200008f3c35 */
[----:B------:R-:W-:Y:S01]  /*c010*/  @!P3 IMAD R4, R53, 0x140, RZ ;  /* 0x000001403504b824 */ /* 0x000fe200078e02ff */
[----:B------:R-:W-:Y:S01]  /*c020*/  BSSY.RECONVERGENT B0, `(.L_x_634) ;  /* 0x000002c000007945 */ /* 0x000fe20003800200 */
[----:B------:R-:W-:Y:S01]  /*c030*/  @!PT LDS RZ, [RZ] ;  /* 0x00000000fffff984 */ /* 0x000fe20000000800 */
[----:B------:R-:W-:Y:S01]  /*c040*/  @!PT LDS RZ, [RZ] ;  /* 0x00000000fffff984 */ /* 0x000fe20000000800 */
[----:B------:R-:W-:Y:S01]  /*c050*/  @!PT LDS RZ, [RZ] ;  /* 0x00000000fffff984 */ /* 0x000fe20000000800 */
[----:B------:R1:W-:Y:S01]  /*c060*/  @!P3 LDGSTS.E.BYPASS.LTC128B.128 [R237+0x1800], desc[UR16][R22.64] ;  /* 0x0180000016edbfae */ /* 0x0003e2000b981a10 */
[----:B------:R-:W-:-:S03]  /*c070*/  @!P3 IMAD.WIDE.U32 R6, R52, 0x140, R6 ;  /* 0x000001403406b825 */ /* 0x000fc600078e0006 */
[----:B------:R1:W-:Y:S01]  /*c080*/  @P3 STS.128 [R237+0x2000], RZ ;  /* 0x002000ffed003388 */ /* 0x0003e20000000c00 */
[----:B------:R-:W-:Y:S01]  /*c090*/  @!P3 IMAD.IADD R11, R5, 0x1, R11 ;  /* 0x00000001050bb824 */ /* 0x000fe200078e020b */
[----:B------:R-:W-:Y:S02]  /*c0a0*/  @!P3 IADD3 R7, PT, PT, R4, R7, RZ ;  /* 0x000000070407b210 */ /* 0x000fe40007ffe0ff */
        /* <DEDUP_REMOVED lines=8> */
[----:B------:R1:W-:Y:S01]  /*c130*/  @!P3 LDGSTS.E.BYPASS.LTC128B.128 [R237+0x2800], desc[UR16][R12.64] ;  /* 0x028000000cedbfae */ /* 0x0003e2000b981a10 */
[----:B--2---:R-:W-:-:S03]  /*c140*/  @!P3 LEA R8, P0, R52, R22, 0x8 ;  /* 0x000000163408b211 */ /* 0x004fc600078040ff */
[----:B------:R1:W-:Y:S01]  /*c150*/  @P3 STS.128 [R237+0x3000], RZ ;  /* 0x003000ffed003388 */ /* 0x0003e20000000c00 */
[----:B------:R-:W-:-:S03]  /*c160*/  @!P3 LEA.HI.X R9, R52, R23, R53, 0x8, P0 ;  /* 0x000000173409b211 */ /* 0x000fc600000f4435 */
        /* <DEDUP_REMOVED lines=23> */
.L_x_635:
[----:B------:R-:W-:Y:S05]  /*c2e0*/  BSYNC.RECONVERGENT B0 ;  /* 0x0000000000007941 */ /* 0x000fea0003800200 */
.L_x_634:
[----:B------:R-:W0:Y:S02]  /*c2f0*/  LDGDEPBAR ;  /* 0x00000000000079af */ /* 0x000e240000000000 */
.L_x_631:
[----:B------:R-:W-:Y:S02]  /*c300*/  FMNMX3.FTZ R4, R2, R57, R55, !PT ;  /* 0x0000003902047276 */ /* 0x000fe40007810037 */
[----:B------:R-:W-:Y:S02]  /*c310*/  VIMNMX R3, PT, PT, R3, 0x2, !PT ;  /* 0x0000000203037848 */ /* 0x000fe40007fe0100 */
[----:B------:R-:W-:Y:S02]  /*c320*/  FMNMX3.FTZ R4, R4, R59, R65, !PT ;  /* 0x0000003b04047276 */ /* 0x000fe40007810041 */
[----:B------:R-:W-:Y:S02]  /*c330*/  IADD3 R246, PT, PT, R3, -0x3, RZ ;  /* 0xfffffffd03f67810 */ /* 0x000fe40007ffe0ff */
        /* <DEDUP_REMOVED lines=44> */
[----:B------:R-:W-:-:S04]  /*c600*/  FMNMX3.FTZ R4, R4, R163, R199, !PT ;  /* 0x000000a304047276 */ /* 0x000fc800078100c7 */
[----:B------:R-:W-:Y:S02]  /*c610*/  FMNMX3.FTZ R4, R4, R197, R195, !PT ;  /* 0x000000c504047276 */ /* 0x000fe400078100c3 */
[----:B------:R-:W-:Y:S02]  /*c620*/  FSEL R90, R90, RZ, P1 ;  /* 0x000000ff5a5a7208 */ /* 0x000fe40000800000 */
[----:B------:R-:W-:-:S03]  /*c630*/  FMNMX3.FTZ R4, R4, R169, R193, !PT ;  /* 0x000000a904047276 */ /* 0x000fc600078100c1 */
[--C-:B------:R-:W-:Y:S01]  /*c640*/  FFMA.FTZ R86, R91, UR6, -R90.reuse ;  /* 0x000000065b567c23 */ /* 0x100fe2000801085a */
[----:B------:R-:W-:Y:S01]  /*c650*/  FMNMX3.FTZ R4, R4, R175, R173, !PT ;  /* 0x000000af04047276 */ /* 0x000fe200078100ad */
[--C-:B------:R-:W-:Y:S01]  /*c660*/  FFMA.FTZ R76, R56, UR6, -R90.reuse ;  /* 0x00000006384c7c23 */ /* 0x100fe2000801085a */
[--C-:B------:R-:W-:Y:S01]  /*c670*/  FFMA.FTZ R56, R16, UR6, -R90.reuse ;  /* 0x0000000610387c23 */ /* 0x100fe2000801085a */
[--C-:B------:R-:W-:Y:S01]  /*c680*/  FFMA.FTZ R54, R17, UR6, -R90.reuse ;  /* 0x0000000611367c23 */ /* 0x100fe2000801085a */
[----:B------:R-:W-:Y:S01]  /*c690*/  FMNMX3.FTZ R4, R4, R181, R191, !PT ;  /* 0x000000b504047276 */ /* 0x000fe200078100bf */
[--C-:B------:R-:W-:Y:S01]  /*c6a0*/  FFMA.FTZ R53, R18, UR6, -R90.reuse ;  /* 0x0000000612357c23 */ /* 0x100fe2000801085a */
[--C-:B------:R-:W-:Y:S01]  /*c6b0*/  FFMA.FTZ R102, R69, UR6, -R90.reuse ;  /* 0x0000000645667c23 */ /* 0x100fe2000801085a */
[----:B------:R-:W-:Y:S01]  /*c6c0*/  LDSM.16.MT88.4 R16, [R150+0x5000] ;  /* 0x005000009610783b */ /* 0x000fe20000004200 */
[----:B------:R-:W-:Y:S01]  /*c6d0*/  FMNMX3.FTZ R4, R4, R189, R183, !PT ;  /* 0x000000bd04047276 */ /* 0x000fe200078100b7 */
[--C-:B------:R-:W-:Y:S01]  /*c6e0*/  FFMA.FTZ R69, R120, UR6, -R90.reuse ;  /* 0x0000000678457c23 */ /* 0x100fe2000801085a */
[--C-:B------:R-:W-:Y:S01]  /*c6f0*/  FFMA.FTZ R99, R75, UR6, -R90.reuse ;  /* 0x000000064b637c23 */ /* 0x100fe2000801085a */
        /* <DEDUP_REMOVED lines=14> */
[----:B------:R-:W-:Y:S01]  /*c7e0*/  MUFU.EX2 R118, R118 ;  /* 0x0000007600767308 */ /* 0x000fe20000000800 */
[--C-:B------:R-:W-:Y:S01]  /*c7f0*/  FFMA.FTZ R57, R21, UR6, -R90.reuse ;  /* 0x0000000615397c23 */ /* 0x100fe2000801085a */
[--C-:B------:R-:W-:Y:S01]  /*c800*/  FFMA.FTZ R98, R73, UR6, -R90.reuse ;  /* 0x0000000649627c23 */ /* 0x100fe2000801085a */
[----:B------:R-:W-:Y:S01]  /*c810*/  FMNMX3.FTZ R4, R4, R153, R151, !PT ;  /* 0x0000009904047276 */ /* 0x000fe20007810097 */
[----:B-12---:R-:W-:Y:S01]  /*c820*/  LDSM.16.MT88.4 R20, [R150+0x5400] ;  /* 0x005400009614783b */ /* 0x006fe20000004200 */
[--C-:B------:R-:W-:Y:S01]  /*c830*/  FFMA.FTZ R96, R77, UR6, -R90.reuse ;  /* 0x000000064d607c23 */ /* 0x100fe2000801085a */
[--C-:B------:R-:W-:Y:S01]  /*c840*/  FFMA.FTZ R73, R108, UR6, -R90.reuse ;  /* 0x000000066c497c23 */ /* 0x100fe2000801085a */
[----:B------:R-:W-:Y:S01]  /*c850*/  FMNMX3.FTZ R4, R4, R149, R131, !PT ;  /* 0x0000009504047276 */ /* 0x000fe20007810083 */
[----:B------:R-:W1:Y:S01]  /*c860*/  MUFU.EX2 R116, R116 ;  /* 0x0000007400747308 */ /* 0x000e620000000800 */
        /* <DEDUP_REMOVED lines=11> */
[--C-:B------:R-:W-:Y:S01]  /*c920*/  FFMA.FTZ R58, R26, UR6, -R90.reuse ;  /* 0x000000061a3a7c23 */ /* 0x100fe2000801085a */
[--C-:B------:R-:W-:Y:S01]  /*c930*/  FFMA.FTZ R55, R27, UR6, -R90.reuse ;  /* 0x000000061b377c23 */ /* 0x100fe2000801085a */
[--C-:B------:R-:W-:Y:S01]  /*c940*/  FFMA.FTZ R95, R79, UR6, -R90.reuse ;  /* 0x000000064f5f7c23 */ /* 0x100fe2000801085a */
[----:B------:R-:W-:Y:S01]  /*c950*/  FMNMX3.FTZ R5, R4, R97, R93, !PT ;  /* 0x0000006104057276 */ /* 0x000fe2000781005d */
[----:B------:R-:W2:Y:S01]  /*c960*/  MUFU.EX2 R106, R106 ;  /* 0x0000006a006a7308 */ /* 0x000ea20000000800 */
[----:B-1----:R-:W-:Y:S01]  /*c970*/  F2FP.F16.F32.PACK_AB R8, R116, R118 ;  /* 0x000000767408723e */ /* 0x002fe200000000ff */
[----:B------:R-:W-:Y:S01]  /*c980*/  FFMA.FTZ R79, R66, UR6, -R90 ;  /* 0x00000006424f7c23 */ /* 0x000fe2000801085a */
[----:B------:R-:W-:Y:S01]  /*c990*/  FMNMX3.FTZ R5, R5, R47, R46, !PT ;  /* 0x0000002f05057276 */ /* 0x000fe2000781002e */
[--C-:B------:R-:W-:Y:S01]  /*c9a0*/  FFMA.FTZ R66, R29, UR6, -R90.reuse ;  /* 0x000000061d427c23 */ /* 0x100fe2000801085a */
[--C-:B------:R-:W-:Y:S01]  /*c9b0*/  FFMA.FTZ R65, R28, UR6, -R90.reuse ;  /* 0x000000061c417c23 */ /* 0x100fe2000801085a */
[----:B------:R-:W-:Y:S01]  /*c9c0*/  FFMA.FTZ R61, R31, UR6, -R90 ;  /* 0x000000061f3d7c23 */ /* 0x000fe2000801085a */
[----:B------:R-:W-:Y:S01]  /*c9d0*/  FMNMX3.FTZ R5, R5, R45, R44, !PT ;  /* 0x0000002d05057276 */ /* 0x000fe2000781002c */
[----:B------:R-:W-:Y:S01]  /*c9e0*/  MUFU.EX2 R115, R115 ;  /* 0x0000007300737308 */ /* 0x000fe20000000800 */
[--C-:B------:R-:W-:Y:S01]  /*c9f0*/  FFMA.FTZ R59, R30, UR6, -R90.reuse ;  /* 0x000000061e3b7c23 */ /* 0x100fe2000801085a */
[----:B------:R-:W-:Y:S01]  /*ca00*/  FFMA.FTZ R80, R64, UR6, -R90 ;  /* 0x0000000640507c23 */ /* 0x000fe2000801085a */
[----:B------:R-:W-:Y:S01]  /*ca10*/  FMNMX3.FTZ R5, R5, R43, R42, !PT ;  /* 0x0000002b05057276 */ /* 0x000fe2000781002a */
[--C-:B------:R-:W-:Y:S01]  /*ca20*/  FFMA.FTZ R67, R124, UR6, -R90.reuse ;  /* 0x000000067c437c23 */ /* 0x100fe2000801085a */
[--C-:B------:R-:W-:Y:S01]  /*ca30*/  FFMA.FTZ R64, R126, UR6, -R90.reuse ;  /* 0x000000067e407c23 */ /* 0x100fe2000801085a */
[----:B------:R-:W-:Y:S01]  /*ca40*/  FFMA.FTZ R89, R83, UR6, -R90 ;  /* 0x0000000653597c23 */ /* 0x000fe2000801085a */
[----:B------:R-:W-:Y:S01]  /*ca50*/  FMNMX3.FTZ R5, R5, R41, R40, !PT ;  /* 0x0000002905057276 */ /* 0x000fe20007810028 */
[----:B------:R-:W1:Y:S01]  /*ca60*/  MUFU.EX2 R104, R104 ;  /* 0x0000006800687308 */ /* 0x000e620000000800 */
[----:B--2---:R-:W-:Y:S01]  /*ca70*/  F2FP.F16.F32.PACK_AB R10, R106, R121 ;  /* 0x000000796a0a723e */ /* 0x004fe200000000ff */
        /* <DEDUP_REMOVED lines=14> */
[----:B------:R-:W2:Y:S01]  /*cb60*/  MUFU.EX2 R102, R102 ;  /* 0x0000006600667308 */ /* 0x000ea20000000800 */
[----:B-1----:R-:W-:Y:S01]  /*cb70*/  F2FP.F16.F32.PACK_AB R28, R104, R115 ;  /* 0x00000073681c723e */ /* 0x002fe200000000ff */
[--C-:B------:R-:W-:Y:S01]  /*cb80*/  FFMA.FTZ R70, R114, UR6, -R90.reuse ;  /* 0x0000000672467c23 */ /* 0x100fe2000801085a */
[--C-:B------:R-:W-:Y:S01]  /*cb90*/  FFMA.FTZ R114, R243, UR6, -R90.reuse ;  /* 0x00000006f3727c23 */ /* 0x100fe2000801085a */
[----:B------:R-:W1:Y:S01]  /*cba0*/  SHFL.BFLY PT, R4, R5, 0x2, 0x1f ;  /* 0x0c401f0005047f89 */ /* 0x000e6200000e0000 */
[--C-:B------:R-:W-:Y:S01]  /*cbb0*/  FFMA.FTZ R154, R187, UR6, -R90.reuse ;  /* 0x00000006bb9a7c23 */ /* 0x100fe2000801085a */
[--C-:B------:R-:W-:Y:S01]  /*cbc0*/  FFMA.FTZ R167, R167, UR6, -R90.reuse ;  /* 0x00000006a7a77c23 */ /* 0x100fe2000801085a */
[----:B------:R-:W-:Y:S01]  /*cbd0*/  FFMA.FTZ R155, R155, UR6, -R90 ;  /* 0x000000069b9b7c23 */ /* 0x000fe2000801085a */
[----:B------:R-:W-:Y:S08]  /*cbe0*/  MUFU.EX2 R105, R105 ;  /* 0x0000006900697308 */ /* 0x000ff00000000800 */
[----:B------:R-:W-:Y:S01]  /*cbf0*/  MUFU.EX2 R98, R98 ;  /* 0x0000006200627308 */ /* 0x000fe20000000800 */
[----:B--2---:R-:W-:-:S07]  /*cc00*/  F2FP.F16.F32.PACK_AB R30, R102, R109 ;  /* 0x0000006d661e723e */ /* 0x004fce00000000ff */
[----:B------:R-:W-:Y:S01]  /*cc10*/  MUFU.EX2 R99, R99 ;  /* 0x0000006300637308 */ /* 0x000fe20000000800 */
[----:B-1----:R-:W-:Y:S02]  /*cc20*/  FMNMX.FTZ R4, R5, R4, !PT ;  /* 0x0000000405047209 */ /* 0x002fe40007810000 */
[----:B------:R-:W-:-:S05]  /*cc30*/  FSEL R5, R92, RZ, P1 ;  /* 0x000000ff5c057208 */ /* 0x000fca0000800000 */
[----:B------:R-:W-:Y:S01]  /*cc40*/  MUFU.EX2 R96, R96 ;  /* 0x0000006000607308 */ /* 0x000fe20000000800 */
[----:B------:R-:W1:Y:S01]  /*cc50*/  SHFL.BFLY PT, R91, R4, 0x1, 0x1f ;  /* 0x0c201f00045b7f89 */ /* 0x000e6200000e0000 */
[----:B------:R-:W-:-:S04]  /*cc60*/  FADD.FTZ R2, R2, -R5 ;  /* 0x8000000502027221 */ /* 0x000fc80000010000 */
[----:B------:R-:W-:Y:S02]  /*cc70*/  FMUL.FTZ R2, R2, UR6 ;  /* 0x0000000602027c20 */ /* 0x000fe40008410000 */
[----:B------:R-:W-:Y:S08]  /*cc80*/  MUFU.EX2 R95, R95 ;  /* 0x0000005f005f7308 */ /* 0x000ff00000000800 */
[----:B------:R-:W2:Y:S08]  /*cc90*/  MUFU.EX2 R122, R2 ;  /* 0x00000002007a7308 */ /* 0x000eb00000000800 */
[----:B------:R-:W-:Y:S01]  /*cca0*/  MUFU.EX2 R94, R94 ;  /* 0x0000005e005e7308 */ /* 0x000fe20000000800 */
[----:B-1----:R-:W-:-:S04]  /*ccb0*/  FMNMX.FTZ R91, R4, R91, !PT ;  /* 0x0000005b045b7209 */ /* 0x002fc80007810000 */
[C---:B------:R-:W-:Y:S01]  /*ccc0*/  FSETP.NEU.FTZ.AND P0, PT, R91.reuse, -INF , PT ;  /* 0xff8000005b00780b */ /* 0x040fe20003f1d000 */
[C---:B------:R-:W-:Y:S02]  /*ccd0*/  FMUL.FTZ R52, R91.reuse, UR6 ;  /* 0x000000065b347c20 */ /* 0x040fe40008410000 */
[----:B------:R-:W-:Y:S01]  /*cce0*/  MUFU.EX2 R89, R89 ;  /* 0x0000005900597308 */ /* 0x000fe20000000800 */
[----:B------:R-:W-:Y:S01]  /*ccf0*/  FSEL R5, R91, RZ, P0 ;  /* 0x000000ff5b057208 */ /* 0x000fe20000000000 */
[-C--:B--2---:R-:W-:Y:S01]  /*cd00*/  FMUL.FTZ R12, R144, R122.reuse ;  /* 0x0000007a900c7220 */ /* 0x084fe20000410000 */
[----:B------:R-:W-:Y:S01]  /*cd10*/  FSEL R52, R52, RZ, P0 ;  /* 0x000000ff34347208 */ /* 0x000fe20000000000 */
[----:B------:R-:W-:Y:S01]  /*cd20*/  FMUL.FTZ R13, R145, R122 ;  /* 0x0000007a910d7220 */ /* 0x000fe20000410000 */
[----:B------:R-:W-:Y:S01]  /*cd30*/  FFMA.FTZ R2, R25, UR6, -R90 ;  /* 0x0000000619027c23 */ /* 0x000fe2000801085a */
[----:B------:R-:W-:Y:S01]  /*cd40*/  FADD.FTZ R5, R0, -R5 ;  /* 0x8000000500057221 */ /* 0x000fe20000010000 */
[----:B------:R-:W-:Y:S01]  /*cd50*/  MOV R0, R100 ;  /* 0x0000006400007202 */ /* 0x000fe20000000f00 */
[--C-:B------:R-:W-:Y:S01]  /*cd60*/  FFMA.FTZ R129, R129, UR6, -R52.reuse ;  /* 0x0000000681817c23 */ /* 0x100fe20008010834 */
[----:B------:R-:W-:Y:S01]  /*cd70*/  @P5 IADD3 R0, PT, PT, R248, -0x20, RZ ;  /* 0xffffffe0f8005810 */ /* 0x000fe20007ffe0ff */
[----:B------:R-:W-:Y:S01]  /*cd80*/  FMUL.FTZ R120, R5, UR6 ;  /* 0x0000000605787c20 */ /* 0x000fe20008410000 */
[--C-:B------:R-:W-:Y:S01]  /*cd90*/  FFMA.FTZ R112, R227, UR6, -R52.reuse ;  /* 0x00000006e3707c23 */ /* 0x100fe20008010834 */
[--C-:B------:R-:W-:Y:S01]  /*cda0*/  FFMA.FTZ R119, R119, UR6, -R52.reuse ;  /* 0x0000000677777c23 */ /* 0x100fe20008010834 */
[--C-:B------:R-:W-:Y:S01]  /*cdb0*/  FFMA.FTZ R110, R225, UR6, -R52.reuse ;  /* 0x00000006e16e7c23 */ /* 0x100fe20008010834 */
[----:B------:R-:W1:Y:S01]  /*cdc0*/  LDSM.16.MT88.4 R4, [R0] ;  /* 0x000000000004783b */ /* 0x000e620000004200 */
[----:B------:R-:W-:Y:S01]  /*cdd0*/  MUFU.EX2 R129, R129 ;  /* 0x0000008100817308 */ /* 0x000fe20000000800 */
[--C-:B------:R-:W-:Y:S01]  /*cde0*/  FFMA.FTZ R117, R117, UR6, -R52.reuse ;  /* 0x0000000675757c23 */ /* 0x100fe20008010834 */
[--C-:B------:R-:W-:Y:S01]  /*cdf0*/  FFMA.FTZ R100, R223, UR6, -R52.reuse ;  /* 0x00000006df647c23 */ /* 0x100fe20008010834 */
[--C-:B------:R-:W-:Y:S01]  /*ce00*/  FFMA.FTZ R108, R221, UR6, -R52.reuse ;  /* 0x00000006dd6c7c23 */ /* 0x100fe20008010834 */
[--C-:B------:R-:W-:Y:S01]  /*ce10*/  FFMA.FTZ R125, R125, UR6, -R52.reuse ;  /* 0x000000067d7d7c23 */ /* 0x100fe20008010834 */
[-C--:B------:R-:W-:Y:S01]  /*ce20*/  FMUL.FTZ R140, R140, R122.reuse ;  /* 0x0000007a8c8c7220 */ /* 0x080fe20000410000 */
[-C--:B------:R-:W-:Y:S01]  /*ce30*/  FMUL.FTZ R141, R141, R122.reuse ;  /* 0x0000007a8d8d7220 */ /* 0x080fe20000410000 */
[----:B------:R-:W2:Y:S01]  /*ce40*/  LDSM.16.MT88.4 R24, [R0+0x400] ;  /* 0x000400000018783b */ /* 0x000ea20000004200 */
[----:B------:R-:W3:Y:S01]  /*ce50*/  MUFU.EX2 R112, R112 ;  /* 0x0000007000707308 */ /* 0x000ee20000000800 */
[-C--:B------:R-:W-:Y:S01]  /*ce60*/  FMUL.FTZ R136, R136, R122.reuse ;  /* 0x0000007a88887220 */ /* 0x080fe20000410000 */
[-C--:B------:R-:W-:Y:S01]  /*ce70*/  FMUL.FTZ R137, R137, R122.reuse ;  /* 0x0000007a89897220 */ /* 0x080fe20000410000 */
[-C--:B------:R-:W-:Y:S01]  /*ce80*/  FMUL.FTZ R132, R132, R122.reuse ;  /* 0x0000007a84847220 */ /* 0x080fe20000410000 */
[-C--:B------:R-:W-:Y:S01]  /*ce90*/  FMUL.FTZ R133, R133, R122.reuse ;  /* 0x0000007a85857220 */ /* 0x080fe20000410000 */
        /* <DEDUP_REMOVED lines=30> */
[----:B------:R-:W-:Y:S01]  /*d080*/  FFMA.FTZ R166, R131, UR6, -R52 ;  /* 0x0000000683a67c23 */ /* 0x000fe20008010834 */
[----:B------:R-:W-:Y:S01]  /*d090*/  FFMA.FTZ R249, R249, R122, R118 ;  /* 0x0000007af9f97223 */ /* 0x000fe20000010076 */
        /* <DEDUP_REMOVED lines=12> */
[-C--:B------:R-:W-:Y:S01]  /*d160*/  FMUL.FTZ R135, R135, R120.reuse ;  /* 0x0000007887877220 */ /* 0x080fe20000410000 */
[C---:B------:R-:W-:Y:S01]  /*d170*/  HMMA.16816.F32 R12, R8.reuse, R16, R12 ;  /* 0x00000010080c723c */ /* 0x040fe2000000180c */
[--C-:B------:R-:W-:Y:S01]  /*d180*/  FFMA.FTZ R147, R195, UR6, -R52.reuse ;  /* 0x00000006c3937c23 */ /* 0x100fe20008010834 */
[--C-:B------:R-:W-:Y:S01]  /*d190*/  FFMA.FTZ R146, R191, UR6, -R52.reuse ;  /* 0x00000006bf927c23 */ /* 0x100fe20008010834 */
[----:B------:R-:W-:Y:S01]  /*d1a0*/  FFMA.FTZ R129, R250, R120, R129 ;  /* 0x00000078fa817223 */ /* 0x000fe20000010081 */
[----:B------:R-:W-:Y:S01]  /*d1b0*/  FADD.FTZ R118, R116, R249 ;  /* 0x000000f974767221 */ /* 0x000fe20000010000 */
[--C-:B------:R-:W-:Y:S01]  /*d1c0*/  FFMA.FTZ R103, R103, UR6, -R52.reuse ;  /* 0x0000000667677c23 */ /* 0x100fe20008010834 */
[----:B------:R-:W3:Y:S01]  /*d1d0*/  MUFU.EX2 R125, R125 ;  /* 0x0000007d007d7308 */ /* 0x000ee20000000800 */
[----:B----4-:R-:W-:Y:S01]  /*d1e0*/  F2FP.F16.F32.PACK_AB R29, R100, R117 ;  /* 0x00000075641d723e */ /* 0x010fe200000000ff */
[C---:B------:R-:W-:Y:S01]  /*d1f0*/  HMMA.16816.F32 R16, R8.reuse, R18, R140 ;  /* 0x000000120810723c */ /* 0x040fe2000000188c */
[--C-:B------:R-:W-:Y:S01]  /*d200*/  FFMA.FTZ R143, R209, UR6, -R52.reuse ;  /* 0x00000006d18f7c23 */ /* 0x100fe20008010834 */
[--C-:B------:R-:W-:Y:S01]  /*d210*/  FFMA.FTZ R140, R199, UR6, -R52.reuse ;  /* 0x00000006c78c7c23 */ /* 0x100fe20008010834 */
[----:B------:R-:W-:Y:S01]  /*d220*/  FFMA.FTZ R142, R193, UR6, -R52 ;  /* 0x00000006c18e7c23 */ /* 0x000fe20008010834 */
[----:B------:R-:W-:Y:S01]  /*d230*/  FADD.FTZ R120, R112, R129 ;  /* 0x0000008170787221 */ /* 0x000fe20000010000 */
[----:B------:R-:W-:Y:S01]  /*d240*/  FADD.FTZ R121, R121, R118 ;  /* 0x0000007679797221 */ /* 0x000fe20000010000 */
[----:B------:R-:W-:Y:S01]  /*d250*/  MUFU.EX2 R126, R126 ;  /* 0x0000007e007e7308 */ /* 0x000fe20000000800 */
[----:B------:R-:W-:Y:S01]  /*d260*/  FFMA.FTZ R112, R113, UR6, -R52 ;  /* 0x0000000671707c23 */ /* 0x000fe20008010834 */
[C---:B-1----:R-:W-:Y:S01]  /*d270*/  HMMA.16816.F32 R136, R8.reuse, R4, R136 ;  /* 0x000000040888723c */ /* 0x042fe20000001888 */
[----:B------:R-:W-:Y:S01]  /*d280*/  FADD.FTZ R119, R119, R120 ;  /* 0x0000007877777221 */ /* 0x000fe20000010000 */
[----:B------:R-:W-:Y:S01]  /*d290*/  FADD.FTZ R106, R106, R121 ;  /* 0x000000796a6a7221 */ /* 0x000fe20000010000 */
[--C-:B------:R-:W-:Y:S01]  /*d2a0*/  FFMA.FTZ R93, R93, UR6, -R52.reuse ;  /* 0x000000065d5d7c23 */ /* 0x100fe20008010834 */
[--C-:B------:R-:W-:Y:S01]  /*d2b0*/  FFMA.FTZ R97, R97, UR6, -R52.reuse ;  /* 0x0000000661617c23 */ /* 0x100fe20008010834 */
[----:B------:R-:W-:Y:S01]  /*d2c0*/  FADD.FTZ R110, R110, R119 ;  /* 0x000000776e6e7221 */ /* 0x000fe20000010000 */
[----:B------:R-:W-:Y:S01]  /*d2d0*/  MUFU.EX2 R124, R124 ;  /* 0x0000007c007c7308 */ /* 0x000fe20000000800 */
[----:B---3--:R-:W-:Y:S01]  /*d2e0*/  F2FP.F16.F32.PACK_AB R31, R125, R108 ;  /* 0x0000006c7d1f723e */ /* 0x008fe200000000ff */
[----:B------:R-:W-:Y:S01]  /*d2f0*/  HMMA.16816.F32 R8, R8, R6, R132 ;  /* 0x000000060808723c */ /* 0x000fe20000001884 */
[----:B------:R-:W1:Y:S01]  /*d300*/  LDSM.16.MT88.4 R4, [R150+0x5800] ;  /* 0x005800009604783b */ /* 0x000e620000004200 */
[--C-:B------:R-:W-:Y:S01]  /*d310*/  FFMA.FTZ R135, R211, UR6, -R52.reuse ;  /* 0x00000006d3877c23 */ /* 0x100fe20008010834 */
[----:B------:R-:W-:Y:S01]  /*d320*/  FFMA.FTZ R132, R197, UR6, -R52 ;  /* 0x00000006c5847c23 */ /* 0x000fe20008010834 */
[----:B------:R-:W-:Y:S01]  /*d330*/  FADD.FTZ R115, R115, R106 ;  /* 0x0000006a73737221 */ /* 0x000fe20000010000 */
[----:B------:R-:W-:Y:S01]  /*d340*/  FADD.FTZ R117, R117, R110 ;  /* 0x0000006e75757221 */ /* 0x000fe20000010000 */
[----:B------:R-:W3:Y:S01]  /*d350*/  MUFU.EX2 R133, R217 ;  /* 0x000000d900857308 */ /* 0x000ee20000000800 */
[--C-:B------:R-:W-:Y:S01]  /*d360*/  FFMA.FTZ R47, R47, UR6, -R52.reuse ;  /* 0x000000062f2f7c23 */ /* 0x100fe20008010834 */
[C---:B------:R-:W-:Y:S01]  /*d370*/  HMMA.16816.F32 R12, R28.reuse, R20, R12 ;  /* 0x000000141c0c723c */ /* 0x040fe2000000180c */
[----:B------:R-:W-:Y:S01]  /*d380*/  FADD.FTZ R104, R104, R115 ;  /* 0x0000007368687221 */ /* 0x000fe20000010000 */
[----:B------:R-:W-:Y:S01]  /*d390*/  FADD.FTZ R117, R100, R117 ;  /* 0x0000007564757221 */ /* 0x000fe20000010000 */
[--C-:B------:R-:W-:Y:S01]  /*d3a0*/  FFMA.FTZ R46, R46, UR6, -R52.reuse ;  /* 0x000000062e2e7c23 */ /* 0x100fe20008010834 */
[----:B------:R-:W-:Y:S01]  /*d3b0*/  FFMA.FTZ R45, R45, UR6, -R52 ;  /* 0x000000062d2d7c23 */ /* 0x000fe20008010834 */
[----:B------:R-:W-:Y:S01]  /*d3c0*/  FADD.FTZ R109, R109, R104 ;  /* 0x000000686d6d7221 */ /* 0x000fe20000010000 */
[----:B------:R-:W4:Y:S01]  /*d3d0*/  MUFU.EX2 R135, R135 ;  /* 0x0000008700877308 */ /* 0x000f220000000800 */
[----:B------:R-:W-:Y:S01]  /*d3e0*/  FADD.FTZ R108, R108, R117 ;  /* 0x000000756c6c7221 */ /* 0x000fe20000010000 */
[C---:B------:R-:W-:Y:S01]  /*d3f0*/  HMMA.16816.F32 R16, R28.reuse, R22, R16 ;  /* 0x000000161c10723c */ /* 0x040fe20000001810 */
[----:B------:R-:W5:Y:S01]  /*d400*/  LDSM.16.MT88.4 R20, [R0+0x800] ;  /* 0x000800000014783b */ /* 0x000f620000004200 */
[----:B------:R-:W-:Y:S01]  /*d410*/  FFMA.FTZ R104, R101, UR6, -R52 ;  /* 0x0000000665687c23 */ /* 0x000fe20008010834 */
[--C-:B------:R-:W-:Y:S01]  /*d420*/  FFMA.FTZ R141, R233, UR6, -R90.reuse ;  /* 0x00000006e98d7c23 */ /* 0x100fe2000801085a */
[--C-:B------:R-:W-:Y:S01]  /*d430*/  FFMA.FTZ R134, R219, UR6, -R90.reuse ;  /* 0x00000006db867c23 */ /* 0x100fe2000801085a */
[----:B------:R-:W-:Y:S01]  /*d440*/  FFMA.FTZ R173, R201, UR6, -R90 ;  /* 0x00000006c9ad7c23 */ /* 0x000fe2000801085a */
[----:B------:R-:W-:Y:S01]  /*d450*/  MUFU.EX2 R88, R88 ;  /* 0x0000005800587308 */ /* 0x000fe20000000800 */
[--C-:B------:R-:W-:Y:S01]  /*d460*/  FFMA.FTZ R43, R43, UR6, -R52.reuse ;  /* 0x000000062b2b7c23 */ /* 0x100fe20008010834 */
[C---:B--2---:R-:W-:Y:S01]  /*d470*/  HMMA.16816.F32 R136, R28.reuse, R24, R136 ;  /* 0x000000181c88723c */ /* 0x044fe20000001888 */
[--C-:B------:R-:W-:Y:S01]  /*d480*/  FFMA.FTZ R42, R42, UR6, -R52.reuse ;  /* 0x000000062a2a7c23 */ /* 0x100fe20008010834 */
[----:B------:R-:W-:Y:S01]  /*d490*/  FFMA.FTZ R41, R41, UR6, -R52 ;  /* 0x0000000629297c23 */ /* 0x000fe20008010834 */
[----:B------:R-:W-:Y:S01]  /*d4a0*/  FFMA.FTZ R100, R107, UR6, -R90 ;  /* 0x000000066b647c23 */ /* 0x000fe2000801085a */
[--C-:B------:R-:W-:Y:S01]  /*d4b0*/  FFMA.FTZ R39, R39, UR6, -R52.reuse ;  /* 0x0000000627277c23 */ /* 0x100fe20008010834 */
[--C-:B------:R-:W-:Y:S01]  /*d4c0*/  FFMA.FTZ R38, R38, UR6, -R52.reuse ;  /* 0x0000000626267c23 */ /* 0x100fe20008010834 */
[----:B------:R-:W-:Y:S01]  /*d4d0*/  MUFU.EX2 R143, R143 ;  /* 0x0000008f008f7308 */ /* 0x000fe20000000800 */
[--C-:B------:R-:W-:Y:S01]  /*d4e0*/  FFMA.FTZ R37, R37, UR6, -R52.reuse ;  /* 0x0000000625257c23 */ /* 0x100fe20008010834 */
[----:B------:R-:W-:Y:S01]  /*d4f0*/  HMMA.16816.F32 R24, R28, R26, R8 ;  /* 0x0000001a1c18723c */ /* 0x000fe20000001808 */
[----:B------:R-:W2:Y:S01]  /*d500*/  LDSM.16.MT88.4 R8, [R150+0x5c00] ;  /* 0x005c00009608783b */ /* 0x000ea20000004200 */
[----:B------:R-:W-:Y:S01]  /*d510*/  F2FP.F16.F32.PACK_AB R28, R98, R105 ;  /* 0x00000069621c723e */ /* 0x000fe200000000ff */
[----:B------:R-:W-:Y:S01]  /*d520*/  FFMA.FTZ R36, R36, UR6, -R52 ;  /* 0x0000000624247c23 */ /* 0x000fe20008010834 */
[----:B---3--:R-:W-:Y:S01]  /*d530*/  F2FP.F16.F32.PACK_AB R29, R126, R133 ;  /* 0x000000857e1d723e */ /* 0x008fe200000000ff */
[----:B------:R-:W-:Y:S01]  /*d540*/  FFMA.FTZ R249, R48, UR6, -R90 ;  /* 0x0000000630f97c23 */ /* 0x000fe2000801085a */
[----:B------:R-:W-:Y:S01]  /*d550*/  F2FP.F16.F32.PACK_AB R30, R96, R99 ;  /* 0x00000063601e723e */ /* 0x000fe200000000ff */
[----:B------:R-:W3:Y:S01]  /*d560*/  MUFU.EX2 R130, R130 ;  /* 0x0000008200827308 */ /* 0x000ee20000000800 */
[----:B----4-:R-:W-:Y:S01]  /*d570*/  F2FP.F16.F32.PACK_AB R31, R135, R124 ;  /* 0x0000007c871f723e */ /* 0x010fe200000000ff */
[--C-:B------:R-:W-:Y:S01]  /*d580*/  FFMA.FTZ R35, R35, UR6, -R52.reuse ;  /* 0x0000000623237c23 */ /* 0x100fe20008010834 */
[--C-:B------:R-:W-:Y:S01]  /*d590*/  FFMA.FTZ R34, R34, UR6, -R52.reuse ;  /* 0x0000000622227c23 */ /* 0x100fe20008010834 */
[--C-:B------:R-:W-:Y:S01]  /*d5a0*/  FFMA.FTZ R33, R33, UR6, -R52.reuse ;  /* 0x0000000621217c23 */ /* 0x100fe20008010834 */
[----:B------:R-:W-:-:S03]  /*d5b0*/  FFMA.FTZ R250, R32, UR6, -R52 ;  /* 0x0000000620fa7c23 */ /* 0x000fc60008010834 */
[C---:B-1----:R-:W-:Y:S01]  /*d5c0*/  HMMA.16816.F32 R12, R28.reuse, R4, R12 ;  /* 0x000000041c0c723c */ /* 0x042fe2000000180c */
[----:B------:R-:W-:Y:S07]  /*d5d0*/  MUFU.EX2 R128, R128 ;  /* 0x0000008000807308 */ /* 0x000fee0000000800 */
[C---:B------:R-:W-:Y:S01]  /*d5e0*/  HMMA.16816.F32 R16, R28.reuse, R6, R16 ;  /* 0x000000061c10723c */ /* 0x040fe20000001810 */
[----:B------:R-:W1:Y:S01]  /*d5f0*/  LDSM.16.MT88.4 R4, [R0+0xc00] ;  /* 0x000c00000004783b */ /* 0x000e620000004200 */
[----:B------:R-:W4:Y:S06]  /*d600*/  MUFU.EX2 R145, R145 ;  /* 0x0000009100917308 */ /* 0x000f2c0000000800 */
[C---:B-----5:R-:W-:Y:S02]  /*d610*/  HMMA.16816.F32 R136, R28.reuse, R20, R136 ;  /* 0x000000141c88723c */ /* 0x060fe40000001888 */
[----:B------:R-:W-:Y:S06]  /*d620*/  MUFU.EX2 R87, R87 ;  /* 0x0000005700577308 */ /* 0x000fec0000000800 */
[----:B------:R-:W-:Y:S01]  /*d630*/  HMMA.16816.F32 R24, R28, R22, R24 ;  /* 0x000000161c18723c */ /* 0x000fe20000001818 */
[----:B------:R-:W5:Y:S01]  /*d640*/  LDSM.16.MT88.4 R20, [R150+0x6000] ;  /* 0x006000009614783b */ /* 0x000f620000004200 */
[----:B------:R-:W-:Y:S01]  /*d650*/  F2FP.F16.F32.PACK_AB R28, R94, R95 ;  /* 0x0000005f5e1c723e */ /* 0x000fe200000000ff */
[----:B------:R-:W1:Y:S01]  /*d660*/  MUFU.EX2 R86, R86 ;  /* 0x0000005600567308 */ /* 0x000e620000000800 */
[----:B---3--:R-:W-:-:S02]  /*d670*/  F2FP.F16.F32.PACK_AB R29, R130, R143 ;  /* 0x0000008f821d723e */ /* 0x008fc400000000ff */
[----:B------:R-:W-:Y:S02]  /*d680*/  F2FP.F16.F32.PACK_AB R30, R88, R89 ;  /* 0x00000059581e723e */ /* 0x000fe400000000ff */
[----:B----4-:R-:W-:-:S03]  /*d690*/  F2FP.F16.F32.PACK_AB R31, R145, R128 ;  /* 0x00000080911f723e */ /* 0x010fc600000000ff */
[----:B------:R-:W-:Y:S04]  /*d6a0*/  MUFU.EX2 R85, R85 ;  /* 0x0000005500557308 */ /* 0x000fe80000000800 */
[C---:B--2---:R-:W-:Y:S04]  /*d6b0*/  HMMA.16816.F32 R12, R28.reuse, R8, R12 ;  /* 0x000000081c0c723c */ /* 0x044fe8000000180c */
[----:B------:R-:W2:Y:S04]  /*d6c0*/  MUFU.EX2 R84, R84 ;  /* 0x0000005400547308 */ /* 0x000ea80000000800 */
[C---:B------:R-:W-:Y:S01]  /*d6d0*/  HMMA.16816.F32 R16, R28.reuse, R10, R16 ;  /* 0x0000000a1c10723c */ /* 0x040fe20000001810 */
[----:B------:R-:W3:Y:S03]  /*d6e0*/  LDSM.16.MT88.4 R8, [R0+0x1000] ;  /* 0x001000000008783b */ /* 0x000ee60000004200 */
[----:B------:R-:W-:Y:S04]  /*d6f0*/  MUFU.EX2 R163, R163 ;  /* 0x000000a300a37308 */ /* 0x000fe80000000800 */
[C---:B-1----:R-:W-:Y:S04]  /*d700*/  HMMA.16816.F32 R136, R28.reuse, R4, R136 ;  /* 0x000000041c88723c */ /* 0x042fe80000001888 */
[----:B------:R-:W1:Y:S04]  /*d710*/  MUFU.EX2 R140, R140 ;  /* 0x0000008c008c7308 */ /* 0x000e680000000800 */
[----:B------:R-:W-:Y:S01]  /*d720*/  HMMA.16816.F32 R24, R28, R6, R24 ;  /* 0x000000061c18723c */ /* 0x000fe20000001818 */
[----:B------:R-:W4:Y:S01]  /*d730*/  LDSM.16.MT88.4 R4, [R150+0x6400] ;  /* 0x006400009604783b */ /* 0x000f220000004200 */
[----:B------:R-:W-:-:S02]  /*d740*/  F2FP.F16.F32.PACK_AB R28, R86, R87 ;  /* 0x00000057561c723e */ /* 0x000fc400000000ff */
[----:B------:R-:W-:Y:S01]  /*d750*/  MUFU.EX2 R132, R132 ;  /* 0x0000008400847308 */ /* 0x000fe20000000800 */
[----:B--2---:R-:W-:-:S07]  /*d760*/  F2FP.F16.F32.PACK_AB R30, R84, R85 ;  /* 0x00000055541e723e */ /* 0x004fce00000000ff */
        /* <DEDUP_REMOVED lines=10> */
[C---:B---3--:R-:W-:Y:S01]  /*d810*/  HMMA.16816.F32 R136, R28.reuse, R8, R136 ;  /* 0x000000081c88723c */ /* 0x048fe20000001888 */
[----:B------:R-:W-:Y:S07]  /*d820*/  MUFU.EX2 R169, R169 ;  /* 0x000000a900a97308 */ /* 0x000fee0000000800 */
[----:B------:R-:W-:Y:S01]  /*d830*/  HMMA.16816.F32 R24, R28, R10, R24 ;  /* 0x0000000a1c18723c */ /* 0x000fe20000001818 */
[----:B------:R-:W3:Y:S01]  /*d840*/  MUFU.EX2 R142, R142 ;  /* 0x0000008e008e7308 */ /* 0x000ee20000000800 */
[----:B------:R-:W5:Y:S01]  /*d850*/  LDSM.16.MT88.4 R8, [R150+0x6800] ;  /* 0x006800009608783b */ /* 0x000f620000004200 */
[----:B-1----:R-:W-:-:S02]  /*d860*/  F2FP.F16.F32.PACK_AB R28, R82, R83 ;  /* 0x00000053521c723e */ /* 0x002fc400000000ff */
[----:B--2---:R-:W-:-:S04]  /*d870*/  F2FP.F16.F32.PACK_AB R30, R80, R81 ;  /* 0x00000051501e723e */ /* 0x004fc800000000ff */
[----:B------:R-:W-:Y:S08]  /*d880*/  MUFU.EX2 R144, R144 ;  /* 0x0000009000907308 */ /* 0x000ff00000000800 */
[----:B------:R-:W1:Y:S01]  /*d890*/  MUFU.EX2 R175, R175 ;  /* 0x000000af00af7308 */ /* 0x000e620000000800 */
[----:B---3--:R-:W-:-:S07]  /*d8a0*/  F2FP.F16.F32.PACK_AB R29, R142, R169 ;  /* 0x000000a98e1d723e */ /* 0x008fce00000000ff */
[----:B------:R-:W-:Y:S08]  /*d8b0*/  MUFU.EX2 R79, R79 ;  /* 0x0000004f004f7308 */ /* 0x000ff00000000800 */
[----:B------:R-:W2:Y:S01]  /*d8c0*/  MUFU.EX2 R78, R78 ;  /* 0x0000004e004e7308 */ /* 0x000ea20000000800 */
[----:B-1----:R-:W-:-:S07]  /*d8d0*/  F2FP.F16.F32.PACK_AB R31, R175, R144 ;  /* 0x00000090af1f723e */ /* 0x002fce00000000ff */
[C---:B----4-:R-:W-:Y:S01]  /*d8e0*/  HMMA.16816.F32 R12, R28.reuse, R4, R12 ;  /* 0x000000041c0c723c */ /* 0x050fe2000000180c */
[----:B------:R-:W-:Y:S07]  /*d8f0*/  MUFU.EX2 R77, R77 ;  /* 0x0000004d004d7308 */ /* 0x000fee0000000800 */
[C---:B------:R-:W-:Y:S01]  /*d900*/  HMMA.16816.F32 R16, R28.reuse, R6, R16 ;  /* 0x000000061c10723c */ /* 0x040fe20000001810 */
[----:B------:R-:W1:Y:S01]  /*d910*/  LDSM.16.MT88.4 R4, [R0+0x1800] ;  /* 0x001800000004783b */ /* 0x000e620000004200 */
[----:B------:R-:W3:Y:S06]  /*d920*/  MUFU.EX2 R76, R76 ;  /* 0x0000004c004c7308 */ /* 0x000eec0000000800 */
[C---:B-----5:R-:W-:Y:S02]  /*d930*/  HMMA.16816.F32 R136, R28.reuse, R20, R136 ;  /* 0x000000141c88723c */ /* 0x060fe40000001888 */
[----:B------:R-:W-:Y:S06]  /*d940*/  MUFU.EX2 R181, R181 ;  /* 0x000000b500b57308 */ /* 0x000fec0000000800 */
[----:B------:R-:W-:Y:S01]  /*d950*/  HMMA.16816.F32 R24, R28, R22, R24 ;  /* 0x000000161c18723c */ /* 0x000fe20000001818 */
[----:B------:R-:W4:Y:S01]  /*d960*/  LDSM.16.MT88.4 R20, [R150+0x6c00] ;  /* 0x006c00009614783b */ /* 0x000f220000004200 */
[----:B------:R-:W5:Y:S01]  /*d970*/  MUFU.EX2 R146, R146 ;  /* 0x0000009200927308 */ /* 0x000f620000000800 */
[----:B--2---:R-:W-:-:S02]  /*d980*/  F2FP.F16.F32.PACK_AB R28, R78, R79 ;  /* 0x0000004f4e1c723e */ /* 0x004fc400000000ff */
[----:B---3--:R-:W-:-:S05]  /*d990*/  F2FP.F16.F32.PACK_AB R30, R76, R77 ;  /* 0x0000004d4c1e723e */ /* 0x008fca00000000ff */
[----:B------:R-:W-:Y:S08]  /*d9a0*/  MUFU.EX2 R152, R152 ;  /* 0x0000009800987308 */ /* 0x000ff00000000800 */
[----:B------:R-:W2:Y:S01]  /*d9b0*/  MUFU.EX2 R183, R183 ;  /* 0x000000b700b77308 */ /* 0x000ea20000000800 */
[----:B-----5:R-:W-:-:S07]  /*d9c0*/  F2FP.F16.F32.PACK_AB R29, R146, R181 ;  /* 0x000000b5921d723e */ /* 0x020fce00000000ff */
[----:B------:R-:W-:Y:S08]  /*d9d0*/  MUFU.EX2 R75, R75 ;  /* 0x0000004b004b7308 */ /* 0x000ff00000000800 */
[----:B------:R-:W3:Y:S01]  /*d9e0*/  MUFU.EX2 R74, R74 ;  /* 0x0000004a004a7308 */ /* 0x000ee20000000800 */
[----:B--2---:R-:W-:-:S07]  /*d9f0*/  F2FP.F16.F32.PACK_AB R31, R183, R152 ;  /* 0x00000098b71f723e */ /* 0x004fce00000000ff */
[C---:B------:R-:W-:Y:S01]  /*da00*/  HMMA.16816.F32 R12, R28.reuse, R8, R12 ;  /* 0x000000081c0c723c */ /* 0x040fe2000000180c */
[----:B------:R-:W-:Y:S07]  /*da10*/  MUFU.EX2 R73, R73 ;  /* 0x0000004900497308 */ /* 0x000fee0000000800 */
[C---:B------:R-:W-:Y:S01]  /*da20*/  HMMA.16816.F32 R16, R28.reuse, R10, R16 ;  /* 0x0000000a1c10723c */ /* 0x040fe20000001810 */
[----:B------:R-:W2:Y:S01]  /*da30*/  LDSM.16.MT88.4 R8, [R0+0x1c00] ;  /* 0x001c00000008783b */ /* 0x000ea20000004200 */
[----:B------:R-:W5:Y:S06]  /*da40*/  MUFU.EX2 R72, R72 ;  /* 0x0000004800487308 */ /* 0x000f6c0000000800 */
[C---:B-1----:R-:W-:Y:S02]  /*da50*/  HMMA.16816.F32 R136, R28.reuse, R4, R136 ;  /* 0x000000041c88723c */ /* 0x042fe40000001888 */
[----:B------:R-:W-:Y:S06]  /*da60*/  MUFU.EX2 R156, R156 ;  /* 0x0000009c009c7308 */ /* 0x000fec0000000800 */
[----:B------:R-:W-:Y:S01]  /*da70*/  HMMA.16816.F32 R24, R28, R6, R24 ;  /* 0x000000061c18723c */ /* 0x000fe20000001818 */
[----:B------:R-:W1:Y:S01]  /*da80*/  LDSM.16.MT88.4 R4, [R150+0x7000] ;  /* 0x007000009604783b */ /* 0x000e620000004200 */
[----:B------:R-:W4:Y:S01]  /*da90*/  MUFU.EX2 R179, R179 ;  /* 0x000000b300b37308 */ /* 0x000f220000000800 */
[----:B---3--:R-:W-:-:S02]  /*daa0*/  F2FP.F16.F32.PACK_AB R28, R74, R75 ;  /* 0x0000004b4a1c723e */ /* 0x008fc400000000ff */
[----:B-----5:R-:W-:-:S05]  /*dab0*/  F2FP.F16.F32.PACK_AB R30, R72, R73 ;  /* 0x00000049481e723e */ /* 0x020fca00000000ff */
[----:B------:R-:W-:Y:S08]  /*dac0*/  MUFU.EX2 R158, R158 ;  /* 0x0000009e009e7308 */ /* 0x000ff00000000800 */
[----:B------:R-:W3:Y:S01]  /*dad0*/  MUFU.EX2 R171, R171 ;  /* 0x000000ab00ab7308 */ /* 0x000ee20000000800 */
[----:B----4-:R-:W-:-:S07]  /*dae0*/  F2FP.F16.F32.PACK_AB R29, R179, R156 ;  /* 0x0000009cb31d723e */ /* 0x010fce00000000ff */
[----:B------:R-:W-:Y:S08]  /*daf0*/  MUFU.EX2 R71, R71 ;  /* 0x0000004700477308 */ /* 0x000ff00000000800 */
[----:B------:R-:W4:Y:S01]  /*db00*/  MUFU.EX2 R70, R70 ;  /* 0x0000004600467308 */ /* 0x000f220000000800 */
[----:B---3--:R-:W-:-:S07]  /*db10*/  F2FP.F16.F32.PACK_AB R31, R171, R158 ;  /* 0x0000009eab1f723e */ /* 0x008fce00000000ff */
[C---:B------:R-:W-:Y:S01]  /*db20*/  HMMA.16816.F32 R12, R28.reuse, R20, R12 ;  /* 0x000000141c0c723c */ /* 0x040fe2000000180c */
[----:B------:R-:W-:Y:S07]  /*db30*/  MUFU.EX2 R69, R69 ;  /* 0x0000004500457308 */ /* 0x000fee0000000800 */
[C---:B------:R-:W-:Y:S01]  /*db40*/  HMMA.16816.F32 R16, R28.reuse, R22, R16 ;  /* 0x000000161c10723c */ /* 0x040fe20000001810 */
[----:B------:R-:W3:Y:S01]  /*db50*/  MUFU.EX2 R68, R68 ;  /* 0x0000004400447308 */ /* 0x000ee20000000800 */
[----:B------:R-:W5:Y:S06]  /*db60*/  LDSM.16.MT88.4 R20, [R0+0x2000] ;  /* 0x002000000014783b */ /* 0x000f6c0000004200 */
[C---:B--2---:R-:W-:Y:S01]  /*db70*/  HMMA.16816.F32 R136, R28.reuse, R8, R136 ;  /* 0x000000081c88723c */ /* 0x044fe20000001888 */
[----:B------:R-:W-:Y:S07]  /*db80*/  MUFU.EX2 R160, R160 ;  /* 0x000000a000a07308 */ /* 0x000fee0000000800 */
[----:B------:R-:W-:Y:S01]  /*db90*/  HMMA.16816.F32 R24, R28, R10, R24 ;  /* 0x0000000a1c18723c */ /* 0x000fe20000001818 */
[----:B------:R-:W2:Y:S01]  /*dba0*/  MUFU.EX2 R161, R161 ;  /* 0x000000a100a17308 */ /* 0x000ea20000000800 */
[----:B------:R-:W5:Y:S01]  /*dbb0*/  LDSM.16.MT88.4 R8, [R150+0x7400] ;  /* 0x007400009608783b */ /* 0x000f620000004200 */
[----:B----4-:R-:W-:-:S02]  /*dbc0*/  F2FP.F16.F32.PACK_AB R28, R70, R71 ;  /* 0x00000047461c723e */ /* 0x010fc400000000ff */
[----:B---3--:R-:W-:-:S04]  /*dbd0*/  F2FP.F16.F32.PACK_AB R30, R68, R69 ;  /* 0x00000045441e723e */ /* 0x008fc800000000ff */
[----:B------:R-:W-:Y:S08]  /*dbe0*/  MUFU.EX2 R159, R159 ;  /* 0x0000009f009f7308 */ /* 0x000ff00000000800 */
[----:B------:R-:W3:Y:S01]  /*dbf0*/  MUFU.EX2 R162, R162 ;  /* 0x000000a200a27308 */ /* 0x000ee20000000800 */
[----:B--2---:R-:W-:-:S07]  /*dc00*/  F2FP.F16.F32.PACK_AB R29, R161, R160 ;  /* 0x000000a0a11d723e */ /* 0x004fce00000000ff */
[----:B------:R-:W-:Y:S08]  /*dc10*/  MUFU.EX2 R67, R67 ;  /* 0x0000004300437308 */ /* 0x000ff00000000800 */
[----:B------:R-:W2:Y:S01]  /*dc20*/  MUFU.EX2 R66, R66 ;  /* 0x0000004200427308 */ /* 0x000ea20000000800 */
[----:B---3--:R-:W-:-:S07]  /*dc30*/  F2FP.F16.F32.PACK_AB R31, R162, R159 ;  /* 0x0000009fa21f723e */ /* 0x008fce00000000ff */
[C---:B-1----:R-:W-:Y:S01]  /*dc40*/  HMMA.16816.F32 R12, R28.reuse, R4, R12 ;  /* 0x000000041c0c723c */ /* 0x042fe2000000180c */
        /* <DEDUP_REMOVED lines=22> */
[----:B-1----:R-:W-:Y:S01]  /*ddb0*/  HMMA.16816.F32 R136, R28, R4, R136 ;  /* 0x000000041c88723c */ /* 0x002fe20000001888 */
[----:B------:R-:W-:Y:S01]  /*ddc0*/  FADD.FTZ R4, R102, R109 ;  /* 0x0000006d66047221 */ /* 0x000fe20000010000 */
[----:B------:R-:W-:Y:S01]  /*ddd0*/  MUFU.EX2 R127, R127 ;  /* 0x0000007f007f7308 */ /* 0x000fe20000000800 */
[----:B------:R-:W-:-:S02]  /*dde0*/  FADD.FTZ R102, R125, R108 ;  /* 0x0000006c7d667221 */ /* 0x000fc40000010000 */
[----:B------:R-:W-:Y:S01]  /*ddf0*/  FADD.FTZ R105, R105, R4 ;  /* 0x0000000469697221 */ /* 0x000fe20000010000 */
[----:B---3--:R-:W-:Y:S01]  /*de00*/  F2FP.F16.F32.PACK_AB R4, R62, R63 ;  /* 0x0000003f3e04723e */ /* 0x008fe200000000ff */
[----:B------:R-:W-:Y:S01]  /*de10*/  FADD.FTZ R133, R133, R102 ;  /* 0x0000006685857221 */ /* 0x000fe20000010000 */
[----:B------:R-:W-:Y:S01]  /*de20*/  HMMA.16816.F32 R24, R28, R6, R24 ;  /* 0x000000061c18723c */ /* 0x000fe20000001818 */
[----:B------:R-:W1:Y:S01]  /*de30*/  LDSM.16.MT88.4 R28, [R150+0x7c00] ;  /* 0x007c0000961c783b */ /* 0x000e620000004200 */
[----:B------:R-:W3:Y:S01]  /*de40*/  MUFU.EX2 R116, R123 ;  /* 0x0000007b00747308 */ /* 0x000ee20000000800 */
[----:B-----5:R-:W-:Y:S01]  /*de50*/  F2FP.F16.F32.PACK_AB R6, R60, R61 ;  /* 0x0000003d3c06723e */ /* 0x020fe200000000ff */
[----:B------:R-:W-:Y:S01]  /*de60*/  FADD.FTZ R102, R98, R105 ;  /* 0x0000006962667221 */ /* 0x000fe20000010000 */
[----:B------:R-:W-:-:S03]  /*de70*/  FADD.FTZ R101, R126, R133 ;  /* 0x000000857e657221 */ /* 0x000fc60000010000 */
[----:B------:R-:W-:Y:S01]  /*de80*/  FADD.FTZ R99, R99, R102 ;  /* 0x0000006663637221 */ /* 0x000fe20000010000 */
[----:B------:R-:W-:Y:S01]  /*de90*/  FADD.FTZ R102, R124, R101 ;  /* 0x000000657c667221 */ /* 0x000fe20000010000 */
[----:B------:R-:W-:Y:S03]  /*dea0*/  MUFU.EX2 R112, R112 ;  /* 0x0000007000707308 */ /* 0x000fe60000000800 */
[----:B------:R-:W-:-:S04]  /*deb0*/  FADD.FTZ R102, R135, R102 ;  /* 0x0000006687667221 */ /* 0x000fc80000010000 */
[----:B------:R-:W-:Y:S01]  /*dec0*/  FADD.FTZ R143, R143, R102 ;  /* 0x000000668f8f7221 */ /* 0x000fe20000010000 */
[----:B------:R-:W5:Y:S01]  /*ded0*/  MUFU.EX2 R111, R111 ;  /* 0x0000006f006f7308 */ /* 0x000f620000000800 */
[----:B---3--:R-:W-:-:S07]  /*dee0*/  F2FP.F16.F32.PACK_AB R5, R116, R127 ;  /* 0x0000007f7405723e */ /* 0x008fce00000000ff */
[----:B------:R-:W-:Y:S08]  /*def0*/  MUFU.EX2 R59, R59 ;  /* 0x0000003b003b7308 */ /* 0x000ff00000000800 */
[----:B------:R-:W3:Y:S01]  /*df00*/  MUFU.EX2 R58, R58 ;  /* 0x0000003a003a7308 */ /* 0x000ee20000000800 */
[----:B-----5:R-:W-:-:S07]  /*df10*/  F2FP.F16.F32.PACK_AB R7, R111, R112 ;  /* 0x000000706f07723e */ /* 0x020fce00000000ff */
[----:B----4-:R-:W-:Y:S01]  /*df20*/  HMMA.16816.F32 R12, R4, R20, R12 ;  /* 0x00000014040c723c */ /* 0x010fe2000000180c */
[----:B------:R-:W-:Y:S01]  /*df30*/  FADD.FTZ R20, R96, R99 ;  /* 0x0000006360147221 */ /* 0x000fe20000010000 */
[----:B------:R-:W-:Y:S03]  /*df40*/  MUFU.EX2 R57, R57 ;  /* 0x0000003900397308 */ /* 0x000fe60000000800 */
[----:B------:R-:W-:-:S03]  /*df50*/  FADD.FTZ R95, R95, R20 ;  /* 0x000000145f5f7221 */ /* 0x000fc60000010000 */
[----:B------:R-:W-:Y:S01]  /*df60*/  HMMA.16816.F32 R16, R4, R22, R16 ;  /* 0x000000160410723c */ /* 0x000fe20000001810 */
[----:B------:R-:W4:Y:S01]  /*df70*/  LDSM.16.MT88.4 R20, [R0+0x2c00] ;  /* 0x002c00000014783b */ /* 0x000f220000004200 */
[----:B------:R-:W5:Y:S01]  /*df80*/  MUFU.EX2 R56, R56 ;  /* 0x0000003800387308 */ /* 0x000f620000000800 */
[----:B------:R-:W-:Y:S01]  /*df90*/  FADD.FTZ R94, R94, R95 ;  /* 0x0000005f5e5e7221 */ /* 0x000fe20000010000 */
[----:B------:R-:W-:-:S03]  /*dfa0*/  FADD.FTZ R95, R130, R143 ;  /* 0x0000008f825f7221 */ /* 0x000fc60000010000 */
[----:B------:R-:W-:Y:S01]  /*dfb0*/  FADD.FTZ R89, R89, R94 ;  /* 0x0000005e59597221 */ /* 0x000fe20000010000 */
[C---:B--2---:R-:W-:Y:S01]  /*dfc0*/  HMMA.16816.F32 R136, R4.reuse, R8, R136 ;  /* 0x000000080488723c */ /* 0x044fe20000001888 */
[----:B------:R-:W-:Y:S01]  /*dfd0*/  FADD.FTZ R8, R128, R95 ;  /* 0x0000005f80087221 */ /* 0x000fe20000010000 */
[----:B------:R-:W-:Y:S01]  /*dfe0*/  MUFU.EX2 R103, R103 ;  /* 0x0000006700677308 */ /* 0x000fe20000000800 */
[----:B------:R-:W-:Y:S02]  /*dff0*/  FADD.FTZ R88, R88, R89 ;  /* 0x0000005958587221 */ /* 0x000fe40000010000 */
[----:B------:R-:W-:Y:S02]  /*e000*/  FADD.FTZ R8, R145, R8 ;  /* 0x0000000891087221 */ /* 0x000fe40000010000 */
[----:B------:R-:W-:Y:S01]  /*e010*/  FADD.FTZ R87, R87, R88 ;  /* 0x0000005857577221 */ /* 0x000fe20000010000 */
[----:B------:R-:W-:Y:S01]  /*e020*/  HMMA.16816.F32 R24, R4, R10, R24 ;  /* 0x0000000a0418723c */ /* 0x000fe20000001818 */
[----:B------:R-:W-:Y:S01]  /*e030*/  FADD.FTZ R163, R163, R8 ;  /* 0x00000008a3a37221 */ /* 0x000fe20000010000 */
[----:B------:R-:W2:Y:S01]  /*e040*/  MUFU.EX2 R98, R104 ;  /* 0x0000006800627308 */ /* 0x000ea20000000800 */
[----:B---3--:R-:W-:Y:S01]  /*e050*/  F2FP.F16.F32.PACK_AB R4, R58, R59 ;  /* 0x0000003b3a04723e */ /* 0x008fe200000000ff */
[----:B------:R-:W-:Y:S01]  /*e060*/  FADD.FTZ R86, R86, R87 ;  /* 0x0000005756567221 */ /* 0x000fe20000010000 */
[----:B-----5:R-:W-:Y:S01]  /*e070*/  F2FP.F16.F32.PACK_AB R6, R56, R57 ;  /* 0x000000393806723e */ /* 0x020fe200000000ff */
[----:B------:R-:W-:Y:S01]  /*e080*/  FADD.FTZ R87, R140, R163 ;  /* 0x000000a38c577221 */ /* 0x000fe20000010000 */
[----:B------:R-:W3:Y:S01]  /*e090*/  LDSM.16.MT88.4 R8, [R150+0x8000] ;  /* 0x008000009608783b */ /* 0x000ee20000004200 */
[----:B------:R-:W-:-:S02]  /*e0a0*/  FADD.FTZ R85, R85, R86 ;  /* 0x0000005655557221 */ /* 0x000fc40000010000 */
[----:B------:R-:W-:Y:S02]  /*e0b0*/  MUFU.EX2 R96, R97 ;  /* 0x0000006100607308 */ /* 0x000fe40000000800 */
[----:B------:R-:W-:Y:S01]  /*e0c0*/  FADD.FTZ R86, R84, R85 ;  /* 0x0000005554567221 */ /* 0x000fe20000010000 */
[----:B------:R-:W-:Y:S01]  /*e0d0*/  FFMA.FTZ R84, R44, UR6, -R52 ;  /* 0x000000062c547c23 */ /* 0x000fe20008010834 */
[--C-:B------:R-:W-:Y:S01]  /*e0e0*/  FFMA.FTZ R44, R51, UR6, -R90.reuse ;  /* 0x00000006332c7c23 */ /* 0x100fe2000801085a */
[----:B------:R-:W-:Y:S01]  /*e0f0*/  FFMA.FTZ R51, R50, UR6, -R90 ;  /* 0x0000000632337c23 */ /* 0x000fe2000801085a */
[----:B------:R-:W-:Y:S01]  /*e100*/  FADD.FTZ R83, R83, R86 ;  /* 0x0000005653537221 */ /* 0x000fe20000010000 */
[----:B------:R-:W-:Y:S01]  /*e110*/  FFMA.FTZ R50, R40, UR6, -R52 ;  /* 0x0000000628327c23 */ /* 0x000fe20008010834 */
[----:B------:R-:W5:Y:S01]  /*e120*/  MUFU.EX2 R93, R93 ;  /* 0x0000005d005d7308 */ /* 0x000f620000000800 */
[----:B--2---:R-:W-:Y:S01]  /*e130*/  F2FP.F16.F32.PACK_AB R5, R98, R103 ;  /* 0x000000676205723e */ /* 0x004fe200000000ff */
[----:B------:R-:W-:Y:S01]  /*e140*/  FADD.FTZ R82, R82, R83 ;  /* 0x0000005352527221 */ /* 0x000fe20000010000 */
[----:B------:R-:W-:-:S03]  /*e150*/  FFMA.FTZ R40, R49, UR6, -R90 ;  /* 0x0000000631287c23 */ /* 0x000fc6000801085a */
[----:B------:R-:W-:Y:S02]  /*e160*/  FADD.FTZ R81, R81, R82 ;  /* 0x0000005251517221 */ /* 0x000fe40000010000 */
[----:B------:R-:W-:Y:S02]  /*e170*/  MUFU.EX2 R55, R55 ;  /* 0x0000003700377308 */ /* 0x000fe40000000800 */
[----:B------:R-:W-:-:S04]  /*e180*/  FADD.FTZ R80, R80, R81 ;  /* 0x0000005150507221 */ /* 0x000fc80000010000 */
[----:B------:R-:W-:Y:S02]  /*e190*/  FADD.FTZ R79, R79, R80 ;  /* 0x000000504f4f7221 */ /* 0x000fe40000010000 */
[----:B------:R-:W2:Y:S01]  /*e1a0*/  MUFU.EX2 R54, R54 ;  /* 0x0000003600367308 */ /* 0x000ea20000000800 */
[----:B-----5:R-:W-:Y:S01]  /*e1b0*/  F2FP.F16.F32.PACK_AB R7, R93, R96 ;  /* 0x000000605d07723e */ /* 0x020fe200000000ff */
[----:B------:R-:W-:-:S04]  /*e1c0*/  FADD.FTZ R78, R78, R79 ;  /* 0x0000004f4e4e7221 */ /* 0x000fc80000010000 */
[----:B------:R-:W-:Y:S02]  /*e1d0*/  FADD.FTZ R77, R77, R78 ;  /* 0x0000004e4d4d7221 */ /* 0x000fe40000010000 */
[C---:B-1----:R-:W-:Y:S01]  /*e1e0*/  HMMA.16816.F32 R12, R4.reuse, R28, R12 ;  /* 0x0000001c040c723c */ /* 0x042fe2000000180c */
[----:B------:R-:W-:Y:S01]  /*e1f0*/  FADD.FTZ R28, R132, R87 ;  /* 0x00000057841c7221 */ /* 0x000fe20000010000 */
[----:B------:R-:W-:Y:S01]  /*e200*/  MUFU.EX2 R53, R53 ;  /* 0x0000003500357308 */ /* 0x000fe20000000800 */
[----:B------:R-:W-:Y:S02]  /*e210*/  FADD.FTZ R76, R76, R77 ;  /* 0x0000004d4c4c7221 */ /* 0x000fe40000010000 */
[----:B------:R-:W-:Y:S02]  /*e220*/  FADD.FTZ R28, R147, R28 ;  /* 0x0000001c931c7221 */ /* 0x000fe40000010000 */
[----:B------:R-:W-:Y:S01]  /*e230*/  FADD.FTZ R75, R75, R76 ;  /* 0x0000004c4b4b7221 */ /* 0x000fe20000010000 */
[----:B----4-:R-:W-:Y:S01]  /*e240*/  HMMA.16816.F32 R136, R4, R20, R136 ;  /* 0x000000140488723c */ /* 0x010fe20000001888 */
[----:B------:R-:W-:Y:S01]  /*e250*/  FADD.FTZ R29, R169, R28 ;  /* 0x0000001ca91d7221 */ /* 0x000fe20000010000 */
[----:B------:R-:W1:Y:S01]  /*e260*/  MUFU.EX2 R2, R2 ;  /* 0x0000000200027308 */ /* 0x000e620000000800 */
[----:B------:R-:W-:-:S02]  /*e270*/  FADD.FTZ R74, R74, R75 ;  /* 0x0000004b4a4a7221 */ /* 0x000fc40000010000 */
[----:B------:R-:W-:Y:S02]  /*e280*/  FADD.FTZ R29, R142, R29 ;  /* 0x0000001d8e1d7221 */ /* 0x000fe40000010000 */
[----:B------:R-:W-:Y:S01]  /*e290*/  FADD.FTZ R73, R73, R74 ;  /* 0x0000004a49497221 */ /* 0x000fe20000010000 */
[----:B------:R-:W-:Y:S01]  /*e2a0*/  HMMA.16816.F32 R16, R4, R30, R16 ;  /* 0x0000001e0410723c */ /* 0x000fe20000001810 */
[----:B------:R-:W-:Y:S01]  /*e2b0*/  FADD.FTZ R20, R144, R29 ;  /* 0x0000001d90147221 */ /* 0x000fe20000010000 */
[----:B------:R-:W-:Y:S01]  /*e2c0*/  MUFU.EX2 R47, R47 ;  /* 0x0000002f002f7308 */ /* 0x000fe20000000800 */
[----:B------:R-:W4:Y:S01]  /*e2d0*/  LDSM.16.MT88.4 R28, [R0+0x3000] ;  /* 0x00300000001c783b */ /* 0x000f220000004200 */
[----:B------:R-:W-:Y:S01]  /*e2e0*/  FADD.FTZ R72, R72, R73 ;  /* 0x0000004948487221 */ /* 0x000fe20000010000 */
[----:B------:R-:W-:-:S03]  /*e2f0*/  FADD.FTZ R20, R175, R20 ;  /* 0x00000014af147221 */ /* 0x000fc60000010000 */
[----:B------:R-:W-:Y:S01]  /*e300*/  HMMA.16816.F32 R24, R4, R22, R24 ;  /* 0x000000160418723c */ /* 0x000fe20000001818 */
[----:B------:R-:W-:Y:S01]  /*e310*/  FADD.FTZ R181, R181, R20 ;  /* 0x00000014b5b57221 */ /* 0x000fe20000010000 */
[----:B------:R-:W5:Y:S01]  /*e320*/  MUFU.EX2 R46, R46 ;  /* 0x0000002e002e7308 */ /* 0x000f620000000800 */
[----:B--2---:R-:W-:Y:S01]  /*e330*/  F2FP.F16.F32.PACK_AB R4, R54, R55 ;  /* 0x000000373604723e */ /* 0x004fe200000000ff */
[----:B------:R-:W-:Y:S01]  /*e340*/  FADD.FTZ R71, R71, R72 ;  /* 0x0000004847477221 */ /* 0x000fe20000010000 */
[----:B------:R-:W-:Y:S01]  /*e350*/  FADD.FTZ R181, R146, R181 ;  /* 0x000000b592b57221 */ /* 0x000fe20000010000 */
[----:B-1----:R-:W-:Y:S01]  /*e360*/  F2FP.F16.F32.PACK_AB R6, R2, R53 ;  /* 0x000000350206723e */ /* 0x002fe200000000ff */
[----:B------:R-:W-:Y:S01]  /*e370*/  LDSM.16.MT88.4 R20, [R150+0x8400] ;  /* 0x008400009614783b */ /* 0x000fe20000004200 */
[----:B------:R-:W-:Y:S01]  /*e380*/  FADD.FTZ R70, R70, R71 ;  /* 0x0000004746467221 */ /* 0x000fe20000010000 */
[----:B------:R-:W-:Y:S01]  /*e390*/  FADD.FTZ R152, R152, R181 ;  /* 0x000000b598987221 */ /* 0x000fe20000010000 */
[----:B------:R-:W-:Y:S02]  /*e3a0*/  MUFU.EX2 R45, R45 ;  /* 0x0000002d002d7308 */ /* 0x000fe40000000800 */
[----:B------:R-:W-:Y:S01]  /*e3b0*/  FADD.FTZ R69, R69, R70 ;  /* 0x0000004645457221 */ /* 0x000fe20000010000 */
[----:B------:R-:W-:-:S03]  /*e3c0*/  FADD.FTZ R183, R183, R152 ;  /* 0x00000098b7b77221 */ /* 0x000fc60000010000 */
[----:B------:R-:W-:Y:S01]  /*e3d0*/  FADD.FTZ R68, R68, R69 ;  /* 0x0000004544447221 */ /* 0x000fe20000010000 */
        /* <DEDUP_REMOVED lines=10> */
[----:B------:R-:W-:Y:S02]  /*e480*/  FADD.FTZ R64, R64, R65 ;  /* 0x0000004140407221 */ /* 0x000fe40000010000 */
[----:B------:R-:W2:Y:S01]  /*e490*/  MUFU.EX2 R141, R141 ;  /* 0x0000008d008d7308 */ /* 0x000ea20000000800 */
[----:B-1----:R-:W-:Y:S01]  /*e4a0*/  F2FP.F16.F32.PACK_AB R7, R84, R45 ;  /* 0x0000002d5407723e */ /* 0x002fe200000000ff */
[----:B------:R-:W-:-:S04]  /*e4b0*/  FADD.FTZ R63, R63, R64 ;  /* 0x000000403f3f7221 */ /* 0x000fc80000010000 */
[----:B------:R-:W-:Y:S02]  /*e4c0*/  FADD.FTZ R62, R62, R63 ;  /* 0x0000003f3e3e7221 */ /* 0x000fe40000010000 */
[----:B---3--:R-:W-:Y:S01]  /*e4d0*/  HMMA.16816.F32 R12, R4, R8, R12 ;  /* 0x00000008040c723c */ /* 0x008fe2000000180c */
[----:B------:R-:W-:Y:S01]  /*e4e0*/  MUFU.EX2 R134, R134 ;  /* 0x0000008600867308 */ /* 0x000fe20000000800 */
[----:B------:R-:W-:-:S04]  /*e4f0*/  FADD.FTZ R61, R61, R62 ;  /* 0x0000003e3d3d7221 */ /* 0x000fc80000010000 */
[----:B------:R-:W-:Y:S02]  /*e500*/  FADD.FTZ R60, R60, R61 ;  /* 0x0000003d3c3c7221 */ /* 0x000fe40000010000 */
[----:B------:R-:W-:Y:S01]  /*e510*/  HMMA.16816.F32 R16, R4, R10, R16 ;  /* 0x0000000a0410723c */ /* 0x000fe20000001810 */
[----:B------:R-:W1:Y:S01]  /*e520*/  LDSM.16.MT88.4 R8, [R0+0x3400] ;  /* 0x003400000008783b */ /* 0x000e620000004200 */
[----:B------:R-:W3:Y:S01]  /*e530*/  MUFU.EX2 R173, R173 ;  /* 0x000000ad00ad7308 */ /* 0x000ee20000000800 */
[----:B------:R-:W-:-:S04]  /*e540*/  FADD.FTZ R59, R59, R60 ;  /* 0x0000003c3b3b7221 */ /* 0x000fc80000010000 */
[----:B------:R-:W-:Y:S01]  /*e550*/  FADD.FTZ R58, R58, R59 ;  /* 0x0000003b3a3a7221 */ /* 0x000fe20000010000 */
[C---:B----4-:R-:W-:Y:S01]  /*e560*/  HMMA.16816.F32 R136, R4.reuse, R28, R136 ;  /* 0x0000001c0488723c */ /* 0x050fe20000001888 */
[----:B------:R-:W-:Y:S01]  /*e570*/  FADD.FTZ R28, R160, R171 ;  /* 0x000000aba01c7221 */ /* 0x000fe20000010000 */
[----:B------:R-:W-:Y:S01]  /*e580*/  MUFU.EX2 R43, R43 ;  /* 0x0000002b002b7308 */ /* 0x000fe20000000800 */
[----:B------:R-:W-:Y:S02]  /*e590*/  FADD.FTZ R57, R57, R58 ;  /* 0x0000003a39397221 */ /* 0x000fe40000010000 */
[----:B------:R-:W-:Y:S02]  /*e5a0*/  FADD.FTZ R28, R161, R28 ;  /* 0x0000001ca11c7221 */ /* 0x000fe40000010000 */
[----:B------:R-:W-:Y:S01]  /*e5b0*/  FADD.FTZ R56, R56, R57 ;  /* 0x0000003938387221 */ /* 0x000fe20000010000 */
[----:B------:R-:W-:Y:S01]  /*e5c0*/  HMMA.16816.F32 R24, R4, R30, R24 ;  /* 0x0000001e0418723c */ /* 0x000fe20000001818 */
[----:B------:R-:W-:Y:S01]  /*e5d0*/  FADD.FTZ R159, R159, R28 ;  /* 0x0000001c9f9f7221 */ /* 0x000fe20000010000 */
[----:B------:R-:W4:Y:S01]  /*e5e0*/  MUFU.EX2 R42, R42 ;  /* 0x0000002a002a7308 */ /* 0x000f220000000800 */
[----:B------:R-:W5:Y:S01]  /*e5f0*/  LDSM.16.MT88.4 R28, [R150+0x8800] ;  /* 0x00880000961c783b */ /* 0x000f620000004200 */
[----:B--2---:R-:W-:Y:S01]  /*e600*/  F2FP.F16.F32.PACK_AB R4, R141, R114 ;  /* 0x000000728d04723e */ /* 0x004fe200000000ff */
[----:B------:R-:W-:Y:S01]  /*e610*/  FADD.FTZ R159, R162, R159 ;  /* 0x0000009fa29f7221 */ /* 0x000fe20000010000 */
[----:B---3--:R-:W-:Y:S01]  /*e620*/  F2FP.F16.F32.PACK_AB R6, R173, R134 ;  /* 0x00000086ad06723e */ /* 0x008fe200000000ff */
[----:B------:R-:W-:-:S02]  /*e630*/  FADD.FTZ R55, R55, R56 ;  /* 0x0000003837377221 */ /* 0x000fc40000010000 */
[----:B------:R-:W-:Y:S01]  /*e640*/  FADD.FTZ R164, R164, R159 ;  /* 0x0000009fa4a47221 */ /* 0x000fe20000010000 */
[----:B------:R-:W-:Y:S01]  /*e650*/  MUFU.EX2 R41, R41 ;  /* 0x0000002900297308 */ /* 0x000fe20000000800 */
[----:B------:R-:W-:Y:S02]  /*e660*/  FADD.FTZ R54, R54, R55 ;  /* 0x0000003736367221 */ /* 0x000fe40000010000 */
[----:B------:R-:W-:Y:S02]  /*e670*/  FADD.FTZ R164, R151, R164 ;  /* 0x000000a497a47221 */ /* 0x000fe40000010000 */
[----:B------:R-:W-:Y:S02]  /*e680*/  FADD.FTZ R53, R53, R54 ;  /* 0x0000003635357221 */ /* 0x000fe40000010000 */
[----:B------:R-:W-:Y:S01]  /*e690*/  FADD.FTZ R149, R149, R164 ;  /* 0x000000a495957221 */ /* 0x000fe20000010000 */
[----:B------:R-:W2:Y:S01]  /*e6a0*/  MUFU.EX2 R50, R50 ;  /* 0x0000003200327308 */ /* 0x000ea20000000800 */
[----:B----4-:R-:W-:Y:S01]  /*e6b0*/  F2FP.F16.F32.PACK_AB R5, R42, R43 ;  /* 0x0000002b2a05723e */ /* 0x010fe200000000ff */
[----:B------:R-:W-:Y:S01]  /*e6c0*/  FADD.FTZ R53, R2, R53 ;  /* 0x0000003502357221 */ /* 0x000fe20000010000 */
[----:B------:R-:W-:Y:S01]  /*e6d0*/  FADD.FTZ R166, R166, R149 ;  /* 0x00000095a6a67221 */ /* 0x000fe20000010000 */
[----:B------:R-:W-:-:S02]  /*e6e0*/  MOV R2, R92 ;  /* 0x0000005c00027202 */ /* 0x000fc40000000f00 */
[----:B------:R-:W-:Y:S01]  /*e6f0*/  FADD.FTZ R114, R114, R53 ;  /* 0x0000003572727221 */ /* 0x000fe20000010000 */
[----:B------:R-:W-:Y:S01]  /*e700*/  FADD.FTZ R127, R127, R166 ;  /* 0x000000a67f7f7221 */ /* 0x000fe20000010000 */
[----:B------:R-:W-:Y:S02]  /*e710*/  MUFU.EX2 R154, R154 ;  /* 0x0000009a009a7308 */ /* 0x000fe40000000800 */
[----:B------:R-:W-:Y:S01]  /*e720*/  FADD.FTZ R141, R141, R114 ;  /* 0x000000728d8d7221 */ /* 0x000fe20000010000 */
[----:B------:R-:W-:-:S03]  /*e730*/  FADD.FTZ R127, R116, R127 ;  /* 0x0000007f747f7221 */ /* 0x000fc60000010000 */
[----:B------:R-:W-:Y:S02]  /*e740*/  FADD.FTZ R134, R134, R141 ;  /* 0x0000008d86867221 */ /* 0x000fe40000010000 */
[----:B------:R-:W3:Y:S01]  /*e750*/  MUFU.EX2 R167, R167 ;  /* 0x000000a700a77308 */ /* 0x000ee20000000800 */
[----:B--2---:R-:W-:Y:S01]  /*e760*/  F2FP.F16.F32.PACK_AB R7, R50, R41 ;  /* 0x000000293207723e */ /* 0x004fe200000000ff */
[----:B------:R-:W-:-:S06]  /*e770*/  FADD.FTZ R173, R173, R134 ;  /* 0x00000086adad7221 */ /* 0x000fcc0000010000 */
[----:B-1----:R-:W-:Y:S01]  /*e780*/  HMMA.16816.F32 R136, R4, R8, R136 ;  /* 0x000000080488723c */ /* 0x002fe20000001888 */
[----:B------:R-:W-:Y:S01]  /*e790*/  MUFU.EX2 R155, R155 ;  /* 0x0000009b009b7308 */ /* 0x000fe20000000800 */
[----:B------:R-:W-:-:S04]  /*e7a0*/  FADD.FTZ R8, R112, R127 ;  /* 0x0000007f70087221 */ /* 0x000fc80000010000 */
[----:B------:R-:W-:Y:S02]  /*e7b0*/  FADD.FTZ R8, R111, R8 ;  /* 0x000000086f087221 */ /* 0x000fe40000010000 */
[C---:B------:R-:W-:Y:S01]  /*e7c0*/  HMMA.16816.F32 R12, R4.reuse, R20, R12 ;  /* 0x00000014040c723c */ /* 0x040fe2000000180c */
[----:B------:R-:W1:Y:S01]  /*e7d0*/  MUFU.EX2 R100, R100 ;  /* 0x0000006400647308 */ /* 0x000e620000000800 */
[----:B------:R-:W-:Y:S01]  /*e7e0*/  FADD.FTZ R49, R103, R8 ;  /* 0x0000000867317221 */ /* 0x000fe20000010000 */
[C---:B---3--:R-:W-:Y:S01]  /*e7f0*/  F2FP.F16.F32.PACK_AB R8, R167.reuse, R154 ;  /* 0x0000009aa708723e */ /* 0x048fe200000000ff */
[----:B------:R-:W-:Y:S02]  /*e800*/  FADD.FTZ R154, R154, R173 ;  /* 0x000000ad9a9a7221 */ /* 0x000fe40000010000 */
[----:B------:R-:W-:Y:S02]  /*e810*/  FADD.FTZ R49, R98, R49 ;  /* 0x0000003162317221 */ /* 0x000fe40000010000 */
[----:B------:R-:W-:Y:S01]  /*e820*/  HMMA.16816.F32 R16, R4, R22, R16 ;  /* 0x000000160410723c */ /* 0x000fe20000001810 */
[----:B------:R-:W-:Y:S01]  /*e830*/  MUFU.EX2 R39, R39 ;  /* 0x0000002700277308 */ /* 0x000fe20000000800 */
[----:B------:R-:W2:Y:S01]  /*e840*/  LDSM.16.MT88.4 R20, [R0+0x3800] ;  /* 0x003800000014783b */ /* 0x000ea20000004200 */
[----:B------:R-:W-:Y:S01]  /*e850*/  FADD.FTZ R96, R96, R49 ;  /* 0x0000003160607221 */ /* 0x000fe20000010000 */
[----:B------:R-:W-:-:S03]  /*e860*/  FADD.FTZ R154, R167, R154 ;  /* 0x0000009aa79a7221 */ /* 0x000fc60000010000 */
[----:B------:R-:W-:Y:S01]  /*e870*/  FADD.FTZ R96, R93, R96 ;  /* 0x000000605d607221 */ /* 0x000fe20000010000 */
[----:B------:R-:W-:Y:S01]  /*e880*/  HMMA.16816.F32 R24, R4, R10, R24 ;  /* 0x0000000a0418723c */ /* 0x000fe20000001818 */
[----:B------:R-:W3:Y:S01]  /*e890*/  MUFU.EX2 R38, R38 ;  /* 0x0000002600267308 */ /* 0x000ee20000000800 */
[----:B-1----:R-:W-:Y:S01]  /*e8a0*/  F2FP.F16.F32.PACK_AB R10, R100, R155 ;  /* 0x0000009b640a723e */ /* 0x002fe200000000ff */
[----:B------:R-:W-:Y:S01]  /*e8b0*/  FADD.FTZ R47, R47, R96 ;  /* 0x000000602f2f7221 */ /* 0x000fe20000010000 */
[----:B------:R-:W1:Y:S01]  /*e8c0*/  LDSM.16.MT88.4 R4, [R150+0x8c00] ;  /* 0x008c00009604783b */ /* 0x000e620000004200 */
[----:B------:R-:W-:Y:S02]  /*e8d0*/  FADD.FTZ R155, R155, R154 ;  /* 0x0000009a9b9b7221 */ /* 0x000fe40000010000 */
[----:B------:R-:W-:Y:S02]  /*e8e0*/  FADD.FTZ R46, R46, R47 ;  /* 0x0000002f2e2e7221 */ /* 0x000fe40000010000 */
        /* <DEDUP_REMOVED lines=12> */
[----:B----4-:R-:W-:Y:S01]  /*e9b0*/  F2FP.F16.F32.PACK_AB R11, R36, R37 ;  /* 0x00000025240b723e */ /* 0x010fe200000000ff */
[----:B------:R-:W-:-:S04]  /*e9c0*/  FADD.FTZ R39, R39, R50 ;  /* 0x0000003227277221 */ /* 0x000fc80000010000 */
[----:B------:R-:W-:Y:S02]  /*e9d0*/  FADD.FTZ R38, R38, R39 ;  /* 0x0000002726267221 */ /* 0x000fe40000010000 */
[----:B-----5:R-:W-:Y:S01]  /*e9e0*/  HMMA.16816.F32 R12, R8, R28, R12 ;  /* 0x0000001c080c723c */ /* 0x020fe2000000180c */
[----:B------:R-:W-:Y:S01]  /*e9f0*/  MUFU.EX2 R40, R40 ;  /* 0x0000002800287308 */ /* 0x000fe20000000800 */
[----:B------:R-:W-:-:S04]  /*ea00*/  FADD.FTZ R37, R37, R38 ;  /* 0x0000002625257221 */ /* 0x000fc80000010000 */
[----:B------:R-:W-:Y:S02]  /*ea10*/  FADD.FTZ R36, R36, R37 ;  /* 0x0000002524247221 */ /* 0x000fe40000010000 */
[C---:B------:R-:W-:Y:S01]  /*ea20*/  HMMA.16816.F32 R28, R8.reuse, R30, R16 ;  /* 0x0000001e081c723c */ /* 0x040fe20000001810 */
[----:B------:R4:W5:Y:S01]  /*ea30*/  LDSM.16.MT88.4 R16, [R0+0x3c00] ;  /* 0x003c00000010783b */ /* 0x0009620000004200 */
[----:B------:R-:W1:Y:S06]  /*ea40*/  MUFU.EX2 R249, R249 ;  /* 0x000000f900f97308 */ /* 0x000e6c0000000800 */
[C---:B--2---:R-:W-:Y:S02]  /*ea50*/  HMMA.16816.F32 R136, R8.reuse, R20, R136 ;  /* 0x000000140888723c */ /* 0x044fe40000001888 */
[----:B------:R-:W-:Y:S06]  /*ea60*/  MUFU.EX2 R35, R35 ;  /* 0x0000002300237308 */ /* 0x000fec0000000800 */
[----:B------:R-:W-:Y:S01]  /*ea70*/  HMMA.16816.F32 R24, R8, R22, R24 ;  /* 0x000000160818723c */ /* 0x000fe20000001818 */
[----:B---3--:R-:W-:Y:S01]  /*ea80*/  F2FP.F16.F32.PACK_AB R8, R51, R44 ;  /* 0x0000002c3308723e */ /* 0x008fe200000000ff */
[----:B------:R-:W2:Y:S01]  /*ea90*/  MUFU.EX2 R34, R34 ;  /* 0x0000002200227308 */ /* 0x000ea20000000800 */
[----:B-1----:R-:W-:Y:S01]  /*eaa0*/  F2FP.F16.F32.PACK_AB R10, R249, R40 ;  /* 0x00000028f90a723e */ /* 0x002fe200000000ff */
[----:B------:R-:W-:-:S04]  /*eab0*/  FADD.FTZ R44, R44, R155 ;  /* 0x0000009b2c2c7221 */ /* 0x000fc80000010000 */
[----:B------:R-:W-:Y:S01]  /*eac0*/  FADD.FTZ R51, R51, R44 ;  /* 0x0000002c33337221 */ /* 0x000fe20000010000 */
[----:B----4-:R-:W-:Y:S01]  /*ead0*/  MOV R0, R91 ;  /* 0x0000005b00007202 */ /* 0x010fe20000000f00 */
[----:B------:R-:W-:Y:S02]  /*eae0*/  MUFU.EX2 R33, R33 ;  /* 0x0000002100217308 */ /* 0x000fe40000000800 */
[----:B------:R-:W-:-:S04]  /*eaf0*/  FADD.FTZ R40, R40, R51 ;  /* 0x0000003328287221 */ /* 0x000fc80000010000 */
[----:B------:R-:W-:Y:S02]  /*eb00*/  FADD.FTZ R249, R249, R40 ;  /* 0x00000028f9f97221 */ /* 0x000fe40000010000 */
[----:B------:R-:W1:Y:S01]  /*eb10*/  MUFU.EX2 R250, R250 ;  /* 0x000000fa00fa7308 */ /* 0x000e620000000800 */
[----:B--2---:R-:W-:Y:S01]  /*eb20*/  F2FP.F16.F32.PACK_AB R9, R34, R35 ;  /* 0x000000232209723e */ /* 0x004fe200000000ff */
[----:B------:R-:W-:-:S04]  /*eb30*/  FADD.FTZ R35, R35, R36 ;  /* 0x0000002423237221 */ /* 0x000fc80000010000 */
[----:B------:R-:W-:Y:S01]  /*eb40*/  FADD.FTZ R34, R34, R35 ;  /* 0x0000002322227221 */ /* 0x000fe20000010000 */
[----:B-1----:R-:W-:-:S03]  /*eb50*/  F2FP.F16.F32.PACK_AB R11, R250, R33 ;  /* 0x00000021fa0b723e */ /* 0x002fc600000000ff */
[----:B------:R-:W-:-:S04]  /*eb60*/  FADD.FTZ R33, R33, R34 ;  /* 0x0000002221217221 */ /* 0x000fc80000010000 */
[----:B------:R-:W-:Y:S01]  /*eb70*/  FADD.FTZ R250, R250, R33 ;  /* 0x00000021fafa7221 */ /* 0x000fe20000010000 */
[C---:B------:R-:W-:Y:S08]  /*eb80*/  HMMA.16816.F32 R144, R8.reuse, R4, R12 ;  /* 0x000000040890723c */ /* 0x040ff0000000180c */
[C---:B------:R-:W-:Y:S08]  /*eb90*/  HMMA.16816.F32 R140, R8.reuse, R6, R28 ;  /* 0x00000006088c723c */ /* 0x040ff0000000181c */
[C---:B-----5:R-:W-:Y:S08]  /*eba0*/  HMMA.16816.F32 R136, R8.reuse, R16, R136 ;  /* 0x000000100888723c */ /* 0x060ff00000001888 */
[----:B------:R-:W-:-:S15]  /*ebb0*/  HMMA.16816.F32 R132, R8, R18, R24 ;  /* 0x000000120884723c */ /* 0x000fde0000001818 */
[----:B------:R-:W-:-:S05]  /*ebc0*/  NOP ;  /* 0x0000000000007918 */ /* 0x000fca0000000000 */
.L_x_628:
        /* <DEDUP_REMOVED lines=13> */
[----:B------:R-:W3:Y:S01]  /*eca0*/  LDCU UR4, c[0x0][0x45c] ;  /* 0x00008b80ff0477ac */ /* 0x000ee20008000800 */
[----:B------:R-:W4:Y:S01]  /*ecb0*/  LDCU.64 UR6, c[0x0][0x3a0] ;  /* 0x00007400ff0677ac */ /* 0x000f220008000a00 */
[----:B------:R-:W1:Y:S09]  /*ecc0*/  LDCU.64 UR8, c[0x0][0x3a8] ;  /* 0x00007500ff0877ac */ /* 0x000e720008000a00 */
.L_x_640:
        /* <DEDUP_REMOVED lines=69> */
[----:B------:R-:W-:Y:S01]  /*f120*/  IMAD.WIDE.U32 R8, R6, UR8, R8 ;  /* 0x0000000806087c25 */ /* 0x000fe2000f8e0008 */
[----:B------:R-:W-:Y:S02]  /*f130*/  SHF.R.S32.HI R5, RZ, 0x1f, R6 ;  /* 0x0000001fff057819 */ /* 0x000fe40000011406 */
[----:B------:R-:W-:Y:S03]  /*f140*/  LEA R234, P0, R8, R2, 0x1 ;  /* 0x0000000208ea7211 */ /* 0x000fe600078008ff */
[----:B------:R-:W-:Y:S04]  /*f150*/  IMAD R5, R5, UR8, RZ ;  /* 0x0000000805057c24 */ /* 0x000fe8000f8e02ff */
[----:B------:R-:W-:Y:S04]  /*f160*/  IMAD R5, R6, UR9, R5 ;  /* 0x0000000906057c24 */ /* 0x000fe8000f8e0205 */
[----:B------:R-:W-:Y:S05]  /*f170*/  IMAD.IADD R5, R9, 0x1, R5 ;  /* 0x0000000109057824 */ /* 0x000fea00078e0205 */
[----:B------:R-:W-:Y:S07]  /*f180*/  LEA.HI.X R235, R8, R0, R5, 0x1, P0 ;  /* 0x0000000008eb7211 */ /* 0x000fee00000f0c05 */
.L_x_637:
[----:B------:R-:W-:Y:S01]  /*f190*/  @!PT LDS RZ, [RZ] ;  /* 0x00000000fffff984 */ /* 0x000fe20000000800 */
[----:B------:R-:W-:Y:S01]  /*f1a0*/  @!PT LDS RZ, [RZ] ;  /* 0x00000000fffff984 */ /* 0x000fe20000000800 */
[----:B------:R-:W-:Y:S01]  /*f1b0*/  @!PT LDS RZ, [RZ] ;  /* 0x00000000fffff984 */ /* 0x000fe20000000800 */
[----:B------:R-:W-:Y:S01]  /*f1c0*/  @!P2 LDGSTS.E.BYPASS.LTC128B.128 [R237+0x5000], desc[UR16][R234.64] ;  /* 0x05000000eaedafae */ /* 0x000fe2000b981a10 */
[C---:B------:R-:W-:Y:S02]  /*f1d0*/  SHF.L.U32 R17, R16.reuse, 0x6, RZ ;  /* 0x0000000610117819 */ /* 0x040fe400000006ff */
[----:B-1----:R-:W-:Y:S02]  /*f1e0*/  SHF.L.U64.HI R18, R16, 0x6, R3 ;  /* 0x0000000610127819 */ /* 0x002fe40000010203 */
[----:B------:R-:W-:Y:S02]  /*f1f0*/  IADD3 R24, P0, PT, R17, R234, RZ ;  /* 0x000000ea11187210 */ /* 0x000fe40007f1e0ff */
[----:B------:R-:W-:Y:S01]  /*f200*/  MOV R2, 0x20 ;  /* 0x0000002000027802 */ /* 0x000fe20000000f00 */
[----:B------:R-:W-:Y:S01]  /*f210*/  @P2 STS.128 [R237+0x5000], RZ ;  /* 0x005000ffed002388 */ /* 0x000fe20000000c00 */
[----:B------:R-:W-:Y:S02]  /*f220*/  IADD3.X R25, PT, PT, R18, R235, RZ, P0, !PT ;  /* 0x000000eb12197210 */ /* 0x000fe400007fe4ff */
[CC--:B------:R-:W-:Y:S02]  /*f230*/  @!P1 LEA R20, P0, R16.reuse, R24.reuse, 0x8 ;  /* 0x0000001810149211 */ /* 0x0c0fe400078040ff */
[C---:B------:R-:W-:Y:S01]  /*f240*/  @!P1 LEA R22, P4, R16.reuse, R24, 0x7 ;  /* 0x0000001810169211 */ /* 0x040fe200078838ff */
[C---:B------:R-:W-:Y:S01]  /*f250*/  @!P1 IMAD.WIDE.U32 R30, R16.reuse, 0xc0, R24 ;  /* 0x000000c0101e9825 */ /* 0x040fe200078e0018 */
[----:B------:R-:W-:Y:S01]  /*f260*/  @!P1 LEA.HI.X R21, R16, R25, R3, 0x8, P0 ;  /* 0x0000001910159211 */ /* 0x000fe200000f4403 */
[----:B------:R-:W-:Y:S01]  /*f270*/  @P1 STS.128 [R237+0x5800], RZ ;  /* 0x005800ffed001388 */ /* 0x000fe20000000c00 */
[----:B------:R-:W-:Y:S01]  /*f280*/  @!P1 IADD3 R32, P0, PT, R24, R17, RZ ;  /* 0x0000001118209210 */ /* 0x000fe20007f1e0ff */
[C---:B------:R-:W-:Y:S01]  /*f290*/  @!P1 IMAD.WIDE.U32 R28, R16.reuse, 0x140, R24 ;  /* 0x00000140101c9825 */ /* 0x040fe200078e0018 */
[CC--:B------:R-:W-:Y:S02]  /*f2a0*/  @!P1 LEA.HI.X R23, R16.reuse, R25.reuse, R3, 0x7, P4 ;  /* 0x0000001910179211 */ /* 0x0c0fe400020f3c03 */
[----:B------:R-:W-:Y:S01]  /*f2b0*/  @!P1 IADD3.X R33, PT, PT, R25, R18, RZ, P0, !PT ;  /* 0x0000001219219210 */ /* 0x000fe200007fe4ff */
[----:B------:R-:W-:Y:S01]  /*f2c0*/  @!P1 IMAD R17, R3, 0xc0, RZ ;  /* 0x000000c003119824 */ /* 0x000fe200078e02ff */
[----:B------:R-:W-:Y:S01]  /*f2d0*/  @!P1 MOV R26, R24 ;  /* 0x00000018001a9202 */ /* 0x000fe20000000f00 */
[----:B------:R-:W-:Y:S01]  /*f2e0*/  @!PT LDS RZ, [RZ] ;  /* 0x00000000fffff984 */ /* 0x000fe20000000800 */
[----:B------:R-:W-:Y:S01]  /*f2f0*/  @!PT LDS RZ, [RZ] ;  /* 0x00000000fffff984 */ /* 0x000fe20000000800 */
[----:B------:R-:W-:Y:S01]  /*f300*/  @!PT LDS RZ, [RZ] ;  /* 0x00000000fffff984 */ /* 0x000fe20000000800 */
[----:B------:R-:W-:Y:S01]  /*f310*/  @!P1 LDGSTS.E.BYPASS.LTC128B.128 [R237+0x5800], desc[UR16][R24.64] ;  /* 0x0580000018ed9fae */ /* 0x000fe2000b981a10 */
[----:B------:R-:W-:Y:S02]  /*f320*/  @!P1 MOV R27, R25 ;  /* 0x00000019001b9202 */ /* 0x000fe40000000f00 */
[----:B------:R-:W-:Y:S01]  /*f330*/  @!P1 IADD3 R31, PT, PT, R17, R31, RZ ;  /* 0x0000001f111f9210 */ /* 0x000fe20007ffe0ff */
[----:B------:R-:W-:Y:S04]  /*f340*/  @!P1 IMAD.WIDE.U32 R26, R16, 0x180, R26 ;  /* 0x00000180101a9825 */ /* 0x000fe800078e001a */
[----:B------:R-:W-:Y:S01]  /*f350*/  @P1 STS.128 [R237+0x6000], RZ ;  /* 0x006000ffed001388 */ /* 0x000fe20000000c00 */
[C---:B------:R-:W-:Y:S02]  /*f360*/  @!P1 IMAD R16, R3.reuse, 0x140, RZ ;  /* 0x0000014003109824 */ /* 0x040fe400078e02ff */
[----:B------:R-:W-:Y:S03]  /*f370*/  @!P1 IMAD R3, R3, 0x180, RZ ;  /* 0x0000018003039824 */ /* 0x000fe600078e02ff */
[----:B------:R-:W-:Y:S02]  /*f380*/  @!P1 IADD3 R29, PT, PT, R16, R29, RZ ;  /* 0x0000001d101d9210 */ /* 0x000fe40007ffe0ff */
[----:B------:R-:W-:Y:S01]  /*f390*/  @!PT LDS RZ, [RZ] ;  /* 0x00000000fffff984 */ /* 0x000fe20000000800 */
[----:B------:R-:W-:Y:S01]  /*f3a0*/  @!PT LDS RZ, [RZ] ;  /* 0x00000000fffff984 */ /* 0x000fe20000000800 */
[----:B------:R-:W-:Y:S01]  /*f3b0*/  @!PT LDS RZ, [RZ] ;  /* 0x00000000fffff984 */ /* 0x000fe20000000800 */
[----:B------:R-:W-:Y:S01]  /*f3c0*/  @!P1 LDGSTS.E.BYPASS.LTC128B.128 [R237+0x6000], desc[UR16][R32.64] ;  /* 0x0600000020ed9fae */ /* 0x000fe2000b981a10 */
[----:B------:R-:W-:Y:S07]  /*f3d0*/  @!P1 IADD3 R27, PT, PT, R3, R27, RZ ;  /* 0x0000001b031b9210 */ /* 0x000fee0007ffe0ff */
[----:B------:R-:W-:Y:S08]  /*f3e0*/  @P1 STS.128 [R237+0x6800], RZ ;  /* 0x006800ffed001388 */ /* 0x000ff00000000c00 */
[----:B------:R-:W-:Y:S01]  /*f3f0*/  @!PT LDS RZ, [RZ] ;  /* 0x00000000fffff984 */ /* 0x000fe20000000800 */
[----:B------:R-:W-:Y:S01]  /*f400*/  @!PT LDS RZ, [RZ] ;  /* 0x00000000fffff984 */ /* 0x000fe20000000800 */
[----:B------:R-:W-:Y:S01]  /*f410*/  @!PT LDS RZ, [RZ] ;  /* 0x00000000fffff984 */ /* 0x000fe20000000800 */
[----:B------:R-:W-:Y:S08]  /*f420*/  @!P1 LDGSTS.E.BYPASS.LTC128B.128 [R237+0x6800], desc[UR16][R22.64] ;  /* 0x0680000016ed9fae */ /* 0x000ff0000b981a10 */
        /* <DEDUP_REMOVED lines=9> */
[----:B------:R1:W-:Y:S08]  /*f4c0*/  @!P1 LDGSTS.E.BYPASS.LTC128B.128 [R237+0x7800], desc[UR16][R20.64] ;  /* 0x0780000014ed9fae */ /* 0x0003f0000b981a10 */
        /* <DEDUP_REMOVED lines=10> */
[----:B------:R-:W-:Y:S08]  /*f570*/  LDSM.16.M88.4 R152, [R229] ;  /* 0x00000000e598783b */ /* 0x000ff00000000200 */
[----:B------:R-:W0:Y:S08]  /*f580*/  LDGDEPBAR ;  /* 0x00000000000079af */ /* 0x000e300000000000 */
[----:B------:R-:W2:Y:S08]  /*f590*/  LDSM.16.M88.4 R156, [R228+0x1000] ;  /* 0x00100000e49c783b */ /* 0x000eb00000000200 */
[----:B------:R-:W3:Y:S08]  /*f5a0*/  LDSM.16.M88.4 R160, [R228+0x1400] ;  /* 0x00140000e4a0783b */ /* 0x000ef00000000200 */
[----:B------:R-:W1:Y:S08]  /*f5b0*/  LDSM.16.M88.4 R164, [R228+0x1800] ;  /* 0x00180000e4a4783b */ /* 0x000e700000000200 */
[----:B------:R-:W4:Y:S08]  /*f5c0*/  LDSM.16.M88.4 R168, [R228+0x1c00] ;  /* 0x001c0000e4a8783b */ /* 0x000f300000000200 */
        /* <DEDUP_REMOVED lines=11> */
[----:B------:R-:W4:Y:S01]  /*f680*/  LDSM.16.M88.4 R216, [R228+0x4c00] ;  /* 0x004c0000e4d8783b */ /* 0x000f220000000200 */
[----:B------:R-:W5:Y:S02]  /*f690*/  S2R R148, SR_TID.X ;  /* 0x0000000000947919 */ /* 0x000f640000002100 */
[----:B-----5:R-:W-:Y:S01]  /*f6a0*/  LOP3.LUT P0, R251, R148, 0x4, RZ, 0xc0, !PT ;  /* 0x0000000494fb7812 */ /* 0x020fe2000780c0ff */
[C---:B--2---:R-:W-:Y:S03]  /*f6b0*/  HMMA.16816.F32 R4, R152.reuse, R156, RZ ;  /* 0x0000009c9804723c */ /* 0x044fe600000018ff */
[----:B------:R-:W-:Y:S02]  /*f6c0*/  SEL R2, R2, 0xffffffe0, !P0 ;  /* 0xffffffe002027807 */ /* 0x000fe40004000000 */
[----:B------:R-:W-:Y:S02]  /*f6d0*/  ISETP.NE.AND P0, PT, R246, 0x1, PT ;  /* 0x00000001f600780c */ /* 0x000fe40003f05270 */
[-C--:B------:R-:W-:Y:S01]  /*f6e0*/  IADD3 R220, PT, PT, R229, R2.reuse, RZ ;  /* 0x00000002e5dc7210 */ /* 0x080fe20007ffe0ff */
[C---:B------:R-:W-:Y:S01]  /*f6f0*/  HMMA.16816.F32 R8, R152.reuse, R158, RZ ;  /* 0x0000009e9808723c */ /* 0x040fe200000018ff */
[----:B------:R-:W-:Y:S04]  /*f700*/  IADD3 R0, PT, PT, R228, R2, RZ ;  /* 0x00000002e4007210 */ /* 0x000fe80007ffe0ff */
[----:B------:R-:W-:Y:S03]  /*f710*/  LDSM.16.M88.4 R220, [R220] ;  /* 0x00000000dcdc783b */ /* 0x000fe60000000200 */
[C---:B---3--:R-:W-:Y:S05]  /*f720*/  HMMA.16816.F32 R12, R152.reuse, R160, RZ ;  /* 0x000000a0980c723c */ /* 0x048fea00000018ff */
[----:B------:R-:W2:Y:S03]  /*f730*/  LDSM.16.M88.4 R224, [R0+0x1000] ;  /* 0x0010000000e0783b */ /* 0x000ea60000000200 */
[C---:B------:R-:W-:Y:S05]  /*f740*/  HMMA.16816.F32 R16, R152.reuse, R162, RZ ;  /* 0x000000a29810723c */ /* 0x040fea00000018ff */
[----:B------:R-:W-:Y:S03]  /*f750*/  LDSM.16.M88.4 R156, [R0+0x1800] ;  /* 0x00180000009c783b */ /* 0x000fe60000000200 */
[C---:B-1----:R-:W-:Y:S08]  /*f760*/  HMMA.16816.F32 R20, R152.reuse, R164, RZ ;  /* 0x000000a49814723c */ /* 0x042ff000000018ff */
[C---:B------:R-:W-:Y:S08]  /*f770*/  HMMA.16816.F32 R24, R152.reuse, R166, RZ ;  /* 0x000000a69818723c */ /* 0x040ff000000018ff */
[C---:B----4-:R-:W-:Y:S08]  /*f780*/  HMMA.16816.F32 R28, R152.reuse, R168, RZ ;  /* 0x000000a8981c723c */ /* 0x050ff000000018ff */
        /* <DEDUP_REMOVED lines=24> */
[----:B------:R-:W-:Y:S01]  /*f910*/  HMMA.16816.F32 R128, R152, R218, RZ ;  /* 0x000000da9880723c */ /* 0x000fe200000018ff */
[----:B------:R-:W1:Y:S07]  /*f920*/  LDSM.16.M88.4 R152, [R0+0x1400] ;  /* 0x001400000098783b */ /* 0x000e6e0000000200 */
[C---:B--2---:R-:W-:Y:S08]  /*f930*/  HMMA.16816.F32 R4, R220.reuse, R224, R4 ;  /* 0x000000e0dc04723c */ /* 0x044ff00000001804 */
[C---:B------:R-:W-:Y:S11]  /*f940*/  HMMA.16816.F32 R8, R220.reuse, R226, R8 ;  /* 0x000000e2dc08723c */ /* 0x040ff60000001808 */
[----:B------:R-:W-:Y:S01]  /*f950*/  FMUL.FTZ R3, R4, UR5 ;  /* 0x0000000504037c20 */ /* 0x000fe20008410000 */
[----:B------:R-:W-:Y:S01]  /*f960*/  FMUL.FTZ R252, R6, UR5 ;  /* 0x0000000506fc7c20 */ /* 0x000fe20008410000 */
[----:B------:R-:W-:Y:S01]  /*f970*/  FMUL.FTZ R191, R5, UR5 ;  /* 0x0000000505bf7c20 */ /* 0x000fe20008410000 */
[----:B------:R-:W-:Y:S01]  /*f980*/  FMUL.FTZ R189, R7, UR5 ;  /* 0x0000000507bd7c20 */ /* 0x000fe20008410000 */
[----:B------:R2:W3:Y:S04]  /*f990*/  MUFU.TANH R197, R3 ;  /* 0x0000000300c57308 */ /* 0x0004e80000002400 */
[----:B------:R-:W-:Y:S01]  /*f9a0*/  FMUL.FTZ R233, R8, UR5 ;  /* 0x0000000508e97c20 */ /* 0x000fe20008410000 */
[----:B------:R-:W-:Y:S01]  /*f9b0*/  FMUL.FTZ R10, R10, UR5 ;  /* 0x000000050a0a7c20 */ /* 0x000fe20008410000 */
[----:B------:R-:W-:Y:S01]  /*f9c0*/  FMUL.FTZ R203, R9, UR5 ;  /* 0x0000000509cb7c20 */ /* 0x000fe20008410000 */
[----:B------:R-:W-:Y:S03]  /*f9d0*/  FMUL.FTZ R9, R11, UR5 ;  /* 0x000000050b097c20 */ /* 0x000fe60008410000 */
[----:B------:R4:W2:Y:S01]  /*f9e0*/  MUFU.TANH R205, R233 ;  /* 0x000000e900cd7308 */ /* 0x0008a20000002400 */
[C---:B-1----:R-:W-:Y:S09]  /*f9f0*/  HMMA.16816.F32 R12, R220.reuse, R152, R12 ;  /* 0x00000098dc0c723c */ /* 0x042ff2000000180c */
[----:B------:R-:W1:Y:S01]  /*fa00*/  MUFU.TANH R199, R10 ;  /* 0x0000000a00c77308 */ /* 0x000e620000002400 */
[C---:B------:R-:W-:Y:S01]  /*fa10*/  HMMA.16816.F32 R16, R220.reuse, R154, R16 ;  /* 0x0000009adc10723c */ /* 0x040fe20000001810 */
[----:B------:R-:W5:Y:S08]  /*fa20*/  LDSM.16.M88.4 R152, [R0+0x1c00] ;  /* 0x001c00000098783b */ /* 0x000f700000000200 */
[----:B------:R-:W1:Y:S01]  /*fa30*/  MUFU.TANH R191, R191 ;  /* 0x000000bf00bf7308 */ /* 0x000e620000002400 */
[C---:B------:R-:W-:Y:S03]  /*fa40*/  HMMA.16816.F32 R20, R220.reuse, R156, R20 ;  /* 0x0000009cdc14723c */ /* 0x040fe60000001814 */
[----:B------:R-:W-:Y:S01]  /*fa50*/  FMUL.FTZ R11, R15, UR5 ;  /* 0x000000050f0b7c20 */ /* 0x000fe20008410000 */
[----:B--2---:R-:W-:Y:S01]  /*fa60*/  FMUL.FTZ R3, R12, UR5 ;  /* 0x000000050c037c20 */ /* 0x004fe20008410000 */
[----:B------:R-:W-:Y:S04]  /*fa70*/  FMUL.FTZ R227, R13, UR5 ;  /* 0x000000050de37c20 */ /* 0x000fe80008410000 */
[----:B------:R-:W2:Y:S01]  /*fa80*/  MUFU.TANH R252, R252 ;  /* 0x000000fc00fc7308 */ /* 0x000ea20000002400 */
[----:B------:R-:W-:Y:S01]  /*fa90*/  FMUL.FTZ R13, R14, UR5 ;  /* 0x000000050e0d7c20 */ /* 0x000fe20008410000 */
[C---:B------:R-:W-:Y:S03]  /*faa0*/  HMMA.16816.F32 R24, R220.reuse, R158, R24 ;  /* 0x0000009edc18723c */ /* 0x040fe60000001818 */
[----:B------:R-:W-:Y:S01]  /*fab0*/  FMUL.FTZ R17, R17, UR5 ;  /* 0x0000000511117c20 */ /* 0x000fe20008410000 */
[----:B------:R-:W-:Y:S01]  /*fac0*/  FMUL.FTZ R18, R18, UR5 ;  /* 0x0000000512127c20 */ /* 0x000fe20008410000 */
[----:B------:R-:W-:Y:S03]  /*fad0*/  FMUL.FTZ R19, R19, UR5 ;  /* 0x0000000513137c20 */ /* 0x000fe60008410000 */
[----:B------:R3:W1:Y:S01]  /*fae0*/  MUFU.TANH R6, R3 ;  /* 0x0000000300067308 */ /* 0x0006620000002400 */
[----:B----4-:R-:W-:Y:S01]  /*faf0*/  FMUL.FTZ R233, R16, UR5 ;  /* 0x0000000510e97c20 */ /* 0x010fe20008410000 */
[----:B------:R-:W-:Y:S01]  /*fb00*/  FMUL.FTZ R20, R20, UR5 ;  /* 0x0000000514147c20 */ /* 0x000fe20008410000 */
[----:B------:R-:W-:Y:S01]  /*fb10*/  FMUL.FTZ R22, R22, UR5 ;  /* 0x0000000516167c20 */ /* 0x000fe20008410000 */
[----:B------:R-:W-:Y:S06]  /*fb20*/  FMUL.FTZ R23, R23, UR5 ;  /* 0x0000000517177c20 */ /* 0x000fec0008410000 */
[----:B------:R-:W4:Y:S01]  /*fb30*/  MUFU.TANH R157, R17 ;  /* 0x00000011009d7308 */ /* 0x000f220000002400 */
[----:B------:R-:W-:Y:S01]  /*fb40*/  FMUL.FTZ R25, R25, UR5 ;  /* 0x0000000519197c20 */ /* 0x000fe20008410000 */
[----:B------:R-:W-:Y:S01]  /*fb50*/  FMUL.FTZ R26, R26, UR5 ;  /* 0x000000051a1a7c20 */ /* 0x000fe20008410000 */
[----:B------:R-:W-:Y:S07]  /*fb60*/  FMUL.FTZ R27, R27, UR5 ;  /* 0x000000051b1b7c20 */ /* 0x000fee0008410000 */
[----:B------:R-:W1:Y:S01]  /*fb70*/  MUFU.TANH R10, R18 ;  /* 0x00000012000a7308 */ /* 0x000e620000002400 */
[----:B---3--:R-:W-:Y:S01]  /*fb80*/  FMUL.FTZ R3, R21, UR5 ;  /* 0x0000000515037c20 */ /* 0x008fe20008410000 */
[----:B------:R-:W-:Y:S01]  /*fb90*/  FMUL.FTZ R21, R24, UR5 ;  /* 0x0000000518157c20 */ /* 0x000fe20008410000 */
[C---:B-----5:R-:W-:Y:S07]  /*fba0*/  HMMA.16816.F32 R28, R220.reuse, R152, R28 ;  /* 0x00000098dc1c723c */ /* 0x060fee000000181c */
[----:B------:R3:W1:Y:S01]  /*fbb0*/  MUFU.TANH R15, R19 ;  /* 0x00000013000f7308 */ /* 0x0006620000002400 */
[C---:B------:R-:W-:Y:S09]  /*fbc0*/  HMMA.16816.F32 R32, R220.reuse, R154, R32 ;  /* 0x0000009adc20723c */ /* 0x040ff20000001820 */
[----:B------:R-:W1:Y:S10]  /*fbd0*/  MUFU.TANH R161, R20 ;  /* 0x0000001400a17308 */ /* 0x000e740000002400 */
[----:B------:R-:W1:Y:S01]  /*fbe0*/  MUFU.TANH R159, R22 ;  /* 0x00000016009f7308 */ /* 0x000e620000002400 */
[----:B---3--:R-:W3:Y:S01]  /*fbf0*/  LDSM.16.M88.4 R16, [R0+0x2000] ;  /* 0x002000000010783b */ /* 0x008ee20000000200 */
[----:B------:R-:W-:Y:S08]  /*fc00*/  FMUL.FTZ R24, R32, UR5 ;  /* 0x0000000520187c20 */ /* 0x000ff00008410000 */
[----:B------:R-:W1:Y:S10]  /*fc10*/  MUFU.TANH R170, R23 ;  /* 0x0000001700aa7308 */ /* 0x000e740000002400 */
[----:B------:R5:W1:Y:S10]  /*fc20*/  MUFU.TANH R202, R21 ;  /* 0x0000001500ca7308 */ /* 0x000a740000002400 */
[----:B------:R2:W1:Y:S10]  /*fc30*/  MUFU.TANH R174, R3 ;  /* 0x0000000300ae7308 */ /* 0x0004740000002400 */
[----:B------:R-:W1:Y:S01]  /*fc40*/  MUFU.TANH R32, R24 ;  /* 0x0000001800207308 */ /* 0x000e620000002400 */
[----:B-----5:R-:W5:Y:S09]  /*fc50*/  LDSM.16.M88.4 R20, [R0+0x2400] ;  /* 0x002400000014783b */ /* 0x020f720000000200 */
[----:B------:R4:W1:Y:S01]  /*fc60*/  MUFU.TANH R14, R233 ;  /* 0x000000e9000e7308 */ /* 0x0008620000002400 */
[C---:B---3--:R-:W-:Y:S03]  /*fc70*/  HMMA.16816.F32 R36, R220.reuse, R16, R36 ;  /* 0x00000010dc24723c */ /* 0x048fe60000001824 */
[----:B--2---:R-:W-:Y:S01]  /*fc80*/  FMUL.FTZ R3, R28, UR5 ;  /* 0x000000051c037c20 */ /* 0x004fe20008410000 */
[----:B------:R-:W-:Y:S01]  /*fc90*/  FMUL.FTZ R28, R30, UR5 ;  /* 0x000000051e1c7c20 */ /* 0x000fe20008410000 */
[----:B------:R-:W-:Y:S01]  /*fca0*/  FMUL.FTZ R30, R33, UR5 ;  /* 0x00000005211e7c20 */ /* 0x000fe20008410000 */
[----:B------:R-:W-:Y:S03]  /*fcb0*/  FMUL.FTZ R33, R34, UR5 ;  /* 0x0000000522217c20 */ /* 0x000fe60008410000 */
[----:B------:R2:W3:Y:S01]  /*fcc0*/  MUFU.TANH R218, R3 ;  /* 0x0000000300da7308 */ /* 0x0004e20000002400 */
[C---:B------:R-:W-:Y:S01]  /*fcd0*/  HMMA.16816.F32 R40, R220.reuse, R18, R40 ;  /* 0x00000012dc28723c */ /* 0x040fe20000001828 */
[----:B------:R-:W1:Y:S08]  /*fce0*/  LDSM.16.M88.4 R16, [R0+0x2800] ;  /* 0x002800000010783b */ /* 0x000e700000000200 */
[----:B------:R-:W1:Y:S01]  /*fcf0*/  MUFU.TANH R198, R25 ;  /* 0x0000001900c67308 */ /* 0x000e620000002400 */
[----:B----4-:R-:W-:Y:S01]  /*fd00*/  FMUL.FTZ R233, R29, UR5 ;  /* 0x000000051de97c20 */ /* 0x010fe20008410000 */
[----:B------:R-:W-:Y:S01]  /*fd10*/  FMUL.FTZ R29, R31, UR5 ;  /* 0x000000051f1d7c20 */ /* 0x000fe20008410000 */
[----:B------:R-:W-:Y:S01]  /*fd20*/  FMUL.FTZ R31, R35, UR5 ;  /* 0x00000005231f7c20 */ /* 0x000fe20008410000 */
[----:B------:R-:W-:Y:S01]  /*fd30*/  FMUL.FTZ R34, R37, UR5 ;  /* 0x0000000525227c20 */ /* 0x000fe20008410000 */
[----:B------:R-:W-:Y:S01]  /*fd40*/  FMUL.FTZ R37, R38, UR5 ;  /* 0x0000000526257c20 */ /* 0x000fe20008410000 */
[----:B------:R-:W-:Y:S01]  /*fd50*/  FMUL.FTZ R35, R39, UR5 ;  /* 0x0000000527237c20 */ /* 0x000fe20008410000 */
[----:B------:R-:W-:Y:S03]  /*fd60*/  FMUL.FTZ R36, R36, UR5 ;  /* 0x0000000524247c20 */ /* 0x000fe60008410000 */
[----:B------:R-:W4:Y:S01]  /*fd70*/  MUFU.TANH R194, R26 ;  /* 0x0000001a00c27308 */ /* 0x000f220000002400 */
[----:B------:R-:W-:Y:S01]  /*fd80*/  FMUL.FTZ R24, R40, UR5 ;  /* 0x0000000528187c20 */ /* 0x000fe20008410000 */
[----:B------:R-:W-:Y:S01]  /*fd90*/  FMUL.FTZ R40, R41, UR5 ;  /* 0x0000000529287c20 */ /* 0x000fe20008410000 */
[----:B------:R-:W-:Y:S01]  /*fda0*/  FMUL.FTZ R38, R42, UR5 ;  /* 0x000000052a267c20 */ /* 0x000fe20008410000 */
[----:B------:R-:W-:Y:S06]  /*fdb0*/  FMUL.FTZ R39, R43, UR5 ;  /* 0x000000052b277c20 */ /* 0x000fec0008410000 */
[----:B------:R3:W1:Y:S01]  /*fdc0*/  MUFU.TANH R8, R24 ;  /* 0x0000001800087308 */ /* 0x0006620000002400 */
[C---:B-----5:R-:W-:Y:S09]  /*fdd0*/  HMMA.16816.F32 R44, R220.reuse, R20, R44 ;  /* 0x00000014dc2c723c */ /* 0x060ff2000000182c */
[----:B------:R-:W3:Y:S01]  /*fde0*/  MUFU.TANH R190, R27 ;  /* 0x0000001b00be7308 */ /* 0x000ee20000002400 */
[C---:B------:R-:W-:Y:S01]  /*fdf0*/  HMMA.16816.F32 R48, R220.reuse, R22, R48 ;  /* 0x00000016dc30723c */ /* 0x040fe20000001830 */
[----:B------:R-:W5:Y:S08]  /*fe00*/  LDSM.16.M88.4 R20, [R0+0x2c00] ;  /* 0x002c00000014783b */ /* 0x000f700000000200 */
[----:B------:R-:W4:Y:S01]  /*fe10*/  MUFU.TANH R189, R189 ;  /* 0x000000bd00bd7308 */ /* 0x000f220000002400 */
[C---:B-1----:R-:W-:Y:S03]  /*fe20*/  HMMA.16816.F32 R52, R220.reuse, R16, R52 ;  /* 0x00000010dc34723c */ /* 0x042fe60000001834 */
[----:B--2---:R-:W-:Y:S01]  /*fe30*/  FMUL.FTZ R3, R44, UR5 ;  /* 0x000000052c037c20 */ /* 0x004fe20008410000 */
[----:B------:R-:W-:Y:S01]  /*fe40*/  FMUL.FTZ R45, R45, UR5 ;  /* 0x000000052d2d7c20 */ /* 0x000fe20008410000 */
[----:B------:R-:W-:Y:S04]  /*fe50*/  FMUL.FTZ R42, R47, UR5 ;  /* 0x000000052f2a7c20 */ /* 0x000fe80008410000 */
[----:B------:R-:W1:Y:S01]  /*fe60*/  MUFU.TANH R203, R203 ;  /* 0x000000cb00cb7308 */ /* 0x000e620000002400 */
[----:B------:R-:W-:Y:S01]  /*fe70*/  FMUL.FTZ R44, R46, UR5 ;  /* 0x000000052e2c7c20 */ /* 0x000fe20008410000 */
[C---:B------:R-:W-:Y:S01]  /*fe80*/  HMMA.16816.F32 R56, R220.reuse, R18, R56 ;  /* 0x00000012dc38723c */ /* 0x040fe20000001838 */
[----:B------:R-:W2:Y:S02]  /*fe90*/  LDSM.16.M88.4 R16, [R0+0x3000] ;  /* 0x003000000010783b */ /* 0x000ea40000000200 */
[----:B---3--:R-:W-:Y:S01]  /*fea0*/  FMUL.FTZ R24, R48, UR5 ;  /* 0x0000000530187c20 */ /* 0x008fe20008410000 */
[----:B------:R-:W-:Y:S01]  /*feb0*/  FMUL.FTZ R49, R49, UR5 ;  /* 0x0000000531317c20 */ /* 0x000fe20008410000 */
[----:B------:R-:W-:Y:S03]  /*fec0*/  FMUL.FTZ R51, R51, UR5 ;  /* 0x0000000533337c20 */ /* 0x000fe60008410000 */
[----:B------:R3:W1:Y:S01]  /*fed0*/  MUFU.TANH R164, R3 ;  /* 0x0000000300a47308 */ /* 0x0006620000002400 */
[----:B------:R-:W-:Y:S01]  /*fee0*/  FMUL.FTZ R50, R50, UR5 ;  /* 0x0000000532327c20 */ /* 0x000fe20008410000 */
[----:B------:R-:W-:Y:S01]  /*fef0*/  FMUL.FTZ R53, R53, UR5 ;  /* 0x0000000535357c20 */ /* 0x000fe20008410000 */
[----:B------:R-:W-:Y:S07]  /*ff00*/  FMUL.FTZ R54, R54, UR5 ;  /* 0x0000000536367c20 */ /* 0x000fee0008410000 */
[----:B------:R4:W1:Y:S10]  /*ff10*/  MUFU.TANH R184, R24 ;  /* 0x0000001800b87308 */ /* 0x0008740000002400 */
[----:B------:R-:W1:Y:S01]  /*ff20*/  MUFU.TANH R12, R45 ;  /* 0x0000002d000c7308 */ /* 0x000e620000002400 */
[----:B---3--:R-:W-:Y:S01]  /*ff30*/  FMUL.FTZ R3, R52, UR5 ;  /* 0x0000000534037c20 */ /* 0x008fe20008410000 */
[C---:B-----5:R-:W-:Y:S03]  /*ff40*/  HMMA.16816.F32 R60, R220.reuse, R20, R60 ;  /* 0x00000014dc3c723c */ /* 0x060fe6000000183c */
[----:B------:R-:W-:Y:S01]  /*ff50*/  FMUL.FTZ R20, R58, UR5 ;  /* 0x000000053a147c20 */ /* 0x000fe20008410000 */
[----:B------:R-:W-:Y:S01]  /*ff60*/  FMUL.FTZ R52, R55, UR5 ;  /* 0x0000000537347c20 */ /* 0x000fe20008410000 */
[----:B------:R-:W-:Y:S03]  /*ff70*/  FMUL.FTZ R58, R59, UR5 ;  /* 0x000000053b3a7c20 */ /* 0x000fe60008410000 */
[----:B------:R3:W1:Y:S01]  /*ff80*/  MUFU.TANH R196, R3 ;  /* 0x0000000300c47308 */ /* 0x0006620000002400 */
[----:B----4-:R-:W-:Y:S01]  /*ff90*/  FMUL.FTZ R24, R56, UR5 ;  /* 0x0000000538187c20 */ /* 0x010fe20008410000 */
[C---:B------:R-:W-:Y:S03]  /*ffa0*/  HMMA.16816.F32 R64, R220.reuse, R22, R64 ;  /* 0x00000016dc40723c */ /* 0x040fe60000001840 */
[----:B------:R-:W-:Y:S05]  /*ffb0*/  FMUL.FTZ R56, R57, UR5 ;  /* 0x0000000539387c20 */ /* 0x000fea0008410000 */
[----:B------:R4:W1:Y:S01]  /*ffc0*/  MUFU.TANH R204, R20 ;  /* 0x0000001400cc7308 */ /* 0x0008620000002400 */
[C---:B--2---:R-:W-:Y:S03]  /*ffd0*/  HMMA.16816.F32 R68, R220.reuse, R16, R68 ;  /* 0x00000010dc44723c */ /* 0x044fe60000001844 */
[----:B------:R-:W-:Y:S01]  /*ffe0*/  FMUL.FTZ R61, R61, UR5 ;  /* 0x000000053d3d7c20 */ /* 0x000fe20008410000 */
[----:B------:R-:W-:Y:S05]  /*fff0*/  FMUL.FTZ R62, R62, UR5 ;  /* 0x000000053e3e7c20 */ /* 0x000fea0008410000 */
[----:B------:R-:W2:Y:S01]  /*10000*/  MUFU.TANH R180, R49 ;  /* 0x0000003100b47308 */ /* 0x000ea20000002400 */
[----:B---3--:R-:W-:Y:S01]  /*10010*/  FMUL.FTZ R3, R60, UR5 ;  /* 0x000000053c037c20 */ /* 0x008fe20008410000 */
[----:B------:R-:W-:Y:S01]  /*10020*/  FMUL.FTZ R60, R63, UR5 ;  /* 0x000000053f3c7c20 */ /* 0x000fe20008410000 */
[C---:B------:R-:W-:Y:S01]  /*10030*/  HMMA.16816.F32 R72, R220.reuse, R18, R72 ;  /* 0x00000012dc48723c */ /* 0x040fe20000001848 */
[----:B------:R-:W-:Y:S02]  /*10040*/  LDSM.16.M88.4 R16, [R0+0x3800] ;  /* 0x003800000010783b */ /* 0x000fe40000000200 */
[----:B------:R-:W-:Y:S01]  /*10050*/  FMUL.FTZ R65, R65, UR5 ;  /* 0x0000000541417c20 */ /* 0x000fe20008410000 */
[----:B------:R-:W-:Y:S03]  /*10060*/  FMUL.FTZ R41, R67, UR5 ;  /* 0x0000000543297c20 */ /* 0x000fe60008410000 */
[----:B------:R3:W1:Y:S01]  /*10070*/  MUFU.TANH R216, R3 ;  /* 0x0000000300d87308 */ /* 0x0006620000002400 */
[----:B------:R-:W-:Y:S01]  /*10080*/  FMUL.FTZ R43, R66, UR5 ;  /* 0x00000005422b7c20 */ /* 0x000fe20008410000 */
[----:B----4-:R-:W4:Y:S01]  /*10090*/  LDSM.16.M88.4 R20, [R0+0x3400] ;  /* 0x003400000014783b */ /* 0x010f220000000200 */
[----:B------:R-:W-:Y:S01]  /*100a0*/  FMUL.FTZ R69, R69, UR5 ;  /* 0x0000000545457c20 */ /* 0x000fe20008410000 */
[----:B------:R-:W-:Y:S06]  /*100b0*/  FMUL.FTZ R71, R71, UR5 ;  /* 0x0000000547477c20 */ /* 0x000fec0008410000 */
[----:B------:R-:W1:Y:S01]  /*100c0*/  MUFU.TANH R172, R51 ;  /* 0x0000003300ac7308 */ /* 0x000e620000002400 */
[----:B------:R-:W-:Y:S01]  /*100d0*/  FMUL.FTZ R68, R68, UR5 ;  /* 0x0000000544447c20 */ /* 0x000fe20008410000 */
[----:B------:R-:W-:Y:S01]  /*100e0*/  FMUL.FTZ R70, R70, UR5 ;  /* 0x0000000546467c20 */ /* 0x000fe20008410000 */
[----:B------:R-:W-:Y:S01]  /*100f0*/  FMUL.FTZ R73, R73, UR5 ;  /* 0x0000000549497c20 */ /* 0x000fe20008410000 */
[----:B------:R-:W-:Y:S06]  /*10100*/  FMUL.FTZ R75, R75, UR5 ;  /* 0x000000054b4b7c20 */ /* 0x000fec0008410000 */
[----:B------:R-:W1:Y:S01]  /*10110*/  MUFU.TANH R192, R53 ;  /* 0x0000003500c07308 */ /* 0x000e620000002400 */
[----:B---3--:R-:W-:Y:S01]  /*10120*/  FMUL.FTZ R3, R72, UR5 ;  /* 0x0000000548037c20 */ /* 0x008fe20008410000 */
[----:B------:R-:W-:Y:S08]  /*10130*/  FMUL.FTZ R74, R74, UR5 ;  /* 0x000000054a4a7c20 */ /* 0x000ff00008410000 */
[----:B------:R3:W1:Y:S10]  /*10140*/  MUFU.TANH R186, R3 ;  /* 0x0000000300ba7308 */ /* 0x0006740000002400 */
[----:B------:R-:W1:Y:S10]  /*10150*/  MUFU.TANH R212, R61 ;  /* 0x0000003d00d47308 */ /* 0x000e740000002400 */
[----:B------:R-:W1:Y:S01]  /*10160*/  MUFU.TANH R168, R65 ;  /* 0x0000004100a87308 */ /* 0x000e620000002400 */
[C---:B----4-:R-:W-:Y:S09]  /*10170*/  HMMA.16816.F32 R76, R220.reuse, R20, R76 ;  /* 0x00000014dc4c723c */ /* 0x050ff2000000184c */
[----:B------:R-:W4:Y:S01]  /*10180*/  MUFU.TANH R226, R69 ;  /* 0x0000004500e27308 */ /* 0x000f220000002400 */
[C---:B------:R-:W-:Y:S01]  /*10190*/  HMMA.16816.F32 R80, R220.reuse, R22, R80 ;  /* 0x00000016dc50723c */ /* 0x040fe20000001850 */
[----:B------:R-:W5:Y:S08]  /*101a0*/  LDSM.16.M88.4 R20, [R0+0x3c00] ;  /* 0x003c00000014783b */ /* 0x000f700000000200 */
[----:B------:R-:W1:Y:S01]  /*101b0*/  MUFU.TANH R206, R71 ;  /* 0x0000004700ce7308 */ /* 0x000e620000002400 */
[C---:B------:R-:W-:Y:S03]  /*101c0*/  HMMA.16816.F32 R84, R220.reuse, R16, R84 ;  /* 0x00000010dc54723c */ /* 0x040fe60000001854 */
[----:B------:R-:W-:Y:S06]  /*101d0*/  FMUL.FTZ R77, R77, UR5 ;  /* 0x000000054d4d7c20 */ /* 0x000fec0008410000 */
[----:B------:R-:W1:Y:S01]  /*101e0*/  MUFU.TANH R182, R73 ;  /* 0x0000004900b67308 */ /* 0x000e620000002400 */
[----:B------:R-:W-:Y:S01]  /*101f0*/  FMUL.FTZ R78, R78, UR5 ;  /* 0x000000054e4e7c20 */ /* 0x000fe20008410000 */
[----:B------:R-:W-:Y:S01]  /*10200*/  FMUL.FTZ R79, R79, UR5 ;  /* 0x000000054f4f7c20 */ /* 0x000fe20008410000 */
[----:B------:R-:W-:Y:S01]  /*10210*/  FMUL.FTZ R76, R76, UR5 ;  /* 0x000000054c4c7c20 */ /* 0x000fe20008410000 */
[C---:B------:R-:W-:Y:S01]  /*10220*/  HMMA.16816.F32 R88, R220.reuse, R18, R88 ;  /* 0x00000012dc58723c */ /* 0x040fe20000001858 */
[----:B------:R-:W2:Y:S02]  /*10230*/  LDSM.16.M88.4 R16, [R0+0x4000] ;  /* 0x004000000010783b */ /* 0x000ea40000000200 */
[----:B---3--:R-:W-:Y:S03]  /*10240*/  FMUL.FTZ R3, R80, UR5 ;  /* 0x0000000550037c20 */ /* 0x008fe60008410000 */
[----:B------:R-:W3:Y:S01]  /*10250*/  MUFU.TANH R162, R75 ;  /* 0x0000004b00a27308 */ /* 0x000ee20000002400 */
[----:B------:R-:W-:Y:S01]  /*10260*/  FMUL.FTZ R81, R81, UR5 ;  /* 0x0000000551517c20 */ /* 0x000fe20008410000 */
[----:B------:R-:W-:Y:S01]  /*10270*/  FMUL.FTZ R82, R82, UR5 ;  /* 0x0000000552527c20 */ /* 0x000fe20008410000 */
[----:B------:R-:W-:Y:S01]  /*10280*/  FMUL.FTZ R83, R83, UR5 ;  /* 0x0000000553537c20 */ /* 0x000fe20008410000 */
[----:B------:R-:W-:Y:S06]  /*10290*/  FMUL.FTZ R84, R84, UR5 ;  /* 0x0000000554547c20 */ /* 0x000fec0008410000 */
[----:B------:R4:W1:Y:S01]  /*102a0*/  MUFU.TANH R215, R3 ;  /* 0x0000000300d77308 */ /* 0x0008620000002400 */
[----:B------:R-:W-:Y:S01]  /*102b0*/  FMUL.FTZ R85, R85, UR5 ;  /* 0x0000000555557c20 */ /* 0x000fe20008410000 */
[----:B------:R-:W-:Y:S01]  /*102c0*/  FMUL.FTZ R86, R86, UR5 ;  /* 0x0000000556567c20 */ /* 0x000fe20008410000 */
[----:B------:R-:W-:Y:S01]  /*102d0*/  FMUL.FTZ R87, R87, UR5 ;  /* 0x0000000557577c20 */ /* 0x000fe20008410000 */
[----:B------:R-:W-:Y:S06]  /*102e0*/  FMUL.FTZ R89, R89, UR5 ;  /* 0x0000000559597c20 */ /* 0x000fec0008410000 */
[----:B------:R-:W1:Y:S01]  /*102f0*/  MUFU.TANH R225, R77 ;  /* 0x0000004d00e17308 */ /* 0x000e620000002400 */
[----:B------:R-:W-:Y:S01]  /*10300*/  FMUL.FTZ R90, R90, UR5 ;  /* 0x000000055a5a7c20 */ /* 0x000fe20008410000 */
[----:B------:R-:W-:Y:S01]  /*10310*/  FMUL.FTZ R91, R91, UR5 ;  /* 0x000000055b5b7c20 */ /* 0x000fe20008410000 */
[C---:B-----5:R-:W-:Y:S07]  /*10320*/  HMMA.16816.F32 R92, R220.reuse, R20, R92 ;  /* 0x00000014dc5c723c */ /* 0x060fee000000185c */
[----:B------:R-:W1:Y:S01]  /*10330*/  MUFU.TANH R219, R78 ;  /* 0x0000004e00db7308 */ /* 0x000e620000002400 */
[----:B----4-:R-:W-:Y:S01]  /*10340*/  FMUL.FTZ R3, R88, UR5 ;  /* 0x0000000558037c20 */ /* 0x010fe20008410000 */
[C---:B------:R-:W-:Y:S01]  /*10350*/  HMMA.16816.F32 R96, R220.reuse, R22, R96 ;  /* 0x00000016dc60723c */ /* 0x040fe20000001860 */
[----:B------:R-:W4:Y:S07]  /*10360*/  LDSM.16.M88.4 R20, [R0+0x4400] ;  /* 0x004400000014783b */ /* 0x000f2e0000000200 */
[----:B------:R5:W1:Y:S01]  /*10370*/  MUFU.TANH R185, R3 ;  /* 0x0000000300b97308 */ /* 0x000a620000002400 */
[C---:B--2---:R-:W-:Y:S09]  /*10380*/  HMMA.16816.F32 R100, R220.reuse, R16, R100 ;  /* 0x00000010dc64723c */ /* 0x044ff20000001864 */
[----:B------:R-:W2:Y:S01]  /*10390*/  MUFU.TANH R217, R79 ;  /* 0x0000004f00d97308 */ /* 0x000ea20000002400 */
[----:B------:R-:W-:Y:S01]  /*103a0*/  FMUL.FTZ R94, R94, UR5 ;  /* 0x000000055e5e7c20 */ /* 0x000fe20008410000 */
[----:B------:R-:W-:Y:S01]  /*103b0*/  FMUL.FTZ R95, R95, UR5 ;  /* 0x000000055f5f7c20 */ /* 0x000fe20008410000 */
[----:B------:R-:W-:Y:S01]  /*103c0*/  FMUL.FTZ R92, R92, UR5 ;  /* 0x000000055c5c7c20 */ /* 0x000fe20008410000 */
[----:B------:R-:W-:Y:S01]  /*103d0*/  FMUL.FTZ R93, R93, UR5 ;  /* 0x000000055d5d7c20 */ /* 0x000fe20008410000 */
[C---:B------:R-:W-:Y:S01]  /*103e0*/  HMMA.16816.F32 R104, R220.reuse, R18, R104 ;  /* 0x00000012dc68723c */ /* 0x040fe20000001868 */
[----:B------:R-:W3:Y:S04]  /*103f0*/  LDSM.16.M88.4 R16, [R0+0x4800] ;  /* 0x004800000010783b */ /* 0x000ee80000000200 */
[----:B------:R1:W1:Y:S01]  /*10400*/  MUFU.TANH R175, R94 ;  /* 0x0000005e00af7308 */ /* 0x0002620000002400 */
[----:B-----5:R-:W-:Y:S01]  /*10410*/  FMUL.FTZ R3, R96, UR5 ;  /* 0x0000000560037c20 */ /* 0x020fe20008410000 */
[----:B------:R-:W-:Y:S01]  /*10420*/  FMUL.FTZ R97, R97, UR5 ;  /* 0x0000000561617c20 */ /* 0x000fe20008410000 */
[----:B------:R-:W-:Y:S07]  /*10430*/  FMUL.FTZ R98, R98, UR5 ;  /* 0x0000000562627c20 */ /* 0x000fee0008410000 */
[----:B------:R5:W2:Y:S01]  /*10440*/  MUFU.TANH R169, R95 ;  /* 0x0000005f00a97308 */ /* 0x000aa20000002400 */
[----:B------:R-:W-:Y:S01]  /*10450*/  FMUL.FTZ R88, R100, UR5 ;  /* 0x0000000564587c20 */ /* 0x000fe20008410000 */
[----:B------:R-:W-:Y:S01]  /*10460*/  FMUL.FTZ R78, R102, UR5 ;  /* 0x00000005664e7c20 */ /* 0x000fe20008410000 */
[----:B------:R-:W-:Y:S01]  /*10470*/  FMUL.FTZ R103, R103, UR5 ;  /* 0x0000000567677c20 */ /* 0x000fe20008410000 */
[----:B------:R-:W-:Y:S06]  /*10480*/  FMUL.FTZ R101, R101, UR5 ;  /* 0x0000000565657c20 */ /* 0x000fec0008410000 */
[----:B------:R-:W2:Y:S01]  /*10490*/  MUFU.TANH R171, R3 ;  /* 0x0000000300ab7308 */ /* 0x000ea20000002400 */
[----:B-1----:R-:W-:Y:S01]  /*104a0*/  FMUL.FTZ R94, R99, UR5 ;  /* 0x00000005635e7c20 */ /* 0x002fe20008410000 */
[----:B------:R-:W-:Y:S01]  /*104b0*/  FMUL.FTZ R26, R104, UR5 ;  /* 0x00000005681a7c20 */ /* 0x000fe20008410000 */
[----:B------:R-:W-:Y:S01]  /*104c0*/  FMUL.FTZ R27, R107, UR5 ;  /* 0x000000056b1b7c20 */ /* 0x000fe20008410000 */
[C---:B----4-:R-:W-:Y:S06]  /*104d0*/  HMMA.16816.F32 R108, R220.reuse, R20, R108 ;  /* 0x00000014dc6c723c */ /* 0x050fec000000186c */
[----:B------:R1:W4:Y:S01]  /*104e0*/  MUFU.TANH R167, R97 ;  /* 0x0000006100a77308 */ /* 0x0003220000002400 */
[----:B-----5:R-:W-:Y:S01]  /*104f0*/  FMUL.FTZ R95, R106, UR5 ;  /* 0x000000056a5f7c20 */ /* 0x020fe20008410000 */
[C---:B------:R-:W-:Y:S01]  /*10500*/  HMMA.16816.F32 R112, R220.reuse, R22, R112 ;  /* 0x00000016dc70723c */ /* 0x040fe20000001870 */
[----:B------:R-:W5:Y:S07]  /*10510*/  LDSM.16.M88.4 R20, [R0+0x4c00] ;  /* 0x004c00000014783b */ /* 0x000f6e0000000200 */
[----:B------:R2:W2:Y:S01]  /*10520*/  MUFU.TANH R208, R24 ;  /* 0x0000001800d07308 */ /* 0x0004a20000002400 */
[----:B------:R-:W-:Y:S04]  /*10530*/  DEPBAR.LE SB0, 0x0 ;  /* 0x000080000000791a */ /* 0x000fe80000000000 */
[C---:B---3--:R-:W-:Y:S05]  /*10540*/  HMMA.16816.F32 R116, R220.reuse, R16, R116 ;  /* 0x00000010dc74723c */ /* 0x048fea0000001874 */
[----:B------:R-:W3:Y:S01]  /*10550*/  MUFU.TANH R9, R9 ;  /* 0x0000000900097308 */ /* 0x000ee20000002400 */
[----:B------:R-:W-:Y:S01]  /*10560*/  BAR.SYNC.DEFER_BLOCKING 0x0 ;  /* 0x0000000000007b1d */ /* 0x000fe20000010000 */
[----:B-1----:R-:W-:Y:S01]  /*10570*/  FMUL.FTZ R97, R105, UR5 ;  /* 0x0000000569617c20 */ /* 0x002fe20008410000 */
[----:B------:R-:W-:Y:S01]  /*10580*/  FMUL.FTZ R25, R108, UR5 ;  /* 0x000000056c197c20 */ /* 0x000fe20008410000 */
[----:B------:R-:W-:Y:S01]  /*10590*/  FMUL.FTZ R79, R109, UR5 ;  /* 0x000000056d4f7c20 */ /* 0x000fe20008410000 */
[C---:B------:R-:W-:Y:S05]  /*105a0*/  HMMA.16816.F32 R120, R220.reuse, R18, R120 ;  /* 0x00000012dc78723c */ /* 0x040fea0000001878 */
[----:B------:R-:W1:Y:S01]  /*105b0*/  MUFU.TANH R227, R227 ;  /* 0x000000e300e37308 */ /* 0x000e620000002400 */
[----:B------:R-:W-:Y:S01]  /*105c0*/  FMUL.FTZ R77, R110, UR5 ;  /* 0x000000056e4d7c20 */ /* 0x000fe20008410000 */
[----:B------:R-:W-:Y:S01]  /*105d0*/  FMUL.FTZ R73, R111, UR5 ;  /* 0x000000056f497c20 */ /* 0x000fe20008410000 */
[----:B------:R-:W-:Y:S01]  /*105e0*/  FMUL.FTZ R75, R112, UR5 ;  /* 0x00000005704b7c20 */ /* 0x000fe20008410000 */
[----:B------:R-:W-:Y:S01]  /*105f0*/  FMUL.FTZ R71, R113, UR5 ;  /* 0x0000000571477c20 */ /* 0x000fe20008410000 */
[----:B------:R-:W-:Y:S01]  /*10600*/  FMUL.FTZ R69, R114, UR5 ;  /* 0x0000000572457c20 */ /* 0x000fe20008410000 */
[----:B------:R-:W-:Y:S01]  /*10610*/  FMUL.FTZ R65, R115, UR5 ;  /* 0x0000000573417c20 */ /* 0x000fe20008410000 */
[----:B--2---:R-:W-:Y:S03]  /*10620*/  FMUL.FTZ R24, R64, UR5 ;  /* 0x0000000540187c20 */ /* 0x004fe60008410000 */
[----:B------:R-:W2:Y:S01]  /*10630*/  MUFU.TANH R13, R13 ;  /* 0x0000000d000d7308 */ /* 0x000ea20000002400 */
[----:B------:R-:W-:Y:S01]  /*10640*/  FMUL.FTZ R67, R116, UR5 ;  /* 0x0000000574437c20 */ /* 0x000fe20008410000 */
[----:B------:R-:W-:Y:S01]  /*10650*/  FMUL.FTZ R63, R117, UR5 ;  /* 0x00000005753f7c20 */ /* 0x000fe20008410000 */
[----:B------:R-:W-:Y:S01]  /*10660*/  FMUL.FTZ R61, R118, UR5 ;  /* 0x00000005763d7c20 */ /* 0x000fe20008410000 */
[----:B------:R-:W-:Y:S06]  /*10670*/  FMUL.FTZ R57, R119, UR5 ;  /* 0x0000000577397c20 */ /* 0x000fec0008410000 */
[----:B------:R-:W1:Y:S01]  /*10680*/  MUFU.TANH R11, R11 ;  /* 0x0000000b000b7308 */ /* 0x000e620000002400 */
[----:B------:R-:W-:Y:S01]  /*10690*/  FMUL.FTZ R59, R120, UR5 ;  /* 0x00000005783b7c20 */ /* 0x000fe20008410000 */
[----:B------:R-:W-:Y:S01]  /*106a0*/  FMUL.FTZ R55, R121, UR5 ;  /* 0x0000000579377c20 */ /* 0x000fe20008410000 */
[----:B------:R-:W-:Y:S01]  /*106b0*/  FMUL.FTZ R53, R122, UR5 ;  /* 0x000000057a357c20 */ /* 0x000fe20008410000 */
[----:B------:R-:W-:Y:S01]  /*106c0*/  FMUL.FTZ R51, R123, UR5 ;  /* 0x000000057b337c20 */ /* 0x000fe20008410000 */
[C---:B-----5:R-:W-:Y:S05]  /*106d0*/  HMMA.16816.F32 R124, R220.reuse, R20, R124 ;  /* 0x00000014dc7c723c */ /* 0x060fea000000187c */
[----:B------:R1:W1:Y:S03]  /*106e0*/  MUFU.TANH R214, R233 ;  /* 0x000000e900d67308 */ /* 0x0002660000002400 */
[----:B------:R-:W-:Y:S07]  /*106f0*/  HMMA.16816.F32 R128, R220, R22, R128 ;  /* 0x00000016dc80723c */ /* 0x000fee0000001880 */
[----:B------:R-:W1:Y:S10]  /*10700*/  MUFU.TANH R28, R28 ;  /* 0x0000001c001c7308 */ /* 0x000e740000002400 */
[----:B------:R-:W1:Y:S01]  /*10710*/  MUFU.TANH R29, R29 ;  /* 0x0000001d001d7308 */ /* 0x000e620000002400 */
        /* <DEDUP_REMOVED lines=8> */
[----:B------:R-:W-:Y:S06]  /*107a0*/  FMUL.FTZ R3, R131, UR5 ;  /* 0x0000000583037c20 */ /* 0x000fec0008410000 */
[----:B------:R-:W1:Y:S10]  /*107b0*/  MUFU.TANH R33, R33 ;  /* 0x0000002100217308 */ /* 0x000e740000002400 */
        /* <DEDUP_REMOVED lines=10> */
[----:B------:R1:W1:Y:S10]  /*10860*/  MUFU.TANH R176, R50 ;  /* 0x0000003200b07308 */ /* 0x0002740000002400 */
[----:B------:R-:W1:Y:S10]  /*10870*/  MUFU.TANH R54, R54 ;  /* 0x0000003600367308 */ /* 0x000e740000002400 */
[----:B------:R-:W1:Y:S10]  /*10880*/  MUFU.TANH R52, R52 ;  /* 0x0000003400347308 */ /* 0x000e740000002400 */
[----:B------:R-:W1:Y:S10]  /*10890*/  MUFU.TANH R56, R56 ;  /* 0x0000003800387308 */ /* 0x000e740000002400 */
[----:B------:R-:W1:Y:S10]  /*108a0*/  MUFU.TANH R58, R58 ;  /* 0x0000003a003a7308 */ /* 0x000e740000002400 */
[----:B------:R1:W1:Y:S10]  /*108b0*/  MUFU.TANH R200, R62 ;  /* 0x0000003e00c87308 */ /* 0x0002740000002400 */
[----:B------:R-:W1:Y:S10]  /*108c0*/  MUFU.TANH R60, R60 ;  /* 0x0000003c003c7308 */ /* 0x000e740000002400 */
[----:B------:R1:W1:Y:S10]  /*108d0*/  MUFU.TANH R188, R24 ;  /* 0x0000001800bc7308 */ /* 0x0002740000002400 */
[----:B------:R-:W1:Y:S10]  /*108e0*/  MUFU.TANH R43, R43 ;  /* 0x0000002b002b7308 */ /* 0x000e740000002400 */
[----:B------:R-:W1:Y:S10]  /*108f0*/  MUFU.TANH R41, R41 ;  /* 0x0000002900297308 */ /* 0x000e740000002400 */
[----:B------:R-:W1:Y:S10]  /*10900*/  MUFU.TANH R68, R68 ;  /* 0x0000004400447308 */ /* 0x000e740000002400 */
[----:B------:R1:W1:Y:S10]  /*10910*/  MUFU.TANH R210, R70 ;  /* 0x0000004600d27308 */ /* 0x0002740000002400 */
        /* <DEDUP_REMOVED lines=15> */
[----:B------:R-:W1:Y:S10]  /*10a10*/  MUFU.TANH R94, R94 ;  /* 0x0000005e005e7308 */ /* 0x000e740000002400 */
[----:B------:R-:W1:Y:S10]  /*10a20*/  MUFU.TANH R88, R88 ;  /* 0x0000005800587308 */ /* 0x000e740000002400 */
[----:B------:R1:W1:Y:S10]  /*10a30*/  MUFU.TANH R163, R101 ;  /* 0x0000006500a37308 */ /* 0x0002740000002400 */
        /* <DEDUP_REMOVED lines=29> */
[----:B------:R-:W1:Y:S01]  /*10c10*/  MUFU.TANH R3, R3 ;  /* 0x0000000300037308 */ /* 0x000e620000002400 */
[----:B--234-:R-:W-:Y:S05]  /*10c20*/  @!P0 BRA `(.L_x_638) ;  /* 0x0000000800248947 */ /* 0x01cfea0003800000 */
[----:B------:R-:W2:Y:S08]  /*10c30*/  LDC.64 R4, c[0x0][0x4e0] ;  /* 0x00013800ff047b82 */ /* 0x000eb00000000a00 */
[----:B------:R-:W3:Y:S01]  /*10c40*/  LDC R7, c[0x0][0x3bc] ;  /* 0x0000ef00ff077b82 */ /* 0x000ee20000000800 */
[----:B--2---:R-:W-:Y:S04]  /*10c50*/  ISETP.NE.U32.AND P3, PT, R4, RZ, PT ;  /* 0x000000ff0400720c */ /* 0x004fe80003f65070 */
[----:B------:R-:W-:Y:S11]  /*10c60*/  ISETP.NE.AND.EX P3, PT, R5, RZ, PT, P3 ;  /* 0x000000ff0500720c */ /* 0x000ff60003f65330 */
[----:B------:R-:W-:Y:S02]  /*10c70*/  @!UPT UIADD3 URZ, UPT, UPT, URZ, URZ, URZ ;  /* 0x000000fffffff290 */ /* 0x000fe4000fffe0ff */
[----:B------:R-:W2:Y:S01]  /*10c80*/  @!P3 LDC R4, c[0x0][0x3b8] ;  /* 0x0000ee00ff04bb82 */ /* 0x000ea20000000800 */
[----:B------:R-:W-:Y:S05]  /*10c90*/  @!P3 IMAD.MOV.U32 R2, RZ, RZ, RZ ;  /* 0x000000ffff02b224 */ /* 0x000fea00078e00ff */
[----:B------:R-:W-:Y:S01]  /*10ca0*/  @!P3 IADD3 R2, P0, PT, RZ, -R2, RZ ;  /* 0x80000002ff02b210 */ /* 0x000fe20007f1e0ff */
[----:B--2---:R-:W-:Y:S04]  /*10cb0*/  @!P3 IMAD.SHL.U32 R0, R4, 0x100, RZ ;  /* 0x000001000400b824 */ /* 0x004fe800078e00ff */
[----:B------:R-:W-:Y:S05]  /*10cc0*/  @!P3 IMAD.X R0, RZ, RZ, ~R0, P0 ;  /* 0x000000ffff00b224 */ /* 0x000fea00000e0e00 */
[----:B------:R-:W-:Y:S04]  /*10cd0*/  @!P3 SHF.R.S64 R5, R2, 0x1f, R0 ;  /* 0x0000001f0205b819 */ /* 0x000fe80000001000 */
[----:B------:R-:W-:Y:S04]  /*10ce0*/  @!P3 IADD3 R232, P0, PT, R5, R232, RZ ;  /* 0x000000e805e8b210 */ /* 0x000fe80007f1e0ff */
[----:B------:R-:W-:Y:S01]  /*10cf0*/  @!P3 LEA.HI.X.SX32 R231, R0, R231, 0x1, P0 ;  /* 0x000000e700e7b211 */ /* 0x000fe200000f0eff */
[----:B---3--:R-:W-:Y:S08]  /*10d00*/  @!P3 BRA `(.L_x_639) ;  /* 0x0000000000f8b947 */ /* 0x008ff00003800000 */
[C---:B------:R-:W-:Y:S01]  /*10d10*/  VIADD R23, R247.reuse, 0xfffffe00 ;  /* 0xfffffe00f7177836 */ /* 0x040fe20000000000 */
[----:B------:R-:W2:Y:S01]  /*10d20*/  LDC R0, c[0x0][0x4f0] ;  /* 0x00013c00ff007b82 */ /* 0x000ea20000000800 */
[----:B------:R-:W-:Y:S04]  /*10d30*/  IADD3 R5, PT, PT, R247, -0x100, RZ ;  /* 0xffffff00f7057810 */ /* 0x000fe80007ffe0ff */
[----:B------:R-:W-:Y:S02]  /*10d40*/  IABS R16, R5 ;  /* 0x0000000500107213 */ /* 0x000fe40000000000 */
[-C--:B--2---:R-:W-:Y:S02]  /*10d50*/  IABS R2, R0.reuse ;  /* 0x0000000000027213 */ /* 0x084fe40000000000 */
[-C--:B------:R-:W-:Y:S02]  /*10d60*/  LOP3.LUT R5, R5, R0.reuse, RZ, 0x3c, !PT ;  /* 0x0000000005057212 */ /* 0x080fe400078e3cff */
[----:B-1----:R-:W1:Y:S10]  /*10d70*/  I2F.RP R24, R2 ;  /* 0x0000000200187306 */ /* 0x002e740000209400 */
        /* <DEDUP_REMOVED lines=38> */
[----:B------:R-:W-:Y:S01]  /*10fe0*/  IADD3 R17, PT, PT, R17, -R23, RZ ;  /* 0x8000001711117210 */ /* 0x000fe20007ffe0ff */
[----:B------:R-:W2:Y:S04]  /*10ff0*/  LDG.E R19, desc[UR16][R84.64] ;  /* 0x0000001054137981 */ /* 0x000ea8000c1e1900 */
[----:B------:R-:W-:Y:S01]  /*11000*/  IMAD R17, R17, R0, -0x100 ;  /* 0xffffff0011117424 */ /* 0x000fe200078e0200 */
[----:B------:R-:W2:Y:S03]  /*11010*/  LDG.E R2, desc[UR16][R82.64] ;  /* 0x0000001052027981 */ /* 0x000ea6000c1e1900 */
[-C--:B-1----:R-:W-:Y:S01]  /*11020*/  IMAD.WIDE.U32 R80, R17, R4.reuse, RZ ;  /* 0x0000000411507225 */ /* 0x082fe200078e00ff */
[----:B------:R-:W-:Y:S05]  /*11030*/  SHF.R.S32.HI R23, RZ, 0x1f, R17 ;  /* 0x0000001fff177819 */ /* 0x000fea0000011411 */
[----:B------:R-:W-:Y:S04]  /*11040*/  IMAD R0, R23, R4, RZ ;  /* 0x0000000417007224 */ /* 0x000fe800078e02ff */
        /* <DEDUP_REMOVED lines=10> */
.L_x_639:
[----:B-1----:R-:W-:Y:S01]  /*110f0*/  @!P2 IMAD.MOV.U32 R233, RZ, RZ, R231 ;  /* 0x000000ffffe9a224 */ /* 0x002fe200078e00e7 */
        /* <DEDUP_REMOVED lines=60> */
.L_x_638:
[----:B------:R-:W-:Y:S02]  /*114c0*/  FMNMX3.FTZ R0, R151, R197, R191, !PT ;  /* 0x000000c597007276 */ /* 0x000fe400078100bf */
[----:B------:R-:W-:Y:S02]  /*114d0*/  IADD3 R246, PT, PT, R246, -0x1, RZ ;  /* 0xfffffffff6f67810 */ /* 0x000fe40007ffe0ff */
[----:B------:R-:W-:Y:S02]  /*114e0*/  FMNMX3.FTZ R7, R0, R205, R203, !PT ;  /* 0x000000cd00077276 */ /* 0x000fe400078100cb */
[----:B------:R-:W-:Y:S02]  /*114f0*/  FMNMX3.FTZ R0, R149, R252, R189, !PT ;  /* 0x000000fc95007276 */ /* 0x000fe400078100bd */
[----:B-1----:R-:W-:Y:S02]  /*11500*/  FMNMX3.FTZ R7, R7, R6, R227, !PT ;  /* 0x0000000607077276 */ /* 0x002fe400078100e3 */
[----:B------:R-:W-:Y:S02]  /*11510*/  FMNMX3.FTZ R0, R0, R199, R9, !PT ;  /* 0x000000c700007276 */ /* 0x000fe40007810009 */
[----:B------:R-:W-:Y:S02]  /*11520*/  FMNMX3.FTZ R7, R7, R14, R157, !PT ;  /* 0x0000000e07077276 */ /* 0x000fe4000781009d */
[----:B--2---:R-:W-:Y:S02]  /*11530*/  FMNMX3.FTZ R5, R0, R13, R11, !PT ;  /* 0x0000000d00057276 */ /* 0x004fe4000781000b */
        /* <DEDUP_REMOVED lines=56> */
[----:B------:R-:W-:Y:S01]  /*118c0*/  IADD3 R247, PT, PT, R247, -0x100, RZ ;  /* 0xffffff00f7f77810 */ /* 0x000fe20007ffe0ff */
[----:B------:R-:W-:Y:S01]  /*118d0*/  SHFL.BFLY PT, R19, R16, 0x2, 0x1f ;  /* 0x0c401f0010137f89 */ /* 0x000fe200000e0000 */
[----:B------:R-:W-:Y:S07]  /*118e0*/  FMNMX3.FTZ R7, R0, R20, R3, !PT ;  /* 0x0000001400077276 */ /* 0x000fee0007810003 */
[----:B------:R-:W1:Y:S02]  /*118f0*/  SHFL.BFLY PT, R0, R7, 0x2, 0x1f ;  /* 0x0c401f0007007f89 */ /* 0x000e6400000e0000 */
[----:B-1----:R-:W-:Y:S02]  /*11900*/  FMNMX.FTZ R5, R7, R0, !PT ;  /* 0x0000000007057209 */ /* 0x002fe40007810000 */
[----:B------:R-:W-:Y:S04]  /*11910*/  FMNMX.FTZ R17, R16, R19, !PT ;  /* 0x0000001310117209 */ /* 0x000fe80007810000 */
[----:B------:R-:W1:Y:S08]  /*11920*/  SHFL.BFLY PT, R0, R5, 0x1, 0x1f ;  /* 0x0c201f0005007f89 */ /* 0x000e7000000e0000 */
[----:B------:R-:W2:Y:S01]  /*11930*/  SHFL.BFLY PT, R2, R17, 0x1, 0x1f ;  /* 0x0c201f0011027f89 */ /* 0x000ea200000e0000 */
[----:B-1----:R-:W-:Y:S02]  /*11940*/  FMNMX.FTZ R0, R5, R0, !PT ;  /* 0x0000000005007209 */ /* 0x002fe40007810000 */
[----:B--2---:R-:W-:Y:S03]  /*11950*/  FMNMX.FTZ R2, R17, R2, !PT ;  /* 0x0000000211027209 */ /* 0x004fe60007810000 */
[----:B------:R-:W-:Y:S01]  /*11960*/  FMUL.FTZ R46, R0, UR4 ;  /* 0x00000004002e7c20 */ /* 0x000fe20008410000 */
[C---:B------:R-:W-:Y:S01]  /*11970*/  FSETP.NEU.FTZ.AND P0, PT, R2.reuse, -INF , PT ;  /* 0xff8000000200780b */ /* 0x040fe20003f1d000 */
[C---:B------:R-:W-:Y:S01]  /*11980*/  FMUL.FTZ R50, R2.reuse, UR4 ;  /* 0x0000000402327c20 */ /* 0x040fe20008410000 */
[----:B------:R-:W-:Y:S01]  /*11990*/  FADD.FTZ R4, -R2, R151 ;  /* 0x0000009702047221 */ /* 0x000fe20000010100 */
[----:B------:R-:W-:Y:S03]  /*119a0*/  MOV R151, R2 ;  /* 0x0000000200977202 */ /* 0x000fe60000000f00 */
[----:B------:R-:W-:Y:S01]  /*119b0*/  FSEL R50, R50, RZ, P0 ;  /* 0x000000ff32327208 */ /* 0x000fe20000000000 */
[----:B------:R-:W-:Y:S01]  /*119c0*/  FMUL.FTZ R24, R4, UR4 ;  /* 0x0000000404187c20 */ /* 0x000fe20008410000 */
[C---:B------:R-:W-:Y:S01]  /*119d0*/  FSETP.NEU.FTZ.AND P0, PT, R0.reuse, -INF , PT ;  /* 0xff8000000000780b */ /* 0x040fe20003f1d000 */
[----:B------:R-:W-:Y:S02]  /*119e0*/  FADD.FTZ R4, -R0, R149 ;  /* 0x0000009500047221 */ /* 0x000fe40000010100 */
[--C-:B------:R-:W-:Y:S01]  /*119f0*/  FFMA.FTZ R76, R12, UR4, -R50.reuse ;  /* 0x000000040c4c7c23 */ /* 0x100fe20008010832 */
[--C-:B------:R-:W-:Y:S01]  /*11a00*/  FFMA.FTZ R127, R32, UR4, -R50.reuse ;  /* 0x00000004207f7c23 */ /* 0x100fe20008010832 */
[----:B------:R-:W1:Y:S01]  /*11a10*/  MUFU.EX2 R24, R24 ;  /* 0x0000001800187308 */ /* 0x000e620000000800 */
[--C-:B------:R-:W-:Y:S01]  /*11a20*/  FFMA.FTZ R92, R34, UR4, -R50.reuse ;  /* 0x00000004225c7c23 */ /* 0x100fe20008010832 */
[--C-:B------:R-:W-:Y:S01]  /*11a30*/  FFMA.FTZ R123, R36, UR4, -R50.reuse ;  /* 0x00000004247b7c23 */ /* 0x100fe20008010832 */
[--C-:B------:R-:W-:Y:S01]  /*11a40*/  FFMA.FTZ R84, R40, UR4, -R50.reuse ;  /* 0x0000000428547c23 */ /* 0x100fe20008010832 */
[----:B------:R-:W-:Y:S01]  /*11a50*/  FSEL R46, R46, RZ, P0 ;  /* 0x000000ff2e2e7208 */ /* 0x000fe20000000000 */
[--C-:B------:R-:W-:Y:S01]  /*11a60*/  FFMA.FTZ R211, R197, UR4, -R50.reuse ;  /* 0x00000004c5d37c23 */ /* 0x100fe20008010832 */
[--C-:B------:R-:W-:Y:S01]  /*11a70*/  FFMA.FTZ R158, R191, UR4, -R50.reuse ;  /* 0x00000004bf9e7c23 */ /* 0x100fe20008010832 */
[----:B------:R-:W-:Y:S03]  /*11a80*/  FFMA.FTZ R191, R14, UR4, -R50 ;  /* 0x000000040ebf7c23 */ /* 0x000fe60008010832 */
        /* <DEDUP_REMOVED lines=9> */
[--C-:B------:R-:W-:Y:S01]  /*11b20*/  FFMA.FTZ R82, R39, UR4, -R46.reuse ;  /* 0x0000000427527c23 */ /* 0x100fe2000801082e */
[--C-:B------:R-:W-:Y:S01]  /*11b30*/  FFMA.FTZ R74, R42, UR4, -R46.reuse ;  /* 0x000000042a4a7c23 */ /* 0x100fe2000801082e */
[--C-:B------:R-:W-:Y:S01]  /*11b40*/  FFMA.FTZ R66, R43, UR4, -R46.reuse ;  /* 0x000000042b427c23 */ /* 0x100fe2000801082e */
[----:B------:R-:W-:Y:S01]  /*11b50*/  LDSM.16.MT88.4 R36, [R150+0x5400] ;  /* 0x005400009624783b */ /* 0x000fe20000004200 */
[--C-:B------:R-:W-:Y:S01]  /*11b60*/  FFMA.FTZ R105, R41, UR4, -R46.reuse ;  /* 0x0000000429697c23 */ /* 0x100fe2000801082e */
[--C-:B------:R-:W-:Y:S01]  /*11b70*/  FFMA.FTZ R22, R22, UR4, -R46.reuse ;  /* 0x0000000416167c23 */ /* 0x100fe2000801082e */
[----:B------:R-:W-:Y:S03]  /*11b80*/  ISETP.NE.AND P0, PT, R251, RZ, PT ;  /* 0x000000fffb00720c */ /* 0x000fe60003f05270 */
[----:B------:R-:W3:Y:S01]  /*11b90*/  MUFU.EX2 R158, R158 ;  /* 0x0000009e009e7308 */ /* 0x000ee20000000800 */
[C---:B-1----:R-:W-:Y:S01]  /*11ba0*/  FMUL.FTZ R16, R24.reuse, R132 ;  /* 0x0000008418107220 */ /* 0x042fe20000410000 */
[----:B------:R-:W-:Y:S01]  /*11bb0*/  FMUL.FTZ R17, R24, R133 ;  /* 0x0000008518117220 */ /* 0x000fe20000410000 */
[--C-:B------:R-:W-:Y:S01]  /*11bc0*/  FFMA.FTZ R109, R44, UR4, -R46.reuse ;  /* 0x000000042c6d7c23 */ /* 0x100fe2000801082e */
[----:B------:R-:W-:Y:S01]  /*11bd0*/  MOV R44, R242 ;  /* 0x000000f2002c7202 */ /* 0x000fe20000000f00 */
[--C-:B------:R-:W-:Y:S01]  /*11be0*/  FFMA.FTZ R149, R28, UR4, -R46.reuse ;  /* 0x000000041c957c23 */ /* 0x100fe2000801082e */
[----:B------:R-:W-:Y:S01]  /*11bf0*/  FFMA.FTZ R104, R29, UR4, -R46 ;  /* 0x000000041d687c23 */ /* 0x000fe2000801082e */
[----:B------:R-:W-:Y:S03]  /*11c00*/  FFMA.FTZ R98, R30, UR4, -R50 ;  /* 0x000000041e627c23 */ /* 0x000fe60008010832 */
[----:B------:R-:W-:Y:S01]  /*11c10*/  MUFU.EX2 R197, R197 ;  /* 0x000000c500c57308 */ /* 0x000fe20000000800 */
[--C-:B------:R-:W-:Y:S01]  /*11c20*/  FFMA.FTZ R96, R31, UR4, -R46.reuse ;  /* 0x000000041f607c23 */ /* 0x100fe2000801082e */
[----:B------:R-:W-:Y:S01]  /*11c30*/  FMUL.FTZ R5, R24, R145 ;  /* 0x0000009118057220 */ /* 0x000fe20000410000 */
[----:B------:R-:W-:Y:S01]  /*11c40*/  FFMA.FTZ R85, R58, UR4, -R46 ;  /* 0x000000043a557c23 */ /* 0x000fe2000801082e */
[----:B------:R-:W-:Y:S01]  /*11c50*/  @P0 IADD3 R44, PT, PT, R248, -0x20, RZ ;  /* 0xffffffe0f82c0810 */ /* 0x000fe20007ffe0ff */
[--C-:B------:R-:W-:Y:S01]  /*11c60*/  FFMA.FTZ R68, R68, UR4, -R50.reuse ;  /* 0x0000000444447c23 */ /* 0x100fe20008010832 */
[----:B------:R-:W-:Y:S01]  /*11c70*/  FFMA.FTZ R107, R226, UR4, -R50 ;  /* 0x00000004e26b7c23 */ /* 0x000fe20008010832 */
[--C-:B------:R-:W-:Y:S03]  /*11c80*/  FFMA.FTZ R80, R210, UR4, -R46.reuse ;  /* 0x00000004d2507c23 */ /* 0x100fe6000801082e */
[----:B------:R-:W-:Y:S01]  /*11c90*/  MUFU.EX2 R191, R191 ;  /* 0x000000bf00bf7308 */ /* 0x000fe20000000800 */
[----:B------:R-:W1:Y:S01]  /*11ca0*/  LDSM.16.MT88.4 R32, [R44] ;  /* 0x000000002c20783b */ /* 0x000e620000004200 */
[----:B---3--:R-:W-:Y:S01]  /*11cb0*/  F2FP.F16.F32.PACK_AB R28, R158, R211 ;  /* 0x000000d39e1c723e */ /* 0x008fe200000000ff */
[----:B------:R-:W-:Y:S01]  /*11cc0*/  FFMA.FTZ R113, R206, UR4, -R46 ;  /* 0x00000004ce717c23 */ /* 0x000fe2000801082e */
[--C-:B------:R-:W-:Y:S01]  /*11cd0*/  FFMA.FTZ R86, R186, UR4, -R50.reuse ;  /* 0x00000004ba567c23 */ /* 0x100fe20008010832 */
[----:B------:R-:W-:Y:S01]  /*11ce0*/  FFMA.FTZ R119, R182, UR4, -R50 ;  /* 0x00000004b6777c23 */ /* 0x000fe20008010832 */
[--C-:B------:R-:W-:Y:S01]  /*11cf0*/  FFMA.FTZ R129, R178, UR4, -R46.reuse ;  /* 0x00000004b2817c23 */ /* 0x100fe2000801082e */
[--C-:B------:R-:W-:Y:S03]  /*11d00*/  FFMA.FTZ R100, R162, UR4, -R46.reuse ;  /* 0x00000004a2647c23 */ /* 0x100fe6000801082e */
[----:B------:R-:W-:Y:S01]  /*11d10*/  MUFU.EX2 R120, R120 ;  /* 0x0000007800787308 */ /* 0x000fe20000000800 */
[----:B------:R-:W3:Y:S01]  /*11d20*/  LDSM.16.MT88.4 R40, [R44+0x400] ;  /* 0x000400002c28783b */ /* 0x000ee20000004200 */
[--C-:B------:R-:W-:Y:S01]  /*11d30*/  FFMA.FTZ R112, R219, UR4, -R46.reuse ;  /* 0x00000004db707c23 */ /* 0x100fe2000801082e */
[----:B------:R-:W-:Y:S01]  /*11d40*/  FFMA.FTZ R27, R27, UR4, -R46 ;  /* 0x000000041b1b7c23 */ /* 0x000fe2000801082e */
[----:B------:R-:W-:Y:S01]  /*11d50*/  FFMA.FTZ R167, R167, UR4, -R50 ;  /* 0x00000004a7a77c23 */ /* 0x000fe20008010832 */
[----:B------:R-:W-:Y:S01]  /*11d60*/  FFMA.FTZ R165, R165, UR4, -R46 ;  /* 0x00000004a5a57c23 */ /* 0x000fe2000801082e */
[--C-:B------:R-:W-:Y:S01]  /*11d70*/  FFMA.FTZ R154, R203, UR4, -R50.reuse ;  /* 0x00000004cb9a7c23 */ /* 0x100fe20008010832 */
[----:B------:R-:W-:Y:S03]  /*11d80*/  FMUL.FTZ R23, R4, UR4 ;  /* 0x0000000404177c20 */ /* 0x000fe60008410000 */
[----:B------:R-:W-:Y:S01]  /*11d90*/  MUFU.EX2 R149, R149 ;  /* 0x0000009500957308 */ /* 0x000fe20000000800 */
[----:B------:R-:W-:Y:S01]  /*11da0*/  FMUL.FTZ R4, R24, R144 ;  /* 0x0000009018047220 */ /* 0x000fe20000410000 */
[----:B------:R-:W-:Y:S01]  /*11db0*/  FFMA.FTZ R144, R26, UR4, -R50 ;  /* 0x000000041a907c23 */ /* 0x000fe20008010832 */
[--C-:B------:R-:W-:Y:S01]  /*11dc0*/  FFMA.FTZ R160, R252, UR4, -R46.reuse ;  /* 0x00000004fca07c23 */ /* 0x100fe2000801082e */
[----:B------:R-:W-:Y:S01]  /*11dd0*/  FFMA.FTZ R156, R189, UR4, -R46 ;  /* 0x00000004bd9c7c23 */ /* 0x000fe2000801082e */
[----:B------:R-:W-:Y:S01]  /*11de0*/  FFMA.FTZ R205, R205, UR4, -R50 ;  /* 0x00000004cdcd7c23 */ /* 0x000fe20008010832 */
[--C-:B------:R-:W-:Y:S01]  /*11df0*/  FFMA.FTZ R203, R199, UR4, -R46.reuse ;  /* 0x00000004c7cb7c23 */ /* 0x100fe2000801082e */
[--C-:B------:R-:W-:Y:S03]  /*11e00*/  FFMA.FTZ R152, R9, UR4, -R46.reuse ;  /* 0x0000000409987c23 */ /* 0x100fe6000801082e */
[----:B------:R-:W4:Y:S01]  /*11e10*/  MUFU.EX2 R23, R23 ;  /* 0x0000001700177308 */ /* 0x000f220000000800 */
[----:B------:R-:W-:Y:S01]  /*11e20*/  FMUL.FTZ R9, R24, R141 ;  /* 0x0000008d18097220 */ /* 0x000fe20000410000 */
[----:B------:R-:W-:Y:S01]  /*11e30*/  FFMA.FTZ R141, R183, UR4, -R46 ;  /* 0x00000004b78d7c23 */ /* 0x000fe2000801082e */
[----:B------:R-:W-:Y:S01]  /*11e40*/  FFMA.FTZ R199, R6, UR4, -R50 ;  /* 0x0000000406c77c23 */ /* 0x000fe20008010832 */
[--C-:B------:R-:W-:Y:S01]  /*11e50*/  FFMA.FTZ R126, R11, UR4, -R46.reuse ;  /* 0x000000040b7e7c23 */ /* 0x100fe2000801082e */
[----:B------:R-:W-:Y:S01]  /*11e60*/  FFMA.FTZ R189, R10, UR4, -R46 ;  /* 0x000000040abd7c23 */ /* 0x000fe2000801082e */
[----:B------:R-:W-:Y:S01]  /*11e70*/  FFMA.FTZ R117, R8, UR4, -R50 ;  /* 0x0000000408757c23 */ /* 0x000fe20008010832 */
[----:B------:R-:W-:Y:S03]  /*11e80*/  FMUL.FTZ R8, R24, R140 ;  /* 0x0000008c18087220 */ /* 0x000fe60000410000 */
[----:B------:R-:W-:Y:S01]  /*11e90*/  MUFU.EX2 R160, R160 ;  /* 0x000000a000a07308 */ /* 0x000fe20000000800 */
[----:B------:R-:W-:Y:S01]  /*11ea0*/  FFMA.FTZ R140, R169, UR4, -R46 ;  /* 0x00000004a98c7c23 */ /* 0x000fe2000801082e */
[--C-:B------:R-:W-:Y:S01]  /*11eb0*/  FFMA.FTZ R128, R227, UR4, -R50.reuse ;  /* 0x00000004e3807c23 */ /* 0x100fe20008010832 */
[--C-:B------:R-:W-:Y:S01]  /*11ec0*/  FFMA.FTZ R122, R157, UR4, -R50.reuse ;  /* 0x000000049d7a7c23 */ /* 0x100fe20008010832 */
[--C-:B------:R-:W-:Y:S01]  /*11ed0*/  FFMA.FTZ R161, R161, UR4, -R50.reuse ;  /* 0x00000004a1a17c23 */ /* 0x100fe20008010832 */
[----:B------:R-:W-:Y:S01]  /*11ee0*/  FFMA.FTZ R116, R174, UR4, -R50 ;  /* 0x00000004ae747c23 */ /* 0x000fe20008010832 */
[--C-:B------:R-:W-:Y:S01]  /*11ef0*/  FFMA.FTZ R159, R159, UR4, -R46.reuse ;  /* 0x000000049f9f7c23 */ /* 0x100fe2000801082e */
[----:B------:R-:W-:Y:S03]  /*11f00*/  FFMA.FTZ R114, R170, UR4, -R46 ;  /* 0x00000004aa727c23 */ /* 0x000fe6000801082e */
[----:B------:R-:W5:Y:S01]  /*11f10*/  MUFU.EX2 R156, R156 ;  /* 0x0000009c009c7308 */ /* 0x000f620000000800 */
[C---:B----4-:R-:W-:Y:S01]  /*11f20*/  FMUL.FTZ R18, R23.reuse, R134 ;  /* 0x0000008617127220 */ /* 0x050fe20000410000 */
[C---:B------:R-:W-:Y:S01]  /*11f30*/  FMUL.FTZ R19, R23.reuse, R135 ;  /* 0x0000008717137220 */ /* 0x040fe20000410000 */
[C---:B------:R-:W-:Y:S01]  /*11f40*/  FMUL.FTZ R6, R23.reuse, R146 ;  /* 0x0000009217067220 */ /* 0x040fe20000410000 */
[C---:B------:R-:W-:Y:S01]  /*11f50*/  FMUL.FTZ R7, R23.reuse, R147 ;  /* 0x0000009317077220 */ /* 0x040fe20000410000 */
[C---:B------:R-:W-:Y:S01]  /*11f60*/  FMUL.FTZ R10, R23.reuse, R142 ;  /* 0x0000008e170a7220 */ /* 0x040fe20000410000 */
[----:B------:R-:W-:Y:S01]  /*11f70*/  FMUL.FTZ R11, R23, R143 ;  /* 0x0000008f170b7220 */ /* 0x000fe20000410000 */
[--C-:B------:R-:W-:Y:S03]  /*11f80*/  FFMA.FTZ R135, R213, UR4, -R50.reuse ;  /* 0x00000004d5877c23 */ /* 0x100fe60008010832 */
[----:B------:R-:W-:Y:S01]  /*11f90*/  MUFU.EX2 R205, R205 ;  /* 0x000000cd00cd7308 */ /* 0x000fe20000000800 */
[--C-:B------:R-:W-:Y:S01]  /*11fa0*/  FFMA.FTZ R143, R187, UR4, -R50.reuse ;  /* 0x00000004bb8f7c23 */ /* 0x100fe20008010832 */
[--C-:B------:R-:W-:Y:S01]  /*11fb0*/  FFMA.FTZ R142, R171, UR4, -R50.reuse ;  /* 0x00000004ab8e7c23 */ /* 0x100fe20008010832 */
[--C-:B------:R-:W-:Y:S01]  /*11fc0*/  FFMA.FTZ R157, R202, UR4, -R50.reuse ;  /* 0x00000004ca9d7c23 */ /* 0x100fe20008010832 */
[----:B------:R-:W-:Y:S01]  /*11fd0*/  FFMA.FTZ R110, R198, UR4, -R50 ;  /* 0x00000004c66e7c23 */ /* 0x000fe20008010832 */
[--C-:B------:R-:W-:Y:S01]  /*11fe0*/  FFMA.FTZ R155, R194, UR4, -R46.reuse ;  /* 0x00000004c29b7c23 */ /* 0x100fe2000801082e */
[----:B------:R-:W-:Y:S01]  /*11ff0*/  FFMA.FTZ R108, R190, UR4, -R46 ;  /* 0x00000004be6c7c23 */ /* 0x000fe2000801082e */
[----:B------:R-:W-:Y:S03]  /*12000*/  FFMA.FTZ R153, R218, UR4, -R50 ;  /* 0x00000004da997c23 */ /* 0x000fe60008010832 */
[----:B------:R-:W4:Y:S01]  /*12010*/  MUFU.EX2 R154, R154 ;  /* 0x0000009a009a7308 */ /* 0x000f220000000800 */
[----:B-----5:R-:W-:Y:S01]  /*12020*/  F2FP.F16.F32.PACK_AB R29, R156, R160 ;  /* 0x000000a09c1d723e */ /* 0x020fe200000000ff */
[----:B------:R-:W-:Y:S01]  /*12030*/  FFMA.FTZ R160, R23, R250, R160 ;  /* 0x000000fa17a07223 */ /* 0x000fe200000100a0 */
[--C-:B------:R-:W-:Y:S01]  /*12040*/  FFMA.FTZ R106, R214, UR4, -R50.reuse ;  /* 0x00000004d66a7c23 */ /* 0x100fe20008010832 */
[--C-:B------:R-:W-:Y:S01]  /*12050*/  FFMA.FTZ R111, R164, UR4, -R50.reuse ;  /* 0x00000004a46f7c23 */ /* 0x100fe20008010832 */
[--C-:B------:R-:W-:Y:S01]  /*12060*/  FFMA.FTZ R101, R184, UR4, -R50.reuse ;  /* 0x00000004b8657c23 */ /* 0x100fe20008010832 */
[----:B------:R-:W-:Y:S01]  /*12070*/  FFMA.FTZ R72, R180, UR4, -R50 ;  /* 0x00000004b4487c23 */ /* 0x000fe20008010832 */
[--C-:B------:R-:W-:Y:S03]  /*12080*/  FFMA.FTZ R99, R176, UR4, -R46.reuse ;  /* 0x00000004b0637c23 */ /* 0x100fe6000801082e */
[----:B------:R-:W-:Y:S01]  /*12090*/  MUFU.EX2 R203, R203 ;  /* 0x000000cb00cb7308 */ /* 0x000fe20000000800 */
[--C-:B------:R-:W-:Y:S01]  /*120a0*/  FFMA.FTZ R70, R172, UR4, -R46.reuse ;  /* 0x00000004ac467c23 */ /* 0x100fe2000801082e */
[--C-:B------:R-:W-:Y:S01]  /*120b0*/  FFMA.FTZ R89, R54, UR4, -R46.reuse ;  /* 0x0000000436597c23 */ /* 0x100fe2000801082e */
[----:B------:R-:W-:Y:S01]  /*120c0*/  FFMA.FTZ R54, R204, UR4, -R46 ;  /* 0x00000004cc367c23 */ /* 0x000fe2000801082e */
[--C-:B------:R-:W-:Y:S01]  /*120d0*/  FFMA.FTZ R91, R196, UR4, -R50.reuse ;  /* 0x00000004c45b7c23 */ /* 0x100fe20008010832 */
[----:B------:R-:W-:Y:S01]  /*120e0*/  FFMA.FTZ R64, R192, UR4, -R50 ;  /* 0x00000004c0407c23 */ /* 0x000fe20008010832 */
[----:B------:R-:W-:Y:S01]  /*120f0*/  FFMA.FTZ R62, R52, UR4, -R46 ;  /* 0x00000004343e7c23 */ /* 0x000fe2000801082e */
[--C-:B------:R-:W-:Y:S03]  /*12100*/  FFMA.FTZ R83, R208, UR4, -R50.reuse ;  /* 0x00000004d0537c23 */ /* 0x100fe60008010832 */
[----:B------:R-:W5:Y:S01]  /*12110*/  MUFU.EX2 R152, R152 ;  /* 0x0000009800987308 */ /* 0x000f620000000800 */
[----:B----4-:R-:W-:Y:S01]  /*12120*/  F2FP.F16.F32.PACK_AB R30, R154, R205 ;  /* 0x000000cd9a1e723e */ /* 0x010fe200000000ff */
[----:B------:R-:W-:Y:S01]  /*12130*/  FFMA.FTZ R56, R56, UR4, -R50 ;  /* 0x0000000438387c23 */ /* 0x000fe20008010832 */
[----:B------:R-:W-:Y:S01]  /*12140*/  FFMA.FTZ R87, R60, UR4, -R46 ;  /* 0x000000043c577c23 */ /* 0x000fe2000801082e */
[--C-:B------:R-:W-:Y:S01]  /*12150*/  FFMA.FTZ R81, R216, UR4, -R50.reuse ;  /* 0x00000004d8517c23 */ /* 0x100fe20008010832 */
[----:B------:R-:W-:Y:S01]  /*12160*/  FFMA.FTZ R52, R212, UR4, -R50 ;  /* 0x00000004d4347c23 */ /* 0x000fe20008010832 */
[----:B------:R-:W-:Y:S01]  /*12170*/  FFMA.FTZ R58, R200, UR4, -R46 ;  /* 0x00000004c83a7c23 */ /* 0x000fe2000801082e */
[--C-:B------:R-:W-:Y:S03]  /*12180*/  FFMA.FTZ R60, R188, UR4, -R50.reuse ;  /* 0x00000004bc3c7c23 */ /* 0x100fe60008010832 */
[----:B------:R-:W-:Y:S01]  /*12190*/  MUFU.EX2 R199, R199 ;  /* 0x000000c700c77308 */ /* 0x000fe20000000800 */
[--C-:B------:R-:W-:Y:S01]  /*121a0*/  FFMA.FTZ R93, R168, UR4, -R50.reuse ;  /* 0x00000004a85d7c23 */ /* 0x100fe20008010832 */
[----:B------:R-:W-:Y:S01]  /*121b0*/  FFMA.FTZ R211, R24, R249, R211 ;  /* 0x000000f918d37223 */ /* 0x000fe200000100d3 */
[--C-:B------:R-:W-:Y:S01]  /*121c0*/  FFMA.FTZ R102, R166, UR4, -R50.reuse ;  /* 0x00000004a6667c23 */ /* 0x100fe20008010832 */
[----:B------:R-:W-:Y:S01]  /*121d0*/  FFMA.FTZ R131, R225, UR4, -R50 ;  /* 0x00000004e1837c23 */ /* 0x000fe20008010832 */
[----:B------:R-:W-:Y:S01]  /*121e0*/  FFMA.FTZ R133, R217, UR4, -R46 ;  /* 0x00000004d9857c23 */ /* 0x000fe2000801082e */
[----:B------:R-:W-:Y:S01]  /*121f0*/  FFMA.FTZ R118, R215, UR4, -R50 ;  /* 0x00000004d7767c23 */ /* 0x000fe20008010832 */
[----:B------:R-:W-:Y:S03]  /*12200*/  FFMA.FTZ R124, R207, UR4, -R46 ;  /* 0x00000004cf7c7c23 */ /* 0x000fe6000801082e */
[----:B------:R-:W4:Y:S01]  /*12210*/  MUFU.EX2 R128, R128 ;  /* 0x0000008000807308 */ /* 0x000f220000000800 */
[----:B-----5:R-:W-:Y:S01]  /*12220*/  F2FP.F16.F32.PACK_AB R31, R152, R203 ;  /* 0x000000cb981f723e */ /* 0x020fe200000000ff */
[----:B------:R-:W-:Y:S01]  /*12230*/  FFMA.FTZ R130, R195, UR4, -R50 ;  /* 0x00000004c3827c23 */ /* 0x000fe20008010832 */
[----:B------:R-:W-:Y:S01]  /*12240*/  FFMA.FTZ R132, R193, UR4, -R46 ;  /* 0x00000004c1847c23 */ /* 0x000fe2000801082e */
[----:B------:R-:W-:Y:S01]  /*12250*/  FFMA.FTZ R134, R185, UR4, -R50 ;  /* 0x00000004b9867c23 */ /* 0x000fe20008010832 */
[----:B------:R-:W-:Y:S01]  /*12260*/  FFMA.FTZ R145, R179, UR4, -R46 ;  /* 0x00000004b3917c23 */ /* 0x000fe2000801082e */
[----:B------:R-:W-:Y:S01]  /*12270*/  FFMA.FTZ R147, R173, UR4, -R50 ;  /* 0x00000004ad937c23 */ /* 0x000fe20008010832 */
[--C-:B------:R-:W-:Y:S03]  /*12280*/  FFMA.FTZ R173, R175, UR4, -R46.reuse ;  /* 0x00000004afad7c23 */ /* 0x100fe6000801082e */
[----:B------:R-:W5:Y:S01]  /*12290*/  MUFU.EX2 R126, R126 ;  /* 0x0000007e007e7308 */ /* 0x000f620000000800 */
[C---:B--2---:R-:W-:Y:S05]  /*122a0*/  HMMA.16816.F32 R4, R28.reuse, R12, R4 ;  /* 0x0000000c1c04723c */ /* 0x044fea0000001804 */
[C---:B------:R-:W-:Y:S01]  /*122b0*/  FMUL.FTZ R12, R24.reuse, R136 ;  /* 0x00000088180c7220 */ /* 0x040fe20000410000 */
[----:B------:R-:W-:Y:S03]  /*122c0*/  FMUL.FTZ R13, R24, R137 ;  /* 0x00000089180d7220 */ /* 0x000fe60000410000 */
[----:B------:R-:W2:Y:S01]  /*122d0*/  MUFU.EX2 R122, R122 ;  /* 0x0000007a007a7308 */ /* 0x000ea20000000800 */
[C---:B------:R-:W-:Y:S03]  /*122e0*/  HMMA.16816.F32 R8, R28.reuse, R14, R8 ;  /* 0x0000000e1c08723c */ /* 0x040fe60000001808 */
[C---:B------:R-:W-:Y:S01]  /*122f0*/  FMUL.FTZ R14, R23.reuse, R138 ;  /* 0x0000008a170e7220 */ /* 0x040fe20000410000 */
[----:B------:R-:W-:Y:S01]  /*12300*/  FMUL.FTZ R15, R23, R139 ;  /* 0x0000008b170f7220 */ /* 0x000fe20000410000 */
[----:B------:R-:W-:Y:S01]  /*12310*/  FFMA.FTZ R23, R95, UR4, -R46 ;  /* 0x000000045f177c23 */ /* 0x000fe2000801082e */
[--C-:B------:R-:W-:Y:S03]  /*12320*/  FFMA.FTZ R95, R25, UR4, -R50.reuse ;  /* 0x00000004195f7c23 */ /* 0x100fe60008010832 */
[----:B------:R-:W3:Y:S01]  /*12330*/  MUFU.EX2 R189, R189 ;  /* 0x000000bd00bd7308 */ /* 0x000ee20000000800 */
[----:B------:R-:W-:Y:S01]  /*12340*/  FFMA.FTZ R139, R209, UR4, -R50 ;  /* 0x00000004d18b7c23 */ /* 0x000fe20008010832 */
[----:B------:R-:W-:Y:S01]  /*12350*/  FFMA.FTZ R136, R181, UR4, -R46 ;  /* 0x00000004b5887c23 */ /* 0x000fe2000801082e */
[----:B------:R-:W-:Y:S01]  /*12360*/  FFMA.FTZ R138, R177, UR4, -R50 ;  /* 0x00000004b18a7c23 */ /* 0x000fe20008010832 */
[C---:B-1----:R-:W-:Y:S03]  /*12370*/  HMMA.16816.F32 R12, R28.reuse, R32, R12 ;  /* 0x000000201c0c723c */ /* 0x042fe6000000180c */
[--C-:B------:R-:W-:Y:S03]  /*12380*/  FFMA.FTZ R137, R201, UR4, -R46.reuse ;  /* 0x00000004c9897c23 */ /* 0x100fe6000801082e */
[----:B------:R-:W-:Y:S01]  /*12390*/  MUFU.EX2 R161, R161 ;  /* 0x000000a100a17308 */ /* 0x000fe20000000800 */
[----:B------:R-:W-:Y:S01]  /*123a0*/  FFMA.FTZ R94, R94, UR4, -R46 ;  /* 0x000000045e5e7c23 */ /* 0x000fe2000801082e */
[--C-:B------:R-:W-:Y:S01]  /*123b0*/  FFMA.FTZ R71, R71, UR4, -R50.reuse ;  /* 0x0000000447477c23 */ /* 0x100fe20008010832 */
[--C-:B------:R-:W-:Y:S01]  /*123c0*/  FFMA.FTZ R88, R88, UR4, -R50.reuse ;  /* 0x0000000458587c23 */ /* 0x100fe20008010832 */
[----:B------:R-:W-:Y:S01]  /*123d0*/  HMMA.16816.F32 R16, R28, R34, R16 ;  /* 0x000000221c10723c */ /* 0x000fe20000001810 */
[----:B------:R-:W1:Y:S02]  /*123e0*/  LDSM.16.MT88.4 R32, [R150+0x5800] ;  /* 0x005800009620783b */ /* 0x000e640000004200 */
[----:B----4-:R-:W-:Y:S03]  /*123f0*/  F2FP.F16.F32.PACK_AB R28, R128, R199 ;  /* 0x000000c7801c723e */ /* 0x010fe600000000ff */
[----:B------:R-:W4:Y:S01]  /*12400*/  MUFU.EX2 R116, R116 ;  /* 0x0000007400747308 */ /* 0x000f220000000800 */
[----:B-----5:R-:W-:Y:S01]  /*12410*/  F2FP.F16.F32.PACK_AB R29, R126, R197 ;  /* 0x000000c57e1d723e */ /* 0x020fe200000000ff */
[----:B------:R-:W-:Y:S01]  /*12420*/  FFMA.FTZ R163, R163, UR4, -R50 ;  /* 0x00000004a3a37c23 */ /* 0x000fe20008010832 */
[----:B--2---:R-:W-:Y:S01]  /*12430*/  F2FP.F16.F32.PACK_AB R30, R122, R191 ;  /* 0x000000bf7a1e723e */ /* 0x004fe200000000ff */
[--C-:B------:R-:W-:Y:S01]  /*12440*/  FFMA.FTZ R78, R78, UR4, -R46.reuse ;  /* 0x000000044e4e7c23 */ /* 0x100fe2000801082e */
[----:B---3--:R-:W-:Y:S01]  /*12450*/  F2FP.F16.F32.PACK_AB R31, R120, R189 ;  /* 0x000000bd781f723e */ /* 0x008fe200000000ff */
[----:B------:R-:W-:Y:S01]  /*12460*/  FFMA.FTZ R103, R103, UR4, -R46 ;  /* 0x0000000467677c23 */ /* 0x000fe2000801082e */
[----:B------:R-:W-:Y:S03]  /*12470*/  FFMA.FTZ R97, R97, UR4, -R50 ;  /* 0x0000000461617c23 */ /* 0x000fe60008010832 */
[----:B------:R-:W-:Y:S01]  /*12480*/  MUFU.EX2 R159, R159 ;  /* 0x0000009f009f7308 */ /* 0x000fe20000000800 */
[----:B------:R-:W-:Y:S01]  /*12490*/  FFMA.FTZ R69, R69, UR4, -R46 ;  /* 0x0000000445457c23 */ /* 0x000fe2000801082e */
[----:B------:R-:W-:Y:S01]  /*124a0*/  FFMA.FTZ R79, R79, UR4, -R50 ;  /* 0x000000044f4f7c23 */ /* 0x000fe20008010832 */
[----:B------:R-:W-:Y:S01]  /*124b0*/  FFMA.FTZ R57, R57, UR4, -R46 ;  /* 0x0000000439397c23 */ /* 0x000fe2000801082e */
[C---:B------:R-:W-:Y:S03]  /*124c0*/  HMMA.16816.F32 R4, R28.reuse, R36, R4 ;  /* 0x000000241c04723c */ /* 0x040fe60000001804 */
[----:B------:R-:W-:Y:S03]  /*124d0*/  FFMA.FTZ R55, R55, UR4, -R50 ;  /* 0x0000000437377c23 */ /* 0x000fe60008010832 */
[----:B------:R-:W2:Y:S01]  /*124e0*/  MUFU.EX2 R114, R114 ;  /* 0x0000007200727308 */ /* 0x000ea20000000800 */
[----:B------:R-:W-:Y:S01]  /*124f0*/  FFMA.FTZ R53, R53, UR4, -R46 ;  /* 0x0000000435357c23 */ /* 0x000fe2000801082e */
[----:B------:R-:W-:Y:S01]  /*12500*/  FFMA.FTZ R63, R63, UR4, -R50 ;  /* 0x000000043f3f7c23 */ /* 0x000fe20008010832 */
[----:B------:R-:W-:Y:S01]  /*12510*/  FADD.FTZ R160, R156, R160 ;  /* 0x000000a09ca07221 */ /* 0x000fe20000010000 */
[C---:B------:R-:W-:Y:S01]  /*12520*/  HMMA.16816.F32 R8, R28.reuse, R38, R8 ;  /* 0x000000261c08723c */ /* 0x040fe20000001808 */
[----:B------:R-:W3:Y:S02]  /*12530*/  LDSM.16.MT88.4 R36, [R44+0x800] ;  /* 0x000800002c24783b */ /* 0x000ee40000004200 */
[----:B------:R-:W-:Y:S03]  /*12540*/  FADD.FTZ R203, R203, R160 ;  /* 0x000000a0cbcb7221 */ /* 0x000fe60000010000 */
[----:B------:R-:W-:Y:S01]  /*12550*/  MUFU.EX2 R157, R157 ;  /* 0x0000009d009d7308 */ /* 0x000fe20000000800 */
[----:B------:R-:W-:Y:S01]  /*12560*/  FADD.FTZ R158, R158, R211 ;  /* 0x000000d39e9e7221 */ /* 0x000fe20000010000 */
[----:B------:R-:W-:Y:S01]  /*12570*/  FFMA.FTZ R47, R47, UR4, -R50 ;  /* 0x000000042f2f7c23 */ /* 0x000fe20008010832 */
[----:B------:R-:W-:Y:S01]  /*12580*/  FADD.FTZ R152, R152, R203 ;  /* 0x000000cb98987221 */ /* 0x000fe20000010000 */
[C---:B------:R-:W-:Y:S03]  /*12590*/  HMMA.16816.F32 R12, R28.reuse, R40, R12 ;  /* 0x000000281c0c723c */ /* 0x040fe6000000180c */
[----:B------:R-:W-:Y:S03]  /*125a0*/  FADD.FTZ R197, R197, R152 ;  /* 0x00000098c5c57221 */ /* 0x000fe60000010000 */
[----:B------:R-:W5:Y:S01]  /*125b0*/  MUFU.EX2 R110, R110 ;  /* 0x0000006e006e7308 */ /* 0x000f620000000800 */
[----:B------:R-:W-:Y:S01]  /*125c0*/  FADD.FTZ R205, R205, R158 ;  /* 0x0000009ecdcd7221 */ /* 0x000fe20000010000 */
[----:B------:R-:W-:Y:S01]  /*125d0*/  ISETP.NE.AND P0, PT, R246, RZ, PT ;  /* 0x000000fff600720c */ /* 0x000fe20003f05270 */
[----:B------:R-:W-:Y:S01]  /*125e0*/  FADD.FTZ R24, R126, R197 ;  /* 0x000000c57e187221 */ /* 0x000fe20000010000 */
[----:B------:R-:W-:Y:S01]  /*125f0*/  HMMA.16816.F32 R16, R28, R42, R16 ;  /* 0x0000002a1c10723c */ /* 0x000fe20000001810 */
[----:B------:R-:W3:Y:S02]  /*12600*/  LDSM.16.MT88.4 R40, [R150+0x5c00] ;  /* 0x005c00009628783b */ /* 0x000ee40000004200 */
[----:B----4-:R-:W-:Y:S03]  /*12610*/  F2FP.F16.F32.PACK_AB R28, R116, R161 ;  /* 0x000000a1741c723e */ /* 0x010fe600000000ff */
[----:B------:R-:W-:Y:S01]  /*12620*/  MUFU.EX2 R155, R155 ;  /* 0x0000009b009b7308 */ /* 0x000fe20000000800 */
[----:B--2---:R-:W-:Y:S01]  /*12630*/  F2FP.F16.F32.PACK_AB R29, R114, R159 ;  /* 0x0000009f721d723e */ /* 0x004fe200000000ff */
[----:B------:R-:W-:Y:S01]  /*12640*/  FADD.FTZ R189, R189, R24 ;  /* 0x00000018bdbd7221 */ /* 0x000fe20000010000 */
[----:B------:R-:W-:Y:S03]  /*12650*/  FADD.FTZ R154, R154, R205 ;  /* 0x000000cd9a9a7221 */ /* 0x000fe60000010000 */
[----:B------:R-:W-:Y:S01]  /*12660*/  FADD.FTZ R120, R120, R189 ;  /* 0x000000bd78787221 */ /* 0x000fe20000010000 */
[----:B------:R-:W-:Y:S03]  /*12670*/  FADD.FTZ R199, R199, R154 ;  /* 0x0000009ac7c77221 */ /* 0x000fe60000010000 */
[----:B------:R-:W2:Y:S01]  /*12680*/  MUFU.EX2 R108, R108 ;  /* 0x0000006c006c7308 */ /* 0x000ea20000000800 */
[----:B-----5:R-:W-:Y:S01]  /*12690*/  F2FP.F16.F32.PACK_AB R30, R110, R157 ;  /* 0x0000009d6e1e723e */ /* 0x020fe200000000ff */
[----:B------:R-:W-:Y:S01]  /*126a0*/  FADD.FTZ R159, R159, R120 ;  /* 0x000000789f9f7221 */ /* 0x000fe20000010000 */
[----:B------:R-:W-:Y:S03]  /*126b0*/  FADD.FTZ R128, R128, R199 ;  /* 0x000000c780807221 */ /* 0x000fe60000010000 */
[----:B------:R-:W-:Y:S01]  /*126c0*/  FADD.FTZ R114, R114, R159 ;  /* 0x0000009f72727221 */ /* 0x000fe20000010000 */
[----:B------:R-:W-:Y:S03]  /*126d0*/  FADD.FTZ R191, R191, R128 ;  /* 0x00000080bfbf7221 */ /* 0x000fe60000010000 */
[----:B------:R-:W-:Y:S01]  /*126e0*/  MUFU.EX2 R153, R153 ;  /* 0x0000009900997308 */ /* 0x000fe20000000800 */
[----:B------:R-:W-:Y:S04]  /*126f0*/  FADD.FTZ R122, R122, R191 ;  /* 0x000000bf7a7a7221 */ /* 0x000fe80000010000 */
[----:B------:R-:W-:Y:S05]  /*12700*/  FADD.FTZ R161, R161, R122 ;  /* 0x0000007aa1a17221 */ /* 0x000fea0000010000 */
[----:B------:R-:W4:Y:S01]  /*12710*/  MUFU.EX2 R106, R106 ;  /* 0x0000006a006a7308 */ /* 0x000f220000000800 */
[----:B--2---:R-:W-:Y:S01]  /*12720*/  F2FP.F16.F32.PACK_AB R31, R108, R155 ;  /* 0x0000009b6c1f723e */ /* 0x004fe200000000ff */
[----:B------:R-:W-:Y:S01]  /*12730*/  FADD.FTZ R155, R155, R114 ;  /* 0x000000729b9b7221 */ /* 0x000fe20000010000 */
[----:B------:R-:W-:Y:S03]  /*12740*/  FADD.FTZ R116, R116, R161 ;  /* 0x000000a174747221 */ /* 0x000fe60000010000 */
[----:B------:R-:W-:Y:S01]  /*12750*/  FADD.FTZ R108, R108, R155 ;  /* 0x0000009b6c6c7221 */ /* 0x000fe20000010000 */
[----:B------:R-:W-:Y:S03]  /*12760*/  FADD.FTZ R157, R157, R116 ;  /* 0x000000749d9d7221 */ /* 0x000fe60000010000 */
[----:B------:R-:W2:Y:S01]  /*12770*/  MUFU.EX2 R104, R104 ;  /* 0x0000006800687308 */ /* 0x000ea20000000800 */
[C---:B-1----:R-:W-:Y:S03]  /*12780*/  HMMA.16816.F32 R4, R28.reuse, R32, R4 ;  /* 0x000000201c04723c */ /* 0x042fe60000001804 */
[----:B------:R-:W-:Y:S06]  /*12790*/  FADD.FTZ R110, R110, R157 ;  /* 0x0000009d6e6e7221 */ /* 0x000fec0000010000 */
[----:B------:R-:W1:Y:S01]  /*127a0*/  MUFU.EX2 R98, R98 ;  /* 0x0000006200627308 */ /* 0x000e620000000800 */
[C---:B------:R-:W-:Y:S01]  /*127b0*/  HMMA.16816.F32 R8, R28.reuse, R34, R8 ;  /* 0x000000221c08723c */ /* 0x040fe20000001808 */
[----:B------:R-:W5:Y:S08]  /*127c0*/  LDSM.16.MT88.4 R32, [R44+0xc00] ;  /* 0x000c00002c20783b */ /* 0x000f700000004200 */
[----:B------:R-:W-:Y:S01]  /*127d0*/  MUFU.EX2 R125, R125 ;  /* 0x0000007d007d7308 */ /* 0x000fe20000000800 */
[C---:B---3--:R-:W-:Y:S09]  /*127e0*/  HMMA.16816.F32 R12, R28.reuse, R36, R12 ;  /* 0x000000241c0c723c */ /* 0x048ff2000000180c */
[----:B------:R-:W3:Y:S01]  /*127f0*/  MUFU.EX2 R96, R96 ;  /* 0x0000006000607308 */ /* 0x000ee20000000800 */
[----:B------:R-:W-:Y:S01]  /*12800*/  HMMA.16816.F32 R16, R28, R38, R16 ;  /* 0x000000261c10723c */ /* 0x000fe20000001810 */
[----:B------:R-:W5:Y:S02]  /*12810*/  LDSM.16.MT88.4 R36, [R150+0x6000] ;  /* 0x006000009624783b */ /* 0x000f640000004200 */
[----:B----4-:R-:W-:Y:S01]  /*12820*/  F2FP.F16.F32.PACK_AB R28, R106, R153 ;  /* 0x000000996a1c723e */ /* 0x010fe200000000ff */
[----:B------:R-:W-:Y:S01]  /*12830*/  FADD.FTZ R153, R153, R110 ;  /* 0x0000006e99997221 */ /* 0x000fe20000010000 */
[----:B--2---:R-:W-:Y:S01]  /*12840*/  F2FP.F16.F32.PACK_AB R29, R104, R149 ;  /* 0x00000095681d723e */ /* 0x004fe200000000ff */
[----:B------:R-:W-:Y:S03]  /*12850*/  FADD.FTZ R149, R149, R108 ;  /* 0x0000006c95957221 */ /* 0x000fe60000010000 */
[----:B------:R-:W-:Y:S01]  /*12860*/  MUFU.EX2 R123, R123 ;  /* 0x0000007b007b7308 */ /* 0x000fe20000000800 */
[----:B-1----:R-:W-:Y:S01]  /*12870*/  F2FP.F16.F32.PACK_AB R30, R98, R127 ;  /* 0x0000007f621e723e */ /* 0x002fe200000000ff */
[----:B------:R-:W-:Y:S01]  /*12880*/  FADD.FTZ R106, R106, R153 ;  /* 0x000000996a6a7221 */ /* 0x000fe20000010000 */
[----:B------:R-:W-:Y:S01]  /*12890*/  FADD.FTZ R104, R104, R149 ;  /* 0x0000009568687221 */ /* 0x000fe20000010000 */
[----:B------:R-:W-:Y:S02]  /*128a0*/  MOV R149, R0 ;  /* 0x0000000000957202 */ /* 0x000fe40000000f00 */
[----:B------:R-:W-:Y:S04]  /*128b0*/  FADD.FTZ R127, R127, R106 ;  /* 0x0000006a7f7f7221 */ /* 0x000fe80000010000 */
[----:B------:R-:W1:Y:S01]  /*128c0*/  MUFU.EX2 R92, R92 ;  /* 0x0000005c005c7308 */ /* 0x000e620000000800 */
[----:B---3--:R-:W-:Y:S01]  /*128d0*/  F2FP.F16.F32.PACK_AB R31, R96, R125 ;  /* 0x0000007d601f723e */ /* 0x008fe200000000ff */
[----:B------:R-:W-:Y:S01]  /*128e0*/  FADD.FTZ R125, R125, R104 ;  /* 0x000000687d7d7221 */ /* 0x000fe20000010000 */
[----:B------:R-:W-:Y:S03]  /*128f0*/  FADD.FTZ R98, R98, R127 ;  /* 0x0000007f62627221 */ /* 0x000fe60000010000 */
[----:B------:R-:W-:Y:S04]  /*12900*/  FADD.FTZ R96, R96, R125 ;  /* 0x0000007d60607221 */ /* 0x000fe80000010000 */
[----:B------:R-:W-:Y:S01]  /*12910*/  MUFU.EX2 R121, R121 ;  /* 0x0000007900797308 */ /* 0x000fe20000000800 */
[C---:B------:R-:W-:Y:S09]  /*12920*/  HMMA.16816.F32 R4, R28.reuse, R40, R4 ;  /* 0x000000281c04723c */ /* 0x040ff20000001804 */
[----:B------:R-:W2:Y:S01]  /*12930*/  MUFU.EX2 R90, R90 ;  /* 0x0000005a005a7308 */ /* 0x000ea20000000800 */
[C---:B------:R-:W-:Y:S01]  /*12940*/  HMMA.16816.F32 R8, R28.reuse, R42, R8 ;  /* 0x0000002a1c08723c */ /* 0x040fe20000001808 */
[----:B------:R-:W3:Y:S08]  /*12950*/  LDSM.16.MT88.4 R40, [R44+0x1000] ;  /* 0x001000002c28783b */ /* 0x000ef00000004200 */
[----:B------:R-:W-:Y:S01]  /*12960*/  MUFU.EX2 R117, R117 ;  /* 0x0000007500757308 */ /* 0x000fe20000000800 */
[C---:B-----5:R-:W-:Y:S09]  /*12970*/  HMMA.16816.F32 R12, R28.reuse, R32, R12 ;  /* 0x000000201c0c723c */ /* 0x060ff2000000180c */
[----:B------:R-:W4:Y:S01]  /*12980*/  MUFU.EX2 R84, R84 ;  /* 0x0000005400547308 */ /* 0x000f220000000800 */
[----:B------:R-:W-:Y:S01]  /*12990*/  HMMA.16816.F32 R16, R28, R34, R16 ;  /* 0x000000221c10723c */ /* 0x000fe20000001810 */
[----:B------:R-:W5:Y:S02]  /*129a0*/  LDSM.16.MT88.4 R32, [R150+0x6400] ;  /* 0x006400009620783b */ /* 0x000f640000004200 */
[----:B-1----:R-:W-:Y:S01]  /*129b0*/  F2FP.F16.F32.PACK_AB R28, R92, R123 ;  /* 0x0000007b5c1c723e */ /* 0x002fe200000000ff */
[----:B------:R-:W-:Y:S01]  /*129c0*/  FADD.FTZ R123, R123, R98 ;  /* 0x000000627b7b7221 */ /* 0x000fe20000010000 */
[----:B--2---:R-:W-:Y:S01]  /*129d0*/  F2FP.F16.F32.PACK_AB R29, R90, R121 ;  /* 0x000000795a1d723e */ /* 0x004fe200000000ff */
[----:B------:R-:W-:Y:S03]  /*129e0*/  FADD.FTZ R121, R121, R96 ;  /* 0x0000006079797221 */ /* 0x000fe60000010000 */
[----:B------:R-:W-:Y:S01]  /*129f0*/  MUFU.EX2 R115, R115 ;  /* 0x0000007300737308 */ /* 0x000fe20000000800 */
[----:B------:R-:W-:Y:S01]  /*12a00*/  FADD.FTZ R92, R92, R123 ;  /* 0x0000007b5c5c7221 */ /* 0x000fe20000010000 */
[----:B------:R-:W-:Y:S08]  /*12a10*/  FADD.FTZ R96, R90, R121 ;  /* 0x000000795a607221 */ /* 0x000ff00000010000 */
[----:B------:R-:W1:Y:S01]  /*12a20*/  MUFU.EX2 R82, R82 ;  /* 0x0000005200527308 */ /* 0x000e620000000800 */
[C---:B----4-:R-:W-:Y:S01]  /*12a30*/  F2FP.F16.F32.PACK_AB R30, R84.reuse, R117 ;  /* 0x00000075541e723e */ /* 0x050fe200000000ff */
[----:B------:R-:W-:Y:S04]  /*12a40*/  FADD.FTZ R117, R117, R92 ;  /* 0x0000005c75757221 */ /* 0x000fe80000010000 */
[----:B------:R-:W-:Y:S04]  /*12a50*/  FADD.FTZ R84, R84, R117 ;  /* 0x0000007554547221 */ /* 0x000fe80000010000 */
[----:B------:R-:W-:Y:S10]  /*12a60*/  MUFU.EX2 R111, R111 ;  /* 0x0000006f006f7308 */ /* 0x000ff40000000800 */
[----:B------:R-:W2:Y:S01]  /*12a70*/  MUFU.EX2 R76, R76 ;  /* 0x0000004c004c7308 */ /* 0x000ea20000000800 */
[C---:B-1----:R-:W-:Y:S01]  /*12a80*/  F2FP.F16.F32.PACK_AB R31, R82.reuse, R115 ;  /* 0x00000073521f723e */ /* 0x042fe200000000ff */
[----:B------:R-:W-:Y:S04]  /*12a90*/  FADD.FTZ R115, R115, R96 ;  /* 0x0000006073737221 */ /* 0x000fe80000010000 */
[----:B------:R-:W-:Y:S04]  /*12aa0*/  FADD.FTZ R82, R82, R115 ;  /* 0x0000007352527221 */ /* 0x000fe80000010000 */
[----:B------:R-:W-:Y:S01]  /*12ab0*/  MUFU.EX2 R109, R109 ;  /* 0x0000006d006d7308 */ /* 0x000fe20000000800 */
[C---:B------:R-:W-:Y:S09]  /*12ac0*/  HMMA.16816.F32 R4, R28.reuse, R36, R4 ;  /* 0x000000241c04723c */ /* 0x040ff20000001804 */
[----:B------:R-:W1:Y:S01]  /*12ad0*/  MUFU.EX2 R74, R74 ;  /* 0x0000004a004a7308 */ /* 0x000e620000000800 */
[C---:B------:R-:W-:Y:S01]  /*12ae0*/  HMMA.16816.F32 R8, R28.reuse, R38, R8 ;  /* 0x000000261c08723c */ /* 0x040fe20000001808 */
[----:B------:R-:W4:Y:S08]  /*12af0*/  LDSM.16.MT88.4 R36, [R44+0x1400] ;  /* 0x001400002c24783b */ /* 0x000f300000004200 */
[----:B------:R-:W-:Y:S01]  /*12b00*/  MUFU.EX2 R101, R101 ;  /* 0x0000006500657308 */ /* 0x000fe20000000800 */
[C---:B---3--:R-:W-:Y:S09]  /*12b10*/  HMMA.16816.F32 R12, R28.reuse, R40, R12 ;  /* 0x000000281c0c723c */ /* 0x048ff2000000180c */
[----:B------:R-:W3:Y:S01]  /*12b20*/  MUFU.EX2 R72, R72 ;  /* 0x0000004800487308 */ /* 0x000ee20000000800 */
[----:B------:R-:W-:Y:S01]  /*12b30*/  HMMA.16816.F32 R16, R28, R42, R16 ;  /* 0x0000002a1c10723c */ /* 0x000fe20000001810 */
[----:B------:R-:W4:Y:S02]  /*12b40*/  LDSM.16.MT88.4 R40, [R150+0x6800] ;  /* 0x006800009628783b */ /* 0x000f240000004200 */
[----:B--2---:R-:W-:Y:S01]  /*12b50*/  F2FP.F16.F32.PACK_AB R28, R76, R111 ;  /* 0x0000006f4c1c723e */ /* 0x004fe200000000ff */
[----:B------:R-:W-:Y:S01]  /*12b60*/  FADD.FTZ R111, R111, R84 ;  /* 0x000000546f6f7221 */ /* 0x000fe20000010000 */
[----:B-1----:R-:W-:Y:S01]  /*12b70*/  F2FP.F16.F32.PACK_AB R29, R74, R109 ;  /* 0x0000006d4a1d723e */ /* 0x002fe200000000ff */
[----:B------:R-:W-:Y:S03]  /*12b80*/  FADD.FTZ R109, R109, R82 ;  /* 0x000000526d6d7221 */ /* 0x000fe60000010000 */
[----:B------:R-:W-:Y:S01]  /*12b90*/  MUFU.EX2 R99, R99 ;  /* 0x0000006300637308 */ /* 0x000fe20000000800 */
[----:B------:R-:W-:Y:S01]  /*12ba0*/  FADD.FTZ R76, R76, R111 ;  /* 0x0000006f4c4c7221 */ /* 0x000fe20000010000 */
[----:B------:R-:W-:Y:S08]  /*12bb0*/  FADD.FTZ R82, R74, R109 ;  /* 0x0000006d4a527221 */ /* 0x000ff00000010000 */
[----:B------:R-:W1:Y:S01]  /*12bc0*/  MUFU.EX2 R70, R70 ;  /* 0x0000004600467308 */ /* 0x000e620000000800 */
[C---:B---3--:R-:W-:Y:S01]  /*12bd0*/  F2FP.F16.F32.PACK_AB R30, R72.reuse, R101 ;  /* 0x00000065481e723e */ /* 0x048fe200000000ff */
        /* <DEDUP_REMOVED lines=8> */
[C---:B-----5:R-:W-:Y:S09]  /*12c60*/  HMMA.16816.F32 R4, R28.reuse, R32, R4 ;  /* 0x000000201c04723c */ /* 0x060ff20000001804 */
[----:B------:R-:W1:Y:S01]  /*12c70*/  MUFU.EX2 R62, R62 ;  /* 0x0000003e003e7308 */ /* 0x000e620000000800 */
[C---:B------:R-:W-:Y:S01]  /*12c80*/  HMMA.16816.F32 R8, R28.reuse, R34, R8 ;  /* 0x000000221c08723c */ /* 0x040fe20000001808 */
[----:B------:R-:W3:Y:S08]  /*12c90*/  LDSM.16.MT88.4 R32, [R44+0x1800] ;  /* 0x001800002c20783b */ /* 0x000ef00000004200 */
[----:B------:R-:W-:Y:S01]  /*12ca0*/  MUFU.EX2 R83, R83 ;  /* 0x0000005300537308 */ /* 0x000fe20000000800 */
[C---:B----4-:R-:W-:Y:S09]  /*12cb0*/  HMMA.16816.F32 R12, R28.reuse, R36, R12 ;  /* 0x000000241c0c723c */ /* 0x050ff2000000180c */
[----:B------:R-:W4:Y:S01]  /*12cc0*/  MUFU.EX2 R56, R56 ;  /* 0x0000003800387308 */ /* 0x000f220000000800 */
[----:B------:R-:W-:Y:S01]  /*12cd0*/  HMMA.16816.F32 R16, R28, R38, R16 ;  /* 0x000000261c10723c */ /* 0x000fe20000001810 */
[----:B------:R-:W5:Y:S02]  /*12ce0*/  LDSM.16.MT88.4 R36, [R150+0x6c00] ;  /* 0x006c00009624783b */ /* 0x000f640000004200 */
[----:B--2---:R-:W-:Y:S01]  /*12cf0*/  F2FP.F16.F32.PACK_AB R28, R64, R91 ;  /* 0x0000005b401c723e */ /* 0x004fe200000000ff */
[----:B------:R-:W-:Y:S01]  /*12d00*/  FADD.FTZ R91, R91, R72 ;  /* 0x000000485b5b7221 */ /* 0x000fe20000010000 */
[----:B-1----:R-:W-:Y:S04]  /*12d10*/  F2FP.F16.F32.PACK_AB R29, R62, R89 ;  /* 0x000000593e1d723e */ /* 0x002fe800000000ff */
[----:B------:R-:W-:Y:S01]  /*12d20*/  MUFU.EX2 R54, R54 ;  /* 0x0000003600367308 */ /* 0x000fe20000000800 */
[----:B------:R-:W-:Y:S09]  /*12d30*/  FADD.FTZ R64, R64, R91 ;  /* 0x0000005b40407221 */ /* 0x000ff20000010000 */
[----:B------:R-:W1:Y:S01]  /*12d40*/  MUFU.EX2 R85, R85 ;  /* 0x0000005500557308 */ /* 0x000e620000000800 */
[C---:B----4-:R-:W-:Y:S01]  /*12d50*/  F2FP.F16.F32.PACK_AB R30, R56.reuse, R83 ;  /* 0x00000053381e723e */ /* 0x050fe200000000ff */
[----:B------:R-:W-:Y:S04]  /*12d60*/  FADD.FTZ R83, R83, R64 ;  /* 0x0000004053537221 */ /* 0x000fe80000010000 */
[----:B------:R-:W-:Y:S04]  /*12d70*/  FADD.FTZ R56, R56, R83 ;  /* 0x0000005338387221 */ /* 0x000fe80000010000 */
[----:B------:R-:W-:Y:S10]  /*12d80*/  MUFU.EX2 R81, R81 ;  /* 0x0000005100517308 */ /* 0x000ff40000000800 */
[----:B------:R-:W2:Y:S01]  /*12d90*/  MUFU.EX2 R52, R52 ;  /* 0x0000003400347308 */ /* 0x000ea20000000800 */
[----:B-1----:R-:W-:Y:S09]  /*12da0*/  F2FP.F16.F32.PACK_AB R31, R85, R54 ;  /* 0x00000036551f723e */ /* 0x002ff200000000ff */
        /* <DEDUP_REMOVED lines=37> */
[C---:B------:R-:W-:Y:S09]  /*13000*/  HMMA.16816.F32 R4, R28.reuse, R32, R4 ;  /* 0x000000201c04723c */ /* 0x040ff20000001804 */
[----:B------:R-:W1:Y:S01]  /*13010*/  MUFU.EX2 R133, R133 ;  /* 0x0000008500857308 */ /* 0x000e620000000800 */
[C---:B------:R-:W-:Y:S01]  /*13020*/  HMMA.16816.F32 R8, R28.reuse, R34, R8 ;  /* 0x000000221c08723c */ /* 0x040fe20000001808 */
[----:B------:R-:W4:Y:S02]  /*13030*/  LDSM.16.MT88.4 R32, [R44+0x2400] ;  /* 0x002400002c20783b */ /* 0x000f240000004200 */
[----:B--2---:R-:W-:Y:S06]  /*13040*/  F2FP.F16.F32.PACK_AB R24, R131, R102 ;  /* 0x000000668318723e */ /* 0x004fec00000000ff */
[----:B------:R-:W-:Y:S01]  /*13050*/  MUFU.EX2 R118, R118 ;  /* 0x0000007600767308 */ /* 0x000fe20000000800 */
[C---:B---3--:R-:W-:Y:S09]  /*13060*/  HMMA.16816.F32 R12, R28.reuse, R36, R12 ;  /* 0x000000241c0c723c */ /* 0x048ff2000000180c */
[----:B------:R-:W2:Y:S01]  /*13070*/  MUFU.EX2 R135, R135 ;  /* 0x0000008700877308 */ /* 0x000ea20000000800 */
[----:B------:R-:W-:Y:S01]  /*13080*/  HMMA.16816.F32 R16, R28, R38, R16 ;  /* 0x000000261c10723c */ /* 0x000fe20000001810 */
[----:B------:R-:W3:Y:S02]  /*13090*/  LDSM.16.MT88.4 R28, [R150+0x7800] ;  /* 0x00780000961c783b */ /* 0x000ee40000004200 */
[----:B-1----:R-:W-:Y:S06]  /*130a0*/  F2FP.F16.F32.PACK_AB R25, R133, R112 ;  /* 0x000000708519723e */ /* 0x002fec00000000ff */
[----:B------:R-:W-:Y:S01]  /*130b0*/  MUFU.EX2 R124, R124 ;  /* 0x0000007c007c7308 */ /* 0x000fe20000000800 */
[----:B------:R-:W1:Y:S09]  /*130c0*/  LDSM.16.MT88.4 R36, [R44+0x2800] ;  /* 0x002800002c24783b */ /* 0x000e720000004200 */
[----:B------:R-:W5:Y:S01]  /*130d0*/  MUFU.EX2 R137, R137 ;  /* 0x0000008900897308 */ /* 0x000f620000000800 */
[----:B--2---:R-:W-:Y:S09]  /*130e0*/  F2FP.F16.F32.PACK_AB R26, R135, R118 ;  /* 0x00000076871a723e */ /* 0x004ff200000000ff */
[----:B------:R5:W-:Y:S10]  /*130f0*/  MUFU.EX2 R126, R27 ;  /* 0x0000001b007e7308 */ /* 0x000bf40000000800 */
[----:B------:R-:W-:Y:S10]  /*13100*/  MUFU.EX2 R139, R139 ;  /* 0x0000008b008b7308 */ /* 0x000ff40000000800 */
[----:B------:R-:W2:Y:S01]  /*13110*/  MUFU.EX2 R130, R130 ;  /* 0x0000008200827308 */ /* 0x000ea20000000800 */
[----:B-----5:R-:W-:Y:S09]  /*13120*/  F2FP.F16.F32.PACK_AB R27, R137, R124 ;  /* 0x0000007c891b723e */ /* 0x020ff200000000ff */
[----:B------:R-:W-:Y:S01]  /*13130*/  MUFU.EX2 R132, R132 ;  /* 0x0000008400847308 */ /* 0x000fe20000000800 */
[C---:B------:R-:W-:Y:S05]  /*13140*/  HMMA.16816.F32 R4, R24.reuse, R40, R4 ;  /* 0x000000281804723c */ /* 0x040fea0000001804 */
[--C-:B------:R-:W-:Y:S04]  /*13150*/  FFMA.FTZ R41, R77, UR4, -R46.reuse ;  /* 0x000000044d297c23 */ /* 0x100fe8000801082e */
[----:B------:R-:W5:Y:S01]  /*13160*/  MUFU.EX2 R141, R141 ;  /* 0x0000008d008d7308 */ /* 0x000f620000000800 */
[C---:B------:R-:W-:Y:S03]  /*13170*/  HMMA.16816.F32 R8, R24.reuse, R42, R8 ;  /* 0x0000002a1808723c */ /* 0x040fe60000001808 */
[----:B------:R-:W-:Y:S01]  /*13180*/  FFMA.FTZ R42, R73, UR4, -R46 ;  /* 0x00000004492a7c23 */ /* 0x000fe2000801082e */
[----:B------:R-:W-:Y:S05]  /*13190*/  FFMA.FTZ R43, R75, UR4, -R50 ;  /* 0x000000044b2b7c23 */ /* 0x000fea0008010832 */
[----:B------:R-:W-:Y:S01]  /*131a0*/  MUFU.EX2 R134, R134 ;  /* 0x0000008600867308 */ /* 0x000fe20000000800 */
[C---:B----4-:R-:W-:Y:S09]  /*131b0*/  HMMA.16816.F32 R12, R24.reuse, R32, R12 ;  /* 0x00000020180c723c */ /* 0x050ff2000000180c */
[----:B------:R-:W4:Y:S01]  /*131c0*/  MUFU.EX2 R143, R143 ;  /* 0x0000008f008f7308 */ /* 0x000f220000000800 */
[----:B------:R-:W-:Y:S01]  /*131d0*/  HMMA.16816.F32 R16, R24, R34, R16 ;  /* 0x000000221810723c */ /* 0x000fe20000001810 */
[----:B------:R-:W1:Y:S02]  /*131e0*/  LDSM.16.MT88.4 R32, [R150+0x7c00] ;  /* 0x007c00009620783b */ /* 0x000e640000004200 */
[----:B--2---:R-:W-:Y:S02]  /*131f0*/  F2FP.F16.F32.PACK_AB R24, R130, R139 ;  /* 0x0000008b8218723e */ /* 0x004fe400000000ff */
[----:B-----5:R-:W-:Y:S04]  /*13200*/  F2FP.F16.F32.PACK_AB R25, R141, R132 ;  /* 0x000000848d19723e */ /* 0x020fe800000000ff */
[----:B------:R-:W-:Y:S10]  /*13210*/  MUFU.EX2 R136, R136 ;  /* 0x0000008800887308 */ /* 0x000ff40000000800 */
[----:B------:R-:W2:Y:S01]  /*13220*/  MUFU.EX2 R145, R145 ;  /* 0x0000009100917308 */ /* 0x000ea20000000800 */
[----:B----4-:R-:W-:Y:S09]  /*13230*/  F2FP.F16.F32.PACK_AB R26, R143, R134 ;  /* 0x000000868f1a723e */ /* 0x010ff200000000ff */
[----:B------:R4:W-:Y:S10]  /*13240*/  MUFU.EX2 R90, R71 ;  /* 0x00000047005a7308 */ /* 0x0009f40000000800 */
[----:B------:R-:W-:Y:S01]  /*13250*/  MUFU.EX2 R138, R138 ;  /* 0x0000008a008a7308 */ /* 0x000fe20000000800 */
[----:B--2---:R-:W-:Y:S09]  /*13260*/  F2FP.F16.F32.PACK_AB R27, R145, R136 ;  /* 0x00000088911b723e */ /* 0x004ff200000000ff */
[----:B------:R-:W2:Y:S01]  /*13270*/  MUFU.EX2 R147, R147 ;  /* 0x0000009300937308 */ /* 0x000ea20000000800 */
[C---:B---3--:R-:W-:Y:S03]  /*13280*/  HMMA.16816.F32 R4, R24.reuse, R28, R4 ;  /* 0x0000001c1804723c */ /* 0x048fe60000001804 */
[----:B----4-:R-:W-:Y:S01]  /*13290*/  FFMA.FTZ R71, R65, UR4, -R46 ;  /* 0x0000000441477c23 */ /* 0x010fe2000801082e */
[----:B------:R-:W-:Y:S01]  /*132a0*/  FFMA.FTZ R65, R67, UR4, -R50 ;  /* 0x0000000443417c23 */ /* 0x000fe20008010832 */
[----:B------:R-:W-:Y:S04]  /*132b0*/  FADD.FTZ R67, R89, R70 ;  /* 0x0000004659437221 */ /* 0x000fe80000010000 */
[----:B------:R-:W-:Y:S01]  /*132c0*/  MUFU.EX2 R173, R173 ;  /* 0x000000ad00ad7308 */ /* 0x000fe20000000800 */
[C---:B------:R-:W-:Y:S01]  /*132d0*/  HMMA.16816.F32 R8, R24.reuse, R30, R8 ;  /* 0x0000001e1808723c */ /* 0x040fe20000001808 */
[----:B------:R-:W3:Y:S02]  /*132e0*/  LDSM.16.MT88.4 R28, [R44+0x2c00] ;  /* 0x002c00002c1c783b */ /* 0x000ee40000004200 */
[----:B------:R-:W-:Y:S06]  /*132f0*/  FADD.FTZ R67, R62, R67 ;  /* 0x000000433e437221 */ /* 0x000fec0000010000 */
[----:B------:R-:W4:Y:S01]  /*13300*/  MUFU.EX2 R140, R140 ;  /* 0x0000008c008c7308 */ /* 0x000f220000000800 */
[C---:B-1----:R-:W-:Y:S09]  /*13310*/  HMMA.16816.F32 R12, R24.reuse, R36, R12 ;  /* 0x00000024180c723c */ /* 0x042ff2000000180c */
[----:B------:R-:W-:Y:S01]  /*13320*/  MUFU.EX2 R142, R142 ;  /* 0x0000008e008e7308 */ /* 0x000fe20000000800 */
[----:B------:R-:W-:Y:S01]  /*13330*/  HMMA.16816.F32 R16, R24, R38, R16 ;  /* 0x000000261810723c */ /* 0x000fe20000001810 */
[----:B------:R-:W1:Y:S02]  /*13340*/  LDSM.16.MT88.4 R36, [R150+0x8000] ;  /* 0x008000009624783b */ /* 0x000e640000004200 */
[----:B--2---:R-:W-:Y:S06]  /*13350*/  F2FP.F16.F32.PACK_AB R24, R147, R138 ;  /* 0x0000008a9318723e */ /* 0x004fec00000000ff */
[----:B------:R-:W2:Y:S01]  /*13360*/  MUFU.EX2 R167, R167 ;  /* 0x000000a700a77308 */ /* 0x000ea20000000800 */
[----:B----4-:R-:W-:Y:S09]  /*13370*/  F2FP.F16.F32.PACK_AB R25, R140, R173 ;  /* 0x000000ad8c19723e */ /* 0x010ff200000000ff */
[----:B------:R-:W-:Y:S10]  /*13380*/  MUFU.EX2 R165, R165 ;  /* 0x000000a500a57308 */ /* 0x000ff40000000800 */
[----:B------:R-:W4:Y:S01]  /*13390*/  MUFU.EX2 R94, R94 ;  /* 0x0000005e005e7308 */ /* 0x000f220000000800 */
[----:B--2---:R-:W-:Y:S09]  /*133a0*/  F2FP.F16.F32.PACK_AB R26, R167, R142 ;  /* 0x0000008ea71a723e */ /* 0x004ff200000000ff */
[----:B------:R-:W-:Y:S10]  /*133b0*/  MUFU.EX2 R88, R88 ;  /* 0x0000005800587308 */ /* 0x000ff40000000800 */
[----:B------:R-:W2:Y:S01]  /*133c0*/  MUFU.EX2 R163, R163 ;  /* 0x000000a300a37308 */ /* 0x000ea20000000800 */
[----:B----4-:R-:W-:Y:S09]  /*133d0*/  F2FP.F16.F32.PACK_AB R27, R94, R165 ;  /* 0x000000a55e1b723e */ /* 0x010ff200000000ff */
[----:B------:R-:W-:Y:S01]  /*133e0*/  MUFU.EX2 R78, R78 ;  /* 0x0000004e004e7308 */ /* 0x000fe20000000800 */
[C---:B------:R-:W-:Y:S03]  /*133f0*/  HMMA.16816.F32 R4, R24.reuse, R32, R4 ;  /* 0x000000201804723c */ /* 0x040fe60000001804 */
[----:B------:R-:W-:Y:S01]  /*13400*/  FADD.FTZ R32, R54, R67 ;  /* 0x0000004336207221 */ /* 0x000fe20000010000 */
[----:B------:R-:W-:Y:S01]  /*13410*/  FFMA.FTZ R54, R61, UR4, -R46 ;  /* 0x000000043d367c23 */ /* 0x000fe2000801082e */
[----:B------:R-:W-:Y:S04]  /*13420*/  FADD.FTZ R61, R81, R56 ;  /* 0x00000038513d7221 */ /* 0x000fe80000010000 */
[----:B------:R-:W4:Y:S01]  /*13430*/  MUFU.EX2 R103, R103 ;  /* 0x0000006700677308 */ /* 0x000f220000000800 */
[----:B------:R-:W-:Y:S01]  /*13440*/  FADD.FTZ R85, R85, R32 ;  /* 0x0000002055557221 */ /* 0x000fe20000010000 */
[C---:B------:R-:W-:Y:S01]  /*13450*/  HMMA.16816.F32 R8, R24.reuse, R34, R8 ;  /* 0x000000221808723c */ /* 0x040fe20000001808 */
[----:B------:R-:W5:Y:S02]  /*13460*/  LDSM.16.MT88.4 R32, [R44+0x3000] ;  /* 0x003000002c20783b */ /* 0x000f640000004200 */
[----:B------:R-:W-:Y:S01]  /*13470*/  FADD.FTZ R58, R58, R85 ;  /* 0x000000553a3a7221 */ /* 0x000fe20000010000 */
[----:B------:R-:W-:Y:S01]  /*13480*/  FADD.FTZ R61, R52, R61 ;  /* 0x0000003d343d7221 */ /* 0x000fe20000010000 */
[----:B------:R-:W-:Y:S03]  /*13490*/  FFMA.FTZ R52, R59, UR4, -R50 ;  /* 0x000000043b347c23 */ /* 0x000fe60008010832 */
[----:B------:R-:W-:Y:S01]  /*134a0*/  MUFU.EX2 R144, R144 ;  /* 0x0000009000907308 */ /* 0x000fe20000000800 */
[----:B------:R-:W-:Y:S01]  /*134b0*/  FADD.FTZ R87, R87, R58 ;  /* 0x0000003a57577221 */ /* 0x000fe20000010000 */
[C---:B---3--:R-:W-:Y:S03]  /*134c0*/  HMMA.16816.F32 R12, R24.reuse, R28, R12 ;  /* 0x0000001c180c723c */ /* 0x048fe6000000180c */
[----:B------:R-:W-:Y:S01]  /*134d0*/  FADD.FTZ R60, R60, R61 ;  /* 0x0000003d3c3c7221 */ /* 0x000fe20000010000 */
[----:B------:R-:W-:Y:S01]  /*134e0*/  FFMA.FTZ R58, R49, UR4, -R50 ;  /* 0x00000004313a7c23 */ /* 0x000fe20008010832 */
[----:B------:R-:W-:Y:S03]  /*134f0*/  FADD.FTZ R66, R66, R87 ;  /* 0x0000005742427221 */ /* 0x000fe60000010000 */
[----:B------:R-:W3:Y:S01]  /*13500*/  MUFU.EX2 R97, R97 ;  /* 0x0000006100617308 */ /* 0x000ee20000000800 */
[----:B------:R-:W-:Y:S01]  /*13510*/  FADD.FTZ R93, R93, R60 ;  /* 0x0000003c5d5d7221 */ /* 0x000fe20000010000 */
[----:B------:R-:W-:Y:S01]  /*13520*/  HMMA.16816.F32 R16, R24, R30, R16 ;  /* 0x0000001e1810723c */ /* 0x000fe20000001810 */
[----:B------:R-:W5:Y:S02]  /*13530*/  LDSM.16.MT88.4 R28, [R150+0x8400] ;  /* 0x00840000961c783b */ /* 0x000f640000004200 */
[----:B------:R-:W-:Y:S01]  /*13540*/  FFMA.FTZ R60, R21, UR4, -R46 ;  /* 0x00000004153c7c23 */ /* 0x000fe2000801082e */
[----:B--2---:R-:W-:Y:S01]  /*13550*/  F2FP.F16.F32.PACK_AB R24, R163, R88 ;  /* 0x00000058a318723e */ /* 0x004fe200000000ff */
[----:B------:R-:W-:Y:S03]  /*13560*/  FADD.FTZ R105, R105, R66 ;  /* 0x0000004269697221 */ /* 0x000fe60000010000 */
[----:B------:R-:W2:Y:S01]  /*13570*/  MUFU.EX2 R23, R23 ;  /* 0x0000001700177308 */ /* 0x000ea20000000800 */
[----:B----4-:R-:W-:Y:S01]  /*13580*/  F2FP.F16.F32.PACK_AB R25, R103, R78 ;  /* 0x0000004e6719723e */ /* 0x010fe200000000ff */
[----:B------:R-:W-:Y:S01]  /*13590*/  FADD.FTZ R68, R68, R93 ;  /* 0x0000005d44447221 */ /* 0x000fe20000010000 */
[----:B------:R-:W-:Y:S03]  /*135a0*/  FADD.FTZ R56, R80, R105 ;  /* 0x0000006950387221 */ /* 0x000fe60000010000 */
[----:B------:R-:W-:Y:S01]  /*135b0*/  FADD.FTZ R107, R107, R68 ;  /* 0x000000446b6b7221 */ /* 0x000fe20000010000 */
[----:B------:R-:W-:Y:S03]  /*135c0*/  FADD.FTZ R56, R113, R56 ;  /* 0x0000003871387221 */ /* 0x000fe60000010000 */
[----:B------:R-:W-:Y:S01]  /*135d0*/  MUFU.EX2 R95, R95 ;  /* 0x0000005f005f7308 */ /* 0x000fe20000000800 */
[----:B---3--:R-:W-:Y:S01]  /*135e0*/  F2FP.F16.F32.PACK_AB R26, R97, R144 ;  /* 0x00000090611a723e */ /* 0x008fe200000000ff */
[----:B------:R-:W-:Y:S04]  /*135f0*/  FADD.FTZ R86, R86, R107 ;  /* 0x0000006b56567221 */ /* 0x000fe80000010000 */
[----:B------:R-:W-:Y:S04]  /*13600*/  FADD.FTZ R119, R119, R86 ;  /* 0x0000005677777221 */ /* 0x000fe80000010000 */
[----:B------:R-:W3:Y:S01]  /*13610*/  MUFU.EX2 R40, R79 ;  /* 0x0000004f00287308 */ /* 0x000ee20000000800 */
[----:B--2---:R-:W-:Y:S01]  /*13620*/  F2FP.F16.F32.PACK_AB R27, R126, R23 ;  /* 0x000000177e1b723e */ /* 0x004fe200000000ff */
[----:B------:R-:W-:Y:S04]  /*13630*/  FADD.FTZ R102, R102, R119 ;  /* 0x0000007766667221 */ /* 0x000fe80000010000 */
[----:B------:R-:W-:Y:S04]  /*13640*/  FADD.FTZ R131, R131, R102 ;  /* 0x0000006683837221 */ /* 0x000fe80000010000 */
[----:B------:R-:W-:Y:S01]  /*13650*/  MUFU.EX2 R41, R41 ;  /* 0x0000002900297308 */ /* 0x000fe20000000800 */
[C---:B-1----:R-:W-:Y:S03]  /*13660*/  HMMA.16816.F32 R4, R24.reuse, R36, R4 ;  /* 0x000000241804723c */ /* 0x042fe60000001804 */
[----:B------:R-:W-:Y:S01]  /*13670*/  FADD.FTZ R37, R129, R56 ;  /* 0x0000003881257221 */ /* 0x000fe20000010000 */
[----:B------:R-:W-:Y:S05]  /*13680*/  FFMA.FTZ R56, R51, UR4, -R46 ;  /* 0x0000000433387c23 */ /* 0x000fea000801082e */
[----:B------:R-:W1:Y:S01]  /*13690*/  MUFU.EX2 R42, R42 ;  /* 0x0000002a002a7308 */ /* 0x000e620000000800 */
[----:B------:R-:W-:Y:S01]  /*136a0*/  FADD.FTZ R37, R100, R37 ;  /* 0x0000002564257221 */ /* 0x000fe20000010000 */
[C---:B------:R-:W-:Y:S03]  /*136b0*/  HMMA.16816.F32 R8, R24.reuse, R38, R8 ;  /* 0x000000261808723c */ /* 0x040fe60000001808 */
[----:B------:R-:W-:Y:S02]  /*136c0*/  FADD.FTZ R112, R112, R37 ;  /* 0x0000002570707221 */ /* 0x000fe40000010000 */
[----:B------:R-:W2:Y:S03]  /*136d0*/  LDSM.16.MT88.4 R36, [R44+0x3400] ;  /* 0x003400002c24783b */ /* 0x000ea60000004200 */
[----:B------:R-:W4:Y:S01]  /*136e0*/  MUFU.EX2 R43, R43 ;  /* 0x0000002b002b7308 */ /* 0x000f220000000800 */
[----:B------:R-:W-:Y:S01]  /*136f0*/  FADD.FTZ R133, R133, R112 ;  /* 0x0000007085857221 */ /* 0x000fe20000010000 */
[C---:B-----5:R-:W-:Y:S03]  /*13700*/  HMMA.16816.F32 R12, R24.reuse, R32, R12 ;  /* 0x00000020180c723c */ /* 0x060fe6000000180c */
[----:B------:R-:W-:Y:S01]  /*13710*/  FADD.FTZ R32, R118, R131 ;  /* 0x0000008376207221 */ /* 0x000fe20000010000 */
[----:B------:R-:W-:Y:S04]  /*13720*/  FADD.FTZ R124, R124, R133 ;  /* 0x000000857c7c7221 */ /* 0x000fe80000010000 */
[----:B------:R-:W-:Y:S01]  /*13730*/  MUFU.EX2 R69, R69 ;  /* 0x0000004500457308 */ /* 0x000fe20000000800 */
[----:B------:R-:W-:Y:S01]  /*13740*/  FADD.FTZ R32, R135, R32 ;  /* 0x0000002087207221 */ /* 0x000fe20000010000 */
[----:B------:R-:W-:Y:S03]  /*13750*/  HMMA.16816.F32 R16, R24, R34, R16 ;  /* 0x000000221810723c */ /* 0x000fe60000001810 */
[----:B------:R-:W-:Y:S01]  /*13760*/  FADD.FTZ R49, R139, R32 ;  /* 0x000000208b317221 */ /* 0x000fe20000010000 */
[----:B---3--:R-:W-:Y:S01]  /*13770*/  F2FP.F16.F32.PACK_AB R24, R40, R95 ;  /* 0x0000005f2818723e */ /* 0x008fe200000000ff */
[----:B------:R-:W3:Y:S03]  /*13780*/  LDSM.16.MT88.4 R32, [R150+0x8800] ;  /* 0x008800009620783b */ /* 0x000ee60000004200 */
[----:B------:R-:W5:Y:S01]  /*13790*/  MUFU.EX2 R74, R71 ;  /* 0x00000047004a7308 */ /* 0x000f620000000800 */
[----:B-1----:R-:W-:Y:S01]  /*137a0*/  F2FP.F16.F32.PACK_AB R25, R42, R41 ;  /* 0x000000292a19723e */ /* 0x002fe200000000ff */
[----:B------:R-:W-:Y:S01]  /*137b0*/  FADD.FTZ R49, R130, R49 ;  /* 0x0000003182317221 */ /* 0x000fe20000010000 */
[----:B----4-:R-:W-:Y:S01]  /*137c0*/  F2FP.F16.F32.PACK_AB R26, R90, R43 ;  /* 0x0000002b5a1a723e */ /* 0x010fe200000000ff */
[----:B------:R-:W-:Y:S02]  /*137d0*/  FADD.FTZ R137, R137, R124 ;  /* 0x0000007c89897221 */ /* 0x000fe40000010000 */
[----:B------:R-:W-:Y:S04]  /*137e0*/  FADD.FTZ R134, R134, R49 ;  /* 0x0000003186867221 */ /* 0x000fe80000010000 */
[----:B------:R-:W-:Y:S01]  /*137f0*/  MUFU.EX2 R65, R65 ;  /* 0x0000004100417308 */ /* 0x000fe20000000800 */
[----:B------:R-:W-:Y:S01]  /*13800*/  FADD.FTZ R132, R132, R137 ;  /* 0x0000008984847221 */ /* 0x000fe20000010000 */
[----:B------:R-:W-:Y:S03]  /*13810*/  FADD.FTZ R143, R143, R134 ;  /* 0x000000868f8f7221 */ /* 0x000fe60000010000 */
[----:B------:R-:W-:Y:S01]  /*13820*/  FADD.FTZ R141, R141, R132 ;  /* 0x000000848d8d7221 */ /* 0x000fe20000010000 */
[----:B------:R-:W-:Y:S04]  /*13830*/  FADD.FTZ R138, R138, R143 ;  /* 0x0000008f8a8a7221 */ /* 0x000fe80000010000 */
[----:B------:R-:W1:Y:S01]  /*13840*/  MUFU.EX2 R62, R63 ;  /* 0x0000003f003e7308 */ /* 0x000e620000000800 */
[----:B-----5:R-:W-:Y:S01]  /*13850*/  F2FP.F16.F32.PACK_AB R27, R74, R69 ;  /* 0x000000454a1b723e */ /* 0x020fe200000000ff */
        /* <DEDUP_REMOVED lines=8> */
[----:B------:R-:W4:Y:S01]  /*138e0*/  MUFU.EX2 R57, R57 ;  /* 0x0000003900397308 */ /* 0x000f220000000800 */
[C---:B------:R-:W-:Y:S01]  /*138f0*/  HMMA.16816.F32 R8, R24.reuse, R30, R8 ;  /* 0x0000001e1808723c */ /* 0x040fe20000001808 */
[----:B------:R-:W5:Y:S02]  /*13900*/  LDSM.16.MT88.4 R28, [R44+0x3800] ;  /* 0x003800002c1c783b */ /* 0x000f640000004200 */
[----:B------:R-:W-:Y:S01]  /*13910*/  FADD.FTZ R140, R140, R173 ;  /* 0x000000ad8c8c7221 */ /* 0x000fe20000010000 */
[----:B------:R-:W-:Y:S05]  /*13920*/  FADD.FTZ R88, R88, R167 ;  /* 0x000000a758587221 */ /* 0x000fea0000010000 */
[----:B------:R-:W-:Y:S01]  /*13930*/  MUFU.EX2 R52, R52 ;  /* 0x0000003400347308 */ /* 0x000fe20000000800 */
[----:B------:R-:W-:Y:S01]  /*13940*/  FADD.FTZ R165, R165, R140 ;  /* 0x0000008ca5a57221 */ /* 0x000fe20000010000 */
[C---:B--2---:R-:W-:Y:S01]  /*13950*/  HMMA.16816.F32 R12, R24.reuse, R36, R12 ;  /* 0x00000024180c723c */ /* 0x044fe2000000180c */
[----:B------:R-:W2:Y:S02]  /*13960*/  LDSM.16.MT88.4 R140, [R150+0x8c00] ;  /* 0x008c0000968c783b */ /* 0x000ea40000004200 */
[----:B------:R-:W-:Y:S01]  /*13970*/  FFMA.FTZ R37, R20, UR4, -R46 ;  /* 0x0000000414257c23 */ /* 0x000fe2000801082e */
[----:B------:R-:W-:Y:S01]  /*13980*/  FADD.FTZ R165, R94, R165 ;  /* 0x000000a55ea57221 */ /* 0x000fe20000010000 */
[--C-:B------:R-:W-:Y:S03]  /*13990*/  FFMA.FTZ R36, R45, UR4, -R50.reuse ;  /* 0x000000042d247c23 */ /* 0x100fe60008010832 */
[----:B------:R-:W3:Y:S01]  /*139a0*/  MUFU.EX2 R55, R55 ;  /* 0x0000003700377308 */ /* 0x000ee20000000800 */
[----:B------:R-:W-:Y:S01]  /*139b0*/  FFMA.FTZ R50, R48, UR4, -R50 ;  /* 0x0000000430327c23 */ /* 0x000fe20008010832 */
[----:B------:R-:W-:Y:S01]  /*139c0*/  FADD.FTZ R78, R78, R165 ;  /* 0x000000a54e4e7221 */ /* 0x000fe20000010000 */
[----:B------:R-:W-:Y:S03]  /*139d0*/  HMMA.16816.F32 R16, R24, R38, R16 ;  /* 0x000000261810723c */ /* 0x000fe60000001810 */
[----:B------:R-:W-:Y:S01]  /*139e0*/  FADD.FTZ R78, R103, R78 ;  /* 0x0000004e674e7221 */ /* 0x000fe20000010000 */
[----:B-1----:R-:W-:Y:S03]  /*139f0*/  F2FP.F16.F32.PACK_AB R24, R62, R65 ;  /* 0x000000413e18723e */ /* 0x002fe600000000ff */
[----:B------:R-:W-:Y:S01]  /*13a00*/  MUFU.EX2 R53, R53 ;  /* 0x0000003500357308 */ /* 0x000fe20000000800 */
[----:B----4-:R-:W-:Y:S01]  /*13a10*/  F2FP.F16.F32.PACK_AB R25, R57, R54 ;  /* 0x000000363919723e */ /* 0x010fe200000000ff */
[----:B------:R-:W-:Y:S01]  /*13a20*/  FFMA.FTZ R46, R3, UR4, -R46 ;  /* 0x00000004032e7c23 */ /* 0x000fe2000801082e */
[----:B------:R-:W-:Y:S04]  /*13a30*/  FADD.FTZ R163, R163, R88 ;  /* 0x00000058a3a37221 */ /* 0x000fe80000010000 */
[----:B------:R-:W-:Y:S03]  /*13a40*/  FADD.FTZ R144, R144, R163 ;  /* 0x000000a390907221 */ /* 0x000fe60000010000 */
[----:B------:R-:W1:Y:S01]  /*13a50*/  MUFU.EX2 R56, R56 ;  /* 0x0000003800387308 */ /* 0x000e620000000800 */
[----:B---3--:R-:W-:Y:S01]  /*13a60*/  F2FP.F16.F32.PACK_AB R26, R55, R52 ;  /* 0x00000034371a723e */ /* 0x008fe200000000ff */
[----:B------:R-:W-:Y:S04]  /*13a70*/  FADD.FTZ R144, R97, R144 ;  /* 0x0000009061907221 */ /* 0x000fe80000010000 */
[----:B------:R-:W-:Y:S04]  /*13a80*/  FADD.FTZ R95, R95, R144 ;  /* 0x000000905f5f7221 */ /* 0x000fe80000010000 */
[----:B------:R3:W-:Y:S01]  /*13a90*/  MUFU.EX2 R49, R22 ;  /* 0x0000001600317308 */ /* 0x0007e20000000800 */
[----:B------:R-:W-:Y:S04]  /*13aa0*/  FADD.FTZ R40, R40, R95 ;  /* 0x0000005f28287221 */ /* 0x000fe80000010000 */
[----:B------:R-:W-:Y:S05]  /*13ab0*/  FADD.FTZ R43, R43, R40 ;  /* 0x000000282b2b7221 */ /* 0x000fea0000010000 */
[----:B------:R-:W-:Y:S01]  /*13ac0*/  MUFU.EX2 R47, R47 ;  /* 0x0000002f002f7308 */ /* 0x000fe20000000800 */
[----:B-1----:R-:W-:Y:S01]  /*13ad0*/  F2FP.F16.F32.PACK_AB R27, R56, R53 ;  /* 0x00000035381b723e */ /* 0x002fe200000000ff */
[----:B------:R-:W-:Y:S06]  /*13ae0*/  FADD.FTZ R90, R90, R43 ;  /* 0x0000002b5a5a7221 */ /* 0x000fec0000010000 */
[C---:B------:R-:W-:Y:S02]  /*13af0*/  HMMA.16816.F32 R4, R24.reuse, R32, R4 ;  /* 0x000000201804723c */ /* 0x040fe40000001804 */
[----:B------:R-:W1:Y:S01]  /*13b00*/  MUFU.EX2 R58, R58 ;  /* 0x0000003a003a7308 */ /* 0x000e620000000800 */
[----:B------:R-:W-:Y:S02]  /*13b10*/  FADD.FTZ R33, R23, R78 ;  /* 0x0000004e17217221 */ /* 0x000fe40000010000 */
[----:B---3--:R-:W3:Y:S02]  /*13b20*/  LDSM.16.MT88.4 R20, [R44+0x3c00] ;  /* 0x003c00002c14783b */ /* 0x008ee40000004200 */
[----:B------:R-:W-:Y:S01]  /*13b30*/  FADD.FTZ R126, R126, R33 ;  /* 0x000000217e7e7221 */ /* 0x000fe20000010000 */
[C---:B------:R-:W-:Y:S04]  /*13b40*/  HMMA.16816.F32 R8, R24.reuse, R34, R8 ;  /* 0x000000221808723c */ /* 0x040fe80000001808 */
[----:B------:R-:W4:Y:S01]  /*13b50*/  MUFU.EX2 R60, R60 ;  /* 0x0000003c003c7308 */ /* 0x000f220000000800 */
[----:B------:R-:W-:Y:S04]  /*13b60*/  FADD.FTZ R41, R41, R126 ;  /* 0x0000007e29297221 */ /* 0x000fe80000010000 */
[----:B------:R-:W-:Y:S01]  /*13b70*/  FADD.FTZ R42, R42, R41 ;  /* 0x000000292a2a7221 */ /* 0x000fe20000010000 */
[C---:B-----5:R-:W-:Y:S04]  /*13b80*/  HMMA.16816.F32 R12, R24.reuse, R28, R12 ;  /* 0x0000001c180c723c */ /* 0x060fe8000000180c */
[----:B------:R-:W-:Y:S01]  /*13b90*/  MUFU.EX2 R36, R36 ;  /* 0x0000002400247308 */ /* 0x000fe20000000800 */
[----:B-1----:R-:W-:Y:S01]  /*13ba0*/  F2FP.F16.F32.PACK_AB R132, R58, R47 ;  /* 0x0000002f3a84723e */ /* 0x002fe200000000ff */
[----:B------:R-:W-:Y:S02]  /*13bb0*/  FADD.FTZ R69, R69, R42 ;  /* 0x0000002a45457221 */ /* 0x000fe40000010000 */
[----:B------:R-:W-:Y:S06]  /*13bc0*/  HMMA.16816.F32 R16, R24, R30, R16 ;  /* 0x0000001e1810723c */ /* 0x000fec0000001810 */
[----:B------:R-:W1:Y:S01]  /*13bd0*/  MUFU.EX2 R249, R50 ;  /* 0x0000003200f97308 */ /* 0x000e620000000800 */
[----:B----4-:R-:W-:Y:S01]  /*13be0*/  F2FP.F16.F32.PACK_AB R133, R60, R49 ;  /* 0x000000313c85723e */ /* 0x010fe200000000ff */
[----:B------:R-:W-:Y:S04]  /*13bf0*/  FADD.FTZ R69, R74, R69 ;  /* 0x000000454a457221 */ /* 0x000fe80000010000 */
[----:B------:R-:W-:Y:S04]  /*13c00*/  FADD.FTZ R54, R54, R69 ;  /* 0x0000004536367221 */ /* 0x000fe80000010000 */
[----:B------:R-:W-:Y:S01]  /*13c10*/  MUFU.EX2 R32, R37 ;  /* 0x0000002500207308 */ /* 0x000fe20000000800 */
[----:B------:R-:W-:Y:S04]  /*13c20*/  FADD.FTZ R54, R57, R54 ;  /* 0x0000003639367221 */ /* 0x000fe80000010000 */
[----:B------:R-:W-:Y:S05]  /*13c30*/  FADD.FTZ R53, R53, R54 ;  /* 0x0000003635357221 */ /* 0x000fea0000010000 */
[----:B------:R-:W4:Y:S01]  /*13c40*/  MUFU.EX2 R3, R46 ;  /* 0x0000002e00037308 */ /* 0x000f220000000800 */
[----:B-1----:R-:W-:Y:S01]  /*13c50*/  F2FP.F16.F32.PACK_AB R134, R249, R36 ;  /* 0x00000024f986723e */ /* 0x002fe200000000ff */
[----:B------:R-:W-:Y:S04]  /*13c60*/  FADD.FTZ R56, R56, R53 ;  /* 0x0000003538387221 */ /* 0x000fe80000010000 */
[----:B------:R-:W-:Y:S04]  /*13c70*/  FADD.FTZ R49, R49, R56 ;  /* 0x0000003831317221 */ /* 0x000fe80000010000 */
[----:B------:R-:W-:Y:S01]  /*13c80*/  FADD.FTZ R49, R60, R49 ;  /* 0x000000313c317221 */ /* 0x000fe20000010000 */
[C---:B----4-:R-:W-:Y:S03]  /*13c90*/  F2FP.F16.F32.PACK_AB R135, R3.reuse, R32 ;  /* 0x000000200387723e */ /* 0x050fe600000000ff */
[----:B------:R-:W-:Y:S04]  /*13ca0*/  FADD.FTZ R32, R32, R49 ;  /* 0x0000003120207221 */ /* 0x000fe80000010000 */
[----:B------:R-:W-:Y:S01]  /*13cb0*/  FADD.FTZ R250, R3, R32 ;  /* 0x0000002003fa7221 */ /* 0x000fe20000010000 */
[C---:B--2---:R-:W-:Y:S05]  /*13cc0*/  HMMA.16816.F32 R144, R132.reuse, R140, R4 ;  /* 0x0000008c8490723c */ /* 0x044fea0000001804 */
[----:B------:R-:W-:Y:S03]  /*13cd0*/  FADD.FTZ R5, R65, R90 ;  /* 0x0000005a41057221 */ /* 0x000fe60000010000 */
[C---:B------:R-:W-:Y:S03]  /*13ce0*/  HMMA.16816.F32 R140, R132.reuse, R142, R8 ;  /* 0x0000008e848c723c */ /* 0x040fe60000001808 */
[----:B------:R-:W-:Y:S04]  /*13cf0*/  FADD.FTZ R5, R62, R5 ;  /* 0x000000053e057221 */ /* 0x000fe80000010000 */
[----:B------:R-:W-:Y:S01]  /*13d00*/  FADD.FTZ R4, R52, R5 ;  /* 0x0000000534047221 */ /* 0x000fe20000010000 */
[C---:B---3--:R-:W-:Y:S03]  /*13d10*/  HMMA.16816.F32 R136, R132.reuse, R20, R12 ;  /* 0x000000148488723c */ /* 0x048fe6000000180c */
[----:B------:R-:W-:Y:S04]  /*13d20*/  FADD.FTZ R4, R55, R4 ;  /* 0x0000000437047221 */ /* 0x000fe80000010000 */
[----:B------:R-:W-:Y:S01]  /*13d30*/  FADD.FTZ R5, R47, R4 ;  /* 0x000000042f057221 */ /* 0x000fe20000010000 */
[----:B------:R-:W-:Y:S03]  /*13d40*/  HMMA.16816.F32 R132, R132, R22, R16 ;  /* 0x000000168484723c */ /* 0x000fe60000001810 */
[----:B------:R-:W-:Y:S04]  /*13d50*/  FADD.FTZ R5, R58, R5 ;  /* 0x000000053a057221 */ /* 0x000fe80000010000 */
[----:B------:R-:W-:Y:S04]  /*13d60*/  FADD.FTZ R36, R36, R5 ;  /* 0x0000000524247221 */ /* 0x000fe80000010000 */
[----:B------:R-:W-:Y:S01]  /*13d70*/  FADD.FTZ R249, R249, R36 ;  /* 0x00000024f9f97221 */ /* 0x000fe20000010000 */
[----:B------:R-:W-:Y:S08]  /*13d80*/  @P0 BRA `(.L_x_640) ;  /* 0xffffffac00d00947 */ /* 0x000ff0000383ffff */
.L_x_636:
        /* <DEDUP_REMOVED lines=23> */
[----:B------:R-:W-:Y:S01]  /*13f00*/  LOP3.LUT R7, R4, 0x20, R7, 0xf8, !PT ;  /* 0x0000002004077812 */ /* 0x000fe200078ef807 */
[----:B-----5:R-:W-:Y:S01]  /*13f10*/  USHF.L.U32 UR6, UR6, 0x6, URZ ;  /* 0x0000000606067899 */ /* 0x020fe200080006ff */
[----:B-1----:R-:W-:-:S04]  /*13f20*/  FADD.FTZ R6, R11, R6 ;  /* 0x000000060b067221 */ /* 0x002fc80000010000 */
[----:B------:R-:W1:Y:S01]  /*13f30*/  MUFU.RCP R8, R6 ;  /* 0x0000000600087308 */ /* 0x000e620000001000 */
[----:B--2---:R-:W-:Y:S01]  /*13f40*/  FADD.FTZ R5, R10, R5 ;  /* 0x000000050a057221 */ /* 0x004fe20000010000 */
[----:B------:R-:W-:Y:S02]  /*13f50*/  FSETP.NE.FTZ.AND P4, PT, R6, RZ, PT ;  /* 0x000000ff0600720b */ /* 0x000fe40003f95000 */
[----:B------:R-:W-:Y:S02]  /*13f60*/  LOP3.LUT R10, R9, 0x18, R148, 0xf8, !PT ;  /* 0x00000018090a7812 */ /* 0x000fe400078ef894 */
[----:B------:R-:W-:Y:S02]  /*13f70*/  FSETP.NE.FTZ.AND P3, PT, R5, RZ, PT ;  /* 0x000000ff0500720b */ /* 0x000fe40003f75000 */
[----:B------:R-:W2:Y:S07]  /*13f80*/  MUFU.RCP R3, R5 ;  /* 0x0000000500037308 */ /* 0x000eae0000001000 */
[----:B------:R-:W3:Y:S01]  /*13f90*/  @P4 LDC R17, c[0x0][0x458] ;  /* 0x00011600ff114b82 */ /* 0x000ee20000000800 */
[----:B------:R-:W-:Y:S01]  /*13fa0*/  @P4 MUFU.LG2 R6, R6 ;  /* 0x0000000600064308 */ /* 0x000fe20000000c00 */
[----:B-1----:R-:W-:-:S02]  /*13fb0*/  FSEL R4, R8, 1, P4 ;  /* 0x3f80000008047808 */ /* 0x002fc40002000000 */
[----:B------:R-:W-:-:S03]  /*13fc0*/  LOP3.LUT R8, R7, R10, RZ, 0xfc, !PT ;  /* 0x0000000a07087212 */ /* 0x000fc600078efcff */
[C---:B------:R-:W-:Y:S01]  /*13fd0*/  FMUL.FTZ R144, R4.reuse, R144 ;  /* 0x0000009004907220 */ /* 0x040fe20000410000 */
[----:B------:R-:W1:Y:S01]  /*13fe0*/  LDC.U8 R7, c[0x0][0x548] ;  /* 0x00015200ff077b82 */ /* 0x000e620000000000 */
        /* <DEDUP_REMOVED lines=24> */
[----:B------:R-:W-:Y:S01]  /*14170*/  FMUL.FTZ R3, R3, R135 ;  /* 0x0000008703037220 */ /* 0x000fe20000410000 */
[----:B------:R-:W-:Y:S01]  /*14180*/  ISETP.NE.OR P0, PT, R236, -0x1, !P2 ;  /* 0xffffffffec00780c */ /* 0x000fe20005705670 */
[----:B----4-:R-:W-:Y:S01]  /*14190*/  @P3 FMUL.FTZ R5, R5, 0.69314718246459960938 ;  /* 0x3f31721805053820 */ /* 0x010fe20000410000 */
[----:B------:R-:W-:-:S02]  /*141a0*/  F2FP.F16.F32.PACK_AB R144, R145, R144 ;  /* 0x000000909190723e */ /* 0x000fc400000000ff */
[----:B------:R-:W-:Y:S02]  /*141b0*/  F2FP.F16.F32.PACK_AB R146, R147, R146 ;  /* 0x000000929392723e */ /* 0x000fe400000000ff */
[----:B------:R-:W-:Y:S01]  /*141c0*/  F2FP.F16.F32.PACK_AB R140, R141, R140 ;  /* 0x0000008c8d8c723e */ /* 0x000fe200000000ff */
[----:B------:R-:W-:Y:S01]  /*141d0*/  STS [R13], R144 ;  /* 0x000000900d007388 */ /* 0x000fe20000000800 */
[----:B------:R-:W-:Y:S01]  /*141e0*/  F2FP.F16.F32.PACK_AB R142, R143, R142 ;  /* 0x0000008e8f8e723e */ /* 0x000fe200000000ff */
[----:B------:R-:W3:Y:S01]  /*141f0*/  @!P2 LDC R12, c[0x0][0x3e0] ;  /* 0x0000f800ff0cab82 */ /* 0x000ee20000000800 */
[----:B------:R-:W-:Y:S01]  /*14200*/  IADD3 R23, PT, PT, R13, -R14, RZ ;  /* 0x8000000e0d177210 */ /* 0x000fe20007ffe0ff */
[----:B------:R4:W-:Y:S01]  /*14210*/  STS [R13+0x200], R146 ;  /* 0x000200920d007388 */ /* 0x0009e20000000800 */
[----:B------:R-:W-:Y:S01]  /*14220*/  F2FP.F16.F32.PACK_AB R136, R137, R136 ;  /* 0x000000888988723e */ /* 0x000fe200000000ff */
[----:B-----5:R-:W-:Y:S01]  /*14230*/  @!P1 IMAD.WIDE.U32 R24, R4, R10, RZ ;  /* 0x0000000a04189225 */ /* 0x020fe200078e00ff */
[----:B------:R-:W-:Y:S01]  /*14240*/  F2FP.F16.F32.PACK_AB R138, R139, R138 ;  /* 0x0000008a8b8a723e */ /* 0x000fe200000000ff */
[----:B------:R1:W-:Y:S01]  /*14250*/  STS [R23+0x10], R140 ;  /* 0x0000108c17007388 */ /* 0x0003e20000000800 */
[----:B------:R-:W-:Y:S01]  /*14260*/  F2FP.F16.F32.PACK_AB R132, R133, R132 ;  /* 0x000000848584723e */ /* 0x000fe200000000ff */
[----:B------:R-:W5:Y:S01]  /*14270*/  @P2 LDC R16, c[0x0][0x454] ;  /* 0x00011500ff102b82 */ /* 0x000f620000000800 */
[----:B------:R-:W-:Y:S01]  /*14280*/  F2FP.F16.F32.PACK_AB R3, R3, R134 ;  /* 0x000000860303723e */ /* 0x000fe200000000ff */
[----:B--2---:R-:W-:Y:S01]  /*14290*/  @P1 IMAD.WIDE.U32 R26, R236, R8, RZ ;  /* 0x00000008ec1a1225 */ /* 0x004fe200078e00ff */
[----:B------:R-:W-:Y:S01]  /*142a0*/  IADD3 R14, PT, PT, -R14, R19, RZ ;  /* 0x000000130e0e7210 */ /* 0x000fe20007ffe1ff */
[----:B------:R2:W-:Y:S01]  /*142b0*/  STS [R23+0x210], R142 ;  /* 0x0002108e17007388 */ /* 0x0005e20000000800 */
[----:B------:R-:W-:Y:S01]  /*142c0*/  MOV R10, 0x7f800000 ;  /* 0x7f800000000a7802 */ /* 0x000fe20000000f00 */
[----:B------:R-:W-:-:S02]  /*142d0*/  @!P1 IMAD R11, R4, R11, R25 ;  /* 0x0000000b040b9224 */ /* 0x000fc400078e0219 */
[----:B------:R2:W-:Y:S01]  /*142e0*/  STS [R19+0x20], R136 ;  /* 0x0000208813007388 */ /* 0x0005e20000000800 */
[----:B------:R-:W-:Y:S01]  /*142f0*/  @P1 IMAD R11, R236, R9, R27 ;  /* 0x00000009ec0b1224 */ /* 0x000fe200078e021b */
[----:B------:R-:W-:Y:S01]  /*14300*/  MOV R9, 0x7f800000 ;  /* 0x7f80000000097802 */ /* 0x000fe20000000f00 */
[----:B------:R-:W-:Y:S01]  /*14310*/  @!P0 IMAD R236, R4, R15, RZ ;  /* 0x0000000f04ec8224 */ /* 0x000fe200078e02ff */
[----:B------:R2:W-:Y:S01]  /*14320*/  STS [R19+0x220], R138 ;  /* 0x0002208a13007388 */ /* 0x0005e20000000800 */
[----:B-1----:R-:W-:Y:S01]  /*14330*/  @P3 FFMA.FTZ R9, R0, R21, R5 ;  /* 0x0000001500093223 */ /* 0x002fe20000010005 */
[----:B---3--:R-:W-:Y:S02]  /*14340*/  @!P2 IMAD R12, R4, R12, R7 ;  /* 0x0000000c040ca224 */ /* 0x008fe400078e0207 */
[----:B------:R2:W-:Y:S01]  /*14350*/  STS [R14+0x30], R132 ;  /* 0x000030840e007388 */ /* 0x0005e20000000800 */
[----:B----4-:R-:W-:Y:S01]  /*14360*/  @P4 FMUL.FTZ R13, R6, 0.69314718246459960938 ;  /* 0x3f317218060d4820 */ /* 0x010fe20000410000 */
[----:B------:R-:W-:-:S02]  /*14370*/  @!P2 IMAD R8, R12, R15, RZ ;  /* 0x0000000f0c08a224 */ /* 0x000fc400078e02ff */
[----:B------:R2:W-:Y:S01]  /*14380*/  STS [R14+0x230], R3 ;  /* 0x000230030e007388 */ /* 0x0005e20000000800 */
[----:B------:R-:W-:Y:S01]  /*14390*/  @P4 FFMA.FTZ R10, R2, R17, R13 ;  /* 0x00000011020a4223 */ /* 0x000fe2000001000d */
[----:B-----5:R-:W-:Y:S01]  /*143a0*/  @P2 IMAD R8, R7, R16, R236 ;  /* 0x0000001007082224 */ /* 0x020fe200078e02ec */
[----:B------:R-:W-:Y:S06]  /*143b0*/  BAR.SYNC.DEFER_BLOCKING 0x0 ;  /* 0x0000000000007b1d */ /* 0x000fec0000010000 */
[----:B------:R-:W-:Y:S05]  /*143c0*/  @P5 BRA `(.L_x_642) ;  /* 0x0000000000385947 */ /* 0x000fea0003800000 */
[----:B------:R-:W-:Y:S01]  /*143d0*/  SHF.R.U32.HI R148, RZ, 0x1, R148 ;  /* 0x00000001ff947819 */ /* 0x000fe20000011694 */
[----:B------:R-:W1:Y:S01]  /*143e0*/  LDCU.64 UR4, c[0x0][0x420] ;  /* 0x00008400ff0477ac */ /* 0x000e620008000a00 */
[----:B------:R-:W-:Y:S02]  /*143f0*/  VIADD R8, R8, UR6 ;  /* 0x0000000608087c36 */ /* 0x000fe40008000000 */
[----:B--2---:R-:W-:-:S04]  /*14400*/  LOP3.LUT R3, R148, 0x30, RZ, 0xc0, !PT ;  /* 0x0000003094037812 */ /* 0x004fc800078ec0ff */
[----:B------:R-:W-:-:S04]  /*14410*/  LOP3.LUT R3, R3, 0x7, R244, 0xf8, !PT ;  /* 0x0000000703037812 */ /* 0x000fc800078ef8f4 */
[C---:B------:R-:W-:Y:S01]  /*14420*/  IADD3 R0, P0, PT, R8.reuse, R3, RZ ;  /* 0x0000000308007210 */ /* 0x040fe20007f1e0ff */
[C---:B------:R-:W-:Y:S01]  /*14430*/  VIADD R5, R3.reuse, 0x8 ;  /* 0x0000000803057836 */ /* 0x040fe20000000000 */
[-C--:B------:R-:W-:Y:S02]  /*14440*/  ISETP.GE.AND P3, PT, R3, R230.reuse, PT ;  /* 0x000000e60300720c */ /* 0x080fe40003f66270 */
[----:B------:R-:W-:Y:S02]  /*14450*/  LEA.HI.X.SX32 R3, R8, RZ, 0x1, P0 ;  /* 0x000000ff08037211 */ /* 0x000fe400000f0eff */
[----:B------:R-:W-:Y:S02]  /*14460*/  ISETP.GE.AND P2, PT, R5, R230, PT ;  /* 0x000000e60500720c */ /* 0x000fe40003f46270 */
[----:B-1----:R-:W-:-:S04]  /*14470*/  LEA R2, P0, R0, UR4, 0x2 ;  /* 0x0000000400027c11 */ /* 0x002fc8000f8010ff */
[----:B------:R-:W-:-:S05]  /*14480*/  LEA.HI.X R3, R0, UR5, R3, 0x2, P0 ;  /* 0x0000000500037c11 */ /* 0x000fca00080f1403 */
[----:B------:R1:W-:Y:S04]  /*14490*/  @!P3 STG.E desc[UR16][R2.64], R10 ;  /* 0x0000000a0200b986 */ /* 0x0003e8000c101910 */
[----:B------:R1:W-:Y:S02]  /*144a0*/  @!P2 STG.E desc[UR16][R2.64+0x20], R9 ;  /* 0x000020090200a986 */ /* 0x0003e4000c101910 */
.L_x_642:
[----:B------:R-:W-:Y:S05]  /*144b0*/  BSYNC.RECONVERGENT B0 ;  /* 0x0000000000007941 */ /* 0x000fea0003800200 */
.L_x_641:
        /* <DEDUP_REMOVED lines=37> */
.L_x_643:
        /* <DEDUP_REMOVED lines=15> */
.L_x_4875:


//--------------------- .text._ZN5flash24flash_fwd_splitkv_kernelI23Flash_fwd_kernel_traitsILi32ELi64ELi256ELi4ELb0ELb0EN7cutlass6half_tE19Flash_kernel_traitsILi32ELi64ELi256ELi4ES3_EELb1ELb0ELb0ELb0ELb0ELb0ELb0ELb1EEEvNS_16Flash_fwd_paramsE --------------------------
	.section	.text._ZN5flash24flash_fwd_splitkv_kernelI23Flash_fwd_kernel_traitsILi32ELi64ELi256ELi4ELb0ELb0EN7cutlass6half_tE19Flash_kernel_traitsILi32ELi64ELi256ELi4ES3_EELb1ELb0ELb0ELb0ELb0ELb0ELb0ELb1EEEvNS_16Flash_fwd_paramsE,"ax",@progbits
	.align	128
        .global         _ZN5flash24flash_fwd_splitkv_kernelI23Flash_fwd_kernel_traitsILi32ELi64ELi256ELi4ELb0ELb0EN7cutlass6half_tE19Flash_kernel_traitsILi32ELi64ELi256ELi4ES3_EELb1ELb0ELb0ELb0ELb0ELb0ELb0ELb1EEEvNS_16Flash_fwd_paramsE
        .type           _ZN5flash24flash_fwd_splitkv_kernelI23Flash_fwd_kernel_traitsILi32ELi64ELi256ELi4ELb0ELb0EN7cutlass6half_tE19Flash_kernel_traitsILi32ELi64ELi256ELi4ES3_EELb1ELb0ELb0ELb0ELb0ELb0ELb0ELb1EEEvNS_16Flash_fwd_paramsE,@function
        .size           _ZN5flash24flash_fwd_splitkv_kernelI23Flash_fwd_kernel_traitsILi32ELi64ELi256ELi4ELb0ELb0EN7cutlass6half_tE19Flash_kernel_traitsILi32ELi64ELi256ELi4ES3_EELb1ELb0ELb0ELb0ELb0ELb0ELb0ELb1EEEvNS_16Flash_fwd_paramsE,(.L_x_4876 - _ZN5flash24flash_fwd_splitkv_kernelI23Flash_fwd_kernel_traitsILi32ELi64ELi256ELi4ELb0ELb0EN7cutlass6half_tE19Flash_kernel_traitsILi32ELi64ELi256ELi4ES3_EELb1ELb0ELb0ELb0ELb0ELb0ELb0ELb1EEEvNS_16Flash_fwd_paramsE)
        .other          _ZN5flash24flash_fwd_splitkv_kernelI23Flash_fwd_kernel_traitsILi32ELi64ELi256ELi4ELb0ELb0EN7cutlass6half_tE19Flash_kernel_traitsILi32ELi64ELi256ELi4ES3_EELb1ELb0ELb0ELb0ELb0ELb0ELb0ELb1EEEvNS_16Flash_fwd_paramsE,@"STO_CUDA_ENTRY STV_DEFAULT"
_ZN5flash24flash_fwd_splitkv_kernelI23Flash_fwd_kernel_traitsILi32ELi64ELi256ELi4ELb0ELb0EN7cutlass6half_tE19Flash_kernel_traitsILi32ELi64ELi256ELi4ES3_EELb1ELb0ELb0ELb0ELb0ELb0ELb0ELb1EEEvNS_16Flash_fwd_paramsE:
.text._ZN5flash24flash_fwd_splitkv_kernelI23Flash_fwd_kernel_traitsILi32ELi64ELi256ELi4ELb0ELb0EN7cutlass6half_tE19Flash_kernel_traitsILi32ELi64ELi256ELi4ES3_EELb1ELb0ELb0ELb0ELb0ELb0ELb0ELb1EEEvNS_16Flash_fwd_paramsE:
[----:B------:R-:W-:Y:S08]  /*0000*/  LDC R1, c[0x0][0x37c] ;  /* 0x0000df00ff017b82 */ /* 0x000ff00000000800 */
[----:B------:R-:W1:Y:S01]  /*0010*/  LDC.64 R4, c[0x0][0x460] ;  /* 0x00011800ff047b82 */ /* 0x000e620000000a00 */
[----:B------:R-:W2:Y:S01]  /*0020*/  S2R R10, SR_CTAID.Y ;  /* 0x00000000000a7919 */ /* 0x000ea20000002600 */
[----:B------:R-:W3:Y:S01]  /*0030*/  LDCU.64 UR4, c[0x0][0x470] ;  /* 0x00008e00ff0477ac */ /* 0x000ee20008000a00 */
[----:B------:R-:W-:Y:S01]  /*0040*/  IMAD.MOV.U32 R212, RZ, RZ, -0x1 ;  /* 0xffffffffffd47424 */ /* 0x000fe200078e00ff */
[----:B------:R-:W4:Y:S04]  /*0050*/  LDCU.64 UR6, c[0x0][0x358] ;  /* 0x00006b00ff0677ac */ /* 0x000f280008000a00 */
[----:B------:R-:W3:Y:S08]  /*0060*/  LDC.64 R2, c[0x0][0x478] ;  /* 0x00011e00ff027b82 */ /* 0x000ef00000000a00 */
[----:B------:R-:W4:Y:S01]  /*0070*/  LDC.64 R6, c[0x0][0x460] ;  /* 0x00011800ff067b82 */ /* 0x000f220000000a00 */
[----:B-1----:R-:W-:-:S02]  /*0080*/  ISETP.NE.U32.AND P1, PT, R4, RZ, PT ;  /* 0x000000ff0400720c */ /* 0x002fc40003f25070 */
[----:B------:R-:W-:Y:S02]  /*0090*/  ISETP.NE.U32.AND P0, PT, R4, RZ, PT ;  /* 0x000000ff0400720c */ /* 0x000fe40003f05070 */
[C---:B------:R-:W-:Y:S02]  /*00a0*/  ISETP.NE.AND.EX P2, PT, R5.reuse, RZ, PT, P1 ;  /* 0x000000ff0500720c */ /* 0x040fe40003f45310 */
[----:B------:R-:W-:Y:S02]  /*00b0*/  ISETP.NE.AND.EX P3, PT, R5, RZ, PT, P0 ;  /* 0x000000ff0500720c */ /* 0x000fe40003f65300 */
[----:B---3--:R-:W-:-:S04]  /*00c0*/  ISETP.NE.U32.AND P0, PT, R2, RZ, PT ;  /* 0x000000ff0200720c */ /* 0x008fc80003f05070 */
[----:B------:R-:W-:Y:S02]  /*00d0*/  ISETP.NE.AND.EX P1, PT, R3, RZ, PT, P0 ;  /* 0x000000ff0300720c */ /* 0x000fe40003f25300 */
[----:B------:R-:W-:Y:S01]  /*00e0*/  ISETP.NE.U32.AND P0, PT, RZ, UR4, PT ;  /* 0x00000004ff007c0c */ /* 0x000fe2000bf05070 */
[C---:B--2---:R-:W-:Y:S02]  /*00f0*/  IMAD.SHL.U32 R9, R10.reuse, 0x4, RZ ;  /* 0x000000040a097824 */ /* 0x044fe400078e00ff */
[----:B----4-:R-:W-:Y:S01]  /*0100*/  IMAD.WIDE.U32 R6, R10, 0x4, R6 ;  /* 0x000000040a067825 */ /* 0x010fe200078e0006 */
[----:B------:R-:W-:Y:S02]  /*0110*/  ISETP.NE.AND.EX P5, PT, RZ, UR5, PT, P0 ;  /* 0x00000005ff007c0c */ /* 0x000fe4000bfa5300 */
[----:B------:R-:W-:Y:S02]  /*0120*/  SHF.R.U32.HI R8, RZ, 0x1e, R10 ;  /* 0x0000001eff087819 */ /* 0x000fe4000001160a */
[----:B------:R-:W2:Y:S01]  /*0130*/  @P2 LDG.E R212, desc[UR6][R6.64] ;  /* 0x0000000606d42981 */ /* 0x000ea2000c1e1900 */
[----:B------:R-:W-:Y:S01]  /*0140*/  IADD3 R108, P2, PT, R9, UR4, RZ ;  /* 0x00000004096c7c10 */ /* 0x000fe2000ff5e0ff */
[----:B------:R-:W-:Y:S01]  /*0150*/  IMAD.MOV.U32 R4, RZ, RZ, RZ ;  /* 0x000000ffff047224 */ /* 0x000fe200078e00ff */
[----:B------:R-:W1:Y:S01]  /*0160*/  S2R R14, SR_CTAID.X ;  /* 0x00000000000e7919 */ /* 0x000e620000002500 */
[----:B------:R-:W3:Y:S01]  /*0170*/  @!P3 LDC R213, c[0x0][0x434] ;  /* 0x00010d00ffd5bb82 */ /* 0x000ee20000000800 */
[----:B------:R4:W2:Y:S01]  /*0180*/  @P3 LDG.E R11, desc[UR6][R6.64+0x4] ;  /* 0x00000406060b3981 */ /* 0x0008a2000c1e1900 */
[----:B------:R-:W-:-:S02]  /*0190*/  IADD3.X R109, PT, PT, R8, UR5, RZ, P2, !PT ;  /* 0x00000005086d7c10 */ /* 0x000fc400097fe4ff */
[----:B------:R-:W-:-:S04]  /*01a0*/  @P1 IADD3 R2, P0, PT, R9, R2, RZ ;  /* 0x0000000209021210 */ /* 0x000fc80007f1e0ff */
[----:B------:R-:W1:Y:S01]  /*01b0*/  @!P1 LDC R0, c[0x0][0x43c] ;  /* 0x00010f00ff009b82 */ /* 0x000e620000000800 */
[----:B------:R1:W5:Y:S01]  /*01c0*/  @P5 LDG.E R4, desc[UR6][R108.64] ;  /* 0x000000066c045981 */ /* 0x000362000c1e1900 */
[----:B------:R-:W4:Y:S01]  /*01d0*/  LDCU.U8 UR4, c[0x0][0x532] ;  /* 0x0000a640ff0477ac */ /* 0x000f220008000000 */
[----:B------:R-:W-:-:S05]  /*01e0*/  @P1 IMAD.X R3, R8, 0x1, R3, P0 ;  /* 0x0000000108031824 */ /* 0x000fca00000e0603 */
[----:B------:R1:W5:Y:S01]  /*01f0*/  @P1 LDG.E R43, desc[UR6][R2.64] ;  /* 0x00000006022b1981 */ /* 0x000362000c1e1900 */
[----:B----4-:R-:W4:Y:S01]  /*0200*/  LDC.64 R6, c[0x0][0x468] ;  /* 0x00011a00ff067b82 */ /* 0x010f220000000a00 */
[----:B------:R-:W-:-:S07]  /*0210*/  ISETP.NE.AND P4, PT, RZ, UR4, PT ;  /* 0x00000004ff007c0c */ /* 0x000fce000bf85270 */
[----:B------:R-:W1:Y:S01]  /*0220*/  @!P1 LDC.64 R2, c[0x0][0x488] ;  /* 0x00012200ff029b82 */ /* 0x000e620000000a00 */
[----:B----4-:R-:W-:-:S04]  /*0230*/  ISETP.EQ.U32.AND P0, PT, R6, RZ, PT ;  /* 0x000000ff0600720c */ /* 0x010fc80003f02070 */
[----:B------:R-:W-:Y:S02]  /*0240*/  ISETP.EQ.OR.EX P2, PT, R7, RZ, !P4, P0 ;  /* 0x000000ff0700720c */ /* 0x000fe40006742700 */
[----:B------:R-:W-:-:S05]  /*0250*/  IADD3 R12, P0, PT, R9, R6, RZ ;  /* 0x00000006090c7210 */ /* 0x000fca0007f1e0ff */
[----:B------:R-:W-:Y:S01]  /*0260*/  IMAD.X R13, R8, 0x1, R7, P0 ;  /* 0x00000001080d7824 */ /* 0x000fe200000e0607 */
[----:B------:R-:W-:-:S04]  /*0270*/  ISETP.NE.U32.AND P0, PT, R6, RZ, PT ;  /* 0x000000ff0600720c */ /* 0x000fc80003f05070 */
[----:B------:R-:W-:-:S13]  /*0280*/  ISETP.NE.AND.EX P0, PT, R7, RZ, PT, P0 ;  /* 0x000000ff0700720c */ /* 0x000fda0003f05300 */
[----:B------:R-:W4:Y:S01]  /*0290*/  @!P0 LDC R45, c[0x0][0x438] ;  /* 0x00010e00ff2d8b82 */ /* 0x000f220000000800 */
[----:B------:R-:W-:Y:S02]  /*02a0*/  IMAD.MOV.U32 R5, RZ, RZ, -0x1 ;  /* 0xffffffffff057424 */ /* 0x000fe400078e00ff */
[----:B-1----:R-:W-:-:S04]  /*02b0*/  IMAD.SHL.U32 R50, R14, 0x40, RZ ;  /* 0x000000400e327824 */ /* 0x002fc800078e00ff */
[----:B------:R1:W5:Y:S01]  /*02c0*/  @!P2 LDG.E R5, desc[UR6][R12.64] ;  /* 0x000000060c05a981 */ /* 0x000362000c1e1900 */
[----:B--2---:R-:W-:-:S05]  /*02d0*/  @P3 IMAD.IADD R213, R11, 0x1, -R212 ;  /* 0x000000010bd53824 */ /* 0x004fca00078e0ad4 */
[----:B---3--:R-:W-:Y:S01]  /*02e0*/  ISETP.GT.AND P2, PT, R213, R50, PT ;  /* 0x00000032d500720c */ /* 0x008fe20003f44270 */
[----:B-1--4-:R-:W-:-:S12]  /*02f0*/  @!P0 BRA `(.L_x_644) ;  /* 0x00000000000c8947 */ /* 0x012fd80003800000 */
[----:B------:R-:W2:Y:S02]  /*0300*/  @P4 LDG.E R45, desc[UR6][R12.64+0x4] ;  /* 0x000004060c2d4981 */ /* 0x000ea4000c1e1900 */
[----:B--2--5:R-:W-:-:S06]  /*0310*/  @P4 IADD3 R45, PT, PT, R45, -R5, RZ ;  /* 0x800000052d2d4210 */ /* 0x024fcc0007ffe0ff */
[----:B------:R1:W5:Y:S02]  /*0320*/  @!P4 LDG.E R45, desc[UR6][R12.64] ;  /* 0x000000060c2dc981 */ /* 0x000364000c1e1900 */
.L_x_644:
[----:B------:R-:W-:Y:S01]  /*0330*/  @!P1 ISETP.NE.U32.AND P0, PT, R2, RZ, PT ;  /* 0x000000ff0200920c */ /* 0x000fe20003f05070 */
[----:B------:R-:W-:-:S12]  /*0340*/  @!P2 EXIT ;  /* 0x000000000000a94d */ /* 0x000fd80003800000 */
[----:B------:R-:W2:Y:S01]  /*0350*/  LDCU UR5, c[0x0][0x438] ;  /* 0x00008700ff0577ac */ /* 0x000ea20008000800 */
[----:B------:R-:W-:Y:S01]  /*0360*/  @!P1 ISETP.NE.AND.EX P0, PT, R3, RZ, PT, P0 ;  /* 0x000000ff0300920c */ /* 0x000fe20003f05300 */
[--C-:B-----5:R-:W-:Y:S01]  /*0370*/  IMAD.IADD R45, R45, 0x1, -R4.reuse ;  /* 0x000000012d2d7824 */ /* 0x120fe200078e0a04 */
[----:B------:R-:W3:Y:S01]  /*0380*/  S2R R49, SR_TID.X ;  /* 0x0000000000317919 */ /* 0x000ee20000002100 */
[----:B------:R-:W4:Y:S01]  /*0390*/  LDCU UR4, c[0x0][0x508] ;  /* 0x0000a100ff0477ac */ /* 0x000f220008000800 */
[----:B------:R-:W-:Y:S01]  /*03a0*/  @!P1 SEL R0, R0, RZ, P0 ;  /* 0x000000ff00009207 */ /* 0x000fe20000000000 */
[----:B------:R-:W-:Y:S02]  /*03b0*/  @P1 IMAD.IADD R43, R43, 0x1, -R4 ;  /* 0x000000012b2b1824 */ /* 0x000fe400078e0a04 */
[----:B------:R-:W-:Y:S02]  /*03c0*/  VIADD R3, R14, 0x1 ;  /* 0x000000010e037836 */ /* 0x000fe40000000000 */
[----:B------:R-:W-:-:S02]  /*03d0*/  @!P1 IMAD.IADD R43, R45, 0x1, R0 ;  /* 0x000000012d2b9824 */ /* 0x000fc400078e0200 */
[----:B------:R-:W-:Y:S01]  /*03e0*/  IMAD R3, R3, 0x40, -R213 ;  /* 0x0000004003037824 */ /* 0x000fe200078e0ad5 */
[----:B------:R-:W1:Y:S01]  /*03f0*/  S2R R0, SR_CTAID.Z ;  /* 0x0000000000007919 */ /* 0x000e620000002700 */
        /* <DEDUP_REMOVED lines=46> */
[----:B------:R-:W-:Y:S01]  /*06e0*/  @!P0 MOV R14, R12 ;  /* 0x0000000c000e8202 */ /* 0x000fe20000000f00 */
[----:B---3--:R-:W-:-:S04]  /*06f0*/  IMAD R0, R6, UR8, R0 ;  /* 0x0000000806007c24 */ /* 0x008fc8000f8e0200 */
        /* <DEDUP_REMOVED lines=18> */
.L_x_647:
[----:B------:R-:W-:Y:S05]  /*0820*/  BSYNC.RECONVERGENT B0 ;  /* 0x0000000000007941 */ /* 0x000fea0003800200 */
.L_x_646:
[----:B------:R-:W2:Y:S01]  /*0830*/  LDCU.64 UR4, c[0x0][0x420] ;  /* 0x00008400ff0477ac */ /* 0x000ea20008000a00 */
[----:B------:R-:W-:-:S04]  /*0840*/  ISETP.NE.AND P0, PT, R8, RZ, PT ;  /* 0x000000ff0800720c */ /* 0x000fc80003f05270 */
[----:B------:R-:W-:Y:S02]  /*0850*/  ISETP.GE.OR P2, PT, R49, R213, P0 ;  /* 0x000000d53100720c */ /* 0x000fe40000746670 */
[----:B------:R-:W-:Y:S02]  /*0860*/  IADD3 R49, P1, PT, R0, R49, RZ ;  /* 0x0000003100317210 */ /* 0x000fe40007f3e0ff */
[----:B------:R-:W-:Y:S02]  /*0870*/  ISETP.GE.OR P0, PT, R10, R213, P0 ;  /* 0x000000d50a00720c */ /* 0x000fe40000706670 */
[----:B------:R-:W-:Y:S02]  /*0880*/  LEA.HI.X.SX32 R0, R0, RZ, 0x1, P1 ;  /* 0x000000ff00007211 */ /* 0x000fe400008f0eff */
[----:B--2---:R-:W-:-:S04]  /*0890*/  LEA R2, P1, R49, UR4, 0x2 ;  /* 0x0000000431027c11 */ /* 0x004fc8000f8210ff */
[----:B------:R-:W-:Y:S01]  /*08a0*/  LEA.HI.X R3, R49, UR5, R0, 0x2, P1 ;  /* 0x0000000531037c11 */ /* 0x000fe200088f1400 */
[----:B------:R-:W-:-:S05]  /*08b0*/  @!P2 IMAD.MOV.U32 R0, RZ, RZ, 0x7f800000 ;  /* 0x7f800000ff00a424 */ /* 0x000fca00078e00ff */
[----:B------:R2:W-:Y:S01]  /*08c0*/  @!P2 STG.E desc[UR6][R2.64], R0 ;  /* 0x000000000200a986 */ /* 0x0005e2000c101906 */
[----:B------:R-:W-:Y:S05]  /*08d0*/  @P0 EXIT ;  /* 0x000000000000094d */ /* 0x000fea0003800000 */
[----:B--2---:R-:W-:-:S05]  /*08e0*/  MOV R0, 0x7f800000 ;  /* 0x7f80000000007802 */ /* 0x004fca0000000f00 */
[----:B------:R-:W-:Y:S01]  /*08f0*/  STG.E desc[UR6][R2.64+0x80], R0 ;  /* 0x0000800002007986 */ /* 0x000fe2000c101906 */
[----:B------:R-:W-:Y:S05]  /*0900*/  EXIT ;  /* 0x000000000000794d */ /* 0x000fea0003800000 */
.L_x_645:
        /* <DEDUP_REMOVED lines=10> */
.L_x_648:
[----:B------:R-:W-:Y:S05]  /*09b0*/  BRA.U !UP0, `(.L_x_649) ;  /* 0x0000000508a87547 */ /* 0x000fea000b800000 */
[----:B------:R-:W2:Y:S01]  /*09c0*/  LDC R3, c[0x0][0x4f0] ;  /* 0x00013c00ff037b82 */ /* 0x000ea20000000800 */
[----:B------:R-:W-:Y:S01]  /*09d0*/  LEA R5, R41, 0xffffff00, 0x8 ;  /* 0xffffff0029057811 */ /* 0x000fe200078e40ff */
[----:B------:R-:W3:Y:S03]  /*09e0*/  LDCU.64 UR4, c[0x0][0x4e8] ;  /* 0x00009d00ff0477ac */ /* 0x000ee60008000a00 */
[----:B------:R-:W-:Y:S01]  /*09f0*/  IABS R2, R5 ;  /* 0x0000000500027213 */ /* 0x000fe20000000000 */
[----:B------:R-:W4:Y:S02]  /*0a00*/  LDCU.64 UR8, c[0x0][0x3a0] ;  /* 0x00007400ff0877ac */ /* 0x000f240008000a00 */
[----:B------:R-:W4:Y:S01]  /*0a10*/  LDC R13, c[0x0][0x3e8] ;  /* 0x0000fa00ff0d7b82 */ /* 0x000f220000000800 */
[----:B------:R-:W4:Y:S01]  /*0a20*/  LDCU.64 UR14, c[0x0][0x3b8] ;  /* 0x00007700ff0e77ac */ /* 0x000f220008000a00 */
[----:B--2--5:R-:W-:-:S02]  /*0a30*/  IABS R6, R3 ;  /* 0x0000000300067213 */ /* 0x024fc40000000000 */
[----:B------:R-:W-:Y:S02]  /*0a40*/  ISETP.NE.AND P3, PT, R3, RZ, PT ;  /* 0x000000ff0300720c */ /* 0x000fe40003f65270 */
[----:B------:R-:W2:Y:S08]  /*0a50*/  I2F.RP R8, R6 ;  /* 0x0000000600087306 */ /* 0x000eb00000209400 */
[----:B--2---:R-:W2:Y:S02]  /*0a60*/  MUFU.RCP R8, R8 ;  /* 0x0000000800087308 */ /* 0x004ea40000001000 */
[----:B--2---:R-:W-:-:S06]  /*0a70*/  IADD3 R8, PT, PT, R8, 0xffffffe, RZ ;  /* 0x0ffffffe08087810 */ /* 0x004fcc0007ffe0ff */
[----:B------:R-:W2:Y:S02]  /*0a80*/  F2I.FTZ.U32.TRUNC.NTZ R9, R8 ;  /* 0x0000000800097305 */ /* 0x000ea4000021f000 */
[----:B--2---:R-:W-:Y:S01]  /*0a90*/  IMAD.MOV R4, RZ, RZ, -R9 ;  /* 0x000000ffff047224 */ /* 0x004fe200078e0a09 */
[----:B------:R-:W-:-:S03]  /*0aa0*/  MOV R8, RZ ;  /* 0x000000ff00087202 */ /* 0x000fc60000000f00 */
[----:B------:R-:W-:-:S04]  /*0ab0*/  IMAD R4, R4, R6, RZ ;  /* 0x0000000604047224 */ /* 0x000fc800078e02ff */
[----:B-1----:R-:W-:-:S04]  /*0ac0*/  IMAD.HI.U32 R7, R9, R4, R8 ;  /* 0x0000000409077227 */ /* 0x002fc800078e0008 */
[----:B------:R-:W-:Y:S02]  /*0ad0*/  IMAD.MOV.U32 R4, RZ, RZ, R2 ;  /* 0x000000ffff047224 */ /* 0x000fe400078e0002 */
[----:B---3--:R-:W-:-:S04]  /*0ae0*/  IMAD.WIDE.U32 R8, R10, UR4, RZ ;  /* 0x000000040a087c25 */ /* 0x008fc8000f8e00ff */
        /* <DEDUP_REMOVED lines=8> */
[----:B------:R-:W-:Y:S02]  /*0b70*/  LEA R221, P0, R8, UR12, 0x2 ;  /* 0x0000000c08dd7c11 */ /* 0x000fe4000f8010ff */
[----:B------:R-:W-:Y:S02]  /*0b80*/  ISETP.GE.U32.AND P1, PT, R2, R6, PT ;  /* 0x000000060200720c */ /* 0x000fe40003f26070 */
[----:B------:R-:W-:Y:S02]  /*0b90*/  LOP3.LUT R2, R5, R3, RZ, 0x3c, !PT ;  /* 0x0000000305027212 */ /* 0x000fe400078e3cff */
[----:B------:R-:W-:Y:S02]  /*0ba0*/  LEA.HI.X R220, R8, UR13, R220, 0x2, P0 ;  /* 0x0000000d08dc7c11 */ /* 0x000fe400080f14dc */
[----:B------:R-:W-:-:S02]  /*0bb0*/  ISETP.GE.AND P2, PT, R2, RZ, PT ;  /* 0x000000ff0200720c */ /* 0x000fc40003f46270 */
[----:B------:R-:W-:-:S05]  /*0bc0*/  MOV R6, R221 ;  /* 0x000000dd00067202 */ /* 0x000fca0000000f00 */
[----:B------:R-:W-:-:S05]  /*0bd0*/  @P1 VIADD R7, R7, 0x1 ;  /* 0x0000000107071836 */ /* 0x000fca0000000000 */
[----:B------:R-:W-:Y:S01]  /*0be0*/  MOV R2, R7 ;  /* 0x0000000700027202 */ /* 0x000fe20000000f00 */
[----:B------:R-:W-:-:S04]  /*0bf0*/  IMAD.MOV.U32 R7, RZ, RZ, R220 ;  /* 0x000000ffff077224 */ /* 0x000fc800078e00dc */
[----:B------:R-:W-:Y:S01]  /*0c00*/  @!P2 IMAD.MOV R2, RZ, RZ, -R2 ;  /* 0x000000ffff02a224 */ /* 0x000fe200078e0a02 */
[----:B------:R-:W-:-:S05]  /*0c10*/  @!P3 LOP3.LUT R2, RZ, R3, RZ, 0x33, !PT ;  /* 0x00000003ff02b212 */ /* 0x000fca00078e33ff */
[----:B------:R-:W-:-:S06]  /*0c20*/  IMAD.WIDE R6, R2, 0x4, R6 ;  /* 0x0000000402067825 */ /* 0x000fcc00078e0206 */
[----:B------:R2:W3:Y:S01]  /*0c30*/  LDG.E R6, desc[UR6][R6.64] ;  /* 0x0000000606067981 */ /* 0x0004e2000c1e1900 */
[----:B----4-:R-:W-:Y:S01]  /*0c40*/  IABS R4, R13 ;  /* 0x0000000d00047213 */ /* 0x010fe20000000000 */
[----:B------:R-:W-:Y:S01]  /*0c50*/  IMAD.MOV R2, RZ, RZ, -R2 ;  /* 0x000000ffff027224 */ /* 0x000fe200078e0a02 */
[----:B------:R-:W-:Y:S02]  /*0c60*/  ISETP.NE.AND P2, PT, R13, RZ, PT ;  /* 0x000000ff0d00720c */ /* 0x000fe40003f45270 */
[----:B------:R-:W4:Y:S01]  /*0c70*/  I2F.RP R16, R4 ;  /* 0x0000000400107306 */ /* 0x000f220000209400 */
[----:B------:R-:W-:Y:S01]  /*0c80*/  IMAD R5, R3, R2, R5 ;  /* 0x0000000203057224 */ /* 0x000fe200078e0205 */
[----:B------:R-:W-:Y:S01]  /*0c90*/  MOV R3, UR15 ;  /* 0x0000000f00037c02 */ /* 0x000fe20008000f00 */
[----:B------:R-:W-:-:S05]  /*0ca0*/  IMAD.U32 R2, RZ, RZ, UR14 ;  /* 0x0000000eff027e24 */ /* 0x000fca000f8e00ff */
[----:B----4-:R-:W4:Y:S02]  /*0cb0*/  MUFU.RCP R16, R16 ;  /* 0x0000001000107308 */ /* 0x010f240000001000 */
[----:B----4-:R-:W-:-:S06]  /*0cc0*/  IADD3 R16, PT, PT, R16, 0xffffffe, RZ ;  /* 0x0ffffffe10107810 */ /* 0x010fcc0007ffe0ff */
[----:B------:R-:W2:Y:S02]  /*0cd0*/  F2I.FTZ.U32.TRUNC.NTZ R17, R16 ;  /* 0x0000001000117305 */ /* 0x000ea4000021f000 */
[----:B--2---:R-:W-:Y:S01]  /*0ce0*/  IMAD.MOV R7, RZ, RZ, -R17 ;  /* 0x000000ffff077224 */ /* 0x004fe200078e0a11 */
[----:B------:R-:W-:-:S03]  /*0cf0*/  MOV R16, RZ ;  /* 0x000000ff00107202 */ /* 0x000fc60000000f00 */
[----:B------:R-:W-:Y:S01]  /*0d00*/  IMAD R8, R7, R4, RZ ;  /* 0x0000000407087224 */ /* 0x000fe200078e02ff */
[----:B------:R-:W-:-:S03]  /*0d10*/  IABS R7, R0 ;  /* 0x0000000000077213 */ /* 0x000fc60000000000 */
[----:B------:R-:W-:-:S04]  /*0d20*/  IMAD.HI.U32 R9, R17, R8, R16 ;  /* 0x0000000811097227 */ /* 0x000fc800078e0010 */
[----:B------:R-:W-:-:S04]  /*0d30*/  IMAD.MOV.U32 R8, RZ, RZ, R7 ;  /* 0x000000ffff087224 */ /* 0x000fc800078e0007 */
[----:B------:R-:W-:-:S05]  /*0d40*/  IMAD.HI.U32 R9, R9, R8, RZ ;  /* 0x0000000809097227 */ /* 0x000fca00078e00ff */
[----:B------:R-:W-:-:S05]  /*0d50*/  IADD3 R7, PT, PT, -R9, RZ, RZ ;  /* 0x000000ff09077210 */ /* 0x000fca0007ffe1ff */
[----:B------:R-:W-:-:S05]  /*0d60*/  IMAD R7, R4, R7, R8 ;  /* 0x0000000704077224 */ /* 0x000fca00078e0208 */
[----:B------:R-:W-:-:S13]  /*0d70*/  ISETP.GT.U32.AND P0, PT, R4, R7, PT ;  /* 0x000000070400720c */ /* 0x000fda0003f04070 */
[----:B------:R-:W-:Y:S01]  /*0d80*/  @!P0 IMAD.IADD R7, R7, 0x1, -R4 ;  /* 0x0000000107078824 */ /* 0x000fe200078e0a04 */
[----:B------:R-:W-:-:S04]  /*0d90*/  @!P0 IADD3 R9, PT, PT, R9, 0x1, RZ ;  /* 0x0000000109098810 */ /* 0x000fc80007ffe0ff */
[----:B------:R-:W-:Y:S02]  /*0da0*/  ISETP.GE.U32.AND P1, PT, R7, R4, PT ;  /* 0x000000040700720c */ /* 0x000fe40003f26070 */
[-C--:B------:R-:W-:Y:S02]  /*0db0*/  LOP3.LUT R4, R0, R13.reuse, RZ, 0x3c, !PT ;  /* 0x0000000d00047212 */ /* 0x080fe400078e3cff */
[----:B------:R-:W-:Y:S02]  /*0dc0*/  LOP3.LUT R13, RZ, R13, RZ, 0x33, !PT ;  /* 0x0000000dff0d7212 */ /* 0x000fe400078e33ff */
[----:B------:R-:W-:Y:S02]  /*0dd0*/  ISETP.GE.AND P4, PT, R4, RZ, PT ;  /* 0x000000ff0400720c */ /* 0x000fe40003f86270 */
[----:B------:R-:W-:-:S05]  /*0de0*/  SHF.R.S32.HI R4, RZ, 0x1f, R5 ;  /* 0x0000001fff047819 */ /* 0x000fca0000011405 */
[----:B------:R-:W-:Y:S01]  /*0df0*/  @P1 VIADD R9, R9, 0x1 ;  /* 0x0000000109091836 */ /* 0x000fe20000000000 */
[----:B---3--:R-:W-:Y:S01]  /*0e00*/  SHF.R.S32.HI R16, RZ, 0x1f, R6 ;  /* 0x0000001fff107819 */ /* 0x008fe20000011406 */
[----:B------:R-:W-:-:S04]  /*0e10*/  IMAD.WIDE.U32 R20, R6, UR8, RZ ;  /* 0x0000000806147c25 */ /* 0x000fc8000f8e00ff */
[C---:B------:R-:W-:Y:S02]  /*0e20*/  IMAD R18, R16.reuse, UR8, RZ ;  /* 0x0000000810127c24 */ /* 0x040fe4000f8e02ff */
[----:B-1----:R-:W-:Y:S02]  /*0e30*/  IMAD R16, R16, UR4, RZ ;  /* 0x0000000410107c24 */ /* 0x002fe4000f8e02ff */
[C---:B------:R-:W-:Y:S01]  /*0e40*/  IMAD R18, R6.reuse, UR9, R18 ;  /* 0x0000000906127c24 */ /* 0x040fe2000f8e0212 */
[----:B------:R-:W1:Y:S01]  /*0e50*/  LDCU.128 UR8, c[0x0][0x3d0] ;  /* 0x00007a00ff0877ac */ /* 0x000e620008000c00 */
[C---:B------:R-:W-:Y:S02]  /*0e60*/  IMAD R16, R6.reuse, UR5, R16 ;  /* 0x0000000506107c24 */ /* 0x040fe4000f8e0210 */
[----:B------:R-:W-:Y:S01]  /*0e70*/  IMAD.WIDE.U32 R6, R6, UR4, RZ ;  /* 0x0000000406067c25 */ /* 0x000fe2000f8e00ff */
[----:B------:R-:W2:Y:S01]  /*0e80*/  LDCU.64 UR4, c[0x0][0x3c0] ;  /* 0x00007800ff0477ac */ /* 0x000ea20008000a00 */
[----:B------:R-:W-:-:S02]  /*0e90*/  IADD3 R19, PT, PT, R21, R18, RZ ;  /* 0x0000001215137210 */ /* 0x000fc40007ffe0ff */
[----:B------:R-:W-:Y:S02]  /*0ea0*/  MOV R18, R20 ;  /* 0x0000001400127202 */ /* 0x000fe40000000f00 */
[----:B------:R-:W-:Y:S02]  /*0eb0*/  IADD3 R17, PT, PT, R7, R16, RZ ;  /* 0x0000001007117210 */ /* 0x000fe40007ffe0ff */
[----:B------:R-:W-:Y:S01]  /*0ec0*/  MOV R7, R9 ;  /* 0x0000000900077202 */ /* 0x000fe20000000f00 */
[----:B------:R-:W-:Y:S01]  /*0ed0*/  IMAD.WIDE.U32 R18, R5, R2, R18 ;  /* 0x0000000205127225 */ /* 0x000fe200078e0012 */
[----:B------:R-:W-:Y:S02]  /*0ee0*/  MOV R16, R6 ;  /* 0x0000000600107202 */ /* 0x000fe40000000f00 */
[----:B------:R-:W-:Y:S01]  /*0ef0*/  @!P4 IADD3 R7, PT, PT, -R7, RZ, RZ ;  /* 0x000000ff0707c210 */ /* 0x000fe20007ffe1ff */
[----:B------:R-:W-:-:S03]  /*0f00*/  IMAD R6, R4, R2, RZ ;  /* 0x0000000204067224 */ /* 0x000fc600078e02ff */
[----:B------:R-:W-:Y:S01]  /*0f10*/  SEL R7, R13, R7, !P2 ;  /* 0x000000070d077207 */ /* 0x000fe20005000000 */
[----:B------:R-:W-:Y:S02]  /*0f20*/  IMAD R6, R5, R3, R6 ;  /* 0x0000000305067224 */ /* 0x000fe400078e0206 */
[----:B--2---:R-:W-:Y:S01]  /*0f30*/  IMAD.U32 R70, RZ, RZ, UR4 ;  /* 0x00000004ff467e24 */ /* 0x004fe2000f8e00ff */
[----:B------:R-:W-:Y:S01]  /*0f40*/  MOV R71, UR5 ;  /* 0x0000000500477c02 */ /* 0x000fe20008000f00 */
[----:B------:R-:W-:Y:S02]  /*0f50*/  IMAD.IADD R19, R19, 0x1, R6 ;  /* 0x0000000113137824 */ /* 0x000fe400078e0206 */
[-C--:B------:R-:W-:Y:S02]  /*0f60*/  IMAD R4, R4, R70.reuse, RZ ;  /* 0x0000004604047224 */ /* 0x080fe400078e02ff */
[----:B------:R-:W-:-:S04]  /*0f70*/  IMAD.WIDE.U32 R16, R5, R70, R16 ;  /* 0x0000004605107225 */ /* 0x000fc800078e0010 */
[----:B------:R-:W-:Y:S01]  /*0f80*/  IMAD R4, R5, R71, R4 ;  /* 0x0000004705047224 */ /* 0x000fe200078e0204 */
[----:B------:R-:W-:Y:S01]  /*0f90*/  SHF.R.S32.HI R5, RZ, 0x1f, R7 ;  /* 0x0000001fff057819 */ /* 0x000fe20000011407 */
[----:B-1----:R-:W-:-:S03]  /*0fa0*/  IMAD.WIDE.U32 R18, R7, UR8, R18 ;  /* 0x0000000807127c25 */ /* 0x002fc6000f8e0012 */
[----:B------:R-:W-:Y:S01]  /*0fb0*/  IADD3 R17, PT, PT, R17, R4, RZ ;  /* 0x0000000411117210 */ /* 0x000fe20007ffe0ff */
[C---:B------:R-:W-:Y:S02]  /*0fc0*/  IMAD R4, R5.reuse, UR8, RZ ;  /* 0x0000000805047c24 */ /* 0x040fe4000f8e02ff */
[----:B------:R-:W-:Y:S02]  /*0fd0*/  IMAD R5, R5, UR10, RZ ;  /* 0x0000000a05057c24 */ /* 0x000fe4000f8e02ff */
[C---:B------:R-:W-:Y:S02]  /*0fe0*/  IMAD R4, R7.reuse, UR9, R4 ;  /* 0x0000000907047c24 */ /* 0x040fe4000f8e0204 */
[C---:B------:R-:W-:Y:S02]  /*0ff0*/  IMAD R5, R7.reuse, UR11, R5 ;  /* 0x0000000b07057c24 */ /* 0x040fe4000f8e0205 */
[----:B------:R-:W-:Y:S01]  /*1000*/  IMAD.WIDE.U32 R16, R7, UR10, R16 ;  /* 0x0000000a07107c25 */ /* 0x000fe2000f8e0010 */
[----:B------:R-:W-:-:S03]  /*1010*/  IADD3 R7, PT, PT, R19, R4, RZ ;  /* 0x0000000413077210 */ /* 0x000fc60007ffe0ff */
[----:B------:R-:W-:Y:S01]  /*1020*/  IMAD.MOV.U32 R11, RZ, RZ, R18 ;  /* 0x000000ffff0b7224 */ /* 0x000fe200078e0012 */
[----:B------:R-:W-:Y:S02]  /*1030*/  IADD3 R6, PT, PT, R17, R5, RZ ;  /* 0x0000000511067210 */ /* 0x000fe40007ffe0ff */
[----:B------:R-:W-:Y:S01]  /*1040*/  MOV R8, R16 ;  /* 0x0000001000087202 */ /* 0x000fe20000000f00 */
[----:B------:R-:W-:Y:S06]  /*1050*/  BRA `(.L_x_650) ;  /* 0x0000000400787947 */ /* 0x000fec0003800000 */
.L_x_649:
[----:B------:R-:W-:-:S13]  /*1060*/  ISETP.NE.AND P0, PT, R5, -0x1, PT ;  /* 0xffffffff0500780c */ /* 0x000fda0003f05270 */
[----:B------:R-:W-:Y:S05]  /*1070*/  @P0 BRA `(.L_x_651) ;  /* 0x00000000003c0947 */ /* 0x000fea0003800000 */
[----:B------:R-:W2:Y:S01]  /*1080*/  LDC.64 R2, c[0x0][0x3b8] ;  /* 0x0000ee00ff027b82 */ /* 0x000ea20000000a00 */
[----:B------:R-:W3:Y:S01]  /*1090*/  LDCU.64 UR4, c[0x0][0x3a0] ;  /* 0x00007400ff0477ac */ /* 0x000ee20008000a00 */
[----:B------:R-:W-:Y:S02]  /*10a0*/  SHF.R.S32.HI R8, RZ, 0x1f, R4 ;  /* 0x0000001fff087819 */ /* 0x000fe40000011404 */
[----:B-1---5:R-:W-:-:S05]  /*10b0*/  SHF.R.S32.HI R7, RZ, 0x1f, R6 ;  /* 0x0000001fff077819 */ /* 0x022fca0000011406 */
[----:B---3--:R-:W-:-:S04]  /*10c0*/  IMAD R7, R7, UR4, RZ ;  /* 0x0000000407077c24 */ /* 0x008fc8000f8e02ff */
[----:B------:R-:W-:Y:S02]  /*10d0*/  IMAD R7, R6, UR5, R7 ;  /* 0x0000000506077c24 */ /* 0x000fe4000f8e0207 */
[-C--:B--2---:R-:W-:Y:S02]  /*10e0*/  IMAD R8, R8, R2.reuse, RZ ;  /* 0x0000000208087224 */ /* 0x084fe400078e02ff */
[----:B------:R-:W-:-:S04]  /*10f0*/  IMAD.WIDE.U32 R12, R4, R2, RZ ;  /* 0x00000002040c7225 */ /* 0x000fc800078e00ff */
[----:B------:R-:W-:-:S05]  /*1100*/  IMAD R8, R4, R3, R8 ;  /* 0x0000000304087224 */ /* 0x000fca00078e0208 */
[----:B------:R-:W-:Y:S02]  /*1110*/  IADD3 R9, PT, PT, R13, R8, RZ ;  /* 0x000000080d097210 */ /* 0x000fe40007ffe0ff */
[----:B------:R-:W-:-:S05]  /*1120*/  MOV R8, R12 ;  /* 0x0000000c00087202 */ /* 0x000fca0000000f00 */
[----:B------:R-:W-:-:S05]  /*1130*/  IMAD.WIDE.U32 R8, R6, UR4, R8 ;  /* 0x0000000406087c25 */ /* 0x000fca000f8e0008 */
[----:B------:R-:W-:Y:S02]  /*1140*/  IADD3 R11, PT, PT, R9, R7, RZ ;  /* 0x00000007090b7210 */ /* 0x000fe40007ffe0ff */
[----:B------:R-:W-:Y:S01]  /*1150*/  MOV R12, R8 ;  /* 0x00000008000c7202 */ /* 0x000fe20000000f00 */
[----:B------:R-:W-:Y:S05]  /*1160*/  BRA `(.L_x_652) ;  /* 0x0000000000147947 */ /* 0x000fea0003800000 */
.L_x_651:
[----:B------:R-:W2:Y:S01]  /*1170*/  LDC.64 R2, c[0x0][0x3b8] ;  /* 0x0000ee00ff027b82 */ /* 0x000ea20000000a00 */
[----:B------:R-:W-:-:S05]  /*1180*/  IADD3 R12, PT, PT, R4, R5, RZ ;  /* 0x00000005040c7210 */ /* 0x000fca0007ffe0ff */
[C---:B--2---:R-:W-:Y:S02]  /*1190*/  IMAD R11, R12.reuse, R3, RZ ;  /* 0x000000030c0b7224 */ /* 0x044fe400078e02ff */
[----:B------:R-:W-:-:S05]  /*11a0*/  IMAD.WIDE.U32 R12, R12, R2, RZ ;  /* 0x000000020c0c7225 */ /* 0x000fca00078e00ff */
[----:B------:R-:W-:Y:S02]  /*11b0*/  IADD3 R11, PT, PT, R13, R11, RZ ;  /* 0x0000000b0d0b7210 */ /* 0x000fe40007ffe0ff */
.L_x_652:
[----:B------:R-:W-:Y:S05]  /*11c0*/  @P0 BRA `(.L_x_653) ;  /* 0x0000000000380947 */ /* 0x000fea0003800000 */
[----:B------:R-:W2:Y:S01]  /*11d0*/  LDC.64 R70, c[0x0][0x3c0] ;  /* 0x0000f000ff467b82 */ /* 0x000ea20000000a00 */
[----:B------:R-:W3:Y:S01]  /*11e0*/  LDCU.64 UR4, c[0x0][0x3a8] ;  /* 0x00007500ff0477ac */ /* 0x000ee20008000a00 */
[----:B-1----:R-:W-:Y:S02]  /*11f0*/  SHF.R.S32.HI R7, RZ, 0x1f, R4 ;  /* 0x0000001fff077819 */ /* 0x002fe40000011404 */
        /* <DEDUP_REMOVED lines=8> */
[----:B------:R-:W-:Y:S02]  /*1280*/  IADD3 R15, PT, PT, R9, R5, RZ ;  /* 0x00000005090f7210 */ /* 0x000fe40007ffe0ff */
[----:B------:R-:W-:Y:S01]  /*1290*/  MOV R16, R8 ;  /* 0x0000000800107202 */ /* 0x000fe20000000f00 */
[----:B------:R-:W-:Y:S06]  /*12a0*/  BRA `(.L_x_654) ;  /* 0x0000000000187947 */ /* 0x000fec0003800000 */
.L_x_653:
[----:B------:R-:W2:Y:S01]  /*12b0*/  LDC.64 R70, c[0x0][0x3c0] ;  /* 0x0000f000ff467b82 */ /* 0x000ea20000000a00 */
[----:B------:R-:W-:-:S05]  /*12c0*/  IADD3 R4, PT, PT, R4, R5, RZ ;  /* 0x0000000504047210 */ /* 0x000fca0007ffe0ff */
[C---:B--2---:R-:W-:Y:S02]  /*12d0*/  IMAD R15, R4.reuse, R71, RZ ;  /* 0x00000047040f7224 */ /* 0x044fe400078e02ff */
[----:B------:R-:W-:-:S05]  /*12e0*/  IMAD.WIDE.U32 R4, R4, R70, RZ ;  /* 0x0000004604047225 */ /* 0x000fca00078e00ff */
[----:B------:R-:W-:Y:S02]  /*12f0*/  IADD3 R15, PT, PT, R5, R15, RZ ;  /* 0x0000000f050f7210 */ /* 0x000fe40007ffe0ff */
[----:B------:R-:W-:-:S07]  /*1300*/  MOV R16, R4 ;  /* 0x0000000400107202 */ /* 0x000fce0000000f00 */
.L_x_654:
[----:B------:R-:W2:Y:S01]  /*1310*/  LDC R13, c[0x0][0x3e8] ;  /* 0x0000fa00ff0d7b82 */ /* 0x000ea20000000800 */
[----:B------:R-:W-:Y:S01]  /*1320*/  MOV R20, R16 ;  /* 0x0000001000147202 */ /* 0x000fe20000000f00 */
[----:B------:R-:W-:Y:S01]  /*1330*/  IMAD.MOV.U32 R21, RZ, RZ, R15 ;  /* 0x000000ffff157224 */ /* 0x000fe200078e000f */
[----:B------:R-:W-:Y:S01]  /*1340*/  MOV R18, R12 ;  /* 0x0000000c00127202 */ /* 0x000fe20000000f00 */
[----:B------:R-:W-:Y:S01]  /*1350*/  IMAD.MOV.U32 R19, RZ, RZ, R11 ;  /* 0x000000ffff137224 */ /* 0x000fe200078e000b */
[----:B------:R-:W-:Y:S02]  /*1360*/  CS2R R220, SRZ ;  /* 0x0000000000dc7805 */ /* 0x000fe4000001ff00 */
[----:B--2---:R-:W-:Y:S02]  /*1370*/  IABS R4, R13 ;  /* 0x0000000d00047213 */ /* 0x004fe40000000000 */
[----:B------:R-:W-:Y:S02]  /*1380*/  ISETP.NE.AND P2, PT, R13, RZ, PT ;  /* 0x000000ff0d00720c */ /* 0x000fe40003f45270 */
[----:B------:R-:W2:Y:S08]  /*1390*/  I2F.RP R8, R4 ;  /* 0x0000000400087306 */ /* 0x000eb00000209400 */
[----:B--2---:R-:W2:Y:S02]  /*13a0*/  MUFU.RCP R8, R8 ;  /* 0x0000000800087308 */ /* 0x004ea40000001000 */
[----:B--2---:R-:W-:-:S06]  /*13b0*/  IADD3 R8, PT, PT, R8, 0xffffffe, RZ ;  /* 0x0ffffffe08087810 */ /* 0x004fcc0007ffe0ff */
[----:B------:R-:W2:Y:S02]  /*13c0*/  F2I.FTZ.U32.TRUNC.NTZ R9, R8 ;  /* 0x0000000800097305 */ /* 0x000ea4000021f000 */
[----:B--2---:R-:W-:Y:S01]  /*13d0*/  IMAD.MOV R5, RZ, RZ, -R9 ;  /* 0x000000ffff057224 */ /* 0x004fe200078e0a09 */
[----:B------:R-:W-:-:S03]  /*13e0*/  MOV R8, RZ ;  /* 0x000000ff00087202 */ /* 0x000fc60000000f00 */
[----:B-----5:R-:W-:Y:S01]  /*13f0*/  IMAD R6, R5, R4, RZ ;  /* 0x0000000405067224 */ /* 0x020fe200078e02ff */
[----:B------:R-:W-:-:S03]  /*1400*/  IABS R5, R0 ;  /* 0x0000000000057213 */ /* 0x000fc60000000000 */
[----:B------:R-:W-:Y:S01]  /*1410*/  IMAD.HI.U32 R9, R9, R6, R8 ;  /* 0x0000000609097227 */ /* 0x000fe200078e0008 */
[----:B------:R-:W-:-:S03]  /*1420*/  LEA R8, R41, 0xffffff00, 0x8 ;  /* 0xffffff0029087811 */ /* 0x000fc600078e40ff */
[----:B------:R-:W-:Y:S02]  /*1430*/  IMAD.MOV.U32 R6, RZ, RZ, R5 ;  /* 0x000000ffff067224 */ /* 0x000fe400078e0005 */
[----:B------:R-:W-:-:S04]  /*1440*/  IMAD.WIDE.U32 R20, R8, R70, R20 ;  /* 0x0000004608147225 */ /* 0x000fc800078e0014 */
[----:B------:R-:W-:Y:S01]  /*1450*/  IMAD.HI.U32 R9, R9, R6, RZ ;  /* 0x0000000609097227 */ /* 0x000fe200078e00ff */
[----:B------:R-:W-:-:S03]  /*1460*/  MOV R16, R20 ;  /* 0x0000001400107202 */ /* 0x000fc60000000f00 */
[----:B------:R-:W-:Y:S01]  /*1470*/  IMAD.WIDE.U32 R18, R8, R2, R18 ;  /* 0x0000000208127225 */ /* 0x000fe200078e0012 */
[----:B------:R-:W-:-:S03]  /*1480*/  IADD3 R5, PT, PT, -R9, RZ, RZ ;  /* 0x000000ff09057210 */ /* 0x000fc60007ffe1ff */
[----:B------:R-:W-:Y:S02]  /*1490*/  IMAD R19, R8, R3, R19 ;  /* 0x0000000308137224 */ /* 0x000fe400078e0213 */
[C---:B------:R-:W-:Y:S02]  /*14a0*/  IMAD R5, R4.reuse, R5, R6 ;  /* 0x0000000504057224 */ /* 0x040fe400078e0206 */
[----:B-1----:R-:W1:Y:S03]  /*14b0*/  LDC.64 R6, c[0x0][0x3d8] ;  /* 0x0000f600ff067b82 */ /* 0x002e660000000a00 */
[----:B------:R-:W-:-:S13]  /*14c0*/  ISETP.GT.U32.AND P0, PT, R4, R5, PT ;  /* 0x000000050400720c */ /* 0x000fda0003f04070 */
[----:B------:R-:W-:Y:S01]  /*14d0*/  @!P0 IMAD.IADD R5, R5, 0x1, -R4 ;  /* 0x0000000105058824 */ /* 0x000fe200078e0a04 */
[----:B------:R-:W-:-:S04]  /*14e0*/  @!P0 IADD3 R9, PT, PT, R9, 0x1, RZ ;  /* 0x0000000109098810 */ /* 0x000fc80007ffe0ff */
[----:B------:R-:W-:Y:S02]  /*14f0*/  ISETP.GE.U32.AND P1, PT, R5, R4, PT ;  /* 0x000000040500720c */ /* 0x000fe40003f26070 */
[-C--:B------:R-:W-:Y:S02]  /*1500*/  LOP3.LUT R4, R0, R13.reuse, RZ, 0x3c, !PT ;  /* 0x0000000d00047212 */ /* 0x080fe400078e3cff */
[----:B------:R-:W-:Y:S02]  /*1510*/  LOP3.LUT R13, RZ, R13, RZ, 0x33, !PT ;  /* 0x0000000dff0d7212 */ /* 0x000fe400078e33ff */
[----:B------:R-:W-:Y:S02]  /*1520*/  ISETP.GE.AND P4, PT, R4, RZ, PT ;  /* 0x000000ff0400720c */ /* 0x000fe40003f86270 */
[----:B------:R-:W2:Y:S05]  /*1530*/  LDC.64 R4, c[0x0][0x3d0] ;  /* 0x0000f400ff047b82 */ /* 0x000eaa0000000a00 */
[----:B------:R-:W-:-:S05]  /*1540*/  @P1 VIADD R9, R9, 0x1 ;  /* 0x0000000109091836 */ /* 0x000fca0000000000 */
[----:B------:R-:W-:-:S05]  /*1550*/  MOV R17, R9 ;  /* 0x0000000900117202 */ /* 0x000fca0000000f00 */
[----:B------:R-:W-:-:S05]  /*1560*/  @!P4 IMAD.MOV R17, RZ, RZ, -R17 ;  /* 0x000000ffff11c224 */ /* 0x000fca00078e0a11 */
[----:B------:R-:W-:Y:S01]  /*1570*/  SEL R12, R13, R17, !P2 ;  /* 0x000000110d0c7207 */ /* 0x000fe20005000000 */
[----:B------:R-:W-:-:S03]  /*1580*/  IMAD R17, R8, R71, R21 ;  /* 0x0000004708117224 */ /* 0x000fc600078e0215 */
[----:B------:R-:W-:Y:S01]  /*1590*/  SHF.R.S32.HI R11, RZ, 0x1f, R12 ;  /* 0x0000001fff0b7819 */ /* 0x000fe2000001140c */
[----:B-1----:R-:W-:-:S04]  /*15a0*/  IMAD.WIDE.U32 R16, R12, R6, R16 ;  /* 0x000000060c107225 */ /* 0x002fc800078e0010 */
[C---:B------:R-:W-:Y:S02]  /*15b0*/  IMAD R8, R11.reuse, R6, RZ ;  /* 0x000000060b087224 */ /* 0x040fe400078e02ff */
[----:B--2---:R-:W-:Y:S02]  /*15c0*/  IMAD R11, R11, R4, RZ ;  /* 0x000000040b0b7224 */ /* 0x004fe400078e02ff */
[C---:B------:R-:W-:Y:S01]  /*15d0*/  IMAD R7, R12.reuse, R7, R8 ;  /* 0x000000070c077224 */ /* 0x040fe200078e0208 */
[----:B------:R-:W-:Y:S01]  /*15e0*/  MOV R8, R16 ;  /* 0x0000001000087202 */ /* 0x000fe20000000f00 */
[----:B------:R-:W-:-:S04]  /*15f0*/  IMAD.WIDE.U32 R18, R12, R4, R18 ;  /* 0x000000040c127225 */ /* 0x000fc800078e0012 */
[----:B------:R-:W-:Y:S01]  /*1600*/  IMAD R5, R12, R5, R11 ;  /* 0x000000050c057224 */ /* 0x000fe200078e020b */
[----:B------:R-:W-:Y:S01]  /*1610*/  MOV R11, R18 ;  /* 0x00000012000b7202 */ /* 0x000fe20000000f00 */
[----:B------:R-:W-:-:S03]  /*1620*/  IMAD.IADD R6, R17, 0x1, R7 ;  /* 0x0000000111067824 */ /* 0x000fc600078e0207 */
[----:B------:R-:W-:-:S07]  /*1630*/  IADD3 R7, PT, PT, R19, R5, RZ ;  /* 0x0000000513077210 */ /* 0x000fce0007ffe0ff */
.L_x_650:
[----:B------:R-:W-:Y:S01]  /*1640*/  IMAD.MOV.U32 R12, RZ, RZ, RZ ;  /* 0x000000ffff0c7224 */ /* 0x000fe200078e00ff */
[----:B------:R-:W-:Y:S01]  /*1650*/  ISETP.NE.AND P0, PT, R212, -0x1, PT ;  /* 0xffffffffd400780c */ /* 0x000fe20003f05270 */
[----:B------:R-:W1:Y:S01]  /*1660*/  LDC.64 R106, c[0x0][0x3b0] ;  /* 0x0000ec00ff6a7b82 */ /* 0x000e620000000a00 */
[C---:B------:R-:W-:Y:S01]  /*1670*/  IMAD.SHL.U32 R44, R49.reuse, 0x8, RZ ;  /* 0x00000008312c7824 */ /* 0x040fe200078e00ff */
[----:B------:R-:W2:Y:S02]  /*1680*/  LDCU.64 UR4, c[0x0][0x3c8] ;  /* 0x00007900ff0477ac */ /* 0x000ea40008000a00 */
[----:B------:R3:W5:Y:S01]  /*1690*/  @P5 LDG.E R12, desc[UR6][R108.64] ;  /* 0x000000066c0c5981 */ /* 0x000762000c1e1900 */
[----:B------:R-:W-:Y:S01]  /*16a0*/  SHF.R.U32.HI R218, RZ, 0x2, R49 ;  /* 0x00000002ffda7819 */ /* 0x000fe20000011631 */
[----:B------:R-:W-:Y:S01]  /*16b0*/  IMAD.SHL.U32 R47, R2, 0x20, RZ ;  /* 0x00000020022f7824 */ /* 0x000fe200078e00ff */
[----:B------:R-:W-:Y:S01]  /*16c0*/  LOP3.LUT R148, R44, 0x18, RZ, 0xc0, !PT ;  /* 0x000000182c947812 */ /* 0x000fe200078ec0ff */
[----:B------:R-:W4:Y:S01]  /*16d0*/  LDCU.64 UR8, c[0x0][0x388] ;  /* 0x00007100ff0877ac */ /* 0x000f220008000a00 */
[----:B------:R-:W-:Y:S01]  /*16e0*/  SHF.L.U64.HI R46, R2, 0x5, R3 ;  /* 0x00000005022e7819 */ /* 0x000fe20000010203 */
[----:B------:R-:W-:Y:S01]  /*16f0*/  IMAD.SHL.U32 R99, R49, 0x4, RZ ;  /* 0x0000000431637824 */ /* 0x000fe200078e00ff */
[----:B------:R-:W-:Y:S01]  /*1700*/  IADD3 R18, P1, PT, R148, R11, RZ ;  /* 0x0000000b94127210 */ /* 0x000fe20007f3e0ff */
[----:B------:R-:W2:Y:S01]  /*1710*/  @!P0 LDC.64 R4, c[0x0][0x398] ;  /* 0x0000e600ff048b82 */ /* 0x000ea20000000a00 */
[----:B------:R-:W-:Y:S01]  /*1720*/  MOV R219, RZ ;  /* 0x000000ff00db7202 */ /* 0x000fe20000000f00 */
[----:B------:R-:W-:Y:S01]  /*1730*/  IMAD.SHL.U32 R42, R41, 0x100, RZ ;  /* 0x00000100292a7824 */ /* 0x000fe200078e00ff */
[----:B------:R-:W-:Y:S01]  /*1740*/  LOP3.LUT R99, R99, 0xc, RZ, 0xc0, !PT ;  /* 0x0000000c63637812 */ /* 0x000fe200078ec0ff */
[----:B------:R-:W-:Y:S01]  /*1750*/  IMAD.X R19, RZ, RZ, R7, P1 ;  /* 0x000000ffff137224 */ /* 0x000fe200008e0607 */
[-C--:B------:R-:W-:Y:S01]  /*1760*/  LOP3.LUT R221, R221, R220.reuse, RZ, 0x3c, !PT ;  /* 0x000000dcdddd7212 */ /* 0x080fe200078e3cff */
[----:B------:R-:W-:Y:S01]  /*1770*/  IMAD.WIDE.U32 R14, R14, 0x40, R218 ;  /* 0x000000400e0e7825 */ /* 0x000fe200078e00da */
[----:B------:R-:W-:Y:S01]  /*1780*/  SHF.L.U64.HI R48, R70, 0x5, R71 ;  /* 0x0000000546307819 */ /* 0x000fe20000010247 */
[----:B------:R-:W4:Y:S01]  /*1790*/  LDC R11, c[0x0][0x450] ;  /* 0x00011400ff0b7b82 */ /* 0x000f220000000800 */
[----:B------:R-:W-:Y:S01]  /*17a0*/  LOP3.LUT R220, R221, R220, RZ, 0x3c, !PT ;  /* 0x000000dcdddc7212 */ /* 0x000fe200078e3cff */
[----:B------:R-:W-:Y:S01]  /*17b0*/  IMAD.WIDE.U32 R18, R218, R2, R18 ;  /* 0x00000002da127225 */ /* 0x000fe200078e0012 */
[----:B------:R-:W-:-:S02]  /*17c0*/  SHF.R.S32.HI R2, RZ, 0x1f, R45 ;  /* 0x0000001fff027819 */ /* 0x000fc4000001142d */
[----:B------:R-:W-:Y:S01]  /*17d0*/  SHF.R.U32.HI R101, RZ, 0x1, R49 ;  /* 0x00000001ff657819 */ /* 0x000fe20000011631 */
[----:B-1----:R-:W-:Y:S01]  /*17e0*/  IMAD R54, R15, R106, RZ ;  /* 0x0000006a0f367224 */ /* 0x002fe200078e02ff */
[----:B------:R-:W-:Y:S01]  /*17f0*/  LEA.HI R2, R2, R45, RZ, 0x8 ;  /* 0x0000002d02027211 */ /* 0x000fe200078f40ff */
[----:B------:R-:W-:Y:S01]  /*1800*/  VIADD R53, R42, 0xffffff00 ;  /* 0xffffff002a357836 */ /* 0x000fe20000000000 */
[----:B------:R-:W-:Y:S01]  /*1810*/  LOP3.LUT R102, R44, 0x20, RZ, 0xc0, !PT ;  /* 0x000000202c667812 */ /* 0x000fe200078ec0ff */
[----:B------:R-:W-:Y:S01]  /*1820*/  IMAD R54, R14, R107, R54 ;  /* 0x0000006b0e367224 */ /* 0x000fe200078e0236 */
[----:B------:R-:W-:Y:S02]  /*1830*/  SHF.R.S32.HI R52, RZ, 0x8, R2 ;  /* 0x00000008ff347819 */ /* 0x000fe40000011402 */
[----:B------:R-:W-:Y:S01]  /*1840*/  LOP3.LUT R221, R221, R220, RZ, 0x3c, !PT ;  /* 0x000000dcdddd7212 */ /* 0x000fe200078e3cff */
[----:B--2---:R-:W-:-:S04]  /*1850*/  @!P0 IMAD.WIDE.U32 R16, R10, R4, RZ ;  /* 0x000000040a108225 */ /* 0x004fc800078e00ff */
[----:B------:R-:W-:Y:S02]  /*1860*/  @!P0 IMAD R5, R10, R5, R17 ;  /* 0x000000050a058224 */ /* 0x000fe400078e0211 */
[----:B------:R-:W-:Y:S02]  /*1870*/  @!P0 IMAD.MOV.U32 R4, RZ, RZ, R16 ;  /* 0x000000ffff048224 */ /* 0x000fe400078e0010 */
[----:B------:R-:W-:Y:S01]  /*1880*/  @P0 IMAD.WIDE.U32 R16, R212, R106, RZ ;  /* 0x0000006ad4100225 */ /* 0x000fe200078e00ff */
[----:B----4-:R-:W-:-:S03]  /*1890*/  LEA.HI R11, R11, R11, RZ, 0x1 ;  /* 0x0000000b0b0b7211 */ /* 0x010fc600078f08ff */
[----:B------:R-:W-:Y:S01]  /*18a0*/  @P0 IMAD.MOV.U32 R4, RZ, RZ, R16 ;  /* 0x000000ffff040224 */ /* 0x000fe200078e0010 */
[----:B------:R-:W-:Y:S01]  /*18b0*/  SHF.R.S32.HI R11, RZ, 0x1, R11 ;  /* 0x00000001ff0b7819 */ /* 0x000fe2000001140b */
[----:B------:R-:W-:Y:S01]  /*18c0*/  @P0 IMAD R5, R212, R107, R17 ;  /* 0x0000006bd4050224 */ /* 0x000fe200078e0211 */
[C---:B------:R-:W-:Y:S02]  /*18d0*/  IADD3 R16, P0, PT, R148.reuse, R8, RZ ;  /* 0x0000000894107210 */ /* 0x040fe40007f1e0ff */
[----:B------:R-:W-:Y:S01]  /*18e0*/  IADD3 R4, P3, PT, R148, R4, RZ ;  /* 0x0000000494047210 */ /* 0x000fe20007f7e0ff */
[----:B------:R-:W-:Y:S02]  /*18f0*/  IMAD R100, R218, R11, R99 ;  /* 0x0000000bda647224 */ /* 0x000fe400078e0263 */
[----:B------:R-:W-:Y:S01]  /*1900*/  IMAD.X R17, RZ, RZ, R6, P0 ;  /* 0x000000ffff117224 */ /* 0x000fe200000e0606 */
[----:B------:R-:W-:Y:S01]  /*1910*/  SHF.L.U32 R6, R18, 0x1, RZ ;  /* 0x0000000112067819 */ /* 0x000fe200000006ff */
[----:B------:R-:W-:Y:S01]  /*1920*/  IMAD.X R5, RZ, RZ, R5, P3 ;  /* 0x000000ffff057224 */ /* 0x000fe200018e0605 */
[----:B------:R-:W-:Y:S01]  /*1930*/  SHF.R.S32.HI R81, RZ, 0x1f, R100 ;  /* 0x0000001fff517819 */ /* 0x000fe20000011464 */
[----:B------:R-:W-:Y:S01]  /*1940*/  IMAD.WIDE.U32 R16, R218, R70, R16 ;  /* 0x00000046da107225 */ /* 0x000fe200078e0010 */
[----:B------:R-:W-:-:S02]  /*1950*/  IADD3 R6, P1, PT, R6, UR8, RZ ;  /* 0x0000000806067c10 */ /* 0x000fc4000ff3e0ff */
[----:B------:R-:W-:Y:S01]  /*1960*/  SHF.L.U32 R70, R70, 0x5, RZ ;  /* 0x0000000546467819 */ /* 0x000fe200000006ff */
[----:B------:R-:W-:Y:S01]  /*1970*/  IMAD.WIDE.U32 R4, R0, UR4, R4 ;  /* 0x0000000400047c25 */ /* 0x000fe2000f8e0004 */
[----:B------:R-:W-:-:S03]  /*1980*/  MOV R215, R6 ;  /* 0x0000000600d77202 */ /* 0x000fc60000000f00 */
[----:B------:R-:W-:Y:S01]  /*1990*/  IMAD R5, R0, UR5, R5 ;  /* 0x0000000500057c24 */ /* 0x000fe2000f8e0205 */
[----:B------:R-:W1:Y:S01]  /*19a0*/  LDCU.64 UR4, c[0x0][0x390] ;  /* 0x00007200ff0477ac */ /* 0x000e620008000a00 */
[----:B------:R-:W-:Y:S02]  /*19b0*/  IMAD R7, R218, R71, R17 ;  /* 0x00000047da077224 */ /* 0x000fe400078e0211 */
[----:B------:R-:W-:Y:S02]  /*19c0*/  IMAD.SHL.U32 R8, R16, 0x2, RZ ;  /* 0x0000000210087824 */ /* 0x000fe400078e00ff */
[----:B------:R-:W-:Y:S01]  /*19d0*/  IMAD R0, R218, R3, R19 ;  /* 0x00000003da007224 */ /* 0x000fe200078e0213 */
[----:B------:R-:W-:Y:S01]  /*19e0*/  SHF.L.U64.HI R7, R16, 0x1, R7 ;  /* 0x0000000110077819 */ /* 0x000fe20000010207 */
[----:B------:R-:W-:Y:S02]  /*19f0*/  IMAD.IADD R99, R99, 0x1, R100 ;  /* 0x0000000163637824 */ /* 0x000fe400078e0264 */
[----:B------:R-:W-:Y:S01]  /*1a00*/  IMAD.WIDE.U32 R106, R14, R106, R4 ;  /* 0x0000006a0e6a7225 */ /* 0x000fe200078e0004 */
[----:B------:R-:W-:-:S02]  /*1a10*/  SHF.L.U64.HI R0, R18, 0x1, R0 ;  /* 0x0000000112007819 */ /* 0x000fc40000010200 */
[----:B------:R-:W-:Y:S01]  /*1a20*/  SHF.R.S32.HI R80, RZ, 0x1f, R99 ;  /* 0x0000001fff507819 */ /* 0x000fe20000011463 */
[----:B------:R-:W-:Y:S01]  /*1a30*/  IMAD.IADD R54, R107, 0x1, R54 ;  /* 0x000000016b367824 */ /* 0x000fe200078e0236 */
[----:B------:R-:W-:Y:S02]  /*1a40*/  IADD3.X R0, PT, PT, R0, UR9, RZ, P1, !PT ;  /* 0x0000000900007c10 */ /* 0x000fe40008ffe4ff */
[----:B-1----:R-:W-:-:S03]  /*1a50*/  IADD3 R8, P0, PT, R8, UR4, RZ ;  /* 0x0000000408087c10 */ /* 0x002fc6000ff1e0ff */
[----:B------:R-:W-:Y:S01]  /*1a60*/  IMAD.MOV.U32 R214, RZ, RZ, R0 ;  /* 0x000000ffffd67224 */ /* 0x000fe200078e0000 */
[----:B------:R-:W-:Y:S01]  /*1a70*/  IADD3.X R7, PT, PT, R7, UR5, RZ, P0, !PT ;  /* 0x0000000507077c10 */ /* 0x000fe200087fe4ff */
[----:B------:R-:W-:Y:S01]  /*1a80*/  IMAD.MOV.U32 R217, RZ, RZ, R8 ;  /* 0x000000ffffd97224 */ /* 0x000fe200078e0008 */
[----:B------:R-:W-:Y:S02]  /*1a90*/  ISETP.GE.AND P0, PT, R52, R41, PT ;  /* 0x000000293400720c */ /* 0x000fe40003f06270 */
[----:B------:R-:W-:-:S11]  /*1aa0*/  MOV R216, R7 ;  /* 0x0000000700d87202 */ /* 0x000fd60000000f00 */
[----:B---3--:R-:W-:Y:S05]  /*1ab0*/  @P0 BRA `(.L_x_655) ;  /* 0x00000068007c0947 */ /* 0x008fea0003800000 */
[----:B------:R-:W1:Y:S01]  /*1ac0*/  LDC.64 R4, c[0x0][0x4a0] ;  /* 0x00012800ff047b82 */ /* 0x000e620000000a00 */
[----:B------:R-:W2:Y:S01]  /*1ad0*/  LDCU.128 UR8, c[0x0][0x490] ;  /* 0x00009200ff0877ac */ /* 0x000ea20008000c00 */
[----:B------:R-:W-:Y:S01]  /*1ae0*/  IMAD.MOV.U32 R149, RZ, RZ, RZ ;  /* 0x000000ffff957224 */ /* 0x000fe200078e00ff */
[----:B-----5:R-:W-:Y:S01]  /*1af0*/  IADD3 R12, PT, PT, R53, R12, RZ ;  /* 0x0000000c350c7210 */ /* 0x020fe20007ffe0ff */
[----:B------:R-:W-:Y:S01]  /*1b00*/  @!P4 IMAD.MOV R9, RZ, RZ, -R9 ;  /* 0x000000ffff09c224 */ /* 0x000fe200078e0a09 */
[----:B------:R-:W3:Y:S01]  /*1b10*/  LDCU.128 UR12, c[0x0][0x4b0] ;  /* 0x00009600ff0c77ac */ /* 0x000ee20008000c00 */
[C---:B------:R-:W-:Y:S01]  /*1b20*/  IMAD R91, R11.reuse, 0x60, RZ ;  /* 0x000000600b5b7824 */ /* 0x040fe200078e02ff */
[C---:B------:R-:W-:Y:S01]  /*1b30*/  SHF.L.U32 R98, R11.reuse, 0x5, RZ ;  /* 0x000000050b627819 */ /* 0x040fe200000006ff */
[----:B------:R-:W4:Y:S01]  /*1b40*/  LDC.64 R2, c[0x0][0x4a8] ;  /* 0x00012a00ff027b82 */ /* 0x000f220000000a00 */
[----:B------:R-:W3:Y:S01]  /*1b50*/  LDCU.128 UR16, c[0x0][0x4c0] ;  /* 0x00009800ff1077ac */ /* 0x000ee20008000c00 */
[----:B------:R-:W-:Y:S01]  /*1b60*/  IMAD R63, R12, R11, RZ ;  /* 0x0000000b0c3f7224 */ /* 0x000fe200078e02ff */
[C---:B------:R-:W-:Y:S01]  /*1b70*/  SHF.L.U32 R87, R11.reuse, 0x6, RZ ;  /* 0x000000060b577819 */ /* 0x040fe200000006ff */
[C---:B------:R-:W-:Y:S01]  /*1b80*/  IMAD R90, R11.reuse, 0xa0, RZ ;  /* 0x000000a00b5a7824 */ /* 0x040fe200078e02ff */
[----:B------:R-:W3:Y:S01]  /*1b90*/  LDCU.64 UR4, c[0x0][0x488] ;  /* 0x00009100ff0477ac */ /* 0x000ee20008000a00 */
[C---:B------:R-:W-:Y:S01]  /*1ba0*/  IMAD R89, R11.reuse, 0xc0, RZ ;  /* 0x000000c00b597824 */ /* 0x040fe200078e02ff */
[----:B------:R-:W-:Y:S01]  /*1bb0*/  SHF.R.S32.HI R62, RZ, 0x1f, R63 ;  /* 0x0000001fff3e7819 */ /* 0x000fe2000001143f */
[----:B------:R-:W-:Y:S01]  /*1bc0*/  IMAD R88, R11, 0xe0, RZ ;  /* 0x000000e00b587824 */ /* 0x000fe200078e02ff */
[----:B------:R-:W-:Y:S01]  /*1bd0*/  IADD3 R30, P1, PT, R63, R100, RZ ;  /* 0x000000643f1e7210 */ /* 0x000fe20007f3e0ff */
[----:B------:R-:W3:Y:S01]  /*1be0*/  LDCU UR21, c[0x0][0x440] ;  /* 0x00008800ff1577ac */ /* 0x000ee20008000800 */
[C---:B--2---:R-:W-:Y:S01]  /*1bf0*/  IMAD.WIDE.U32 R14, R10.reuse, UR10, R148 ;  /* 0x0000000a0a0e7c25 */ /* 0x044fe2000f8e0094 */
[----:B------:R-:W-:Y:S01]  /*1c00*/  MOV R55, R7 ;  /* 0x0000000700377202 */ /* 0x000fe20000000f00 */
[----:B------:R-:W2:Y:S02]  /*1c10*/  LDCU UR20, c[0x0][0x450] ;  /* 0x00008a00ff1477ac */ /* 0x000ea40008000800 */
[C---:B------:R-:W-:Y:S01]  /*1c20*/  IMAD R15, R10.reuse, UR11, R15 ;  /* 0x0000000b0a0f7c24 */ /* 0x040fe2000f8e020f */
[----:B------:R-:W-:Y:S01]  /*1c30*/  VIMNMX R52, PT, PT, RZ, R52, !PT ;  /* 0x00000034ff347248 */ /* 0x000fe20007fe0100 */
[C---:B-1----:R-:W-:Y:S01]  /*1c40*/  IMAD.WIDE.U32 R16, R10.reuse, R4, R148 ;  /* 0x000000040a107225 */ /* 0x042fe200078e0094 */
[----:B------:R-:W-:Y:S01]  /*1c50*/  SEL R4, R13, R9, !P2 ;  /* 0x000000090d047207 */ /* 0x000fe20005000000 */
[----:B------:R-:W1:Y:S01]  /*1c60*/  LDCU.64 UR10, c[0x0][0x4d0] ;  /* 0x00009a00ff0a77ac */ /* 0x000e620008000a00 */
[----:B------:R-:W-:Y:S01]  /*1c70*/  SHF.R.S32.HI R9, RZ, 0x1f, R45 ;  /* 0x0000001fff097819 */ /* 0x000fe2000001142d */
[----:B------:R-:W-:Y:S01]  /*1c80*/  IMAD R17, R10, R5, R17 ;  /* 0x000000050a117224 */ /* 0x000fe200078e0211 */
[----:B------:R-:W-:Y:S01]  /*1c90*/  IADD3 R96, PT, PT, R218, 0x60, RZ ;  /* 0x00000060da607810 */ /* 0x000fe20007ffe0ff */
[----:B------:R-:W2:Y:S01]  /*1ca0*/  LDCU.U8 UR22, c[0x0][0x533] ;  /* 0x0000a660ff1677ac */ /* 0x000ea20008000000 */
[----:B----4-:R-:W-:Y:S01]  /*1cb0*/  IMAD.WIDE.U32 R14, R53, R2, R14 ;  /* 0x00000002350e7225 */ /* 0x010fe200078e000e */
[----:B------:R-:W-:Y:S01]  /*1cc0*/  SHF.L.U64.HI R71, R2, 0x5, R3 ;  /* 0x0000000502477819 */ /* 0x000fe20000010203 */
[----:B------:R-:W-:-:S02]  /*1cd0*/  UMOV UR23, URZ ;  /* 0x000000ff00177c82 */ /* 0x000fc40008000000 */
[C---:B---3--:R-:W-:Y:S01]  /*1ce0*/  IMAD.WIDE.U32 R18, R53.reuse, UR12, R16 ;  /* 0x0000000c35127c25 */ /* 0x048fe2000f8e0010 */
[----:B------:R-:W-:Y:S02]  /*1cf0*/  SHF.R.S32.HI R16, RZ, 0x1f, R4 ;  /* 0x0000001fff107819 */ /* 0x000fe40000011404 */
[----:B------:R-:W-:Y:S01]  /*1d00*/  SHF.L.U32 R72, R2, 0x5, RZ ;  /* 0x0000000502487819 */ /* 0x000fe200000006ff */
[C---:B------:R-:W-:Y:S01]  /*1d10*/  IMAD R19, R53.reuse, UR13, R19 ;  /* 0x0000000d35137c24 */ /* 0x040fe2000f8e0213 */
[----:B------:R-:W-:Y:S01]  /*1d20*/  IADD3 R93, PT, PT, R218, 0xc0, RZ ;  /* 0x000000c0da5d7810 */ /* 0x000fe20007ffe0ff */
[C---:B------:R-:W-:Y:S01]  /*1d30*/  IMAD R13, R16.reuse, UR14, RZ ;  /* 0x0000000e100d7c24 */ /* 0x040fe2000f8e02ff */
[----:B------:R-:W-:Y:S01]  /*1d40*/  MOV R83, R53 ;  /* 0x0000003500537202 */ /* 0x000fe20000000f00 */
[----:B------:R-:W-:Y:S01]  /*1d50*/  IMAD R16, R16, UR16, RZ ;  /* 0x0000001010107c24 */ /* 0x000fe2000f8e02ff */
[----:B------:R-:W-:Y:S01]  /*1d60*/  SHF.R.S32.HI R79, RZ, 0x1f, R98 ;  /* 0x0000001fff4f7819 */ /* 0x000fe20000011462 */
[----:B------:R-:W-:Y:S01]  /*1d70*/  IMAD R15, R53, R3, R15 ;  /* 0x00000003350f7224 */ /* 0x000fe200078e020f */
[----:B------:R-:W-:Y:S01]  /*1d80*/  SHF.R.S32.HI R78, RZ, 0x1f, R87 ;  /* 0x0000001fff4e7819 */ /* 0x000fe20000011457 */
[C---:B------:R-:W-:Y:S01]  /*1d90*/  IMAD R13, R4.reuse, UR15, R13 ;  /* 0x0000000f040d7c24 */ /* 0x040fe2000f8e020d */
[----:B------:R-:W-:Y:S01]  /*1da0*/  SHF.R.S32.HI R77, RZ, 0x1f, R91 ;  /* 0x0000001fff4d7819 */ /* 0x000fe2000001145b */
[C---:B------:R-:W-:Y:S01]  /*1db0*/  IMAD R16, R4.reuse, UR17, R16 ;  /* 0x0000001104107c24 */ /* 0x040fe2000f8e0210 */
[----:B------:R-:W-:Y:S01]  /*1dc0*/  SHF.R.S32.HI R75, RZ, 0x1f, R90 ;  /* 0x0000001fff4b7819 */ /* 0x000fe2000001145a */
[C---:B------:R-:W-:Y:S01]  /*1dd0*/  IMAD.WIDE.U32 R18, R4.reuse, UR16, R18 ;  /* 0x0000001004127c25 */ /* 0x040fe2000f8e0012 */
[----:B------:R-:W-:Y:S01]  /*1de0*/  SHF.R.S32.HI R74, RZ, 0x1f, R89 ;  /* 0x0000001fff4a7819 */ /* 0x000fe20000011459 */
[----:B------:R-:W-:Y:S01]  /*1df0*/  USHF.L.U64.HI UR16, UR12, 0x6, UR13 ;  /* 0x000000060c107899 */ /* 0x000fe2000801020d */
[----:B------:R-:W-:Y:S01]  /*1e00*/  SHF.R.S32.HI R73, RZ, 0x1f, R88 ;  /* 0x0000001fff497819 */ /* 0x000fe20000011458 */
[----:B------:R-:W-:Y:S01]  /*1e10*/  IMAD.WIDE.U32 R4, R4, UR14, R14 ;  /* 0x0000000e04047c25 */ /* 0x000fe2000f8e000e */
[----:B------:R-:W-:Y:S01]  /*1e20*/  IADD3 R14, P0, PT, -R45, R218, RZ ;  /* 0x000000da2d0e7210 */ /* 0x000fe20007f1e1ff */
[----:B------:R-:W-:-:S02]  /*1e30*/  USHF.L.U32 UR17, UR12, 0x6, URZ ;  /* 0x000000060c117899 */ /* 0x000fc400080006ff */
[----:B------:R-:W-:Y:S01]  /*1e40*/  IMAD.MOV.U32 R12, RZ, RZ, R4 ;  /* 0x000000ffff0c7224 */ /* 0x000fe200078e0004 */
[----:B------:R-:W-:Y:S01]  /*1e50*/  IADD3.X R4, PT, PT, R62, R81, RZ, P1, !PT ;  /* 0x000000513e047210 */ /* 0x000fe20000ffe4ff */
[----:B------:R-:W-:Y:S01]  /*1e60*/  IMAD.X R9, RZ, RZ, ~R9, P0 ;  /* 0x000000ffff097224 */ /* 0x000fe200000e0e09 */
[----:B------:R-:W-:Y:S01]  /*1e70*/  IADD3 R63, P0, PT, R63, R99, RZ ;  /* 0x000000633f3f7210 */ /* 0x000fe20007f1e0ff */
[----:B------:R-:W-:Y:S01]  /*1e80*/  IMAD.IADD R17, R19, 0x1, R16 ;  /* 0x0000000113117824 */ /* 0x000fe200078e0210 */
[----:B------:R-:W-:Y:S01]  /*1e90*/  MOV R16, R18 ;  /* 0x0000001200107202 */ /* 0x000fe20000000f00 */
[C---:B------:R-:W-:Y:S01]  /*1ea0*/  IMAD R60, R9.reuse, UR12, RZ ;  /* 0x0000000c093c7c24 */ /* 0x040fe2000f8e02ff */
[----:B------:R-:W-:Y:S01]  /*1eb0*/  SHF.L.U64.HI R4, R30, 0x1, R4 ;  /* 0x000000011e047819 */ /* 0x000fe20000010204 */
[----:B------:R-:W-:Y:S01]  /*1ec0*/  IMAD.X R62, R62, 0x1, R80, P0 ;  /* 0x000000013e3e7824 */ /* 0x000fe200000e0650 */
[----:B------:R-:W3:Y:S01]  /*1ed0*/  LDCU.64 UR14, c[0x0][0x3c0] ;  /* 0x00007800ff0e77ac */ /* 0x000ee20008000a00 */
[----:B------:R-:W-:-:S02]  /*1ee0*/  IMAD R9, R9, R2, RZ ;  /* 0x0000000209097224 */ /* 0x000fc400078e02ff */
[----:B------:R-:W-:Y:S01]  /*1ef0*/  IMAD.IADD R13, R5, 0x1, R13 ;  /* 0x00000001050d7824 */ /* 0x000fe200078e020d */
[C---:B------:R-:W-:Y:S01]  /*1f00*/  SHF.L.U64.HI R62, R63.reuse, 0x1, R62 ;  /* 0x000000013f3e7819 */ /* 0x040fe2000001023e */
[----:B------:R-:W-:Y:S01]  /*1f10*/  IMAD.SHL.U32 R30, R30, 0x2, RZ ;  /* 0x000000021e1e7824 */ /* 0x000fe200078e00ff */
[----:B------:R-:W-:Y:S01]  /*1f20*/  SHF.L.U32 R63, R63, 0x1, RZ ;  /* 0x000000013f3f7819 */ /* 0x000fe200000006ff */
[C---:B------:R-:W-:Y:S01]  /*1f30*/  IMAD R60, R14.reuse, UR13, R60 ;  /* 0x0000000d0e3c7c24 */ /* 0x040fe2000f8e023c */
[----:B--2---:R-:W-:Y:S01]  /*1f40*/  UISETP.NE.AND UP0, UPT, UR22, URZ, UPT ;  /* 0x000000ff1600728c */ /* 0x004fe2000bf05270 */
[C---:B------:R-:W-:Y:S01]  /*1f50*/  IMAD R9, R14.reuse, R3, R9 ;  /* 0x000000030e097224 */ /* 0x040fe200078e0209 */
[----:B------:R-:W-:Y:S01]  /*1f60*/  IADD3 R65, P1, PT, R63, UR18, RZ ;  /* 0x000000123f417c10 */ /* 0x000fe2000ff3e0ff */
[----:B------:R-:W-:-:S03]  /*1f70*/  IMAD.WIDE.U32 R16, R14, UR12, R16 ;  /* 0x0000000c0e107c25 */ /* 0x000fc6000f8e0010 */
[----:B------:R-:W-:Y:S01]  /*1f80*/  IADD3.X R64, PT, PT, R62, UR19, RZ, P1, !PT ;  /* 0x000000133e407c10 */ /* 0x000fe20008ffe4ff */
[----:B------:R-:W-:Y:S01]  /*1f90*/  IMAD.WIDE.U32 R14, R14, R2, R12 ;  /* 0x000000020e0e7225 */ /* 0x000fe200078e000c */
[----:B------:R-:W-:Y:S01]  /*1fa0*/  IADD3 R12, P0, PT, R30, UR18, RZ ;  /* 0x000000121e0c7c10 */ /* 0x000fe2000ff1e0ff */
[----:B------:R-:W-:Y:S01]  /*1fb0*/  USHF.L.U32 UR18, UR12, 0x8, URZ ;  /* 0x000000080c127899 */ /* 0x000fe200080006ff */
[----:B------:R-:W-:Y:S01]  /*1fc0*/  LEA R61, P2, R16, UR8, 0x1 ;  /* 0x00000008103d7c11 */ /* 0x000fe2000f8408ff */
[----:B------:R-:W-:Y:S01]  /*1fd0*/  IMAD.IADD R60, R17, 0x1, R60 ;  /* 0x00000001113c7824 */ /* 0x000fe200078e023c */
[----:B------:R-:W-:Y:S01]  /*1fe0*/  IADD3.X R13, PT, PT, R4, UR19, RZ, P0, !PT ;  /* 0x00000013040d7c10 */ /* 0x000fe200087fe4ff */
[----:B------:R-:W2:Y:S01]  /*1ff0*/  LDCU UR19, c[0x0][0x440] ;  /* 0x00008800ff1377ac */ /* 0x000ea20008000800 */
[----:B-1----:R-:W-:Y:S01]  /*2000*/  IADD3 R30, P0, PT, R30, UR10, RZ ;  /* 0x0000000a1e1e7c10 */ /* 0x002fe2000ff1e0ff */
[----:B------:R-:W-:Y:S01]  /*2010*/  IMAD.IADD R9, R15, 0x1, R9 ;  /* 0x000000010f097824 */ /* 0x000fe200078e0209 */
[----:B------:R-:W-:Y:S01]  /*2020*/  LEA.HI.X R60, R16, UR9, R60, 0x1, P2 ;  /* 0x00000009103c7c11 */ /* 0x000fe200090f0c3c */
[----:B------:R-:W-:Y:S01]  /*2030*/  IMAD.SHL.U32 R68, R2, 0x100, RZ ;  /* 0x0000010002447824 */ /* 0x000fe200078e00ff */
[----:B------:R-:W-:Y:S01]  /*2040*/  IADD3.X R31, PT, PT, R4, UR11, RZ, P0, !PT ;  /* 0x0000000b041f7c10 */ /* 0x000fe200087fe4ff */
[----:B------:R-:W-:Y:S01]  /*2050*/  IMAD.SHL.U32 R86, R11, 0x80, RZ ;  /* 0x000000800b567824 */ /* 0x000fe200078e00ff */
[----:B------:R-:W-:Y:S01]  /*2060*/  IADD3 R69, P0, PT, RZ, -UR23, RZ ;  /* 0x80000017ff457c10 */ /* 0x000fe2000ff1e0ff */
[----:B------:R-:W-:Y:S01]  /*2070*/  IMAD.MOV.U32 R56, RZ, RZ, R8 ;  /* 0x000000ffff387224 */ /* 0x000fe200078e0008 */
[C---:B------:R-:W-:Y:S01]  /*2080*/  LEA R10, P2, R14.reuse, UR4, 0x1 ;  /* 0x000000040e0a7c11 */ /* 0x040fe2000f8408ff */
[----:B------:R-:W-:Y:S01]  /*2090*/  IMAD.MOV.U32 R59, RZ, RZ, R6 ;  /* 0x000000ffff3b7224 */ /* 0x000fe200078e0006 */
[----:B------:R-:W-:Y:S01]  /*20a0*/  IADD3 R63, P1, PT, R63, UR10, RZ ;  /* 0x0000000a3f3f7c10 */ /* 0x000fe2000ff3e0ff */
[----:B------:R-:W-:Y:S01]  /*20b0*/  IMAD.X R68, RZ, RZ, ~R68, P0 ;  /* 0x000000ffff447224 */ /* 0x000fe200000e0e44 */
[----:B------:R-:W-:Y:S01]  /*20c0*/  IADD3.X R66, PT, PT, RZ, ~UR18, RZ, P0, !PT ;  /* 0x80000012ff427c10 */ /* 0x000fe200087fe4ff */
[----:B------:R-:W-:Y:S01]  /*20d0*/  IMAD.MOV.U32 R58, RZ, RZ, R0 ;  /* 0x000000ffff3a7224 */ /* 0x000fe200078e0000 */
[----:B------:R-:W-:Y:S01]  /*20e0*/  LEA.HI.X R9, R14, UR5, R9, 0x1, P2 ;  /* 0x000000050e097c11 */ /* 0x000fe200090f0c09 */
[----:B------:R-:W-:Y:S01]  /*20f0*/  VIADD R51, R218, 0x20 ;  /* 0x00000020da337836 */ /* 0x000fe20000000000 */
[----:B------:R-:W-:Y:S01]  /*2100*/  IADD3.X R62, PT, PT, R62, UR11, RZ, P1, !PT ;  /* 0x0000000b3e3e7c10 */ /* 0x000fe20008ffe4ff */
[----:B------:R-:W-:Y:S01]  /*2110*/  VIADD R97, R218, 0x40 ;  /* 0x00000040da617836 */ /* 0x000fe20000000000 */
[----:B------:R-:W-:Y:S01]  /*2120*/  ISETP.GE.AND P2, PT, R148, UR21, PT ;  /* 0x0000001594007c0c */ /* 0x000fe2000bf46270 */
[----:B------:R-:W-:Y:S01]  /*2130*/  VIADD R95, R218, 0x80 ;  /* 0x00000080da5f7836 */ /* 0x000fe20000000000 */
[----:B--2---:R-:W-:Y:S01]  /*2140*/  ISETP.GE.AND P1, PT, R148, UR19, PT ;  /* 0x0000001394007c0c */ /* 0x004fe2000bf26270 */
[C---:B------:R-:W-:Y:S01]  /*2150*/  VIADD R94, R218.reuse, 0xa0 ;  /* 0x000000a0da5e7836 */ /* 0x040fe20000000000 */
[C---:B------:R-:W-:Y:S01]  /*2160*/  SHF.R.S64 R67, R69.reuse, 0x1f, R66 ;  /* 0x0000001f45437819 */ /* 0x040fe20000001042 */
[----:B------:R-:W-:Y:S01]  /*2170*/  VIADD R92, R218, 0xe0 ;  /* 0x000000e0da5c7836 */ /* 0x000fe20000000000 */
[----:B------:R-:W-:Y:S01]  /*2180*/  SHF.R.S64 R69, R69, 0x1f, R68 ;  /* 0x0000001f45457819 */ /* 0x000fe20000001044 */
[C---:B------:R-:W-:Y:S01]  /*2190*/  IMAD R85, R41.reuse, -0x100, R45 ;  /* 0xffffff0029557824 */ /* 0x040fe200078e022d */
[----:B------:R-:W-:Y:S01]  /*21a0*/  P2R R57, PR, RZ, 0x4 ;  /* 0x00000004ff397803 */ /* 0x000fe20000000000 */
[----:B------:R-:W-:Y:S01]  /*21b0*/  IMAD R84, R41, -0x100, R43 ;  /* 0xffffff0029547824 */ /* 0x000fe200078e022b */
[----:B------:R-:W-:Y:S01]  /*21c0*/  P2R R103, PR, RZ, 0x2 ;  /* 0x00000002ff677803 */ /* 0x000fe20000000000 */
[----:B------:R-:W-:Y:S01]  /*21d0*/  IMAD.MOV.U32 R82, RZ, RZ, R41 ;  /* 0x000000ffff527224 */ /* 0x000fe200078e0029 */
[----:B------:R-:W-:Y:S01]  /*21e0*/  SHF.R.S32.HI R76, RZ, 0x1f, R86 ;  /* 0x0000001fff4c7819 */ /* 0x000fe20000011456 */
[----:B------:R-:W1:Y:S01]  /*21f0*/  LDCU.64 UR4, c[0x0][0x3b8] ;  /* 0x00007700ff0477ac */ /* 0x000e620008000a00 */
[----:B------:R-:W-:-:S02]  /*2200*/  MOV R14, UR20 ;  /* 0x00000014000e7c02 */ /* 0x000fc40008000f00 */
[----:B------:R-:W-:Y:S01]  /*2210*/  SHF.R.S32.HI R66, RZ, 0x1f, R66 ;  /* 0x0000001fff427819 */ /* 0x000fe20000011442 */
[----:B------:R-:W2:Y:S01]  /*2220*/  LDCU.64 UR12, c[0x0][0x4e0] ;  /* 0x00009c00ff0c77ac */ /* 0x000ea20008000a00 */
[----:B------:R-:W-:Y:S01]  /*2230*/  SHF.R.S32.HI R68, RZ, 0x1f, R68 ;  /* 0x0000001fff447819 */ /* 0x000fe20000011444 */
[----:B---3--:R-:W4:Y:S06]  /*2240*/  LDCU.128 UR8, c[0x0][0x3a0] ;  /* 0x00007400ff0877ac */ /* 0x008f2c0008000c00 */
.L_x_693:
[----:B------:R-:W-:Y:S01]  /*2250*/  VIADD R84, R84, 0x100 ;  /* 0x0000010054547836 */ /* 0x000fe20000000000 */
[----:B------:R-:W-:Y:S01]  /*2260*/  ISETP.NE.AND P4, PT, R57, RZ, PT ;  /* 0x000000ff3900720c */ /* 0x000fe20003f85270 */
[----:B------:R-:W-:Y:S01]  /*2270*/  VIADD R85, R85, 0x100 ;  /* 0x0000010055557836 */ /* 0x000fe20000000000 */
[----:B------:R-:W-:Y:S01]  /*2280*/  BSSY.RECONVERGENT B1, `(.L_x_656) ;  /* 0x00005c2000017945 */ /* 0x000fe20003800200 */
[----:B------:R-:W-:Y:S01]  /*2290*/  VIADD R82, R82, 0xffffffff ;  /* 0xffffffff52527836 */ /* 0x000fe20000000000 */
[CC--:B------:R-:W-:Y:S01]  /*22a0*/  ISETP.GE.OR P0, PT, R218.reuse, R84.reuse, P4 ;  /* 0x00000054da00720c */ /* 0x0c0fe20002706670 */
[----:B------:R-:W-:Y:S02]  /*22b0*/  IMAD.MOV.U32 R105, RZ, RZ, R83 ;  /* 0x000000ffff697224 */ /* 0x000fe400078e0053 */
[----:B------:R-:W-:Y:S01]  /*22c0*/  VIADD R83, R83, 0xffffff00 ;  /* 0xffffff0053537836 */ /* 0x000fe20000000000 */
[-C--:B------:R-:W-:Y:S02]  /*22d0*/  ISETP.LT.OR P1, PT, R218, R85.reuse, P0 ;  /* 0x00000055da00720c */ /* 0x080fe40000721670 */
[CC--:B------:R-:W-:Y:S04]  /*22e0*/  ISETP.GE.OR P0, PT, R97.reuse, R84.reuse, P4 ;  /* 0x000000546100720c */ /* 0x0c0fe80002706670 */
[-C--:B------:R-:W-:Y:S02]  /*22f0*/  ISETP.LT.OR P5, PT, R97, R85.reuse, P0 ;  /* 0x000000556100720c */ /* 0x080fe400007a1670 */
[CC--:B------:R-:W-:Y:S04]  /*2300*/  ISETP.GE.OR P0, PT, R96.reuse, R84.reuse, P4 ;  /* 0x000000546000720c */ /* 0x0c0fe80002706670 */
[-C--:B------:R-:W-:Y:S01]  /*2310*/  ISETP.LT.OR P6, PT, R96, R85.reuse, P0 ;  /* 0x000000556000720c */ /* 0x080fe200007c1670 */
[----:B------:R-:W-:Y:S01]  /*2320*/  @!P1 IMAD.MOV.U32 R2, RZ, RZ, R61 ;  /* 0x000000ffff029224 */ /* 0x000fe200078e003d */
[C---:B------:R-:W-:Y:S01]  /*2330*/  ISETP.GE.OR P0, PT, R94.reuse, R84, P4 ;  /* 0x000000545e00720c */ /* 0x040fe20002706670 */
[----:B------:R-:W-:Y:S02]  /*2340*/  @!P1 IMAD.MOV.U32 R3, RZ, RZ, R60 ;  /* 0x000000ffff039224 */ /* 0x000fe400078e003c */
[----:B------:R-:W-:Y:S01]  /*2350*/  @!P1 IMAD.MOV.U32 R57, RZ, RZ, R55 ;  /* 0x000000ffff399224 */ /* 0x000fe200078e0037 */
[----:B------:R-:W-:Y:S01]  /*2360*/  ISETP.LT.OR P2, PT, R94, R85, P0 ;  /* 0x000000555e00720c */ /* 0x000fe20000741670 */
[----:B--234-:R-:W3:Y:S01]  /*2370*/  @!P5 LDC.64 R18, c[0x0][0x3c0] ;  /* 0x0000f000ff12db82 */ /* 0x01cee20000000a00 */
[----:B------:R5:W2:Y:S01]  /*2380*/  @!P1 LDG.E.128 R20, desc[UR6][R2.64] ;  /* 0x0000000602149981 */ /* 0x000aa2000c1e1d00 */
[C---:B------:R-:W-:Y:S02]  /*2390*/  LEA R24, P0, R70.reuse, R56, 0x1 ;  /* 0x0000003846187211 */ /* 0x040fe400078008ff */
[----:B------:R-:W-:Y:S02]  /*23a0*/  P2R R111, PR, RZ, 0x4 ;  /* 0x00000004ff6f7803 */ /* 0x000fe40000000000 */
[----:B------:R-:W-:Y:S02]  /*23b0*/  LEA.HI.X R25, R70, R55, R48, 0x1, P0 ;  /* 0x0000003746197211 */ /* 0x000fe400000f0c30 */
[----:B------:R-:W1:Y:S08]  /*23c0*/  @!P6 LDC.64 R16, c[0x0][0x4b0] ;  /* 0x00012c00ff10eb82 */ /* 0x000e700000000a00 */
[----:B------:R-:W4:Y:S08]  /*23d0*/  @!P6 LDC.64 R6, c[0x0][0x3c0] ;  /* 0x0000f000ff06eb82 */ /* 0x000f300000000a00 */
[----:B------:R-:W4:Y:S01]  /*23e0*/  @!P2 LDC.64 R4, c[0x0][0x4b0] ;  /* 0x00012c00ff04ab82 */ /* 0x000f220000000a00 */
[C---:B---3--:R-:W-:Y:S04]  /*23f0*/  @!P5 LEA R32, P0, R18.reuse, R24, 0x6 ;  /* 0x000000181220d211 */ /* 0x048fe800078030ff */
[----:B------:R-:W-:Y:S02]  /*2400*/  @!P5 LEA.HI.X R33, R18, R25, R19, 0x6, P0 ;  /* 0x000000191221d211 */ /* 0x000fe400000f3413 */
[----:B------:R-:W-:Y:S01]  /*2410*/  IADD3 R26, P0, PT, R61, UR17, RZ ;  /* 0x000000113d1a7c10 */ /* 0x000fe2000ff1e0ff */
[----:B-----5:R-:W3:Y:S03]  /*2420*/  @!P2 LDC.64 R2, c[0x0][0x3c0] ;  /* 0x0000f000ff02ab82 */ /* 0x020ee60000000a00 */
[----:B------:R-:W-:Y:S02]  /*2430*/  IADD3.X R27, PT, PT, R60, UR16, RZ, P0, !PT ;  /* 0x000000103c1b7c10 */ /* 0x000fe400087fe4ff */
[C---:B-1----:R-:W-:Y:S04]  /*2440*/  @!P6 LEA R34, P0, R16.reuse, R26, 0x7 ;  /* 0x0000001a1022e211 */ /* 0x042fe800078038ff */
[----:B------:R-:W-:Y:S02]  /*2450*/  @!P6 LEA.HI.X R35, R16, R27, R17, 0x7, P0 ;  /* 0x0000001b1023e211 */ /* 0x000fe400000f3c11 */
[C---:B----4-:R-:W-:Y:S04]  /*2460*/  @!P6 LEA R28, P0, R6.reuse, R24, 0x7 ;  /* 0x00000018061ce211 */ /* 0x050fe800078038ff */
[----:B------:R-:W-:Y:S02]  /*2470*/  @!P6 LEA.HI.X R29, R6, R25, R7, 0x7, P0 ;  /* 0x00000019061de211 */ /* 0x000fe400000f3c07 */
[C---:B------:R-:W-:Y:S04]  /*2480*/  @!P2 LEA R18, P0, R4.reuse, R26, 0x8 ;  /* 0x0000001a0412a211 */ /* 0x040fe800078040ff */
[----:B------:R-:W-:Y:S02]  /*2490*/  @!P2 LEA.HI.X R19, R4, R27, R5, 0x8, P0 ;  /* 0x0000001b0413a211 */ /* 0x000fe400000f4405 */
[C---:B---3--:R-:W-:Y:S04]  /*24a0*/  @!P2 LEA R16, P0, R2.reuse, R24, 0x8 ;  /* 0x000000180210a211 */ /* 0x048fe800078040ff */
[----:B------:R-:W-:Y:S02]  /*24b0*/  @!P2 LEA.HI.X R17, R2, R25, R3, 0x8, P0 ;  /* 0x000000190211a211 */ /* 0x000fe400000f4403 */
[----:B------:R-:W-:Y:S04]  /*24c0*/  @!P5 IADD3 R2, P0, PT, R26, UR17, RZ ;  /* 0x000000111a02dc10 */ /* 0x000fe8000ff1e0ff */
[----:B------:R-:W-:Y:S02]  /*24d0*/  @!P5 IADD3.X R3, PT, PT, R27, UR16, RZ, P0, !PT ;  /* 0x000000101b03dc10 */ /* 0x000fe400087fe4ff */
[CC--:B------:R-:W-:Y:S04]  /*24e0*/  ISETP.GE.OR P0, PT, R51.reuse, R84.reuse, P4 ;  /* 0x000000543300720c */ /* 0x0c0fe80002706670 */
[-C--:B------:R-:W-:Y:S02]  /*24f0*/  ISETP.LT.OR P3, PT, R51, R85.reuse, P0 ;  /* 0x000000553300720c */ /* 0x080fe40000761670 */
[CC--:B------:R-:W-:Y:S02]  /*2500*/  ISETP.GE.OR P0, PT, R95.reuse, R84.reuse, P4 ;  /* 0x000000545f00720c */ /* 0x0c0fe40002706670 */
[----:B------:R-:W-:Y:S01]  /*2510*/  P2R R116, PR, RZ, 0x8 ;  /* 0x00000008ff747803 */ /* 0x000fe20000000000 */
[----:B--2---:R1:W-:Y:S08]  /*2520*/  @!P1 STG.E.128 desc[UR6][R56.64], R20 ;  /* 0x0000001438009986 */ /* 0x0043f0000c101d06 */
[----:B------:R-:W2:Y:S06]  /*2530*/  @!P3 LDG.E.128 R4, desc[UR6][R26.64] ;  /* 0x000000061a04b981 */ /* 0x000eac000c1e1d00 */
[----:B--2---:R2:W-:Y:S01]  /*2540*/  @!P3 STG.E.128 desc[UR6][R24.64], R4 ;  /* 0x000000041800b986 */ /* 0x0045e2000c101d06 */
[-C--:B------:R-:W-:Y:S02]  /*2550*/  ISETP.LT.OR P3, PT, R95, R85.reuse, P0 ;  /* 0x000000555f00720c */ /* 0x080fe40000761670 */
[CC--:B------:R-:W-:Y:S04]  /*2560*/  ISETP.GE.OR P0, PT, R93.reuse, R84.reuse, P4 ;  /* 0x000000545d00720c */ /* 0x0c0fe80002706670 */
[-C--:B------:R-:W-:Y:S02]  /*2570*/  ISETP.LT.OR P4, PT, R93, R85.reuse, P0 ;  /* 0x000000555d00720c */ /* 0x080fe40000781670 */
[----:B------:R-:W-:Y:S04]  /*2580*/  ISETP.NE.AND P0, PT, R103, RZ, PT ;  /* 0x000000ff6700720c */ /* 0x000fe80003f05270 */
[----:B-1----:R-:W-:Y:S02]  /*2590*/  P2R R57, PR, RZ, 0x1 ;  /* 0x00000001ff397803 */ /* 0x002fe40000000000 */
[----:B------:R-:W-:Y:S01]  /*25a0*/  ISETP.GE.OR P0, PT, R92, R84, P0 ;  /* 0x000000545c00720c */ /* 0x000fe20000706670 */
[----:B--2---:R1:W2:Y:S02]  /*25b0*/  @!P5 LDG.E.128 R4, desc[UR6][R2.64] ;  /* 0x000000060204d981 */ /* 0x0042a4000c1e1d00 */
[----:B-1----:R-:W1:Y:S02]  /*25c0*/  @!P3 LDC.64 R2, c[0x0][0x4b0] ;  /* 0x00012c00ff02bb82 */ /* 0x002e640000000a00 */
[----:B-1----:R-:W-:Y:S04]  /*25d0*/  @!P3 IMAD.WIDE.U32 R20, R2, 0xc0, R26 ;  /* 0x000000c00214b825 */ /* 0x002fe800078e001a */
[----:B------:R-:W-:Y:S04]  /*25e0*/  @!P3 IMAD R3, R3, 0xc0, RZ ;  /* 0x000000c00303b824 */ /* 0x000fe800078e02ff */
[----:B------:R-:W-:Y:S02]  /*25f0*/  @!P3 IMAD.IADD R21, R21, 0x1, R3 ;  /* 0x000000011515b824 */ /* 0x000fe400078e0203 */
[----:B------:R-:W1:Y:S02]  /*2600*/  @!P3 LDC.64 R2, c[0x0][0x3c0] ;  /* 0x0000f000ff02bb82 */ /* 0x000e640000000a00 */
[----:B-1----:R-:W-:Y:S01]  /*2610*/  @!P3 IMAD R3, R3, 0xc0, RZ ;  /* 0x000000c00303b824 */ /* 0x002fe200078e02ff */
[----:B--2---:R1:W-:Y:S06]  /*2620*/  @!P5 STG.E.128 desc[UR6][R32.64], R4 ;  /* 0x000000042000d986 */ /* 0x0043ec000c101d06 */
[----:B-1----:R-:W2:Y:S06]  /*2630*/  @!P6 LDG.E.128 R4, desc[UR6][R34.64] ;  /* 0x000000062204e981 */ /* 0x002eac000c1e1d00 */
[----:B--2---:R1:W-:Y:S06]  /*2640*/  @!P6 STG.E.128 desc[UR6][R28.64], R4 ;  /* 0x000000041c00e986 */ /* 0x0043ec000c101d06 */
[----:B-1----:R1:W2:Y:S02]  /*2650*/  @!P3 LDG.E.128 R4, desc[UR6][R20.64] ;  /* 0x000000061404b981 */ /* 0x0022a4000c1e1d00 */
[----:B-1----:R-:W-:Y:S04]  /*2660*/  @!P3 IMAD.WIDE.U32 R20, R2, 0xc0, R24 ;  /* 0x000000c00214b825 */ /* 0x002fe800078e0018 */
[----:B------:R-:W-:Y:S02]  /*2670*/  @!P3 IMAD.IADD R21, R21, 0x1, R3 ;  /* 0x000000011515b824 */ /* 0x000fe400078e0203 */
[----:B------:R-:W1:Y:S02]  /*2680*/  @!P4 LDC.64 R2, c[0x0][0x4b0] ;  /* 0x00012c00ff02cb82 */ /* 0x000e640000000a00 */
[----:B-1----:R-:W-:Y:S01]  /*2690*/  @!P4 IMAD R3, R3, 0x140, RZ ;  /* 0x000001400303c824 */ /* 0x002fe200078e02ff */
[----:B--2---:R1:W-:Y:S06]  /*26a0*/  @!P3 STG.E.128 desc[UR6][R20.64], R4 ;  /* 0x000000041400b986 */ /* 0x0043ec000c101d06 */
[----:B-1----:R1:W2:Y:S02]  /*26b0*/  @!P2 LDG.E.128 R4, desc[UR6][R18.64] ;  /* 0x000000061204a981 */ /* 0x0022a4000c1e1d00 */
[----:B-1----:R-:W-:Y:S04]  /*26c0*/  @!P4 IMAD.WIDE.U32 R18, R2, 0x140, R26 ;  /* 0x000001400212c825 */ /* 0x002fe800078e001a */
[----:B------:R-:W-:Y:S01]  /*26d0*/  @!P4 IMAD.IADD R19, R19, 0x1, R3 ;  /* 0x000000011313c824 */ /* 0x000fe200078e0203 */
[----:B--2---:R1:W-:Y:S01]  /*26e0*/  @!P2 STG.E.128 desc[UR6][R16.64], R4 ;  /* 0x000000041000a986 */ /* 0x0043e2000c101d06 */
[-C--:B------:R-:W-:Y:S02]  /*26f0*/  ISETP.LT.OR P2, PT, R92, R85.reuse, P0 ;  /* 0x000000555c00720c */ /* 0x080fe40000741670 */
[----:B------:R-:W-:Y:S02]  /*2700*/  ISETP.NE.AND P0, PT, R14, RZ, PT ;  /* 0x000000ff0e00720c */ /* 0x000fe40003f05270 */
[----:B------:R-:W-:Y:S09]  /*2710*/  P2R R114, PR, RZ, 0x4 ;  /* 0x00000004ff727803 */ /* 0x000ff20000000000 */
[----:B------:R-:W2:Y:S01]  /*2720*/  @!P2 LDC.64 R2, c[0x0][0x4b0] ;  /* 0x00012c00ff02ab82 */ /* 0x000ea20000000a00 */
[----:B-1----:R-:W3:Y:S07]  /*2730*/  @!P4 LDG.E.128 R16, desc[UR6][R18.64] ;  /* 0x000000061210c981 */ /* 0x002eee000c1e1d00 */
[----:B------:R-:W1:Y:S01]  /*2740*/  @!P4 LDC.64 R4, c[0x0][0x3c0] ;  /* 0x0000f000ff04cb82 */ /* 0x000e620000000a00 */
[----:B--2---:R-:W-:Y:S02]  /*2750*/  @!P2 IMAD R3, R3, 0x180, RZ ;  /* 0x000001800303a824 */ /* 0x004fe400078e02ff */
[----:B-1----:R-:W-:Y:S02]  /*2760*/  @!P4 IMAD R5, R5, 0x140, RZ ;  /* 0x000001400505c824 */ /* 0x002fe400078e02ff */
[----:B------:R-:W-:Y:S04]  /*2770*/  @!P4 IMAD.WIDE.U32 R6, R4, 0x140, R24 ;  /* 0x000001400406c825 */ /* 0x000fe800078e0018 */
[----:B------:R-:W-:Y:S02]  /*2780*/  @!P4 IMAD.IADD R7, R7, 0x1, R5 ;  /* 0x000000010707c824 */ /* 0x000fe400078e0205 */
[----:B------:R-:W-:Y:S04]  /*2790*/  @!P2 IMAD.WIDE.U32 R26, R2, 0x180, R26 ;  /* 0x00000180021aa825 */ /* 0x000fe800078e001a */
[----:B------:R-:W-:Y:S02]  /*27a0*/  @!P2 IMAD.IADD R27, R27, 0x1, R3 ;  /* 0x000000011b1ba824 */ /* 0x000fe400078e0203 */
[----:B------:R-:W1:Y:S02]  /*27b0*/  @!P2 LDC.64 R2, c[0x0][0x3c0] ;  /* 0x0000f000ff02ab82 */ /* 0x000e640000000a00 */
[----:B-1----:R-:W-:Y:S04]  /*27c0*/  @!P2 IMAD.WIDE.U32 R24, R2, 0x180, R24 ;  /* 0x000001800218a825 */ /* 0x002fe800078e0018 */
[----:B------:R-:W-:Y:S04]  /*27d0*/  @!P2 IMAD R3, R3, 0x180, RZ ;  /* 0x000001800303a824 */ /* 0x000fe800078e02ff */
[----:B------:R-:W-:Y:S01]  /*27e0*/  @!P2 IMAD.IADD R25, R25, 0x1, R3 ;  /* 0x000000011919a824 */ /* 0x000fe200078e0203 */
[----:B---3--:R1:W-:Y:S06]  /*27f0*/  @!P4 STG.E.128 desc[UR6][R6.64], R16 ;  /* 0x000000100600c986 */ /* 0x0083ec000c101d06 */
[----:B-1----:R-:W2:Y:S06]  /*2800*/  @!P2 LDG.E.128 R4, desc[UR6][R26.64] ;  /* 0x000000061a04a981 */ /* 0x002eac000c1e1d00 */
[----:B--2---:R1:W-:Y:S01]  /*2810*/  @!P2 STG.E.128 desc[UR6][R24.64], R4 ;  /* 0x000000041800a986 */ /* 0x0043e2000c101d06 */
[----:B------:R-:W-:Y:S04]  /*2820*/  ISETP.GT.AND P2, PT, R82, R52, PT ;  /* 0x000000345200720c */ /* 0x000fe80003f44270 */
[----:B------:R-:W-:Y:S02]  /*2830*/  P2R R104, PR, RZ, 0x4 ;  /* 0x00000004ff687803 */ /* 0x000fe40000000000 */
[C---:B------:R-:W-:Y:S04]  /*2840*/  ISETP.GE.AND P2, PT, R92.reuse, R85, PT ;  /* 0x000000555c00720c */ /* 0x040fe80003f46270 */
[----:B------:R-:W-:Y:S02]  /*2850*/  P2R R0, PR, RZ, 0x4 ;  /* 0x00000004ff007803 */ /* 0x000fe40000000000 */
[----:B------:R-:W-:Y:S01]  /*2860*/  ISETP.GE.AND P2, PT, R92, R84, PT ;  /* 0x000000545c00720c */ /* 0x000fe20003f46270 */
[----:B------:R-:W-:Y:S01]  /*2870*/  @!UPT UIADD3 URZ, UPT, UPT, URZ, URZ, URZ ;  /* 0x000000fffffff290 */ /* 0x000fe2000fffe0ff */
[----:B------:R-:W-:Y:S11]  /*2880*/  @P0 BRA `(.L_x_657) ;  /* 0x00000004001c0947 */ /* 0x000ff60003800000 */
[----:B------:R-:W-:Y:S01]  /*2890*/  @!P1 IMAD.MOV.U32 R8, RZ, RZ, R10 ;  /* 0x000000ffff089224 */ /* 0x000fe200078e000a */
[----:B------:R-:W-:Y:S01]  /*28a0*/  ISETP.NE.AND P2, PT, R116, RZ, PT ;  /* 0x000000ff7400720c */ /* 0x000fe20003f45270 */
[----:B------:R-:W-:Y:S01]  /*28b0*/  @!P1 IMAD.MOV.U32 R2, RZ, RZ, R59 ;  /* 0x000000ffff029224 */ /* 0x000fe200078e003b */
[C---:B------:R-:W-:Y:S01]  /*28c0*/  LEA R22, P0, R72.reuse, R10, 0x1 ;  /* 0x0000000a48167211 */ /* 0x040fe200078008ff */
[----:B------:R-:W-:Y:S01]  /*28d0*/  @!P1 IMAD.MOV.U32 R3, RZ, RZ, R58 ;  /* 0x000000ffff039224 */ /* 0x000fe200078e003a */
[----:B-1----:R-:W2:Y:S02]  /*28e0*/  @!P1 LDG.E.128 R4, desc[UR6][R8.64] ;  /* 0x0000000608049981 */ /* 0x002ea4000c1e1d00 */
[----:B------:R-:W-:Y:S02]  /*28f0*/  LEA.HI.X R23, R72, R9, R71, 0x1, P0 ;  /* 0x0000000948177211 */ /* 0x000fe400000f0c47 */
[C---:B------:R-:W-:Y:S04]  /*2900*/  LEA R20, P0, R47.reuse, R59, 0x1 ;  /* 0x0000003b2f147211 */ /* 0x040fe800078008ff */
[----:B------:R-:W-:Y:S01]  /*2910*/  LEA.HI.X R21, R47, R58, R46, 0x1, P0 ;  /* 0x0000003a2f157211 */ /* 0x000fe200000f0c2e */
[----:B--2---:R1:W-:Y:S01]  /*2920*/  @!P1 STG.E.128 desc[UR6][R2.64], R4 ;  /* 0x0000000402009986 */ /* 0x0043e2000c101d06 */
[----:B------:R-:W-:Y:S01]  /*2930*/  ISETP.NE.AND P1, PT, R111, RZ, PT ;  /* 0x000000ff6f00720c */ /* 0x000fe20003f25270 */
[----:B-1----:R-:W1:Y:S03]  /*2940*/  @!P5 LDC.64 R2, c[0x0][0x4a8] ;  /* 0x00012a00ff02db82 */ /* 0x002e660000000a00 */
[----:B------:R-:W2:Y:S01]  /*2950*/  @!P2 LDG.E.128 R4, desc[UR6][R22.64] ;  /* 0x000000061604a981 */ /* 0x000ea2000c1e1d00 */
[C---:B-1----:R-:W-:Y:S04]  /*2960*/  @!P5 LEA R16, P0, R2.reuse, R22, 0x6 ;  /* 0x000000160210d211 */ /* 0x042fe800078030ff */
[----:B------:R-:W-:Y:S02]  /*2970*/  @!P5 LEA.HI.X R17, R2, R23, R3, 0x6, P0 ;  /* 0x000000170211d211 */ /* 0x000fe400000f3403 */
[----:B------:R-:W1:Y:S02]  /*2980*/  @!P5 LDC.64 R2, c[0x0][0x3b8] ;  /* 0x0000ee00ff02db82 */ /* 0x000e640000000a00 */
        /* <DEDUP_REMOVED lines=8> */
[----:B------:R-:W1:Y:S01]  /*2a10*/  @!P1 LDC.64 R2, c[0x0][0x4a8] ;  /* 0x00012a00ff029b82 */ /* 0x000e620000000a00 */
[----:B--2---:R2:W-:Y:S01]  /*2a20*/  @!P2 STG.E.128 desc[UR6][R20.64], R4 ;  /* 0x000000041400a986 */ /* 0x0045e2000c101d06 */
[----:B------:R-:W-:Y:S04]  /*2a30*/  ISETP.NE.AND P2, PT, R114, RZ, PT ;  /* 0x000000ff7200720c */ /* 0x000fe80003f45270 */
[----:B--2---:R1:W2:Y:S02]  /*2a40*/  @!P5 LDG.E.128 R4, desc[UR6][R16.64] ;  /* 0x000000061004d981 */ /* 0x0042a4000c1e1d00 */
[C---:B-1----:R-:W-:Y:S04]  /*2a50*/  @!P1 LEA R16, P0, R2.reuse, R22, 0x8 ;  /* 0x0000001602109211 */ /* 0x042fe800078040ff */
[----:B------:R-:W-:Y:S02]  /*2a60*/  @!P1 LEA.HI.X R17, R2, R23, R3, 0x8, P0 ;  /* 0x0000001702119211 */ /* 0x000fe400000f4403 */
[----:B------:R-:W1:Y:S02]  /*2a70*/  @!P3 LDC.64 R2, c[0x0][0x4a8] ;  /* 0x00012a00ff02bb82 */ /* 0x000e640000000a00 */
[----:B-1----:R-:W-:Y:S01]  /*2a80*/  @!P3 IMAD R3, R3, 0xc0, RZ ;  /* 0x000000c00303b824 */ /* 0x002fe200078e02ff */
[----:B--2---:R1:W-:Y:S05]  /*2a90*/  @!P5 STG.E.128 desc[UR6][R14.64], R4 ;  /* 0x000000040e00d986 */ /* 0x0043ea000c101d06 */
[----:B-1----:R-:W2:Y:S05]  /*2aa0*/  @!P6 LDG.E.128 R4, desc[UR6][R24.64] ;  /* 0x000000061804e981 */ /* 0x002eaa000c1e1d00 */
[----:B--2---:R1:W-:Y:S02]  /*2ab0*/  @!P6 STG.E.128 desc[UR6][R18.64], R4 ;  /* 0x000000041200e986 */ /* 0x0043e4000c101d06 */
[----:B-1----:R-:W-:Y:S04]  /*2ac0*/  @!P3 IMAD.WIDE.U32 R4, R2, 0xc0, R22 ;  /* 0x000000c00204b825 */ /* 0x002fe800078e0016 */
[----:B------:R-:W-:Y:S02]  /*2ad0*/  @!P3 IMAD.IADD R5, R5, 0x1, R3 ;  /* 0x000000010505b824 */ /* 0x000fe400078e0203 */
[----:B------:R-:W1:Y:S04]  /*2ae0*/  @!P3 LDC.64 R2, c[0x0][0x3b8] ;  /* 0x0000ee00ff02bb82 */ /* 0x000e680000000a00 */
[----:B------:R-:W2:Y:S01]  /*2af0*/  @!P3 LDG.E.128 R4, desc[UR6][R4.64] ;  /* 0x000000060404b981 */ /* 0x000ea2000c1e1d00 */
[----:B-1----:R-:W-:Y:S02]  /*2b00*/  @!P3 IMAD R3, R3, 0xc0, RZ ;  /* 0x000000c00303b824 */ /* 0x002fe400078e02ff */
[----:B------:R-:W-:Y:S04]  /*2b10*/  @!P3 IMAD.WIDE.U32 R14, R2, 0xc0, R20 ;  /* 0x000000c0020eb825 */ /* 0x000fe800078e0014 */
[----:B------:R-:W-:Y:S02]  /*2b20*/  @!P3 IMAD.IADD R15, R15, 0x1, R3 ;  /* 0x000000010f0fb824 */ /* 0x000fe400078e0203 */
[----:B------:R-:W1:Y:S02]  /*2b30*/  @!P4 LDC.64 R2, c[0x0][0x4a8] ;  /* 0x00012a00ff02cb82 */ /* 0x000e640000000a00 */
[----:B-1----:R-:W-:Y:S01]  /*2b40*/  @!P4 IMAD R3, R3, 0x140, RZ ;  /* 0x000001400303c824 */ /* 0x002fe200078e02ff */
[----:B--2---:R1:W-:Y:S05]  /*2b50*/  @!P3 STG.E.128 desc[UR6][R14.64], R4 ;  /* 0x000000040e00b986 */ /* 0x0043ea000c101d06 */
[----:B------:R-:W2:Y:S01]  /*2b60*/  @!P1 LDG.E.128 R16, desc[UR6][R16.64] ;  /* 0x0000000610109981 */ /* 0x000ea2000c1e1d00 */
[----:B-1----:R-:W1:Y:S01]  /*2b70*/  @!P1 LDC.64 R4, c[0x0][0x3b8] ;  /* 0x0000ee00ff049b82 */ /* 0x002e620000000a00 */
[----:B------:R-:W-:Y:S04]  /*2b80*/  @!P4 IMAD.WIDE.U32 R6, R2, 0x140, R22 ;  /* 0x000001400206c825 */ /* 0x000fe800078e0016 */
[----:B------:R-:W-:Y:S03]  /*2b90*/  @!P4 IMAD.IADD R7, R7, 0x1, R3 ;  /* 0x000000010707c824 */ /* 0x000fe600078e0203 */
[----:B------:R-:W3:Y:S01]  /*2ba0*/  @!P4 LDC.64 R2, c[0x0][0x3b8] ;  /* 0x0000ee00ff02cb82 */ /* 0x000ee20000000a00 */
[C---:B-1----:R-:W-:Y:S04]  /*2bb0*/  @!P1 LEA R14, P0, R4.reuse, R20, 0x8 ;  /* 0x00000014040e9211 */ /* 0x042fe800078040ff */
[----:B------:R-:W-:Y:S01]  /*2bc0*/  @!P1 LEA.HI.X R15, R4, R21, R5, 0x8, P0 ;  /* 0x00000015040f9211 */ /* 0x000fe200000f4405 */
[----:B---3--:R-:W-:Y:S04]  /*2bd0*/  @!P4 IMAD R3, R3, 0x140, RZ ;  /* 0x000001400303c824 */ /* 0x008fe800078e02ff */
[----:B--2---:R1:W-:Y:S05]  /*2be0*/  @!P1 STG.E.128 desc[UR6][R14.64], R16 ;  /* 0x000000100e009986 */ /* 0x0043ea000c101d06 */
[----:B------:R-:W2:Y:S01]  /*2bf0*/  @!P4 LDG.E.128 R4, desc[UR6][R6.64] ;  /* 0x000000060604c981 */ /* 0x000ea2000c1e1d00 */
[----:B-1----:R-:W-:Y:S04]  /*2c00*/  @!P4 IMAD.WIDE.U32 R14, R2, 0x140, R20 ;  /* 0x00000140020ec825 */ /* 0x002fe800078e0014 */
[----:B------:R-:W-:Y:S05]  /*2c10*/  @!P4 IMAD.IADD R15, R15, 0x1, R3 ;  /* 0x000000010f0fc824 */ /* 0x000fea00078e0203 */
[----:B--2---:R1:W-:Y:S02]  /*2c20*/  @!P4 STG.E.128 desc[UR6][R14.64], R4 ;  /* 0x000000040e00c986 */ /* 0x0043e4000c101d06 */
[----:B-1----:R-:W-:Y:S01]  /*2c30*/  IMAD.MOV.U32 R14, RZ, RZ, RZ ;  /* 0x000000ffff0e7224 */ /* 0x002fe200078e00ff */
[----:B------:R-:W-:Y:S06]  /*2c40*/  @P2 BRA `(.L_x_658) ;  /* 0x0000005000942947 */ /* 0x000fec0003800000 */
[----:B------:R-:W1:Y:S02]  /*2c50*/  LDC.64 R2, c[0x0][0x4a8] ;  /* 0x00012a00ff027b82 */ /* 0x000e640000000a00 */
[----:B-1----:R-:W-:Y:S04]  /*2c60*/  IMAD.WIDE.U32 R22, R2, 0x180, R22 ;  /* 0x0000018002167825 */ /* 0x002fe800078e0016 */
[----:B------:R-:W-:Y:S05]  /*2c70*/  IMAD R3, R3, 0x180, RZ ;  /* 0x0000018003037824 */ /* 0x000fea00078e02ff */
[----:B------:R-:W-:Y:S02]  /*2c80*/  IADD3 R23, PT, PT, R23, R3, RZ ;  /* 0x0000000317177210 */ /* 0x000fe40007ffe0ff */
[----:B------:R-:W1:Y:S03]  /*2c90*/  LDC.64 R2, c[0x0][0x3b8] ;  /* 0x0000ee00ff027b82 */ /* 0x000e660000000a00 */
[----:B------:R-:W2:Y:S01]  /*2ca0*/  LDG.E.128 R4, desc[UR6][R22.64] ;  /* 0x0000000616047981 */ /* 0x000ea2000c1e1d00 */
[----:B-1----:R-:W-:Y:S02]  /*2cb0*/  IMAD R3, R3, 0x180, RZ ;  /* 0x0000018003037824 */ /* 0x002fe400078e02ff */
[----:B------:R-:W-:Y:S05]  /*2cc0*/  IMAD.WIDE.U32 R20, R2, 0x180, R20 ;  /* 0x0000018002147825 */ /* 0x000fea00078e0014 */
[----:B------:R-:W-:Y:S05]  /*2cd0*/  IADD3 R21, PT, PT, R21, R3, RZ ;  /* 0x0000000315157210 */ /* 0x000fea0007ffe0ff */
[----:B--2---:R1:W-:Y:S01]  /*2ce0*/  STG.E.128 desc[UR6][R20.64], R4 ;  /* 0x0000000414007986 */ /* 0x0043e2000c101d06 */
[----:B------:R-:W-:Y:S05]  /*2cf0*/  BRA `(.L_x_658) ;  /* 0x0000005000687947 */ /* 0x000fea0003800000 */
.L_x_657:
[----:B------:R-:W-:Y:S05]  /*2d00*/  BRA.U !UP0, `(.L_x_659) ;  /* 0x0000001d08e47547 */ /* 0x000fea000b800000 */
[----:B------:R-:W-:Y:S01]  /*2d10*/  ISETP.GE.OR P0, PT, R148, UR19, P2 ;  /* 0x0000001394007c0c */ /* 0x000fe20009706670 */
[----:B------:R-:W2:Y:S01]  /*2d20*/  LDC R28, c[0x0][0x450] ;  /* 0x00011400ff1c7b82 */ /* 0x000ea20000000800 */
[----:B------:R-:W-:Y:S01]  /*2d30*/  ISETP.NE.AND P2, PT, R0, RZ, PT ;  /* 0x000000ff0000720c */ /* 0x000fe20003f45270 */
[C---:B------:R-:W-:Y:S01]  /*2d40*/  IMAD.SHL.U32 R26, R98.reuse, 0x2, RZ ;  /* 0x00000002621a7824 */ /* 0x040fe200078e00ff */
[----:B------:R-:W-:Y:S01]  /*2d50*/  SHF.L.U64.HI R0, R98, 0x1, R79 ;  /* 0x0000000162007819 */ /* 0x000fe2000001024f */
[----:B------:R-:W-:Y:S01]  /*2d60*/  BSSY.RECONVERGENT B0, `(.L_x_660) ;  /* 0x0000043000007945 */ /* 0x000fe20003800200 */
[----:B------:R-:W-:Y:S02]  /*2d70*/  PLOP3.LUT P2, PT, P0, P2, PT, 0xf2, 0x2f ;  /* 0x00000000002f781c */ /* 0x000fe40000745e72 */
[C---:B------:R-:W-:Y:S02]  /*2d80*/  LEA R34, P0, R72.reuse, R10, 0x1 ;  /* 0x0000000a48227211 */ /* 0x040fe400078008ff */
[----:B------:R-:W-:Y:S02]  /*2d90*/  ISETP.NE.AND P1, PT, R57, RZ, PT ;  /* 0x000000ff3900720c */ /* 0x000fe40003f25270 */
[----:B------:R-:W-:Y:S02]  /*2da0*/  LEA.HI.X R35, R72, R9, R71, 0x1, P0 ;  /* 0x0000000948237211 */ /* 0x000fe400000f0c47 */
[C---:B------:R-:W-:Y:S04]  /*2db0*/  LEA R32, P0, R47.reuse, R59, 0x1 ;  /* 0x0000003b2f207211 */ /* 0x040fe800078008ff */
[----:B------:R-:W-:Y:S02]  /*2dc0*/  LEA.HI.X R33, R47, R58, R46, 0x1, P0 ;  /* 0x0000003a2f217211 */ /* 0x000fe400000f0c2e */
[-C--:B-1----:R-:W-:Y:S05]  /*2dd0*/  IADD3 R6, P0, PT, R12, R26.reuse, RZ ;  /* 0x0000001a0c067210 */ /* 0x082fea0007f1e0ff */
[--C-:B------:R-:W-:Y:S01]  /*2de0*/  IMAD.X R7, R13, 0x1, R0.reuse, P0 ;  /* 0x000000010d077824 */ /* 0x100fe200000e0600 */
[----:B------:R-:W-:Y:S05]  /*2df0*/  IADD3 R26, P0, PT, R30, R26, RZ ;  /* 0x0000001a1e1a7210 */ /* 0x000fea0007f1e0ff */
[----:B------:R-:W-:Y:S01]  /*2e00*/  IMAD.X R27, R31, 0x1, R0, P0 ;  /* 0x000000011f1b7824 */ /* 0x000fe200000e0600 */
[C---:B------:R-:W-:Y:S04]  /*2e10*/  ISETP.GE.OR P0, PT, R218.reuse, R84, P1 ;  /* 0x00000054da00720c */ /* 0x040fe80000f06670 */
[----:B------:R-:W-:Y:S11]  /*2e20*/  ISETP.LT.OR P0, PT, R218, R85, P0 ;  /* 0x00000055da00720c */ /* 0x000ff60000701670 */
[----:B------:R-:W-:Y:S02]  /*2e30*/  @!UPT UIADD3 URZ, UPT, UPT, URZ, URZ, URZ ;  /* 0x000000fffffff290 */ /* 0x000fe4000fffe0ff */
[----:B--2---:R-:W-:Y:S05]  /*2e40*/  @P0 BRA `(.L_x_661) ;  /* 0x0000000000d00947 */ /* 0x004fea0003800000 */
[----:B------:R-:W-:Y:S02]  /*2e50*/  ISETP.GE.AND P0, PT, R148, R14, PT ;  /* 0x0000000e9400720c */ /* 0x000fe40003f06270 */
[----:B------:R-:W-:Y:S05]  /*2e60*/  MOV R8, R10 ;  /* 0x0000000a00087202 */ /* 0x000fea0000000f00 */
[----:B------:R-:W2:Y:S08]  /*2e70*/  LDG.E.128 R16, desc[UR6][R8.64] ;  /* 0x0000000608107981 */ /* 0x000eb0000c1e1d00 */
[----:B------:R-:W3:Y:S06]  /*2e80*/  @!P0 LDG.E.64 R2, desc[UR6][R12.64] ;  /* 0x000000060c028981 */ /* 0x000eec000c1e1b00 */
[----:B------:R-:W4:Y:S01]  /*2e90*/  @!P0 LDG.E.64 R24, desc[UR6][R30.64] ;  /* 0x000000061e188981 */ /* 0x000f22000c1e1b00 */
[--C-:B---3--:R-:W-:Y:S01]  /*2ea0*/  @!P0 HADD2.F32 R20, -RZ, R2.reuse.H0_H0 ;  /* 0x20000002ff148230 */ /* 0x108fe20000004100 */
[----:B--2---:R-:W-:Y:S01]  /*2eb0*/  @!P0 MOV R0, R16 ;  /* 0x0000001000008202 */ /* 0x004fe20000000f00 */
[----:B------:R-:W-:Y:S01]  /*2ec0*/  @!P0 HADD2.F32 R8, -RZ, R2.H1_H1 ;  /* 0x30000002ff088230 */ /* 0x000fe20000004100 */
[----:B------:R-:W-:Y:S01]  /*2ed0*/  @!P0 MOV R15, R17 ;  /* 0x00000011000f8202 */ /* 0x000fe20000000f00 */
[----:B------:R-:W-:Y:S02]  /*2ee0*/  @!P0 HADD2.F32 R4, -RZ, R3.H0_H0 ;  /* 0x20000003ff048230 */ /* 0x000fe40000004100 */
[----:B----4-:R-:W-:Y:S02]  /*2ef0*/  @!P0 HADD2.F32 R21, -RZ, R24.H0_H0 ;  /* 0x20000018ff158230 */ /* 0x010fe40000004100 */
[--C-:B------:R-:W-:Y:S02]  /*2f00*/  @!P0 HADD2.F32 R2, -RZ, R0.reuse.H1_H1 ;  /* 0x30000000ff028230 */ /* 0x100fe40000004100 */
[----:B------:R-:W-:Y:S02]  /*2f10*/  @!P0 HADD2.F32 R22, -RZ, R0.H0_H0 ;  /* 0x20000000ff168230 */ /* 0x000fe40000004100 */
[----:B------:R-:W-:Y:S02]  /*2f20*/  @!P0 HADD2.F32 R23, -RZ, R24.H1_H1 ;  /* 0x30000018ff178230 */ /* 0x000fe40000004100 */
[C---:B------:R-:W-:Y:S01]  /*2f30*/  @!P0 FMUL.FTZ R29, R2.reuse, R21 ;  /* 0x00000015021d8220 */ /* 0x040fe20000410000 */
[-C--:B------:R-:W-:Y:S01]  /*2f40*/  @!P0 FMUL.FTZ R0, R2, R20.reuse ;  /* 0x0000001402008220 */ /* 0x080fe20000410000 */
[--C-:B------:R-:W-:Y:S02]  /*2f50*/  @!P0 HADD2.F32 R2, -RZ, R15.reuse.H1_H1 ;  /* 0x3000000fff028230 */ /* 0x100fe40000004100 */
[----:B------:R-:W-:Y:S01]  /*2f60*/  @!P0 FFMA.FTZ R29, R22, R20, -R29 ;  /* 0x00000014161d8223 */ /* 0x000fe2000001081d */
[----:B------:R-:W-:Y:S01]  /*2f70*/  @!P0 MOV R20, R18 ;  /* 0x0000001200148202 */ /* 0x000fe20000000f00 */
[----:B------:R-:W-:Y:S01]  /*2f80*/  @!P0 FFMA.FTZ R0, R21, R22, R0 ;  /* 0x0000001615008223 */ /* 0x000fe20000010000 */
[----:B------:R-:W-:Y:S02]  /*2f90*/  @!P0 HADD2.F32 R22, -RZ, R15.H0_H0 ;  /* 0x2000000fff168230 */ /* 0x000fe40000004100 */
[----:B------:R-:W-:Y:S01]  /*2fa0*/  @!P0 FMUL.FTZ R36, R2, R23 ;  /* 0x0000001702248220 */ /* 0x000fe20000410000 */
[----:B------:R-:W-:Y:S01]  /*2fb0*/  @!P0 HADD2.F32 R5, -RZ, R3.H1_H1 ;  /* 0x30000003ff058230 */ /* 0x000fe20000004100 */
[----:B------:R-:W-:Y:S01]  /*2fc0*/  @!P0 MOV R3, R19 ;  /* 0x0000001300038202 */ /* 0x000fe20000000f00 */
[--C-:B------:R-:W-:Y:S01]  /*2fd0*/  @!P0 HADD2.F32 R24, -RZ, R25.reuse.H0_H0 ;  /* 0x20000019ff188230 */ /* 0x100fe20000004100 */
[----:B------:R-:W-:Y:S01]  /*2fe0*/  @!P0 F2FP.F16.F32.PACK_AB R0, R0, R29 ;  /* 0x0000001d0000823e */ /* 0x000fe200000000ff */
[--C-:B------:R-:W-:Y:S02]  /*2ff0*/  @!P0 HADD2.F32 R21, -RZ, R20.reuse.H1_H1 ;  /* 0x30000014ff158230 */ /* 0x100fe40000004100 */
[-C--:B------:R-:W-:Y:S01]  /*3000*/  @!P0 FFMA.FTZ R36, R22, R8.reuse, -R36 ;  /* 0x0000000816248223 */ /* 0x080fe20000010824 */
[----:B------:R-:W-:Y:S01]  /*3010*/  @!P0 FMUL.FTZ R2, R2, R8 ;  /* 0x0000000802028220 */ /* 0x000fe20000410000 */
[----:B------:R-:W-:Y:S01]  /*3020*/  @!P0 MOV R16, R0 ;  /* 0x0000000000108202 */ /* 0x000fe20000000f00 */
[----:B------:R-:W-:Y:S02]  /*3030*/  @!P0 HADD2.F32 R8, -RZ, R20.H0_H0 ;  /* 0x20000014ff088230 */ /* 0x000fe40000004100 */
[----:B------:R-:W-:Y:S01]  /*3040*/  @!P0 FMUL.FTZ R38, R21, R24 ;  /* 0x0000001815268220 */ /* 0x000fe20000410000 */
[----:B------:R-:W-:Y:S02]  /*3050*/  @!P0 HADD2.F32 R25, -RZ, R25.H1_H1 ;  /* 0x30000019ff198230 */ /* 0x000fe40000004100 */
[----:B------:R-:W-:Y:S01]  /*3060*/  @!P0 FFMA.FTZ R2, R23, R22, R2 ;  /* 0x0000001617028223 */ /* 0x000fe20000010002 */
[--C-:B------:R-:W-:Y:S02]  /*3070*/  @!P0 HADD2.F32 R15, -RZ, R3.reuse.H1_H1 ;  /* 0x30000003ff0f8230 */ /* 0x100fe40000004100 */
[----:B------:R-:W-:Y:S02]  /*3080*/  @!P0 HADD2.F32 R20, -RZ, R3.H0_H0 ;  /* 0x20000003ff148230 */ /* 0x000fe40000004100 */
[----:B------:R-:W-:Y:S01]  /*3090*/  @!P0 FMUL.FTZ R3, R21, R4 ;  /* 0x0000000415038220 */ /* 0x000fe20000410000 */
[----:B------:R-:W-:Y:S01]  /*30a0*/  @!P0 F2FP.F16.F32.PACK_AB R2, R2, R36 ;  /* 0x000000240202823e */ /* 0x000fe200000000ff */
[----:B------:R-:W-:Y:S01]  /*30b0*/  @!P0 FFMA.FTZ R21, R8, R4, -R38 ;  /* 0x0000000408158223 */ /* 0x000fe20000010826 */
[C---:B------:R-:W-:Y:S01]  /*30c0*/  @!P0 FMUL.FTZ R37, R15.reuse, R25 ;  /* 0x000000190f258220 */ /* 0x040fe20000410000 */
[----:B------:R-:W-:Y:S01]  /*30d0*/  @!P0 FMUL.FTZ R4, R15, R5 ;  /* 0x000000050f048220 */ /* 0x000fe20000410000 */
[----:B------:R-:W-:Y:S01]  /*30e0*/  @!P0 MOV R17, R2 ;  /* 0x0000000200118202 */ /* 0x000fe20000000f00 */
[----:B------:R-:W-:Y:S01]  /*30f0*/  @!P0 FFMA.FTZ R3, R24, R8, R3 ;  /* 0x0000000818038223 */ /* 0x000fe20000010003 */
[----:B------:R-:W-:Y:S01]  /*3100*/  MOV R2, R59 ;  /* 0x0000003b00027202 */ /* 0x000fe20000000f00 */
[----:B------:R-:W-:Y:S01]  /*3110*/  @!P0 FFMA.FTZ R37, R20, R5, -R37 ;  /* 0x0000000514258223 */ /* 0x000fe20000010825 */
[----:B------:R-:W-:Y:S02]  /*3120*/  @!P0 FFMA.FTZ R4, R25, R20, R4 ;  /* 0x0000001419048223 */ /* 0x000fe40000010004 */
[----:B------:R-:W-:Y:S03]  /*3130*/  @!P0 F2FP.F16.F32.PACK_AB R3, R3, R21 ;  /* 0x000000150303823e */ /* 0x000fe600000000ff */
[----:B------:R-:W-:Y:S02]  /*3140*/  @!P0 F2FP.F16.F32.PACK_AB R4, R4, R37 ;  /* 0x000000250404823e */ /* 0x000fe400000000ff */
[----:B------:R-:W-:Y:S02]  /*3150*/  @!P0 MOV R18, R3 ;  /* 0x0000000300128202 */ /* 0x000fe40000000f00 */
[----:B------:R-:W-:Y:S02]  /*3160*/  @!P0 MOV R19, R4 ;  /* 0x0000000400138202 */ /* 0x000fe40000000f00 */
[----:B------:R-:W-:Y:S05]  /*3170*/  MOV R3, R58 ;  /* 0x0000003a00037202 */ /* 0x000fea0000000f00 */
[----:B------:R1:W-:Y:S02]  /*3180*/  STG.E.128 desc[UR6][R2.64], R16 ;  /* 0x0000001002007986 */ /* 0x0003e4000c101d06 */
.L_x_661:
[----:B------:R-:W-:Y:S05]  /*3190*/  BSYNC.RECONVERGENT B0 ;  /* 0x0000000000007941 */ /* 0x000fea0003800200 */
.L_x_660:
[----:B------:R-:W-:Y:S01]  /*31a0*/  ISETP.NE.AND P0, PT, R116, RZ, PT ;  /* 0x000000ff7400720c */ /* 0x000fe20003f05270 */
[----:B------:R-:W-:Y:S11]  /*31b0*/  BSSY.RECONVERGENT B0, `(.L_x_662) ;  /* 0x0000035000007945 */ /* 0x000ff60003800200 */
[----:B------:R-:W-:Y:S01]  /*31c0*/  @!UPT UIADD3 URZ, UPT, UPT, URZ, URZ, URZ ;  /* 0x000000fffffff290 */ /* 0x000fe2000fffe0ff */
[----:B------:R-:W-:Y:S05]  /*31d0*/  @P0 BRA `(.L_x_663) ;  /* 0x0000000000c80947 */ /* 0x000fea0003800000 */
[----:B------:R-:W-:Y:S01]  /*31e0*/  ISETP.GE.AND P0, PT, R148, R14, PT ;  /* 0x0000000e9400720c */ /* 0x000fe20003f06270 */
[----:B-1----:R-:W2:Y:S11]  /*31f0*/  LDG.E.128 R16, desc[UR6][R34.64] ;  /* 0x0000000622107981 */ /* 0x002eb6000c1e1d00 */
[----:B------:R-:W-:Y:S01]  /*3200*/  @!UPT UIADD3 URZ, UPT, UPT, URZ, URZ, URZ ;  /* 0x000000fffffff290 */ /* 0x000fe2000fffe0ff */
        /* <DEDUP_REMOVED lines=37> */
[-C--:B------:R-:W-:Y:S01]  /*3460*/  @!P0 FMUL.FTZ R4, R15, R5.reuse ;  /* 0x000000050f048220 */ /* 0x080fe20000410000 */
[----:B------:R-:W-:Y:S01]  /*3470*/  @!P0 MOV R17, R2 ;  /* 0x0000000200118202 */ /* 0x000fe20000000f00 */
[----:B------:R-:W-:Y:S01]  /*3480*/  @!P0 FFMA.FTZ R3, R24, R8, R3 ;  /* 0x0000000818038223 */ /* 0x000fe20000010003 */
[----:B------:R-:W-:Y:S01]  /*3490*/  @!P0 FFMA.FTZ R37, R20, R5, -R37 ;  /* 0x0000000514258223 */ /* 0x000fe20000010825 */
[----:B------:R-:W-:Y:S03]  /*34a0*/  @!P0 FFMA.FTZ R4, R25, R20, R4 ;  /* 0x0000001419048223 */ /* 0x000fe60000010004 */
[----:B------:R-:W-:Y:S02]  /*34b0*/  @!P0 F2FP.F16.F32.PACK_AB R3, R3, R21 ;  /* 0x000000150303823e */ /* 0x000fe400000000ff */
[----:B------:R-:W-:Y:S02]  /*34c0*/  @!P0 F2FP.F16.F32.PACK_AB R4, R4, R37 ;  /* 0x000000250404823e */ /* 0x000fe400000000ff */
[----:B------:R-:W-:Y:S02]  /*34d0*/  @!P0 MOV R18, R3 ;  /* 0x0000000300128202 */ /* 0x000fe40000000f00 */
[----:B------:R-:W-:Y:S05]  /*34e0*/  @!P0 MOV R19, R4 ;  /* 0x0000000400138202 */ /* 0x000fea0000000f00 */
[----:B------:R2:W-:Y:S02]  /*34f0*/  STG.E.128 desc[UR6][R32.64], R16 ;  /* 0x0000001020007986 */ /* 0x0005e4000c101d06 */
.L_x_663:
[----:B------:R-:W-:Y:S05]  /*3500*/  BSYNC.RECONVERGENT B0 ;  /* 0x0000000000007941 */ /* 0x000fea0003800200 */
.L_x_662:
[----:B------:R-:W-:Y:S04]  /*3510*/  BSSY.RECONVERGENT B0, `(.L_x_664) ;  /* 0x000003c000007945 */ /* 0x000fe80003800200 */
[----:B------:R-:W-:Y:S05]  /*3520*/  @P5 BRA `(.L_x_665) ;  /* 0x0000000000e85947 */ /* 0x000fea0003800000 */
[----:B-1----:R-:W2:Y:S02]  /*3530*/  LDC.64 R2, c[0x0][0x4a8] ;  /* 0x00012a00ff027b82 */ /* 0x002ea40000000a00 */
[C---:B--2---:R-:W-:Y:S04]  /*3540*/  LEA R16, P0, R2.reuse, R34, 0x6 ;  /* 0x0000002202107211 */ /* 0x044fe800078030ff */
[----:B------:R-:W-:Y:S02]  /*3550*/  LEA.HI.X R17, R2, R35, R3, 0x6, P0 ;  /* 0x0000002302117211 */ /* 0x000fe400000f3403 */
[----:B------:R-:W1:Y:S04]  /*3560*/  LDC.64 R2, c[0x0][0x3b8] ;  /* 0x0000ee00ff027b82 */ /* 0x000e680000000a00 */
[----:B------:R-:W2:Y:S01]  /*3570*/  LDG.E.128 R16, desc[UR6][R16.64] ;  /* 0x0000000610107981 */ /* 0x000ea2000c1e1d00 */
[C---:B-1----:R-:W-:Y:S04]  /*3580*/  LEA R36, P0, R2.reuse, R32, 0x6 ;  /* 0x0000002002247211 */ /* 0x042fe800078030ff */
[----:B------:R-:W-:Y:S02]  /*3590*/  LEA.HI.X R37, R2, R33, R3, 0x6, P0 ;  /* 0x0000002102257211 */ /* 0x000fe400000f3403 */
[----:B------:R-:W-:Y:S11]  /*35a0*/  ISETP.GE.AND P0, PT, R148, R14, PT ;  /* 0x0000000e9400720c */ /* 0x000ff60003f06270 */
[----:B------:R-:W-:Y:S02]  /*35b0*/  @!UPT UIADD3 URZ, UPT, UPT, URZ, URZ, URZ ;  /* 0x000000fffffff290 */ /* 0x000fe4000fffe0ff */
[C---:B------:R-:W-:Y:S04]  /*35c0*/  @!P0 IMAD.WIDE R2, R11.reuse, 0x40, R6 ;  /* 0x000000400b028825 */ /* 0x040fe800078e0206 */
[----:B------:R-:W-:Y:S02]  /*35d0*/  @!P0 IMAD.WIDE R24, R11, 0x40, R26 ;  /* 0x000000400b188825 */ /* 0x000fe400078e021a */
[----:B------:R-:W3:Y:S06]  /*35e0*/  @!P0 LDG.E.64 R2, desc[UR6][R2.64] ;  /* 0x0000000602028981 */ /* 0x000eec000c1e1b00 */
[----:B------:R-:W4:Y:S01]  /*35f0*/  @!P0 LDG.E.64 R24, desc[UR6][R24.64] ;  /* 0x0000000618188981 */ /* 0x000f22000c1e1b00 */
[----:B--2---:R-:W-:Y:S02]  /*3600*/  @!P0 MOV R0, R16 ;  /* 0x0000001000008202 */ /* 0x004fe40000000f00 */
[----:B------:R-:W-:Y:S03]  /*3610*/  @!P0 MOV R15, R17 ;  /* 0x00000011000f8202 */ /* 0x000fe60000000f00 */
[----:B------:R-:W-:Y:S02]  /*3620*/  @!P0 HADD2.F32 R22, -RZ, R0.H0_H0 ;  /* 0x20000000ff168230 */ /* 0x000fe40000004100 */
[--C-:B---3--:R-:W-:Y:S02]  /*3630*/  @!P0 HADD2.F32 R20, -RZ, R2.reuse.H0_H0 ;  /* 0x20000002ff148230 */ /* 0x108fe40000004100 */
[----:B------:R-:W-:Y:S02]  /*3640*/  @!P0 HADD2.F32 R8, -RZ, R2.H1_H1 ;  /* 0x30000002ff088230 */ /* 0x000fe40000004100 */
[----:B------:R-:W-:Y:S02]  /*3650*/  @!P0 HADD2.F32 R2, -RZ, R0.H1_H1 ;  /* 0x30000000ff028230 */ /* 0x000fe40000004100 */
[--C-:B----4-:R-:W-:Y:S02]  /*3660*/  @!P0 HADD2.F32 R21, -RZ, R24.reuse.H0_H0 ;  /* 0x20000018ff158230 */ /* 0x110fe40000004100 */
[----:B------:R-:W-:Y:S02]  /*3670*/  @!P0 HADD2.F32 R23, -RZ, R24.H1_H1 ;  /* 0x30000018ff178230 */ /* 0x000fe40000004100 */
[C---:B------:R-:W-:Y:S01]  /*3680*/  @!P0 FMUL.FTZ R0, R2.reuse, R20 ;  /* 0x0000001402008220 */ /* 0x040fe20000410000 */
[----:B------:R-:W-:Y:S02]  /*3690*/  @!P0 HADD2.F32 R4, -RZ, R3.H0_H0 ;  /* 0x20000003ff048230 */ /* 0x000fe40000004100 */
[----:B------:R-:W-:Y:S01]  /*36a0*/  @!P0 FMUL.FTZ R29, R2, R21 ;  /* 0x00000015021d8220 */ /* 0x000fe20000410000 */
[----:B------:R-:W-:Y:S02]  /*36b0*/  @!P0 HADD2.F32 R2, -RZ, R15.H1_H1 ;  /* 0x3000000fff028230 */ /* 0x000fe40000004100 */
[----:B------:R-:W-:Y:S01]  /*36c0*/  @!P0 FFMA.FTZ R0, R21, R22, R0 ;  /* 0x0000001615008223 */ /* 0x000fe20000010000 */
[----:B------:R-:W-:Y:S01]  /*36d0*/  @!P0 HADD2.F32 R5, -RZ, R3.H1_H1 ;  /* 0x30000003ff058230 */ /* 0x000fe20000004100 */
[----:B------:R-:W-:Y:S01]  /*36e0*/  @!P0 MOV R3, R19 ;  /* 0x0000001300038202 */ /* 0x000fe20000000f00 */
[----:B------:R-:W-:Y:S01]  /*36f0*/  @!P0 FFMA.FTZ R29, R22, R20, -R29 ;  /* 0x00000014161d8223 */ /* 0x000fe2000001081d */
[----:B------:R-:W-:Y:S01]  /*3700*/  @!P0 MOV R20, R18 ;  /* 0x0000001200148202 */ /* 0x000fe20000000f00 */
[----:B------:R-:W-:Y:S02]  /*3710*/  @!P0 HADD2.F32 R22, -RZ, R15.H0_H0 ;  /* 0x2000000fff168230 */ /* 0x000fe40000004100 */
[----:B------:R-:W-:Y:S01]  /*3720*/  @!P0 FMUL.FTZ R38, R2, R23 ;  /* 0x0000001702268220 */ /* 0x000fe20000410000 */
        /* <DEDUP_REMOVED lines=26> */
.L_x_665:
[----:B------:R-:W-:Y:S05]  /*38d0*/  BSYNC.RECONVERGENT B0 ;  /* 0x0000000000007941 */ /* 0x000fea0003800200 */
.L_x_664:
[----:B------:R-:W-:Y:S04]  /*38e0*/  BSSY.RECONVERGENT B0, `(.L_x_666) ;  /* 0x000003c000007945 */ /* 0x000fe80003800200 */
[----:B------:R-:W-:Y:S05]  /*38f0*/  @P6 BRA `(.L_x_667) ;  /* 0x0000000000e86947 */ /* 0x000fea0003800000 */
[----:B-1----:R-:W2:Y:S02]  /*3900*/  LDC.64 R2, c[0x0][0x4a8] ;  /* 0x00012a00ff027b82 */ /* 0x002ea40000000a00 */
[C---:B--23--:R-:W-:Y:S04]  /*3910*/  LEA R16, P0, R2.reuse, R34, 0x7 ;  /* 0x0000002202107211 */ /* 0x04cfe800078038ff */
        /* <DEDUP_REMOVED lines=56> */
.L_x_667:
[----:B------:R-:W-:Y:S05]  /*3ca0*/  BSYNC.RECONVERGENT B0 ;  /* 0x0000000000007941 */ /* 0x000fea0003800200 */
.L_x_666:
[----:B------:R-:W-:Y:S04]  /*3cb0*/  BSSY.RECONVERGENT B0, `(.L_x_668) ;  /* 0x000003d000007945 */ /* 0x000fe80003800200 */
[----:B------:R-:W-:Y:S05]  /*3cc0*/  @P3 BRA `(.L_x_669) ;  /* 0x0000000000ec3947 */ /* 0x000fea0003800000 */
[----:B-1----:R-:W1:Y:S01]  /*3cd0*/  LDC.64 R2, c[0x0][0x4a8] ;  /* 0x00012a00ff027b82 */ /* 0x002e620000000a00 */
[----:B------:R-:W-:Y:S07]  /*3ce0*/  ISETP.GE.AND P0, PT, R148, R14, PT ;  /* 0x0000000e9400720c */ /* 0x000fee0003f06270 */
[----:B---34-:R-:W3:Y:S06]  /*3cf0*/  LDC.64 R36, c[0x0][0x3b8] ;  /* 0x0000ee00ff247b82 */ /* 0x018eec0000000a00 */
[----:B------:R-:W-:Y:S06]  /*3d00*/  @!P0 IMAD.WIDE R24, R11, 0xc0, R26 ;  /* 0x000000c00b188825 */ /* 0x000fec00078e021a */
[----:B------:R-:W4:Y:S01]  /*3d10*/  @!P0 LDG.E.64 R24, desc[UR6][R24.64] ;  /* 0x0000000618188981 */ /* 0x000f22000c1e1b00 */
[----:B-1----:R-:W-:Y:S04]  /*3d20*/  IMAD.WIDE.U32 R4, R2, 0xc0, R34 ;  /* 0x000000c002047825 */ /* 0x002fe800078e0022 */
[----:B------:R-:W-:Y:S02]  /*3d30*/  IMAD R0, R3, 0xc0, RZ ;  /* 0x000000c003007824 */ /* 0x000fe400078e02ff */
[----:B------:R-:W-:Y:S03]  /*3d40*/  @!P0 IMAD.WIDE R2, R11, 0xc0, R6 ;  /* 0x000000c00b028825 */ /* 0x000fe600078e0206 */
[----:B------:R-:W-:Y:S01]  /*3d50*/  IADD3 R5, PT, PT, R0, R5, RZ ;  /* 0x0000000500057210 */ /* 0x000fe20007ffe0ff */
[----:B---3--:R-:W-:Y:S02]  /*3d60*/  IMAD R37, R37, 0xc0, RZ ;  /* 0x000000c025257824 */ /* 0x008fe400078e02ff */
[----:B------:R-:W3:Y:S06]  /*3d70*/  @!P0 LDG.E.64 R2, desc[UR6][R2.64] ;  /* 0x0000000602028981 */ /* 0x000eec000c1e1b00 */
[----:B--2---:R1:W2:Y:S01]  /*3d80*/  LDG.E.128 R16, desc[UR6][R4.64] ;  /* 0x0000000604107981 */ /* 0x0042a2000c1e1d00 */
[--C-:B----4-:R-:W-:Y:S02]  /*3d90*/  @!P0 HADD2.F32 R21, -RZ, R24.reuse.H0_H0 ;  /* 0x20000018ff158230 */ /* 0x110fe40000004100 */
[----:B------:R-:W-:Y:S02]  /*3da0*/  @!P0 HADD2.F32 R23, -RZ, R24.H1_H1 ;  /* 0x30000018ff178230 */ /* 0x000fe40000004100 */
[--C-:B------:R-:W-:Y:S02]  /*3db0*/  @!P0 HADD2.F32 R24, -RZ, R25.reuse.H0_H0 ;  /* 0x20000019ff188230 */ /* 0x100fe40000004100 */
[----:B------:R-:W-:Y:S02]  /*3dc0*/  @!P0 HADD2.F32 R25, -RZ, R25.H1_H1 ;  /* 0x30000019ff198230 */ /* 0x000fe40000004100 */
[--C-:B---3--:R-:W-:Y:S02]  /*3dd0*/  @!P0 HADD2.F32 R20, -RZ, R2.reuse.H0_H0 ;  /* 0x20000002ff148230 */ /* 0x108fe40000004100 */
[----:B------:R-:W-:Y:S02]  /*3de0*/  @!P0 HADD2.F32 R8, -RZ, R2.H1_H1 ;  /* 0x30000002ff088230 */ /* 0x000fe40000004100 */
[--C-:B-1----:R-:W-:Y:S01]  /*3df0*/  @!P0 HADD2.F32 R4, -RZ, R3.reuse.H0_H0 ;  /* 0x20000003ff048230 */ /* 0x102fe20000004100 */
[----:B--2---:R-:W-:Y:S01]  /*3e00*/  @!P0 MOV R0, R16 ;  /* 0x0000001000008202 */ /* 0x004fe20000000f00 */
[----:B------:R-:W-:Y:S01]  /*3e10*/  @!P0 HADD2.F32 R5, -RZ, R3.H1_H1 ;  /* 0x30000003ff058230 */ /* 0x000fe20000004100 */
[----:B------:R-:W-:Y:S02]  /*3e20*/  @!P0 MOV R15, R17 ;  /* 0x00000011000f8202 */ /* 0x000fe40000000f00 */
[----:B------:R-:W-:Y:S01]  /*3e30*/  @!P0 MOV R3, R19 ;  /* 0x0000001300038202 */ /* 0x000fe20000000f00 */
[--C-:B------:R-:W-:Y:S02]  /*3e40*/  @!P0 HADD2.F32 R2, -RZ, R0.reuse.H1_H1 ;  /* 0x30000000ff028230 */ /* 0x100fe40000004100 */
[----:B------:R-:W-:Y:S03]  /*3e50*/  @!P0 HADD2.F32 R22, -RZ, R0.H0_H0 ;  /* 0x20000000ff168230 */ /* 0x000fe60000004100 */
[C---:B------:R-:W-:Y:S01]  /*3e60*/  @!P0 FMUL.FTZ R29, R2.reuse, R21 ;  /* 0x00000015021d8220 */ /* 0x040fe20000410000 */
[-C--:B------:R-:W-:Y:S01]  /*3e70*/  @!P0 FMUL.FTZ R0, R2, R20.reuse ;  /* 0x0000001402008220 */ /* 0x080fe20000410000 */
[--C-:B------:R-:W-:Y:S02]  /*3e80*/  @!P0 HADD2.F32 R2, -RZ, R15.reuse.H1_H1 ;  /* 0x3000000fff028230 */ /* 0x100fe40000004100 */
[----:B------:R-:W-:Y:S01]  /*3e90*/  @!P0 FFMA.FTZ R29, R22, R20, -R29 ;  /* 0x00000014161d8223 */ /* 0x000fe2000001081d */
[----:B------:R-:W-:Y:S01]  /*3ea0*/  @!P0 MOV R20, R18 ;  /* 0x0000001200148202 */ /* 0x000fe20000000f00 */
[----:B------:R-:W-:Y:S01]  /*3eb0*/  @!P0 FFMA.FTZ R0, R21, R22, R0 ;  /* 0x0000001615008223 */ /* 0x000fe20000010000 */
[----:B------:R-:W-:Y:S02]  /*3ec0*/  @!P0 HADD2.F32 R22, -RZ, R15.H0_H0 ;  /* 0x2000000fff168230 */ /* 0x000fe40000004100 */
[C---:B------:R-:W-:Y:S01]  /*3ed0*/  @!P0 FMUL.FTZ R38, R2.reuse, R23 ;  /* 0x0000001702268220 */ /* 0x040fe20000410000 */
[-C--:B------:R-:W-:Y:S01]  /*3ee0*/  @!P0 FMUL.FTZ R2, R2, R8.reuse ;  /* 0x0000000802028220 */ /* 0x080fe20000410000 */
[--C-:B------:R-:W-:Y:S01]  /*3ef0*/  @!P0 HADD2.F32 R21, -RZ, R20.reuse.H1_H1 ;  /* 0x30000014ff158230 */ /* 0x100fe20000004100 */
[----:B------:R-:W-:Y:S01]  /*3f00*/  @!P0 F2FP.F16.F32.PACK_AB R0, R0, R29 ;  /* 0x0000001d0000823e */ /* 0x000fe200000000ff */
[----:B------:R-:W-:Y:S01]  /*3f10*/  @!P0 FFMA.FTZ R38, R22, R8, -R38 ;  /* 0x0000000816268223 */ /* 0x000fe20000010826 */
[----:B------:R-:W-:Y:S02]  /*3f20*/  @!P0 HADD2.F32 R8, -RZ, R20.H0_H0 ;  /* 0x20000014ff088230 */ /* 0x000fe40000004100 */
[----:B------:R-:W-:Y:S01]  /*3f30*/  @!P0 FFMA.FTZ R2, R23, R22, R2 ;  /* 0x0000001617028223 */ /* 0x000fe20000010002 */
[----:B------:R-:W-:Y:S01]  /*3f40*/  @!P0 MOV R16, R0 ;  /* 0x0000000000108202 */ /* 0x000fe20000000f00 */
[C---:B------:R-:W-:Y:S01]  /*3f50*/  @!P0 FMUL.FTZ R40, R21.reuse, R24 ;  /* 0x0000001815288220 */ /* 0x040fe20000410000 */
[--C-:B------:R-:W-:Y:S02]  /*3f60*/  @!P0 HADD2.F32 R15, -RZ, R3.reuse.H1_H1 ;  /* 0x30000003ff0f8230 */ /* 0x100fe40000004100 */
[----:B------:R-:W-:Y:S01]  /*3f70*/  @!P0 F2FP.F16.F32.PACK_AB R2, R2, R38 ;  /* 0x000000260202823e */ /* 0x000fe200000000ff */
[----:B------:R-:W-:Y:S02]  /*3f80*/  @!P0 HADD2.F32 R20, -RZ, R3.H0_H0 ;  /* 0x20000003ff148230 */ /* 0x000fe40000004100 */
[-C--:B------:R-:W-:Y:S01]  /*3f90*/  @!P0 FMUL.FTZ R3, R21, R4.reuse ;  /* 0x0000000415038220 */ /* 0x080fe20000410000 */
[----:B------:R-:W-:Y:S01]  /*3fa0*/  @!P0 FFMA.FTZ R21, R8, R4, -R40 ;  /* 0x0000000408158223 */ /* 0x000fe20000010828 */
[----:B------:R-:W-:Y:S01]  /*3fb0*/  @!P0 MOV R17, R2 ;  /* 0x0000000200118202 */ /* 0x000fe20000000f00 */
[C---:B------:R-:W-:Y:S01]  /*3fc0*/  @!P0 FMUL.FTZ R39, R15.reuse, R25 ;  /* 0x000000190f278220 */ /* 0x040fe20000410000 */
[-C--:B------:R-:W-:Y:S01]  /*3fd0*/  @!P0 FMUL.FTZ R4, R15, R5.reuse ;  /* 0x000000050f048220 */ /* 0x080fe20000410000 */
[----:B------:R-:W-:Y:S01]  /*3fe0*/  @!P0 FFMA.FTZ R3, R24, R8, R3 ;  /* 0x0000000818038223 */ /* 0x000fe20000010003 */
[----:B------:R-:W-:Y:S04]  /*3ff0*/  IMAD.WIDE.U32 R22, R36, 0xc0, R32 ;  /* 0x000000c024167825 */ /* 0x000fe800078e0020 */
[----:B------:R-:W-:Y:S01]  /*4000*/  @!P0 FFMA.FTZ R39, R20, R5, -R39 ;  /* 0x0000000514278223 */ /* 0x000fe20000010827 */
[----:B------:R-:W-:Y:S01]  /*4010*/  @!P0 FFMA.FTZ R4, R25, R20, R4 ;  /* 0x0000001419048223 */ /* 0x000fe20000010004 */
[----:B------:R-:W-:Y:S02]  /*4020*/  @!P0 F2FP.F16.F32.PACK_AB R3, R3, R21 ;  /* 0x000000150303823e */ /* 0x000fe400000000ff */
[----:B------:R-:W-:Y:S02]  /*4030*/  IADD3 R23, PT, PT, R37, R23, RZ ;  /* 0x0000001725177210 */ /* 0x000fe40007ffe0ff */
[----:B------:R-:W-:Y:S02]  /*4040*/  @!P0 F2FP.F16.F32.PACK_AB R4, R4, R39 ;  /* 0x000000270404823e */ /* 0x000fe400000000ff */
[----:B------:R-:W-:Y:S02]  /*4050*/  @!P0 MOV R18, R3 ;  /* 0x0000000300128202 */ /* 0x000fe40000000f00 */
[----:B------:R-:W-:Y:S05]  /*4060*/  @!P0 MOV R19, R4 ;  /* 0x0000000400138202 */ /* 0x000fea0000000f00 */
[----:B------:R1:W-:Y:S02]  /*4070*/  STG.E.128 desc[UR6][R22.64], R16 ;  /* 0x0000001016007986 */ /* 0x0003e4000c101d06 */
.L_x_669:
[----:B------:R-:W-:Y:S05]  /*4080*/  BSYNC.RECONVERGENT B0 ;  /* 0x0000000000007941 */ /* 0x000fea0003800200 */
.L_x_668:
[----:B------:R-:W-:Y:S01]  /*4090*/  ISETP.NE.AND P0, PT, R111, RZ, PT ;  /* 0x000000ff6f00720c */ /* 0x000fe20003f05270 */
[----:B------:R-:W-:Y:S11]  /*40a0*/  BSSY.RECONVERGENT B0, `(.L_x_670) ;  /* 0x000003c000007945 */ /* 0x000ff60003800200 */
[----:B------:R-:W-:Y:S01]  /*40b0*/  @!UPT UIADD3 URZ, UPT, UPT, URZ, URZ, URZ ;  /* 0x000000fffffff290 */ /* 0x000fe2000fffe0ff */
[----:B------:R-:W-:Y:S05]  /*40c0*/  @P0 BRA `(.L_x_671) ;  /* 0x0000000000e40947 */ /* 0x000fea0003800000 */
[----:B------:R-:W2:Y:S01]  /*40d0*/  LDC.64 R4, c[0x0][0x4a8] ;  /* 0x00012a00ff047b82 */ /* 0x000ea20000000a00 */
[----:B------:R-:W-:Y:S07]  /*40e0*/  ISETP.GE.AND P0, PT, R148, R14, PT ;  /* 0x0000000e9400720c */ /* 0x000fee0003f06270 */
[----:B---34-:R-:W3:Y:S06]  /*40f0*/  LDC.64 R36, c[0x0][0x3b8] ;  /* 0x0000ee00ff247b82 */ /* 0x018eec0000000a00 */
[C---:B-1----:R-:W-:Y:S04]  /*4100*/  @!P0 IMAD.WIDE R2, R11.reuse, 0x100, R6 ;  /* 0x000001000b028825 */ /* 0x042fe800078e0206 */
[----:B------:R-:W-:Y:S02]  /*4110*/  @!P0 IMAD.WIDE R24, R11, 0x100, R26 ;  /* 0x000001000b188825 */ /* 0x000fe400078e021a */
[----:B------:R-:W4:Y:S01]  /*4120*/  @!P0 LDG.E.64 R2, desc[UR6][R2.64] ;  /* 0x0000000602028981 */ /* 0x000f22000c1e1b00 */
[C---:B--2---:R-:W-:Y:S05]  /*4130*/  LEA R16, P1, R4.reuse, R34, 0x8 ;  /* 0x0000002204107211 */ /* 0x044fea00078240ff */
[----:B------:R-:W2:Y:S01]  /*4140*/  @!P0 LDG.E.64 R24, desc[UR6][R24.64] ;  /* 0x0000000618188981 */ /* 0x000ea2000c1e1b00 */
[----:B------:R-:W-:Y:S06]  /*4150*/  LEA.HI.X R17, R4, R35, R5, 0x8, P1 ;  /* 0x0000002304117211 */ /* 0x000fec00008f4405 */
[----:B------:R-:W5:Y:S01]  /*4160*/  LDG.E.128 R16, desc[UR6][R16.64] ;  /* 0x0000000610107981 */ /* 0x000f62000c1e1d00 */
[--C-:B----4-:R-:W-:Y:S02]  /*4170*/  @!P0 HADD2.F32 R20, -RZ, R2.reuse.H0_H0 ;  /* 0x20000002ff148230 */ /* 0x110fe40000004100 */
[----:B------:R-:W-:Y:S02]  /*4180*/  @!P0 HADD2.F32 R8, -RZ, R2.H1_H1 ;  /* 0x30000002ff088230 */ /* 0x000fe40000004100 */
[--C-:B------:R-:W-:Y:S02]  /*4190*/  @!P0 HADD2.F32 R4, -RZ, R3.reuse.H0_H0 ;  /* 0x20000003ff048230 */ /* 0x100fe40000004100 */
[----:B------:R-:W-:Y:S02]  /*41a0*/  @!P0 HADD2.F32 R5, -RZ, R3.H1_H1 ;  /* 0x30000003ff058230 */ /* 0x000fe40000004100 */
[--C-:B--2---:R-:W-:Y:S02]  /*41b0*/  @!P0 HADD2.F32 R21, -RZ, R24.reuse.H0_H0 ;  /* 0x20000018ff158230 */ /* 0x104fe40000004100 */
[----:B------:R-:W-:Y:S02]  /*41c0*/  @!P0 HADD2.F32 R23, -RZ, R24.H1_H1 ;  /* 0x30000018ff178230 */ /* 0x000fe40000004100 */
[--C-:B------:R-:W-:Y:S01]  /*41d0*/  @!P0 HADD2.F32 R24, -RZ, R25.reuse.H0_H0 ;  /* 0x20000019ff188230 */ /* 0x100fe20000004100 */
[----:B-----5:R-:W-:Y:S01]  /*41e0*/  @!P0 MOV R0, R16 ;  /* 0x0000001000008202 */ /* 0x020fe20000000f00 */
        /* <DEDUP_REMOVED lines=29> */
[----:B------:R-:W-:Y:S02]  /*43c0*/  @!P0 FFMA.FTZ R3, R24, R8, R3 ;  /* 0x0000000818038223 */ /* 0x000fe40000010003 */
[----:B------:R-:W-:Y:S01]  /*43d0*/  @!P0 FFMA.FTZ R39, R20, R5, -R39 ;  /* 0x0000000514278223 */ /* 0x000fe20000010827 */
[----:B------:R-:W-:Y:S01]  /*43e0*/  @!P0 FFMA.FTZ R4, R25, R20, R4 ;  /* 0x0000001419048223 */ /* 0x000fe20000010004 */
[----:B---3--:R-:W-:Y:S02]  /*43f0*/  LEA R20, P1, R36, R32, 0x8 ;  /* 0x0000002024147211 */ /* 0x008fe400078240ff */
[----:B------:R-:W-:Y:S02]  /*4400*/  @!P0 F2FP.F16.F32.PACK_AB R3, R3, R21 ;  /* 0x000000150303823e */ /* 0x000fe400000000ff */
[----:B------:R-:W-:Y:S02]  /*4410*/  @!P0 F2FP.F16.F32.PACK_AB R4, R4, R39 ;  /* 0x000000270404823e */ /* 0x000fe400000000ff */
[----:B------:R-:W-:Y:S02]  /*4420*/  LEA.HI.X R21, R36, R33, R37, 0x8, P1 ;  /* 0x0000002124157211 */ /* 0x000fe400008f4425 */
[----:B------:R-:W-:Y:S02]  /*4430*/  @!P0 MOV R18, R3 ;  /* 0x0000000300128202 */ /* 0x000fe40000000f00 */
[----:B------:R-:W-:Y:S05]  /*4440*/  @!P0 MOV R19, R4 ;  /* 0x0000000400138202 */ /* 0x000fea0000000f00 */
[----:B------:R1:W-:Y:S02]  /*4450*/  STG.E.128 desc[UR6][R20.64], R16 ;  /* 0x0000001014007986 */ /* 0x0003e4000c101d06 */
.L_x_671:
[----:B------:R-:W-:Y:S05]  /*4460*/  BSYNC.RECONVERGENT B0 ;  /* 0x0000000000007941 */ /* 0x000fea0003800200 */
.L_x_670:
        /* <DEDUP_REMOVED lines=61> */
.L_x_673:
[----:B------:R-:W-:Y:S05]  /*4840*/  BSYNC.RECONVERGENT B0 ;  /* 0x0000000000007941 */ /* 0x000fea0003800200 */
.L_x_672:
[----:B------:R-:W-:Y:S04]  /*4850*/  BSSY.RECONVERGENT B0, `(.L_x_674) ;  /* 0x000003d000007945 */ /* 0x000fe80003800200 */
[----:B------:R-:W-:Y:S05]  /*4860*/  @P2 BRA `(.L_x_675) ;  /* 0x0000000000ec2947 */ /* 0x000fea0003800000 */
[----:B-1----:R-:W1:Y:S01]  /*4870*/  LDC.64 R2, c[0x0][0x4a8] ;  /* 0x00012a00ff027b82 */ /* 0x002e620000000a00 */
[----:B------:R-:W-:Y:S07]  /*4880*/  ISETP.GE.AND P0, PT, R148, R14, PT ;  /* 0x0000000e9400720c */ /* 0x000fee0003f06270 */
[----:B------:R-:W5:Y:S06]  /*4890*/  LDC.64 R24, c[0x0][0x3b8] ;  /* 0x0000ee00ff187b82 */ /* 0x000f6c0000000a00 */
[C---:B------:R-:W-:Y:S04]  /*48a0*/  @!P0 IMAD.WIDE R6, R11.reuse, 0x180, R6 ;  /* 0x000001800b068825 */ /* 0x040fe800078e0206 */
[----:B------:R-:W-:Y:S04]  /*48b0*/  @!P0 IMAD.WIDE R26, R11, 0x180, R26 ;  /* 0x000001800b1a8825 */ /* 0x000fe800078e021a */
[----:B-1----:R-:W-:Y:S02]  /*48c0*/  IMAD.WIDE.U32 R34, R2, 0x180, R34 ;  /* 0x0000018002227825 */ /* 0x002fe400078e0022 */
[----:B------:R-:W3:Y:S02]  /*48d0*/  @!P0 LDG.E.64 R26, desc[UR6][R26.64] ;  /* 0x000000061a1a8981 */ /* 0x000ee4000c1e1b00 */
[----:B------:R-:W-:Y:S02]  /*48e0*/  IMAD R3, R3, 0x180, RZ ;  /* 0x0000018003037824 */ /* 0x000fe400078e02ff */
[----:B-----5:R-:W-:Y:S02]  /*48f0*/  IMAD R25, R25, 0x180, RZ ;  /* 0x0000018019197824 */ /* 0x020fe400078e02ff */
[----:B--2---:R-:W-:Y:S01]  /*4900*/  IMAD.WIDE.U32 R32, R24, 0x180, R32 ;  /* 0x0000018018207825 */ /* 0x004fe200078e0020 */
[----:B------:R-:W-:Y:S02]  /*4910*/  IADD3 R35, PT, PT, R3, R35, RZ ;  /* 0x0000002303237210 */ /* 0x000fe40007ffe0ff */
[----:B------:R-:W2:Y:S02]  /*4920*/  @!P0 LDG.E.64 R2, desc[UR6][R6.64] ;  /* 0x0000000606028981 */ /* 0x000ea4000c1e1b00 */
[----:B------:R-:W-:Y:S04]  /*4930*/  IADD3 R33, PT, PT, R25, R33, RZ ;  /* 0x0000002119217210 */ /* 0x000fe80007ffe0ff */
[----:B---34-:R-:W3:Y:S01]  /*4940*/  LDG.E.128 R16, desc[UR6][R34.64] ;  /* 0x0000000622107981 */ /* 0x018ee2000c1e1d00 */
[--C-:B------:R-:W-:Y:S02]  /*4950*/  @!P0 HADD2.F32 R14, -RZ, R26.reuse.H0_H0 ;  /* 0x2000001aff0e8230 */ /* 0x100fe40000004100 */
[----:B------:R-:W-:Y:S02]  /*4960*/  @!P0 HADD2.F32 R20, -RZ, R26.H1_H1 ;  /* 0x3000001aff148230 */ /* 0x000fe40000004100 */
[--C-:B------:R-:W-:Y:S02]  /*4970*/  @!P0 HADD2.F32 R21, -RZ, R27.reuse.H0_H0 ;  /* 0x2000001bff158230 */ /* 0x100fe40000004100 */
[----:B------:R-:W-:Y:S02]  /*4980*/  @!P0 HADD2.F32 R22, -RZ, R27.H1_H1 ;  /* 0x3000001bff168230 */ /* 0x000fe40000004100 */
[--C-:B--2---:R-:W-:Y:S02]  /*4990*/  @!P0 HADD2.F32 R8, -RZ, R2.reuse.H0_H0 ;  /* 0x20000002ff088230 */ /* 0x104fe40000004100 */
[--C-:B------:R-:W-:Y:S02]  /*49a0*/  @!P0 HADD2.F32 R4, -RZ, R3.reuse.H0_H0 ;  /* 0x20000003ff048230 */ /* 0x100fe40000004100 */
[----:B------:R-:W-:Y:S01]  /*49b0*/  @!P0 HADD2.F32 R5, -RZ, R3.H1_H1 ;  /* 0x30000003ff058230 */ /* 0x000fe20000004100 */
[----:B---3--:R-:W-:Y:S01]  /*49c0*/  @!P0 MOV R0, R16 ;  /* 0x0000001000008202 */ /* 0x008fe20000000f00 */
        /* <DEDUP_REMOVED lines=20> */
[----:B------:R-:W-:Y:S01]  /*4b10*/  @!P0 FMUL.FTZ R29, R14, R21 ;  /* 0x000000150e1d8220 */ /* 0x000fe20000410000 */
        /* <DEDUP_REMOVED lines=10> */
[----:B------:R-:W-:Y:S02]  /*4bc0*/  @!P0 FFMA.FTZ R4, R22, R8, R4 ;  /* 0x0000000816048223 */ /* 0x000fe40000010004 */
[----:B------:R-:W-:Y:S03]  /*4bd0*/  @!P0 F2FP.F16.F32.PACK_AB R3, R3, R14 ;  /* 0x0000000e0303823e */ /* 0x000fe600000000ff */
[----:B------:R-:W-:Y:S02]  /*4be0*/  @!P0 F2FP.F16.F32.PACK_AB R4, R4, R27 ;  /* 0x0000001b0404823e */ /* 0x000fe400000000ff */
[----:B------:R-:W-:Y:S02]  /*4bf0*/  @!P0 MOV R18, R3 ;  /* 0x0000000300128202 */ /* 0x000fe40000000f00 */
[----:B------:R-:W-:Y:S05]  /*4c00*/  @!P0 MOV R19, R4 ;  /* 0x0000000400138202 */ /* 0x000fea0000000f00 */
[----:B------:R1:W-:Y:S02]  /*4c10*/  STG.E.128 desc[UR6][R32.64], R16 ;  /* 0x0000001020007986 */ /* 0x0003e4000c101d06 */
.L_x_675:
[----:B------:R-:W-:Y:S05]  /*4c20*/  BSYNC.RECONVERGENT B0 ;  /* 0x0000000000007941 */ /* 0x000fea0003800200 */
.L_x_674:
[----:B------:R-:W1:Y:S01]  /*4c30*/  LDC R14, c[0x0][0x450] ;  /* 0x00011400ff0e7b82 */ /* 0x000e620000000800 */
[----:B------:R-:W-:Y:S05]  /*4c40*/  IMAD.U32 R28, R28, -0x80, RZ ;  /* 0xffffff801c1c7824 */ /* 0x000fea00078e00ff */
[C---:B------:R-:W-:Y:S02]  /*4c50*/  LEA R12, P1, R28.reuse, R12, 0x1 ;  /* 0x0000000c1c0c7211 */ /* 0x040fe400078208ff */
[C---:B------:R-:W-:Y:S02]  /*4c60*/  LEA R30, P0, R28.reuse, R30, 0x1 ;  /* 0x0000001e1c1e7211 */ /* 0x040fe400078008ff */
[C---:B------:R-:W-:Y:S02]  /*4c70*/  LEA.HI.X.SX32 R13, R28.reuse, R13, 0x1, P1 ;  /* 0x0000000d1c0d7211 */ /* 0x040fe400008f0eff */
[----:B------:R-:W-:Y:S01]  /*4c80*/  LEA.HI.X.SX32 R31, R28, R31, 0x1, P0 ;  /* 0x0000001f1c1f7211 */ /* 0x000fe200000f0eff */
[----:B------:R-:W-:Y:S05]  /*4c90*/  BRA `(.L_x_658) ;  /* 0x0000003000807947 */ /* 0x000fea0003800000 */
.L_x_659:
[C---:B------:R-:W-:Y:S01]  /*4ca0*/  LEA R18, P0, R72.reuse, R10, 0x1 ;  /* 0x0000000a48127211 */ /* 0x040fe200078008ff */
[----:B------:R-:W2:Y:S01]  /*4cb0*/  LDC R110, c[0x0][0x450] ;  /* 0x00011400ff6e7b82 */ /* 0x000ea20000000800 */
[----:B------:R-:W-:Y:S01]  /*4cc0*/  ISETP.NE.AND P1, PT, R57, RZ, PT ;  /* 0x000000ff3900720c */ /* 0x000fe20003f25270 */
[----:B------:R-:W-:Y:S01]  /*4cd0*/  BSSY.RECONVERGENT B0, `(.L_x_676) ;  /* 0x0000066000007945 */ /* 0x000fe20003800200 */
[----:B------:R-:W-:Y:S02]  /*4ce0*/  LEA.HI.X R19, R72, R9, R71, 0x1, P0 ;  /* 0x0000000948137211 */ /* 0x000fe400000f0c47 */
[C---:B------:R-:W-:Y:S02]  /*4cf0*/  LEA R112, P0, R47.reuse, R59, 0x1 ;  /* 0x0000003b2f707211 */ /* 0x040fe400078008ff */
[----:B------:R-:W-:Y:S02]  /*4d00*/  LEA.HI R16, R14, R14, RZ, 0x1 ;  /* 0x0000000e0e107211 */ /* 0x000fe400078f08ff */
[----:B------:R-:W-:Y:S02]  /*4d10*/  LEA.HI.X R113, R47, R58, R46, 0x1, P0 ;  /* 0x0000003a2f717211 */ /* 0x000fe400000f0c2e */
[C---:B------:R-:W-:Y:S02]  /*4d20*/  ISETP.GE.OR P0, PT, R218.reuse, R84, P1 ;  /* 0x00000054da00720c */ /* 0x040fe40000f06670 */
[----:B------:R-:W-:Y:S02]  /*4d30*/  SHF.R.S32.HI R16, RZ, 0x1, R16 ;  /* 0x00000001ff107819 */ /* 0x000fe40000011410 */
[----:B------:R-:W-:Y:S02]  /*4d40*/  ISETP.LT.OR P0, PT, R218, R85, P0 ;  /* 0x00000055da00720c */ /* 0x000fe40000701670 */
[----:B------:R-:W-:Y:S01]  /*4d50*/  SHF.R.U32.HI R15, RZ, 0x1, R14 ;  /* 0x00000001ff0f7819 */ /* 0x000fe2000001160e */
[----:B------:R-:W-:Y:S03]  /*4d60*/  IMAD.MOV R16, RZ, RZ, -R16 ;  /* 0x000000ffff107224 */ /* 0x000fe600078e0a10 */
[----:B------:R-:W-:Y:S02]  /*4d70*/  ISETP.GE.U32.AND P1, PT, R148, R15, PT ;  /* 0x0000000f9400720c */ /* 0x000fe40003f26070 */
[----:B------:R-:W-:Y:S02]  /*4d80*/  SHF.R.S32.HI R115, RZ, 0x1f, R16 ;  /* 0x0000001fff737819 */ /* 0x000fe40000011410 */
[----:B------:R-:W-:Y:S03]  /*4d90*/  SEL R15, R15, R16, !P1 ;  /* 0x000000100f0f7207 */ /* 0x000fe60004800000 */
[----:B------:R-:W-:Y:S06]  /*4da0*/  @P0 BRA `(.L_x_677) ;  /* 0x0000000400600947 */ /* 0x000fec0003800000 */
[----:B------:R-:W-:Y:S02]  /*4db0*/  ISETP.GE.AND P0, PT, R148, R14, PT ;  /* 0x0000000e9400720c */ /* 0x000fe40003f06270 */
[----:B------:R-:W-:Y:S05]  /*4dc0*/  MOV R8, R10 ;  /* 0x0000000a00087202 */ /* 0x000fea0000000f00 */
[----:B------:R-:W3:Y:S06]  /*4dd0*/  LDG.E.128 R36, desc[UR6][R8.64] ;  /* 0x0000000608247981 */ /* 0x000eec000c1e1d00 */
[----:B------:R-:W-:Y:S02]  /*4de0*/  @!P0 SEL R2, R16, RZ, P1 ;  /* 0x000000ff10028207 */ /* 0x000fe40000800000 */
[----:B------:R-:W-:Y:S02]  /*4df0*/  @!P0 SEL R0, R115, RZ, P1 ;  /* 0x000000ff73008207 */ /* 0x000fe40000800000 */
[C---:B-1----:R-:W-:Y:S02]  /*4e00*/  @!P0 SHF.L.U32 R24, R2.reuse, 0x1, RZ ;  /* 0x0000000102188819 */ /* 0x042fe400000006ff */
[----:B------:R-:W-:Y:S02]  /*4e10*/  @!P0 SHF.L.U64.HI R0, R2, 0x1, R0 ;  /* 0x0000000102008819 */ /* 0x000fe40000010200 */
[----:B------:R-:W-:Y:S04]  /*4e20*/  @!P0 IADD3 R4, P2, PT, R24, R63, RZ ;  /* 0x0000003f18048210 */ /* 0x000fe80007f5e0ff */
[----:B------:R-:W-:Y:S02]  /*4e30*/  @!P0 IADD3.X R5, PT, PT, R0, R62, RZ, P2, !PT ;  /* 0x0000003e00058210 */ /* 0x000fe400017fe4ff */
[----:B------:R-:W-:Y:S04]  /*4e40*/  @!P0 IADD3 R24, P2, PT, R24, R65, RZ ;  /* 0x0000004118188210 */ /* 0x000fe80007f5e0ff */
[----:B------:R-:W4:Y:S01]  /*4e50*/  @!P0 LDG.E.128 R4, desc[UR6][R4.64] ;  /* 0x0000000604048981 */ /* 0x000f22000c1e1d00 */
[----:B------:R-:W-:Y:S02]  /*4e60*/  @!P0 IADD3.X R25, PT, PT, R0, R64, RZ, P2, !PT ;  /* 0x0000004000198210 */ /* 0x000fe400017fe4ff */
[----:B------:R-:W-:Y:S02]  /*4e70*/  PLOP3.LUT P2, PT, PT, PT, PT, 0x80, 0x8 ;  /* 0x000000000008781c */ /* 0x000fe40003f4f070 */
[----:B------:R-:W-:Y:S03]  /*4e80*/  @!P0 PLOP3.LUT P2, PT, P1, PT, PT, 0x80, 0x8 ;  /* 0x000000000008881c */ /* 0x000fe60000f4f070 */
[----:B------:R-:W5:Y:S01]  /*4e90*/  @!P0 LDG.E.128 R32, desc[UR6][R24.64] ;  /* 0x0000000618208981 */ /* 0x000f62000c1e1d00 */
[--C-:B----4-:R-:W-:Y:S01]  /*4ea0*/  @!P0 HADD2.F32 R0, -RZ, R4.reuse.H0_H0 ;  /* 0x20000004ff008230 */ /* 0x110fe20000004100 */
[----:B---3--:R-:W-:Y:S01]  /*4eb0*/  @!P0 MOV R40, R37 ;  /* 0x0000002500288202 */ /* 0x008fe20000000f00 */
[----:B------:R-:W-:Y:S02]  /*4ec0*/  @!P0 HADD2.F32 R2, -RZ, R4.H1_H1 ;  /* 0x30000004ff028230 */ /* 0x000fe40000004100 */
[--C-:B------:R-:W-:Y:S05]  /*4ed0*/  @!P0 HADD2.F32 R3, -RZ, R5.reuse.H0_H0 ;  /* 0x20000005ff038230 */ /* 0x100fea0000004100 */
[----:B------:R-:W-:Y:S01]  /*4ee0*/  @!P2 FADD.FTZ R0, -R0, -RZ ;  /* 0x800000ff0000a221 */ /* 0x000fe20000010100 */
[----:B------:R-:W-:Y:S02]  /*4ef0*/  @!P0 HADD2.F32 R23, -RZ, R5.H1_H1 ;  /* 0x30000005ff178230 */ /* 0x000fe40000004100 */
[----:B------:R-:W-:Y:S01]  /*4f00*/  @!P2 FADD.FTZ R2, -R2, -RZ ;  /* 0x800000ff0202a221 */ /* 0x000fe20000010100 */
[----:B------:R-:W-:Y:S04]  /*4f10*/  @!P0 IMAD.WIDE R4, R15, 0x2, R8 ;  /* 0x000000020f048825 */ /* 0x000fe800078e0208 */
[----:B------:R-:W-:Y:S01]  /*4f20*/  @!P2 FADD.FTZ R3, -R3, -RZ ;  /* 0x800000ff0303a221 */ /* 0x000fe20000010100 */
[----:B------:R-:W-:Y:S01]  /*4f30*/  @!P2 FADD.FTZ R23, -R23, -RZ ;  /* 0x800000ff1717a221 */ /* 0x000fe20000010100 */
[--C-:B------:R-:W-:Y:S02]  /*4f40*/  @!P0 HADD2.F32 R22, -RZ, R6.reuse.H0_H0 ;  /* 0x20000006ff168230 */ /* 0x100fe40000004100 */
[----:B------:R-:W-:Y:S02]  /*4f50*/  @!P0 HADD2.F32 R21, -RZ, R6.H1_H1 ;  /* 0x30000006ff158230 */ /* 0x000fe40000004100 */
[--C-:B------:R-:W-:Y:S02]  /*4f60*/  @!P0 HADD2.F32 R20, -RZ, R7.reuse.H0_H0 ;  /* 0x20000007ff148230 */ /* 0x100fe40000004100 */
[----:B------:R-:W-:Y:S01]  /*4f70*/  @!P2 FADD.FTZ R22, -R22, -RZ ;  /* 0x800000ff1616a221 */ /* 0x000fe20000010100 */
[----:B------:R-:W-:Y:S02]  /*4f80*/  @!P0 HADD2.F32 R17, -RZ, R7.H1_H1 ;  /* 0x30000007ff118230 */ /* 0x000fe40000004100 */
[----:B------:R-:W-:Y:S01]  /*4f90*/  @!P2 FADD.FTZ R21, -R21, -RZ ;  /* 0x800000ff1515a221 */ /* 0x000fe20000010100 */
[--C-:B-----5:R-:W-:Y:S01]  /*4fa0*/  @!P0 HADD2.F32 R28, -RZ, R35.reuse.H0_H0 ;  /* 0x20000023ff1c8230 */ /* 0x120fe20000004100 */
[----:B------:R-:W3:Y:S01]  /*4fb0*/  @!P0 LDG.E.128 R4, desc[UR6][R4.64] ;  /* 0x0000000604048981 */ /* 0x000ee2000c1e1d00 */
[----:B------:R-:W-:Y:S02]  /*4fc0*/  @!P0 HADD2.F32 R29, -RZ, R35.H1_H1 ;  /* 0x30000023ff1d8230 */ /* 0x000fe40000004100 */
[----:B------:R-:W-:Y:S01]  /*4fd0*/  @!P2 FADD.FTZ R20, -R20, -RZ ;  /* 0x800000ff1414a221 */ /* 0x000fe20000010100 */
[----:B------:R-:W-:Y:S01]  /*4fe0*/  @!P2 FADD.FTZ R17, -R17, -RZ ;  /* 0x800000ff1111a221 */ /* 0x000fe20000010100 */
[--C-:B---3--:R-:W-:Y:S02]  /*4ff0*/  @!P0 HADD2.F32 R27, -RZ, R4.reuse.H0_H0 ;  /* 0x20000004ff1b8230 */ /* 0x108fe40000004100 */
[----:B------:R-:W-:Y:S02]  /*5000*/  @!P0 HADD2.F32 R26, -RZ, R4.H1_H1 ;  /* 0x30000004ff1a8230 */ /* 0x000fe40000004100 */
[--C-:B------:R-:W-:Y:S02]  /*5010*/  @!P0 HADD2.F32 R25, -RZ, R5.reuse.H0_H0 ;  /* 0x20000005ff198230 */ /* 0x100fe40000004100 */
[----:B------:R-:W-:Y:S01]  /*5020*/  @!P0 FMUL.FTZ R0, R27, R0 ;  /* 0x000000001b008220 */ /* 0x000fe20000410000 */
[----:B------:R-:W-:Y:S02]  /*5030*/  @!P0 HADD2.F32 R4, -RZ, R5.H1_H1 ;  /* 0x30000005ff048230 */ /* 0x000fe40000004100 */
[----:B------:R-:W-:Y:S01]  /*5040*/  @!P0 FMUL.FTZ R2, R26, R2 ;  /* 0x000000021a028220 */ /* 0x000fe20000410000 */
[--C-:B------:R-:W-:Y:S02]  /*5050*/  @!P0 HADD2.F32 R5, -RZ, R6.reuse.H0_H0 ;  /* 0x20000006ff058230 */ /* 0x100fe40000004100 */
[----:B------:R-:W-:Y:S01]  /*5060*/  @!P0 FMUL.FTZ R3, R25, R3 ;  /* 0x0000000319038220 */ /* 0x000fe20000410000 */
[----:B------:R-:W-:Y:S02]  /*5070*/  @!P0 HADD2.F32 R6, -RZ, R6.H1_H1 ;  /* 0x30000006ff068230 */ /* 0x000fe40000004100 */
[----:B------:R-:W-:Y:S01]  /*5080*/  @!P0 FMUL.FTZ R4, R4, R23 ;  /* 0x0000001704048220 */ /* 0x000fe20000410000 */
[--C-:B------:R-:W-:Y:S02]  /*5090*/  @!P0 HADD2.F32 R24, -RZ, R7.reuse.H0_H0 ;  /* 0x20000007ff188230 */ /* 0x100fe40000004100 */
[----:B------:R-:W-:Y:S01]  /*50a0*/  @!P0 FMUL.FTZ R5, R5, R22 ;  /* 0x0000001605058220 */ /* 0x000fe20000410000 */
[----:B------:R-:W-:Y:S01]  /*50b0*/  @!P0 HADD2.F32 R8, -RZ, R7.H1_H1 ;  /* 0x30000007ff088230 */ /* 0x000fe20000004100 */
[----:B------:R-:W-:Y:S01]  /*50c0*/  @!P0 MOV R22, R36 ;  /* 0x0000002400168202 */ /* 0x000fe20000000f00 */
[--C-:B------:R-:W-:Y:S02]  /*50d0*/  @!P0 HADD2.F32 R25, -RZ, R33.reuse.H1_H1 ;  /* 0x30000021ff198230 */ /* 0x100fe40000004100 */
[----:B------:R-:W-:Y:S01]  /*50e0*/  @!P0 FMUL.FTZ R6, R6, R21 ;  /* 0x0000001506068220 */ /* 0x000fe20000410000 */
[----:B------:R-:W-:Y:S02]  /*50f0*/  @!P0 HADD2.F32 R23, -RZ, R40.H0_H0 ;  /* 0x20000028ff178230 */ /* 0x000fe40000004100 */
[----:B------:R-:W-:Y:S01]  /*5100*/  @!P0 FMUL.FTZ R7, R24, R20 ;  /* 0x0000001418078220 */ /* 0x000fe20000410000 */
[----:B------:R-:W-:Y:S01]  /*5110*/  @!P0 FMUL.FTZ R8, R8, R17 ;  /* 0x0000001108088220 */ /* 0x000fe20000410000 */
[----:B------:R-:W-:Y:S02]  /*5120*/  @!P0 HADD2.F32 R21, -RZ, R22.H1_H1 ;  /* 0x30000016ff158230 */ /* 0x000fe40000004100 */
[----:B------:R-:W-:Y:S02]  /*5130*/  @!P0 HADD2.F32 R20, -RZ, R32.H0_H0 ;  /* 0x20000020ff148230 */ /* 0x000fe40000004100 */
[----:B------:R-:W-:Y:S02]  /*5140*/  @!P0 HADD2.F32 R17, -RZ, R22.H0_H0 ;  /* 0x20000016ff118230 */ /* 0x000fe40000004100 */
[----:B------:R-:W-:Y:S01]  /*5150*/  @!P0 HADD2.F32 R22, -RZ, R32.H1_H1 ;  /* 0x30000020ff168230 */ /* 0x000fe20000004100 */
[----:B------:R-:W-:Y:S01]  /*5160*/  @!P0 MOV R32, R38 ;  /* 0x0000002600208202 */ /* 0x000fe20000000f00 */
[----:B------:R-:W-:Y:S01]  /*5170*/  @!P0 HADD2.F32 R24, -RZ, R33.H0_H0 ;  /* 0x20000021ff188230 */ /* 0x000fe20000004100 */
[----:B------:R-:W-:Y:S01]  /*5180*/  @!P0 MOV R33, R39 ;  /* 0x0000002700218202 */ /* 0x000fe20000000f00 */
[----:B------:R-:W-:Y:S01]  /*5190*/  @!P0 FFMA.FTZ R0, R17, R20, R0 ;  /* 0x0000001411008223 */ /* 0x000fe20000010000 */
[----:B------:R-:W-:Y:S02]  /*51a0*/  @!P0 HADD2.F32 R17, -RZ, R40.H1_H1 ;  /* 0x30000028ff118230 */ /* 0x000fe40000004100 */
[----:B------:R-:W-:Y:S01]  /*51b0*/  @!P0 FFMA.FTZ R2, R21, R22, R2 ;  /* 0x0000001615028223 */ /* 0x000fe20000010002 */
[----:B------:R-:W-:Y:S02]  /*51c0*/  @!P0 HADD2.F32 R26, -RZ, R34.H0_H0 ;  /* 0x20000022ff1a8230 */ /* 0x000fe40000004100 */
[----:B------:R-:W-:Y:S01]  /*51d0*/  @!P0 FFMA.FTZ R3, R23, R24, R3 ;  /* 0x0000001817038223 */ /* 0x000fe20000010003 */
[----:B------:R-:W-:Y:S02]  /*51e0*/  @!P0 HADD2.F32 R20, -RZ, R32.H0_H0 ;  /* 0x20000020ff148230 */ /* 0x000fe40000004100 */
[----:B------:R-:W-:Y:S01]  /*51f0*/  @!P0 FFMA.FTZ R4, R17, R25, R4 ;  /* 0x0000001911048223 */ /* 0x000fe20000010004 */
[----:B------:R-:W-:Y:S01]  /*5200*/  @!P0 F2FP.F16.F32.PACK_AB R0, R2, R0 ;  /* 0x000000000200823e */ /* 0x000fe200000000ff */
[----:B------:R-:W-:Y:S01]  /*5210*/  @!P0 HADD2.F32 R27, -RZ, R34.H1_H1 ;  /* 0x30000022ff1b8230 */ /* 0x000fe20000004100 */
[----:B------:R-:W-:Y:S01]  /*5220*/  MOV R2, R59 ;  /* 0x0000003b00027202 */ /* 0x000fe20000000f00 */
[----:B------:R-:W-:Y:S01]  /*5230*/  @!P0 HADD2.F32 R21, -RZ, R32.H1_H1 ;  /* 0x30000020ff158230 */ /* 0x000fe20000004100 */
[----:B------:R-:W-:Y:S01]  /*5240*/  @!P0 F2FP.F16.F32.PACK_AB R3, R4, R3 ;  /* 0x000000030403823e */ /* 0x000fe200000000ff */
[--C-:B------:R-:W-:Y:S01]  /*5250*/  @!P0 HADD2.F32 R22, -RZ, R33.reuse.H0_H0 ;  /* 0x20000021ff168230 */ /* 0x100fe20000004100 */
[----:B------:R-:W-:Y:S01]  /*5260*/  @!P0 MOV R36, R0 ;  /* 0x0000000000248202 */ /* 0x000fe20000000f00 */
[----:B------:R-:W-:Y:S01]  /*5270*/  @!P0 HADD2.F32 R23, -RZ, R33.H1_H1 ;  /* 0x30000021ff178230 */ /* 0x000fe20000004100 */
[----:B------:R-:W-:Y:S01]  /*5280*/  @!P0 MOV R37, R3 ;  /* 0x0000000300258202 */ /* 0x000fe20000000f00 */
[----:B------:R-:W-:Y:S01]  /*5290*/  @!P0 FFMA.FTZ R5, R20, R26, R5 ;  /* 0x0000001a14058223 */ /* 0x000fe20000010005 */
[----:B------:R-:W-:Y:S01]  /*52a0*/  MOV R3, R58 ;  /* 0x0000003a00037202 */ /* 0x000fe20000000f00 */
[----:B------:R-:W-:Y:S01]  /*52b0*/  @!P0 FFMA.FTZ R6, R21, R27, R6 ;  /* 0x0000001b15068223 */ /* 0x000fe20000010006 */
[----:B------:R-:W-:Y:S01]  /*52c0*/  @!P0 FFMA.FTZ R7, R22, R28, R7 ;  /* 0x0000001c16078223 */ /* 0x000fe20000010007 */
[----:B------:R-:W-:Y:S03]  /*52d0*/  @!P0 FFMA.FTZ R8, R23, R29, R8 ;  /* 0x0000001d17088223 */ /* 0x000fe60000010008 */
[----:B------:R-:W-:Y:S02]  /*52e0*/  @!P0 F2FP.F16.F32.PACK_AB R5, R6, R5 ;  /* 0x000000050605823e */ /* 0x000fe400000000ff */
[----:B------:R-:W-:Y:S02]  /*52f0*/  @!P0 F2FP.F16.F32.PACK_AB R7, R8, R7 ;  /* 0x000000070807823e */ /* 0x000fe400000000ff */
[----:B------:R-:W-:Y:S02]  /*5300*/  @!P0 MOV R38, R5 ;  /* 0x0000000500268202 */ /* 0x000fe40000000f00 */
[----:B------:R-:W-:Y:S05]  /*5310*/  @!P0 MOV R39, R7 ;  /* 0x0000000700278202 */ /* 0x000fea0000000f00 */
[----:B------:R3:W-:Y:S02]  /*5320*/  STG.E.128 desc[UR6][R2.64], R36 ;  /* 0x0000002402007986 */ /* 0x0007e4000c101d06 */
.L_x_677:
[----:B------:R-:W-:Y:S05]  /*5330*/  BSYNC.RECONVERGENT B0 ;  /* 0x0000000000007941 */ /* 0x000fea0003800200 */
.L_x_676:
[----:B------:R-:W-:Y:S01]  /*5340*/  ISETP.NE.AND P0, PT, R116, RZ, PT ;  /* 0x000000ff7400720c */ /* 0x000fe20003f05270 */
[----:B------:R-:W-:Y:S11]  /*5350*/  BSSY.RECONVERGENT B0, `(.L_x_678) ;  /* 0x000005b000007945 */ /* 0x000ff60003800200 */
[----:B------:R-:W-:Y:S01]  /*5360*/  @!UPT UIADD3 URZ, UPT, UPT, URZ, URZ, URZ ;  /* 0x000000fffffff290 */ /* 0x000fe2000fffe0ff */
[----:B------:R-:W-:Y:S05]  /*5370*/  @P0 BRA `(.L_x_679) ;  /* 0x0000000400600947 */ /* 0x000fea0003800000 */
[----:B------:R-:W-:Y:S01]  /*5380*/  ISETP.GE.AND P0, PT, R148, R14, PT ;  /* 0x0000000e9400720c */ /* 0x000fe20003f06270 */
[----:B---3--:R-:W3:Y:S11]  /*5390*/  LDG.E.128 R36, desc[UR6][R18.64] ;  /* 0x0000000612247981 */ /* 0x008ef6000c1e1d00 */
[----:B------:R-:W-:Y:S01]  /*53a0*/  @!UPT UIADD3 URZ, UPT, UPT, URZ, URZ, URZ ;  /* 0x000000fffffff290 */ /* 0x000fe2000fffe0ff */
[----:B------:R-:W-:Y:S02]  /*53b0*/  @!P0 SEL R2, R16, RZ, P1 ;  /* 0x000000ff10028207 */ /* 0x000fe40000800000 */
[----:B------:R-:W-:Y:S02]  /*53c0*/  @!P0 SEL R0, R115, RZ, P1 ;  /* 0x000000ff73008207 */ /* 0x000fe40000800000 */
[----:B------:R-:W-:Y:S04]  /*53d0*/  @!P0 IADD3 R2, P2, PT, R98, R2, RZ ;  /* 0x0000000262028210 */ /* 0x000fe80007f5e0ff */
[----:B------:R-:W-:Y:S02]  /*53e0*/  @!P0 IADD3.X R0, PT, PT, R79, R0, RZ, P2, !PT ;  /* 0x000000004f008210 */ /* 0x000fe400017fe4ff */
        /* <DEDUP_REMOVED lines=49> */
[--C-:B------:R-:W-:Y:S01]  /*5700*/  @!P0 HADD2.F32 R17, -RZ, R21.reuse.H0_H0 ;  /* 0x20000015ff118230 */ /* 0x100fe20000004100 */
[----:B------:R-:W-:Y:S01]  /*5710*/  @!P0 MOV R32, R38 ;  /* 0x0000002600208202 */ /* 0x000fe20000000f00 */
[----:B------:R-:W-:Y:S02]  /*5720*/  @!P0 HADD2.F32 R21, -RZ, R21.H1_H1 ;  /* 0x30000015ff158230 */ /* 0x000fe40000004100 */
[----:B------:R-:W-:Y:S01]  /*5730*/  @!P0 FMUL.FTZ R8, R23, R8 ;  /* 0x0000000817088220 */ /* 0x000fe20000410000 */
[--C-:B------:R-:W-:Y:S02]  /*5740*/  @!P0 HADD2.F32 R24, -RZ, R33.reuse.H0_H0 ;  /* 0x20000021ff188230 */ /* 0x100fe40000004100 */
[----:B------:R-:W-:Y:S01]  /*5750*/  @!P0 FFMA.FTZ R0, R17, R20, R0 ;  /* 0x0000001411008223 */ /* 0x000fe20000010000 */
[----:B------:R-:W-:Y:S01]  /*5760*/  @!P0 HADD2.F32 R25, -RZ, R33.H1_H1 ;  /* 0x30000021ff198230 */ /* 0x000fe20000004100 */
[----:B------:R-:W-:Y:S01]  /*5770*/  @!P0 MOV R33, R39 ;  /* 0x0000002700218202 */ /* 0x000fe20000000f00 */
[--C-:B------:R-:W-:Y:S02]  /*5780*/  @!P0 HADD2.F32 R23, -RZ, R40.reuse.H0_H0 ;  /* 0x20000028ff178230 */ /* 0x100fe40000004100 */
[----:B------:R-:W-:Y:S01]  /*5790*/  @!P0 FFMA.FTZ R2, R21, R22, R2 ;  /* 0x0000001615028223 */ /* 0x000fe20000010002 */
[----:B------:R-:W-:Y:S02]  /*57a0*/  @!P0 HADD2.F32 R17, -RZ, R40.H1_H1 ;  /* 0x30000028ff118230 */ /* 0x000fe40000004100 */
[----:B------:R-:W-:Y:S02]  /*57b0*/  @!P0 HADD2.F32 R26, -RZ, R34.H0_H0 ;  /* 0x20000022ff1a8230 */ /* 0x000fe40000004100 */
[----:B------:R-:W-:Y:S01]  /*57c0*/  @!P0 FFMA.FTZ R3, R23, R24, R3 ;  /* 0x0000001817038223 */ /* 0x000fe20000010003 */
[----:B------:R-:W-:Y:S01]  /*57d0*/  @!P0 F2FP.F16.F32.PACK_AB R0, R2, R0 ;  /* 0x000000000200823e */ /* 0x000fe200000000ff */
[----:B------:R-:W-:Y:S02]  /*57e0*/  @!P0 HADD2.F32 R20, -RZ, R32.H0_H0 ;  /* 0x20000020ff148230 */ /* 0x000fe40000004100 */
[----:B------:R-:W-:Y:S01]  /*57f0*/  @!P0 FFMA.FTZ R4, R17, R25, R4 ;  /* 0x0000001911048223 */ /* 0x000fe20000010004 */
[----:B------:R-:W-:Y:S01]  /*5800*/  @!P0 HADD2.F32 R27, -RZ, R34.H1_H1 ;  /* 0x30000022ff1b8230 */ /* 0x000fe20000004100 */
[----:B------:R-:W-:Y:S01]  /*5810*/  @!P0 MOV R36, R0 ;  /* 0x0000000000248202 */ /* 0x000fe20000000f00 */
[----:B------:R-:W-:Y:S02]  /*5820*/  @!P0 HADD2.F32 R21, -RZ, R32.H1_H1 ;  /* 0x30000020ff158230 */ /* 0x000fe40000004100 */
[----:B------:R-:W-:Y:S01]  /*5830*/  @!P0 FFMA.FTZ R5, R20, R26, R5 ;  /* 0x0000001a14058223 */ /* 0x000fe20000010005 */
[----:B------:R-:W-:Y:S01]  /*5840*/  @!P0 F2FP.F16.F32.PACK_AB R3, R4, R3 ;  /* 0x000000030403823e */ /* 0x000fe200000000ff */
[--C-:B------:R-:W-:Y:S02]  /*5850*/  @!P0 HADD2.F32 R22, -RZ, R33.reuse.H0_H0 ;  /* 0x20000021ff168230 */ /* 0x100fe40000004100 */
[----:B------:R-:W-:Y:S01]  /*5860*/  @!P0 HADD2.F32 R23, -RZ, R33.H1_H1 ;  /* 0x30000021ff178230 */ /* 0x000fe20000004100 */
[----:B------:R-:W-:Y:S01]  /*5870*/  @!P0 MOV R37, R3 ;  /* 0x0000000300258202 */ /* 0x000fe20000000f00 */
[----:B------:R-:W-:Y:S01]  /*5880*/  @!P0 FFMA.FTZ R6, R21, R27, R6 ;  /* 0x0000001b15068223 */ /* 0x000fe20000010006 */
[----:B------:R-:W-:Y:S02]  /*5890*/  @!P0 FFMA.FTZ R7, R22, R28, R7 ;  /* 0x0000001c16078223 */ /* 0x000fe40000010007 */
[----:B------:R-:W-:Y:S02]  /*58a0*/  @!P0 FFMA.FTZ R8, R23, R29, R8 ;  /* 0x0000001d17088223 */ /* 0x000fe40000010008 */
[----:B------:R-:W-:Y:S03]  /*58b0*/  @!P0 F2FP.F16.F32.PACK_AB R5, R6, R5 ;  /* 0x000000050605823e */ /* 0x000fe600000000ff */
[----:B------:R-:W-:Y:S02]  /*58c0*/  @!P0 F2FP.F16.F32.PACK_AB R7, R8, R7 ;  /* 0x000000070807823e */ /* 0x000fe400000000ff */
[----:B------:R-:W-:Y:S02]  /*58d0*/  @!P0 MOV R38, R5 ;  /* 0x0000000500268202 */ /* 0x000fe40000000f00 */
[----:B------:R-:W-:Y:S05]  /*58e0*/  @!P0 MOV R39, R7 ;  /* 0x0000000700278202 */ /* 0x000fea0000000f00 */
[----:B------:R4:W-:Y:S02]  /*58f0*/  STG.E.128 desc[UR6][R112.64], R36 ;  /* 0x0000002470007986 */ /* 0x0009e4000c101d06 */
.L_x_679:
[----:B------:R-:W-:Y:S05]  /*5900*/  BSYNC.RECONVERGENT B0 ;  /* 0x0000000000007941 */ /* 0x000fea0003800200 */
.L_x_678:
[----:B------:R-:W-:Y:S04]  /*5910*/  BSSY.RECONVERGENT B0, `(.L_x_680) ;  /* 0x0000060000007945 */ /* 0x000fe80003800200 */
[----:B------:R-:W-:Y:S05]  /*5920*/  @P5 BRA `(.L_x_681) ;  /* 0x0000000400785947 */ /* 0x000fea0003800000 */
[----:B---3--:R-:W1:Y:S02]  /*5930*/  LDC.64 R2, c[0x0][0x4a8] ;  /* 0x00012a00ff027b82 */ /* 0x008e640000000a00 */
[C---:B-1----:R-:W-:Y:S04]  /*5940*/  LEA R24, P0, R2.reuse, R18, 0x6 ;  /* 0x0000001202187211 */ /* 0x042fe800078030ff */
[----:B------:R-:W-:Y:S02]  /*5950*/  LEA.HI.X R25, R2, R19, R3, 0x6, P0 ;  /* 0x0000001302197211 */ /* 0x000fe400000f3403 */
[----:B------:R-:W1:Y:S03]  /*5960*/  LDC.64 R2, c[0x0][0x3b8] ;  /* 0x0000ee00ff027b82 */ /* 0x000e660000000a00 */
[----:B----4-:R-:W3:Y:S01]  /*5970*/  LDG.E.128 R36, desc[UR6][R24.64] ;  /* 0x0000000618247981 */ /* 0x010ee2000c1e1d00 */
[C---:B-1----:R-:W-:Y:S04]  /*5980*/  LEA R116, P0, R2.reuse, R112, 0x6 ;  /* 0x0000007002747211 */ /* 0x042fe800078030ff */
[----:B------:R-:W-:Y:S02]  /*5990*/  LEA.HI.X R117, R2, R113, R3, 0x6, P0 ;  /* 0x0000007102757211 */ /* 0x000fe400000f3403 */
[----:B------:R-:W-:Y:S11]  /*59a0*/  ISETP.GE.AND P0, PT, R148, R14, PT ;  /* 0x0000000e9400720c */ /* 0x000ff60003f06270 */
[----:B------:R-:W-:Y:S02]  /*59b0*/  @!UPT UIADD3 URZ, UPT, UPT, URZ, URZ, URZ ;  /* 0x000000fffffff290 */ /* 0x000fe4000fffe0ff */
[----:B------:R-:W-:Y:S02]  /*59c0*/  @!P0 SEL R2, R16, RZ, P1 ;  /* 0x000000ff10028207 */ /* 0x000fe40000800000 */
[----:B------:R-:W-:Y:S02]  /*59d0*/  @!P0 SEL R0, R115, RZ, P1 ;  /* 0x000000ff73008207 */ /* 0x000fe40000800000 */
[----:B------:R-:W-:Y:S04]  /*59e0*/  @!P0 IADD3 R2, P2, PT, R87, R2, RZ ;  /* 0x0000000257028210 */ /* 0x000fe80007f5e0ff */
[----:B------:R-:W-:Y:S02]  /*59f0*/  @!P0 IADD3.X R0, PT, PT, R78, R0, RZ, P2, !PT ;  /* 0x000000004e008210 */ /* 0x000fe400017fe4ff */
[C---:B------:R-:W-:Y:S02]  /*5a00*/  @!P0 SHF.L.U32 R26, R2.reuse, 0x1, RZ ;  /* 0x00000001021a8819 */ /* 0x040fe400000006ff */
        /* <DEDUP_REMOVED lines=9> */
[----:B---3--:R-:W-:Y:S01]  /*5aa0*/  @!P0 MOV R40, R37 ;  /* 0x0000002500288202 */ /* 0x008fe20000000f00 */
[--C-:B----4-:R-:W-:Y:S02]  /*5ab0*/  @!P0 HADD2.F32 R0, -RZ, R4.reuse.H0_H0 ;  /* 0x20000004ff008230 */ /* 0x110fe40000004100 */
[----:B------:R-:W-:Y:S02]  /*5ac0*/  @!P0 HADD2.F32 R2, -RZ, R4.H1_H1 ;  /* 0x30000004ff028230 */ /* 0x000fe40000004100 */
[--C-:B------:R-:W-:Y:S04]  /*5ad0*/  @!P0 HADD2.F32 R3, -RZ, R5.reuse.H0_H0 ;  /* 0x20000005ff038230 */ /* 0x100fe80000004100 */
        /* <DEDUP_REMOVED lines=67> */
.L_x_681:
[----:B------:R-:W-:Y:S05]  /*5f10*/  BSYNC.RECONVERGENT B0 ;  /* 0x0000000000007941 */ /* 0x000fea0003800200 */
.L_x_680:
        /* <DEDUP_REMOVED lines=96> */
.L_x_683:
[----:B------:R-:W-:Y:S05]  /*6520*/  BSYNC.RECONVERGENT B0 ;  /* 0x0000000000007941 */ /* 0x000fea0003800200 */
.L_x_682:
[----:B------:R-:W-:Y:S04]  /*6530*/  BSSY.RECONVERGENT B0, `(.L_x_684) ;  /* 0x0000062000007945 */ /* 0x000fe80003800200 */
[----:B------:R-:W-:Y:S05]  /*6540*/  @P3 BRA `(.L_x_685) ;  /* 0x0000000400803947 */ /* 0x000fea0003800000 */
[----:B------:R-:W-:Y:S11]  /*6550*/  ISETP.GE.AND P0, PT, R148, R14, PT ;  /* 0x0000000e9400720c */ /* 0x000ff60003f06270 */
[----:B------:R-:W-:Y:S02]  /*6560*/  @!UPT UIADD3 URZ, UPT, UPT, URZ, URZ, URZ ;  /* 0x000000fffffff290 */ /* 0x000fe4000fffe0ff */
[----:B---3--:R-:W-:Y:S02]  /*6570*/  @!P0 SEL R2, R16, RZ, P1 ;  /* 0x000000ff10028207 */ /* 0x008fe40000800000 */
[----:B------:R-:W-:Y:S02]  /*6580*/  @!P0 SEL R0, R115, RZ, P1 ;  /* 0x000000ff73008207 */ /* 0x000fe40000800000 */
[----:B------:R-:W-:Y:S04]  /*6590*/  @!P0 IADD3 R2, P2, PT, R86, R2, RZ ;  /* 0x0000000256028210 */ /* 0x000fe80007f5e0ff */
[----:B------:R-:W-:Y:S02]  /*65a0*/  @!P0 IADD3.X R0, PT, PT, R76, R0, RZ, P2, !PT ;  /* 0x000000004c008210 */ /* 0x000fe400017fe4ff */
[C---:B------:R-:W-:Y:S02]  /*65b0*/  @!P0 SHF.L.U32 R26, R2.reuse, 0x1, RZ ;  /* 0x00000001021a8819 */ /* 0x040fe400000006ff */
[----:B------:R-:W-:Y:S02]  /*65c0*/  @!P0 SHF.L.U64.HI R0, R2, 0x1, R0 ;  /* 0x0000000102008819 */ /* 0x000fe40000010200 */
[----:B-1----:R-:W-:Y:S04]  /*65d0*/  @!P0 IADD3 R4, P2, PT, R26, R63, RZ ;  /* 0x0000003f1a048210 */ /* 0x002fe80007f5e0ff */
[----:B------:R-:W-:Y:S02]  /*65e0*/  @!P0 IADD3.X R5, PT, PT, R0, R62, RZ, P2, !PT ;  /* 0x0000003e00058210 */ /* 0x000fe400017fe4ff */
[----:B------:R-:W-:Y:S04]  /*65f0*/  @!P0 IADD3 R26, P2, PT, R26, R65, RZ ;  /* 0x000000411a1a8210 */ /* 0x000fe80007f5e0ff */
[----:B------:R-:W3:Y:S01]  /*6600*/  @!P0 LDG.E.128 R4, desc[UR6][R4.64] ;  /* 0x0000000604048981 */ /* 0x000ee2000c1e1d00 */
[----:B------:R-:W-:Y:S02]  /*6610*/  @!P0 IADD3.X R27, PT, PT, R0, R64, RZ, P2, !PT ;  /* 0x00000040001b8210 */ /* 0x000fe400017fe4ff */
[----:B------:R-:W-:Y:S02]  /*6620*/  PLOP3.LUT P2, PT, PT, PT, PT, 0x80, 0x8 ;  /* 0x000000000008781c */ /* 0x000fe40003f4f070 */
[----:B------:R-:W-:Y:S03]  /*6630*/  @!P0 PLOP3.LUT P2, PT, P1, PT, PT, 0x80, 0x8 ;  /* 0x000000000008881c */ /* 0x000fe60000f4f070 */
[----:B------:R-:W5:Y:S01]  /*6640*/  @!P0 LDG.E.128 R32, desc[UR6][R26.64] ;  /* 0x000000061a208981 */ /* 0x000f62000c1e1d00 */
[--C-:B---3--:R-:W-:Y:S02]  /*6650*/  @!P0 HADD2.F32 R0, -RZ, R4.reuse.H0_H0 ;  /* 0x20000004ff008230 */ /* 0x108fe40000004100 */
[----:B------:R-:W-:Y:S02]  /*6660*/  @!P0 HADD2.F32 R2, -RZ, R4.H1_H1 ;  /* 0x30000004ff028230 */ /* 0x000fe40000004100 */
[--C-:B------:R-:W-:Y:S05]  /*6670*/  @!P0 HADD2.F32 R3, -RZ, R5.reuse.H0_H0 ;  /* 0x20000005ff038230 */ /* 0x100fea0000004100 */
[----:B------:R-:W-:Y:S01]  /*6680*/  @!P2 FADD.FTZ R0, -R0, -RZ ;  /* 0x800000ff0000a221 */ /* 0x000fe20000010100 */
[----:B------:R-:W-:Y:S02]  /*6690*/  @!P0 HADD2.F32 R22, -RZ, R5.H1_H1 ;  /* 0x30000005ff168230 */ /* 0x000fe40000004100 */
[----:B------:R-:W-:Y:S01]  /*66a0*/  @!P2 FADD.FTZ R2, -R2, -RZ ;  /* 0x800000ff0202a221 */ /* 0x000fe20000010100 */
[--C-:B------:R-:W-:Y:S01]  /*66b0*/  @!P0 HADD2.F32 R21, -RZ, R6.reuse.H0_H0 ;  /* 0x20000006ff158230 */ /* 0x100fe20000004100 */
[----:B------:R-:W1:Y:S01]  /*66c0*/  LDC.64 R4, c[0x0][0x4a8] ;  /* 0x00012a00ff047b82 */ /* 0x000e620000000a00 */
[----:B------:R-:W-:Y:S02]  /*66d0*/  @!P0 HADD2.F32 R20, -RZ, R6.H1_H1 ;  /* 0x30000006ff148230 */ /* 0x000fe40000004100 */
[----:B------:R-:W-:Y:S01]  /*66e0*/  @!P2 FADD.FTZ R22, -R22, -RZ ;  /* 0x800000ff1616a221 */ /* 0x000fe20000010100 */
[--C-:B------:R-:W-:Y:S02]  /*66f0*/  @!P0 HADD2.F32 R17, -RZ, R7.reuse.H0_H0 ;  /* 0x20000007ff118230 */ /* 0x100fe40000004100 */
[----:B------:R-:W-:Y:S01]  /*6700*/  @!P2 FADD.FTZ R21, -R21, -RZ ;  /* 0x800000ff1515a221 */ /* 0x000fe20000010100 */
[----:B------:R-:W-:Y:S02]  /*6710*/  @!P0 HADD2.F32 R8, -RZ, R7.H1_H1 ;  /* 0x30000007ff088230 */ /* 0x000fe40000004100 */
[----:B------:R-:W-:Y:S01]  /*6720*/  @!P2 FADD.FTZ R20, -R20, -RZ ;  /* 0x800000ff1414a221 */ /* 0x000fe20000010100 */
[--C-:B-----5:R-:W-:Y:S02]  /*6730*/  @!P0 HADD2.F32 R28, -RZ, R35.reuse.H0_H0 ;  /* 0x20000023ff1c8230 */ /* 0x120fe40000004100 */
[----:B------:R-:W-:Y:S01]  /*6740*/  @!P2 FADD.FTZ R17, -R17, -RZ ;  /* 0x800000ff1111a221 */ /* 0x000fe20000010100 */
[----:B------:R-:W-:Y:S02]  /*6750*/  @!P0 HADD2.F32 R29, -RZ, R35.H1_H1 ;  /* 0x30000023ff1d8230 */ /* 0x000fe40000004100 */
[----:B------:R-:W-:Y:S01]  /*6760*/  @!P2 FADD.FTZ R3, -R3, -RZ ;  /* 0x800000ff0303a221 */ /* 0x000fe20000010100 */
[----:B------:R-:W-:Y:S01]  /*6770*/  @!P2 FADD.FTZ R8, -R8, -RZ ;  /* 0x800000ff0808a221 */ /* 0x000fe20000010100 */
[----:B-1----:R-:W-:Y:S04]  /*6780*/  IMAD.WIDE.U32 R24, R4, 0xc0, R18 ;  /* 0x000000c004187825 */ /* 0x002fe800078e0012 */
[----:B------:R-:W-:Y:S05]  /*6790*/  IMAD R5, R5, 0xc0, RZ ;  /* 0x000000c005057824 */ /* 0x000fea00078e02ff */
[----:B------:R-:W-:Y:S03]  /*67a0*/  IADD3 R25, PT, PT, R5, R25, RZ ;  /* 0x0000001905197210 */ /* 0x000fe60007ffe0ff */
[----:B------:R-:W-:Y:S02]  /*67b0*/  @!P0 IMAD.WIDE R4, R15, 0x2, R24 ;  /* 0x000000020f048825 */ /* 0x000fe400078e0218 */
[----:B----4-:R-:W3:Y:S08]  /*67c0*/  LDG.E.128 R36, desc[UR6][R24.64] ;  /* 0x0000000618247981 */ /* 0x010ef0000c1e1d00 */
[----:B------:R-:W4:Y:S01]  /*67d0*/  @!P0 LDG.E.128 R4, desc[UR6][R4.64] ;  /* 0x0000000604048981 */ /* 0x000f22000c1e1d00 */
[----:B---3--:R-:W-:Y:S01]  /*67e0*/  @!P0 MOV R40, R37 ;  /* 0x0000002500288202 */ /* 0x008fe20000000f00 */
[--C-:B----4-:R-:W-:Y:S02]  /*67f0*/  @!P0 HADD2.F32 R27, -RZ, R4.reuse.H0_H0 ;  /* 0x20000004ff1b8230 */ /* 0x110fe40000004100 */
        /* <DEDUP_REMOVED lines=23> */
[--C-:B------:R-:W-:Y:S02]  /*6970*/  @!P0 HADD2.F32 R23, -RZ, R40.reuse.H0_H0 ;  /* 0x20000028ff178230 */ /* 0x100fe40000004100 */
[----:B------:R-:W-:Y:S01]  /*6980*/  @!P0 FFMA.FTZ R2, R21, R22, R2 ;  /* 0x0000001615028223 */ /* 0x000fe20000010002 */
[----:B------:R-:W-:Y:S01]  /*6990*/  @!P0 HADD2.F32 R25, -RZ, R33.H1_H1 ;  /* 0x30000021ff198230 */ /* 0x000fe20000004100 */
[----:B------:R-:W-:Y:S01]  /*69a0*/  @!P0 MOV R33, R39 ;  /* 0x0000002700218202 */ /* 0x000fe20000000f00 */
[----:B------:R-:W-:Y:S02]  /*69b0*/  @!P0 HADD2.F32 R17, -RZ, R40.H1_H1 ;  /* 0x30000028ff118230 */ /* 0x000fe40000004100 */
[----:B------:R-:W-:Y:S01]  /*69c0*/  @!P0 FFMA.FTZ R3, R23, R24, R3 ;  /* 0x0000001817038223 */ /* 0x000fe20000010003 */
[----:B------:R-:W-:Y:S01]  /*69d0*/  @!P0 F2FP.F16.F32.PACK_AB R0, R2, R0 ;  /* 0x000000000200823e */ /* 0x000fe200000000ff */
[----:B------:R-:W-:Y:S02]  /*69e0*/  @!P0 HADD2.F32 R26, -RZ, R34.H0_H0 ;  /* 0x20000022ff1a8230 */ /* 0x000fe40000004100 */
[----:B------:R-:W-:Y:S01]  /*69f0*/  @!P0 FFMA.FTZ R4, R17, R25, R4 ;  /* 0x0000001911048223 */ /* 0x000fe20000010004 */
[----:B------:R-:W-:Y:S01]  /*6a00*/  @!P0 MOV R36, R0 ;  /* 0x0000000000248202 */ /* 0x000fe20000000f00 */
[----:B------:R-:W-:Y:S02]  /*6a10*/  @!P0 HADD2.F32 R20, -RZ, R32.H0_H0 ;  /* 0x20000020ff148230 */ /* 0x000fe40000004100 */
[----:B------:R-:W-:Y:S01]  /*6a20*/  @!P0 HADD2.F32 R27, -RZ, R34.H1_H1 ;  /* 0x30000022ff1b8230 */ /* 0x000fe20000004100 */
[----:B------:R-:W-:Y:S01]  /*6a30*/  @!P0 F2FP.F16.F32.PACK_AB R3, R4, R3 ;  /* 0x000000030403823e */ /* 0x000fe200000000ff */
[----:B------:R-:W-:Y:S02]  /*6a40*/  @!P0 HADD2.F32 R21, -RZ, R32.H1_H1 ;  /* 0x30000020ff158230 */ /* 0x000fe40000004100 */
[----:B------:R-:W-:Y:S01]  /*6a50*/  @!P0 FFMA.FTZ R5, R20, R26, R5 ;  /* 0x0000001a14058223 */ /* 0x000fe20000010005 */
[--C-:B------:R-:W-:Y:S01]  /*6a60*/  @!P0 HADD2.F32 R22, -RZ, R33.reuse.H0_H0 ;  /* 0x20000021ff168230 */ /* 0x100fe20000004100 */
[----:B------:R-:W-:Y:S01]  /*6a70*/  @!P0 MOV R37, R3 ;  /* 0x0000000300258202 */ /* 0x000fe20000000f00 */
[----:B------:R-:W-:Y:S01]  /*6a80*/  @!P0 HADD2.F32 R23, -RZ, R33.H1_H1 ;  /* 0x30000021ff178230 */ /* 0x000fe20000004100 */
[----:B------:R-:W1:Y:S01]  /*6a90*/  LDC.64 R2, c[0x0][0x3b8] ;  /* 0x0000ee00ff027b82 */ /* 0x000e620000000a00 */
[----:B------:R-:W-:Y:S01]  /*6aa0*/  @!P0 FFMA.FTZ R6, R21, R27, R6 ;  /* 0x0000001b15068223 */ /* 0x000fe20000010006 */
[----:B------:R-:W-:Y:S02]  /*6ab0*/  @!P0 FFMA.FTZ R7, R22, R28, R7 ;  /* 0x0000001c16078223 */ /* 0x000fe40000010007 */
[----:B------:R-:W-:Y:S02]  /*6ac0*/  @!P0 FFMA.FTZ R8, R23, R29, R8 ;  /* 0x0000001d17088223 */ /* 0x000fe40000010008 */
[----:B------:R-:W-:Y:S03]  /*6ad0*/  @!P0 F2FP.F16.F32.PACK_AB R5, R6, R5 ;  /* 0x000000050605823e */ /* 0x000fe600000000ff */
[----:B------:R-:W-:Y:S02]  /*6ae0*/  @!P0 F2FP.F16.F32.PACK_AB R7, R8, R7 ;  /* 0x000000070807823e */ /* 0x000fe400000000ff */
[----:B------:R-:W-:Y:S02]  /*6af0*/  @!P0 MOV R38, R5 ;  /* 0x0000000500268202 */ /* 0x000fe40000000f00 */
[----:B------:R-:W-:Y:S01]  /*6b00*/  @!P0 MOV R39, R7 ;  /* 0x0000000700278202 */ /* 0x000fe20000000f00 */
[----:B-1----:R-:W-:Y:S04]  /*6b10*/  IMAD.WIDE.U32 R4, R2, 0xc0, R112 ;  /* 0x000000c002047825 */ /* 0x002fe800078e0070 */
[----:B------:R-:W-:Y:S05]  /*6b20*/  IMAD R3, R3, 0xc0, RZ ;  /* 0x000000c003037824 */ /* 0x000fea00078e02ff */
[----:B------:R-:W-:Y:S05]  /*6b30*/  IADD3 R5, PT, PT, R3, R5, RZ ;  /* 0x0000000503057210 */ /* 0x000fea0007ffe0ff */
[----:B------:R1:W-:Y:S02]  /*6b40*/  STG.E.128 desc[UR6][R4.64], R36 ;  /* 0x0000002404007986 */ /* 0x0003e4000c101d06 */
.L_x_685:
[----:B------:R-:W-:Y:S05]  /*6b50*/  BSYNC.RECONVERGENT B0 ;  /* 0x0000000000007941 */ /* 0x000fea0003800200 */
.L_x_684:
[----:B------:R-:W-:Y:S01]  /*6b60*/  ISETP.NE.AND P0, PT, R111, RZ, PT ;  /* 0x000000ff6f00720c */ /* 0x000fe20003f05270 */
[----:B------:R-:W-:Y:S11]  /*6b70*/  BSSY.RECONVERGENT B0, `(.L_x_686) ;  /* 0x0000061000007945 */ /* 0x000ff60003800200 */
[----:B------:R-:W-:Y:S01]  /*6b80*/  @!UPT UIADD3 URZ, UPT, UPT, URZ, URZ, URZ ;  /* 0x000000fffffff290 */ /* 0x000fe2000fffe0ff */
[----:B------:R-:W-:Y:S05]  /*6b90*/  @P0 BRA `(.L_x_687) ;  /* 0x0000000400780947 */ /* 0x000fea0003800000 */
[----:B-1----:R-:W1:Y:S08]  /*6ba0*/  LDC.64 R4, c[0x0][0x4a8] ;  /* 0x00012a00ff047b82 */ /* 0x002e700000000a00 */
[----:B---3--:R-:W3:Y:S01]  /*6bb0*/  LDC.64 R2, c[0x0][0x3b8] ;  /* 0x0000ee00ff027b82 */ /* 0x008ee20000000a00 */
[C---:B-1----:R-:W-:Y:S04]  /*6bc0*/  LEA R24, P0, R4.reuse, R18, 0x8 ;  /* 0x0000001204187211 */ /* 0x042fe800078040ff */
[----:B------:R-:W-:Y:S02]  /*6bd0*/  LEA.HI.X R25, R4, R19, R5, 0x8, P0 ;  /* 0x0000001304197211 */ /* 0x000fe400000f4405 */
[C---:B---3--:R-:W-:Y:S03]  /*6be0*/  LEA R116, P0, R2.reuse, R112, 0x8 ;  /* 0x0000007002747211 */ /* 0x048fe600078040ff */
[----:B----4-:R-:W3:Y:S01]  /*6bf0*/  LDG.E.128 R36, desc[UR6][R24.64] ;  /* 0x0000000618247981 */ /* 0x010ee2000c1e1d00 */
        /* <DEDUP_REMOVED lines=88> */
.L_x_687:
[----:B------:R-:W-:Y:S05]  /*7180*/  BSYNC.RECONVERGENT B0 ;  /* 0x0000000000007941 */ /* 0x000fea0003800200 */
.L_x_686:
[----:B------:R-:W-:Y:S04]  /*7190*/  BSSY.RECONVERGENT B0, `(.L_x_688) ;  /* 0x0000062000007945 */ /* 0x000fe80003800200 */
[----:B------:R-:W-:Y:S05]  /*71a0*/  @P4 BRA `(.L_x_689) ;  /* 0x0000000400804947 */ /* 0x000fea0003800000 */
[----:B-1----:R-:W3:Y:S01]  /*71b0*/  LDC.64 R4, c[0x0][0x4a8] ;  /* 0x00012a00ff047b82 */ /* 0x002ee20000000a00 */
[----:B------:R-:W-:Y:S11]  /*71c0*/  ISETP.GE.AND P0, PT, R148, R14, PT ;  /* 0x0000000e9400720c */ /* 0x000ff60003f06270 */
[----:B------:R-:W-:Y:S02]  /*71d0*/  @!UPT UIADD3 URZ, UPT, UPT, URZ, URZ, URZ ;  /* 0x000000fffffff290 */ /* 0x000fe4000fffe0ff */
[----:B------:R-:W-:Y:S02]  /*71e0*/  @!P0 SEL R6, R16, RZ, P1 ;  /* 0x000000ff10068207 */ /* 0x000fe40000800000 */
[----:B------:R-:W-:Y:S02]  /*71f0*/  @!P0 SEL R0, R115, RZ, P1 ;  /* 0x000000ff73008207 */ /* 0x000fe40000800000 */
[----:B------:R-:W-:Y:S04]  /*7200*/  @!P0 IADD3 R6, P2, PT, R89, R6, RZ ;  /* 0x0000000659068210 */ /* 0x000fe80007f5e0ff */
[----:B------:R-:W-:Y:S01]  /*7210*/  @!P0 SHF.L.U32 R20, R6, 0x1, RZ ;  /* 0x0000000106148819 */ /* 0x000fe200000006ff */
[----:B---3--:R-:W-:Y:S01]  /*7220*/  IMAD.WIDE.U32 R2, R4, 0x140, R18 ;  /* 0x0000014004027825 */ /* 0x008fe200078e0012 */
[----:B------:R-:W-:Y:S02]  /*7230*/  @!P0 IADD3.X R0, PT, PT, R74, R0, RZ, P2, !PT ;  /* 0x000000004a008210 */ /* 0x000fe400017fe4ff */
[----:B------:R-:W-:Y:S01]  /*7240*/  @!P0 IADD3 R116, P2, PT, R20, R63, RZ ;  /* 0x0000003f14748210 */ /* 0x000fe20007f5e0ff */
[----:B------:R-:W-:Y:S01]  /*7250*/  IMAD R5, R5, 0x140, RZ ;  /* 0x0000014005057824 */ /* 0x000fe200078e02ff */
[----:B------:R-:W-:Y:S04]  /*7260*/  @!P0 SHF.L.U64.HI R0, R6, 0x1, R0 ;  /* 0x0000000106008819 */ /* 0x000fe80000010200 */
[----:B------:R-:W-:Y:S02]  /*7270*/  IADD3 R3, PT, PT, R5, R3, RZ ;  /* 0x0000000305037210 */ /* 0x000fe40007ffe0ff */
[----:B------:R-:W-:Y:S02]  /*7280*/  @!P0 IADD3.X R117, PT, PT, R0, R62, RZ, P2, !PT ;  /* 0x0000003e00758210 */ /* 0x000fe400017fe4ff */
[----:B------:R-:W-:Y:S01]  /*7290*/  @!P0 IADD3 R20, P2, PT, R20, R65, RZ ;  /* 0x0000004114148210 */ /* 0x000fe20007f5e0ff */
[----:B------:R-:W-:Y:S01]  /*72a0*/  @!P0 IMAD.WIDE R4, R15, 0x2, R2 ;  /* 0x000000020f048825 */ /* 0x000fe200078e0202 */
[----:B----4-:R-:W3:Y:S02]  /*72b0*/  LDG.E.128 R36, desc[UR6][R2.64] ;  /* 0x0000000602247981 */ /* 0x010ee4000c1e1d00 */
[----:B------:R-:W-:Y:S02]  /*72c0*/  @!P0 IADD3.X R21, PT, PT, R0, R64, RZ, P2, !PT ;  /* 0x0000004000158210 */ /* 0x000fe400017fe4ff */
[----:B------:R-:W-:Y:S02]  /*72d0*/  PLOP3.LUT P2, PT, PT, PT, PT, 0x80, 0x8 ;  /* 0x000000000008781c */ /* 0x000fe40003f4f070 */
[----:B------:R-:W-:Y:S02]  /*72e0*/  @!P0 PLOP3.LUT P2, PT, P1, PT, PT, 0x80, 0x8 ;  /* 0x000000000008881c */ /* 0x000fe40000f4f070 */
[----:B------:R-:W4:Y:S08]  /*72f0*/  @!P0 LDG.E.128 R116, desc[UR6][R116.64] ;  /* 0x0000000674748981 */ /* 0x000f30000c1e1d00 */
[----:B------:R-:W5:Y:S08]  /*7300*/  @!P0 LDG.E.128 R4, desc[UR6][R4.64] ;  /* 0x0000000604048981 */ /* 0x000f70000c1e1d00 */
[----:B------:R1:W2:Y:S01]  /*7310*/  @!P0 LDG.E.128 R32, desc[UR6][R20.64] ;  /* 0x0000000614208981 */ /* 0x0002a2000c1e1d00 */
[----:B---3--:R-:W-:Y:S01]  /*7320*/  @!P0 MOV R29, R37 ;  /* 0x00000025001d8202 */ /* 0x008fe20000000f00 */
[--C-:B----4-:R-:W-:Y:S02]  /*7330*/  @!P0 HADD2.F32 R26, -RZ, R116.reuse.H0_H0 ;  /* 0x20000074ff1a8230 */ /* 0x110fe40000004100 */
[--C-:B------:R-:W-:Y:S02]  /*7340*/  @!P0 HADD2.F32 R24, -RZ, R117.reuse.H0_H0 ;  /* 0x20000075ff188230 */ /* 0x100fe40000004100 */
[----:B------:R-:W-:Y:S02]  /*7350*/  @!P0 HADD2.F32 R23, -RZ, R117.H1_H1 ;  /* 0x30000075ff178230 */ /* 0x000fe40000004100 */
[----:B------:R-:W-:Y:S01]  /*7360*/  @!P2 FADD.FTZ R26, -R26, -RZ ;  /* 0x800000ff1a1aa221 */ /* 0x000fe20000010100 */
[----:B------:R-:W-:Y:S02]  /*7370*/  @!P0 HADD2.F32 R25, -RZ, R116.H1_H1 ;  /* 0x30000074ff198230 */ /* 0x000fe40000004100 */
[----:B------:R-:W-:Y:S01]  /*7380*/  @!P2 FADD.FTZ R24, -R24, -RZ ;  /* 0x800000ff1818a221 */ /* 0x000fe20000010100 */
[----:B-1----:R-:W-:Y:S01]  /*7390*/  @!P0 HADD2.F32 R21, -RZ, R118.H1_H1 ;  /* 0x30000076ff158230 */ /* 0x002fe20000004100 */
[----:B------:R-:W1:Y:S01]  /*73a0*/  LDC.64 R116, c[0x0][0x3b8] ;  /* 0x0000ee00ff747b82 */ /* 0x000e620000000a00 */
[--C-:B-----5:R-:W-:Y:S02]  /*73b0*/  @!P0 HADD2.F32 R0, -RZ, R4.reuse.H0_H0 ;  /* 0x20000004ff008230 */ /* 0x120fe40000004100 */
[----:B------:R-:W-:Y:S01]  /*73c0*/  @!P2 FADD.FTZ R23, -R23, -RZ ;  /* 0x800000ff1717a221 */ /* 0x000fe20000010100 */
[----:B------:R-:W-:Y:S02]  /*73d0*/  @!P0 HADD2.F32 R2, -RZ, R4.H1_H1 ;  /* 0x30000004ff028230 */ /* 0x000fe40000004100 */
[----:B------:R-:W-:Y:S01]  /*73e0*/  @!P2 FADD.FTZ R21, -R21, -RZ ;  /* 0x800000ff1515a221 */ /* 0x000fe20000010100 */
[--C-:B------:R-:W-:Y:S02]  /*73f0*/  @!P0 HADD2.F32 R3, -RZ, R5.reuse.H0_H0 ;  /* 0x20000005ff038230 */ /* 0x100fe40000004100 */
[----:B------:R-:W-:Y:S01]  /*7400*/  @!P0 FMUL.FTZ R0, R0, R26 ;  /* 0x0000001a00008220 */ /* 0x000fe20000410000 */
[----:B------:R-:W-:Y:S02]  /*7410*/  @!P0 HADD2.F32 R4, -RZ, R5.H1_H1 ;  /* 0x30000005ff048230 */ /* 0x000fe40000004100 */
[----:B------:R-:W-:Y:S01]  /*7420*/  @!P2 FADD.FTZ R25, -R25, -RZ ;  /* 0x800000ff1919a221 */ /* 0x000fe20000010100 */
        /* <DEDUP_REMOVED lines=8> */
[--C-:B------:R-:W-:Y:S01]  /*74b0*/  @!P0 HADD2.F32 R7, -RZ, R119.reuse.H0_H0 ;  /* 0x20000077ff078230 */ /* 0x100fe20000004100 */
[----:B------:R-:W-:Y:S01]  /*74c0*/  @!P0 MOV R21, R36 ;  /* 0x0000002400158202 */ /* 0x000fe20000000f00 */
[----:B------:R-:W-:Y:S02]  /*74d0*/  @!P0 HADD2.F32 R8, -RZ, R119.H1_H1 ;  /* 0x30000077ff088230 */ /* 0x000fe40000004100 */
[----:B------:R-:W-:Y:S02]  /*74e0*/  @!P0 HADD2.F32 R22, -RZ, R118.H0_H0 ;  /* 0x20000076ff168230 */ /* 0x000fe40000004100 */
[----:B------:R-:W-:Y:S01]  /*74f0*/  @!P2 FADD.FTZ R7, -R7, -RZ ;  /* 0x800000ff0707a221 */ /* 0x000fe20000010100 */
[--C-:B--2---:R-:W-:Y:S02]  /*7500*/  @!P0 HADD2.F32 R23, -RZ, R33.reuse.H0_H0 ;  /* 0x20000021ff178230 */ /* 0x104fe40000004100 */
[----:B------:R-:W-:Y:S01]  /*7510*/  @!P2 FADD.FTZ R8, -R8, -RZ ;  /* 0x800000ff0808a221 */ /* 0x000fe20000010100 */
[----:B------:R-:W-:Y:S02]  /*7520*/  @!P0 HADD2.F32 R24, -RZ, R33.H1_H1 ;  /* 0x30000021ff188230 */ /* 0x000fe40000004100 */
[----:B------:R-:W-:Y:S01]  /*7530*/  @!P2 FADD.FTZ R22, -R22, -RZ ;  /* 0x800000ff1616a221 */ /* 0x000fe20000010100 */
[----:B------:R-:W-:Y:S02]  /*7540*/  @!P0 HADD2.F32 R25, -RZ, R34.H0_H0 ;  /* 0x20000022ff198230 */ /* 0x000fe40000004100 */
[----:B------:R-:W-:Y:S01]  /*7550*/  @!P0 FMUL.FTZ R7, R20, R7 ;  /* 0x0000000714078220 */ /* 0x000fe20000410000 */
[--C-:B------:R-:W-:Y:S02]  /*7560*/  @!P0 HADD2.F32 R20, -RZ, R32.reuse.H0_H0 ;  /* 0x20000020ff148230 */ /* 0x100fe40000004100 */
[----:B------:R-:W-:Y:S01]  /*7570*/  @!P0 FMUL.FTZ R8, R17, R8 ;  /* 0x0000000811088220 */ /* 0x000fe20000410000 */
[--C-:B------:R-:W-:Y:S02]  /*7580*/  @!P0 HADD2.F32 R17, -RZ, R21.reuse.H0_H0 ;  /* 0x20000015ff118230 */ /* 0x100fe40000004100 */
[----:B------:R-:W-:Y:S01]  /*7590*/  @!P0 FMUL.FTZ R5, R5, R22 ;  /* 0x0000001605058220 */ /* 0x000fe20000410000 */
[----:B------:R-:W-:Y:S01]  /*75a0*/  @!P0 HADD2.F32 R21, -RZ, R21.H1_H1 ;  /* 0x30000015ff158230 */ /* 0x000fe20000004100 */
[----:B------:R-:W-:Y:S01]  /*75b0*/  @!P0 MOV R33, R38 ;  /* 0x0000002600218202 */ /* 0x000fe20000000f00 */
[----:B------:R-:W-:Y:S02]  /*75c0*/  @!P0 HADD2.F32 R22, -RZ, R32.H1_H1 ;  /* 0x30000020ff168230 */ /* 0x000fe40000004100 */
[----:B------:R-:W-:Y:S01]  /*75d0*/  @!P0 FFMA.FTZ R0, R17, R20, R0 ;  /* 0x0000001411008223 */ /* 0x000fe20000010000 */
[--C-:B------:R-:W-:Y:S01]  /*75e0*/  @!P0 HADD2.F32 R17, -RZ, R29.reuse.H0_H0 ;  /* 0x2000001dff118230 */ /* 0x100fe20000004100 */
[----:B------:R-:W-:Y:S01]  /*75f0*/  @!P0 MOV R32, R39 ;  /* 0x0000002700208202 */ /* 0x000fe20000000f00 */
[----:B------:R-:W-:Y:S02]  /*7600*/  @!P0 HADD2.F32 R20, -RZ, R29.H1_H1 ;  /* 0x3000001dff148230 */ /* 0x000fe40000004100 */
[----:B------:R-:W-:Y:S01]  /*7610*/  @!P0 FFMA.FTZ R2, R21, R22, R2 ;  /* 0x0000001615028223 */ /* 0x000fe20000010002 */
[--C-:B------:R-:W-:Y:S02]  /*7620*/  @!P0 HADD2.F32 R21, -RZ, R33.reuse.H0_H0 ;  /* 0x20000021ff158230 */ /* 0x100fe40000004100 */
[----:B------:R-:W-:Y:S01]  /*7630*/  @!P0 FFMA.FTZ R3, R17, R23, R3 ;  /* 0x0000001711038223 */ /* 0x000fe20000010003 */
[----:B------:R-:W-:Y:S02]  /*7640*/  @!P0 HADD2.F32 R22, -RZ, R33.H1_H1 ;  /* 0x30000021ff168230 */ /* 0x000fe40000004100 */
[----:B------:R-:W-:Y:S01]  /*7650*/  @!P0 FFMA.FTZ R4, R20, R24, R4 ;  /* 0x0000001814048223 */ /* 0x000fe20000010004 */
[----:B------:R-:W-:Y:S01]  /*7660*/  @!P0 F2FP.F16.F32.PACK_AB R0, R2, R0 ;  /* 0x000000000200823e */ /* 0x000fe200000000ff */
[----:B------:R-:W-:Y:S02]  /*7670*/  @!P0 HADD2.F32 R26, -RZ, R34.H1_H1 ;  /* 0x30000022ff1a8230 */ /* 0x000fe40000004100 */
[----:B------:R-:W-:Y:S01]  /*7680*/  @!P0 FFMA.FTZ R5, R21, R25, R5 ;  /* 0x0000001915058223 */ /* 0x000fe20000010005 */
[--C-:B------:R-:W-:Y:S01]  /*7690*/  @!P0 HADD2.F32 R27, -RZ, R35.reuse.H0_H0 ;  /* 0x20000023ff1b8230 */ /* 0x100fe20000004100 */
[----:B------:R-:W-:Y:S01]  /*76a0*/  @!P0 F2FP.F16.F32.PACK_AB R3, R4, R3 ;  /* 0x000000030403823e */ /* 0x000fe200000000ff */
[--C-:B------:R-:W-:Y:S01]  /*76b0*/  @!P0 HADD2.F32 R17, -RZ, R32.reuse.H0_H0 ;  /* 0x20000020ff118230 */ /* 0x100fe20000004100 */
[----:B------:R-:W-:Y:S01]  /*76c0*/  @!P0 MOV R36, R0 ;  /* 0x0000000000248202 */ /* 0x000fe20000000f00 */
[----:B------:R-:W-:Y:S01]  /*76d0*/  @!P0 HADD2.F32 R28, -RZ, R35.H1_H1 ;  /* 0x30000023ff1c8230 */ /* 0x000fe20000004100 */
[----:B------:R-:W-:Y:S01]  /*76e0*/  @!P0 MOV R37, R3 ;  /* 0x0000000300258202 */ /* 0x000fe20000000f00 */
[----:B------:R-:W-:Y:S02]  /*76f0*/  @!P0 HADD2.F32 R20, -RZ, R32.H1_H1 ;  /* 0x30000020ff148230 */ /* 0x000fe40000004100 */
[----:B------:R-:W-:Y:S01]  /*7700*/  @!P0 FFMA.FTZ R6, R22, R26, R6 ;  /* 0x0000001a16068223 */ /* 0x000fe20000010006 */
[----:B------:R-:W-:Y:S01]  /*7710*/  @!P0 FFMA.FTZ R7, R17, R27, R7 ;  /* 0x0000001b11078223 */ /* 0x000fe20000010007 */
[----:B-1----:R-:W-:Y:S03]  /*7720*/  IMAD.WIDE.U32 R22, R116, 0x140, R112 ;  /* 0x0000014074167825 */ /* 0x002fe600078e0070 */
[----:B------:R-:W-:Y:S01]  /*7730*/  @!P0 F2FP.F16.F32.PACK_AB R5, R6, R5 ;  /* 0x000000050605823e */ /* 0x000fe200000000ff */
[----:B------:R-:W-:Y:S01]  /*7740*/  @!P0 FFMA.FTZ R8, R20, R28, R8 ;  /* 0x0000001c14088223 */ /* 0x000fe20000010008 */
[----:B------:R-:W-:Y:S02]  /*7750*/  IMAD R117, R117, 0x140, RZ ;  /* 0x0000014075757824 */ /* 0x000fe400078e02ff */
[----:B------:R-:W-:Y:S02]  /*7760*/  @!P0 MOV R38, R5 ;  /* 0x0000000500268202 */ /* 0x000fe40000000f00 */
[----:B------:R-:W-:Y:S02]  /*7770*/  @!P0 F2FP.F16.F32.PACK_AB R7, R8, R7 ;  /* 0x000000070807823e */ /* 0x000fe400000000ff */
[----:B------:R-:W-:Y:S02]  /*7780*/  IADD3 R23, PT, PT, R117, R23, RZ ;  /* 0x0000001775177210 */ /* 0x000fe40007ffe0ff */
[----:B------:R-:W-:Y:S05]  /*7790*/  @!P0 MOV R39, R7 ;  /* 0x0000000700278202 */ /* 0x000fea0000000f00 */
[----:B------:R1:W-:Y:S02]  /*77a0*/  STG.E.128 desc[UR6][R22.64], R36 ;  /* 0x0000002416007986 */ /* 0x0003e4000c101d06 */
.L_x_689:
[----:B------:R-:W-:Y:S05]  /*77b0*/  BSYNC.RECONVERGENT B0 ;  /* 0x0000000000007941 */ /* 0x000fea0003800200 */
.L_x_688:
[----:B------:R-:W-:Y:S01]  /*77c0*/  ISETP.NE.AND P0, PT, R114, RZ, PT ;  /* 0x000000ff7200720c */ /* 0x000fe20003f05270 */
[----:B------:R-:W-:Y:S11]  /*77d0*/  BSSY.RECONVERGENT B0, `(.L_x_690) ;  /* 0x0000062000007945 */ /* 0x000ff60003800200 */
[----:B------:R-:W-:Y:S01]  /*77e0*/  @!UPT UIADD3 URZ, UPT, UPT, URZ, URZ, URZ ;  /* 0x000000fffffff290 */ /* 0x000fe2000fffe0ff */
[----:B------:R-:W-:Y:S05]  /*77f0*/  @P0 BRA `(.L_x_691) ;  /* 0x00000004007c0947 */ /* 0x000fea0003800000 */
[----:B---3--:R-:W3:Y:S01]  /*7800*/  LDC.64 R2, c[0x0][0x4a8] ;  /* 0x00012a00ff027b82 */ /* 0x008ee20000000a00 */
[----:B------:R-:W-:Y:S01]  /*7810*/  ISETP.GE.AND P0, PT, R148, R14, PT ;  /* 0x0000000e9400720c */ /* 0x000fe20003f06270 */
[----:B---3--:R-:W-:Y:S04]  /*7820*/  IMAD.WIDE.U32 R18, R2, 0x180, R18 ;  /* 0x0000018002127825 */ /* 0x008fe800078e0012 */
[----:B------:R-:W-:Y:S08]  /*7830*/  IMAD R0, R3, 0x180, RZ ;  /* 0x0000018003007824 */ /* 0x000ff000078e02ff */
[----:B------:R-:W-:Y:S02]  /*7840*/  @!P0 SEL R3, R16, RZ, P1 ;  /* 0x000000ff10038207 */ /* 0x000fe40000800000 */
[----:B------:R-:W-:Y:S02]  /*7850*/  IADD3 R19, PT, PT, R0, R19, RZ ;  /* 0x0000001300137210 */ /* 0x000fe40007ffe0ff */
[----:B------:R-:W-:Y:S02]  /*7860*/  @!P0 IADD3 R3, P2, PT, R88, R3, RZ ;  /* 0x0000000358038210 */ /* 0x000fe40007f5e0ff */
[----:B------:R-:W-:Y:S01]  /*7870*/  @!P0 SEL R0, R115, RZ, P1 ;  /* 0x000000ff73008207 */ /* 0x000fe20000800000 */
[----:B-1----:R-:W-:Y:S01]  /*7880*/  @!P0 IMAD.WIDE R4, R15, 0x2, R18 ;  /* 0x000000020f048825 */ /* 0x002fe200078e0212 */
[----:B------:R-:W-:Y:S01]  /*7890*/  @!P0 SHF.L.U32 R2, R3, 0x1, RZ ;  /* 0x0000000103028819 */ /* 0x000fe200000006ff */
[----:B------:R-:W3:Y:S01]  /*78a0*/  LDG.E.128 R32, desc[UR6][R18.64] ;  /* 0x0000000612207981 */ /* 0x000ee2000c1e1d00 */
[----:B------:R-:W-:Y:S02]  /*78b0*/  @!P0 IADD3.X R0, PT, PT, R73, R0, RZ, P2, !PT ;  /* 0x0000000049008210 */ /* 0x000fe400017fe4ff */
[----:B----4-:R-:W-:Y:S02]  /*78c0*/  @!P0 IADD3 R36, P2, PT, R2, R63, RZ ;  /* 0x0000003f02248210 */ /* 0x010fe40007f5e0ff */
[----:B------:R-:W-:Y:S03]  /*78d0*/  @!P0 SHF.L.U64.HI R0, R3, 0x1, R0 ;  /* 0x0000000103008819 */ /* 0x000fe60000010200 */
[----:B------:R-:W4:Y:S01]  /*78e0*/  @!P0 LDG.E.128 R4, desc[UR6][R4.64] ;  /* 0x0000000604048981 */ /* 0x000f22000c1e1d00 */
[----:B------:R-:W-:Y:S02]  /*78f0*/  @!P0 IADD3.X R37, PT, PT, R0, R62, RZ, P2, !PT ;  /* 0x0000003e00258210 */ /* 0x000fe400017fe4ff */
[----:B------:R-:W-:Y:S04]  /*7900*/  @!P0 IADD3 R2, P2, PT, R2, R65, RZ ;  /* 0x0000004102028210 */ /* 0x000fe80007f5e0ff */
[----:B------:R-:W-:Y:S01]  /*7910*/  @!P0 IADD3.X R3, PT, PT, R0, R64, RZ, P2, !PT ;  /* 0x0000004000038210 */ /* 0x000fe200017fe4ff */
[----:B------:R-:W5:Y:S01]  /*7920*/  @!P0 LDG.E.128 R36, desc[UR6][R36.64] ;  /* 0x0000000624248981 */ /* 0x000f62000c1e1d00 */
[----:B------:R-:W-:Y:S02]  /*7930*/  PLOP3.LUT P2, PT, PT, PT, PT, 0x80, 0x8 ;  /* 0x000000000008781c */ /* 0x000fe40003f4f070 */
[----:B------:R-:W-:Y:S05]  /*7940*/  @!P0 PLOP3.LUT P2, PT, P1, PT, PT, 0x80, 0x8 ;  /* 0x000000000008881c */ /* 0x000fea0000f4f070 */
[----:B------:R1:W2:Y:S01]  /*7950*/  @!P0 LDG.E.128 R24, desc[UR6][R2.64] ;  /* 0x0000000602188981 */ /* 0x0002a2000c1e1d00 */
[----:B---3--:R-:W-:Y:S01]  /*7960*/  @!P0 MOV R28, R33 ;  /* 0x00000021001c8202 */ /* 0x008fe20000000f00 */
[--C-:B----4-:R-:W-:Y:S02]  /*7970*/  @!P0 HADD2.F32 R0, -RZ, R4.reuse.H0_H0 ;  /* 0x20000004ff008230 */ /* 0x110fe40000004100 */
[----:B-1----:R-:W-:Y:S02]  /*7980*/  @!P0 HADD2.F32 R2, -RZ, R4.H1_H1 ;  /* 0x30000004ff028230 */ /* 0x002fe40000004100 */
[--C-:B------:R-:W-:Y:S02]  /*7990*/  @!P0 HADD2.F32 R3, -RZ, R5.reuse.H0_H0 ;  /* 0x20000005ff038230 */ /* 0x100fe40000004100 */
[----:B------:R-:W-:Y:S02]  /*79a0*/  @!P0 HADD2.F32 R4, -RZ, R5.H1_H1 ;  /* 0x30000005ff048230 */ /* 0x000fe40000004100 */
[--C-:B-----5:R-:W-:Y:S02]  /*79b0*/  @!P0 HADD2.F32 R21, -RZ, R36.reuse.H0_H0 ;  /* 0x20000024ff158230 */ /* 0x120fe40000004100 */
[--C-:B------:R-:W-:Y:S02]  /*79c0*/  @!P0 HADD2.F32 R19, -RZ, R37.reuse.H0_H0 ;  /* 0x20000025ff138230 */ /* 0x100fe40000004100 */
[----:B------:R-:W-:Y:S02]  /*79d0*/  @!P0 HADD2.F32 R18, -RZ, R37.H1_H1 ;  /* 0x30000025ff128230 */ /* 0x000fe40000004100 */
[----:B------:R-:W-:Y:S01]  /*79e0*/  @!P2 FADD.FTZ R21, -R21, -RZ ;  /* 0x800000ff1515a221 */ /* 0x000fe20000010100 */
[----:B------:R-:W-:Y:S02]  /*79f0*/  @!P0 HADD2.F32 R20, -RZ, R36.H1_H1 ;  /* 0x30000024ff148230 */ /* 0x000fe40000004100 */
[----:B------:R-:W-:Y:S01]  /*7a00*/  @!P2 FADD.FTZ R19, -R19, -RZ ;  /* 0x800000ff1313a221 */ /* 0x000fe20000010100 */
[----:B------:R-:W-:Y:S01]  /*7a10*/  @!P0 HADD2.F32 R16, -RZ, R38.H1_H1 ;  /* 0x30000026ff108230 */ /* 0x000fe20000004100 */
[----:B------:R-:W1:Y:S01]  /*7a20*/  LDC.64 R36, c[0x0][0x3b8] ;  /* 0x0000ee00ff247b82 */ /* 0x000e620000000a00 */
[--C-:B------:R-:W-:Y:S02]  /*7a30*/  @!P0 HADD2.F32 R5, -RZ, R6.reuse.H0_H0 ;  /* 0x20000006ff058230 */ /* 0x100fe40000004100 */
[----:B------:R-:W-:Y:S01]  /*7a40*/  @!P2 FADD.FTZ R18, -R18, -RZ ;  /* 0x800000ff1212a221 */ /* 0x000fe20000010100 */
[----:B------:R-:W-:Y:S02]  /*7a50*/  @!P0 HADD2.F32 R6, -RZ, R6.H1_H1 ;  /* 0x30000006ff068230 */ /* 0x000fe40000004100 */
[----:B------:R-:W-:Y:S01]  /*7a60*/  @!P2 FADD.FTZ R16, -R16, -RZ ;  /* 0x800000ff1010a221 */ /* 0x000fe20000010100 */
[--C-:B------:R-:W-:Y:S02]  /*7a70*/  @!P0 HADD2.F32 R15, -RZ, R7.reuse.H0_H0 ;  /* 0x20000007ff0f8230 */ /* 0x100fe40000004100 */
[----:B------:R-:W-:Y:S01]  /*7a80*/  @!P0 FMUL.FTZ R0, R0, R21 ;  /* 0x0000001500008220 */ /* 0x000fe20000410000 */
[----:B------:R-:W-:Y:S02]  /*7a90*/  @!P0 HADD2.F32 R14, -RZ, R7.H1_H1 ;  /* 0x30000007ff0e8230 */ /* 0x000fe40000004100 */
[----:B------:R-:W-:Y:S01]  /*7aa0*/  @!P0 FMUL.FTZ R6, R6, R16 ;  /* 0x0000001006068220 */ /* 0x000fe20000410000 */
[--C-:B------:R-:W-:Y:S01]  /*7ab0*/  @!P0 HADD2.F32 R7, -RZ, R39.reuse.H0_H0 ;  /* 0x20000027ff078230 */ /* 0x100fe20000004100 */
[----:B------:R-:W-:Y:S01]  /*7ac0*/  @!P0 MOV R16, R32 ;  /* 0x0000002000108202 */ /* 0x000fe20000000f00 */
[----:B------:R-:W-:Y:S02]  /*7ad0*/  @!P0 HADD2.F32 R8, -RZ, R39.H1_H1 ;  /* 0x30000027ff088230 */ /* 0x000fe40000004100 */
[----:B------:R-:W-:Y:S01]  /*7ae0*/  @!P0 FMUL.FTZ R3, R3, R19 ;  /* 0x0000001303038220 */ /* 0x000fe20000410000 */
[----:B------:R-:W-:Y:S02]  /*7af0*/  @!P0 HADD2.F32 R17, -RZ, R38.H0_H0 ;  /* 0x20000026ff118230 */ /* 0x000fe40000004100 */
[----:B------:R-:W-:Y:S01]  /*7b00*/  @!P2 FADD.FTZ R7, -R7, -RZ ;  /* 0x800000ff0707a221 */ /* 0x000fe20000010100 */
[----:B--2---:R-:W-:Y:S02]  /*7b10*/  @!P0 HADD2.F32 R19, -RZ, R25.H1_H1 ;  /* 0x30000019ff138230 */ /* 0x004fe40000004100 */
[----:B------:R-:W-:Y:S01]  /*7b20*/  @!P2 FADD.FTZ R8, -R8, -RZ ;  /* 0x800000ff0808a221 */ /* 0x000fe20000010100 */
[----:B------:R-:W-:Y:S02]  /*7b30*/  @!P0 HADD2.F32 R21, -RZ, R26.H1_H1 ;  /* 0x3000001aff158230 */ /* 0x000fe40000004100 */
[----:B------:R-:W-:Y:S01]  /*7b40*/  @!P2 FADD.FTZ R17, -R17, -RZ ;  /* 0x800000ff1111a221 */ /* 0x000fe20000010100 */
[----:B------:R-:W-:Y:S02]  /*7b50*/  @!P0 HADD2.F32 R22, -RZ, R27.H0_H0 ;  /* 0x2000001bff168230 */ /* 0x000fe40000004100 */
[----:B------:R-:W-:Y:S01]  /*7b60*/  @!P0 FMUL.FTZ R7, R15, R7 ;  /* 0x000000070f078220 */ /* 0x000fe20000410000 */
[----:B------:R-:W-:Y:S02]  /*7b70*/  @!P0 HADD2.F32 R15, -RZ, R24.H0_H0 ;  /* 0x20000018ff0f8230 */ /* 0x000fe40000004100 */
[----:B------:R-:W-:Y:S01]  /*7b80*/  @!P0 FMUL.FTZ R8, R14, R8 ;  /* 0x000000080e088220 */ /* 0x000fe20000410000 */
[--C-:B------:R-:W-:Y:S02]  /*7b90*/  @!P0 HADD2.F32 R14, -RZ, R16.reuse.H0_H0 ;  /* 0x20000010ff0e8230 */ /* 0x100fe40000004100 */
[----:B------:R-:W-:Y:S01]  /*7ba0*/  @!P2 FADD.FTZ R20, -R20, -RZ ;  /* 0x800000ff1414a221 */ /* 0x000fe20000010100 */
[----:B------:R-:W-:Y:S02]  /*7bb0*/  @!P0 HADD2.F32 R16, -RZ, R16.H1_H1 ;  /* 0x30000010ff108230 */ /* 0x000fe40000004100 */
[----:B------:R-:W-:Y:S01]  /*7bc0*/  @!P0 FMUL.FTZ R4, R4, R18 ;  /* 0x0000001204048220 */ /* 0x000fe20000410000 */
[----:B------:R-:W-:Y:S02]  /*7bd0*/  @!P0 HADD2.F32 R18, -RZ, R25.H0_H0 ;  /* 0x20000019ff128230 */ /* 0x000fe40000004100 */
[----:B------:R-:W-:Y:S01]  /*7be0*/  @!P0 FMUL.FTZ R5, R5, R17 ;  /* 0x0000001105058220 */ /* 0x000fe20000410000 */
[----:B------:R-:W-:Y:S01]  /*7bf0*/  @!P0 HADD2.F32 R17, -RZ, R24.H1_H1 ;  /* 0x30000018ff118230 */ /* 0x000fe20000004100 */
[----:B------:R-:W-:Y:S01]  /*7c00*/  @!P0 MOV R25, R34 ;  /* 0x0000002200198202 */ /* 0x000fe20000000f00 */
[----:B------:R-:W-:Y:S01]  /*7c10*/  @!P0 HADD2.F32 R23, -RZ, R27.H1_H1 ;  /* 0x3000001bff178230 */ /* 0x000fe20000004100 */
[----:B------:R-:W-:Y:S01]  /*7c20*/  @!P0 MOV R24, R35 ;  /* 0x0000002300188202 */ /* 0x000fe20000000f00 */
[----:B-1----:R-:W-:Y:S02]  /*7c30*/  IMAD R37, R37, 0x180, RZ ;  /* 0x0000018025257824 */ /* 0x002fe400078e02ff */
[----:B------:R-:W-:Y:S01]  /*7c40*/  @!P0 FFMA.FTZ R0, R14, R15, R0 ;  /* 0x0000000f0e008223 */ /* 0x000fe20000010000 */
[----:B------:R-:W-:Y:S01]  /*7c50*/  @!P0 FMUL.FTZ R2, R2, R20 ;  /* 0x0000001402028220 */ /* 0x000fe20000410000 */
[--C-:B------:R-:W-:Y:S02]  /*7c60*/  @!P0 HADD2.F32 R14, -RZ, R28.reuse.H0_H0 ;  /* 0x2000001cff0e8230 */ /* 0x100fe40000004100 */
[----:B------:R-:W-:Y:S02]  /*7c70*/  @!P0 HADD2.F32 R15, -RZ, R28.H1_H1 ;  /* 0x3000001cff0f8230 */ /* 0x000fe40000004100 */
[----:B------:R-:W-:Y:S01]  /*7c80*/  @!P0 FFMA.FTZ R2, R16, R17, R2 ;  /* 0x0000001110028223 */ /* 0x000fe20000010002 */
[----:B------:R-:W-:Y:S02]  /*7c90*/  @!P0 HADD2.F32 R20, -RZ, R26.H0_H0 ;  /* 0x2000001aff148230 */ /* 0x000fe40000004100 */
[----:B------:R-:W-:Y:S01]  /*7ca0*/  @!P0 FFMA.FTZ R3, R14, R18, R3 ;  /* 0x000000120e038223 */ /* 0x000fe20000010003 */
[--C-:B------:R-:W-:Y:S02]  /*7cb0*/  @!P0 HADD2.F32 R16, -RZ, R25.reuse.H0_H0 ;  /* 0x20000019ff108230 */ /* 0x100fe40000004100 */
[----:B------:R-:W-:Y:S01]  /*7cc0*/  @!P0 FFMA.FTZ R4, R15, R19, R4 ;  /* 0x000000130f048223 */ /* 0x000fe20000010004 */
[----:B------:R-:W-:Y:S01]  /*7cd0*/  @!P0 F2FP.F16.F32.PACK_AB R0, R2, R0 ;  /* 0x000000000200823e */ /* 0x000fe200000000ff */
[----:B------:R-:W-:Y:S02]  /*7ce0*/  @!P0 HADD2.F32 R17, -RZ, R25.H1_H1 ;  /* 0x30000019ff118230 */ /* 0x000fe40000004100 */
[--C-:B------:R-:W-:Y:S01]  /*7cf0*/  @!P0 HADD2.F32 R14, -RZ, R24.reuse.H0_H0 ;  /* 0x20000018ff0e8230 */ /* 0x100fe20000004100 */
[----:B------:R-:W-:Y:S01]  /*7d00*/  @!P0 F2FP.F16.F32.PACK_AB R3, R4, R3 ;  /* 0x000000030403823e */ /* 0x000fe200000000ff */
[----:B------:R-:W-:Y:S01]  /*7d10*/  @!P0 HADD2.F32 R15, -RZ, R24.H1_H1 ;  /* 0x30000018ff0f8230 */ /* 0x000fe20000004100 */
[----:B------:R-:W-:Y:S01]  /*7d20*/  @!P0 MOV R32, R0 ;  /* 0x0000000000208202 */ /* 0x000fe20000000f00 */
[----:B------:R-:W-:Y:S01]  /*7d30*/  @!P0 FFMA.FTZ R5, R16, R20, R5 ;  /* 0x0000001410058223 */ /* 0x000fe20000010005 */
[----:B------:R-:W-:Y:S01]  /*7d40*/  @!P0 MOV R33, R3 ;  /* 0x0000000300218202 */ /* 0x000fe20000000f00 */
[----:B------:R-:W-:Y:S01]  /*7d50*/  @!P0 FFMA.FTZ R6, R17, R21, R6 ;  /* 0x0000001511068223 */ /* 0x000fe20000010006 */
[----:B------:R-:W-:Y:S01]  /*7d60*/  @!P0 FFMA.FTZ R7, R14, R22, R7 ;  /* 0x000000160e078223 */ /* 0x000fe20000010007 */
[----:B------:R-:W-:Y:S01]  /*7d70*/  @!P0 FFMA.FTZ R8, R15, R23, R8 ;  /* 0x000000170f088223 */ /* 0x000fe20000010008 */
[----:B------:R-:W-:Y:S03]  /*7d80*/  IMAD.WIDE.U32 R112, R36, 0x180, R112 ;  /* 0x0000018024707825 */ /* 0x000fe600078e0070 */
[----:B------:R-:W-:Y:S02]  /*7d90*/  @!P0 F2FP.F16.F32.PACK_AB R5, R6, R5 ;  /* 0x000000050605823e */ /* 0x000fe400000000ff */
[----:B------:R-:W-:Y:S02]  /*7da0*/  @!P0 F2FP.F16.F32.PACK_AB R7, R8, R7 ;  /* 0x000000070807823e */ /* 0x000fe400000000ff */
[----:B------:R-:W-:Y:S02]  /*7db0*/  IADD3 R113, PT, PT, R37, R113, RZ ;  /* 0x0000007125717210 */ /* 0x000fe40007ffe0ff */
[----:B------:R-:W-:Y:S02]  /*7dc0*/  @!P0 MOV R34, R5 ;  /* 0x0000000500228202 */ /* 0x000fe40000000f00 */
[----:B------:R-:W-:Y:S05]  /*7dd0*/  @!P0 MOV R35, R7 ;  /* 0x0000000700238202 */ /* 0x000fea0000000f00 */
[----:B------:R1:W-:Y:S02]  /*7de0*/  STG.E.128 desc[UR6][R112.64], R32 ;  /* 0x0000002070007986 */ /* 0x0003e4000c101d06 */
.L_x_691:
[----:B------:R-:W-:Y:S05]  /*7df0*/  BSYNC.RECONVERGENT B0 ;  /* 0x0000000000007941 */ /* 0x000fea0003800200 */
.L_x_690:
[----:B-1----:R-:W-:Y:S01]  /*7e00*/  MOV R5, R64 ;  /* 0x0000004000057202 */ /* 0x002fe20000000f00 */
[----:B------:R-:W1:Y:S01]  /*7e10*/  LDC R14, c[0x0][0x450] ;  /* 0x00011400ff0e7b82 */ /* 0x000e620000000800 */
[----:B---3--:R-:W-:Y:S01]  /*7e20*/  MOV R3, R62 ;  /* 0x0000003e00037202 */ /* 0x008fe20000000f00 */
[----:B--2---:R-:W-:Y:S02]  /*7e30*/  IMAD.U32 R110, R110, -0x80, RZ ;  /* 0xffffff806e6e7824 */ /* 0x004fe400078e00ff */
[----:B------:R-:W-:Y:S02]  /*7e40*/  IMAD.MOV.U32 R4, RZ, RZ, R65 ;  /* 0x000000ffff047224 */ /* 0x000fe400078e0041 */
[----:B------:R-:W-:Y:S03]  /*7e50*/  IMAD.MOV.U32 R2, RZ, RZ, R63 ;  /* 0x000000ffff027224 */ /* 0x000fe600078e003f */
[C---:B------:R-:W-:Y:S02]  /*7e60*/  LEA R65, P1, R110.reuse, R4, 0x1 ;  /* 0x000000046e417211 */ /* 0x040fe400078208ff */
[C---:B------:R-:W-:Y:S02]  /*7e70*/  LEA R63, P0, R110.reuse, R2, 0x1 ;  /* 0x000000026e3f7211 */ /* 0x040fe400078008ff */
[C---:B------:R-:W-:Y:S02]  /*7e80*/  LEA.HI.X.SX32 R64, R110.reuse, R5, 0x1, P1 ;  /* 0x000000056e407211 */ /* 0x040fe400008f0eff */
[----:B------:R-:W-:Y:S09]  /*7e90*/  LEA.HI.X.SX32 R62, R110, R3, 0x1, P0 ;  /* 0x000000036e3e7211 */ /* 0x000ff200000f0eff */
.L_x_658:
[----:B------:R-:W-:Y:S05]  /*7ea0*/  BSYNC.RECONVERGENT B1 ;  /* 0x0000000000017941 */ /* 0x000fea0003800200 */
.L_x_656:
[----:B------:R-:W-:Y:S04]  /*7eb0*/  ISETP.NE.U32.AND P0, PT, RZ, UR12, PT ;  /* 0x0000000cff007c0c */ /* 0x000fe8000bf05070 */
[----:B------:R-:W-:Y:S11]  /*7ec0*/  ISETP.NE.AND.EX P0, PT, RZ, UR13, PT, P0 ;  /* 0x0000000dff007c0c */ /* 0x000ff6000bf05300 */
[----:B------:R-:W-:Y:S02]  /*7ed0*/  @!UPT UIADD3 URZ, UPT, UPT, URZ, URZ, URZ ;  /* 0x000000fffffff290 */ /* 0x000fe4000fffe0ff */
[----:B-1----:R-:W1:Y:S01]  /*7ee0*/  @!P0 LDC R2, c[0x0][0x3c0] ;  /* 0x0000f000ff028b82 */ /* 0x002e620000000800 */
[----:B------:R-:W-:Y:S07]  /*7ef0*/  @!P0 IMAD.MOV.U32 R3, RZ, RZ, RZ ;  /* 0x000000ffff038224 */ /* 0x000fee00078e00ff */
[----:B------:R-:W5:Y:S01]  /*7f00*/  @!P0 LDC R0, c[0x0][0x3b8] ;  /* 0x0000ee00ff008b82 */ /* 0x000f620000000800 */
[----:B------:R-:W-:Y:S01]  /*7f10*/  @!P0 IADD3 R3, P1, PT, RZ, -R3, RZ ;  /* 0x80000003ff038210 */ /* 0x000fe20007f3e0ff */
[----:B-----5:R-:W-:Y:S02]  /*7f20*/  @!P0 IMAD.SHL.U32 R0, R0, 0x100, RZ ;  /* 0x0000010000008824 */ /* 0x020fe400078e00ff */
[----:B-1----:R-:W-:Y:S02]  /*7f30*/  @!P0 IMAD.SHL.U32 R2, R2, 0x100, RZ ;  /* 0x0000010002028824 */ /* 0x002fe400078e00ff */
[----:B------:R-:W-:Y:S02]  /*7f40*/  @!P0 IMAD.X R0, RZ, RZ, ~R0, P1 ;  /* 0x000000ffff008224 */ /* 0x000fe400008e0e00 */
[----:B------:R-:W-:Y:S05]  /*7f50*/  @!P0 IMAD.X R2, RZ, RZ, ~R2, P1 ;  /* 0x000000ffff028224 */ /* 0x000fea00008e0e02 */
[C---:B------:R-:W-:Y:S02]  /*7f60*/  @!P0 SHF.R.S64 R4, R3.reuse, 0x1f, R2 ;  /* 0x0000001f03048819 */ /* 0x040fe40000001002 */
[----:B------:R-:W-:Y:S02]  /*7f70*/  @!P0 SHF.R.S64 R3, R3, 0x1f, R0 ;  /* 0x0000001f03038819 */ /* 0x000fe40000001000 */
[----:B------:R-:W-:Y:S02]  /*7f80*/  @!P0 IADD3 R56, P2, PT, R4, R56, RZ ;  /* 0x0000003804388210 */ /* 0x000fe40007f5e0ff */
[----:B------:R-:W-:Y:S02]  /*7f90*/  @!P0 IADD3 R59, P1, PT, R3, R59, RZ ;  /* 0x0000003b033b8210 */ /* 0x000fe40007f3e0ff */
[----:B------:R-:W-:Y:S02]  /*7fa0*/  @!P0 LEA.HI.X.SX32 R55, R2, R55, 0x1, P2 ;  /* 0x0000003702378211 */ /* 0x000fe400010f0eff */
[----:B------:R-:W-:Y:S01]  /*7fb0*/  @!P0 LEA.HI.X.SX32 R58, R0, R58, 0x1, P1 ;  /* 0x0000003a003a8211 */ /* 0x000fe200008f0eff */
[----:B------:R-:W-:Y:S08]  /*7fc0*/  @!P0 BRA `(.L_x_692) ;  /* 0x0000000400208947 */ /* 0x000ff00003800000 */
[----:B------:R-:W-:Y:S11]  /*7fd0*/  ISETP.GT.AND P0, PT, R82, R52, PT ;  /* 0x000000345200720c */ /* 0x000ff60003f04270 */
[----:B------:R-:W-:Y:S02]  /*7fe0*/  @!UPT UIADD3 URZ, UPT, UPT, URZ, URZ, URZ ;  /* 0x000000fffffff290 */ /* 0x000fe4000fffe0ff */
[----:B------:R-:W-:Y:S05]  /*7ff0*/  @!P0 BRA `(.L_x_692) ;  /* 0x0000000400148947 */ /* 0x000fea0003800000 */
[----:B------:R-:W1:Y:S01]  /*8000*/  LDC R2, c[0x0][0x4f0] ;  /* 0x00013c00ff027b82 */ /* 0x000e620000000800 */
[----:B--234-:R-:W-:Y:S02]  /*8010*/  MOV R16, RZ ;  /* 0x000000ff00107202 */ /* 0x01cfe40000000f00 */
[----:B------:R-:W-:Y:S02]  /*8020*/  IABS R6, R83 ;  /* 0x0000005300067213 */ /* 0x000fe40000000000 */
[----:B------:R-:W-:Y:S02]  /*8030*/  IABS R8, R105 ;  /* 0x0000006900087213 */ /* 0x000fe40000000000 */
[----:B-1----:R-:W-:Y:S04]  /*8040*/  IABS R0, R2 ;  /* 0x0000000200007213 */ /* 0x002fe80000000000 */
[----:B------:R-:W1:Y:S10]  /*8050*/  I2F.RP R3, R0 ;  /* 0x0000000000037306 */ /* 0x000e740000209400 */
[----:B-1----:R-:W1:Y:S02]  /*8060*/  MUFU.RCP R3, R3 ;  /* 0x0000000300037308 */ /* 0x002e640000001000 */
[----:B-1----:R-:W-:Y:S08]  /*8070*/  VIADD R3, R3, 0xffffffe ;  /* 0x0ffffffe03037836 */ /* 0x002ff00000000000 */
[----:B------:R-:W1:Y:S02]  /*8080*/  F2I.FTZ.U32.TRUNC.NTZ R17, R3 ;  /* 0x0000000300117305 */ /* 0x000e64000021f000 */
[--C-:B-1----:R-:W-:Y:S04]  /*8090*/  IMAD.MOV R3, RZ, RZ, -R17.reuse ;  /* 0x000000ffff037224 */ /* 0x102fe800078e0a11 */
[----:B------:R-:W-:Y:S04]  /*80a0*/  IMAD R4, R3, R0, RZ ;  /* 0x0000000003047224 */ /* 0x000fe800078e02ff */
[----:B------:R-:W-:Y:S06]  /*80b0*/  IMAD.HI.U32 R4, R17, R4, R16 ;  /* 0x0000000411047227 */ /* 0x000fec00078e0010 */
[C---:B------:R-:W-:Y:S04]  /*80c0*/  IMAD.HI.U32 R3, R4.reuse, R6, RZ ;  /* 0x0000000604037227 */ /* 0x040fe800078e00ff */
[----:B------:R-:W-:Y:S04]  /*80d0*/  IMAD.HI.U32 R4, R4, R8, RZ ;  /* 0x0000000804047227 */ /* 0x000fe800078e00ff */
[----:B------:R-:W-:Y:S02]  /*80e0*/  IMAD.MOV R7, RZ, RZ, -R4 ;  /* 0x000000ffff077224 */ /* 0x000fe400078e0a04 */
[----:B------:R-:W-:Y:S02]  /*80f0*/  IMAD.MOV R5, RZ, RZ, -R3 ;  /* 0x000000ffff057224 */ /* 0x000fe400078e0a03 */
[C---:B------:R-:W-:Y:S02]  /*8100*/  IMAD R8, R0.reuse, R7, R8 ;  /* 0x0000000700087224 */ /* 0x040fe400078e0208 */
[C---:B------:R-:W-:Y:S01]  /*8110*/  IMAD R6, R0.reuse, R5, R6 ;  /* 0x0000000500067224 */ /* 0x040fe200078e0206 */
[----:B------:R-:W-:Y:S02]  /*8120*/  LOP3.LUT R5, R105, R2, RZ, 0x3c, !PT ;  /* 0x0000000269057212 */ /* 0x000fe400078e3cff */
[C---:B------:R-:W-:Y:S02]  /*8130*/  ISETP.GT.U32.AND P1, PT, R0.reuse, R8, PT ;  /* 0x000000080000720c */ /* 0x040fe40003f24070 */
[----:B------:R-:W-:Y:S11]  /*8140*/  ISETP.GT.U32.AND P0, PT, R0, R6, PT ;  /* 0x000000060000720c */ /* 0x000ff60003f04070 */
[----:B------:R-:W-:Y:S01]  /*8150*/  @!P1 IADD3 R4, PT, PT, R4, 0x1, RZ ;  /* 0x0000000104049810 */ /* 0x000fe20007ffe0ff */
[----:B------:R-:W-:Y:S01]  /*8160*/  @!P1 IMAD.IADD R8, R8, 0x1, -R0 ;  /* 0x0000000108089824 */ /* 0x000fe200078e0a00 */
[-C--:B------:R-:W-:Y:S01]  /*8170*/  @!P0 IADD3 R6, PT, PT, R6, -R0.reuse, RZ ;  /* 0x8000000006068210 */ /* 0x080fe20007ffe0ff */
[----:B------:R-:W-:Y:S01]  /*8180*/  @!P0 VIADD R3, R3, 0x1 ;  /* 0x0000000103038836 */ /* 0x000fe20000000000 */
[----:B------:R-:W-:Y:S02]  /*8190*/  ISETP.GE.AND P1, PT, R5, RZ, PT ;  /* 0x000000ff0500720c */ /* 0x000fe40003f26270 */
[-C--:B------:R-:W-:Y:S02]  /*81a0*/  ISETP.GE.U32.AND P3, PT, R6, R0.reuse, PT ;  /* 0x000000000600720c */ /* 0x080fe40003f66070 */
[----:B------:R-:W-:Y:S02]  /*81b0*/  ISETP.GE.U32.AND P4, PT, R8, R0, PT ;  /* 0x000000000800720c */ /* 0x000fe40003f86070 */
[-C--:B------:R-:W-:Y:S02]  /*81c0*/  LOP3.LUT R0, R83, R2.reuse, RZ, 0x3c, !PT ;  /* 0x0000000253007212 */ /* 0x080fe400078e3cff */
[----:B------:R-:W-:Y:S02]  /*81d0*/  ISETP.NE.AND P0, PT, R2, RZ, PT ;  /* 0x000000ff0200720c */ /* 0x000fe40003f05270 */
[----:B------:R-:W-:Y:S02]  /*81e0*/  ISETP.GE.AND P2, PT, R0, RZ, PT ;  /* 0x000000ff0000720c */ /* 0x000fe40003f46270 */
[----:B------:R-:W-:Y:S03]  /*81f0*/  LOP3.LUT R0, RZ, R2, RZ, 0x33, !PT ;  /* 0x00000002ff007212 */ /* 0x000fe600078e33ff */
[----:B------:R-:W-:Y:S02]  /*8200*/  @P3 VIADD R3, R3, 0x1 ;  /* 0x0000000103033836 */ /* 0x000fe40000000000 */
[----:B------:R-:W-:Y:S04]  /*8210*/  @P4 IADD3 R4, PT, PT, R4, 0x1, RZ ;  /* 0x0000000104044810 */ /* 0x000fe80007ffe0ff */
[----:B------:R-:W-:Y:S02]  /*8220*/  @!P1 IADD3 R4, PT, PT, -R4, RZ, RZ ;  /* 0x000000ff04049210 */ /* 0x000fe40007ffe1ff */
[----:B------:R-:W-:Y:S05]  /*8230*/  @!P2 IMAD.MOV R3, RZ, RZ, -R3 ;  /* 0x000000ffff03a224 */ /* 0x000fea00078e0a03 */
[C---:B------:R-:W-:Y:S02]  /*8240*/  SEL R3, R0.reuse, R3, !P0 ;  /* 0x0000000300037207 */ /* 0x040fe40004000000 */
[----:B------:R-:W-:Y:S02]  /*8250*/  SEL R0, R0, R4, !P0 ;  /* 0x0000000400007207 */ /* 0x000fe40004000000 */
[CC--:B------:R-:W-:Y:S02]  /*8260*/  LEA R4, P1, R3.reuse, R220.reuse, 0x2 ;  /* 0x000000dc03047211 */ /* 0x0c0fe400078210ff */
[C---:B------:R-:W-:Y:S02]  /*8270*/  LEA R6, P0, R0.reuse, R220, 0x2 ;  /* 0x000000dc00067211 */ /* 0x040fe400078010ff */
[-C--:B------:R-:W-:Y:S02]  /*8280*/  LEA.HI.X.SX32 R5, R3, R221.reuse, 0x2, P1 ;  /* 0x000000dd03057211 */ /* 0x080fe400008f16ff */
[C---:B------:R-:W-:Y:S01]  /*8290*/  LEA.HI.X.SX32 R7, R0.reuse, R221, 0x2, P0 ;  /* 0x000000dd00077211 */ /* 0x040fe200000f16ff */
[----:B------:R-:W-:Y:S03]  /*82a0*/  IMAD.IADD R0, R0, 0x1, -R3 ;  /* 0x0000000100007824 */ /* 0x000fe600078e0a03 */
[----:B------:R-:W2:Y:S01]  /*82b0*/  LDG.E R5, desc[UR6][R4.64] ;  /* 0x0000000604057981 */ /* 0x000ea2000c1e1900 */
[----:B------:R-:W-:Y:S04]  /*82c0*/  IMAD R0, R0, R2, -0x100 ;  /* 0xffffff0000007424 */ /* 0x000fe800078e0202 */
[----:B------:R-:W-:Y:S01]  /*82d0*/  IMAD.WIDE.U32 R18, R0, UR14, RZ ;  /* 0x0000000e00127c25 */ /* 0x000fe2000f8e00ff */
[----:B------:R-:W2:Y:S02]  /*82e0*/  LDG.E R4, desc[UR6][R6.64] ;  /* 0x0000000606047981 */ /* 0x000ea4000c1e1900 */
[----:B--2---:R-:W-:Y:S02]  /*82f0*/  IADD3 R6, PT, PT, R5, -R4, RZ ;  /* 0x8000000405067210 */ /* 0x004fe40007ffe0ff */
[----:B------:R-:W-:Y:S02]  /*8300*/  SHF.R.S32.HI R4, RZ, 0x1f, R0 ;  /* 0x0000001fff047819 */ /* 0x000fe40000011400 */
[----:B------:R-:W-:Y:S01]  /*8310*/  SHF.R.S32.HI R5, RZ, 0x1f, R6 ;  /* 0x0000001fff057819 */ /* 0x000fe20000011406 */
[----:B------:R-:W-:Y:S04]  /*8320*/  IMAD.WIDE.U32 R16, R6, UR8, RZ ;  /* 0x0000000806107c25 */ /* 0x000fe8000f8e00ff */
[----:B------:R-:W-:Y:S02]  /*8330*/  IMAD R2, R5, UR8, RZ ;  /* 0x0000000805027c24 */ /* 0x000fe4000f8e02ff */
[----:B------:R-:W-:Y:S02]  /*8340*/  IMAD R3, R4, UR14, RZ ;  /* 0x0000000e04037c24 */ /* 0x000fe4000f8e02ff */
[----:B------:R-:W-:Y:S02]  /*8350*/  IMAD R2, R6, UR9, R2 ;  /* 0x0000000906027c24 */ /* 0x000fe4000f8e0202 */
[----:B------:R-:W-:Y:S02]  /*8360*/  IMAD R3, R0, UR15, R3 ;  /* 0x0000000f00037c24 */ /* 0x000fe4000f8e0203 */
[----:B------:R-:W-:Y:S01]  /*8370*/  IMAD R4, R4, UR4, RZ ;  /* 0x0000000404047c24 */ /* 0x000fe2000f8e02ff */
[----:B------:R-:W-:Y:S01]  /*8380*/  IADD3 R17, PT, PT, R17, R2, RZ ;  /* 0x0000000211117210 */ /* 0x000fe20007ffe0ff */
[----:B------:R-:W-:Y:S02]  /*8390*/  IMAD.IADD R19, R19, 0x1, R3 ;  /* 0x0000000113137824 */ /* 0x000fe400078e0203 */
[----:B------:R-:W-:Y:S02]  /*83a0*/  IMAD R5, R5, UR10, RZ ;  /* 0x0000000a05057c24 */ /* 0x000fe4000f8e02ff */
[----:B------:R-:W-:Y:S04]  /*83b0*/  IMAD.WIDE.U32 R18, R6, UR10, R18 ;  /* 0x0000000a06127c25 */ /* 0x000fe8000f8e0012 */
[----:B------:R-:W-:Y:S01]  /*83c0*/  IMAD.WIDE.U32 R16, R0, UR4, R16 ;  /* 0x0000000400107c25 */ /* 0x000fe2000f8e0010 */
[----:B------:R-:W-:Y:S03]  /*83d0*/  LEA R56, P1, R18, R56, 0x1 ;  /* 0x0000003812387211 */ /* 0x000fe600078208ff */
[----:B------:R-:W-:Y:S01]  /*83e0*/  IMAD R5, R6, UR11, R5 ;  /* 0x0000000b06057c24 */ /* 0x000fe2000f8e0205 */
[----:B------:R-:W-:Y:S01]  /*83f0*/  LEA R59, P0, R16, R59, 0x1 ;  /* 0x0000003b103b7211 */ /* 0x000fe200078008ff */
[----:B------:R-:W-:Y:S02]  /*8400*/  IMAD R4, R0, UR5, R4 ;  /* 0x0000000500047c24 */ /* 0x000fe4000f8e0204 */
[----:B------:R-:W-:Y:S03]  /*8410*/  IMAD.IADD R5, R19, 0x1, R5 ;  /* 0x0000000113057824 */ /* 0x000fe600078e0205 */
[----:B------:R-:W-:Y:S02]  /*8420*/  IADD3 R4, PT, PT, R17, R4, RZ ;  /* 0x0000000411047210 */ /* 0x000fe40007ffe0ff */
[----:B------:R-:W-:Y:S02]  /*8430*/  LEA.HI.X R55, R18, R55, R5, 0x1, P1 ;  /* 0x0000003712377211 */ /* 0x000fe400008f0c05 */
[----:B------:R-:W-:Y:S07]  /*8440*/  LEA.HI.X R58, R16, R58, R4, 0x1, P0 ;  /* 0x0000003a103a7211 */ /* 0x000fee00000f0c04 */
.L_x_692:
[----:B------:R-:W-:Y:S02]  /*8450*/  ISETP.NE.AND P2, PT, R104, RZ, PT ;  /* 0x000000ff6800720c */ /* 0x000fe40003f45270 */
[----:B------:R-:W-:Y:S02]  /*8460*/  IADD3 R61, P1, PT, R61, R67, RZ ;  /* 0x000000433d3d7210 */ /* 0x000fe40007f3e0ff */
[----:B------:R-:W-:Y:S03]  /*8470*/  IADD3 R10, P0, PT, R10, R69, RZ ;  /* 0x000000450a0a7210 */ /* 0x000fe60007f1e0ff */
[----:B------:R-:W-:Y:S02]  /*8480*/  IMAD.X R60, R60, 0x1, R66, P1 ;  /* 0x000000013c3c7824 */ /* 0x000fe400008e0642 */
[----:B------:R-:W-:Y:S04]  /*8490*/  IMAD.X R9, R9, 0x1, R68, P0 ;  /* 0x0000000109097824 */ /* 0x000fe800000e0644 */
[----:B------:R-:W-:Y:S05]  /*84a0*/  @P2 BRA `(.L_x_693) ;  /* 0xffffff9c00682947 */ /* 0x000fea000383ffff */
.L_x_655:
[----:B------:R-:W1:Y:S01]  /*84b0*/  LDC R0, c[0x0][0x450] ;  /* 0x00011400ff007b82 */ /* 0x000e620000000800 */
[----:B------:R-:W-:Y:S01]  /*84c0*/  LOP3.LUT R4, R44, 0xd8, RZ, 0xc0, !PT ;  /* 0x000000d82c047812 */ /* 0x000fe200078ec0ff */
[----:B------:R-:W-:Y:S01]  /*84d0*/  UMOV UR5, 0x400 ;  /* 0x0000040000057882 */ /* 0x000fe20000000000 */
[----:B------:R-:W-:Y:S01]  /*84e0*/  LOP3.LUT R102, R102, 0x1f00, R44, 0xf8, !PT ;  /* 0x00001f0066667812 */ /* 0x000fe200078ef82c */
[----:B------:R-:W-:Y:S01]  /*84f0*/  BSSY.RECONVERGENT B2, `(.L_x_694) ;  /* 0x0000199000027945 */ /* 0x000fe20003800200 */
[----:B------:R-:W-:-:S03]  /*8500*/  LOP3.LUT R4, R4, 0x18, R49, 0x78, !PT ;  /* 0x0000001804047812 */ /* 0x000fc600078e7831 */
[----:B------:R-:W2:Y:S02]  /*8510*/  S2UR UR4, SR_CgaCtaId ;  /* 0x00000000000479c3 */ /* 0x000ea40000008800 */
[----:B------:R-:W-:-:S06]  /*8520*/  IMAD.IADD R222, R4, 0x1, R102 ;  /* 0x0000000104de7824 */ /* 0x000fcc00078e0266 */
[----:B------:R-:W3:Y:S08]  /*8530*/  LDC.64 R2, c[0x0][0x3b0] ;  /* 0x0000ec00ff027b82 */ /* 0x000ef00000000a00 */
[----:B------:R-:W-:Y:S01]  /*8540*/  BAR.SYNC.DEFER_BLOCKING 0x0 ;  /* 0x0000000000007b1d */ /* 0x000fe20000010000 */
[----:B-1----:R-:W-:Y:S01]  /*8550*/  ISETP.NE.AND P0, PT, R0, RZ, PT ;  /* 0x000000ff0000720c */ /* 0x002fe20003f05270 */
[----:B--2---:R-:W-:-:S06]  /*8560*/  ULEA UR4, UR4, UR5, 0x18 ;  /* 0x0000000504047291 */ /* 0x004fcc000f8ec0ff */
[----:B------:R-:W-:Y:S02]  /*8570*/  LEA R222, R222, UR4, 0x1 ;  /* 0x00000004dede7c11 */ /* 0x000fe4000f8e08ff */
[C---:B---3--:R-:W-:Y:S01]  /*8580*/  SHF.L.U64.HI R20, R2.reuse, 0x5, R3 ;  /* 0x0000000502147819 */ /* 0x048fe20000010203 */
[----:B------:R-:W-:-:S03]  /*8590*/  IMAD.SHL.U32 R21, R2, 0x20, RZ ;  /* 0x0000002002157824 */ /* 0x000fc600078e00ff */
[----:B------:R-:W-:Y:S05]  /*85a0*/  @P0 BRA `(.L_x_695) ;  /* 0x00000000007c0947 */ /* 0x000fea0003800000 */
[----:B------:R-:W1:Y:S01]  /*85b0*/  LDCU.64 UR8, c[0x0][0x380] ;  /* 0x00007000ff0877ac */ /* 0x000e620008000a00 */
[----:B------:R-:W-:Y:S01]  /*85c0*/  IMAD.IADD R0, R213, 0x1, -R50 ;  /* 0x00000001d5007824 */ /* 0x000fe200078e0a32 */
[----:B------:R-:W-:Y:S04]  /*85d0*/  BSSY.RECONVERGENT B0, `(.L_x_696) ;  /* 0x000000e000007945 */ /* 0x000fe80003800200 */
[----:B------:R-:W-:Y:S02]  /*85e0*/  ISETP.GE.AND P1, PT, R218, R0, PT ;  /* 0x00000000da00720c */ /* 0x000fe40003f26270 */
[----:B-1----:R-:W-:-:S04]  /*85f0*/  LEA R2, P0, R106, UR8, 0x1 ;  /* 0x000000086a027c11 */ /* 0x002fc8000f8008ff */
[----:B------:R-:W-:-:S07]  /*8600*/  LEA.HI.X R3, R106, UR9, R54, 0x1, P0 ;  /* 0x000000096a037c11 */ /* 0x000fce00080f0c36 */
[----:B------:R-:W-:Y:S05]  /*8610*/  @P1 BRA `(.L_x_697) ;  /* 0x0000000000241947 */ /* 0x000fea0003800000 */
[----:B------:R-:W1:Y:S02]  /*8620*/  LDCU UR5, c[0x0][0x440] ;  /* 0x00008800ff0577ac */ /* 0x000e640008000800 */
[----:B-1----:R-:W-:-:S13]  /*8630*/  ISETP.GE.AND P0, PT, R148, UR5, PT ;  /* 0x0000000594007c0c */ /* 0x002fda000bf06270 */
[----:B------:R-:W-:Y:S05]  /*8640*/  @P0 BRA `(.L_x_698) ;  /* 0x0000000000140947 */ /* 0x000fea0003800000 */
[----:B------:R-:W-:Y:S01]  /*8650*/  @!PT LDS RZ, [RZ] ;  /* 0x00000000fffff984 */ /* 0x000fe20000000800 */
[----:B------:R-:W-:Y:S01]  /*8660*/  @!PT LDS RZ, [RZ] ;  /* 0x00000000fffff984 */ /* 0x000fe20000000800 */
[----:B------:R-:W-:Y:S01]  /*8670*/  @!PT LDS RZ, [RZ] ;  /* 0x00000000fffff984 */ /* 0x000fe20000000800 */
[----:B------:R1:W-:Y:S01]  /*8680*/  LDGSTS.E.BYPASS.LTC128B.128 [R222], desc[UR6][R2.64] ;  /* 0x0000000002de7fae */ /* 0x0003e2000b981a06 */
[----:B------:R-:W-:Y:S05]  /*8690*/  BRA `(.L_x_697) ;  /* 0x0000000000047947 */ /* 0x000fea0003800000 */
.L_x_698:
[----:B------:R2:W-:Y:S02]  /*86a0*/  STS.128 [R222], RZ ;  /* 0x000000ffde007388 */ /* 0x0005e40000000c00 */
.L_x_697:
[----:B------:R-:W-:Y:S05]  /*86b0*/  BSYNC.RECONVERGENT B0 ;  /* 0x0000000000007941 */ /* 0x000fea0003800200 */
.L_x_696:
[----:B------:R-:W-:-:S04]  /*86c0*/  IADD3 R27, PT, PT, R218, 0x20, RZ ;  /* 0x00000020da1b7810 */ /* 0x000fc80007ffe0ff */
[----:B------:R-:W-:-:S13]  /*86d0*/  ISETP.GE.AND P0, PT, R27, R0, PT ;  /* 0x000000001b00720c */ /* 0x000fda0003f06270 */
[----:B------:R-:W-:Y:S05]  /*86e0*/  @P0 BRA `(.L_x_699) ;  /* 0x0000001400e40947 */ /* 0x000fea0003800000 */
[----:B------:R-:W3:Y:S02]  /*86f0*/  LDCU UR5, c[0x0][0x440] ;  /* 0x00008800ff0577ac */ /* 0x000ee40008000800 */
[----:B---3--:R-:W-:-:S13]  /*8700*/  ISETP.GE.AND P0, PT, R148, UR5, PT ;  /* 0x0000000594007c0c */ /* 0x008fda000bf06270 */
[----:B------:R3:W-:Y:S01]  /*8710*/  @P0 STS.128 [R222+0x800], RZ ;  /* 0x000800ffde000388 */ /* 0x0007e20000000c00 */
[----:B------:R-:W-:Y:S05]  /*8720*/  @P0 BRA `(.L_x_699) ;  /* 0x0000001400d40947 */ /* 0x000fea0003800000 */
[----:B-1----:R-:W-:-:S04]  /*8730*/  LEA R2, P0, R21, R2, 0x1 ;  /* 0x0000000215027211 */ /* 0x002fc800078008ff */
[----:B------:R-:W-:-:S05]  /*8740*/  LEA.HI.X R3, R21, R3, R20, 0x1, P0 ;  /* 0x0000000315037211 */ /* 0x000fca00000f0c14 */
[----:B------:R-:W-:Y:S01]  /*8750*/  @!PT LDS RZ, [RZ] ;  /* 0x00000000fffff984 */ /* 0x000fe20000000800 */
[----:B------:R-:W-:Y:S01]  /*8760*/  @!PT LDS RZ, [RZ] ;  /* 0x00000000fffff984 */ /* 0x000fe20000000800 */
[----:B------:R-:W-:Y:S01]  /*8770*/  @!PT LDS RZ, [RZ] ;  /* 0x00000000fffff984 */ /* 0x000fe20000000800 */
[----:B------:R1:W-:Y:S01]  /*8780*/  LDGSTS.E.BYPASS.LTC128B.128 [R222+0x800], desc[UR6][R2.64] ;  /* 0x0080000002de7fae */ /* 0x0003e2000b981a06 */
[----:B------:R-:W-:Y:S05]  /*8790*/  BRA `(.L_x_699) ;  /* 0x0000001400b87947 */ /* 0x000fea0003800000 */
.L_x_695:
[----:B------:R-:W1:Y:S01]  /*87a0*/  LDCU.64 UR8, c[0x0][0x470] ;  /* 0x00008e00ff0877ac */ /* 0x000e620008000a00 */
[----:B------:R-:W-:Y:S01]  /*87b0*/  IMAD.MOV.U32 R2, RZ, RZ, RZ ;  /* 0x000000ffff027224 */ /* 0x000fe200078e00ff */
[----:B-1----:R-:W-:-:S04]  /*87c0*/  ISETP.NE.U32.AND P0, PT, RZ, UR8, PT ;  /* 0x00000008ff007c0c */ /* 0x002fc8000bf05070 */
[----:B------:R-:W-:Y:S01]  /*87d0*/  ISETP.NE.AND.EX P0, PT, RZ, UR9, PT, P0 ;  /* 0x00000009ff007c0c */ /* 0x000fe2000bf05300 */
[----:B------:R-:W1:Y:S01]  /*87e0*/  LDCU.U8 UR5, c[0x0][0x533] ;  /* 0x0000a660ff0577ac */ /* 0x000e620008000000 */
[----:B------:R-:W2:Y:S11]  /*87f0*/  LDCU.64 UR8, c[0x0][0x380] ;  /* 0x00007000ff0877ac */ /* 0x000eb60008000a00 */
[----:B------:R-:W3:Y:S01]  /*8800*/  @P0 LDG.E R2, desc[UR6][R108.64] ;  /* 0x000000066c020981 */ /* 0x000ee2000c1e1900 */
[----:B------:R-:W-:Y:S01]  /*8810*/  IMAD.SHL.U32 R22, R11, 0x20, RZ ;  /* 0x000000200b167824 */ /* 0x000fe200078e00ff */
[----:B-1----:R-:W-:Y:S01]  /*8820*/  UISETP.NE.AND UP0, UPT, UR5, URZ, UPT ;  /* 0x000000ff0500728c */ /* 0x002fe2000bf05270 */
[----:B--2---:R-:W-:-:S04]  /*8830*/  LEA R24, P0, R106, UR8, 0x1 ;  /* 0x000000086a187c11 */ /* 0x004fc8000f8008ff */
[----:B------:R-:W-:Y:S02]  /*8840*/  LEA.HI.X R25, R106, UR9, R54, 0x1, P0 ;  /* 0x000000096a197c11 */ /* 0x000fe400080f0c36 */
[----:B---3--:R-:W-:-:S05]  /*8850*/  IADD3 R2, PT, PT, R2, R45, R50 ;  /* 0x0000002d02027210 */ /* 0x008fca0007ffe032 */
[----:B------:R-:W-:-:S05]  /*8860*/  IMAD R2, R11, R2, RZ ;  /* 0x000000020b027224 */ /* 0x000fca00078e02ff */
[-C--:B------:R-:W-:Y:S02]  /*8870*/  IADD3 R100, P2, PT, R100, R2.reuse, RZ ;  /* 0x0000000264647210 */ /* 0x080fe40007f5e0ff */
[----:B------:R-:W-:Y:S02]  /*8880*/  IADD3 R99, P1, PT, R99, R2, RZ ;  /* 0x0000000263637210 */ /* 0x000fe40007f3e0ff */
[----:B------:R-:W-:-:S05]  /*8890*/  SHF.R.S32.HI R2, RZ, 0x1f, R2 ;  /* 0x0000001fff027819 */ /* 0x000fca0000011402 */
[--C-:B------:R-:W-:Y:S02]  /*88a0*/  IMAD.X R81, R81, 0x1, R2.reuse, P2 ;  /* 0x0000000151517824 */ /* 0x100fe400010e0602 */
[----:B------:R-:W-:Y:S01]  /*88b0*/  IMAD.X R80, R80, 0x1, R2, P1 ;  /* 0x0000000150507824 */ /* 0x000fe200008e0602 */
[----:B------:R-:W-:Y:S06]  /*88c0*/  BRA.U !UP0, `(.L_x_700) ;  /* 0x00000009082c7547 */ /* 0x000fec000b800000 */
[----:B------:R-:W-:Y:S01]  /*88d0*/  IADD3 R6, PT, PT, -R50, R213, RZ ;  /* 0x000000d532067210 */ /* 0x000fe20007ffe1ff */
[----:B------:R-:W-:Y:S03]  /*88e0*/  BSSY.RECONVERGENT B1, `(.L_x_701) ;  /* 0x0000042000017945 */ /* 0x000fe60003800200 */
[----:B------:R-:W-:-:S13]  /*88f0*/  ISETP.GE.AND P0, PT, R218, R6, PT ;  /* 0x00000006da00720c */ /* 0x000fda0003f06270 */
[----:B------:R-:W-:Y:S05]  /*8900*/  @P0 BRA `(.L_x_702) ;  /* 0x0000000000fc0947 */ /* 0x000fea0003800000 */
[----:B------:R-:W1:Y:S02]  /*8910*/  LDCU UR5, c[0x0][0x440] ;  /* 0x00008800ff0577ac */ /* 0x000e640008000800 */
[----:B-1----:R-:W-:-:S13]  /*8920*/  ISETP.GE.AND P0, PT, R148, UR5, PT ;  /* 0x0000000594007c0c */ /* 0x002fda000bf06270 */
[----:B------:R-:W-:Y:S05]  /*8930*/  @P0 BRA `(.L_x_703) ;  /* 0x0000000000ec0947 */ /* 0x000fea0003800000 */
[----:B------:R1:W5:Y:S01]  /*8940*/  LDG.E.128 R8, desc[UR6][R24.64] ;  /* 0x0000000618087981 */ /* 0x000362000c1e1d00 */
[----:B------:R-:W-:Y:S01]  /*8950*/  ISETP.GE.AND P0, PT, R148, R0, PT ;  /* 0x000000009400720c */ /* 0x000fe20003f06270 */
[----:B------:R-:W-:-:S12]  /*8960*/  BSSY.RECONVERGENT B0, `(.L_x_704) ;  /* 0x0000036000007945 */ /* 0x000fd80003800200 */
[----:B------:R-:W-:Y:S05]  /*8970*/  @P0 BRA `(.L_x_705) ;  /* 0x0000000000d00947 */ /* 0x000fea0003800000 */
[----:B------:R-:W2:Y:S01]  /*8980*/  LDCU.64 UR10, c[0x0][0x4c8] ;  /* 0x00009900ff0a77ac */ /* 0x000ea20008000a00 */
[C---:B------:R-:W-:Y:S02]  /*8990*/  SHF.L.U32 R3, R100.reuse, 0x1, RZ ;  /* 0x0000000164037819 */ /* 0x040fe400000006ff */
[----:B------:R-:W-:Y:S01]  /*89a0*/  SHF.L.U64.HI R2, R100, 0x1, R81 ;  /* 0x0000000164027819 */ /* 0x000fe20000010251 */
[----:B------:R-:W3:Y:S01]  /*89b0*/  LDCU.64 UR8, c[0x0][0x4d0] ;  /* 0x00009a00ff0877ac */ /* 0x000ee20008000a00 */
[C---:B--2---:R-:W-:Y:S02]  /*89c0*/  IADD3 R4, P1, PT, R3.reuse, UR10, RZ ;  /* 0x0000000a03047c10 */ /* 0x044fe4000ff3e0ff */
[----:B---3-5:R-:W-:Y:S02]  /*89d0*/  IADD3 R12, P0, PT, R3, UR8, RZ ;  /* 0x00000008030c7c10 */ /* 0x028fe4000ff1e0ff */
[C---:B------:R-:W-:Y:S02]  /*89e0*/  IADD3.X R5, PT, PT, R2.reuse, UR11, RZ, P1, !PT ;  /* 0x0000000b02057c10 */ /* 0x040fe40008ffe4ff */
[----:B------:R-:W-:-:S04]  /*89f0*/  IADD3.X R13, PT, PT, R2, UR9, RZ, P0, !PT ;  /* 0x00000009020d7c10 */ /* 0x000fc800087fe4ff */
[----:B------:R-:W2:Y:S04]  /*8a00*/  LDG.E.64 R4, desc[UR6][R4.64] ;  /* 0x0000000604047981 */ /* 0x000ea8000c1e1b00 */
[----:B------:R3:W2:Y:S01]  /*8a10*/  LDG.E.64 R2, desc[UR6][R12.64] ;  /* 0x000000060c027981 */ /* 0x0006a2000c1e1b00 */
[----:B------:R-:W-:Y:S02]  /*8a20*/  MOV R7, R11 ;  /* 0x0000000b00077202 */ /* 0x000fe40000000f00 */
[----:B----4-:R-:W-:Y:S02]  /*8a30*/  MOV R16, R9 ;  /* 0x0000000900107202 */ /* 0x010fe40000000f00 */
[----:B------:R-:W-:Y:S01]  /*8a40*/  MOV R14, R10 ;  /* 0x0000000a000e7202 */ /* 0x000fe20000000f00 */
[----:B------:R-:W-:-:S02]  /*8a50*/  HADD2.F32 R18, -RZ, R7.H0_H0 ;  /* 0x20000007ff127230 */ /* 0x000fc40000004100 */
[--C-:B------:R-:W-:Y:S02]  /*8a60*/  HADD2.F32 R15, -RZ, R16.reuse.H0_H0 ;  /* 0x20000010ff0f7230 */ /* 0x100fe40000004100 */
[----:B------:R-:W-:Y:S02]  /*8a70*/  HADD2.F32 R16, -RZ, R16.H1_H1 ;  /* 0x30000010ff107230 */ /* 0x000fe40000004100 */
[----:B---3--:R-:W-:Y:S02]  /*8a80*/  HADD2.F32 R13, -RZ, R7.H1_H1 ;  /* 0x30000007ff0d7230 */ /* 0x008fe40000004100 */
[----:B--2---:R-:W-:Y:S02]  /*8a90*/  HADD2.F32 R11, -RZ, R5.H1_H1 ;  /* 0x30000005ff0b7230 */ /* 0x004fe40000004100 */
[----:B------:R-:W-:Y:S02]  /*8aa0*/  HADD2.F32 R9, -RZ, R3.H1_H1 ;  /* 0x30000003ff097230 */ /* 0x000fe40000004100 */
[----:B------:R-:W-:-:S02]  /*8ab0*/  HADD2.F32 R10, -RZ, R2.H1_H1 ;  /* 0x30000002ff0a7230 */ /* 0x000fc40000004100 */
[--C-:B------:R-:W-:Y:S02]  /*8ac0*/  HADD2.F32 R12, -RZ, R4.reuse.H1_H1 ;  /* 0x30000004ff0c7230 */ /* 0x100fe40000004100 */
[C---:B------:R-:W-:Y:S01]  /*8ad0*/  FMUL.FTZ R7, R13.reuse, R9 ;  /* 0x000000090d077220 */ /* 0x040fe20000410000 */
[----:B------:R-:W-:Y:S01]  /*8ae0*/  FMUL.FTZ R13, R13, R11 ;  /* 0x0000000b0d0d7220 */ /* 0x000fe20000410000 */
[C---:B------:R-:W-:Y:S01]  /*8af0*/  FMUL.FTZ R17, R16.reuse, R10 ;  /* 0x0000000a10117220 */ /* 0x040fe20000410000 */
[----:B------:R-:W-:Y:S02]  /*8b00*/  FMUL.FTZ R16, R16, R12 ;  /* 0x0000000c10107220 */ /* 0x000fe40000410000 */
[----:B------:R-:W-:Y:S01]  /*8b10*/  FFMA.FTZ R13, R18, R9, R13 ;  /* 0x00000009120d7223 */ /* 0x000fe2000001000d */
[----:B------:R-:W-:Y:S02]  /*8b20*/  HADD2.F32 R4, -RZ, R4.H0_H0 ;  /* 0x20000004ff047230 */ /* 0x000fe40000004100 */
[----:B------:R-:W-:-:S02]  /*8b30*/  HADD2.F32 R9, -RZ, R8.H1_H1 ;  /* 0x30000008ff097230 */ /* 0x000fc40000004100 */
[----:B------:R-:W-:Y:S02]  /*8b40*/  HADD2.F32 R2, -RZ, R2.H0_H0 ;  /* 0x20000002ff027230 */ /* 0x000fe40000004100 */
[C---:B------:R-:W-:Y:S01]  /*8b50*/  FFMA.FTZ R16, R15.reuse, R10, R16 ;  /* 0x0000000a0f107223 */ /* 0x040fe20000010010 */
[----:B------:R-:W-:Y:S02]  /*8b60*/  HADD2.F32 R3, -RZ, R3.H0_H0 ;  /* 0x20000003ff037230 */ /* 0x000fe40000004100 */
[----:B------:R-:W-:Y:S01]  /*8b70*/  FFMA.FTZ R17, R15, R12, -R17 ;  /* 0x0000000c0f117223 */ /* 0x000fe20000010811 */
[----:B------:R-:W-:Y:S02]  /*8b80*/  HADD2.F32 R10, -RZ, R14.H1_H1 ;  /* 0x3000000eff0a7230 */ /* 0x000fe40000004100 */
[----:B------:R-:W-:Y:S01]  /*8b90*/  FFMA.FTZ R7, R18, R11, -R7 ;  /* 0x0000000b12077223 */ /* 0x000fe20000010807 */
[----:B------:R-:W-:Y:S02]  /*8ba0*/  HADD2.F32 R5, -RZ, R5.H0_H0 ;  /* 0x20000005ff057230 */ /* 0x000fe40000004100 */
[----:B------:R-:W-:Y:S01]  /*8bb0*/  FMUL.FTZ R11, R9, R2 ;  /* 0x00000002090b7220 */ /* 0x000fe20000410000 */
[----:B------:R-:W-:-:S02]  /*8bc0*/  HADD2.F32 R8, -RZ, R8.H0_H0 ;  /* 0x20000008ff087230 */ /* 0x000fc40000004100 */
[-C--:B------:R-:W-:Y:S01]  /*8bd0*/  FMUL.FTZ R12, R9, R4.reuse ;  /* 0x00000004090c7220 */ /* 0x080fe20000410000 */
[----:B------:R-:W-:Y:S02]  /*8be0*/  HADD2.F32 R14, -RZ, R14.H0_H0 ;  /* 0x2000000eff0e7230 */ /* 0x000fe40000004100 */
[C---:B------:R-:W-:Y:S01]  /*8bf0*/  FMUL.FTZ R9, R10.reuse, R3 ;  /* 0x000000030a097220 */ /* 0x040fe20000410000 */
[-C--:B------:R-:W-:Y:S01]  /*8c00*/  FMUL.FTZ R10, R10, R5.reuse ;  /* 0x000000050a0a7220 */ /* 0x080fe20000410000 */
[C---:B------:R-:W-:Y:S01]  /*8c10*/  FFMA.FTZ R11, R8.reuse, R4, -R11 ;  /* 0x00000004080b7223 */ /* 0x040fe2000001080b */
[----:B------:R-:W-:Y:S01]  /*8c20*/  FFMA.FTZ R12, R8, R2, R12 ;  /* 0x00000002080c7223 */ /* 0x000fe2000001000c */
[C---:B------:R-:W-:Y:S01]  /*8c30*/  FFMA.FTZ R9, R14.reuse, R5, -R9 ;  /* 0x000000050e097223 */ /* 0x040fe20000010809 */
[----:B------:R-:W-:Y:S01]  /*8c40*/  FFMA.FTZ R10, R14, R3, R10 ;  /* 0x000000030e0a7223 */ /* 0x000fe2000001000a */
[----:B------:R-:W-:Y:S02]  /*8c50*/  F2FP.F16.F32.PACK_AB R16, R16, R17 ;  /* 0x000000111010723e */ /* 0x000fe400000000ff */
[----:B------:R-:W-:-:S02]  /*8c60*/  F2FP.F16.F32.PACK_AB R11, R12, R11 ;  /* 0x0000000b0c0b723e */ /* 0x000fc400000000ff */
[----:B------:R-:W-:Y:S02]  /*8c70*/  F2FP.F16.F32.PACK_AB R7, R13, R7 ;  /* 0x000000070d07723e */ /* 0x000fe400000000ff */
[----:B------:R-:W-:Y:S02]  /*8c80*/  F2FP.F16.F32.PACK_AB R10, R10, R9 ;  /* 0x000000090a0a723e */ /* 0x000fe400000000ff */
[----:B------:R-:W-:Y:S02]  /*8c90*/  MOV R8, R11 ;  /* 0x0000000b00087202 */ /* 0x000fe40000000f00 */
[----:B------:R-:W-:Y:S02]  /*8ca0*/  MOV R9, R16 ;  /* 0x0000001000097202 */ /* 0x000fe40000000f00 */
[----:B------:R-:W-:Y:S02]  /*8cb0*/  MOV R11, R7 ;  /* 0x00000007000b7202 */ /* 0x000fe40000000f00 */
.L_x_705:
[----:B------:R-:W-:Y:S05]  /*8cc0*/  BSYNC.RECONVERGENT B0 ;  /* 0x0000000000007941 */ /* 0x000fea0003800200 */
.L_x_704:
[----:B-----5:R2:W-:Y:S01]  /*8cd0*/  STS.128 [R222], R8 ;  /* 0x00000008de007388 */ /* 0x0205e20000000c00 */
[----:B------:R-:W-:Y:S05]  /*8ce0*/  BRA `(.L_x_702) ;  /* 0x0000000000047947 */ /* 0x000fea0003800000 */
.L_x_703:
[----:B------:R1:W-:Y:S02]  /*8cf0*/  STS.128 [R222], RZ ;  /* 0x000000ffde007388 */ /* 0x0003e40000000c00 */
.L_x_702:
[----:B------:R-:W-:Y:S05]  /*8d00*/  BSYNC.RECONVERGENT B1 ;  /* 0x0000000000017941 */ /* 0x000fea0003800200 */
.L_x_701:
[----:B------:R-:W-:-:S04]  /*8d10*/  IADD3 R27, PT, PT, R218, 0x20, RZ ;  /* 0x00000020da1b7810 */ /* 0x000fc80007ffe0ff */
[----:B------:R-:W-:-:S13]  /*8d20*/  ISETP.GE.AND P0, PT, R27, R6, PT ;  /* 0x000000061b00720c */ /* 0x000fda0003f06270 */
[----:B------:R-:W-:Y:S05]  /*8d30*/  @P0 BRA `(.L_x_699) ;  /* 0x0000001000500947 */ /* 0x000fea0003800000 */
[----:B------:R-:W3:Y:S02]  /*8d40*/  LDCU UR5, c[0x0][0x440] ;  /* 0x00008800ff0577ac */ /* 0x000ee40008000800 */
[----:B---3--:R-:W-:-:S13]  /*8d50*/  ISETP.GE.AND P0, PT, R148, UR5, PT ;  /* 0x0000000594007c0c */ /* 0x008fda000bf06270 */
[----:B------:R3:W-:Y:S01]  /*8d60*/  @P0 STS.128 [R222+0x800], RZ ;  /* 0x000800ffde000388 */ /* 0x0007e20000000c00 */
[----:B------:R-:W-:Y:S05]  /*8d70*/  @P0 BRA `(.L_x_699) ;  /* 0x0000001000400947 */ /* 0x000fea0003800000 */
[----:B--2---:R-:W-:-:S04]  /*8d80*/  LEA R8, P0, R21, R24, 0x1 ;  /* 0x0000001815087211 */ /* 0x004fc800078008ff */
[----:B------:R-:W-:-:S06]  /*8d90*/  LEA.HI.X R9, R21, R25, R20, 0x1, P0 ;  /* 0x0000001915097211 */ /* 0x000fcc00000f0c14 */
[----:B------:R-:W5:Y:S01]  /*8da0*/  LDG.E.128 R8, desc[UR6][R8.64] ;  /* 0x0000000608087981 */ /* 0x000f62000c1e1d00 */
[----:B------:R-:W-:Y:S01]  /*8db0*/  ISETP.GE.AND P0, PT, R148, R0, PT ;  /* 0x000000009400720c */ /* 0x000fe20003f06270 */
[----:B------:R-:W-:-:S12]  /*8dc0*/  BSSY.RECONVERGENT B0, `(.L_x_706) ;  /* 0x0000039000007945 */ /* 0x000fd80003800200 */
[----:B------:R-:W-:Y:S05]  /*8dd0*/  @P0 BRA `(.L_x_707) ;  /* 0x0000000000dc0947 */ /* 0x000fea0003800000 */
[----:B------:R-:W2:Y:S01]  /*8de0*/  LDCU.64 UR8, c[0x0][0x4d0] ;  /* 0x00009a00ff0877ac */ /* 0x000ea20008000a00 */
[C---:B------:R-:W-:Y:S01]  /*8df0*/  IADD3 R100, P0, PT, R22.reuse, R100, RZ ;  /* 0x0000006416647210 */ /* 0x040fe20007f1e0ff */
[----:B------:R-:W1:Y:S03]  /*8e00*/  LDCU.64 UR10, c[0x0][0x4c8] ;  /* 0x00009900ff0a77ac */ /* 0x000e660008000a00 */
[----:B------:R-:W-:Y:S02]  /*8e10*/  LEA.HI.X.SX32 R22, R22, R81, 0x1, P0 ;  /* 0x0000005116167211 */ /* 0x000fe400000f0eff */
[C---:B------:R-:W-:Y:S02]  /*8e20*/  SHF.L.U32 R0, R100.reuse, 0x1, RZ ;  /* 0x0000000164007819 */ /* 0x040fe400000006ff */
[----:B------:R-:W-:Y:S02]  /*8e30*/  SHF.L.U64.HI R22, R100, 0x1, R22 ;  /* 0x0000000164167819 */ /* 0x000fe40000010216 */
[----:B--2---:R-:W-:-:S02]  /*8e40*/  IADD3 R2, P0, PT, R0, UR8, RZ ;  /* 0x0000000800027c10 */ /* 0x004fc4000ff1e0ff */
[----:B-1----:R-:W-:Y:S02]  /*8e50*/  IADD3 R4, P1, PT, R0, UR10, RZ ;  /* 0x0000000a00047c10 */ /* 0x002fe4000ff3e0ff */
[C---:B------:R-:W-:Y:S02]  /*8e60*/  IADD3.X R3, PT, PT, R22.reuse, UR9, RZ, P0, !PT ;  /* 0x0000000916037c10 */ /* 0x040fe400087fe4ff */
[----:B------:R-:W-:-:S04]  /*8e70*/  IADD3.X R5, PT, PT, R22, UR11, RZ, P1, !PT ;  /* 0x0000000b16057c10 */ /* 0x000fc80008ffe4ff */
[----:B------:R-:W2:Y:S04]  /*8e80*/  LDG.E.64 R2, desc[UR6][R2.64] ;  /* 0x0000000602027981 */ /* 0x000ea8000c1e1b00 */
[----:B------:R-:W3:Y:S01]  /*8e90*/  LDG.E.64 R4, desc[UR6][R4.64] ;  /* 0x0000000604047981 */ /* 0x000ee2000c1e1b00 */
[----:B-----5:R-:W-:Y:S02]  /*8ea0*/  MOV R14, R9 ;  /* 0x00000009000e7202 */ /* 0x020fe40000000f00 */
[----:B------:R-:W-:Y:S02]  /*8eb0*/  MOV R0, R11 ;  /* 0x0000000b00007202 */ /* 0x000fe40000000f00 */
[----:B------:R-:W-:Y:S01]  /*8ec0*/  MOV R6, R8 ;  /* 0x0000000800067202 */ /* 0x000fe20000000f00 */
[----:B------:R-:W-:Y:S01]  /*8ed0*/  HADD2.F32 R13, -RZ, R14.H0_H0 ;  /* 0x2000000eff0d7230 */ /* 0x000fe20000004100 */
[----:B------:R-:W-:Y:S01]  /*8ee0*/  MOV R12, R10 ;  /* 0x0000000a000c7202 */ /* 0x000fe20000000f00 */
[----:B------:R-:W-:-:S02]  /*8ef0*/  HADD2.F32 R11, -RZ, R0.H1_H1 ;  /* 0x30000000ff0b7230 */ /* 0x000fc40000004100 */
[----:B------:R-:W-:Y:S02]  /*8f00*/  HADD2.F32 R14, -RZ, R14.H1_H1 ;  /* 0x3000000eff0e7230 */ /* 0x000fe40000004100 */
[----:B----4-:R-:W-:Y:S02]  /*8f10*/  HADD2.F32 R16, -RZ, R0.H0_H0 ;  /* 0x20000000ff107230 */ /* 0x010fe40000004100 */
[----:B--2---:R-:W-:Y:S02]  /*8f20*/  HADD2.F32 R7, -RZ, R3.H1_H1 ;  /* 0x30000003ff077230 */ /* 0x004fe40000004100 */
[----:B------:R-:W-:Y:S02]  /*8f30*/  HADD2.F32 R8, -RZ, R2.H1_H1 ;  /* 0x30000002ff087230 */ /* 0x000fe40000004100 */
[----:B---3--:R-:W-:Y:S02]  /*8f40*/  HADD2.F32 R9, -RZ, R5.H1_H1 ;  /* 0x30000005ff097230 */ /* 0x008fe40000004100 */
[----:B------:R-:W-:Y:S01]  /*8f50*/  FMUL.FTZ R0, R11, R7 ;  /* 0x000000070b007220 */ /* 0x000fe20000410000 */
[----:B------:R-:W-:-:S02]  /*8f60*/  HADD2.F32 R10, -RZ, R4.H1_H1 ;  /* 0x30000004ff0a7230 */ /* 0x000fc40000004100 */
[C---:B------:R-:W-:Y:S01]  /*8f70*/  FMUL.FTZ R15, R14.reuse, R8 ;  /* 0x000000080e0f7220 */ /* 0x040fe20000410000 */
[----:B------:R-:W-:Y:S02]  /*8f80*/  HADD2.F32 R4, -RZ, R4.H0_H0 ;  /* 0x20000004ff047230 */ /* 0x000fe40000004100 */
[----:B------:R-:W-:Y:S01]  /*8f90*/  FMUL.FTZ R11, R11, R9 ;  /* 0x000000090b0b7220 */ /* 0x000fe20000410000 */
[----:B------:R-:W-:Y:S02]  /*8fa0*/  HADD2.F32 R2, -RZ, R2.H0_H0 ;  /* 0x20000002ff027230 */ /* 0x000fe40000004100 */
[----:B------:R-:W-:Y:S01]  /*8fb0*/  FMUL.FTZ R14, R14, R10 ;  /* 0x0000000a0e0e7220 */ /* 0x000fe20000410000 */
[----:B------:R-:W-:Y:S02]  /*8fc0*/  HADD2.F32 R3, -RZ, R3.H0_H0 ;  /* 0x20000003ff037230 */ /* 0x000fe40000004100 */
[----:B------:R-:W-:Y:S01]  /*8fd0*/  FFMA.FTZ R11, R16, R7, R11 ;  /* 0x00000007100b7223 */ /* 0x000fe2000001000b */
[----:B------:R-:W-:-:S02]  /*8fe0*/  HADD2.F32 R7, -RZ, R6.H1_H1 ;  /* 0x30000006ff077230 */ /* 0x000fc40000004100 */
[C---:B------:R-:W-:Y:S01]  /*8ff0*/  FFMA.FTZ R14, R13.reuse, R8, R14 ;  /* 0x000000080d0e7223 */ /* 0x040fe2000001000e */
[----:B------:R-:W-:Y:S02]  /*9000*/  HADD2.F32 R8, -RZ, R12.H1_H1 ;  /* 0x3000000cff087230 */ /* 0x000fe40000004100 */
[----:B------:R-:W-:Y:S01]  /*9010*/  FFMA.FTZ R15, R13, R10, -R15 ;  /* 0x0000000a0d0f7223 */ /* 0x000fe2000001080f */
[----:B------:R-:W-:Y:S02]  /*9020*/  HADD2.F32 R5, -RZ, R5.H0_H0 ;  /* 0x20000005ff057230 */ /* 0x000fe40000004100 */
[----:B------:R-:W-:Y:S01]  /*9030*/  FFMA.FTZ R0, R16, R9, -R0 ;  /* 0x0000000910007223 */ /* 0x000fe20000010800 */
[----:B------:R-:W-:Y:S02]  /*9040*/  HADD2.F32 R6, -RZ, R6.H0_H0 ;  /* 0x20000006ff067230 */ /* 0x000fe40000004100 */
[C---:B------:R-:W-:Y:S01]  /*9050*/  FMUL.FTZ R9, R7.reuse, R2 ;  /* 0x0000000207097220 */ /* 0x040fe20000410000 */
[----:B------:R-:W-:Y:S01]  /*9060*/  FMUL.FTZ R10, R7, R4 ;  /* 0x00000004070a7220 */ /* 0x000fe20000410000 */
[----:B------:R-:W-:-:S02]  /*9070*/  HADD2.F32 R12, -RZ, R12.H0_H0 ;  /* 0x2000000cff0c7230 */ /* 0x000fc40000004100 */
[C---:B------:R-:W-:Y:S01]  /*9080*/  FMUL.FTZ R7, R8.reuse, R3 ;  /* 0x0000000308077220 */ /* 0x040fe20000410000 */
[-C--:B------:R-:W-:Y:S01]  /*9090*/  FMUL.FTZ R8, R8, R5.reuse ;  /* 0x0000000508087220 */ /* 0x080fe20000410000 */
[C---:B------:R-:W-:Y:S01]  /*90a0*/  FFMA.FTZ R9, R6.reuse, R4, -R9 ;  /* 0x0000000406097223 */ /* 0x040fe20000010809 */
[----:B------:R-:W-:Y:S01]  /*90b0*/  FFMA.FTZ R10, R6, R2, R10 ;  /* 0x00000002060a7223 */ /* 0x000fe2000001000a */
[C---:B------:R-:W-:Y:S01]  /*90c0*/  FFMA.FTZ R7, R12.reuse, R5, -R7 ;  /* 0x000000050c077223 */ /* 0x040fe20000010807 */
[----:B------:R-:W-:Y:S01]  /*90d0*/  FFMA.FTZ R8, R12, R3, R8 ;  /* 0x000000030c087223 */ /* 0x000fe20000010008 */
[----:B------:R-:W-:Y:S02]  /*90e0*/  F2FP.F16.F32.PACK_AB R14, R14, R15 ;  /* 0x0000000f0e0e723e */ /* 0x000fe400000000ff */
[----:B------:R-:W-:Y:S02]  /*90f0*/  F2FP.F16.F32.PACK_AB R9, R10, R9 ;  /* 0x000000090a09723e */ /* 0x000fe400000000ff */
[----:B------:R-:W-:-:S02]  /*9100*/  F2FP.F16.F32.PACK_AB R7, R8, R7 ;  /* 0x000000070807723e */ /* 0x000fc400000000ff */
[----:B------:R-:W-:Y:S02]  /*9110*/  MOV R8, R9 ;  /* 0x0000000900087202 */ /* 0x000fe40000000f00 */
[----:B------:R-:W-:Y:S02]  /*9120*/  F2FP.F16.F32.PACK_AB R11, R11, R0 ;  /* 0x000000000b0b723e */ /* 0x000fe400000000ff */
[----:B------:R-:W-:Y:S02]  /*9130*/  MOV R9, R14 ;  /* 0x0000000e00097202 */ /* 0x000fe40000000f00 */
[----:B------:R-:W-:Y:S02]  /*9140*/  MOV R10, R7 ;  /* 0x00000007000a7202 */ /* 0x000fe40000000f00 */
.L_x_707:
[----:B------:R-:W-:Y:S05]  /*9150*/  BSYNC.RECONVERGENT B0 ;  /* 0x0000000000007941 */ /* 0x000fea0003800200 */
.L_x_706:
[----:B-----5:R2:W-:Y:S01]  /*9160*/  STS.128 [R222+0x800], R8 ;  /* 0x00080008de007388 */ /* 0x0205e20000000c00 */
[----:B------:R-:W-:Y:S05]  /*9170*/  BRA `(.L_x_699) ;  /* 0x0000000c00407947 */ /* 0x000fea0003800000 */
.L_x_700:
[----:B------:R-:W-:Y:S01]  /*9180*/  IMAD.IADD R26, R213, 0x1, -R50 ;  /* 0x00000001d51a7824 */ /* 0x000fe200078e0a32 */
[----:B------:R-:W-:Y:S01]  /*9190*/  LEA.HI R2, R0, R0, RZ, 0x1 ;  /* 0x0000000000027211 */ /* 0x000fe200078f08ff */
[----:B------:R-:W-:Y:S01]  /*91a0*/  BSSY.RECONVERGENT B1, `(.L_x_708) ;  /* 0x0000069000017945 */ /* 0x000fe20003800200 */
[----:B------:R-:W-:Y:S02]  /*91b0*/  SHF.R.U32.HI R23, RZ, 0x1, R0 ;  /* 0x00000001ff177819 */ /* 0x000fe40000011600 */
[----:B------:R-:W-:Y:S02]  /*91c0*/  ISETP.GE.AND P0, PT, R218, R26, PT ;  /* 0x0000001ada00720c */ /* 0x000fe40003f06270 */
[----:B------:R-:W-:Y:S02]  /*91d0*/  SHF.R.S32.HI R2, RZ, 0x1, R2 ;  /* 0x00000001ff027819 */ /* 0x000fe40000011402 */
[----:B------:R-:W-:-:S03]  /*91e0*/  ISETP.GE.U32.AND P1, PT, R148, R23, PT ;  /* 0x000000179400720c */ /* 0x000fc60003f26070 */
[----:B------:R-:W-:-:S05]  /*91f0*/  IMAD.MOV R2, RZ, RZ, -R2 ;  /* 0x000000ffff027224 */ /* 0x000fca00078e0a02 */
[----:B------:R-:W-:Y:S02]  /*9200*/  SEL R23, R23, R2, !P1 ;  /* 0x0000000217177207 */ /* 0x000fe40004800000 */
[----:B------:R-:W-:Y:S01]  /*9210*/  SHF.R.S32.HI R3, RZ, 0x1f, R2 ;  /* 0x0000001fff037819 */ /* 0x000fe20000011402 */
[----:B------:R-:W-:Y:S06]  /*9220*/  @P0 BRA `(.L_x_709) ;  /* 0x0000000400800947 */ /* 0x000fec0003800000 */
[----:B------:R-:W1:Y:S02]  /*9230*/  LDCU UR5, c[0x0][0x440] ;  /* 0x00008800ff0577ac */ /* 0x000e640008000800 */
[----:B-1----:R-:W-:-:S13]  /*9240*/  ISETP.GE.AND P0, PT, R148, UR5, PT ;  /* 0x0000000594007c0c */ /* 0x002fda000bf06270 */
[----:B------:R-:W-:Y:S05]  /*9250*/  @P0 BRA `(.L_x_710) ;  /* 0x0000000400700947 */ /* 0x000fea0003800000 */
[----:B-----5:R-:W-:Y:S01]  /*9260*/  IMAD.MOV.U32 R12, RZ, RZ, R24 ;  /* 0x000000ffff0c7224 */ /* 0x020fe200078e0018 */
[----:B------:R-:W-:-:S05]  /*9270*/  MOV R13, R25 ;  /* 0x00000019000d7202 */ /* 0x000fca0000000f00 */
[----:B----4-:R1:W5:Y:S01]  /*9280*/  LDG.E.128 R16, desc[UR6][R12.64] ;  /* 0x000000060c107981 */ /* 0x010362000c1e1d00 */
[----:B------:R-:W-:Y:S01]  /*9290*/  ISETP.GE.AND P0, PT, R148, R0, PT ;  /* 0x000000009400720c */ /* 0x000fe20003f06270 */
[----:B------:R-:W-:-:S12]  /*92a0*/  BSSY.RECONVERGENT B0, `(.L_x_711) ;  /* 0x0000055000007945 */ /* 0x000fd80003800200 */
[----:B------:R-:W-:Y:S05]  /*92b0*/  @P0 BRA `(.L_x_712) ;  /* 0x00000004004c0947 */ /* 0x000fea0003800000 */
[----:B------:R-:W2:Y:S01]  /*92c0*/  LDCU.64 UR8, c[0x0][0x4d0] ;  /* 0x00009a00ff0877ac */ /* 0x000ea20008000a00 */
[----:B------:R-:W-:Y:S01]  /*92d0*/  SEL R4, R2, RZ, P1 ;  /* 0x000000ff02047207 */ /* 0x000fe20000800000 */
[----:B-1----:R-:W-:Y:S01]  /*92e0*/  IMAD.WIDE R12, R23, 0x2, R12 ;  /* 0x00000002170c7825 */ /* 0x002fe200078e020c */
[----:B------:R-:W-:Y:S02]  /*92f0*/  SEL R8, R3, RZ, P1 ;  /* 0x000000ff03087207 */ /* 0x000fe40000800000 */
[----:B------:R-:W-:-:S03]  /*9300*/  IADD3 R4, P0, PT, R4, R99, RZ ;  /* 0x0000006304047210 */ /* 0x000fc60007f1e0ff */
[----:B------:R-:W3:Y:S01]  /*9310*/  LDG.E.128 R12, desc[UR6][R12.64] ;  /* 0x000000060c0c7981 */ /* 0x000ee2000c1e1d00 */
[----:B------:R-:W-:Y:S02]  /*9320*/  IADD3.X R8, PT, PT, R8, R80, RZ, P0, !PT ;  /* 0x0000005008087210 */ /* 0x000fe400007fe4ff */
[C---:B------:R-:W-:Y:S02]  /*9330*/  SHF.L.U32 R9, R4.reuse, 0x1, RZ ;  /* 0x0000000104097819 */ /* 0x040fe400000006ff */
[----:B------:R-:W-:Y:S02]  /*9340*/  SHF.L.U64.HI R8, R4, 0x1, R8 ;  /* 0x0000000104087819 */ /* 0x000fe40000010208 */
[----:B--2---:R-:W-:-:S04]  /*9350*/  IADD3 R4, P0, PT, R9, UR8, RZ ;  /* 0x0000000809047c10 */ /* 0x004fc8000ff1e0ff */
[----:B------:R-:W-:Y:S01]  /*9360*/  IADD3.X R5, PT, PT, R8, UR9, RZ, P0, !PT ;  /* 0x0000000908057c10 */ /* 0x000fe200087fe4ff */
[----:B------:R-:W1:Y:S05]  /*9370*/  LDCU.64 UR8, c[0x0][0x4c8] ;  /* 0x00009900ff0877ac */ /* 0x000e6a0008000a00 */
[----:B------:R-:W2:Y:S01]  /*9380*/  LDG.E.128 R4, desc[UR6][R4.64] ;  /* 0x0000000604047981 */ /* 0x000ea2000c1e1d00 */
[----:B-1----:R-:W-:-:S04]  /*9390*/  IADD3 R10, P0, PT, R9, UR8, RZ ;  /* 0x00000008090a7c10 */ /* 0x002fc8000ff1e0ff */
[----:B------:R-:W-:-:S06]  /*93a0*/  IADD3.X R11, PT, PT, R8, UR9, RZ, P0, !PT ;  /* 0x00000009080b7c10 */ /* 0x000fcc00087fe4ff */
[----:B------:R-:W4:Y:S01]  /*93b0*/  LDG.E.128 R8, desc[UR6][R10.64] ;  /* 0x000000060a087981 */ /* 0x000f22000c1e1d00 */
[----:B-----5:R-:W-:Y:S02]  /*93c0*/  MOV R27, R16 ;  /* 0x00000010001b7202 */ /* 0x020fe40000000f00 */
[----:B------:R-:W-:Y:S02]  /*93d0*/  MOV R16, R19 ;  /* 0x0000001300107202 */ /* 0x000fe40000000f00 */
[----:B------:R-:W-:Y:S01]  /*93e0*/  MOV R19, R18 ;  /* 0x0000001200137202 */ /* 0x000fe20000000f00 */
[--C-:B---3--:R-:W-:Y:S02]  /*93f0*/  HADD2.F32 R18, -RZ, R12.reuse.H0_H0 ;  /* 0x2000000cff127230 */ /* 0x108fe40000004100 */
[----:B------:R-:W-:Y:S02]  /*9400*/  HADD2.F32 R28, -RZ, R12.H1_H1 ;  /* 0x3000000cff1c7230 */ /* 0x000fe40000004100 */
[----:B------:R-:W-:-:S02]  /*9410*/  HADD2.F32 R12, -RZ, R13.H0_H0 ;  /* 0x2000000dff0c7230 */ /* 0x000fc40000004100 */
[----:B------:R-:W-:Y:S02]  /*9420*/  HADD2.F32 R29, -RZ, R13.H1_H1 ;  /* 0x3000000dff1d7230 */ /* 0x000fe40000004100 */
[--C-:B------:R-:W-:Y:S02]  /*9430*/  HADD2.F32 R13, -RZ, R14.reuse.H0_H0 ;  /* 0x2000000eff0d7230 */ /* 0x100fe40000004100 */
[----:B------:R-:W-:Y:S02]  /*9440*/  HADD2.F32 R30, -RZ, R14.H1_H1 ;  /* 0x3000000eff1e7230 */ /* 0x000fe40000004100 */
[--C-:B------:R-:W-:Y:S02]  /*9450*/  HADD2.F32 R14, -RZ, R15.reuse.H0_H0 ;  /* 0x2000000fff0e7230 */ /* 0x100fe40000004100 */
[----:B------:R-:W-:Y:S02]  /*9460*/  HADD2.F32 R31, -RZ, R15.H1_H1 ;  /* 0x3000000fff1f7230 */ /* 0x000fe40000004100 */
[----:B--2---:R-:W-:-:S02]  /*9470*/  HADD2.F32 R15, -RZ, R4.H0_H0 ;  /* 0x20000004ff0f7230 */ /* 0x004fc40000004100 */
[----:B------:R-:W-:Y:S02]  /*9480*/  HADD2.F32 R32, -RZ, R4.H1_H1 ;  /* 0x30000004ff207230 */ /* 0x000fe40000004100 */
[--C-:B------:R-:W-:Y:S02]  /*9490*/  HADD2.F32 R4, -RZ, R5.reuse.H0_H0 ;  /* 0x20000005ff047230 */ /* 0x100fe40000004100 */
[----:B------:R-:W-:Y:S02]  /*94a0*/  HADD2.F32 R33, -RZ, R5.H1_H1 ;  /* 0x30000005ff217230 */ /* 0x000fe40000004100 */
[--C-:B------:R-:W-:Y:S02]  /*94b0*/  HADD2.F32 R5, -RZ, R6.reuse.H0_H0 ;  /* 0x20000006ff057230 */ /* 0x100fe40000004100 */
[----:B------:R-:W-:Y:S02]  /*94c0*/  HADD2.F32 R34, -RZ, R6.H1_H1 ;  /* 0x30000006ff227230 */ /* 0x000fe40000004100 */
[----:B------:R-:W-:-:S02]  /*94d0*/  HADD2.F32 R6, -RZ, R7.H0_H0 ;  /* 0x20000007ff067230 */ /* 0x000fc40000004100 */
[----:B------:R-:W-:Y:S02]  /*94e0*/  HADD2.F32 R7, -RZ, R7.H1_H1 ;  /* 0x30000007ff077230 */ /* 0x000fe40000004100 */
[----:B------:R-:W-:Y:S01]  /*94f0*/  @!P1 FADD.FTZ R4, -R4, -RZ ;  /* 0x800000ff04049221 */ /* 0x000fe20000010100 */
[----:B------:R-:W-:Y:S01]  /*9500*/  @!P1 FADD.FTZ R5, -R5, -RZ ;  /* 0x800000ff05059221 */ /* 0x000fe20000010100 */
[----:B------:R-:W-:Y:S01]  /*9510*/  @!P1 FADD.FTZ R6, -R6, -RZ ;  /* 0x800000ff06069221 */ /* 0x000fe20000010100 */
[----:B------:R-:W-:Y:S01]  /*9520*/  @!P1 FADD.FTZ R15, -R15, -RZ ;  /* 0x800000ff0f0f9221 */ /* 0x000fe20000010100 */
[----:B------:R-:W-:Y:S01]  /*9530*/  @!P1 FADD.FTZ R7, -R7, -RZ ;  /* 0x800000ff07079221 */ /* 0x000fe20000010100 */
[----:B------:R-:W-:Y:S01]  /*9540*/  FMUL.FTZ R12, R12, R4 ;  /* 0x000000040c0c7220 */ /* 0x000fe20000410000 */
[----:B------:R-:W-:Y:S01]  /*9550*/  FMUL.FTZ R13, R13, R5 ;  /* 0x000000050d0d7220 */ /* 0x000fe20000410000 */
[----:B------:R-:W-:Y:S01]  /*9560*/  FMUL.FTZ R14, R14, R6 ;  /* 0x000000060e0e7220 */ /* 0x000fe20000410000 */
[----:B------:R-:W-:Y:S01]  /*9570*/  FMUL.FTZ R31, R31, R7 ;  /* 0x000000071f1f7220 */ /* 0x000fe20000410000 */
[----:B------:R-:W-:-:S02]  /*9580*/  HADD2.F32 R4, -RZ, R27.H0_H0 ;  /* 0x2000001bff047230 */ /* 0x000fc40000004100 */
[----:B------:R-:W-:Y:S01]  /*9590*/  @!P1 FADD.FTZ R32, -R32, -RZ ;  /* 0x800000ff20209221 */ /* 0x000fe20000010100 */
[----:B----4-:R-:W-:Y:S02]  /*95a0*/  HADD2.F32 R5, -RZ, R8.H0_H0 ;  /* 0x20000008ff057230 */ /* 0x010fe40000004100 */
[----:B------:R-:W-:Y:S01]  /*95b0*/  FMUL.FTZ R18, R18, R15 ;  /* 0x0000000f12127220 */ /* 0x000fe20000410000 */
[----:B------:R-:W-:Y:S02]  /*95c0*/  HADD2.F32 R6, -RZ, R17.H0_H0 ;  /* 0x20000011ff067230 */ /* 0x000fe40000004100 */
[--C-:B------:R-:W-:Y:S02]  /*95d0*/  HADD2.F32 R7, -RZ, R9.reuse.H0_H0 ;  /* 0x20000009ff077230 */ /* 0x100fe40000004100 */
[----:B------:R-:W-:Y:S01]  /*95e0*/  @!P1 FADD.FTZ R34, -R34, -RZ ;  /* 0x800000ff22229221 */ /* 0x000fe20000010100 */
[----:B------:R-:W-:Y:S01]  /*95f0*/  @!P1 FADD.FTZ R33, -R33, -RZ ;  /* 0x800000ff21219221 */ /* 0x000fe20000010100 */
[----:B------:R-:W-:Y:S01]  /*9600*/  FMUL.FTZ R28, R28, R32 ;  /* 0x000000201c1c7220 */ /* 0x000fe20000410000 */
[----:B------:R-:W-:-:S02]  /*9610*/  HADD2.F32 R15, -RZ, R9.H1_H1 ;  /* 0x30000009ff0f7230 */ /* 0x000fc40000004100 */
[----:B------:R-:W-:Y:S01]  /*9620*/  FFMA.FTZ R4, R4, R5, R18 ;  /* 0x0000000504047223 */ /* 0x000fe20000010012 */
[--C-:B------:R-:W-:Y:S02]  /*9630*/  HADD2.F32 R9, -RZ, R10.reuse.H0_H0 ;  /* 0x2000000aff097230 */ /* 0x100fe40000004100 */
[----:B------:R-:W-:Y:S01]  /*9640*/  FFMA.FTZ R6, R6, R7, R12 ;  /* 0x0000000706067223 */ /* 0x000fe2000001000c */
[----:B------:R-:W-:Y:S02]  /*9650*/  HADD2.F32 R32, -RZ, R10.H1_H1 ;  /* 0x3000000aff207230 */ /* 0x000fe40000004100 */
[----:B------:R-:W-:Y:S02]  /*9660*/  HADD2.F32 R5, -RZ, R19.H0_H0 ;  /* 0x20000013ff057230 */ /* 0x000fe40000004100 */
[----:B------:R-:W-:Y:S01]  /*9670*/  FMUL.FTZ R30, R30, R34 ;  /* 0x000000221e1e7220 */ /* 0x000fe20000410000 */
[----:B------:R-:W-:Y:S02]  /*9680*/  HADD2.F32 R10, -RZ, R11.H0_H0 ;  /* 0x2000000bff0a7230 */ /* 0x000fe40000004100 */
[----:B------:R-:W-:-:S02]  /*9690*/  HADD2.F32 R19, -RZ, R19.H1_H1 ;  /* 0x30000013ff137230 */ /* 0x000fc40000004100 */
[----:B------:R-:W-:Y:S02]  /*96a0*/  HADD2.F32 R7, -RZ, R16.H0_H0 ;  /* 0x20000010ff077230 */ /* 0x000fe40000004100 */
[----:B------:R-:W-:Y:S01]  /*96b0*/  FMUL.FTZ R29, R29, R33 ;  /* 0x000000211d1d7220 */ /* 0x000fe20000410000 */
[----:B------:R-:W-:Y:S02]  /*96c0*/  HADD2.F32 R27, -RZ, R27.H1_H1 ;  /* 0x3000001bff1b7230 */ /* 0x000fe40000004100 */
[----:B------:R-:W-:Y:S02]  /*96d0*/  HADD2.F32 R8, -RZ, R8.H1_H1 ;  /* 0x30000008ff087230 */ /* 0x000fe40000004100 */
[----:B------:R-:W-:Y:S02]  /*96e0*/  HADD2.F32 R11, -RZ, R11.H1_H1 ;  /* 0x3000000bff0b7230 */ /* 0x000fe40000004100 */
[----:B------:R-:W-:Y:S02]  /*96f0*/  HADD2.F32 R17, -RZ, R17.H1_H1 ;  /* 0x30000011ff117230 */ /* 0x000fe40000004100 */
[----:B------:R-:W-:-:S02]  /*9700*/  HADD2.F32 R16, -RZ, R16.H1_H1 ;  /* 0x30000010ff107230 */ /* 0x000fc40000004100 */
[----:B------:R-:W-:Y:S01]  /*9710*/  FFMA.FTZ R5, R5, R9, R13 ;  /* 0x0000000905057223 */ /* 0x000fe2000001000d */
[----:B------:R-:W-:Y:S01]  /*9720*/  FFMA.FTZ R19, R19, R32, R30 ;  /* 0x0000002013137223 */ /* 0x000fe2000001001e */
[----:B------:R-:W-:Y:S01]  /*9730*/  FFMA.FTZ R8, R27, R8, R28 ;  /* 0x000000081b087223 */ /* 0x000fe2000001001c */
[----:B------:R-:W-:Y:S01]  /*9740*/  FFMA.FTZ R15, R17, R15, R29 ;  /* 0x0000000f110f7223 */ /* 0x000fe2000001001d */
[----:B------:R-:W-:Y:S01]  /*9750*/  FFMA.FTZ R7, R7, R10, R14 ;  /* 0x0000000a07077223 */ /* 0x000fe2000001000e */
[----:B------:R-:W-:Y:S01]  /*9760*/  FFMA.FTZ R11, R16, R11, R31 ;  /* 0x0000000b100b7223 */ /* 0x000fe2000001001f */
[----:B------:R-:W-:Y:S02]  /*9770*/  F2FP.F16.F32.PACK_AB R19, R19, R5 ;  /* 0x000000051313723e */ /* 0x000fe400000000ff */
[----:B------:R-:W-:Y:S02]  /*9780*/  F2FP.F16.F32.PACK_AB R4, R8, R4 ;  /* 0x000000040804723e */ /* 0x000fe400000000ff */
[----:B------:R-:W-:-:S02]  /*9790*/  F2FP.F16.F32.PACK_AB R6, R15, R6 ;  /* 0x000000060f06723e */ /* 0x000fc400000000ff */
[----:B------:R-:W-:Y:S02]  /*97a0*/  F2FP.F16.F32.PACK_AB R7, R11, R7 ;  /* 0x000000070b07723e */ /* 0x000fe400000000ff */
[----:B------:R-:W-:Y:S02]  /*97b0*/  MOV R18, R19 ;  /* 0x0000001300127202 */ /* 0x000fe40000000f00 */
[----:B------:R-:W-:Y:S02]  /*97c0*/  MOV R16, R4 ;  /* 0x0000000400107202 */ /* 0x000fe40000000f00 */
[----:B------:R-:W-:Y:S02]  /*97d0*/  MOV R17, R6 ;  /* 0x0000000600117202 */ /* 0x000fe40000000f00 */
[----:B------:R-:W-:Y:S02]  /*97e0*/  MOV R19, R7 ;  /* 0x0000000700137202 */ /* 0x000fe40000000f00 */
.L_x_712:
[----:B------:R-:W-:Y:S05]  /*97f0*/  BSYNC.RECONVERGENT B0 ;  /* 0x0000000000007941 */ /* 0x000fea0003800200 */
.L_x_711:
[----:B-----5:R2:W-:Y:S01]  /*9800*/  STS.128 [R222], R16 ;  /* 0x00000010de007388 */ /* 0x0205e20000000c00 */
[----:B------:R-:W-:Y:S05]  /*9810*/  BRA `(.L_x_709) ;  /* 0x0000000000047947 */ /* 0x000fea0003800000 */
.L_x_710:
[----:B------:R3:W-:Y:S02]  /*9820*/  STS.128 [R222], RZ ;  /* 0x000000ffde007388 */ /* 0x0007e40000000c00 */
.L_x_709:
[----:B------:R-:W-:Y:S05]  /*9830*/  BSYNC.RECONVERGENT B1 ;  /* 0x0000000000017941 */ /* 0x000fea0003800200 */
.L_x_708:
[----:B------:R-:W-:-:S04]  /*9840*/  IADD3 R27, PT, PT, R218, 0x20, RZ ;  /* 0x00000020da1b7810 */ /* 0x000fc80007ffe0ff */
[----:B------:R-:W-:-:S13]  /*9850*/  ISETP.GE.AND P0, PT, R27, R26, PT ;  /* 0x0000001a1b00720c */ /* 0x000fda0003f06270 */
[----:B------:R-:W-:Y:S05]  /*9860*/  @P0 BRA `(.L_x_699) ;  /* 0x0000000400840947 */ /* 0x000fea0003800000 */
[----:B------:R-:W1:Y:S02]  /*9870*/  LDCU UR5, c[0x0][0x440] ;  /* 0x00008800ff0577ac */ /* 0x000e640008000800 */
[----:B-1----:R-:W-:-:S13]  /*9880*/  ISETP.GE.AND P0, PT, R148, UR5, PT ;  /* 0x0000000594007c0c */ /* 0x002fda000bf06270 */
[----:B------:R1:W-:Y:S01]  /*9890*/  @P0 STS.128 [R222+0x800], RZ ;  /* 0x000800ffde000388 */ /* 0x0003e20000000c00 */
[----:B------:R-:W-:Y:S05]  /*98a0*/  @P0 BRA `(.L_x_699) ;  /* 0x0000000400740947 */ /* 0x000fea0003800000 */
[----:B------:R-:W-:-:S04]  /*98b0*/  LEA R4, P0, R21, R24, 0x1 ;  /* 0x0000001815047211 */ /* 0x000fc800078008ff */
[----:B------:R-:W-:-:S05]  /*98c0*/  LEA.HI.X R5, R21, R25, R20, 0x1, P0 ;  /* 0x0000001915057211 */ /* 0x000fca00000f0c14 */
[----:B--2-4-:R2:W5:Y:S01]  /*98d0*/  LDG.E.128 R16, desc[UR6][R4.64] ;  /* 0x0000000604107981 */ /* 0x014562000c1e1d00 */
[----:B------:R-:W-:Y:S01]  /*98e0*/  ISETP.GE.AND P0, PT, R148, R0, PT ;  /* 0x000000009400720c */ /* 0x000fe20003f06270 */
[----:B------:R-:W-:-:S12]  /*98f0*/  BSSY.RECONVERGENT B0, `(.L_x_713) ;  /* 0x0000057000007945 */ /* 0x000fd80003800200 */
[----:B------:R-:W-:Y:S05]  /*9900*/  @P0 BRA `(.L_x_714) ;  /* 0x0000000400540947 */ /* 0x000fea0003800000 */
[----:B------:R-:W2:Y:S01]  /*9910*/  LDCU.64 UR8, c[0x0][0x4d0] ;  /* 0x00009a00ff0877ac */ /* 0x000ea20008000a00 */
[----:B------:R-:W-:Y:S01]  /*9920*/  SEL R2, R2, RZ, P1 ;  /* 0x000000ff02027207 */ /* 0x000fe20000800000 */
[----:B-----5:R-:W-:Y:S01]  /*9930*/  IMAD.WIDE R12, R23, 0x2, R4 ;  /* 0x00000002170c7825 */ /* 0x020fe200078e0204 */
[----:B------:R-:W-:Y:S02]  /*9940*/  SEL R3, R3, RZ, P1 ;  /* 0x000000ff03037207 */ /* 0x000fe40000800000 */
[--C-:B------:R-:W-:Y:S02]  /*9950*/  IADD3 R2, P2, P0, R2, R99, R22.reuse ;  /* 0x0000006302027210 */ /* 0x100fe4000785e016 */
[----:B------:R-:W-:Y:S01]  /*9960*/  SHF.R.S32.HI R22, RZ, 0x1f, R22 ;  /* 0x0000001fff167819 */ /* 0x000fe20000011416 */
[----:B------:R-:W4:Y:S01]  /*9970*/  LDG.E.128 R12, desc[UR6][R12.64] ;  /* 0x000000060c0c7981 */ /* 0x000f22000c1e1d00 */
[----:B------:R-:W-:Y:S02]  /*9980*/  SHF.L.U32 R0, R2, 0x1, RZ ;  /* 0x0000000102007819 */ /* 0x000fe400000006ff */
[----:B------:R-:W-:-:S04]  /*9990*/  IADD3.X R3, PT, PT, R3, R80, R22, P2, P0 ;  /* 0x0000005003037210 */ /* 0x000fc800017e0416 */
[----:B------:R-:W-:Y:S02]  /*99a0*/  SHF.L.U64.HI R2, R2, 0x1, R3 ;  /* 0x0000000102027819 */ /* 0x000fe40000010203 */
[----:B--2---:R-:W-:-:S04]  /*99b0*/  IADD3 R4, P0, PT, R0, UR8, RZ ;  /* 0x0000000800047c10 */ /* 0x004fc8000ff1e0ff */
[----:B------:R-:W-:Y:S01]  /*99c0*/  IADD3.X R5, PT, PT, R2, UR9, RZ, P0, !PT ;  /* 0x0000000902057c10 */ /* 0x000fe200087fe4ff */
[----:B------:R-:W2:Y:S05]  /*99d0*/  LDCU.64 UR8, c[0x0][0x4c8] ;  /* 0x00009900ff0877ac */ /* 0x000eaa0008000a00 */
[----:B------:R-:W3:Y:S01]  /*99e0*/  LDG.E.128 R4, desc[UR6][R4.64] ;  /* 0x0000000604047981 */ /* 0x000ee2000c1e1d00 */
[----:B--2---:R-:W-:-:S04]  /*99f0*/  IADD3 R8, P0, PT, R0, UR8, RZ ;  /* 0x0000000800087c10 */ /* 0x004fc8000ff1e0ff */
[----:B------:R-:W-:-:S06]  /*9a00*/  IADD3.X R9, PT, PT, R2, UR9, RZ, P0, !PT ;  /* 0x0000000902097c10 */ /* 0x000fcc00087fe4ff */
[----:B------:R-:W2:Y:S01]  /*9a10*/  LDG.E.128 R8, desc[UR6][R8.64] ;  /* 0x0000000608087981 */ /* 0x000ea2000c1e1d00 */
[----:B------:R-:W-:Y:S02]  /*9a20*/  MOV R0, R17 ;  /* 0x0000001100007202 */ /* 0x000fe40000000f00 */
[----:B------:R-:W-:Y:S02]  /*9a30*/  MOV R3, R16 ;  /* 0x0000001000037202 */ /* 0x000fe40000000f00 */
[----:B------:R-:W-:Y:S02]  /*9a40*/  MOV R17, R18 ;  /* 0x0000001200117202 */ /* 0x000fe40000000f00 */
[----:B------:R-:W-:Y:S01]  /*9a50*/  MOV R2, R19 ;  /* 0x0000001300027202 */ /* 0x000fe20000000f00 */
[--C-:B----4-:R-:W-:Y:S02]  /*9a60*/  HADD2.F32 R16, -RZ, R12.reuse.H0_H0 ;  /* 0x2000000cff107230 */ /* 0x110fe40000004100 */
[----:B------:R-:W-:-:S02]  /*9a70*/  HADD2.F32 R18, -RZ, R12.H1_H1 ;  /* 0x3000000cff127230 */ /* 0x000fc40000004100 */
[--C-:B------:R-:W-:Y:S02]  /*9a80*/  HADD2.F32 R12, -RZ, R13.reuse.H0_H0 ;  /* 0x2000000dff0c7230 */ /* 0x100fe40000004100 */
[----:B------:R-:W-:Y:S02]  /*9a90*/  HADD2.F32 R19, -RZ, R13.H1_H1 ;  /* 0x3000000dff137230 */ /* 0x000fe40000004100 */
[--C-:B------:R-:W-:Y:S02]  /*9aa0*/  HADD2.F32 R13, -RZ, R14.reuse.H0_H0 ;  /* 0x2000000eff0d7230 */ /* 0x100fe40000004100 */
[----:B------:R-:W-:Y:S02]  /*9ab0*/  HADD2.F32 R20, -RZ, R14.H1_H1 ;  /* 0x3000000eff147230 */ /* 0x000fe40000004100 */
[--C-:B------:R-:W-:Y:S02]  /*9ac0*/  HADD2.F32 R14, -RZ, R15.reuse.H0_H0 ;  /* 0x2000000fff0e7230 */ /* 0x100fe40000004100 */
[----:B------:R-:W-:-:S02]  /*9ad0*/  HADD2.F32 R21, -RZ, R15.H1_H1 ;  /* 0x3000000fff157230 */ /* 0x000fc40000004100 */
[--C-:B---3--:R-:W-:Y:S02]  /*9ae0*/  HADD2.F32 R15, -RZ, R4.reuse.H0_H0 ;  /* 0x20000004ff0f7230 */ /* 0x108fe40000004100 */
[----:B------:R-:W-:Y:S02]  /*9af0*/  HADD2.F32 R22, -RZ, R4.H1_H1 ;  /* 0x30000004ff167230 */ /* 0x000fe40000004100 */
[--C-:B------:R-:W-:Y:S02]  /*9b00*/  HADD2.F32 R4, -RZ, R5.reuse.H0_H0 ;  /* 0x20000005ff047230 */ /* 0x100fe40000004100 */
[----:B------:R-:W-:Y:S02]  /*9b10*/  HADD2.F32 R23, -RZ, R5.H1_H1 ;  /* 0x30000005ff177230 */ /* 0x000fe40000004100 */
[--C-:B------:R-:W-:Y:S02]  /*9b20*/  HADD2.F32 R5, -RZ, R6.reuse.H0_H0 ;  /* 0x20000006ff057230 */ /* 0x100fe40000004100 */
[----:B------:R-:W-:-:S02]  /*9b30*/  HADD2.F32 R24, -RZ, R6.H1_H1 ;  /* 0x30000006ff187230 */ /* 0x000fc40000004100 */
[--C-:B------:R-:W-:Y:S02]  /*9b40*/  HADD2.F32 R6, -RZ, R7.reuse.H0_H0 ;  /* 0x20000007ff067230 */ /* 0x100fe40000004100 */
        /* <DEDUP_REMOVED lines=8> */
[----:B------:R-:W-:-:S02]  /*9bd0*/  HADD2.F32 R4, -RZ, R3.H0_H0 ;  /* 0x20000003ff047230 */ /* 0x000fc40000004100 */
[----:B------:R-:W-:Y:S01]  /*9be0*/  FMUL.FTZ R13, R13, R5 ;  /* 0x000000050d0d7220 */ /* 0x000fe20000410000 */
[----:B------:R-:W-:Y:S02]  /*9bf0*/  HADD2.F32 R6, -RZ, R3.H1_H1 ;  /* 0x30000003ff067230 */ /* 0x000fe40000004100 */
[----:B------:R-:W-:Y:S01]  /*9c00*/  FMUL.FTZ R21, R21, R7 ;  /* 0x0000000715157220 */ /* 0x000fe20000410000 */
[----:B--2---:R-:W-:Y:S02]  /*9c10*/  HADD2.F32 R3, -RZ, R8.H0_H0 ;  /* 0x20000008ff037230 */ /* 0x004fe40000004100 */
[----:B------:R-:W-:Y:S01]  /*9c20*/  @!P1 FADD.FTZ R22, -R22, -RZ ;  /* 0x800000ff16169221 */ /* 0x000fe20000010100 */
[----:B------:R-:W-:Y:S01]  /*9c30*/  FMUL.FTZ R16, R16, R15 ;  /* 0x0000000f10107220 */ /* 0x000fe20000410000 */
[----:B------:R-:W-:Y:S02]  /*9c40*/  HADD2.F32 R5, -RZ, R0.H0_H0 ;  /* 0x20000000ff057230 */ /* 0x000fe40000004100 */
[----:B------:R-:W-:-:S02]  /*9c50*/  HADD2.F32 R7, -RZ, R9.H0_H0 ;  /* 0x20000009ff077230 */ /* 0x000fc40000004100 */
[----:B------:R-:W-:Y:S01]  /*9c60*/  @!P1 FADD.FTZ R23, -R23, -RZ ;  /* 0x800000ff17179221 */ /* 0x000fe20000010100 */
[----:B------:R-:W-:Y:S01]  /*9c70*/  FMUL.FTZ R18, R18, R22 ;  /* 0x0000001612127220 */ /* 0x000fe20000410000 */
[----:B------:R-:W-:Y:S01]  /*9c80*/  @!P1 FADD.FTZ R24, -R24, -RZ ;  /* 0x800000ff18189221 */ /* 0x000fe20000010100 */
[----:B------:R-:W-:Y:S02]  /*9c90*/  HADD2.F32 R15, -RZ, R9.H1_H1 ;  /* 0x30000009ff0f7230 */ /* 0x000fe40000004100 */
[----:B------:R-:W-:Y:S01]  /*9ca0*/  FFMA.FTZ R3, R4, R3, R16 ;  /* 0x0000000304037223 */ /* 0x000fe20000010010 */
[--C-:B------:R-:W-:Y:S02]  /*9cb0*/  HADD2.F32 R9, -RZ, R10.reuse.H0_H0 ;  /* 0x2000000aff097230 */ /* 0x100fe40000004100 */
[----:B------:R-:W-:Y:S01]  /*9cc0*/  FFMA.FTZ R5, R5, R7, R12 ;  /* 0x0000000705057223 */ /* 0x000fe2000001000c */
[----:B------:R-:W-:Y:S02]  /*9cd0*/  HADD2.F32 R22, -RZ, R10.H1_H1 ;  /* 0x3000000aff167230 */ /* 0x000fe40000004100 */
[----:B------:R-:W-:-:S02]  /*9ce0*/  HADD2.F32 R4, -RZ, R0.H1_H1 ;  /* 0x30000000ff047230 */ /* 0x000fc40000004100 */
[----:B------:R-:W-:Y:S02]  /*9cf0*/  HADD2.F32 R10, -RZ, R11.H0_H0 ;  /* 0x2000000bff0a7230 */ /* 0x000fe40000004100 */
[----:B------:R-:W-:Y:S02]  /*9d00*/  HADD2.F32 R0, -RZ, R17.H0_H0 ;  /* 0x20000011ff007230 */ /* 0x000fe40000004100 */
[----:B------:R-:W-:Y:S02]  /*9d10*/  HADD2.F32 R7, -RZ, R2.H0_H0 ;  /* 0x20000002ff077230 */ /* 0x000fe40000004100 */
[----:B------:R-:W-:Y:S01]  /*9d20*/  FMUL.FTZ R19, R19, R23 ;  /* 0x0000001713137220 */ /* 0x000fe20000410000 */
[----:B------:R-:W-:Y:S02]  /*9d30*/  HADD2.F32 R8, -RZ, R8.H1_H1 ;  /* 0x30000008ff087230 */ /* 0x000fe40000004100 */
[----:B------:R-:W-:Y:S01]  /*9d40*/  FMUL.FTZ R20, R20, R24 ;  /* 0x0000001814147220 */ /* 0x000fe20000410000 */
[----:B------:R-:W-:-:S02]  /*9d50*/  HADD2.F32 R11, -RZ, R11.H1_H1 ;  /* 0x3000000bff0b7230 */ /* 0x000fc40000004100 */
[----:B------:R-:W-:Y:S02]  /*9d60*/  HADD2.F32 R17, -RZ, R17.H1_H1 ;  /* 0x30000011ff117230 */ /* 0x000fe40000004100 */
[----:B------:R-:W-:Y:S02]  /*9d70*/  HADD2.F32 R2, -RZ, R2.H1_H1 ;  /* 0x30000002ff027230 */ /* 0x000fe40000004100 */
[----:B------:R-:W-:Y:S01]  /*9d80*/  FFMA.FTZ R6, R6, R8, R18 ;  /* 0x0000000806067223 */ /* 0x000fe20000010012 */
[----:B------:R-:W-:Y:S01]  /*9d90*/  FFMA.FTZ R4, R4, R15, R19 ;  /* 0x0000000f04047223 */ /* 0x000fe20000010013 */
[----:B------:R-:W-:Y:S01]  /*9da0*/  FFMA.FTZ R0, R0, R9, R13 ;  /* 0x0000000900007223 */ /* 0x000fe2000001000d */
[----:B------:R-:W-:Y:S01]  /*9db0*/  FFMA.FTZ R17, R17, R22, R20 ;  /* 0x0000001611117223 */ /* 0x000fe20000010014 */
[----:B------:R-:W-:Y:S01]  /*9dc0*/  FFMA.FTZ R7, R7, R10, R14 ;  /* 0x0000000a07077223 */ /* 0x000fe2000001000e */
[----:B------:R-:W-:Y:S01]  /*9dd0*/  FFMA.FTZ R2, R2, R11, R21 ;  /* 0x0000000b02027223 */ /* 0x000fe20000010015 */
[----:B------:R-:W-:-:S02]  /*9de0*/  F2FP.F16.F32.PACK_AB R3, R6, R3 ;  /* 0x000000030603723e */ /* 0x000fc400000000ff */
[----:B------:R-:W-:Y:S02]  /*9df0*/  F2FP.F16.F32.PACK_AB R4, R4, R5 ;  /* 0x000000050404723e */ /* 0x000fe400000000ff */
[----:B------:R-:W-:Y:S02]  /*9e00*/  F2FP.F16.F32.PACK_AB R0, R17, R0 ;  /* 0x000000001100723e */ /* 0x000fe400000000ff */
[----:B------:R-:W-:Y:S02]  /*9e10*/  F2FP.F16.F32.PACK_AB R2, R2, R7 ;  /* 0x000000070202723e */ /* 0x000fe400000000ff */
[----:B------:R-:W-:Y:S02]  /*9e20*/  MOV R16, R3 ;  /* 0x0000000300107202 */ /* 0x000fe40000000f00 */
[----:B------:R-:W-:Y:S02]  /*9e30*/  MOV R17, R4 ;  /* 0x0000000400117202 */ /* 0x000fe40000000f00 */
[----:B------:R-:W-:-:S02]  /*9e40*/  MOV R18, R0 ;  /* 0x0000000000127202 */ /* 0x000fc40000000f00 */
[----:B------:R-:W-:Y:S02]  /*9e50*/  MOV R19, R2 ;  /* 0x0000000200137202 */ /* 0x000fe40000000f00 */
.L_x_714:
[----:B------:R-:W-:Y:S05]  /*9e60*/  BSYNC.RECONVERGENT B0 ;  /* 0x0000000000007941 */ /* 0x000fea0003800200 */
.L_x_713:
[----:B-----5:R4:W-:Y:S02]  /*9e70*/  STS.128 [R222+0x800], R16 ;  /* 0x00080010de007388 */ /* 0x0209e40000000c00 */
.L_x_699:
[----:B------:R-:W-:Y:S05]  /*9e80*/  BSYNC.RECONVERGENT B2 ;  /* 0x0000000000027941 */ /* 0x000fea0003800200 */
.L_x_694:
[----:B------:R-:W-:Y:S01]  /*9e90*/  IADD3 R53, PT, PT, -R53, R43, RZ ;  /* 0x0000002b35357210 */ /* 0x000fe20007ffe1ff */
[----:B------:R-:W-:Y:S03]  /*9ea0*/  BSSY.RECONVERGENT B0, `(.L_x_715) ;  /* 0x000000e000007945 */ /* 0x000fe60003800200 */
[----:B------:R-:W-:-:S13]  /*9eb0*/  ISETP.GE.AND P2, PT, R218, R53, PT ;  /* 0x00000035da00720c */ /* 0x000fda0003f46270 */
[----:B------:R-:W-:Y:S05]  /*9ec0*/  @P2 BRA `(.L_x_716) ;  /* 0x00000000002c2947 */ /* 0x000fea0003800000 */
[----:B------:R-:W1:Y:S02]  /*9ed0*/  LDCU UR5, c[0x0][0x440] ;  /* 0x00008800ff0577ac */ /* 0x000e640008000800 */
[----:B-1----:R-:W-:-:S13]  /*9ee0*/  ISETP.GE.AND P0, PT, R148, UR5, PT ;  /* 0x0000000594007c0c */ /* 0x002fda000bf06270 */
[----:B------:R-:W-:Y:S05]  /*9ef0*/  @P0 BRA `(.L_x_717) ;  /* 0x00000000001c0947 */ /* 0x000fea0003800000 */
[----:B------:R-:W-:Y:S02]  /*9f00*/  MOV R2, R215 ;  /* 0x000000d700027202 */ /* 0x000fe40000000f00 */
[----:B------:R-:W-:-:S05]  /*9f10*/  MOV R3, R214 ;  /* 0x000000d600037202 */ /* 0x000fca0000000f00 */
[----:B------:R-:W-:Y:S01]  /*9f20*/  @!PT LDS RZ, [RZ] ;  /* 0x00000000fffff984 */ /* 0x000fe20000000800 */
[----:B------:R-:W-:Y:S01]  /*9f30*/  @!PT LDS RZ, [RZ] ;  /* 0x00000000fffff984 */ /* 0x000fe20000000800 */
[----:B------:R-:W-:Y:S01]  /*9f40*/  @!PT LDS RZ, [RZ] ;  /* 0x00000000fffff984 */ /* 0x000fe20000000800 */
[----:B------:R1:W-:Y:S01]  /*9f50*/  LDGSTS.E.BYPASS.LTC128B.128 [R222+0x1000], desc[UR6][R2.64] ;  /* 0x0100000002de7fae */ /* 0x0003e2000b981a06 */
[----:B------:R-:W-:Y:S05]  /*9f60*/  BRA `(.L_x_716) ;  /* 0x0000000000047947 */ /* 0x000fea0003800000 */
.L_x_717:
[----:B------:R1:W-:Y:S02]  /*9f70*/  STS.128 [R222+0x1000], RZ ;  /* 0x001000ffde007388 */ /* 0x0003e40000000c00 */
.L_x_716:
[----:B------:R-:W-:Y:S05]  /*9f80*/  BSYNC.RECONVERGENT B0 ;  /* 0x0000000000007941 */ /* 0x000fea0003800200 */
.L_x_715:
[----:B------:R-:W-:Y:S01]  /*9f90*/  ISETP.GE.AND P1, PT, R27, R53, PT ;  /* 0x000000351b00720c */ /* 0x000fe20003f26270 */
[----:B------:R-:W-:Y:S01]  /*9fa0*/  BSSY.RECONVERGENT B0, `(.L_x_718) ;  /* 0x000000d000007945 */ /* 0x000fe20003800200 */
[----:B--2---:R-:W-:-:S04]  /*9fb0*/  LEA R10, P0, R47, R215, 0x1 ;  /* 0x000000d72f0a7211 */ /* 0x004fc800078008ff */
[----:B------:R-:W-:-:S07]  /*9fc0*/  LEA.HI.X R11, R47, R214, R46, 0x1, P0 ;  /* 0x000000d62f0b7211 */ /* 0x000fce00000f0c2e */
[----:B------:R-:W-:Y:S05]  /*9fd0*/  @P1 BRA `(.L_x_719) ;  /* 0x0000000000241947 */ /* 0x000fea0003800000 */
[----:B------:R-:W2:Y:S02]  /*9fe0*/  LDCU UR5, c[0x0][0x440] ;  /* 0x00008800ff0577ac */ /* 0x000ea40008000800 */
[----:B--2---:R-:W-:-:S13]  /*9ff0*/  ISETP.GE.AND P0, PT, R148, UR5, PT ;  /* 0x0000000594007c0c */ /* 0x004fda000bf06270 */
[----:B------:R-:W-:Y:S05]  /*a000*/  @P0 BRA `(.L_x_720) ;  /* 0x0000000000140947 */ /* 0x000fea0003800000 */
[----:B------:R-:W-:Y:S01]  /*a010*/  @!PT LDS RZ, [RZ] ;  /* 0x00000000fffff984 */ /* 0x000fe20000000800 */
[----:B------:R-:W-:Y:S01]  /*a020*/  @!PT LDS RZ, [RZ] ;  /* 0x00000000fffff984 */ /* 0x000fe20000000800 */
[----:B------:R-:W-:Y:S01]  /*a030*/  @!PT LDS RZ, [RZ] ;  /* 0x00000000fffff984 */ /* 0x000fe20000000800 */
[----:B------:R2:W-:Y:S01]  /*a040*/  LDGSTS.E.BYPASS.LTC128B.128 [R222+0x1800], desc[UR6][R10.64] ;  /* 0x018000000ade7fae */ /* 0x0005e2000b981a06 */
[----:B------:R-:W-:Y:S05]  /*a050*/  BRA `(.L_x_719) ;  /* 0x0000000000047947 */ /* 0x000fea0003800000 */
.L_x_720:
[----:B------:R2:W-:Y:S02]  /*a060*/  STS.128 [R222+0x1800], RZ ;  /* 0x001800ffde007388 */ /* 0x0005e40000000c00 */
.L_x_719:
[----:B------:R-:W-:Y:S05]  /*a070*/  BSYNC.RECONVERGENT B0 ;  /* 0x0000000000007941 */ /* 0x000fea0003800200 */
.L_x_718:
[----:B------:R-:W-:Y:S01]  /*a080*/  IADD3 R9, PT, PT, R218, 0x40, RZ ;  /* 0x00000040da097810 */ /* 0x000fe20007ffe0ff */
[----:B------:R-:W-:Y:S03]  /*a090*/  BSSY.RECONVERGENT B0, `(.L_x_721) ;  /* 0x000000f000007945 */ /* 0x000fe60003800200 */
[----:B------:R-:W-:-:S13]  /*a0a0*/  ISETP.GE.AND P0, PT, R9, R53, PT ;  /* 0x000000350900720c */ /* 0x000fda0003f06270 */
[----:B------:R-:W-:Y:S05]  /*a0b0*/  @P0 BRA `(.L_x_722) ;  /* 0x0000000000300947 */ /* 0x000fea0003800000 */
[----:B------:R-:W1:Y:S02]  /*a0c0*/  LDCU UR5, c[0x0][0x440] ;  /* 0x00008800ff0577ac */ /* 0x000e640008000800 */
[----:B-1----:R-:W-:-:S13]  /*a0d0*/  ISETP.GE.AND P0, PT, R148, UR5, PT ;  /* 0x0000000594007c0c */ /* 0x002fda000bf06270 */
[----:B------:R-:W-:Y:S05]  /*a0e0*/  @P0 BRA `(.L_x_723) ;  /* 0x0000000000200947 */ /* 0x000fea0003800000 */
[----:B------:R-:W1:Y:S02]  /*a0f0*/  LDC.64 R2, c[0x0][0x3b8] ;  /* 0x0000ee00ff027b82 */ /* 0x000e640000000a00 */
[----:B-1----:R-:W-:-:S04]  /*a100*/  LEA R4, P0, R2, R10, 0x6 ;  /* 0x0000000a02047211 */ /* 0x002fc800078030ff */
[----:B------:R-:W-:-:S05]  /*a110*/  LEA.HI.X R5, R2, R11, R3, 0x6, P0 ;  /* 0x0000000b02057211 */ /* 0x000fca00000f3403 */
[----:B------:R-:W-:Y:S01]  /*a120*/  @!PT LDS RZ, [RZ] ;  /* 0x00000000fffff984 */ /* 0x000fe20000000800 */
[----:B------:R-:W-:Y:S01]  /*a130*/  @!PT LDS RZ, [RZ] ;  /* 0x00000000fffff984 */ /* 0x000fe20000000800 */
[----:B------:R-:W-:Y:S01]  /*a140*/  @!PT LDS RZ, [RZ] ;  /* 0x00000000fffff984 */ /* 0x000fe20000000800 */
[----:B------:R1:W-:Y:S01]  /*a150*/  LDGSTS.E.BYPASS.LTC128B.128 [R222+0x2000], desc[UR6][R4.64] ;  /* 0x0200000004de7fae */ /* 0x0003e2000b981a06 */
[----:B------:R-:W-:Y:S05]  /*a160*/  BRA `(.L_x_722) ;  /* 0x0000000000047947 */ /* 0x000fea0003800000 */
.L_x_723:
[----:B------:R1:W-:Y:S02]  /*a170*/  STS.128 [R222+0x2000], RZ ;  /* 0x002000ffde007388 */ /* 0x0003e40000000c00 */
.L_x_722:
[----:B------:R-:W-:Y:S05]  /*a180*/  BSYNC.RECONVERGENT B0 ;  /* 0x0000000000007941 */ /* 0x000fea0003800200 */
.L_x_721:
        /* <DEDUP_REMOVED lines=15> */
.L_x_726:
[----:B------:R1:W-:Y:S02]  /*a280*/  STS.128 [R222+0x2800], RZ ;  /* 0x002800ffde007388 */ /* 0x0003e40000000c00 */
.L_x_725:
[----:B------:R-:W-:Y:S05]  /*a290*/  BSYNC.RECONVERGENT B0 ;  /* 0x0000000000007941 */ /* 0x000fea0003800200 */
.L_x_724:
[----:B------:R-:W-:Y:S01]  /*a2a0*/  IADD3 R7, PT, PT, R218, 0x80, RZ ;  /* 0x00000080da077810 */ /* 0x000fe20007ffe0ff */
[----:B------:R-:W-:Y:S03]  /*a2b0*/  BSSY.RECONVERGENT B0, `(.L_x_727) ;  /* 0x0000012000007945 */ /* 0x000fe60003800200 */
[----:B------:R-:W-:-:S13]  /*a2c0*/  ISETP.GE.AND P0, PT, R7, R53, PT ;  /* 0x000000350700720c */ /* 0x000fda0003f06270 */
[----:B------:R-:W-:Y:S05]  /*a2d0*/  @P0 BRA `(.L_x_728) ;  /* 0x00000000003c0947 */ /* 0x000fea0003800000 */
[----:B------:R-:W1:Y:S02]  /*a2e0*/  LDCU UR5, c[0x0][0x440] ;  /* 0x00008800ff0577ac */ /* 0x000e640008000800 */
[----:B-1----:R-:W-:-:S13]  /*a2f0*/  ISETP.GE.AND P0, PT, R148, UR5, PT ;  /* 0x0000000594007c0c */ /* 0x002fda000bf06270 */
[----:B------:R-:W-:Y:S05]  /*a300*/  @P0 BRA `(.L_x_729) ;  /* 0x00000000002c0947 */ /* 0x000fea0003800000 */
[----:B------:R-:W1:Y:S01]  /*a310*/  LDC.64 R2, c[0x0][0x3b8] ;  /* 0x0000ee00ff027b82 */ /* 0x000e620000000a00 */
[----:B------:R-:W-:Y:S02]  /*a320*/  MOV R4, R10 ;  /* 0x0000000a00047202 */ /* 0x000fe40000000f00 */
[----:B------:R-:W-:-:S03]  /*a330*/  MOV R5, R11 ;  /* 0x0000000b00057202 */ /* 0x000fc60000000f00 */
[----:B-1----:R-:W-:-:S04]  /*a340*/  IMAD.WIDE.U32 R4, R2, 0xc0, R4 ;  /* 0x000000c002047825 */ /* 0x002fc800078e0004 */
[----:B------:R-:W-:-:S05]  /*a350*/  IMAD R3, R3, 0xc0, RZ ;  /* 0x000000c003037824 */ /* 0x000fca00078e02ff */
[----:B------:R-:W-:-:S05]  /*a360*/  IADD3 R5, PT, PT, R3, R5, RZ ;  /* 0x0000000503057210 */ /* 0x000fca0007ffe0ff */
[----:B------:R-:W-:Y:S01]  /*a370*/  @!PT LDS RZ, [RZ] ;  /* 0x00000000fffff984 */ /* 0x000fe20000000800 */
[----:B------:R-:W-:Y:S01]  /*a380*/  @!PT LDS RZ, [RZ] ;  /* 0x00000000fffff984 */ /* 0x000fe20000000800 */
[----:B------:R-:W-:Y:S01]  /*a390*/  @!PT LDS RZ, [RZ] ;  /* 0x00000000fffff984 */ /* 0x000fe20000000800 */
[----:B------:R1:W-:Y:S01]  /*a3a0*/  LDGSTS.E.BYPASS.LTC128B.128 [R222+0x3000], desc[UR6][R4.64] ;  /* 0x0300000004de7fae */ /* 0x0003e2000b981a06 */
[----:B------:R-:W-:Y:S05]  /*a3b0*/  BRA `(.L_x_728) ;  /* 0x0000000000047947 */ /* 0x000fea0003800000 */
.L_x_729:
[----:B------:R1:W-:Y:S02]  /*a3c0*/  STS.128 [R222+0x3000], RZ ;  /* 0x003000ffde007388 */ /* 0x0003e40000000c00 */
.L_x_728:
[----:B------:R-:W-:Y:S05]  /*a3d0*/  BSYNC.RECONVERGENT B0 ;  /* 0x0000000000007941 */ /* 0x000fea0003800200 */
.L_x_727:
        /* <DEDUP_REMOVED lines=15> */
.L_x_732:
[----:B------:R1:W-:Y:S02]  /*a4d0*/  STS.128 [R222+0x3800], RZ ;  /* 0x003800ffde007388 */ /* 0x0003e40000000c00 */
.L_x_731:
[----:B------:R-:W-:Y:S05]  /*a4e0*/  BSYNC.RECONVERGENT B0 ;  /* 0x0000000000007941 */ /* 0x000fea0003800200 */
.L_x_730:
[----:B-1----:R-:W-:Y:S01]  /*a4f0*/  IADD3 R5, PT, PT, R218, 0xc0, RZ ;  /* 0x000000c0da057810 */ /* 0x002fe20007ffe0ff */
[----:B------:R-:W-:Y:S03]  /*a500*/  BSSY.RECONVERGENT B0, `(.L_x_733) ;  /* 0x0000012000007945 */ /* 0x000fe60003800200 */
[----:B------:R-:W-:-:S13]  /*a510*/  ISETP.GE.AND P0, PT, R5, R53, PT ;  /* 0x000000350500720c */ /* 0x000fda0003f06270 */
[----:B------:R-:W-:Y:S05]  /*a520*/  @P0 BRA `(.L_x_734) ;  /* 0x00000000003c0947 */ /* 0x000fea0003800000 */
[----:B------:R-:W1:Y:S02]  /*a530*/  LDCU UR5, c[0x0][0x440] ;  /* 0x00008800ff0577ac */ /* 0x000e640008000800 */
[----:B-1----:R-:W-:-:S13]  /*a540*/  ISETP.GE.AND P0, PT, R148, UR5, PT ;  /* 0x0000000594007c0c */ /* 0x002fda000bf06270 */
[----:B------:R-:W-:Y:S05]  /*a550*/  @P0 BRA `(.L_x_735) ;  /* 0x00000000002c0947 */ /* 0x000fea0003800000 */
[----:B------:R-:W1:Y:S01]  /*a560*/  LDC.64 R2, c[0x0][0x3b8] ;  /* 0x0000ee00ff027b82 */ /* 0x000e620000000a00 */
[----:B-----5:R-:W-:Y:S02]  /*a570*/  MOV R12, R10 ;  /* 0x0000000a000c7202 */ /* 0x020fe40000000f00 */
        /* <DEDUP_REMOVED lines=9> */
.L_x_735:
[----:B------:R1:W-:Y:S02]  /*a610*/  STS.128 [R222+0x4000], RZ ;  /* 0x004000ffde007388 */ /* 0x0003e40000000c00 */
.L_x_734:
[----:B------:R-:W-:Y:S05]  /*a620*/  BSYNC.RECONVERGENT B0 ;  /* 0x0000000000007941 */ /* 0x000fea0003800200 */
.L_x_733:
[----:B------:R-:W-:Y:S01]  /*a630*/  IADD3 R4, PT, PT, R218, 0xe0, RZ ;  /* 0x000000e0da047810 */ /* 0x000fe20007ffe0ff */
[----:B------:R-:W-:Y:S03]  /*a640*/  BSSY.RECONVERGENT B0, `(.L_x_736) ;  /* 0x0000010000007945 */ /* 0x000fe60003800200 */
[----:B------:R-:W-:-:S13]  /*a650*/  ISETP.GE.AND P0, PT, R4, R53, PT ;  /* 0x000000350400720c */ /* 0x000fda0003f06270 */
[----:B------:R-:W-:Y:S05]  /*a660*/  @P0 BRA `(.L_x_737) ;  /* 0x0000000000340947 */ /* 0x000fea0003800000 */
[----:B------:R-:W1:Y:S02]  /*a670*/  LDCU UR5, c[0x0][0x440] ;  /* 0x00008800ff0577ac */ /* 0x000e640008000800 */
[----:B-1----:R-:W-:-:S13]  /*a680*/  ISETP.GE.AND P0, PT, R148, UR5, PT ;  /* 0x0000000594007c0c */ /* 0x002fda000bf06270 */
[----:B------:R-:W-:Y:S05]  /*a690*/  @P0 BRA `(.L_x_738) ;  /* 0x0000000000240947 */ /* 0x000fea0003800000 */
[----:B------:R-:W2:Y:S02]  /*a6a0*/  LDC.64 R2, c[0x0][0x3b8] ;  /* 0x0000ee00ff027b82 */ /* 0x000ea40000000a00 */
[----:B--2---:R-:W-:-:S04]  /*a6b0*/  IMAD.WIDE.U32 R10, R2, 0x180, R10 ;  /* 0x00000180020a7825 */ /* 0x004fc800078e000a */
[----:B------:R-:W-:-:S05]  /*a6c0*/  IMAD R3, R3, 0x180, RZ ;  /* 0x0000018003037824 */ /* 0x000fca00078e02ff */
[----:B------:R-:W-:-:S05]  /*a6d0*/  IADD3 R11, PT, PT, R3, R11, RZ ;  /* 0x0000000b030b7210 */ /* 0x000fca0007ffe0ff */
[----:B------:R-:W-:Y:S01]  /*a6e0*/  @!PT LDS RZ, [RZ] ;  /* 0x00000000fffff984 */ /* 0x000fe20000000800 */
[----:B------:R-:W-:Y:S01]  /*a6f0*/  @!PT LDS RZ, [RZ] ;  /* 0x00000000fffff984 */ /* 0x000fe20000000800 */
[----:B------:R-:W-:Y:S01]  /*a700*/  @!PT LDS RZ, [RZ] ;  /* 0x00000000fffff984 */ /* 0x000fe20000000800 */
[----:B------:R1:W-:Y:S01]  /*a710*/  LDGSTS.E.BYPASS.LTC128B.128 [R222+0x4800], desc[UR6][R10.64] ;  /* 0x048000000ade7fae */ /* 0x0003e2000b981a06 */
[----:B------:R-:W-:Y:S05]  /*a720*/  BRA `(.L_x_737) ;  /* 0x0000000000047947 */ /* 0x000fea0003800000 */
.L_x_738:
[----:B------:R1:W-:Y:S02]  /*a730*/  STS.128 [R222+0x4800], RZ ;  /* 0x004800ffde007388 */ /* 0x0003e40000000c00 */
.L_x_737:
[----:B------:R-:W-:Y:S05]  /*a740*/  BSYNC.RECONVERGENT B0 ;  /* 0x0000000000007941 */ /* 0x000fea0003800200 */
.L_x_736:
[----:B------:R-:W0:Y:S01]  /*a750*/  LDGDEPBAR ;  /* 0x00000000000079af */ /* 0x000e220000000000 */
[----:B------:R-:W2:Y:S01]  /*a760*/  LDCU UR5, c[0x0][0x508] ;  /* 0x0000a100ff0577ac */ /* 0x000ea20008000800 */
[----:B------:R-:W-:Y:S01]  /*a770*/  LOP3.LUT R101, R101, 0x1f0, RZ, 0xc0, !PT ;  /* 0x000001f065657812 */ /* 0x000fe200078ec0ff */
[----:B------:R-:W-:Y:S01]  /*a780*/  BSSY.RECONVERGENT B0, `(.L_x_739) ;  /* 0x0000015000007945 */ /* 0x000fe20003800200 */
[----:B------:R-:W-:Y:S02]  /*a790*/  LOP3.LUT R0, R218, 0x7, RZ, 0xc0, !PT ;  /* 0x00000007da007812 */ /* 0x000fe400078ec0ff */
[----:B------:R-:W-:-:S04]  /*a7a0*/  IADD3 R50, PT, PT, R101, 0x1, R50 ;  /* 0x0000000165327810 */ /* 0x000fc80007ffe032 */
[----:B------:R-:W-:-:S04]  /*a7b0*/  IADD3 R0, PT, PT, -R213, R50, R0 ;  /* 0x00000032d5007210 */ /* 0x000fc80007ffe100 */
[----:B--2---:R-:W-:Y:S01]  /*a7c0*/  IADD3 R0, PT, PT, R0, UR5, R43 ;  /* 0x0000000500007c10 */ /* 0x004fe2000fffe02b */
[----:B------:R-:W-:-:S04]  /*a7d0*/  DEPBAR.LE SB0, 0x0 ;  /* 0x000080000000791a */ /* 0x000fc80000000000 */
[----:B------:R-:W-:Y:S06]  /*a7e0*/  BAR.SYNC.DEFER_BLOCKING 0x0 ;  /* 0x0000000000007b1d */ /* 0x000fec0000010000 */
[----:B------:R-:W-:Y:S05]  /*a7f0*/  @P2 BRA `(.L_x_740) ;  /* 0x0000000000302947 */ /* 0x000fea0003800000 */
[----:B------:R-:W2:Y:S02]  /*a800*/  LDCU UR5, c[0x0][0x440] ;  /* 0x00008800ff0577ac */ /* 0x000ea40008000800 */
[----:B--2---:R-:W-:-:S13]  /*a810*/  ISETP.GE.AND P0, PT, R148, UR5, PT ;  /* 0x0000000594007c0c */ /* 0x004fda000bf06270 */
        /* <DEDUP_REMOVED lines=8> */
.L_x_741:
[----:B------:R2:W-:Y:S01]  /*a8a0*/  STS.128 [R222+0x5000], RZ ;  /* 0x005000ffde007388 */ /* 0x0005e20000000c00 */
[----:B------:R-:W-:Y:S05]  /*a8b0*/  BRA `(.L_x_742) ;  /* 0x0000000000047947 */ /* 0x000fea0003800000 */
.L_x_740:
[----:B------:R2:W-:Y:S02]  /*a8c0*/  STS.128 [R222+0x5000], RZ ;  /* 0x005000ffde007388 */ /* 0x0005e40000000c00 */
.L_x_742:
[----:B------:R-:W-:Y:S05]  /*a8d0*/  BSYNC.RECONVERGENT B0 ;  /* 0x0000000000007941 */ /* 0x000fea0003800200 */
.L_x_739:
[----:B------:R-:W-:Y:S01]  /*a8e0*/  ISETP.GE.AND P0, PT, R27, R53, PT ;  /* 0x000000351b00720c */ /* 0x000fe20003f06270 */
[----:B------:R-:W-:Y:S01]  /*a8f0*/  BSSY.RECONVERGENT B0, `(.L_x_743) ;  /* 0x000000e000007945 */ /* 0x000fe20003800200 */
[----:B-1----:R-:W-:-:S04]  /*a900*/  LEA R10, P1, R70, R217, 0x1 ;  /* 0x000000d9460a7211 */ /* 0x002fc800078208ff */
[----:B------:R-:W-:-:S07]  /*a910*/  LEA.HI.X R11, R70, R216, R48, 0x1, P1 ;  /* 0x000000d8460b7211 */ /* 0x000fce00008f0c30 */
[----:B------:R1:W-:Y:S01]  /*a920*/  @P0 STS.128 [R222+0x5800], RZ ;  /* 0x005800ffde000388 */ /* 0x0003e20000000c00 */
        /* <DEDUP_REMOVED lines=9> */
.L_x_745:
[----:B------:R2:W-:Y:S02]  /*a9c0*/  STS.128 [R222+0x5800], RZ ;  /* 0x005800ffde007388 */ /* 0x0005e40000000c00 */
.L_x_744:
[----:B------:R-:W-:Y:S05]  /*a9d0*/  BSYNC.RECONVERGENT B0 ;  /* 0x0000000000007941 */ /* 0x000fea0003800200 */
.L_x_743:
[----:B------:R-:W-:Y:S01]  /*a9e0*/  ISETP.GE.AND P0, PT, R9, R53, PT ;  /* 0x000000350900720c */ /* 0x000fe20003f06270 */
[----:B------:R-:W-:-:S12]  /*a9f0*/  BSSY.RECONVERGENT B0, `(.L_x_746) ;  /* 0x000000f000007945 */ /* 0x000fd80003800200 */
[----:B------:R1:W-:Y:S01]  /*aa00*/  @P0 STS.128 [R222+0x6000], RZ ;  /* 0x006000ffde000388 */ /* 0x0003e20000000c00 */
[----:B------:R-:W-:Y:S05]  /*aa10*/  @P0 BRA `(.L_x_747) ;  /* 0x0000000000300947 */ /* 0x000fea0003800000 */
[----:B------:R-:W2:Y:S02]  /*aa20*/  LDCU UR5, c[0x0][0x440] ;  /* 0x00008800ff0577ac */ /* 0x000ea40008000800 */
[----:B--2---:R-:W-:-:S13]  /*aa30*/  ISETP.GE.AND P0, PT, R148, UR5, PT ;  /* 0x0000000594007c0c */ /* 0x004fda000bf06270 */
[----:B------:R-:W-:Y:S05]  /*aa40*/  @P0 BRA `(.L_x_748) ;  /* 0x0000000000200947 */ /* 0x000fea0003800000 */
[----:B------:R-:W2:Y:S02]  /*aa50*/  LDC.64 R2, c[0x0][0x3c0] ;  /* 0x0000f000ff027b82 */ /* 0x000ea40000000a00 */
[----:B--2--5:R-:W-:-:S04]  /*aa60*/  LEA R12, P0, R2, R10, 0x6 ;  /* 0x0000000a020c7211 */ /* 0x024fc800078030ff */
[----:B------:R-:W-:-:S05]  /*aa70*/  LEA.HI.X R13, R2, R11, R3, 0x6, P0 ;  /* 0x0000000b020d7211 */ /* 0x000fca00000f3403 */
[----:B------:R-:W-:Y:S01]  /*aa80*/  @!PT LDS RZ, [RZ] ;  /* 0x00000000fffff984 */ /* 0x000fe20000000800 */
[----:B------:R-:W-:Y:S01]  /*aa90*/  @!PT LDS RZ, [RZ] ;  /* 0x00000000fffff984 */ /* 0x000fe20000000800 */
[----:B------:R-:W-:Y:S01]  /*aaa0*/  @!PT LDS RZ, [RZ] ;  /* 0x00000000fffff984 */ /* 0x000fe20000000800 */
[----:B------:R2:W-:Y:S01]  /*aab0*/  LDGSTS.E.BYPASS.LTC128B.128 [R222+0x6000], desc[UR6][R12.64] ;  /* 0x060000000cde7fae */ /* 0x0005e2000b981a06 */
[----:B------:R-:W-:Y:S05]  /*aac0*/  BRA `(.L_x_747) ;  /* 0x0000000000047947 */ /* 0x000fea0003800000 */
.L_x_748:
[----:B------:R2:W-:Y:S02]  /*aad0*/  STS.128 [R222+0x6000], RZ ;  /* 0x006000ffde007388 */ /* 0x0005e40000000c00 */
.L_x_747:
[----:B------:R-:W-:Y:S05]  /*aae0*/  BSYNC.RECONVERGENT B0 ;  /* 0x0000000000007941 */ /* 0x000fea0003800200 */
.L_x_746:
        /* <DEDUP_REMOVED lines=8> */
[----:B--2---:R-:W-:-:S04]  /*ab70*/  LEA R8, P0, R2, R10, 0x7 ;  /* 0x0000000a02087211 */ /* 0x004fc800078038ff */
[----:B------:R-:W-:-:S05]  /*ab80*/  LEA.HI.X R9, R2, R11, R3, 0x7, P0 ;  /* 0x0000000b02097211 */ /* 0x000fca00000f3c03 */
[----:B------:R-:W-:Y:S01]  /*ab90*/  @!PT LDS RZ, [RZ] ;  /* 0x00000000fffff984 */ /* 0x000fe20000000800 */
[----:B------:R-:W-:Y:S01]  /*aba0*/  @!PT LDS RZ, [RZ] ;  /* 0x00000000fffff984 */ /* 0x000fe20000000800 */
[----:B------:R-:W-:Y:S01]  /*abb0*/  @!PT LDS RZ, [RZ] ;  /* 0x00000000fffff984 */ /* 0x000fe20000000800 */
[----:B------:R2:W-:Y:S01]  /*abc0*/  LDGSTS.E.BYPASS.LTC128B.128 [R222+0x6800], desc[UR6][R8.64] ;  /* 0x0680000008de7fae */ /* 0x0005e2000b981a06 */
[----:B------:R-:W-:Y:S05]  /*abd0*/  BRA `(.L_x_750) ;  /* 0x0000000000047947 */ /* 0x000fea0003800000 */
.L_x_751:
[----:B------:R2:W-:Y:S02]  /*abe0*/  STS.128 [R222+0x6800], RZ ;  /* 0x006800ffde007388 */ /* 0x0005e40000000c00 */
.L_x_750:
[----:B------:R-:W-:Y:S05]  /*abf0*/  BSYNC.RECONVERGENT B0 ;  /* 0x0000000000007941 */ /* 0x000fea0003800200 */
.L_x_749:
[----:B------:R-:W-:Y:S01]  /*ac00*/  ISETP.GE.AND P0, PT, R7, R53, PT ;  /* 0x000000350700720c */ /* 0x000fe20003f06270 */
[----:B------:R-:W-:-:S12]  /*ac10*/  BSSY.RECONVERGENT B0, `(.L_x_752) ;  /* 0x0000012000007945 */ /* 0x000fd80003800200 */
[----:B------:R1:W-:Y:S01]  /*ac20*/  @P0 STS.128 [R222+0x7000], RZ ;  /* 0x007000ffde000388 */ /* 0x0003e20000000c00 */
[----:B------:R-:W-:Y:S05]  /*ac30*/  @P0 BRA `(.L_x_753) ;  /* 0x00000000003c0947 */ /* 0x000fea0003800000 */
[----:B------:R-:W2:Y:S02]  /*ac40*/  LDCU UR5, c[0x0][0x440] ;  /* 0x00008800ff0577ac */ /* 0x000ea40008000800 */
[----:B--2---:R-:W-:-:S13]  /*ac50*/  ISETP.GE.AND P0, PT, R148, UR5, PT ;  /* 0x0000000594007c0c */ /* 0x004fda000bf06270 */
[----:B------:R-:W-:Y:S05]  /*ac60*/  @P0 BRA `(.L_x_754) ;  /* 0x00000000002c0947 */ /* 0x000fea0003800000 */
[----:B------:R-:W2:Y:S01]  /*ac70*/  LDC.64 R2, c[0x0][0x3c0] ;  /* 0x0000f000ff027b82 */ /* 0x000ea20000000a00 */
[----:B------:R-:W-:Y:S02]  /*ac80*/  MOV R8, R10 ;  /* 0x0000000a00087202 */ /* 0x000fe40000000f00 */
[----:B------:R-:W-:-:S03]  /*ac90*/  MOV R9, R11 ;  /* 0x0000000b00097202 */ /* 0x000fc60000000f00 */
        /* <DEDUP_REMOVED lines=8> */
.L_x_754:
[----:B------:R2:W-:Y:S02]  /*ad20*/  STS.128 [R222+0x7000], RZ ;  /* 0x007000ffde007388 */ /* 0x0005e40000000c00 */
.L_x_753:
[----:B------:R-:W-:Y:S05]  /*ad30*/  BSYNC.RECONVERGENT B0 ;  /* 0x0000000000007941 */ /* 0x000fea0003800200 */
.L_x_752:
        /* <DEDUP_REMOVED lines=15> */
.L_x_757:
[----:B------:R2:W-:Y:S02]  /*ae30*/  STS.128 [R222+0x7800], RZ ;  /* 0x007800ffde007388 */ /* 0x0005e40000000c00 */
.L_x_756:
[----:B------:R-:W-:Y:S05]  /*ae40*/  BSYNC.RECONVERGENT B0 ;  /* 0x0000000000007941 */ /* 0x000fea0003800200 */
.L_x_755:
        /* <DEDUP_REMOVED lines=18> */
.L_x_760:
[----:B------:R2:W-:Y:S02]  /*af70*/  STS.128 [R222+0x8000], RZ ;  /* 0x008000ffde007388 */ /* 0x0005e40000000c00 */
.L_x_759:
[----:B------:R-:W-:Y:S05]  /*af80*/  BSYNC.RECONVERGENT B0 ;  /* 0x0000000000007941 */ /* 0x000fea0003800200 */
.L_x_758:
        /* <DEDUP_REMOVED lines=16> */
.L_x_763:
[----:B------:R2:W-:Y:S02]  /*b090*/  STS.128 [R222+0x8800], RZ ;  /* 0x008800ffde007388 */ /* 0x0005e40000000c00 */
.L_x_762:
[----:B------:R-:W-:Y:S05]  /*b0a0*/  BSYNC.RECONVERGENT B0 ;  /* 0x0000000000007941 */ /* 0x000fea0003800200 */
.L_x_761:
[----:B------:R-:W3:Y:S01]  /*b0b0*/  S2R R211, SR_TID.X ;  /* 0x0000000000d37919 */ /* 0x000ee20000002100 */
[----:B------:R-:W-:Y:S01]  /*b0c0*/  IMAD.MOV.U32 R196, RZ, RZ, 0x20 ;  /* 0x00000020ffc47424 */ /* 0x000fe200078e00ff */
[----:B------:R-:W-:Y:S01]  /*b0d0*/  LOP3.LUT R197, R197, 0xfffffffd, RZ, 0xc0, !PT ;  /* 0xfffffffdc5c57812 */ /* 0x000fe200078ec0ff */
[----:B------:R-:W0:Y:S01]  /*b0e0*/  LDGDEPBAR ;  /* 0x00000000000079af */ /* 0x000e220000000000 */
[C---:B------:R-:W-:Y:S02]  /*b0f0*/  VIMNMX R40, PT, PT, R0.reuse, R43, PT ;  /* 0x0000002b00287248 */ /* 0x040fe40003fe0100 */
[----:B------:R-:W-:Y:S01]  /*b100*/  VIADDMNMX R43, R0, 0x8, R43, PT ;  /* 0x00000008002b7846 */ /* 0x000fe2000380012b */
[C---:B---3--:R-:W-:Y:S01]  /*b110*/  IMAD.SHL.U32 R198, R211.reuse, 0x20, RZ ;  /* 0x00000020d3c67824 */ /* 0x048fe200078e00ff */
[----:B------:R-:W-:Y:S01]  /*b120*/  SHF.R.U32.HI R151, RZ, 0x1, R211 ;  /* 0x00000001ff977819 */ /* 0x000fe200000116d3 */
[C---:B------:R-:W-:Y:S01]  /*b130*/  IMAD.SHL.U32 R210, R211.reuse, 0x10, RZ ;  /* 0x00000010d3d27824 */ /* 0x040fe200078e00ff */
[C---:B------:R-:W-:Y:S01]  /*b140*/  LOP3.LUT P0, RZ, R211.reuse, 0x4, RZ, 0xc0, !PT ;  /* 0x00000004d3ff7812 */ /* 0x040fe2000780c0ff */
[----:B------:R-:W-:Y:S01]  /*b150*/  IMAD.SHL.U32 R209, R211, 0x4, RZ ;  /* 0x00000004d3d17824 */ /* 0x000fe200078e00ff */
[----:B--2---:R-:W-:-:S02]  /*b160*/  LOP3.LUT R2, R198, 0xc0, RZ, 0xc0, !PT ;  /* 0x000000c0c6027812 */ /* 0x004fc400078ec0ff */
[----:B------:R-:W-:Y:S02]  /*b170*/  LOP3.LUT R4, R198, 0x120, RZ, 0xc0, !PT ;  /* 0x00000120c6047812 */ /* 0x000fe400078ec0ff */
[----:B------:R-:W-:Y:S02]  /*b180*/  LOP3.LUT R151, R2, 0x8, R151, 0xf8, !PT ;  /* 0x0000000802977812 */ /* 0x000fe400078ef897 */
[----:B------:R-:W-:Y:S02]  /*b190*/  LOP3.LUT R2, R211, 0x8, RZ, 0xc0, !PT ;  /* 0x00000008d3027812 */ /* 0x000fe400078ec0ff */
[----:B------:R-:W-:Y:S02]  /*b1a0*/  LOP3.LUT R3, R210, 0x100, RZ, 0xc0, !PT ;  /* 0x00000100d2037812 */ /* 0x000fe400078ec0ff */
[----:B------:R-:W-:Y:S02]  /*b1b0*/  LOP3.LUT R209, R209, 0x18, RZ, 0xc0, !PT ;  /* 0x00000018d1d17812 */ /* 0x000fe400078ec0ff */
[----:B------:R-:W-:-:S02]  /*b1c0*/  LOP3.LUT R210, R4, 0x3e00, R210, 0xf8, !PT ;  /* 0x00003e0004d27812 */ /* 0x000fc400078ef8d2 */
[--C-:B------:R-:W-:Y:S02]  /*b1d0*/  LOP3.LUT R2, R2, 0xc0, R198.reuse, 0xf8, !PT ;  /* 0x000000c002027812 */ /* 0x100fe400078ef8c6 */
[----:B------:R-:W-:Y:S02]  /*b1e0*/  LOP3.LUT R3, R3, 0x20, R198, 0xf8, !PT ;  /* 0x0000002003037812 */ /* 0x000fe400078ef8c6 */
[----:B------:R-:W-:Y:S02]  /*b1f0*/  LOP3.LUT R151, R151, R209, RZ, 0x3c, !PT ;  /* 0x000000d197977212 */ /* 0x000fe400078e3cff */
[----:B------:R-:W-:Y:S02]  /*b200*/  LOP3.LUT R209, R3, R2, R209, 0xf6, !PT ;  /* 0x0000000203d17212 */ /* 0x000fe400078ef6d1 */
[----:B------:R-:W-:Y:S02]  /*b210*/  LOP3.LUT R210, R210, R151, RZ, 0xfc, !PT ;  /* 0x00000097d2d27212 */ /* 0x000fe400078efcff */
[----:B------:R-:W-:-:S02]  /*b220*/  LEA R209, R209, UR4, 0x1 ;  /* 0x00000004d1d17c11 */ /* 0x000fc4000f8e08ff */
[----:B------:R-:W-:Y:S02]  /*b230*/  LEA R210, R210, UR4, 0x1 ;  /* 0x00000004d2d27c11 */ /* 0x000fe4000f8e08ff */
[----:B------:R-:W-:Y:S01]  /*b240*/  SEL R196, R196, 0xffffffe0, !P0 ;  /* 0xffffffe0c4c47807 */ /* 0x000fe20004000000 */
[----:B------:R-:W-:Y:S01]  /*b250*/  LDSM.16.M88.4 R20, [R209+0x1000] ;  /* 0x00100000d114783b */ /* 0x000fe20000000200 */
[----:B------:R-:W-:Y:S02]  /*b260*/  @P0 LOP3.LUT R197, R197, 0x2, RZ, 0xfc, !PT ;  /* 0x00000002c5c50812 */ /* 0x000fe400078efcff */
[----:B------:R-:W-:Y:S01]  /*b270*/  ISETP.NE.AND P0, PT, R41, 0x1, PT ;  /* 0x000000012900780c */ /* 0x000fe20003f05270 */
[----:B------:R-:W2:Y:S01]  /*b280*/  LDSM.16.M88.4 R28, [R210] ;  /* 0x00000000d21c783b */ /* 0x000ea20000000200 */
[----:B------:R-:W-:Y:S01]  /*b290*/  IMAD.IADD R3, R196, 0x1, R209 ;  /* 0x00000001c4037824 */ /* 0x000fe200078e02d1 */
[----:B------:R-:W-:Y:S01]  /*b2a0*/  LOP3.LUT R197, R197, 0xfffffffe, RZ, 0xc0, !PT ;  /* 0xfffffffec5c57812 */ /* 0x000fe200078ec0ff */
[----:B------:R-:W-:Y:S01]  /*b2b0*/  IMAD.IADD R196, R210, 0x1, R196 ;  /* 0x00000001d2c47824 */ /* 0x000fe200078e02c4 */
[----:B-----5:R-:W3:Y:S04]  /*b2c0*/  LDSM.16.M88.4 R12, [R209+0x1400] ;  /* 0x00140000d10c783b */ /* 0x020ee80000000200 */
[----:B------:R-:W1:Y:S04]  /*b2d0*/  LDSM.16.M88.4 R4, [R209+0x1800] ;  /* 0x00180000d104783b */ /* 0x000e680000000200 */
[----:B------:R-:W1:Y:S01]  /*b2e0*/  LDSM.16.M88.4 R128, [R209+0x1c00] ;  /* 0x001c0000d180783b */ /* 0x000e620000000200 */
[----:B------:R-:W-:-:S03]  /*b2f0*/  @P0 LOP3.LUT R197, R197, 0x1, RZ, 0xfc, !PT ;  /* 0x00000001c5c50812 */ /* 0x000fc600078efcff */
[----:B------:R-:W1:Y:S04]  /*b300*/  LDSM.16.M88.4 R120, [R209+0x2000] ;  /* 0x00200000d178783b */ /* 0x000e680000000200 */
[----:B----4-:R-:W4:Y:S04]  /*b310*/  LDSM.16.M88.4 R112, [R209+0x2400] ;  /* 0x00240000d170783b */ /* 0x010f280000000200 */
[----:B------:R-:W4:Y:S04]  /*b320*/  LDSM.16.M88.4 R104, [R209+0x2800] ;  /* 0x00280000d168783b */ /* 0x000f280000000200 */
[----:B------:R-:W4:Y:S04]  /*b330*/  LDSM.16.M88.4 R96, [R209+0x2c00] ;  /* 0x002c0000d160783b */ /* 0x000f280000000200 */
[----:B------:R-:W4:Y:S04]  /*b340*/  LDSM.16.M88.4 R88, [R209+0x3000] ;  /* 0x00300000d158783b */ /* 0x000f280000000200 */
[----:B------:R-:W4:Y:S04]  /*b350*/  LDSM.16.M88.4 R80, [R209+0x3400] ;  /* 0x00340000d150783b */ /* 0x000f280000000200 */
[----:B------:R-:W4:Y:S01]  /*b360*/  LDSM.16.M88.4 R72, [R209+0x3800] ;  /* 0x00380000d148783b */ /* 0x000f220000000200 */
[C---:B--2---:R-:W-:Y:S03]  /*b370*/  HMMA.16816.F32 R24, R28.reuse, R20, RZ ;  /* 0x000000141c18723c */ /* 0x044fe600000018ff */
[----:B------:R-:W2:Y:S04]  /*b380*/  LDSM.16.M88.4 R64, [R209+0x3c00] ;  /* 0x003c0000d140783b */ /* 0x000ea80000000200 */
[----:B------:R-:W2:Y:S01]  /*b390*/  LDSM.16.M88.4 R56, [R209+0x4000] ;  /* 0x00400000d138783b */ /* 0x000ea20000000200 */
[C---:B---3--:R-:W-:Y:S03]  /*b3a0*/  HMMA.16816.F32 R16, R28.reuse, R12, RZ ;  /* 0x0000000c1c10723c */ /* 0x048fe600000018ff */
[----:B------:R-:W3:Y:S04]  /*b3b0*/  LDSM.16.M88.4 R48, [R209+0x4400] ;  /* 0x00440000d130783b */ /* 0x000ee80000000200 */
[----:B------:R-:W3:Y:S01]  /*b3c0*/  LDSM.16.M88.4 R36, [R209+0x4800] ;  /* 0x00480000d124783b */ /* 0x000ee20000000200 */
[C---:B-1----:R-:W-:Y:S03]  /*b3d0*/  HMMA.16816.F32 R8, R28.reuse, R4, RZ ;  /* 0x000000041c08723c */ /* 0x042fe600000018ff */
[----:B------:R-:W1:Y:S04]  /*b3e0*/  LDSM.16.M88.4 R152, [R209+0x4c00] ;  /* 0x004c0000d198783b */ /* 0x000e680000000200 */
[----:B------:R-:W-:Y:S01]  /*b3f0*/  LDSM.16.M88.4 R144, [R3+0x1000] ;  /* 0x001000000390783b */ /* 0x000fe20000000200 */
[C---:B------:R-:W-:Y:S03]  /*b400*/  HMMA.16816.F32 R20, R28.reuse, R22, RZ ;  /* 0x000000161c14723c */ /* 0x040fe600000018ff */
[----:B------:R-:W1:Y:S04]  /*b410*/  LDSM.16.M88.4 R192, [R196] ;  /* 0x00000000c4c0783b */ /* 0x000e680000000200 */
[----:B------:R-:W1:Y:S01]  /*b420*/  LDSM.16.M88.4 R140, [R3+0x1400] ;  /* 0x00140000038c783b */ /* 0x000e620000000200 */
[C---:B------:R-:W-:Y:S03]  /*b430*/  HMMA.16816.F32 R12, R28.reuse, R14, RZ ;  /* 0x0000000e1c0c723c */ /* 0x040fe600000018ff */
[----:B------:R-:W1:Y:S04]  /*b440*/  LDSM.16.M88.4 R136, [R3+0x1800] ;  /* 0x001800000388783b */ /* 0x000e680000000200 */
        /* <DEDUP_REMOVED lines=10> */
[C---:B----4-:R-:W-:Y:S03]  /*b4f0*/  HMMA.16816.F32 R116, R28.reuse, R112, RZ ;  /* 0x000000701c74723c */ /* 0x050fe600000018ff */
[----:B------:R-:W4:Y:S04]  /*b500*/  LDSM.16.M88.4 R160, [R3+0x3800] ;  /* 0x0038000003a0783b */ /* 0x000f280000000200 */
[----:B------:R-:W4:Y:S01]  /*b510*/  LDSM.16.M88.4 R156, [R3+0x3c00] ;  /* 0x003c0000039c783b */ /* 0x000f220000000200 */
[C---:B------:R-:W-:Y:S08]  /*b520*/  HMMA.16816.F32 R108, R28.reuse, R104, RZ ;  /* 0x000000681c6c723c */ /* 0x040ff000000018ff */
[C---:B------:R-:W-:Y:S08]  /*b530*/  HMMA.16816.F32 R100, R28.reuse, R96, RZ ;  /* 0x000000601c64723c */ /* 0x040ff000000018ff */
[C---:B------:R-:W-:Y:S08]  /*b540*/  HMMA.16816.F32 R92, R28.reuse, R88, RZ ;  /* 0x000000581c5c723c */ /* 0x040ff000000018ff */
[C---:B------:R-:W-:Y:S08]  /*b550*/  HMMA.16816.F32 R84, R28.reuse, R80, RZ ;  /* 0x000000501c54723c */ /* 0x040ff000000018ff */
[C---:B------:R-:W-:Y:S08]  /*b560*/  HMMA.16816.F32 R76, R28.reuse, R72, RZ ;  /* 0x000000481c4c723c */ /* 0x040ff000000018ff */
[C---:B--2---:R-:W-:Y:S08]  /*b570*/  HMMA.16816.F32 R68, R28.reuse, R64, RZ ;  /* 0x000000401c44723c */ /* 0x044ff000000018ff */
[C---:B------:R-:W-:Y:S08]  /*b580*/  HMMA.16816.F32 R60, R28.reuse, R56, RZ ;  /* 0x000000381c3c723c */ /* 0x040ff000000018ff */
[C---:B---3--:R-:W-:Y:S08]  /*b590*/  HMMA.16816.F32 R52, R28.reuse, R48, RZ ;  /* 0x000000301c34723c */ /* 0x048ff000000018ff */
        /* <DEDUP_REMOVED lines=13> */
[C---:B-1----:R-:W-:Y:S08]  /*b670*/  HMMA.16816.F32 R32, R28.reuse, R152, RZ ;  /* 0x000000981c20723c */ /* 0x042ff000000018ff */
[----:B------:R-:W-:Y:S01]  /*b680*/  HMMA.16816.F32 R28, R28, R154, RZ ;  /* 0x0000009a1c1c723c */ /* 0x000fe200000018ff */
[----:B------:R-:W1:Y:S07]  /*b690*/  LDSM.16.M88.4 R152, [R3+0x4000] ;  /* 0x004000000398783b */ /* 0x000e6e0000000200 */
[C---:B------:R-:W-:Y:S08]  /*b6a0*/  HMMA.16816.F32 R24, R192.reuse, R144, R24 ;  /* 0x00000090c018723c */ /* 0x040ff00000001818 */
[C---:B------:R-:W-:Y:S01]  /*b6b0*/  HMMA.16816.F32 R20, R192.reuse, R146, R20 ;  /* 0x00000092c014723c */ /* 0x040fe20000001814 */
[----:B------:R-:W2:Y:S07]  /*b6c0*/  LDSM.16.M88.4 R144, [R3+0x4400] ;  /* 0x004400000390783b */ /* 0x000eae0000000200 */
[C---:B------:R-:W-:Y:S08]  /*b6d0*/  HMMA.16816.F32 R16, R192.reuse, R140, R16 ;  /* 0x0000008cc010723c */ /* 0x040ff00000001810 */
[C---:B------:R-:W-:Y:S01]  /*b6e0*/  HMMA.16816.F32 R12, R192.reuse, R142, R12 ;  /* 0x0000008ec00c723c */ /* 0x040fe2000000180c */
[----:B------:R-:W3:Y:S07]  /*b6f0*/  LDSM.16.M88.4 R140, [R3+0x4800] ;  /* 0x00480000038c783b */ /* 0x000eee0000000200 */
[C---:B------:R-:W-:Y:S08]  /*b700*/  HMMA.16816.F32 R8, R192.reuse, R136, R8 ;  /* 0x00000088c008723c */ /* 0x040ff00000001808 */
[----:B------:R-:W-:Y:S01]  /*b710*/  HMMA.16816.F32 R4, R192, R138, R4 ;  /* 0x0000008ac004723c */ /* 0x000fe20000001804 */
[----:B------:R-:W3:Y:S01]  /*b720*/  LDSM.16.M88.4 R136, [R3+0x4c00] ;  /* 0x004c00000388783b */ /* 0x000ee20000000200 */
[----:B------:R-:W-:-:S06]  /*b730*/  DEPBAR.LE SB0, 0x0 ;  /* 0x000080000000791a */ /* 0x000fcc0000000000 */
        /* <DEDUP_REMOVED lines=14> */
[C---:B----4-:R-:W-:Y:S08]  /*b820*/  HMMA.16816.F32 R76, R192.reuse, R160, R76 ;  /* 0x000000a0c04c723c */ /* 0x050ff0000000184c */
[C---:B------:R-:W-:Y:S08]  /*b830*/  HMMA.16816.F32 R72, R192.reuse, R162, R72 ;  /* 0x000000a2c048723c */ /* 0x040ff00000001848 */
[C---:B------:R-:W-:Y:S08]  /*b840*/  HMMA.16816.F32 R68, R192.reuse, R156, R68 ;  /* 0x0000009cc044723c */ /* 0x040ff00000001844 */
[C---:B------:R-:W-:Y:S08]  /*b850*/  HMMA.16816.F32 R64, R192.reuse, R158, R64 ;  /* 0x0000009ec040723c */ /* 0x040ff00000001840 */
[C---:B-1----:R-:W-:Y:S08]  /*b860*/  HMMA.16816.F32 R60, R192.reuse, R152, R60 ;  /* 0x00000098c03c723c */ /* 0x042ff0000000183c */
[C---:B------:R-:W-:Y:S08]  /*b870*/  HMMA.16816.F32 R56, R192.reuse, R154, R56 ;  /* 0x0000009ac038723c */ /* 0x040ff00000001838 */
[C---:B--2---:R-:W-:Y:S08]  /*b880*/  HMMA.16816.F32 R52, R192.reuse, R144, R52 ;  /* 0x00000090c034723c */ /* 0x044ff00000001834 */
[C---:B------:R-:W-:Y:S08]  /*b890*/  HMMA.16816.F32 R48, R192.reuse, R146, R48 ;  /* 0x00000092c030723c */ /* 0x040ff00000001830 */
[C---:B---3--:R-:W-:Y:S08]  /*b8a0*/  HMMA.16816.F32 R44, R192.reuse, R140, R44 ;  /* 0x0000008cc02c723c */ /* 0x048ff0000000182c */
        /* <DEDUP_REMOVED lines=8> */
[----:B------:R-:W1:Y:S02]  /*b930*/  LDCU UR5, c[0x0][0x3b8] ;  /* 0x00007700ff0577ac */ /* 0x000e640008000800 */
[----:B-1----:R-:W-:Y:S01]  /*b940*/  IMAD.U32 R136, RZ, RZ, UR5 ;  /* 0x00000005ff887e24 */ /* 0x002fe2000f8e00ff */
[----:B------:R-:W-:Y:S02]  /*b950*/  UMOV UR5, URZ ;  /* 0x000000ff00057c82 */ /* 0x000fe40008000000 */
[----:B------:R-:W-:Y:S01]  /*b960*/  IADD3 R2, P0, PT, RZ, -UR5, RZ ;  /* 0x80000005ff027c10 */ /* 0x000fe2000ff1e0ff */
[----:B------:R-:W-:-:S04]  /*b970*/  IMAD.SHL.U32 R0, R136, 0x100, RZ ;  /* 0x0000010088007824 */ /* 0x000fc800078e00ff */
[----:B------:R-:W-:-:S05]  /*b980*/  IMAD.X R0, RZ, RZ, ~R0, P0 ;  /* 0x000000ffff007224 */ /* 0x000fca00000e0e00 */
[----:B------:R-:W-:-:S04]  /*b990*/  SHF.R.S64 R2, R2, 0x1f, R0 ;  /* 0x0000001f02027819 */ /* 0x000fc80000001000 */
[----:B------:R-:W-:-:S04]  /*b9a0*/  IADD3 R215, P0, PT, R2, R215, RZ ;  /* 0x000000d702d77210 */ /* 0x000fc80007f1e0ff */
[----:B------:R-:W-:Y:S01]  /*b9b0*/  LEA.HI.X.SX32 R214, R0, R214, 0x1, P0 ;  /* 0x000000d600d67211 */ /* 0x000fe200000f0eff */
[----:B------:R-:W-:Y:S08]  /*b9c0*/  BRA `(.L_x_766) ;  /* 0x0000000000f87947 */ /* 0x000ff00003800000 */
.L_x_765:
        /* <DEDUP_REMOVED lines=19> */
[----:B------:R-:W-:Y:S01]  /*bb00*/  IMAD.HI.U32 R143, R143, R140, RZ ;  /* 0x0000008c8f8f7227 */ /* 0x000fe200078e00ff */
[----:B------:R-:W-:-:S03]  /*bb10*/  IADD3 R137, PT, PT, -R141, RZ, RZ ;  /* 0x000000ff8d897210 */ /* 0x000fc60007ffe1ff */
[----:B------:R-:W-:Y:S02]  /*bb20*/  IMAD.MOV R139, RZ, RZ, -R143 ;  /* 0x000000ffff8b7224 */ /* 0x000fe400078e0a8f */
[C---:B------:R-:W-:Y:S02]  /*bb30*/  IMAD R137, R2.reuse, R137, R138 ;  /* 0x0000008902897224 */ /* 0x040fe400078e028a */
[----:B------:R-:W-:-:S03]  /*bb40*/  IMAD R139, R2, R139, R140 ;  /* 0x0000008b028b7224 */ /* 0x000fc600078e028c */
[C---:B------:R-:W-:Y:S02]  /*bb50*/  ISETP.GT.U32.AND P0, PT, R2.reuse, R137, PT ;  /* 0x000000890200720c */ /* 0x040fe40003f04070 */
[----:B------:R-:W-:-:S11]  /*bb60*/  ISETP.GT.U32.AND P1, PT, R2, R139, PT ;  /* 0x0000008b0200720c */ /* 0x000fd60003f24070 */
[-C--:B------:R-:W-:Y:S01]  /*bb70*/  @!P0 IADD3 R137, PT, PT, R137, -R2.reuse, RZ ;  /* 0x8000000289898210 */ /* 0x080fe20007ffe0ff */
[----:B------:R-:W-:Y:S01]  /*bb80*/  @!P0 VIADD R141, R141, 0x1 ;  /* 0x000000018d8d8836 */ /* 0x000fe20000000000 */
[----:B------:R-:W-:Y:S01]  /*bb90*/  @!P1 IADD3 R143, PT, PT, R143, 0x1, RZ ;  /* 0x000000018f8f9810 */ /* 0x000fe20007ffe0ff */
[----:B------:R-:W-:Y:S01]  /*bba0*/  @!P1 IMAD.IADD R139, R139, 0x1, -R2 ;  /* 0x000000018b8b9824 */ /* 0x000fe200078e0a02 */
[-C--:B------:R-:W-:Y:S02]  /*bbb0*/  ISETP.GE.U32.AND P2, PT, R137, R2.reuse, PT ;  /* 0x000000028900720c */ /* 0x080fe40003f46070 */
[----:B------:R-:W-:Y:S02]  /*bbc0*/  ISETP.GE.AND P1, PT, R142, RZ, PT ;  /* 0x000000ff8e00720c */ /* 0x000fe40003f26270 */
[----:B------:R-:W-:Y:S02]  /*bbd0*/  ISETP.GE.U32.AND P3, PT, R139, R2, PT ;  /* 0x000000028b00720c */ /* 0x000fe40003f66070 */
[----:B------:R-:W-:-:S02]  /*bbe0*/  ISETP.NE.AND P0, PT, R0, RZ, PT ;  /* 0x000000ff0000720c */ /* 0x000fc40003f05270 */
[----:B------:R-:W-:-:S05]  /*bbf0*/  LOP3.LUT R2, RZ, R0, RZ, 0x33, !PT ;  /* 0x00000000ff027212 */ /* 0x000fca00078e33ff */
[----:B------:R-:W-:-:S04]  /*bc00*/  @P2 IADD3 R141, PT, PT, R141, 0x1, RZ ;  /* 0x000000018d8d2810 */ /* 0x000fc80007ffe0ff */
[----:B------:R-:W-:Y:S01]  /*bc10*/  MOV R140, R141 ;  /* 0x0000008d008c7202 */ /* 0x000fe20000000f00 */
[----:B------:R-:W-:-:S04]  /*bc20*/  @P3 VIADD R143, R143, 0x1 ;  /* 0x000000018f8f3836 */ /* 0x000fc80000000000 */
[----:B------:R-:W-:Y:S01]  /*bc30*/  @!P1 IMAD.MOV R140, RZ, RZ, -R140 ;  /* 0x000000ffff8c9224 */ /* 0x000fe200078e0a8c */
[----:B------:R-:W-:-:S04]  /*bc40*/  @!P4 IADD3 R143, PT, PT, -R143, RZ, RZ ;  /* 0x000000ff8f8fc210 */ /* 0x000fc80007ffe1ff */
[C---:B------:R-:W-:Y:S02]  /*bc50*/  SEL R140, R2.reuse, R140, !P0 ;  /* 0x0000008c028c7207 */ /* 0x040fe40004000000 */
[----:B------:R-:W-:-:S03]  /*bc60*/  SEL R2, R2, R143, !P0 ;  /* 0x0000008f02027207 */ /* 0x000fc60004000000 */
[----:B------:R-:W-:-:S04]  /*bc70*/  IMAD.WIDE R138, R140, 0x4, R220 ;  /* 0x000000048c8a7825 */ /* 0x000fc800078e02dc */
[C---:B------:R-:W-:Y:S02]  /*bc80*/  IMAD.WIDE R136, R2.reuse, 0x4, R220 ;  /* 0x0000000402887825 */ /* 0x040fe400078e02dc */
[----:B------:R-:W3:Y:S04]  /*bc90*/  LDG.E R139, desc[UR6][R138.64] ;  /* 0x000000068a8b7981 */ /* 0x000ee8000c1e1900 */
[----:B------:R1:W3:Y:S01]  /*bca0*/  LDG.E R138, desc[UR6][R136.64] ;  /* 0x00000006888a7981 */ /* 0x0002e2000c1e1900 */
[----:B------:R-:W-:-:S04]  /*bcb0*/  IMAD.IADD R2, R2, 0x1, -R140 ;  /* 0x0000000102027824 */ /* 0x000fc800078e0a8c */
[----:B------:R-:W-:-:S05]  /*bcc0*/  IMAD R2, R2, R0, -0x100 ;  /* 0xffffff0002027424 */ /* 0x000fca00078e0200 */
[----:B------:R-:W-:Y:S01]  /*bcd0*/  SHF.R.S32.HI R0, RZ, 0x1f, R2 ;  /* 0x0000001fff007819 */ /* 0x000fe20000011402 */
[----:B-1----:R-:W1:Y:S04]  /*bce0*/  LDC.64 R136, c[0x0][0x3b8] ;  /* 0x0000ee00ff887b82 */ /* 0x002e680000000a00 */
[-C--:B-1----:R-:W-:Y:S02]  /*bcf0*/  IMAD R0, R0, R136.reuse, RZ ;  /* 0x0000008800007224 */ /* 0x082fe400078e02ff */
        /* <DEDUP_REMOVED lines=10> */
[----:B------:R-:W-:-:S07]  /*bda0*/  LEA.HI.X R214, R140, R214, R2, 0x1, P0 ;  /* 0x000000d68cd67211 */ /* 0x000fce00000f0c02 */
.L_x_766:
[----:B------:R-:W1:Y:S01]  /*bdb0*/  LDCU UR5, c[0x0][0x440] ;  /* 0x00008800ff0577ac */ /* 0x000e620008000800 */
[----:B------:R-:W2:Y:S01]  /*bdc0*/  LDC R0, c[0x0][0x3bc] ;  /* 0x0000ef00ff007b82 */ /* 0x000ea20000000800 */
[C---:B------:R-:W-:Y:S01]  /*bdd0*/  IMAD.SHL.U32 R137, R136.reuse, 0x40, RZ ;  /* 0x0000004088897824 */ /* 0x040fe200078e00ff */
[----:B------:R-:W-:-:S04]  /*bde0*/  LEA R140, P1, R136, R215, 0x6 ;  /* 0x000000d7888c7211 */ /* 0x000fc800078230ff */
[----:B------:R-:W-:Y:S02]  /*bdf0*/  IADD3 R138, P2, PT, R137, R140, RZ ;  /* 0x0000008c898a7210 */ /* 0x000fe40007f5e0ff */
[----:B-1----:R-:W-:Y:S02]  /*be00*/  ISETP.GE.AND P0, PT, R148, UR5, PT ;  /* 0x0000000594007c0c */ /* 0x002fe4000bf06270 */
[C-C-:B--2---:R-:W-:Y:S02]  /*be10*/  SHF.L.U64.HI R2, R136.reuse, 0x6, R0.reuse ;  /* 0x0000000688027819 */ /* 0x144fe40000010200 */
[----:B------:R-:W-:Y:S02]  /*be20*/  LEA.HI.X R141, R136, R214, R0, 0x6, P1 ;  /* 0x000000d6888d7211 */ /* 0x000fe400008f3400 */
[----:B------:R-:W-:-:S07]  /*be30*/  IADD3 R146, P1, PT, R138, R137, RZ ;  /* 0x000000898a927210 */ /* 0x000fce0007f3e0ff */
[----:B------:R-:W-:Y:S02]  /*be40*/  @!P0 IMAD.MOV.U32 R142, RZ, RZ, R215 ;  /* 0x000000ffff8e8224 */ /* 0x000fe400078e00d7 */
[----:B------:R-:W-:Y:S01]  /*be50*/  IMAD.X R139, R2, 0x1, R141, P2 ;  /* 0x00000001028b7824 */ /* 0x000fe200010e068d */
[----:B------:R-:W-:Y:S01]  /*be60*/  IADD3 R144, P2, PT, R146, R137, RZ ;  /* 0x0000008992907210 */ /* 0x000fe20007f5e0ff */
[----:B------:R-:W-:Y:S02]  /*be70*/  @!P0 IMAD.MOV.U32 R143, RZ, RZ, R214 ;  /* 0x000000ffff8f8224 */ /* 0x000fe400078e00d6 */
[----:B------:R-:W-:-:S03]  /*be80*/  IMAD.X R147, R139, 0x1, R2, P1 ;  /* 0x000000018b937824 */ /* 0x000fc600008e0602 */
[----:B------:R-:W-:Y:S01]  /*be90*/  @!PT LDS RZ, [RZ] ;  /* 0x00000000fffff984 */ /* 0x000fe20000000800 */
[----:B------:R-:W-:Y:S01]  /*bea0*/  @!PT LDS RZ, [RZ] ;  /* 0x00000000fffff984 */ /* 0x000fe20000000800 */
[----:B------:R-:W-:Y:S01]  /*beb0*/  @!PT LDS RZ, [RZ] ;  /* 0x00000000fffff984 */ /* 0x000fe20000000800 */
[----:B------:R1:W-:Y:S01]  /*bec0*/  @!P0 LDGSTS.E.BYPASS.LTC128B.128 [R222+0x1000], desc[UR6][R142.64] ;  /* 0x010000008ede8fae */ /* 0x0003e2000b981a06 */
[----:B------:R-:W-:-:S03]  /*bed0*/  IMAD.X R145, R147, 0x1, R2, P2 ;  /* 0x0000000193917824 */ /* 0x000fc600010e0602 */
        /* <DEDUP_REMOVED lines=15> */
[----:B-1----:R-:W-:-:S03]  /*bfd0*/  IADD3 R142, P1, PT, R144, R137, RZ ;  /* 0x00000089908e7210 */ /* 0x002fc60007f3e0ff */
[----:B------:R2:W-:Y:S01]  /*bfe0*/  @P0 STS.128 [R222+0x2800], RZ ;  /* 0x002800ffde000388 */ /* 0x0005e20000000c00 */
[-C--:B------:R-:W-:Y:S01]  /*bff0*/  IADD3 R136, P2, PT, R142, R137.reuse, RZ ;  /* 0x000000898e887210 */ /* 0x080fe20007f5e0ff */
[--C-:B------:R-:W-:Y:S02]  /*c000*/  IMAD.X R143, R145, 0x1, R2.reuse, P1 ;  /* 0x00000001918f7824 */ /* 0x100fe400008e0602 */
[----:B------:R-:W-:Y:S01]  /*c010*/  @!PT LDS RZ, [RZ] ;  /* 0x00000000fffff984 */ /* 0x000fe20000000800 */
[----:B------:R-:W-:Y:S01]  /*c020*/  @!PT LDS RZ, [RZ] ;  /* 0x00000000fffff984 */ /* 0x000fe20000000800 */
[----:B------:R-:W-:Y:S01]  /*c030*/  @!PT LDS RZ, [RZ] ;  /* 0x00000000fffff984 */ /* 0x000fe20000000800 */
[----:B------:R2:W-:Y:S01]  /*c040*/  @!P0 LDGSTS.E.BYPASS.LTC128B.128 [R222+0x3000], desc[UR6][R144.64] ;  /* 0x0300000090de8fae */ /* 0x0005e2000b981a06 */
[----:B---3--:R-:W-:Y:S01]  /*c050*/  @!P0 IADD3 R140, P1, PT, R136, R137, RZ ;  /* 0x00000089888c8210 */ /* 0x008fe20007f3e0ff */
[--C-:B------:R-:W-:Y:S02]  /*c060*/  IMAD.X R137, R143, 0x1, R2.reuse, P2 ;  /* 0x000000018f897824 */ /* 0x100fe400010e0602 */
[----:B------:R2:W-:Y:S02]  /*c070*/  @P0 STS.128 [R222+0x3000], RZ ;  /* 0x003000ffde000388 */ /* 0x0005e40000000c00 */
[----:B------:R-:W-:-:S02]  /*c080*/  @!P0 IMAD.X R141, R137, 0x1, R2, P1 ;  /* 0x00000001898d8824 */ /* 0x000fc400008e0602 */
        /* <DEDUP_REMOVED lines=15> */
[----:B------:R-:W0:Y:S02]  /*c180*/  LDGDEPBAR ;  /* 0x00000000000079af */ /* 0x000e240000000000 */
.L_x_764:
[----:B------:R-:W-:Y:S01]  /*c190*/  IMAD.SHL.U32 R150, R211, 0x2, RZ ;  /* 0x00000002d3967824 */ /* 0x000fe200078e00ff */
[----:B------:R-:W1:Y:S04]  /*c1a0*/  LDCU UR10, c[0x0][0x45c] ;  /* 0x00008b80ff0a77ac */ /* 0x000e680008000800 */
        /* <DEDUP_REMOVED lines=32> */
[C---:B--2---:R-:W-:Y:S01]  /*c3b0*/  VIADD R147, R150.reuse, 0xffffff40 ;  /* 0xffffff4096937836 */ /* 0x044fe20000000000 */
[-C--:B------:R-:W-:Y:S01]  /*c3c0*/  ISETP.GE.AND P3, PT, R225, R40.reuse, PT ;  /* 0x00000028e100720c */ /* 0x080fe20003f66270 */
        /* <DEDUP_REMOVED lines=194> */
[-C--:B------:R-:W-:Y:S01]  /*cff0*/  ISETP.GE.AND P2, PT, R233, R43.reuse, PT ;  /* 0x0000002be900720c */ /* 0x080fe20003f46270 */
[----:B------:R-:W2:Y:S01]  /*d000*/  SHFL.BFLY PT, R28, R2, 0x2, 0x1f ;  /* 0x0c401f00021c7f89 */ /* 0x000ea200000e0000 */
[----:B------:R-:W-:-:S02]  /*d010*/  ISETP.GE.AND P3, PT, R232, R43, PT ;  /* 0x0000002be800720c */ /* 0x000fc40003f66270 */
[----:B------:R-:W-:Y:S02]  /*d020*/  FSEL R27, R27, -INF , !P1 ;  /* 0xff8000001b1b7808 */ /* 0x000fe40004800000 */
[----:B------:R-:W-:Y:S02]  /*d030*/  FSEL R22, R22, -INF , !P2 ;  /* 0xff80000016167808 */ /* 0x000fe40005000000 */
[-C--:B------:R-:W-:Y:S02]  /*d040*/  ISETP.GE.AND P1, PT, R228, R43.reuse, PT ;  /* 0x0000002be400720c */ /* 0x080fe40003f26270 */
[----:B------:R-:W-:Y:S02]  /*d050*/  FSEL R23, R23, -INF , !P3 ;  /* 0xff80000017177808 */ /* 0x000fe40005800000 */
[-C--:B------:R-:W-:Y:S02]  /*d060*/  ISETP.GE.AND P2, PT, R227, R43.reuse, PT ;  /* 0x0000002be300720c */ /* 0x080fe40003f46270 */
[----:B------:R-:W-:-:S02]  /*d070*/  ISETP.GE.AND P3, PT, R225, R43, PT ;  /* 0x0000002be100720c */ /* 0x000fc40003f66270 */
[----:B------:R-:W-:Y:S02]  /*d080*/  ISETP.GE.AND P5, PT, R168, R43, PT ;  /* 0x0000002ba800720c */ /* 0x000fe40003fa6270 */
[----:B------:R-:W-:Y:S02]  /*d090*/  LOP3.LUT P6, RZ, R211, 0x4, RZ, 0xc0, !PT ;  /* 0x00000004d3ff7812 */ /* 0x000fe400078cc0ff */
[----:B--2---:R-:W-:-:S05]  /*d0a0*/  FMNMX.FTZ R28, R2, R28, !PT ;  /* 0x0000001c021c7209 */ /* 0x004fca0007810000 */
[----:B------:R-:W2:Y:S02]  /*d0b0*/  SHFL.BFLY PT, R2, R28, 0x1, 0x1f ;  /* 0x0c201f001c027f89 */ /* 0x000ea400000e0000 */
[----:B--2---:R-:W-:-:S04]  /*d0c0*/  FMNMX.FTZ R2, R28, R2, !PT ;  /* 0x000000021c027209 */ /* 0x004fc80007810000 */
[C---:B------:R-:W-:Y:S01]  /*d0d0*/  FSETP.NEU.FTZ.AND P0, PT, R2.reuse, -INF , PT ;  /* 0xff8000000200780b */ /* 0x040fe20003f1d000 */
[----:B-1----:R-:W-:-:S05]  /*d0e0*/  FMUL.FTZ R65, R2, UR10 ;  /* 0x0000000a02417c20 */ /* 0x002fca0008410000 */
        /* <DEDUP_REMOVED lines=24> */
[----:B------:R-:W-:Y:S01]  /*d270*/  FFMA.FTZ R108, R108, UR10, -R65 ;  /* 0x0000000a6c6c7c23 */ /* 0x000fe20008010841 */
[----:B------:R-:W-:Y:S01]  /*d280*/  FMNMX3.FTZ R6, R6, R23, R9, !PT ;  /* 0x0000001706067276 */ /* 0x000fe20007810009 */
[--C-:B------:R-:W-:Y:S01]  /*d290*/  FFMA.FTZ R133, R133, UR10, -R65.reuse ;  /* 0x0000000a85857c23 */ /* 0x100fe20008010841 */
[----:B------:R-:W-:Y:S01]  /*d2a0*/  FSEL R18, R15, -INF , !P2 ;  /* 0xff8000000f127808 */ /* 0x000fe20005000000 */
[--C-:B------:R-:W-:Y:S01]  /*d2b0*/  FFMA.FTZ R132, R132, UR10, -R65.reuse ;  /* 0x0000000a84847c23 */ /* 0x100fe20008010841 */
[----:B------:R-:W-:Y:S01]  /*d2c0*/  FSEL R17, R10, -INF , !P3 ;  /* 0xff8000000a117808 */ /* 0x000fe20005800000 */
[----:B------:R-:W1:Y:S01]  /*d2d0*/  MUFU.EX2 R109, R109 ;  /* 0x0000006d006d7308 */ /* 0x000e620000000800 */
[----:B------:R-:W-:Y:S01]  /*d2e0*/  FMNMX3.FTZ R6, R6, R19, R8, !PT ;  /* 0x0000001306067276 */ /* 0x000fe20007810008 */
[--C-:B------:R-:W-:Y:S01]  /*d2f0*/  FFMA.FTZ R128, R128, UR10, -R65.reuse ;  /* 0x0000000a80807c23 */ /* 0x100fe20008010841 */
[-C--:B------:R-:W-:Y:S01]  /*d300*/  ISETP.GE.AND P1, PT, R207, R43.reuse, PT ;  /* 0x0000002bcf00720c */ /* 0x080fe20003f26270 */
[--C-:B------:R-:W-:Y:S01]  /*d310*/  FFMA.FTZ R60, R244, UR10, -R65.reuse ;  /* 0x0000000af43c7c23 */ /* 0x100fe20008010841 */
[-C--:B------:R-:W-:Y:S01]  /*d320*/  ISETP.GE.AND P2, PT, R206, R43.reuse, PT ;  /* 0x0000002bce00720c */ /* 0x080fe20003f46270 */
[----:B------:R-:W-:Y:S01]  /*d330*/  FFMA.FTZ R57, R243, UR10, -R65 ;  /* 0x0000000af3397c23 */ /* 0x000fe20008010841 */
[----:B------:R-:W-:Y:S01]  /*d340*/  FMNMX3.FTZ R6, R6, R18, R17, !PT ;  /* 0x0000001206067276 */ /* 0x000fe20007810011 */
[----:B------:R-:W2:Y:S01]  /*d350*/  MUFU.EX2 R64, R64 ;  /* 0x0000004000407308 */ /* 0x000ea20000000800 */
[-C--:B------:R-:W-:Y:S01]  /*d360*/  ISETP.GE.AND P0, PT, R176, R43.reuse, PT ;  /* 0x0000002bb000720c */ /* 0x080fe20003f06270 */
[--C-:B------:R-:W-:Y:S01]  /*d370*/  FFMA.FTZ R56, R242, UR10, -R65.reuse ;  /* 0x0000000af2387c23 */ /* 0x100fe20008010841 */
[-C--:B------:R-:W-:Y:S01]  /*d380*/  ISETP.GE.AND P3, PT, R204, R43.reuse, PT ;  /* 0x0000002bcc00720c */ /* 0x080fe20003f66270 */
[--C-:B------:R-:W-:Y:S01]  /*d390*/  FFMA.FTZ R53, R241, UR10, -R65.reuse ;  /* 0x0000000af1357c23 */ /* 0x100fe20008010841 */
[----:B------:R-:W-:Y:S01]  /*d3a0*/  FSEL R176, R7, -INF , !P1 ;  /* 0xff80000007b07808 */ /* 0x000fe20004800000 */
[--C-:B------:R-:W-:Y:S01]  /*d3b0*/  FFMA.FTZ R7, R120, UR10, -R65.reuse ;  /* 0x0000000a78077c23 */ /* 0x100fe20008010841 */
[----:B------:R-:W-:Y:S01]  /*d3c0*/  ISETP.GE.AND P1, PT, R147, R43, PT ;  /* 0x0000002b9300720c */ /* 0x000fe20003f26270 */
[----:B------:R-:W3:Y:S01]  /*d3d0*/  MUFU.EX2 R61, R61 ;  /* 0x0000003d003d7308 */ /* 0x000ee20000000800 */
[----:B------:R-:W-:Y:S01]  /*d3e0*/  FSEL R147, R134, -INF , !P2 ;  /* 0xff80000086937808 */ /* 0x000fe20005000000 */
[----:B------:R-:W-:Y:S01]  /*d3f0*/  FFMA.FTZ R116, R116, UR10, -R65 ;  /* 0x0000000a74747c23 */ /* 0x000fe20008010841 */
[----:B------:R-:W-:Y:S01]  /*d400*/  FMNMX3.FTZ R6, R6, R125, R177, !PT ;  /* 0x0000007d06067276 */ /* 0x000fe200078100b1 */
[--C-:B------:R-:W-:Y:S01]  /*d410*/  FFMA.FTZ R52, R240, UR10, -R65.reuse ;  /* 0x0000000af0347c23 */ /* 0x100fe20008010841 */
[-C--:B------:R-:W-:Y:S01]  /*d420*/  ISETP.GE.AND P2, PT, R175, R43.reuse, PT ;  /* 0x0000002baf00720c */ /* 0x080fe20003f46270 */
[--C-:B------:R-:W-:Y:S01]  /*d430*/  FFMA.FTZ R49, R239, UR10, -R65.reuse ;  /* 0x0000000aef317c23 */ /* 0x100fe20008010841 */
[----:B------:R-:W-:Y:S01]  /*d440*/  FSEL R175, R135, -INF , !P3 ;  /* 0xff80000087af7808 */ /* 0x000fe20005800000 */
[----:B------:R-:W-:Y:S01]  /*d450*/  MUFU.EX2 R60, R60 ;  /* 0x0000003c003c7308 */ /* 0x000fe20000000800 */
        /* <DEDUP_REMOVED lines=10> */
[----:B------:R-:W-:Y:S01]  /*d500*/  ISETP.GE.AND P0, PT, R156, R43, PT ;  /* 0x0000002b9c00720c */ /* 0x000fe20003f06270 */
[--C-:B------:R-:W-:Y:S01]  /*d510*/  FFMA.FTZ R81, R226, UR10, -R65.reuse ;  /* 0x0000000ae2517c23 */ /* 0x100fe20008010841 */
[----:B------:R-:W-:Y:S01]  /*d520*/  FSEL R156, R126, -INF , !P1 ;  /* 0xff8000007e9c7808 */ /* 0x000fe20004800000 */
[----:B------:R-:W-:Y:S01]  /*d530*/  FFMA.FTZ R85, R205, UR10, -R65 ;  /* 0x0000000acd557c23 */ /* 0x000fe20008010841 */
[----:B------:R-:W-:Y:S01]  /*d540*/  FMNMX3.FTZ R6, R6, R175, R145, !PT ;  /* 0x000000af06067276 */ /* 0x000fe20007810091 */
[----:B------:R-:W-:Y:S01]  /*d550*/  MUFU.EX2 R56, R56 ;  /* 0x0000003800387308 */ /* 0x000fe20000000800 */
[-C--:B------:R-:W-:Y:S01]  /*d560*/  ISETP.GE.AND P1, PT, R152, R43.reuse, PT ;  /* 0x0000002b9800720c */ /* 0x080fe20003f26270 */
        /* <DEDUP_REMOVED lines=9> */
[-C--:B------:R-:W-:Y:S01]  /*d600*/  ISETP.GE.AND P3, PT, R155, R43.reuse, PT ;  /* 0x0000002b9b00720c */ /* 0x080fe20003f66270 */
[--C-:B------:R-:W-:Y:S01]  /*d610*/  FFMA.FTZ R199, R199, UR10, -R65.reuse ;  /* 0x0000000ac7c77c23 */ /* 0x100fe20008010841 */
[----:B------:R-:W-:Y:S01]  /*d620*/  FSEL R155, R123, -INF , !P4 ;  /* 0xff8000007b9b7808 */ /* 0x000fe20006000000 */
        /* <DEDUP_REMOVED lines=10> */
[----:B------:R-:W-:Y:S01]  /*d6d0*/  MUFU.EX2 R49, R49 ;  /* 0x0000003100317308 */ /* 0x000fe20000000800 */
[----:B------:R-:W-:Y:S01]  /*d6e0*/  ISETP.GE.AND P1, PT, R163, R43, PT ;  /* 0x0000002ba300720c */ /* 0x000fe20003f26270 */
        /* <DEDUP_REMOVED lines=9> */
[-C--:B------:R-:W-:Y:S01]  /*d780*/  ISETP.GE.AND P3, PT, R170, R43.reuse, PT ;  /* 0x0000002baa00720c */ /* 0x080fe20003f66270 */
        /* <DEDUP_REMOVED lines=24> */
[--C-:B------:R-:W-:Y:S01]  /*d910*/  FFMA.FTZ R102, R25, UR10, -R65.reuse ;  /* 0x0000000a19667c23 */ /* 0x100fe20008010841 */
[----:B------:R-:W-:Y:S01]  /*d920*/  ISETP.GE.AND P3, PT, R172, R43, PT ;  /* 0x0000002bac00720c */ /* 0x000fe20003f66270 */
        /* <DEDUP_REMOVED lines=11> */
[-C--:B------:R-:W-:Y:S01]  /*d9e0*/  ISETP.GE.AND P1, PT, R166, R43.reuse, PT ;  /* 0x0000002ba600720c */ /* 0x080fe20003f26270 */
[----:B------:R-:W-:Y:S01]  /*d9f0*/  FFMA.FTZ R229, R68, UR10, -R65 ;  /* 0x0000000a44e57c23 */ /* 0x000fe20008010841 */
[----:B------:R-:W-:Y:S01]  /*da00*/  FSEL R166, R94, -INF , !P2 ;  /* 0xff8000005ea67808 */ /* 0x000fe20005000000 */
[----:B------:R-:W-:Y:S01]  /*da10*/  IMAD.MOV.U32 R226, RZ, RZ, -0x1 ;  /* 0xffffffffffe27424 */ /* 0x000fe200078e00ff */
[----:B------:R-:W-:Y:S01]  /*da20*/  FMNMX3.FTZ R6, R6, R172, R168, !PT ;  /* 0x000000ac06067276 */ /* 0x000fe200078100a8 */
[----:B------:R-:W-:Y:S01]  /*da30*/  MUFU.EX2 R77, R77 ;  /* 0x0000004d004d7308 */ /* 0x000fe20000000800 */
[----:B------:R-:W-:-:S02]  /*da40*/  ISETP.GE.AND P2, PT, R161, R43, PT ;  /* 0x0000002ba100720c */ /* 0x000fc40003f46270 */
[----:B------:R-:W-:Y:S02]  /*da50*/  ISETP.GE.AND P4, PT, R158, R43, PT ;  /* 0x0000002b9e00720c */ /* 0x000fe40003f86270 */
[----:B------:R-:W-:Y:S01]  /*da60*/  FSEL R161, R95, -INF , !P3 ;  /* 0xff8000005fa17808 */ /* 0x000fe20005800000 */
[--C-:B------:R-:W-:Y:S01]  /*da70*/  FFMA.FTZ R95, R4, UR10, -R65.reuse ;  /* 0x0000000a045f7c23 */ /* 0x100fe20008010841 */
[----:B------:R-:W-:Y:S01]  /*da80*/  FSEL R158, R90, -INF , !P5 ;  /* 0xff8000005a9e7808 */ /* 0x000fe20006800000 */
[----:B------:R-:W-:Y:S01]  /*da90*/  MUFU.EX2 R80, R80 ;  /* 0x0000005000507308 */ /* 0x000fe20000000800 */
[----:B------:R-:W-:Y:S02]  /*daa0*/  FMNMX3.FTZ R6, R6, R167, R166, !PT ;  /* 0x000000a706067276 */ /* 0x000fe400078100a6 */
[-C--:B------:R-:W-:Y:S02]  /*dab0*/  ISETP.GE.AND P5, PT, R157, R43.reuse, PT ;  /* 0x0000002b9d00720c */ /* 0x080fe40003fa6270 */
[----:B------:R-:W-:Y:S01]  /*dac0*/  FSEL R157, R91, -INF , !P0 ;  /* 0xff8000005b9d7808 */ /* 0x000fe20004000000 */
[----:B------:R-:W-:Y:S01]  /*dad0*/  FFMA.FTZ R91, R93, UR10, -R65 ;  /* 0x0000000a5d5b7c23 */ /* 0x000fe20008010841 */
[----:B------:R-:W-:Y:S01]  /*dae0*/  ISETP.GE.AND P0, PT, R153, R43, PT ;  /* 0x0000002b9900720c */ /* 0x000fe20003f06270 */
        /* <DEDUP_REMOVED lines=9> */
[----:B------:R-:W-:Y:S01]  /*db80*/  FSEL R135, R83, -INF , !P5 ;  /* 0xff80000053877808 */ /* 0x000fe20006800000 */
[----:B------:R-:W-:Y:S01]  /*db90*/  MUFU.EX2 R85, R85 ;  /* 0x0000005500557308 */ /* 0x000fe20000000800 */
[----:B------:R-:W-:Y:S02]  /*dba0*/  FSEL R126, R78, -INF , !P0 ;  /* 0xff8000004e7e7808 */ /* 0x000fe40004000000 */
[----:B------:R-:W-:Y:S02]  /*dbb0*/  FMNMX3.FTZ R6, R6, R142, R138, !PT ;  /* 0x0000008e06067276 */ /* 0x000fe4000781008a */
[-C--:B------:R-:W-:Y:S02]  /*dbc0*/  ISETP.GE.AND P4, PT, R193, R43.reuse, PT ;  /* 0x0000002bc100720c */ /* 0x080fe40003f86270 */
[----:B------:R-:W-:Y:S01]  /*dbd0*/  ISETP.GE.AND P5, PT, R192, R43, PT ;  /* 0x0000002bc000720c */ /* 0x000fe20003fa6270 */
[----:B------:R4:W-:Y:S01]  /*dbe0*/  MUFU.EX2 R78, R129 ;  /* 0x00000081004e7308 */ /* 0x0009e20000000800 */
[----:B------:R-:W-:-:S02]  /*dbf0*/  FSEL R123, R74, -INF , !P3 ;  /* 0xff8000004a7b7808 */ /* 0x000fc40005800000 */
[----:B------:R-:W-:Y:S02]  /*dc00*/  FMNMX3.FTZ R6, R6, R135, R126, !PT ;  /* 0x0000008706067276 */ /* 0x000fe4000781007e */
[-C--:B------:R-:W-:Y:S02]  /*dc10*/  ISETP.GE.AND P0, PT, R191, R43.reuse, PT ;  /* 0x0000002bbf00720c */ /* 0x080fe40003f06270 */
[-C--:B------:R-:W-:Y:S01]  /*dc20*/  ISETP.GE.AND P2, PT, R190, R43.reuse, PT ;  /* 0x0000002bbe00720c */ /* 0x080fe20003f46270 */
[----:B------:R-:W-:Y:S01]  /*dc30*/  MUFU.EX2 R88, R88 ;  /* 0x0000005800587308 */ /* 0x000fe20000000800 */
[----:B------:R-:W-:Y:S02]  /*dc40*/  FSEL R122, R75, -INF , !P4 ;  /* 0xff8000004b7a7808 */ /* 0x000fe40006000000 */
[----:B------:R-:W-:Y:S02]  /*dc50*/  FSEL R120, R70, -INF , !P5 ;  /* 0xff80000046787808 */ /* 0x000fe40006800000 */
[----:B------:R-:W-:-:S02]  /*dc60*/  ISETP.GE.AND P3, PT, R189, R43, PT ;  /* 0x0000002bbd00720c */ /* 0x000fc40003f66270 */
[----:B------:R-:W-:Y:S01]  /*dc70*/  ISETP.GE.AND P4, PT, R188, R43, PT ;  /* 0x0000002bbc00720c */ /* 0x000fe20003f86270 */
[----:B------:R5:W-:Y:S01]  /*dc80*/  MUFU.EX2 R70, R7 ;  /* 0x0000000700467308 */ /* 0x000be20000000800 */
[----:B----4-:R-:W-:Y:S02]  /*dc90*/  FSEL R129, R79, -INF , !P1 ;  /* 0xff8000004f817808 */ /* 0x010fe40004800000 */
[----:B------:R-:W-:Y:S02]  /*dca0*/  FSEL R119, R71, -INF , !P0 ;  /* 0xff80000047777808 */ /* 0x000fe40004000000 */
[----:B------:R-:W-:Y:S02]  /*dcb0*/  FMNMX3.FTZ R6, R6, R129, R123, !PT ;  /* 0x0000008106067276 */ /* 0x000fe4000781007b */
[----:B------:R-:W-:Y:S01]  /*dcc0*/  ISETP.GE.AND P5, PT, R187, R43, PT ;  /* 0x0000002bbb00720c */ /* 0x000fe20003fa6270 */
[----:B------:R-:W-:Y:S01]  /*dcd0*/  MUFU.EX2 R89, R89 ;  /* 0x0000005900597308 */ /* 0x000fe20000000800 */
[----:B------:R-:W-:-:S02]  /*dce0*/  FMNMX3.FTZ R6, R6, R122, R120, !PT ;  /* 0x0000007a06067276 */ /* 0x000fc40007810078 */
[-C--:B------:R-:W-:Y:S02]  /*dcf0*/  ISETP.GE.AND P1, PT, R186, R43.reuse, PT ;  /* 0x0000002bba00720c */ /* 0x080fe40003f26270 */
[----:B------:R-:W-:Y:S02]  /*dd00*/  FSEL R115, R67, -INF , !P3 ;  /* 0xff80000043737808 */ /* 0x000fe40005800000 */
[----:B------:R-:W-:Y:S01]  /*dd10*/  FSEL R111, R62, -INF , !P4 ;  /* 0xff8000003e6f7808 */ /* 0x000fe20006000000 */
[----:B------:R-:W-:Y:S01]  /*dd20*/  MUFU.EX2 R92, R92 ;  /* 0x0000005c005c7308 */ /* 0x000fe20000000800 */
[----:B-----5:R-:W-:Y:S01]  /*dd30*/  FFMA.FTZ R7, R117, UR10, -R65 ;  /* 0x0000000a75077c23 */ /* 0x020fe20008010841 */
[----:B------:R-:W-:Y:S02]  /*dd40*/  FSEL R117, R66, -INF , !P2 ;  /* 0xff80000042757808 */ /* 0x000fe40005000000 */
[----:B------:R-:W-:Y:S02]  /*dd50*/  ISETP.GE.AND P0, PT, R185, R43, PT ;  /* 0x0000002bb900720c */ /* 0x000fe40003f06270 */
[----:B------:R-:W-:-:S02]  /*dd60*/  FMNMX3.FTZ R6, R6, R119, R117, !PT ;  /* 0x0000007706067276 */ /* 0x000fc40007810075 */
[----:B------:R4:W-:Y:S01]  /*dd70*/  MUFU.EX2 R62, R113 ;  /* 0x00000071003e7308 */ /* 0x0009e20000000800 */
[----:B------:R-:W-:Y:S02]  /*dd80*/  ISETP.GE.AND P3, PT, R184, R43, PT ;  /* 0x0000002bb800720c */ /* 0x000fe40003f66270 */
[----:B------:R-:W-:Y:S02]  /*dd90*/  FMNMX3.FTZ R6, R6, R115, R111, !PT ;  /* 0x0000007306067276 */ /* 0x000fe4000781006f */
[-C--:B------:R-:W-:Y:S02]  /*dda0*/  ISETP.GE.AND P4, PT, R183, R43.reuse, PT ;  /* 0x0000002bb700720c */ /* 0x080fe40003f86270 */
[----:B------:R-:W-:Y:S01]  /*ddb0*/  FSEL R59, R59, -INF , !P0 ;  /* 0xff8000003b3b7808 */ /* 0x000fe20004000000 */
[----:B------:R-:W-:Y:S01]  /*ddc0*/  MUFU.EX2 R66, R7 ;  /* 0x0000000700427308 */ /* 0x000fe20000000800 */
[----:B------:R-:W-:Y:S02]  /*ddd0*/  FSEL R67, R54, -INF , !P3 ;  /* 0xff80000036437808 */ /* 0x000fe40005800000 */
[----:B------:R-:W-:-:S02]  /*dde0*/  ISETP.GE.AND P2, PT, R181, R43, PT ;  /* 0x0000002bb500720c */ /* 0x000fc40003f46270 */
[----:B------:R-:W-:Y:S02]  /*ddf0*/  FSEL R55, R55, -INF , !P4 ;  /* 0xff80000037377808 */ /* 0x000fe40006000000 */
[-C--:B------:R-:W-:Y:S01]  /*de00*/  ISETP.GE.AND P0, PT, R179, R43.reuse, PT ;  /* 0x0000002bb300720c */ /* 0x080fe20003f06270 */
[----:B------:R-:W-:Y:S01]  /*de10*/  MUFU.EX2 R54, R132 ;  /* 0x0000008400367308 */ /* 0x000fe20000000800 */
[----:B----4-:R-:W-:Y:S02]  /*de20*/  FSEL R113, R63, -INF , !P5 ;  /* 0xff8000003f717808 */ /* 0x010fe40006800000 */
[----:B------:R-:W-:Y:S02]  /*de30*/  FSEL R63, R58, -INF , !P1 ;  /* 0xff8000003a3f7808 */ /* 0x000fe40004800000 */
[----:B------:R-:W-:Y:S02]  /*de40*/  ISETP.GE.AND P5, PT, R182, R43, PT ;  /* 0x0000002bb600720c */ /* 0x000fe40003fa6270 */
[----:B------:R-:W-:Y:S01]  /*de50*/  FMNMX3.FTZ R6, R6, R113, R63, !PT ;  /* 0x0000007106067276 */ /* 0x000fe2000781003f */
[----:B------:R-:W-:Y:S01]  /*de60*/  MUFU.EX2 R58, R133 ;  /* 0x00000085003a7308 */ /* 0x000fe20000000800 */
[----:B------:R-:W-:-:S02]  /*de70*/  ISETP.GE.AND P1, PT, R180, R43, PT ;  /* 0x0000002bb400720c */ /* 0x000fc40003f26270 */
        /* <DEDUP_REMOVED lines=8> */
[----:B------:R4:W-:Y:S01]  /*df00*/  MUFU.EX2 R46, R116 ;  /* 0x00000074002e7308 */ /* 0x0009e20000000800 */
[-C--:B------:R-:W-:Y:S02]  /*df10*/  ISETP.GE.AND P0, PT, R0, R43.reuse, PT ;  /* 0x0000002b0000720c */ /* 0x080fe40003f06270 */
[-C--:B------:R-:W-:Y:S02]  /*df20*/  ISETP.GE.AND P5, PT, R144, R43.reuse, PT ;  /* 0x0000002b9000720c */ /* 0x080fe40003fa6270 */
[----:B------:R-:W-:Y:S02]  /*df30*/  ISETP.GE.AND P3, PT, R143, R43, PT ;  /* 0x0000002b8f00720c */ /* 0x000fe40003f66270 */
[----:B------:R-:W-:Y:S01]  /*df40*/  FSEL R79, R38, -INF , !P4 ;  /* 0xff800000264f7808 */ /* 0x000fe20006000000 */
[----:B------:R-:W-:Y:S01]  /*df50*/  MUFU.EX2 R90, R200 ;  /* 0x000000c8005a7308 */ /* 0x000fe20000000800 */
[----:B------:R-:W-:-:S02]  /*df60*/  FMNMX3.FTZ R0, R6, R51, R75, !PT ;  /* 0x0000003306007276 */ /* 0x000fc4000781004b */
[-C--:B------:R-:W-:Y:S02]  /*df70*/  ISETP.GE.AND P2, PT, R141, R43.reuse, PT ;  /* 0x0000002b8d00720c */ /* 0x080fe40003f46270 */
[----:B------:R-:W-:Y:S02]  /*df80*/  ISETP.GE.AND P1, PT, R140, R43, PT ;  /* 0x0000002b8c00720c */ /* 0x000fe40003f26270 */
[----:B------:R-:W-:Y:S01]  /*df90*/  FSEL R39, R39, -INF , !P5 ;  /* 0xff80000027277808 */ /* 0x000fe20006800000 */
[----:B------:R5:W-:Y:S01]  /*dfa0*/  MUFU.EX2 R38, R108 ;  /* 0x0000006c00267308 */ /* 0x000be20000000800 */
[----:B------:R-:W-:Y:S01]  /*dfb0*/  FSEL R83, R34, -INF , !P3 ;  /* 0xff80000022537808 */ /* 0x000fe20005800000 */
[----:B----4-:R-:W-:Y:S01]  /*dfc0*/  FFMA.FTZ R116, R16, UR10, -R65 ;  /* 0x0000000a10747c23 */ /* 0x010fe20008010841 */
[----:B------:R-:W-:Y:S02]  /*dfd0*/  FMNMX3.FTZ R0, R0, R47, R79, !PT ;  /* 0x0000002f00007276 */ /* 0x000fe4000781004f */
[----:B------:R-:W-:-:S02]  /*dfe0*/  FSEL R87, R35, -INF , !P2 ;  /* 0xff80000023577808 */ /* 0x000fc40005000000 */
[----:B------:R-:W-:Y:S01]  /*dff0*/  FSEL R93, R30, -INF , !P1 ;  /* 0xff8000001e5d7808 */ /* 0x000fe20004800000 */
[----:B------:R-:W-:Y:S01]  /*e000*/  MUFU.EX2 R86, R199 ;  /* 0x000000c700567308 */ /* 0x000fe20000000800 */
[----:B------:R-:W-:Y:S02]  /*e010*/  FMNMX3.FTZ R0, R0, R39, R83, !PT ;  /* 0x0000002700007276 */ /* 0x000fe40007810053 */
[----:B------:R-:W-:Y:S02]  /*e020*/  FSEL R110, R31, -INF , !P0 ;  /* 0xff8000001f6e7808 */ /* 0x000fe40004000000 */
[----:B------:R-:W-:Y:S02]  /*e030*/  FMNMX3.FTZ R0, R0, R87, R93, !PT ;  /* 0x0000005700007276 */ /* 0x000fe4000781005d */
[----:B------:R-:W-:Y:S01]  /*e040*/  LOP3.LUT R208, R151, 0x120, R198, 0xf8, !PT ;  /* 0x0000012097d07812 */ /* 0x000fe200078ef8c6 */
[----:B------:R-:W-:Y:S01]  /*e050*/  MUFU.EX2 R82, R195 ;  /* 0x000000c300527308 */ /* 0x000fe20000000800 */
[----:B------:R-:W-:Y:S01]  /*e060*/  FMNMX.FTZ R0, R110, R0, !PT ;  /* 0x000000006e007209 */ /* 0x000fe20007810000 */
[--C-:B-----5:R-:W-:Y:S01]  /*e070*/  FFMA.FTZ R108, R105, UR10, -R65.reuse ;  /* 0x0000000a696c7c23 */ /* 0x120fe20008010841 */
[----:B------:R-:W-:Y:S01]  /*e080*/  LEA R208, R208, UR4, 0x1 ;  /* 0x00000004d0d07c11 */ /* 0x000fe2000f8e08ff */
[--C-:B------:R-:W-:Y:S01]  /*e090*/  FFMA.FTZ R105, R100, UR10, -R65.reuse ;  /* 0x0000000a64697c23 */ /* 0x100fe20008010841 */
[----:B------:R-:W-:Y:S01]  /*e0a0*/  FFMA.FTZ R100, R21, UR10, -R65 ;  /* 0x0000000a15647c23 */ /* 0x000fe20008010841 */
[----:B------:R-:W4:Y:S01]  /*e0b0*/  SHFL.BFLY PT, R6, R0, 0x2, 0x1f ;  /* 0x0c401f0000067f89 */ /* 0x000f2200000e0000 */
[----:B-1----:R-:W-:Y:S01]  /*e0c0*/  F2FP.F16.F32.PACK_AB R20, R109, R112 ;  /* 0x000000706d14723e */ /* 0x002fe200000000ff */
[C---:B------:R-:W-:Y:S01]  /*e0d0*/  VIADD R151, R208.reuse, 0x5020 ;  /* 0x00005020d0977836 */ /* 0x040fe20000000000 */
[----:B------:R-:W-:Y:S01]  /*e0e0*/  MUFU.EX2 R74, R194 ;  /* 0x000000c2004a7308 */ /* 0x000fe20000000800 */
[----:B------:R-:W-:Y:S01]  /*e0f0*/  VIADD R223, R208, 0x5000 ;  /* 0x00005000d0df7836 */ /* 0x000fe20000000000 */
[----:B------:R-:W-:Y:S01]  /*e100*/  LDSM.16.MT88.4 R28, [R208+0x5400] ;  /* 0x00540000d01c783b */ /* 0x000fe20000004200 */
[----:B------:R-:W-:-:S02]  /*e110*/  IMAD.MOV.U32 R114, RZ, RZ, R151 ;  /* 0x000000ffff727224 */ /* 0x000fc400078e0097 */
[----:B------:R-:W-:Y:S01]  /*e120*/  FADD.FTZ R109, R112, R109 ;  /* 0x0000006d706d7221 */ /* 0x000fe20000010000 */
[----:B------:R-:W-:Y:S01]  /*e130*/  @P6 VIADD R114, R223, 0xffffffe0 ;  /* 0xffffffe0df726836 */ /* 0x000fe20000000000 */
[----:B------:R-:W-:Y:S01]  /*e140*/  LOP3.LUT P6, RZ, R197, 0x1, RZ, 0xc0, !PT ;  /* 0x00000001c5ff7812 */ /* 0x000fe200078cc0ff */
[----:B------:R-:W-:Y:S01]  /*e150*/  MUFU.EX2 R91, R91 ;  /* 0x0000005b005b7308 */ /* 0x000fe20000000800 */
[----:B--2---:R-:W-:Y:S02]  /*e160*/  FADD.FTZ R109, R64, R109 ;  /* 0x0000006d406d7221 */ /* 0x004fe40000010000 */
[----:B------:R-:W-:Y:S04]  /*e170*/  LDSM.16.MT88.4 R12, [R114] ;  /* 0x00000000720c783b */ /* 0x000fe80000004200 */
[----:B------:R-:W-:Y:S01]  /*e180*/  LDSM.16.MT88.4 R32, [R114+0x400] ;  /* 0x000400007220783b */ /* 0x000fe20000004200 */
[----:B------:R-:W-:Y:S01]  /*e190*/  MUFU.EX2 R108, R108 ;  /* 0x0000006c006c7308 */ /* 0x000fe20000000800 */
[----:B----4-:R-:W-:-:S07]  /*e1a0*/  FMNMX.FTZ R0, R0, R6, !PT ;  /* 0x0000000600007209 */ /* 0x010fce0007810000 */
[----:B------:R-:W-:Y:S01]  /*e1b0*/  MUFU.EX2 R107, R107 ;  /* 0x0000006b006b7308 */ /* 0x000fe20000000800 */
[----:B------:R-:W1:Y:S07]  /*e1c0*/  SHFL.BFLY PT, R6, R0, 0x1, 0x1f ;  /* 0x0c201f0000067f89 */ /* 0x000e6e00000e0000 */
[----:B------:R-:W-:Y:S08]  /*e1d0*/  MUFU.EX2 R106, R106 ;  /* 0x0000006a006a7308 */ /* 0x000ff00000000800 */
[----:B------:R-:W-:Y:S08]  /*e1e0*/  MUFU.EX2 R105, R105 ;  /* 0x0000006900697308 */ /* 0x000ff00000000800 */
[----:B------:R-:W-:Y:S01]  /*e1f0*/  MUFU.EX2 R104, R104 ;  /* 0x0000006800687308 */ /* 0x000fe20000000800 */
[----:B-1----:R-:W-:-:S02]  /*e200*/  FMNMX.FTZ R0, R0, R6, !PT ;  /* 0x0000000600007209 */ /* 0x002fc40007810000 */
[----:B------:R-:W1:Y:S02]  /*e210*/  LDSM.16.MT88.4 R4, [R208+0x5000] ;  /* 0x00500000d004783b */ /* 0x000e640000004200 */
        /* <DEDUP_REMOVED lines=14> */
[----:B---3--:R-:W-:Y:S01]  /*e300*/  F2FP.F16.F32.PACK_AB R22, R61, R64 ;  /* 0x000000403d16723e */ /* 0x008fe200000000ff */
[--C-:B------:R-:W-:Y:S01]  /*e310*/  FFMA.FTZ R131, R17, UR10, -R94.reuse ;  /* 0x0000000a11837c23 */ /* 0x100fe2000801085e */
[--C-:B------:R-:W-:Y:S01]  /*e320*/  FFMA.FTZ R125, R125, UR10, -R94.reuse ;  /* 0x0000000a7d7d7c23 */ /* 0x100fe2000801085e */
[----:B------:R-:W2:Y:S01]  /*e330*/  LDSM.16.MT88.4 R16, [R208+0x5800] ;  /* 0x00580000d010783b */ /* 0x000ea20000004200 */
        /* <DEDUP_REMOVED lines=34> */
[----:B------:R-:W5:Y:S01]  /*e560*/  MUFU.EX2 R133, R133 ;  /* 0x0000008500857308 */ /* 0x000f620000000800 */
[----:B----4-:R-:W-:Y:S01]  /*e570*/  F2FP.F16.F32.PACK_AB R23, R140, R141 ;  /* 0x0000008d8c17723e */ /* 0x010fe200000000ff */
[--C-:B------:R-:W-:Y:S01]  /*e580*/  FFMA.FTZ R135, R135, UR10, -R94.reuse ;  /* 0x0000000a87877c23 */ /* 0x100fe2000801085e */
[----:B------:R-:W-:Y:S01]  /*e590*/  FADD.FTZ R143, R144, R143 ;  /* 0x0000008f908f7221 */ /* 0x000fe20000010000 */
[--C-:B------:R-:W-:Y:S01]  /*e5a0*/  FFMA.FTZ R126, R126, UR10, -R94.reuse ;  /* 0x0000000a7e7e7c23 */ /* 0x100fe2000801085e */
[--C-:B------:R-:W-:Y:S01]  /*e5b0*/  FFMA.FTZ R129, R129, UR10, -R94.reuse ;  /* 0x0000000a81817c23 */ /* 0x100fe2000801085e */
[--C-:B------:R-:W-:Y:S01]  /*e5c0*/  FFMA.FTZ R123, R123, UR10, -R94.reuse ;  /* 0x0000000a7b7b7c23 */ /* 0x100fe2000801085e */
[----:B------:R-:W-:Y:S01]  /*e5d0*/  FADD.FTZ R143, R141, R143 ;  /* 0x0000008f8d8f7221 */ /* 0x000fe20000010000 */
[----:B------:R-:W4:Y:S01]  /*e5e0*/  MUFU.EX2 R128, R128 ;  /* 0x0000008000807308 */ /* 0x000f220000000800 */
[C---:B-1----:R-:W-:Y:S01]  /*e5f0*/  HMMA.16816.F32 R8, R20.reuse, R4, RZ ;  /* 0x000000041408723c */ /* 0x042fe200000018ff */
[--C-:B------:R-:W-:Y:S01]  /*e600*/  FFMA.FTZ R122, R122, UR10, -R94.reuse ;  /* 0x0000000a7a7a7c23 */ /* 0x100fe2000801085e */
[----:B------:R-:W-:Y:S01]  /*e610*/  FADD.FTZ R140, R140, R143 ;  /* 0x0000008f8c8c7221 */ /* 0x000fe20000010000 */
[--C-:B------:R-:W-:Y:S01]  /*e620*/  FFMA.FTZ R119, R119, UR10, -R94.reuse ;  /* 0x0000000a77777c23 */ /* 0x100fe2000801085e */
[--C-:B------:R-:W-:Y:S01]  /*e630*/  FFMA.FTZ R117, R117, UR10, -R94.reuse ;  /* 0x0000000a75757c23 */ /* 0x100fe2000801085e */
[----:B------:R-:W-:Y:S01]  /*e640*/  FFMA.FTZ R59, R59, UR10, -R94 ;  /* 0x0000000a3b3b7c23 */ /* 0x000fe2000801085e */
[----:B---3--:R-:W-:Y:S01]  /*e650*/  FADD.FTZ R140, R134, R140 ;  /* 0x0000008c868c7221 */ /* 0x008fe20000010000 */
[----:B------:R-:W1:Y:S01]  /*e660*/  MUFU.EX2 R132, R132 ;  /* 0x0000008400847308 */ /* 0x000e620000000800 */
[C---:B------:R-:W-:Y:S01]  /*e670*/  HMMA.16816.F32 R4, R20.reuse, R6, RZ ;  /* 0x000000061404723c */ /* 0x040fe200000018ff */
[--C-:B------:R-:W-:Y:S01]  /*e680*/  FFMA.FTZ R55, R55, UR10, -R94.reuse ;  /* 0x0000000a37377c23 */ /* 0x100fe2000801085e */
[--C-:B------:R-:W-:Y:S01]  /*e690*/  FFMA.FTZ R51, R51, UR10, -R94.reuse ;  /* 0x0000000a33337c23 */ /* 0x100fe2000801085e */
[--C-:B------:R-:W-:Y:S01]  /*e6a0*/  FFMA.FTZ R75, R75, UR10, -R94.reuse ;  /* 0x0000000a4b4b7c23 */ /* 0x100fe2000801085e */
[--C-:B------:R-:W-:Y:S01]  /*e6b0*/  FFMA.FTZ R47, R47, UR10, -R94.reuse ;  /* 0x0000000a2f2f7c23 */ /* 0x100fe2000801085e */
[--C-:B------:R-:W-:Y:S01]  /*e6c0*/  FFMA.FTZ R39, R39, UR10, -R94.reuse ;  /* 0x0000000a27277c23 */ /* 0x100fe2000801085e */
[----:B------:R-:W-:Y:S01]  /*e6d0*/  FFMA.FTZ R228, R110, UR10, -R94 ;  /* 0x0000000a6ee47c23 */ /* 0x000fe2000801085e */
[----:B------:R-:W3:Y:S01]  /*e6e0*/  MUFU.EX2 R131, R131 ;  /* 0x0000008300837308 */ /* 0x000ee20000000800 */
[----:B------:R-:W-:Y:S01]  /*e6f0*/  HMMA.16816.F32 R24, R20, R12, RZ ;  /* 0x0000000c1418723c */ /* 0x000fe200000018ff */
[----:B------:R-:W-:-:S02]  /*e700*/  F2FP.F16.F32.PACK_AB R12, R57, R60 ;  /* 0x0000003c390c723e */ /* 0x000fc400000000ff */
[C---:B-----5:R-:W-:Y:S01]  /*e710*/  F2FP.F16.F32.PACK_AB R13, R133.reuse, R134 ;  /* 0x00000086850d723e */ /* 0x060fe200000000ff */
[----:B------:R-:W-:-:S03]  /*e720*/  FADD.FTZ R133, R133, R140 ;  /* 0x0000008c85857221 */ /* 0x000fc60000010000 */
[----:B------:R-:W5:Y:S01]  /*e730*/  MUFU.EX2 R125, R125 ;  /* 0x0000007d007d7308 */ /* 0x000f620000000800 */
[----:B------:R-:W-:Y:S01]  /*e740*/  HMMA.16816.F32 R20, R20, R14, RZ ;  /* 0x0000000e1414723c */ /* 0x000fe200000018ff */
[----:B------:R-:W-:Y:S01]  /*e750*/  F2FP.F16.F32.PACK_AB R14, R53, R56 ;  /* 0x00000038350e723e */ /* 0x000fe200000000ff */
[----:B----4-:R-:W-:Y:S01]  /*e760*/  FADD.FTZ R133, R128, R133 ;  /* 0x0000008580857221 */ /* 0x010fe20000010000 */
[----:B-1----:R-:W-:-:S03]  /*e770*/  F2FP.F16.F32.PACK_AB R15, R132, R128 ;  /* 0x00000080840f723e */ /* 0x002fc600000000ff */
[----:B------:R-:W-:Y:S01]  /*e780*/  FADD.FTZ R132, R132, R133 ;  /* 0x0000008584847221 */ /* 0x000fe20000010000 */
[----:B------:R-:W-:Y:S03]  /*e790*/  MUFU.EX2 R127, R127 ;  /* 0x0000007f007f7308 */ /* 0x000fe60000000800 */
[----:B------:R-:W-:Y:S01]  /*e7a0*/  HMMA.16816.F32 R8, R12, R28, R8 ;  /* 0x0000001c0c08723c */ /* 0x000fe20000001808 */
[----:B---3--:R-:W-:-:S04]  /*e7b0*/  FADD.FTZ R132, R131, R132 ;  /* 0x0000008483847221 */ /* 0x008fc80000010000 */
[----:B------:R-:W1:Y:S01]  /*e7c0*/  MUFU.EX2 R130, R130 ;  /* 0x0000008200827308 */ /* 0x000e620000000800 */
[----:B-----5:R-:W-:Y:S02]  /*e7d0*/  FADD.FTZ R132, R125, R132 ;  /* 0x000000847d847221 */ /* 0x020fe40000010000 */
[C---:B------:R-:W-:Y:S01]  /*e7e0*/  HMMA.16816.F32 R4, R12.reuse, R30, R4 ;  /* 0x0000001e0c04723c */ /* 0x040fe20000001804 */
[----:B------:R-:W3:Y:S04]  /*e7f0*/  LDSM.16.MT88.4 R28, [R114+0x800] ;  /* 0x00080000721c783b */ /* 0x000ee80000004200 */
[----:B------:R-:W-:Y:S03]  /*e800*/  MUFU.EX2 R147, R147 ;  /* 0x0000009300937308 */ /* 0x000fe60000000800 */
[C---:B------:R-:W-:Y:S05]  /*e810*/  HMMA.16816.F32 R24, R12.reuse, R32, R24 ;  /* 0x000000200c18723c */ /* 0x040fea0000001818 */
[----:B------:R-:W4:Y:S03]  /*e820*/  MUFU.EX2 R139, R139 ;  /* 0x0000008b008b7308 */ /* 0x000f260000000800 */
[----:B------:R-:W-:Y:S01]  /*e830*/  HMMA.16816.F32 R20, R12, R34, R20 ;  /* 0x000000220c14723c */ /* 0x000fe20000001814 */
[----:B------:R-:W5:Y:S01]  /*e840*/  LDSM.16.MT88.4 R32, [R208+0x5c00] ;  /* 0x005c0000d020783b */ /* 0x000f620000004200 */
[----:B------:R-:W-:-:S02]  /*e850*/  F2FP.F16.F32.PACK_AB R12, R49, R52 ;  /* 0x00000034310c723e */ /* 0x000fc400000000ff */
[----:B------:R-:W-:Y:S01]  /*e860*/  F2FP.F16.F32.PACK_AB R14, R69, R48 ;  /* 0x00000030450e723e */ /* 0x000fe200000000ff */
[----:B------:R-:W-:Y:S01]  /*e870*/  MUFU.EX2 R145, R145 ;  /* 0x0000009100917308 */ /* 0x000fe20000000800 */
[----:B------:R-:W-:Y:S02]  /*e880*/  F2FP.F16.F32.PACK_AB R13, R125, R131 ;  /* 0x000000837d0d723e */ /* 0x000fe400000000ff */
[----:B-1----:R-:W-:Y:S01]  /*e890*/  F2FP.F16.F32.PACK_AB R15, R130, R127 ;  /* 0x0000007f820f723e */ /* 0x002fe200000000ff */
[----:B------:R-:W-:-:S04]  /*e8a0*/  FADD.FTZ R127, R127, R132 ;  /* 0x000000847f7f7221 */ /* 0x000fc80000010000 */
[----:B------:R-:W1:Y:S01]  /*e8b0*/  MUFU.EX2 R146, R146 ;  /* 0x0000009200927308 */ /* 0x000e620000000800 */
[----:B------:R-:W-:Y:S01]  /*e8c0*/  FADD.FTZ R127, R130, R127 ;  /* 0x0000007f827f7221 */ /* 0x000fe20000010000 */
[C---:B--2---:R-:W-:Y:S06]  /*e8d0*/  HMMA.16816.F32 R8, R12.reuse, R16, R8 ;  /* 0x000000100c08723c */ /* 0x044fec0000001808 */
[----:B------:R-:W-:Y:S02]  /*e8e0*/  MUFU.EX2 R156, R156 ;  /* 0x0000009c009c7308 */ /* 0x000fe40000000800 */
[C---:B------:R-:W-:Y:S01]  /*e8f0*/  HMMA.16816.F32 R4, R12.reuse, R18, R4 ;  /* 0x000000120c04723c */ /* 0x040fe20000001804 */
[----:B------:R-:W2:Y:S05]  /*e900*/  LDSM.16.MT88.4 R16, [R114+0xc00] ;  /* 0x000c00007210783b */ /* 0x000eaa0000004200 */
[----:B------:R-:W2:Y:S02]  /*e910*/  MUFU.EX2 R152, R152 ;  /* 0x0000009800987308 */ /* 0x000ea40000000800 */
[C---:B---3--:R-:W-:Y:S06]  /*e920*/  HMMA.16816.F32 R24, R12.reuse, R28, R24 ;  /* 0x0000001c0c18723c */ /* 0x048fec0000001818 */
[----:B------:R-:W-:Y:S02]  /*e930*/  MUFU.EX2 R154, R154 ;  /* 0x0000009a009a7308 */ /* 0x000fe40000000800 */
[----:B------:R-:W-:Y:S01]  /*e940*/  HMMA.16816.F32 R20, R12, R30, R20 ;  /* 0x0000001e0c14723c */ /* 0x000fe20000001814 */
[----:B------:R-:W3:Y:S01]  /*e950*/  LDSM.16.MT88.4 R28, [R208+0x6000] ;  /* 0x00600000d01c783b */ /* 0x000ee20000004200 */
[----:B------:R-:W-:-:S02]  /*e960*/  F2FP.F16.F32.PACK_AB R12, R73, R72 ;  /* 0x00000048490c723e */ /* 0x000fc400000000ff */
[----:B------:R-:W-:Y:S02]  /*e970*/  F2FP.F16.F32.PACK_AB R14, R77, R76 ;  /* 0x0000004c4d0e723e */ /* 0x000fe400000000ff */
[----:B----4-:R-:W-:Y:S01]  /*e980*/  F2FP.F16.F32.PACK_AB R13, R139, R147 ;  /* 0x000000938b0d723e */ /* 0x010fe200000000ff */
[----:B------:R-:W4:Y:S01]  /*e990*/  MUFU.EX2 R155, R155 ;  /* 0x0000009b009b7308 */ /* 0x000f220000000800 */
[----:B-1----:R-:W-:Y:S01]  /*e9a0*/  F2FP.F16.F32.PACK_AB R15, R146, R145 ;  /* 0x00000091920f723e */ /* 0x002fe200000000ff */
[----:B------:R-:W-:-:S04]  /*e9b0*/  FADD.FTZ R147, R147, R127 ;  /* 0x0000007f93937221 */ /* 0x000fc80000010000 */
[----:B------:R-:W-:Y:S02]  /*e9c0*/  FADD.FTZ R147, R139, R147 ;  /* 0x000000938b937221 */ /* 0x000fe40000010000 */
[----:B-----5:R-:W-:Y:S01]  /*e9d0*/  HMMA.16816.F32 R8, R12, R32, R8 ;  /* 0x000000200c08723c */ /* 0x020fe20000001808 */
[----:B------:R-:W-:Y:S01]  /*e9e0*/  MUFU.EX2 R165, R165 ;  /* 0x000000a500a57308 */ /* 0x000fe20000000800 */
[----:B------:R-:W-:-:S04]  /*e9f0*/  FADD.FTZ R145, R145, R147 ;  /* 0x0000009391917221 */ /* 0x000fc80000010000 */
[----:B------:R-:W-:Y:S02]  /*ea00*/  FADD.FTZ R145, R146, R145 ;  /* 0x0000009192917221 */ /* 0x000fe40000010000 */
        /* <DEDUP_REMOVED lines=8> */
[----:B------:R-:W5:Y:S01]  /*ea90*/  MUFU.EX2 R164, R164 ;  /* 0x000000a400a47308 */ /* 0x000f620000000800 */
[----:B------:R-:W-:-:S02]  /*eaa0*/  F2FP.F16.F32.PACK_AB R14, R85, R84 ;  /* 0x00000054550e723e */ /* 0x000fc400000000ff */
[----:B------:R-:W-:Y:S01]  /*eab0*/  F2FP.F16.F32.PACK_AB R13, R152, R156 ;  /* 0x0000009c980d723e */ /* 0x000fe200000000ff */
[----:B------:R-:W-:Y:S01]  /*eac0*/  FADD.FTZ R156, R156, R145 ;  /* 0x000000919c9c7221 */ /* 0x000fe20000010000 */
[----:B----4-:R-:W-:-:S03]  /*ead0*/  F2FP.F16.F32.PACK_AB R15, R155, R154 ;  /* 0x0000009a9b0f723e */ /* 0x010fc600000000ff */
[----:B------:R-:W4:Y:S01]  /*eae0*/  MUFU.EX2 R170, R170 ;  /* 0x000000aa00aa7308 */ /* 0x000f220000000800 */
[----:B------:R-:W-:-:S03]  /*eaf0*/  FADD.FTZ R156, R152, R156 ;  /* 0x0000009c989c7221 */ /* 0x000fc60000010000 */
[----:B---3--:R-:W-:Y:S01]  /*eb00*/  HMMA.16816.F32 R8, R12, R28, R8 ;  /* 0x0000001c0c08723c */ /* 0x008fe20000001808 */
[----:B------:R-:W-:-:S03]  /*eb10*/  FADD.FTZ R154, R154, R156 ;  /* 0x0000009c9a9a7221 */ /* 0x000fc60000010000 */
[----:B------:R-:W3:Y:S01]  /*eb20*/  MUFU.EX2 R169, R169 ;  /* 0x000000a900a97308 */ /* 0x000ee20000000800 */
[----:B------:R-:W-:-:S03]  /*eb30*/  FADD.FTZ R154, R155, R154 ;  /* 0x0000009a9b9a7221 */ /* 0x000fc60000010000 */
[C---:B------:R-:W-:Y:S01]  /*eb40*/  HMMA.16816.F32 R4, R12.reuse, R30, R4 ;  /* 0x0000001e0c04723c */ /* 0x040fe20000001804 */
[----:B------:R-:W3:Y:S03]  /*eb50*/  LDSM.16.MT88.4 R28, [R114+0x1400] ;  /* 0x00140000721c783b */ /* 0x000ee60000004200 */
        /* <DEDUP_REMOVED lines=8> */
[----:B-----5:R-:W-:Y:S01]  /*ebe0*/  F2FP.F16.F32.PACK_AB R13, R162, R165 ;  /* 0x000000a5a20d723e */ /* 0x020fe200000000ff */
        /* <DEDUP_REMOVED lines=8> */
[----:B------:R-:W-:Y:S01]  /*ec70*/  HMMA.16816.F32 R4, R12, R18, R4 ;  /* 0x000000120c04723c */ /* 0x000fe20000001804 */
[----:B------:R-:W2:Y:S01]  /*ec80*/  LDSM.16.MT88.4 R16, [R114+0x1800] ;  /* 0x001800007210783b */ /* 0x000ea20000004200 */
[----:B----4-:R-:W-:-:S04]  /*ec90*/  FADD.FTZ R163, R170, R163 ;  /* 0x000000a3aaa37221 */ /* 0x010fc80000010000 */
[----:B------:R-:W4:Y:S02]  /*eca0*/  MUFU.EX2 R167, R167 ;  /* 0x000000a700a77308 */ /* 0x000f240000000800 */
[C---:B---3--:R-:W-:Y:S06]  /*ecb0*/  HMMA.16816.F32 R24, R12.reuse, R28, R24 ;  /* 0x0000001c0c18723c */ /* 0x048fec0000001818 */
[----:B------:R-:W-:Y:S02]  /*ecc0*/  MUFU.EX2 R166, R166 ;  /* 0x000000a600a67308 */ /* 0x000fe40000000800 */
[----:B------:R-:W-:Y:S01]  /*ecd0*/  HMMA.16816.F32 R20, R12, R30, R20 ;  /* 0x0000001e0c14723c */ /* 0x000fe20000001814 */
[----:B------:R-:W3:Y:S01]  /*ece0*/  LDSM.16.MT88.4 R28, [R208+0x6c00] ;  /* 0x006c0000d01c783b */ /* 0x000ee20000004200 */
[----:B------:R-:W-:-:S02]  /*ecf0*/  F2FP.F16.F32.PACK_AB R12, R82, R86 ;  /* 0x00000056520c723e */ /* 0x000fc400000000ff */
[----:B------:R-:W-:Y:S02]  /*ed00*/  F2FP.F16.F32.PACK_AB R14, R74, R78 ;  /* 0x0000004e4a0e723e */ /* 0x000fe400000000ff */
[----:B------:R-:W-:Y:S01]  /*ed10*/  F2FP.F16.F32.PACK_AB R13, R169, R170 ;  /* 0x000000aaa90d723e */ /* 0x000fe200000000ff */
[----:B------:R-:W3:Y:S01]  /*ed20*/  MUFU.EX2 R161, R161 ;  /* 0x000000a100a17308 */ /* 0x000ee20000000800 */
[----:B-1----:R-:W-:Y:S01]  /*ed30*/  F2FP.F16.F32.PACK_AB R15, R173, R171 ;  /* 0x000000abad0f723e */ /* 0x002fe200000000ff */
[----:B------:R-:W-:-:S04]  /*ed40*/  FADD.FTZ R169, R169, R163 ;  /* 0x000000a3a9a97221 */ /* 0x000fc80000010000 */
[----:B------:R-:W-:Y:S02]  /*ed50*/  FADD.FTZ R169, R171, R169 ;  /* 0x000000a9aba97221 */ /* 0x000fe40000010000 */
[----:B------:R-:W-:Y:S01]  /*ed60*/  HMMA.16816.F32 R8, R12, R32, R8 ;  /* 0x000000200c08723c */ /* 0x000fe20000001808 */
[----:B------:R-:W-:Y:S01]  /*ed70*/  MUFU.EX2 R158, R158 ;  /* 0x0000009e009e7308 */ /* 0x000fe20000000800 */
[----:B------:R-:W-:-:S06]  /*ed80*/  FADD.FTZ R169, R173, R169 ;  /* 0x000000a9ada97221 */ /* 0x000fcc0000010000 */
[C---:B------:R-:W-:Y:S01]  /*ed90*/  HMMA.16816.F32 R4, R12.reuse, R34, R4 ;  /* 0x000000220c04723c */ /* 0x040fe20000001804 */
[----:B------:R-:W1:Y:S01]  /*eda0*/  LDSM.16.MT88.4 R32, [R114+0x1c00] ;  /* 0x001c00007220783b */ /* 0x000e620000004200 */
[----:B------:R-:W1:Y:S06]  /*edb0*/  MUFU.EX2 R157, R157 ;  /* 0x0000009d009d7308 */ /* 0x000e6c0000000800 */
[----:B--2---:R-:W-:Y:S01]  /*edc0*/  HMMA.16816.F32 R24, R12, R16, R24 ;  /* 0x000000100c18723c */ /* 0x004fe20000001818 */
[----:B------:R-:W-:Y:S01]  /*edd0*/  F2FP.F16.F32.PACK_AB R16, R66, R70 ;  /* 0x000000464210723e */ /* 0x000fe200000000ff */
[----:B------:R-:W2:Y:S01]  /*ede0*/  MUFU.EX2 R153, R153 ;  /* 0x0000009900997308 */ /* 0x000ea20000000800 */
[----:B-----5:R-:W-:Y:S01]  /*edf0*/  F2FP.F16.F32.PACK_AB R17, R172, R174 ;  /* 0x000000aeac11723e */ /* 0x020fe200000000ff */
[----:B------:R-:W-:-:S04]  /*ee00*/  FADD.FTZ R174, R174, R169 ;  /* 0x000000a9aeae7221 */ /* 0x000fc80000010000 */
[----:B------:R-:W-:Y:S01]  /*ee10*/  HMMA.16816.F32 R20, R12, R18, R20 ;  /* 0x000000120c14723c */ /* 0x000fe20000001814 */
[----:B------:R-:W5:Y:S01]  /*ee20*/  LDSM.16.MT88.4 R12, [R208+0x7000] ;  /* 0x00700000d00c783b */ /* 0x000f620000004200 */
[----:B------:R-:W-:Y:S01]  /*ee30*/  F2FP.F16.F32.PACK_AB R18, R58, R62 ;  /* 0x0000003e3a12723e */ /* 0x000fe200000000ff */
[----:B------:R-:W2:Y:S01]  /*ee40*/  MUFU.EX2 R142, R142 ;  /* 0x0000008e008e7308 */ /* 0x000ea20000000800 */
[----:B----4-:R-:W-:Y:S01]  /*ee50*/  F2FP.F16.F32.PACK_AB R19, R167, R168 ;  /* 0x000000a8a713723e */ /* 0x010fe200000000ff */
[----:B------:R-:W-:-:S04]  /*ee60*/  FADD.FTZ R174, R172, R174 ;  /* 0x000000aeacae7221 */ /* 0x000fc80000010000 */
[----:B------:R-:W-:Y:S02]  /*ee70*/  FADD.FTZ R168, R168, R174 ;  /* 0x000000aea8a87221 */ /* 0x000fe40000010000 */
[----:B---3--:R-:W-:Y:S01]  /*ee80*/  HMMA.16816.F32 R8, R16, R28, R8 ;  /* 0x0000001c1008723c */ /* 0x008fe20000001808 */
[----:B------:R-:W-:Y:S01]  /*ee90*/  MUFU.EX2 R138, R138 ;  /* 0x0000008a008a7308 */ /* 0x000fe20000000800 */
[----:B------:R-:W-:-:S06]  /*eea0*/  FADD.FTZ R168, R167, R168 ;  /* 0x000000a8a7a87221 */ /* 0x000fcc0000010000 */
[C---:B------:R-:W-:Y:S01]  /*eeb0*/  HMMA.16816.F32 R4, R16.reuse, R30, R4 ;  /* 0x0000001e1004723c */ /* 0x040fe20000001804 */
[----:B------:R-:W3:Y:S01]  /*eec0*/  LDSM.16.MT88.4 R28, [R114+0x2000] ;  /* 0x00200000721c783b */ /* 0x000ee20000004200 */
[----:B------:R-:W4:Y:S06]  /*eed0*/  MUFU.EX2 R135, R135 ;  /* 0x0000008700877308 */ /* 0x000f2c0000000800 */
[----:B-1----:R-:W-:Y:S01]  /*eee0*/  HMMA.16816.F32 R24, R16, R32, R24 ;  /* 0x000000201018723c */ /* 0x002fe20000001818 */
[----:B------:R-:W-:Y:S01]  /*eef0*/  F2FP.F16.F32.PACK_AB R32, R50, R54 ;  /* 0x000000363220723e */ /* 0x000fe200000000ff */
[----:B------:R-:W1:Y:S01]  /*ef00*/  MUFU.EX2 R126, R126 ;  /* 0x0000007e007e7308 */ /* 0x000e620000000800 */
[----:B------:R-:W-:Y:S01]  /*ef10*/  F2FP.F16.F32.PACK_AB R33, R161, R166 ;  /* 0x000000a6a121723e */ /* 0x000fe200000000ff */
[----:B------:R-:W-:-:S04]  /*ef20*/  FADD.FTZ R166, R166, R168 ;  /* 0x000000a8a6a67221 */ /* 0x000fc80000010000 */
[----:B------:R-:W-:Y:S01]  /*ef30*/  HMMA.16816.F32 R20, R16, R34, R20 ;  /* 0x000000221014723c */ /* 0x000fe20000001814 */
[----:B------:R-:W1:Y:S01]  /*ef40*/  LDSM.16.MT88.4 R16, [R208+0x7400] ;  /* 0x00740000d010783b */ /* 0x000e620000004200 */
[----:B------:R-:W-:Y:S01]  /*ef50*/  F2FP.F16.F32.PACK_AB R34, R38, R46 ;  /* 0x0000002e2622723e */ /* 0x000fe200000000ff */
[----:B------:R-:W1:Y:S01]  /*ef60*/  MUFU.EX2 R129, R129 ;  /* 0x0000008100817308 */ /* 0x000e620000000800 */
[----:B------:R-:W-:Y:S01]  /*ef70*/  F2FP.F16.F32.PACK_AB R35, R157, R158 ;  /* 0x0000009e9d23723e */ /* 0x000fe200000000ff */
[----:B------:R-:W-:-:S04]  /*ef80*/  FADD.FTZ R166, R161, R166 ;  /* 0x000000a6a1a67221 */ /* 0x000fc80000010000 */
[----:B------:R-:W-:Y:S02]  /*ef90*/  FADD.FTZ R166, R158, R166 ;  /* 0x000000a69ea67221 */ /* 0x000fe40000010000 */
[----:B-----5:R-:W-:Y:S01]  /*efa0*/  HMMA.16816.F32 R8, R32, R12, R8 ;  /* 0x0000000c2008723c */ /* 0x020fe20000001808 */
[----:B------:R-:W-:Y:S01]  /*efb0*/  MUFU.EX2 R64, R123 ;  /* 0x0000007b00407308 */ /* 0x000fe20000000800 */
[----:B------:R-:W-:-:S04]  /*efc0*/  FADD.FTZ R157, R157, R166 ;  /* 0x000000a69d9d7221 */ /* 0x000fc80000010000 */
[----:B--2---:R-:W-:Y:S02]  /*efd0*/  FADD.FTZ R157, R153, R157 ;  /* 0x0000009d999d7221 */ /* 0x004fe40000010000 */
[C---:B------:R-:W-:Y:S01]  /*efe0*/  HMMA.16816.F32 R4, R32.reuse, R14, R4 ;  /* 0x0000000e2004723c */ /* 0x040fe20000001804 */
[----:B------:R-:W2:Y:S01]  /*eff0*/  LDSM.16.MT88.4 R12, [R114+0x2400] ;  /* 0x00240000720c783b */ /* 0x000ea20000004200 */
[----:B------:R-:W-:Y:S06]  /*f000*/  MUFU.EX2 R101, R101 ;  /* 0x0000006500657308 */ /* 0x000fec0000000800 */
[C---:B---3--:R-:W-:Y:S02]  /*f010*/  HMMA.16816.F32 R24, R32.reuse, R28, R24 ;  /* 0x0000001c2018723c */ /* 0x048fe40000001818 */
[----:B------:R-:W-:Y:S06]  /*f020*/  MUFU.EX2 R100, R100 ;  /* 0x0000006400647308 */ /* 0x000fec0000000800 */
[----:B------:R-:W-:Y:S01]  /*f030*/  HMMA.16816.F32 R28, R32, R30, R20 ;  /* 0x0000001e201c723c */ /* 0x000fe20000001814 */
[----:B------:R-:W-:Y:S01]  /*f040*/  F2FP.F16.F32.PACK_AB R32, R108, R91 ;  /* 0x0000005b6c20723e */ /* 0x000fe200000000ff */
[----:B------:R-:W3:Y:S01]  /*f050*/  LDSM.16.MT88.4 R20, [R208+0x7800] ;  /* 0x00780000d014783b */ /* 0x000ee20000004200 */
[----:B------:R-:W-:Y:S01]  /*f060*/  F2FP.F16.F32.PACK_AB R34, R106, R107 ;  /* 0x0000006b6a22723e */ /* 0x000fe200000000ff */
[----:B------:R-:W-:Y:S01]  /*f070*/  MUFU.EX2 R99, R99 ;  /* 0x0000006300637308 */ /* 0x000fe20000000800 */
[C---:B------:R-:W-:Y:S01]  /*f080*/  F2FP.F16.F32.PACK_AB R33, R142.reuse, R153 ;  /* 0x000000998e21723e */ /* 0x040fe200000000ff */
[----:B------:R-:W-:Y:S01]  /*f090*/  FADD.FTZ R142, R142, R157 ;  /* 0x0000009d8e8e7221 */ /* 0x000fe20000010000 */
[----:B----4-:R-:W-:-:S03]  /*f0a0*/  F2FP.F16.F32.PACK_AB R35, R135, R138 ;  /* 0x0000008a8723723e */ /* 0x010fc600000000ff */
[----:B------:R-:W-:Y:S02]  /*f0b0*/  FADD.FTZ R142, R138, R142 ;  /* 0x0000008e8a8e7221 */ /* 0x000fe40000010000 */
[----:B------:R-:W-:Y:S02]  /*f0c0*/  MUFU.EX2 R98, R98 ;  /* 0x0000006200627308 */ /* 0x000fe40000000800 */
[C---:B-1----:R-:W-:Y:S01]  /*f0d0*/  HMMA.16816.F32 R8, R32.reuse, R16, R8 ;  /* 0x000000102008723c */ /* 0x042fe20000001808 */
[----:B------:R-:W-:Y:S01]  /*f0e0*/  FADD.FTZ R16, R61, R109 ;  /* 0x0000006d3d107221 */ /* 0x000fe20000010000 */
[--C-:B------:R-:W-:Y:S01]  /*f0f0*/  FFMA.FTZ R61, R63, UR10, -R94.reuse ;  /* 0x0000000a3f3d7c23 */ /* 0x100fe2000801085e */
[--C-:B------:R-:W-:Y:S01]  /*f100*/  FFMA.FTZ R63, R67, UR10, -R94.reuse ;  /* 0x0000000a433f7c23 */ /* 0x100fe2000801085e */
[----:B------:R-:W-:Y:S01]  /*f110*/  FFMA.FTZ R67, R71, UR10, -R94 ;  /* 0x0000000a47437c23 */ /* 0x000fe2000801085e */
[----:B------:R-:W-:Y:S01]  /*f120*/  FADD.FTZ R16, R60, R16 ;  /* 0x000000103c107221 */ /* 0x000fe20000010000 */
[----:B------:R-:W-:Y:S01]  /*f130*/  MUFU.EX2 R97, R97 ;  /* 0x0000006100617308 */ /* 0x000fe20000000800 */
[----:B------:R-:W-:Y:S01]  /*f140*/  FADD.FTZ R135, R135, R142 ;  /* 0x0000008e87877221 */ /* 0x000fe20000010000 */
[----:B------:R-:W-:Y:S01]  /*f150*/  HMMA.16816.F32 R4, R32, R18, R4 ;  /* 0x000000122004723c */ /* 0x000fe20000001804 */
[----:B------:R-:W-:Y:S01]  /*f160*/  FADD.FTZ R57, R57, R16 ;  /* 0x0000001039397221 */ /* 0x000fe20000010000 */
[----:B------:R-:W-:Y:S01]  /*f170*/  LDSM.16.MT88.4 R140, [R208+0x8c00] ;  /* 0x008c0000d08c783b */ /* 0x000fe20000004200 */
[----:B------:R-:W-:-:S02]  /*f180*/  FADD.FTZ R135, R126, R135 ;  /* 0x000000877e877221 */ /* 0x000fc40000010000 */
[----:B------:R-:W-:Y:S01]  /*f190*/  FADD.FTZ R56, R56, R57 ;  /* 0x0000003938387221 */ /* 0x000fe20000010000 */
[----:B------:R-:W1:Y:S01]  /*f1a0*/  LDSM.16.MT88.4 R16, [R114+0x2800] ;  /* 0x002800007210783b */ /* 0x000e620000004200 */
[----:B------:R-:W4:Y:S01]  /*f1b0*/  MUFU.EX2 R60, R122 ;  /* 0x0000007a003c7308 */ /* 0x000f220000000800 */
[C---:B--2---:R-:W-:Y:S01]  /*f1c0*/  HMMA.16816.F32 R24, R32.reuse, R12, R24 ;  /* 0x0000000c2018723c */ /* 0x044fe20000001818 */
[----:B------:R-:W-:Y:S01]  /*f1d0*/  FADD.FTZ R56, R53, R56 ;  /* 0x0000003835387221 */ /* 0x000fe20000010000 */
[--C-:B------:R-:W-:Y:S01]  /*f1e0*/  FFMA.FTZ R53, R120, UR10, -R94.reuse ;  /* 0x0000000a78357c23 */ /* 0x100fe2000801085e */
[----:B------:R-:W-:Y:S01]  /*f1f0*/  F2FP.F16.F32.PACK_AB R12, R104, R105 ;  /* 0x00000069680c723e */ /* 0x000fe200000000ff */
[----:B------:R-:W-:Y:S01]  /*f200*/  FFMA.FTZ R57, R113, UR10, -R94 ;  /* 0x0000000a71397c23 */ /* 0x000fe2000801085e */
[----:B------:R-:W-:Y:S01]  /*f210*/  FADD.FTZ R56, R52, R56 ;  /* 0x0000003834387221 */ /* 0x000fe20000010000 */
[----:B------:R-:W-:Y:S01]  /*f220*/  F2FP.F16.F32.PACK_AB R13, R129, R126 ;  /* 0x0000007e810d723e */ /* 0x000fe200000000ff */
[----:B------:R-:W-:Y:S01]  /*f230*/  MUFU.EX2 R52, R119 ;  /* 0x0000007700347308 */ /* 0x000fe20000000800 */
[----:B------:R-:W-:Y:S01]  /*f240*/  HMMA.16816.F32 R28, R32, R14, R28 ;  /* 0x0000000e201c723c */ /* 0x000fe2000000181c */
[----:B------:R-:W-:Y:S01]  /*f250*/  FADD.FTZ R49, R49, R56 ;  /* 0x0000003831317221 */ /* 0x000fe20000010000 */
[----:B------:R-:W2:Y:S01]  /*f260*/  LDSM.16.MT88.4 R32, [R208+0x7c00] ;  /* 0x007c0000d020783b */ /* 0x000ea20000004200 */
[----:B------:R-:W-:Y:S01]  /*f270*/  F2FP.F16.F32.PACK_AB R14, R102, R103 ;  /* 0x00000067660e723e */ /* 0x000fe200000000ff */
[--C-:B------:R-:W-:Y:S01]  /*f280*/  FFMA.FTZ R56, R111, UR10, -R94.reuse ;  /* 0x0000000a6f387c23 */ /* 0x100fe2000801085e */
[----:B------:R-:W-:Y:S01]  /*f290*/  FADD.FTZ R49, R48, R49 ;  /* 0x0000003130317221 */ /* 0x000fe20000010000 */
[----:B------:R-:W-:Y:S01]  /*f2a0*/  FADD.FTZ R135, R129, R135 ;  /* 0x0000008781877221 */ /* 0x000fe20000010000 */
[----:B------:R-:W5:Y:S01]  /*f2b0*/  MUFU.EX2 R53, R53 ;  /* 0x0000003500357308 */ /* 0x000f620000000800 */
[----:B----4-:R-:W-:Y:S01]  /*f2c0*/  F2FP.F16.F32.PACK_AB R15, R60, R64 ;  /* 0x000000403c0f723e */ /* 0x010fe200000000ff */
[----:B------:R-:W-:Y:S01]  /*f2d0*/  FADD.FTZ R69, R69, R49 ;  /* 0x0000003145457221 */ /* 0x000fe20000010000 */
[----:B------:R-:W-:Y:S01]  /*f2e0*/  FFMA.FTZ R49, R115, UR10, -R94 ;  /* 0x0000000a73317c23 */ /* 0x000fe2000801085e */
[----:B------:R-:W-:-:S02]  /*f2f0*/  FADD.FTZ R64, R64, R135 ;  /* 0x0000008740407221 */ /* 0x000fc40000010000 */
[----:B------:R-:W-:Y:S01]  /*f300*/  FADD.FTZ R69, R72, R69 ;  /* 0x0000004548457221 */ /* 0x000fe20000010000 */
[----:B------:R-:W-:Y:S01]  /*f310*/  LDSM.16.MT88.4 R132, [R114+0x3c00] ;  /* 0x003c00007284783b */ /* 0x000fe20000004200 */
[----:B------:R-:W-:Y:S01]  /*f320*/  MUFU.EX2 R48, R117 ;  /* 0x0000007500307308 */ /* 0x000fe20000000800 */
[----:B---3--:R-:W-:Y:S01]  /*f330*/  HMMA.16816.F32 R8, R12, R20, R8 ;  /* 0x000000140c08723c */ /* 0x008fe20000001808 */
[----:B------:R-:W-:Y:S01]  /*f340*/  FADD.FTZ R69, R73, R69 ;  /* 0x0000004549457221 */ /* 0x000fe20000010000 */
[----:B------:R-:W-:-:S03]  /*f350*/  FADD.FTZ R64, R60, R64 ;  /* 0x000000403c407221 */ /* 0x000fc60000010000 */
[----:B------:R-:W-:Y:S02]  /*f360*/  FADD.FTZ R76, R76, R69 ;  /* 0x000000454c4c7221 */ /* 0x000fe40000010000 */
[----:B------:R-:W3:Y:S01]  /*f370*/  MUFU.EX2 R49, R49 ;  /* 0x0000003100317308 */ /* 0x000ee20000000800 */
[C---:B------:R-:W-:Y:S01]  /*f380*/  HMMA.16816.F32 R4, R12.reuse, R22, R4 ;  /* 0x000000160c04723c */ /* 0x040fe20000001804 */
[----:B------:R-:W-:Y:S01]  /*f390*/  FADD.FTZ R76, R77, R76 ;  /* 0x0000004c4d4c7221 */ /* 0x000fe20000010000 */
[----:B------:R-:W4:Y:S03]  /*f3a0*/  LDSM.16.MT88.4 R20, [R114+0x2c00] ;  /* 0x002c00007214783b */ /* 0x000f260000004200 */
[----:B------:R-:W-:Y:S02]  /*f3b0*/  FADD.FTZ R76, R80, R76 ;  /* 0x0000004c504c7221 */ /* 0x000fe40000010000 */
[----:B------:R-:W-:Y:S01]  /*f3c0*/  MUFU.EX2 R96, R96 ;  /* 0x0000006000607308 */ /* 0x000fe20000000800 */
[----:B-1----:R-:W-:Y:S01]  /*f3d0*/  HMMA.16816.F32 R24, R12, R16, R24 ;  /* 0x000000100c18723c */ /* 0x002fe20000001818 */
[----:B------:R-:W-:-:S04]  /*f3e0*/  FADD.FTZ R81, R81, R76 ;  /* 0x0000004c51517221 */ /* 0x000fc80000010000 */
[----:B------:R-:W-:Y:S02]  /*f3f0*/  FADD.FTZ R81, R84, R81 ;  /* 0x0000005154517221 */ /* 0x000fe40000010000 */
[----:B------:R-:W-:Y:S01]  /*f400*/  MUFU.EX2 R95, R95 ;  /* 0x0000005f005f7308 */ /* 0x000fe20000000800 */
[----:B------:R-:W-:Y:S01]  /*f410*/  HMMA.16816.F32 R28, R12, R18, R28 ;  /* 0x000000120c1c723c */ /* 0x000fe2000000181c */
[----:B------:R-:W-:Y:S01]  /*f420*/  FADD.FTZ R85, R85, R81 ;  /* 0x0000005155557221 */ /* 0x000fe20000010000 */
[----:B------:R-:W-:Y:S01]  /*f430*/  F2FP.F16.F32.PACK_AB R12, R100, R101 ;  /* 0x00000065640c723e */ /* 0x000fe200000000ff */
[----:B------:R-:W-:Y:S01]  /*f440*/  LDSM.16.MT88.4 R16, [R208+0x8000] ;  /* 0x00800000d010783b */ /* 0x000fe20000004200 */
[----:B------:R-:W-:Y:S01]  /*f450*/  F2FP.F16.F32.PACK_AB R14, R98, R99 ;  /* 0x00000063620e723e */ /* 0x000fe200000000ff */
[----:B------:R-:W-:Y:S01]  /*f460*/  FADD.FTZ R85, R88, R85 ;  /* 0x0000005558557221 */ /* 0x000fe20000010000 */
[----:B-----5:R-:W-:Y:S01]  /*f470*/  F2FP.F16.F32.PACK_AB R13, R52, R53 ;  /* 0x00000035340d723e */ /* 0x020fe200000000ff */
[----:B------:R-:W-:Y:S01]  /*f480*/  MUFU.EX2 R116, R116 ;  /* 0x0000007400747308 */ /* 0x000fe20000000800 */
[----:B---3--:R-:W-:Y:S01]  /*f490*/  F2FP.F16.F32.PACK_AB R15, R49, R48 ;  /* 0x00000030310f723e */ /* 0x008fe200000000ff */
[----:B------:R-:W-:Y:S01]  /*f4a0*/  FADD.FTZ R89, R89, R85 ;  /* 0x0000005559597221 */ /* 0x000fe20000010000 */
[----:B------:R-:W-:-:S03]  /*f4b0*/  FADD.FTZ R53, R53, R64 ;  /* 0x0000004035357221 */ /* 0x000fc60000010000 */
[----:B------:R-:W-:Y:S01]  /*f4c0*/  FADD.FTZ R89, R92, R89 ;  /* 0x000000595c597221 */ /* 0x000fe20000010000 */
[----:B------:R-:W-:Y:S01]  /*f4d0*/  FADD.FTZ R52, R52, R53 ;  /* 0x0000003534347221 */ /* 0x000fe20000010000 */
[----:B--2---:R-:W-:Y:S01]  /*f4e0*/  HMMA.16816.F32 R8, R12, R32, R8 ;  /* 0x000000200c08723c */ /* 0x004fe20000001808 */
[----:B------:R-:W1:Y:S01]  /*f4f0*/  MUFU.EX2 R56, R56 ;  /* 0x0000003800387308 */ /* 0x000e620000000800 */
[----:B------:R-:W-:Y:S01]  /*f500*/  FADD.FTZ R90, R90, R89 ;  /* 0x000000595a5a7221 */ /* 0x000fe20000010000 */
[----:B------:R-:W-:-:S03]  /*f510*/  FADD.FTZ R52, R48, R52 ;  /* 0x0000003430347221 */ /* 0x000fc60000010000 */
[----:B------:R-:W-:Y:S01]  /*f520*/  FADD.FTZ R90, R86, R90 ;  /* 0x0000005a565a7221 */ /* 0x000fe20000010000 */
[----:B------:R-:W-:Y:S01]  /*f530*/  FADD.FTZ R49, R49, R52 ;  /* 0x0000003431317221 */ /* 0x000fe20000010000 */
[C---:B------:R-:W-:Y:S01]  /*f540*/  HMMA.16816.F32 R4, R12.reuse, R34, R4 ;  /* 0x000000220c04723c */ /* 0x040fe20000001804 */
[----:B------:R-:W2:Y:S01]  /*f550*/  LDSM.16.MT88.4 R32, [R114+0x3000] ;  /* 0x003000007220783b */ /* 0x000ea20000004200 */
[----:B------:R-:W-:Y:S01]  /*f560*/  FADD.FTZ R82, R82, R90 ;  /* 0x0000005a52527221 */ /* 0x000fe20000010000 */
[----:B------:R-:W3:Y:S03]  /*f570*/  MUFU.EX2 R57, R57 ;  /* 0x0000003900397308 */ /* 0x000ee60000000800 */
[----:B------:R-:W-:Y:S02]  /*f580*/  FADD.FTZ R82, R78, R82 ;  /* 0x000000524e527221 */ /* 0x000fe40000010000 */
[----:B----4-:R-:W-:Y:S02]  /*f590*/  HMMA.16816.F32 R24, R12, R20, R24 ;  /* 0x000000140c18723c */ /* 0x010fe40000001818 */
[----:B------:R-:W-:Y:S01]  /*f5a0*/  FADD.FTZ R82, R74, R82 ;  /* 0x000000524a527221 */ /* 0x000fe20000010000 */
[----:B------:R-:W-:Y:S01]  /*f5b0*/  MUFU.EX2 R61, R61 ;  /* 0x0000003d003d7308 */ /* 0x000fe20000000800 */
[----:B-1----:R-:W-:-:S02]  /*f5c0*/  FADD.FTZ R49, R56, R49 ;  /* 0x0000003138317221 */ /* 0x002fc40000010000 */
[----:B------:R-:W-:Y:S02]  /*f5d0*/  FADD.FTZ R70, R70, R82 ;  /* 0x0000005246467221 */ /* 0x000fe40000010000 */
[----:B------:R-:W-:Y:S01]  /*f5e0*/  HMMA.16816.F32 R28, R12, R22, R28 ;  /* 0x000000160c1c723c */ /* 0x000fe2000000181c */
[----:B------:R-:W-:Y:S01]  /*f5f0*/  F2FP.F16.F32.PACK_AB R12, R96, R97 ;  /* 0x00000061600c723e */ /* 0x000fe200000000ff */
[----:B------:R-:W-:Y:S01]  /*f600*/  FADD.FTZ R70, R66, R70 ;  /* 0x0000004642467221 */ /* 0x000fe20000010000 */
[----:B------:R-:W1:Y:S01]  /*f610*/  MUFU.EX2 R59, R59 ;  /* 0x0000003b003b7308 */ /* 0x000e620000000800 */
[----:B------:R-:W-:Y:S01]  /*f620*/  F2FP.F16.F32.PACK_AB R14, R116, R95 ;  /* 0x0000005f740e723e */ /* 0x000fe200000000ff */
[----:B------:R-:W4:Y:S01]  /*f630*/  LDSM.16.MT88.4 R20, [R208+0x8400] ;  /* 0x00840000d014783b */ /* 0x000f220000004200 */
[----:B------:R-:W-:Y:S01]  /*f640*/  FADD.FTZ R62, R62, R70 ;  /* 0x000000463e3e7221 */ /* 0x000fe20000010000 */
[C---:B---3--:R-:W-:Y:S01]  /*f650*/  F2FP.F16.F32.PACK_AB R13, R57.reuse, R56 ;  /* 0x00000038390d723e */ /* 0x048fe200000000ff */
[----:B------:R-:W-:-:S02]  /*f660*/  FADD.FTZ R49, R57, R49 ;  /* 0x0000003139317221 */ /* 0x000fc40000010000 */
[----:B------:R-:W-:Y:S01]  /*f670*/  FADD.FTZ R62, R58, R62 ;  /* 0x0000003e3a3e7221 */ /* 0x000fe20000010000 */
[----:B------:R-:W-:Y:S03]  /*f680*/  MUFU.EX2 R118, R118 ;  /* 0x0000007600767308 */ /* 0x000fe60000000800 */
[----:B------:R-:W-:-:S04]  /*f690*/  FADD.FTZ R54, R54, R62 ;  /* 0x0000003e36367221 */ /* 0x000fc80000010000 */
[----:B------:R-:W-:Y:S01]  /*f6a0*/  FADD.FTZ R54, R50, R54 ;  /* 0x0000003632367221 */ /* 0x000fe20000010000 */
[----:B------:R-:W3:Y:S01]  /*f6b0*/  MUFU.EX2 R124, R124 ;  /* 0x0000007c007c7308 */ /* 0x000ee20000000800 */
[----:B-1----:R-:W-:Y:S01]  /*f6c0*/  F2FP.F16.F32.PACK_AB R15, R59, R61 ;  /* 0x0000003d3b0f723e */ /* 0x002fe200000000ff */
[----:B------:R-:W-:-:S04]  /*f6d0*/  FADD.FTZ R61, R61, R49 ;  /* 0x000000313d3d7221 */ /* 0x000fc80000010000 */
[----:B------:R-:W-:Y:S02]  /*f6e0*/  FADD.FTZ R61, R59, R61 ;  /* 0x0000003d3b3d7221 */ /* 0x000fe40000010000 */
[----:B--2---:R-:W-:Y:S01]  /*f6f0*/  HMMA.16816.F32 R24, R12, R32, R24 ;  /* 0x000000200c18723c */ /* 0x004fe20000001818 */
[----:B------:R-:W-:Y:S01]  /*f700*/  FADD.FTZ R32, R46, R54 ;  /* 0x000000362e207221 */ /* 0x000fe20000010000 */
[----:B------:R-:W-:Y:S01]  /*f710*/  MUFU.EX2 R136, R136 ;  /* 0x0000008800887308 */ /* 0x000fe20000000800 */
[----:B------:R-:W-:Y:S02]  /*f720*/  FFMA.FTZ R46, R79, UR10, -R94 ;  /* 0x0000000a4f2e7c23 */ /* 0x000fe4000801085e */
[----:B------:R-:W-:-:S03]  /*f730*/  FADD.FTZ R32, R38, R32 ;  /* 0x0000002026207221 */ /* 0x000fc60000010000 */
[----:B------:R-:W-:Y:S01]  /*f740*/  HMMA.16816.F32 R8, R12, R16, R8 ;  /* 0x000000100c08723c */ /* 0x000fe20000001808 */
[----:B------:R-:W-:Y:S01]  /*f750*/  FADD.FTZ R91, R91, R32 ;  /* 0x000000205b5b7221 */ /* 0x000fe20000010000 */
[----:B------:R-:W1:Y:S03]  /*f760*/  MUFU.EX2 R159, R159 ;  /* 0x0000009f009f7308 */ /* 0x000e660000000800 */
[----:B------:R-:W-:-:S03]  /*f770*/  FADD.FTZ R108, R108, R91 ;  /* 0x0000005b6c6c7221 */ /* 0x000fc60000010000 */
[----:B------:R-:W-:Y:S01]  /*f780*/  HMMA.16816.F32 R4, R12, R18, R4 ;  /* 0x000000120c04723c */ /* 0x000fe20000001804 */
[----:B------:R-:W2:Y:S01]  /*f790*/  LDSM.16.MT88.4 R16, [R114+0x3400] ;  /* 0x003400007210783b */ /* 0x000ea20000004200 */
[----:B------:R-:W5:Y:S01]  /*f7a0*/  MUFU.EX2 R63, R63 ;  /* 0x0000003f003f7308 */ /* 0x000f620000000800 */
[----:B------:R-:W-:-:S04]  /*f7b0*/  FADD.FTZ R108, R107, R108 ;  /* 0x0000006c6b6c7221 */ /* 0x000fc80000010000 */
[----:B------:R-:W-:Y:S01]  /*f7c0*/  FADD.FTZ R106, R106, R108 ;  /* 0x0000006c6a6a7221 */ /* 0x000fe20000010000 */
[----:B------:R-:W-:Y:S01]  /*f7d0*/  HMMA.16816.F32 R28, R12, R34, R28 ;  /* 0x000000220c1c723c */ /* 0x000fe2000000181c */
[----:B------:R-:W2:Y:S01]  /*f7e0*/  LDSM.16.MT88.4 R32, [R208+0x8800] ;  /* 0x00880000d020783b */ /* 0x000ea20000004200 */
[----:B------:R-:W4:Y:S01]  /*f7f0*/  MUFU.EX2 R55, R55 ;  /* 0x0000003700377308 */ /* 0x000f220000000800 */
[----:B------:R-:W-:Y:S01]  /*f800*/  FADD.FTZ R106, R105, R106 ;  /* 0x0000006a696a7221 */ /* 0x000fe20000010000 */
[----:B---3--:R-:W-:Y:S02]  /*f810*/  F2FP.F16.F32.PACK_AB R12, R124, R118 ;  /* 0x000000767c0c723e */ /* 0x008fe400000000ff */
[----:B-1----:R-:W-:Y:S01]  /*f820*/  F2FP.F16.F32.PACK_AB R14, R159, R136 ;  /* 0x000000889f0e723e */ /* 0x002fe200000000ff */
[----:B------:R-:W-:-:S03]  /*f830*/  FADD.FTZ R106, R104, R106 ;  /* 0x0000006a686a7221 */ /* 0x000fc60000010000 */
[----:B------:R-:W1:Y:S01]  /*f840*/  MUFU.EX2 R67, R67 ;  /* 0x0000004300437308 */ /* 0x000e620000000800 */
[----:B------:R-:W-:Y:S01]  /*f850*/  FADD.FTZ R103, R103, R106 ;  /* 0x0000006a67677221 */ /* 0x000fe20000010000 */
[----:B-----5:R-:W-:-:S03]  /*f860*/  FADD.FTZ R61, R63, R61 ;  /* 0x0000003d3f3d7221 */ /* 0x020fc60000010000 */
[----:B------:R-:W-:-:S03]  /*f870*/  FADD.FTZ R103, R102, R103 ;  /* 0x0000006766677221 */ /* 0x000fc60000010000 */
[----:B------:R-:W3:Y:S01]  /*f880*/  MUFU.EX2 R51, R51 ;  /* 0x0000003300337308 */ /* 0x000ee20000000800 */
[----:B----4-:R-:W-:Y:S01]  /*f890*/  F2FP.F16.F32.PACK_AB R13, R55, R63 ;  /* 0x0000003f370d723e */ /* 0x010fe200000000ff */
[----:B------:R-:W-:Y:S01]  /*f8a0*/  FADD.FTZ R101, R101, R103 ;  /* 0x0000006765657221 */ /* 0x000fe20000010000 */
[----:B------:R-:W-:-:S03]  /*f8b0*/  FADD.FTZ R55, R55, R61 ;  /* 0x0000003d37377221 */ /* 0x000fc60000010000 */
[----:B------:R-:W-:Y:S02]  /*f8c0*/  FADD.FTZ R100, R100, R101 ;  /* 0x0000006564647221 */ /* 0x000fe40000010000 */
[----:B------:R-:W-:Y:S01]  /*f8d0*/  MUFU.EX2 R160, R160 ;  /* 0x000000a000a07308 */ /* 0x000fe20000000800 */
[----:B-1----:R-:W-:Y:S01]  /*f8e0*/  FADD.FTZ R55, R67, R55 ;  /* 0x0000003743377221 */ /* 0x002fe20000010000 */
[----:B------:R-:W-:-:S04]  /*f8f0*/  FADD.FTZ R100, R99, R100 ;  /* 0x0000006463647221 */ /* 0x000fc80000010000 */
[----:B------:R-:W-:Y:S02]  /*f900*/  FADD.FTZ R98, R98, R100 ;  /* 0x0000006462627221 */ /* 0x000fe40000010000 */
[----:B------:R-:W1:Y:S01]  /*f910*/  MUFU.EX2 R137, R137 ;  /* 0x0000008900897308 */ /* 0x000e620000000800 */
[----:B---3--:R-:W-:Y:S01]  /*f920*/  F2FP.F16.F32.PACK_AB R15, R51, R67 ;  /* 0x00000043330f723e */ /* 0x008fe200000000ff */
[----:B------:R-:W-:Y:S01]  /*f930*/  FADD.FTZ R98, R97, R98 ;  /* 0x0000006261627221 */ /* 0x000fe20000010000 */
[----:B------:R-:W-:-:S03]  /*f940*/  FADD.FTZ R51, R51, R55 ;  /* 0x0000003733337221 */ /* 0x000fc60000010000 */
[----:B------:R-:W-:Y:S02]  /*f950*/  FADD.FTZ R98, R96, R98 ;  /* 0x0000006260627221 */ /* 0x000fe40000010000 */
[----:B------:R-:W-:Y:S01]  /*f960*/  HMMA.16816.F32 R8, R12, R20, R8 ;  /* 0x000000140c08723c */ /* 0x000fe20000001808 */
[----:B------:R-:W-:Y:S01]  /*f970*/  MUFU.EX2 R121, R121 ;  /* 0x0000007900797308 */ /* 0x000fe20000000800 */
[----:B------:R-:W-:-:S04]  /*f980*/  FADD.FTZ R98, R95, R98 ;  /* 0x000000625f627221 */ /* 0x000fc80000010000 */
[----:B------:R-:W-:Y:S02]  /*f990*/  FADD.FTZ R116, R116, R98 ;  /* 0x0000006274747221 */ /* 0x000fe40000010000 */
[----:B------:R-:W-:Y:S01]  /*f9a0*/  HMMA.16816.F32 R4, R12, R22, R4 ;  /* 0x000000160c04723c */ /* 0x000fe20000001804 */
[----:B------:R-:W3:Y:S01]  /*f9b0*/  LDSM.16.MT88.4 R20, [R114+0x3800] ;  /* 0x003800007214783b */ /* 0x000ee20000004200 */
[----:B------:R-:W4:Y:S01]  /*f9c0*/  MUFU.EX2 R37, R37 ;  /* 0x0000002500257308 */ /* 0x000f220000000800 */
[----:B------:R-:W-:-:S04]  /*f9d0*/  FADD.FTZ R116, R118, R116 ;  /* 0x0000007476747221 */ /* 0x000fc80000010000 */
[----:B------:R-:W-:Y:S01]  /*f9e0*/  FADD.FTZ R124, R124, R116 ;  /* 0x000000747c7c7221 */ /* 0x000fe20000010000 */
[----:B--2---:R-:W-:Y:S01]  /*f9f0*/  HMMA.16816.F32 R24, R12, R16, R24 ;  /* 0x000000100c18723c */ /* 0x004fe20000001818 */
[----:B------:R-:W-:Y:S01]  /*fa00*/  FFMA.FTZ R17, R83, UR10, -R94 ;  /* 0x0000000a53117c23 */ /* 0x000fe2000801085e */
[----:B------:R-:W2:Y:S01]  /*fa10*/  MUFU.EX2 R50, R75 ;  /* 0x0000004b00327308 */ /* 0x000ea20000000800 */
[----:B------:R-:W-:-:S04]  /*fa20*/  FADD.FTZ R124, R136, R124 ;  /* 0x0000007c887c7221 */ /* 0x000fc80000010000 */
[----:B------:R-:W-:Y:S01]  /*fa30*/  FADD.FTZ R159, R159, R124 ;  /* 0x0000007c9f9f7221 */ /* 0x000fe20000010000 */
[----:B------:R-:W-:Y:S01]  /*fa40*/  HMMA.16816.F32 R28, R12, R18, R28 ;  /* 0x000000120c1c723c */ /* 0x000fe2000000181c */
[--C-:B------:R-:W-:Y:S01]  /*fa50*/  FFMA.FTZ R18, R87, UR10, -R94.reuse ;  /* 0x0000000a57127c23 */ /* 0x100fe2000801085e */
[----:B------:R-:W5:Y:S01]  /*fa60*/  MUFU.EX2 R38, R47 ;  /* 0x0000002f00267308 */ /* 0x000f620000000800 */
[----:B------:R-:W-:Y:S01]  /*fa70*/  FFMA.FTZ R19, R93, UR10, -R94 ;  /* 0x0000000a5d137c23 */ /* 0x000fe2000801085e */
[----:B-1----:R-:W-:Y:S02]  /*fa80*/  F2FP.F16.F32.PACK_AB R12, R137, R160 ;  /* 0x000000a0890c723e */ /* 0x002fe400000000ff */
[----:B----4-:R-:W-:-:S04]  /*fa90*/  F2FP.F16.F32.PACK_AB R14, R37, R121 ;  /* 0x00000079250e723e */ /* 0x010fc800000000ff */
[----:B------:R-:W1:Y:S01]  /*faa0*/  MUFU.EX2 R46, R46 ;  /* 0x0000002e002e7308 */ /* 0x000e620000000800 */
[----:B--2---:R-:W-:-:S07]  /*fab0*/  FADD.FTZ R51, R50, R51 ;  /* 0x0000003332337221 */ /* 0x004fce0000010000 */
[----:B------:R-:W2:Y:S01]  /*fac0*/  MUFU.EX2 R16, R39 ;  /* 0x0000002700107308 */ /* 0x000ea20000000800 */
[C---:B-----5:R-:W-:Y:S01]  /*fad0*/  F2FP.F16.F32.PACK_AB R13, R38.reuse, R50 ;  /* 0x00000032260d723e */ /* 0x060fe200000000ff */
[----:B------:R-:W-:-:S06]  /*fae0*/  FADD.FTZ R38, R38, R51 ;  /* 0x0000003326267221 */ /* 0x000fcc0000010000 */
[----:B------:R-:W-:Y:S01]  /*faf0*/  MUFU.EX2 R36, R36 ;  /* 0x0000002400247308 */ /* 0x000fe20000000800 */
[----:B-1----:R-:W-:-:S07]  /*fb00*/  FADD.FTZ R38, R46, R38 ;  /* 0x000000262e267221 */ /* 0x002fce0000010000 */
[----:B------:R-:W1:Y:S01]  /*fb10*/  MUFU.EX2 R44, R44 ;  /* 0x0000002c002c7308 */ /* 0x000e620000000800 */
[C---:B--2---:R-:W-:Y:S01]  /*fb20*/  F2FP.F16.F32.PACK_AB R15, R16.reuse, R46 ;  /* 0x0000002e100f723e */ /* 0x044fe200000000ff */
[----:B------:R-:W-:-:S06]  /*fb30*/  FADD.FTZ R16, R16, R38 ;  /* 0x0000002610107221 */ /* 0x000fcc0000010000 */
[----:B------:R-:W-:Y:S01]  /*fb40*/  MUFU.EX2 R45, R45 ;  /* 0x0000002d002d7308 */ /* 0x000fe20000000800 */
[C---:B------:R-:W-:Y:S07]  /*fb50*/  HMMA.16816.F32 R8, R12.reuse, R32, R8 ;  /* 0x000000200c08723c */ /* 0x040fee0000001808 */
[----:B------:R-:W2:Y:S01]  /*fb60*/  MUFU.EX2 R229, R229 ;  /* 0x000000e500e57308 */ /* 0x000ea20000000800 */
[C---:B------:R-:W-:Y:S07]  /*fb70*/  HMMA.16816.F32 R4, R12.reuse, R34, R4 ;  /* 0x000000220c04723c */ /* 0x040fee0000001804 */
[----:B------:R-:W4:Y:S01]  /*fb80*/  MUFU.EX2 R17, R17 ;  /* 0x0000001100117308 */ /* 0x000f220000000800 */
[C---:B---3--:R-:W-:Y:S07]  /*fb90*/  HMMA.16816.F32 R24, R12.reuse, R20, R24 ;  /* 0x000000140c18723c */ /* 0x048fee0000001818 */
[----:B------:R-:W3:Y:S01]  /*fba0*/  MUFU.EX2 R18, R18 ;  /* 0x0000001200127308 */ /* 0x000ee20000000800 */
[----:B------:R-:W-:Y:S01]  /*fbb0*/  HMMA.16816.F32 R28, R12, R22, R28 ;  /* 0x000000160c1c723c */ /* 0x000fe2000000181c */
[----:B-1----:R-:W-:-:S02]  /*fbc0*/  F2FP.F16.F32.PACK_AB R12, R44, R36 ;  /* 0x000000242c0c723e */ /* 0x002fc400000000ff */
[----:B--2---:R-:W-:-:S04]  /*fbd0*/  F2FP.F16.F32.PACK_AB R14, R229, R45 ;  /* 0x0000002de50e723e */ /* 0x004fc800000000ff */
[----:B------:R-:W1:Y:S01]  /*fbe0*/  MUFU.EX2 R19, R19 ;  /* 0x0000001300137308 */ /* 0x000e620000000800 */
[----:B----4-:R-:W-:-:S07]  /*fbf0*/  FADD.FTZ R16, R17, R16 ;  /* 0x0000001011107221 */ /* 0x010fce0000010000 */
[----:B------:R-:W2:Y:S01]  /*fc00*/  MUFU.EX2 R228, R228 ;  /* 0x000000e400e47308 */ /* 0x000ea20000000800 */
[C---:B---3--:R-:W-:Y:S01]  /*fc10*/  F2FP.F16.F32.PACK_AB R13, R18.reuse, R17 ;  /* 0x00000011120d723e */ /* 0x048fe200000000ff */
[----:B------:R-:W-:-:S04]  /*fc20*/  FADD.FTZ R16, R18, R16 ;  /* 0x0000001012107221 */ /* 0x000fc80000010000 */
[----:B-1----:R-:W-:Y:S01]  /*fc30*/  FADD.FTZ R16, R19, R16 ;  /* 0x0000001013107221 */ /* 0x002fe20000010000 */
[----:B--2---:R-:W-:-:S03]  /*fc40*/  F2FP.F16.F32.PACK_AB R15, R228, R19 ;  /* 0x00000013e40f723e */ /* 0x004fc600000000ff */
[----:B------:R-:W-:-:S04]  /*fc50*/  FADD.FTZ R228, R228, R16 ;  /* 0x00000010e4e47221 */ /* 0x000fc80000010000 */
[C---:B------:R-:W-:Y:S08]  /*fc60*/  HMMA.16816.F32 R144, R12.reuse, R140, R8 ;  /* 0x0000008c0c90723c */ /* 0x040ff00000001808 */
        /* <DEDUP_REMOVED lines=13> */
[----:B------:R-:W-:-:S04]  /*fd40*/  UISETP.NE.U32.AND UP0, UPT, UR12, URZ, UPT ;  /* 0x000000ff0c00728c */ /* 0x000fc8000bf05070 */
[----:B------:R-:W-:Y:S01]  /*fd50*/  UISETP.NE.AND.EX UP0, UPT, UR13, URZ, UPT, UP0 ;  /* 0x000000ff0d00728c */ /* 0x000fe2000bf05300 */
[----:B------:R-:W-:Y:S08]  /*fd60*/  BAR.SYNC.DEFER_BLOCKING 0x0 ;  /* 0x0000000000007b1d */ /* 0x000ff00000010000 */
[----:B------:R-:W-:Y:S05]  /*fd70*/  BRA.U !UP0, `(.L_x_768) ;  /* 0x0000000108fc7547 */ /* 0x000fea000b800000 */
[----:B------:R-:W1:Y:S01]  /*fd80*/  LDC R8, c[0x0][0x4f0] ;  /* 0x00013c00ff087b82 */ /* 0x000e620000000800 */
[C---:B------:R-:W-:Y:S01]  /*fd90*/  IADD3 R10, PT, PT, R42.reuse, -0x200, RZ ;  /* 0xfffffe002a0a7810 */ /* 0x040fe20007ffe0ff */
[----:B------:R-:W-:Y:S01]  /*fda0*/  VIADD R9, R42, 0xffffff00 ;  /* 0xffffff002a097836 */ /* 0x000fe20000000000 */
[----:B------:R-:W2:Y:S02]  /*fdb0*/  LDCU.64 UR8, c[0x0][0x3c0] ;  /* 0x00007800ff0877ac */ /* 0x000ea40008000a00 */
[----:B------:R-:W-:Y:S02]  /*fdc0*/  IABS R12, R10 ;  /* 0x0000000a000c7213 */ /* 0x000fe40000000000 */
[----:B------:R-:W-:Y:S01]  /*fdd0*/  IABS R6, R9 ;  /* 0x0000000900067213 */ /* 0x000fe20000000000 */
[----:B------:R-:W3:Y:S01]  /*fde0*/  LDCU.64 UR4, c[0x0][0x3a8] ;  /* 0x00007500ff0477ac */ /* 0x000ee20008000a00 */
[-C--:B-1----:R-:W-:Y:S02]  /*fdf0*/  IABS R7, R8.reuse ;  /* 0x0000000800077213 */ /* 0x082fe40000000000 */
[----:B------:R-:W-:-:S02]  /*fe00*/  LOP3.LUT R10, R10, R8, RZ, 0x3c, !PT ;  /* 0x000000080a0a7212 */ /* 0x000fc400078e3cff */
[----:B------:R-:W1:Y:S01]  /*fe10*/  I2F.RP R14, R7 ;  /* 0x00000007000e7306 */ /* 0x000e620000209400 */
[----:B------:R-:W-:Y:S02]  /*fe20*/  LOP3.LUT R9, R9, R8, RZ, 0x3c, !PT ;  /* 0x0000000809097212 */ /* 0x000fe400078e3cff */
        /* <DEDUP_REMOVED lines=17> */
[-C--:B------:R-:W-:Y:S02]  /*ff40*/  @!P1 IADD3 R11, PT, PT, R11, -R7.reuse, RZ ;  /* 0x800000070b0b9210 */ /* 0x080fe40007ffe0ff */
[----:B------:R-:W-:Y:S01]  /*ff50*/  @!P0 IMAD.IADD R4, R4, 0x1, -R7 ;  /* 0x0000000104048824 */ /* 0x000fe200078e0a07 */
[----:B------:R-:W-:Y:S01]  /*ff60*/  @!P1 IADD3 R13, PT, PT, R13, 0x1, RZ ;  /* 0x000000010d0d9810 */ /* 0x000fe20007ffe0ff */
[----:B------:R-:W-:Y:S01]  /*ff70*/  @!P0 VIADD R5, R5, 0x1 ;  /* 0x0000000105058836 */ /* 0x000fe20000000000 */
[-C--:B------:R-:W-:Y:S02]  /*ff80*/  ISETP.GE.U32.AND P3, PT, R11, R7.reuse, PT ;  /* 0x000000070b00720c */ /* 0x080fe40003f66070 */
[----:B------:R-:W-:Y:S02]  /*ff90*/  ISETP.GE.U32.AND P2, PT, R4, R7, PT ;  /* 0x000000070400720c */ /* 0x000fe40003f46070 */
[----:B------:R-:W-:Y:S02]  /*ffa0*/  ISETP.NE.AND P0, PT, R8, RZ, PT ;  /* 0x000000ff0800720c */ /* 0x000fe40003f05270 */
[----:B------:R-:W-:-:S07]  /*ffb0*/  LOP3.LUT R4, RZ, R8, RZ, 0x33, !PT ;  /* 0x00000008ff047212 */ /* 0x000fce00078e33ff */
[----:B------:R-:W-:Y:S02]  /*ffc0*/  @P3 IADD3 R13, PT, PT, R13, 0x1, RZ ;  /* 0x000000010d0d3810 */ /* 0x000fe40007ffe0ff */
[----:B------:R-:W-:Y:S02]  /*ffd0*/  @P2 VIADD R5, R5, 0x1 ;  /* 0x0000000105052836 */ /* 0x000fe40000000000 */
[----:B------:R-:W-:-:S03]  /*ffe0*/  MOV R7, R13 ;  /* 0x0000000d00077202 */ /* 0x000fc60000000f00 */
[----:B------:R-:W-:Y:S02]  /*fff0*/  @!P4 IADD3 R5, PT, PT, -R5, RZ, RZ ;  /* 0x000000ff0505c210 */ /* 0x000fe40007ffe1ff */
[----:B------:R-:W-:-:S05]  /*10000*/  @!P5 IMAD.MOV R7, RZ, RZ, -R7 ;  /* 0x000000ffff07d224 */ /* 0x000fca00078e0a07 */
[C---:B------:R-:W-:Y:S02]  /*10010*/  SEL R7, R4.reuse, R7, !P0 ;  /* 0x0000000704077207 */ /* 0x040fe40004000000 */
[----:B------:R-:W-:-:S03]  /*10020*/  SEL R4, R4, R5, !P0 ;  /* 0x0000000504047207 */ /* 0x000fc60004000000 */
[----:B------:R-:W-:-:S04]  /*10030*/  IMAD.WIDE R12, R7, 0x4, R220 ;  /* 0x00000004070c7825 */ /* 0x000fc800078e02dc */
[C---:B------:R-:W-:Y:S01]  /*10040*/  IMAD.WIDE R10, R4.reuse, 0x4, R220 ;  /* 0x00000004040a7825 */ /* 0x040fe200078e02dc */
[----:B------:R-:W4:Y:S04]  /*10050*/  LDG.E R6, desc[UR6][R12.64] ;  /* 0x000000060c067981 */ /* 0x000f28000c1e1900 */
[----:B------:R-:W4:Y:S01]  /*10060*/  LDG.E R5, desc[UR6][R10.64] ;  /* 0x000000060a057981 */ /* 0x000f22000c1e1900 */
[----:B------:R-:W-:-:S04]  /*10070*/  IMAD.IADD R4, R4, 0x1, -R7 ;  /* 0x0000000104047824 */ /* 0x000fc800078e0a07 */
[----:B------:R-:W-:-:S05]  /*10080*/  IMAD R8, R4, R8, -0x100 ;  /* 0xffffff0004087424 */ /* 0x000fca00078e0208 */
[----:B------:R-:W-:-:S05]  /*10090*/  SHF.R.S32.HI R4, RZ, 0x1f, R8 ;  /* 0x0000001fff047819 */ /* 0x000fca0000011408 */
[----:B--2---:R-:W-:-:S04]  /*100a0*/  IMAD R4, R4, UR8, RZ ;  /* 0x0000000804047c24 */ /* 0x004fc8000f8e02ff */
[C---:B------:R-:W-:Y:S02]  /*100b0*/  IMAD R4, R8.reuse, UR9, R4 ;  /* 0x0000000908047c24 */ /* 0x040fe4000f8e0204 */
[----:B------:R-:W-:-:S04]  /*100c0*/  IMAD.WIDE.U32 R8, R8, UR8, RZ ;  /* 0x0000000808087c25 */ /* 0x000fc8000f8e00ff */
[----:B------:R-:W-:Y:S01]  /*100d0*/  IMAD.IADD R9, R9, 0x1, R4 ;  /* 0x0000000109097824 */ /* 0x000fe200078e0204 */
[----:B----4-:R-:W-:-:S04]  /*100e0*/  IADD3 R5, PT, PT, R6, -R5, RZ ;  /* 0x8000000506057210 */ /* 0x010fc80007ffe0ff */
[----:B------:R-:W-:Y:S01]  /*100f0*/  SHF.R.S32.HI R6, RZ, 0x1f, R5 ;  /* 0x0000001fff067819 */ /* 0x000fe20000011405 */
[----:B---3--:R-:W-:-:S04]  /*10100*/  IMAD.WIDE.U32 R8, R5, UR4, R8 ;  /* 0x0000000405087c25 */ /* 0x008fc8000f8e0008 */
[----:B------:R-:W-:Y:S01]  /*10110*/  IMAD R6, R6, UR4, RZ ;  /* 0x0000000406067c24 */ /* 0x000fe2000f8e02ff */
[----:B------:R-:W-:-:S03]  /*10120*/  LEA R217, P0, R8, R217, 0x1 ;  /* 0x000000d908d97211 */ /* 0x000fc600078008ff */
[----:B------:R-:W-:-:S05]  /*10130*/  IMAD R6, R5, UR5, R6 ;  /* 0x0000000505067c24 */ /* 0x000fca000f8e0206 */
[----:B------:R-:W-:-:S04]  /*10140*/  IADD3 R6, PT, PT, R9, R6, RZ ;  /* 0x0000000609067210 */ /* 0x000fc80007ffe0ff */
[----:B------:R-:W-:Y:S01]  /*10150*/  LEA.HI.X R216, R8, R216, R6, 0x1, P0 ;  /* 0x000000d808d87211 */ /* 0x000fe200000f0c06 */
[----:B------:R-:W-:Y:S06]  /*10160*/  BRA `(.L_x_769) ;  /* 0x0000000000207947 */ /* 0x000fec0003800000 */
.L_x_768:
[----:B------:R-:W1:Y:S01]  /*10170*/  LDCU UR8, c[0x0][0x3c0] ;  /* 0x00007800ff0877ac */ /* 0x000e620008000800 */
[----:B------:R-:W-:Y:S02]  /*10180*/  UMOV UR5, URZ ;  /* 0x000000ff00057c82 */ /* 0x000fe40008000000 */
[----:B------:R-:W-:Y:S01]  /*10190*/  IADD3 R5, P0, PT, RZ, -UR5, RZ ;  /* 0x80000005ff057c10 */ /* 0x000fe2000ff1e0ff */
[----:B-1----:R-:W-:-:S06]  /*101a0*/  USHF.L.U32 UR4, UR8, 0x8, URZ ;  /* 0x0000000808047899 */ /* 0x002fcc00080006ff */
[----:B------:R-:W-:-:S05]  /*101b0*/  IMAD.X R4, RZ, RZ, ~UR4, P0 ;  /* 0x80000004ff047e24 */ /* 0x000fca00080e06ff */
[----:B------:R-:W-:-:S04]  /*101c0*/  SHF.R.S64 R5, R5, 0x1f, R4 ;  /* 0x0000001f05057819 */ /* 0x000fc80000001004 */
[----:B------:R-:W-:-:S04]  /*101d0*/  IADD3 R217, P0, PT, R5, R217, RZ ;  /* 0x000000d905d97210 */ /* 0x000fc80007f1e0ff */
[----:B------:R-:W-:-:S09]  /*101e0*/  LEA.HI.X.SX32 R216, R4, R216, 0x1, P0 ;  /* 0x000000d804d87211 */ /* 0x000fd200000f0eff */
.L_x_769:
[----:B------:R-:W1:Y:S01]  /*101f0*/  LDCU UR4, c[0x0][0x3c4] ;  /* 0x00007880ff0477ac */ /* 0x000e620008000800 */
[----:B------:R-:W2:Y:S01]  /*10200*/  LDCU UR5, c[0x0][0x440] ;  /* 0x00008800ff0577ac */ /* 0x000ea20008000800 */
[----:B------:R-:W-:-:S06]  /*10210*/  USHF.L.U32 UR9, UR8, 0x6, URZ ;  /* 0x0000000608097899 */ /* 0x000fcc00080006ff */
[----:B------:R-:W-:Y:S01]  /*10220*/  IADD3 R12, P0, PT, R217, UR9, RZ ;  /* 0x00000009d90c7c10 */ /* 0x000fe2000ff1e0ff */
[----:B-1----:R-:W-:Y:S01]  /*10230*/  USHF.L.U64.HI UR4, UR8, 0x6, UR4 ;  /* 0x0000000608047899 */ /* 0x002fe20008010204 */
[----:B--2---:R-:W-:-:S05]  /*10240*/  ISETP.GE.AND P6, PT, R148, UR5, PT ;  /* 0x0000000594007c0c */ /* 0x004fca000bfc6270 */
[----:B------:R-:W-:Y:S02]  /*10250*/  IADD3.X R13, PT, PT, R216, UR4, RZ, P0, !PT ;  /* 0x00000004d80d7c10 */ /* 0x000fe400087fe4ff */
[----:B------:R-:W-:-:S04]  /*10260*/  IADD3 R10, P0, PT, R12, UR9, RZ ;  /* 0x000000090c0a7c10 */ /* 0x000fc8000ff1e0ff */
[----:B------:R-:W-:Y:S02]  /*10270*/  IADD3.X R11, PT, PT, R13, UR4, RZ, P0, !PT ;  /* 0x000000040d0b7c10 */ /* 0x000fe400087fe4ff */
[----:B------:R-:W-:Y:S01]  /*10280*/  IADD3 R8, P0, PT, R10, UR9, RZ ;  /* 0x000000090a087c10 */ /* 0x000fe2000ff1e0ff */
[----:B------:R-:W-:-:S03]  /*10290*/  @!P6 IMAD.MOV.U32 R4, RZ, RZ, R217 ;  /* 0x000000ffff04e224 */ /* 0x000fc600078e00d9 */
[----:B------:R-:W-:Y:S01]  /*102a0*/  IADD3.X R9, PT, PT, R11, UR4, RZ, P0, !PT ;  /* 0x000000040b097c10 */ /* 0x000fe200087fe4ff */
[----:B------:R-:W-:Y:S01]  /*102b0*/  @!P6 IMAD.MOV.U32 R5, RZ, RZ, R216 ;  /* 0x000000ffff05e224 */ /* 0x000fe200078e00d8 */
[----:B------:R-:W-:-:S04]  /*102c0*/  IADD3 R6, P0, PT, R8, UR9, RZ ;  /* 0x0000000908067c10 */ /* 0x000fc8000ff1e0ff */
[----:B------:R-:W-:Y:S01]  /*102d0*/  @!PT LDS RZ, [RZ] ;  /* 0x00000000fffff984 */ /* 0x000fe20000000800 */
[----:B------:R-:W-:Y:S01]  /*102e0*/  @!PT LDS RZ, [RZ] ;  /* 0x00000000fffff984 */ /* 0x000fe20000000800 */
[----:B------:R-:W-:Y:S01]  /*102f0*/  @!PT LDS RZ, [RZ] ;  /* 0x00000000fffff984 */ /* 0x000fe20000000800 */
[----:B------:R1:W-:Y:S01]  /*10300*/  @!P6 LDGSTS.E.BYPASS.LTC128B.128 [R222+0x5000], desc[UR6][R4.64] ;  /* 0x0500000004deefae */ /* 0x0003e2000b981a06 */
[----:B------:R-:W-:-:S03]  /*10310*/  IADD3.X R7, PT, PT, R9, UR4, RZ, P0, !PT ;  /* 0x0000000409077c10 */ /* 0x000fc600087fe4ff */
        /* <DEDUP_REMOVED lines=14> */
[----:B------:R-:W-:Y:S01]  /*10400*/  @!P6 LDGSTS.E.BYPASS.LTC128B.128 [R222+0x6800], desc[UR6][R8.64] ;  /* 0x0680000008deefae */ /* 0x000fe2000b981a06 */
[----:B-1----:R-:W-:-:S03]  /*10410*/  IADD3 R4, P0, PT, R6, UR9, RZ ;  /* 0x0000000906047c10 */ /* 0x002fc6000ff1e0ff */
[----:B------:R-:W-:Y:S01]  /*10420*/  @P6 STS.128 [R222+0x6800], RZ ;  /* 0x006800ffde006388 */ /* 0x000fe20000000c00 */
[----:B------:R-:W-:-:S03]  /*10430*/  IADD3.X R5, PT, PT, R7, UR4, RZ, P0, !PT ;  /* 0x0000000407057c10 */ /* 0x000fc600087fe4ff */
[----:B------:R-:W-:Y:S01]  /*10440*/  @!PT LDS RZ, [RZ] ;  /* 0x00000000fffff984 */ /* 0x000fe20000000800 */
[----:B------:R-:W-:Y:S01]  /*10450*/  @!PT LDS RZ, [RZ] ;  /* 0x00000000fffff984 */ /* 0x000fe20000000800 */
[----:B------:R-:W-:Y:S01]  /*10460*/  @!PT LDS RZ, [RZ] ;  /* 0x00000000fffff984 */ /* 0x000fe20000000800 */
[----:B------:R-:W-:Y:S01]  /*10470*/  @!P6 LDGSTS.E.BYPASS.LTC128B.128 [R222+0x7000], desc[UR6][R6.64] ;  /* 0x0700000006deefae */ /* 0x000fe2000b981a06 */
[----:B--2---:R-:W-:-:S03]  /*10480*/  IADD3 R12, P0, PT, R4, UR9, RZ ;  /* 0x00000009040c7c10 */ /* 0x004fc6000ff1e0ff */
[----:B------:R-:W-:Y:S01]  /*10490*/  @P6 STS.128 [R222+0x7000], RZ ;  /* 0x007000ffde006388 */ /* 0x000fe20000000c00 */
[----:B------:R-:W-:-:S03]  /*104a0*/  IADD3.X R13, PT, PT, R5, UR4, RZ, P0, !PT ;  /* 0x00000004050d7c10 */ /* 0x000fc600087fe4ff */
[----:B------:R-:W-:Y:S01]  /*104b0*/  @!PT LDS RZ, [RZ] ;  /* 0x00000000fffff984 */ /* 0x000fe20000000800 */
[----:B------:R-:W-:Y:S01]  /*104c0*/  @!PT LDS RZ, [RZ] ;  /* 0x00000000fffff984 */ /* 0x000fe20000000800 */
[----:B------:R-:W-:Y:S01]  /*104d0*/  @!PT LDS RZ, [RZ] ;  /* 0x00000000fffff984 */ /* 0x000fe20000000800 */
[----:B------:R1:W-:Y:S01]  /*104e0*/  @!P6 LDGSTS.E.BYPASS.LTC128B.128 [R222+0x7800], desc[UR6][R4.64] ;  /* 0x0780000004deefae */ /* 0x0003e2000b981a06 */
[----:B---3--:R-:W-:-:S03]  /*104f0*/  @!P6 IADD3 R10, P0, PT, R12, UR9, RZ ;  /* 0x000000090c0aec10 */ /* 0x008fc6000ff1e0ff */
[----:B------:R-:W-:Y:S01]  /*10500*/  @P6 STS.128 [R222+0x7800], RZ ;  /* 0x007800ffde006388 */ /* 0x000fe20000000c00 */
[----:B------:R-:W-:-:S03]  /*10510*/  @!P6 IADD3.X R11, PT, PT, R13, UR4, RZ, P0, !PT ;  /* 0x000000040d0bec10 */ /* 0x000fc600087fe4ff */
        /* <DEDUP_REMOVED lines=10> */
[----:B------:R-:W-:Y:S04]  /*105c0*/  LDSM.16.M88.4 R164, [R210] ;  /* 0x00000000d2a4783b */ /* 0x000fe80000000200 */
[----:B------:R-:W1:Y:S04]  /*105d0*/  LDSM.16.M88.4 R128, [R209+0x1000] ;  /* 0x00100000d180783b */ /* 0x000e680000000200 */
[----:B------:R-:W4:Y:S04]  /*105e0*/  LDSM.16.M88.4 R120, [R209+0x1400] ;  /* 0x00140000d178783b */ /* 0x000f280000000200 */
[----:B------:R-:W-:Y:S04]  /*105f0*/  LDSM.16.M88.4 R160, [R196] ;  /* 0x00000000c4a0783b */ /* 0x000fe80000000200 */
[----:B------:R-:W5:Y:S04]  /*10600*/  LDSM.16.M88.4 R172, [R3+0x1000] ;  /* 0x0010000003ac783b */ /* 0x000f680000000200 */
[----:B------:R-:W3:Y:S04]  /*10610*/  LDSM.16.M88.4 R168, [R209+0x4c00] ;  /* 0x004c0000d1a8783b */ /* 0x000ee80000000200 */
[----:B------:R-:W3:Y:S04]  /*10620*/  LDSM.16.M88.4 R112, [R209+0x1800] ;  /* 0x00180000d170783b */ /* 0x000ee80000000200 */
[----:B------:R-:W3:Y:S04]  /*10630*/  LDSM.16.M88.4 R104, [R209+0x1c00] ;  /* 0x001c0000d168783b */ /* 0x000ee80000000200 */
[----:B------:R-:W3:Y:S04]  /*10640*/  LDSM.16.M88.4 R96, [R209+0x2000] ;  /* 0x00200000d160783b */ /* 0x000ee80000000200 */
[----:B------:R-:W3:Y:S04]  /*10650*/  LDSM.16.M88.4 R88, [R209+0x2400] ;  /* 0x00240000d158783b */ /* 0x000ee80000000200 */
[----:B------:R-:W3:Y:S04]  /*10660*/  LDSM.16.M88.4 R80, [R209+0x2800] ;  /* 0x00280000d150783b */ /* 0x000ee80000000200 */
[----:B------:R-:W3:Y:S01]  /*10670*/  LDSM.16.M88.4 R72, [R209+0x2c00] ;  /* 0x002c0000d148783b */ /* 0x000ee20000000200 */
[C---:B-1----:R-:W-:Y:S03]  /*10680*/  HMMA.16816.F32 R4, R164.reuse, R128, RZ ;  /* 0x00000080a404723c */ /* 0x042fe600000018ff */
[----:B------:R-:W1:Y:S04]  /*10690*/  LDSM.16.M88.4 R64, [R209+0x3000] ;  /* 0x00300000d140783b */ /* 0x000e680000000200 */
[----:B------:R-:W1:Y:S01]  /*106a0*/  LDSM.16.M88.4 R56, [R209+0x3400] ;  /* 0x00340000d138783b */ /* 0x000e620000000200 */
[C---:B------:R-:W-:Y:S03]  /*106b0*/  HMMA.16816.F32 R128, R164.reuse, R130, RZ ;  /* 0x00000082a480723c */ /* 0x040fe600000018ff */
[----:B------:R-:W1:Y:S04]  /*106c0*/  LDSM.16.M88.4 R48, [R209+0x3800] ;  /* 0x00380000d130783b */ /* 0x000e680000000200 */
[----:B------:R-:W1:Y:S01]  /*106d0*/  LDSM.16.M88.4 R36, [R209+0x3c00] ;  /* 0x003c0000d124783b */ /* 0x000e620000000200 */
[----:B----4-:R-:W-:Y:S03]  /*106e0*/  HMMA.16816.F32 R124, R164, R120, RZ ;  /* 0x00000078a47c723c */ /* 0x010fe600000018ff */
[----:B------:R-:W4:Y:S04]  /*106f0*/  LDSM.16.M88.4 R28, [R209+0x4000] ;  /* 0x00400000d11c783b */ /* 0x000f280000000200 */
[----:B------:R-:W4:Y:S01]  /*10700*/  LDSM.16.M88.4 R20, [R209+0x4400] ;  /* 0x00440000d114783b */ /* 0x000f220000000200 */
[----:B-----5:R-:W-:Y:S01]  /*10710*/  HMMA.16816.F32 R4, R160, R172, R4 ;  /* 0x000000aca004723c */ /* 0x020fe20000001804 */
[----:B------:R-:W-:-:S02]  /*10720*/  VIADD R172, R150, 0xfffffe08 ;  /* 0xfffffe0896ac7836 */ /* 0x000fc40000000000 */
[----:B--2---:R-:W2:Y:S04]  /*10730*/  LDSM.16.M88.4 R12, [R209+0x4800] ;  /* 0x00480000d10c783b */ /* 0x004ea80000000200 */
[----:B------:R-:W5:Y:S01]  /*10740*/  LDSM.16.M88.4 R156, [R3+0x1400] ;  /* 0x00140000039c783b */ /* 0x000f620000000200 */
[C---:B------:R-:W-:Y:S03]  /*10750*/  HMMA.16816.F32 R120, R164.reuse, R122, RZ ;  /* 0x0000007aa478723c */ /* 0x040fe600000018ff */
[----:B------:R-:W5:Y:S04]  /*10760*/  LDSM.16.M88.4 R152, [R3+0x1800] ;  /* 0x001800000398783b */ /* 0x000f680000000200 */
[----:B------:R-:W0:Y:S01]  /*10770*/  LDGDEPBAR ;  /* 0x00000000000079af */ /* 0x000e220000000000 */
[----:B---3--:R-:W-:Y:S01]  /*10780*/  HMMA.16816.F32 R8, R164, R168, RZ ;  /* 0x000000a8a408723c */ /* 0x008fe200000018ff */
[----:B------:R-:W-:-:S02]  /*10790*/  VIADD R168, R150, 0xfffffef9 ;  /* 0xfffffef996a87836 */ /* 0x000fc40000000000 */
[----:B------:R-:W-:-:S03]  /*107a0*/  VIADD R169, R150, 0xfffffe00 ;  /* 0xfffffe0096a97836 */ /* 0x000fc60000000000 */
[CC--:B------:R-:W-:Y:S02]  /*107b0*/  ISETP.GE.AND P4, PT, R168.reuse, R40.reuse, PT ;  /* 0x00000028a800720c */ /* 0x0c0fe40003f86270 */
[-C--:B------:R-:W-:Y:S01]  /*107c0*/  ISETP.GE.AND P5, PT, R168, R43.reuse, PT ;  /* 0x0000002ba800720c */ /* 0x080fe20003fa6270 */
[----:B------:R-:W-:Y:S01]  /*107d0*/  HMMA.16816.F32 R128, R160, R174, R128 ;  /* 0x000000aea080723c */ /* 0x000fe20000001880 */
[----:B------:R-:W-:Y:S01]  /*107e0*/  VIADD R168, R150, 0xfffffe01 ;  /* 0xfffffe0196a87836 */ /* 0x000fe20000000000 */
[CC--:B------:R-:W-:Y:S02]  /*107f0*/  ISETP.GE.AND P1, PT, R169.reuse, R40.reuse, PT ;  /* 0x00000028a900720c */ /* 0x0c0fe40003f26270 */
[-C--:B------:R-:W-:Y:S02]  /*10800*/  ISETP.GE.AND P0, PT, R169, R43.reuse, PT ;  /* 0x0000002ba900720c */ /* 0x080fe40003f06270 */
[C---:B------:R-:W-:Y:S02]  /*10810*/  ISETP.GE.AND P3, PT, R168.reuse, R40, PT ;  /* 0x00000028a800720c */ /* 0x040fe40003f66270 */
[----:B------:R-:W-:Y:S01]  /*10820*/  HMMA.16816.F32 R116, R164, R112, RZ ;  /* 0x00000070a474723c */ /* 0x000fe200000018ff */
[----:B------:R-:W-:-:S02]  /*10830*/  ISETP.GE.AND P2, PT, R168, R43, PT ;  /* 0x0000002ba800720c */ /* 0x000fc40003f46270 */
[----:B------:R-:W-:Y:S01]  /*10840*/  FSEL R179, R5, -INF , !P3 ;  /* 0xff80000005b37808 */ /* 0x000fe20005800000 */
[----:B------:R-:W-:-:S04]  /*10850*/  VIADD R5, R150, 0xfffffe10 ;  /* 0xfffffe1096057836 */ /* 0x000fc80000000000 */
[C---:B------:R-:W-:Y:S08]  /*10860*/  HMMA.16816.F32 R108, R164.reuse, R104, RZ ;  /* 0x00000068a46c723c */ /* 0x040ff000000018ff */
[C---:B------:R-:W-:Y:S08]  /*10870*/  HMMA.16816.F32 R100, R164.reuse, R96, RZ ;  /* 0x00000060a464723c */ /* 0x040ff000000018ff */
[C---:B------:R-:W-:Y:S08]  /*10880*/  HMMA.16816.F32 R92, R164.reuse, R88, RZ ;  /* 0x00000058a45c723c */ /* 0x040ff000000018ff */
[C---:B------:R-:W-:Y:S08]  /*10890*/  HMMA.16816.F32 R84, R164.reuse, R80, RZ ;  /* 0x00000050a454723c */ /* 0x040ff000000018ff */
[C---:B------:R-:W-:Y:S08]  /*108a0*/  HMMA.16816.F32 R76, R164.reuse, R72, RZ ;  /* 0x00000048a44c723c */ /* 0x040ff000000018ff */
[C---:B-1----:R-:W-:Y:S08]  /*108b0*/  HMMA.16816.F32 R68, R164.reuse, R64, RZ ;  /* 0x00000040a444723c */ /* 0x042ff000000018ff */
[C---:B------:R-:W-:Y:S08]  /*108c0*/  HMMA.16816.F32 R60, R164.reuse, R56, RZ ;  /* 0x00000038a43c723c */ /* 0x040ff000000018ff */
[C---:B------:R-:W-:Y:S08]  /*108d0*/  HMMA.16816.F32 R52, R164.reuse, R48, RZ ;  /* 0x00000030a434723c */ /* 0x040ff000000018ff */
[C---:B------:R-:W-:Y:S08]  /*108e0*/  HMMA.16816.F32 R44, R164.reuse, R36, RZ ;  /* 0x00000024a42c723c */ /* 0x040ff000000018ff */
[C---:B----4-:R-:W-:Y:S08]  /*108f0*/  HMMA.16816.F32 R32, R164.reuse, R28, RZ ;  /* 0x0000001ca420723c */ /* 0x050ff000000018ff */
[C---:B------:R-:W-:Y:S08]  /*10900*/  HMMA.16816.F32 R24, R164.reuse, R20, RZ ;  /* 0x00000014a418723c */ /* 0x040ff000000018ff */
[C---:B--2---:R-:W-:Y:S08]  /*10910*/  HMMA.16816.F32 R16, R164.reuse, R12, RZ ;  /* 0x0000000ca410723c */ /* 0x044ff000000018ff */
        /* <DEDUP_REMOVED lines=15> */
[----:B-----5:R-:W-:Y:S01]  /*10a10*/  HMMA.16816.F32 R124, R160, R156, R124 ;  /* 0x0000009ca07c723c */ /* 0x020fe2000000187c */
[----:B------:R-:W-:Y:S01]  /*10a20*/  FSEL R156, R4, -INF , !P1 ;  /* 0xff800000049c7808 */ /* 0x000fe20004800000 */
[----:B------:R-:W-:Y:S01]  /*10a30*/  VIADD R4, R150, 0xfffffe09 ;  /* 0xfffffe0996047836 */ /* 0x000fe20000000000 */
[----:B------:R-:W-:-:S02]  /*10a40*/  FSEL R157, R6, -INF , !P0 ;  /* 0xff800000069d7808 */ /* 0x000fc40004000000 */
[-C--:B------:R-:W-:Y:S02]  /*10a50*/  ISETP.GE.AND P1, PT, R172, R40.reuse, PT ;  /* 0x00000028ac00720c */ /* 0x080fe40003f26270 */
[C---:B------:R-:W-:Y:S01]  /*10a60*/  ISETP.GE.AND P3, PT, R4.reuse, R40, PT ;  /* 0x000000280400720c */ /* 0x040fe20003f66270 */
[C---:B------:R-:W-:Y:S01]  /*10a70*/  HMMA.16816.F32 R120, R160.reuse, R158, R120 ;  /* 0x0000009ea078723c */ /* 0x040fe20000001878 */
[----:B------:R-:W-:Y:S02]  /*10a80*/  FSEL R159, R7, -INF , !P2 ;  /* 0xff800000079f7808 */ /* 0x000fe40005000000 */
[-C--:B------:R-:W-:Y:S01]  /*10a90*/  ISETP.GE.AND P2, PT, R4, R43.reuse, PT ;  /* 0x0000002b0400720c */ /* 0x080fe20003f46270 */
[----:B------:R-:W-:Y:S01]  /*10aa0*/  VIADD R4, R150, 0xfffffe11 ;  /* 0xfffffe1196047836 */ /* 0x000fe20000000000 */
[----:B------:R-:W-:Y:S02]  /*10ab0*/  ISETP.GE.AND P0, PT, R172, R43, PT ;  /* 0x0000002bac00720c */ /* 0x000fe40003f06270 */
[----:B------:R-:W-:Y:S01]  /*10ac0*/  FSEL R128, R128, -INF , !P1 ;  /* 0xff80000080807808 */ /* 0x000fe20004800000 */
[----:B------:R-:W-:Y:S01]  /*10ad0*/  HMMA.16816.F32 R116, R160, R152, R116 ;  /* 0x00000098a074723c */ /* 0x000fe20000001874 */
[----:B------:R-:W-:Y:S01]  /*10ae0*/  FSEL R172, R130, -INF , !P0 ;  /* 0xff80000082ac7808 */ /* 0x000fe20004000000 */
[----:B------:R-:W-:Y:S01]  /*10af0*/  VIADD R130, R150, 0xfffffe18 ;  /* 0xfffffe1896827836 */ /* 0x000fe20000000000 */
[----:B------:R-:W-:-:S02]  /*10b00*/  FSEL R129, R129, -INF , !P3 ;  /* 0xff80000081817808 */ /* 0x000fc40005800000 */
[----:B------:R-:W-:Y:S01]  /*10b10*/  FSEL R174, R131, -INF , !P2 ;  /* 0xff80000083ae7808 */ /* 0x000fe20005000000 */
[----:B------:R-:W-:Y:S01]  /*10b20*/  VIADD R131, R150, 0xfffffe20 ;  /* 0xfffffe2096837836 */ /* 0x000fe20000000000 */
[CC--:B------:R-:W-:Y:S01]  /*10b30*/  ISETP.GE.AND P1, PT, R5.reuse, R40.reuse, PT ;  /* 0x000000280500720c */ /* 0x0c0fe20003f26270 */
[C---:B------:R-:W-:Y:S01]  /*10b40*/  HMMA.16816.F32 R112, R160.reuse, R154, R112 ;  /* 0x0000009aa070723c */ /* 0x040fe20000001870 */
[-C--:B------:R-:W-:Y:S02]  /*10b50*/  ISETP.GE.AND P0, PT, R5, R43.reuse, PT ;  /* 0x0000002b0500720c */ /* 0x080fe40003f06270 */
[C---:B------:R-:W-:Y:S02]  /*10b60*/  ISETP.GE.AND P3, PT, R4.reuse, R40, PT ;  /* 0x000000280400720c */ /* 0x040fe40003f66270 */
[----:B------:R-:W-:Y:S02]  /*10b70*/  ISETP.GE.AND P2, PT, R4, R43, PT ;  /* 0x0000002b0400720c */ /* 0x000fe40003f46270 */
[----:B------:R-:W2:Y:S01]  /*10b80*/  LDSM.16.M88.4 R4, [R3+0x2000] ;  /* 0x002000000304783b */ /* 0x000ea20000000200 */
[----:B------:R-:W-:Y:S01]  /*10b90*/  FSEL R124, R124, -INF , !P1 ;  /* 0xff8000007c7c7808 */ /* 0x000fe20004800000 */
[----:B-1----:R-:W-:Y:S01]  /*10ba0*/  HMMA.16816.F32 R108, R160, R168, R108 ;  /* 0x000000a8a06c723c */ /* 0x002fe2000000186c */
[----:B------:R-:W-:-:S02]  /*10bb0*/  FSEL R175, R126, -INF , !P0 ;  /* 0xff8000007eaf7808 */ /* 0x000fc40004000000 */
[CC--:B------:R-:W-:Y:S02]  /*10bc0*/  ISETP.GE.AND P1, PT, R130.reuse, R40.reuse, PT ;  /* 0x000000288200720c */ /* 0x0c0fe40003f26270 */
[----:B------:R-:W-:Y:S01]  /*10bd0*/  ISETP.GE.AND P0, PT, R130, R43, PT ;  /* 0x0000002b8200720c */ /* 0x000fe20003f06270 */
[----:B------:R-:W-:Y:S01]  /*10be0*/  VIADD R130, R150, 0xfffffe19 ;  /* 0xfffffe1996827836 */ /* 0x000fe20000000000 */
[----:B------:R-:W-:Y:S01]  /*10bf0*/  FSEL R125, R125, -INF , !P3 ;  /* 0xff8000007d7d7808 */ /* 0x000fe20005800000 */
[----:B------:R-:W-:Y:S01]  /*10c00*/  HMMA.16816.F32 R104, R160, R170, R104 ;  /* 0x000000aaa068723c */ /* 0x000fe20000001868 */
[----:B------:R-:W-:Y:S02]  /*10c10*/  FSEL R176, R127, -INF , !P2 ;  /* 0xff8000007fb07808 */ /* 0x000fe40005000000 */
[----:B------:R-:W-:Y:S01]  /*10c20*/  FSEL R126, R120, -INF , !P1 ;  /* 0xff800000787e7808 */ /* 0x000fe20004800000 */
[----:B------:R-:W-:Y:S01]  /*10c30*/  VIADD R120, R150, 0xfffffe21 ;  /* 0xfffffe2196787836 */ /* 0x000fe20000000000 */
[----:B------:R-:W-:-:S02]  /*10c40*/  ISETP.GE.AND P3, PT, R130, R40, PT ;  /* 0x000000288200720c */ /* 0x000fc40003f66270 */
[-C--:B------:R-:W-:Y:S02]  /*10c50*/  ISETP.GE.AND P2, PT, R130, R43.reuse, PT ;  /* 0x0000002b8200720c */ /* 0x080fe40003f46270 */
[----:B------:R-:W-:Y:S02]  /*10c60*/  FSEL R127, R121, -INF , !P3 ;  /* 0xff800000797f7808 */ /* 0x000fe40005800000 */
[----:B------:R-:W-:Y:S02]  /*10c70*/  FSEL R168, R123, -INF , !P2 ;  /* 0xff8000007ba87808 */ /* 0x000fe40005000000 */
[----:B------:R-:W-:Y:S02]  /*10c80*/  FSEL R173, R122, -INF , !P0 ;  /* 0xff8000007aad7808 */ /* 0x000fe40004000000 */
[C---:B------:R-:W-:Y:S02]  /*10c90*/  ISETP.GE.AND P3, PT, R120.reuse, R40, PT ;  /* 0x000000287800720c */ /* 0x040fe40003f66270 */
[----:B------:R-:W-:-:S02]  /*10ca0*/  ISETP.GE.AND P2, PT, R120, R43, PT ;  /* 0x0000002b7800720c */ /* 0x000fc40003f46270 */
[CC--:B------:R-:W-:Y:S01]  /*10cb0*/  ISETP.GE.AND P1, PT, R131.reuse, R40.reuse, PT ;  /* 0x000000288300720c */ /* 0x0c0fe20003f26270 */
[----:B------:R-:W1:Y:S01]  /*10cc0*/  LDSM.16.M88.4 R120, [R3+0x2400] ;  /* 0x002400000378783b */ /* 0x000e620000000200 */
[-C--:B------:R-:W-:Y:S01]  /*10cd0*/  ISETP.GE.AND P0, PT, R131, R43.reuse, PT ;  /* 0x0000002b8300720c */ /* 0x080fe20003f06270 */
[----:B------:R-:W-:Y:S01]  /*10ce0*/  VIADD R131, R150, 0xfffffe28 ;  /* 0xfffffe2896837836 */ /* 0x000fe20000000000 */
[----:B------:R-:W-:Y:S01]  /*10cf0*/  FSEL R130, R116, -INF , !P1 ;  /* 0xff80000074827808 */ /* 0x000fe20004800000 */
[----:B------:R-:W-:Y:S01]  /*10d00*/  VIADD R116, R150, 0xfffffe29 ;  /* 0xfffffe2996747836 */ /* 0x000fe20000000000 */
[----:B------:R-:W-:Y:S02]  /*10d10*/  FSEL R155, R118, -INF , !P0 ;  /* 0xff800000769b7808 */ /* 0x000fe40004000000 */
[CC--:B------:R-:W-:Y:S02]  /*10d20*/  ISETP.GE.AND P1, PT, R131.reuse, R40.reuse, PT ;  /* 0x000000288300720c */ /* 0x0c0fe40003f26270 */
[-C--:B------:R-:W-:Y:S01]  /*10d30*/  ISETP.GE.AND P0, PT, R131, R43.reuse, PT ;  /* 0x0000002b8300720c */ /* 0x080fe20003f06270 */
[C---:B------:R-:W-:Y:S01]  /*10d40*/  VIADD R131, R150.reuse, 0xfffffe30 ;  /* 0xfffffe3096837836 */ /* 0x040fe20000000000 */
[----:B------:R-:W-:Y:S01]  /*10d50*/  FSEL R117, R117, -INF , !P3 ;  /* 0xff80000075757808 */ /* 0x000fe20005800000 */
[C---:B--2---:R-:W-:Y:S01]  /*10d60*/  HMMA.16816.F32 R100, R160.reuse, R4, R100 ;  /* 0x00000004a064723c */ /* 0x044fe20000001864 */
[----:B------:R-:W-:Y:S01]  /*10d70*/  FSEL R119, R119, -INF , !P2 ;  /* 0xff80000077777808 */ /* 0x000fe20005000000 */
[----:B------:R-:W-:Y:S01]  /*10d80*/  VIADD R4, R150, 0xfffffe38 ;  /* 0xfffffe3896047836 */ /* 0x000fe20000000000 */
[----:B------:R-:W-:Y:S01]  /*10d90*/  FSEL R118, R112, -INF , !P1 ;  /* 0xff80000070767808 */ /* 0x000fe20004800000 */
[----:B------:R-:W-:Y:S01]  /*10da0*/  VIADD R112, R150, 0xfffffe31 ;  /* 0xfffffe3196707836 */ /* 0x000fe20000000000 */
[----:B------:R-:W-:Y:S01]  /*10db0*/  ISETP.GE.AND P3, PT, R116, R40, PT ;  /* 0x000000287400720c */ /* 0x000fe20003f66270 */
[----:B------:R-:W-:Y:S01]  /*10dc0*/  VIADD R5, R150, 0xfffffe40 ;  /* 0xfffffe4096057836 */ /* 0x000fe20000000000 */
[----:B------:R-:W-:Y:S01]  /*10dd0*/  ISETP.GE.AND P2, PT, R116, R43, PT ;  /* 0x0000002b7400720c */ /* 0x000fe20003f46270 */
[----:B------:R-:W-:Y:S01]  /*10de0*/  HMMA.16816.F32 R96, R160, R6, R96 ;  /* 0x00000006a060723c */ /* 0x000fe20000001860 */
[----:B------:R-:W-:-:S02]  /*10df0*/  FSEL R116, R114, -INF , !P0 ;  /* 0xff80000072747808 */ /* 0x000fc40004000000 */
[CC--:B------:R-:W-:Y:S02]  /*10e00*/  ISETP.GE.AND P1, PT, R131.reuse, R40.reuse, PT ;  /* 0x000000288300720c */ /* 0x0c0fe40003f26270 */
[-C--:B------:R-:W-:Y:S01]  /*10e10*/  ISETP.GE.AND P0, PT, R131, R43.reuse, PT ;  /* 0x0000002b8300720c */ /* 0x080fe20003f06270 */
[----:B------:R-:W-:Y:S01]  /*10e20*/  VIADD R131, R150, 0xfffffe48 ;  /* 0xfffffe4896837836 */ /* 0x000fe20000000000 */
[----:B------:R-:W-:Y:S02]  /*10e30*/  FSEL R152, R113, -INF , !P3 ;  /* 0xff80000071987808 */ /* 0x000fe40005800000 */
[----:B------:R-:W-:Y:S02]  /*10e40*/  FSEL R154, R115, -INF , !P2 ;  /* 0xff800000739a7808 */ /* 0x000fe40005000000 */
[C---:B------:R-:W-:Y:S02]  /*10e50*/  ISETP.GE.AND P3, PT, R112.reuse, R40, PT ;  /* 0x000000287000720c */ /* 0x040fe40003f66270 */
[----:B------:R-:W-:-:S02]  /*10e60*/  ISETP.GE.AND P2, PT, R112, R43, PT ;  /* 0x0000002b7000720c */ /* 0x000fc40003f46270 */
[----:B------:R-:W-:Y:S01]  /*10e70*/  FSEL R108, R108, -INF , !P1 ;  /* 0xff8000006c6c7808 */ /* 0x000fe20004800000 */
[----:B------:R-:W2:Y:S01]  /*10e80*/  LDSM.16.M88.4 R112, [R3+0x2800] ;  /* 0x002800000370783b */ /* 0x000ea20000000200 */
[----:B------:R-:W-:Y:S02]  /*10e90*/  FSEL R110, R110, -INF , !P0 ;  /* 0xff8000006e6e7808 */ /* 0x000fe40004000000 */
[C---:B------:R-:W-:Y:S01]  /*10ea0*/  ISETP.GE.AND P1, PT, R4.reuse, R40, PT ;  /* 0x000000280400720c */ /* 0x040fe20003f26270 */
[----:B-1----:R-:W-:Y:S01]  /*10eb0*/  HMMA.16816.F32 R92, R160, R120, R92 ;  /* 0x00000078a05c723c */ /* 0x002fe2000000185c */
[----:B------:R-:W-:Y:S01]  /*10ec0*/  ISETP.GE.AND P0, PT, R4, R43, PT ;  /* 0x0000002b0400720c */ /* 0x000fe20003f06270 */
[----:B------:R-:W-:Y:S01]  /*10ed0*/  VIADD R4, R150, 0xfffffe39 ;  /* 0xfffffe3996047836 */ /* 0x000fe20000000000 */
[----:B------:R-:W-:Y:S02]  /*10ee0*/  FSEL R109, R109, -INF , !P3 ;  /* 0xff8000006d6d7808 */ /* 0x000fe40005800000 */
[----:B------:R-:W-:-:S02]  /*10ef0*/  FSEL R111, R111, -INF , !P2 ;  /* 0xff8000006f6f7808 */ /* 0x000fc40005000000 */
[C---:B------:R-:W-:Y:S01]  /*10f00*/  ISETP.GE.AND P3, PT, R4.reuse, R40, PT ;  /* 0x000000280400720c */ /* 0x040fe20003f66270 */
[----:B------:R-:W-:Y:S01]  /*10f10*/  HMMA.16816.F32 R88, R160, R122, R88 ;  /* 0x0000007aa058723c */ /* 0x000fe20000001858 */
[----:B------:R-:W-:Y:S01]  /*10f20*/  ISETP.GE.AND P2, PT, R4, R43, PT ;  /* 0x0000002b0400720c */ /* 0x000fe20003f46270 */
[----:B------:R-:W-:Y:S01]  /*10f30*/  VIADD R4, R150, 0xfffffe41 ;  /* 0xfffffe4196047836 */ /* 0x000fe20000000000 */
[----:B------:R-:W-:Y:S01]  /*10f40*/  FSEL R104, R104, -INF , !P1 ;  /* 0xff80000068687808 */ /* 0x000fe20004800000 */
[----:B------:R-:W-:Y:S01]  /*10f50*/  VIADD R123, R150, 0xfffffe58 ;  /* 0xfffffe58967b7836 */ /* 0x000fe20000000000 */
[----:B------:R-:W-:Y:S02]  /*10f60*/  FSEL R106, R106, -INF , !P0 ;  /* 0xff8000006a6a7808 */ /* 0x000fe40004000000 */
[----:B------:R-:W-:Y:S02]  /*10f70*/  FSEL R105, R105, -INF , !P3 ;  /* 0xff80000069697808 */ /* 0x000fe40005800000 */
[----:B------:R-:W-:-:S02]  /*10f80*/  FSEL R107, R107, -INF , !P2 ;  /* 0xff8000006b6b7808 */ /* 0x000fc40005000000 */
[CC--:B------:R-:W-:Y:S02]  /*10f90*/  ISETP.GE.AND P1, PT, R5.reuse, R40.reuse, PT ;  /* 0x000000280500720c */ /* 0x0c0fe40003f26270 */
[-C--:B------:R-:W-:Y:S02]  /*10fa0*/  ISETP.GE.AND P0, PT, R5, R43.reuse, PT ;  /* 0x0000002b0500720c */ /* 0x080fe40003f06270 */
[CC--:B------:R-:W-:Y:S02]  /*10fb0*/  ISETP.GE.AND P3, PT, R4.reuse, R40.reuse, PT ;  /* 0x000000280400720c */ /* 0x0c0fe40003f66270 */
[----:B------:R-:W-:Y:S02]  /*10fc0*/  ISETP.GE.AND P2, PT, R4, R43, PT ;  /* 0x0000002b0400720c */ /* 0x000fe40003f46270 */
[----:B------:R-:W1:Y:S01]  /*10fd0*/  LDSM.16.M88.4 R4, [R3+0x2c00] ;  /* 0x002c00000304783b */ /* 0x000e620000000200 */
[----:B------:R-:W-:Y:S01]  /*10fe0*/  FSEL R120, R100, -INF , !P1 ;  /* 0xff80000064787808 */ /* 0x000fe20004800000 */
[----:B------:R-:W-:Y:S01]  /*10ff0*/  VIADD R100, R150, 0xfffffe49 ;  /* 0xfffffe4996647836 */ /* 0x000fe20000000000 */
[----:B------:R-:W-:-:S02]  /*11000*/  ISETP.GE.AND P1, PT, R131, R40, PT ;  /* 0x000000288300720c */ /* 0x000fc40003f26270 */
[----:B------:R-:W-:Y:S02]  /*11010*/  FSEL R102, R102, -INF , !P0 ;  /* 0xff80000066667808 */ /* 0x000fe40004000000 */
[----:B------:R-:W-:Y:S01]  /*11020*/  FSEL R121, R101, -INF , !P3 ;  /* 0xff80000065797808 */ /* 0x000fe20005800000 */
[----:B------:R-:W-:Y:S01]  /*11030*/  VIADD R101, R150, 0xfffffe50 ;  /* 0xfffffe5096657836 */ /* 0x000fe20000000000 */
[----:B------:R-:W-:Y:S01]  /*11040*/  ISETP.GE.AND P0, PT, R131, R43, PT ;  /* 0x0000002b8300720c */ /* 0x000fe20003f06270 */
[----:B--2---:R-:W-:Y:S01]  /*11050*/  HMMA.16816.F32 R84, R160, R112, R84 ;  /* 0x00000070a054723c */ /* 0x004fe20000001854 */
[----:B------:R-:W-:Y:S02]  /*11060*/  FSEL R103, R103, -INF , !P2 ;  /* 0xff80000067677808 */ /* 0x000fe40005000000 */
[----:B------:R-:W-:Y:S01]  /*11070*/  FSEL R122, R96, -INF , !P1 ;  /* 0xff800000607a7808 */ /* 0x000fe20004800000 */
[----:B------:R-:W-:Y:S01]  /*11080*/  VIADD R96, R150, 0xfffffe51 ;  /* 0xfffffe5196607836 */ /* 0x000fe20000000000 */
[----:B------:R-:W-:-:S02]  /*11090*/  ISETP.GE.AND P3, PT, R100, R40, PT ;  /* 0x000000286400720c */ /* 0x000fc40003f66270 */
[-C--:B------:R-:W-:Y:S01]  /*110a0*/  ISETP.GE.AND P2, PT, R100, R43.reuse, PT ;  /* 0x0000002b6400720c */ /* 0x080fe20003f46270 */
[----:B------:R-:W-:Y:S01]  /*110b0*/  HMMA.16816.F32 R80, R160, R114, R80 ;  /* 0x00000072a050723c */ /* 0x000fe20000001850 */
[----:B------:R-:W-:Y:S02]  /*110c0*/  FSEL R100, R98, -INF , !P0 ;  /* 0xff80000062647808 */ /* 0x000fe40004000000 */
[C---:B------:R-:W-:Y:S02]  /*110d0*/  ISETP.GE.AND P1, PT, R101.reuse, R40, PT ;  /* 0x000000286500720c */ /* 0x040fe40003f26270 */
[----:B------:R-:W-:Y:S02]  /*110e0*/  ISETP.GE.AND P0, PT, R101, R43, PT ;  /* 0x0000002b6500720c */ /* 0x000fe40003f06270 */
[----:B------:R-:W-:Y:S02]  /*110f0*/  FSEL R171, R97, -INF , !P3 ;  /* 0xff80000061ab7808 */ /* 0x000fe40005800000 */
[----:B------:R-:W-:-:S02]  /*11100*/  FSEL R101, R99, -INF , !P2 ;  /* 0xff80000063657808 */ /* 0x000fc40005000000 */
[CC--:B------:R-:W-:Y:S02]  /*11110*/  ISETP.GE.AND P3, PT, R96.reuse, R40.reuse, PT ;  /* 0x000000286000720c */ /* 0x0c0fe40003f66270 */
[-C--:B------:R-:W-:Y:S02]  /*11120*/  ISETP.GE.AND P2, PT, R96, R43.reuse, PT ;  /* 0x0000002b6000720c */ /* 0x080fe40003f46270 */
[----:B------:R-:W2:Y:S01]  /*11130*/  LDSM.16.M88.4 R96, [R3+0x3000] ;  /* 0x003000000360783b */ /* 0x000ea20000000200 */
[----:B------:R-:W-:Y:S01]  /*11140*/  FSEL R112, R92, -INF , !P1 ;  /* 0xff8000005c707808 */ /* 0x000fe20004800000 */
[----:B------:R-:W-:Y:S01]  /*11150*/  VIADD R92, R150, 0xfffffe59 ;  /* 0xfffffe59965c7836 */ /* 0x000fe20000000000 */
[-C--:B------:R-:W-:Y:S02]  /*11160*/  ISETP.GE.AND P1, PT, R123, R40.reuse, PT ;  /* 0x000000287b00720c */ /* 0x080fe40003f26270 */
[----:B------:R-:W-:Y:S02]  /*11170*/  FSEL R94, R94, -INF , !P0 ;  /* 0xff8000005e5e7808 */ /* 0x000fe40004000000 */
[----:B------:R-:W-:Y:S01]  /*11180*/  FSEL R113, R93, -INF , !P3 ;  /* 0xff8000005d717808 */ /* 0x000fe20005800000 */
[C---:B------:R-:W-:Y:S01]  /*11190*/  VIADD R93, R150.reuse, 0xfffffe60 ;  /* 0xfffffe60965d7836 */ /* 0x040fe20000000000 */
[-C--:B------:R-:W-:Y:S01]  /*111a0*/  ISETP.GE.AND P0, PT, R123, R43.reuse, PT ;  /* 0x0000002b7b00720c */ /* 0x080fe20003f06270 */
[C---:B-1----:R-:W-:Y:S01]  /*111b0*/  HMMA.16816.F32 R76, R160.reuse, R4, R76 ;  /* 0x00000004a04c723c */ /* 0x042fe2000000184c */
[----:B------:R-:W-:Y:S01]  /*111c0*/  FSEL R95, R95, -INF , !P2 ;  /* 0xff8000005f5f7808 */ /* 0x000fe20005000000 */
[----:B------:R-:W-:Y:S01]  /*111d0*/  VIADD R4, R150, 0xfffffe68 ;  /* 0xfffffe6896047836 */ /* 0x000fe20000000000 */
[----:B------:R-:W-:Y:S01]  /*111e0*/  FSEL R114, R88, -INF , !P1 ;  /* 0xff80000058727808 */ /* 0x000fe20004800000 */
[----:B------:R-:W-:Y:S01]  /*111f0*/  VIADD R88, R150, 0xfffffe61 ;  /* 0xfffffe6196587836 */ /* 0x000fe20000000000 */
[-C--:B------:R-:W-:Y:S01]  /*11200*/  ISETP.GE.AND P3, PT, R92, R40.reuse, PT ;  /* 0x000000285c00720c */ /* 0x080fe20003f66270 */
[----:B------:R-:W-:Y:S01]  /*11210*/  VIADD R5, R150, 0xfffffe70 ;  /* 0xfffffe7096057836 */ /* 0x000fe20000000000 */
[----:B------:R-:W-:Y:S01]  /*11220*/  ISETP.GE.AND P2, PT, R92, R43, PT ;  /* 0x0000002b5c00720c */ /* 0x000fe20003f46270 */
[----:B------:R-:W-:Y:S01]  /*11230*/  HMMA.16816.F32 R72, R160, R6, R72 ;  /* 0x00000006a048723c */ /* 0x000fe20000001848 */
[----:B------:R-:W-:Y:S01]  /*11240*/  FSEL R92, R90, -INF , !P0 ;  /* 0xff8000005a5c7808 */ /* 0x000fe20004000000 */
[----:B------:R-:W-:Y:S01]  /*11250*/  VIADD R123, R150, 0xfffffe78 ;  /* 0xfffffe78967b7836 */ /* 0x000fe20000000000 */
[----:B------:R-:W-:-:S02]  /*11260*/  ISETP.GE.AND P1, PT, R93, R40, PT ;  /* 0x000000285d00720c */ /* 0x000fc40003f26270 */
[-C--:B------:R-:W-:Y:S02]  /*11270*/  ISETP.GE.AND P0, PT, R93, R43.reuse, PT ;  /* 0x0000002b5d00720c */ /* 0x080fe40003f06270 */
[----:B------:R-:W-:Y:S02]  /*11280*/  FSEL R115, R89, -INF , !P3 ;  /* 0xff80000059737808 */ /* 0x000fe40005800000 */
[----:B------:R-:W-:Y:S02]  /*11290*/  FSEL R93, R91, -INF , !P2 ;  /* 0xff8000005b5d7808 */ /* 0x000fe40005000000 */
[C---:B------:R-:W-:Y:S02]  /*112a0*/  ISETP.GE.AND P3, PT, R88.reuse, R40, PT ;  /* 0x000000285800720c */ /* 0x040fe40003f66270 */
[----:B------:R-:W-:Y:S02]  /*112b0*/  ISETP.GE.AND P2, PT, R88, R43, PT ;  /* 0x0000002b5800720c */ /* 0x000fe40003f46270 */
[----:B------:R-:W1:Y:S01]  /*112c0*/  LDSM.16.M88.4 R88, [R3+0x3400] ;  /* 0x003400000358783b */ /* 0x000e620000000200 */
[----:B------:R-:W-:-:S02]  /*112d0*/  FSEL R84, R84, -INF , !P1 ;  /* 0xff80000054547808 */ /* 0x000fc40004800000 */
[----:B------:R-:W-:Y:S02]  /*112e0*/  FSEL R86, R86, -INF , !P0 ;  /* 0xff80000056567808 */ /* 0x000fe40004000000 */
[CC--:B------:R-:W-:Y:S02]  /*112f0*/  ISETP.GE.AND P1, PT, R4.reuse, R40.reuse, PT ;  /* 0x000000280400720c */ /* 0x0c0fe40003f26270 */
[----:B------:R-:W-:Y:S01]  /*11300*/  ISETP.GE.AND P0, PT, R4, R43, PT ;  /* 0x0000002b0400720c */ /* 0x000fe20003f06270 */
[----:B------:R-:W-:Y:S01]  /*11310*/  VIADD R4, R150, 0xfffffe69 ;  /* 0xfffffe6996047836 */ /* 0x000fe20000000000 */
[----:B------:R-:W-:Y:S01]  /*11320*/  FSEL R85, R85, -INF , !P3 ;  /* 0xff80000055557808 */ /* 0x000fe20005800000 */
[----:B--2---:R-:W-:Y:S01]  /*11330*/  HMMA.16816.F32 R68, R160, R96, R68 ;  /* 0x00000060a044723c */ /* 0x004fe20000001844 */
[----:B------:R-:W-:Y:S02]  /*11340*/  FSEL R87, R87, -INF , !P2 ;  /* 0xff80000057577808 */ /* 0x000fe40005000000 */
[----:B------:R-:W-:-:S02]  /*11350*/  ISETP.GE.AND P3, PT, R4, R40, PT ;  /* 0x000000280400720c */ /* 0x000fc40003f66270 */
[----:B------:R-:W-:Y:S01]  /*11360*/  ISETP.GE.AND P2, PT, R4, R43, PT ;  /* 0x0000002b0400720c */ /* 0x000fe20003f46270 */
[----:B------:R-:W-:Y:S01]  /*11370*/  VIADD R4, R150, 0xfffffe71 ;  /* 0xfffffe7196047836 */ /* 0x000fe20000000000 */
[----:B------:R-:W-:Y:S01]  /*11380*/  FSEL R80, R80, -INF , !P1 ;  /* 0xff80000050507808 */ /* 0x000fe20004800000 */
[----:B------:R-:W-:Y:S01]  /*11390*/  HMMA.16816.F32 R64, R160, R98, R64 ;  /* 0x00000062a040723c */ /* 0x000fe20000001840 */
[----:B------:R-:W-:Y:S02]  /*113a0*/  FSEL R82, R82, -INF , !P0 ;  /* 0xff80000052527808 */ /* 0x000fe40004000000 */
[----:B------:R-:W-:Y:S02]  /*113b0*/  FSEL R81, R81, -INF , !P3 ;  /* 0xff80000051517808 */ /* 0x000fe40005800000 */
[----:B------:R-:W-:Y:S02]  /*113c0*/  FSEL R83, R83, -INF , !P2 ;  /* 0xff80000053537808 */ /* 0x000fe40005000000 */
[----:B------:R-:W-:-:S02]  /*113d0*/  ISETP.GE.AND P1, PT, R5, R40, PT ;  /* 0x000000280500720c */ /* 0x000fc40003f26270 */
[-C--:B------:R-:W-:Y:S02]  /*113e0*/  ISETP.GE.AND P0, PT, R5, R43.reuse, PT ;  /* 0x0000002b0500720c */ /* 0x080fe40003f06270 */
[CC--:B------:R-:W-:Y:S02]  /*113f0*/  ISETP.GE.AND P3, PT, R4.reuse, R40.reuse, PT ;  /* 0x000000280400720c */ /* 0x0c0fe40003f66270 */
[----:B------:R-:W-:Y:S02]  /*11400*/  ISETP.GE.AND P2, PT, R4, R43, PT ;  /* 0x0000002b0400720c */ /* 0x000fe40003f46270 */
[----:B------:R-:W2:Y:S01]  /*11410*/  LDSM.16.M88.4 R4, [R3+0x3800] ;  /* 0x003800000304783b */ /* 0x000ea20000000200 */
[----:B------:R-:W-:Y:S01]  /*11420*/  FSEL R96, R76, -INF , !P1 ;  /* 0xff8000004c607808 */ /* 0x000fe20004800000 */
[----:B------:R-:W-:Y:S01]  /*11430*/  VIADD R76, R150, 0xfffffe79 ;  /* 0xfffffe79964c7836 */ /* 0x000fe20000000000 */
[----:B------:R-:W-:Y:S02]  /*11440*/  ISETP.GE.AND P1, PT, R123, R40, PT ;  /* 0x000000287b00720c */ /* 0x000fe40003f26270 */
[----:B------:R-:W-:-:S02]  /*11450*/  FSEL R78, R78, -INF , !P0 ;  /* 0xff8000004e4e7808 */ /* 0x000fc40004000000 */
[----:B------:R-:W-:Y:S01]  /*11460*/  FSEL R97, R77, -INF , !P3 ;  /* 0xff8000004d617808 */ /* 0x000fe20005800000 */
[C---:B------:R-:W-:Y:S01]  /*11470*/  VIADD R77, R150.reuse, 0xfffffe80 ;  /* 0xfffffe80964d7836 */ /* 0x040fe20000000000 */
[-C--:B------:R-:W-:Y:S01]  /*11480*/  ISETP.GE.AND P0, PT, R123, R43.reuse, PT ;  /* 0x0000002b7b00720c */ /* 0x080fe20003f06270 */
[----:B------:R-:W-:Y:S01]  /*11490*/  VIADD R123, R150, 0xfffffe88 ;  /* 0xfffffe88967b7836 */ /* 0x000fe20000000000 */
[----:B------:R-:W-:Y:S01]  /*114a0*/  FSEL R79, R79, -INF , !P2 ;  /* 0xff8000004f4f7808 */ /* 0x000fe20005000000 */
[----:B-1----:R-:W-:Y:S01]  /*114b0*/  HMMA.16816.F32 R60, R160, R88, R60 ;  /* 0x00000058a03c723c */ /* 0x002fe2000000183c */
[----:B------:R-:W-:Y:S01]  /*114c0*/  FSEL R98, R72, -INF , !P1 ;  /* 0xff80000048627808 */ /* 0x000fe20004800000 */
[----:B------:R-:W-:Y:S01]  /*114d0*/  VIADD R72, R150, 0xfffffe81 ;  /* 0xfffffe8196487836 */ /* 0x000fe20000000000 */
[C---:B------:R-:W-:Y:S02]  /*114e0*/  ISETP.GE.AND P3, PT, R76.reuse, R40, PT ;  /* 0x000000284c00720c */ /* 0x040fe40003f66270 */
[----:B------:R-:W-:-:S02]  /*114f0*/  ISETP.GE.AND P2, PT, R76, R43, PT ;  /* 0x0000002b4c00720c */ /* 0x000fc40003f46270 */
[----:B------:R-:W-:Y:S01]  /*11500*/  FSEL R76, R74, -INF , !P0 ;  /* 0xff8000004a4c7808 */ /* 0x000fe20004000000 */
[----:B------:R-:W-:Y:S01]  /*11510*/  HMMA.16816.F32 R56, R160, R90, R56 ;  /* 0x0000005aa038723c */ /* 0x000fe20000001838 */
[CC--:B------:R-:W-:Y:S02]  /*11520*/  ISETP.GE.AND P1, PT, R77.reuse, R40.reuse, PT ;  /* 0x000000284d00720c */ /* 0x0c0fe40003f26270 */
[----:B------:R-:W-:Y:S02]  /*11530*/  ISETP.GE.AND P0, PT, R77, R43, PT ;  /* 0x0000002b4d00720c */ /* 0x000fe40003f06270 */
[----:B------:R-:W-:Y:S02]  /*11540*/  FSEL R99, R73, -INF , !P3 ;  /* 0xff80000049637808 */ /* 0x000fe40005800000 */
[----:B------:R-:W-:Y:S02]  /*11550*/  FSEL R77, R75, -INF , !P2 ;  /* 0xff8000004b4d7808 */ /* 0x000fe40005000000 */
[----:B------:R-:W-:-:S02]  /*11560*/  ISETP.GE.AND P3, PT, R72, R40, PT ;  /* 0x000000284800720c */ /* 0x000fc40003f66270 */
[-C--:B------:R-:W-:Y:S02]  /*11570*/  ISETP.GE.AND P2, PT, R72, R43.reuse, PT ;  /* 0x0000002b4800720c */ /* 0x080fe40003f46270 */
[----:B------:R-:W1:Y:S01]  /*11580*/  LDSM.16.M88.4 R72, [R3+0x3c00] ;  /* 0x003c00000348783b */ /* 0x000e620000000200 */
[----:B------:R-:W-:Y:S01]  /*11590*/  FSEL R88, R68, -INF , !P1 ;  /* 0xff80000044587808 */ /* 0x000fe20004800000 */
[----:B------:R-:W-:Y:S01]  /*115a0*/  VIADD R68, R150, 0xfffffe89 ;  /* 0xfffffe8996447836 */ /* 0x000fe20000000000 */
[-C--:B------:R-:W-:Y:S02]  /*115b0*/  ISETP.GE.AND P1, PT, R123, R40.reuse, PT ;  /* 0x000000287b00720c */ /* 0x080fe40003f26270 */
[----:B------:R-:W-:Y:S02]  /*115c0*/  FSEL R70, R70, -INF , !P0 ;  /* 0xff80000046467808 */ /* 0x000fe40004000000 */
[----:B------:R-:W-:Y:S01]  /*115d0*/  FSEL R89, R69, -INF , !P3 ;  /* 0xff80000045597808 */ /* 0x000fe20005800000 */
[C---:B------:R-:W-:Y:S01]  /*115e0*/  VIADD R69, R150.reuse, 0xfffffe90 ;  /* 0xfffffe9096457836 */ /* 0x040fe20000000000 */
[-C--:B------:R-:W-:Y:S01]  /*115f0*/  ISETP.GE.AND P0, PT, R123, R43.reuse, PT ;  /* 0x0000002b7b00720c */ /* 0x080fe20003f06270 */
        /* <DEDUP_REMOVED lines=11> */
[-C--:B------:R-:W-:Y:S02]  /*116b0*/  ISETP.GE.AND P0, PT, R69, R43.reuse, PT ;  /* 0x0000002b4500720c */ /* 0x080fe40003f06270 */
[----:B------:R-:W-:Y:S02]  /*116c0*/  FSEL R91, R65, -INF , !P3 ;  /* 0xff800000415b7808 */ /* 0x000fe40005800000 */
[----:B------:R-:W-:Y:S02]  /*116d0*/  FSEL R69, R67, -INF , !P2 ;  /* 0xff80000043457808 */ /* 0x000fe40005000000 */
[C---:B------:R-:W-:Y:S02]  /*116e0*/  ISETP.GE.AND P3, PT, R64.reuse, R40, PT ;  /* 0x000000284000720c */ /* 0x040fe40003f66270 */
[----:B------:R-:W-:-:S02]  /*116f0*/  ISETP.GE.AND P2, PT, R64, R43, PT ;  /* 0x0000002b4000720c */ /* 0x000fc40003f46270 */
[----:B------:R-:W2:Y:S01]  /*11700*/  LDSM.16.M88.4 R64, [R3+0x4000] ;  /* 0x004000000340783b */ /* 0x000ea20000000200 */
[----:B------:R-:W-:Y:S02]  /*11710*/  FSEL R185, R60, -INF , !P1 ;  /* 0xff8000003cb97808 */ /* 0x000fe40004800000 */
[----:B------:R-:W-:Y:S02]  /*11720*/  FSEL R62, R62, -INF , !P0 ;  /* 0xff8000003e3e7808 */ /* 0x000fe40004000000 */
[C---:B------:R-:W-:Y:S02]  /*11730*/  ISETP.GE.AND P1, PT, R4.reuse, R40, PT ;  /* 0x000000280400720c */ /* 0x040fe40003f26270 */
[----:B------:R-:W-:Y:S01]  /*11740*/  ISETP.GE.AND P0, PT, R4, R43, PT ;  /* 0x0000002b0400720c */ /* 0x000fe20003f06270 */
[----:B------:R-:W-:Y:S01]  /*11750*/  VIADD R4, R150, 0xfffffe99 ;  /* 0xfffffe9996047836 */ /* 0x000fe20000000000 */
[----:B------:R-:W-:Y:S01]  /*11760*/  FSEL R186, R61, -INF , !P3 ;  /* 0xff8000003dba7808 */ /* 0x000fe20005800000 */
[----:B-1----:R-:W-:Y:S01]  /*11770*/  HMMA.16816.F32 R44, R160, R72, R44 ;  /* 0x00000048a02c723c */ /* 0x002fe2000000182c */
[----:B------:R-:W-:-:S02]  /*11780*/  FSEL R63, R63, -INF , !P2 ;  /* 0xff8000003f3f7808 */ /* 0x000fc40005000000 */
[CC--:B------:R-:W-:Y:S02]  /*11790*/  ISETP.GE.AND P3, PT, R4.reuse, R40.reuse, PT ;  /* 0x000000280400720c */ /* 0x0c0fe40003f66270 */
[-C--:B------:R-:W-:Y:S01]  /*117a0*/  ISETP.GE.AND P2, PT, R4, R43.reuse, PT ;  /* 0x0000002b0400720c */ /* 0x080fe20003f46270 */
[----:B------:R-:W-:Y:S01]  /*117b0*/  VIADD R4, R150, 0xfffffea1 ;  /* 0xfffffea196047836 */ /* 0x000fe20000000000 */
[----:B------:R-:W-:Y:S01]  /*117c0*/  FSEL R187, R56, -INF , !P1 ;  /* 0xff80000038bb7808 */ /* 0x000fe20004800000 */
[----:B------:R-:W-:Y:S01]  /*117d0*/  VIADD R56, R150, 0xfffffea8 ;  /* 0xfffffea896387836 */ /* 0x000fe20000000000 */
[----:B------:R-:W-:Y:S01]  /*117e0*/  ISETP.GE.AND P1, PT, R5, R40, PT ;  /* 0x000000280500720c */ /* 0x000fe20003f26270 */
[----:B------:R-:W-:Y:S01]  /*117f0*/  HMMA.16816.F32 R36, R160, R74, R36 ;  /* 0x0000004aa024723c */ /* 0x000fe20000001824 */
[----:B------:R-:W-:Y:S02]  /*11800*/  FSEL R58, R58, -INF , !P0 ;  /* 0xff8000003a3a7808 */ /* 0x000fe40004000000 */
[----:B------:R-:W-:Y:S01]  /*11810*/  FSEL R188, R57, -INF , !P3 ;  /* 0xff80000039bc7808 */ /* 0x000fe20005800000 */
[----:B------:R-:W-:Y:S01]  /*11820*/  VIADD R57, R150, 0xfffffec8 ;  /* 0xfffffec896397836 */ /* 0x000fe20000000000 */
[----:B------:R-:W-:-:S02]  /*11830*/  ISETP.GE.AND P0, PT, R5, R43, PT ;  /* 0x0000002b0500720c */ /* 0x000fc40003f06270 */
[----:B------:R-:W-:Y:S02]  /*11840*/  FSEL R59, R59, -INF , !P2 ;  /* 0xff8000003b3b7808 */ /* 0x000fe40005000000 */
[-C--:B------:R-:W-:Y:S02]  /*11850*/  ISETP.GE.AND P3, PT, R4, R40.reuse, PT ;  /* 0x000000280400720c */ /* 0x080fe40003f66270 */
[----:B------:R-:W-:Y:S01]  /*11860*/  FSEL R72, R52, -INF , !P1 ;  /* 0xff80000034487808 */ /* 0x000fe20004800000 */
[----:B------:R-:W-:Y:S01]  /*11870*/  VIADD R52, R150, 0xfffffea9 ;  /* 0xfffffea996347836 */ /* 0x000fe20000000000 */
[----:B------:R-:W-:Y:S02]  /*11880*/  ISETP.GE.AND P2, PT, R4, R43, PT ;  /* 0x0000002b0400720c */ /* 0x000fe40003f46270 */
[----:B------:R-:W1:Y:S01]  /*11890*/  LDSM.16.M88.4 R4, [R3+0x4400] ;  /* 0x004400000304783b */ /* 0x000e620000000200 */
[----:B------:R-:W-:Y:S02]  /*118a0*/  ISETP.GE.AND P1, PT, R56, R40, PT ;  /* 0x000000283800720c */ /* 0x000fe40003f26270 */
[----:B------:R-:W-:-:S02]  /*118b0*/  FSEL R54, R54, -INF , !P0 ;  /* 0xff80000036367808 */ /* 0x000fc40004000000 */
[----:B------:R-:W-:Y:S01]  /*118c0*/  FSEL R73, R53, -INF , !P3 ;  /* 0xff80000035497808 */ /* 0x000fe20005800000 */
[----:B------:R-:W-:Y:S01]  /*118d0*/  VIADD R53, R150, 0xfffffeb0 ;  /* 0xfffffeb096357836 */ /* 0x000fe20000000000 */
[-C--:B------:R-:W-:Y:S01]  /*118e0*/  ISETP.GE.AND P0, PT, R56, R43.reuse, PT ;  /* 0x0000002b3800720c */ /* 0x080fe20003f06270 */
[C---:B--2---:R-:W-:Y:S01]  /*118f0*/  HMMA.16816.F32 R32, R160.reuse, R64, R32 ;  /* 0x00000040a020723c */ /* 0x044fe20000001820 */
[----:B------:R-:W-:Y:S01]  /*11900*/  FSEL R55, R55, -INF , !P2 ;  /* 0xff80000037377808 */ /* 0x000fe20005000000 */
[----:B------:R-:W-:Y:S01]  /*11910*/  VIADD R56, R150, 0xfffffeb8 ;  /* 0xfffffeb896387836 */ /* 0x000fe20000000000 */
[----:B------:R-:W-:Y:S01]  /*11920*/  FSEL R74, R48, -INF , !P1 ;  /* 0xff800000304a7808 */ /* 0x000fe20004800000 */
[----:B------:R-:W-:Y:S01]  /*11930*/  VIADD R48, R150, 0xfffffeb1 ;  /* 0xfffffeb196307836 */ /* 0x000fe20000000000 */
[C---:B------:R-:W-:Y:S02]  /*11940*/  ISETP.GE.AND P3, PT, R52.reuse, R40, PT ;  /* 0x000000283400720c */ /* 0x040fe40003f66270 */
        /* <DEDUP_REMOVED lines=10> */
[----:B------:R-:W-:Y:S01]  /*119f0*/  FSEL R65, R44, -INF , !P1 ;  /* 0xff8000002c417808 */ /* 0x000fe20004800000 */
[----:B------:R-:W-:Y:S01]  /*11a00*/  VIADD R44, R150, 0xfffffeb9 ;  /* 0xfffffeb9962c7836 */ /* 0x000fe20000000000 */
[----:B------:R-:W-:Y:S02]  /*11a10*/  FSEL R46, R46, -INF , !P0 ;  /* 0xff8000002e2e7808 */ /* 0x000fe40004000000 */
[----:B------:R-:W-:Y:S01]  /*11a20*/  FSEL R189, R45, -INF , !P3 ;  /* 0xff8000002dbd7808 */ /* 0x000fe20005800000 */
[----:B------:R-:W-:Y:S01]  /*11a30*/  VIADD R45, R150, 0xfffffec0 ;  /* 0xfffffec0962d7836 */ /* 0x000fe20000000000 */
[CC--:B------:R-:W-:Y:S02]  /*11a40*/  ISETP.GE.AND P1, PT, R56.reuse, R40.reuse, PT ;  /* 0x000000283800720c */ /* 0x0c0fe40003f26270 */
[----:B------:R-:W-:Y:S01]  /*11a50*/  ISETP.GE.AND P0, PT, R56, R43, PT ;  /* 0x0000002b3800720c */ /* 0x000fe20003f06270 */
[----:B-1----:R-:W-:Y:S01]  /*11a60*/  HMMA.16816.F32 R24, R160, R4, R24 ;  /* 0x00000004a018723c */ /* 0x002fe20000001818 */
[----:B------:R-:W-:Y:S01]  /*11a70*/  FSEL R47, R47, -INF , !P2 ;  /* 0xff8000002f2f7808 */ /* 0x000fe20005000000 */
[----:B------:R-:W-:Y:S01]  /*11a80*/  VIADD R56, R150, 0xfffffec1 ;  /* 0xfffffec196387836 */ /* 0x000fe20000000000 */
[----:B------:R-:W-:-:S02]  /*11a90*/  ISETP.GE.AND P3, PT, R44, R40, PT ;  /* 0x000000282c00720c */ /* 0x000fc40003f66270 */
[-C--:B------:R-:W-:Y:S02]  /*11aa0*/  ISETP.GE.AND P2, PT, R44, R43.reuse, PT ;  /* 0x0000002b2c00720c */ /* 0x080fe40003f46270 */
[----:B------:R-:W-:Y:S01]  /*11ab0*/  FSEL R66, R36, -INF , !P1 ;  /* 0xff80000024427808 */ /* 0x000fe20004800000 */
[----:B------:R-:W-:Y:S01]  /*11ac0*/  HMMA.16816.F32 R20, R160, R6, R20 ;  /* 0x00000006a014723c */ /* 0x000fe20000001814 */
[----:B------:R-:W-:Y:S01]  /*11ad0*/  FSEL R44, R38, -INF , !P0 ;  /* 0xff800000262c7808 */ /* 0x000fe20004000000 */
[C---:B------:R-:W-:Y:S01]  /*11ae0*/  VIADD R6, R150.reuse, 0xfffffed0 ;  /* 0xfffffed096067836 */ /* 0x040fe20000000000 */
[C---:B------:R-:W-:Y:S01]  /*11af0*/  ISETP.GE.AND P1, PT, R45.reuse, R40, PT ;  /* 0x000000282d00720c */ /* 0x040fe20003f26270 */
[----:B------:R-:W-:Y:S01]  /*11b00*/  VIADD R7, R150, 0xfffffed8 ;  /* 0xfffffed896077836 */ /* 0x000fe20000000000 */
[----:B------:R-:W-:Y:S02]  /*11b10*/  ISETP.GE.AND P0, PT, R45, R43, PT ;  /* 0x0000002b2d00720c */ /* 0x000fe40003f06270 */
[----:B------:R-:W-:-:S02]  /*11b20*/  FSEL R67, R37, -INF , !P3 ;  /* 0xff80000025437808 */ /* 0x000fc40005800000 */
[----:B------:R-:W-:Y:S02]  /*11b30*/  FSEL R45, R39, -INF , !P2 ;  /* 0xff800000272d7808 */ /* 0x000fe40005000000 */
[----:B------:R1:W3:Y:S01]  /*11b40*/  LDSM.16.M88.4 R36, [R3+0x4c00] ;  /* 0x004c00000324783b */ /* 0x0002e20000000200 */
[----:B------:R-:W-:Y:S01]  /*11b50*/  FSEL R4, R32, -INF , !P1 ;  /* 0xff80000020047808 */ /* 0x000fe20004800000 */
[----:B------:R-:W-:Y:S01]  /*11b60*/  VIADD R32, R150, 0xfffffec9 ;  /* 0xfffffec996207836 */ /* 0x000fe20000000000 */
[----:B------:R-:W-:Y:S01]  /*11b70*/  ISETP.GE.AND P3, PT, R56, R40, PT ;  /* 0x000000283800720c */ /* 0x000fe20003f66270 */
[----:B------:R-:W-:-:S04]  /*11b80*/  DEPBAR.LE SB0, 0x0 ;  /* 0x000080000000791a */ /* 0x000fc80000000000 */
[-C--:B------:R-:W-:Y:S02]  /*11b90*/  ISETP.GE.AND P2, PT, R56, R43.reuse, PT ;  /* 0x0000002b3800720c */ /* 0x080fe40003f46270 */
[-C--:B------:R-:W-:Y:S01]  /*11ba0*/  ISETP.GE.AND P1, PT, R57, R40.reuse, PT ;  /* 0x000000283900720c */ /* 0x080fe20003f26270 */
[C---:B--2---:R-:W-:Y:S01]  /*11bb0*/  HMMA.16816.F32 R16, R160.reuse, R48, R16 ;  /* 0x00000030a010723c */ /* 0x044fe20000001810 */
[----:B------:R-:W-:Y:S02]  /*11bc0*/  FSEL R5, R33, -INF , !P3 ;  /* 0xff80000021057808 */ /* 0x000fe40005800000 */
[----:B------:R-:W-:Y:S01]  /*11bd0*/  FSEL R35, R35, -INF , !P2 ;  /* 0xff80000023237808 */ /* 0x000fe20005000000 */
[----:B------:R-:W-:Y:S01]  /*11be0*/  BAR.SYNC.DEFER_BLOCKING 0x0 ;  /* 0x0000000000007b1d */ /* 0x000fe20000010000 */
[C---:B------:R-:W-:Y:S02]  /*11bf0*/  ISETP.GE.AND P3, PT, R32.reuse, R40, PT ;  /* 0x000000282000720c */ /* 0x040fe40003f66270 */
[----:B------:R-:W-:Y:S01]  /*11c00*/  ISETP.GE.AND P2, PT, R32, R43, PT ;  /* 0x0000002b2000720c */ /* 0x000fe20003f46270 */
[----:B------:R-:W-:Y:S01]  /*11c10*/  HMMA.16816.F32 R12, R160, R50, R12 ;  /* 0x00000032a00c723c */ /* 0x000fe2000000180c */
[----:B------:R-:W-:-:S02]  /*11c20*/  FSEL R28, R28, -INF , !P1 ;  /* 0xff8000001c1c7808 */ /* 0x000fc40004800000 */
[----:B------:R-:W-:Y:S02]  /*11c30*/  ISETP.GE.AND P1, PT, R6, R40, PT ;  /* 0x000000280600720c */ /* 0x000fe40003f26270 */
[----:B-1----:R-:W-:Y:S02]  /*11c40*/  FSEL R3, R34, -INF , !P0 ;  /* 0xff80000022037808 */ /* 0x002fe40004000000 */
[-C--:B------:R-:W-:Y:S02]  /*11c50*/  ISETP.GE.AND P0, PT, R57, R43.reuse, PT ;  /* 0x0000002b3900720c */ /* 0x080fe40003f06270 */
[----:B------:R-:W-:Y:S02]  /*11c60*/  FSEL R29, R29, -INF , !P3 ;  /* 0xff8000001d1d7808 */ /* 0x000fe40005800000 */
[----:B------:R-:W-:Y:S02]  /*11c70*/  FSEL R32, R30, -INF , !P0 ;  /* 0xff8000001e207808 */ /* 0x000fe40004000000 */
[----:B------:R-:W-:Y:S01]  /*11c80*/  ISETP.GE.AND P0, PT, R6, R43, PT ;  /* 0x0000002b0600720c */ /* 0x000fe20003f06270 */
[----:B------:R-:W-:Y:S01]  /*11c90*/  VIADD R6, R150, 0xfffffed1 ;  /* 0xfffffed196067836 */ /* 0x000fe20000000000 */
[----:B------:R-:W-:-:S02]  /*11ca0*/  FSEL R33, R31, -INF , !P2 ;  /* 0xff8000001f217808 */ /* 0x000fc40005000000 */
[----:B------:R-:W-:Y:S02]  /*11cb0*/  FSEL R184, R24, -INF , !P1 ;  /* 0xff80000018b87808 */ /* 0x000fe40004800000 */
[CC--:B------:R-:W-:Y:S02]  /*11cc0*/  ISETP.GE.AND P3, PT, R6.reuse, R40.reuse, PT ;  /* 0x000000280600720c */ /* 0x0c0fe40003f66270 */
[-C--:B------:R-:W-:Y:S01]  /*11cd0*/  ISETP.GE.AND P2, PT, R6, R43.reuse, PT ;  /* 0x0000002b0600720c */ /* 0x080fe20003f46270 */
[----:B------:R-:W-:Y:S01]  /*11ce0*/  VIADD R6, R150, 0xfffffed9 ;  /* 0xfffffed996067836 */ /* 0x000fe20000000000 */
[----:B------:R-:W-:Y:S01]  /*11cf0*/  FSEL R34, R26, -INF , !P0 ;  /* 0xff8000001a227808 */ /* 0x000fe20004000000 */
[----:B---3--:R-:W-:Y:S01]  /*11d00*/  HMMA.16816.F32 R8, R160, R36, R8 ;  /* 0x00000024a008723c */ /* 0x008fe20000001808 */
[C---:B------:R-:W-:Y:S02]  /*11d10*/  ISETP.GE.AND P1, PT, R7.reuse, R40, PT ;  /* 0x000000280700720c */ /* 0x040fe40003f26270 */
[----:B------:R-:W-:Y:S01]  /*11d20*/  ISETP.GE.AND P0, PT, R7, R43, PT ;  /* 0x0000002b0700720c */ /* 0x000fe20003f06270 */
[----:B------:R-:W-:Y:S01]  /*11d30*/  VIADD R7, R150, 0xfffffee0 ;  /* 0xfffffee096077836 */ /* 0x000fe20000000000 */
[----:B------:R-:W-:-:S02]  /*11d40*/  FSEL R183, R25, -INF , !P3 ;  /* 0xff80000019b77808 */ /* 0x000fc40005800000 */
[----:B------:R-:W-:Y:S01]  /*11d50*/  FSEL R48, R27, -INF , !P2 ;  /* 0xff8000001b307808 */ /* 0x000fe20005000000 */
[----:B------:R-:W-:Y:S01]  /*11d60*/  HMMA.16816.F32 R164, R160, R38, R164 ;  /* 0x00000026a0a4723c */ /* 0x000fe200000018a4 */
[-C--:B------:R-:W-:Y:S02]  /*11d70*/  ISETP.GE.AND P3, PT, R6, R40.reuse, PT ;  /* 0x000000280600720c */ /* 0x080fe40003f66270 */
[----:B------:R-:W-:Y:S02]  /*11d80*/  FSEL R182, R20, -INF , !P1 ;  /* 0xff80000014b67808 */ /* 0x000fe40004800000 */
[----:B------:R-:W-:Y:S01]  /*11d90*/  ISETP.GE.AND P2, PT, R6, R43, PT ;  /* 0x0000002b0600720c */ /* 0x000fe20003f46270 */
[----:B------:R-:W-:Y:S01]  /*11da0*/  VIADD R6, R150, 0xfffffee8 ;  /* 0xfffffee896067836 */ /* 0x000fe20000000000 */
[----:B------:R-:W-:Y:S02]  /*11db0*/  FSEL R49, R22, -INF , !P0 ;  /* 0xff80000016317808 */ /* 0x000fe40004000000 */
[----:B------:R-:W-:-:S02]  /*11dc0*/  ISETP.GE.AND P1, PT, R7, R40, PT ;  /* 0x000000280700720c */ /* 0x000fc40003f26270 */
[----:B------:R-:W-:Y:S01]  /*11dd0*/  ISETP.GE.AND P0, PT, R7, R43, PT ;  /* 0x0000002b0700720c */ /* 0x000fe20003f06270 */
[----:B------:R-:W-:Y:S01]  /*11de0*/  VIADD R7, R150, 0xfffffee1 ;  /* 0xfffffee196077836 */ /* 0x000fe20000000000 */
[----:B------:R-:W-:Y:S02]  /*11df0*/  FSEL R180, R16, -INF , !P1 ;  /* 0xff80000010b47808 */ /* 0x000fe40004800000 */
[----:B------:R-:W-:Y:S02]  /*11e00*/  FSEL R39, R18, -INF , !P0 ;  /* 0xff80000012277808 */ /* 0x000fe40004000000 */
[----:B------:R-:W-:Y:S02]  /*11e10*/  FSEL R181, R21, -INF , !P3 ;  /* 0xff80000015b57808 */ /* 0x000fe40005800000 */
[----:B------:R-:W-:Y:S02]  /*11e20*/  FSEL R38, R23, -INF , !P2 ;  /* 0xff80000017267808 */ /* 0x000fe40005000000 */
[----:B------:R-:W-:-:S02]  /*11e30*/  ISETP.GE.AND P1, PT, R6, R40, PT ;  /* 0x000000280600720c */ /* 0x000fc40003f26270 */
[-C--:B------:R-:W-:Y:S01]  /*11e40*/  ISETP.GE.AND P0, PT, R6, R43.reuse, PT ;  /* 0x0000002b0600720c */ /* 0x080fe20003f06270 */
[C---:B------:R-:W-:Y:S01]  /*11e50*/  VIADD R6, R150.reuse, 0xfffffee9 ;  /* 0xfffffee996067836 */ /* 0x040fe20000000000 */
[CC--:B------:R-:W-:Y:S02]  /*11e60*/  ISETP.GE.AND P3, PT, R7.reuse, R40.reuse, PT ;  /* 0x000000280700720c */ /* 0x0c0fe40003f66270 */
[----:B------:R-:W-:Y:S01]  /*11e70*/  ISETP.GE.AND P2, PT, R7, R43, PT ;  /* 0x0000002b0700720c */ /* 0x000fe20003f46270 */
[----:B------:R-:W-:Y:S01]  /*11e80*/  VIADD R7, R150, 0xfffffef0 ;  /* 0xfffffef096077836 */ /* 0x000fe20000000000 */
[----:B------:R-:W-:Y:S02]  /*11e90*/  FSEL R178, R17, -INF , !P3 ;  /* 0xff80000011b27808 */ /* 0x000fe40005800000 */
[----:B------:R-:W-:Y:S02]  /*11ea0*/  FSEL R36, R19, -INF , !P2 ;  /* 0xff80000013247808 */ /* 0x000fe40005000000 */
[----:B------:R-:W-:-:S02]  /*11eb0*/  ISETP.GE.AND P3, PT, R6, R40, PT ;  /* 0x000000280600720c */ /* 0x000fc40003f66270 */
[-C--:B------:R-:W-:Y:S01]  /*11ec0*/  ISETP.GE.AND P2, PT, R6, R43.reuse, PT ;  /* 0x0000002b0600720c */ /* 0x080fe20003f46270 */
[----:B------:R-:W-:Y:S01]  /*11ed0*/  VIADD R6, R150, 0xfffffef1 ;  /* 0xfffffef196067836 */ /* 0x000fe20000000000 */
[----:B------:R-:W-:Y:S01]  /*11ee0*/  FSEL R37, R14, -INF , !P0 ;  /* 0xff8000000e257808 */ /* 0x000fe20004000000 */
[----:B------:R-:W-:Y:S01]  /*11ef0*/  VIADD R150, R150, 0xfffffef8 ;  /* 0xfffffef896967836 */ /* 0x000fe20000000000 */
[----:B------:R-:W-:Y:S02]  /*11f00*/  ISETP.GE.AND P0, PT, R7, R43, PT ;  /* 0x0000002b0700720c */ /* 0x000fe40003f06270 */
[----:B------:R-:W-:Y:S02]  /*11f10*/  FSEL R177, R12, -INF , !P1 ;  /* 0xff8000000cb17808 */ /* 0x000fe40004800000 */
[----:B------:R-:W-:Y:S02]  /*11f20*/  FSEL R158, R13, -INF , !P3 ;  /* 0xff8000000d9e7808 */ /* 0x000fe40005800000 */
[----:B------:R-:W-:-:S02]  /*11f30*/  FSEL R50, R15, -INF , !P2 ;  /* 0xff8000000f327808 */ /* 0x000fc40005000000 */
[-C--:B------:R-:W-:Y:S02]  /*11f40*/  ISETP.GE.AND P1, PT, R7, R40.reuse, PT ;  /* 0x000000280700720c */ /* 0x080fe40003f26270 */
[-C--:B------:R-:W-:Y:S02]  /*11f50*/  ISETP.GE.AND P3, PT, R6, R40.reuse, PT ;  /* 0x000000280600720c */ /* 0x080fe40003f66270 */
[----:B------:R-:W-:Y:S02]  /*11f60*/  ISETP.GE.AND P2, PT, R150, R40, PT ;  /* 0x000000289600720c */ /* 0x000fe40003f46270 */
[----:B------:R-:W-:Y:S02]  /*11f70*/  FSEL R40, R10, -INF , !P0 ;  /* 0xff8000000a287808 */ /* 0x000fe40004000000 */
[----:B------:R-:W-:Y:S02]  /*11f80*/  ISETP.GE.AND P0, PT, R41, 0x3, PT ;  /* 0x000000032900780c */ /* 0x000fe40003f06270 */
[----:B------:R-:W-:-:S02]  /*11f90*/  FSEL R51, R165, -INF , !P4 ;  /* 0xff800000a5337808 */ /* 0x000fc40006000000 */
[----:B------:R-:W-:Y:S02]  /*11fa0*/  FSEL R56, R8, -INF , !P1 ;  /* 0xff80000008387808 */ /* 0x000fe40004800000 */
[-C--:B------:R-:W-:Y:S02]  /*11fb0*/  ISETP.GE.AND P4, PT, R6, R43.reuse, PT ;  /* 0x0000002b0600720c */ /* 0x080fe40003f86270 */
[----:B------:R-:W-:Y:S02]  /*11fc0*/  ISETP.GE.AND P1, PT, R150, R43, PT ;  /* 0x0000002b9600720c */ /* 0x000fe40003f26270 */
[----:B------:R-:W-:Y:S02]  /*11fd0*/  FSEL R57, R9, -INF , !P3 ;  /* 0xff80000009397808 */ /* 0x000fe40005800000 */
[----:B------:R-:W-:Y:S02]  /*11fe0*/  FSEL R43, R11, -INF , !P4 ;  /* 0xff8000000b2b7808 */ /* 0x000fe40006000000 */
[----:B------:R-:W-:-:S02]  /*11ff0*/  FSEL R60, R167, -INF , !P5 ;  /* 0xff800000a73c7808 */ /* 0x000fc40006800000 */
[----:B------:R-:W-:Y:S02]  /*12000*/  FSEL R61, R164, -INF , !P2 ;  /* 0xff800000a43d7808 */ /* 0x000fe40005000000 */
        /* <DEDUP_REMOVED lines=37> */
[----:B------:R-:W-:Y:S02]  /*12260*/  ISETP.NE.AND P0, PT, R7, RZ, PT ;  /* 0x000000ff0700720c */ /* 0x000fe40003f05270 */
[----:B------:R-:W-:-:S07]  /*12270*/  LOP3.LUT R9, RZ, R7, RZ, 0x33, !PT ;  /* 0x00000007ff097212 */ /* 0x000fce00078e33ff */
[----:B------:R-:W-:Y:S02]  /*12280*/  @P4 VIADD R14, R14, 0x1 ;  /* 0x000000010e0e4836 */ /* 0x000fe40000000000 */
[----:B------:R-:W-:-:S03]  /*12290*/  @P2 IADD3 R10, PT, PT, R10, 0x1, RZ ;  /* 0x000000010a0a2810 */ /* 0x000fc60007ffe0ff */
[----:B------:R-:W-:Y:S02]  /*122a0*/  @!P3 IADD3 R14, PT, PT, -R14, RZ, RZ ;  /* 0x000000ff0e0eb210 */ /* 0x000fe40007ffe1ff */
[----:B------:R-:W-:Y:S02]  /*122b0*/  IMAD.MOV.U32 R6, RZ, RZ, R10 ;  /* 0x000000ffff067224 */ /* 0x000fe400078e000a */
[----:B------:R-:W-:Y:S02]  /*122c0*/  SEL R10, R9, R14, !P0 ;  /* 0x0000000e090a7207 */ /* 0x000fe40004000000 */
[----:B------:R-:W-:-:S03]  /*122d0*/  @!P5 IMAD.MOV R6, RZ, RZ, -R6 ;  /* 0x000000ffff06d224 */ /* 0x000fc600078e0a06 */
[----:B------:R-:W-:Y:S02]  /*122e0*/  IMAD.WIDE R14, R10, 0x4, R220 ;  /* 0x000000040a0e7825 */ /* 0x000fe400078e02dc */
[----:B------:R-:W-:-:S03]  /*122f0*/  SEL R9, R9, R6, !P0 ;  /* 0x0000000609097207 */ /* 0x000fc60004000000 */
[----:B------:R-:W4:Y:S02]  /*12300*/  LDG.E R8, desc[UR6][R14.64] ;  /* 0x000000060e087981 */ /* 0x000f24000c1e1900 */
[----:B------:R-:W-:-:S05]  /*12310*/  IMAD.WIDE R12, R9, 0x4, R220 ;  /* 0x00000004090c7825 */ /* 0x000fca00078e02dc */
[----:B------:R1:W4:Y:S01]  /*12320*/  LDG.E R6, desc[UR6][R12.64] ;  /* 0x000000060c067981 */ /* 0x000322000c1e1900 */
[----:B------:R-:W-:-:S05]  /*12330*/  IADD3 R9, PT, PT, R9, -R10, RZ ;  /* 0x8000000a09097210 */ /* 0x000fca0007ffe0ff */
[----:B------:R-:W-:Y:S02]  /*12340*/  IMAD R9, R9, R7, -0x100 ;  /* 0xffffff0009097424 */ /* 0x000fe400078e0207 */
[----:B--2---:R-:W-:-:S03]  /*12350*/  IMAD.U32 R10, RZ, RZ, UR4 ;  /* 0x00000004ff0a7e24 */ /* 0x004fc6000f8e00ff */
[----:B------:R-:W-:-:S05]  /*12360*/  SHF.R.S32.HI R7, RZ, 0x1f, R9 ;  /* 0x0000001fff077819 */ /* 0x000fca0000011409 */
[----:B------:R-:W-:-:S04]  /*12370*/  IMAD R7, R7, R10, RZ ;  /* 0x0000000a07077224 */ /* 0x000fc800078e02ff */
[C---:B------:R-:W-:Y:S02]  /*12380*/  IMAD R7, R9.reuse, UR5, R7 ;  /* 0x0000000509077c24 */ /* 0x040fe4000f8e0207 */
[----:B-1----:R-:W-:-:S04]  /*12390*/  IMAD.WIDE.U32 R12, R9, R10, RZ ;  /* 0x0000000a090c7225 */ /* 0x002fc800078e00ff */
[----:B------:R-:W-:Y:S01]  /*123a0*/  IMAD.IADD R13, R13, 0x1, R7 ;  /* 0x000000010d0d7824 */ /* 0x000fe200078e0207 */
[----:B----4-:R-:W-:-:S04]  /*123b0*/  IADD3 R6, PT, PT, R8, -R6, RZ ;  /* 0x8000000608067210 */ /* 0x010fc80007ffe0ff */
[----:B------:R-:W-:Y:S01]  /*123c0*/  SHF.R.S32.HI R8, RZ, 0x1f, R6 ;  /* 0x0000001fff087819 */ /* 0x000fe20000011406 */
[----:B---3--:R-:W-:-:S04]  /*123d0*/  IMAD.WIDE.U32 R12, R6, UR8, R12 ;  /* 0x00000008060c7c25 */ /* 0x008fc8000f8e000c */
[----:B------:R-:W-:-:S04]  /*123e0*/  IMAD R8, R8, UR8, RZ ;  /* 0x0000000808087c24 */ /* 0x000fc8000f8e02ff */
[----:B------:R-:W-:Y:S01]  /*123f0*/  IMAD R8, R6, UR9, R8 ;  /* 0x0000000906087c24 */ /* 0x000fe2000f8e0208 */
[----:B------:R-:W-:-:S04]  /*12400*/  LEA R215, P0, R12, R215, 0x1 ;  /* 0x000000d70cd77211 */ /* 0x000fc800078008ff */
[----:B------:R-:W-:-:S04]  /*12410*/  IADD3 R8, PT, PT, R13, R8, RZ ;  /* 0x000000080d087210 */ /* 0x000fc80007ffe0ff */
[----:B------:R-:W-:Y:S01]  /*12420*/  LEA.HI.X R214, R12, R214, R8, 0x1, P0 ;  /* 0x000000d60cd67211 */ /* 0x000fe200000f0c08 */
[----:B------:R-:W-:Y:S06]  /*12430*/  BRA `(.L_x_772) ;  /* 0x0000000000207947 */ /* 0x000fec0003800000 */
.L_x_771:
[----:B------:R-:W1:Y:S01]  /*12440*/  LDC R10, c[0x0][0x3b8] ;  /* 0x0000ee00ff0a7b82 */ /* 0x000e620000000800 */
[----:B------:R-:W-:Y:S02]  /*12450*/  UMOV UR4, URZ ;  /* 0x000000ff00047c82 */ /* 0x000fe40008000000 */
[----:B------:R-:W-:Y:S01]  /*12460*/  IADD3 R7, P0, PT, RZ, -UR4, RZ ;  /* 0x80000004ff077c10 */ /* 0x000fe2000ff1e0ff */
[----:B-1----:R-:W-:-:S04]  /*12470*/  IMAD.SHL.U32 R6, R10, 0x100, RZ ;  /* 0x000001000a067824 */ /* 0x002fc800078e00ff */
[----:B------:R-:W-:-:S05]  /*12480*/  IMAD.X R6, RZ, RZ, ~R6, P0 ;  /* 0x000000ffff067224 */ /* 0x000fca00000e0e06 */
[----:B------:R-:W-:-:S04]  /*12490*/  SHF.R.S64 R7, R7, 0x1f, R6 ;  /* 0x0000001f07077819 */ /* 0x000fc80000001006 */
[----:B------:R-:W-:-:S04]  /*124a0*/  IADD3 R215, P0, PT, R7, R215, RZ ;  /* 0x000000d707d77210 */ /* 0x000fc80007f1e0ff */
[----:B------:R-:W-:-:S09]  /*124b0*/  LEA.HI.X.SX32 R214, R6, R214, 0x1, P0 ;  /* 0x000000d606d67211 */ /* 0x000fd200000f0eff */
.L_x_772:
[----:B------:R-:W1:Y:S01]  /*124c0*/  LDC R9, c[0x0][0x3bc] ;  /* 0x0000ef00ff097b82 */ /* 0x000e620000000800 */
[C---:B------:R-:W-:Y:S02]  /*124d0*/  IMAD.SHL.U32 R7, R10.reuse, 0x20, RZ ;  /* 0x000000200a077824 */ /* 0x040fe400078e00ff */
[----:B------:R-:W-:Y:S02]  /*124e0*/  IMAD.SHL.U32 R6, R10, 0x40, RZ ;  /* 0x000000400a067824 */ /* 0x000fe400078e00ff */
[----:B------:R-:W-:Y:S01]  /*124f0*/  @!P6 IMAD.MOV.U32 R14, RZ, RZ, R215 ;  /* 0x000000ffff0ee224 */ /* 0x000fe200078e00d7 */
[----:B------:R-:W-:Y:S01]  /*12500*/  LEA R12, P0, R7, R215, 0x1 ;  /* 0x000000d7070c7211 */ /* 0x000fe200078008ff */
[----:B------:R-:W-:-:S05]  /*12510*/  @!P6 IMAD.MOV.U32 R15, RZ, RZ, R214 ;  /* 0x000000ffff0fe224 */ /* 0x000fca00078e00d6 */
[----:B------:R-:W-:Y:S01]  /*12520*/  @!PT LDS RZ, [RZ] ;  /* 0x00000000fffff984 */ /* 0x000fe20000000800 */
[----:B------:R-:W-:Y:S01]  /*12530*/  @!PT LDS RZ, [RZ] ;  /* 0x00000000fffff984 */ /* 0x000fe20000000800 */
[----:B------:R-:W-:Y:S01]  /*12540*/  @!PT LDS RZ, [RZ] ;  /* 0x00000000fffff984 */ /* 0x000fe20000000800 */
[----:B------:R2:W-:Y:S04]  /*12550*/  @!P6 LDGSTS.E.BYPASS.LTC128B.128 [R222+0x1000], desc[UR6][R14.64] ;  /* 0x010000000edeefae */ /* 0x0005e8000b981a06 */
[----:B------:R3:W-:Y:S01]  /*12560*/  @P6 STS.128 [R222+0x1000], RZ ;  /* 0x001000ffde006388 */ /* 0x0007e20000000c00 */
[C-C-:B-1----:R-:W-:Y:S02]  /*12570*/  SHF.L.U64.HI R8, R10.reuse, 0x5, R9.reuse ;  /* 0x000000050a087819 */ /* 0x142fe40000010209 */
[----:B------:R-:W-:Y:S02]  /*12580*/  SHF.L.U64.HI R9, R10, 0x6, R9 ;  /* 0x000000060a097819 */ /* 0x000fe40000010209 */
[----:B------:R-:W-:Y:S02]  /*12590*/  IADD3 R10, P3, P2, R6, R12, R6 ;  /* 0x0000000c060a7210 */ /* 0x000fe40007a7e006 */
[----:B------:R-:W-:-:S02]  /*125a0*/  LEA.HI.X R13, R7, R214, R8, 0x1, P0 ;  /* 0x000000d6070d7211 */ /* 0x000fc400000f0c08 */
[----:B------:R-:W-:Y:S02]  /*125b0*/  @!P6 IADD3 R18, P0, PT, R6, R12, RZ ;  /* 0x0000000c0612e210 */ /* 0x000fe40007f1e0ff */
[-C--:B------:R-:W-:Y:S01]  /*125c0*/  IADD3 R16, P1, PT, R10, R6.reuse, RZ ;  /* 0x000000060a107210 */ /* 0x080fe20007f3e0ff */
[----:B------:R-:W-:Y:S01]  /*125d0*/  @!PT LDS RZ, [RZ] ;  /* 0x00000000fffff984 */ /* 0x000fe20000000800 */
[----:B------:R-:W-:Y:S01]  /*125e0*/  @!PT LDS RZ, [RZ] ;  /* 0x00000000fffff984 */ /* 0x000fe20000000800 */
[----:B------:R-:W-:Y:S01]  /*125f0*/  @!PT LDS RZ, [RZ] ;  /* 0x00000000fffff984 */ /* 0x000fe20000000800 */
[----:B------:R1:W-:Y:S01]  /*12600*/  @!P6 LDGSTS.E.BYPASS.LTC128B.128 [R222+0x1800], desc[UR6][R12.64] ;  /* 0x018000000cdeefae */ /* 0x0003e2000b981a06 */
[C---:B------:R-:W-:Y:S01]  /*12610*/  IADD3.X R11, PT, PT, R9.reuse, R13, R9, P3, P2 ;  /* 0x0000000d090b7210 */ /* 0x040fe20001fe4409 */
[----:B------:R-:W-:Y:S01]  /*12620*/  @!P6 IMAD.X R19, R9, 0x1, R13, P0 ;  /* 0x000000010913e824 */ /* 0x000fe200000e060d */
[----:B--2---:R-:W-:Y:S01]  /*12630*/  IADD3 R14, P0, PT, R16, R6, RZ ;  /* 0x00000006100e7210 */ /* 0x004fe20007f1e0ff */
[----:B------:R3:W-:Y:S02]  /*12640*/  @P6 STS.128 [R222+0x1800], RZ ;  /* 0x001800ffde006388 */ /* 0x0007e40000000c00 */
[--C-:B------:R-:W-:Y:S02]  /*12650*/  IMAD.X R17, R11, 0x1, R9.reuse, P1 ;  /* 0x000000010b117824 */ /* 0x100fe400008e0609 */
[----:B------:R-:W-:Y:S01]  /*12660*/  @!PT LDS RZ, [RZ] ;  /* 0x00000000fffff984 */ /* 0x000fe20000000800 */
[----:B------:R-:W-:Y:S01]  /*12670*/  @!PT LDS RZ, [RZ] ;  /* 0x00000000fffff984 */ /* 0x000fe20000000800 */
[----:B------:R-:W-:Y:S01]  /*12680*/  @!PT LDS RZ, [RZ] ;  /* 0x00000000fffff984 */ /* 0x000fe20000000800 */
[----:B------:R3:W-:Y:S02]  /*12690*/  @!P6 LDGSTS.E.BYPASS.LTC128B.128 [R222+0x2000], desc[UR6][R18.64] ;  /* 0x0200000012deefae */ /* 0x0007e4000b981a06 */
[----:B------:R-:W-:-:S02]  /*126a0*/  IMAD.X R15, R17, 0x1, R9, P0 ;  /* 0x00000001110f7824 */ /* 0x000fc400000e0609 */
        /* <DEDUP_REMOVED lines=12> */
[----:B------:R-:W-:Y:S01]  /*12770*/  @!P6 IADD3 R6, P0, PT, R12, R6, RZ ;  /* 0x000000060c06e210 */ /* 0x000fe20007f1e0ff */
[--C-:B------:R-:W-:Y:S02]  /*12780*/  IMAD.X R13, R15, 0x1, R9.reuse, P1 ;  /* 0x000000010f0d7824 */ /* 0x100fe400008e0609 */
[----:B------:R-:W-:Y:S01]  /*12790*/  @!PT LDS RZ, [RZ] ;  /* 0x00000000fffff984 */ /* 0x000fe20000000800 */
[----:B------:R-:W-:Y:S01]  /*127a0*/  @!PT LDS RZ, [RZ] ;  /* 0x00000000fffff984 */ /* 0x000fe20000000800 */
[----:B------:R-:W-:Y:S01]  /*127b0*/  @!PT LDS RZ, [RZ] ;  /* 0x00000000fffff984 */ /* 0x000fe20000000800 */
[----:B------:R3:W-:Y:S02]  /*127c0*/  @!P6 LDGSTS.E.BYPASS.LTC128B.128 [R222+0x3800], desc[UR6][R14.64] ;  /* 0x038000000edeefae */ /* 0x0007e4000b981a06 */
[----:B------:R-:W-:Y:S02]  /*127d0*/  @!P6 IMAD.X R7, R13, 0x1, R9, P0 ;  /* 0x000000010d07e824 */ /* 0x000fe400000e0609 */
        /* <DEDUP_REMOVED lines=12> */
.L_x_770:
[----:B---3--:R-:W-:Y:S01]  /*128a0*/  FMNMX3.FTZ R7, R2, R156, R179, !PT ;  /* 0x0000009c02077276 */ /* 0x008fe200078100b3 */
[----:B------:R-:W-:Y:S01]  /*128b0*/  LDSM.16.MT88.4 R20, [R208+0x5400] ;  /* 0x00540000d014783b */ /* 0x000fe20000004200 */
[----:B------:R-:W-:Y:S02]  /*128c0*/  LOP3.LUT P2, RZ, R211, 0x4, RZ, 0xc0, !PT ;  /* 0x00000004d3ff7812 */ /* 0x000fe4000784c0ff */
[----:B------:R-:W-:Y:S02]  /*128d0*/  FMNMX3.FTZ R7, R7, R128, R129, !PT ;  /* 0x0000008007077276 */ /* 0x000fe40007810081 */
[----:B------:R-:W-:Y:S02]  /*128e0*/  VIMNMX R41, PT, PT, R41, 0x2, !PT ;  /* 0x0000000229297848 */ /* 0x000fe40007fe0100 */
[----:B------:R-:W-:Y:S02]  /*128f0*/  FMNMX3.FTZ R7, R7, R124, R125, !PT ;  /* 0x0000007c07077276 */ /* 0x000fe4000781007d */
[----:B------:R-:W-:-:S02]  /*12900*/  IADD3 R226, PT, PT, R41, -0x3, RZ ;  /* 0xfffffffd29e27810 */ /* 0x000fc40007ffe0ff */
        /* <DEDUP_REMOVED lines=29> */
[----:B------:R-:W1:Y:S02]  /*12ae0*/  SHFL.BFLY PT, R6, R7, 0x2, 0x1f ;  /* 0x0c401f0007067f89 */ /* 0x000e6400000e0000 */
[----:B-1----:R-:W-:-:S05]  /*12af0*/  FMNMX.FTZ R6, R7, R6, !PT ;  /* 0x0000000607067209 */ /* 0x002fca0007810000 */
[----:B------:R-:W1:Y:S02]  /*12b00*/  SHFL.BFLY PT, R153, R6, 0x1, 0x1f ;  /* 0x0c201f0006997f89 */ /* 0x000e6400000e0000 */
[----:B-1----:R-:W-:-:S04]  /*12b10*/  FMNMX.FTZ R153, R6, R153, !PT ;  /* 0x0000009906997209 */ /* 0x002fc80007810000 */
[C---:B------:R-:W-:Y:S01]  /*12b20*/  FSETP.NEU.FTZ.AND P1, PT, R153.reuse, -INF , PT ;  /* 0xff8000009900780b */ /* 0x040fe20003f3d000 */
[----:B------:R-:W-:-:S05]  /*12b30*/  FMUL.FTZ R150, R153, UR10 ;  /* 0x0000000a99967c20 */ /* 0x000fca0008410000 */
[----:B------:R-:W-:-:S05]  /*12b40*/  FSEL R150, R150, RZ, P1 ;  /* 0x000000ff96967208 */ /* 0x000fca0000800000 */
        /* <DEDUP_REMOVED lines=21> */
[----:B------:R-:W-:Y:S01]  /*12ca0*/  FSEL R4, R153, RZ, P1 ;  /* 0x000000ff99047208 */ /* 0x000fe20000800000 */
[----:B------:R-:W-:Y:S01]  /*12cb0*/  FFMA.FTZ R117, R115, UR10, -R150 ;  /* 0x0000000a73757c23 */ /* 0x000fe20008010896 */
[----:B------:R-:W-:Y:S01]  /*12cc0*/  FMNMX3.FTZ R152, R152, R116, R154, !PT ;  /* 0x0000007498987276 */ /* 0x000fe2000781009a */
[--C-:B------:R-:W-:Y:S01]  /*12cd0*/  FFMA.FTZ R115, R84, UR10, -R150.reuse ;  /* 0x0000000a54737c23 */ /* 0x100fe20008010896 */
[--C-:B------:R-:W-:Y:S01]  /*12ce0*/  FFMA.FTZ R84, R73, UR10, -R150.reuse ;  /* 0x0000000a49547c23 */ /* 0x100fe20008010896 */
[--C-:B------:R-:W-:Y:S01]  /*12cf0*/  FFMA.FTZ R73, R66, UR10, -R150.reuse ;  /* 0x0000000a42497c23 */ /* 0x100fe20008010896 */
[----:B------:R-:W-:Y:S01]  /*12d00*/  FMNMX3.FTZ R152, R152, R110, R111, !PT ;  /* 0x0000006e98987276 */ /* 0x000fe2000781006f */
[----:B------:R-:W-:Y:S01]  /*12d10*/  FFMA.FTZ R66, R5, UR10, -R150 ;  /* 0x0000000a05427c23 */ /* 0x000fe20008010896 */
[----:B------:R-:W-:Y:S01]  /*12d20*/  FADD.FTZ R2, R2, -R4 ;  /* 0x8000000402027221 */ /* 0x000fe20000010000 */
[--C-:B------:R-:W-:Y:S01]  /*12d30*/  FFMA.FTZ R123, R122, UR10, -R150.reuse ;  /* 0x0000000a7a7b7c23 */ /* 0x100fe20008010896 */
[----:B------:R-:W-:Y:S01]  /*12d40*/  FMNMX3.FTZ R152, R152, R106, R107, !PT ;  /* 0x0000006a98987276 */ /* 0x000fe2000781006b */
[--C-:B------:R-:W-:Y:S01]  /*12d50*/  FFMA.FTZ R122, R171, UR10, -R150.reuse ;  /* 0x0000000aab7a7c23 */ /* 0x100fe20008010896 */
[--C-:B------:R-:W-:Y:S01]  /*12d60*/  FFMA.FTZ R169, R179, UR10, -R150.reuse ;  /* 0x0000000ab3a97c23 */ /* 0x100fe20008010896 */
[--C-:B------:R-:W-:Y:S01]  /*12d70*/  FFMA.FTZ R166, R128, UR10, -R150.reuse ;  /* 0x0000000a80a67c23 */ /* 0x100fe20008010896 */
[----:B------:R-:W-:Y:S01]  /*12d80*/  FMNMX3.FTZ R152, R152, R102, R103, !PT ;  /* 0x0000006698987276 */ /* 0x000fe20007810067 */
[--C-:B------:R-:W-:Y:S01]  /*12d90*/  FFMA.FTZ R165, R129, UR10, -R150.reuse ;  /* 0x0000000a81a57c23 */ /* 0x100fe20008010896 */
[----:B------:R-:W-:Y:S01]  /*12da0*/  FMUL.FTZ R2, R2, UR10 ;  /* 0x0000000a02027c20 */ /* 0x000fe20008410000 */
[----:B------:R-:W-:Y:S01]  /*12db0*/  MUFU.EX2 R170, R170 ;  /* 0x000000aa00aa7308 */ /* 0x000fe20000000800 */
[----:B------:R-:W-:Y:S01]  /*12dc0*/  FMNMX3.FTZ R152, R152, R100, R101, !PT ;  /* 0x0000006498987276 */ /* 0x000fe20007810065 */
[--C-:B------:R-:W-:Y:S01]  /*12dd0*/  FFMA.FTZ R164, R124, UR10, -R150.reuse ;  /* 0x0000000a7ca47c23 */ /* 0x100fe20008010896 */
[--C-:B------:R-:W-:Y:S01]  /*12de0*/  FFMA.FTZ R162, R126, UR10, -R150.reuse ;  /* 0x0000000a7ea27c23 */ /* 0x100fe20008010896 */
[--C-:B------:R-:W-:Y:S01]  /*12df0*/  FFMA.FTZ R161, R127, UR10, -R150.reuse ;  /* 0x0000000a7fa17c23 */ /* 0x100fe20008010896 */
[----:B------:R-:W-:Y:S01]  /*12e00*/  FMNMX3.FTZ R152, R152, R94, R95, !PT ;  /* 0x0000005e98987276 */ /* 0x000fe2000781005f */
[--C-:B------:R-:W-:Y:S01]  /*12e10*/  FFMA.FTZ R42, R28, UR10, -R150.reuse ;  /* 0x0000000a1c2a7c23 */ /* 0x100fe20008010896 */
[--C-:B------:R-:W-:Y:S01]  /*12e20*/  FFMA.FTZ R129, R108, UR10, -R150.reuse ;  /* 0x0000000a6c817c23 */ /* 0x100fe20008010896 */
[----:B------:R-:W1:Y:S01]  /*12e30*/  MUFU.EX2 R169, R169 ;  /* 0x000000a900a97308 */ /* 0x000e620000000800 */
[----:B------:R-:W-:Y:S01]  /*12e40*/  FMNMX3.FTZ R152, R152, R92, R93, !PT ;  /* 0x0000005c98987276 */ /* 0x000fe2000781005d */
[--C-:B------:R-:W-:Y:S01]  /*12e50*/  FFMA.FTZ R128, R109, UR10, -R150.reuse ;  /* 0x0000000a6d807c23 */ /* 0x100fe20008010896 */
[--C-:B------:R-:W-:Y:S01]  /*12e60*/  FFMA.FTZ R127, R104, UR10, -R150.reuse ;  /* 0x0000000a687f7c23 */ /* 0x100fe20008010896 */
[--C-:B------:R-:W-:Y:S01]  /*12e70*/  FFMA.FTZ R126, R105, UR10, -R150.reuse ;  /* 0x0000000a697e7c23 */ /* 0x100fe20008010896 */
[----:B------:R-:W-:Y:S01]  /*12e80*/  FMNMX3.FTZ R152, R152, R86, R87, !PT ;  /* 0x0000005698987276 */ /* 0x000fe20007810057 */
[--C-:B------:R-:W-:Y:S01]  /*12e90*/  FFMA.FTZ R124, R121, UR10, -R150.reuse ;  /* 0x0000000a797c7c23 */ /* 0x100fe20008010896 */
[--C-:B------:R-:W-:Y:S01]  /*12ea0*/  FFMA.FTZ R121, R112, UR10, -R150.reuse ;  /* 0x0000000a70797c23 */ /* 0x100fe20008010896 */
        /* <DEDUP_REMOVED lines=8> */
[----:B------:R-:W2:Y:S01]  /*12f30*/  MUFU.EX2 R165, R165 ;  /* 0x000000a500a57308 */ /* 0x000ea20000000800 */
[----:B------:R-:W-:Y:S01]  /*12f40*/  FMNMX3.FTZ R152, R152, R76, R77, !PT ;  /* 0x0000004c98987276 */ /* 0x000fe2000781004d */
[--C-:B------:R-:W-:Y:S01]  /*12f50*/  FFMA.FTZ R99, R88, UR10, -R150.reuse ;  /* 0x0000000a58637c23 */ /* 0x100fe20008010896 */
[----:B-1----:R-:W-:Y:S01]  /*12f60*/  F2FP.F16.F32.PACK_AB R12, R169, R170 ;  /* 0x000000aaa90c723e */ /* 0x002fe200000000ff */
        /* <DEDUP_REMOVED lines=14> */
[----:B------:R-:W-:Y:S01]  /*13050*/  FFMA.FTZ R74, R189, UR10, -R150 ;  /* 0x0000000abd4a7c23 */ /* 0x000fe20008010896 */
[----:B--2---:R-:W-:-:S02]  /*13060*/  F2FP.F16.F32.PACK_AB R14, R165, R166 ;  /* 0x000000a6a50e723e */ /* 0x004fc400000000ff */
[----:B------:R-:W-:-:S03]  /*13070*/  FMNMX3.FTZ R152, R152, R54, R55, !PT ;  /* 0x0000003698987276 */ /* 0x000fc60007810037 */
[----:B------:R-:W-:Y:S01]  /*13080*/  MUFU.EX2 R162, R162 ;  /* 0x000000a200a27308 */ /* 0x000fe20000000800 */
[----:B------:R-:W-:-:S04]  /*13090*/  FMNMX3.FTZ R152, R152, R52, R53, !PT ;  /* 0x0000003498987276 */ /* 0x000fc80007810035 */
[----:B------:R-:W-:-:S03]  /*130a0*/  FMNMX3.FTZ R152, R152, R46, R47, !PT ;  /* 0x0000002e98987276 */ /* 0x000fc6000781002f */
[----:B------:R-:W2:Y:S01]  /*130b0*/  MUFU.EX2 R161, R161 ;  /* 0x000000a100a17308 */ /* 0x000ea20000000800 */
[----:B------:R-:W-:Y:S02]  /*130c0*/  FMNMX3.FTZ R152, R152, R44, R45, !PT ;  /* 0x0000002c98987276 */ /* 0x000fe4000781002d */
[----:B-1----:R-:W-:Y:S02]  /*130d0*/  F2FP.F16.F32.PACK_AB R28, R163, R164 ;  /* 0x000000a4a31c723e */ /* 0x002fe400000000ff */
[----:B------:R-:W-:-:S03]  /*130e0*/  FMNMX3.FTZ R152, R152, R3, R35, !PT ;  /* 0x0000000398987276 */ /* 0x000fc60007810023 */
[----:B------:R-:W-:Y:S01]  /*130f0*/  MUFU.EX2 R160, R160 ;  /* 0x000000a000a07308 */ /* 0x000fe20000000800 */
[----:B------:R-:W-:-:S04]  /*13100*/  FMNMX3.FTZ R152, R152, R32, R33, !PT ;  /* 0x0000002098987276 */ /* 0x000fc80007810021 */
[----:B------:R-:W-:-:S03]  /*13110*/  FMNMX3.FTZ R152, R152, R34, R48, !PT ;  /* 0x0000002298987276 */ /* 0x000fc60007810030 */
[----:B------:R-:W-:Y:S01]  /*13120*/  MUFU.EX2 R156, R156 ;  /* 0x0000009c009c7308 */ /* 0x000fe20000000800 */
[----:B------:R-:W-:Y:S02]  /*13130*/  FMNMX3.FTZ R152, R152, R49, R38, !PT ;  /* 0x0000003198987276 */ /* 0x000fe40007810026 */
[----:B--2---:R-:W-:Y:S02]  /*13140*/  F2FP.F16.F32.PACK_AB R30, R161, R162 ;  /* 0x000000a2a11e723e */ /* 0x004fe400000000ff */
[----:B------:R-:W-:-:S03]  /*13150*/  FMNMX3.FTZ R152, R152, R39, R36, !PT ;  /* 0x0000002798987276 */ /* 0x000fc60007810024 */
[----:B------:R-:W-:Y:S01]  /*13160*/  MUFU.EX2 R131, R131 ;  /* 0x0000008300837308 */ /* 0x000fe20000000800 */
[----:B------:R-:W-:-:S04]  /*13170*/  FMNMX3.FTZ R152, R152, R37, R50, !PT ;  /* 0x0000002598987276 */ /* 0x000fc80007810032 */
[----:B------:R-:W-:-:S03]  /*13180*/  FMNMX3.FTZ R152, R152, R40, R43, !PT ;  /* 0x0000002898987276 */ /* 0x000fc6000781002b */
[----:B------:R-:W-:Y:S01]  /*13190*/  MUFU.EX2 R130, R130 ;  /* 0x0000008200827308 */ /* 0x000fe20000000800 */
[----:B------:R-:W-:-:S05]  /*131a0*/  FMNMX3.FTZ R152, R152, R64, R60, !PT ;  /* 0x0000004098987276 */ /* 0x000fca000781003c */
[----:B------:R-:W1:Y:S02]  /*131b0*/  SHFL.BFLY PT, R6, R152, 0x2, 0x1f ;  /* 0x0c401f0098067f89 */ /* 0x000e6400000e0000 */
[----:B------:R-:W-:Y:S08]  /*131c0*/  MUFU.EX2 R129, R129 ;  /* 0x0000008100817308 */ /* 0x000ff00000000800 */
[----:B------:R-:W-:Y:S08]  /*131d0*/  MUFU.EX2 R128, R128 ;  /* 0x0000008000807308 */ /* 0x000ff00000000800 */
[----:B------:R-:W-:Y:S01]  /*131e0*/  MUFU.EX2 R127, R127 ;  /* 0x0000007f007f7308 */ /* 0x000fe20000000800 */
[----:B-1----:R-:W-:-:S07]  /*131f0*/  FMNMX.FTZ R152, R152, R6, !PT ;  /* 0x0000000698987209 */ /* 0x002fce0007810000 */
        /* <DEDUP_REMOVED lines=8> */
[C---:B------:R-:W-:Y:S02]  /*13280*/  FMUL.FTZ R65, R152.reuse, UR10 ;  /* 0x0000000a98417c20 */ /* 0x040fe40008410000 */
[----:B------:R-:W-:Y:S01]  /*13290*/  MUFU.EX2 R122, R122 ;  /* 0x0000007a007a7308 */ /* 0x000fe20000000800 */
[----:B------:R-:W-:Y:S02]  /*132a0*/  FSEL R8, R152, RZ, P0 ;  /* 0x000000ff98087208 */ /* 0x000fe40000000000 */
[----:B------:R-:W-:-:S03]  /*132b0*/  FSEL R65, R65, RZ, P0 ;  /* 0x000000ff41417208 */ /* 0x000fc60000000000 */
        /* <DEDUP_REMOVED lines=8> */
[----:B------:R2:W3:Y:S01]  /*13340*/  MUFU.EX2 R172, R8 ;  /* 0x0000000800ac7308 */ /* 0x0004e20000000800 */
[----:B------:R-:W-:Y:S01]  /*13350*/  LDSM.16.MT88.4 R24, [R0+0x400] ;  /* 0x000400000018783b */ /* 0x000fe20000004200 */
        /* <DEDUP_REMOVED lines=15> */
[----:B--2---:R-:W2:Y:S01]  /*13450*/  LDSM.16.MT88.4 R8, [R0] ;  /* 0x000000000008783b */ /* 0x004ea20000004200 */
[-C--:B---3--:R-:W-:Y:S01]  /*13460*/  FMUL.FTZ R18, R146, R172.reuse ;  /* 0x000000ac92127220 */ /* 0x088fe20000410000 */
[-C--:B------:R-:W-:Y:S01]  /*13470*/  FMUL.FTZ R19, R147, R172.reuse ;  /* 0x000000ac93137220 */ /* 0x080fe20000410000 */
[-C--:B------:R-:W-:Y:S01]  /*13480*/  FMUL.FTZ R142, R142, R172.reuse ;  /* 0x000000ac8e8e7220 */ /* 0x080fe20000410000 */
[-C--:B------:R-:W-:Y:S01]  /*13490*/  FMUL.FTZ R143, R143, R172.reuse ;  /* 0x000000ac8f8f7220 */ /* 0x080fe20000410000 */
[-C--:B------:R-:W-:Y:S01]  /*134a0*/  FMUL.FTZ R138, R138, R172.reuse ;  /* 0x000000ac8a8a7220 */ /* 0x080fe20000410000 */
[-C--:B------:R-:W-:Y:S01]  /*134b0*/  FMUL.FTZ R139, R139, R172.reuse ;  /* 0x000000ac8b8b7220 */ /* 0x080fe20000410000 */
[----:B------:R-:W-:Y:S01]  /*134c0*/  MUFU.EX2 R159, R159 ;  /* 0x0000009f009f7308 */ /* 0x000fe20000000800 */
[-C--:B------:R-:W-:Y:S01]  /*134d0*/  FMUL.FTZ R134, R134, R172.reuse ;  /* 0x000000ac86867220 */ /* 0x080fe20000410000 */
[-C--:B------:R-:W-:Y:S01]  /*134e0*/  FMUL.FTZ R135, R135, R172.reuse ;  /* 0x000000ac87877220 */ /* 0x080fe20000410000 */
[--C-:B------:R-:W-:Y:S01]  /*134f0*/  FFMA.FTZ R82, R82, UR10, -R65.reuse ;  /* 0x0000000a52527c23 */ /* 0x100fe20008010841 */
[--C-:B------:R-:W-:Y:S01]  /*13500*/  FFMA.FTZ R78, R78, UR10, -R65.reuse ;  /* 0x0000000a4e4e7c23 */ /* 0x100fe20008010841 */
[--C-:B------:R-:W-:Y:S01]  /*13510*/  FFMA.FTZ R79, R79, UR10, -R65.reuse ;  /* 0x0000000a4f4f7c23 */ /* 0x100fe20008010841 */
[--C-:B------:R-:W-:Y:S01]  /*13520*/  FFMA.FTZ R146, R76, UR10, -R65.reuse ;  /* 0x0000000a4c927c23 */ /* 0x100fe20008010841 */
[--C-:B------:R-:W-:Y:S01]  /*13530*/  FFMA.FTZ R77, R77, UR10, -R65.reuse ;  /* 0x0000000a4d4d7c23 */ /* 0x100fe20008010841 */
[----:B------:R-:W3:Y:S01]  /*13540*/  MUFU.EX2 R157, R157 ;  /* 0x0000009d009d7308 */ /* 0x000ee20000000800 */
[----:B----4-:R-:W-:Y:S01]  /*13550*/  F2FP.F16.F32.PACK_AB R13, R167, R171 ;  /* 0x000000aba70d723e */ /* 0x010fe200000000ff */
[--C-:B------:R-:W-:Y:S01]  /*13560*/  FFMA.FTZ R70, R70, UR10, -R65.reuse ;  /* 0x0000000a46467c23 */ /* 0x100fe20008010841 */
[--C-:B------:R-:W-:Y:S01]  /*13570*/  FFMA.FTZ R71, R71, UR10, -R65.reuse ;  /* 0x0000000a47477c23 */ /* 0x100fe20008010841 */
[--C-:B------:R-:W-:Y:S01]  /*13580*/  FFMA.FTZ R68, R68, UR10, -R65.reuse ;  /* 0x0000000a44447c23 */ /* 0x100fe20008010841 */
[----:B------:R-:W-:Y:S01]  /*13590*/  FFMA.FTZ R147, R69, UR10, -R65 ;  /* 0x0000000a45937c23 */ /* 0x000fe20008010841 */
[----:B------:R-:W-:Y:S01]  /*135a0*/  FFMA.FTZ R171, R228, R172, R171 ;  /* 0x000000ace4ab7223 */ /* 0x000fe200000100ab */
[--C-:B------:R-:W-:Y:S01]  /*135b0*/  FFMA.FTZ R58, R58, UR10, -R65.reuse ;  /* 0x0000000a3a3a7c23 */ /* 0x100fe20008010841 */
[----:B------:R-:W4:Y:S01]  /*135c0*/  MUFU.EX2 R174, R2 ;  /* 0x0000000200ae7308 */ /* 0x000f220000000800 */
[----:B------:R-:W-:Y:S01]  /*135d0*/  FFMA.FTZ R59, R59, UR10, -R65 ;  /* 0x0000000a3b3b7c23 */ /* 0x000fe20008010841 */
[----:B------:R-:W-:Y:S01]  /*135e0*/  FADD.FTZ R171, R167, R171 ;  /* 0x000000aba7ab7221 */ /* 0x000fe20000010000 */
[--C-:B------:R-:W-:Y:S01]  /*135f0*/  FFMA.FTZ R54, R54, UR10, -R65.reuse ;  /* 0x0000000a36367c23 */ /* 0x100fe20008010841 */
[--C-:B------:R-:W-:Y:S01]  /*13600*/  FFMA.FTZ R55, R55, UR10, -R65.reuse ;  /* 0x0000000a37377c23 */ /* 0x100fe20008010841 */
[--C-:B------:R-:W-:Y:S01]  /*13610*/  FFMA.FTZ R52, R52, UR10, -R65.reuse ;  /* 0x0000000a34347c23 */ /* 0x100fe20008010841 */
[--C-:B------:R-:W-:Y:S01]  /*13620*/  FFMA.FTZ R53, R53, UR10, -R65.reuse ;  /* 0x0000000a35357c23 */ /* 0x100fe20008010841 */
[----:B------:R-:W-:Y:S01]  /*13630*/  FFMA.FTZ R44, R44, UR10, -R65 ;  /* 0x0000000a2c2c7c23 */ /* 0x000fe20008010841 */
[----:B------:R-:W-:Y:S01]  /*13640*/  MUFU.EX2 R151, R175 ;  /* 0x000000af00977308 */ /* 0x000fe20000000800 */
[----:B---3--:R-:W-:Y:S01]  /*13650*/  F2FP.F16.F32.PACK_AB R15, R157, R159 ;  /* 0x0000009f9d0f723e */ /* 0x008fe200000000ff */
[----:B------:R-:W-:Y:S01]  /*13660*/  FADD.FTZ R159, R159, R171 ;  /* 0x000000ab9f9f7221 */ /* 0x000fe20000010000 */
[--C-:B------:R-:W-:Y:S01]  /*13670*/  FFMA.FTZ R45, R45, UR10, -R65.reuse ;  /* 0x0000000a2d2d7c23 */ /* 0x100fe20008010841 */
[--C-:B------:R-:W-:Y:S01]  /*13680*/  FFMA.FTZ R3, R3, UR10, -R65.reuse ;  /* 0x0000000a03037c23 */ /* 0x100fe20008010841 */
[----:B------:R-:W-:Y:S01]  /*13690*/  FFMA.FTZ R35, R35, UR10, -R65 ;  /* 0x0000000a23237c23 */ /* 0x000fe20008010841 */
[----:B------:R-:W-:Y:S01]  /*136a0*/  FADD.FTZ R159, R157, R159 ;  /* 0x0000009f9d9f7221 */ /* 0x000fe20000010000 */
[--C-:B------:R-:W-:Y:S01]  /*136b0*/  FFMA.FTZ R32, R32, UR10, -R65.reuse ;  /* 0x0000000a20207c23 */ /* 0x100fe20008010841 */
[----:B------:R-:W-:Y:S01]  /*136c0*/  MUFU.EX2 R119, R119 ;  /* 0x0000007700777308 */ /* 0x000fe20000000800 */
[-C--:B----4-:R-:W-:Y:S01]  /*136d0*/  FMUL.FTZ R16, R144, R174.reuse ;  /* 0x000000ae90107220 */ /* 0x090fe20000410000 */
[-C--:B------:R-:W-:Y:S01]  /*136e0*/  FMUL.FTZ R17, R145, R174.reuse ;  /* 0x000000ae91117220 */ /* 0x080fe20000410000 */
[-C--:B------:R-:W-:Y:S01]  /*136f0*/  FMUL.FTZ R140, R140, R174.reuse ;  /* 0x000000ae8c8c7220 */ /* 0x080fe20000410000 */
[-C--:B------:R-:W-:Y:S01]  /*13700*/  FMUL.FTZ R141, R141, R174.reuse ;  /* 0x000000ae8d8d7220 */ /* 0x080fe20000410000 */
[--C-:B------:R-:W-:Y:S01]  /*13710*/  FFMA.FTZ R2, R176, UR10, -R65.reuse ;  /* 0x0000000ab0027c23 */ /* 0x100fe20008010841 */
[--C-:B------:R-:W-:Y:S01]  /*13720*/  FFMA.FTZ R144, R173, UR10, -R65.reuse ;  /* 0x0000000aad907c23 */ /* 0x100fe20008010841 */
[-C--:B------:R-:W-:Y:S01]  /*13730*/  FMUL.FTZ R136, R136, R174.reuse ;  /* 0x000000ae88887220 */ /* 0x080fe20000410000 */
[-C--:B------:R-:W-:Y:S01]  /*13740*/  FMUL.FTZ R137, R137, R174.reuse ;  /* 0x000000ae89897220 */ /* 0x080fe20000410000 */
[-C--:B------:R-:W-:Y:S01]  /*13750*/  FMUL.FTZ R132, R132, R174.reuse ;  /* 0x000000ae84847220 */ /* 0x080fe20000410000 */
[-C--:B------:R-:W-:Y:S01]  /*13760*/  FMUL.FTZ R133, R133, R174.reuse ;  /* 0x000000ae85857220 */ /* 0x080fe20000410000 */
[C---:B-1----:R-:W-:Y:S01]  /*13770*/  HMMA.16816.F32 R16, R12.reuse, R4, R16 ;  /* 0x000000040c10723c */ /* 0x042fe20000001810 */
[----:B------:R-:W1:Y:S01]  /*13780*/  MUFU.EX2 R2, R2 ;  /* 0x0000000200027308 */ /* 0x000e620000000800 */
[--C-:B------:R-:W-:Y:S01]  /*13790*/  FFMA.FTZ R145, R86, UR10, -R65.reuse ;  /* 0x0000000a56917c23 */ /* 0x100fe20008010841 */
[--C-:B------:R-:W-:Y:S01]  /*137a0*/  FFMA.FTZ R86, R87, UR10, -R65.reuse ;  /* 0x0000000a57567c23 */ /* 0x100fe20008010841 */
[--C-:B------:R-:W-:Y:S01]  /*137b0*/  FFMA.FTZ R87, R83, UR10, -R65.reuse ;  /* 0x0000000a53577c23 */ /* 0x100fe20008010841 */
[----:B------:R-:W-:Y:S01]  /*137c0*/  FFMA.FTZ R170, R229, R174, R170 ;  /* 0x000000aee5aa7223 */ /* 0x000fe200000100aa */
[--C-:B------:R-:W-:Y:S01]  /*137d0*/  FFMA.FTZ R34, R34, UR10, -R65.reuse ;  /* 0x0000000a22227c23 */ /* 0x100fe20008010841 */
[--C-:B------:R-:W-:Y:S01]  /*137e0*/  FFMA.FTZ R48, R48, UR10, -R65.reuse ;  /* 0x0000000a30307c23 */ /* 0x100fe20008010841 */
[C---:B------:R-:W-:Y:S01]  /*137f0*/  HMMA.16816.F32 R4, R12.reuse, R6, R140 ;  /* 0x000000060c04723c */ /* 0x040fe2000000188c */
[----:B------:R-:W-:Y:S01]  /*13800*/  MUFU.EX2 R144, R144 ;  /* 0x0000009000907308 */ /* 0x000fe20000000800 */
[----:B------:R-:W-:Y:S01]  /*13810*/  FFMA.FTZ R140, R29, UR10, -R150 ;  /* 0x0000000a1d8c7c23 */ /* 0x000fe20008010896 */
[--C-:B------:R-:W-:Y:S01]  /*13820*/  FFMA.FTZ R142, R102, UR10, -R65.reuse ;  /* 0x0000000a668e7c23 */ /* 0x100fe20008010841 */
[----:B------:R-:W-:Y:S01]  /*13830*/  FFMA.FTZ R102, R103, UR10, -R65 ;  /* 0x0000000a67667c23 */ /* 0x000fe20008010841 */
[----:B------:R-:W-:Y:S01]  /*13840*/  FADD.FTZ R169, R169, R170 ;  /* 0x000000aaa9a97221 */ /* 0x000fe20000010000 */
[--C-:B------:R-:W-:Y:S01]  /*13850*/  FFMA.FTZ R103, R182, UR10, -R150.reuse ;  /* 0x0000000ab6677c23 */ /* 0x100fe20008010896 */
[--C-:B------:R-:W-:Y:S01]  /*13860*/  FFMA.FTZ R143, R181, UR10, -R150.reuse ;  /* 0x0000000ab58f7c23 */ /* 0x100fe20008010896 */
[C---:B--2---:R-:W-:Y:S01]  /*13870*/  HMMA.16816.F32 R136, R12.reuse, R8, R136 ;  /* 0x000000080c88723c */ /* 0x044fe20000001888 */
[----:B------:R-:W2:Y:S01]  /*13880*/  MUFU.EX2 R141, R168 ;  /* 0x000000a8008d7308 */ /* 0x000ea20000000800 */
[----:B-1----:R-:W-:Y:S01]  /*13890*/  F2FP.F16.F32.PACK_AB R29, R2, R151 ;  /* 0x00000097021d723e */ /* 0x002fe200000000ff */
[----:B------:R-:W-:Y:S01]  /*138a0*/  FADD.FTZ R169, R166, R169 ;  /* 0x000000a9a6a97221 */ /* 0x000fe20000010000 */
[----:B------:R-:W-:Y:S01]  /*138b0*/  FADD.FTZ R151, R151, R159 ;  /* 0x0000009f97977221 */ /* 0x000fe20000010000 */
[----:B------:R-:W-:Y:S01]  /*138c0*/  FFMA.FTZ R49, R49, UR10, -R65 ;  /* 0x0000000a31317c23 */ /* 0x000fe20008010841 */
[----:B------:R-:W-:Y:S01]  /*138d0*/  FFMA.FTZ R83, R180, UR10, -R150 ;  /* 0x0000000ab4537c23 */ /* 0x000fe20008010896 */
[----:B------:R-:W-:Y:S01]  /*138e0*/  FADD.FTZ R169, R165, R169 ;  /* 0x000000a9a5a97221 */ /* 0x000fe20000010000 */
[----:B------:R-:W-:Y:S01]  /*138f0*/  HMMA.16816.F32 R12, R12, R10, R132 ;  /* 0x0000000a0c0c723c */ /* 0x000fe20000001884 */
[----:B------:R-:W1:Y:S01]  /*13900*/  LDSM.16.MT88.4 R8, [R208+0x5800] ;  /* 0x00580000d008783b */ /* 0x000e620000004200 */
[--C-:B------:R-:W-:Y:S01]  /*13910*/  FFMA.FTZ R134, R154, UR10, -R65.reuse ;  /* 0x0000000a9a867c23 */ /* 0x100fe20008010841 */
[----:B------:R-:W3:Y:S01]  /*13920*/  MUFU.EX2 R132, R155 ;  /* 0x0000009b00847308 */ /* 0x000ee20000000800 */
[--C-:B------:R-:W-:Y:S01]  /*13930*/  FFMA.FTZ R135, R110, UR10, -R65.reuse ;  /* 0x0000000a6e877c23 */ /* 0x100fe20008010841 */
[----:B------:R-:W-:Y:S01]  /*13940*/  FFMA.FTZ R110, R106, UR10, -R65 ;  /* 0x0000000a6a6e7c23 */ /* 0x000fe20008010841 */
[----:B------:R-:W-:Y:S01]  /*13950*/  FADD.FTZ R164, R164, R169 ;  /* 0x000000a9a4a47221 */ /* 0x000fe20000010000 */
[----:B------:R-:W-:Y:S01]  /*13960*/  FADD.FTZ R151, R2, R151 ;  /* 0x0000009702977221 */ /* 0x000fe20000010000 */
[--C-:B------:R-:W-:Y:S01]  /*13970*/  FFMA.FTZ R154, R62, UR10, -R65.reuse ;  /* 0x0000000a3e9a7c23 */ /* 0x100fe20008010841 */
[----:B------:R-:W-:Y:S01]  /*13980*/  FFMA.FTZ R62, R63, UR10, -R65 ;  /* 0x0000000a3f3e7c23 */ /* 0x000fe20008010841 */
[----:B--2---:R-:W-:Y:S01]  /*13990*/  F2FP.F16.F32.PACK_AB R31, R141, R144 ;  /* 0x000000908d1f723e */ /* 0x004fe200000000ff */
[----:B------:R-:W-:Y:S01]  /*139a0*/  MUFU.EX2 R116, R116 ;  /* 0x0000007400747308 */ /* 0x000fe20000000800 */
[----:B------:R-:W-:Y:S01]  /*139b0*/  FADD.FTZ R164, R163, R164 ;  /* 0x000000a4a3a47221 */ /* 0x000fe20000010000 */
[----:B------:R-:W-:Y:S01]  /*139c0*/  FADD.FTZ R151, R144, R151 ;  /* 0x0000009790977221 */ /* 0x000fe20000010000 */
[--C-:B------:R-:W-:Y:S01]  /*139d0*/  FFMA.FTZ R63, R46, UR10, -R65.reuse ;  /* 0x0000000a2e3f7c23 */ /* 0x100fe20008010841 */
[----:B------:R-:W-:Y:S01]  /*139e0*/  FFMA.FTZ R46, R47, UR10, -R65 ;  /* 0x0000000a2f2e7c23 */ /* 0x000fe20008010841 */
[----:B------:R-:W-:Y:S01]  /*139f0*/  FADD.FTZ R162, R162, R164 ;  /* 0x000000a4a2a27221 */ /* 0x000fe20000010000 */
[C---:B------:R-:W-:Y:S01]  /*13a00*/  HMMA.16816.F32 R16, R28.reuse, R20, R16 ;  /* 0x000000141c10723c */ /* 0x040fe20000001810 */
[----:B------:R-:W-:Y:S01]  /*13a10*/  FADD.FTZ R141, R141, R151 ;  /* 0x000000978d8d7221 */ /* 0x000fe20000010000 */
[----:B------:R-:W2:Y:S01]  /*13a20*/  MUFU.EX2 R134, R134 ;  /* 0x0000008600867308 */ /* 0x000ea20000000800 */
[----:B------:R-:W-:Y:S01]  /*13a30*/  FADD.FTZ R162, R161, R162 ;  /* 0x000000a2a1a27221 */ /* 0x000fe20000010000 */
[----:B------:R-:W-:Y:S01]  /*13a40*/  FFMA.FTZ R47, R33, UR10, -R65 ;  /* 0x0000000a212f7c23 */ /* 0x000fe20008010841 */
[----:B---3--:R-:W-:Y:S01]  /*13a50*/  FADD.FTZ R141, R132, R141 ;  /* 0x0000008d848d7221 */ /* 0x008fe20000010000 */
[--C-:B------:R-:W-:Y:S01]  /*13a60*/  FFMA.FTZ R33, R56, UR10, -R150.reuse ;  /* 0x0000000a38217c23 */ /* 0x100fe20008010896 */
[--C-:B------:R-:W-:Y:S01]  /*13a70*/  FFMA.FTZ R56, R57, UR10, -R150.reuse ;  /* 0x0000000a39387c23 */ /* 0x100fe20008010896 */
[C---:B------:R-:W-:Y:S01]  /*13a80*/  HMMA.16816.F32 R4, R28.reuse, R22, R4 ;  /* 0x000000161c04723c */ /* 0x040fe20000001804 */
[----:B------:R-:W3:Y:S01]  /*13a90*/  LDSM.16.MT88.4 R20, [R0+0x800] ;  /* 0x000800000014783b */ /* 0x000ee20000004200 */
[----:B------:R-:W4:Y:S01]  /*13aa0*/  MUFU.EX2 R135, R135 ;  /* 0x0000008700877308 */ /* 0x000f220000000800 */
[--C-:B------:R-:W-:Y:S01]  /*13ab0*/  FFMA.FTZ R133, R184, UR10, -R150.reuse ;  /* 0x0000000ab8857c23 */ /* 0x100fe20008010896 */
[--C-:B------:R-:W-:Y:S01]  /*13ac0*/  FFMA.FTZ R106, R183, UR10, -R150.reuse ;  /* 0x0000000ab76a7c23 */ /* 0x100fe20008010896 */
[--C-:B------:R-:W-:Y:S01]  /*13ad0*/  FFMA.FTZ R57, R38, UR10, -R65.reuse ;  /* 0x0000000a26397c23 */ /* 0x100fe20008010841 */
[--C-:B------:R-:W-:Y:S01]  /*13ae0*/  FFMA.FTZ R76, R178, UR10, -R150.reuse ;  /* 0x0000000ab24c7c23 */ /* 0x100fe20008010896 */
[--C-:B------:R-:W-:Y:S01]  /*13af0*/  FFMA.FTZ R69, R177, UR10, -R150.reuse ;  /* 0x0000000ab1457c23 */ /* 0x100fe20008010896 */
[C---:B------:R-:W-:Y:S01]  /*13b00*/  HMMA.16816.F32 R136, R28.reuse, R24, R136 ;  /* 0x000000181c88723c */ /* 0x040fe20000001888 */
[--C-:B------:R-:W-:Y:S01]  /*13b10*/  FFMA.FTZ R2, R158, UR10, -R150.reuse ;  /* 0x0000000a9e027c23 */ /* 0x100fe20008010896 */
[----:B------:R-:W5:Y:S01]  /*13b20*/  MUFU.EX2 R111, R111 ;  /* 0x0000006f006f7308 */ /* 0x000f620000000800 */
[--C-:B------:R-:W-:Y:S01]  /*13b30*/  FFMA.FTZ R39, R39, UR10, -R65.reuse ;  /* 0x0000000a27277c23 */ /* 0x100fe20008010841 */
[--C-:B------:R-:W-:Y:S01]  /*13b40*/  FFMA.FTZ R36, R36, UR10, -R65.reuse ;  /* 0x0000000a24247c23 */ /* 0x100fe20008010841 */
[--C-:B------:R-:W-:Y:S01]  /*13b50*/  FFMA.FTZ R37, R37, UR10, -R65.reuse ;  /* 0x0000000a25257c23 */ /* 0x100fe20008010841 */
[----:B------:R-:W-:Y:S01]  /*13b60*/  FFMA.FTZ R50, R50, UR10, -R65 ;  /* 0x0000000a32327c23 */ /* 0x000fe20008010841 */
[----:B------:R-:W-:Y:S01]  /*13b70*/  FFMA.FTZ R38, R61, UR10, -R150 ;  /* 0x0000000a3d267c23 */ /* 0x000fe20008010896 */
[----:B------:R-:W-:Y:S01]  /*13b80*/  HMMA.16816.F32 R24, R28, R26, R12 ;  /* 0x0000001a1c18723c */ /* 0x000fe2000000180c */
[----:B------:R-:W-:Y:S01]  /*13b90*/  F2FP.F16.F32.PACK_AB R28, R156, R160 ;  /* 0x000000a09c1c723e */ /* 0x000fe200000000ff */
[----:B------:R-:W5:Y:S01]  /*13ba0*/  LDSM.16.MT88.4 R12, [R208+0x5c00] ;  /* 0x005c0000d00c783b */ /* 0x000f620000004200 */
[C---:B------:R-:W-:Y:S01]  /*13bb0*/  F2FP.F16.F32.PACK_AB R29, R119.reuse, R132 ;  /* 0x00000084771d723e */ /* 0x040fe200000000ff */
[----:B------:R-:W-:Y:S01]  /*13bc0*/  MUFU.EX2 R110, R110 ;  /* 0x0000006e006e7308 */ /* 0x000fe20000000800 */
[----:B------:R-:W-:Y:S01]  /*13bd0*/  F2FP.F16.F32.PACK_AB R30, R130, R131 ;  /* 0x00000083821e723e */ /* 0x000fe200000000ff */
[----:B------:R-:W-:Y:S01]  /*13be0*/  FADD.FTZ R160, R160, R162 ;  /* 0x000000a2a0a07221 */ /* 0x000fe20000010000 */
[----:B--2---:R-:W-:Y:S01]  /*13bf0*/  F2FP.F16.F32.PACK_AB R31, R134, R116 ;  /* 0x00000074861f723e */ /* 0x004fe200000000ff */
[----:B------:R-:W-:Y:S01]  /*13c00*/  FADD.FTZ R119, R119, R141 ;  /* 0x0000008d77777221 */ /* 0x000fe20000010000 */
[----:B------:R-:W-:Y:S01]  /*13c10*/  FFMA.FTZ R229, R51, UR10, -R150 ;  /* 0x0000000a33e57c23 */ /* 0x000fe20008010896 */
[----:B------:R-:W-:Y:S01]  /*13c20*/  FADD.FTZ R160, R156, R160 ;  /* 0x000000a09ca07221 */ /* 0x000fe20000010000 */
[----:B------:R-:W-:Y:S01]  /*13c30*/  FFMA.FTZ R228, R60, UR10, -R65 ;  /* 0x0000000a3ce47c23 */ /* 0x000fe20008010841 */
[----:B------:R-:W2:Y:S01]  /*13c40*/  MUFU.EX2 R107, R107 ;  /* 0x0000006b006b7308 */ /* 0x000ea20000000800 */
[----:B------:R-:W-:Y:S01]  /*13c50*/  FADD.FTZ R119, R116, R119 ;  /* 0x0000007774777221 */ /* 0x000fe20000010000 */
[----:B-1----:R-:W-:Y:S01]  /*13c60*/  HMMA.16816.F32 R16, R28, R8, R16 ;  /* 0x000000081c10723c */ /* 0x002fe20000001810 */
[----:B------:R-:W-:Y:S01]  /*13c70*/  FADD.FTZ R160, R131, R160 ;  /* 0x000000a083a07221 */ /* 0x000fe20000010000 */
[----:B------:R-:W-:Y:S01]  /*13c80*/  FFMA.FTZ R64, R64, UR10, -R65 ;  /* 0x0000000a40407c23 */ /* 0x000fe20008010841 */
[----:B------:R-:W-:-:S02]  /*13c90*/  FADD.FTZ R134, R134, R119 ;  /* 0x0000007786867221 */ /* 0x000fc40000010000 */
[----:B------:R-:W-:Y:S01]  /*13ca0*/  FADD.FTZ R130, R130, R160 ;  /* 0x000000a082827221 */ /* 0x000fe20000010000 */
[----:B------:R-:W1:Y:S01]  /*13cb0*/  MUFU.EX2 R142, R142 ;  /* 0x0000008e008e7308 */ /* 0x000e620000000800 */
[----:B----4-:R-:W-:Y:S01]  /*13cc0*/  FADD.FTZ R134, R135, R134 ;  /* 0x0000008687867221 */ /* 0x010fe20000010000 */
[----:B------:R-:W-:Y:S01]  /*13cd0*/  HMMA.16816.F32 R4, R28, R10, R4 ;  /* 0x0000000a1c04723c */ /* 0x000fe20000001804 */
[----:B------:R-:W4:Y:S01]  /*13ce0*/  LDSM.16.MT88.4 R8, [R0+0xc00] ;  /* 0x000c00000008783b */ /* 0x000f220000004200 */
[----:B------:R-:W-:-:S04]  /*13cf0*/  FADD.FTZ R130, R129, R130 ;  /* 0x0000008281827221 */ /* 0x000fc80000010000 */
[----:B------:R-:W4:Y:S02]  /*13d00*/  MUFU.EX2 R102, R102 ;  /* 0x0000006600667308 */ /* 0x000f240000000800 */
[C---:B---3--:R-:W-:Y:S06]  /*13d10*/  HMMA.16816.F32 R136, R28.reuse, R20, R136 ;  /* 0x000000141c88723c */ /* 0x048fec0000001888 */
[----:B------:R-:W-:Y:S02]  /*13d20*/  MUFU.EX2 R100, R100 ;  /* 0x0000006400647308 */ /* 0x000fe40000000800 */
[----:B------:R-:W-:Y:S01]  /*13d30*/  HMMA.16816.F32 R24, R28, R22, R24 ;  /* 0x000000161c18723c */ /* 0x000fe20000001818 */
[----:B------:R-:W3:Y:S01]  /*13d40*/  LDSM.16.MT88.4 R20, [R208+0x6000] ;  /* 0x00600000d014783b */ /* 0x000ee20000004200 */
[C---:B------:R-:W-:Y:S01]  /*13d50*/  F2FP.F16.F32.PACK_AB R28, R128.reuse, R129 ;  /* 0x00000081801c723e */ /* 0x040fe200000000ff */
[----:B------:R-:W-:Y:S01]  /*13d60*/  FADD.FTZ R128, R128, R130 ;  /* 0x0000008280807221 */ /* 0x000fe20000010000 */
[C---:B-----5:R-:W-:Y:S01]  /*13d70*/  F2FP.F16.F32.PACK_AB R29, R111.reuse, R135 ;  /* 0x000000876f1d723e */ /* 0x060fe200000000ff */
[----:B------:R-:W-:Y:S01]  /*13d80*/  FADD.FTZ R111, R111, R134 ;  /* 0x000000866f6f7221 */ /* 0x000fe20000010000 */
[----:B------:R-:W-:Y:S01]  /*13d90*/  F2FP.F16.F32.PACK_AB R30, R126, R127 ;  /* 0x0000007f7e1e723e */ /* 0x000fe200000000ff */
[----:B------:R-:W5:Y:S01]  /*13da0*/  MUFU.EX2 R101, R101 ;  /* 0x0000006500657308 */ /* 0x000f620000000800 */
[----:B--2---:R-:W-:Y:S01]  /*13db0*/  F2FP.F16.F32.PACK_AB R31, R107, R110 ;  /* 0x0000006e6b1f723e */ /* 0x004fe200000000ff */
[----:B------:R-:W-:Y:S01]  /*13dc0*/  FADD.FTZ R128, R127, R128 ;  /* 0x000000807f807221 */ /* 0x000fe20000010000 */
[----:B------:R-:W-:-:S03]  /*13dd0*/  FADD.FTZ R111, R110, R111 ;  /* 0x0000006f6e6f7221 */ /* 0x000fc60000010000 */
[----:B------:R-:W-:Y:S01]  /*13de0*/  FADD.FTZ R126, R126, R128 ;  /* 0x000000807e7e7221 */ /* 0x000fe20000010000 */
[----:B------:R-:W-:Y:S01]  /*13df0*/  FADD.FTZ R107, R107, R111 ;  /* 0x0000006f6b6b7221 */ /* 0x000fe20000010000 */
[----:B------:R-:W-:Y:S01]  /*13e00*/  HMMA.16816.F32 R16, R28, R12, R16 ;  /* 0x0000000c1c10723c */ /* 0x000fe20000001810 */
[----:B------:R-:W-:Y:S01]  /*13e10*/  MUFU.EX2 R121, R121 ;  /* 0x0000007900797308 */ /* 0x000fe20000000800 */
[----:B------:R-:W-:Y:S01]  /*13e20*/  FADD.FTZ R126, R125, R126 ;  /* 0x0000007e7d7e7221 */ /* 0x000fe20000010000 */
[----:B-1----:R-:W-:-:S03]  /*13e30*/  FADD.FTZ R107, R142, R107 ;  /* 0x0000006b8e6b7221 */ /* 0x002fc60000010000 */
[C---:B------:R-:W-:Y:S02]  /*13e40*/  FADD.FTZ R126, R124.reuse, R126 ;  /* 0x0000007e7c7e7221 */ /* 0x040fe40000010000 */
[C---:B------:R-:W-:Y:S01]  /*13e50*/  HMMA.16816.F32 R4, R28.reuse, R14, R4 ;  /* 0x0000000e1c04723c */ /* 0x040fe20000001804 */
[----:B------:R-:W1:Y:S01]  /*13e60*/  LDSM.16.MT88.4 R12, [R0+0x1000] ;  /* 0x00100000000c783b */ /* 0x000e620000004200 */
[----:B------:R-:W-:Y:S06]  /*13e70*/  MUFU.EX2 R120, R120 ;  /* 0x0000007800787308 */ /* 0x000fec0000000800 */
[C---:B----4-:R-:W-:Y:S02]  /*13e80*/  HMMA.16816.F32 R136, R28.reuse, R8, R136 ;  /* 0x000000081c88723c */ /* 0x050fe40000001888 */
[----:B------:R-:W-:Y:S06]  /*13e90*/  MUFU.EX2 R118, R118 ;  /* 0x0000007600767308 */ /* 0x000fec0000000800 */
[----:B------:R-:W-:Y:S01]  /*13ea0*/  HMMA.16816.F32 R24, R28, R10, R24 ;  /* 0x0000000a1c18723c */ /* 0x000fe20000001818 */
[----:B------:R-:W2:Y:S01]  /*13eb0*/  LDSM.16.MT88.4 R8, [R208+0x6400] ;  /* 0x00640000d008783b */ /* 0x000ea20000004200 */
[----:B------:R-:W-:Y:S01]  /*13ec0*/  F2FP.F16.F32.PACK_AB R28, R124, R125 ;  /* 0x0000007d7c1c723e */ /* 0x000fe200000000ff */
[----:B------:R-:W-:Y:S01]  /*13ed0*/  MUFU.EX2 R117, R117 ;  /* 0x0000007500757308 */ /* 0x000fe20000000800 */
[C---:B------:R-:W-:Y:S01]  /*13ee0*/  F2FP.F16.F32.PACK_AB R29, R102.reuse, R142 ;  /* 0x0000008e661d723e */ /* 0x040fe200000000ff */
[----:B------:R-:W-:Y:S01]  /*13ef0*/  FADD.FTZ R102, R102, R107 ;  /* 0x0000006b66667221 */ /* 0x000fe20000010000 */
[----:B------:R-:W-:Y:S01]  /*13f00*/  F2FP.F16.F32.PACK_AB R30, R122, R123 ;  /* 0x0000007b7a1e723e */ /* 0x000fe200000000ff */
[----:B------:R-:W-:Y:S01]  /*13f10*/  FADD.FTZ R123, R123, R126 ;  /* 0x0000007e7b7b7221 */ /* 0x000fe20000010000 */
[----:B-----5:R-:W-:Y:S01]  /*13f20*/  F2FP.F16.F32.PACK_AB R31, R101, R100 ;  /* 0x00000064651f723e */ /* 0x020fe200000000ff */
[----:B------:R-:W-:-:S02]  /*13f30*/  FADD.FTZ R102, R100, R102 ;  /* 0x0000006664667221 */ /* 0x000fc40000010000 */
[----:B------:R-:W4:Y:S01]  /*13f40*/  MUFU.EX2 R94, R94 ;  /* 0x0000005e005e7308 */ /* 0x000f220000000800 */
[----:B------:R-:W-:Y:S01]  /*13f50*/  FADD.FTZ R123, R122, R123 ;  /* 0x0000007b7a7b7221 */ /* 0x000fe20000010000 */
[----:B------:R-:W-:Y:S02]  /*13f60*/  FADD.FTZ R101, R101, R102 ;  /* 0x0000006665657221 */ /* 0x000fe40000010000 */
[C---:B---3--:R-:W-:Y:S04]  /*13f70*/  HMMA.16816.F32 R16, R28.reuse, R20, R16 ;  /* 0x000000141c10723c */ /* 0x048fe80000001810 */
[----:B------:R-:W3:Y:S04]  /*13f80*/  MUFU.EX2 R95, R95 ;  /* 0x0000005f005f7308 */ /* 0x000ee80000000800 */
[----:B------:R-:W-:Y:S01]  /*13f90*/  HMMA.16816.F32 R4, R28, R22, R4 ;  /* 0x000000161c04723c */ /* 0x000fe20000001804 */
[----:B------:R-:W5:Y:S03]  /*13fa0*/  LDSM.16.MT88.4 R20, [R0+0x1400] ;  /* 0x001400000014783b */ /* 0x000f660000004200 */
[----:B------:R-:W2:Y:S01]  /*13fb0*/  MUFU.EX2 R92, R92 ;  /* 0x0000005c005c7308 */ /* 0x000ea20000000800 */
[----:B----4-:R-:W-:-:S03]  /*13fc0*/  FADD.FTZ R101, R94, R101 ;  /* 0x000000655e657221 */ /* 0x010fc60000010000 */
[C---:B-1----:R-:W-:Y:S04]  /*13fd0*/  HMMA.16816.F32 R136, R28.reuse, R12, R136 ;  /* 0x0000000c1c88723c */ /* 0x042fe80000001888 */
[----:B------:R-:W1:Y:S04]  /*13fe0*/  MUFU.EX2 R93, R93 ;  /* 0x0000005d005d7308 */ /* 0x000e680000000800 */
[----:B------:R-:W-:Y:S01]  /*13ff0*/  HMMA.16816.F32 R24, R28, R14, R24 ;  /* 0x0000000e1c18723c */ /* 0x000fe20000001818 */
[----:B------:R-:W-:Y:S01]  /*14000*/  F2FP.F16.F32.PACK_AB R28, R120, R121 ;  /* 0x00000079781c723e */ /* 0x000fe200000000ff */
[----:B------:R-:W4:Y:S01]  /*14010*/  LDSM.16.MT88.4 R12, [R208+0x6800] ;  /* 0x00680000d00c783b */ /* 0x000f220000004200 */
[----:B---3--:R-:W-:Y:S01]  /*14020*/  F2FP.F16.F32.PACK_AB R29, R95, R94 ;  /* 0x0000005e5f1d723e */ /* 0x008fe200000000ff */
[----:B------:R-:W-:Y:S01]  /*14030*/  MUFU.EX2 R115, R115 ;  /* 0x0000007300737308 */ /* 0x000fe20000000800 */
[----:B------:R-:W-:Y:S01]  /*14040*/  F2FP.F16.F32.PACK_AB R30, R117, R118 ;  /* 0x00000076751e723e */ /* 0x000fe200000000ff */
[----:B------:R-:W-:Y:S01]  /*14050*/  FADD.FTZ R121, R121, R123 ;  /* 0x0000007b79797221 */ /* 0x000fe20000010000 */
[----:B------:R-:W-:-:S03]  /*14060*/  FADD.FTZ R95, R95, R101 ;  /* 0x000000655f5f7221 */ /* 0x000fc60000010000 */
[----:B------:R-:W-:Y:S01]  /*14070*/  FADD.FTZ R121, R120, R121 ;  /* 0x0000007978797221 */ /* 0x000fe20000010000 */
[----:B--2---:R-:W-:Y:S01]  /*14080*/  FADD.FTZ R95, R92, R95 ;  /* 0x0000005f5c5f7221 */ /* 0x004fe20000010000 */
[----:B------:R-:W2:Y:S01]  /*14090*/  MUFU.EX2 R114, R114 ;  /* 0x0000007200727308 */ /* 0x000ea20000000800 */
[C---:B-1----:R-:W-:Y:S01]  /*140a0*/  F2FP.F16.F32.PACK_AB R31, R93.reuse, R92 ;  /* 0x0000005c5d1f723e */ /* 0x042fe200000000ff */
[----:B------:R-:W-:Y:S01]  /*140b0*/  FADD.FTZ R118, R118, R121 ;  /* 0x0000007976767221 */ /* 0x000fe20000010000 */
[----:B------:R-:W-:-:S03]  /*140c0*/  FADD.FTZ R93, R93, R95 ;  /* 0x0000005f5d5d7221 */ /* 0x000fc60000010000 */
[----:B------:R-:W-:Y:S02]  /*140d0*/  FADD.FTZ R118, R117, R118 ;  /* 0x0000007675767221 */ /* 0x000fe40000010000 */
[C---:B------:R-:W-:Y:S01]  /*140e0*/  HMMA.16816.F32 R16, R28.reuse, R8, R16 ;  /* 0x000000081c10723c */ /* 0x040fe20000001810 */
[----:B------:R-:W-:Y:S07]  /*140f0*/  MUFU.EX2 R113, R113 ;  /* 0x0000007100717308 */ /* 0x000fee0000000800 */
[C---:B------:R-:W-:Y:S01]  /*14100*/  HMMA.16816.F32 R4, R28.reuse, R10, R4 ;  /* 0x0000000a1c04723c */ /* 0x040fe20000001804 */
[----:B------:R-:W1:Y:S01]  /*14110*/  LDSM.16.MT88.4 R8, [R0+0x1800] ;  /* 0x001800000008783b */ /* 0x000e620000004200 */
[----:B------:R-:W3:Y:S06]  /*14120*/  MUFU.EX2 R112, R112 ;  /* 0x0000007000707308 */ /* 0x000eec0000000800 */
[C---:B-----5:R-:W-:Y:S02]  /*14130*/  HMMA.16816.F32 R136, R28.reuse, R20, R136 ;  /* 0x000000141c88723c */ /* 0x060fe40000001888 */
[----:B------:R-:W5:Y:S06]  /*14140*/  MUFU.EX2 R145, R145 ;  /* 0x0000009100917308 */ /* 0x000f6c0000000800 */
[----:B------:R-:W-:Y:S01]  /*14150*/  HMMA.16816.F32 R24, R28, R22, R24 ;  /* 0x000000161c18723c */ /* 0x000fe20000001818 */
[----:B------:R-:W1:Y:S01]  /*14160*/  LDSM.16.MT88.4 R20, [R208+0x6c00] ;  /* 0x006c0000d014783b */ /* 0x000e620000004200 */
[----:B------:R-:W4:Y:S01]  /*14170*/  MUFU.EX2 R86, R86 ;  /* 0x0000005600567308 */ /* 0x000f220000000800 */
[----:B--2---:R-:W-:Y:S01]  /*14180*/  F2FP.F16.F32.PACK_AB R28, R114, R115 ;  /* 0x00000073721c723e */ /* 0x004fe200000000ff */
[----:B------:R-:W-:Y:S01]  /*14190*/  FADD.FTZ R115, R115, R118 ;  /* 0x0000007673737221 */ /* 0x000fe20000010000 */
[----:B---3--:R-:W-:-:S03]  /*141a0*/  F2FP.F16.F32.PACK_AB R30, R112, R113 ;  /* 0x00000071701e723e */ /* 0x008fc600000000ff */
[----:B------:R-:W-:Y:S02]  /*141b0*/  FADD.FTZ R115, R114, R115 ;  /* 0x0000007372737221 */ /* 0x000fe40000010000 */
[----:B------:R-:W-:Y:S01]  /*141c0*/  MUFU.EX2 R82, R82 ;  /* 0x0000005200527308 */ /* 0x000fe20000000800 */
[----:B-----5:R-:W-:Y:S01]  /*141d0*/  FADD.FTZ R93, R145, R93 ;  /* 0x0000005d915d7221 */ /* 0x020fe20000010000 */
[----:B------:R-:W-:-:S04]  /*141e0*/  FADD.FTZ R113, R113, R115 ;  /* 0x0000007371717221 */ /* 0x000fc80000010000 */
[----:B------:R-:W-:Y:S02]  /*141f0*/  FADD.FTZ R113, R112, R113 ;  /* 0x0000007170717221 */ /* 0x000fe40000010000 */
[----:B------:R-:W2:Y:S01]  /*14200*/  MUFU.EX2 R87, R87 ;  /* 0x0000005700577308 */ /* 0x000ea20000000800 */
[C---:B----4-:R-:W-:Y:S01]  /*14210*/  F2FP.F16.F32.PACK_AB R29, R86.reuse, R145 ;  /* 0x00000091561d723e */ /* 0x050fe200000000ff */
[----:B------:R-:W-:-:S06]  /*14220*/  FADD.FTZ R93, R86, R93 ;  /* 0x0000005d565d7221 */ /* 0x000fcc0000010000 */
[----:B------:R-:W3:Y:S08]  /*14230*/  MUFU.EX2 R109, R109 ;  /* 0x0000006d006d7308 */ /* 0x000ef00000000800 */
[----:B------:R-:W4:Y:S01]  /*14240*/  MUFU.EX2 R108, R108 ;  /* 0x0000006c006c7308 */ /* 0x000f220000000800 */
[----:B--2---:R-:W-:Y:S01]  /*14250*/  F2FP.F16.F32.PACK_AB R31, R87, R82 ;  /* 0x00000052571f723e */ /* 0x004fe200000000ff */
[----:B------:R-:W-:-:S04]  /*14260*/  FADD.FTZ R82, R82, R93 ;  /* 0x0000005d52527221 */ /* 0x000fc80000010000 */
[----:B------:R-:W-:Y:S02]  /*14270*/  FADD.FTZ R82, R87, R82 ;  /* 0x0000005257527221 */ /* 0x000fe40000010000 */
[----:B------:R-:W-:Y:S01]  /*14280*/  HMMA.16816.F32 R16, R28, R12, R16 ;  /* 0x0000000c1c10723c */ /* 0x000fe20000001810 */
[----:B------:R-:W-:Y:S01]  /*14290*/  MUFU.EX2 R105, R105 ;  /* 0x0000006900697308 */ /* 0x000fe20000000800 */
[----:B---3--:R-:W-:-:S06]  /*142a0*/  FADD.FTZ R113, R109, R113 ;  /* 0x000000716d717221 */ /* 0x008fcc0000010000 */
[C---:B------:R-:W-:Y:S01]  /*142b0*/  HMMA.16816.F32 R4, R28.reuse, R14, R4 ;  /* 0x0000000e1c04723c */ /* 0x040fe20000001804 */
[----:B------:R-:W2:Y:S01]  /*142c0*/  LDSM.16.MT88.4 R12, [R0+0x1c00] ;  /* 0x001c0000000c783b */ /* 0x000ea20000004200 */
[----:B------:R-:W3:Y:S06]  /*142d0*/  MUFU.EX2 R104, R104 ;  /* 0x0000006800687308 */ /* 0x000eec0000000800 */
[C---:B-1----:R-:W-:Y:S02]  /*142e0*/  HMMA.16816.F32 R136, R28.reuse, R8, R136 ;  /* 0x000000081c88723c */ /* 0x042fe40000001888 */
[----:B------:R-:W1:Y:S06]  /*142f0*/  MUFU.EX2 R78, R78 ;  /* 0x0000004e004e7308 */ /* 0x000e6c0000000800 */
[----:B------:R-:W-:Y:S01]  /*14300*/  HMMA.16816.F32 R24, R28, R10, R24 ;  /* 0x0000000a1c18723c */ /* 0x000fe20000001818 */
[----:B------:R-:W5:Y:S01]  /*14310*/  LDSM.16.MT88.4 R8, [R208+0x7000] ;  /* 0x00700000d008783b */ /* 0x000f620000004200 */
[----:B------:R-:W2:Y:S01]  /*14320*/  MUFU.EX2 R79, R79 ;  /* 0x0000004f004f7308 */ /* 0x000ea20000000800 */
[C---:B----4-:R-:W-:Y:S01]  /*14330*/  F2FP.F16.F32.PACK_AB R28, R108.reuse, R109 ;  /* 0x0000006d6c1c723e */ /* 0x050fe200000000ff */
[----:B------:R-:W-:Y:S01]  /*14340*/  FADD.FTZ R108, R108, R113 ;  /* 0x000000716c6c7221 */ /* 0x000fe20000010000 */
[----:B---3--:R-:W-:-:S03]  /*14350*/  F2FP.F16.F32.PACK_AB R30, R104, R105 ;  /* 0x00000069681e723e */ /* 0x008fc600000000ff */
[----:B------:R-:W-:Y:S02]  /*14360*/  FADD.FTZ R108, R105, R108 ;  /* 0x0000006c696c7221 */ /* 0x000fe40000010000 */
[----:B------:R-:W3:Y:S01]  /*14370*/  MUFU.EX2 R146, R146 ;  /* 0x0000009200927308 */ /* 0x000ee20000000800 */
[----:B-1----:R-:W-:Y:S01]  /*14380*/  FADD.FTZ R82, R78, R82 ;  /* 0x000000524e527221 */ /* 0x002fe20000010000 */
[----:B------:R-:W-:-:S06]  /*14390*/  FADD.FTZ R104, R104, R108 ;  /* 0x0000006c68687221 */ /* 0x000fcc0000010000 */
[----:B------:R-:W1:Y:S01]  /*143a0*/  MUFU.EX2 R77, R77 ;  /* 0x0000004d004d7308 */ /* 0x000e620000000800 */
[C---:B--2---:R-:W-:Y:S01]  /*143b0*/  F2FP.F16.F32.PACK_AB R29, R79.reuse, R78 ;  /* 0x0000004e4f1d723e */ /* 0x044fe200000000ff */
[----:B------:R-:W-:-:S06]  /*143c0*/  FADD.FTZ R79, R79, R82 ;  /* 0x000000524f4f7221 */ /* 0x000fcc0000010000 */
[----:B------:R-:W2:Y:S01]  /*143d0*/  MUFU.EX2 R99, R99 ;  /* 0x0000006300637308 */ /* 0x000ea20000000800 */
[----:B---3--:R-:W-:-:S07]  /*143e0*/  FADD.FTZ R79, R146, R79 ;  /* 0x0000004f924f7221 */ /* 0x008fce0000010000 */
[----:B------:R-:W3:Y:S01]  /*143f0*/  MUFU.EX2 R98, R98 ;  /* 0x0000006200627308 */ /* 0x000ee20000000800 */
[C---:B-1----:R-:W-:Y:S01]  /*14400*/  F2FP.F16.F32.PACK_AB R31, R77.reuse, R146 ;  /* 0x000000924d1f723e */ /* 0x042fe200000000ff */
[----:B------:R-:W-:-:S06]  /*14410*/  FADD.FTZ R77, R77, R79 ;  /* 0x0000004f4d4d7221 */ /* 0x000fcc0000010000 */
[----:B------:R-:W1:Y:S01]  /*14420*/  MUFU.EX2 R97, R97 ;  /* 0x0000006100617308 */ /* 0x000e620000000800 */
[----:B------:R-:W-:Y:S01]  /*14430*/  HMMA.16816.F32 R16, R28, R20, R16 ;  /* 0x000000141c10723c */ /* 0x000fe20000001810 */
[----:B--2---:R-:W-:-:S06]  /*14440*/  FADD.FTZ R104, R99, R104 ;  /* 0x0000006863687221 */ /* 0x004fcc0000010000 */
[----:B------:R-:W2:Y:S01]  /*14450*/  MUFU.EX2 R96, R96 ;  /* 0x0000006000607308 */ /* 0x000ea20000000800 */
[C---:B------:R-:W-:Y:S01]  /*14460*/  HMMA.16816.F32 R4, R28.reuse, R22, R4 ;  /* 0x000000161c04723c */ /* 0x040fe20000001804 */
[----:B------:R-:W4:Y:S06]  /*14470*/  LDSM.16.MT88.4 R20, [R0+0x2000] ;  /* 0x002000000014783b */ /* 0x000f2c0000004200 */
[----:B------:R-:W5:Y:S01]  /*14480*/  MUFU.EX2 R70, R70 ;  /* 0x0000004600467308 */ /* 0x000f620000000800 */
[----:B------:R-:W-:Y:S01]  /*14490*/  HMMA.16816.F32 R136, R28, R12, R136 ;  /* 0x0000000c1c88723c */ /* 0x000fe20000001888 */
[C---:B---3--:R-:W-:Y:S01]  /*144a0*/  F2FP.F16.F32.PACK_AB R12, R98.reuse, R99 ;  /* 0x00000063620c723e */ /* 0x048fe200000000ff */
[----:B------:R-:W-:-:S04]  /*144b0*/  FADD.FTZ R98, R98, R104 ;  /* 0x0000006862627221 */ /* 0x000fc80000010000 */
[----:B-1----:R-:W-:Y:S01]  /*144c0*/  FADD.FTZ R98, R97, R98 ;  /* 0x0000006261627221 */ /* 0x002fe20000010000 */
[----:B------:R-:W1:Y:S01]  /*144d0*/  MUFU.EX2 R71, R71 ;  /* 0x0000004700477308 */ /* 0x000e620000000800 */
[----:B------:R-:W-:Y:S01]  /*144e0*/  HMMA.16816.F32 R24, R28, R14, R24 ;  /* 0x0000000e1c18723c */ /* 0x000fe20000001818 */
[C---:B--2---:R-:W-:Y:S01]  /*144f0*/  F2FP.F16.F32.PACK_AB R14, R96.reuse, R97 ;  /* 0x00000061600e723e */ /* 0x044fe200000000ff */
[----:B------:R-:W2:Y:S01]  /*14500*/  LDSM.16.MT88.4 R28, [R208+0x7400] ;  /* 0x00740000d01c783b */ /* 0x000ea20000004200 */
[----:B------:R-:W-:-:S04]  /*14510*/  FADD.FTZ R98, R96, R98 ;  /* 0x0000006260627221 */ /* 0x000fc80000010000 */
[----:B------:R-:W3:Y:S01]  /*14520*/  MUFU.EX2 R68, R68 ;  /* 0x0000004400447308 */ /* 0x000ee20000000800 */
[----:B-----5:R-:W-:-:S07]  /*14530*/  FADD.FTZ R77, R70, R77 ;  /* 0x0000004d464d7221 */ /* 0x020fce0000010000 */
[----:B------:R-:W5:Y:S01]  /*14540*/  MUFU.EX2 R147, R147 ;  /* 0x0000009300937308 */ /* 0x000f620000000800 */
[C---:B-1----:R-:W-:Y:S01]  /*14550*/  F2FP.F16.F32.PACK_AB R13, R71.reuse, R70 ;  /* 0x00000046470d723e */ /* 0x042fe200000000ff */
[----:B------:R-:W-:-:S06]  /*14560*/  FADD.FTZ R71, R71, R77 ;  /* 0x0000004d47477221 */ /* 0x000fcc0000010000 */
[----:B------:R-:W-:Y:S01]  /*14570*/  MUFU.EX2 R91, R91 ;  /* 0x0000005b005b7308 */ /* 0x000fe20000000800 */
[----:B---3--:R-:W-:-:S07]  /*14580*/  FADD.FTZ R71, R68, R71 ;  /* 0x0000004744477221 */ /* 0x008fce0000010000 */
[----:B------:R-:W1:Y:S01]  /*14590*/  MUFU.EX2 R90, R90 ;  /* 0x0000005a005a7308 */ /* 0x000e620000000800 */
[C---:B-----5:R-:W-:Y:S01]  /*145a0*/  F2FP.F16.F32.PACK_AB R15, R147.reuse, R68 ;  /* 0x00000044930f723e */ /* 0x060fe200000000ff */
[----:B------:R-:W-:-:S06]  /*145b0*/  FADD.FTZ R71, R147, R71 ;  /* 0x0000004793477221 */ /* 0x000fcc0000010000 */
[C---:B------:R-:W-:Y:S01]  /*145c0*/  HMMA.16816.F32 R16, R12.reuse, R8, R16 ;  /* 0x000000080c10723c */ /* 0x040fe20000001810 */
[----:B------:R-:W-:Y:S07]  /*145d0*/  MUFU.EX2 R89, R89 ;  /* 0x0000005900597308 */ /* 0x000fee0000000800 */
[C---:B------:R-:W-:Y:S01]  /*145e0*/  HMMA.16816.F32 R4, R12.reuse, R10, R4 ;  /* 0x0000000a0c04723c */ /* 0x040fe20000001804 */
[----:B------:R-:W3:Y:S01]  /*145f0*/  LDSM.16.MT88.4 R8, [R0+0x2400] ;  /* 0x002400000008783b */ /* 0x000ee20000004200 */
[----:B------:R-:W5:Y:S06]  /*14600*/  MUFU.EX2 R88, R88 ;  /* 0x0000005800587308 */ /* 0x000f6c0000000800 */
[----:B----4-:R-:W-:Y:S01]  /*14610*/  HMMA.16816.F32 R136, R12, R20, R136 ;  /* 0x000000140c88723c */ /* 0x010fe20000001888 */
[----:B-1----:R-:W-:Y:S01]  /*14620*/  F2FP.F16.F32.PACK_AB R20, R90, R91 ;  /* 0x0000005b5a14723e */ /* 0x002fe200000000ff */
[----:B------:R-:W-:Y:S01]  /*14630*/  MUFU.EX2 R154, R154 ;  /* 0x0000009a009a7308 */ /* 0x000fe20000000800 */
[----:B------:R-:W-:-:S04]  /*14640*/  FADD.FTZ R91, R91, R98 ;  /* 0x000000625b5b7221 */ /* 0x000fc80000010000 */
[----:B------:R-:W-:Y:S01]  /*14650*/  FADD.FTZ R91, R90, R91 ;  /* 0x0000005b5a5b7221 */ /* 0x000fe20000010000 */
[----:B------:R-:W-:Y:S01]  /*14660*/  HMMA.16816.F32 R24, R12, R22, R24 ;  /* 0x000000160c18723c */ /* 0x000fe20000001818 */
[----:B------:R-:W1:Y:S01]  /*14670*/  LDSM.16.MT88.4 R12, [R208+0x7800] ;  /* 0x00780000d00c783b */ /* 0x000e620000004200 */
[----:B------:R-:W4:Y:S01]  /*14680*/  MUFU.EX2 R62, R62 ;  /* 0x0000003e003e7308 */ /* 0x000f220000000800 */
[----:B-----5:R-:W-:Y:S01]  /*14690*/  F2FP.F16.F32.PACK_AB R22, R88, R89 ;  /* 0x000000595816723e */ /* 0x020fe200000000ff */
[----:B------:R-:W-:-:S04]  /*146a0*/  FADD.FTZ R89, R89, R91 ;  /* 0x0000005b59597221 */ /* 0x000fc80000010000 */
[----:B------:R-:W-:Y:S02]  /*146b0*/  FADD.FTZ R89, R88, R89 ;  /* 0x0000005958597221 */ /* 0x000fe40000010000 */
[----:B------:R-:W-:Y:S08]  /*146c0*/  MUFU.EX2 R58, R58 ;  /* 0x0000003a003a7308 */ /* 0x000ff00000000800 */
[----:B------:R-:W5:Y:S01]  /*146d0*/  MUFU.EX2 R59, R59 ;  /* 0x0000003b003b7308 */ /* 0x000f620000000800 */
[----:B----4-:R-:W-:Y:S01]  /*146e0*/  F2FP.F16.F32.PACK_AB R21, R62, R154 ;  /* 0x0000009a3e15723e */ /* 0x010fe200000000ff */
[----:B------:R-:W-:-:S04]  /*146f0*/  FADD.FTZ R154, R154, R71 ;  /* 0x000000479a9a7221 */ /* 0x000fc80000010000 */
[----:B------:R-:W-:Y:S02]  /*14700*/  FADD.FTZ R154, R62, R154 ;  /* 0x0000009a3e9a7221 */ /* 0x000fe40000010000 */
[----:B------:R-:W-:Y:S08]  /*14710*/  MUFU.EX2 R85, R85 ;  /* 0x0000005500557308 */ /* 0x000ff00000000800 */
[----:B------:R-:W4:Y:S01]  /*14720*/  MUFU.EX2 R84, R84 ;  /* 0x0000005400547308 */ /* 0x000f220000000800 */
[----:B-----5:R-:W-:Y:S01]  /*14730*/  F2FP.F16.F32.PACK_AB R23, R59, R58 ;  /* 0x0000003a3b17723e */ /* 0x020fe200000000ff */
[----:B------:R-:W-:-:S04]  /*14740*/  FADD.FTZ R58, R58, R154 ;  /* 0x0000009a3a3a7221 */ /* 0x000fc80000010000 */
[----:B------:R-:W-:Y:S02]  /*14750*/  FADD.FTZ R58, R59, R58 ;  /* 0x0000003a3b3a7221 */ /* 0x000fe40000010000 */
[C---:B--2---:R-:W-:Y:S01]  /*14760*/  HMMA.16816.F32 R16, R20.reuse, R28, R16 ;  /* 0x0000001c1410723c */ /* 0x044fe20000001810 */
[----:B------:R-:W-:Y:S07]  /*14770*/  MUFU.EX2 R81, R81 ;  /* 0x0000005100517308 */ /* 0x000fee0000000800 */
[C---:B------:R-:W-:Y:S01]  /*14780*/  HMMA.16816.F32 R4, R20.reuse, R30, R4 ;  /* 0x0000001e1404723c */ /* 0x040fe20000001804 */
[----:B------:R-:W2:Y:S01]  /*14790*/  LDSM.16.MT88.4 R28, [R0+0x2800] ;  /* 0x00280000001c783b */ /* 0x000ea20000004200 */
[----:B------:R-:W5:Y:S06]  /*147a0*/  MUFU.EX2 R80, R80 ;  /* 0x0000005000507308 */ /* 0x000f6c0000000800 */
[----:B---3--:R-:W-:Y:S01]  /*147b0*/  HMMA.16816.F32 R136, R20, R8, R136 ;  /* 0x000000081488723c */ /* 0x008fe20000001888 */
[----:B----4-:R-:W-:Y:S01]  /*147c0*/  F2FP.F16.F32.PACK_AB R8, R84, R85 ;  /* 0x000000555408723e */ /* 0x010fe200000000ff */
[----:B------:R-:W-:Y:S01]  /*147d0*/  MUFU.EX2 R54, R54 ;  /* 0x0000003600367308 */ /* 0x000fe20000000800 */
[----:B------:R-:W-:-:S04]  /*147e0*/  FADD.FTZ R85, R85, R89 ;  /* 0x0000005955557221 */ /* 0x000fc80000010000 */
[----:B------:R-:W-:Y:S01]  /*147f0*/  FADD.FTZ R85, R84, R85 ;  /* 0x0000005554557221 */ /* 0x000fe20000010000 */
[----:B------:R-:W-:Y:S01]  /*14800*/  HMMA.16816.F32 R24, R20, R10, R24 ;  /* 0x0000000a1418723c */ /* 0x000fe20000001818 */
[----:B------:R-:W3:Y:S01]  /*14810*/  LDSM.16.MT88.4 R20, [R208+0x7c00] ;  /* 0x007c0000d014783b */ /* 0x000ee20000004200 */
[----:B------:R-:W4:Y:S01]  /*14820*/  MUFU.EX2 R55, R55 ;  /* 0x0000003700377308 */ /* 0x000f220000000800 */
[----:B-----5:R-:W-:Y:S01]  /*14830*/  F2FP.F16.F32.PACK_AB R10, R80, R81 ;  /* 0x00000051500a723e */ /* 0x020fe200000000ff */
[----:B------:R-:W-:-:S04]  /*14840*/  FADD.FTZ R85, R81, R85 ;  /* 0x0000005551557221 */ /* 0x000fc80000010000 */
[----:B------:R-:W-:Y:S02]  /*14850*/  FADD.FTZ R80, R80, R85 ;  /* 0x0000005550507221 */ /* 0x000fe40000010000 */
[----:B------:R-:W5:Y:S08]  /*14860*/  MUFU.EX2 R52, R52 ;  /* 0x0000003400347308 */ /* 0x000f700000000800 */
[----:B------:R-:W1:Y:S01]  /*14870*/  MUFU.EX2 R53, R53 ;  /* 0x0000003500357308 */ /* 0x000e620000000800 */
[----:B----4-:R-:W-:Y:S01]  /*14880*/  F2FP.F16.F32.PACK_AB R9, R55, R54 ;  /* 0x000000363709723e */ /* 0x010fe200000000ff */
[----:B------:R-:W-:-:S04]  /*14890*/  FADD.FTZ R54, R54, R58 ;  /* 0x0000003a36367221 */ /* 0x000fc80000010000 */
[----:B------:R-:W-:Y:S02]  /*148a0*/  FADD.FTZ R54, R55, R54 ;  /* 0x0000003637367221 */ /* 0x000fe40000010000 */
[----:B------:R-:W4:Y:S02]  /*148b0*/  MUFU.EX2 R75, R75 ;  /* 0x0000004b004b7308 */ /* 0x000f240000000800 */
[----:B-----5:R-:W-:-:S06]  /*148c0*/  FADD.FTZ R54, R52, R54 ;  /* 0x0000003634367221 */ /* 0x020fcc0000010000 */
[----:B------:R-:W5:Y:S01]  /*148d0*/  MUFU.EX2 R74, R74 ;  /* 0x0000004a004a7308 */ /* 0x000f620000000800 */
[C---:B-1----:R-:W-:Y:S01]  /*148e0*/  F2FP.F16.F32.PACK_AB R11, R53.reuse, R52 ;  /* 0x00000034350b723e */ /* 0x042fe200000000ff */
[----:B------:R-:W-:-:S06]  /*148f0*/  FADD.FTZ R53, R53, R54 ;  /* 0x0000003635357221 */ /* 0x000fcc0000010000 */
[----:B------:R-:W-:Y:S01]  /*14900*/  MUFU.EX2 R73, R73 ;  /* 0x0000004900497308 */ /* 0x000fe20000000800 */
[----:B------:R-:W-:Y:S01]  /*14910*/  HMMA.16816.F32 R16, R8, R12, R16 ;  /* 0x0000000c0810723c */ /* 0x000fe20000001810 */
[----:B----4-:R-:W-:-:S06]  /*14920*/  FADD.FTZ R80, R75, R80 ;  /* 0x000000504b507221 */ /* 0x010fcc0000010000 */
[----:B------:R-:W1:Y:S01]  /*14930*/  MUFU.EX2 R72, R72 ;  /* 0x0000004800487308 */ /* 0x000e620000000800 */
[C---:B------:R-:W-:Y:S01]  /*14940*/  HMMA.16816.F32 R4, R8.reuse, R14, R4 ;  /* 0x0000000e0804723c */ /* 0x040fe20000001804 */
[----:B------:R-:W4:Y:S06]  /*14950*/  LDSM.16.MT88.4 R12, [R0+0x2c00] ;  /* 0x002c0000000c783b */ /* 0x000f2c0000004200 */
[----:B------:R-:W3:Y:S01]  /*14960*/  MUFU.EX2 R63, R63 ;  /* 0x0000003f003f7308 */ /* 0x000ee20000000800 */
[C---:B--2---:R-:W-:Y:S07]  /*14970*/  HMMA.16816.F32 R136, R8.reuse, R28, R136 ;  /* 0x0000001c0888723c */ /* 0x044fee0000001888 */
[----:B------:R-:W2:Y:S01]  /*14980*/  MUFU.EX2 R46, R46 ;  /* 0x0000002e002e7308 */ /* 0x000ea20000000800 */
[----:B------:R-:W-:Y:S01]  /*14990*/  HMMA.16816.F32 R24, R8, R30, R24 ;  /* 0x0000001e0818723c */ /* 0x000fe20000001818 */
[----:B-----5:R-:W-:Y:S01]  /*149a0*/  F2FP.F16.F32.PACK_AB R8, R74, R75 ;  /* 0x0000004b4a08723e */ /* 0x020fe200000000ff */
[----:B------:R-:W5:Y:S01]  /*149b0*/  LDSM.16.MT88.4 R28, [R208+0x8000] ;  /* 0x00800000d01c783b */ /* 0x000f620000004200 */
[----:B-1----:R-:W-:Y:S01]  /*149c0*/  F2FP.F16.F32.PACK_AB R10, R72, R73 ;  /* 0x00000049480a723e */ /* 0x002fe200000000ff */
[----:B------:R-:W-:-:S03]  /*149d0*/  FADD.FTZ R74, R74, R80 ;  /* 0x000000504a4a7221 */ /* 0x000fc60000010000 */
[----:B------:R-:W-:Y:S01]  /*149e0*/  MUFU.EX2 R44, R44 ;  /* 0x0000002c002c7308 */ /* 0x000fe20000000800 */
[----:B---3--:R-:W-:Y:S01]  /*149f0*/  FADD.FTZ R53, R63, R53 ;  /* 0x000000353f357221 */ /* 0x008fe20000010000 */
[----:B------:R-:W-:-:S04]  /*14a00*/  FADD.FTZ R73, R73, R74 ;  /* 0x0000004a49497221 */ /* 0x000fc80000010000 */
[----:B------:R-:W-:Y:S02]  /*14a10*/  FADD.FTZ R73, R72, R73 ;  /* 0x0000004948497221 */ /* 0x000fe40000010000 */
[----:B------:R-:W1:Y:S01]  /*14a20*/  MUFU.EX2 R45, R45 ;  /* 0x0000002d002d7308 */ /* 0x000e620000000800 */
[C---:B--2---:R-:W-:Y:S01]  /*14a30*/  F2FP.F16.F32.PACK_AB R9, R46.reuse, R63 ;  /* 0x0000003f2e09723e */ /* 0x044fe200000000ff */
[----:B------:R-:W-:-:S06]  /*14a40*/  FADD.FTZ R46, R46, R53 ;  /* 0x000000352e2e7221 */ /* 0x000fcc0000010000 */
[----:B------:R-:W-:Y:S08]  /*14a50*/  MUFU.EX2 R67, R67 ;  /* 0x0000004300437308 */ /* 0x000ff00000000800 */
[----:B------:R-:W2:Y:S01]  /*14a60*/  MUFU.EX2 R66, R66 ;  /* 0x0000004200427308 */ /* 0x000ea20000000800 */
[----:B-1----:R-:W-:Y:S01]  /*14a70*/  F2FP.F16.F32.PACK_AB R11, R45, R44 ;  /* 0x0000002c2d0b723e */ /* 0x002fe200000000ff */
[----:B------:R-:W-:-:S04]  /*14a80*/  FADD.FTZ R44, R44, R46 ;  /* 0x0000002e2c2c7221 */ /* 0x000fc80000010000 */
[----:B------:R-:W-:Y:S02]  /*14a90*/  FADD.FTZ R45, R45, R44 ;  /* 0x0000002c2d2d7221 */ /* 0x000fe40000010000 */
[C---:B------:R-:W-:Y:S01]  /*14aa0*/  HMMA.16816.F32 R16, R8.reuse, R20, R16 ;  /* 0x000000140810723c */ /* 0x040fe20000001810 */
[----:B------:R-:W-:Y:S07]  /*14ab0*/  MUFU.EX2 R42, R42 ;  /* 0x0000002a002a7308 */ /* 0x000fee0000000800 */
[C---:B------:R-:W-:Y:S01]  /*14ac0*/  HMMA.16816.F32 R4, R8.reuse, R22, R4 ;  /* 0x000000160804723c */ /* 0x040fe20000001804 */
[----:B------:R-:W1:Y:S01]  /*14ad0*/  LDSM.16.MT88.4 R20, [R0+0x3000] ;  /* 0x003000000014783b */ /* 0x000e620000004200 */
[----:B------:R-:W3:Y:S06]  /*14ae0*/  MUFU.EX2 R140, R140 ;  /* 0x0000008c008c7308 */ /* 0x000eec0000000800 */
[C---:B----4-:R-:W-:Y:S02]  /*14af0*/  HMMA.16816.F32 R136, R8.reuse, R12, R136 ;  /* 0x0000000c0888723c */ /* 0x050fe40000001888 */
[----:B------:R-:W-:Y:S06]  /*14b00*/  MUFU.EX2 R3, R3 ;  /* 0x0000000300037308 */ /* 0x000fec0000000800 */
[----:B------:R-:W-:Y:S01]  /*14b10*/  HMMA.16816.F32 R24, R8, R14, R24 ;  /* 0x0000000e0818723c */ /* 0x000fe20000001818 */
[----:B------:R-:W4:Y:S01]  /*14b20*/  LDSM.16.MT88.4 R12, [R208+0x8400] ;  /* 0x00840000d00c783b */ /* 0x000f220000004200 */
[----:B------:R-:W5:Y:S01]  /*14b30*/  MUFU.EX2 R35, R35 ;  /* 0x0000002300237308 */ /* 0x000f620000000800 */
[----:B--2---:R-:W-:Y:S01]  /*14b40*/  F2FP.F16.F32.PACK_AB R8, R66, R67 ;  /* 0x000000434208723e */ /* 0x004fe200000000ff */
[----:B------:R-:W-:Y:S01]  /*14b50*/  FADD.FTZ R67, R67, R73 ;  /* 0x0000004943437221 */ /* 0x000fe20000010000 */
[----:B---3--:R-:W-:-:S03]  /*14b60*/  F2FP.F16.F32.PACK_AB R10, R140, R42 ;  /* 0x0000002a8c0a723e */ /* 0x008fc600000000ff */
[----:B------:R-:W-:Y:S02]  /*14b70*/  FADD.FTZ R67, R66, R67 ;  /* 0x0000004342437221 */ /* 0x000fe40000010000 */
[----:B------:R-:W2:Y:S02]  /*14b80*/  MUFU.EX2 R32, R32 ;  /* 0x0000002000207308 */ /* 0x000ea40000000800 */
[----:B------:R-:W-:-:S04]  /*14b90*/  FADD.FTZ R67, R42, R67 ;  /* 0x000000432a437221 */ /* 0x000fc80000010000 */
[----:B------:R-:W-:Y:S02]  /*14ba0*/  FADD.FTZ R67, R140, R67 ;  /* 0x000000438c437221 */ /* 0x000fe40000010000 */
[----:B------:R-:W3:Y:S01]  /*14bb0*/  MUFU.EX2 R47, R47 ;  /* 0x0000002f002f7308 */ /* 0x000ee20000000800 */
[----:B-----5:R-:W-:Y:S01]  /*14bc0*/  F2FP.F16.F32.PACK_AB R9, R35, R3 ;  /* 0x000000032309723e */ /* 0x020fe200000000ff */
[----:B------:R-:W-:-:S04]  /*14bd0*/  FADD.FTZ R3, R3, R45 ;  /* 0x0000002d03037221 */ /* 0x000fc80000010000 */
[----:B------:R-:W-:Y:S02]  /*14be0*/  FADD.FTZ R3, R35, R3 ;  /* 0x0000000323037221 */ /* 0x000fe40000010000 */
[----:B------:R-:W-:Y:S02]  /*14bf0*/  MUFU.EX2 R133, R133 ;  /* 0x0000008500857308 */ /* 0x000fe40000000800 */
[----:B--2---:R-:W-:-:S06]  /*14c00*/  FADD.FTZ R3, R32, R3 ;  /* 0x0000000320037221 */ /* 0x004fcc0000010000 */
[----:B------:R-:W2:Y:S01]  /*14c10*/  MUFU.EX2 R106, R106 ;  /* 0x0000006a006a7308 */ /* 0x000ea20000000800 */
[C---:B---3--:R-:W-:Y:S01]  /*14c20*/  F2FP.F16.F32.PACK_AB R11, R47.reuse, R32 ;  /* 0x000000202f0b723e */ /* 0x048fe200000000ff */
[----:B------:R-:W-:-:S06]  /*14c30*/  FADD.FTZ R47, R47, R3 ;  /* 0x000000032f2f7221 */ /* 0x000fcc0000010000 */
[C---:B------:R-:W-:Y:S01]  /*14c40*/  HMMA.16816.F32 R16, R8.reuse, R28, R16 ;  /* 0x0000001c0810723c */ /* 0x040fe20000001810 */
[----:B------:R-:W-:Y:S07]  /*14c50*/  MUFU.EX2 R103, R103 ;  /* 0x0000006700677308 */ /* 0x000fee0000000800 */
[C---:B------:R-:W-:Y:S01]  /*14c60*/  HMMA.16816.F32 R4, R8.reuse, R30, R4 ;  /* 0x0000001e0804723c */ /* 0x040fe20000001804 */
[----:B------:R-:W3:Y:S01]  /*14c70*/  LDSM.16.MT88.4 R28, [R0+0x3400] ;  /* 0x00340000001c783b */ /* 0x000ee20000004200 */
[----:B------:R-:W5:Y:S06]  /*14c80*/  MUFU.EX2 R143, R143 ;  /* 0x0000008f008f7308 */ /* 0x000f6c0000000800 */
[C---:B-1----:R-:W-:Y:S02]  /*14c90*/  HMMA.16816.F32 R136, R8.reuse, R20, R136 ;  /* 0x000000140888723c */ /* 0x042fe40000001888 */
[----:B------:R-:W1:Y:S06]  /*14ca0*/  MUFU.EX2 R34, R34 ;  /* 0x0000002200227308 */ /* 0x000e6c0000000800 */
[----:B------:R-:W-:Y:S01]  /*14cb0*/  HMMA.16816.F32 R24, R8, R22, R24 ;  /* 0x000000160818723c */ /* 0x000fe20000001818 */
[----:B------:R-:W3:Y:S01]  /*14cc0*/  LDSM.16.MT88.4 R20, [R208+0x8800] ;  /* 0x00880000d014783b */ /* 0x000ee20000004200 */
[----:B------:R-:W4:Y:S01]  /*14cd0*/  MUFU.EX2 R48, R48 ;  /* 0x0000003000307308 */ /* 0x000f220000000800 */
[----:B--2---:R-:W-:Y:S01]  /*14ce0*/  F2FP.F16.F32.PACK_AB R8, R106, R133 ;  /* 0x000000856a08723e */ /* 0x004fe200000000ff */
[----:B------:R-:W-:Y:S01]  /*14cf0*/  FADD.FTZ R133, R133, R67 ;  /* 0x0000004385857221 */ /* 0x000fe20000010000 */
[----:B-----5:R-:W-:-:S03]  /*14d00*/  F2FP.F16.F32.PACK_AB R10, R143, R103 ;  /* 0x000000678f0a723e */ /* 0x020fc600000000ff */
[----:B------:R-:W-:Y:S02]  /*14d10*/  FADD.FTZ R106, R106, R133 ;  /* 0x000000856a6a7221 */ /* 0x000fe40000010000 */
[----:B------:R-:W-:Y:S01]  /*14d20*/  MUFU.EX2 R49, R49 ;  /* 0x0000003100317308 */ /* 0x000fe20000000800 */
[----:B-1----:R-:W-:Y:S01]  /*14d30*/  FADD.FTZ R47, R34, R47 ;  /* 0x0000002f222f7221 */ /* 0x002fe20000010000 */
[----:B------:R-:W-:-:S04]  /*14d40*/  FADD.FTZ R103, R103, R106 ;  /* 0x0000006a67677221 */ /* 0x000fc80000010000 */
[----:B------:R-:W-:Y:S02]  /*14d50*/  FADD.FTZ R103, R143, R103 ;  /* 0x000000678f677221 */ /* 0x000fe40000010000 */
[----:B------:R-:W1:Y:S01]  /*14d60*/  MUFU.EX2 R57, R57 ;  /* 0x0000003900397308 */ /* 0x000e620000000800 */
[C---:B----4-:R-:W-:Y:S01]  /*14d70*/  F2FP.F16.F32.PACK_AB R9, R48.reuse, R34 ;  /* 0x000000223009723e */ /* 0x050fe200000000ff */
[----:B------:R-:W-:-:S06]  /*14d80*/  FADD.FTZ R47, R48, R47 ;  /* 0x0000002f302f7221 */ /* 0x000fcc0000010000 */
[----:B------:R-:W-:Y:S08]  /*14d90*/  MUFU.EX2 R83, R83 ;  /* 0x0000005300537308 */ /* 0x000ff00000000800 */
[----:B------:R-:W2:Y:S01]  /*14da0*/  MUFU.EX2 R76, R76 ;  /* 0x0000004c004c7308 */ /* 0x000ea20000000800 */
[----:B-1----:R-:W-:Y:S01]  /*14db0*/  F2FP.F16.F32.PACK_AB R11, R57, R49 ;  /* 0x00000031390b723e */ /* 0x002fe200000000ff */
[----:B------:R-:W-:-:S04]  /*14dc0*/  FADD.FTZ R49, R49, R47 ;  /* 0x0000002f31317221 */ /* 0x000fc80000010000 */
[----:B------:R-:W-:Y:S02]  /*14dd0*/  FADD.FTZ R49, R57, R49 ;  /* 0x0000003139317221 */ /* 0x000fe40000010000 */
[----:B------:R-:W-:Y:S01]  /*14de0*/  MUFU.EX2 R69, R69 ;  /* 0x0000004500457308 */ /* 0x000fe20000000800 */
[C---:B------:R-:W-:Y:S07]  /*14df0*/  HMMA.16816.F32 R16, R8.reuse, R12, R16 ;  /* 0x0000000c0810723c */ /* 0x040fee0000001810 */
[----:B------:R-:W1:Y:S01]  /*14e00*/  MUFU.EX2 R2, R2 ;  /* 0x0000000200027308 */ /* 0x000e620000000800 */
[C---:B------:R-:W-:Y:S01]  /*14e10*/  HMMA.16816.F32 R4, R8.reuse, R14, R4 ;  /* 0x0000000e0804723c */ /* 0x040fe20000001804 */
[----:B------:R-:W4:Y:S06]  /*14e20*/  LDSM.16.MT88.4 R12, [R0+0x3800] ;  /* 0x00380000000c783b */ /* 0x000f2c0000004200 */
[----:B------:R-:W-:Y:S01]  /*14e30*/  MUFU.EX2 R39, R39 ;  /* 0x0000002700277308 */ /* 0x000fe20000000800 */
[----:B---3--:R-:W-:Y:S01]  /*14e40*/  HMMA.16816.F32 R136, R8, R28, R136 ;  /* 0x0000001c0888723c */ /* 0x008fe20000001888 */
[----:B--2---:R-:W-:Y:S01]  /*14e50*/  F2FP.F16.F32.PACK_AB R28, R76, R83 ;  /* 0x000000534c1c723e */ /* 0x004fe200000000ff */
[----:B------:R-:W-:-:S04]  /*14e60*/  FADD.FTZ R83, R83, R103 ;  /* 0x0000006753537221 */ /* 0x000fc80000010000 */
[----:B------:R-:W-:Y:S01]  /*14e70*/  FADD.FTZ R83, R76, R83 ;  /* 0x000000534c537221 */ /* 0x000fe20000010000 */
[----:B------:R-:W2:Y:S01]  /*14e80*/  MUFU.EX2 R36, R36 ;  /* 0x0000002400247308 */ /* 0x000ea20000000800 */
[----:B------:R-:W-:Y:S01]  /*14e90*/  HMMA.16816.F32 R24, R8, R30, R24 ;  /* 0x0000001e0818723c */ /* 0x000fe20000001818 */
[----:B-1----:R-:W-:Y:S01]  /*14ea0*/  F2FP.F16.F32.PACK_AB R30, R2, R69 ;  /* 0x00000045021e723e */ /* 0x002fe200000000ff */
[--C-:B------:R-:W-:Y:S01]  /*14eb0*/  FFMA.FTZ R8, R40, UR10, -R65.reuse ;  /* 0x0000000a28087c23 */ /* 0x100fe20008010841 */
[----:B------:R-:W-:Y:S01]  /*14ec0*/  FFMA.FTZ R40, R43, UR10, -R65 ;  /* 0x0000000a2b287c23 */ /* 0x000fe20008010841 */
[----:B------:R-:W-:-:S03]  /*14ed0*/  FADD.FTZ R69, R69, R83 ;  /* 0x0000005345457221 */ /* 0x000fc60000010000 */
[----:B------:R-:W-:Y:S01]  /*14ee0*/  MUFU.EX2 R37, R37 ;  /* 0x0000002500257308 */ /* 0x000fe20000000800 */
[----:B------:R-:W-:Y:S01]  /*14ef0*/  FADD.FTZ R69, R2, R69 ;  /* 0x0000004502457221 */ /* 0x000fe20000010000 */
[----:B------:R-:W-:-:S06]  /*14f00*/  MOV R2, R153 ;  /* 0x0000009900027202 */ /* 0x000fcc0000000f00 */
[----:B------:R-:W1:Y:S01]  /*14f10*/  MUFU.EX2 R50, R50 ;  /* 0x0000003200327308 */ /* 0x000e620000000800 */
[----:B--2---:R-:W-:Y:S01]  /*14f20*/  F2FP.F16.F32.PACK_AB R29, R36, R39 ;  /* 0x00000027241d723e */ /* 0x004fe200000000ff */
[----:B------:R-:W-:-:S04]  /*14f30*/  FADD.FTZ R39, R39, R49 ;  /* 0x0000003127277221 */ /* 0x000fc80000010000 */
[----:B------:R-:W-:Y:S02]  /*14f40*/  FADD.FTZ R39, R36, R39 ;  /* 0x0000002724277221 */ /* 0x000fe40000010000 */
[----:B------:R2:W-:Y:S08]  /*14f50*/  MUFU.EX2 R43, R8 ;  /* 0x00000008002b7308 */ /* 0x0005f00000000800 */
[----:B------:R-:W-:Y:S01]  /*14f60*/  MUFU.EX2 R33, R33 ;  /* 0x0000002100217308 */ /* 0x000fe20000000800 */
[----:B-1----:R-:W-:Y:S01]  /*14f70*/  F2FP.F16.F32.PACK_AB R31, R50, R37 ;  /* 0x00000025321f723e */ /* 0x002fe200000000ff */
[----:B------:R-:W-:-:S04]  /*14f80*/  FADD.FTZ R37, R37, R39 ;  /* 0x0000002725257221 */ /* 0x000fc80000010000 */
[----:B------:R-:W-:Y:S02]  /*14f90*/  FADD.FTZ R37, R50, R37 ;  /* 0x0000002532257221 */ /* 0x000fe40000010000 */
[C---:B------:R-:W-:Y:S01]  /*14fa0*/  HMMA.16816.F32 R16, R28.reuse, R20, R16 ;  /* 0x000000141c10723c */ /* 0x040fe20000001810 */
[----:B--2---:R-:W1:Y:S01]  /*14fb0*/  LDSM.16.MT88.4 R8, [R208+0x8c00] ;  /* 0x008c0000d008783b */ /* 0x004e620000004200 */
[----:B------:R-:W2:Y:S06]  /*14fc0*/  MUFU.EX2 R56, R56 ;  /* 0x0000003800387308 */ /* 0x000eac0000000800 */
[C---:B------:R-:W-:Y:S01]  /*14fd0*/  HMMA.16816.F32 R20, R28.reuse, R22, R4 ;  /* 0x000000161c14723c */ /* 0x040fe20000001804 */
[----:B------:R3:W5:Y:S01]  /*14fe0*/  LDSM.16.MT88.4 R4, [R0+0x3c00] ;  /* 0x003c00000004783b */ /* 0x0007620000004200 */
[----:B------:R-:W3:Y:S06]  /*14ff0*/  MUFU.EX2 R38, R38 ;  /* 0x0000002600267308 */ /* 0x000eec0000000800 */
[----:B----4-:R-:W-:Y:S02]  /*15000*/  HMMA.16816.F32 R136, R28, R12, R136 ;  /* 0x0000000c1c88723c */ /* 0x010fe40000001888 */
[----:B------:R-:W4:Y:S01]  /*15010*/  MUFU.EX2 R229, R229 ;  /* 0x000000e500e57308 */ /* 0x000f220000000800 */
[----:B--2---:R-:W-:Y:S01]  /*15020*/  F2FP.F16.F32.PACK_AB R132, R56, R33 ;  /* 0x000000213884723e */ /* 0x004fe200000000ff */
[----:B------:R-:W-:-:S04]  /*15030*/  FADD.FTZ R33, R33, R69 ;  /* 0x0000004521217221 */ /* 0x000fc80000010000 */
[----:B------:R-:W-:Y:S01]  /*15040*/  HMMA.16816.F32 R24, R28, R14, R24 ;  /* 0x0000000e1c18723c */ /* 0x000fe20000001818 */
[----:B------:R-:W-:Y:S01]  /*15050*/  FADD.FTZ R33, R56, R33 ;  /* 0x0000002138217221 */ /* 0x000fe20000010000 */
[----:B------:R-:W2:Y:S03]  /*15060*/  MUFU.EX2 R40, R40 ;  /* 0x0000002800287308 */ /* 0x000ea60000000800 */
[----:B---3--:R-:W-:Y:S01]  /*15070*/  FADD.FTZ R33, R38, R33 ;  /* 0x0000002126217221 */ /* 0x008fe20000010000 */
[----:B------:R-:W-:-:S04]  /*15080*/  MOV R0, R152 ;  /* 0x0000009800007202 */ /* 0x000fc80000000f00 */
[----:B------:R-:W3:Y:S01]  /*15090*/  MUFU.EX2 R44, R64 ;  /* 0x00000040002c7308 */ /* 0x000ee20000000800 */
[C---:B----4-:R-:W-:Y:S01]  /*150a0*/  F2FP.F16.F32.PACK_AB R134, R229.reuse, R38 ;  /* 0x00000026e586723e */ /* 0x050fe200000000ff */
[----:B------:R-:W-:-:S06]  /*150b0*/  FADD.FTZ R229, R229, R33 ;  /* 0x00000021e5e57221 */ /* 0x000fcc0000010000 */
[----:B------:R-:W4:Y:S01]  /*150c0*/  MUFU.EX2 R228, R228 ;  /* 0x000000e400e47308 */ /* 0x000f220000000800 */
[----:B--2---:R-:W-:Y:S01]  /*150d0*/  F2FP.F16.F32.PACK_AB R133, R40, R43 ;  /* 0x0000002b2885723e */ /* 0x004fe200000000ff */
[----:B------:R-:W-:-:S04]  /*150e0*/  FADD.FTZ R43, R43, R37 ;  /* 0x000000252b2b7221 */ /* 0x000fc80000010000 */
[----:B------:R-:W-:-:S04]  /*150f0*/  FADD.FTZ R43, R40, R43 ;  /* 0x0000002b282b7221 */ /* 0x000fc80000010000 */
[----:B---3--:R-:W-:Y:S01]  /*15100*/  FADD.FTZ R43, R44, R43 ;  /* 0x0000002b2c2b7221 */ /* 0x008fe20000010000 */
[----:B----4-:R-:W-:-:S03]  /*15110*/  F2FP.F16.F32.PACK_AB R135, R228, R44 ;  /* 0x0000002ce487723e */ /* 0x010fc600000000ff */
[----:B------:R-:W-:-:S04]  /*15120*/  FADD.FTZ R228, R228, R43 ;  /* 0x0000002be4e47221 */ /* 0x000fc80000010000 */
[C---:B-1----:R-:W-:Y:S08]  /*15130*/  HMMA.16816.F32 R144, R132.reuse, R8, R16 ;  /* 0x000000088490723c */ /* 0x042ff00000001810 */
[C---:B------:R-:W-:Y:S08]  /*15140*/  HMMA.16816.F32 R140, R132.reuse, R10, R20 ;  /* 0x0000000a848c723c */ /* 0x040ff00000001814 */
[C---:B-----5:R-:W-:Y:S08]  /*15150*/  HMMA.16816.F32 R136, R132.reuse, R4, R136 ;  /* 0x000000048488723c */ /* 0x060ff00000001888 */
[----:B------:R-:W-:-:S15]  /*15160*/  HMMA.16816.F32 R132, R132, R6, R24 ;  /* 0x000000068484723c */ /* 0x000fde0000001818 */
[----:B------:R-:W-:-:S05]  /*15170*/  NOP ;  /* 0x0000000000007918 */ /* 0x000fca0000000000 */
.L_x_767:
        /* <DEDUP_REMOVED lines=15> */
.L_x_777:
[----:B------:R-:W-:Y:S01]  /*15270*/  @!P2 IADD3 R2, P0, PT, RZ, -R225, RZ ;  /* 0x800000e1ff02a210 */ /* 0x000fe20007f1e0ff */
[----:B------:R-:W5:Y:S01]  /*15280*/  @!P2 LDC R4, c[0x0][0x3c0] ;  /* 0x0000f000ff04ab82 */ /* 0x000f620000000800 */
[----:B------:R-:W-:Y:S07]  /*15290*/  DEPBAR.LE SB0, 0x0 ;  /* 0x000080000000791a */ /* 0x000fee0000000000 */
[----:B------:R-:W-:Y:S01]  /*152a0*/  BAR.SYNC.DEFER_BLOCKING 0x0 ;  /* 0x0000000000007b1d */ /* 0x000fe20000010000 */
[----:B-1----:R-:W-:Y:S01]  /*152b0*/  ISETP.GE.AND P1, PT, R148, UR5, PT ;  /* 0x0000000594007c0c */ /* 0x002fe2000bf26270 */
[----:B------:R-:W-:Y:S02]  /*152c0*/  IMAD.MOV.U32 R6, RZ, RZ, R217 ;  /* 0x000000ffff067224 */ /* 0x000fe400078e00d9 */
[----:B-----5:R-:W-:Y:S04]  /*152d0*/  @!P2 IMAD.SHL.U32 R5, R4, 0x100, RZ ;  /* 0x000001000405a824 */ /* 0x020fe800078e00ff */
[----:B------:R-:W-:Y:S01]  /*152e0*/  @!P2 IMAD.X R5, RZ, RZ, ~R5, P0 ;  /* 0x000000ffff05a224 */ /* 0x000fe200000e0e05 */
[----:B------:R-:W1:Y:S04]  /*152f0*/  LDC R0, c[0x0][0x3c4] ;  /* 0x0000f100ff007b82 */ /* 0x000e680000000800 */
[----:B------:R-:W-:Y:S04]  /*15300*/  @!P2 SHF.R.S64 R2, R2, 0x1f, R5 ;  /* 0x0000001f0202a819 */ /* 0x000fe80000001005 */
[----:B------:R-:W-:Y:S01]  /*15310*/  @!P2 IADD3 R217, P0, PT, R217, R2, RZ ;  /* 0x00000002d9d9a210 */ /* 0x000fe20007f1e0ff */
[----:B------:R-:W-:Y:S03]  /*15320*/  IMAD.MOV.U32 R2, RZ, RZ, R216 ;  /* 0x000000ffff027224 */ /* 0x000fe600078e00d8 */
[----:B------:R-:W-:Y:S01]  /*15330*/  @!P2 LEA.HI.X.SX32 R216, R5, R216, 0x1, P0 ;  /* 0x000000d805d8a211 */ /* 0x000fe200000f0eff */
[----:B------:R-:W-:Y:S08]  /*15340*/  @!P2 BRA `(.L_x_774) ;  /* 0x0000000000f4a947 */ /* 0x000ff00003800000 */
[----:B------:R-:W-:Y:S01]  /*15350*/  VIADD R5, R227, 0xffffff00 ;  /* 0xffffff00e3057836 */ /* 0x000fe20000000000 */
[----:B------:R-:W5:Y:S01]  /*15360*/  LDC R7, c[0x0][0x4f0] ;  /* 0x00013c00ff077b82 */ /* 0x000f620000000800 */
[----:B------:R-:W-:Y:S03]  /*15370*/  IABS R11, R227 ;  /* 0x000000e3000b7213 */ /* 0x000fe60000000000 */
[----:B------:R-:W-:Y:S02]  /*15380*/  IABS R9, R5 ;  /* 0x0000000500097213 */ /* 0x000fe40000000000 */
[-C--:B-----5:R-:W-:Y:S02]  /*15390*/  IABS R4, R7.reuse ;  /* 0x0000000700047213 */ /* 0x0a0fe40000000000 */
[----:B------:R-:W-:Y:S02]  /*153a0*/  LOP3.LUT R5, R5, R7, RZ, 0x3c, !PT ;  /* 0x0000000705057212 */ /* 0x000fe400078e3cff */
[----:B------:R-:W5:Y:S02]  /*153b0*/  I2F.RP R12, R4 ;  /* 0x00000004000c7306 */ /* 0x000f640000209400 */
[----:B------:R-:W-:Y:S08]  /*153c0*/  ISETP.GE.AND P6, PT, R5, RZ, PT ;  /* 0x000000ff0500720c */ /* 0x000ff00003fc6270 */
        /* <DEDUP_REMOVED lines=8> */
[----:B------:R-:W-:Y:S02]  /*15450*/  IMAD.MOV R8, RZ, RZ, -R12 ;  /* 0x000000ffff087224 */ /* 0x000fe400078e0a0c */
[----:B------:R-:W-:Y:S04]  /*15460*/  IMAD.HI.U32 R13, R13, R11, RZ ;  /* 0x0000000b0d0d7227 */ /* 0x000fe800078e00ff */
[C---:B------:R-:W-:Y:S02]  /*15470*/  IMAD R9, R4.reuse, R8, R9 ;  /* 0x0000000804097224 */ /* 0x040fe400078e0209 */
[----:B------:R-:W-:Y:S03]  /*15480*/  IMAD.MOV R10, RZ, RZ, -R13 ;  /* 0x000000ffff0a7224 */ /* 0x000fe600078e0a0d */
[C---:B------:R-:W-:Y:S01]  /*15490*/  ISETP.GT.U32.AND P0, PT, R4.reuse, R9, PT ;  /* 0x000000090400720c */ /* 0x040fe20003f04070 */
[C---:B------:R-:W-:Y:S05]  /*154a0*/  IMAD R11, R4.reuse, R10, R11 ;  /* 0x0000000a040b7224 */ /* 0x040fea00078e020b */
[----:B------:R-:W-:Y:S07]  /*154b0*/  ISETP.GT.U32.AND P3, PT, R4, R11, PT ;  /* 0x0000000b0400720c */ /* 0x000fee0003f64070 */
[----:B------:R-:W-:Y:S02]  /*154c0*/  @!P0 IMAD.IADD R9, R9, 0x1, -R4 ;  /* 0x0000000109098824 */ /* 0x000fe400078e0a04 */
[----:B------:R-:W-:Y:S03]  /*154d0*/  @!P0 VIADD R12, R12, 0x1 ;  /* 0x000000010c0c8836 */ /* 0x000fe60000000000 */
[-C--:B------:R-:W-:Y:S01]  /*154e0*/  ISETP.GE.U32.AND P4, PT, R9, R4.reuse, PT ;  /* 0x000000040900720c */ /* 0x080fe20003f86070 */
[----:B------:R-:W-:Y:S01]  /*154f0*/  @!P3 VIADD R13, R13, 0x1 ;  /* 0x000000010d0db836 */ /* 0x000fe20000000000 */
[-C--:B------:R-:W-:Y:S02]  /*15500*/  @!P3 IADD3 R11, PT, PT, R11, -R4.reuse, RZ ;  /* 0x800000040b0bb210 */ /* 0x080fe40007ffe0ff */
[----:B------:R-:W-:Y:S02]  /*15510*/  ISETP.NE.AND P3, PT, R7, RZ, PT ;  /* 0x000000ff0700720c */ /* 0x000fe40003f65270 */
[----:B------:R-:W-:Y:S02]  /*15520*/  ISETP.GE.U32.AND P5, PT, R11, R4, PT ;  /* 0x000000040b00720c */ /* 0x000fe40003fa6070 */
[-C--:B------:R-:W-:Y:S04]  /*15530*/  LOP3.LUT R4, R227, R7.reuse, RZ, 0x3c, !PT ;  /* 0x00000007e3047212 */ /* 0x080fe800078e3cff */
[----:B------:R-:W-:Y:S02]  /*15540*/  ISETP.GE.AND P0, PT, R4, RZ, PT ;  /* 0x000000ff0400720c */ /* 0x000fe40003f06270 */
[----:B------:R-:W-:Y:S02]  /*15550*/  @P4 IADD3 R12, PT, PT, R12, 0x1, RZ ;  /* 0x000000010c0c4810 */ /* 0x000fe40007ffe0ff */
[----:B------:R-:W-:Y:S03]  /*15560*/  LOP3.LUT R4, RZ, R7, RZ, 0x33, !PT ;  /* 0x00000007ff047212 */ /* 0x000fe600078e33ff */
[----:B------:R-:W-:Y:S02]  /*15570*/  @P5 VIADD R13, R13, 0x1 ;  /* 0x000000010d0d5836 */ /* 0x000fe40000000000 */
[----:B------:R-:W-:Y:S04]  /*15580*/  @!P6 IMAD.MOV R12, RZ, RZ, -R12 ;  /* 0x000000ffff0ce224 */ /* 0x000fe800078e0a0c */
[----:B------:R-:W-:Y:S02]  /*15590*/  @!P0 IADD3 R13, PT, PT, -R13, RZ, RZ ;  /* 0x000000ff0d0d8210 */ /* 0x000fe40007ffe1ff */
[C---:B------:R-:W-:Y:S02]  /*155a0*/  SEL R12, R4.reuse, R12, !P3 ;  /* 0x0000000c040c7207 */ /* 0x040fe40005800000 */
[----:B------:R-:W-:Y:S02]  /*155b0*/  SEL R13, R4, R13, !P3 ;  /* 0x0000000d040d7207 */ /* 0x000fe40005800000 */
[CC--:B------:R-:W-:Y:S02]  /*155c0*/  LEA R8, P3, R12.reuse, R220.reuse, 0x2 ;  /* 0x000000dc0c087211 */ /* 0x0c0fe400078610ff */
[C---:B------:R-:W-:Y:S01]  /*155d0*/  LEA R4, P0, R13.reuse, R220, 0x2 ;  /* 0x000000dc0d047211 */ /* 0x040fe200078010ff */
[C---:B------:R-:W-:Y:S01]  /*155e0*/  IMAD.IADD R10, R13.reuse, 0x1, -R12 ;  /* 0x000000010d0a7824 */ /* 0x040fe200078e0a0c */
[-C--:B------:R-:W-:Y:S02]  /*155f0*/  LEA.HI.X.SX32 R9, R12, R221.reuse, 0x2, P3 ;  /* 0x000000dd0c097211 */ /* 0x080fe400018f16ff */
[----:B------:R-:W-:Y:S01]  /*15600*/  LEA.HI.X.SX32 R5, R13, R221, 0x2, P0 ;  /* 0x000000dd0d057211 */ /* 0x000fe200000f16ff */
[----:B------:R-:W-:Y:S03]  /*15610*/  IMAD R10, R10, R7, -0x100 ;  /* 0xffffff000a0a7424 */ /* 0x000fe600078e0207 */
[----:B------:R-:W5:Y:S02]  /*15620*/  LDG.E R9, desc[UR6][R8.64] ;  /* 0x0000000608097981 */ /* 0x000f64000c1e1900 */
[----:B------:R-:W-:Y:S02]  /*15630*/  SHF.R.S32.HI R7, RZ, 0x1f, R10 ;  /* 0x0000001fff077819 */ /* 0x000fe4000001140a */
[----:B------:R2:W5:Y:S02]  /*15640*/  LDG.E R8, desc[UR6][R4.64] ;  /* 0x0000000604087981 */ /* 0x000564000c1e1900 */
[----:B--2---:R-:W2:Y:S02]  /*15650*/  LDC.64 R4, c[0x0][0x3c0] ;  /* 0x0000f000ff047b82 */ /* 0x004ea40000000a00 */
        /* <DEDUP_REMOVED lines=12> */
.L_x_774:
[C---:B------:R-:W-:Y:S01]  /*15720*/  IMAD.SHL.U32 R2, R4.reuse, 0x40, RZ ;  /* 0x0000004004027824 */ /* 0x040fe200078e00ff */
[----:B-1----:R-:W-:Y:S01]  /*15730*/  SHF.L.U64.HI R0, R4, 0x6, R0 ;  /* 0x0000000604007819 */ /* 0x002fe20000010200 */
[----:B------:R-:W-:Y:S01]  /*15740*/  @!P1 IMAD.MOV.U32 R4, RZ, RZ, R217 ;  /* 0x000000ffff049224 */ /* 0x000fe200078e00d9 */
[----:B------:R-:W1:Y:S01]  /*15750*/  S2R R211, SR_TID.X ;  /* 0x0000000000d37919 */ /* 0x000e620000002100 */
[--C-:B------:R-:W-:Y:S01]  /*15760*/  @!P1 IMAD.MOV.U32 R5, RZ, RZ, R216.reuse ;  /* 0x000000ffff059224 */ /* 0x100fe200078e00d8 */
[----:B------:R-:W-:Y:S04]  /*15770*/  IADD3 R6, P0, PT, R2, R217, RZ ;  /* 0x000000d902067210 */ /* 0x000fe80007f1e0ff */
[----:B------:R-:W-:Y:S01]  /*15780*/  @!PT LDS RZ, [RZ] ;  /* 0x00000000fffff984 */ /* 0x000fe20000000800 */
[----:B------:R-:W-:Y:S01]  /*15790*/  @!PT LDS RZ, [RZ] ;  /* 0x00000000fffff984 */ /* 0x000fe20000000800 */
[----:B------:R-:W-:Y:S01]  /*157a0*/  @!PT LDS RZ, [RZ] ;  /* 0x00000000fffff984 */ /* 0x000fe20000000800 */
[----:B------:R5:W-:Y:S01]  /*157b0*/  @!P1 LDGSTS.E.BYPASS.LTC128B.128 [R222+0x5000], desc[UR6][R4.64] ;  /* 0x0500000004de9fae */ /* 0x000be2000b981a06 */
[----:B------:R-:W-:Y:S01]  /*157c0*/  IMAD.X R7, R0, 0x1, R216, P0 ;  /* 0x0000000100077824 */ /* 0x000fe200000e06d8 */
[-C--:B------:R-:W-:Y:S02]  /*157d0*/  IADD3 R10, P3, PT, R6, R2.reuse, RZ ;  /* 0x00000002060a7210 */ /* 0x080fe40007f7e0ff */
[----:B------:R-:W-:Y:S02]  /*157e0*/  @P1 STS.128 [R222+0x5000], RZ ;  /* 0x005000ffde001388 */ /* 0x000fe40000000c00 */
[-C--:B------:R-:W-:Y:S01]  /*157f0*/  IADD3 R8, P0, PT, R10, R2.reuse, RZ ;  /* 0x000000020a087210 */ /* 0x080fe20007f1e0ff */
[--C-:B------:R-:W-:Y:S01]  /*15800*/  IMAD.X R11, R7, 0x1, R0.reuse, P3 ;  /* 0x00000001070b7824 */ /* 0x100fe200018e0600 */
[----:B------:R-:W-:Y:S01]  /*15810*/  @!PT LDS RZ, [RZ] ;  /* 0x00000000fffff984 */ /* 0x000fe20000000800 */
[----:B------:R-:W-:Y:S01]  /*15820*/  @!PT LDS RZ, [RZ] ;  /* 0x00000000fffff984 */ /* 0x000fe20000000800 */
[----:B------:R-:W-:Y:S01]  /*15830*/  @!PT LDS RZ, [RZ] ;  /* 0x00000000fffff984 */ /* 0x000fe20000000800 */
[----:B------:R2:W-:Y:S03]  /*15840*/  @!P1 LDGSTS.E.BYPASS.LTC128B.128 [R222+0x5800], desc[UR6][R6.64] ;  /* 0x0580000006de9fae */ /* 0x0005e6000b981a06 */
[--C-:B------:R-:W-:Y:S01]  /*15850*/  IMAD.X R9, R11, 0x1, R0.reuse, P0 ;  /* 0x000000010b097824 */ /* 0x100fe200000e0600 */
        /* <DEDUP_REMOVED lines=10> */
[----:B-----5:R-:W-:Y:S03]  /*15900*/  IADD3 R4, P3, PT, R8, R2, RZ ;  /* 0x0000000208047210 */ /* 0x020fe60007f7e0ff */
[----:B------:R-:W-:Y:S01]  /*15910*/  @P1 STS.128 [R222+0x6800], RZ ;  /* 0x006800ffde001388 */ /* 0x000fe20000000c00 */
[----:B------:R-:W-:Y:S02]  /*15920*/  IADD3.X R5, PT, PT, R9, R0, RZ, P3, !PT ;  /* 0x0000000009057210 */ /* 0x000fe40001ffe4ff */
[-C--:B------:R-:W-:Y:S03]  /*15930*/  IADD3 R12, P0, PT, R4, R2.reuse, RZ ;  /* 0x00000002040c7210 */ /* 0x080fe60007f1e0ff */
[----:B------:R-:W-:Y:S01]  /*15940*/  @!PT LDS RZ, [RZ] ;  /* 0x00000000fffff984 */ /* 0x000fe20000000800 */
[----:B------:R-:W-:Y:S01]  /*15950*/  @!PT LDS RZ, [RZ] ;  /* 0x00000000fffff984 */ /* 0x000fe20000000800 */
[----:B------:R-:W-:Y:S01]  /*15960*/  @!PT LDS RZ, [RZ] ;  /* 0x00000000fffff984 */ /* 0x000fe20000000800 */
[----:B------:R-:W-:Y:S01]  /*15970*/  @!P1 LDGSTS.E.BYPASS.LTC128B.128 [R222+0x7000], desc[UR6][R4.64] ;  /* 0x0700000004de9fae */ /* 0x000fe2000b981a06 */
[-C--:B--2---:R-:W-:Y:S01]  /*15980*/  IADD3 R6, P3, PT, R12, R2.reuse, RZ ;  /* 0x000000020c067210 */ /* 0x084fe20007f7e0ff */
[--C-:B------:R-:W-:Y:S02]  /*15990*/  IMAD.X R13, R5, 0x1, R0.reuse, P0 ;  /* 0x00000001050d7824 */ /* 0x100fe400000e0600 */
[----:B------:R-:W-:Y:S02]  /*159a0*/  @P1 STS.128 [R222+0x7000], RZ ;  /* 0x007000ffde001388 */ /* 0x000fe40000000c00 */
[--C-:B------:R-:W-:Y:S01]  /*159b0*/  IMAD.X R7, R13, 0x1, R0.reuse, P3 ;  /* 0x000000010d077824 */ /* 0x100fe200018e0600 */
[----:B---3--:R-:W-:Y:S01]  /*159c0*/  @!P1 IADD3 R10, P0, PT, R6, R2, RZ ;  /* 0x00000002060a9210 */ /* 0x008fe20007f1e0ff */
[----:B------:R-:W-:Y:S01]  /*159d0*/  @!PT LDS RZ, [RZ] ;  /* 0x00000000fffff984 */ /* 0x000fe20000000800 */
[----:B------:R-:W-:Y:S01]  /*159e0*/  @!PT LDS RZ, [RZ] ;  /* 0x00000000fffff984 */ /* 0x000fe20000000800 */
[----:B------:R-:W-:Y:S01]  /*159f0*/  @!PT LDS RZ, [RZ] ;  /* 0x00000000fffff984 */ /* 0x000fe20000000800 */
[----:B------:R-:W-:Y:S01]  /*15a00*/  @!P1 LDGSTS.E.BYPASS.LTC128B.128 [R222+0x7800], desc[UR6][R12.64] ;  /* 0x078000000cde9fae */ /* 0x000fe2000b981a06 */
[----:B------:R-:W-:Y:S03]  /*15a10*/  ISETP.NE.AND P3, PT, R226, 0x1, PT ;  /* 0x00000001e200780c */ /* 0x000fe60003f65270 */
[----:B------:R-:W-:Y:S01]  /*15a20*/  @P1 STS.128 [R222+0x7800], RZ ;  /* 0x007800ffde001388 */ /* 0x000fe20000000c00 */
[----:B------:R-:W-:Y:S01]  /*15a30*/  @!P1 IMAD.X R11, R7, 0x1, R0, P0 ;  /* 0x00000001070b9824 */ /* 0x000fe200000e0600 */
[----:B------:R-:W-:Y:S02]  /*15a40*/  MOV R0, 0x20 ;  /* 0x0000002000007802 */ /* 0x000fe40000000f00 */
[----:B------:R-:W-:Y:S01]  /*15a50*/  @!PT LDS RZ, [RZ] ;  /* 0x00000000fffff984 */ /* 0x000fe20000000800 */
[----:B------:R-:W-:Y:S01]  /*15a60*/  @!PT LDS RZ, [RZ] ;  /* 0x00000000fffff984 */ /* 0x000fe20000000800 */
[----:B------:R-:W-:Y:S01]  /*15a70*/  @!PT LDS RZ, [RZ] ;  /* 0x00000000fffff984 */ /* 0x000fe20000000800 */
[----:B------:R-:W-:Y:S01]  /*15a80*/  @!P1 LDGSTS.E.BYPASS.LTC128B.128 [R222+0x8000], desc[UR6][R6.64] ;  /* 0x0800000006de9fae */ /* 0x000fe2000b981a06 */
[----:B-1----:R-:W-:Y:S03]  /*15a90*/  LOP3.LUT P0, RZ, R211, 0x4, RZ, 0xc0, !PT ;  /* 0x00000004d3ff7812 */ /* 0x002fe6000780c0ff */
[----:B------:R-:W-:Y:S01]  /*15aa0*/  @P1 STS.128 [R222+0x8000], RZ ;  /* 0x008000ffde001388 */ /* 0x000fe20000000c00 */
[----:B------:R-:W-:Y:S03]  /*15ab0*/  SEL R0, R0, 0xffffffe0, !P0 ;  /* 0xffffffe000007807 */ /* 0x000fe60004000000 */
[----:B------:R-:W-:Y:S01]  /*15ac0*/  @!PT LDS RZ, [RZ] ;  /* 0x00000000fffff984 */ /* 0x000fe20000000800 */
[----:B------:R-:W-:Y:S01]  /*15ad0*/  @!PT LDS RZ, [RZ] ;  /* 0x00000000fffff984 */ /* 0x000fe20000000800 */
[----:B------:R-:W-:Y:S01]  /*15ae0*/  @!PT LDS RZ, [RZ] ;  /* 0x00000000fffff984 */ /* 0x000fe20000000800 */
[----:B------:R1:W-:Y:S02]  /*15af0*/  @!P1 LDGSTS.E.BYPASS.LTC128B.128 [R222+0x8800], desc[UR6][R10.64] ;  /* 0x088000000ade9fae */ /* 0x0003e4000b981a06 */
[----:B------:R-:W-:Y:S02]  /*15b00*/  IMAD.IADD R156, R210, 0x1, R0 ;  /* 0x00000001d29c7824 */ /* 0x000fe400078e0200 */
[----:B------:R-:W-:Y:S01]  /*15b10*/  @P1 STS.128 [R222+0x8800], RZ ;  /* 0x008800ffde001388 */ /* 0x000fe20000000c00 */
[----:B------:R-:W-:Y:S03]  /*15b20*/  IMAD.IADD R0, R0, 0x1, R209 ;  /* 0x0000000100007824 */ /* 0x000fe600078e02d1 */
[----:B------:R-:W-:Y:S04]  /*15b30*/  LDSM.16.M88.4 R128, [R210] ;  /* 0x00000000d280783b */ /* 0x000fe80000000200 */
[----:B------:R-:W-:Y:S04]  /*15b40*/  LDSM.16.M88.4 R16, [R209+0x1400] ;  /* 0x00140000d110783b */ /* 0x000fe80000000200 */
[----:B------:R-:W-:Y:S04]  /*15b50*/  LDSM.16.M88.4 R24, [R209+0x1800] ;  /* 0x00180000d118783b */ /* 0x000fe80000000200 */
[----:B------:R-:W-:Y:S04]  /*15b60*/  LDSM.16.M88.4 R32, [R209+0x1c00] ;  /* 0x001c0000d120783b */ /* 0x000fe80000000200 */
[----:B------:R-:W0:Y:S04]  /*15b70*/  LDGDEPBAR ;  /* 0x00000000000079af */ /* 0x000e280000000000 */
[----:B-1----:R-:W1:Y:S04]  /*15b80*/  LDSM.16.M88.4 R8, [R209+0x1000] ;  /* 0x00100000d108783b */ /* 0x002e680000000200 */
[----:B------:R-:W2:Y:S04]  /*15b90*/  LDSM.16.M88.4 R40, [R209+0x2000] ;  /* 0x00200000d128783b */ /* 0x000ea80000000200 */
[----:B------:R-:W3:Y:S04]  /*15ba0*/  LDSM.16.M88.4 R48, [R209+0x2400] ;  /* 0x00240000d130783b */ /* 0x000ee80000000200 */
[----:B------:R-:W5:Y:S04]  /*15bb0*/  LDSM.16.M88.4 R56, [R209+0x2800] ;  /* 0x00280000d138783b */ /* 0x000f680000000200 */
        /* <DEDUP_REMOVED lines=9> */
[C---:B------:R-:W-:Y:S03]  /*15c50*/  HMMA.16816.F32 R8, R128.reuse, R10, RZ ;  /* 0x0000000a8008723c */ /* 0x040fe600000018ff */
[----:B------:R-:W1:Y:S04]  /*15c60*/  LDSM.16.M88.4 R152, [R209+0x4c00] ;  /* 0x004c0000d198783b */ /* 0x000e680000000200 */
[----:B------:R-:W-:Y:S01]  /*15c70*/  LDSM.16.M88.4 R156, [R156] ;  /* 0x000000009c9c783b */ /* 0x000fe20000000200 */
[C---:B------:R-:W-:Y:S03]  /*15c80*/  HMMA.16816.F32 R12, R128.reuse, R16, RZ ;  /* 0x00000010800c723c */ /* 0x040fe600000018ff */
[----:B------:R-:W1:Y:S04]  /*15c90*/  LDSM.16.M88.4 R160, [R0+0x1000] ;  /* 0x0010000000a0783b */ /* 0x000e680000000200 */
[----:B------:R-:W1:Y:S01]  /*15ca0*/  LDSM.16.M88.4 R164, [R0+0x1400] ;  /* 0x0014000000a4783b */ /* 0x000e620000000200 */
[C---:B------:R-:W-:Y:S03]  /*15cb0*/  HMMA.16816.F32 R16, R128.reuse, R18, RZ ;  /* 0x000000128010723c */ /* 0x040fe600000018ff */
[----:B------:R-:W1:Y:S04]  /*15cc0*/  LDSM.16.M88.4 R168, [R0+0x1800] ;  /* 0x0018000000a8783b */ /* 0x000e680000000200 */
[----:B------:R-:W-:Y:S01]  /*15cd0*/  LDSM.16.M88.4 R172, [R0+0x2000] ;  /* 0x0020000000ac783b */ /* 0x000fe20000000200 */
[C---:B------:R-:W-:Y:S03]  /*15ce0*/  HMMA.16816.F32 R20, R128.reuse, R24, RZ ;  /* 0x000000188014723c */ /* 0x040fe600000018ff */
[----:B------:R-:W-:Y:S04]  /*15cf0*/  LDSM.16.M88.4 R176, [R0+0x2400] ;  /* 0x0024000000b0783b */ /* 0x000fe80000000200 */
        /* <DEDUP_REMOVED lines=10> */
[C---:B--2---:R-:W-:Y:S08]  /*15da0*/  HMMA.16816.F32 R36, R128.reuse, R40, RZ ;  /* 0x000000288024723c */ /* 0x044ff000000018ff */
[C---:B------:R-:W-:Y:S08]  /*15db0*/  HMMA.16816.F32 R40, R128.reuse, R42, RZ ;  /* 0x0000002a8028723c */ /* 0x040ff000000018ff */
[C---:B---3--:R-:W-:Y:S08]  /*15dc0*/  HMMA.16816.F32 R44, R128.reuse, R48, RZ ;  /* 0x00000030802c723c */ /* 0x048ff000000018ff */
[C---:B------:R-:W-:Y:S08]  /*15dd0*/  HMMA.16816.F32 R48, R128.reuse, R50, RZ ;  /* 0x000000328030723c */ /* 0x040ff000000018ff */
[C---:B-----5:R-:W-:Y:S08]  /*15de0*/  HMMA.16816.F32 R52, R128.reuse, R56, RZ ;  /* 0x000000388034723c */ /* 0x060ff000000018ff */
        /* <DEDUP_REMOVED lines=17> */
[C---:B------:R-:W-:Y:S08]  /*15f00*/  HMMA.16816.F32 R124, R128.reuse, R152, RZ ;  /* 0x00000098807c723c */ /* 0x040ff000000018ff */
        /* <DEDUP_REMOVED lines=9> */
[C---:B------:R-:W-:Y:S01]  /*15fa0*/  HMMA.16816.F32 R24, R156.reuse, R170, R24 ;  /* 0x000000aa9c18723c */ /* 0x040fe20000001818 */
[----:B------:R-:W4:Y:S01]  /*15fb0*/  LDSM.16.M88.4 R168, [R0+0x4c00] ;  /* 0x004c000000a8783b */ /* 0x000f220000000200 */
[----:B------:R-:W-:Y:S04]  /*15fc0*/  DEPBAR.LE SB0, 0x0 ;  /* 0x000080000000791a */ /* 0x000fe80000000000 */
[----:B------:R-:W-:Y:S02]  /*15fd0*/  BAR.SYNC.DEFER_BLOCKING 0x0 ;  /* 0x0000000000007b1d */ /* 0x000fe40000010000 */
[C---:B-1----:R-:W-:Y:S08]  /*15fe0*/  HMMA.16816.F32 R28, R156.reuse, R152, R28 ;  /* 0x000000989c1c723c */ /* 0x042ff0000000181c */
        /* <DEDUP_REMOVED lines=11> */
[C---:B---3--:R-:W-:Y:S08]  /*160a0*/  HMMA.16816.F32 R76, R156.reuse, R164, R76 ;  /* 0x000000a49c4c723c */ /* 0x048ff0000000184c */
        /* <DEDUP_REMOVED lines=12> */
[----:B------:R-:W-:Y:S01]  /*16170*/  HMMA.16816.F32 R128, R156, R170, R128 ;  /* 0x000000aa9c80723c */ /* 0x000fe20000001880 */
[----:B------:R-:W-:Y:S08]  /*16180*/  @!UPT UIADD3 URZ, UPT, UPT, URZ, URZ, URZ ;  /* 0x000000fffffff290 */ /* 0x000ff0000fffe0ff */
[----:B------:R-:W-:Y:S11]  /*16190*/  @!P3 BRA `(.L_x_775) ;  /* 0x00000008002cb947 */ /* 0x000ff60003800000 */
        /* <DEDUP_REMOVED lines=16> */
[----:B------:R-:W-:Y:S03]  /*162a0*/  IADD3 R152, PT, PT, R227, -0x100, RZ ;  /* 0xffffff00e3987810 */ /* 0x000fe60007ffe0ff */
[----:B------:R-:W-:Y:S02]  /*162b0*/  IABS R154, R158 ;  /* 0x0000009e009a7213 */ /* 0x000fe40000000000 */
[----:B------:R-:W-:Y:S02]  /*162c0*/  IABS R156, R152 ;  /* 0x00000098009c7213 */ /* 0x000fe40000000000 */
[-C--:B-1----:R-:W-:Y:S02]  /*162d0*/  IABS R151, R2.reuse ;  /* 0x0000000200977213 */ /* 0x082fe40000000000 */
[-C--:B------:R-:W-:Y:S02]  /*162e0*/  LOP3.LUT R158, R158, R2.reuse, RZ, 0x3c, !PT ;  /* 0x000000029e9e7212 */ /* 0x080fe400078e3cff */
[----:B------:R-:W1:Y:S01]  /*162f0*/  I2F.RP R160, R151 ;  /* 0x0000009700a07306 */ /* 0x000e620000209400 */
[----:B------:R-:W-:Y:S09]  /*16300*/  LOP3.LUT R152, R152, R2, RZ, 0x3c, !PT ;  /* 0x0000000298987212 */ /* 0x000ff200078e3cff */
[----:B-1----:R-:W1:Y:S02]  /*16310*/  MUFU.RCP R160, R160 ;  /* 0x000000a000a07308 */ /* 0x002e640000001000 */
[----:B-1----:R-:W-:Y:S08]  /*16320*/  VIADD R160, R160, 0xffffffe ;  /* 0x0ffffffea0a07836 */ /* 0x002ff00000000000 */
[----:B------:R-:W1:Y:S02]  /*16330*/  F2I.FTZ.U32.TRUNC.NTZ R161, R160 ;  /* 0x000000a000a17305 */ /* 0x000e64000021f000 */
[--C-:B-1----:R-:W-:Y:S02]  /*16340*/  IMAD.MOV R159, RZ, RZ, -R161.reuse ;  /* 0x000000ffff9f7224 */ /* 0x102fe400078e0aa1 */
[----:B------:R-:W-:Y:S02]  /*16350*/  IMAD.MOV.U32 R160, RZ, RZ, RZ ;  /* 0x000000ffffa07224 */ /* 0x000fe400078e00ff */
        /* <DEDUP_REMOVED lines=12> */
[----:B------:R-:W-:Y:S02]  /*16420*/  @!P4 VIADD R159, R159, 0x1 ;  /* 0x000000019f9fc836 */ /* 0x000fe40000000000 */
[-C--:B------:R-:W-:Y:S01]  /*16430*/  ISETP.GE.U32.AND P5, PT, R156, R151.reuse, PT ;  /* 0x000000979c00720c */ /* 0x080fe20003fa6070 */
[----:B------:R-:W-:Y:S01]  /*16440*/  @!P3 VIADD R157, R157, 0x1 ;  /* 0x000000019d9db836 */ /* 0x000fe20000000000 */
[----:B------:R-:W-:Y:S02]  /*16450*/  ISETP.GE.U32.AND P6, PT, R154, R151, PT ;  /* 0x000000979a00720c */ /* 0x000fe40003fc6070 */
[----:B------:R-:W-:Y:S02]  /*16460*/  P2R R151, PR, RZ, 0x20 ;  /* 0x00000020ff977803 */ /* 0x000fe40000000000 */
[----:B------:R-:W-:Y:S02]  /*16470*/  ISETP.GE.AND P5, PT, R158, RZ, PT ;  /* 0x000000ff9e00720c */ /* 0x000fe40003fa6270 */
[----:B------:R-:W-:Y:S02]  /*16480*/  ISETP.NE.AND P4, PT, R151, RZ, PT ;  /* 0x000000ff9700720c */ /* 0x000fe40003f85270 */
[----:B------:R-:W-:Y:S02]  /*16490*/  ISETP.GE.AND P3, PT, R152, RZ, PT ;  /* 0x000000ff9800720c */ /* 0x000fe40003f66270 */
[----:B------:R-:W-:Y:S03]  /*164a0*/  LOP3.LUT R151, RZ, R2, RZ, 0x33, !PT ;  /* 0x00000002ff977212 */ /* 0x000fe600078e33ff */
[----:B------:R-:W-:Y:S05]  /*164b0*/  @P6 IADD3 R157, PT, PT, R157, 0x1, RZ ;  /* 0x000000019d9d6810 */ /* 0x000fea0007ffe0ff */
[----:B------:R-:W-:Y:S02]  /*164c0*/  @!P5 IMAD.MOV R157, RZ, RZ, -R157 ;  /* 0x000000ffff9dd224 */ /* 0x000fe400078e0a9d */
[----:B------:R-:W-:Y:S01]  /*164d0*/  @P4 VIADD R159, R159, 0x1 ;  /* 0x000000019f9f4836 */ /* 0x000fe20000000000 */
[----:B------:R-:W-:Y:S04]  /*164e0*/  ISETP.NE.AND P4, PT, R2, RZ, PT ;  /* 0x000000ff0200720c */ /* 0x000fe80003f85270 */
[----:B------:R-:W-:Y:S02]  /*164f0*/  @!P3 IADD3 R159, PT, PT, -R159, RZ, RZ ;  /* 0x000000ff9f9fb210 */ /* 0x000fe40007ffe1ff */
[C---:B------:R-:W-:Y:S02]  /*16500*/  SEL R157, R151.reuse, R157, !P4 ;  /* 0x0000009d979d7207 */ /* 0x040fe40006000000 */
[----:B------:R-:W-:Y:S02]  /*16510*/  SEL R159, R151, R159, !P4 ;  /* 0x0000009f979f7207 */ /* 0x000fe40006000000 */
[-C--:B------:R-:W-:Y:S02]  /*16520*/  LEA R154, P4, R157, R220.reuse, 0x2 ;  /* 0x000000dc9d9a7211 */ /* 0x080fe400078810ff */
[----:B------:R-:W-:Y:S02]  /*16530*/  LEA R152, P3, R159, R220, 0x2 ;  /* 0x000000dc9f987211 */ /* 0x000fe400078610ff */
[-C--:B------:R-:W-:Y:S02]  /*16540*/  LEA.HI.X.SX32 R155, R157, R221.reuse, 0x2, P4 ;  /* 0x000000dd9d9b7211 */ /* 0x080fe400020f16ff */
[C---:B------:R-:W-:Y:S03]  /*16550*/  LEA.HI.X.SX32 R153, R159.reuse, R221, 0x2, P3 ;  /* 0x000000dd9f997211 */ /* 0x040fe600018f16ff */
[----:B------:R1:W2:Y:S04]  /*16560*/  LDG.E R154, desc[UR6][R154.64] ;  /* 0x000000069a9a7981 */ /* 0x0002a8000c1e1900 */
[----:B------:R3:W2:Y:S01]  /*16570*/  LDG.E R151, desc[UR6][R152.64] ;  /* 0x0000000698977981 */ /* 0x0006a2000c1e1900 */
[----:B-1----:R-:W-:Y:S04]  /*16580*/  IMAD.IADD R155, R159, 0x1, -R157 ;  /* 0x000000019f9b7824 */ /* 0x002fe800078e0a9d */
[----:B------:R-:W-:Y:S01]  /*16590*/  IMAD R155, R155, R2, -0x100 ;  /* 0xffffff009b9b7424 */ /* 0x000fe200078e0202 */
[----:B---3--:R-:W1:Y:S04]  /*165a0*/  LDC.64 R152, c[0x0][0x3b8] ;  /* 0x0000ee00ff987b82 */ /* 0x008e680000000a00 */
[----:B------:R-:W-:Y:S05]  /*165b0*/  SHF.R.S32.HI R2, RZ, 0x1f, R155 ;  /* 0x0000001fff027819 */ /* 0x000fea000001149b */
[-C--:B-1----:R-:W-:Y:S02]  /*165c0*/  IMAD R2, R2, R152.reuse, RZ ;  /* 0x0000009802027224 */ /* 0x082fe400078e02ff */
[C---:B------:R-:W-:Y:S04]  /*165d0*/  IMAD.WIDE.U32 R156, R155.reuse, R152, RZ ;  /* 0x000000989b9c7225 */ /* 0x040fe800078e00ff */
[----:B------:R-:W-:Y:S05]  /*165e0*/  IMAD R2, R155, R153, R2 ;  /* 0x000000999b027224 */ /* 0x000fea00078e0202 */
[----:B------:R-:W-:Y:S01]  /*165f0*/  IADD3 R157, PT, PT, R157, R2, RZ ;  /* 0x000000029d9d7210 */ /* 0x000fe20007ffe0ff */
[----:B--2---:R-:W-:Y:S04]  /*16600*/  IMAD.IADD R151, R154, 0x1, -R151 ;  /* 0x000000019a977824 */ /* 0x004fe800078e0a97 */
[----:B------:R-:W-:Y:S01]  /*16610*/  IMAD.WIDE.U32 R156, R151, UR8, R156 ;  /* 0x00000008979c7c25 */ /* 0x000fe2000f8e009c */
[----:B------:R-:W-:Y:S02]  /*16620*/  SHF.R.S32.HI R153, RZ, 0x1f, R151 ;  /* 0x0000001fff997819 */ /* 0x000fe40000011497 */
[C---:B------:R-:W-:Y:S03]  /*16630*/  LEA R215, P3, R156.reuse, R215, 0x1 ;  /* 0x000000d79cd77211 */ /* 0x040fe600078608ff */
[----:B------:R-:W-:Y:S04]  /*16640*/  IMAD R153, R153, UR8, RZ ;  /* 0x0000000899997c24 */ /* 0x000fe8000f8e02ff */
[----:B------:R-:W-:Y:S04]  /*16650*/  IMAD R153, R151, UR9, R153 ;  /* 0x0000000997997c24 */ /* 0x000fe8000f8e0299 */
[----:B------:R-:W-:Y:S05]  /*16660*/  IMAD.IADD R153, R157, 0x1, R153 ;  /* 0x000000019d997824 */ /* 0x000fea00078e0299 */
[----:B------:R-:W-:Y:S07]  /*16670*/  LEA.HI.X R214, R156, R214, R153, 0x1, P3 ;  /* 0x000000d69cd67211 */ /* 0x000fee00018f0c99 */
.L_x_776:
[----:B------:R-:W-:Y:S01]  /*16680*/  @!P1 IMAD.MOV.U32 R156, RZ, RZ, R215 ;  /* 0x000000ffff9c9224 */ /* 0x000fe200078e00d7 */
[C---:B------:R-:W-:Y:S01]  /*16690*/  SHF.L.U64.HI R153, R152.reuse, 0x5, R0 ;  /* 0x0000000598997819 */ /* 0x040fe20000010200 */
[----:B------:R-:W-:Y:S01]  /*166a0*/  @!P1 IMAD.MOV.U32 R157, RZ, RZ, R214 ;  /* 0x000000ffff9d9224 */ /* 0x000fe200078e00d6 */
[C---:B------:R-:W-:Y:S01]  /*166b0*/  SHF.L.U64.HI R0, R152.reuse, 0x6, R0 ;  /* 0x0000000698007819 */ /* 0x040fe20000010200 */
[C---:B------:R-:W-:Y:S02]  /*166c0*/  IMAD.SHL.U32 R151, R152.reuse, 0x20, RZ ;  /* 0x0000002098977824 */ /* 0x040fe400078e00ff */
[----:B------:R-:W-:Y:S01]  /*166d0*/  IMAD.SHL.U32 R2, R152, 0x40, RZ ;  /* 0x0000004098027824 */ /* 0x000fe200078e00ff */
[----:B------:R-:W-:Y:S01]  /*166e0*/  @!PT LDS RZ, [RZ] ;  /* 0x00000000fffff984 */ /* 0x000fe20000000800 */
[----:B------:R-:W-:Y:S01]  /*166f0*/  @!PT LDS RZ, [RZ] ;  /* 0x00000000fffff984 */ /* 0x000fe20000000800 */
[----:B------:R-:W-:Y:S01]  /*16700*/  @!PT LDS RZ, [RZ] ;  /* 0x00000000fffff984 */ /* 0x000fe20000000800 */
[----:B------:R1:W-:Y:S02]  /*16710*/  @!P1 LDGSTS.E.BYPASS.LTC128B.128 [R222+0x1000], desc[UR6][R156.64] ;  /* 0x010000009cde9fae */ /* 0x0003e4000b981a06 */
[C---:B------:R-:W-:Y:S02]  /*16720*/  LEA R154, P4, R151.reuse, R215, 0x1 ;  /* 0x000000d7979a7211 */ /* 0x040fe400078808ff */
[----:B------:R2:W-:Y:S02]  /*16730*/  @P1 STS.128 [R222+0x1000], RZ ;  /* 0x001000ffde001388 */ /* 0x0005e40000000c00 */
[----:B------:R-:W-:Y:S02]  /*16740*/  LEA.HI.X R155, R151, R214, R153, 0x1, P4 ;  /* 0x000000d6979b7211 */ /* 0x000fe400020f0c99 */
[----:B------:R-:W-:Y:S03]  /*16750*/  IADD3 R152, P3, PT, R2, R154, RZ ;  /* 0x0000009a02987210 */ /* 0x000fe60007f7e0ff */
[----:B------:R-:W-:Y:S01]  /*16760*/  @!PT LDS RZ, [RZ] ;  /* 0x00000000fffff984 */ /* 0x000fe20000000800 */
[----:B------:R-:W-:Y:S01]  /*16770*/  @!PT LDS RZ, [RZ] ;  /* 0x00000000fffff984 */ /* 0x000fe20000000800 */
[----:B------:R-:W-:Y:S01]  /*16780*/  @!PT LDS RZ, [RZ] ;  /* 0x00000000fffff984 */ /* 0x000fe20000000800 */
[----:B------:R3:W-:Y:S01]  /*16790*/  @!P1 LDGSTS.E.BYPASS.LTC128B.128 [R222+0x1800], desc[UR6][R154.64] ;  /* 0x018000009ade9fae */ /* 0x0007e2000b981a06 */
[-C--:B------:R-:W-:Y:S01]  /*167a0*/  IADD3 R158, P4, PT, R152, R2.reuse, RZ ;  /* 0x00000002989e7210 */ /* 0x080fe20007f9e0ff */
[----:B------:R-:W-:Y:S02]  /*167b0*/  IMAD.X R153, R0, 0x1, R155, P3 ;  /* 0x0000000100997824 */ /* 0x000fe400018e069b */
[----:B------:R2:W-:Y:S02]  /*167c0*/  @P1 STS.128 [R222+0x1800], RZ ;  /* 0x001800ffde001388 */ /* 0x0005e40000000c00 */
[--C-:B------:R-:W-:Y:S02]  /*167d0*/  IMAD.X R159, R153, 0x1, R0.reuse, P4 ;  /* 0x00000001999f7824 */ /* 0x100fe400020e0600 */
        /* <DEDUP_REMOVED lines=9> */
[-C--:B-1----:R-:W-:Y:S03]  /*16870*/  IADD3 R156, P3, PT, R158, R2.reuse, RZ ;  /* 0x000000029e9c7210 */ /* 0x082fe60007f7e0ff */
[----:B------:R2:W-:Y:S01]  /*16880*/  @P1 STS.128 [R222+0x2800], RZ ;  /* 0x002800ffde001388 */ /* 0x0005e20000000c00 */
[-C--:B------:R-:W-:Y:S01]  /*16890*/  IADD3 R160, P5, PT, R156, R2.reuse, RZ ;  /* 0x000000029ca07210 */ /* 0x080fe20007fbe0ff */
[--C-:B------:R-:W-:Y:S04]  /*168a0*/  IMAD.X R157, R159, 0x1, R0.reuse, P3 ;  /* 0x000000019f9d7824 */ /* 0x100fe800018e0600 */
[--C-:B------:R-:W-:Y:S01]  /*168b0*/  IMAD.X R161, R157, 0x1, R0.reuse, P5 ;  /* 0x000000019da17824 */ /* 0x100fe200028e0600 */
[----:B------:R-:W-:Y:S01]  /*168c0*/  @!PT LDS RZ, [RZ] ;  /* 0x00000000fffff984 */ /* 0x000fe20000000800 */
[----:B------:R-:W-:Y:S01]  /*168d0*/  @!PT LDS RZ, [RZ] ;  /* 0x00000000fffff984 */ /* 0x000fe20000000800 */
[----:B------:R-:W-:Y:S01]  /*168e0*/  @!PT LDS RZ, [RZ] ;  /* 0x00000000fffff984 */ /* 0x000fe20000000800 */
[----:B------:R2:W-:Y:S01]  /*168f0*/  @!P1 LDGSTS.E.BYPASS.LTC128B.128 [R222+0x3000], desc[UR6][R156.64] ;  /* 0x030000009cde9fae */ /* 0x0005e2000b981a06 */
[-C--:B---3--:R-:W-:Y:S03]  /*16900*/  IADD3 R154, P4, PT, R160, R2.reuse, RZ ;  /* 0x00000002a09a7210 */ /* 0x088fe60007f9e0ff */
[----:B------:R2:W-:Y:S02]  /*16910*/  @P1 STS.128 [R222+0x3000], RZ ;  /* 0x003000ffde001388 */ /* 0x0005e40000000c00 */
[--C-:B------:R-:W-:Y:S02]  /*16920*/  IMAD.X R155, R161, 0x1, R0.reuse, P4 ;  /* 0x00000001a19b7824 */ /* 0x100fe400020e0600 */
[----:B------:R-:W-:Y:S01]  /*16930*/  @!PT LDS RZ, [RZ] ;  /* 0x00000000fffff984 */ /* 0x000fe20000000800 */
[----:B------:R-:W-:Y:S01]  /*16940*/  @!PT LDS RZ, [RZ] ;  /* 0x00000000fffff984 */ /* 0x000fe20000000800 */
[----:B------:R-:W-:Y:S01]  /*16950*/  @!PT LDS RZ, [RZ] ;  /* 0x00000000fffff984 */ /* 0x000fe20000000800 */
[----:B------:R2:W-:Y:S01]  /*16960*/  @!P1 LDGSTS.E.BYPASS.LTC128B.128 [R222+0x3800], desc[UR6][R160.64] ;  /* 0x03800000a0de9fae */ /* 0x0005e2000b981a06 */
[----:B----4-:R-:W-:Y:S03]  /*16970*/  @!P1 IADD3 R152, P3, PT, R154, R2, RZ ;  /* 0x000000029a989210 */ /* 0x010fe60007f7e0ff */
[----:B------:R2:W-:Y:S02]  /*16980*/  @P1 STS.128 [R222+0x3800], RZ ;  /* 0x003800ffde001388 */ /* 0x0005e40000000c00 */
[----:B------:R-:W-:Y:S02]  /*16990*/  @!P1 IMAD.X R153, R155, 0x1, R0, P3 ;  /* 0x000000019b999824 */ /* 0x000fe400018e0600 */
        /* <DEDUP_REMOVED lines=11> */
.L_x_775:
        /* <DEDUP_REMOVED lines=72> */
[----:B-1----:R-:W-:Y:S02]  /*16ed0*/  FMNMX.FTZ R0, R151, R0, !PT ;  /* 0x0000000097007209 */ /* 0x002fe40007810000 */
[----:B--2---:R-:W-:Y:S03]  /*16ee0*/  FMNMX.FTZ R2, R152, R2, !PT ;  /* 0x0000000298027209 */ /* 0x004fe60007810000 */
[C---:B------:R-:W-:Y:S01]  /*16ef0*/  FMUL.FTZ R151, R0.reuse, UR4 ;  /* 0x0000000400977c20 */ /* 0x040fe20008410000 */
[----:B------:R-:W-:Y:S01]  /*16f00*/  FADD.FTZ R3, -R0, R3 ;  /* 0x0000000300037221 */ /* 0x000fe20000010100 */
[C---:B------:R-:W-:Y:S01]  /*16f10*/  FSETP.NEU.FTZ.AND P1, PT, R2.reuse, -INF , PT ;  /* 0xff8000000200780b */ /* 0x040fe20003f3d000 */
[C---:B------:R-:W-:Y:S02]  /*16f20*/  FMUL.FTZ R152, R2.reuse, UR4 ;  /* 0x0000000402987c20 */ /* 0x040fe40008410000 */
[----:B------:R-:W-:Y:S01]  /*16f30*/  FMUL.FTZ R3, R3, UR4 ;  /* 0x0000000403037c20 */ /* 0x000fe20008410000 */
[----:B------:R-:W-:Y:S02]  /*16f40*/  FADD.FTZ R150, -R2, R150 ;  /* 0x0000009602967221 */ /* 0x000fe40000010100 */
[----:B------:R-:W-:Y:S02]  /*16f50*/  FSEL R152, R152, RZ, P1 ;  /* 0x000000ff98987208 */ /* 0x000fe40000800000 */
[----:B------:R-:W-:Y:S01]  /*16f60*/  FMUL.FTZ R150, R150, UR4 ;  /* 0x0000000496967c20 */ /* 0x000fe20008410000 */
[----:B------:R-:W-:Y:S01]  /*16f70*/  MUFU.EX2 R3, R3 ;  /* 0x0000000300037308 */ /* 0x000fe20000000800 */
[----:B------:R-:W-:Y:S01]  /*16f80*/  FSETP.NEU.FTZ.AND P1, PT, R0, -INF , PT ;  /* 0xff8000000000780b */ /* 0x000fe20003f3d000 */
[--C-:B------:R-:W-:Y:S01]  /*16f90*/  FFMA.FTZ R191, R12, UR4, -R152.reuse ;  /* 0x000000040cbf7c23 */ /* 0x100fe20008010898 */
[--C-:B------:R-:W-:Y:S01]  /*16fa0*/  FFMA.FTZ R187, R13, UR4, -R152.reuse ;  /* 0x000000040dbb7c23 */ /* 0x100fe20008010898 */
[--C-:B------:R-:W-:Y:S01]  /*16fb0*/  FFMA.FTZ R176, R24, UR4, -R152.reuse ;  /* 0x0000000418b07c23 */ /* 0x100fe20008010898 */
[--C-:B------:R-:W-:Y:S01]  /*16fc0*/  FFMA.FTZ R177, R25, UR4, -R152.reuse ;  /* 0x0000000419b17c23 */ /* 0x100fe20008010898 */
[--C-:B------:R-:W-:Y:S04]  /*16fd0*/  FFMA.FTZ R175, R28, UR4, -R152.reuse ;  /* 0x000000041caf7c23 */ /* 0x100fe80008010898 */
[----:B------:R-:W1:Y:S01]  /*16fe0*/  MUFU.EX2 R150, R150 ;  /* 0x0000009600967308 */ /* 0x000e620000000800 */
[--C-:B------:R-:W-:Y:S01]  /*16ff0*/  FFMA.FTZ R171, R29, UR4, -R152.reuse ;  /* 0x000000041dab7c23 */ /* 0x100fe20008010898 */
[--C-:B------:R-:W-:Y:S01]  /*17000*/  FFMA.FTZ R169, R32, UR4, -R152.reuse ;  /* 0x0000000420a97c23 */ /* 0x100fe20008010898 */
[--C-:B------:R-:W-:Y:S01]  /*17010*/  FFMA.FTZ R170, R33, UR4, -R152.reuse ;  /* 0x0000000421aa7c23 */ /* 0x100fe20008010898 */
[--C-:B------:R-:W-:Y:S01]  /*17020*/  FFMA.FTZ R167, R36, UR4, -R152.reuse ;  /* 0x0000000424a77c23 */ /* 0x100fe20008010898 */
[--C-:B------:R-:W-:Y:S01]  /*17030*/  FFMA.FTZ R162, R37, UR4, -R152.reuse ;  /* 0x0000000425a27c23 */ /* 0x100fe20008010898 */
[----:B------:R-:W-:Y:S01]  /*17040*/  FSEL R151, R151, RZ, P1 ;  /* 0x000000ff97977208 */ /* 0x000fe20000800000 */
[--C-:B------:R-:W-:Y:S03]  /*17050*/  FFMA.FTZ R192, R8, UR4, -R152.reuse ;  /* 0x0000000408c07c23 */ /* 0x100fe60008010898 */
[----:B------:R-:W-:Y:S01]  /*17060*/  MUFU.EX2 R191, R191 ;  /* 0x000000bf00bf7308 */ /* 0x000fe20000000800 */
[--C-:B------:R-:W-:Y:S01]  /*17070*/  FFMA.FTZ R193, R9, UR4, -R152.reuse ;  /* 0x0000000409c17c23 */ /* 0x100fe20008010898 */
[--C-:B------:R-:W-:Y:S01]  /*17080*/  FFMA.FTZ R160, R40, UR4, -R152.reuse ;  /* 0x0000000428a07c23 */ /* 0x100fe20008010898 */
[--C-:B------:R-:W-:Y:S01]  /*17090*/  FFMA.FTZ R195, R14, UR4, -R151.reuse ;  /* 0x000000040ec37c23 */ /* 0x100fe20008010897 */
[--C-:B------:R-:W-:Y:S01]  /*170a0*/  FFMA.FTZ R190, R15, UR4, -R151.reuse ;  /* 0x000000040fbe7c23 */ /* 0x100fe20008010897 */
[--C-:B------:R-:W-:Y:S01]  /*170b0*/  FFMA.FTZ R180, R26, UR4, -R151.reuse ;  /* 0x000000041ab47c23 */ /* 0x100fe20008010897 */
[----:B------:R-:W2:Y:S01]  /*170c0*/  LDSM.16.MT88.4 R12, [R208+0x5000] ;  /* 0x00500000d00c783b */ /* 0x000ea20000004200 */
[--C-:B------:R-:W-:Y:S03]  /*170d0*/  FFMA.FTZ R181, R27, UR4, -R151.reuse ;  /* 0x000000041bb57c23 */ /* 0x100fe60008010897 */
[----:B------:R-:W-:Y:S01]  /*170e0*/  MUFU.EX2 R192, R192 ;  /* 0x000000c000c07308 */ /* 0x000fe20000000800 */
[--C-:B------:R-:W-:Y:S01]  /*170f0*/  FFMA.FTZ R179, R30, UR4, -R151.reuse ;  /* 0x000000041eb37c23 */ /* 0x100fe20008010897 */
[--C-:B------:R-:W-:Y:S01]  /*17100*/  FFMA.FTZ R174, R31, UR4, -R151.reuse ;  /* 0x000000041fae7c23 */ /* 0x100fe20008010897 */
[C---:B-1----:R-:W-:Y:S01]  /*17110*/  FMUL.FTZ R8, R150.reuse, R140 ;  /* 0x0000008c96087220 */ /* 0x042fe20000410000 */
[----:B------:R-:W-:Y:S01]  /*17120*/  FMUL.FTZ R9, R150, R141 ;  /* 0x0000008d96097220 */ /* 0x000fe20000410000 */
[--C-:B------:R-:W-:Y:S01]  /*17130*/  FFMA.FTZ R172, R34, UR4, -R151.reuse ;  /* 0x0000000422ac7c23 */ /* 0x100fe20008010897 */
[----:B------:R-:W-:Y:S01]  /*17140*/  LDSM.16.MT88.4 R28, [R208+0x5400] ;  /* 0x00540000d01c783b */ /* 0x000fe20000004200 */
[--C-:B------:R-:W-:Y:S03]  /*17150*/  FFMA.FTZ R173, R35, UR4, -R151.reuse ;  /* 0x0000000423ad7c23 */ /* 0x100fe60008010897 */
[----:B------:R-:W1:Y:S01]  /*17160*/  MUFU.EX2 R193, R193 ;  /* 0x000000c100c17308 */ /* 0x000e620000000800 */
[--C-:B------:R-:W-:Y:S01]  /*17170*/  FFMA.FTZ R168, R38, UR4, -R151.reuse ;  /* 0x0000000426a87c23 */ /* 0x100fe20008010897 */
[--C-:B------:R-:W-:Y:S01]  /*17180*/  FFMA.FTZ R166, R39, UR4, -R151.reuse ;  /* 0x0000000427a67c23 */ /* 0x100fe20008010897 */
[--C-:B------:R-:W-:Y:S01]  /*17190*/  FFMA.FTZ R196, R10, UR4, -R151.reuse ;  /* 0x000000040ac47c23 */ /* 0x100fe20008010897 */
[----:B------:R-:W-:Y:S01]  /*171a0*/  FMUL.FTZ R10, R3, R142 ;  /* 0x0000008e030a7220 */ /* 0x000fe20000410000 */
[--C-:B------:R-:W-:Y:S01]  /*171b0*/  FFMA.FTZ R197, R11, UR4, -R151.reuse ;  /* 0x000000040bc57c23 */ /* 0x100fe20008010897 */
[----:B------:R-:W-:Y:S01]  /*171c0*/  FMUL.FTZ R11, R3, R143 ;  /* 0x0000008f030b7220 */ /* 0x000fe20000410000 */
[----:B------:R-:W-:Y:S03]  /*171d0*/  MOV R40, R224 ;  /* 0x000000e000287202 */ /* 0x000fe60000000f00 */
[----:B------:R-:W-:Y:S01]  /*171e0*/  MUFU.EX2 R187, R187 ;  /* 0x000000bb00bb7308 */ /* 0x000fe20000000800 */
[----:B------:R-:W-:Y:S01]  /*171f0*/  LDSM.16.MT88.4 R140, [R208+0x8c00] ;  /* 0x008c0000d08c783b */ /* 0x000fe20000004200 */
[----:B------:R-:W-:Y:S01]  /*17200*/  @P0 IADD3 R40, PT, PT, R223, -0x20, RZ ;  /* 0xffffffe0df280810 */ /* 0x000fe20007ffe0ff */
[--C-:B------:R-:W-:Y:S01]  /*17210*/  FFMA.FTZ R183, R20, UR4, -R152.reuse ;  /* 0x0000000414b77c23 */ /* 0x100fe20008010898 */
[--C-:B------:R-:W-:Y:S01]  /*17220*/  FFMA.FTZ R178, R21, UR4, -R152.reuse ;  /* 0x0000000415b27c23 */ /* 0x100fe20008010898 */
[--C-:B------:R-:W-:Y:S01]  /*17230*/  FFMA.FTZ R184, R22, UR4, -R151.reuse ;  /* 0x0000000416b87c23 */ /* 0x100fe20008010897 */
[--C-:B------:R-:W-:Y:S01]  /*17240*/  FFMA.FTZ R182, R23, UR4, -R151.reuse ;  /* 0x0000000417b67c23 */ /* 0x100fe20008010897 */
[--C-:B------:R-:W-:Y:S03]  /*17250*/  FFMA.FTZ R185, R16, UR4, -R152.reuse ;  /* 0x0000000410b97c23 */ /* 0x100fe60008010898 */
[----:B------:R-:W-:Y:S01]  /*17260*/  MUFU.EX2 R196, R196 ;  /* 0x000000c400c47308 */ /* 0x000fe20000000800 */
[----:B------:R-:W3:Y:S01]  /*17270*/  LDSM.16.MT88.4 R24, [R40] ;  /* 0x000000002818783b */ /* 0x000ee20000004200 */
[----:B-1----:R-:W-:Y:S01]  /*17280*/  F2FP.F16.F32.PACK_AB R22, R193, R192 ;  /* 0x000000c0c116723e */ /* 0x002fe200000000ff */
[C---:B------:R-:W-:Y:S01]  /*17290*/  FMUL.FTZ R16, R150.reuse, R132 ;  /* 0x0000008496107220 */ /* 0x040fe20000410000 */
[--C-:B------:R-:W-:Y:S01]  /*172a0*/  FFMA.FTZ R186, R17, UR4, -R152.reuse ;  /* 0x0000000411ba7c23 */ /* 0x100fe20008010898 */
[----:B------:R-:W-:Y:S01]  /*172b0*/  FMUL.FTZ R17, R150, R133 ;  /* 0x0000008596117220 */ /* 0x000fe20000410000 */
[--C-:B------:R-:W-:Y:S01]  /*172c0*/  FFMA.FTZ R188, R18, UR4, -R151.reuse ;  /* 0x0000000412bc7c23 */ /* 0x100fe20008010897 */
[----:B------:R-:W-:Y:S03]  /*172d0*/  FMUL.FTZ R18, R3, R134 ;  /* 0x0000008603127220 */ /* 0x000fe60000410000 */
[----:B------:R-:W1:Y:S01]  /*172e0*/  MUFU.EX2 R197, R197 ;  /* 0x000000c500c57308 */ /* 0x000e620000000800 */
[----:B------:R-:W4:Y:S01]  /*172f0*/  LDSM.16.MT88.4 R32, [R40+0x400] ;  /* 0x000400002820783b */ /* 0x000f220000004200 */
[--C-:B------:R-:W-:Y:S01]  /*17300*/  FFMA.FTZ R189, R19, UR4, -R151.reuse ;  /* 0x0000000413bd7c23 */ /* 0x100fe20008010897 */
[----:B------:R-:W-:Y:S01]  /*17310*/  FMUL.FTZ R19, R3, R135 ;  /* 0x0000008703137220 */ /* 0x000fe20000410000 */
[--C-:B------:R-:W-:Y:S01]  /*17320*/  FFMA.FTZ R199, R4, UR4, -R152.reuse ;  /* 0x0000000404c77c23 */ /* 0x100fe20008010898 */
[C---:B------:R-:W-:Y:S01]  /*17330*/  FMUL.FTZ R4, R150.reuse, R144 ;  /* 0x0000009096047220 */ /* 0x040fe20000410000 */
[--C-:B------:R-:W-:Y:S01]  /*17340*/  FFMA.FTZ R194, R5, UR4, -R152.reuse ;  /* 0x0000000405c27c23 */ /* 0x100fe20008010898 */
[----:B------:R-:W-:Y:S03]  /*17350*/  FMUL.FTZ R5, R150, R145 ;  /* 0x0000009196057220 */ /* 0x000fe60000410000 */
[----:B------:R-:W-:Y:S01]  /*17360*/  MUFU.EX2 R195, R195 ;  /* 0x000000c300c37308 */ /* 0x000fe20000000800 */
[----:B------:R-:W-:Y:S01]  /*17370*/  LDSM.16.MT88.4 R36, [R40+0x1000] ;  /* 0x001000002824783b */ /* 0x000fe20000004200 */
[--C-:B------:R-:W-:Y:S01]  /*17380*/  FFMA.FTZ R200, R6, UR4, -R151.reuse ;  /* 0x0000000406c87c23 */ /* 0x100fe20008010897 */
[----:B------:R-:W-:Y:S01]  /*17390*/  FMUL.FTZ R6, R3, R146 ;  /* 0x0000009203067220 */ /* 0x000fe20000410000 */
[--C-:B------:R-:W-:Y:S01]  /*173a0*/  FFMA.FTZ R198, R7, UR4, -R151.reuse ;  /* 0x0000000407c67c23 */ /* 0x100fe20008010897 */
[----:B------:R-:W-:Y:S01]  /*173b0*/  FMUL.FTZ R7, R3, R147 ;  /* 0x0000009303077220 */ /* 0x000fe20000410000 */
[--C-:B------:R-:W-:Y:S01]  /*173c0*/  FFMA.FTZ R161, R41, UR4, -R152.reuse ;  /* 0x0000000429a17c23 */ /* 0x100fe20008010898 */
[--C-:B------:R-:W-:Y:S03]  /*173d0*/  FFMA.FTZ R164, R42, UR4, -R151.reuse ;  /* 0x000000042aa47c23 */ /* 0x100fe60008010897 */
[----:B------:R-:W-:Y:S01]  /*173e0*/  MUFU.EX2 R199, R199 ;  /* 0x000000c700c77308 */ /* 0x000fe20000000800 */
[----:B-1----:R-:W-:Y:S01]  /*173f0*/  F2FP.F16.F32.PACK_AB R23, R197, R196 ;  /* 0x000000c4c517723e */ /* 0x002fe200000000ff */
[--C-:B------:R-:W-:Y:S01]  /*17400*/  FFMA.FTZ R165, R43, UR4, -R151.reuse ;  /* 0x000000042ba57c23 */ /* 0x100fe20008010897 */
[--C-:B------:R-:W-:Y:S01]  /*17410*/  FFMA.FTZ R159, R44, UR4, -R152.reuse ;  /* 0x000000042c9f7c23 */ /* 0x100fe20008010898 */
[--C-:B------:R-:W-:Y:S01]  /*17420*/  FFMA.FTZ R155, R45, UR4, -R152.reuse ;  /* 0x000000042d9b7c23 */ /* 0x100fe20008010898 */
[--C-:B------:R-:W-:Y:S01]  /*17430*/  FFMA.FTZ R163, R46, UR4, -R151.reuse ;  /* 0x000000042ea37c23 */ /* 0x100fe20008010897 */
[--C-:B------:R-:W-:Y:S01]  /*17440*/  FFMA.FTZ R158, R47, UR4, -R151.reuse ;  /* 0x000000042f9e7c23 */ /* 0x100fe20008010897 */
[--C-:B------:R-:W-:Y:S03]  /*17450*/  FFMA.FTZ R153, R48, UR4, -R152.reuse ;  /* 0x0000000430997c23 */ /* 0x100fe60008010898 */
        /* <DEDUP_REMOVED lines=40> */
[----:B------:R-:W5:Y:S01]  /*176e0*/  MUFU.EX2 R186, R186 ;  /* 0x000000ba00ba7308 */ /* 0x000f620000000800 */
[C---:B--2---:R-:W-:Y:S05]  /*176f0*/  HMMA.16816.F32 R4, R20.reuse, R12, R4 ;  /* 0x0000000c1404723c */ /* 0x044fea0000001804 */
        /* <DEDUP_REMOVED lines=8> */
[----:B------:R-:W2:Y:S01]  /*17780*/  MUFU.EX2 R189, R189 ;  /* 0x000000bd00bd7308 */ /* 0x000ea20000000800 */
[--C-:B------:R-:W-:Y:S01]  /*17790*/  FFMA.FTZ R74, R84, UR4, -R152.reuse ;  /* 0x00000004544a7c23 */ /* 0x100fe20008010898 */
[--C-:B------:R-:W-:Y:S01]  /*177a0*/  FFMA.FTZ R73, R85, UR4, -R152.reuse ;  /* 0x0000000455497c23 */ /* 0x100fe20008010898 */
[--C-:B------:R-:W-:Y:S01]  /*177b0*/  FFMA.FTZ R75, R86, UR4, -R151.reuse ;  /* 0x00000004564b7c23 */ /* 0x100fe20008010897 */
[C---:B---3--:R-:W-:Y:S03]  /*177c0*/  HMMA.16816.F32 R12, R20.reuse, R24, R12 ;  /* 0x00000018140c723c */ /* 0x048fe6000000180c */
[--C-:B------:R-:W-:Y:S03]  /*177d0*/  FFMA.FTZ R76, R87, UR4, -R151.reuse ;  /* 0x00000004574c7c23 */ /* 0x100fe60008010897 */
[----:B------:R-:W-:Y:S01]  /*177e0*/  MUFU.EX2 R183, R183 ;  /* 0x000000b700b77308 */ /* 0x000fe20000000800 */
[--C-:B------:R-:W-:Y:S01]  /*177f0*/  FFMA.FTZ R77, R92, UR4, -R152.reuse ;  /* 0x000000045c4d7c23 */ /* 0x100fe20008010898 */
[--C-:B------:R-:W-:Y:S01]  /*17800*/  FFMA.FTZ R78, R93, UR4, -R152.reuse ;  /* 0x000000045d4e7c23 */ /* 0x100fe20008010898 */
[--C-:B------:R-:W-:Y:S01]  /*17810*/  FFMA.FTZ R80, R94, UR4, -R151.reuse ;  /* 0x000000045e507c23 */ /* 0x100fe20008010897 */
[----:B------:R-:W-:Y:S01]  /*17820*/  HMMA.16816.F32 R16, R20, R26, R16 ;  /* 0x0000001a1410723c */ /* 0x000fe20000001810 */
[----:B------:R-:W3:Y:S02]  /*17830*/  LDSM.16.MT88.4 R24, [R208+0x5800] ;  /* 0x00580000d018783b */ /* 0x000ee40000004200 */
[----:B------:R-:W-:Y:S03]  /*17840*/  F2FP.F16.F32.PACK_AB R20, R187, R191 ;  /* 0x000000bfbb14723e */ /* 0x000fe600000000ff */
[----:B------:R-:W4:Y:S01]  /*17850*/  MUFU.EX2 R178, R178 ;  /* 0x000000b200b27308 */ /* 0x000f220000000800 */
[----:B-1----:R-:W-:Y:S01]  /*17860*/  F2FP.F16.F32.PACK_AB R21, R190, R195 ;  /* 0x000000c3be15723e */ /* 0x002fe200000000ff */
[--C-:B------:R-:W-:Y:S01]  /*17870*/  FFMA.FTZ R79, R95, UR4, -R151.reuse ;  /* 0x000000045f4f7c23 */ /* 0x100fe20008010897 */
[----:B-----5:R-:W-:Y:S01]  /*17880*/  F2FP.F16.F32.PACK_AB R22, R186, R185 ;  /* 0x000000b9ba16723e */ /* 0x020fe200000000ff */
[--C-:B------:R-:W-:Y:S01]  /*17890*/  FFMA.FTZ R81, R96, UR4, -R152.reuse ;  /* 0x0000000460517c23 */ /* 0x100fe20008010898 */
[----:B--2---:R-:W-:Y:S01]  /*178a0*/  F2FP.F16.F32.PACK_AB R23, R189, R188 ;  /* 0x000000bcbd17723e */ /* 0x004fe200000000ff */
[--C-:B------:R-:W-:Y:S01]  /*178b0*/  FFMA.FTZ R82, R97, UR4, -R152.reuse ;  /* 0x0000000461527c23 */ /* 0x100fe20008010898 */
[--C-:B------:R-:W-:Y:S03]  /*178c0*/  FFMA.FTZ R84, R98, UR4, -R151.reuse ;  /* 0x0000000462547c23 */ /* 0x100fe60008010897 */
[----:B------:R-:W-:Y:S01]  /*178d0*/  MUFU.EX2 R184, R184 ;  /* 0x000000b800b87308 */ /* 0x000fe20000000800 */
[--C-:B------:R-:W-:Y:S01]  /*178e0*/  FFMA.FTZ R83, R99, UR4, -R151.reuse ;  /* 0x0000000463537c23 */ /* 0x100fe20008010897 */
[--C-:B------:R-:W-:Y:S01]  /*178f0*/  FFMA.FTZ R85, R100, UR4, -R152.reuse ;  /* 0x0000000464557c23 */ /* 0x100fe20008010898 */
[--C-:B------:R-:W-:Y:S01]  /*17900*/  FFMA.FTZ R86, R101, UR4, -R152.reuse ;  /* 0x0000000465567c23 */ /* 0x100fe20008010898 */
[C---:B------:R-:W-:Y:S03]  /*17910*/  HMMA.16816.F32 R4, R20.reuse, R28, R4 ;  /* 0x0000001c1404723c */ /* 0x040fe60000001804 */
[--C-:B------:R-:W-:Y:S03]  /*17920*/  FFMA.FTZ R87, R102, UR4, -R151.reuse ;  /* 0x0000000466577c23 */ /* 0x100fe60008010897 */
[----:B------:R-:W1:Y:S01]  /*17930*/  MUFU.EX2 R182, R182 ;  /* 0x000000b600b67308 */ /* 0x000e620000000800 */
[--C-:B------:R-:W-:Y:S01]  /*17940*/  FFMA.FTZ R92, R108, UR4, -R152.reuse ;  /* 0x000000046c5c7c23 */ /* 0x100fe20008010898 */
[--C-:B------:R-:W-:Y:S01]  /*17950*/  FFMA.FTZ R93, R109, UR4, -R152.reuse ;  /* 0x000000046d5d7c23 */ /* 0x100fe20008010898 */
[--C-:B------:R-:W-:Y:S01]  /*17960*/  FFMA.FTZ R94, R110, UR4, -R151.reuse ;  /* 0x000000046e5e7c23 */ /* 0x100fe20008010897 */
[C---:B------:R-:W-:Y:S01]  /*17970*/  HMMA.16816.F32 R8, R20.reuse, R30, R8 ;  /* 0x0000001e1408723c */ /* 0x040fe20000001808 */
[----:B------:R-:W2:Y:S02]  /*17980*/  LDSM.16.MT88.4 R28, [R40+0x800] ;  /* 0x00080000281c783b */ /* 0x000ea40000004200 */
[--C-:B------:R-:W-:Y:S03]  /*17990*/  FFMA.FTZ R95, R111, UR4, -R151.reuse ;  /* 0x000000046f5f7c23 */ /* 0x100fe60008010897 */
[----:B------:R-:W-:Y:S01]  /*179a0*/  MUFU.EX2 R176, R176 ;  /* 0x000000b000b07308 */ /* 0x000fe20000000800 */
[--C-:B------:R-:W-:Y:S01]  /*179b0*/  FFMA.FTZ R96, R112, UR4, -R152.reuse ;  /* 0x0000000470607c23 */ /* 0x100fe20008010898 */
[--C-:B------:R-:W-:Y:S01]  /*179c0*/  FFMA.FTZ R97, R113, UR4, -R152.reuse ;  /* 0x0000000471617c23 */ /* 0x100fe20008010898 */
[--C-:B------:R-:W-:Y:S01]  /*179d0*/  FFMA.FTZ R98, R114, UR4, -R151.reuse ;  /* 0x0000000472627c23 */ /* 0x100fe20008010897 */
[C---:B----4-:R-:W-:Y:S03]  /*179e0*/  HMMA.16816.F32 R12, R20.reuse, R32, R12 ;  /* 0x00000020140c723c */ /* 0x050fe6000000180c */
[--C-:B------:R-:W-:Y:S03]  /*179f0*/  FFMA.FTZ R99, R115, UR4, -R151.reuse ;  /* 0x0000000473637c23 */ /* 0x100fe60008010897 */
[----:B------:R-:W4:Y:S01]  /*17a00*/  MUFU.EX2 R177, R177 ;  /* 0x000000b100b17308 */ /* 0x000f220000000800 */
[--C-:B------:R-:W-:Y:S01]  /*17a10*/  FFMA.FTZ R100, R116, UR4, -R152.reuse ;  /* 0x0000000474647c23 */ /* 0x100fe20008010898 */
[----:B------:R-:W-:Y:S01]  /*17a20*/  FFMA.FTZ R117, R117, UR4, -R152 ;  /* 0x0000000475757c23 */ /* 0x000fe20008010898 */
[----:B------:R-:W-:Y:S01]  /*17a30*/  FFMA.FTZ R119, R119, UR4, -R151 ;  /* 0x0000000477777c23 */ /* 0x000fe20008010897 */
[----:B------:R-:W-:Y:S01]  /*17a40*/  HMMA.16816.F32 R16, R20, R34, R16 ;  /* 0x000000221410723c */ /* 0x000fe20000001810 */
[----:B------:R-:W5:Y:S02]  /*17a50*/  LDSM.16.MT88.4 R32, [R208+0x5c00] ;  /* 0x005c0000d020783b */ /* 0x000f640000004200 */
[----:B------:R-:W-:Y:S03]  /*17a60*/  F2FP.F16.F32.PACK_AB R20, R178, R183 ;  /* 0x000000b7b214723e */ /* 0x000fe600000000ff */
[----:B------:R-:W-:Y:S01]  /*17a70*/  MUFU.EX2 R180, R180 ;  /* 0x000000b400b47308 */ /* 0x000fe20000000800 */
[----:B-1----:R-:W-:Y:S01]  /*17a80*/  F2FP.F16.F32.PACK_AB R21, R182, R184 ;  /* 0x000000b8b615723e */ /* 0x002fe200000000ff */
[----:B------:R-:W-:Y:S01]  /*17a90*/  FFMA.FTZ R200, R3, R228, R200 ;  /* 0x000000e403c87223 */ /* 0x000fe200000100c8 */
[----:B------:R-:W-:Y:S01]  /*17aa0*/  FFMA.FTZ R3, R105, UR4, -R152 ;  /* 0x0000000469037c23 */ /* 0x000fe20008010898 */
[----:B------:R-:W-:Y:S01]  /*17ab0*/  FFMA.FTZ R199, R150, R229, R199 ;  /* 0x000000e596c77223 */ /* 0x000fe200000100c7 */
[--C-:B------:R-:W-:Y:S01]  /*17ac0*/  FFMA.FTZ R126, R126, UR4, -R151.reuse ;  /* 0x000000047e7e7c23 */ /* 0x100fe20008010897 */
[----:B------:R-:W-:Y:S01]  /*17ad0*/  FADD.FTZ R200, R198, R200 ;  /* 0x000000c8c6c87221 */ /* 0x000fe20000010000 */
[----:B------:R-:W-:Y:S03]  /*17ae0*/  FFMA.FTZ R127, R127, UR4, -R151 ;  /* 0x000000047f7f7c23 */ /* 0x000fe60008010897 */
[----:B------:R-:W1:Y:S01]  /*17af0*/  MUFU.EX2 R181, R181 ;  /* 0x000000b500b57308 */ /* 0x000e620000000800 */
[----:B----4-:R-:W-:Y:S01]  /*17b00*/  F2FP.F16.F32.PACK_AB R22, R177, R176 ;  /* 0x000000b0b116723e */ /* 0x010fe200000000ff */
[----:B------:R-:W-:Y:S01]  /*17b10*/  FADD.FTZ R199, R194, R199 ;  /* 0x000000c7c2c77221 */ /* 0x000fe20000010000 */
[----:B------:R-:W-:Y:S01]  /*17b20*/  FADD.FTZ R200, R196, R200 ;  /* 0x000000c8c4c87221 */ /* 0x000fe20000010000 */
[----:B------:R-:W-:Y:S02]  /*17b30*/  ISETP.NE.AND P0, PT, R226, RZ, PT ;  /* 0x000000ffe200720c */ /* 0x000fe40003f05270 */
[----:B------:R-:W-:Y:S01]  /*17b40*/  FADD.FTZ R199, R192, R199 ;  /* 0x000000c7c0c77221 */ /* 0x000fe20000010000 */
[----:B------:R-:W-:Y:S03]  /*17b50*/  FADD.FTZ R197, R197, R200 ;  /* 0x000000c8c5c57221 */ /* 0x000fe60000010000 */
[----:B------:R-:W-:Y:S01]  /*17b60*/  MUFU.EX2 R175, R175 ;  /* 0x000000af00af7308 */ /* 0x000fe20000000800 */
[----:B------:R-:W-:Y:S01]  /*17b70*/  MOV R150, R2 ;  /* 0x0000000200967202 */ /* 0x000fe20000000f00 */
[----:B------:R-:W-:Y:S01]  /*17b80*/  FADD.FTZ R193, R193, R199 ;  /* 0x000000c7c1c17221 */ /* 0x000fe20000010000 */
[----:B------:R-:W-:Y:S03]  /*17b90*/  FADD.FTZ R197, R195, R197 ;  /* 0x000000c5c3c57221 */ /* 0x000fe60000010000 */
[----:B------:R-:W-:Y:S01]  /*17ba0*/  FADD.FTZ R193, R191, R193 ;  /* 0x000000c1bfc17221 */ /* 0x000fe20000010000 */
[----:B------:R-:W-:Y:S03]  /*17bb0*/  FADD.FTZ R190, R190, R197 ;  /* 0x000000c5bebe7221 */ /* 0x000fe60000010000 */
[----:B------:R-:W4:Y:S01]  /*17bc0*/  MUFU.EX2 R171, R171 ;  /* 0x000000ab00ab7308 */ /* 0x000f220000000800 */
[----:B-1----:R-:W-:Y:S01]  /*17bd0*/  F2FP.F16.F32.PACK_AB R23, R181, R180 ;  /* 0x000000b4b517723e */ /* 0x002fe200000000ff */
[----:B------:R-:W-:Y:S01]  /*17be0*/  FADD.FTZ R187, R187, R193 ;  /* 0x000000c1bbbb7221 */ /* 0x000fe20000010000 */
[----:B------:R-:W-:Y:S03]  /*17bf0*/  FADD.FTZ R190, R188, R190 ;  /* 0x000000bebcbe7221 */ /* 0x000fe60000010000 */
[----:B------:R-:W-:Y:S01]  /*17c00*/  FADD.FTZ R187, R185, R187 ;  /* 0x000000bbb9bb7221 */ /* 0x000fe20000010000 */
[----:B------:R-:W-:Y:S03]  /*17c10*/  FADD.FTZ R189, R189, R190 ;  /* 0x000000bebdbd7221 */ /* 0x000fe60000010000 */
[----:B------:R-:W-:Y:S01]  /*17c20*/  MUFU.EX2 R179, R179 ;  /* 0x000000b300b37308 */ /* 0x000fe20000000800 */
[C---:B---3--:R-:W-:Y:S03]  /*17c30*/  HMMA.16816.F32 R4, R20.reuse, R24, R4 ;  /* 0x000000181404723c */ /* 0x048fe60000001804 */
[----:B------:R-:W-:Y:S01]  /*17c40*/  FADD.FTZ R186, R186, R187 ;  /* 0x000000bbbaba7221 */ /* 0x000fe20000010000 */
[----:B------:R-:W-:Y:S05]  /*17c50*/  FADD.FTZ R189, R184, R189 ;  /* 0x000000bdb8bd7221 */ /* 0x000fea0000010000 */
[----:B------:R-:W1:Y:S01]  /*17c60*/  MUFU.EX2 R174, R174 ;  /* 0x000000ae00ae7308 */ /* 0x000e620000000800 */
[C---:B------:R-:W-:Y:S01]  /*17c70*/  HMMA.16816.F32 R8, R20.reuse, R26, R8 ;  /* 0x0000001a1408723c */ /* 0x040fe20000001808 */
[----:B------:R-:W3:Y:S02]  /*17c80*/  LDSM.16.MT88.4 R24, [R40+0xc00] ;  /* 0x000c00002818783b */ /* 0x000ee40000004200 */
[----:B------:R-:W-:Y:S01]  /*17c90*/  FADD.FTZ R186, R183, R186 ;  /* 0x000000bab7ba7221 */ /* 0x000fe20000010000 */
[----:B------:R-:W-:Y:S05]  /*17ca0*/  FADD.FTZ R182, R182, R189 ;  /* 0x000000bdb6b67221 */ /* 0x000fea0000010000 */
[----:B------:R-:W-:Y:S01]  /*17cb0*/  MUFU.EX2 R169, R169 ;  /* 0x000000a900a97308 */ /* 0x000fe20000000800 */
[C---:B--2---:R-:W-:Y:S03]  /*17cc0*/  HMMA.16816.F32 R12, R20.reuse, R28, R12 ;  /* 0x0000001c140c723c */ /* 0x044fe6000000180c */
[----:B------:R-:W-:Y:S01]  /*17cd0*/  FADD.FTZ R178, R178, R186 ;  /* 0x000000bab2b27221 */ /* 0x000fe20000010000 */
[----:B------:R-:W-:Y:S05]  /*17ce0*/  FADD.FTZ R182, R180, R182 ;  /* 0x000000b6b4b67221 */ /* 0x000fea0000010000 */
[----:B------:R-:W2:Y:S01]  /*17cf0*/  MUFU.EX2 R170, R170 ;  /* 0x000000aa00aa7308 */ /* 0x000ea20000000800 */
[----:B------:R-:W-:Y:S01]  /*17d00*/  HMMA.16816.F32 R16, R20, R30, R16 ;  /* 0x0000001e1410723c */ /* 0x000fe20000001810 */
[----:B------:R-:W3:Y:S02]  /*17d10*/  LDSM.16.MT88.4 R28, [R208+0x6000] ;  /* 0x00600000d01c783b */ /* 0x000ee40000004200 */
[----:B----4-:R-:W-:Y:S01]  /*17d20*/  F2FP.F16.F32.PACK_AB R20, R171, R175 ;  /* 0x000000afab14723e */ /* 0x010fe200000000ff */
[----:B------:R-:W-:Y:S01]  /*17d30*/  FADD.FTZ R178, R176, R178 ;  /* 0x000000b2b0b27221 */ /* 0x000fe20000010000 */
[C---:B-1----:R-:W-:Y:S01]  /*17d40*/  F2FP.F16.F32.PACK_AB R21, R174.reuse, R179 ;  /* 0x000000b3ae15723e */ /* 0x042fe200000000ff */
[----:B------:R-:W-:Y:S03]  /*17d50*/  FADD.FTZ R181, R181, R182 ;  /* 0x000000b6b5b57221 */ /* 0x000fe60000010000 */
[----:B------:R-:W1:Y:S01]  /*17d60*/  MUFU.EX2 R172, R172 ;  /* 0x000000ac00ac7308 */ /* 0x000e620000000800 */
[----:B------:R-:W-:Y:S01]  /*17d70*/  FADD.FTZ R177, R177, R178 ;  /* 0x000000b2b1b17221 */ /* 0x000fe20000010000 */
[----:B------:R-:W-:Y:S03]  /*17d80*/  FADD.FTZ R181, R179, R181 ;  /* 0x000000b5b3b57221 */ /* 0x000fe60000010000 */
[----:B------:R-:W-:Y:S01]  /*17d90*/  FADD.FTZ R177, R175, R177 ;  /* 0x000000b1afb17221 */ /* 0x000fe20000010000 */
[----:B------:R-:W-:Y:S04]  /*17da0*/  FADD.FTZ R174, R174, R181 ;  /* 0x000000b5aeae7221 */ /* 0x000fe80000010000 */
[----:B------:R-:W4:Y:S01]  /*17db0*/  MUFU.EX2 R173, R173 ;  /* 0x000000ad00ad7308 */ /* 0x000f220000000800 */
[----:B--2---:R-:W-:Y:S01]  /*17dc0*/  F2FP.F16.F32.PACK_AB R22, R170, R169 ;  /* 0x000000a9aa16723e */ /* 0x004fe200000000ff */
[----:B------:R-:W-:Y:S04]  /*17dd0*/  FADD.FTZ R171, R171, R177 ;  /* 0x000000b1abab7221 */ /* 0x000fe80000010000 */
[----:B------:R-:W-:Y:S04]  /*17de0*/  FADD.FTZ R171, R169, R171 ;  /* 0x000000aba9ab7221 */ /* 0x000fe80000010000 */
[----:B------:R-:W2:Y:S01]  /*17df0*/  MUFU.EX2 R167, R167 ;  /* 0x000000a700a77308 */ /* 0x000ea20000000800 */
[----:B-1----:R-:W-:Y:S01]  /*17e00*/  FADD.FTZ R174, R172, R174 ;  /* 0x000000aeacae7221 */ /* 0x002fe20000010000 */
[----:B------:R-:W-:Y:S08]  /*17e10*/  FADD.FTZ R170, R170, R171 ;  /* 0x000000abaaaa7221 */ /* 0x000ff00000010000 */
[----:B------:R-:W-:Y:S01]  /*17e20*/  MUFU.EX2 R162, R162 ;  /* 0x000000a200a27308 */ /* 0x000fe20000000800 */
[C---:B----4-:R-:W-:Y:S01]  /*17e30*/  F2FP.F16.F32.PACK_AB R23, R173.reuse, R172 ;  /* 0x000000acad17723e */ /* 0x050fe200000000ff */
[----:B------:R-:W-:Y:S08]  /*17e40*/  FADD.FTZ R173, R173, R174 ;  /* 0x000000aeadad7221 */ /* 0x000ff00000010000 */
[----:B------:R-:W1:Y:S01]  /*17e50*/  MUFU.EX2 R168, R168 ;  /* 0x000000a800a87308 */ /* 0x000e620000000800 */
[C---:B-----5:R-:W-:Y:S03]  /*17e60*/  HMMA.16816.F32 R4, R20.reuse, R32, R4 ;  /* 0x000000201404723c */ /* 0x060fe60000001804 */
[----:B--2---:R-:W-:Y:S06]  /*17e70*/  FADD.FTZ R170, R167, R170 ;  /* 0x000000aaa7aa7221 */ /* 0x004fec0000010000 */
[----:B------:R-:W2:Y:S01]  /*17e80*/  MUFU.EX2 R166, R166 ;  /* 0x000000a600a67308 */ /* 0x000ea20000000800 */
[C---:B------:R-:W-:Y:S01]  /*17e90*/  HMMA.16816.F32 R8, R20.reuse, R34, R8 ;  /* 0x000000221408723c */ /* 0x040fe20000001808 */
[----:B------:R-:W-:Y:S08]  /*17ea0*/  LDSM.16.MT88.4 R32, [R208+0x6800] ;  /* 0x00680000d020783b */ /* 0x000ff00000004200 */
[----:B------:R-:W4:Y:S01]  /*17eb0*/  MUFU.EX2 R160, R160 ;  /* 0x000000a000a07308 */ /* 0x000f220000000800 */
[C---:B---3--:R-:W-:Y:S03]  /*17ec0*/  HMMA.16816.F32 R12, R20.reuse, R24, R12 ;  /* 0x00000018140c723c */ /* 0x048fe6000000180c */
[----:B-1----:R-:W-:Y:S06]  /*17ed0*/  FADD.FTZ R173, R168, R173 ;  /* 0x000000ada8ad7221 */ /* 0x002fec0000010000 */
[----:B------:R-:W1:Y:S01]  /*17ee0*/  MUFU.EX2 R161, R161 ;  /* 0x000000a100a17308 */ /* 0x000e620000000800 */
[----:B------:R-:W-:Y:S01]  /*17ef0*/  HMMA.16816.F32 R16, R20, R26, R16 ;  /* 0x0000001a1410723c */ /* 0x000fe20000001810 */
[----:B------:R-:W3:Y:S02]  /*17f00*/  LDSM.16.MT88.4 R24, [R208+0x6400] ;  /* 0x00640000d018783b */ /* 0x000ee40000004200 */
[C---:B------:R-:W-:Y:S01]  /*17f10*/  F2FP.F16.F32.PACK_AB R20, R162.reuse, R167 ;  /* 0x000000a7a214723e */ /* 0x040fe200000000ff */
[----:B------:R-:W-:Y:S01]  /*17f20*/  FADD.FTZ R162, R162, R170 ;  /* 0x000000aaa2a27221 */ /* 0x000fe20000010000 */
[C---:B--2---:R-:W-:Y:S01]  /*17f30*/  F2FP.F16.F32.PACK_AB R21, R166.reuse, R168 ;  /* 0x000000a8a615723e */ /* 0x044fe200000000ff */
[----:B------:R-:W-:Y:S03]  /*17f40*/  FADD.FTZ R166, R166, R173 ;  /* 0x000000ada6a67221 */ /* 0x000fe60000010000 */
[----:B------:R-:W2:Y:S01]  /*17f50*/  MUFU.EX2 R164, R164 ;  /* 0x000000a400a47308 */ /* 0x000ea20000000800 */
[----:B----4-:R-:W-:Y:S09]  /*17f60*/  FADD.FTZ R162, R160, R162 ;  /* 0x000000a2a0a27221 */ /* 0x010ff20000010000 */
[----:B------:R-:W4:Y:S01]  /*17f70*/  MUFU.EX2 R165, R165 ;  /* 0x000000a500a57308 */ /* 0x000f220000000800 */
[C---:B-1----:R-:W-:Y:S01]  /*17f80*/  F2FP.F16.F32.PACK_AB R22, R161.reuse, R160 ;  /* 0x000000a0a116723e */ /* 0x042fe200000000ff */
[----:B------:R-:W-:Y:S08]  /*17f90*/  FADD.FTZ R161, R161, R162 ;  /* 0x000000a2a1a17221 */ /* 0x000ff00000010000 */
[----:B------:R-:W1:Y:S01]  /*17fa0*/  MUFU.EX2 R159, R159 ;  /* 0x0000009f009f7308 */ /* 0x000e620000000800 */
[----:B--2---:R-:W-:Y:S09]  /*17fb0*/  FADD.FTZ R166, R164, R166 ;  /* 0x000000a6a4a67221 */ /* 0x004ff20000010000 */
[----:B------:R-:W2:Y:S01]  /*17fc0*/  MUFU.EX2 R155, R155 ;  /* 0x0000009b009b7308 */ /* 0x000ea20000000800 */
[C---:B----4-:R-:W-:Y:S01]  /*17fd0*/  F2FP.F16.F32.PACK_AB R23, R165.reuse, R164 ;  /* 0x000000a4a517723e */ /* 0x050fe200000000ff */
[----:B------:R-:W-:Y:S08]  /*17fe0*/  FADD.FTZ R165, R165, R166 ;  /* 0x000000a6a5a57221 */ /* 0x000ff00000010000 */
[----:B------:R-:W-:Y:S01]  /*17ff0*/  MUFU.EX2 R163, R163 ;  /* 0x000000a300a37308 */ /* 0x000fe20000000800 */
[C---:B------:R-:W-:Y:S03]  /*18000*/  HMMA.16816.F32 R4, R20.reuse, R28, R4 ;  /* 0x0000001c1404723c */ /* 0x040fe60000001804 */
[----:B-1----:R-:W-:Y:S06]  /*18010*/  FADD.FTZ R161, R159, R161 ;  /* 0x000000a19fa17221 */ /* 0x002fec0000010000 */
[----:B------:R-:W1:Y:S01]  /*18020*/  MUFU.EX2 R158, R158 ;  /* 0x0000009e009e7308 */ /* 0x000e620000000800 */
[C---:B------:R-:W-:Y:S01]  /*18030*/  HMMA.16816.F32 R8, R20.reuse, R30, R8 ;  /* 0x0000001e1408723c */ /* 0x040fe20000001808 */
[----:B------:R-:W4:Y:S08]  /*18040*/  LDSM.16.MT88.4 R28, [R40+0x1400] ;  /* 0x00140000281c783b */ /* 0x000f300000004200 */
[----:B------:R-:W5:Y:S01]  /*18050*/  MUFU.EX2 R153, R153 ;  /* 0x0000009900997308 */ /* 0x000f620000000800 */
[C---:B------:R-:W-:Y:S03]  /*18060*/  HMMA.16816.F32 R12, R20.reuse, R36, R12 ;  /* 0x00000024140c723c */ /* 0x040fe6000000180c */
[--C-:B------:R-:W-:Y:S01]  /*18070*/  FFMA.FTZ R36, R88, UR4, -R152.reuse ;  /* 0x0000000458247c23 */ /* 0x100fe20008010898 */
[--C-:B------:R-:W-:Y:S01]  /*18080*/  FFMA.FTZ R37, R89, UR4, -R152.reuse ;  /* 0x0000000459257c23 */ /* 0x100fe20008010898 */
[--C-:B------:R-:W-:Y:S01]  /*18090*/  FFMA.FTZ R88, R103, UR4, -R151.reuse ;  /* 0x0000000467587c23 */ /* 0x100fe20008010897 */
[----:B------:R-:W-:Y:S03]  /*180a0*/  FFMA.FTZ R89, R104, UR4, -R152 ;  /* 0x0000000468597c23 */ /* 0x000fe60008010898 */
[----:B------:R-:W3:Y:S01]  /*180b0*/  MUFU.EX2 R154, R154 ;  /* 0x0000009a009a7308 */ /* 0x000ee20000000800 */
[----:B------:R-:W-:Y:S03]  /*180c0*/  HMMA.16816.F32 R16, R20, R38, R16 ;  /* 0x000000261410723c */ /* 0x000fe60000001810 */
[----:B--2---:R-:W-:Y:S01]  /*180d0*/  F2FP.F16.F32.PACK_AB R20, R155, R159 ;  /* 0x0000009f9b14723e */ /* 0x004fe200000000ff */
[--C-:B------:R-:W-:Y:S01]  /*180e0*/  FFMA.FTZ R38, R90, UR4, -R151.reuse ;  /* 0x000000045a267c23 */ /* 0x100fe20008010897 */
[----:B-1----:R-:W-:Y:S01]  /*180f0*/  F2FP.F16.F32.PACK_AB R21, R158, R163 ;  /* 0x000000a39e15723e */ /* 0x002fe200000000ff */
[--C-:B------:R-:W-:Y:S03]  /*18100*/  FFMA.FTZ R39, R91, UR4, -R151.reuse ;  /* 0x000000045b277c23 */ /* 0x100fe60008010897 */
[----:B------:R-:W1:Y:S01]  /*18110*/  MUFU.EX2 R156, R156 ;  /* 0x0000009c009c7308 */ /* 0x000e620000000800 */
[--C-:B------:R-:W-:Y:S01]  /*18120*/  FFMA.FTZ R90, R106, UR4, -R151.reuse ;  /* 0x000000046a5a7c23 */ /* 0x100fe20008010897 */
[----:B------:R-:W-:Y:S01]  /*18130*/  FFMA.FTZ R91, R107, UR4, -R151 ;  /* 0x000000046b5b7c23 */ /* 0x000fe20008010897 */
[----:B------:R-:W-:Y:S01]  /*18140*/  FADD.FTZ R155, R155, R161 ;  /* 0x000000a19b9b7221 */ /* 0x000fe20000010000 */
[----:B------:R-:W-:Y:S03]  /*18150*/  FADD.FTZ R165, R163, R165 ;  /* 0x000000a5a3a57221 */ /* 0x000fe60000010000 */
[----:B-----5:R-:W-:Y:S03]  /*18160*/  FADD.FTZ R155, R153, R155 ;  /* 0x0000009b999b7221 */ /* 0x020fe60000010000 */
[----:B------:R-:W2:Y:S01]  /*18170*/  MUFU.EX2 R157, R157 ;  /* 0x0000009d009d7308 */ /* 0x000ea20000000800 */
[----:B---3--:R-:W-:Y:S01]  /*18180*/  F2FP.F16.F32.PACK_AB R22, R154, R153 ;  /* 0x000000999a16723e */ /* 0x008fe200000000ff */
[----:B------:R-:W-:Y:S01]  /*18190*/  FADD.FTZ R158, R158, R165 ;  /* 0x000000a59e9e7221 */ /* 0x000fe20000010000 */
[----:B------:R-:W-:Y:S07]  /*181a0*/  FADD.FTZ R154, R154, R155 ;  /* 0x0000009b9a9a7221 */ /* 0x000fee0000010000 */
[----:B------:R-:W-:Y:S01]  /*181b0*/  MUFU.EX2 R49, R49 ;  /* 0x0000003100317308 */ /* 0x000fe20000000800 */
[----:B-1----:R-:W-:Y:S09]  /*181c0*/  FADD.FTZ R158, R156, R158 ;  /* 0x0000009e9c9e7221 */ /* 0x002ff20000010000 */
[----:B------:R-:W-:Y:S01]  /*181d0*/  MUFU.EX2 R45, R45 ;  /* 0x0000002d002d7308 */ /* 0x000fe20000000800 */
[C---:B--2---:R-:W-:Y:S01]  /*181e0*/  F2FP.F16.F32.PACK_AB R23, R157.reuse, R156 ;  /* 0x0000009c9d17723e */ /* 0x044fe200000000ff */
[----:B------:R-:W-:Y:S08]  /*181f0*/  FADD.FTZ R157, R157, R158 ;  /* 0x0000009e9d9d7221 */ /* 0x000ff00000010000 */
[----:B------:R-:W1:Y:S01]  /*18200*/  MUFU.EX2 R51, R51 ;  /* 0x0000003300337308 */ /* 0x000e620000000800 */
[C---:B------:R-:W-:Y:S09]  /*18210*/  HMMA.16816.F32 R4, R20.reuse, R24, R4 ;  /* 0x000000181404723c */ /* 0x040ff20000001804 */
[----:B------:R-:W2:Y:S01]  /*18220*/  MUFU.EX2 R48, R48 ;  /* 0x0000003000307308 */ /* 0x000ea20000000800 */
[C---:B------:R-:W-:Y:S01]  /*18230*/  HMMA.16816.F32 R8, R20.reuse, R26, R8 ;  /* 0x0000001a1408723c */ /* 0x040fe20000001808 */
[----:B------:R-:W3:Y:S08]  /*18240*/  LDSM.16.MT88.4 R24, [R40+0x1800] ;  /* 0x001800002818783b */ /* 0x000ef00000004200 */
[----:B------:R-:W5:Y:S01]  /*18250*/  MUFU.EX2 R43, R43 ;  /* 0x0000002b002b7308 */ /* 0x000f620000000800 */
[C---:B----4-:R-:W-:Y:S03]  /*18260*/  HMMA.16816.F32 R12, R20.reuse, R28, R12 ;  /* 0x0000001c140c723c */ /* 0x050fe6000000180c */
[----:B-1----:R-:W-:Y:S06]  /*18270*/  FADD.FTZ R157, R51, R157 ;  /* 0x0000009d339d7221 */ /* 0x002fec0000010000 */
[----:B------:R-:W1:Y:S01]  /*18280*/  MUFU.EX2 R44, R44 ;  /* 0x0000002c002c7308 */ /* 0x000e620000000800 */
[----:B------:R-:W-:Y:S01]  /*18290*/  HMMA.16816.F32 R16, R20, R30, R16 ;  /* 0x0000001e1410723c */ /* 0x000fe20000001810 */
[----:B------:R-:W4:Y:S02]  /*182a0*/  LDSM.16.MT88.4 R28, [R208+0x6c00] ;  /* 0x006c0000d01c783b */ /* 0x000f240000004200 */
[----:B------:R-:W-:Y:S01]  /*182b0*/  F2FP.F16.F32.PACK_AB R20, R45, R49 ;  /* 0x000000312d14723e */ /* 0x000fe200000000ff */
[----:B------:R-:W-:Y:S01]  /*182c0*/  FADD.FTZ R49, R49, R154 ;  /* 0x0000009a31317221 */ /* 0x000fe20000010000 */
[C---:B--2---:R-:W-:Y:S01]  /*182d0*/  F2FP.F16.F32.PACK_AB R21, R48.reuse, R51 ;  /* 0x000000333015723e */ /* 0x044fe200000000ff */
[----:B------:R-:W-:Y:S03]  /*182e0*/  FADD.FTZ R48, R48, R157 ;  /* 0x0000009d30307221 */ /* 0x000fe60000010000 */
[----:B------:R-:W2:Y:S01]  /*182f0*/  MUFU.EX2 R46, R46 ;  /* 0x0000002e002e7308 */ /* 0x000ea20000000800 */
[----:B------:R-:W-:Y:S04]  /*18300*/  FADD.FTZ R49, R45, R49 ;  /* 0x000000312d317221 */ /* 0x000fe80000010000 */
[----:B-----5:R-:W-:Y:S05]  /*18310*/  FADD.FTZ R49, R43, R49 ;  /* 0x000000312b317221 */ /* 0x020fea0000010000 */
[----:B------:R-:W5:Y:S01]  /*18320*/  MUFU.EX2 R47, R47 ;  /* 0x0000002f002f7308 */ /* 0x000f620000000800 */
[----:B-1----:R-:W-:Y:S01]  /*18330*/  F2FP.F16.F32.PACK_AB R22, R44, R43 ;  /* 0x0000002b2c16723e */ /* 0x002fe200000000ff */
[----:B------:R-:W-:Y:S01]  /*18340*/  FFMA.FTZ R43, R118, UR4, -R151 ;  /* 0x00000004762b7c23 */ /* 0x000fe20008010897 */
[----:B------:R-:W-:Y:S01]  /*18350*/  FADD.FTZ R44, R44, R49 ;  /* 0x000000312c2c7221 */ /* 0x000fe20000010000 */
[----:B------:R-:W-:Y:S06]  /*18360*/  FFMA.FTZ R49, R125, UR4, -R152 ;  /* 0x000000047d317c23 */ /* 0x000fec0008010898 */
[----:B------:R-:W-:Y:S01]  /*18370*/  MUFU.EX2 R42, R42 ;  /* 0x0000002a002a7308 */ /* 0x000fe20000000800 */
[----:B--2---:R-:W-:Y:S09]  /*18380*/  FADD.FTZ R48, R46, R48 ;  /* 0x000000302e307221 */ /* 0x004ff20000010000 */
[----:B------:R-:W-:Y:S01]  /*18390*/  MUFU.EX2 R41, R41 ;  /* 0x0000002900297308 */ /* 0x000fe20000000800 */
[C---:B-----5:R-:W-:Y:S01]  /*183a0*/  F2FP.F16.F32.PACK_AB R23, R47.reuse, R46 ;  /* 0x0000002e2f17723e */ /* 0x060fe200000000ff */
[----:B------:R-:W-:Y:S01]  /*183b0*/  FFMA.FTZ R46, R122, UR4, -R151 ;  /* 0x000000047a2e7c23 */ /* 0x000fe20008010897 */
[----:B------:R-:W-:Y:S01]  /*183c0*/  FADD.FTZ R47, R47, R48 ;  /* 0x000000302f2f7221 */ /* 0x000fe20000010000 */
[----:B------:R-:W-:Y:S06]  /*183d0*/  FFMA.FTZ R48, R124, UR4, -R152 ;  /* 0x000000047c307c23 */ /* 0x000fec0008010898 */
[----:B------:R-:W1:Y:S01]  /*183e0*/  MUFU.EX2 R50, R50 ;  /* 0x0000003200327308 */ /* 0x000e620000000800 */
[C---:B------:R-:W-:Y:S09]  /*183f0*/  HMMA.16816.F32 R4, R20.reuse, R32, R4 ;  /* 0x000000201404723c */ /* 0x040ff20000001804 */
[----:B------:R-:W2:Y:S01]  /*18400*/  MUFU.EX2 R52, R52 ;  /* 0x0000003400347308 */ /* 0x000ea20000000800 */
[C---:B------:R-:W-:Y:S01]  /*18410*/  HMMA.16816.F32 R8, R20.reuse, R34, R8 ;  /* 0x000000221408723c */ /* 0x040fe20000001808 */
[----:B------:R-:W5:Y:S08]  /*18420*/  LDSM.16.MT88.4 R32, [R40+0x1c00] ;  /* 0x001c00002820783b */ /* 0x000f700000004200 */
[----:B------:R-:W-:Y:S01]  /*18430*/  MUFU.EX2 R53, R53 ;  /* 0x0000003500357308 */ /* 0x000fe20000000800 */
[C---:B---3--:R-:W-:Y:S03]  /*18440*/  HMMA.16816.F32 R12, R20.reuse, R24, R12 ;  /* 0x00000018140c723c */ /* 0x048fe6000000180c */
[----:B-1----:R-:W-:Y:S06]  /*18450*/  FADD.FTZ R47, R50, R47 ;  /* 0x0000002f322f7221 */ /* 0x002fec0000010000 */
[----:B------:R-:W1:Y:S01]  /*18460*/  MUFU.EX2 R54, R54 ;  /* 0x0000003600367308 */ /* 0x000e620000000800 */
[----:B------:R-:W-:Y:S01]  /*18470*/  HMMA.16816.F32 R16, R20, R26, R16 ;  /* 0x0000001a1410723c */ /* 0x000fe20000001810 */
[----:B------:R-:W3:Y:S02]  /*18480*/  LDSM.16.MT88.4 R24, [R208+0x7000] ;  /* 0x00700000d018783b */ /* 0x000ee40000004200 */
[----:B------:R-:W-:Y:S01]  /*18490*/  F2FP.F16.F32.PACK_AB R20, R41, R42 ;  /* 0x0000002a2914723e */ /* 0x000fe200000000ff */
[----:B------:R-:W-:Y:S01]  /*184a0*/  FADD.FTZ R42, R42, R44 ;  /* 0x0000002c2a2a7221 */ /* 0x000fe20000010000 */
[C---:B--2---:R-:W-:Y:S01]  /*184b0*/  F2FP.F16.F32.PACK_AB R21, R52.reuse, R50 ;  /* 0x000000323415723e */ /* 0x044fe200000000ff */
[----:B------:R-:W-:Y:S03]  /*184c0*/  FFMA.FTZ R44, R121, UR4, -R152 ;  /* 0x00000004792c7c23 */ /* 0x000fe60008010898 */
[----:B------:R-:W2:Y:S01]  /*184d0*/  MUFU.EX2 R55, R55 ;  /* 0x0000003700377308 */ /* 0x000ea20000000800 */
[----:B------:R-:W-:Y:S01]  /*184e0*/  FADD.FTZ R42, R41, R42 ;  /* 0x0000002a292a7221 */ /* 0x000fe20000010000 */
[----:B------:R-:W-:Y:S01]  /*184f0*/  FADD.FTZ R52, R52, R47 ;  /* 0x0000002f34347221 */ /* 0x000fe20000010000 */
[----:B------:R-:W-:Y:S07]  /*18500*/  FFMA.FTZ R47, R123, UR4, -R151 ;  /* 0x000000047b2f7c23 */ /* 0x000fee0008010897 */
[----:B------:R-:W4:Y:S01]  /*18510*/  MUFU.EX2 R57, R57 ;  /* 0x0000003900397308 */ /* 0x000f220000000800 */
[----:B-1----:R-:W-:Y:S01]  /*18520*/  F2FP.F16.F32.PACK_AB R22, R54, R53 ;  /* 0x000000353616723e */ /* 0x002fe200000000ff */
[----:B------:R-:W-:Y:S01]  /*18530*/  FADD.FTZ R53, R53, R42 ;  /* 0x0000002a35357221 */ /* 0x000fe20000010000 */
[----:B------:R-:W-:Y:S03]  /*18540*/  FFMA.FTZ R42, R120, UR4, -R152 ;  /* 0x00000004782a7c23 */ /* 0x000fe60008010898 */
[----:B------:R-:W-:Y:S04]  /*18550*/  FADD.FTZ R54, R54, R53 ;  /* 0x0000003536367221 */ /* 0x000fe80000010000 */
[----:B------:R-:W1:Y:S01]  /*18560*/  MUFU.EX2 R56, R56 ;  /* 0x0000003800387308 */ /* 0x000e620000000800 */
[----:B--2---:R-:W-:Y:S09]  /*18570*/  FADD.FTZ R52, R55, R52 ;  /* 0x0000003437347221 */ /* 0x004ff20000010000 */
[----:B------:R-:W-:Y:S01]  /*18580*/  MUFU.EX2 R58, R58 ;  /* 0x0000003a003a7308 */ /* 0x000fe20000000800 */
[C---:B----4-:R-:W-:Y:S01]  /*18590*/  F2FP.F16.F32.PACK_AB R23, R57.reuse, R55 ;  /* 0x000000373917723e */ /* 0x050fe200000000ff */
[----:B------:R-:W-:Y:S08]  /*185a0*/  FADD.FTZ R57, R57, R52 ;  /* 0x0000003439397221 */ /* 0x000ff00000010000 */
[----:B------:R-:W2:Y:S01]  /*185b0*/  MUFU.EX2 R59, R59 ;  /* 0x0000003b003b7308 */ /* 0x000ea20000000800 */
[C---:B------:R-:W-:Y:S03]  /*185c0*/  HMMA.16816.F32 R4, R20.reuse, R28, R4 ;  /* 0x0000001c1404723c */ /* 0x040fe60000001804 */
[----:B-1----:R-:W-:Y:S06]  /*185d0*/  FADD.FTZ R54, R56, R54 ;  /* 0x0000003638367221 */ /* 0x002fec0000010000 */
[----:B------:R-:W1:Y:S01]  /*185e0*/  MUFU.EX2 R60, R60 ;  /* 0x0000003c003c7308 */ /* 0x000e620000000800 */
[C---:B------:R-:W-:Y:S01]  /*185f0*/  HMMA.16816.F32 R8, R20.reuse, R30, R8 ;  /* 0x0000001e1408723c */ /* 0x040fe20000001808 */
[----:B------:R-:W4:Y:S08]  /*18600*/  LDSM.16.MT88.4 R28, [R40+0x2000] ;  /* 0x00200000281c783b */ /* 0x000f300000004200 */
[----:B------:R-:W3:Y:S01]  /*18610*/  MUFU.EX2 R61, R61 ;  /* 0x0000003d003d7308 */ /* 0x000ee20000000800 */
[C---:B-----5:R-:W-:Y:S03]  /*18620*/  HMMA.16816.F32 R12, R20.reuse, R32, R12 ;  /* 0x00000020140c723c */ /* 0x060fe6000000180c */
[----:B--2---:R-:W-:Y:S06]  /*18630*/  FADD.FTZ R57, R59, R57 ;  /* 0x000000393b397221 */ /* 0x004fec0000010000 */
[----:B------:R-:W2:Y:S01]  /*18640*/  MUFU.EX2 R62, R62 ;  /* 0x0000003e003e7308 */ /* 0x000ea20000000800 */
[----:B------:R-:W-:Y:S01]  /*18650*/  HMMA.16816.F32 R16, R20, R34, R16 ;  /* 0x000000221410723c */ /* 0x000fe20000001810 */
[----:B------:R-:W5:Y:S02]  /*18660*/  LDSM.16.MT88.4 R32, [R208+0x7400] ;  /* 0x00740000d020783b */ /* 0x000f640000004200 */
[C---:B------:R-:W-:Y:S01]  /*18670*/  F2FP.F16.F32.PACK_AB R20, R58.reuse, R56 ;  /* 0x000000383a14723e */ /* 0x040fe200000000ff */
[----:B------:R-:W-:Y:S01]  /*18680*/  FADD.FTZ R58, R58, R54 ;  /* 0x000000363a3a7221 */ /* 0x000fe20000010000 */
[C---:B-1----:R-:W-:Y:S01]  /*18690*/  F2FP.F16.F32.PACK_AB R21, R60.reuse, R59 ;  /* 0x0000003b3c15723e */ /* 0x042fe200000000ff */
[----:B------:R-:W-:Y:S03]  /*186a0*/  FADD.FTZ R60, R60, R57 ;  /* 0x000000393c3c7221 */ /* 0x000fe60000010000 */
[----:B------:R-:W1:Y:S01]  /*186b0*/  MUFU.EX2 R63, R63 ;  /* 0x0000003f003f7308 */ /* 0x000e620000000800 */
[----:B---3--:R-:W-:Y:S09]  /*186c0*/  FADD.FTZ R58, R61, R58 ;  /* 0x0000003a3d3a7221 */ /* 0x008ff20000010000 */
[----:B------:R-:W3:Y:S01]  /*186d0*/  MUFU.EX2 R64, R64 ;  /* 0x0000004000407308 */ /* 0x000ee20000000800 */
[C---:B--2---:R-:W-:Y:S01]  /*186e0*/  F2FP.F16.F32.PACK_AB R22, R62.reuse, R61 ;  /* 0x0000003d3e16723e */ /* 0x044fe200000000ff */
[----:B------:R-:W-:Y:S08]  /*186f0*/  FADD.FTZ R62, R62, R58 ;  /* 0x0000003a3e3e7221 */ /* 0x000ff00000010000 */
[----:B------:R-:W2:Y:S01]  /*18700*/  MUFU.EX2 R65, R65 ;  /* 0x0000004100417308 */ /* 0x000ea20000000800 */
[----:B-1----:R-:W-:Y:S09]  /*18710*/  FADD.FTZ R60, R63, R60 ;  /* 0x0000003c3f3c7221 */ /* 0x002ff20000010000 */
[----:B------:R-:W-:Y:S01]  /*18720*/  MUFU.EX2 R66, R66 ;  /* 0x0000004200427308 */ /* 0x000fe20000000800 */
[C---:B---3--:R-:W-:Y:S01]  /*18730*/  F2FP.F16.F32.PACK_AB R23, R64.reuse, R63 ;  /* 0x0000003f4017723e */ /* 0x048fe200000000ff */
[----:B------:R-:W-:Y:S08]  /*18740*/  FADD.FTZ R64, R64, R60 ;  /* 0x0000003c40407221 */ /* 0x000ff00000010000 */
[----:B------:R-:W1:Y:S01]  /*18750*/  MUFU.EX2 R67, R67 ;  /* 0x0000004300437308 */ /* 0x000e620000000800 */
[C---:B------:R-:W-:Y:S03]  /*18760*/  HMMA.16816.F32 R4, R20.reuse, R24, R4 ;  /* 0x000000181404723c */ /* 0x040fe60000001804 */
[----:B--2---:R-:W-:Y:S06]  /*18770*/  FADD.FTZ R62, R65, R62 ;  /* 0x0000003e413e7221 */ /* 0x004fec0000010000 */
        /* <DEDUP_REMOVED lines=9> */
[C---:B------:R-:W-:Y:S01]  /*18810*/  F2FP.F16.F32.PACK_AB R20, R66.reuse, R65 ;  /* 0x000000414214723e */ /* 0x040fe200000000ff */
[----:B------:R-:W-:Y:S01]  /*18820*/  FADD.FTZ R66, R66, R62 ;  /* 0x0000003e42427221 */ /* 0x000fe20000010000 */
[C---:B--2---:R-:W-:Y:S01]  /*18830*/  F2FP.F16.F32.PACK_AB R21, R69.reuse, R67 ;  /* 0x000000434515723e */ /* 0x044fe200000000ff */
[----:B------:R-:W-:Y:S03]  /*18840*/  FADD.FTZ R69, R69, R64 ;  /* 0x0000004045457221 */ /* 0x000fe60000010000 */
[----:B------:R-:W2:Y:S01]  /*18850*/  MUFU.EX2 R71, R71 ;  /* 0x0000004700477308 */ /* 0x000ea20000000800 */
[----:B-----5:R-:W-:Y:S09]  /*18860*/  FADD.FTZ R66, R68, R66 ;  /* 0x0000004244427221 */ /* 0x020ff20000010000 */
[----:B------:R-:W5:Y:S01]  /*18870*/  MUFU.EX2 R72, R72 ;  /* 0x0000004800487308 */ /* 0x000f620000000800 */
[C---:B-1----:R-:W-:Y:S01]  /*18880*/  F2FP.F16.F32.PACK_AB R22, R70.reuse, R68 ;  /* 0x000000444616723e */ /* 0x042fe200000000ff */
[----:B------:R-:W-:Y:S08]  /*18890*/  FADD.FTZ R70, R70, R66 ;  /* 0x0000004246467221 */ /* 0x000ff00000010000 */
[----:B------:R-:W1:Y:S01]  /*188a0*/  MUFU.EX2 R74, R74 ;  /* 0x0000004a004a7308 */ /* 0x000e620000000800 */
[----:B--2---:R-:W-:Y:S09]  /*188b0*/  FADD.FTZ R69, R71, R69 ;  /* 0x0000004547457221 */ /* 0x004ff20000010000 */
[----:B------:R-:W-:Y:S01]  /*188c0*/  MUFU.EX2 R73, R73 ;  /* 0x0000004900497308 */ /* 0x000fe20000000800 */
[C---:B-----5:R-:W-:Y:S01]  /*188d0*/  F2FP.F16.F32.PACK_AB R23, R72.reuse, R71 ;  /* 0x000000474817723e */ /* 0x060fe200000000ff */
[----:B------:R-:W-:Y:S08]  /*188e0*/  FADD.FTZ R72, R72, R69 ;  /* 0x0000004548487221 */ /* 0x000ff00000010000 */
[----:B------:R-:W2:Y:S01]  /*188f0*/  MUFU.EX2 R75, R75 ;  /* 0x0000004b004b7308 */ /* 0x000ea20000000800 */
[C---:B------:R-:W-:Y:S03]  /*18900*/  HMMA.16816.F32 R4, R20.reuse, R32, R4 ;  /* 0x000000201404723c */ /* 0x040fe60000001804 */
[----:B-1----:R-:W-:Y:S06]  /*18910*/  FADD.FTZ R70, R74, R70 ;  /* 0x000000464a467221 */ /* 0x002fec0000010000 */
[----:B------:R-:W1:Y:S01]  /*18920*/  MUFU.EX2 R76, R76 ;  /* 0x0000004c004c7308 */ /* 0x000e620000000800 */
[C---:B------:R-:W-:Y:S01]  /*18930*/  HMMA.16816.F32 R8, R20.reuse, R34, R8 ;  /* 0x000000221408723c */ /* 0x040fe20000001808 */
[----:B------:R-:W5:Y:S08]  /*18940*/  LDSM.16.MT88.4 R32, [R40+0x2800] ;  /* 0x002800002820783b */ /* 0x000f700000004200 */
[----:B------:R-:W4:Y:S01]  /*18950*/  MUFU.EX2 R36, R36 ;  /* 0x0000002400247308 */ /* 0x000f220000000800 */
[C---:B---3--:R-:W-:Y:S03]  /*18960*/  HMMA.16816.F32 R12, R20.reuse, R24, R12 ;  /* 0x00000018140c723c */ /* 0x048fe6000000180c */
[----:B--2---:R-:W-:Y:S06]  /*18970*/  FADD.FTZ R72, R75, R72 ;  /* 0x000000484b487221 */ /* 0x004fec0000010000 */
[----:B------:R-:W2:Y:S01]  /*18980*/  MUFU.EX2 R37, R37 ;  /* 0x0000002500257308 */ /* 0x000ea20000000800 */
[----:B------:R-:W-:Y:S01]  /*18990*/  HMMA.16816.F32 R16, R20, R26, R16 ;  /* 0x0000001a1410723c */ /* 0x000fe20000001810 */
[----:B------:R-:W3:Y:S02]  /*189a0*/  LDSM.16.MT88.4 R24, [R208+0x7c00] ;  /* 0x007c0000d018783b */ /* 0x000ee40000004200 */
[C---:B------:R-:W-:Y:S01]  /*189b0*/  F2FP.F16.F32.PACK_AB R20, R73.reuse, R74 ;  /* 0x0000004a4914723e */ /* 0x040fe200000000ff */
[----:B------:R-:W-:Y:S01]  /*189c0*/  FADD.FTZ R73, R73, R70 ;  /* 0x0000004649497221 */ /* 0x000fe20000010000 */
[C---:B-1----:R-:W-:Y:S01]  /*189d0*/  F2FP.F16.F32.PACK_AB R21, R76.reuse, R75 ;  /* 0x0000004b4c15723e */ /* 0x042fe200000000ff */
[----:B------:R-:W-:Y:S03]  /*189e0*/  FADD.FTZ R72, R76, R72 ;  /* 0x000000484c487221 */ /* 0x000fe60000010000 */
[----:B------:R-:W-:Y:S01]  /*189f0*/  MUFU.EX2 R38, R38 ;  /* 0x0000002600267308 */ /* 0x000fe20000000800 */
[----:B----4-:R-:W-:Y:S09]  /*18a00*/  FADD.FTZ R73, R36, R73 ;  /* 0x0000004924497221 */ /* 0x010ff20000010000 */
[----:B------:R-:W1:Y:S01]  /*18a10*/  MUFU.EX2 R39, R39 ;  /* 0x0000002700277308 */ /* 0x000e620000000800 */
[C---:B--2---:R-:W-:Y:S01]  /*18a20*/  F2FP.F16.F32.PACK_AB R22, R37.reuse, R36 ;  /* 0x000000242516723e */ /* 0x044fe200000000ff */
[----:B------:R-:W-:Y:S08]  /*18a30*/  FADD.FTZ R37, R37, R73 ;  /* 0x0000004925257221 */ /* 0x000ff00000010000 */
        /* <DEDUP_REMOVED lines=10> */
[----:B------:R-:W3:Y:S01]  /*18ae0*/  MUFU.EX2 R81, R81 ;  /* 0x0000005100517308 */ /* 0x000ee20000000800 */
[C---:B-----5:R-:W-:Y:S09]  /*18af0*/  HMMA.16816.F32 R12, R20.reuse, R32, R12 ;  /* 0x00000020140c723c */ /* 0x060ff2000000180c */
[----:B------:R-:W5:Y:S01]  /*18b00*/  MUFU.EX2 R82, R82 ;  /* 0x0000005200527308 */ /* 0x000f620000000800 */
[----:B------:R-:W-:Y:S01]  /*18b10*/  HMMA.16816.F32 R16, R20, R34, R16 ;  /* 0x000000221410723c */ /* 0x000fe20000001810 */
[----:B------:R-:W4:Y:S02]  /*18b20*/  LDSM.16.MT88.4 R32, [R208+0x8000] ;  /* 0x00800000d020783b */ /* 0x000f240000004200 */
[----:B--2---:R-:W-:Y:S01]  /*18b30*/  F2FP.F16.F32.PACK_AB R20, R78, R77 ;  /* 0x0000004d4e14723e */ /* 0x004fe200000000ff */
[----:B------:R-:W-:Y:S01]  /*18b40*/  FADD.FTZ R77, R77, R37 ;  /* 0x000000254d4d7221 */ /* 0x000fe20000010000 */
[C---:B-1----:R-:W-:Y:S01]  /*18b50*/  F2FP.F16.F32.PACK_AB R21, R79.reuse, R80 ;  /* 0x000000504f15723e */ /* 0x042fe200000000ff */
[----:B------:R-:W-:Y:S03]  /*18b60*/  FADD.FTZ R80, R80, R38 ;  /* 0x0000002650507221 */ /* 0x000fe60000010000 */
[----:B------:R-:W-:Y:S01]  /*18b70*/  MUFU.EX2 R84, R84 ;  /* 0x0000005400547308 */ /* 0x000fe20000000800 */
[----:B------:R-:W-:Y:S01]  /*18b80*/  FADD.FTZ R78, R78, R77 ;  /* 0x0000004d4e4e7221 */ /* 0x000fe20000010000 */
[----:B------:R-:W-:Y:S03]  /*18b90*/  FADD.FTZ R80, R79, R80 ;  /* 0x000000504f507221 */ /* 0x000fe60000010000 */
[----:B---3--:R-:W-:Y:S05]  /*18ba0*/  FADD.FTZ R78, R81, R78 ;  /* 0x0000004e514e7221 */ /* 0x008fea0000010000 */
[----:B------:R-:W1:Y:S01]  /*18bb0*/  MUFU.EX2 R83, R83 ;  /* 0x0000005300537308 */ /* 0x000e620000000800 */
[C---:B-----5:R-:W-:Y:S01]  /*18bc0*/  F2FP.F16.F32.PACK_AB R22, R82.reuse, R81 ;  /* 0x000000515216723e */ /* 0x060fe200000000ff */
[----:B------:R-:W-:Y:S08]  /*18bd0*/  FADD.FTZ R82, R82, R78 ;  /* 0x0000004e52527221 */ /* 0x000ff00000010000 */
[----:B------:R-:W2:Y:S10]  /*18be0*/  MUFU.EX2 R85, R85 ;  /* 0x0000005500557308 */ /* 0x000eb40000000800 */
[----:B------:R-:W3:Y:S01]  /*18bf0*/  MUFU.EX2 R86, R86 ;  /* 0x0000005600567308 */ /* 0x000ee20000000800 */
[C---:B-1----:R-:W-:Y:S01]  /*18c00*/  F2FP.F16.F32.PACK_AB R23, R83.reuse, R84 ;  /* 0x000000545317723e */ /* 0x042fe200000000ff */
[----:B------:R-:W-:Y:S04]  /*18c10*/  FADD.FTZ R84, R84, R80 ;  /* 0x0000005054547221 */ /* 0x000fe80000010000 */
[----:B------:R-:W-:Y:S04]  /*18c20*/  FADD.FTZ R84, R83, R84 ;  /* 0x0000005453547221 */ /* 0x000fe80000010000 */
[----:B------:R-:W-:Y:S01]  /*18c30*/  MUFU.EX2 R87, R87 ;  /* 0x0000005700577308 */ /* 0x000fe20000000800 */
[C---:B------:R-:W-:Y:S03]  /*18c40*/  HMMA.16816.F32 R4, R20.reuse, R24, R4 ;  /* 0x000000181404723c */ /* 0x040fe60000001804 */
[----:B--2---:R-:W-:Y:S06]  /*18c50*/  FADD.FTZ R82, R85, R82 ;  /* 0x0000005255527221 */ /* 0x004fec0000010000 */
[----:B------:R-:W1:Y:S01]  /*18c60*/  MUFU.EX2 R88, R88 ;  /* 0x0000005800587308 */ /* 0x000e620000000800 */
[C---:B------:R-:W-:Y:S01]  /*18c70*/  HMMA.16816.F32 R8, R20.reuse, R26, R8 ;  /* 0x0000001a1408723c */ /* 0x040fe20000001808 */
[----:B------:R-:W2:Y:S02]  /*18c80*/  LDSM.16.MT88.4 R24, [R40+0x3000] ;  /* 0x003000002818783b */ /* 0x000ea40000004200 */
[C---:B---3--:R-:W-:Y:S06]  /*18c90*/  FADD.FTZ R82, R86.reuse, R82 ;  /* 0x0000005256527221 */ /* 0x048fec0000010000 */
[----:B------:R-:W-:Y:S01]  /*18ca0*/  MUFU.EX2 R89, R89 ;  /* 0x0000005900597308 */ /* 0x000fe20000000800 */
[C---:B----4-:R-:W-:Y:S09]  /*18cb0*/  HMMA.16816.F32 R12, R20.reuse, R28, R12 ;  /* 0x0000001c140c723c */ /* 0x050ff2000000180c */
[----:B------:R-:W3:Y:S01]  /*18cc0*/  MUFU.EX2 R3, R3 ;  /* 0x0000000300037308 */ /* 0x000ee20000000800 */
[----:B------:R-:W-:Y:S01]  /*18cd0*/  HMMA.16816.F32 R16, R20, R30, R16 ;  /* 0x0000001e1410723c */ /* 0x000fe20000001810 */
[----:B------:R-:W4:Y:S02]  /*18ce0*/  LDSM.16.MT88.4 R28, [R208+0x8400] ;  /* 0x00840000d01c783b */ /* 0x000f240000004200 */
[----:B------:R-:W-:Y:S02]  /*18cf0*/  F2FP.F16.F32.PACK_AB R20, R86, R85 ;  /* 0x000000555614723e */ /* 0x000fe400000000ff */
[C---:B-1----:R-:W-:Y:S01]  /*18d00*/  F2FP.F16.F32.PACK_AB R21, R88.reuse, R87 ;  /* 0x000000575815723e */ /* 0x042fe200000000ff */
[----:B------:R-:W-:Y:S03]  /*18d10*/  FADD.FTZ R87, R87, R84 ;  /* 0x0000005457577221 */ /* 0x000fe60000010000 */
[----:B------:R-:W-:Y:S01]  /*18d20*/  MUFU.EX2 R90, R90 ;  /* 0x0000005a005a7308 */ /* 0x000fe20000000800 */
[----:B------:R-:W-:Y:S09]  /*18d30*/  FADD.FTZ R87, R88, R87 ;  /* 0x0000005758577221 */ /* 0x000ff20000010000 */
[----:B------:R-:W1:Y:S01]  /*18d40*/  MUFU.EX2 R91, R91 ;  /* 0x0000005b005b7308 */ /* 0x000e620000000800 */
[----:B---3--:R-:W-:Y:S01]  /*18d50*/  F2FP.F16.F32.PACK_AB R22, R3, R89 ;  /* 0x000000590316723e */ /* 0x008fe200000000ff */
[----:B------:R-:W-:Y:S04]  /*18d60*/  FADD.FTZ R89, R89, R82 ;  /* 0x0000005259597221 */ /* 0x000fe80000010000 */
[----:B------:R-:W-:Y:S01]  /*18d70*/  FADD.FTZ R89, R3, R89 ;  /* 0x0000005903597221 */ /* 0x000fe20000010000 */
[----:B------:R-:W-:Y:S03]  /*18d80*/  MOV R3, R0 ;  /* 0x0000000000037202 */ /* 0x000fe60000000f00 */
[----:B------:R-:W3:Y:S10]  /*18d90*/  MUFU.EX2 R92, R92 ;  /* 0x0000005c005c7308 */ /* 0x000ef40000000800 */
[----:B------:R-:W-:Y:S01]  /*18da0*/  MUFU.EX2 R93, R93 ;  /* 0x0000005d005d7308 */ /* 0x000fe20000000800 */
[C---:B-1----:R-:W-:Y:S01]  /*18db0*/  F2FP.F16.F32.PACK_AB R23, R91.reuse, R90 ;  /* 0x0000005a5b17723e */ /* 0x042fe200000000ff */
[----:B------:R-:W-:Y:S04]  /*18dc0*/  FADD.FTZ R90, R90, R87 ;  /* 0x000000575a5a7221 */ /* 0x000fe80000010000 */
[----:B------:R-:W-:Y:S04]  /*18dd0*/  FADD.FTZ R90, R91, R90 ;  /* 0x0000005a5b5a7221 */ /* 0x000fe80000010000 */
[----:B------:R-:W1:Y:S01]  /*18de0*/  MUFU.EX2 R94, R94 ;  /* 0x0000005e005e7308 */ /* 0x000e620000000800 */
[C---:B------:R-:W-:Y:S03]  /*18df0*/  HMMA.16816.F32 R4, R20.reuse, R32, R4 ;  /* 0x000000201404723c */ /* 0x040fe60000001804 */
[----:B---3--:R-:W-:Y:S06]  /*18e00*/  FADD.FTZ R89, R92, R89 ;  /* 0x000000595c597221 */ /* 0x008fec0000010000 */
[----:B------:R-:W3:Y:S01]  /*18e10*/  MUFU.EX2 R95, R95 ;  /* 0x0000005f005f7308 */ /* 0x000ee20000000800 */
[C---:B------:R-:W-:Y:S01]  /*18e20*/  HMMA.16816.F32 R8, R20.reuse, R34, R8 ;  /* 0x000000221408723c */ /* 0x040fe20000001808 */
[----:B------:R-:W5:Y:S08]  /*18e30*/  LDSM.16.MT88.4 R32, [R40+0x3400] ;  /* 0x003400002820783b */ /* 0x000f700000004200 */
[----:B------:R-:W4:Y:S01]  /*18e40*/  MUFU.EX2 R96, R96 ;  /* 0x0000006000607308 */ /* 0x000f220000000800 */
[C---:B--2---:R-:W-:Y:S03]  /*18e50*/  HMMA.16816.F32 R12, R20.reuse, R24, R12 ;  /* 0x00000018140c723c */ /* 0x044fe6000000180c */
[----:B-1----:R-:W-:Y:S06]  /*18e60*/  FADD.FTZ R90, R94, R90 ;  /* 0x0000005a5e5a7221 */ /* 0x002fec0000010000 */
[----:B------:R-:W1:Y:S01]  /*18e70*/  MUFU.EX2 R97, R97 ;  /* 0x0000006100617308 */ /* 0x000e620000000800 */
[----:B------:R-:W-:Y:S01]  /*18e80*/  HMMA.16816.F32 R16, R20, R26, R16 ;  /* 0x0000001a1410723c */ /* 0x000fe20000001810 */
[----:B------:R-:W2:Y:S02]  /*18e90*/  LDSM.16.MT88.4 R24, [R208+0x8800] ;  /* 0x00880000d018783b */ /* 0x000ea40000004200 */
[C---:B------:R-:W-:Y:S01]  /*18ea0*/  F2FP.F16.F32.PACK_AB R20, R93.reuse, R92 ;  /* 0x0000005c5d14723e */ /* 0x040fe200000000ff */
[----:B------:R-:W-:Y:S01]  /*18eb0*/  FADD.FTZ R93, R93, R89 ;  /* 0x000000595d5d7221 */ /* 0x000fe20000010000 */
[C---:B---3--:R-:W-:Y:S01]  /*18ec0*/  F2FP.F16.F32.PACK_AB R21, R95.reuse, R94 ;  /* 0x0000005e5f15723e */ /* 0x048fe200000000ff */
[----:B------:R-:W-:Y:S03]  /*18ed0*/  FADD.FTZ R95, R95, R90 ;  /* 0x0000005a5f5f7221 */ /* 0x000fe60000010000 */
[----:B------:R-:W3:Y:S01]  /*18ee0*/  MUFU.EX2 R98, R98 ;  /* 0x0000006200627308 */ /* 0x000ee20000000800 */
[----:B----4-:R-:W-:Y:S09]  /*18ef0*/  FADD.FTZ R93, R96, R93 ;  /* 0x0000005d605d7221 */ /* 0x010ff20000010000 */
[----:B------:R-:W4:Y:S01]  /*18f00*/  MUFU.EX2 R99, R99 ;  /* 0x0000006300637308 */ /* 0x000f220000000800 */
[C---:B-1----:R-:W-:Y:S01]  /*18f10*/  F2FP.F16.F32.PACK_AB R22, R97.reuse, R96 ;  /* 0x000000606116723e */ /* 0x042fe200000000ff */
[----:B------:R-:W-:Y:S08]  /*18f20*/  FADD.FTZ R97, R97, R93 ;  /* 0x0000005d61617221 */ /* 0x000ff00000010000 */
[----:B------:R-:W1:Y:S01]  /*18f30*/  MUFU.EX2 R100, R100 ;  /* 0x0000006400647308 */ /* 0x000e620000000800 */
[----:B---3--:R-:W-:Y:S09]  /*18f40*/  FADD.FTZ R95, R98, R95 ;  /* 0x0000005f625f7221 */ /* 0x008ff20000010000 */
[----:B------:R-:W3:Y:S01]  /*18f50*/  MUFU.EX2 R45, R117 ;  /* 0x00000075002d7308 */ /* 0x000ee20000000800 */
        /* <DEDUP_REMOVED lines=8> */
[----:B------:R-:W2:Y:S01]  /*18fe0*/  MUFU.EX2 R42, R42 ;  /* 0x0000002a002a7308 */ /* 0x000ea20000000800 */
[C---:B-----5:R-:W-:Y:S03]  /*18ff0*/  HMMA.16816.F32 R12, R20.reuse, R32, R12 ;  /* 0x00000020140c723c */ /* 0x060fe6000000180c */
[--C-:B------:R-:W-:Y:S01]  /*19000*/  FFMA.FTZ R32, R128, UR4, -R152.reuse ;  /* 0x0000000480207c23 */ /* 0x100fe20008010898 */
[--C-:B------:R-:W-:Y:S01]  /*19010*/  FFMA.FTZ R33, R130, UR4, -R151.reuse ;  /* 0x0000000482217c23 */ /* 0x100fe20008010897 */
[----:B------:R-:W-:Y:S01]  /*19020*/  FFMA.FTZ R152, R129, UR4, -R152 ;  /* 0x0000000481987c23 */ /* 0x000fe20008010898 */
[----:B------:R-:W-:Y:S03]  /*19030*/  FFMA.FTZ R151, R131, UR4, -R151 ;  /* 0x0000000483977c23 */ /* 0x000fe60008010897 */
[----:B------:R-:W5:Y:S01]  /*19040*/  MUFU.EX2 R44, R44 ;  /* 0x0000002c002c7308 */ /* 0x000f620000000800 */
[----:B------:R-:W-:Y:S03]  /*19050*/  HMMA.16816.F32 R16, R20, R34, R16 ;  /* 0x000000221410723c */ /* 0x000fe60000001810 */
[C---:B---3--:R-:W-:Y:S01]  /*19060*/  F2FP.F16.F32.PACK_AB R20, R45.reuse, R100 ;  /* 0x000000642d14723e */ /* 0x048fe200000000ff */
[----:B------:R-:W-:Y:S01]  /*19070*/  FADD.FTZ R45, R45, R97 ;  /* 0x000000612d2d7221 */ /* 0x000fe20000010000 */
[----:B-1----:R-:W-:Y:S01]  /*19080*/  F2FP.F16.F32.PACK_AB R21, R41, R43 ;  /* 0x0000002b2915723e */ /* 0x002fe200000000ff */
[----:B------:R-:W-:Y:S03]  /*19090*/  FADD.FTZ R43, R43, R95 ;  /* 0x0000005f2b2b7221 */ /* 0x000fe60000010000 */
[----:B------:R-:W-:Y:S01]  /*190a0*/  MUFU.EX2 R46, R46 ;  /* 0x0000002e002e7308 */ /* 0x000fe20000000800 */
[----:B--2---:R-:W-:Y:S01]  /*190b0*/  FADD.FTZ R45, R42, R45 ;  /* 0x0000002d2a2d7221 */ /* 0x004fe20000010000 */
[----:B------:R-:W-:Y:S08]  /*190c0*/  FADD.FTZ R43, R41, R43 ;  /* 0x0000002b292b7221 */ /* 0x000ff00000010000 */
[----:B------:R-:W1:Y:S01]  /*190d0*/  MUFU.EX2 R47, R47 ;  /* 0x0000002f002f7308 */ /* 0x000e620000000800 */
[C---:B-----5:R-:W-:Y:S01]  /*190e0*/  F2FP.F16.F32.PACK_AB R22, R44.reuse, R42 ;  /* 0x0000002a2c16723e */ /* 0x060fe200000000ff */
[----:B------:R-:W-:Y:S08]  /*190f0*/  FADD.FTZ R44, R44, R45 ;  /* 0x0000002d2c2c7221 */ /* 0x000ff00000010000 */
[----:B------:R-:W2:Y:S10]  /*19100*/  MUFU.EX2 R48, R48 ;  /* 0x0000003000307308 */ /* 0x000eb40000000800 */
[----:B------:R-:W3:Y:S01]  /*19110*/  MUFU.EX2 R49, R49 ;  /* 0x0000003100317308 */ /* 0x000ee20000000800 */
[C---:B-1----:R-:W-:Y:S01]  /*19120*/  F2FP.F16.F32.PACK_AB R23, R47.reuse, R46 ;  /* 0x0000002e2f17723e */ /* 0x042fe200000000ff */
[----:B------:R-:W-:Y:S04]  /*19130*/  FADD.FTZ R46, R46, R43 ;  /* 0x0000002b2e2e7221 */ /* 0x000fe80000010000 */
[----:B------:R-:W-:Y:S02]  /*19140*/  FADD.FTZ R46, R47, R46 ;  /* 0x0000002e2f2e7221 */ /* 0x000fe40000010000 */
[C---:B------:R-:W-:Y:S02]  /*19150*/  HMMA.16816.F32 R4, R20.reuse, R24, R4 ;  /* 0x000000181404723c */ /* 0x040fe40000001804 */
[----:B------:R-:W-:Y:S01]  /*19160*/  MUFU.EX2 R36, R126 ;  /* 0x0000007e00247308 */ /* 0x000fe20000000800 */
[----:B--2---:R-:W-:Y:S05]  /*19170*/  FADD.FTZ R44, R48, R44 ;  /* 0x0000002c302c7221 */ /* 0x004fea0000010000 */
[C---:B------:R-:W-:Y:S01]  /*19180*/  HMMA.16816.F32 R8, R20.reuse, R26, R8 ;  /* 0x0000001a1408723c */ /* 0x040fe20000001808 */
[----:B------:R-:W1:Y:S03]  /*19190*/  LDSM.16.MT88.4 R24, [R40+0x3c00] ;  /* 0x003c00002818783b */ /* 0x000e660000004200 */
[----:B------:R-:W2:Y:S01]  /*191a0*/  MUFU.EX2 R37, R127 ;  /* 0x0000007f00257308 */ /* 0x000ea20000000800 */
[C---:B---3--:R-:W-:Y:S01]  /*191b0*/  F2FP.F16.F32.PACK_AB R132, R49.reuse, R48 ;  /* 0x000000303184723e */ /* 0x048fe200000000ff */
[----:B------:R-:W-:Y:S02]  /*191c0*/  FADD.FTZ R49, R49, R44 ;  /* 0x0000002c31317221 */ /* 0x000fe40000010000 */
[C---:B----4-:R-:W-:Y:S06]  /*191d0*/  HMMA.16816.F32 R12, R20.reuse, R28, R12 ;  /* 0x0000001c140c723c */ /* 0x050fec000000180c */
[----:B------:R-:W3:Y:S02]  /*191e0*/  MUFU.EX2 R32, R32 ;  /* 0x0000002000207308 */ /* 0x000ee40000000800 */
[----:B------:R-:W-:Y:S08]  /*191f0*/  HMMA.16816.F32 R16, R20, R30, R16 ;  /* 0x0000001e1410723c */ /* 0x000ff00000001810 */
[----:B------:R-:W4:Y:S01]  /*19200*/  MUFU.EX2 R152, R152 ;  /* 0x0000009800987308 */ /* 0x000f220000000800 */
[C---:B--2---:R-:W-:Y:S01]  /*19210*/  F2FP.F16.F32.PACK_AB R133, R37.reuse, R36 ;  /* 0x000000242585723e */ /* 0x044fe200000000ff */
[----:B------:R-:W-:Y:S04]  /*19220*/  FADD.FTZ R36, R36, R46 ;  /* 0x0000002e24247221 */ /* 0x000fe80000010000 */
[----:B------:R-:W-:Y:S04]  /*19230*/  FADD.FTZ R36, R37, R36 ;  /* 0x0000002425247221 */ /* 0x000fe80000010000 */
[----:B------:R-:W2:Y:S01]  /*19240*/  MUFU.EX2 R33, R33 ;  /* 0x0000002100217308 */ /* 0x000ea20000000800 */
[----:B---3--:R-:W-:Y:S09]  /*19250*/  FADD.FTZ R49, R32, R49 ;  /* 0x0000003120317221 */ /* 0x008ff20000010000 */
[----:B------:R-:W3:Y:S01]  /*19260*/  MUFU.EX2 R151, R151 ;  /* 0x0000009700977308 */ /* 0x000ee20000000800 */
[C---:B----4-:R-:W-:Y:S01]  /*19270*/  F2FP.F16.F32.PACK_AB R134, R152.reuse, R32 ;  /* 0x000000209886723e */ /* 0x050fe200000000ff */
[----:B------:R-:W-:Y:S01]  /*19280*/  FADD.FTZ R229, R152, R49 ;  /* 0x0000003198e57221 */ /* 0x000fe20000010000 */
[----:B--2---:R-:W-:Y:S01]  /*19290*/  FADD.FTZ R36, R33, R36 ;  /* 0x0000002421247221 */ /* 0x004fe20000010000 */
[C---:B---3--:R-:W-:Y:S03]  /*192a0*/  F2FP.F16.F32.PACK_AB R135, R151.reuse, R33 ;  /* 0x000000219787723e */ /* 0x048fe600000000ff */
[----:B------:R-:W-:Y:S04]  /*192b0*/  FADD.FTZ R228, R151, R36 ;  /* 0x0000002497e47221 */ /* 0x000fe80000010000 */
[C---:B------:R-:W-:Y:S08]  /*192c0*/  HMMA.16816.F32 R144, R132.reuse, R140, R4 ;  /* 0x0000008c8490723c */ /* 0x040ff00000001804 */
[C---:B------:R-:W-:Y:S08]  /*192d0*/  HMMA.16816.F32 R140, R132.reuse, R142, R8 ;  /* 0x0000008e848c723c */ /* 0x040ff00000001808 */
[C---:B-1----:R-:W-:Y:S08]  /*192e0*/  HMMA.16816.F32 R136, R132.reuse, R24, R12 ;  /* 0x000000188488723c */ /* 0x042ff0000000180c */
[----:B------:R-:W-:Y:S01]  /*192f0*/  HMMA.16816.F32 R132, R132, R26, R16 ;  /* 0x0000001a8484723c */ /* 0x000fe20000001810 */
[----:B------:R-:W-:Y:S08]  /*19300*/  @!UPT UIADD3 URZ, UPT, UPT, URZ, URZ, URZ ;  /* 0x000000fffffff290 */ /* 0x000ff0000fffe0ff */
[----:B------:R-:W-:Y:S11]  /*19310*/  @P0 BRA `(.L_x_777) ;  /* 0xffffffbc00d40947 */ /* 0x000ff6000383ffff */
.L_x_773:
        /* <DEDUP_REMOVED lines=8> */
[----:B------:R-:W4:Y:S01]  /*193a0*/  S2R R12, SR_CTAID.Y ;  /* 0x00000000000c7919 */ /* 0x000f220000002600 */
[C---:B------:R-:W-:Y:S01]  /*193b0*/  SHF.L.U32 R17, R211.reuse, 0x2, RZ ;  /* 0x00000002d3117819 */ /* 0x040fe200000006ff */
[----:B------:R-:W5:Y:S01]  /*193c0*/  LDC R15, c[0x0][0x434] ;  /* 0x00010d00ff0f7b82 */ /* 0x000f620000000800 */
[----:B------:R-:W-:Y:S01]  /*193d0*/  LOP3.LUT P5, RZ, R211, 0x3, RZ, 0xc0, !PT ;  /* 0x00000003d3ff7812 */ /* 0x000fe200078ac0ff */
[----:B------:R-:W-:Y:S01]  /*193e0*/  BSSY.RECONVERGENT B0, `(.L_x_778) ;  /* 0x0000067000007945 */ /* 0x000fe20003800200 */
[----:B------:R-:W-:-:S02]  /*193f0*/  LOP3.LUT R16, R17, 0x20, RZ, 0xc0, !PT ;  /* 0x0000002011107812 */ /* 0x000fc400078ec0ff */
[----:B------:R-:W-:-:S03]  /*19400*/  LOP3.LUT R17, R17, 0x40, RZ, 0xc0, !PT ;  /* 0x0000004011117812 */ /* 0x000fc600078ec0ff */
[----:B------:R-:W4:Y:S01]  /*19410*/  S2UR UR8, SR_CTAID.X ;  /* 0x00000000000879c3 */ /* 0x000f220000002500 */
[----:B-1----:R-:W-:Y:S01]  /*19420*/  FADD.FTZ R229, R4, R229 ;  /* 0x000000e504e57221 */ /* 0x002fe20000010000 */
[----:B------:R-:W-:Y:S01]  /*19430*/  SHF.L.U32 R4, R211, 0x4, RZ ;  /* 0x00000004d3047819 */ /* 0x000fe200000006ff */
[----:B--2---:R-:W-:-:S05]  /*19440*/  ULEA UR4, UR4, UR5, 0x18 ;  /* 0x0000000504047291 */ /* 0x004fca000f8ec0ff */
[----:B------:R-:W1:Y:S01]  /*19450*/  @!P2 LDC.64 R10, c[0x0][0x400] ;  /* 0x00010000ff0aab82 */ /* 0x000e620000000a00 */
[----:B---3--:R-:W-:Y:S01]  /*19460*/  FADD.FTZ R228, R3, R228 ;  /* 0x000000e403e47221 */ /* 0x008fe20000010000 */
[----:B------:R-:W2:Y:S01]  /*19470*/  SHFL.BFLY PT, R6, R229, 0x1, 0x1f ;  /* 0x0c201f00e5067f89 */ /* 0x000ea200000e0000 */
[----:B------:R-:W-:Y:S02]  /*19480*/  LOP3.LUT R7, R7, 0x3e00, R4, 0xf8, !PT ;  /* 0x00003e0007077812 */ /* 0x000fe400078ef804 */
[----:B------:R-:W-:Y:S01]  /*19490*/  LOP3.LUT R4, R8, 0xc0, RZ, 0xc0, !PT ;  /* 0x000000c008047812 */ /* 0x000fe200078ec0ff */
[----:B------:R-:W3:Y:S01]  /*194a0*/  SHFL.BFLY PT, R5, R228, 0x1, 0x1f ;  /* 0x0c201f00e4057f89 */ /* 0x000ee200000e0000 */
[----:B------:R-:W-:Y:S02]  /*194b0*/  LOP3.LUT R8, R7, 0x20, R8, 0xf8, !PT ;  /* 0x0000002007087812 */ /* 0x000fe400078ef808 */
[----:B------:R-:W-:-:S04]  /*194c0*/  LOP3.LUT R7, R4, 0x18, R211, 0xf8, !PT ;  /* 0x0000001804077812 */ /* 0x000fc800078ef8d3 */
[----:B------:R-:W-:Y:S02]  /*194d0*/  LOP3.LUT R8, R8, R7, RZ, 0xfc, !PT ;  /* 0x0000000708087212 */ /* 0x000fe400078efcff */
[----:B------:R-:W5:Y:S01]  /*194e0*/  LDC.U8 R7, c[0x0][0x548] ;  /* 0x00015200ff077b82 */ /* 0x000f620000000000 */
[----:B----4-:R-:W-:Y:S01]  /*194f0*/  USHF.L.U32 UR8, UR8, 0x6, URZ ;  /* 0x0000000608087899 */ /* 0x010fe200080006ff */
[----:B------:R-:W-:-:S04]  /*19500*/  LEA R13, R8, UR4, 0x1 ;  /* 0x00000004080d7c11 */ /* 0x000fc8000f8e08ff */
[C---:B------:R-:W-:Y:S02]  /*19510*/  IADD3 R17, PT, PT, R13.reuse, -R17, RZ ;  /* 0x800000110d117210 */ /* 0x040fe40007ffe0ff */
[----:B------:R-:W-:Y:S01]  /*19520*/  IADD3 R20, PT, PT, R13, -R16, RZ ;  /* 0x800000100d147210 */ /* 0x000fe20007ffe0ff */
[----:B-1----:R-:W-:Y:S01]  /*19530*/  @!P2 IMAD.WIDE.U32 R22, R12, R10, RZ ;  /* 0x0000000a0c16a225 */ /* 0x002fe200078e00ff */
[----:B------:R-:W-:-:S03]  /*19540*/  IADD3 R16, PT, PT, -R16, R17, RZ ;  /* 0x0000001110107210 */ /* 0x000fc60007ffe1ff */
[----:B--2---:R-:W-:Y:S01]  /*19550*/  FADD.FTZ R6, R229, R6 ;  /* 0x00000006e5067221 */ /* 0x004fe20000010000 */
[----:B------:R-:W-:Y:S02]  /*19560*/  @!P2 IMAD R11, R12, R11, R23 ;  /* 0x0000000b0c0ba224 */ /* 0x000fe400078e0217 */
[----:B---3--:R-:W-:Y:S01]  /*19570*/  FADD.FTZ R5, R228, R5 ;  /* 0x00000005e4057221 */ /* 0x008fe20000010000 */
[----:B------:R-:W1:Y:S01]  /*19580*/  MUFU.RCP R9, R6 ;  /* 0x0000000600097308 */ /* 0x000e620000001000 */
[----:B------:R-:W-:-:S03]  /*19590*/  FSETP.NE.FTZ.AND P1, PT, R6, RZ, PT ;  /* 0x000000ff0600720b */ /* 0x000fc60003f35000 */
[----:B------:R-:W-:-:S04]  /*195a0*/  FSETP.NE.FTZ.AND P0, PT, R5, RZ, PT ;  /* 0x000000ff0500720b */ /* 0x000fc80003f15000 */
[----:B------:R-:W2:Y:S01]  /*195b0*/  MUFU.RCP R3, R5 ;  /* 0x0000000500037308 */ /* 0x000ea20000001000 */
[----:B-----5:R-:W-:Y:S02]  /*195c0*/  ISETP.NE.AND P3, PT, R7, RZ, PT ;  /* 0x000000ff0700720c */ /* 0x020fe40003f65270 */
[----:B------:R-:W3:Y:S02]  /*195d0*/  S2R R7, SR_CTAID.Z ;  /* 0x0000000000077919 */ /* 0x000ee40000002700 */
[----:B------:R-:W-:-:S03]  /*195e0*/  ISETP.NE.OR P4, PT, R212, -0x1, !P3 ;  /* 0xffffffffd400780c */ /* 0x000fc60005f85670 */
[----:B------:R4:W5:Y:S01]  /*195f0*/  @P1 MUFU.LG2 R18, R6 ;  /* 0x0000000600121308 */ /* 0x0009620000000c00 */
[----:B-1----:R-:W-:Y:S02]  /*19600*/  FSEL R4, R9, 1, P1 ;  /* 0x3f80000009047808 */ /* 0x002fe40000800000 */
[----:B------:R-:W1:Y:S03]  /*19610*/  @P2 LDC.64 R8, c[0x0][0x408] ;  /* 0x00010200ff082b82 */ /* 0x000e660000000a00 */
[C---:B------:R-:W-:Y:S01]  /*19620*/  FMUL.FTZ R144, R4.reuse, R144 ;  /* 0x0000009004907220 */ /* 0x040fe20000410000 */
[C---:B------:R-:W-:Y:S01]  /*19630*/  FMUL.FTZ R145, R4.reuse, R145 ;  /* 0x0000009104917220 */ /* 0x040fe20000410000 */
[----:B------:R-:W5:Y:S01]  /*19640*/  @P0 MUFU.LG2 R5, R5 ;  /* 0x0000000500050308 */ /* 0x000f620000000c00 */
[----:B--2---:R-:W-:Y:S01]  /*19650*/  FSEL R3, R3, 1, P0 ;  /* 0x3f80000003037808 */ /* 0x004fe20000000000 */
[C---:B------:R-:W-:Y:S01]  /*19660*/  FMUL.FTZ R140, R4.reuse, R140 ;  /* 0x0000008c048c7220 */ /* 0x040fe20000410000 */
[----:B------:R-:W3:Y:S01]  /*19670*/  @!P3 LDC R14, c[0x0][0x3e0] ;  /* 0x0000f800ff0ebb82 */ /* 0x000ee20000000800 */
[----:B------:R-:W-:Y:S01]  /*19680*/  F2FP.F16.F32.PACK_AB R144, R145, R144 ;  /* 0x000000909190723e */ /* 0x000fe200000000ff */
[C---:B------:R-:W-:Y:S01]  /*19690*/  FMUL.FTZ R141, R4.reuse, R141 ;  /* 0x0000008d048d7220 */ /* 0x040fe20000410000 */
[C---:B------:R-:W-:Y:S01]  /*196a0*/  FMUL.FTZ R146, R3.reuse, R146 ;  /* 0x0000009203927220 */ /* 0x040fe20000410000 */
[C---:B------:R-:W-:Y:S01]  /*196b0*/  FMUL.FTZ R147, R3.reuse, R147 ;  /* 0x0000009303937220 */ /* 0x040fe20000410000 */
[C---:B------:R-:W-:Y:S01]  /*196c0*/  FMUL.FTZ R142, R3.reuse, R142 ;  /* 0x0000008e038e7220 */ /* 0x040fe20000410000 */
[----:B------:R-:W-:Y:S01]  /*196d0*/  STS [R13], R144 ;  /* 0x000000900d007388 */ /* 0x000fe20000000800 */
[----:B------:R-:W-:Y:S01]  /*196e0*/  FMUL.FTZ R143, R3, R143 ;  /* 0x0000008f038f7220 */ /* 0x000fe20000410000 */
[----:B----4-:R-:W2:Y:S01]  /*196f0*/  @P1 LDC R6, c[0x0][0x458] ;  /* 0x00011600ff061b82 */ /* 0x010ea20000000800 */
[----:B------:R-:W-:Y:S01]  /*19700*/  F2FP.F16.F32.PACK_AB R146, R147, R146 ;  /* 0x000000929392723e */ /* 0x000fe200000000ff */
[C---:B------:R-:W-:Y:S01]  /*19710*/  FMUL.FTZ R136, R4.reuse, R136 ;  /* 0x0000008804887220 */ /* 0x040fe20000410000 */
[C---:B------:R-:W-:Y:S01]  /*19720*/  FMUL.FTZ R137, R4.reuse, R137 ;  /* 0x0000008904897220 */ /* 0x040fe20000410000 */
[C---:B------:R-:W-:Y:S01]  /*19730*/  FMUL.FTZ R132, R4.reuse, R132 ;  /* 0x0000008404847220 */ /* 0x040fe20000410000 */
[C---:B------:R-:W-:Y:S01]  /*19740*/  FMUL.FTZ R138, R3.reuse, R138 ;  /* 0x0000008a038a7220 */ /* 0x040fe20000410000 */
[----:B------:R4:W-:Y:S01]  /*19750*/  STS [R13+0x200], R146 ;  /* 0x000200920d007388 */ /* 0x0009e20000000800 */
[C---:B------:R-:W-:Y:S01]  /*19760*/  FMUL.FTZ R139, R3.reuse, R139 ;  /* 0x0000008b038b7220 */ /* 0x040fe20000410000 */
[----:B------:R-:W2:Y:S01]  /*19770*/  @P3 LDC R19, c[0x0][0x454] ;  /* 0x00011500ff133b82 */ /* 0x000ea20000000800 */
[----:B------:R-:W-:Y:S01]  /*19780*/  FMUL.FTZ R134, R3, R134 ;  /* 0x0000008603867220 */ /* 0x000fe20000410000 */
[----:B------:R-:W-:Y:S01]  /*19790*/  F2FP.F16.F32.PACK_AB R140, R141, R140 ;  /* 0x0000008c8d8c723e */ /* 0x000fe200000000ff */
[----:B------:R-:W-:Y:S01]  /*197a0*/  FMUL.FTZ R4, R4, R133 ;  /* 0x0000008504047220 */ /* 0x000fe20000410000 */
[----:B------:R-:W-:Y:S01]  /*197b0*/  F2FP.F16.F32.PACK_AB R142, R143, R142 ;  /* 0x0000008e8f8e723e */ /* 0x000fe200000000ff */
[----:B------:R-:W-:Y:S01]  /*197c0*/  FMUL.FTZ R3, R3, R135 ;  /* 0x0000008703037220 */ /* 0x000fe20000410000 */
[----:B------:R-:W-:Y:S01]  /*197d0*/  F2FP.F16.F32.PACK_AB R136, R137, R136 ;  /* 0x000000888988723e */ /* 0x000fe200000000ff */
[----:B------:R-:W-:Y:S01]  /*197e0*/  STS [R20+0x10], R140 ;  /* 0x0000108c14007388 */ /* 0x000fe20000000800 */
[----:B------:R-:W-:Y:S01]  /*197f0*/  F2FP.F16.F32.PACK_AB R138, R139, R138 ;  /* 0x0000008a8b8a723e */ /* 0x000fe200000000ff */
[----:B---3--:R-:W-:Y:S01]  /*19800*/  @!P3 IMAD R14, R12, R14, R7 ;  /* 0x0000000e0c0eb224 */ /* 0x008fe200078e0207 */
[----:B------:R-:W-:Y:S01]  /*19810*/  F2FP.F16.F32.PACK_AB R4, R4, R132 ;  /* 0x000000840404723e */ /* 0x000fe200000000ff */
[----:B------:R1:W-:Y:S01]  /*19820*/  STS [R20+0x210], R142 ;  /* 0x0002108e14007388 */ /* 0x0003e20000000800 */
[----:B------:R-:W-:Y:S01]  /*19830*/  F2FP.F16.F32.PACK_AB R3, R3, R134 ;  /* 0x000000860303723e */ /* 0x000fe200000000ff */
[----:B-----5:R-:W-:Y:S01]  /*19840*/  @P1 FMUL.FTZ R18, R18, 0.69314718246459960938 ;  /* 0x3f31721812121820 */ /* 0x020fe20000410000 */
[----:B------:R-:W-:Y:S01]  /*19850*/  @P0 FMUL.FTZ R5, R5, 0.69314718246459960938 ;  /* 0x3f31721805050820 */ /* 0x000fe20000410000 */
[----:B------:R-:W-:Y:S04]  /*19860*/  STS [R17+0x20], R136 ;  /* 0x0000208811007388 */ /* 0x000fe80000000800 */
[----:B------:R-:W-:Y:S01]  /*19870*/  STS [R17+0x220], R138 ;  /* 0x0002208a11007388 */ /* 0x000fe20000000800 */
[----:B----4-:R-:W3:Y:S03]  /*19880*/  @P0 LDC R13, c[0x0][0x458] ;  /* 0x00011600ff0d0b82 */ /* 0x010ee60000000800 */
[----:B------:R4:W-:Y:S04]  /*19890*/  STS [R16+0x30], R4 ;  /* 0x0000300410007388 */ /* 0x0009e80000000800 */
[----:B------:R3:W-:Y:S01]  /*198a0*/  STS [R16+0x230], R3 ;  /* 0x0002300310007388 */ /* 0x0007e20000000800 */
[----:B-1----:R-:W-:Y:S01]  /*198b0*/  @P2 IMAD.WIDE.U32 R20, R212, R8, RZ ;  /* 0x00000008d4142225 */ /* 0x002fe200078e00ff */
[----:B------:R-:W-:-:S03]  /*198c0*/  MOV R8, 0x7f800000 ;  /* 0x7f80000000087802 */ /* 0x000fc60000000f00 */
[----:B------:R-:W-:Y:S01]  /*198d0*/  @P2 IMAD R11, R212, R9, R21 ;  /* 0x00000009d40b2224 */ /* 0x000fe200078e0215 */
[----:B------:R-:W-:Y:S01]  /*198e0*/  MOV R9, 0x7f800000 ;  /* 0x7f80000000097802 */ /* 0x000fe20000000f00 */
[----:B------:R-:W-:Y:S02]  /*198f0*/  @!P4 IMAD R212, R12, R15, RZ ;  /* 0x0000000f0cd4c224 */ /* 0x000fe400078e02ff */
[----:B--2---:R-:W-:Y:S01]  /*19900*/  @P1 FFMA.FTZ R9, R2, R6, R18 ;  /* 0x0000000602091223 */ /* 0x004fe20000010012 */
[----:B---3--:R-:W-:Y:S01]  /*19910*/  @P0 FFMA.FTZ R8, R0, R13, R5 ;  /* 0x0000000d00080223 */ /* 0x008fe20000010005 */
[----:B----4-:R-:W-:Y:S02]  /*19920*/  @!P3 IMAD R4, R14, R15, RZ ;  /* 0x0000000f0e04b224 */ /* 0x010fe400078e02ff */
[----:B------:R-:W-:Y:S01]  /*19930*/  @P3 IMAD R4, R7, R19, R212 ;  /* 0x0000001307043224 */ /* 0x000fe200078e02d4 */
[----:B------:R-:W-:Y:S06]  /*19940*/  BAR.SYNC.DEFER_BLOCKING 0x0 ;  /* 0x0000000000007b1d */ /* 0x000fec0000010000 */
[----:B------:R-:W-:Y:S05]  /*19950*/  @P5 BRA `(.L_x_779) ;  /* 0x00000000003c5947 */ /* 0x000fea0003800000 */
[----:B------:R-:W-:Y:S01]  /*19960*/  SHF.R.U32.HI R211, RZ, 0x1, R211 ;  /* 0x00000001ffd37819 */ /* 0x000fe200000116d3 */
[----:B------:R-:W1:Y:S01]  /*19970*/  LDCU.64 UR4, c[0x0][0x420] ;  /* 0x00008400ff0477ac */ /* 0x000e620008000a00 */
[----:B------:R-:W-:Y:S02]  /*19980*/  VIADD R5, R4, UR8 ;  /* 0x0000000804057c36 */ /* 0x000fe40008000000 */
[----:B------:R-:W-:Y:S01]  /*19990*/  LOP3.LUT R0, R211, 0x30, RZ, 0xc0, !PT ;  /* 0x00000030d3007812 */ /* 0x000fe200078ec0ff */
[----:B------:R-:W-:-:S03]  /*199a0*/  VIADD R2, R213, -UR8 ;  /* 0x80000008d5027c36 */ /* 0x000fc60008000000 */
        /* <DEDUP_REMOVED lines=10> */
.L_x_779:
[----:B------:R-:W-:Y:S05]  /*19a50*/  BSYNC.RECONVERGENT B0 ;  /* 0x0000000000007941 */ /* 0x000fea0003800200 */
.L_x_778:
[----:B------:R-:W2:Y:S01]  /*19a60*/  LDCU UR4, c[0x0][0x440] ;  /* 0x00008800ff0477ac */ /* 0x000ea20008000800 */
[----:B-1----:R-:W1:Y:S01]  /*19a70*/  LDC.64 R2, c[0x0][0x408] ;  /* 0x00010200ff027b82 */ /* 0x002e620000000a00 */
[----:B------:R-:W-:Y:S01]  /*19a80*/  IADD3 R213, PT, PT, R213, -UR8, RZ ;  /* 0x80000008d5d57c10 */ /* 0x000fe2000fffe0ff */
[----:B------:R-:W-:Y:S01]  /*19a90*/  IMAD.MOV.U32 R5, RZ, RZ, RZ ;  /* 0x000000ffff057224 */ /* 0x000fe200078e00ff */
[----:B------:R-:W-:Y:S01]  /*19aa0*/  MOV R4, R148 ;  /* 0x0000009400047202 */ /* 0x000fe20000000f00 */
[----:B------:R-:W3:Y:S01]  /*19ab0*/  LDS.128 R12, [R222] ;  /* 0x00000000de0c7984 */ /* 0x000ee20000000c00 */
[----:B------:R-:W-:-:S03]  /*19ac0*/  @P2 MOV R22, R20 ;  /* 0x0000001400162202 */ /* 0x000fc60000000f00 */
[----:B------:R-:W4:Y:S01]  /*19ad0*/  LDS.128 R220, [R222+0x800] ;  /* 0x00080000dedc7984 */ /* 0x000f220000000c00 */
[----:B--2---:R-:W-:Y:S01]  /*19ae0*/  ISETP.GE.AND P1, PT, R148, UR4, PT ;  /* 0x0000000494007c0c */ /* 0x004fe2000bf26270 */
[----:B------:R-:W2:Y:S03]  /*19af0*/  LDCU.64 UR4, c[0x0][0x410] ;  /* 0x00008200ff0477ac */ /* 0x000ea60008000a00 */
[----:B------:R-:W-:Y:S01]  /*19b00*/  ISETP.GE.OR P0, PT, R218, R213, P1 ;  /* 0x000000d5da00720c */ /* 0x000fe20000f06670 */
[----:B-1----:R-:W-:-:S04]  /*19b10*/  IMAD.WIDE.U32 R4, R2, UR8, R4 ;  /* 0x0000000802047c25 */ /* 0x002fc8000f8e0004 */
[----:B------:R-:W-:Y:S01]  /*19b20*/  IMAD R0, R3, UR8, R5 ;  /* 0x0000000803007c24 */ /* 0x000fe2000f8e0205 */
[----:B------:R-:W-:-:S07]  /*19b30*/  IADD3 R8, P2, PT, R22, R4, RZ ;  /* 0x0000000416087210 */ /* 0x000fce0007f5e0ff */
[----:B------:R-:W1:Y:S01]  /*19b40*/  @!P0 LDC.64 R4, c[0x0][0x3f0] ;  /* 0x0000fc00ff048b82 */ /* 0x000e620000000a00 */
[----:B------:R-:W-:Y:S02]  /*19b50*/  IMAD.X R9, R11, 0x1, R0, P2 ;  /* 0x000000010b097824 */ /* 0x000fe400010e0600 */
[----:B------:R-:W-:Y:S02]  /*19b60*/  VIADD R0, R218, 0x20 ;  /* 0x00000020da007836 */ /* 0x000fe40000000000 */
[----:B--2---:R-:W-:-:S03]  /*19b70*/  IMAD.WIDE.U32 R8, R7, UR4, R8 ;  /* 0x0000000407087c25 */ /* 0x004fc6000f8e0008 */
[----:B------:R-:W-:Y:S01]  /*19b80*/  ISETP.GE.OR P1, PT, R0, R213, P1 ;  /* 0x000000d50000720c */ /* 0x000fe20000f26670 */
[----:B------:R-:W-:Y:S01]  /*19b90*/  IMAD R11, R7, UR5, R9 ;  /* 0x00000005070b7c24 */ /* 0x000fe2000f8e0209 */
[----:B------:R-:W-:-:S05]  /*19ba0*/  @!P0 MOV R10, R8 ;  /* 0x00000008000a8202 */ /* 0x000fca0000000f00 */
[----:B------:R-:W-:-:S04]  /*19bb0*/  @!P0 IMAD.WIDE.U32 R16, R218, R2, R10 ;  /* 0x00000002da108225 */ /* 0x000fc800078e000a */
[----:B------:R-:W-:Y:S01]  /*19bc0*/  @!P0 IMAD R6, R218, R3, R17 ;  /* 0x00000003da068224 */ /* 0x000fe200078e0211 */
[----:B-1----:R-:W-:-:S04]  /*19bd0*/  @!P0 LEA R4, P2, R16, R4, 0x1 ;  /* 0x0000000410048211 */ /* 0x002fc800078408ff */
[----:B------:R-:W-:-:S05]  /*19be0*/  @!P0 LEA.HI.X R5, R16, R5, R6, 0x1, P2 ;  /* 0x0000000510058211 */ /* 0x000fca00010f0c06 */
[----:B---3--:R1:W-:Y:S01]  /*19bf0*/  @!P0 STG.E.128 desc[UR6][R4.64], R12 ;  /* 0x0000000c04008986 */ /* 0x0083e2000c101d06 */
[----:B----4-:R-:W-:Y:S05]  /*19c00*/  @P1 EXIT ;  /* 0x000000000000194d */ /* 0x010fea0003800000 */
[----:B------:R-:W2:Y:S01]  /*19c10*/  LDCU.64 UR4, c[0x0][0x3f0] ;  /* 0x00007e00ff0477ac */ /* 0x000ea20008000a00 */
[----:B------:R-:W-:Y:S02]  /*19c20*/  IADD3 R218, P0, PT, R218, 0x20, RZ ;  /* 0x00000020dada7810 */ /* 0x000fe40007f1e0ff */
        /* <DEDUP_REMOVED lines=8> */
[----:B------:R-:W-:Y:S01]  /*19cb0*/  STG.E.128 desc[UR6][R2.64], R220 ;  /* 0x000000dc02007986 */ /* 0x000fe2000c101d06 */
[----:B------:R-:W-:Y:S05]  /*19cc0*/  EXIT ;  /* 0x000000000000794d */ /* 0x000fea0003800000 */
.L_x_780:
        /* <DEDUP_REMOVED lines=11> */
.L_x_4876:


//--------------------- .text._ZN5flash24flash_fwd_splitkv_kernelI23Flash_fwd_kernel_traitsILi32ELi64ELi256ELi4ELb0ELb0EN7cutlass6half_tE19Flash_kernel_traitsILi32ELi64ELi256ELi4ES3_EELb1ELb0ELb0ELb0ELb0ELb1ELb0ELb1EEEvNS_16Flash_fwd_paramsE --------------------------
	.section	.text._ZN5flash24flash_fwd_splitkv_kernelI23Flash_fwd_kernel_traitsILi32ELi64ELi256ELi4ELb0ELb0EN7cutlass6half_tE19Flash_kernel_traitsILi32ELi64ELi256ELi4ES3_EELb1ELb0ELb0ELb0ELb0ELb1ELb0ELb1EEEvNS_16Flash_fwd_paramsE,"ax",@progbits
	.align	128
        .global         _ZN5flash24flash_fwd_splitkv_kernelI23Flash_fwd_kernel_traitsILi32ELi64ELi256ELi4ELb0ELb0EN7cutlass6half_tE19Flash_kernel_traitsILi32ELi64ELi256ELi4ES3_EELb1ELb0ELb0ELb0ELb0ELb1ELb0ELb1EEEvNS_16Flash_fwd_paramsE
        .type           _ZN5flash24flash_fwd_splitkv_kernelI23Flash_fwd_kernel_traitsILi32ELi64ELi256ELi4ELb0ELb0EN7cutlass6half_tE19Flash_kernel_traitsILi32ELi64ELi256ELi4ES3_EELb1ELb0ELb0ELb0ELb0ELb1ELb0ELb1EEEvNS_16Flash_fwd_paramsE,@function
        .size           _ZN5flash24flash_fwd_splitkv_kernelI23Flash_fwd_kernel_traitsILi32ELi64ELi256ELi4ELb0ELb0EN7cutlass6half_tE19Flash_kernel_traitsILi32ELi64ELi256ELi4ES3_EELb1ELb0ELb0ELb0ELb0ELb1ELb0ELb1EEEvNS_16Flash_fwd_paramsE,(.L_x_4877 - _ZN5flash24flash_fwd_splitkv_kernelI23Flash_fwd_kernel_traitsILi32ELi64ELi256ELi4ELb0ELb0EN7cutlass6half_tE19Flash_kernel_traitsILi32ELi64ELi256ELi4ES3_EELb1ELb0ELb0ELb0ELb0ELb1ELb0ELb1EEEvNS_16Flash_fwd_paramsE)
        .other          _ZN5flash24flash_fwd_splitkv_kernelI23Flash_fwd_kernel_traitsILi32ELi64ELi256ELi4ELb0ELb0EN7cutlass6half_tE19Flash_kernel_traitsILi32ELi64ELi256ELi4ES3_EELb1ELb0ELb0ELb0ELb0ELb1ELb0ELb1EEEvNS_16Flash_fwd_paramsE,@"STO_CUDA_ENTRY STV_DEFAULT"
_ZN5flash24flash_fwd_splitkv_kernelI23Flash_fwd_kernel_traitsILi32ELi64ELi256ELi4ELb0ELb0EN7cutlass6half_tE19Flash_kernel_traitsILi32ELi64ELi256ELi4ES3_EELb1ELb0ELb0ELb0ELb0ELb1ELb0ELb1EEEvNS_16Flash_fwd_paramsE:
.text._ZN5flash24flash_fwd_splitkv_kernelI23Flash_fwd_kernel_traitsILi32ELi64ELi256ELi4ELb0ELb0EN7cutlass6half_tE19Flash_kernel_traitsILi32ELi64ELi256ELi4ES3_EELb1ELb0ELb0ELb0ELb0ELb1ELb0ELb1EEEvNS_16Flash_fwd_paramsE:
        /* <DEDUP_REMOVED lines=21> */
[----:B------:R-:W1:Y:S01]  /*0150*/  S2R R22, SR_CTAID.X ;  /* 0x0000000000167919 */ /* 0x000e620000002500 */
[----:B------:R-:W-:Y:S01]  /*0160*/  IMAD.MOV.U32 R6, RZ, RZ, RZ ;  /* 0x000000ffff067224 */ /* 0x000fe200078e00ff */
[----:B------:R-:W3:Y:S01]  /*0170*/  @!P3 LDC R250, c[0x0][0x434] ;  /* 0x00010d00fffabb82 */ /* 0x000ee20000000800 */
[----:B------:R4:W2:Y:S01]  /*0180*/  @P3 LDG.E R0, desc[UR6][R2.64+0x4] ;  /* 0x0000040602003981 */ /* 0x0008a2000c1e1900 */
[----:B------:R-:W-:-:S05]  /*0190*/  IADD3.X R91, PT, PT, R13, UR5, RZ, P2, !PT ;  /* 0x000000050d5b7c10 */ /* 0x000fca00097fe4ff */
[----:B------:R-:W5:Y:S01]  /*01a0*/  @P5 LDG.E R6, desc[UR6][R90.64] ;  /* 0x000000065a065981 */ /* 0x000f62000c1e1900 */
[----:B------:R-:W1:Y:S01]  /*01b0*/  LDCU.U8 UR4, c[0x0][0x532] ;  /* 0x0000a640ff0477ac */ /* 0x000e620008000000 */
[----:B------:R-:W2:Y:S08]  /*01c0*/  @!P1 LDC R11, c[0x0][0x43c] ;  /* 0x00010f00ff0b9b82 */ /* 0x000eb00000000800 */
[----:B------:R-:W2:Y:S01]  /*01d0*/  @!P1 LDC.64 R8, c[0x0][0x488] ;  /* 0x00012200ff089b82 */ /* 0x000ea20000000a00 */
[----:B----4-:R-:W-:-:S05]  /*01e0*/  @P1 IADD3 R2, P0, PT, R12, R4, RZ ;  /* 0x000000040c021210 */ /* 0x010fca0007f1e0ff */
[----:B------:R-:W-:Y:S02]  /*01f0*/  @P1 IMAD.X R3, R13, 0x1, R5, P0 ;  /* 0x000000010d031824 */ /* 0x000fe400000e0605 */
[----:B------:R-:W4:Y:S01]  /*0200*/  LDC.64 R4, c[0x0][0x468] ;  /* 0x00011a00ff047b82 */ /* 0x000f220000000a00 */
[----:B-1----:R-:W-:Y:S02]  /*0210*/  ISETP.NE.AND P4, PT, RZ, UR4, PT ;  /* 0x00000004ff007c0c */ /* 0x002fe4000bf85270 */
[----:B------:R1:W5:Y:S01]  /*0220*/  @P1 LDG.E R7, desc[UR6][R2.64] ;  /* 0x0000000602071981 */ /* 0x000362000c1e1900 */
[----:B----4-:R-:W-:-:S04]  /*0230*/  ISETP.EQ.U32.AND P0, PT, R4, RZ, PT ;  /* 0x000000ff0400720c */ /* 0x010fc80003f02070 */
[----:B------:R-:W-:Y:S02]  /*0240*/  ISETP.EQ.OR.EX P2, PT, R5, RZ, !P4, P0 ;  /* 0x000000ff0500720c */ /* 0x000fe40006742700 */
[----:B-1----:R-:W-:-:S05]  /*0250*/  IADD3 R2, P0, PT, R12, R4, RZ ;  /* 0x000000040c027210 */ /* 0x002fca0007f1e0ff */
[----:B------:R-:W-:Y:S01]  /*0260*/  IMAD.X R3, R13, 0x1, R5, P0 ;  /* 0x000000010d037824 */ /* 0x000fe200000e0605 */
[----:B------:R-:W-:-:S04]  /*0270*/  ISETP.NE.U32.AND P0, PT, R4, RZ, PT ;  /* 0x000000ff0400720c */ /* 0x000fc80003f05070 */
[----:B------:R-:W-:-:S13]  /*0280*/  ISETP.NE.AND.EX P0, PT, R5, RZ, PT, P0 ;  /* 0x000000ff0500720c */ /* 0x000fda0003f05300 */
[----:B------:R-:W1:Y:S01]  /*0290*/  @!P0 LDC R4, c[0x0][0x438] ;  /* 0x00010e00ff048b82 */ /* 0x000e620000000800 */
[----:B------:R-:W-:Y:S02]  /*02a0*/  IMAD.MOV.U32 R10, RZ, RZ, -0x1 ;  /* 0xffffffffff0a7424 */ /* 0x000fe400078e00ff */
[----:B------:R-:W-:-:S04]  /*02b0*/  IMAD.SHL.U32 R111, R22, 0x40, RZ ;  /* 0x00000040166f7824 */ /* 0x000fc800078e00ff */
[----:B------:R4:W5:Y:S01]  /*02c0*/  @!P2 LDG.E R10, desc[UR6][R2.64] ;  /* 0x00000006020aa981 */ /* 0x000962000c1e1900 */
[----:B--2---:R-:W-:-:S05]  /*02d0*/  @P3 IMAD.IADD R250, R0, 0x1, -R241 ;  /* 0x0000000100fa3824 */ /* 0x004fca00078e0af1 */
[----:B---3--:R-:W-:Y:S01]  /*02e0*/  ISETP.GT.AND P2, PT, R250, R111, PT ;  /* 0x0000006ffa00720c */ /* 0x008fe20003f44270 */
[----:B-1--4-:R-:W-:-:S12]  /*02f0*/  @!P0 BRA `(.L_x_781) ;  /* 0x00000000000c8947 */ /* 0x012fd80003800000 */
[----:B------:R-:W2:Y:S02]  /*0300*/  @P4 LDG.E R4, desc[UR6][R2.64+0x4] ;  /* 0x0000040602044981 */ /* 0x000ea4000c1e1900 */
[----:B--2--5:R-:W-:-:S06]  /*0310*/  @P4 IADD3 R4, PT, PT, R4, -R10, RZ ;  /* 0x8000000a04044210 */ /* 0x024fcc0007ffe0ff */
[----:B------:R1:W5:Y:S02]  /*0320*/  @!P4 LDG.E R4, desc[UR6][R2.64] ;  /* 0x000000060204c981 */ /* 0x000364000c1e1900 */
.L_x_781:
[----:B------:R-:W-:Y:S01]  /*0330*/  @!P1 ISETP.NE.U32.AND P0, PT, R8, RZ, PT ;  /* 0x000000ff0800920c */ /* 0x000fe20003f05070 */
[----:B------:R-:W-:-:S12]  /*0340*/  @!P2 EXIT ;  /* 0x000000000000a94d */ /* 0x000fd80003800000 */
[----:B------:R-:W2:Y:S01]  /*0350*/  LDCU UR5, c[0x0][0x438] ;  /* 0x00008700ff0577ac */ /* 0x000ea20008000800 */
[----:B------:R-:W-:Y:S01]  /*0360*/  @!P1 ISETP.NE.AND.EX P0, PT, R9, RZ, PT, P0 ;  /* 0x000000ff0900920c */ /* 0x000fe20003f05300 */
[--C-:B-----5:R-:W-:Y:S01]  /*0370*/  IMAD.IADD R86, R4, 0x1, -R6.reuse ;  /* 0x0000000104567824 */ /* 0x120fe200078e0a06 */
[----:B------:R-:W3:Y:S01]  /*0380*/  S2R R21, SR_CTAID.Z ;  /* 0x0000000000157919 */ /* 0x000ee20000002700 */
[----:B------:R-:W4:Y:S01]  /*0390*/  LDCU UR4, c[0x0][0x508] ;  /* 0x0000a100ff0477ac */ /* 0x000f220008000800 */
[----:B------:R-:W-:Y:S01]  /*03a0*/  @!P1 SEL R0, R11, RZ, P0 ;  /* 0x000000ff0b009207 */ /* 0x000fe20000000000 */
[----:B------:R-:W-:Y:S01]  /*03b0*/  @P1 IMAD.IADD R99, R7, 0x1, -R6 ;  /* 0x0000000107631824 */ /* 0x000fe200078e0a06 */
[----:B------:R-:W3:Y:S01]  /*03c0*/  S2R R114, SR_TID.X ;  /* 0x0000000000727919 */ /* 0x000ee20000002100 */
[----:B------:R-:W-:Y:S02]  /*03d0*/  IMAD.MOV.U32 R9, RZ, RZ, R24 ;  /* 0x000000ffff097224 */ /* 0x000fe400078e0018 */
[----:B------:R-:W-:-:S02]  /*03e0*/  @!P1 IMAD.IADD R99, R86, 0x1, R0 ;  /* 0x0000000156639824 */ /* 0x000fc400078e0200 */
[----:B------:R-:W-:Y:S02]  /*03f0*/  VIADD R0, R22, 0x1 ;  /* 0x0000000116007836 */ /* 0x000fe40000000000 */
[----:B-1----:R-:W-:Y:S02]  /*0400*/  VIADD R2, R99, 0xff ;  /* 0x000000ff63027836 */ /* 0x002fe40000000000 */
[----:B------:R-:W-:Y:S01]  /*0410*/  IMAD R0, R0, 0x40, -R250 ;  /* 0x0000004000007824 */ /* 0x000fe200078e0afa */
[----:B--2---:R-:W-:Y:S02]  /*0420*/  UIADD3 UR5, UPT, UPT, UR5, 0xff, URZ ;  /* 0x000000ff05057890 */ /* 0x004fe4000fffe0ff */
[----:B------:R-:W-:Y:S02]  /*0430*/  SHF.R.S32.HI R3, RZ, 0x1f, R2 ;  /* 0x0000001fff037819 */ /* 0x000fe40000011402 */
[----:B----4-:R-:W-:Y:S01]  /*0440*/  IADD3 R0, PT, PT, R2, UR4, R0 ;  /* 0x0000000402007c10 */ /* 0x010fe2000fffe000 */
[----:B------:R-:W-:Y:S01]  /*0450*/  USHF.R.S32.HI UR4, URZ, 0x1f, UR5 ;  /* 0x0000001fff047899 */ /* 0x000fe20008011405 */
[----:B------:R-:W-:-:S02]  /*0460*/  LEA.HI R2, R3, R2, RZ, 0x8 ;  /* 0x0000000203027211 */ /* 0x000fc400078f40ff */
[----:B------:R-:W-:Y:S01]  /*0470*/  SHF.R.S32.HI R4, RZ, 0x1f, R0 ;  /* 0x0000001fff047819 */ /* 0x000fe20000011400 */
[----:B------:R-:W-:Y:S01]  /*0480*/  ULEA.HI UR4, UR4, UR5, URZ, 0x8 ;  /* 0x0000000504047291 */ /* 0x000fe2000f8f40ff */
[----:B------:R-:W-:Y:S02]  /*0490*/  SHF.R.S32.HI R2, RZ, 0x8, R2 ;  /* 0x00000008ff027819 */ /* 0x000fe40000011402 */
[----:B------:R-:W-:Y:S01]  /*04a0*/  LEA.HI R0, R4, R0, RZ, 0x8 ;  /* 0x0000000004007211 */ /* 0x000fe200078f40ff */
[----:B------:R-:W-:-:S03]  /*04b0*/  USHF.R.S32.HI UR4, URZ, 0x8, UR4 ;  /* 0x00000008ff047899 */ /* 0x000fc60008011404 */
[----:B------:R-:W-:-:S04]  /*04c0*/  SHF.R.S32.HI R0, RZ, 0x8, R0 ;  /* 0x00000008ff007819 */ /* 0x000fc80000011400 */
[----:B------:R-:W-:-:S04]  /*04d0*/  VIMNMX3 R239, R2, UR4, R0, PT ;  /* 0x0000000402ef7c0f */ /* 0x000fc8000b800100 */
[----:B------:R-:W-:-:S13]  /*04e0*/  ISETP.GT.AND P0, PT, R239, RZ, PT ;  /* 0x000000ffef00720c */ /* 0x000fda0003f04270 */
[----:B---3--:R-:W-:Y:S05]  /*04f0*/  @P0 BRA `(.L_x_782) ;  /* 0x0000000400040947 */ /* 0x008fea0003800000 */
        /* <DEDUP_REMOVED lines=11> */
[C---:B------:R-:W-:Y:S02]  /*05b0*/  IADD3 R18, PT, PT, R15.reuse, 0x20, RZ ;  /* 0x000000200f127810 */ /* 0x040fe40007ffe0ff */
[----:B-1----:R-:W-:Y:S01]  /*05c0*/  ISETP.GE.AND P2, PT, R10, UR4, PT ;  /* 0x000000040a007c0c */ /* 0x002fe2000bf46270 */
[----:B------:R-:W1:Y:S03]  /*05d0*/  LDCU.64 UR4, c[0x0][0x410] ;  /* 0x00008200ff0477ac */ /* 0x000e660008000a00 */
[----:B------:R-:W-:Y:S01]  /*05e0*/  ISETP.GE.OR P0, PT, R15, R14, P2 ;  /* 0x0000000e0f00720c */ /* 0x000fe20001706670 */
[----:B--2---:R-:W-:-:S12]  /*05f0*/  @P1 IMAD.WIDE.U32 R4, R241, R12, RZ ;  /* 0x0000000cf1041225 */ /* 0x004fd800078e00ff */
[----:B------:R-:W2:Y:S01]  /*0600*/  @!P0 LDC.64 R16, c[0x0][0x3f0] ;  /* 0x0000fc00ff108b82 */ /* 0x000ea20000000a00 */
[----:B----4-:R-:W-:-:S04]  /*0610*/  @!P1 IMAD.WIDE.U32 R2, R24, R6, RZ ;  /* 0x0000000618029225 */ /* 0x010fc800078e00ff */
[----:B------:R-:W-:Y:S01]  /*0620*/  @!P1 IMAD R7, R24, R7, R3 ;  /* 0x0000000718079224 */ /* 0x000fe200078e0203 */
[----:B------:R-:W-:Y:S01]  /*0630*/  @!P1 MOV R0, R2 ;  /* 0x0000000200009202 */ /* 0x000fe20000000f00 */
[----:B------:R-:W-:Y:S01]  /*0640*/  IMAD.WIDE.U32 R2, R111, R12, R10 ;  /* 0x0000000c6f027225 */ /* 0x000fe200078e000a */
[----:B------:R-:W-:-:S03]  /*0650*/  @P1 MOV R0, R4 ;  /* 0x0000000400001202 */ /* 0x000fc60000000f00 */
[-C--:B------:R-:W-:Y:S01]  /*0660*/  @P1 IMAD R7, R241, R13.reuse, R5 ;  /* 0x0000000df1071224 */ /* 0x080fe200078e0205 */
[----:B------:R-:W-:Y:S01]  /*0670*/  IADD3 R2, P1, PT, R0, R2, RZ ;  /* 0x0000000200027210 */ /* 0x000fe20007f3e0ff */
[----:B------:R-:W-:Y:S02]  /*0680*/  IMAD R3, R111, R13, R3 ;  /* 0x0000000d6f037224 */ /* 0x000fe400078e0203 */
[----:B---3--:R-:W-:Y:S02]  /*0690*/  IMAD R0, R9, UR8, R21 ;  /* 0x0000000809007c24 */ /* 0x008fe4000f8e0215 */
[----:B------:R-:W-:Y:S01]  /*06a0*/  IMAD.X R3, R7, 0x1, R3, P1 ;  /* 0x0000000107037824 */ /* 0x000fe200008e0603 */
[----:B------:R-:W-:Y:S01]  /*06b0*/  ISETP.GE.OR P1, PT, R18, R14, P2 ;  /* 0x0000000e1200720c */ /* 0x000fe20001726670 */
[C---:B-1----:R-:W-:Y:S01]  /*06c0*/  IMAD.WIDE.U32 R4, R21.reuse, UR4, R2 ;  /* 0x0000000415047c25 */ /* 0x042fe2000f8e0002 */
[----:B------:R-:W1:Y:S03]  /*06d0*/  LDCU UR4, c[0x0][0x434] ;  /* 0x00008680ff0477ac */ /* 0x000e660008000800 */
[----:B------:R-:W-:Y:S01]  /*06e0*/  IMAD R3, R21, UR5, R5 ;  /* 0x0000000515037c24 */ /* 0x000fe2000f8e0205 */
[----:B------:R-:W-:-:S05]  /*06f0*/  @!P0 MOV R2, R4 ;  /* 0x0000000400028202 */ /* 0x000fca0000000f00 */
[----:B------:R-:W-:-:S04]  /*0700*/  @!P0 IMAD.WIDE.U32 R6, R15, R12, R2 ;  /* 0x0000000c0f068225 */ /* 0x000fc800078e0002 */
[----:B------:R-:W-:Y:S01]  /*0710*/  @!P0 IMAD R7, R15, R13, R7 ;  /* 0x0000000d0f078224 */ /* 0x000fe200078e0207 */
[----:B--2---:R-:W-:-:S04]  /*0720*/  @!P0 LEA R8, P3, R6, R16, 0x1 ;  /* 0x0000001006088211 */ /* 0x004fc800078608ff */
[----:B------:R-:W-:Y:S01]  /*0730*/  @!P0 LEA.HI.X R9, R6, R17, R7, 0x1, P3 ;  /* 0x0000001106098211 */ /* 0x000fe200018f0c07 */
[----:B-1----:R-:W-:-:S04]  /*0740*/  IMAD R7, R0, UR4, R111 ;  /* 0x0000000400077c24 */ /* 0x002fc8000f8e026f */
[----:B------:R1:W-:Y:S01]  /*0750*/  @!P0 STG.E.128 desc[UR6][R8.64], RZ ;  /* 0x000000ff08008986 */ /* 0x0003e2000c101d06 */
[----:B------:R-:W-:Y:S05]  /*0760*/  @P1 BRA `(.L_x_784) ;  /* 0x00000000002c1947 */ /* 0x000fea0003800000 */
[----:B------:R-:W2:Y:S01]  /*0770*/  LDCU.64 UR4, c[0x0][0x3f0] ;  /* 0x00007e00ff0477ac */ /* 0x000ea20008000a00 */
[----:B------:R-:W-:Y:S02]  /*0780*/  IADD3 R6, P0, PT, R15, 0x20, RZ ;  /* 0x000000200f067810 */ /* 0x000fe40007f1e0ff */
[----:B------:R-:W-:Y:S02]  /*0790*/  MOV R2, R4 ;  /* 0x0000000400027202 */ /* 0x000fe40000000f00 */
[----:B------:R-:W-:-:S03]  /*07a0*/  IADD3.X R0, PT, PT, RZ, RZ, RZ, P0, !PT ;  /* 0x000000ffff007210 */ /* 0x000fc600007fe4ff */
[----:B------:R-:W-:-:S04]  /*07b0*/  IMAD.WIDE.U32 R4, R6, R12, R2 ;  /* 0x0000000c06047225 */ /* 0x000fc800078e0002 */
[----:B------:R-:W-:-:S04]  /*07c0*/  IMAD R0, R0, R12, RZ ;  /* 0x0000000c00007224 */ /* 0x000fc800078e02ff */
[----:B------:R-:W-:Y:S01]  /*07d0*/  IMAD R0, R6, R13, R0 ;  /* 0x0000000d06007224 */ /* 0x000fe200078e0200 */
[----:B--2---:R-:W-:-:S04]  /*07e0*/  LEA R2, P0, R4, UR4, 0x1 ;  /* 0x0000000404027c11 */ /* 0x004fc8000f8008ff */
[----:B------:R-:W-:-:S04]  /*07f0*/  IADD3 R0, PT, PT, R5, R0, RZ ;  /* 0x0000000005007210 */ /* 0x000fc80007ffe0ff */
[----:B------:R-:W-:-:S05]  /*0800*/  LEA.HI.X R3, R4, UR5, R0, 0x1, P0 ;  /* 0x0000000504037c11 */ /* 0x000fca00080f0c00 */
[----:B------:R2:W-:Y:S02]  /*0810*/  STG.E.128 desc[UR6][R2.64], RZ ;  /* 0x000000ff02007986 */ /* 0x0005e4000c101d06 */
.L_x_784:
[----:B------:R-:W-:Y:S05]  /*0820*/  BSYNC.RECONVERGENT B0 ;  /* 0x0000000000007941 */ /* 0x000fea0003800200 */
.L_x_783:
[----:B------:R-:W3:Y:S01]  /*0830*/  LDCU.64 UR4, c[0x0][0x420] ;  /* 0x00008400ff0477ac */ /* 0x000ee20008000a00 */
[----:B------:R-:W-:Y:S02]  /*0840*/  ISETP.NE.AND P0, PT, R10, RZ, PT ;  /* 0x000000ff0a00720c */ /* 0x000fe40003f05270 */
[----:B------:R-:W-:Y:S02]  /*0850*/  IADD3 R0, P1, PT, R7, R15, RZ ;  /* 0x0000000f07007210 */ /* 0x000fe40007f3e0ff */
[-C--:B------:R-:W-:Y:S02]  /*0860*/  ISETP.GE.OR P2, PT, R15, R14.reuse, P0 ;  /* 0x0000000e0f00720c */ /* 0x080fe40000746670 */
[----:B------:R-:W-:Y:S02]  /*0870*/  ISETP.GE.OR P0, PT, R18, R14, P0 ;  /* 0x0000000e1200720c */ /* 0x000fe40000706670 */
[----:B--2---:R-:W-:Y:S02]  /*0880*/  LEA.HI.X.SX32 R3, R7, RZ, 0x1, P1 ;  /* 0x000000ff07037211 */ /* 0x004fe400008f0eff */
[----:B---3--:R-:W-:-:S04]  /*0890*/  LEA R2, P1, R0, UR4, 0x2 ;  /* 0x0000000400027c11 */ /* 0x008fc8000f8210ff */
[----:B------:R-:W-:-:S03]  /*08a0*/  LEA.HI.X R3, R0, UR5, R3, 0x2, P1 ;  /* 0x0000000500037c11 */ /* 0x000fc600088f1403 */
[----:B------:R-:W-:-:S05]  /*08b0*/  @!P2 IMAD.MOV.U32 R0, RZ, RZ, 0x7f800000 ;  /* 0x7f800000ff00a424 */ /* 0x000fca00078e00ff */
[----:B------:R2:W-:Y:S01]  /*08c0*/  @!P2 STG.E desc[UR6][R2.64], R0 ;  /* 0x000000000200a986 */ /* 0x0005e2000c101906 */
[----:B------:R-:W-:Y:S05]  /*08d0*/  @P0 EXIT ;  /* 0x000000000000094d */ /* 0x000fea0003800000 */
[----:B--2---:R-:W-:-:S05]  /*08e0*/  MOV R0, 0x7f800000 ;  /* 0x7f80000000007802 */ /* 0x004fca0000000f00 */
[----:B------:R-:W-:Y:S01]  /*08f0*/  STG.E desc[UR6][R2.64+0x80], R0 ;  /* 0x0000800002007986 */ /* 0x000fe2000c101906 */
[----:B------:R-:W-:Y:S05]  /*0900*/  EXIT ;  /* 0x000000000000794d */ /* 0x000fea0003800000 */
.L_x_782:
        /* <DEDUP_REMOVED lines=10> */
.L_x_785:
        /* <DEDUP_REMOVED lines=8> */
[----:B--2---:R-:W-:-:S02]  /*0a30*/  IABS R0, R13 ;  /* 0x0000000d00007213 */ /* 0x004fc40000000000 */
[----:B------:R-:W-:Y:S02]  /*0a40*/  ISETP.NE.AND P3, PT, R13, RZ, PT ;  /* 0x000000ff0d00720c */ /* 0x000fe40003f65270 */
[----:B------:R-:W-:-:S04]  /*0a50*/  MOV R5, R0 ;  /* 0x0000000000057202 */ /* 0x000fc80000000f00 */
[----:B-1----:R-:W1:Y:S08]  /*0a60*/  I2F.RP R2, R5 ;  /* 0x0000000500027306 */ /* 0x002e700000209400 */
[----:B-1----:R-:W1:Y:S02]  /*0a70*/  MUFU.RCP R2, R2 ;  /* 0x0000000200027308 */ /* 0x002e640000001000 */
[----:B-1----:R-:W-:-:S06]  /*0a80*/  VIADD R2, R2, 0xffffffe ;  /* 0x0ffffffe02027836 */ /* 0x002fcc0000000000 */
[----:B------:R-:W1:Y:S02]  /*0a90*/  F2I.FTZ.U32.TRUNC.NTZ R3, R2 ;  /* 0x0000000200037305 */ /* 0x000e64000021f000 */
[----:B-1----:R-:W-:Y:S01]  /*0aa0*/  IADD3 R0, PT, PT, RZ, -R3, RZ ;  /* 0x80000003ff007210 */ /* 0x002fe20007ffe0ff */
[----:B------:R-:W-:-:S04]  /*0ab0*/  IMAD.MOV.U32 R2, RZ, RZ, RZ ;  /* 0x000000ffff027224 */ /* 0x000fc800078e00ff */
[----:B------:R-:W-:-:S04]  /*0ac0*/  IMAD R0, R0, R5, RZ ;  /* 0x0000000500007224 */ /* 0x000fc800078e02ff */
[----:B------:R-:W-:Y:S01]  /*0ad0*/  IMAD.HI.U32 R2, R3, R0, R2 ;  /* 0x0000000003027227 */ /* 0x000fe200078e0002 */
[----:B------:R-:W-:-:S05]  /*0ae0*/  MOV R3, R4 ;  /* 0x0000000400037202 */ /* 0x000fca0000000f00 */
[----:B------:R-:W-:-:S04]  /*0af0*/  IMAD.HI.U32 R4, R2, R3, RZ ;  /* 0x0000000302047227 */ /* 0x000fc800078e00ff */
[----:B------:R-:W-:-:S04]  /*0b00*/  IMAD.MOV R0, RZ, RZ, -R4 ;  /* 0x000000ffff007224 */ /* 0x000fc800078e0a04 */
[----:B------:R-:W-:Y:S02]  /*0b10*/  IMAD R0, R5, R0, R3 ;  /* 0x0000000005007224 */ /* 0x000fe400078e0203 */
[----:B---3--:R-:W-:-:S03]  /*0b20*/  IMAD.WIDE.U32 R2, R24, UR4, RZ ;  /* 0x0000000418027c25 */ /* 0x008fc6000f8e00ff */
[----:B------:R-:W-:-:S13]  /*0b30*/  ISETP.GT.U32.AND P0, PT, R5, R0, PT ;  /* 0x000000000500720c */ /* 0x000fda0003f04070 */
[-C--:B------:R-:W-:Y:S01]  /*0b40*/  @!P0 IADD3 R0, PT, PT, R0, -R5.reuse, RZ ;  /* 0x8000000500008210 */ /* 0x080fe20007ffe0ff */
[----:B------:R-:W-:Y:S01]  /*0b50*/  @!P0 VIADD R4, R4, 0x1 ;  /* 0x0000000104048836 */ /* 0x000fe20000000000 */
[----:B------:R-:W-:Y:S02]  /*0b60*/  LEA R181, P0, R2, UR12, 0x2 ;  /* 0x0000000c02b57c11 */ /* 0x000fe4000f8010ff */
[----:B------:R-:W-:Y:S02]  /*0b70*/  ISETP.GE.U32.AND P1, PT, R0, R5, PT ;  /* 0x000000050000720c */ /* 0x000fe40003f26070 */
[----:B------:R-:W-:-:S04]  /*0b80*/  LOP3.LUT R0, R12, R13, RZ, 0x3c, !PT ;  /* 0x0000000d0c007212 */ /* 0x000fc800078e3cff */
[----:B------:R-:W-:Y:S01]  /*0b90*/  ISETP.GE.AND P2, PT, R0, RZ, PT ;  /* 0x000000ff0000720c */ /* 0x000fe20003f46270 */
[----:B------:R-:W-:Y:S01]  /*0ba0*/  IMAD R0, R24, UR5, R3 ;  /* 0x0000000518007c24 */ /* 0x000fe2000f8e0203 */
[----:B----4-:R-:W-:Y:S01]  /*0bb0*/  IABS R7, R19 ;  /* 0x0000001300077213 */ /* 0x010fe20000000000 */
[----:B------:R-:W1:Y:S03]  /*0bc0*/  LDCU.64 UR4, c[0x0][0x3a8] ;  /* 0x00007500ff0477ac */ /* 0x000e660008000a00 */
[----:B------:R-:W-:Y:S01]  /*0bd0*/  LEA.HI.X R180, R2, UR13, R0, 0x2, P0 ;  /* 0x0000000d02b47c11 */ /* 0x000fe200080f1400 */
[----:B------:R-:W-:Y:S01]  /*0be0*/  IMAD.MOV.U32 R2, RZ, RZ, R181 ;  /* 0x000000ffff027224 */ /* 0x000fe200078e00b5 */
[----:B------:R-:W-:Y:S02]  /*0bf0*/  @P1 IADD3 R4, PT, PT, R4, 0x1, RZ ;  /* 0x0000000104041810 */ /* 0x000fe40007ffe0ff */
[----:B------:R-:W-:-:S03]  /*0c00*/  MOV R3, R180 ;  /* 0x000000b400037202 */ /* 0x000fc60000000f00 */
[----:B------:R-:W-:-:S05]  /*0c10*/  IMAD.MOV.U32 R6, RZ, RZ, R4 ;  /* 0x000000ffff067224 */ /* 0x000fca00078e0004 */
[----:B------:R-:W-:Y:S02]  /*0c20*/  @!P2 IADD3 R6, PT, PT, -R6, RZ, RZ ;  /* 0x000000ff0606a210 */ /* 0x000fe40007ffe1ff */
[----:B------:R-:W-:-:S05]  /*0c30*/  @!P3 LOP3.LUT R6, RZ, R13, RZ, 0x33, !PT ;  /* 0x0000000dff06b212 */ /* 0x000fca00078e33ff */
[----:B------:R-:W-:-:S05]  /*0c40*/  IMAD.WIDE R2, R6, 0x4, R2 ;  /* 0x0000000406027825 */ /* 0x000fca00078e0202 */
[----:B------:R2:W3:Y:S01]  /*0c50*/  LDG.E R5, desc[UR6][R2.64] ;  /* 0x0000000602057981 */ /* 0x0004e2000c1e1900 */
[----:B------:R-:W-:Y:S02]  /*0c60*/  IABS R4, R21 ;  /* 0x0000001500047213 */ /* 0x000fe40000000000 */
[----:B------:R-:W-:Y:S02]  /*0c70*/  MOV R16, UR14 ;  /* 0x0000000e00107c02 */ /* 0x000fe40008000f00 */
[----:B------:R-:W-:Y:S02]  /*0c80*/  ISETP.NE.AND P2, PT, R19, RZ, PT ;  /* 0x000000ff1300720c */ /* 0x000fe40003f45270 */
[----:B------:R-:W-:Y:S01]  /*0c90*/  MOV R17, UR15 ;  /* 0x0000000f00117c02 */ /* 0x000fe20008000f00 */
[----:B--2---:R-:W2:Y:S08]  /*0ca0*/  I2F.RP R2, R7 ;  /* 0x0000000700027306 */ /* 0x004eb00000209400 */
[----:B--2---:R-:W2:Y:S02]  /*0cb0*/  MUFU.RCP R2, R2 ;  /* 0x0000000200027308 */ /* 0x004ea40000001000 */
[----:B--2---:R-:W-:-:S06]  /*0cc0*/  VIADD R2, R2, 0xffffffe ;  /* 0x0ffffffe02027836 */ /* 0x004fcc0000000000 */
[----:B------:R-:W2:Y:S02]  /*0cd0*/  F2I.FTZ.U32.TRUNC.NTZ R3, R2 ;  /* 0x0000000200037305 */ /* 0x000ea4000021f000 */
[----:B--2---:R-:W-:Y:S01]  /*0ce0*/  IADD3 R0, PT, PT, RZ, -R3, RZ ;  /* 0x80000003ff007210 */ /* 0x004fe20007ffe0ff */
[----:B------:R-:W-:-:S04]  /*0cf0*/  IMAD.MOV.U32 R2, RZ, RZ, RZ ;  /* 0x000000ffff027224 */ /* 0x000fc800078e00ff */
[----:B------:R-:W-:-:S04]  /*0d00*/  IMAD R0, R0, R7, RZ ;  /* 0x0000000700007224 */ /* 0x000fc800078e02ff */
[----:B------:R-:W-:Y:S01]  /*0d10*/  IMAD.HI.U32 R2, R3, R0, R2 ;  /* 0x0000000003027227 */ /* 0x000fe200078e0002 */
[----:B------:R-:W-:-:S05]  /*0d20*/  MOV R3, R4 ;  /* 0x0000000400037202 */ /* 0x000fca0000000f00 */
[----:B------:R-:W-:-:S04]  /*0d30*/  IMAD.HI.U32 R4, R2, R3, RZ ;  /* 0x0000000302047227 */ /* 0x000fc800078e00ff */
[----:B------:R-:W-:-:S04]  /*0d40*/  IMAD.MOV R0, RZ, RZ, -R4 ;  /* 0x000000ffff007224 */ /* 0x000fc800078e0a04 */
[----:B------:R-:W-:-:S05]  /*0d50*/  IMAD R0, R7, R0, R3 ;  /* 0x0000000007007224 */ /* 0x000fca00078e0203 */
[----:B------:R-:W-:-:S13]  /*0d60*/  ISETP.GT.U32.AND P0, PT, R7, R0, PT ;  /* 0x000000000700720c */ /* 0x000fda0003f04070 */
[----:B------:R-:W-:Y:S01]  /*0d70*/  @!P0 IADD3 R0, PT, PT, R0, -R7, RZ ;  /* 0x8000000700008210 */ /* 0x000fe20007ffe0ff */
[----:B------:R-:W-:-:S03]  /*0d80*/  @!P0 VIADD R4, R4, 0x1 ;  /* 0x0000000104048836 */ /* 0x000fc60000000000 */
[----:B------:R-:W-:-:S13]  /*0d90*/  ISETP.GE.U32.AND P1, PT, R0, R7, PT ;  /* 0x000000070000720c */ /* 0x000fda0003f26070 */
[----:B------:R-:W-:-:S04]  /*0da0*/  @P1 VIADD R4, R4, 0x1 ;  /* 0x0000000104041836 */ /* 0x000fc80000000000 */
[----:B------:R-:W-:Y:S01]  /*0db0*/  IMAD.MOV.U32 R18, RZ, RZ, R4 ;  /* 0x000000ffff127224 */ /* 0x000fe200078e0004 */
[----:B---3--:R-:W-:Y:S01]  /*0dc0*/  SHF.R.S32.HI R2, RZ, 0x1f, R5 ;  /* 0x0000001fff027819 */ /* 0x008fe20000011405 */
[----:B-1---5:R-:W-:-:S04]  /*0dd0*/  IMAD.WIDE.U32 R8, R5, UR4, RZ ;  /* 0x0000000405087c25 */ /* 0x022fc8000f8e00ff */
[C---:B------:R-:W-:Y:S02]  /*0de0*/  IMAD R0, R2.reuse, UR4, RZ ;  /* 0x0000000402007c24 */ /* 0x040fe4000f8e02ff */
[----:B------:R-:W-:Y:S01]  /*0df0*/  IMAD R3, R2, UR8, RZ ;  /* 0x0000000802037c24 */ /* 0x000fe2000f8e02ff */
[-C--:B------:R-:W-:Y:S01]  /*0e00*/  LOP3.LUT R2, R21, R19.reuse, RZ, 0x3c, !PT ;  /* 0x0000001315027212 */ /* 0x080fe200078e3cff */
[C---:B------:R-:W-:Y:S01]  /*0e10*/  IMAD R0, R5.reuse, UR5, R0 ;  /* 0x0000000505007c24 */ /* 0x040fe2000f8e0200 */
[----:B------:R-:W1:Y:S01]  /*0e20*/  LDCU.64 UR4, c[0x0][0x3c0] ;  /* 0x00007800ff0477ac */ /* 0x000e620008000a00 */
[----:B------:R-:W-:Y:S01]  /*0e30*/  IMAD.WIDE.U32 R10, R5, UR8, RZ ;  /* 0x00000008050a7c25 */ /* 0x000fe2000f8e00ff */
[----:B------:R-:W-:Y:S02]  /*0e40*/  ISETP.GE.AND P4, PT, R2, RZ, PT ;  /* 0x000000ff0200720c */ /* 0x000fe40003f86270 */
[----:B------:R-:W-:Y:S01]  /*0e50*/  IADD3 R7, PT, PT, R9, R0, RZ ;  /* 0x0000000009077210 */ /* 0x000fe20007ffe0ff */
[----:B------:R-:W-:Y:S01]  /*0e60*/  IMAD R3, R5, UR9, R3 ;  /* 0x0000000905037c24 */ /* 0x000fe2000f8e0203 */
[----:B------:R-:W-:Y:S01]  /*0e70*/  IADD3 R5, PT, PT, -R6, RZ, RZ ;  /* 0x000000ff06057210 */ /* 0x000fe20007ffe1ff */
[----:B------:R-:W2:Y:S01]  /*0e80*/  LDCU.128 UR8, c[0x0][0x3d0] ;  /* 0x00007a00ff0877ac */ /* 0x000ea20008000c00 */
[----:B------:R-:W-:Y:S01]  /*0e90*/  IMAD.MOV.U32 R0, RZ, RZ, R18 ;  /* 0x000000ffff007224 */ /* 0x000fe200078e0012 */
[----:B------:R-:W-:Y:S01]  /*0ea0*/  MOV R2, R10 ;  /* 0x0000000a00027202 */ /* 0x000fe20000000f00 */
[----:B------:R-:W-:Y:S01]  /*0eb0*/  IMAD.IADD R3, R11, 0x1, R3 ;  /* 0x000000010b037824 */ /* 0x000fe200078e0203 */
[----:B------:R-:W-:Y:S01]  /*0ec0*/  LOP3.LUT R19, RZ, R19, RZ, 0x33, !PT ;  /* 0x00000013ff137212 */ /* 0x000fe200078e33ff */
[----:B------:R-:W-:Y:S01]  /*0ed0*/  IMAD R5, R13, R5, R12 ;  /* 0x000000050d057224 */ /* 0x000fe200078e020c */
[----:B------:R-:W-:-:S02]  /*0ee0*/  MOV R6, R8 ;  /* 0x0000000800067202 */ /* 0x000fc40000000f00 */
[----:B------:R-:W-:Y:S01]  /*0ef0*/  @!P4 IADD3 R0, PT, PT, -R0, RZ, RZ ;  /* 0x000000ff0000c210 */ /* 0x000fe20007ffe1ff */
[----:B------:R-:W-:Y:S01]  /*0f00*/  IMAD.WIDE.U32 R2, R5, R16, R2 ;  /* 0x0000001005027225 */ /* 0x000fe200078e0002 */
[----:B------:R-:W-:Y:S02]  /*0f10*/  SHF.R.S32.HI R4, RZ, 0x1f, R5 ;  /* 0x0000001fff047819 */ /* 0x000fe40000011405 */
[----:B-1----:R-:W-:Y:S01]  /*0f20*/  MOV R14, UR4 ;  /* 0x00000004000e7c02 */ /* 0x002fe20008000f00 */
[----:B------:R-:W-:Y:S01]  /*0f30*/  IMAD.U32 R15, RZ, RZ, UR5 ;  /* 0x00000005ff0f7e24 */ /* 0x000fe2000f8e00ff */
[----:B------:R-:W-:Y:S01]  /*0f40*/  SEL R8, R19, R0, !P2 ;  /* 0x0000000013087207 */ /* 0x000fe20005000000 */
[C---:B------:R-:W-:Y:S02]  /*0f50*/  IMAD R9, R4.reuse, R16, RZ ;  /* 0x0000001004097224 */ /* 0x040fe400078e02ff */
[----:B------:R-:W-:Y:S01]  /*0f60*/  IMAD R4, R4, R14, RZ ;  /* 0x0000000e04047224 */ /* 0x000fe200078e02ff */
[----:B------:R-:W-:Y:S01]  /*0f70*/  SHF.R.S32.HI R0, RZ, 0x1f, R8 ;  /* 0x0000001fff007819 */ /* 0x000fe20000011408 */
[----:B------:R-:W-:-:S02]  /*0f80*/  IMAD R9, R5, R17, R9 ;  /* 0x0000001105097224 */ /* 0x000fc400078e0209 */
[C---:B------:R-:W-:Y:S02]  /*0f90*/  IMAD R4, R5.reuse, R15, R4 ;  /* 0x0000000f05047224 */ /* 0x040fe400078e0204 */
[----:B------:R-:W-:Y:S01]  /*0fa0*/  IMAD.WIDE.U32 R6, R5, R14, R6 ;  /* 0x0000000e05067225 */ /* 0x000fe200078e0006 */
[----:B------:R-:W-:-:S04]  /*0fb0*/  IADD3 R5, PT, PT, R3, R9, RZ ;  /* 0x0000000903057210 */ /* 0x000fc80007ffe0ff */
[----:B------:R-:W-:Y:S01]  /*0fc0*/  IADD3 R3, PT, PT, R7, R4, RZ ;  /* 0x0000000407037210 */ /* 0x000fe20007ffe0ff */
[----:B------:R-:W-:Y:S01]  /*0fd0*/  IMAD.MOV.U32 R4, RZ, RZ, R2 ;  /* 0x000000ffff047224 */ /* 0x000fe200078e0002 */
[----:B------:R-:W-:Y:S01]  /*0fe0*/  MOV R2, R6 ;  /* 0x0000000600027202 */ /* 0x000fe20000000f00 */
[C---:B--2---:R-:W-:Y:S02]  /*0ff0*/  IMAD R7, R0.reuse, UR8, RZ ;  /* 0x0000000800077c24 */ /* 0x044fe4000f8e02ff */
        /* <DEDUP_REMOVED lines=10> */
.L_x_786:
[----:B------:R-:W-:-:S13]  /*10a0*/  ISETP.NE.AND P0, PT, R10, -0x1, PT ;  /* 0xffffffff0a00780c */ /* 0x000fda0003f05270 */
        /* <DEDUP_REMOVED lines=8> */
[----:B-1----:R-:W-:-:S04]  /*1130*/  IMAD.WIDE.U32 R2, R6, R16, RZ ;  /* 0x0000001006027225 */ /* 0x002fc800078e00ff */
[----:B------:R-:W-:-:S05]  /*1140*/  IMAD R0, R6, R17, R0 ;  /* 0x0000001106007224 */ /* 0x000fca00078e0200 */
[----:B------:R-:W-:-:S03]  /*1150*/  IADD3 R3, PT, PT, R3, R0, RZ ;  /* 0x0000000003037210 */ /* 0x000fc60007ffe0ff */
[----:B------:R-:W-:-:S05]  /*1160*/  IMAD.WIDE.U32 R2, R9, UR4, R2 ;  /* 0x0000000409027c25 */ /* 0x000fca000f8e0002 */
[----:B------:R-:W-:Y:S02]  /*1170*/  IADD3 R8, PT, PT, R3, R4, RZ ;  /* 0x0000000403087210 */ /* 0x000fe40007ffe0ff */
[----:B------:R-:W-:Y:S01]  /*1180*/  MOV R7, R2 ;  /* 0x0000000200077202 */ /* 0x000fe20000000f00 */
[----:B------:R-:W-:Y:S05]  /*1190*/  BRA `(.L_x_789) ;  /* 0x0000000000187947 */ /* 0x000fea0003800000 */
.L_x_788:
[----:B------:R-:W2:Y:S01]  /*11a0*/  LDC.64 R16, c[0x0][0x3b8] ;  /* 0x0000ee00ff107b82 */ /* 0x000ea20000000a00 */
[----:B-1----:R-:W-:-:S05]  /*11b0*/  IADD3 R2, PT, PT, R6, R10, RZ ;  /* 0x0000000a06027210 */ /* 0x002fca0007ffe0ff */
[C---:B--2---:R-:W-:Y:S02]  /*11c0*/  IMAD R0, R2.reuse, R17, RZ ;  /* 0x0000001102007224 */ /* 0x044fe400078e02ff */
[----:B------:R-:W-:-:S05]  /*11d0*/  IMAD.WIDE.U32 R2, R2, R16, RZ ;  /* 0x0000001002027225 */ /* 0x000fca00078e00ff */
[----:B------:R-:W-:Y:S02]  /*11e0*/  IADD3 R8, PT, PT, R3, R0, RZ ;  /* 0x0000000003087210 */ /* 0x000fe40007ffe0ff */
[----:B------:R-:W-:Y:S02]  /*11f0*/  MOV R7, R2 ;  /* 0x0000000200077202 */ /* 0x000fe40000000f00 */
.L_x_789:
[----:B------:R-:W-:Y:S05]  /*1200*/  @P0 BRA `(.L_x_790) ;  /* 0x0000000000380947 */ /* 0x000fea0003800000 */
[----:B------:R-:W1:Y:S01]  /*1210*/  LDC.64 R14, c[0x0][0x3c0] ;  /* 0x0000f000ff0e7b82 */ /* 0x000e620000000a00 */
[----:B------:R-:W2:Y:S01]  /*1220*/  LDCU.64 UR4, c[0x0][0x3a8] ;  /* 0x00007500ff0477ac */ /* 0x000ea20008000a00 */
[----:B------:R-:W-:Y:S02]  /*1230*/  SHF.R.S32.HI R0, RZ, 0x1f, R6 ;  /* 0x0000001fff007819 */ /* 0x000fe40000011406 */
[----:B-----5:R-:W-:-:S05]  /*1240*/  SHF.R.S32.HI R4, RZ, 0x1f, R9 ;  /* 0x0000001fff047819 */ /* 0x020fca0000011409 */
[----:B--2---:R-:W-:-:S04]  /*1250*/  IMAD R4, R4, UR4, RZ ;  /* 0x0000000404047c24 */ /* 0x004fc8000f8e02ff */
[----:B------:R-:W-:Y:S02]  /*1260*/  IMAD R4, R9, UR5, R4 ;  /* 0x0000000509047c24 */ /* 0x000fe4000f8e0204 */
[-C--:B-1----:R-:W-:Y:S02]  /*1270*/  IMAD R0, R0, R14.reuse, RZ ;  /* 0x0000000e00007224 */ /* 0x082fe400078e02ff */
[----:B------:R-:W-:-:S04]  /*1280*/  IMAD.WIDE.U32 R2, R6, R14, RZ ;  /* 0x0000000e06027225 */ /* 0x000fc800078e00ff */
[----:B------:R-:W-:-:S05]  /*1290*/  IMAD R0, R6, R15, R0 ;  /* 0x0000000f06007224 */ /* 0x000fca00078e0200 */
[----:B------:R-:W-:-:S03]  /*12a0*/  IADD3 R3, PT, PT, R3, R0, RZ ;  /* 0x0000000003037210 */ /* 0x000fc60007ffe0ff */
[----:B------:R-:W-:-:S05]  /*12b0*/  IMAD.WIDE.U32 R2, R9, UR4, R2 ;  /* 0x0000000409027c25 */ /* 0x000fca000f8e0002 */
[----:B------:R-:W-:Y:S02]  /*12c0*/  IADD3 R5, PT, PT, R3, R4, RZ ;  /* 0x0000000403057210 */ /* 0x000fe40007ffe0ff */
[----:B------:R-:W-:Y:S01]  /*12d0*/  MOV R4, R2 ;  /* 0x0000000200047202 */ /* 0x000fe20000000f00 */
[----:B------:R-:W-:Y:S06]  /*12e0*/  BRA `(.L_x_791) ;  /* 0x0000000000187947 */ /* 0x000fec0003800000 */
.L_x_790:
[----:B------:R-:W1:Y:S01]  /*12f0*/  LDC.64 R14, c[0x0][0x3c0] ;  /* 0x0000f000ff0e7b82 */ /* 0x000e620000000a00 */
[----:B------:R-:W-:-:S05]  /*1300*/  IADD3 R0, PT, PT, R6, R10, RZ ;  /* 0x0000000a06007210 */ /* 0x000fca0007ffe0ff */
[C---:B-1----:R-:W-:Y:S02]  /*1310*/  IMAD R4, R0.reuse, R15, RZ ;  /* 0x0000000f00047224 */ /* 0x042fe400078e02ff */
[----:B------:R-:W-:-:S05]  /*1320*/  IMAD.WIDE.U32 R2, R0, R14, RZ ;  /* 0x0000000e00027225 */ /* 0x000fca00078e00ff */
[----:B------:R-:W-:Y:S02]  /*1330*/  IADD3 R5, PT, PT, R3, R4, RZ ;  /* 0x0000000403057210 */ /* 0x000fe40007ffe0ff */
[----:B------:R-:W-:-:S07]  /*1340*/  MOV R4, R2 ;  /* 0x0000000200047202 */ /* 0x000fce0000000f00 */
.L_x_791:
[----:B------:R-:W1:Y:S01]  /*1350*/  LDC R19, c[0x0][0x3e8] ;  /* 0x0000fa00ff137b82 */ /* 0x000e620000000800 */
[----:B-----5:R-:W-:Y:S02]  /*1360*/  IABS R9, R21 ;  /* 0x0000001500097213 */ /* 0x020fe40000000000 */
[----:B------:R-:W-:-:S05]  /*1370*/  CS2R R180, SRZ ;  /* 0x0000000000b47805 */ /* 0x000fca000001ff00 */
[----:B------:R-:W2:Y:S08]  /*1380*/  LDC.64 R10, c[0x0][0x3d8] ;  /* 0x0000f600ff0a7b82 */ /* 0x000eb00000000a00 */
[----:B------:R-:W3:Y:S01]  /*1390*/  LDC.64 R12, c[0x0][0x3d0] ;  /* 0x0000f400ff0c7b82 */ /* 0x000ee20000000a00 */
[----:B-1----:R-:W-:Y:S02]  /*13a0*/  IABS R6, R19 ;  /* 0x0000001300067213 */ /* 0x002fe40000000000 */
[----:B------:R-:W-:-:S02]  /*13b0*/  ISETP.NE.AND P2, PT, R19, RZ, PT ;  /* 0x000000ff1300720c */ /* 0x000fc40003f45270 */
[----:B------:R-:W1:Y:S08]  /*13c0*/  I2F.RP R2, R6 ;  /* 0x0000000600027306 */ /* 0x000e700000209400 */
[----:B-1----:R-:W1:Y:S02]  /*13d0*/  MUFU.RCP R2, R2 ;  /* 0x0000000200027308 */ /* 0x002e640000001000 */
[----:B-1----:R-:W-:-:S06]  /*13e0*/  IADD3 R2, PT, PT, R2, 0xffffffe, RZ ;  /* 0x0ffffffe02027810 */ /* 0x002fcc0007ffe0ff */
[----:B------:R-:W1:Y:S02]  /*13f0*/  F2I.FTZ.U32.TRUNC.NTZ R3, R2 ;  /* 0x0000000200037305 */ /* 0x000e64000021f000 */
[----:B-1----:R-:W-:Y:S01]  /*1400*/  IMAD.MOV R0, RZ, RZ, -R3 ;  /* 0x000000ffff007224 */ /* 0x002fe200078e0a03 */
[----:B------:R-:W-:-:S03]  /*1410*/  MOV R2, RZ ;  /* 0x000000ff00027202 */ /* 0x000fc60000000f00 */
[----:B------:R-:W-:-:S04]  /*1420*/  IMAD R0, R0, R6, RZ ;  /* 0x0000000600007224 */ /* 0x000fc800078e02ff */
[----:B------:R-:W-:-:S04]  /*1430*/  IMAD.HI.U32 R0, R3, R0, R2 ;  /* 0x0000000003007227 */ /* 0x000fc800078e0002 */
[----:B------:R-:W-:Y:S01]  /*1440*/  IMAD.MOV.U32 R3, RZ, RZ, R9 ;  /* 0x000000ffff037224 */ /* 0x000fe200078e0009 */
[----:B------:R-:W-:-:S03]  /*1450*/  LEA R9, R239, 0xffffff00, 0x8 ;  /* 0xffffff00ef097811 */ /* 0x000fc600078e40ff */
[----:B------:R-:W-:-:S05]  /*1460*/  IMAD.HI.U32 R0, R0, R3, RZ ;  /* 0x0000000300007227 */ /* 0x000fca00078e00ff */
[----:B------:R-:W-:-:S05]  /*1470*/  IADD3 R2, PT, PT, -R0, RZ, RZ ;  /* 0x000000ff00027210 */ /* 0x000fca0007ffe1ff */
[----:B------:R-:W-:Y:S01]  /*1480*/  IMAD R2, R6, R2, R3 ;  /* 0x0000000206027224 */ /* 0x000fe200078e0203 */
[----:B------:R-:W-:-:S04]  /*1490*/  MOV R3, R5 ;  /* 0x0000000500037202 */ /* 0x000fc80000000f00 */
[----:B------:R-:W-:-:S13]  /*14a0*/  ISETP.GT.U32.AND P0, PT, R6, R2, PT ;  /* 0x000000020600720c */ /* 0x000fda0003f04070 */
[----:B------:R-:W-:Y:S01]  /*14b0*/  @!P0 IMAD.IADD R2, R2, 0x1, -R6 ;  /* 0x0000000102028824 */ /* 0x000fe200078e0a06 */
[----:B------:R-:W-:-:S04]  /*14c0*/  @!P0 IADD3 R0, PT, PT, R0, 0x1, RZ ;  /* 0x0000000100008810 */ /* 0x000fc80007ffe0ff */
[----:B------:R-:W-:Y:S01]  /*14d0*/  ISETP.GE.U32.AND P1, PT, R2, R6, PT ;  /* 0x000000060200720c */ /* 0x000fe20003f26070 */
[----:B------:R-:W-:Y:S01]  /*14e0*/  IMAD.MOV.U32 R6, RZ, RZ, R7 ;  /* 0x000000ffff067224 */ /* 0x000fe200078e0007 */
[-C--:B------:R-:W-:Y:S02]  /*14f0*/  LOP3.LUT R2, R21, R19.reuse, RZ, 0x3c, !PT ;  /* 0x0000001315027212 */ /* 0x080fe400078e3cff */
[----:B------:R-:W-:Y:S02]  /*1500*/  LOP3.LUT R19, RZ, R19, RZ, 0x33, !PT ;  /* 0x00000013ff137212 */ /* 0x000fe400078e33ff */
[----:B------:R-:W-:Y:S01]  /*1510*/  ISETP.GE.AND P4, PT, R2, RZ, PT ;  /* 0x000000ff0200720c */ /* 0x000fe20003f86270 */
[----:B------:R-:W-:Y:S01]  /*1520*/  IMAD.MOV.U32 R2, RZ, RZ, R4 ;  /* 0x000000ffff027224 */ /* 0x000fe200078e0004 */
[----:B------:R-:W-:-:S03]  /*1530*/  MOV R7, R8 ;  /* 0x0000000800077202 */ /* 0x000fc60000000f00 */
[----:B------:R-:W-:-:S04]  /*1540*/  IMAD.WIDE.U32 R2, R9, R14, R2 ;  /* 0x0000000e09027225 */ /* 0x000fc800078e0002 */
[----:B------:R-:W-:Y:S02]  /*1550*/  @P1 VIADD R0, R0, 0x1 ;  /* 0x0000000100001836 */ /* 0x000fe40000000000 */
[----:B------:R-:W-:-:S03]  /*1560*/  IMAD.WIDE.U32 R6, R9, R16, R6 ;  /* 0x0000001009067225 */ /* 0x000fc600078e0006 */
[----:B------:R-:W-:Y:S01]  /*1570*/  MOV R18, R0 ;  /* 0x0000000000127202 */ /* 0x000fe20000000f00 */
[C---:B------:R-:W-:Y:S02]  /*1580*/  IMAD R5, R9.reuse, R15, R3 ;  /* 0x0000000f09057224 */ /* 0x040fe400078e0203 */
[----:B------:R-:W-:Y:S01]  /*1590*/  IMAD.MOV.U32 R4, RZ, RZ, R2 ;  /* 0x000000ffff047224 */ /* 0x000fe200078e0002 */
[----:B------:R-:W-:Y:S01]  /*15a0*/  MOV R2, R6 ;  /* 0x0000000600027202 */ /* 0x000fe20000000f00 */
[----:B------:R-:W-:Y:S02]  /*15b0*/  IMAD.MOV.U32 R0, RZ, RZ, R18 ;  /* 0x000000ffff007224 */ /* 0x000fe400078e0012 */
[----:B------:R-:W-:-:S03]  /*15c0*/  IMAD R3, R9, R17, R7 ;  /* 0x0000001109037224 */ /* 0x000fc600078e0207 */
[----:B------:R-:W-:-:S04]  /*15d0*/  @!P4 IADD3 R0, PT, PT, -R0, RZ, RZ ;  /* 0x000000ff0000c210 */ /* 0x000fc80007ffe1ff */
[----:B------:R-:W-:-:S04]  /*15e0*/  SEL R0, R19, R0, !P2 ;  /* 0x0000000013007207 */ /* 0x000fc80005000000 */
[----:B------:R-:W-:Y:S01]  /*15f0*/  SHF.R.S32.HI R8, RZ, 0x1f, R0 ;  /* 0x0000001fff087819 */ /* 0x000fe20000011400 */
[----:B--2---:R-:W-:-:S04]  /*1600*/  IMAD.WIDE.U32 R4, R0, R10, R4 ;  /* 0x0000000a00047225 */ /* 0x004fc800078e0004 */
[C---:B------:R-:W-:Y:S02]  /*1610*/  IMAD R7, R8.reuse, R10, RZ ;  /* 0x0000000a08077224 */ /* 0x040fe400078e02ff */
[----:B---3--:R-:W-:Y:S02]  /*1620*/  IMAD R8, R8, R12, RZ ;  /* 0x0000000c08087224 */ /* 0x008fe400078e02ff */
[C---:B------:R-:W-:Y:S01]  /*1630*/  IMAD R6, R0.reuse, R11, R7 ;  /* 0x0000000b00067224 */ /* 0x040fe200078e0207 */
[----:B------:R-:W-:Y:S01]  /*1640*/  MOV R7, R4 ;  /* 0x0000000400077202 */ /* 0x000fe20000000f00 */
[----:B------:R-:W-:-:S04]  /*1650*/  IMAD.WIDE.U32 R2, R0, R12, R2 ;  /* 0x0000000c00027225 */ /* 0x000fc800078e0002 */
[----:B------:R-:W-:Y:S02]  /*1660*/  IMAD R0, R0, R13, R8 ;  /* 0x0000000d00007224 */ /* 0x000fe400078e0208 */
[----:B------:R-:W-:Y:S01]  /*1670*/  IMAD.IADD R9, R5, 0x1, R6 ;  /* 0x0000000105097824 */ /* 0x000fe200078e0206 */
[----:B------:R-:W-:Y:S02]  /*1680*/  MOV R6, R2 ;  /* 0x0000000200067202 */ /* 0x000fe40000000f00 */
[----:B------:R-:W-:-:S07]  /*1690*/  IADD3 R8, PT, PT, R3, R0, RZ ;  /* 0x0000000003087210 */ /* 0x000fce0007ffe0ff */
.L_x_787:
[----:B------:R-:W-:Y:S01]  /*16a0*/  IMAD.MOV.U32 R20, RZ, RZ, RZ ;  /* 0x000000ffff147224 */ /* 0x000fe200078e00ff */
[----:B------:R-:W-:Y:S01]  /*16b0*/  ISETP.NE.AND P0, PT, R241, -0x1, PT ;  /* 0xfffffffff100780c */ /* 0x000fe20003f05270 */
[----:B------:R-:W1:Y:S01]  /*16c0*/  LDC.64 R12, c[0x0][0x3b0] ;  /* 0x0000ec00ff0c7b82 */ /* 0x000e620000000a00 */
[----:B------:R-:W-:Y:S01]  /*16d0*/  IMAD.SHL.U32 R112, R114, 0x8, RZ ;  /* 0x0000000872707824 */ /* 0x000fe200078e00ff */
[----:B------:R-:W2:Y:S02]  /*16e0*/  LDCU.64 UR4, c[0x0][0x3c8] ;  /* 0x00007900ff0477ac */ /* 0x000ea40008000a00 */
[----:B------:R3:W5:Y:S01]  /*16f0*/  @P5 LDG.E R20, desc[UR6][R90.64] ;  /* 0x000000065a145981 */ /* 0x000762000c1e1900 */
[----:B------:R-:W-:Y:S01]  /*1700*/  SHF.R.U32.HI R220, RZ, 0x2, R114 ;  /* 0x00000002ffdc7819 */ /* 0x000fe20000011672 */
[----:B------:R-:W-:Y:S01]  /*1710*/  IMAD.MOV.U32 R221, RZ, RZ, RZ ;  /* 0x000000ffffdd7224 */ /* 0x000fe200078e00ff */
[----:B------:R-:W-:Y:S01]  /*1720*/  LOP3.LUT R132, R112, 0x18, RZ, 0xc0, !PT ;  /* 0x0000001870847812 */ /* 0x000fe200078ec0ff */
[----:B------:R-:W4:Y:S01]  /*1730*/  LDC R23, c[0x0][0x450] ;  /* 0x00011400ff177b82 */ /* 0x000f220000000800 */
[----:B------:R-:W3:Y:S01]  /*1740*/  LDCU.64 UR8, c[0x0][0x388] ;  /* 0x00007100ff0877ac */ /* 0x000ee20008000a00 */
[----:B------:R-:W-:Y:S01]  /*1750*/  IMAD.WIDE.U32 R10, R22, 0x40, R220 ;  /* 0x00000040160a7825 */ /* 0x000fe200078e00dc */
[----:B------:R-:W-:-:S02]  /*1760*/  SHF.L.U64.HI R68, R16, 0x5, R17 ;  /* 0x0000000510447819 */ /* 0x000fc40000010211 */
[----:B------:R-:W-:Y:S01]  /*1770*/  SHF.L.U32 R60, R16, 0x5, RZ ;  /* 0x00000005103c7819 */ /* 0x000fe200000006ff */
[C---:B------:R-:W-:Y:S01]  /*1780*/  IMAD.SHL.U32 R78, R14.reuse, 0x20, RZ ;  /* 0x000000200e4e7824 */ /* 0x040fe200078e00ff */
[-C--:B------:R-:W-:Y:S01]  /*1790*/  LOP3.LUT R181, R181, R180.reuse, RZ, 0x3c, !PT ;  /* 0x000000b4b5b57212 */ /* 0x080fe200078e3cff */
[----:B------:R-:W2:Y:S01]  /*17a0*/  @!P0 LDC.64 R4, c[0x0][0x398] ;  /* 0x0000e600ff048b82 */ /* 0x000ea20000000a00 */
[----:B------:R-:W-:Y:S02]  /*17b0*/  SHF.L.U32 R242, R239, 0x8, RZ ;  /* 0x00000008eff27819 */ /* 0x000fe400000006ff */
[----:B------:R-:W-:Y:S02]  /*17c0*/  LOP3.LUT R180, R181, R180, RZ, 0x3c, !PT ;  /* 0x000000b4b5b47212 */ /* 0x000fe400078e3cff */
[----:B------:R-:W-:Y:S01]  /*17d0*/  SHF.L.U64.HI R85, R14, 0x5, R15 ;  /* 0x000000050e557819 */ /* 0x000fe2000001020f */
[----:B------:R-:W-:Y:S01]  /*17e0*/  VIADD R87, R242, 0xffffff00 ;  /* 0xffffff00f2577836 */ /* 0x000fe20000000000 */
[----:B------:R-:W-:-:S02]  /*17f0*/  SHF.R.U32.HI R115, RZ, 0x1, R114 ;  /* 0x00000001ff737819 */ /* 0x000fc40000011672 */
[----:B------:R-:W-:Y:S02]  /*1800*/  LOP3.LUT R113, R112, 0x20, RZ, 0xc0, !PT ;  /* 0x0000002070717812 */ /* 0x000fe400078ec0ff */
[----:B------:R-:W-:Y:S02]  /*1810*/  LOP3.LUT R181, R181, R180, RZ, 0x3c, !PT ;  /* 0x000000b4b5b57212 */ /* 0x000fe400078e3cff */
[----:B----4-:R-:W-:-:S04]  /*1820*/  LEA.HI R23, R23, R23, RZ, 0x1 ;  /* 0x0000001717177211 */ /* 0x010fc800078f08ff */
[----:B------:R-:W-:Y:S01]  /*1830*/  SHF.R.S32.HI R23, RZ, 0x1, R23 ;  /* 0x00000001ff177819 */ /* 0x000fe20000011417 */
[----:B--2---:R-:W-:-:S04]  /*1840*/  @!P0 IMAD.WIDE.U32 R2, R24, R4, RZ ;  /* 0x0000000418028225 */ /* 0x004fc800078e00ff */
[----:B------:R-:W-:Y:S02]  /*1850*/  @!P0 IMAD R5, R24, R5, R3 ;  /* 0x0000000518058224 */ /* 0x000fe400078e0203 */
[----:B------:R-:W-:Y:S02]  /*1860*/  @!P0 IMAD.MOV.U32 R4, RZ, RZ, R2 ;  /* 0x000000ffff048224 */ /* 0x000fe400078e0002 */
[----:B-1----:R-:W-:-:S04]  /*1870*/  @P0 IMAD.WIDE.U32 R2, R241, R12, RZ ;  /* 0x0000000cf1020225 */ /* 0x002fc800078e00ff */
[----:B------:R-:W-:Y:S01]  /*1880*/  @P0 IMAD R5, R241, R13, R3 ;  /* 0x0000000df1050224 */ /* 0x000fe200078e0203 */
[----:B------:R-:W-:Y:S02]  /*1890*/  @P0 MOV R4, R2 ;  /* 0x0000000200040202 */ /* 0x000fe40000000f00 */
[C---:B------:R-:W-:Y:S02]  /*18a0*/  IADD3 R2, P1, PT, R132.reuse, R6, RZ ;  /* 0x0000000684027210 */ /* 0x040fe40007f3e0ff */
[C---:B------:R-:W-:Y:S02]  /*18b0*/  IADD3 R4, P3, PT, R132.reuse, R4, RZ ;  /* 0x0000000484047210 */ /* 0x040fe40007f7e0ff */
[----:B------:R-:W-:Y:S01]  /*18c0*/  IADD3 R6, P0, PT, R132, R7, RZ ;  /* 0x0000000784067210 */ /* 0x000fe20007f1e0ff */
[----:B------:R-:W-:Y:S02]  /*18d0*/  IMAD.X R3, RZ, RZ, R8, P1 ;  /* 0x000000ffff037224 */ /* 0x000fe400008e0608 */
[----:B------:R-:W-:Y:S01]  /*18e0*/  IMAD.X R5, RZ, RZ, R5, P3 ;  /* 0x000000ffff057224 */ /* 0x000fe200018e0605 */
[----:B------:R-:W-:Y:S01]  /*18f0*/  IADD3.X R7, PT, PT, RZ, R9, RZ, P0, !PT ;  /* 0x00000009ff077210 */ /* 0x000fe200007fe4ff */
[----:B------:R-:W-:-:S04]  /*1900*/  IMAD.WIDE.U32 R8, R21, UR4, R4 ;  /* 0x0000000415087c25 */ /* 0x000fc8000f8e0004 */
[----:B------:R-:W-:-:S04]  /*1910*/  IMAD.WIDE.U32 R4, R220, R16, R2 ;  /* 0x00000010dc047225 */ /* 0x000fc800078e0002 */
[----:B------:R-:W-:-:S04]  /*1920*/  IMAD.WIDE.U32 R2, R220, R14, R6 ;  /* 0x0000000edc027225 */ /* 0x000fc800078e0006 */
[----:B------:R-:W-:Y:S01]  /*1930*/  IMAD R7, R21, UR5, R9 ;  /* 0x0000000515077c24 */ /* 0x000fe2000f8e0209 */
[----:B------:R-:W1:Y:S01]  /*1940*/  LDCU.64 UR4, c[0x0][0x390] ;  /* 0x00007200ff0477ac */ /* 0x000e620008000a00 */
[C---:B------:R-:W-:Y:S02]  /*1950*/  IMAD R5, R220.reuse, R17, R5 ;  /* 0x00000011dc057224 */ /* 0x040fe400078e0205 */
[----:B------:R-:W-:Y:S02]  /*1960*/  IMAD R0, R220, R15, R3 ;  /* 0x0000000fdc007224 */ /* 0x000fe400078e0203 */
[C---:B------:R-:W-:Y:S01]  /*1970*/  IMAD.SHL.U32 R9, R4.reuse, 0x2, RZ ;  /* 0x0000000204097824 */ /* 0x040fe200078e00ff */
[----:B------:R-:W-:Y:S01]  /*1980*/  SHF.L.U64.HI R5, R4, 0x1, R5 ;  /* 0x0000000104057819 */ /* 0x000fe20000010205 */
[C---:B------:R-:W-:Y:S01]  /*1990*/  IMAD.SHL.U32 R4, R2.reuse, 0x2, RZ ;  /* 0x0000000202047824 */ /* 0x040fe200078e00ff */
[----:B------:R-:W-:Y:S01]  /*19a0*/  SHF.L.U64.HI R2, R2, 0x1, R0 ;  /* 0x0000000102027819 */ /* 0x000fe20000010200 */
[----:B------:R-:W-:Y:S01]  /*19b0*/  IMAD.MOV.U32 R6, RZ, RZ, R8 ;  /* 0x000000ffff067224 */ /* 0x000fe200078e0008 */
[----:B------:R-:W-:Y:S01]  /*19c0*/  SHF.R.S32.HI R0, RZ, 0x1f, R86 ;  /* 0x0000001fff007819 */ /* 0x000fe20000011456 */
[-C--:B------:R-:W-:Y:S01]  /*19d0*/  IMAD R3, R11, R12.reuse, RZ ;  /* 0x0000000c0b037224 */ /* 0x080fe200078e02ff */
[----:B---3--:R-:W-:Y:S01]  /*19e0*/  IADD3 R22, P1, PT, R9, UR8, RZ ;  /* 0x0000000809167c10 */ /* 0x008fe2000ff3e0ff */
[----:B------:R-:W-:Y:S01]  /*19f0*/  IMAD.WIDE.U32 R88, R10, R12, R6 ;  /* 0x0000000c0a587225 */ /* 0x000fe200078e0006 */
[----:B------:R-:W-:-:S02]  /*1a00*/  LEA.HI R0, R0, R86, RZ, 0x8 ;  /* 0x0000005600007211 */ /* 0x000fc400078f40ff */
[----:B------:R-:W-:Y:S01]  /*1a10*/  IADD3.X R17, PT, PT, R5, UR9, RZ, P1, !PT ;  /* 0x0000000905117c10 */ /* 0x000fe20008ffe4ff */
[----:B------:R-:W-:Y:S01]  /*1a20*/  IMAD.SHL.U32 R6, R114, 0x4, RZ ;  /* 0x0000000472067824 */ /* 0x000fe200078e00ff */
[----:B-1----:R-:W-:Y:S01]  /*1a30*/  IADD3 R21, P0, PT, R4, UR4, RZ ;  /* 0x0000000404157c10 */ /* 0x002fe2000ff1e0ff */
[----:B------:R-:W-:Y:S01]  /*1a40*/  IMAD R3, R10, R13, R3 ;  /* 0x0000000d0a037224 */ /* 0x000fe200078e0203 */
[----:B------:R-:W-:Y:S01]  /*1a50*/  SHF.R.S32.HI R16, RZ, 0x8, R0 ;  /* 0x00000008ff107819 */ /* 0x000fe20000011400 */
[----:B------:R-:W-:Y:S01]  /*1a60*/  IMAD.MOV.U32 R219, RZ, RZ, R17 ;  /* 0x000000ffffdb7224 */ /* 0x000fe200078e0011 */
[----:B------:R-:W-:Y:S01]  /*1a70*/  IADD3.X R13, PT, PT, R2, UR5, RZ, P0, !PT ;  /* 0x00000005020d7c10 */ /* 0x000fe200087fe4ff */
[----:B------:R-:W-:Y:S01]  /*1a80*/  IMAD.MOV.U32 R224, RZ, RZ, R21 ;  /* 0x000000ffffe07224 */ /* 0x000fe200078e0015 */
[----:B------:R-:W-:Y:S01]  /*1a90*/  ISETP.GE.AND P0, PT, R16, R239, PT ;  /* 0x000000ef1000720c */ /* 0x000fe20003f06270 */
[----:B------:R-:W-:Y:S01]  /*1aa0*/  IMAD.IADD R103, R89, 0x1, R3 ;  /* 0x0000000159677824 */ /* 0x000fe200078e0203 */
[----:B------:R-:W-:-:S02]  /*1ab0*/  LOP3.LUT R6, R6, 0xc, RZ, 0xc0, !PT ;  /* 0x0000000c06067812 */ /* 0x000fc400078ec0ff */
[----:B------:R-:W-:Y:S02]  /*1ac0*/  MOV R222, R22 ;  /* 0x0000001600de7202 */ /* 0x000fe40000000f00 */
[----:B------:R-:W-:Y:S01]  /*1ad0*/  MOV R223, R13 ;  /* 0x0000000d00df7202 */ /* 0x000fe20000000f00 */
[----:B------:R-:W-:-:S04]  /*1ae0*/  IMAD R98, R220, R23, R6 ;  /* 0x00000017dc627224 */ /* 0x000fc800078e0206 */
[--C-:B------:R-:W-:Y:S01]  /*1af0*/  IMAD.IADD R100, R6, 0x1, R98.reuse ;  /* 0x0000000106647824 */ /* 0x100fe200078e0262 */
[----:B------:R-:W-:-:S04]  /*1b00*/  SHF.R.S32.HI R101, RZ, 0x1f, R98 ;  /* 0x0000001fff657819 */ /* 0x000fc80000011462 */
[----:B------:R-:W-:Y:S01]  /*1b10*/  SHF.R.S32.HI R102, RZ, 0x1f, R100 ;  /* 0x0000001fff667819 */ /* 0x000fe20000011464 */
[----:B------:R-:W-:Y:S06]  /*1b20*/  @P0 BRA `(.L_x_792) ;  /* 0x0000006c00000947 */ /* 0x000fec0003800000 */
[----:B------:R-:W1:Y:S01]  /*1b30*/  LDC.64 R6, c[0x0][0x4a0] ;  /* 0x00012800ff067b82 */ /* 0x000e620000000a00 */
[----:B------:R-:W2:Y:S01]  /*1b40*/  LDCU.128 UR12, c[0x0][0x4b0] ;  /* 0x00009600ff0c77ac */ /* 0x000ea20008000c00 */
[----:B------:R-:W-:Y:S01]  /*1b50*/  IMAD.MOV.U32 R0, RZ, RZ, R18 ;  /* 0x000000ffff007224 */ /* 0x000fe200078e0012 */
[----:B------:R-:W-:Y:S01]  /*1b60*/  SHF.R.S32.HI R8, RZ, 0x1f, R86 ;  /* 0x0000001fff087819 */ /* 0x000fe20000011456 */
[----:B------:R-:W-:Y:S01]  /*1b70*/  IMAD.MOV.U32 R133, RZ, RZ, RZ ;  /* 0x000000ffff857224 */ /* 0x000fe200078e00ff */
[----:B------:R-:W3:Y:S01]  /*1b80*/  LDCU.128 UR8, c[0x0][0x490] ;  /* 0x00009200ff0877ac */ /* 0x000ee20008000c00 */
[C---:B------:R-:W-:Y:S01]  /*1b90*/  IMAD.SHL.U32 R77, R23.reuse, 0x20, RZ ;  /* 0x00000020174d7824 */ /* 0x040fe200078e00ff */
[----:B------:R-:W-:Y:S01]  /*1ba0*/  @!P4 IADD3 R0, PT, PT, -R0, RZ, RZ ;  /* 0x000000ff0000c210 */ /* 0x000fe20007ffe1ff */
[----:B------:R-:W4:Y:S01]  /*1bb0*/  LDC.64 R14, c[0x0][0x4a8] ;  /* 0x00012a00ff0e7b82 */ /* 0x000f220000000a00 */
[----:B------:R-:W2:Y:S01]  /*1bc0*/  LDCU.128 UR16, c[0x0][0x4c0] ;  /* 0x00009800ff1077ac */ /* 0x000ea20008000c00 */
[C---:B------:R-:W-:Y:S01]  /*1bd0*/  IMAD R97, R23.reuse, 0x60, RZ ;  /* 0x0000006017617824 */ /* 0x040fe200078e02ff */
[----:B------:R-:W-:Y:S01]  /*1be0*/  MOV R50, R22 ;  /* 0x0000001600327202 */ /* 0x000fe20000000f00 */
[C---:B------:R-:W-:Y:S01]  /*1bf0*/  IMAD R96, R23.reuse, 0xa0, RZ ;  /* 0x000000a017607824 */ /* 0x040fe200078e02ff */
[----:B------:R-:W2:Y:S01]  /*1c00*/  LDCU.64 UR4, c[0x0][0x488] ;  /* 0x00009100ff0477ac */ /* 0x000ea20008000a00 */
[C---:B------:R-:W-:Y:S01]  /*1c10*/  IMAD R95, R23.reuse, 0xc0, RZ ;  /* 0x000000c0175f7824 */ /* 0x040fe200078e02ff */
[----:B------:R-:W-:Y:S01]  /*1c20*/  VIMNMX R71, PT, PT, RZ, R16, !PT ;  /* 0x00000010ff477248 */ /* 0x000fe20007fe0100 */
[C---:B------:R-:W-:Y:S01]  /*1c30*/  IMAD R94, R23.reuse, 0xe0, RZ ;  /* 0x000000e0175e7824 */ /* 0x040fe200078e02ff */
[----:B------:R-:W2:Y:S01]  /*1c40*/  LDCU UR21, c[0x0][0x440] ;  /* 0x00008800ff1577ac */ /* 0x000ea20008000800 */
[C---:B------:R-:W-:Y:S01]  /*1c50*/  IMAD.SHL.U32 R93, R23.reuse, 0x40, RZ ;  /* 0x00000040175d7824 */ /* 0x040fe200078e00ff */
[C---:B------:R-:W-:Y:S01]  /*1c60*/  IADD3 R70, PT, PT, R220.reuse, 0x20, RZ ;  /* 0x00000020dc467810 */ /* 0x040fe20007ffe0ff */
[----:B------:R-:W-:Y:S01]  /*1c70*/  IMAD.SHL.U32 R92, R23, 0x80, RZ ;  /* 0x00000080175c7824 */ /* 0x000fe200078e00ff */
[----:B------:R-:W2:Y:S01]  /*1c80*/  LDCU UR20, c[0x0][0x450] ;  /* 0x00008a00ff1477ac */ /* 0x000ea20008000800 */
[----:B------:R-:W-:Y:S01]  /*1c90*/  IMAD.MOV.U32 R49, RZ, RZ, R17 ;  /* 0x000000ffff317224 */ /* 0x000fe200078e0011 */
[----:B------:R-:W-:Y:S01]  /*1ca0*/  IADD3 R73, PT, PT, R220, 0x80, RZ ;  /* 0x00000080dc497810 */ /* 0x000fe20007ffe0ff */
[----:B-1----:R-:W-:Y:S01]  /*1cb0*/  IMAD.WIDE.U32 R4, R24, R6, R132 ;  /* 0x0000000618047225 */ /* 0x002fe200078e0084 */
[----:B------:R-:W-:Y:S01]  /*1cc0*/  SEL R6, R19, R0, !P2 ;  /* 0x0000000013067207 */ /* 0x000fe20005000000 */
[----:B------:R-:W1:Y:S01]  /*1cd0*/  LDCU.U8 UR22, c[0x0][0x533] ;  /* 0x0000a660ff1677ac */ /* 0x000e620008000000 */
[----:B------:R-:W-:Y:S01]  /*1ce0*/  IADD3 R65, PT, PT, R220, 0xe0, RZ ;  /* 0x000000e0dc417810 */ /* 0x000fe20007ffe0ff */
[C---:B------:R-:W-:Y:S01]  /*1cf0*/  IMAD R5, R24.reuse, R7, R5 ;  /* 0x0000000718057224 */ /* 0x040fe200078e0205 */
[----:B------:R-:W-:Y:S01]  /*1d00*/  SHF.R.S32.HI R0, RZ, 0x1f, R6 ;  /* 0x0000001fff007819 */ /* 0x000fe20000011406 */
[----:B---3--:R-:W-:Y:S01]  /*1d10*/  IMAD.WIDE.U32 R2, R24, UR10, R132 ;  /* 0x0000000a18027c25 */ /* 0x008fe2000f8e0084 */
[----:B------:R-:W-:Y:S01]  /*1d20*/  UMOV UR23, URZ ;  /* 0x000000ff00177c82 */ /* 0x000fe20008000000 */
[----:B----4-:R-:W-:-:S02]  /*1d30*/  SHF.L.U64.HI R67, R14, 0x5, R15 ;  /* 0x000000050e437819 */ /* 0x010fc4000001020f */
[C---:B--2---:R-:W-:Y:S01]  /*1d40*/  IMAD.WIDE.U32 R4, R87.reuse, UR12, R4 ;  /* 0x0000000c57047c25 */ /* 0x044fe2000f8e0004 */
[----:B------:R-:W-:Y:S02]  /*1d50*/  MOV R59, R87 ;  /* 0x00000057003b7202 */ /* 0x000fe40000000f00 */
[----:B------:R-:W-:Y:S01]  /*1d60*/  SHF.R.S32.HI R84, RZ, 0x1f, R77 ;  /* 0x0000001fff547819 */ /* 0x000fe2000001144d */
[C---:B------:R-:W-:Y:S01]  /*1d70*/  IMAD R7, R0.reuse, UR14, RZ ;  /* 0x0000000e00077c24 */ /* 0x040fe2000f8e02ff */
[----:B------:R-:W-:Y:S01]  /*1d80*/  SHF.R.S32.HI R109, RZ, 0x1f, R93 ;  /* 0x0000001fff6d7819 */ /* 0x000fe2000001145d */
[C---:B------:R-:W-:Y:S01]  /*1d90*/  IMAD R5, R87.reuse, UR13, R5 ;  /* 0x0000000d57057c24 */ /* 0x040fe2000f8e0205 */
[----:B------:R-:W-:Y:S01]  /*1da0*/  SHF.R.S32.HI R108, RZ, 0x1f, R97 ;  /* 0x0000001fff6c7819 */ /* 0x000fe20000011461 */
[----:B------:R-:W-:Y:S01]  /*1db0*/  IMAD R0, R0, UR16, RZ ;  /* 0x0000001000007c24 */ /* 0x000fe2000f8e02ff */
[----:B------:R-:W-:Y:S01]  /*1dc0*/  SHF.R.S32.HI R107, RZ, 0x1f, R92 ;  /* 0x0000001fff6b7819 */ /* 0x000fe2000001145c */
[----:B------:R-:W-:Y:S01]  /*1dd0*/  IMAD R3, R24, UR11, R3 ;  /* 0x0000000b18037c24 */ /* 0x000fe2000f8e0203 */
[----:B------:R-:W2:Y:S01]  /*1de0*/  LDCU.64 UR10, c[0x0][0x4d0] ;  /* 0x00009a00ff0a77ac */ /* 0x000ea20008000a00 */
[C---:B------:R-:W-:Y:S01]  /*1df0*/  IMAD R9, R6.reuse, UR15, R7 ;  /* 0x0000000f06097c24 */ /* 0x040fe2000f8e0207 */
[----:B------:R-:W-:Y:S01]  /*1e00*/  SHF.R.S32.HI R106, RZ, 0x1f, R96 ;  /* 0x0000001fff6a7819 */ /* 0x000fe20000011460 */
[C---:B------:R-:W-:Y:S01]  /*1e10*/  IMAD R0, R6.reuse, UR17, R0 ;  /* 0x0000001106007c24 */ /* 0x040fe2000f8e0200 */
[----:B------:R-:W-:Y:S01]  /*1e20*/  SHF.R.S32.HI R105, RZ, 0x1f, R95 ;  /* 0x0000001fff697819 */ /* 0x000fe2000001145f */
[----:B------:R-:W-:Y:S01]  /*1e30*/  IMAD.WIDE.U32 R4, R6, UR16, R4 ;  /* 0x0000001006047c25 */ /* 0x000fe2000f8e0004 */
[----:B------:R-:W-:Y:S01]  /*1e40*/  SHF.R.S32.HI R104, RZ, 0x1f, R94 ;  /* 0x0000001fff687819 */ /* 0x000fe2000001145e */
[----:B------:R-:W-:Y:S01]  /*1e50*/  USHF.L.U64.HI UR16, UR12, 0x6, UR13 ;  /* 0x000000060c107899 */ /* 0x000fe2000801020d */
[----:B------:R-:W-:Y:S01]  /*1e60*/  MOV R17, UR20 ;  /* 0x0000001400117c02 */ /* 0x000fe20008000f00 */
[----:B------:R-:W-:Y:S01]  /*1e70*/  IMAD.WIDE.U32 R2, R87, R14, R2 ;  /* 0x0000000e57027225 */ /* 0x000fe200078e0002 */
[----:B------:R-:W-:-:S02]  /*1e80*/  USHF.L.U32 UR17, UR12, 0x6, URZ ;  /* 0x000000060c117899 */ /* 0x000fc400080006ff */
[----:B-1----:R-:W-:Y:S01]  /*1e90*/  UISETP.NE.AND UP0, UPT, UR22, URZ, UPT ;  /* 0x000000ff1600728c */ /* 0x002fe2000bf05270 */
[----:B-----5:R-:W-:Y:S02]  /*1ea0*/  IMAD.IADD R7, R87, 0x1, R20 ;  /* 0x0000000157077824 */ /* 0x020fe400078e0214 */
[----:B------:R-:W-:Y:S02]  /*1eb0*/  IMAD.IADD R5, R5, 0x1, R0 ;  /* 0x0000000105057824 */ /* 0x000fe400078e0200 */
[----:B------:R-:W-:Y:S02]  /*1ec0*/  IMAD R3, R87, R15, R3 ;  /* 0x0000000f57037224 */ /* 0x000fe400078e0203 */
[----:B------:R-:W-:Y:S02]  /*1ed0*/  IMAD R0, R7, R23, RZ ;  /* 0x0000001707007224 */ /* 0x000fe400078e02ff */
[----:B------:R-:W-:Y:S01]  /*1ee0*/  IMAD.WIDE.U32 R2, R6, UR14, R2 ;  /* 0x0000000e06027c25 */ /* 0x000fe2000f8e0002 */
[----:B------:R-:W-:Y:S01]  /*1ef0*/  IADD3 R6, P0, PT, -R86, R220, RZ ;  /* 0x000000dc56067210 */ /* 0x000fe20007f1e1ff */
[----:B------:R-:W1:Y:S01]  /*1f00*/  LDCU.64 UR14, c[0x0][0x3c0] ;  /* 0x00007800ff0e77ac */ /* 0x000e620008000a00 */
[----:B------:R-:W-:Y:S01]  /*1f10*/  SHF.R.S32.HI R12, RZ, 0x1f, R0 ;  /* 0x0000001fff0c7819 */ /* 0x000fe20000011400 */
[----:B------:R-:W-:Y:S01]  /*1f20*/  IMAD.SHL.U32 R58, R14, 0x20, RZ ;  /* 0x000000200e3a7824 */ /* 0x000fe200078e00ff */
[C---:B------:R-:W-:Y:S01]  /*1f30*/  IADD3 R7, P1, PT, R0.reuse, R98, RZ ;  /* 0x0000006200077210 */ /* 0x040fe20007f3e0ff */
[----:B------:R-:W-:Y:S01]  /*1f40*/  IMAD.X R8, RZ, RZ, ~R8, P0 ;  /* 0x000000ffff087224 */ /* 0x000fe200000e0e08 */
[----:B------:R-:W-:Y:S01]  /*1f50*/  IADD3 R0, P0, PT, R0, R100, RZ ;  /* 0x0000006400007210 */ /* 0x000fe20007f1e0ff */
[----:B------:R-:W-:Y:S01]  /*1f60*/  IMAD.WIDE.U32 R4, R6, UR12, R4 ;  /* 0x0000000c06047c25 */ /* 0x000fe2000f8e0004 */
[----:B------:R-:W-:-:S03]  /*1f70*/  IADD3 R3, PT, PT, R3, R9, RZ ;  /* 0x0000000903037210 */ /* 0x000fc60007ffe0ff */
[----:B------:R-:W-:Y:S01]  /*1f80*/  IMAD.X R10, R12, 0x1, R101, P1 ;  /* 0x000000010c0a7824 */ /* 0x000fe200008e0665 */
[----:B------:R-:W-:Y:S01]  /*1f90*/  LEA R64, P2, R4, UR8, 0x1 ;  /* 0x0000000804407c11 */ /* 0x000fe2000f8408ff */
[C---:B------:R-:W-:Y:S02]  /*1fa0*/  IMAD R11, R8.reuse, UR12, RZ ;  /* 0x0000000c080b7c24 */ /* 0x040fe4000f8e02ff */
[----:B------:R-:W-:Y:S01]  /*1fb0*/  IMAD R9, R8, R14, RZ ;  /* 0x0000000e08097224 */ /* 0x000fe200078e02ff */
[C---:B------:R-:W-:Y:S01]  /*1fc0*/  SHF.L.U64.HI R10, R7.reuse, 0x1, R10 ;  /* 0x00000001070a7819 */ /* 0x040fe2000001020a */
[----:B------:R-:W-:Y:S01]  /*1fd0*/  IMAD.SHL.U32 R7, R7, 0x2, RZ ;  /* 0x0000000207077824 */ /* 0x000fe200078e00ff */
[----:B------:R-:W-:Y:S01]  /*1fe0*/  IADD3.X R8, PT, PT, R12, R102, RZ, P0, !PT ;  /* 0x000000660c087210 */ /* 0x000fe200007fe4ff */
[----:B------:R-:W-:Y:S02]  /*1ff0*/  IMAD.SHL.U32 R52, R0, 0x2, RZ ;  /* 0x0000000200347824 */ /* 0x000fe400078e00ff */
[----:B------:R-:W-:Y:S01]  /*2000*/  IMAD R11, R6, UR13, R11 ;  /* 0x0000000d060b7c24 */ /* 0x000fe2000f8e020b */
[----:B------:R-:W-:Y:S01]  /*2010*/  SHF.L.U64.HI R8, R0, 0x1, R8 ;  /* 0x0000000100087819 */ /* 0x000fe20000010208 */
[----:B------:R-:W-:Y:S01]  /*2020*/  IMAD R9, R6, R15, R9 ;  /* 0x0000000f06097224 */ /* 0x000fe200078e0209 */
[----:B------:R-:W-:Y:S01]  /*2030*/  IADD3 R54, P1, PT, R52, UR18, RZ ;  /* 0x0000001234367c10 */ /* 0x000fe2000ff3e0ff */
[----:B------:R-:W-:Y:S01]  /*2040*/  IMAD.WIDE.U32 R2, R6, R14, R2 ;  /* 0x0000000e06027225 */ /* 0x000fe200078e0002 */
[----:B------:R-:W-:Y:S01]  /*2050*/  IADD3 R26, P0, PT, R7, UR18, RZ ;  /* 0x00000012071a7c10 */ /* 0x000fe2000ff1e0ff */
[----:B------:R-:W-:Y:S01]  /*2060*/  USHF.L.U32 UR18, UR12, 0x8, URZ ;  /* 0x000000080c127899 */ /* 0x000fe200080006ff */
[----:B------:R-:W-:Y:S01]  /*2070*/  IADD3.X R53, PT, PT, R8, UR19, RZ, P1, !PT ;  /* 0x0000001308357c10 */ /* 0x000fe20008ffe4ff */
[----:B------:R-:W-:Y:S01]  /*2080*/  IMAD.IADD R24, R3, 0x1, R9 ;  /* 0x0000000103187824 */ /* 0x000fe200078e0209 */
[----:B------:R-:W-:Y:S01]  /*2090*/  IADD3.X R27, PT, PT, R10, UR19, RZ, P0, !PT ;  /* 0x000000130a1b7c10 */ /* 0x000fe200087fe4ff */
[----:B------:R-:W3:Y:S01]  /*20a0*/  LDCU UR19, c[0x0][0x440] ;  /* 0x00008800ff1377ac */ /* 0x000ee20008000800 */
[----:B------:R-:W-:Y:S01]  /*20b0*/  IADD3 R0, PT, PT, R5, R11, RZ ;  /* 0x0000000b05007210 */ /* 0x000fe20007ffe0ff */
[----:B------:R-:W-:Y:S01]  /*20c0*/  IMAD.MOV.U32 R57, RZ, RZ, R21 ;  /* 0x000000ffff397224 */ /* 0x000fe200078e0015 */
[----:B--2---:R-:W-:Y:S01]  /*20d0*/  IADD3 R40, P0, PT, R7, UR10, RZ ;  /* 0x0000000a07287c10 */ /* 0x004fe2000ff1e0ff */
[----:B------:R-:W-:Y:S01]  /*20e0*/  IMAD.MOV.U32 R56, RZ, RZ, R13 ;  /* 0x000000ffff387224 */ /* 0x000fe200078e000d */
[----:B------:R-:W-:Y:S01]  /*20f0*/  LEA.HI.X R63, R4, UR9, R0, 0x1, P2 ;  /* 0x00000009043f7c11 */ /* 0x000fe200090f0c00 */
[----:B------:R-:W-:Y:S01]  /*2100*/  VIADD R75, R220, 0x40 ;  /* 0x00000040dc4b7836 */ /* 0x000fe20000000000 */
[----:B------:R-:W-:Y:S01]  /*2110*/  IADD3.X R41, PT, PT, R10, UR11, RZ, P0, !PT ;  /* 0x0000000b0a297c10 */ /* 0x000fe200087fe4ff */
[----:B------:R-:W-:Y:S01]  /*2120*/  VIADD R74, R220, 0x60 ;  /* 0x00000060dc4a7836 */ /* 0x000fe20000000000 */
[----:B------:R-:W-:Y:S01]  /*2130*/  SHF.L.U32 R0, R14, 0x8, RZ ;  /* 0x000000080e007819 */ /* 0x000fe200000006ff */
[C---:B------:R-:W-:Y:S01]  /*2140*/  VIADD R72, R220.reuse, 0xa0 ;  /* 0x000000a0dc487836 */ /* 0x040fe20000000000 */
[----:B------:R-:W-:Y:S01]  /*2150*/  IADD3 R3, P0, PT, RZ, -UR23, RZ ;  /* 0x80000017ff037c10 */ /* 0x000fe2000ff1e0ff */
[----:B------:R-:W-:Y:S01]  /*2160*/  VIADD R76, R220, 0xc0 ;  /* 0x000000c0dc4c7836 */ /* 0x000fe20000000000 */
[----:B------:R-:W-:Y:S01]  /*2170*/  LEA R25, P2, R2, UR4, 0x1 ;  /* 0x0000000402197c11 */ /* 0x000fe2000f8408ff */
[C---:B------:R-:W-:Y:S01]  /*2180*/  IMAD R48, R239.reuse, -0x100, R86 ;  /* 0xffffff00ef307824 */ /* 0x040fe200078e0256 */
[----:B------:R-:W-:Y:S01]  /*2190*/  IADD3 R52, P1, PT, R52, UR10, RZ ;  /* 0x0000000a34347c10 */ /* 0x000fe2000ff3e0ff */
[----:B------:R-:W-:Y:S01]  /*21a0*/  IMAD.X R0, RZ, RZ, ~R0, P0 ;  /* 0x000000ffff007224 */ /* 0x000fe200000e0e00 */
[----:B------:R-:W-:Y:S01]  /*21b0*/  LEA.HI.X R24, R2, UR5, R24, 0x1, P2 ;  /* 0x0000000502187c11 */ /* 0x000fe200090f0c18 */
[----:B------:R-:W-:Y:S01]  /*21c0*/  IMAD R47, R239, -0x100, R99 ;  /* 0xffffff00ef2f7824 */ /* 0x000fe200078e0263 */
[----:B------:R-:W-:Y:S01]  /*21d0*/  IADD3.X R51, PT, PT, R8, UR11, RZ, P1, !PT ;  /* 0x0000000b08337c10 */ /* 0x000fe20008ffe4ff */
[----:B------:R-:W-:Y:S01]  /*21e0*/  IMAD.MOV.U32 R62, RZ, RZ, R239 ;  /* 0x000000ffff3e7224 */ /* 0x000fe200078e00ef */
[C---:B------:R-:W-:Y:S01]  /*21f0*/  ISETP.GE.AND P2, PT, R132.reuse, UR21, PT ;  /* 0x0000001584007c0c */ /* 0x040fe2000bf46270 */
[----:B------:R-:W2:Y:S01]  /*2200*/  LDCU.64 UR4, c[0x0][0x3b8] ;  /* 0x00007700ff0477ac */ /* 0x000ea20008000a00 */
[----:B---3--:R-:W-:-:S02]  /*2210*/  ISETP.GE.AND P1, PT, R132, UR19, PT ;  /* 0x0000001384007c0c */ /* 0x008fc4000bf26270 */
[----:B------:R-:W-:Y:S01]  /*2220*/  IADD3.X R2, PT, PT, RZ, ~UR18, RZ, P0, !PT ;  /* 0x80000012ff027c10 */ /* 0x000fe200087fe4ff */
[----:B------:R-:W3:Y:S01]  /*2230*/  LDCU.64 UR12, c[0x0][0x4e0] ;  /* 0x00009c00ff0c77ac */ /* 0x000ee20008000a00 */
[----:B------:R-:W-:Y:S02]  /*2240*/  P2R R61, PR, RZ, 0x4 ;  /* 0x00000004ff3d7803 */ /* 0x000fe40000000000 */
[----:B------:R-:W-:Y:S01]  /*2250*/  P2R R83, PR, RZ, 0x2 ;  /* 0x00000002ff537803 */ /* 0x000fe20000000000 */
[----:B------:R-:W4:Y:S01]  /*2260*/  LDCU.128 UR8, c[0x0][0x3a0] ;  /* 0x00007400ff0877ac */ /* 0x000f220008000c00 */
[C-C-:B------:R-:W-:Y:S02]  /*2270*/  SHF.R.S64 R82, R3.reuse, 0x1f, R2.reuse ;  /* 0x0000001f03527819 */ /* 0x140fe40000001002 */
[----:B------:R-:W-:Y:S02]  /*2280*/  SHF.R.S32.HI R81, RZ, 0x1f, R2 ;  /* 0x0000001fff517819 */ /* 0x000fe40000011402 */
[----:B------:R-:W-:-:S02]  /*2290*/  SHF.R.S64 R80, R3, 0x1f, R0 ;  /* 0x0000001f03507819 */ /* 0x000fc40000001000 */
[----:B-1----:R-:W-:-:S07]  /*22a0*/  SHF.R.S32.HI R79, RZ, 0x1f, R0 ;  /* 0x0000001fff4f7819 */ /* 0x002fce0000011400 */
.L_x_830:
        /* <DEDUP_REMOVED lines=15> */
[----:B------:R-:W-:Y:S03]  /*23a0*/  @!P1 IMAD.MOV.U32 R3, RZ, RZ, R63 ;  /* 0x000000ffff039224 */ /* 0x000fe600078e003f */
[----:B------:R-:W-:Y:S01]  /*23b0*/  ISETP.LT.OR P2, PT, R72, R48, P0 ;  /* 0x000000304800720c */ /* 0x000fe20000741670 */
[----:B------:R-:W1:Y:S01]  /*23c0*/  @!P5 LDC.64 R4, c[0x0][0x3c0] ;  /* 0x0000f000ff04db82 */ /* 0x000e620000000a00 */
[----:B----4-:R5:W2:Y:S02]  /*23d0*/  @!P1 LDG.E.128 R28, desc[UR6][R2.64] ;  /* 0x00000006021c9981 */ /* 0x010aa4000c1e1d00 */
[----:B------:R-:W-:Y:S05]  /*23e0*/  P2R R42, PR, RZ, 0x4 ;  /* 0x00000004ff2a7803 */ /* 0x000fea0000000000 */
[----:B---3--:R-:W3:Y:S08]  /*23f0*/  @!P6 LDC.64 R10, c[0x0][0x4b0] ;  /* 0x00012c00ff0aeb82 */ /* 0x008ef00000000a00 */
[----:B------:R-:W4:Y:S08]  /*2400*/  @!P6 LDC.64 R12, c[0x0][0x3c0] ;  /* 0x0000f000ff0ceb82 */ /* 0x000f300000000a00 */
[----:B------:R-:W4:Y:S01]  /*2410*/  @!P2 LDC.64 R32, c[0x0][0x4b0] ;  /* 0x00012c00ff20ab82 */ /* 0x000f220000000a00 */
[C---:B-----5:R-:W-:Y:S04]  /*2420*/  LEA R2, P0, R78.reuse, R57, 0x1 ;  /* 0x000000394e027211 */ /* 0x060fe800078008ff */
[----:B------:R-:W-:Y:S02]  /*2430*/  LEA.HI.X R3, R78, R56, R85, 0x1, P0 ;  /* 0x000000384e037211 */ /* 0x000fe400000f0c55 */
[C---:B-1----:R-:W-:Y:S01]  /*2440*/  @!P5 LEA R8, P0, R4.reuse, R2, 0x6 ;  /* 0x000000020408d211 */ /* 0x042fe200078030ff */
[----:B------:R-:W1:Y:S03]  /*2450*/  @!P2 LDC.64 R14, c[0x0][0x3c0] ;  /* 0x0000f000ff0eab82 */ /* 0x000e660000000a00 */
[----:B------:R-:W-:Y:S02]  /*2460*/  @!P5 LEA.HI.X R9, R4, R3, R5, 0x6, P0 ;  /* 0x000000030409d211 */ /* 0x000fe400000f3405 */
[----:B------:R-:W-:Y:S04]  /*2470*/  IADD3 R4, P0, PT, R64, UR17, RZ ;  /* 0x0000001140047c10 */ /* 0x000fe8000ff1e0ff */
[----:B------:R-:W-:Y:S02]  /*2480*/  IADD3.X R5, PT, PT, R63, UR16, RZ, P0, !PT ;  /* 0x000000103f057c10 */ /* 0x000fe400087fe4ff */
[C---:B---3--:R-:W-:Y:S04]  /*2490*/  @!P6 LEA R6, P0, R10.reuse, R4, 0x7 ;  /* 0x000000040a06e211 */ /* 0x048fe800078038ff */
[----:B------:R-:W-:Y:S02]  /*24a0*/  @!P6 LEA.HI.X R7, R10, R5, R11, 0x7, P0 ;  /* 0x000000050a07e211 */ /* 0x000fe400000f3c0b */
[C---:B----4-:R-:W-:Y:S04]  /*24b0*/  @!P6 LEA R18, P0, R12.reuse, R2, 0x7 ;  /* 0x000000020c12e211 */ /* 0x050fe800078038ff */
[----:B------:R-:W-:Y:S01]  /*24c0*/  @!P6 LEA.HI.X R19, R12, R3, R13, 0x7, P0 ;  /* 0x000000030c13e211 */ /* 0x000fe200000f3c0d */
[----:B------:R-:W-:Y:S01]  /*24d0*/  @!P1 IMAD.MOV.U32 R12, RZ, RZ, R57 ;  /* 0x000000ffff0c9224 */ /* 0x000fe200078e0039 */
[C---:B------:R-:W-:Y:S01]  /*24e0*/  @!P2 LEA R20, P0, R32.reuse, R4, 0x8 ;  /* 0x000000042014a211 */ /* 0x040fe200078040ff */
[----:B------:R-:W-:Y:S03]  /*24f0*/  @!P1 IMAD.MOV.U32 R13, RZ, RZ, R56 ;  /* 0x000000ffff0d9224 */ /* 0x000fe600078e0038 */
[----:B------:R-:W-:Y:S02]  /*2500*/  @!P2 LEA.HI.X R21, R32, R5, R33, 0x8, P0 ;  /* 0x000000052015a211 */ /* 0x000fe400000f4421 */
[C---:B-1----:R-:W-:Y:S04]  /*2510*/  @!P2 LEA R32, P0, R14.reuse, R2, 0x8 ;  /* 0x000000020e20a211 */ /* 0x042fe800078040ff */
        /* <DEDUP_REMOVED lines=8> */
[----:B-1----:R-:W2:Y:S06]  /*25a0*/  @!P3 LDG.E.128 R12, desc[UR6][R4.64] ;  /* 0x00000006040cb981 */ /* 0x002eac000c1e1d00 */
[----:B--2---:R1:W-:Y:S01]  /*25b0*/  @!P3 STG.E.128 desc[UR6][R2.64], R12 ;  /* 0x0000000c0200b986 */ /* 0x0043e2000c101d06 */
[-C--:B------:R-:W-:Y:S02]  /*25c0*/  ISETP.LT.OR P3, PT, R73, R48.reuse, P0 ;  /* 0x000000304900720c */ /* 0x080fe40000761670 */
[CC--:B------:R-:W-:Y:S04]  /*25d0*/  ISETP.GE.OR P0, PT, R76.reuse, R47.reuse, P4 ;  /* 0x0000002f4c00720c */ /* 0x0c0fe80002706670 */
[-C--:B------:R-:W-:Y:S02]  /*25e0*/  ISETP.LT.OR P4, PT, R76, R48.reuse, P0 ;  /* 0x000000304c00720c */ /* 0x080fe40000781670 */
[----:B------:R-:W-:Y:S04]  /*25f0*/  ISETP.NE.AND P0, PT, R83, RZ, PT ;  /* 0x000000ff5300720c */ /* 0x000fe80003f05270 */
[----:B------:R-:W-:Y:S02]  /*2600*/  P2R R61, PR, RZ, 0x1 ;  /* 0x00000001ff3d7803 */ /* 0x000fe40000000000 */
[----:B------:R-:W-:Y:S01]  /*2610*/  ISETP.GE.OR P0, PT, R65, R47, P0 ;  /* 0x0000002f4100720c */ /* 0x000fe20000706670 */
[----:B-1----:R-:W2:Y:S06]  /*2620*/  @!P5 LDG.E.128 R12, desc[UR6][R10.64] ;  /* 0x000000060a0cd981 */ /* 0x002eac000c1e1d00 */
[----:B--2---:R1:W-:Y:S02]  /*2630*/  @!P5 STG.E.128 desc[UR6][R8.64], R12 ;  /* 0x0000000c0800d986 */ /* 0x0043e4000c101d06 */
[----:B-1----:R-:W1:Y:S04]  /*2640*/  @!P3 LDC.64 R12, c[0x0][0x4b0] ;  /* 0x00012c00ff0cbb82 */ /* 0x002e680000000a00 */
[----:B------:R2:W3:Y:S01]  /*2650*/  @!P6 LDG.E.128 R8, desc[UR6][R6.64] ;  /* 0x000000060608e981 */ /* 0x0004e2000c1e1d00 */
[----:B-1----:R-:W-:Y:S02]  /*2660*/  @!P3 IMAD R0, R13, 0xc0, RZ ;  /* 0x000000c00d00b824 */ /* 0x002fe400078e02ff */
[----:B--2---:R-:W-:Y:S04]  /*2670*/  @!P3 IMAD.WIDE.U32 R6, R12, 0xc0, R4 ;  /* 0x000000c00c06b825 */ /* 0x004fe800078e0004 */
[----:B------:R-:W-:Y:S01]  /*2680*/  @!P3 IMAD.IADD R7, R7, 0x1, R0 ;  /* 0x000000010707b824 */ /* 0x000fe200078e0200 */
[----:B---3--:R1:W-:Y:S06]  /*2690*/  @!P6 STG.E.128 desc[UR6][R18.64], R8 ;  /* 0x000000081200e986 */ /* 0x0083ec000c101d06 */
[----:B-1----:R1:W2:Y:S02]  /*26a0*/  @!P3 LDG.E.128 R8, desc[UR6][R6.64] ;  /* 0x000000060608b981 */ /* 0x0022a4000c1e1d00 */
[----:B-1----:R-:W1:Y:S02]  /*26b0*/  @!P3 LDC.64 R6, c[0x0][0x3c0] ;  /* 0x0000f000ff06bb82 */ /* 0x002e640000000a00 */
[----:B-1----:R-:W-:Y:S02]  /*26c0*/  @!P3 IMAD R0, R7, 0xc0, RZ ;  /* 0x000000c00700b824 */ /* 0x002fe400078e02ff */
[----:B------:R-:W-:Y:S04]  /*26d0*/  @!P3 IMAD.WIDE.U32 R6, R6, 0xc0, R2 ;  /* 0x000000c00606b825 */ /* 0x000fe800078e0002 */
[----:B------:R-:W-:Y:S05]  /*26e0*/  @!P3 IMAD.IADD R7, R7, 0x1, R0 ;  /* 0x000000010707b824 */ /* 0x000fea00078e0200 */
[----:B--2---:R1:W-:Y:S02]  /*26f0*/  @!P3 STG.E.128 desc[UR6][R6.64], R8 ;  /* 0x000000080600b986 */ /* 0x0043e4000c101d06 */
[----:B-1----:R-:W1:Y:S04]  /*2700*/  @!P4 LDC.64 R6, c[0x0][0x4b0] ;  /* 0x00012c00ff06cb82 */ /* 0x002e680000000a00 */
[----:B------:R-:W2:Y:S01]  /*2710*/  @!P2 LDG.E.128 R8, desc[UR6][R20.64] ;  /* 0x000000061408a981 */ /* 0x000ea2000c1e1d00 */
[----:B-1----:R-:W-:Y:S02]  /*2720*/  @!P4 IMAD R0, R7, 0x140, RZ ;  /* 0x000001400700c824 */ /* 0x002fe400078e02ff */
[----:B------:R-:W-:Y:S04]  /*2730*/  @!P4 IMAD.WIDE.U32 R6, R6, 0x140, R4 ;  /* 0x000001400606c825 */ /* 0x000fe800078e0004 */
[----:B------:R-:W-:Y:S01]  /*2740*/  @!P4 IMAD.IADD R7, R7, 0x1, R0 ;  /* 0x000000010707c824 */ /* 0x000fe200078e0200 */
[----:B--2---:R1:W-:Y:S01]  /*2750*/  @!P2 STG.E.128 desc[UR6][R32.64], R8 ;  /* 0x000000082000a986 */ /* 0x0043e2000c101d06 */
[-C--:B------:R-:W-:Y:S02]  /*2760*/  ISETP.LT.OR P2, PT, R65, R48.reuse, P0 ;  /* 0x000000304100720c */ /* 0x080fe40000741670 */
[----:B------:R-:W-:Y:S02]  /*2770*/  ISETP.NE.AND P0, PT, R17, RZ, PT ;  /* 0x000000ff1100720c */ /* 0x000fe40003f05270 */
[----:B------:R-:W-:Y:S09]  /*2780*/  P2R R55, PR, RZ, 0x4 ;  /* 0x00000004ff377803 */ /* 0x000ff20000000000 */
[----:B------:R-:W2:Y:S01]  /*2790*/  @!P2 LDC.64 R12, c[0x0][0x4b0] ;  /* 0x00012c00ff0cab82 */ /* 0x000ea20000000a00 */
[----:B-1----:R1:W3:Y:S01]  /*27a0*/  @!P4 LDG.E.128 R8, desc[UR6][R6.64] ;  /* 0x000000060608c981 */ /* 0x0022e2000c1e1d00 */
[----:B--2---:R-:W-:Y:S06]  /*27b0*/  @!P2 IMAD R13, R13, 0x180, RZ ;  /* 0x000001800d0da824 */ /* 0x004fec00078e02ff */
[----:B-1----:R-:W1:Y:S02]  /*27c0*/  @!P4 LDC.64 R6, c[0x0][0x3c0] ;  /* 0x0000f000ff06cb82 */ /* 0x002e640000000a00 */
[----:B-1----:R-:W-:Y:S02]  /*27d0*/  @!P4 IMAD R0, R7, 0x140, RZ ;  /* 0x000001400700c824 */ /* 0x002fe400078e02ff */
[----:B------:R-:W-:Y:S04]  /*27e0*/  @!P4 IMAD.WIDE.U32 R6, R6, 0x140, R2 ;  /* 0x000001400606c825 */ /* 0x000fe800078e0002 */
[----:B------:R-:W-:Y:S02]  /*27f0*/  @!P4 IMAD.IADD R7, R7, 0x1, R0 ;  /* 0x000000010707c824 */ /* 0x000fe400078e0200 */
[----:B------:R-:W-:Y:S04]  /*2800*/  @!P2 IMAD.WIDE.U32 R4, R12, 0x180, R4 ;  /* 0x000001800c04a825 */ /* 0x000fe800078e0004 */
[----:B------:R-:W-:Y:S01]  /*2810*/  @!P2 IMAD.IADD R5, R5, 0x1, R13 ;  /* 0x000000010505a824 */ /* 0x000fe200078e020d */
[----:B---3--:R1:W-:Y:S06]  /*2820*/  @!P4 STG.E.128 desc[UR6][R6.64], R8 ;  /* 0x000000080600c986 */ /* 0x0083ec000c101d06 */
[----:B-1----:R-:W2:Y:S01]  /*2830*/  @!P2 LDG.E.128 R4, desc[UR6][R4.64] ;  /* 0x000000060404a981 */ /* 0x002ea2000c1e1d00 */
[----:B------:R-:W1:Y:S02]  /*2840*/  @!P2 LDC.64 R8, c[0x0][0x3c0] ;  /* 0x0000f000ff08ab82 */ /* 0x000e640000000a00 */
[----:B-1----:R-:W-:Y:S04]  /*2850*/  @!P2 IMAD.WIDE.U32 R2, R8, 0x180, R2 ;  /* 0x000001800802a825 */ /* 0x002fe800078e0002 */
[----:B------:R-:W-:Y:S04]  /*2860*/  @!P2 IMAD R9, R9, 0x180, RZ ;  /* 0x000001800909a824 */ /* 0x000fe800078e02ff */
[----:B------:R-:W-:Y:S05]  /*2870*/  @!P2 IMAD.IADD R3, R3, 0x1, R9 ;  /* 0x000000010303a824 */ /* 0x000fea00078e0209 */
        /* <DEDUP_REMOVED lines=8> */
[----:B------:R-:W2:Y:S01]  /*2900*/  @!P6 LDC.64 R14, c[0x0][0x3b8] ;  /* 0x0000ee00ff0eeb82 */ /* 0x000ea20000000a00 */
[----:B-1----:R-:W-:Y:S01]  /*2910*/  @!P1 IMAD.MOV.U32 R6, RZ, RZ, R25 ;  /* 0x000000ffff069224 */ /* 0x002fe200078e0019 */
[----:B------:R-:W-:Y:S01]  /*2920*/  ISETP.NE.AND P2, PT, R38, RZ, PT ;  /* 0x000000ff2600720c */ /* 0x000fe20003f45270 */
[----:B------:R-:W-:Y:S01]  /*2930*/  @!P1 IMAD.MOV.U32 R7, RZ, RZ, R24 ;  /* 0x000000ffff079224 */ /* 0x000fe200078e0018 */
[C---:B------:R-:W-:Y:S04]  /*2940*/  LEA R4, P0, R58.reuse, R25, 0x1 ;  /* 0x000000193a047211 */ /* 0x040fe800078008ff */
[----:B------:R1:W3:Y:S01]  /*2950*/  @!P1 LDG.E.128 R8, desc[UR6][R6.64] ;  /* 0x0000000606089981 */ /* 0x0002e2000c1e1d00 */
[----:B------:R-:W-:Y:S02]  /*2960*/  LEA.HI.X R5, R58, R24, R67, 0x1, P0 ;  /* 0x000000183a057211 */ /* 0x000fe400000f0c43 */
[C---:B------:R-:W-:Y:S04]  /*2970*/  LEA R2, P0, R60.reuse, R50, 0x1 ;  /* 0x000000323c027211 */ /* 0x040fe800078008ff */
[----:B------:R-:W-:Y:S01]  /*2980*/  LEA.HI.X R3, R60, R49, R68, 0x1, P0 ;  /* 0x000000313c037211 */ /* 0x000fe200000f0c44 */
[----:B-1----:R-:W-:Y:S02]  /*2990*/  @!P1 IMAD.MOV.U32 R6, RZ, RZ, R50 ;  /* 0x000000ffff069224 */ /* 0x002fe400078e0032 */
[----:B------:R-:W-:Y:S05]  /*29a0*/  @!P1 IMAD.MOV.U32 R7, RZ, RZ, R49 ;  /* 0x000000ffff079224 */ /* 0x000fea00078e0031 */
[----:B---3--:R1:W-:Y:S01]  /*29b0*/  @!P1 STG.E.128 desc[UR6][R6.64], R8 ;  /* 0x0000000806009986 */ /* 0x0083e2000c101d06 */
[----:B------:R-:W-:Y:S04]  /*29c0*/  ISETP.NE.AND P1, PT, R42, RZ, PT ;  /* 0x000000ff2a00720c */ /* 0x000fe80003f25270 */
[----:B------:R-:W3:Y:S01]  /*29d0*/  @!P2 LDG.E.128 R16, desc[UR6][R4.64] ;  /* 0x000000060410a981 */ /* 0x000ee2000c1e1d00 */
[----:B-1----:R-:W1:Y:S02]  /*29e0*/  @!P5 LDC.64 R6, c[0x0][0x4a8] ;  /* 0x00012a00ff06db82 */ /* 0x002e640000000a00 */
        /* <DEDUP_REMOVED lines=8> */
[C---:B--2---:R-:W-:Y:S04]  /*2a70*/  @!P6 LEA R6, P0, R14.reuse, R2, 0x7 ;  /* 0x000000020e06e211 */ /* 0x044fe800078038ff */
[----:B------:R-:W-:Y:S01]  /*2a80*/  @!P6 LEA.HI.X R7, R14, R3, R15, 0x7, P0 ;  /* 0x000000030e07e211 */ /* 0x000fe200000f3c0f */
[----:B---3--:R1:W-:Y:S01]  /*2a90*/  @!P2 STG.E.128 desc[UR6][R2.64], R16 ;  /* 0x000000100200a986 */ /* 0x0083e2000c101d06 */
[----:B------:R-:W-:Y:S04]  /*2aa0*/  ISETP.NE.AND P2, PT, R55, RZ, PT ;  /* 0x000000ff3700720c */ /* 0x000fe80003f45270 */
[----:B------:R-:W2:Y:S01]  /*2ab0*/  @!P5 LDG.E.128 R12, desc[UR6][R12.64] ;  /* 0x000000060c0cd981 */ /* 0x000ea2000c1e1d00 */
[----:B-1----:R-:W-:Y:S04]  /*2ac0*/  IMAD.MOV.U32 R17, RZ, RZ, RZ ;  /* 0x000000ffff117224 */ /* 0x002fe800078e00ff */
[----:B--2---:R1:W-:Y:S02]  /*2ad0*/  @!P5 STG.E.128 desc[UR6][R10.64], R12 ;  /* 0x0000000c0a00d986 */ /* 0x0043e4000c101d06 */
[----:B-1----:R-:W1:Y:S02]  /*2ae0*/  @!P1 LDC.64 R10, c[0x0][0x4a8] ;  /* 0x00012a00ff0a9b82 */ /* 0x002e640000000a00 */
[C---:B-1----:R-:W-:Y:S04]  /*2af0*/  @!P1 LEA R12, P0, R10.reuse, R4, 0x8 ;  /* 0x000000040a0c9211 */ /* 0x042fe800078040ff */
[----:B------:R-:W-:Y:S02]  /*2b00*/  @!P1 LEA.HI.X R13, R10, R5, R11, 0x8, P0 ;  /* 0x000000050a0d9211 */ /* 0x000fe400000f440b */
[----:B------:R-:W2:Y:S05]  /*2b10*/  @!P6 LDG.E.128 R8, desc[UR6][R8.64] ;  /* 0x000000060808e981 */ /* 0x000eaa000c1e1d00 */
[----:B--2---:R1:W-:Y:S02]  /*2b20*/  @!P6 STG.E.128 desc[UR6][R6.64], R8 ;  /* 0x000000080600e986 */ /* 0x0043e4000c101d06 */
[----:B-1----:R-:W1:Y:S02]  /*2b30*/  @!P3 LDC.64 R6, c[0x0][0x4a8] ;  /* 0x00012a00ff06bb82 */ /* 0x002e640000000a00 */
[----:B-1----:R-:W-:Y:S02]  /*2b40*/  @!P3 IMAD R0, R7, 0xc0, RZ ;  /* 0x000000c00700b824 */ /* 0x002fe400078e02ff */
[----:B------:R-:W-:Y:S04]  /*2b50*/  @!P3 IMAD.WIDE.U32 R6, R6, 0xc0, R4 ;  /* 0x000000c00606b825 */ /* 0x000fe800078e0004 */
[----:B------:R-:W-:Y:S05]  /*2b60*/  @!P3 IMAD.IADD R7, R7, 0x1, R0 ;  /* 0x000000010707b824 */ /* 0x000fea00078e0200 */
[----:B------:R1:W2:Y:S02]  /*2b70*/  @!P3 LDG.E.128 R8, desc[UR6][R6.64] ;  /* 0x000000060608b981 */ /* 0x0002a4000c1e1d00 */
[----:B-1----:R-:W1:Y:S02]  /*2b80*/  @!P3 LDC.64 R6, c[0x0][0x3b8] ;  /* 0x0000ee00ff06bb82 */ /* 0x002e640000000a00 */
[----:B-1----:R-:W-:Y:S02]  /*2b90*/  @!P3 IMAD R0, R7, 0xc0, RZ ;  /* 0x000000c00700b824 */ /* 0x002fe400078e02ff */
[----:B------:R-:W-:Y:S04]  /*2ba0*/  @!P3 IMAD.WIDE.U32 R6, R6, 0xc0, R2 ;  /* 0x000000c00606b825 */ /* 0x000fe800078e0002 */
[----:B------:R-:W-:Y:S05]  /*2bb0*/  @!P3 IMAD.IADD R7, R7, 0x1, R0 ;  /* 0x000000010707b824 */ /* 0x000fea00078e0200 */
[----:B--2---:R1:W-:Y:S05]  /*2bc0*/  @!P3 STG.E.128 desc[UR6][R6.64], R8 ;  /* 0x000000080600b986 */ /* 0x0043ea000c101d06 */
[----:B------:R-:W2:Y:S01]  /*2bd0*/  @!P1 LDG.E.128 R12, desc[UR6][R12.64] ;  /* 0x000000060c0c9981 */ /* 0x000ea2000c1e1d00 */
[----:B-1----:R-:W1:Y:S08]  /*2be0*/  @!P1 LDC.64 R10, c[0x0][0x3b8] ;  /* 0x0000ee00ff0a9b82 */ /* 0x002e700000000a00 */
[----:B------:R-:W3:Y:S01]  /*2bf0*/  @!P4 LDC.64 R6, c[0x0][0x4a8] ;  /* 0x00012a00ff06cb82 */ /* 0x000ee20000000a00 */
[C---:B-1----:R-:W-:Y:S04]  /*2c00*/  @!P1 LEA R8, P0, R10.reuse, R2, 0x8 ;  /* 0x000000020a089211 */ /* 0x042fe800078040ff */
[----:B------:R-:W-:Y:S01]  /*2c10*/  @!P1 LEA.HI.X R9, R10, R3, R11, 0x8, P0 ;  /* 0x000000030a099211 */ /* 0x000fe200000f440b */
[----:B---3--:R-:W-:Y:S02]  /*2c20*/  @!P4 IMAD R0, R7, 0x140, RZ ;  /* 0x000001400700c824 */ /* 0x008fe400078e02ff */
[----:B------:R-:W-:Y:S04]  /*2c30*/  @!P4 IMAD.WIDE.U32 R6, R6, 0x140, R4 ;  /* 0x000001400606c825 */ /* 0x000fe800078e0004 */
[----:B------:R-:W-:Y:S01]  /*2c40*/  @!P4 IMAD.IADD R7, R7, 0x1, R0 ;  /* 0x000000010707c824 */ /* 0x000fe200078e0200 */
[----:B--2---:R1:W-:Y:S05]  /*2c50*/  @!P1 STG.E.128 desc[UR6][R8.64], R12 ;  /* 0x0000000c08009986 */ /* 0x0043ea000c101d06 */
[----:B-1----:R1:W2:Y:S02]  /*2c60*/  @!P4 LDG.E.128 R8, desc[UR6][R6.64] ;  /* 0x000000060608c981 */ /* 0x0022a4000c1e1d00 */
[----:B-1----:R-:W1:Y:S02]  /*2c70*/  @!P4 LDC.64 R6, c[0x0][0x3b8] ;  /* 0x0000ee00ff06cb82 */ /* 0x002e640000000a00 */
[----:B-1----:R-:W-:Y:S02]  /*2c80*/  @!P4 IMAD R0, R7, 0x140, RZ ;  /* 0x000001400700c824 */ /* 0x002fe400078e02ff */
[----:B------:R-:W-:Y:S04]  /*2c90*/  @!P4 IMAD.WIDE.U32 R6, R6, 0x140, R2 ;  /* 0x000001400606c825 */ /* 0x000fe800078e0002 */
[----:B------:R-:W-:Y:S05]  /*2ca0*/  @!P4 IMAD.IADD R7, R7, 0x1, R0 ;  /* 0x000000010707c824 */ /* 0x000fea00078e0200 */
[----:B--2---:R1:W-:Y:S01]  /*2cb0*/  @!P4 STG.E.128 desc[UR6][R6.64], R8 ;  /* 0x000000080600c986 */ /* 0x0043e2000c101d06 */
[----:B------:R-:W-:Y:S05]  /*2cc0*/  @P2 BRA `(.L_x_795) ;  /* 0x0000005400102947 */ /* 0x000fea0003800000 */
[----:B-1----:R-:W1:Y:S08]  /*2cd0*/  LDC.64 R6, c[0x0][0x4a8] ;  /* 0x00012a00ff067b82 */ /* 0x002e700000000a00 */
[----:B------:R-:W2:Y:S01]  /*2ce0*/  LDC.64 R8, c[0x0][0x3b8] ;  /* 0x0000ee00ff087b82 */ /* 0x000ea20000000a00 */
[----:B-1----:R-:W-:Y:S04]  /*2cf0*/  IMAD.WIDE.U32 R4, R6, 0x180, R4 ;  /* 0x0000018006047825 */ /* 0x002fe800078e0004 */
[----:B------:R-:W-:Y:S02]  /*2d00*/  IMAD R0, R7, 0x180, RZ ;  /* 0x0000018007007824 */ /* 0x000fe400078e02ff */
[----:B--2---:R-:W-:Y:S03]  /*2d10*/  IMAD.WIDE.U32 R2, R8, 0x180, R2 ;  /* 0x0000018008027825 */ /* 0x004fe600078e0002 */
[----:B------:R-:W-:Y:S01]  /*2d20*/  IADD3 R5, PT, PT, R5, R0, RZ ;  /* 0x0000000005057210 */ /* 0x000fe20007ffe0ff */
[----:B------:R-:W-:Y:S05]  /*2d30*/  IMAD R0, R9, 0x180, RZ ;  /* 0x0000018009007824 */ /* 0x000fea00078e02ff */
[----:B------:R-:W2:Y:S01]  /*2d40*/  LDG.E.128 R4, desc[UR6][R4.64] ;  /* 0x0000000604047981 */ /* 0x000ea2000c1e1d00 */
[----:B------:R-:W-:Y:S05]  /*2d50*/  IADD3 R3, PT, PT, R3, R0, RZ ;  /* 0x0000000003037210 */ /* 0x000fea0007ffe0ff */
[----:B--2---:R1:W-:Y:S01]  /*2d60*/  STG.E.128 desc[UR6][R2.64], R4 ;  /* 0x0000000402007986 */ /* 0x0043e2000c101d06 */
[----:B------:R-:W-:Y:S05]  /*2d70*/  BRA `(.L_x_795) ;  /* 0x0000005000e47947 */ /* 0x000fea0003800000 */
.L_x_794:
        /* <DEDUP_REMOVED lines=13> */
[-C--:B------:R-:W-:Y:S05]  /*2e50*/  IADD3 R18, P0, PT, R26, R28.reuse, RZ ;  /* 0x0000001c1a127210 */ /* 0x080fea0007f1e0ff */
[--C-:B------:R-:W-:Y:S01]  /*2e60*/  IMAD.X R19, R27, 0x1, R0.reuse, P0 ;  /* 0x000000011b137824 */ /* 0x100fe200000e0600 */
[----:B------:R-:W-:Y:S05]  /*2e70*/  IADD3 R28, P0, PT, R40, R28, RZ ;  /* 0x0000001c281c7210 */ /* 0x000fea0007f1e0ff */
[----:B------:R-:W-:Y:S01]  /*2e80*/  IMAD.X R29, R41, 0x1, R0, P0 ;  /* 0x00000001291d7824 */ /* 0x000fe200000e0600 */
[C---:B------:R-:W-:Y:S04]  /*2e90*/  ISETP.GE.OR P0, PT, R220.reuse, R47, P1 ;  /* 0x0000002fdc00720c */ /* 0x040fe80000f06670 */
[----:B------:R-:W-:Y:S11]  /*2ea0*/  ISETP.LT.OR P0, PT, R220, R48, P0 ;  /* 0x00000030dc00720c */ /* 0x000ff60000701670 */
[----:B------:R-:W-:Y:S02]  /*2eb0*/  @!UPT UIADD3 URZ, UPT, UPT, URZ, URZ, URZ ;  /* 0x000000fffffff290 */ /* 0x000fe4000fffe0ff */
[----:B--2---:R-:W-:Y:S05]  /*2ec0*/  @P0 BRA `(.L_x_798) ;  /* 0x0000000000d40947 */ /* 0x004fea0003800000 */
[----:B-1----:R-:W-:Y:S02]  /*2ed0*/  MOV R2, R25 ;  /* 0x0000001900027202 */ /* 0x002fe40000000f00 */
[----:B------:R-:W-:Y:S02]  /*2ee0*/  MOV R3, R24 ;  /* 0x0000001800037202 */ /* 0x000fe40000000f00 */
[----:B------:R-:W-:Y:S03]  /*2ef0*/  ISETP.GE.AND P0, PT, R132, R17, PT ;  /* 0x000000118400720c */ /* 0x000fe60003f06270 */
[----:B------:R-:W2:Y:S10]  /*2f00*/  LDG.E.128 R8, desc[UR6][R2.64] ;  /* 0x0000000602087981 */ /* 0x000eb4000c1e1d00 */
[----:B------:R-:W3:Y:S06]  /*2f10*/  @!P0 LDG.E.64 R20, desc[UR6][R40.64] ;  /* 0x0000000628148981 */ /* 0x000eec000c1e1b00 */
[----:B------:R-:W4:Y:S01]  /*2f20*/  @!P0 LDG.E.64 R2, desc[UR6][R26.64] ;  /* 0x000000061a028981 */ /* 0x000f22000c1e1b00 */
[--C-:B---3--:R-:W-:Y:S01]  /*2f30*/  @!P0 HADD2.F32 R15, -RZ, R20.reuse.H0_H0 ;  /* 0x20000014ff0f8230 */ /* 0x108fe20000004100 */
[----:B--2---:R-:W-:Y:S01]  /*2f40*/  @!P0 MOV R4, R8 ;  /* 0x0000000800048202 */ /* 0x004fe20000000f00 */
[----:B------:R-:W-:Y:S01]  /*2f50*/  @!P0 HADD2.F32 R16, -RZ, R20.H1_H1 ;  /* 0x30000014ff108230 */ /* 0x000fe20000004100 */
[----:B------:R-:W-:Y:S01]  /*2f60*/  @!P0 MOV R7, R10 ;  /* 0x0000000a00078202 */ /* 0x000fe20000000f00 */
[--C-:B------:R-:W-:Y:S01]  /*2f70*/  @!P0 HADD2.F32 R20, -RZ, R21.reuse.H0_H0 ;  /* 0x20000015ff148230 */ /* 0x100fe20000004100 */
[----:B------:R-:W-:Y:S01]  /*2f80*/  @!P0 MOV R6, R11 ;  /* 0x0000000b00068202 */ /* 0x000fe20000000f00 */
[----:B------:R-:W-:Y:S02]  /*2f90*/  @!P0 HADD2.F32 R0, -RZ, R4.H1_H1 ;  /* 0x30000004ff008230 */ /* 0x000fe40000004100 */
[----:B------:R-:W-:Y:S02]  /*2fa0*/  @!P0 HADD2.F32 R21, -RZ, R21.H1_H1 ;  /* 0x30000015ff158230 */ /* 0x000fe40000004100 */
[--C-:B----4-:R-:W-:Y:S02]  /*2fb0*/  @!P0 HADD2.F32 R14, -RZ, R3.reuse.H0_H0 ;  /* 0x20000003ff0e8230 */ /* 0x110fe40000004100 */
[----:B------:R-:W-:Y:S02]  /*2fc0*/  @!P0 HADD2.F32 R13, -RZ, R3.H1_H1 ;  /* 0x30000003ff0d8230 */ /* 0x000fe40000004100 */
[--C-:B------:R-:W-:Y:S02]  /*2fd0*/  @!P0 HADD2.F32 R5, -RZ, R2.reuse.H0_H0 ;  /* 0x20000002ff058230 */ /* 0x100fe40000004100 */
[----:B------:R-:W-:Y:S01]  /*2fe0*/  @!P0 HADD2.F32 R12, -RZ, R2.H1_H1 ;  /* 0x30000002ff0c8230 */ /* 0x000fe20000004100 */
[----:B------:R-:W-:Y:S01]  /*2ff0*/  @!P0 MOV R2, R9 ;  /* 0x0000000900028202 */ /* 0x000fe20000000f00 */
[----:B------:R-:W-:Y:S02]  /*3000*/  @!P0 HADD2.F32 R3, -RZ, R4.H0_H0 ;  /* 0x20000004ff038230 */ /* 0x000fe40000004100 */
[C---:B------:R-:W-:Y:S01]  /*3010*/  @!P0 FMUL.FTZ R4, R0.reuse, R15 ;  /* 0x0000000f00048220 */ /* 0x040fe20000410000 */
[-C--:B------:R-:W-:Y:S03]  /*3020*/  @!P0 FMUL.FTZ R0, R0, R5.reuse ;  /* 0x0000000500008220 */ /* 0x080fe60000410000 */
[----:B------:R-:W-:Y:S01]  /*3030*/  @!P0 FFMA.FTZ R30, R3, R5, -R4 ;  /* 0x00000005031e8223 */ /* 0x000fe20000010804 */
[--C-:B------:R-:W-:Y:S02]  /*3040*/  @!P0 HADD2.F32 R5, -RZ, R2.reuse.H1_H1 ;  /* 0x30000002ff058230 */ /* 0x100fe40000004100 */
[----:B------:R-:W-:Y:S01]  /*3050*/  @!P0 FFMA.FTZ R0, R15, R3, R0 ;  /* 0x000000030f008223 */ /* 0x000fe20000010000 */
[----:B------:R-:W-:Y:S02]  /*3060*/  @!P0 HADD2.F32 R15, -RZ, R2.H0_H0 ;  /* 0x20000002ff0f8230 */ /* 0x000fe40000004100 */
[--C-:B------:R-:W-:Y:S02]  /*3070*/  @!P0 HADD2.F32 R3, -RZ, R7.reuse.H1_H1 ;  /* 0x30000007ff038230 */ /* 0x100fe40000004100 */
[C---:B------:R-:W-:Y:S01]  /*3080*/  @!P0 FMUL.FTZ R22, R5.reuse, R16 ;  /* 0x0000001005168220 */ /* 0x040fe20000410000 */
[----:B------:R-:W-:Y:S01]  /*3090*/  @!P0 F2FP.F16.F32.PACK_AB R0, R0, R30 ;  /* 0x0000001e0000823e */ /* 0x000fe200000000ff */
[--C-:B------:R-:W-:Y:S02]  /*30a0*/  @!P0 HADD2.F32 R4, -RZ, R6.reuse.H1_H1 ;  /* 0x30000006ff048230 */ /* 0x100fe40000004100 */
[-C--:B------:R-:W-:Y:S01]  /*30b0*/  @!P0 FMUL.FTZ R2, R5, R12.reuse ;  /* 0x0000000c05028220 */ /* 0x080fe20000410000 */
[----:B------:R-:W-:Y:S01]  /*30c0*/  @!P0 FFMA.FTZ R22, R15, R12, -R22 ;  /* 0x0000000c0f168223 */ /* 0x000fe20000010816 */
[----:B------:R-:W-:Y:S01]  /*30d0*/  @!P0 MOV R8, R0 ;  /* 0x0000000000088202 */ /* 0x000fe20000000f00 */
[----:B------:R-:W-:Y:S02]  /*30e0*/  @!P0 HADD2.F32 R5, -RZ, R7.H0_H0 ;  /* 0x20000007ff058230 */ /* 0x000fe40000004100 */
[C---:B------:R-:W-:Y:S01]  /*30f0*/  @!P0 FMUL.FTZ R12, R3.reuse, R20 ;  /* 0x00000014030c8220 */ /* 0x040fe20000410000 */
[----:B------:R-:W-:Y:S02]  /*3100*/  @!P0 HADD2.F32 R6, -RZ, R6.H0_H0 ;  /* 0x20000006ff068230 */ /* 0x000fe40000004100 */
[C---:B------:R-:W-:Y:S01]  /*3110*/  @!P0 FMUL.FTZ R7, R4.reuse, R21 ;  /* 0x0000001504078220 */ /* 0x040fe20000410000 */
[-C--:B------:R-:W-:Y:S01]  /*3120*/  @!P0 FMUL.FTZ R3, R3, R14.reuse ;  /* 0x0000000e03038220 */ /* 0x080fe20000410000 */
[----:B------:R-:W-:Y:S01]  /*3130*/  @!P0 FMUL.FTZ R4, R4, R13 ;  /* 0x0000000d04048220 */ /* 0x000fe20000410000 */
[----:B------:R-:W-:Y:S01]  /*3140*/  @!P0 FFMA.FTZ R2, R16, R15, R2 ;  /* 0x0000000f10028223 */ /* 0x000fe20000010002 */
[----:B------:R-:W-:Y:S01]  /*3150*/  @!P0 FFMA.FTZ R12, R5, R14, -R12 ;  /* 0x0000000e050c8223 */ /* 0x000fe2000001080c */
[----:B------:R-:W-:Y:S01]  /*3160*/  @!P0 FFMA.FTZ R3, R20, R5, R3 ;  /* 0x0000000514038223 */ /* 0x000fe20000010003 */
[----:B------:R-:W-:Y:S01]  /*3170*/  @!P0 FFMA.FTZ R7, R6, R13, -R7 ;  /* 0x0000000d06078223 */ /* 0x000fe20000010807 */
[----:B------:R-:W-:Y:S01]  /*3180*/  @!P0 FFMA.FTZ R4, R21, R6, R4 ;  /* 0x0000000615048223 */ /* 0x000fe20000010004 */
[----:B------:R-:W-:Y:S02]  /*3190*/  @!P0 F2FP.F16.F32.PACK_AB R2, R2, R22 ;  /* 0x000000160202823e */ /* 0x000fe400000000ff */
[----:B------:R-:W-:Y:S02]  /*31a0*/  @!P0 F2FP.F16.F32.PACK_AB R3, R3, R12 ;  /* 0x0000000c0303823e */ /* 0x000fe400000000ff */
[----:B------:R-:W-:Y:S02]  /*31b0*/  @!P0 F2FP.F16.F32.PACK_AB R4, R4, R7 ;  /* 0x000000070404823e */ /* 0x000fe400000000ff */
[----:B------:R-:W-:Y:S02]  /*31c0*/  @!P0 MOV R9, R2 ;  /* 0x0000000200098202 */ /* 0x000fe40000000f00 */
[----:B------:R-:W-:Y:S02]  /*31d0*/  @!P0 MOV R10, R3 ;  /* 0x00000003000a8202 */ /* 0x000fe40000000f00 */
[----:B------:R-:W-:Y:S02]  /*31e0*/  @!P0 MOV R11, R4 ;  /* 0x00000004000b8202 */ /* 0x000fe40000000f00 */
[----:B------:R-:W-:Y:S02]  /*31f0*/  MOV R2, R50 ;  /* 0x0000003200027202 */ /* 0x000fe40000000f00 */
[----:B------:R-:W-:Y:S05]  /*3200*/  MOV R3, R49 ;  /* 0x0000003100037202 */ /* 0x000fea0000000f00 */
[----:B------:R2:W-:Y:S02]  /*3210*/  STG.E.128 desc[UR6][R2.64], R8 ;  /* 0x0000000802007986 */ /* 0x0005e4000c101d06 */
.L_x_798:
[----:B------:R-:W-:Y:S05]  /*3220*/  BSYNC.RECONVERGENT B0 ;  /* 0x0000000000007941 */ /* 0x000fea0003800200 */
.L_x_797:
[----:B------:R-:W-:Y:S01]  /*3230*/  ISETP.NE.AND P0, PT, R38, RZ, PT ;  /* 0x000000ff2600720c */ /* 0x000fe20003f05270 */
[----:B------:R-:W-:Y:S11]  /*3240*/  BSSY.RECONVERGENT B0, `(.L_x_799) ;  /* 0x0000035000007945 */ /* 0x000ff60003800200 */
[----:B------:R-:W-:Y:S01]  /*3250*/  @!UPT UIADD3 URZ, UPT, UPT, URZ, URZ, URZ ;  /* 0x000000fffffff290 */ /* 0x000fe2000fffe0ff */
[----:B------:R-:W-:Y:S05]  /*3260*/  @P0 BRA `(.L_x_800) ;  /* 0x0000000000c80947 */ /* 0x000fea0003800000 */
[----:B------:R-:W-:Y:S01]  /*3270*/  ISETP.GE.AND P0, PT, R132, R17, PT ;  /* 0x000000118400720c */ /* 0x000fe20003f06270 */
[----:B--2---:R-:W2:Y:S11]  /*3280*/  LDG.E.128 R8, desc[UR6][R34.64] ;  /* 0x0000000622087981 */ /* 0x004eb6000c1e1d00 */
[----:B------:R-:W-:Y:S01]  /*3290*/  @!UPT UIADD3 URZ, UPT, UPT, URZ, URZ, URZ ;  /* 0x000000fffffff290 */ /* 0x000fe2000fffe0ff */
[----:B------:R-:W3:Y:S06]  /*32a0*/  @!P0 LDG.E.64 R20, desc[UR6][R28.64] ;  /* 0x000000061c148981 */ /* 0x000eec000c1e1b00 */
[----:B-1----:R-:W4:Y:S01]  /*32b0*/  @!P0 LDG.E.64 R2, desc[UR6][R18.64] ;  /* 0x0000000612028981 */ /* 0x002f22000c1e1b00 */
[--C-:B---3--:R-:W-:Y:S01]  /*32c0*/  @!P0 HADD2.F32 R15, -RZ, R20.reuse.H0_H0 ;  /* 0x20000014ff0f8230 */ /* 0x108fe20000004100 */
[----:B--2---:R-:W-:Y:S01]  /*32d0*/  @!P0 MOV R4, R8 ;  /* 0x0000000800048202 */ /* 0x004fe20000000f00 */
[----:B------:R-:W-:Y:S01]  /*32e0*/  @!P0 HADD2.F32 R16, -RZ, R20.H1_H1 ;  /* 0x30000014ff108230 */ /* 0x000fe20000004100 */
[----:B------:R-:W-:Y:S01]  /*32f0*/  @!P0 MOV R7, R10 ;  /* 0x0000000a00078202 */ /* 0x000fe20000000f00 */
[----:B------:R-:W-:Y:S01]  /*3300*/  @!P0 HADD2.F32 R20, -RZ, R21.H0_H0 ;  /* 0x20000015ff148230 */ /* 0x000fe20000004100 */
[----:B------:R-:W-:Y:S01]  /*3310*/  @!P0 MOV R6, R11 ;  /* 0x0000000b00068202 */ /* 0x000fe20000000f00 */
        /* <DEDUP_REMOVED lines=8> */
[-C--:B------:R-:W-:Y:S01]  /*33a0*/  @!P0 FMUL.FTZ R0, R0, R5.reuse ;  /* 0x0000000500008220 */ /* 0x080fe20000410000 */
[----:B------:R-:W-:Y:S02]  /*33b0*/  @!P0 HADD2.F32 R21, -RZ, R21.H1_H1 ;  /* 0x30000015ff158230 */ /* 0x000fe40000004100 */
        /* <DEDUP_REMOVED lines=27> */
[----:B------:R-:W-:Y:S05]  /*3570*/  @!P0 MOV R11, R4 ;  /* 0x00000004000b8202 */ /* 0x000fea0000000f00 */
[----:B------:R3:W-:Y:S02]  /*3580*/  STG.E.128 desc[UR6][R36.64], R8 ;  /* 0x0000000824007986 */ /* 0x0007e4000c101d06 */
.L_x_800:
[----:B------:R-:W-:Y:S05]  /*3590*/  BSYNC.RECONVERGENT B0 ;  /* 0x0000000000007941 */ /* 0x000fea0003800200 */
.L_x_799:
[----:B------:R-:W-:Y:S04]  /*35a0*/  BSSY.RECONVERGENT B0, `(.L_x_801) ;  /* 0x000003c000007945 */ /* 0x000fe80003800200 */
[----:B------:R-:W-:Y:S05]  /*35b0*/  @P5 BRA `(.L_x_802) ;  /* 0x0000000000e85947 */ /* 0x000fea0003800000 */
[----:B-12---:R-:W3:Y:S02]  /*35c0*/  LDC.64 R2, c[0x0][0x4a8] ;  /* 0x00012a00ff027b82 */ /* 0x006ee40000000a00 */
[C---:B---3--:R-:W-:Y:S04]  /*35d0*/  LEA R8, P0, R2.reuse, R34, 0x6 ;  /* 0x0000002202087211 */ /* 0x048fe800078030ff */
        /* <DEDUP_REMOVED lines=8> */
[----:B------:R-:W-:Y:S01]  /*3660*/  @!P0 IMAD.WIDE R2, R23, 0x40, R18 ;  /* 0x0000004017028825 */ /* 0x000fe200078e0212 */
[----:B------:R2:W3:Y:S06]  /*3670*/  @!P0 LDG.E.64 R20, desc[UR6][R4.64] ;  /* 0x0000000604148981 */ /* 0x0004ec000c1e1b00 */
[----:B------:R-:W4:Y:S01]  /*3680*/  @!P0 LDG.E.64 R2, desc[UR6][R2.64] ;  /* 0x0000000602028981 */ /* 0x000f22000c1e1b00 */
[----:B--2---:R-:W-:Y:S02]  /*3690*/  @!P0 MOV R4, R8 ;  /* 0x0000000800048202 */ /* 0x004fe40000000f00 */
[----:B------:R-:W-:Y:S02]  /*36a0*/  @!P0 MOV R7, R10 ;  /* 0x0000000a00078202 */ /* 0x000fe40000000f00 */
[----:B------:R-:W-:Y:S01]  /*36b0*/  @!P0 MOV R6, R11 ;  /* 0x0000000b00068202 */ /* 0x000fe20000000f00 */
[----:B------:R-:W-:Y:S02]  /*36c0*/  @!P0 HADD2.F32 R0, -RZ, R4.H1_H1 ;  /* 0x30000004ff008230 */ /* 0x000fe40000004100 */
[--C-:B---3--:R-:W-:Y:S02]  /*36d0*/  @!P0 HADD2.F32 R15, -RZ, R20.reuse.H0_H0 ;  /* 0x20000014ff0f8230 */ /* 0x108fe40000004100 */
[----:B------:R-:W-:Y:S02]  /*36e0*/  @!P0 HADD2.F32 R16, -RZ, R20.H1_H1 ;  /* 0x30000014ff108230 */ /* 0x000fe40000004100 */
[----:B------:R-:W-:Y:S02]  /*36f0*/  @!P0 HADD2.F32 R20, -RZ, R21.H0_H0 ;  /* 0x20000015ff148230 */ /* 0x000fe40000004100 */
        /* <DEDUP_REMOVED lines=38> */
.L_x_802:
[----:B------:R-:W-:Y:S05]  /*3960*/  BSYNC.RECONVERGENT B0 ;  /* 0x0000000000007941 */ /* 0x000fea0003800200 */
.L_x_801:
[----:B------:R-:W-:Y:S04]  /*3970*/  BSSY.RECONVERGENT B0, `(.L_x_803) ;  /* 0x000003c000007945 */ /* 0x000fe80003800200 */
[----:B------:R-:W-:Y:S05]  /*3980*/  @P6 BRA `(.L_x_804) ;  /* 0x0000000000e86947 */ /* 0x000fea0003800000 */
[----:B-12---:R-:W3:Y:S02]  /*3990*/  LDC.64 R2, c[0x0][0x4a8] ;  /* 0x00012a00ff027b82 */ /* 0x006ee40000000a00 */
[C---:B---34-:R-:W-:Y:S04]  /*39a0*/  LEA R8, P0, R2.reuse, R34, 0x7 ;  /* 0x0000002202087211 */ /* 0x058fe800078038ff */
        /* <DEDUP_REMOVED lines=56> */
.L_x_804:
[----:B------:R-:W-:Y:S05]  /*3d30*/  BSYNC.RECONVERGENT B0 ;  /* 0x0000000000007941 */ /* 0x000fea0003800200 */
.L_x_803:
[----:B------:R-:W-:Y:S04]  /*3d40*/  BSSY.RECONVERGENT B0, `(.L_x_805) ;  /* 0x0000042000007945 */ /* 0x000fe80003800200 */
[----:B------:R-:W-:Y:S05]  /*3d50*/  @P3 BRA `(.L_x_806) ;  /* 0x0000000400003947 */ /* 0x000fea0003800000 */
[----:B-12---:R-:W1:Y:S01]  /*3d60*/  LDC.64 R2, c[0x0][0x4a8] ;  /* 0x00012a00ff027b82 */ /* 0x006e620000000a00 */
[----:B---34-:R-:W-:Y:S02]  /*3d70*/  MOV R8, R34 ;  /* 0x0000002200087202 */ /* 0x018fe40000000f00 */
[----:B------:R-:W-:Y:S02]  /*3d80*/  MOV R9, R35 ;  /* 0x0000002300097202 */ /* 0x000fe40000000f00 */
[----:B------:R-:W-:Y:S03]  /*3d90*/  ISETP.GE.AND P0, PT, R132, R17, PT ;  /* 0x000000118400720c */ /* 0x000fe60003f06270 */
[----:B------:R-:W2:Y:S10]  /*3da0*/  LDC.64 R32, c[0x0][0x3b8] ;  /* 0x0000ee00ff207b82 */ /* 0x000eb40000000a00 */
[----:B------:R-:W-:Y:S05]  /*3db0*/  @!P0 IMAD.WIDE R4, R23, 0xc0, R28 ;  /* 0x000000c017048825 */ /* 0x000fea00078e021c */
[----:B------:R-:W3:Y:S01]  /*3dc0*/  @!P0 LDG.E.64 R20, desc[UR6][R4.64] ;  /* 0x0000000604148981 */ /* 0x000ee2000c1e1b00 */
[----:B-1----:R-:W-:Y:S04]  /*3dd0*/  IMAD.WIDE.U32 R8, R2, 0xc0, R8 ;  /* 0x000000c002087825 */ /* 0x002fe800078e0008 */
[----:B------:R-:W-:Y:S02]  /*3de0*/  IMAD R0, R3, 0xc0, RZ ;  /* 0x000000c003007824 */ /* 0x000fe400078e02ff */
[----:B------:R-:W-:Y:S03]  /*3df0*/  @!P0 IMAD.WIDE R2, R23, 0xc0, R18 ;  /* 0x000000c017028825 */ /* 0x000fe600078e0212 */
[----:B------:R-:W-:Y:S03]  /*3e00*/  IADD3 R9, PT, PT, R0, R9, RZ ;  /* 0x0000000900097210 */ /* 0x000fe60007ffe0ff */
[----:B------:R-:W4:Y:S06]  /*3e10*/  @!P0 LDG.E.64 R2, desc[UR6][R2.64] ;  /* 0x0000000602028981 */ /* 0x000f2c000c1e1b00 */
[----:B------:R-:W5:Y:S01]  /*3e20*/  LDG.E.128 R8, desc[UR6][R8.64] ;  /* 0x0000000608087981 */ /* 0x000f62000c1e1d00 */
[----:B---3--:R-:W-:Y:S02]  /*3e30*/  @!P0 HADD2.F32 R15, -RZ, R20.H1_H1 ;  /* 0x30000014ff0f8230 */ /* 0x008fe40000004100 */
[--C-:B----4-:R-:W-:Y:S02]  /*3e40*/  @!P0 HADD2.F32 R14, -RZ, R3.reuse.H0_H0 ;  /* 0x20000003ff0e8230 */ /* 0x110fe40000004100 */
[----:B------:R-:W-:Y:S02]  /*3e50*/  @!P0 HADD2.F32 R13, -RZ, R3.H1_H1 ;  /* 0x30000003ff0d8230 */ /* 0x000fe40000004100 */
[----:B------:R-:W-:Y:S01]  /*3e60*/  @!P0 HADD2.F32 R5, -RZ, R2.H0_H0 ;  /* 0x20000002ff058230 */ /* 0x000fe20000004100 */
[----:B-----5:R-:W-:Y:S01]  /*3e70*/  @!P0 MOV R4, R8 ;  /* 0x0000000800048202 */ /* 0x020fe20000000f00 */
[----:B------:R-:W-:Y:S01]  /*3e80*/  @!P0 HADD2.F32 R3, -RZ, R20.H0_H0 ;  /* 0x20000014ff038230 */ /* 0x000fe20000004100 */
[----:B------:R-:W-:Y:S01]  /*3e90*/  @!P0 MOV R7, R10 ;  /* 0x0000000a00078202 */ /* 0x000fe20000000f00 */
[----:B------:R-:W-:Y:S01]  /*3ea0*/  @!P0 HADD2.F32 R12, -RZ, R2.H1_H1 ;  /* 0x30000002ff0c8230 */ /* 0x000fe20000004100 */
[----:B------:R-:W-:Y:S01]  /*3eb0*/  @!P0 MOV R2, R9 ;  /* 0x0000000900028202 */ /* 0x000fe20000000f00 */
[--C-:B------:R-:W-:Y:S02]  /*3ec0*/  @!P0 HADD2.F32 R0, -RZ, R4.reuse.H1_H1 ;  /* 0x30000004ff008230 */ /* 0x100fe40000004100 */
[----:B------:R-:W-:Y:S02]  /*3ed0*/  @!P0 HADD2.F32 R4, -RZ, R4.H0_H0 ;  /* 0x20000004ff048230 */ /* 0x000fe40000004100 */
[--C-:B------:R-:W-:Y:S02]  /*3ee0*/  @!P0 HADD2.F32 R16, -RZ, R2.reuse.H0_H0 ;  /* 0x20000002ff108230 */ /* 0x100fe40000004100 */
[C---:B------:R-:W-:Y:S01]  /*3ef0*/  @!P0 FMUL.FTZ R6, R0.reuse, R3 ;  /* 0x0000000300068220 */ /* 0x040fe20000410000 */
[-C--:B------:R-:W-:Y:S01]  /*3f00*/  @!P0 FMUL.FTZ R0, R0, R5.reuse ;  /* 0x0000000500008220 */ /* 0x080fe20000410000 */
[----:B------:R-:W-:Y:S02]  /*3f10*/  @!P0 HADD2.F32 R20, -RZ, R21.H0_H0 ;  /* 0x20000015ff148230 */ /* 0x000fe40000004100 */
[----:B------:R-:W-:Y:S01]  /*3f20*/  @!P0 FFMA.FTZ R31, R4, R5, -R6 ;  /* 0x00000005041f8223 */ /* 0x000fe20000010806 */
[----:B------:R-:W-:Y:S01]  /*3f30*/  @!P0 MOV R6, R11 ;  /* 0x0000000b00068202 */ /* 0x000fe20000000f00 */
[----:B------:R-:W-:Y:S02]  /*3f40*/  @!P0 HADD2.F32 R5, -RZ, R2.H1_H1 ;  /* 0x30000002ff058230 */ /* 0x000fe40000004100 */
[----:B------:R-:W-:Y:S01]  /*3f50*/  @!P0 FFMA.FTZ R0, R3, R4, R0 ;  /* 0x0000000403008223 */ /* 0x000fe20000010000 */
[----:B------:R-:W-:Y:S02]  /*3f60*/  @!P0 HADD2.F32 R3, -RZ, R7.H1_H1 ;  /* 0x30000007ff038230 */ /* 0x000fe40000004100 */
[----:B------:R-:W-:Y:S02]  /*3f70*/  @!P0 HADD2.F32 R21, -RZ, R21.H1_H1 ;  /* 0x30000015ff158230 */ /* 0x000fe40000004100 */
[C---:B------:R-:W-:Y:S01]  /*3f80*/  @!P0 FMUL.FTZ R22, R5.reuse, R15 ;  /* 0x0000000f05168220 */ /* 0x040fe20000410000 */
[--C-:B------:R-:W-:Y:S02]  /*3f90*/  @!P0 HADD2.F32 R4, -RZ, R6.reuse.H1_H1 ;  /* 0x30000006ff048230 */ /* 0x100fe40000004100 */
[-C--:B------:R-:W-:Y:S01]  /*3fa0*/  @!P0 FMUL.FTZ R2, R5, R12.reuse ;  /* 0x0000000c05028220 */ /* 0x080fe20000410000 */
[----:B------:R-:W-:Y:S02]  /*3fb0*/  @!P0 HADD2.F32 R5, -RZ, R7.H0_H0 ;  /* 0x20000007ff058230 */ /* 0x000fe40000004100 */
[----:B------:R-:W-:Y:S01]  /*3fc0*/  @!P0 FFMA.FTZ R22, R16, R12, -R22 ;  /* 0x0000000c10168223 */ /* 0x000fe20000010816 */
[C---:B------:R-:W-:Y:S01]  /*3fd0*/  @!P0 FMUL.FTZ R12, R3.reuse, R20 ;  /* 0x00000014030c8220 */ /* 0x040fe20000410000 */
[----:B------:R-:W-:Y:S02]  /*3fe0*/  @!P0 HADD2.F32 R6, -RZ, R6.H0_H0 ;  /* 0x20000006ff068230 */ /* 0x000fe40000004100 */
[C---:B------:R-:W-:Y:S01]  /*3ff0*/  @!P0 FMUL.FTZ R7, R4.reuse, R21 ;  /* 0x0000001504078220 */ /* 0x040fe20000410000 */
[-C--:B------:R-:W-:Y:S01]  /*4000*/  @!P0 FMUL.FTZ R3, R3, R14.reuse ;  /* 0x0000000e03038220 */ /* 0x080fe20000410000 */
[-C--:B------:R-:W-:Y:S01]  /*4010*/  @!P0 FMUL.FTZ R4, R4, R13.reuse ;  /* 0x0000000d04048220 */ /* 0x080fe20000410000 */
[----:B------:R-:W-:Y:S01]  /*4020*/  @!P0 FFMA.FTZ R30, R5, R14, -R12 ;  /* 0x0000000e051e8223 */ /* 0x000fe2000001080c */
[----:B------:R-:W-:Y:S01]  /*4030*/  MOV R12, R36 ;  /* 0x00000024000c7202 */ /* 0x000fe20000000f00 */
[----:B------:R-:W-:Y:S01]  /*4040*/  @!P0 FFMA.FTZ R14, R6, R13, -R7 ;  /* 0x0000000d060e8223 */ /* 0x000fe20000010807 */
[----:B------:R-:W-:Y:S01]  /*4050*/  MOV R13, R37 ;  /* 0x00000025000d7202 */ /* 0x000fe20000000f00 */
[----:B------:R-:W-:Y:S01]  /*4060*/  @!P0 FFMA.FTZ R2, R15, R16, R2 ;  /* 0x000000100f028223 */ /* 0x000fe20000010002 */
[----:B------:R-:W-:Y:S01]  /*4070*/  @!P0 FFMA.FTZ R3, R20, R5, R3 ;  /* 0x0000000514038223 */ /* 0x000fe20000010003 */
[----:B------:R-:W-:Y:S01]  /*4080*/  @!P0 F2FP.F16.F32.PACK_AB R5, R0, R31 ;  /* 0x0000001f0005823e */ /* 0x000fe200000000ff */
[----:B------:R-:W-:Y:S01]  /*4090*/  @!P0 FFMA.FTZ R4, R21, R6, R4 ;  /* 0x0000000615048223 */ /* 0x000fe20000010004 */
[----:B--2---:R-:W-:Y:S01]  /*40a0*/  IMAD R7, R33, 0xc0, RZ ;  /* 0x000000c021077824 */ /* 0x004fe200078e02ff */
[----:B------:R-:W-:Y:S01]  /*40b0*/  @!P0 F2FP.F16.F32.PACK_AB R2, R2, R22 ;  /* 0x000000160202823e */ /* 0x000fe200000000ff */
[----:B------:R-:W-:Y:S01]  /*40c0*/  IMAD.WIDE.U32 R12, R32, 0xc0, R12 ;  /* 0x000000c0200c7825 */ /* 0x000fe200078e000c */
[----:B------:R-:W-:Y:S02]  /*40d0*/  @!P0 F2FP.F16.F32.PACK_AB R0, R3, R30 ;  /* 0x0000001e0300823e */ /* 0x000fe400000000ff */
[----:B------:R-:W-:Y:S02]  /*40e0*/  @!P0 F2FP.F16.F32.PACK_AB R4, R4, R14 ;  /* 0x0000000e0404823e */ /* 0x000fe400000000ff */
[----:B------:R-:W-:Y:S02]  /*40f0*/  @!P0 MOV R9, R2 ;  /* 0x0000000200098202 */ /* 0x000fe40000000f00 */
[----:B------:R-:W-:Y:S02]  /*4100*/  IADD3 R3, PT, PT, R7, R13, RZ ;  /* 0x0000000d07037210 */ /* 0x000fe40007ffe0ff */
[----:B------:R-:W-:Y:S02]  /*4110*/  @!P0 MOV R8, R5 ;  /* 0x0000000500088202 */ /* 0x000fe40000000f00 */
[----:B------:R-:W-:Y:S02]  /*4120*/  MOV R2, R12 ;  /* 0x0000000c00027202 */ /* 0x000fe40000000f00 */
[----:B------:R-:W-:Y:S02]  /*4130*/  @!P0 MOV R10, R0 ;  /* 0x00000000000a8202 */ /* 0x000fe40000000f00 */
[----:B------:R-:W-:Y:S05]  /*4140*/  @!P0 MOV R11, R4 ;  /* 0x00000004000b8202 */ /* 0x000fea0000000f00 */
[----:B------:R1:W-:Y:S02]  /*4150*/  STG.E.128 desc[UR6][R2.64], R8 ;  /* 0x0000000802007986 */ /* 0x0003e4000c101d06 */
.L_x_806:
[----:B------:R-:W-:Y:S05]  /*4160*/  BSYNC.RECONVERGENT B0 ;  /* 0x0000000000007941 */ /* 0x000fea0003800200 */
.L_x_805:
[----:B------:R-:W-:Y:S01]  /*4170*/  ISETP.NE.AND P0, PT, R42, RZ, PT ;  /* 0x000000ff2a00720c */ /* 0x000fe20003f05270 */
[----:B------:R-:W-:Y:S11]  /*4180*/  BSSY.RECONVERGENT B0, `(.L_x_807) ;  /* 0x000003c000007945 */ /* 0x000ff60003800200 */
[----:B------:R-:W-:Y:S01]  /*4190*/  @!UPT UIADD3 URZ, UPT, UPT, URZ, URZ, URZ ;  /* 0x000000fffffff290 */ /* 0x000fe2000fffe0ff */
[----:B------:R-:W-:Y:S05]  /*41a0*/  @P0 BRA `(.L_x_808) ;  /* 0x0000000000e40947 */ /* 0x000fea0003800000 */
[----:B-1----:R-:W3:Y:S01]  /*41b0*/  LDC.64 R4, c[0x0][0x4a8] ;  /* 0x00012a00ff047b82 */ /* 0x002ee20000000a00 */
[----:B------:R-:W-:Y:S07]  /*41c0*/  ISETP.GE.AND P0, PT, R132, R17, PT ;  /* 0x000000118400720c */ /* 0x000fee0003f06270 */
[----:B----4-:R-:W1:Y:S06]  /*41d0*/  LDC.64 R30, c[0x0][0x3b8] ;  /* 0x0000ee00ff1e7b82 */ /* 0x010e6c0000000a00 */
[C---:B--2---:R-:W-:Y:S06]  /*41e0*/  @!P0 IMAD.WIDE R2, R23.reuse, 0x100, R18 ;  /* 0x0000010017028825 */ /* 0x044fec00078e0212 */
[----:B------:R-:W2:Y:S02]  /*41f0*/  @!P0 LDG.E.64 R2, desc[UR6][R2.64] ;  /* 0x0000000602028981 */ /* 0x000ea4000c1e1b00 */
[--C-:B--2---:R-:W-:Y:S01]  /*4200*/  @!P0 HADD2.F32 R14, -RZ, R3.reuse.H0_H0 ;  /* 0x20000003ff0e8230 */ /* 0x104fe20000004100 */
[C---:B---3--:R-:W-:Y:S01]  /*4210*/  LEA R8, P1, R4.reuse, R34, 0x8 ;  /* 0x0000002204087211 */ /* 0x048fe200078240ff */
[----:B------:R-:W-:Y:S02]  /*4220*/  @!P0 HADD2.F32 R13, -RZ, R3.H1_H1 ;  /* 0x30000003ff0d8230 */ /* 0x000fe40000004100 */
[--C-:B------:R-:W-:Y:S01]  /*4230*/  @!P0 HADD2.F32 R12, -RZ, R2.reuse.H1_H1 ;  /* 0x30000002ff0c8230 */ /* 0x100fe20000004100 */
[----:B------:R-:W-:Y:S01]  /*4240*/  LEA.HI.X R9, R4, R35, R5, 0x8, P1 ;  /* 0x0000002304097211 */ /* 0x000fe200008f4405 */
[----:B------:R-:W-:Y:S05]  /*4250*/  @!P0 IMAD.WIDE R4, R23, 0x100, R28 ;  /* 0x0000010017048825 */ /* 0x000fea00078e021c */
[----:B------:R-:W2:Y:S08]  /*4260*/  LDG.E.128 R8, desc[UR6][R8.64] ;  /* 0x0000000608087981 */ /* 0x000eb0000c1e1d00 */
[----:B------:R3:W4:Y:S02]  /*4270*/  @!P0 LDG.E.64 R20, desc[UR6][R4.64] ;  /* 0x0000000604148981 */ /* 0x000724000c1e1b00 */
[----:B---3--:R-:W-:Y:S01]  /*4280*/  @!P0 HADD2.F32 R5, -RZ, R2.H0_H0 ;  /* 0x20000002ff058230 */ /* 0x008fe20000004100 */
[----:B--2---:R-:W-:Y:S02]  /*4290*/  @!P0 MOV R4, R8 ;  /* 0x0000000800048202 */ /* 0x004fe40000000f00 */
[----:B------:R-:W-:Y:S02]  /*42a0*/  @!P0 MOV R2, R9 ;  /* 0x0000000900028202 */ /* 0x000fe40000000f00 */
[----:B------:R-:W-:Y:S01]  /*42b0*/  @!P0 MOV R7, R10 ;  /* 0x0000000a00078202 */ /* 0x000fe20000000f00 */
[--C-:B------:R-:W-:Y:S02]  /*42c0*/  @!P0 HADD2.F32 R0, -RZ, R4.reuse.H1_H1 ;  /* 0x30000004ff008230 */ /* 0x100fe40000004100 */
[----:B------:R-:W-:Y:S02]  /*42d0*/  @!P0 HADD2.F32 R4, -RZ, R4.H0_H0 ;  /* 0x20000004ff048230 */ /* 0x000fe40000004100 */
[--C-:B----4-:R-:W-:Y:S02]  /*42e0*/  @!P0 HADD2.F32 R3, -RZ, R20.reuse.H0_H0 ;  /* 0x20000014ff038230 */ /* 0x110fe40000004100 */
[----:B------:R-:W-:Y:S02]  /*42f0*/  @!P0 HADD2.F32 R15, -RZ, R20.H1_H1 ;  /* 0x30000014ff0f8230 */ /* 0x000fe40000004100 */
        /* <DEDUP_REMOVED lines=20> */
[----:B------:R-:W-:Y:S01]  /*4440*/  @!P0 FMUL.FTZ R3, R3, R14 ;  /* 0x0000000e03038220 */ /* 0x000fe20000410000 */
[-C--:B------:R-:W-:Y:S01]  /*4450*/  @!P0 FMUL.FTZ R4, R4, R13.reuse ;  /* 0x0000000d04048220 */ /* 0x080fe20000410000 */
[----:B------:R-:W-:Y:S01]  /*4460*/  @!P0 FFMA.FTZ R2, R15, R16, R2 ;  /* 0x000000100f028223 */ /* 0x000fe20000010002 */
[----:B------:R-:W-:Y:S01]  /*4470*/  @!P0 FFMA.FTZ R13, R6, R13, -R7 ;  /* 0x0000000d060d8223 */ /* 0x000fe20000010807 */
[----:B------:R-:W-:Y:S01]  /*4480*/  @!P0 FFMA.FTZ R3, R20, R5, R3 ;  /* 0x0000000514038223 */ /* 0x000fe20000010003 */
[----:B------:R-:W-:Y:S01]  /*4490*/  @!P0 FFMA.FTZ R4, R21, R6, R4 ;  /* 0x0000000615048223 */ /* 0x000fe20000010004 */
[----:B-1----:R-:W-:Y:S01]  /*44a0*/  LEA R6, P1, R30, R36, 0x8 ;  /* 0x000000241e067211 */ /* 0x002fe200078240ff */
[----:B------:R-:W-:Y:S01]  /*44b0*/  @!P0 FFMA.FTZ R12, R5, R14, -R12 ;  /* 0x0000000e050c8223 */ /* 0x000fe2000001080c */
[----:B------:R-:W-:Y:S02]  /*44c0*/  @!P0 F2FP.F16.F32.PACK_AB R2, R2, R22 ;  /* 0x000000160202823e */ /* 0x000fe400000000ff */
[----:B------:R-:W-:Y:S02]  /*44d0*/  @!P0 F2FP.F16.F32.PACK_AB R4, R4, R13 ;  /* 0x0000000d0404823e */ /* 0x000fe400000000ff */
[----:B------:R-:W-:Y:S02]  /*44e0*/  @!P0 F2FP.F16.F32.PACK_AB R3, R3, R12 ;  /* 0x0000000c0303823e */ /* 0x000fe400000000ff */
[----:B------:R-:W-:Y:S02]  /*44f0*/  LEA.HI.X R7, R30, R37, R31, 0x8, P1 ;  /* 0x000000251e077211 */ /* 0x000fe400008f441f */
[----:B------:R-:W-:Y:S02]  /*4500*/  @!P0 MOV R9, R2 ;  /* 0x0000000200098202 */ /* 0x000fe40000000f00 */
[----:B------:R-:W-:Y:S02]  /*4510*/  @!P0 MOV R10, R3 ;  /* 0x00000003000a8202 */ /* 0x000fe40000000f00 */
[----:B------:R-:W-:Y:S05]  /*4520*/  @!P0 MOV R11, R4 ;  /* 0x00000004000b8202 */ /* 0x000fea0000000f00 */
[----:B------:R1:W-:Y:S02]  /*4530*/  STG.E.128 desc[UR6][R6.64], R8 ;  /* 0x0000000806007986 */ /* 0x0003e4000c101d06 */
.L_x_808:
[----:B------:R-:W-:Y:S05]  /*4540*/  BSYNC.RECONVERGENT B0 ;  /* 0x0000000000007941 */ /* 0x000fea0003800200 */
.L_x_807:
        /* <DEDUP_REMOVED lines=66> */
.L_x_810:
[----:B------:R-:W-:Y:S05]  /*4970*/  BSYNC.RECONVERGENT B0 ;  /* 0x0000000000007941 */ /* 0x000fea0003800200 */
.L_x_809:
[----:B------:R-:W-:Y:S04]  /*4980*/  BSSY.RECONVERGENT B0, `(.L_x_811) ;  /* 0x0000043000007945 */ /* 0x000fe80003800200 */
[----:B------:R-:W-:Y:S05]  /*4990*/  @P2 BRA `(.L_x_812) ;  /* 0x0000000400042947 */ /* 0x000fea0003800000 */
[----:B-12---:R-:W1:Y:S01]  /*49a0*/  LDC.64 R2, c[0x0][0x4a8] ;  /* 0x00012a00ff027b82 */ /* 0x006e620000000a00 */
[----:B---34-:R-:W-:Y:S02]  /*49b0*/  MOV R8, R34 ;  /* 0x0000002200087202 */ /* 0x018fe40000000f00 */
[----:B------:R-:W-:Y:S02]  /*49c0*/  MOV R9, R35 ;  /* 0x0000002300097202 */ /* 0x000fe40000000f00 */
[----:B------:R-:W-:Y:S11]  /*49d0*/  ISETP.GE.AND P0, PT, R132, R17, PT ;  /* 0x000000118400720c */ /* 0x000ff60003f06270 */
[----:B------:R-:W-:Y:S02]  /*49e0*/  @!UPT UIADD3 URZ, UPT, UPT, URZ, URZ, URZ ;  /* 0x000000fffffff290 */ /* 0x000fe4000fffe0ff */
[----:B------:R-:W-:Y:S02]  /*49f0*/  @!P0 IMAD.WIDE R4, R23, 0x180, R28 ;  /* 0x0000018017048825 */ /* 0x000fe400078e021c */
[----:B------:R-:W2:Y:S03]  /*4a00*/  LDC.64 R28, c[0x0][0x3b8] ;  /* 0x0000ee00ff1c7b82 */ /* 0x000ea60000000a00 */
        /* <DEDUP_REMOVED lines=8> */
[--C-:B------:R-:W-:Y:S02]  /*4a90*/  @!P0 HADD2.F32 R17, -RZ, R7.reuse.H0_H0 ;  /* 0x20000007ff118230 */ /* 0x100fe40000004100 */
[----:B------:R-:W-:Y:S02]  /*4aa0*/  @!P0 HADD2.F32 R18, -RZ, R7.H1_H1 ;  /* 0x30000007ff128230 */ /* 0x000fe40000004100 */
[--C-:B----4-:R-:W-:Y:S02]  /*4ab0*/  @!P0 HADD2.F32 R5, -RZ, R2.reuse.H0_H0 ;  /* 0x20000002ff058230 */ /* 0x110fe40000004100 */
[----:B------:R-:W-:Y:S02]  /*4ac0*/  @!P0 HADD2.F32 R12, -RZ, R2.H1_H1 ;  /* 0x30000002ff0c8230 */ /* 0x000fe40000004100 */
[--C-:B------:R-:W-:Y:S01]  /*4ad0*/  @!P0 HADD2.F32 R14, -RZ, R3.reuse.H0_H0 ;  /* 0x20000003ff0e8230 */ /* 0x100fe20000004100 */
[----:B-----5:R-:W-:Y:S01]  /*4ae0*/  @!P0 MOV R4, R8 ;  /* 0x0000000800048202 */ /* 0x020fe20000000f00 */
[----:B------:R-:W-:Y:S01]  /*4af0*/  @!P0 HADD2.F32 R13, -RZ, R3.H1_H1 ;  /* 0x30000003ff0d8230 */ /* 0x000fe20000004100 */
[----:B------:R-:W-:Y:S01]  /*4b00*/  @!P0 MOV R2, R9 ;  /* 0x0000000900028202 */ /* 0x000fe20000000f00 */
[----:B------:R-:W-:Y:S01]  /*4b10*/  @!P0 HADD2.F32 R3, -RZ, R6.H0_H0 ;  /* 0x20000006ff038230 */ /* 0x000fe20000004100 */
[----:B------:R-:W-:Y:S01]  /*4b20*/  @!P0 MOV R7, R10 ;  /* 0x0000000a00078202 */ /* 0x000fe20000000f00 */
[--C-:B------:R-:W-:Y:S02]  /*4b30*/  @!P0 HADD2.F32 R0, -RZ, R4.reuse.H1_H1 ;  /* 0x30000004ff008230 */ /* 0x100fe40000004100 */
[----:B------:R-:W-:Y:S02]  /*4b40*/  @!P0 HADD2.F32 R4, -RZ, R4.H0_H0 ;  /* 0x20000004ff048230 */ /* 0x000fe40000004100 */
[--C-:B------:R-:W-:Y:S02]  /*4b50*/  @!P0 HADD2.F32 R16, -RZ, R2.reuse.H0_H0 ;  /* 0x20000002ff108230 */ /* 0x100fe40000004100 */
[C---:B------:R-:W-:Y:S01]  /*4b60*/  @!P0 FMUL.FTZ R6, R0.reuse, R3 ;  /* 0x0000000300068220 */ /* 0x040fe20000410000 */
[-C--:B------:R-:W-:Y:S03]  /*4b70*/  @!P0 FMUL.FTZ R0, R0, R5.reuse ;  /* 0x0000000500008220 */ /* 0x080fe60000410000 */
[----:B------:R-:W-:Y:S01]  /*4b80*/  @!P0 FFMA.FTZ R21, R4, R5, -R6 ;  /* 0x0000000504158223 */ /* 0x000fe20000010806 */
[----:B------:R-:W-:Y:S01]  /*4b90*/  @!P0 MOV R6, R11 ;  /* 0x0000000b00068202 */ /* 0x000fe20000000f00 */
[----:B------:R-:W-:Y:S02]  /*4ba0*/  @!P0 HADD2.F32 R5, -RZ, R2.H1_H1 ;  /* 0x30000002ff058230 */ /* 0x000fe40000004100 */
[----:B------:R-:W-:Y:S01]  /*4bb0*/  @!P0 FFMA.FTZ R0, R3, R4, R0 ;  /* 0x0000000403008223 */ /* 0x000fe20000010000 */
[--C-:B------:R-:W-:Y:S02]  /*4bc0*/  @!P0 HADD2.F32 R3, -RZ, R7.reuse.H1_H1 ;  /* 0x30000007ff038230 */ /* 0x100fe40000004100 */
[--C-:B------:R-:W-:Y:S02]  /*4bd0*/  @!P0 HADD2.F32 R4, -RZ, R6.reuse.H1_H1 ;  /* 0x30000006ff048230 */ /* 0x100fe40000004100 */
[C---:B------:R-:W-:Y:S01]  /*4be0*/  @!P0 FMUL.FTZ R19, R5.reuse, R15 ;  /* 0x0000000f05138220 */ /* 0x040fe20000410000 */
        /* <DEDUP_REMOVED lines=28> */
.L_x_812:
[----:B------:R-:W-:Y:S05]  /*4db0*/  BSYNC.RECONVERGENT B0 ;  /* 0x0000000000007941 */ /* 0x000fea0003800200 */
.L_x_811:
[----:B------:R-:W1:Y:S01]  /*4dc0*/  LDC R17, c[0x0][0x450] ;  /* 0x00011400ff117b82 */ /* 0x000e620000000800 */
[----:B------:R-:W-:Y:S05]  /*4dd0*/  IMAD.U32 R0, R39, -0x80, RZ ;  /* 0xffffff8027007824 */ /* 0x000fea00078e00ff */
[C---:B------:R-:W-:Y:S02]  /*4de0*/  LEA R26, P1, R0.reuse, R26, 0x1 ;  /* 0x0000001a001a7211 */ /* 0x040fe400078208ff */
[C---:B------:R-:W-:Y:S02]  /*4df0*/  LEA R40, P0, R0.reuse, R40, 0x1 ;  /* 0x0000002800287211 */ /* 0x040fe400078008ff */
[C---:B------:R-:W-:Y:S02]  /*4e00*/  LEA.HI.X.SX32 R27, R0.reuse, R27, 0x1, P1 ;  /* 0x0000001b001b7211 */ /* 0x040fe400008f0eff */
[----:B------:R-:W-:Y:S01]  /*4e10*/  LEA.HI.X.SX32 R41, R0, R41, 0x1, P0 ;  /* 0x0000002900297211 */ /* 0x000fe200000f0eff */
[----:B------:R-:W-:Y:S05]  /*4e20*/  BRA `(.L_x_795) ;  /* 0x0000003000b87947 */ /* 0x000fea0003800000 */
.L_x_796:
        /* <DEDUP_REMOVED lines=11> */
[----:B-1----:R-:W-:Y:S01]  /*4ee0*/  SHF.R.U32.HI R2, RZ, 0x1, R17 ;  /* 0x00000001ff027819 */ /* 0x002fe20000011611 */
[----:B------:R-:W-:Y:S03]  /*4ef0*/  IMAD.MOV R20, RZ, RZ, -R0 ;  /* 0x000000ffff147224 */ /* 0x000fe600078e0a00 */
[----:B------:R-:W-:Y:S02]  /*4f00*/  ISETP.GE.U32.AND P1, PT, R132, R2, PT ;  /* 0x000000028400720c */ /* 0x000fe40003f26070 */
[----:B------:R-:W-:Y:S02]  /*4f10*/  SHF.R.S32.HI R46, RZ, 0x1f, R20 ;  /* 0x0000001fff2e7819 */ /* 0x000fe40000011414 */
[----:B------:R-:W-:Y:S03]  /*4f20*/  SEL R22, R2, R20, !P1 ;  /* 0x0000001402167207 */ /* 0x000fe60004800000 */
[----:B------:R-:W-:Y:S06]  /*4f30*/  @P0 BRA `(.L_x_814) ;  /* 0x0000000400640947 */ /* 0x000fec0003800000 */
[----:B------:R-:W-:Y:S02]  /*4f40*/  ISETP.GE.AND P0, PT, R132, R17, PT ;  /* 0x000000118400720c */ /* 0x000fe40003f06270 */
[----:B------:R-:W-:Y:S02]  /*4f50*/  MOV R8, R25 ;  /* 0x0000001900087202 */ /* 0x000fe40000000f00 */
[----:B------:R-:W-:Y:S05]  /*4f60*/  MOV R9, R24 ;  /* 0x0000001800097202 */ /* 0x000fea0000000f00 */
[----:B------:R-:W3:Y:S04]  /*4f70*/  LDG.E.128 R32, desc[UR6][R8.64] ;  /* 0x0000000608207981 */ /* 0x000ee8000c1e1d00 */
[----:B------:R-:W-:Y:S02]  /*4f80*/  @!P0 SEL R0, R20, RZ, P1 ;  /* 0x000000ff14008207 */ /* 0x000fe40000800000 */
[----:B------:R-:W-:Y:S02]  /*4f90*/  @!P0 SEL R2, R46, RZ, P1 ;  /* 0x000000ff2e028207 */ /* 0x000fe40000800000 */
[C---:B------:R-:W-:Y:S02]  /*4fa0*/  @!P0 SHF.L.U32 R28, R0.reuse, 0x1, RZ ;  /* 0x00000001001c8819 */ /* 0x040fe400000006ff */
[----:B------:R-:W-:Y:S02]  /*4fb0*/  @!P0 SHF.L.U64.HI R0, R0, 0x1, R2 ;  /* 0x0000000100008819 */ /* 0x000fe40000010202 */
[----:B------:R-:W-:Y:S04]  /*4fc0*/  @!P0 IADD3 R2, P2, PT, R28, R52, RZ ;  /* 0x000000341c028210 */ /* 0x000fe80007f5e0ff */
[----:B------:R-:W-:Y:S02]  /*4fd0*/  @!P0 IADD3.X R3, PT, PT, R0, R51, RZ, P2, !PT ;  /* 0x0000003300038210 */ /* 0x000fe400017fe4ff */
[----:B------:R-:W-:Y:S03]  /*4fe0*/  @!P0 IADD3 R28, P2, PT, R28, R54, RZ ;  /* 0x000000361c1c8210 */ /* 0x000fe60007f5e0ff */
[----:B------:R1:W4:Y:S01]  /*4ff0*/  @!P0 LDG.E.128 R4, desc[UR6][R2.64] ;  /* 0x0000000602048981 */ /* 0x000322000c1e1d00 */
[----:B------:R-:W-:Y:S02]  /*5000*/  @!P0 IADD3.X R29, PT, PT, R0, R53, RZ, P2, !PT ;  /* 0x00000035001d8210 */ /* 0x000fe400017fe4ff */
[----:B------:R-:W-:Y:S02]  /*5010*/  PLOP3.LUT P2, PT, PT, PT, PT, 0x80, 0x8 ;  /* 0x000000000008781c */ /* 0x000fe40003f4f070 */
[----:B------:R-:W-:Y:S03]  /*5020*/  @!P0 PLOP3.LUT P2, PT, P1, PT, PT, 0x80, 0x8 ;  /* 0x000000000008881c */ /* 0x000fe60000f4f070 */
[----:B------:R-:W5:Y:S01]  /*5030*/  @!P0 LDG.E.128 R28, desc[UR6][R28.64] ;  /* 0x000000061c1c8981 */ /* 0x000f62000c1e1d00 */
[----:B-1----:R-:W-:Y:S04]  /*5040*/  @!P0 IMAD.WIDE R2, R22, 0x2, R8 ;  /* 0x0000000216028825 */ /* 0x002fe800078e0208 */
[--C-:B----4-:R-:W-:Y:S01]  /*5050*/  @!P0 HADD2.F32 R0, -RZ, R4.reuse.H0_H0 ;  /* 0x20000004ff008230 */ /* 0x110fe20000004100 */
[----:B---3--:R-:W-:Y:S01]  /*5060*/  @!P0 MOV R36, R33 ;  /* 0x0000002100248202 */ /* 0x008fe20000000f00 */
[----:B------:R-:W-:Y:S02]  /*5070*/  @!P0 HADD2.F32 R10, -RZ, R4.H1_H1 ;  /* 0x30000004ff0a8230 */ /* 0x000fe40000004100 */
[--C-:B------:R-:W-:Y:S02]  /*5080*/  @!P0 HADD2.F32 R11, -RZ, R5.reuse.H0_H0 ;  /* 0x20000005ff0b8230 */ /* 0x100fe40000004100 */
[----:B------:R-:W-:Y:S01]  /*5090*/  @!P2 FADD.FTZ R0, -R0, -RZ ;  /* 0x800000ff0000a221 */ /* 0x000fe20000010100 */
[----:B------:R-:W-:Y:S02]  /*50a0*/  @!P0 HADD2.F32 R12, -RZ, R5.H1_H1 ;  /* 0x30000005ff0c8230 */ /* 0x000fe40000004100 */
[----:B------:R-:W-:Y:S01]  /*50b0*/  @!P2 FADD.FTZ R10, -R10, -RZ ;  /* 0x800000ff0a0aa221 */ /* 0x000fe20000010100 */
        /* <DEDUP_REMOVED lines=8> */
[----:B------:R-:W3:Y:S01]  /*5140*/  @!P0 LDG.E.128 R4, desc[UR6][R2.64] ;  /* 0x0000000602048981 */ /* 0x000ee2000c1e1d00 */
[----:B------:R-:W-:Y:S01]  /*5150*/  @!P2 FADD.FTZ R15, -R15, -RZ ;  /* 0x800000ff0f0fa221 */ /* 0x000fe20000010100 */
[----:B------:R-:W-:Y:S01]  /*5160*/  @!P2 FADD.FTZ R16, -R16, -RZ ;  /* 0x800000ff1010a221 */ /* 0x000fe20000010100 */
[--C-:B---3--:R-:W-:Y:S02]  /*5170*/  @!P0 HADD2.F32 R2, -RZ, R4.reuse.H1_H1 ;  /* 0x30000004ff028230 */ /* 0x108fe40000004100 */
[----:B------:R-:W-:Y:S02]  /*5180*/  @!P0 HADD2.F32 R3, -RZ, R4.H0_H0 ;  /* 0x20000004ff038230 */ /* 0x000fe40000004100 */
[--C-:B------:R-:W-:Y:S02]  /*5190*/  @!P0 HADD2.F32 R8, -RZ, R5.reuse.H0_H0 ;  /* 0x20000005ff088230 */ /* 0x100fe40000004100 */
[----:B------:R-:W-:Y:S01]  /*51a0*/  @!P0 FMUL.FTZ R2, R2, R10 ;  /* 0x0000000a02028220 */ /* 0x000fe20000410000 */
[----:B------:R-:W-:Y:S01]  /*51b0*/  @!P0 HADD2.F32 R4, -RZ, R5.H1_H1 ;  /* 0x30000005ff048230 */ /* 0x000fe20000004100 */
[----:B------:R-:W-:Y:S01]  /*51c0*/  @!P0 MOV R10, R32 ;  /* 0x00000020000a8202 */ /* 0x000fe20000000f00 */
[--C-:B------:R-:W-:Y:S02]  /*51d0*/  @!P0 HADD2.F32 R5, -RZ, R6.reuse.H0_H0 ;  /* 0x20000006ff058230 */ /* 0x100fe40000004100 */
[----:B------:R-:W-:Y:S01]  /*51e0*/  @!P0 FMUL.FTZ R0, R3, R0 ;  /* 0x0000000003008220 */ /* 0x000fe20000410000 */
[--C-:B------:R-:W-:Y:S02]  /*51f0*/  @!P0 HADD2.F32 R9, -RZ, R7.reuse.H1_H1 ;  /* 0x30000007ff098230 */ /* 0x100fe40000004100 */
[----:B------:R-:W-:Y:S01]  /*5200*/  @!P0 FMUL.FTZ R3, R8, R11 ;  /* 0x0000000b08038220 */ /* 0x000fe20000410000 */
[----:B------:R-:W-:Y:S02]  /*5210*/  @!P0 HADD2.F32 R6, -RZ, R6.H1_H1 ;  /* 0x30000006ff068230 */ /* 0x000fe40000004100 */
[----:B------:R-:W-:Y:S01]  /*5220*/  @!P0 FMUL.FTZ R4, R4, R12 ;  /* 0x0000000c04048220 */ /* 0x000fe20000410000 */
[----:B------:R-:W-:Y:S02]  /*5230*/  @!P0 HADD2.F32 R21, -RZ, R7.H0_H0 ;  /* 0x20000007ff158230 */ /* 0x000fe40000004100 */
[----:B------:R-:W-:Y:S01]  /*5240*/  @!P0 FMUL.FTZ R8, R9, R16 ;  /* 0x0000001009088220 */ /* 0x000fe20000410000 */
[--C-:B------:R-:W-:Y:S02]  /*5250*/  @!P0 HADD2.F32 R9, -RZ, R10.reuse.H0_H0 ;  /* 0x2000000aff098230 */ /* 0x100fe40000004100 */
[----:B------:R-:W-:Y:S01]  /*5260*/  @!P0 FMUL.FTZ R6, R6, R14 ;  /* 0x0000000e06068220 */ /* 0x000fe20000410000 */
[----:B------:R-:W-:Y:S02]  /*5270*/  @!P0 HADD2.F32 R11, -RZ, R10.H1_H1 ;  /* 0x3000000aff0b8230 */ /* 0x000fe40000004100 */
[----:B------:R-:W-:Y:S01]  /*5280*/  @!P0 FMUL.FTZ R7, R21, R15 ;  /* 0x0000000f15078220 */ /* 0x000fe20000410000 */
[--C-:B-----5:R-:W-:Y:S02]  /*5290*/  @!P0 HADD2.F32 R10, -RZ, R28.reuse.H0_H0 ;  /* 0x2000001cff0a8230 */ /* 0x120fe40000004100 */
[----:B------:R-:W-:Y:S01]  /*52a0*/  @!P0 FMUL.FTZ R5, R5, R13 ;  /* 0x0000000d05058220 */ /* 0x000fe20000410000 */
[----:B------:R-:W-:Y:S02]  /*52b0*/  @!P0 HADD2.F32 R12, -RZ, R28.H1_H1 ;  /* 0x3000001cff0c8230 */ /* 0x000fe40000004100 */
[--C-:B------:R-:W-:Y:S02]  /*52c0*/  @!P0 HADD2.F32 R14, -RZ, R29.reuse.H0_H0 ;  /* 0x2000001dff0e8230 */ /* 0x100fe40000004100 */
[----:B------:R-:W-:Y:S01]  /*52d0*/  @!P0 FFMA.FTZ R0, R9, R10, R0 ;  /* 0x0000000a09008223 */ /* 0x000fe20000010000 */
[----:B------:R-:W-:Y:S02]  /*52e0*/  @!P0 HADD2.F32 R15, -RZ, R29.H1_H1 ;  /* 0x3000001dff0f8230 */ /* 0x000fe40000004100 */
[----:B------:R-:W-:Y:S01]  /*52f0*/  @!P0 FFMA.FTZ R2, R11, R12, R2 ;  /* 0x0000000c0b028223 */ /* 0x000fe20000010002 */
[--C-:B------:R-:W-:Y:S02]  /*5300*/  @!P0 HADD2.F32 R28, -RZ, R31.reuse.H0_H0 ;  /* 0x2000001fff1c8230 */ /* 0x100fe40000004100 */
[----:B------:R-:W-:Y:S01]  /*5310*/  @!P0 HADD2.F32 R29, -RZ, R31.H1_H1 ;  /* 0x3000001fff1d8230 */ /* 0x000fe20000004100 */
[----:B------:R-:W-:Y:S01]  /*5320*/  @!P0 MOV R31, R34 ;  /* 0x00000022001f8202 */ /* 0x000fe20000000f00 */
[--C-:B------:R-:W-:Y:S01]  /*5330*/  @!P0 HADD2.F32 R16, -RZ, R30.reuse.H0_H0 ;  /* 0x2000001eff108230 */ /* 0x100fe20000004100 */
[----:B------:R-:W-:Y:S01]  /*5340*/  @!P0 F2FP.F16.F32.PACK_AB R0, R2, R0 ;  /* 0x000000000200823e */ /* 0x000fe200000000ff */
[----:B------:R-:W-:Y:S01]  /*5350*/  @!P0 HADD2.F32 R21, -RZ, R30.H1_H1 ;  /* 0x3000001eff158230 */ /* 0x000fe20000004100 */
[----:B------:R-:W-:Y:S01]  /*5360*/  @!P0 MOV R30, R35 ;  /* 0x00000023001e8202 */ /* 0x000fe20000000f00 */
[--C-:B------:R-:W-:Y:S01]  /*5370*/  @!P0 HADD2.F32 R13, -RZ, R36.reuse.H0_H0 ;  /* 0x20000024ff0d8230 */ /* 0x100fe20000004100 */
[----:B------:R-:W-:Y:S01]  /*5380*/  @!P0 MOV R32, R0 ;  /* 0x0000000000208202 */ /* 0x000fe20000000f00 */
[----:B------:R-:W-:Y:S01]  /*5390*/  @!P0 HADD2.F32 R9, -RZ, R36.H1_H1 ;  /* 0x30000024ff098230 */ /* 0x000fe20000004100 */
[----:B------:R-:W-:Y:S01]  /*53a0*/  MOV R2, R50 ;  /* 0x0000003200027202 */ /* 0x000fe20000000f00 */
[--C-:B------:R-:W-:Y:S02]  /*53b0*/  @!P0 HADD2.F32 R10, -RZ, R31.reuse.H0_H0 ;  /* 0x2000001fff0a8230 */ /* 0x100fe40000004100 */
[----:B------:R-:W-:Y:S01]  /*53c0*/  @!P0 FFMA.FTZ R3, R13, R14, R3 ;  /* 0x0000000e0d038223 */ /* 0x000fe20000010003 */
[----:B------:R-:W-:Y:S02]  /*53d0*/  @!P0 HADD2.F32 R11, -RZ, R31.H1_H1 ;  /* 0x3000001fff0b8230 */ /* 0x000fe40000004100 */
[----:B------:R-:W-:Y:S01]  /*53e0*/  @!P0 FFMA.FTZ R4, R9, R15, R4 ;  /* 0x0000000f09048223 */ /* 0x000fe20000010004 */
[--C-:B------:R-:W-:Y:S02]  /*53f0*/  @!P0 HADD2.F32 R12, -RZ, R30.reuse.H0_H0 ;  /* 0x2000001eff0c8230 */ /* 0x100fe40000004100 */
[----:B------:R-:W-:Y:S01]  /*5400*/  @!P0 FFMA.FTZ R5, R10, R16, R5 ;  /* 0x000000100a058223 */ /* 0x000fe20000010005 */
[----:B------:R-:W-:Y:S02]  /*5410*/  @!P0 HADD2.F32 R13, -RZ, R30.H1_H1 ;  /* 0x3000001eff0d8230 */ /* 0x000fe40000004100 */
[----:B------:R-:W-:Y:S01]  /*5420*/  @!P0 FFMA.FTZ R6, R11, R21, R6 ;  /* 0x000000150b068223 */ /* 0x000fe20000010006 */
[----:B------:R-:W-:Y:S01]  /*5430*/  @!P0 F2FP.F16.F32.PACK_AB R3, R4, R3 ;  /* 0x000000030403823e */ /* 0x000fe200000000ff */
[----:B------:R-:W-:Y:S01]  /*5440*/  @!P0 FFMA.FTZ R7, R12, R28, R7 ;  /* 0x0000001c0c078223 */ /* 0x000fe20000010007 */
[----:B------:R-:W-:Y:S02]  /*5450*/  @!P0 FFMA.FTZ R8, R13, R29, R8 ;  /* 0x0000001d0d088223 */ /* 0x000fe40000010008 */
[----:B------:R-:W-:Y:S02]  /*5460*/  @!P0 F2FP.F16.F32.PACK_AB R5, R6, R5 ;  /* 0x000000050605823e */ /* 0x000fe400000000ff */
[----:B------:R-:W-:Y:S02]  /*5470*/  @!P0 MOV R33, R3 ;  /* 0x0000000300218202 */ /* 0x000fe40000000f00 */
[----:B------:R-:W-:Y:S02]  /*5480*/  @!P0 F2FP.F16.F32.PACK_AB R7, R8, R7 ;  /* 0x000000070807823e */ /* 0x000fe400000000ff */
[----:B------:R-:W-:Y:S02]  /*5490*/  @!P0 MOV R34, R5 ;  /* 0x0000000500228202 */ /* 0x000fe40000000f00 */
[----:B------:R-:W-:Y:S02]  /*54a0*/  @!P0 MOV R35, R7 ;  /* 0x0000000700238202 */ /* 0x000fe40000000f00 */
[----:B------:R-:W-:Y:S05]  /*54b0*/  MOV R3, R49 ;  /* 0x0000003100037202 */ /* 0x000fea0000000f00 */
[----:B------:R1:W-:Y:S02]  /*54c0*/  STG.E.128 desc[UR6][R2.64], R32 ;  /* 0x0000002002007986 */ /* 0x0003e4000c101d06 */
.L_x_814:
[----:B------:R-:W-:Y:S05]  /*54d0*/  BSYNC.RECONVERGENT B0 ;  /* 0x0000000000007941 */ /* 0x000fea0003800200 */
.L_x_813:
[----:B------:R-:W-:Y:S01]  /*54e0*/  ISETP.NE.AND P0, PT, R38, RZ, PT ;  /* 0x000000ff2600720c */ /* 0x000fe20003f05270 */
[----:B------:R-:W-:Y:S11]  /*54f0*/  BSSY.RECONVERGENT B0, `(.L_x_815) ;  /* 0x000005b000007945 */ /* 0x000ff60003800200 */
[----:B------:R-:W-:Y:S01]  /*5500*/  @!UPT UIADD3 URZ, UPT, UPT, URZ, URZ, URZ ;  /* 0x000000fffffff290 */ /* 0x000fe2000fffe0ff */
[----:B------:R-:W-:Y:S05]  /*5510*/  @P0 BRA `(.L_x_816) ;  /* 0x0000000400600947 */ /* 0x000fea0003800000 */
[----:B------:R-:W-:Y:S01]  /*5520*/  ISETP.GE.AND P0, PT, R132, R17, PT ;  /* 0x000000118400720c */ /* 0x000fe20003f06270 */
[----:B-1----:R-:W3:Y:S11]  /*5530*/  LDG.E.128 R32, desc[UR6][R18.64] ;  /* 0x0000000612207981 */ /* 0x002ef6000c1e1d00 */
[----:B------:R-:W-:Y:S01]  /*5540*/  @!UPT UIADD3 URZ, UPT, UPT, URZ, URZ, URZ ;  /* 0x000000fffffff290 */ /* 0x000fe2000fffe0ff */
        /* <DEDUP_REMOVED lines=33> */
[--C-:B---3--:R-:W-:Y:S02]  /*5760*/  @!P0 HADD2.F32 R3, -RZ, R4.reuse.H0_H0 ;  /* 0x20000004ff038230 */ /* 0x108fe40000004100 */
[----:B------:R-:W-:Y:S02]  /*5770*/  @!P0 HADD2.F32 R2, -RZ, R4.H1_H1 ;  /* 0x30000004ff028230 */ /* 0x000fe40000004100 */
[--C-:B------:R-:W-:Y:S02]  /*5780*/  @!P0 HADD2.F32 R4, -RZ, R5.reuse.H1_H1 ;  /* 0x30000005ff048230 */ /* 0x100fe40000004100 */
[----:B------:R-:W-:Y:S01]  /*5790*/  @!P0 FMUL.FTZ R0, R3, R0 ;  /* 0x0000000003008220 */ /* 0x000fe20000410000 */
[----:B------:R-:W-:Y:S02]  /*57a0*/  @!P0 HADD2.F32 R15, -RZ, R5.H0_H0 ;  /* 0x20000005ff0f8230 */ /* 0x000fe40000004100 */
        /* <DEDUP_REMOVED lines=29> */
[----:B------:R-:W-:Y:S02]  /*5980*/  @!P0 HADD2.F32 R9, -RZ, R36.H1_H1 ;  /* 0x30000024ff098230 */ /* 0x000fe40000004100 */
        /* <DEDUP_REMOVED lines=15> */
[----:B------:R-:W-:Y:S05]  /*5a80*/  @!P0 MOV R35, R7 ;  /* 0x0000000700238202 */ /* 0x000fea0000000f00 */
[----:B------:R3:W-:Y:S02]  /*5a90*/  STG.E.128 desc[UR6][R44.64], R32 ;  /* 0x000000202c007986 */ /* 0x0007e4000c101d06 */
.L_x_816:
[----:B------:R-:W-:Y:S05]  /*5aa0*/  BSYNC.RECONVERGENT B0 ;  /* 0x0000000000007941 */ /* 0x000fea0003800200 */
.L_x_815:
[----:B------:R-:W-:Y:S04]  /*5ab0*/  BSSY.RECONVERGENT B0, `(.L_x_817) ;  /* 0x0000060000007945 */ /* 0x000fe80003800200 */
[----:B------:R-:W-:Y:S05]  /*5ac0*/  @P5 BRA `(.L_x_818) ;  /* 0x0000000400785947 */ /* 0x000fea0003800000 */
[----:B------:R-:W1:Y:S02]  /*5ad0*/  LDC.64 R4, c[0x0][0x4a8] ;  /* 0x00012a00ff047b82 */ /* 0x000e640000000a00 */
[C---:B-1----:R-:W-:Y:S04]  /*5ae0*/  LEA R2, P0, R4.reuse, R18, 0x6 ;  /* 0x0000001204027211 */ /* 0x042fe800078030ff */
[----:B------:R-:W-:Y:S02]  /*5af0*/  LEA.HI.X R3, R4, R19, R5, 0x6, P0 ;  /* 0x0000001304037211 */ /* 0x000fe400000f3405 */
[----:B------:R-:W1:Y:S03]  /*5b00*/  LDC.64 R4, c[0x0][0x3b8] ;  /* 0x0000ee00ff047b82 */ /* 0x000e660000000a00 */
[----:B---3--:R-:W3:Y:S01]  /*5b10*/  LDG.E.128 R32, desc[UR6][R2.64] ;  /* 0x0000000602207981 */ /* 0x008ee2000c1e1d00 */
        /* <DEDUP_REMOVED lines=89> */
.L_x_818:
[----:B------:R-:W-:Y:S05]  /*60b0*/  BSYNC.RECONVERGENT B0 ;  /* 0x0000000000007941 */ /* 0x000fea0003800200 */
.L_x_817:
[----:B------:R-:W-:Y:S04]  /*60c0*/  BSSY.RECONVERGENT B0, `(.L_x_819) ;  /* 0x0000060000007945 */ /* 0x000fe80003800200 */
[----:B------:R-:W-:Y:S05]  /*60d0*/  @P6 BRA `(.L_x_820) ;  /* 0x0000000400786947 */ /* 0x000fea0003800000 */
[----:B------:R-:W1:Y:S02]  /*60e0*/  LDC.64 R4, c[0x0][0x4a8] ;  /* 0x00012a00ff047b82 */ /* 0x000e640000000a00 */
[C---:B-1----:R-:W-:Y:S04]  /*60f0*/  LEA R2, P0, R4.reuse, R18, 0x7 ;  /* 0x0000001204027211 */ /* 0x042fe800078038ff */
[----:B------:R-:W-:Y:S02]  /*6100*/  LEA.HI.X R3, R4, R19, R5, 0x7, P0 ;  /* 0x0000001304037211 */ /* 0x000fe400000f3c05 */
[----:B------:R-:W1:Y:S03]  /*6110*/  LDC.64 R4, c[0x0][0x3b8] ;  /* 0x0000ee00ff047b82 */ /* 0x000e660000000a00 */
[----:B---34-:R-:W3:Y:S01]  /*6120*/  LDG.E.128 R32, desc[UR6][R2.64] ;  /* 0x0000000602207981 */ /* 0x018ee2000c1e1d00 */
        /* <DEDUP_REMOVED lines=89> */
.L_x_820:
[----:B------:R-:W-:Y:S05]  /*66c0*/  BSYNC.RECONVERGENT B0 ;  /* 0x0000000000007941 */ /* 0x000fea0003800200 */
.L_x_819:
[----:B------:R-:W-:Y:S04]  /*66d0*/  BSSY.RECONVERGENT B0, `(.L_x_821) ;  /* 0x0000066000007945 */ /* 0x000fe80003800200 */
[----:B------:R-:W-:Y:S05]  /*66e0*/  @P3 BRA `(.L_x_822) ;  /* 0x0000000400903947 */ /* 0x000fea0003800000 */
[----:B------:R-:W-:Y:S11]  /*66f0*/  ISETP.GE.AND P0, PT, R132, R17, PT ;  /* 0x000000118400720c */ /* 0x000ff60003f06270 */
[----:B------:R-:W-:Y:S02]  /*6700*/  @!UPT UIADD3 URZ, UPT, UPT, URZ, URZ, URZ ;  /* 0x000000fffffff290 */ /* 0x000fe4000fffe0ff */
[----:B------:R-:W-:Y:S02]  /*6710*/  @!P0 SEL R0, R20, RZ, P1 ;  /* 0x000000ff14008207 */ /* 0x000fe40000800000 */
[----:B-1----:R-:W-:Y:S02]  /*6720*/  @!P0 SEL R2, R46, RZ, P1 ;  /* 0x000000ff2e028207 */ /* 0x002fe40000800000 */
[----:B------:R-:W-:Y:S04]  /*6730*/  @!P0 IADD3 R0, P2, PT, R92, R0, RZ ;  /* 0x000000005c008210 */ /* 0x000fe80007f5e0ff */
[----:B------:R-:W-:Y:S02]  /*6740*/  @!P0 IADD3.X R2, PT, PT, R107, R2, RZ, P2, !PT ;  /* 0x000000026b028210 */ /* 0x000fe400017fe4ff */
[C---:B------:R-:W-:Y:S02]  /*6750*/  @!P0 SHF.L.U32 R28, R0.reuse, 0x1, RZ ;  /* 0x00000001001c8819 */ /* 0x040fe400000006ff */
[----:B------:R-:W-:Y:S02]  /*6760*/  @!P0 SHF.L.U64.HI R0, R0, 0x1, R2 ;  /* 0x0000000100008819 */ /* 0x000fe40000010202 */
[----:B------:R-:W-:Y:S04]  /*6770*/  @!P0 IADD3 R2, P2, PT, R28, R52, RZ ;  /* 0x000000341c028210 */ /* 0x000fe80007f5e0ff */
[----:B------:R-:W-:Y:S02]  /*6780*/  @!P0 IADD3.X R3, PT, PT, R0, R51, RZ, P2, !PT ;  /* 0x0000003300038210 */ /* 0x000fe400017fe4ff */
[----:B------:R-:W-:Y:S03]  /*6790*/  @!P0 IADD3 R28, P2, PT, R28, R54, RZ ;  /* 0x000000361c1c8210 */ /* 0x000fe60007f5e0ff */
[----:B------:R1:W5:Y:S01]  /*67a0*/  @!P0 LDG.E.128 R4, desc[UR6][R2.64] ;  /* 0x0000000602048981 */ /* 0x000362000c1e1d00 */
[----:B------:R-:W-:Y:S02]  /*67b0*/  @!P0 IADD3.X R29, PT, PT, R0, R53, RZ, P2, !PT ;  /* 0x00000035001d8210 */ /* 0x000fe400017fe4ff */
[----:B------:R-:W-:Y:S02]  /*67c0*/  PLOP3.LUT P2, PT, PT, PT, PT, 0x80, 0x8 ;  /* 0x000000000008781c */ /* 0x000fe40003f4f070 */
[----:B------:R-:W-:Y:S03]  /*67d0*/  @!P0 PLOP3.LUT P2, PT, P1, PT, PT, 0x80, 0x8 ;  /* 0x000000000008881c */ /* 0x000fe60000f4f070 */
[----:B------:R-:W2:Y:S01]  /*67e0*/  @!P0 LDG.E.128 R28, desc[UR6][R28.64] ;  /* 0x000000061c1c8981 */ /* 0x000ea2000c1e1d00 */
[----:B-1----:R-:W-:Y:S02]  /*67f0*/  MOV R2, R18 ;  /* 0x0000001200027202 */ /* 0x002fe40000000f00 */
[----:B------:R-:W-:Y:S01]  /*6800*/  MOV R3, R19 ;  /* 0x0000001300037202 */ /* 0x000fe20000000f00 */
[--C-:B-----5:R-:W-:Y:S02]  /*6810*/  @!P0 HADD2.F32 R0, -RZ, R4.reuse.H0_H0 ;  /* 0x20000004ff008230 */ /* 0x120fe40000004100 */
[----:B------:R-:W-:Y:S02]  /*6820*/  @!P0 HADD2.F32 R8, -RZ, R4.H1_H1 ;  /* 0x30000004ff088230 */ /* 0x000fe40000004100 */
[--C-:B------:R-:W-:Y:S02]  /*6830*/  @!P0 HADD2.F32 R9, -RZ, R5.reuse.H0_H0 ;  /* 0x20000005ff098230 */ /* 0x100fe40000004100 */
        /* <DEDUP_REMOVED lines=11> */
[----:B------:R-:W-:Y:S01]  /*68f0*/  @!P2 FADD.FTZ R12, -R12, -RZ ;  /* 0x800000ff0c0ca221 */ /* 0x000fe20000010100 */
[----:B------:R-:W-:Y:S01]  /*6900*/  @!P2 FADD.FTZ R13, -R13, -RZ ;  /* 0x800000ff0d0da221 */ /* 0x000fe20000010100 */
[----:B------:R-:W-:Y:S01]  /*6910*/  @!P2 FADD.FTZ R14, -R14, -RZ ;  /* 0x800000ff0e0ea221 */ /* 0x000fe20000010100 */
[----:B-1----:R-:W-:Y:S04]  /*6920*/  IMAD.WIDE.U32 R2, R4, 0xc0, R2 ;  /* 0x000000c004027825 */ /* 0x002fe800078e0002 */
[----:B------:R-:W-:Y:S05]  /*6930*/  IMAD R4, R5, 0xc0, RZ ;  /* 0x000000c005047824 */ /* 0x000fea00078e02ff */
[----:B------:R-:W-:Y:S03]  /*6940*/  IADD3 R3, PT, PT, R4, R3, RZ ;  /* 0x0000000304037210 */ /* 0x000fe60007ffe0ff */
[----:B------:R-:W-:Y:S02]  /*6950*/  @!P0 IMAD.WIDE R4, R22, 0x2, R2 ;  /* 0x0000000216048825 */ /* 0x000fe400078e0202 */
[----:B---34-:R-:W3:Y:S08]  /*6960*/  LDG.E.128 R32, desc[UR6][R2.64] ;  /* 0x0000000602207981 */ /* 0x018ef0000c1e1d00 */
[----:B------:R-:W4:Y:S01]  /*6970*/  @!P0 LDG.E.128 R4, desc[UR6][R4.64] ;  /* 0x0000000604048981 */ /* 0x000f22000c1e1d00 */
[----:B---3--:R-:W-:Y:S01]  /*6980*/  @!P0 MOV R36, R33 ;  /* 0x0000002100248202 */ /* 0x008fe20000000f00 */
[--C-:B----4-:R-:W-:Y:S02]  /*6990*/  @!P0 HADD2.F32 R3, -RZ, R4.reuse.H0_H0 ;  /* 0x20000004ff038230 */ /* 0x110fe40000004100 */
        /* <DEDUP_REMOVED lines=17> */
[--C-:B--2---:R-:W-:Y:S02]  /*6ab0*/  @!P0 HADD2.F32 R10, -RZ, R28.reuse.H0_H0 ;  /* 0x2000001cff0a8230 */ /* 0x104fe40000004100 */
        /* <DEDUP_REMOVED lines=12> */
[----:B------:R-:W-:Y:S01]  /*6b80*/  MOV R2, R44 ;  /* 0x0000002c00027202 */ /* 0x000fe20000000f00 */
[--C-:B------:R-:W-:Y:S01]  /*6b90*/  @!P0 HADD2.F32 R16, -RZ, R30.reuse.H0_H0 ;  /* 0x2000001eff108230 */ /* 0x100fe20000004100 */
[----:B------:R-:W-:Y:S01]  /*6ba0*/  @!P0 MOV R32, R0 ;  /* 0x0000000000208202 */ /* 0x000fe20000000f00 */
[--C-:B------:R-:W-:Y:S02]  /*6bb0*/  @!P0 HADD2.F32 R10, -RZ, R31.reuse.H0_H0 ;  /* 0x2000001fff0a8230 */ /* 0x100fe40000004100 */
[----:B------:R-:W-:Y:S01]  /*6bc0*/  @!P0 FFMA.FTZ R3, R13, R14, R3 ;  /* 0x0000000e0d038223 */ /* 0x000fe20000010003 */
[----:B------:R-:W-:Y:S01]  /*6bd0*/  @!P0 HADD2.F32 R21, -RZ, R30.H1_H1 ;  /* 0x3000001eff158230 */ /* 0x000fe20000004100 */
[----:B------:R-:W-:Y:S01]  /*6be0*/  @!P0 MOV R30, R35 ;  /* 0x00000023001e8202 */ /* 0x000fe20000000f00 */
[----:B------:R-:W-:Y:S02]  /*6bf0*/  @!P0 HADD2.F32 R11, -RZ, R31.H1_H1 ;  /* 0x3000001fff0b8230 */ /* 0x000fe40000004100 */
[----:B------:R-:W-:Y:S01]  /*6c00*/  @!P0 FFMA.FTZ R4, R9, R15, R4 ;  /* 0x0000000f09048223 */ /* 0x000fe20000010004 */
[----:B------:R-:W-:Y:S01]  /*6c10*/  @!P0 FFMA.FTZ R5, R10, R16, R5 ;  /* 0x000000100a058223 */ /* 0x000fe20000010005 */
[--C-:B------:R-:W-:Y:S02]  /*6c20*/  @!P0 HADD2.F32 R12, -RZ, R30.reuse.H0_H0 ;  /* 0x2000001eff0c8230 */ /* 0x100fe40000004100 */
[----:B------:R-:W-:Y:S01]  /*6c30*/  @!P0 FFMA.FTZ R6, R11, R21, R6 ;  /* 0x000000150b068223 */ /* 0x000fe20000010006 */
[----:B------:R-:W-:Y:S01]  /*6c40*/  @!P0 F2FP.F16.F32.PACK_AB R3, R4, R3 ;  /* 0x000000030403823e */ /* 0x000fe200000000ff */
[----:B------:R-:W-:Y:S02]  /*6c50*/  @!P0 HADD2.F32 R13, -RZ, R30.H1_H1 ;  /* 0x3000001eff0d8230 */ /* 0x000fe40000004100 */
[----:B------:R-:W-:Y:S01]  /*6c60*/  @!P0 FFMA.FTZ R7, R12, R28, R7 ;  /* 0x0000001c0c078223 */ /* 0x000fe20000010007 */
[----:B------:R-:W-:Y:S02]  /*6c70*/  @!P0 F2FP.F16.F32.PACK_AB R5, R6, R5 ;  /* 0x000000050605823e */ /* 0x000fe400000000ff */
[----:B------:R-:W-:Y:S01]  /*6c80*/  @!P0 MOV R33, R3 ;  /* 0x0000000300218202 */ /* 0x000fe20000000f00 */
[----:B------:R-:W-:Y:S01]  /*6c90*/  @!P0 FFMA.FTZ R8, R13, R29, R8 ;  /* 0x0000001d0d088223 */ /* 0x000fe20000010008 */
[----:B------:R-:W-:Y:S02]  /*6ca0*/  @!P0 MOV R34, R5 ;  /* 0x0000000500228202 */ /* 0x000fe40000000f00 */
[----:B------:R-:W1:Y:S01]  /*6cb0*/  LDC.64 R4, c[0x0][0x3b8] ;  /* 0x0000ee00ff047b82 */ /* 0x000e620000000a00 */
[----:B------:R-:W-:Y:S02]  /*6cc0*/  MOV R3, R45 ;  /* 0x0000002d00037202 */ /* 0x000fe40000000f00 */
[----:B------:R-:W-:Y:S04]  /*6cd0*/  @!P0 F2FP.F16.F32.PACK_AB R7, R8, R7 ;  /* 0x000000070807823e */ /* 0x000fe800000000ff */
[----:B------:R-:W-:Y:S01]  /*6ce0*/  @!P0 MOV R35, R7 ;  /* 0x0000000700238202 */ /* 0x000fe20000000f00 */
[----:B-1----:R-:W-:Y:S04]  /*6cf0*/  IMAD.WIDE.U32 R2, R4, 0xc0, R2 ;  /* 0x000000c004027825 */ /* 0x002fe800078e0002 */
[----:B------:R-:W-:Y:S05]  /*6d00*/  IMAD R5, R5, 0xc0, RZ ;  /* 0x000000c005057824 */ /* 0x000fea00078e02ff */
[----:B------:R-:W-:Y:S05]  /*6d10*/  IADD3 R3, PT, PT, R5, R3, RZ ;  /* 0x0000000305037210 */ /* 0x000fea0007ffe0ff */
[----:B------:R1:W-:Y:S02]  /*6d20*/  STG.E.128 desc[UR6][R2.64], R32 ;  /* 0x0000002002007986 */ /* 0x0003e4000c101d06 */
.L_x_822:
[----:B------:R-:W-:Y:S05]  /*6d30*/  BSYNC.RECONVERGENT B0 ;  /* 0x0000000000007941 */ /* 0x000fea0003800200 */
.L_x_821:
[----:B------:R-:W-:Y:S01]  /*6d40*/  ISETP.NE.AND P0, PT, R42, RZ, PT ;  /* 0x000000ff2a00720c */ /* 0x000fe20003f05270 */
[----:B------:R-:W-:Y:S11]  /*6d50*/  BSSY.RECONVERGENT B0, `(.L_x_823) ;  /* 0x0000061000007945 */ /* 0x000ff60003800200 */
[----:B------:R-:W-:Y:S01]  /*6d60*/  @!UPT UIADD3 URZ, UPT, UPT, URZ, URZ, URZ ;  /* 0x000000fffffff290 */ /* 0x000fe2000fffe0ff */
[----:B------:R-:W-:Y:S05]  /*6d70*/  @P0 BRA `(.L_x_824) ;  /* 0x0000000400780947 */ /* 0x000fea0003800000 */
[----:B------:R-:W1:Y:S08]  /*6d80*/  LDC.64 R6, c[0x0][0x4a8] ;  /* 0x00012a00ff067b82 */ /* 0x000e700000000a00 */
[----:B------:R-:W4:Y:S01]  /*6d90*/  LDC.64 R4, c[0x0][0x3b8] ;  /* 0x0000ee00ff047b82 */ /* 0x000f220000000a00 */
[C---:B-1----:R-:W-:Y:S04]  /*6da0*/  LEA R2, P0, R6.reuse, R18, 0x8 ;  /* 0x0000001206027211 */ /* 0x042fe800078040ff */
[----:B------:R-:W-:Y:S02]  /*6db0*/  LEA.HI.X R3, R6, R19, R7, 0x8, P0 ;  /* 0x0000001306037211 */ /* 0x000fe400000f4407 */
[C---:B----4-:R-:W-:Y:S03]  /*6dc0*/  LEA R38, P0, R4.reuse, R44, 0x8 ;  /* 0x0000002c04267211 */ /* 0x050fe600078040ff */
[----:B---3--:R-:W3:Y:S01]  /*6dd0*/  LDG.E.128 R32, desc[UR6][R2.64] ;  /* 0x0000000602207981 */ /* 0x008ee2000c1e1d00 */
        /* <DEDUP_REMOVED lines=88> */
.L_x_824:
[----:B------:R-:W-:Y:S05]  /*7360*/  BSYNC.RECONVERGENT B0 ;  /* 0x0000000000007941 */ /* 0x000fea0003800200 */
.L_x_823:
[----:B------:R-:W-:Y:S04]  /*7370*/  BSSY.RECONVERGENT B0, `(.L_x_825) ;  /* 0x0000066000007945 */ /* 0x000fe80003800200 */
[----:B------:R-:W-:Y:S05]  /*7380*/  @P4 BRA `(.L_x_826) ;  /* 0x0000000400904947 */ /* 0x000fea0003800000 */
[----:B------:R-:W5:Y:S01]  /*7390*/  LDC.64 R4, c[0x0][0x4a8] ;  /* 0x00012a00ff047b82 */ /* 0x000f620000000a00 */
[----:B------:R-:W-:Y:S02]  /*73a0*/  ISETP.GE.AND P0, PT, R132, R17, PT ;  /* 0x000000118400720c */ /* 0x000fe40003f06270 */
[----:B-1----:R-:W-:Y:S02]  /*73b0*/  MOV R2, R18 ;  /* 0x0000001200027202 */ /* 0x002fe40000000f00 */
[----:B------:R-:W-:Y:S03]  /*73c0*/  MOV R3, R19 ;  /* 0x0000001300037202 */ /* 0x000fe60000000f00 */
[----:B------:R-:W1:Y:S01]  /*73d0*/  LDC.64 R42, c[0x0][0x3b8] ;  /* 0x0000ee00ff2a7b82 */ /* 0x000e620000000a00 */
[----:B-----5:R-:W-:Y:S05]  /*73e0*/  IMAD.WIDE.U32 R2, R4, 0x140, R2 ;  /* 0x0000014004027825 */ /* 0x020fea00078e0002 */
[----:B------:R-:W-:Y:S01]  /*73f0*/  @!P0 SEL R4, R46, RZ, P1 ;  /* 0x000000ff2e048207 */ /* 0x000fe20000800000 */
[----:B------:R-:W-:Y:S01]  /*7400*/  IMAD R0, R5, 0x140, RZ ;  /* 0x0000014005007824 */ /* 0x000fe200078e02ff */
[----:B------:R-:W-:Y:S04]  /*7410*/  @!P0 SEL R5, R20, RZ, P1 ;  /* 0x000000ff14058207 */ /* 0x000fe80000800000 */
[----:B------:R-:W-:Y:S02]  /*7420*/  IADD3 R3, PT, PT, R0, R3, RZ ;  /* 0x0000000300037210 */ /* 0x000fe40007ffe0ff */
[----:B------:R-:W-:Y:S03]  /*7430*/  @!P0 IADD3 R0, P2, PT, R95, R5, RZ ;  /* 0x000000055f008210 */ /* 0x000fe60007f5e0ff */
[----:B---34-:R-:W3:Y:S01]  /*7440*/  LDG.E.128 R32, desc[UR6][R2.64] ;  /* 0x0000000602207981 */ /* 0x018ee2000c1e1d00 */
[----:B------:R-:W-:Y:S01]  /*7450*/  @!P0 IADD3.X R6, PT, PT, R105, R4, RZ, P2, !PT ;  /* 0x0000000469068210 */ /* 0x000fe200017fe4ff */
[----:B------:R-:W-:Y:S01]  /*7460*/  @!P0 IMAD.WIDE R4, R22, 0x2, R2 ;  /* 0x0000000216048825 */ /* 0x000fe200078e0202 */
[C---:B------:R-:W-:Y:S02]  /*7470*/  @!P0 SHF.L.U32 R10, R0.reuse, 0x1, RZ ;  /* 0x00000001000a8819 */ /* 0x040fe400000006ff */
[----:B------:R-:W-:Y:S02]  /*7480*/  @!P0 SHF.L.U64.HI R0, R0, 0x1, R6 ;  /* 0x0000000100008819 */ /* 0x000fe40000010206 */
[----:B------:R-:W-:Y:S01]  /*7490*/  @!P0 IADD3 R8, P2, PT, R10, R52, RZ ;  /* 0x000000340a088210 */ /* 0x000fe20007f5e0ff */
[----:B------:R-:W4:Y:S03]  /*74a0*/  @!P0 LDG.E.128 R4, desc[UR6][R4.64] ;  /* 0x0000000604048981 */ /* 0x000f26000c1e1d00 */
[----:B------:R-:W-:Y:S05]  /*74b0*/  @!P0 IADD3.X R9, PT, PT, R0, R51, RZ, P2, !PT ;  /* 0x0000003300098210 */ /* 0x000fea00017fe4ff */
[----:B------:R5:W2:Y:S02]  /*74c0*/  @!P0 LDG.E.128 R28, desc[UR6][R8.64] ;  /* 0x00000006081c8981 */ /* 0x000aa4000c1e1d00 */
[----:B-----5:R-:W-:Y:S04]  /*74d0*/  @!P0 IADD3 R8, P2, PT, R10, R54, RZ ;  /* 0x000000360a088210 */ /* 0x020fe80007f5e0ff */
[----:B------:R-:W-:Y:S02]  /*74e0*/  @!P0 IADD3.X R9, PT, PT, R0, R53, RZ, P2, !PT ;  /* 0x0000003500098210 */ /* 0x000fe400017fe4ff */
[----:B------:R-:W-:Y:S02]  /*74f0*/  PLOP3.LUT P2, PT, PT, PT, PT, 0x80, 0x8 ;  /* 0x000000000008781c */ /* 0x000fe40003f4f070 */
[----:B------:R-:W-:Y:S01]  /*7500*/  @!P0 PLOP3.LUT P2, PT, P1, PT, PT, 0x80, 0x8 ;  /* 0x000000000008881c */ /* 0x000fe20000f4f070 */
[----:B------:R5:W3:Y:S01]  /*7510*/  @!P0 LDG.E.128 R36, desc[UR6][R8.64] ;  /* 0x0000000608248981 */ /* 0x000ae2000c1e1d00 */
[--C-:B----4-:R-:W-:Y:S02]  /*7520*/  @!P0 HADD2.F32 R10, -RZ, R4.reuse.H0_H0 ;  /* 0x20000004ff0a8230 */ /* 0x110fe40000004100 */
[----:B-----5:R-:W-:Y:S02]  /*7530*/  @!P0 HADD2.F32 R9, -RZ, R4.H1_H1 ;  /* 0x30000004ff098230 */ /* 0x020fe40000004100 */
[----:B------:R-:W-:Y:S02]  /*7540*/  @!P0 HADD2.F32 R11, -RZ, R5.H1_H1 ;  /* 0x30000005ff0b8230 */ /* 0x000fe40000004100 */
[----:B------:R-:W-:Y:S02]  /*7550*/  @!P0 HADD2.F32 R14, -RZ, R6.H0_H0 ;  /* 0x20000006ff0e8230 */ /* 0x000fe40000004100 */
[--C-:B--2---:R-:W-:Y:S02]  /*7560*/  @!P0 HADD2.F32 R0, -RZ, R28.reuse.H0_H0 ;  /* 0x2000001cff008230 */ /* 0x104fe40000004100 */
[----:B------:R-:W-:Y:S02]  /*7570*/  @!P0 HADD2.F32 R2, -RZ, R28.H1_H1 ;  /* 0x3000001cff028230 */ /* 0x000fe40000004100 */
[--C-:B------:R-:W-:Y:S02]  /*7580*/  @!P0 HADD2.F32 R4, -RZ, R29.reuse.H1_H1 ;  /* 0x3000001dff048230 */ /* 0x100fe40000004100 */
[----:B------:R-:W-:Y:S01]  /*7590*/  @!P2 FADD.FTZ R0, -R0, -RZ ;  /* 0x800000ff0000a221 */ /* 0x000fe20000010100 */
[----:B------:R-:W-:Y:S02]  /*75a0*/  @!P0 HADD2.F32 R3, -RZ, R29.H0_H0 ;  /* 0x2000001dff038230 */ /* 0x000fe40000004100 */
[----:B------:R-:W-:Y:S01]  /*75b0*/  @!P2 FADD.FTZ R2, -R2, -RZ ;  /* 0x800000ff0202a221 */ /* 0x000fe20000010100 */
[----:B------:R-:W-:Y:S02]  /*75c0*/  @!P0 HADD2.F32 R13, -RZ, R6.H1_H1 ;  /* 0x30000006ff0d8230 */ /* 0x000fe40000004100 */
[----:B------:R-:W-:Y:S01]  /*75d0*/  @!P0 FMUL.FTZ R0, R10, R0 ;  /* 0x000000000a008220 */ /* 0x000fe20000410000 */
[----:B------:R-:W-:Y:S01]  /*75e0*/  @!P0 HADD2.F32 R12, -RZ, R5.H0_H0 ;  /* 0x20000005ff0c8230 */ /* 0x000fe20000004100 */
[----:B---3--:R-:W-:Y:S01]  /*75f0*/  @!P0 MOV R10, R32 ;  /* 0x00000020000a8202 */ /* 0x008fe20000000f00 */
[--C-:B------:R-:W-:Y:S02]  /*7600*/  @!P0 HADD2.F32 R6, -RZ, R30.reuse.H1_H1 ;  /* 0x3000001eff068230 */ /* 0x100fe40000004100 */
[----:B------:R-:W-:Y:S01]  /*7610*/  @!P2 FADD.FTZ R4, -R4, -RZ ;  /* 0x800000ff0404a221 */ /* 0x000fe20000010100 */
[----:B------:R-:W-:Y:S02]  /*7620*/  @!P0 HADD2.F32 R5, -RZ, R30.H0_H0 ;  /* 0x2000001eff058230 */ /* 0x000fe40000004100 */
[----:B------:R-:W-:Y:S01]  /*7630*/  @!P0 FMUL.FTZ R2, R9, R2 ;  /* 0x0000000209028220 */ /* 0x000fe20000410000 */
[--C-:B------:R-:W-:Y:S02]  /*7640*/  @!P0 HADD2.F32 R9, -RZ, R10.reuse.H0_H0 ;  /* 0x2000000aff098230 */ /* 0x100fe40000004100 */
[----:B------:R-:W-:Y:S01]  /*7650*/  @!P0 FMUL.FTZ R4, R11, R4 ;  /* 0x000000040b048220 */ /* 0x000fe20000410000 */
[----:B------:R-:W-:Y:S02]  /*7660*/  @!P0 HADD2.F32 R11, -RZ, R10.H1_H1 ;  /* 0x3000000aff0b8230 */ /* 0x000fe40000004100 */
[----:B------:R-:W-:Y:S01]  /*7670*/  @!P2 FADD.FTZ R3, -R3, -RZ ;  /* 0x800000ff0303a221 */ /* 0x000fe20000010100 */
[--C-:B------:R-:W-:Y:S01]  /*7680*/  @!P0 HADD2.F32 R16, -RZ, R7.reuse.H0_H0 ;  /* 0x20000007ff108230 */ /* 0x100fe20000004100 */
[----:B------:R-:W-:Y:S01]  /*7690*/  @!P0 MOV R30, R33 ;  /* 0x00000021001e8202 */ /* 0x000fe20000000f00 */
[----:B------:R-:W-:Y:S01]  /*76a0*/  @!P0 HADD2.F32 R15, -RZ, R7.H1_H1 ;  /* 0x30000007ff0f8230 */ /* 0x000fe20000004100 */
[----:B------:R-:W-:Y:S01]  /*76b0*/  @!P0 MOV R29, R34 ;  /* 0x00000022001d8202 */ /* 0x000fe20000000f00 */
[--C-:B------:R-:W-:Y:S02]  /*76c0*/  @!P0 HADD2.F32 R8, -RZ, R31.reuse.H1_H1 ;  /* 0x3000001fff088230 */ /* 0x100fe40000004100 */
[----:B------:R-:W-:Y:S01]  /*76d0*/  @!P0 FMUL.FTZ R3, R12, R3 ;  /* 0x000000030c038220 */ /* 0x000fe20000410000 */
[----:B------:R-:W-:Y:S01]  /*76e0*/  @!P0 HADD2.F32 R7, -RZ, R31.H0_H0 ;  /* 0x2000001fff078230 */ /* 0x000fe20000004100 */
[----:B------:R-:W-:Y:S01]  /*76f0*/  @!P0 MOV R31, R35 ;  /* 0x00000023001f8202 */ /* 0x000fe20000000f00 */
[----:B------:R-:W-:Y:S01]  /*7700*/  @!P2 FADD.FTZ R6, -R6, -RZ ;  /* 0x800000ff0606a221 */ /* 0x000fe20000010100 */
[----:B------:R-:W-:Y:S01]  /*7710*/  @!P2 FADD.FTZ R5, -R5, -RZ ;  /* 0x800000ff0505a221 */ /* 0x000fe20000010100 */
[----:B------:R-:W-:Y:S01]  /*7720*/  @!P2 FADD.FTZ R8, -R8, -RZ ;  /* 0x800000ff0808a221 */ /* 0x000fe20000010100 */
[----:B------:R-:W-:Y:S01]  /*7730*/  @!P2 FADD.FTZ R7, -R7, -RZ ;  /* 0x800000ff0707a221 */ /* 0x000fe20000010100 */
[----:B------:R-:W-:Y:S01]  /*7740*/  @!P0 FMUL.FTZ R6, R13, R6 ;  /* 0x000000060d068220 */ /* 0x000fe20000410000 */
[----:B------:R-:W-:Y:S01]  /*7750*/  @!P0 FMUL.FTZ R5, R14, R5 ;  /* 0x000000050e058220 */ /* 0x000fe20000410000 */
[--C-:B------:R-:W-:Y:S02]  /*7760*/  @!P0 HADD2.F32 R10, -RZ, R36.reuse.H0_H0 ;  /* 0x20000024ff0a8230 */ /* 0x100fe40000004100 */
[----:B------:R-:W-:Y:S01]  /*7770*/  @!P0 FMUL.FTZ R8, R15, R8 ;  /* 0x000000080f088220 */ /* 0x000fe20000410000 */
[----:B------:R-:W-:Y:S02]  /*7780*/  @!P0 HADD2.F32 R12, -RZ, R36.H1_H1 ;  /* 0x30000024ff0c8230 */ /* 0x000fe40000004100 */
[----:B------:R-:W-:Y:S01]  /*7790*/  @!P0 FMUL.FTZ R7, R16, R7 ;  /* 0x0000000710078220 */ /* 0x000fe20000410000 */
[--C-:B------:R-:W-:Y:S02]  /*77a0*/  @!P0 HADD2.F32 R13, -RZ, R37.reuse.H0_H0 ;  /* 0x20000025ff0d8230 */ /* 0x100fe40000004100 */
[----:B------:R-:W-:Y:S01]  /*77b0*/  @!P0 FFMA.FTZ R0, R9, R10, R0 ;  /* 0x0000000a09008223 */ /* 0x000fe20000010000 */
[--C-:B------:R-:W-:Y:S02]  /*77c0*/  @!P0 HADD2.F32 R9, -RZ, R30.reuse.H0_H0 ;  /* 0x2000001eff098230 */ /* 0x100fe40000004100 */
[----:B------:R-:W-:Y:S01]  /*77d0*/  @!P0 FFMA.FTZ R2, R11, R12, R2 ;  /* 0x0000000c0b028223 */ /* 0x000fe20000010002 */
[----:B------:R-:W-:Y:S02]  /*77e0*/  @!P0 HADD2.F32 R14, -RZ, R37.H1_H1 ;  /* 0x30000025ff0e8230 */ /* 0x000fe40000004100 */
[----:B------:R-:W-:Y:S02]  /*77f0*/  @!P0 HADD2.F32 R10, -RZ, R30.H1_H1 ;  /* 0x3000001eff0a8230 */ /* 0x000fe40000004100 */
[----:B------:R-:W-:Y:S01]  /*7800*/  @!P0 FFMA.FTZ R3, R9, R13, R3 ;  /* 0x0000000d09038223 */ /* 0x000fe20000010003 */
[----:B------:R-:W-:Y:S01]  /*7810*/  MOV R13, R45 ;  /* 0x0000002d000d7202 */ /* 0x000fe20000000f00 */
[--C-:B------:R-:W-:Y:S01]  /*7820*/  @!P0 HADD2.F32 R15, -RZ, R38.reuse.H0_H0 ;  /* 0x20000026ff0f8230 */ /* 0x100fe20000004100 */
[----:B------:R-:W-:Y:S01]  /*7830*/  @!P0 F2FP.F16.F32.PACK_AB R0, R2, R0 ;  /* 0x000000000200823e */ /* 0x000fe200000000ff */
        /* <DEDUP_REMOVED lines=8> */
[--C-:B------:R-:W-:Y:S01]  /*78c0*/  @!P0 HADD2.F32 R21, -RZ, R39.reuse.H0_H0 ;  /* 0x20000027ff158230 */ /* 0x100fe20000004100 */
[----:B------:R-:W-:Y:S01]  /*78d0*/  @!P0 MOV R33, R4 ;  /* 0x0000000400218202 */ /* 0x000fe20000000f00 */
[----:B------:R-:W-:Y:S02]  /*78e0*/  @!P0 HADD2.F32 R28, -RZ, R39.H1_H1 ;  /* 0x30000027ff1c8230 */ /* 0x000fe40000004100 */
[----:B------:R-:W-:Y:S01]  /*78f0*/  @!P0 FFMA.FTZ R6, R12, R16, R6 ;  /* 0x000000100c068223 */ /* 0x000fe20000010006 */
[----:B------:R-:W-:Y:S01]  /*7900*/  MOV R12, R44 ;  /* 0x0000002c000c7202 */ /* 0x000fe20000000f00 */
[----:B------:R-:W-:Y:S02]  /*7910*/  @!P0 HADD2.F32 R10, -RZ, R31.H1_H1 ;  /* 0x3000001fff0a8230 */ /* 0x000fe40000004100 */
[----:B------:R-:W-:Y:S01]  /*7920*/  @!P0 FFMA.FTZ R7, R9, R21, R7 ;  /* 0x0000001509078223 */ /* 0x000fe20000010007 */
[----:B-1----:R-:W-:Y:S01]  /*7930*/  IMAD R9, R43, 0x140, RZ ;  /* 0x000001402b097824 */ /* 0x002fe200078e02ff */
[----:B------:R-:W-:Y:S01]  /*7940*/  @!P0 F2FP.F16.F32.PACK_AB R5, R6, R5 ;  /* 0x000000050605823e */ /* 0x000fe200000000ff */
[----:B------:R-:W-:Y:S04]  /*7950*/  IMAD.WIDE.U32 R12, R42, 0x140, R12 ;  /* 0x000001402a0c7825 */ /* 0x000fe800078e000c */
[----:B------:R-:W-:Y:S01]  /*7960*/  @!P0 FFMA.FTZ R8, R10, R28, R8 ;  /* 0x0000001c0a088223 */ /* 0x000fe20000010008 */
[----:B------:R-:W-:Y:S02]  /*7970*/  @!P0 MOV R34, R5 ;  /* 0x0000000500228202 */ /* 0x000fe40000000f00 */
[----:B------:R-:W-:Y:S02]  /*7980*/  IADD3 R3, PT, PT, R9, R13, RZ ;  /* 0x0000000d09037210 */ /* 0x000fe40007ffe0ff */
[----:B------:R-:W-:Y:S02]  /*7990*/  @!P0 F2FP.F16.F32.PACK_AB R7, R8, R7 ;  /* 0x000000070807823e */ /* 0x000fe400000000ff */
[----:B------:R-:W-:Y:S02]  /*79a0*/  MOV R2, R12 ;  /* 0x0000000c00027202 */ /* 0x000fe40000000f00 */
[----:B------:R-:W-:Y:S05]  /*79b0*/  @!P0 MOV R35, R7 ;  /* 0x0000000700238202 */ /* 0x000fea0000000f00 */
[----:B------:R1:W-:Y:S02]  /*79c0*/  STG.E.128 desc[UR6][R2.64], R32 ;  /* 0x0000002002007986 */ /* 0x0003e4000c101d06 */
.L_x_826:
[----:B------:R-:W-:Y:S05]  /*79d0*/  BSYNC.RECONVERGENT B0 ;  /* 0x0000000000007941 */ /* 0x000fea0003800200 */
.L_x_825:
[----:B------:R-:W-:Y:S01]  /*79e0*/  ISETP.NE.AND P0, PT, R55, RZ, PT ;  /* 0x000000ff3700720c */ /* 0x000fe20003f05270 */
[----:B------:R-:W-:Y:S11]  /*79f0*/  BSSY.RECONVERGENT B0, `(.L_x_827) ;  /* 0x0000067000007945 */ /* 0x000ff60003800200 */
[----:B------:R-:W-:Y:S01]  /*7a00*/  @!UPT UIADD3 URZ, UPT, UPT, URZ, URZ, URZ ;  /* 0x000000fffffff290 */ /* 0x000fe2000fffe0ff */
[----:B------:R-:W-:Y:S05]  /*7a10*/  @P0 BRA `(.L_x_828) ;  /* 0x0000000400900947 */ /* 0x000fea0003800000 */
[----:B------:R-:W5:Y:S01]  /*7a20*/  LDC.64 R4, c[0x0][0x4a8] ;  /* 0x00012a00ff047b82 */ /* 0x000f620000000a00 */
[----:B------:R-:W-:Y:S02]  /*7a30*/  ISETP.GE.AND P0, PT, R132, R17, PT ;  /* 0x000000118400720c */ /* 0x000fe40003f06270 */
[----:B-1----:R-:W-:Y:S02]  /*7a40*/  MOV R2, R18 ;  /* 0x0000001200027202 */ /* 0x002fe40000000f00 */
[----:B------:R-:W-:Y:S09]  /*7a50*/  MOV R3, R19 ;  /* 0x0000001300037202 */ /* 0x000ff20000000f00 */
[----:B------:R-:W-:Y:S01]  /*7a60*/  @!P0 SEL R20, R20, RZ, P1 ;  /* 0x000000ff14148207 */ /* 0x000fe20000800000 */
[----:B-----5:R-:W-:Y:S01]  /*7a70*/  IMAD.WIDE.U32 R2, R4, 0x180, R2 ;  /* 0x0000018004027825 */ /* 0x020fe200078e0002 */
[----:B------:R-:W-:Y:S03]  /*7a80*/  @!P0 SEL R4, R46, RZ, P1 ;  /* 0x000000ff2e048207 */ /* 0x000fe60000800000 */
[----:B------:R-:W-:Y:S05]  /*7a90*/  IMAD R0, R5, 0x180, RZ ;  /* 0x0000018005007824 */ /* 0x000fea00078e02ff */
[----:B------:R-:W-:Y:S02]  /*7aa0*/  IADD3 R3, PT, PT, R0, R3, RZ ;  /* 0x0000000300037210 */ /* 0x000fe40007ffe0ff */
[----:B------:R-:W-:Y:S03]  /*7ab0*/  @!P0 IADD3 R0, P2, PT, R94, R20, RZ ;  /* 0x000000145e008210 */ /* 0x000fe60007f5e0ff */
[----:B------:R-:W5:Y:S01]  /*7ac0*/  LDG.E.128 R28, desc[UR6][R2.64] ;  /* 0x00000006021c7981 */ /* 0x000f62000c1e1d00 */
[----:B------:R-:W-:Y:S01]  /*7ad0*/  @!P0 IADD3.X R6, PT, PT, R104, R4, RZ, P2, !PT ;  /* 0x0000000468068210 */ /* 0x000fe200017fe4ff */
[----:B------:R-:W-:Y:S01]  /*7ae0*/  @!P0 IMAD.WIDE R4, R22, 0x2, R2 ;  /* 0x0000000216048825 */ /* 0x000fe200078e0202 */
[C---:B------:R-:W-:Y:S02]  /*7af0*/  @!P0 SHF.L.U32 R10, R0.reuse, 0x1, RZ ;  /* 0x00000001000a8819 */ /* 0x040fe400000006ff */
[----:B------:R-:W-:Y:S02]  /*7b00*/  @!P0 SHF.L.U64.HI R0, R0, 0x1, R6 ;  /* 0x0000000100008819 */ /* 0x000fe40000010206 */
[----:B------:R-:W-:Y:S01]  /*7b10*/  @!P0 IADD3 R8, P2, PT, R10, R52, RZ ;  /* 0x000000340a088210 */ /* 0x000fe20007f5e0ff */
[----:B------:R-:W2:Y:S03]  /*7b20*/  @!P0 LDG.E.128 R4, desc[UR6][R4.64] ;  /* 0x0000000604048981 */ /* 0x000ea6000c1e1d00 */
[----:B------:R-:W-:Y:S05]  /*7b30*/  @!P0 IADD3.X R9, PT, PT, R0, R51, RZ, P2, !PT ;  /* 0x0000003300098210 */ /* 0x000fea00017fe4ff */
[----:B----4-:R1:W4:Y:S02]  /*7b40*/  @!P0 LDG.E.128 R36, desc[UR6][R8.64] ;  /* 0x0000000608248981 */ /* 0x010324000c1e1d00 */
[----:B-1----:R-:W-:Y:S04]  /*7b50*/  @!P0 IADD3 R8, P2, PT, R10, R54, RZ ;  /* 0x000000360a088210 */ /* 0x002fe80007f5e0ff */
[----:B------:R-:W-:Y:S02]  /*7b60*/  @!P0 IADD3.X R9, PT, PT, R0, R53, RZ, P2, !PT ;  /* 0x0000003500098210 */ /* 0x000fe400017fe4ff */
[----:B------:R-:W-:Y:S02]  /*7b70*/  PLOP3.LUT P2, PT, PT, PT, PT, 0x80, 0x8 ;  /* 0x000000000008781c */ /* 0x000fe40003f4f070 */
[----:B------:R-:W-:Y:S01]  /*7b80*/  @!P0 PLOP3.LUT P2, PT, P1, PT, PT, 0x80, 0x8 ;  /* 0x000000000008881c */ /* 0x000fe20000f4f070 */
[----:B---3--:R1:W3:Y:S01]  /*7b90*/  @!P0 LDG.E.128 R32, desc[UR6][R8.64] ;  /* 0x0000000608208981 */ /* 0x0082e2000c1e1d00 */
[----:B-----5:R-:W-:Y:S02]  /*7ba0*/  @!P0 MOV R20, R29 ;  /* 0x0000001d00148202 */ /* 0x020fe40000000f00 */
[----:B------:R-:W-:Y:S02]  /*7bb0*/  @!P0 MOV R19, R30 ;  /* 0x0000001e00138202 */ /* 0x000fe40000000f00 */
[----:B------:R-:W-:Y:S01]  /*7bc0*/  @!P0 MOV R21, R31 ;  /* 0x0000001f00158202 */ /* 0x000fe20000000f00 */
[--C-:B--2---:R-:W-:Y:S02]  /*7bd0*/  @!P0 HADD2.F32 R10, -RZ, R4.reuse.H0_H0 ;  /* 0x20000004ff0a8230 */ /* 0x104fe40000004100 */
[----:B-1----:R-:W-:Y:S02]  /*7be0*/  @!P0 HADD2.F32 R9, -RZ, R4.H1_H1 ;  /* 0x30000004ff098230 */ /* 0x002fe40000004100 */
[----:B------:R-:W-:Y:S02]  /*7bf0*/  @!P0 HADD2.F32 R11, -RZ, R5.H1_H1 ;  /* 0x30000005ff0b8230 */ /* 0x000fe40000004100 */
[----:B------:R-:W-:Y:S02]  /*7c00*/  @!P0 HADD2.F32 R14, -RZ, R6.H0_H0 ;  /* 0x20000006ff0e8230 */ /* 0x000fe40000004100 */
[--C-:B----4-:R-:W-:Y:S02]  /*7c10*/  @!P0 HADD2.F32 R0, -RZ, R36.reuse.H0_H0 ;  /* 0x20000024ff008230 */ /* 0x110fe40000004100 */
        /* <DEDUP_REMOVED lines=8> */
[----:B------:R-:W-:Y:S01]  /*7ca0*/  @!P0 MOV R10, R28 ;  /* 0x0000001c000a8202 */ /* 0x000fe20000000f00 */
[--C-:B------:R-:W-:Y:S02]  /*7cb0*/  @!P0 HADD2.F32 R6, -RZ, R38.reuse.H1_H1 ;  /* 0x30000026ff068230 */ /* 0x100fe40000004100 */
[----:B------:R-:W-:Y:S01]  /*7cc0*/  @!P2 FADD.FTZ R4, -R4, -RZ ;  /* 0x800000ff0404a221 */ /* 0x000fe20000010100 */
[----:B------:R-:W-:Y:S01]  /*7cd0*/  @!P0 HADD2.F32 R5, -RZ, R38.H0_H0 ;  /* 0x20000026ff058230 */ /* 0x000fe20000004100 */
[----:B------:R-:W1:Y:S01]  /*7ce0*/  LDC.64 R36, c[0x0][0x3b8] ;  /* 0x0000ee00ff247b82 */ /* 0x000e620000000a00 */
[--C-:B------:R-:W-:Y:S02]  /*7cf0*/  @!P0 HADD2.F32 R16, -RZ, R7.reuse.H0_H0 ;  /* 0x20000007ff108230 */ /* 0x100fe40000004100 */
[----:B------:R-:W-:Y:S01]  /*7d00*/  @!P0 FMUL.FTZ R2, R9, R2 ;  /* 0x0000000209028220 */ /* 0x000fe20000410000 */
[--C-:B------:R-:W-:Y:S02]  /*7d10*/  @!P0 HADD2.F32 R9, -RZ, R10.reuse.H0_H0 ;  /* 0x2000000aff098230 */ /* 0x100fe40000004100 */
[----:B------:R-:W-:Y:S01]  /*7d20*/  @!P0 FMUL.FTZ R4, R11, R4 ;  /* 0x000000040b048220 */ /* 0x000fe20000410000 */
[----:B------:R-:W-:Y:S02]  /*7d30*/  @!P0 HADD2.F32 R11, -RZ, R10.H1_H1 ;  /* 0x3000000aff0b8230 */ /* 0x000fe40000004100 */
[----:B------:R-:W-:Y:S01]  /*7d40*/  @!P2 FADD.FTZ R3, -R3, -RZ ;  /* 0x800000ff0303a221 */ /* 0x000fe20000010100 */
[----:B------:R-:W-:Y:S02]  /*7d50*/  @!P0 HADD2.F32 R15, -RZ, R7.H1_H1 ;  /* 0x30000007ff0f8230 */ /* 0x000fe40000004100 */
[----:B------:R-:W-:Y:S01]  /*7d60*/  @!P2 FADD.FTZ R6, -R6, -RZ ;  /* 0x800000ff0606a221 */ /* 0x000fe20000010100 */
[--C-:B------:R-:W-:Y:S02]  /*7d70*/  @!P0 HADD2.F32 R8, -RZ, R39.reuse.H1_H1 ;  /* 0x30000027ff088230 */ /* 0x100fe40000004100 */
[----:B------:R-:W-:Y:S01]  /*7d80*/  @!P0 FMUL.FTZ R3, R12, R3 ;  /* 0x000000030c038220 */ /* 0x000fe20000410000 */
[----:B------:R-:W-:Y:S02]  /*7d90*/  @!P0 HADD2.F32 R7, -RZ, R39.H0_H0 ;  /* 0x20000027ff078230 */ /* 0x000fe40000004100 */
[----:B------:R-:W-:Y:S01]  /*7da0*/  @!P0 FMUL.FTZ R6, R13, R6 ;  /* 0x000000060d068220 */ /* 0x000fe20000410000 */
[----:B------:R-:W-:Y:S01]  /*7db0*/  @!P2 FADD.FTZ R5, -R5, -RZ ;  /* 0x800000ff0505a221 */ /* 0x000fe20000010100 */
[----:B------:R-:W-:Y:S01]  /*7dc0*/  @!P2 FADD.FTZ R8, -R8, -RZ ;  /* 0x800000ff0808a221 */ /* 0x000fe20000010100 */
[----:B------:R-:W-:Y:S02]  /*7dd0*/  @!P2 FADD.FTZ R7, -R7, -RZ ;  /* 0x800000ff0707a221 */ /* 0x000fe40000010100 */
[----:B------:R-:W-:Y:S01]  /*7de0*/  @!P0 FMUL.FTZ R5, R14, R5 ;  /* 0x000000050e058220 */ /* 0x000fe20000410000 */
[----:B------:R-:W-:Y:S01]  /*7df0*/  @!P0 FMUL.FTZ R8, R15, R8 ;  /* 0x000000080f088220 */ /* 0x000fe20000410000 */
[--C-:B---3--:R-:W-:Y:S02]  /*7e00*/  @!P0 HADD2.F32 R10, -RZ, R32.reuse.H0_H0 ;  /* 0x20000020ff0a8230 */ /* 0x108fe40000004100 */
[----:B------:R-:W-:Y:S01]  /*7e10*/  @!P0 FMUL.FTZ R7, R16, R7 ;  /* 0x0000000710078220 */ /* 0x000fe20000410000 */
[----:B------:R-:W-:Y:S02]  /*7e20*/  @!P0 HADD2.F32 R12, -RZ, R32.H1_H1 ;  /* 0x30000020ff0c8230 */ /* 0x000fe40000004100 */
        /* <DEDUP_REMOVED lines=35> */
.L_x_828:
[----:B------:R-:W-:Y:S05]  /*8060*/  BSYNC.RECONVERGENT B0 ;  /* 0x0000000000007941 */ /* 0x000fea0003800200 */
.L_x_827:
[----:B------:R-:W-:Y:S01]  /*8070*/  MOV R5, R53 ;  /* 0x0000003500057202 */ /* 0x000fe20000000f00 */
[----:B------:R-:W3:Y:S01]  /*8080*/  LDC R17, c[0x0][0x450] ;  /* 0x00011400ff117b82 */ /* 0x000ee20000000800 */
[----:B-1----:R-:W-:Y:S01]  /*8090*/  MOV R3, R51 ;  /* 0x0000003300037202 */ /* 0x002fe20000000f00 */
[----:B--2---:R-:W-:Y:S02]  /*80a0*/  IMAD.U32 R0, R110, -0x80, RZ ;  /* 0xffffff806e007824 */ /* 0x004fe400078e00ff */
[----:B------:R-:W-:Y:S02]  /*80b0*/  IMAD.MOV.U32 R4, RZ, RZ, R54 ;  /* 0x000000ffff047224 */ /* 0x000fe400078e0036 */
[----:B------:R-:W-:Y:S03]  /*80c0*/  IMAD.MOV.U32 R2, RZ, RZ, R52 ;  /* 0x000000ffff027224 */ /* 0x000fe600078e0034 */
[C---:B------:R-:W-:Y:S02]  /*80d0*/  LEA R54, P1, R0.reuse, R4, 0x1 ;  /* 0x0000000400367211 */ /* 0x040fe400078208ff */
[C---:B------:R-:W-:Y:S02]  /*80e0*/  LEA R52, P0, R0.reuse, R2, 0x1 ;  /* 0x0000000200347211 */ /* 0x040fe400078008ff */
[C---:B------:R-:W-:Y:S02]  /*80f0*/  LEA.HI.X.SX32 R53, R0.reuse, R5, 0x1, P1 ;  /* 0x0000000500357211 */ /* 0x040fe400008f0eff */
[----:B------:R-:W-:Y:S09]  /*8100*/  LEA.HI.X.SX32 R51, R0, R3, 0x1, P0 ;  /* 0x0000000300337211 */ /* 0x000ff200000f0eff */
.L_x_795:
[----:B------:R-:W-:Y:S05]  /*8110*/  BSYNC.RECONVERGENT B1 ;  /* 0x0000000000017941 */ /* 0x000fea0003800200 */
.L_x_793:
[----:B------:R-:W-:Y:S04]  /*8120*/  ISETP.NE.U32.AND P0, PT, RZ, UR12, PT ;  /* 0x0000000cff007c0c */ /* 0x000fe8000bf05070 */
[----:B------:R-:W-:Y:S11]  /*8130*/  ISETP.NE.AND.EX P0, PT, RZ, UR13, PT, P0 ;  /* 0x0000000dff007c0c */ /* 0x000ff6000bf05300 */
[----:B------:R-:W-:Y:S02]  /*8140*/  @!UPT UIADD3 URZ, UPT, UPT, URZ, URZ, URZ ;  /* 0x000000fffffff290 */ /* 0x000fe4000fffe0ff */
[----:B-12---:R-:W1:Y:S01]  /*8150*/  @!P0 LDC R2, c[0x0][0x3c0] ;  /* 0x0000f000ff028b82 */ /* 0x006e620000000800 */
[----:B------:R-:W-:Y:S07]  /*8160*/  @!P0 IMAD.MOV.U32 R3, RZ, RZ, RZ ;  /* 0x000000ffff038224 */ /* 0x000fee00078e00ff */
[----:B------:R-:W2:Y:S01]  /*8170*/  @!P0 LDC R0, c[0x0][0x3b8] ;  /* 0x0000ee00ff008b82 */ /* 0x000ea20000000800 */
[----:B------:R-:W-:Y:S01]  /*8180*/  @!P0 IADD3 R3, P1, PT, RZ, -R3, RZ ;  /* 0x80000003ff038210 */ /* 0x000fe20007f3e0ff */
[----:B--2---:R-:W-:Y:S02]  /*8190*/  @!P0 IMAD.SHL.U32 R0, R0, 0x100, RZ ;  /* 0x0000010000008824 */ /* 0x004fe400078e00ff */
        /* <DEDUP_REMOVED lines=13> */
[----:B------:R-:W3:Y:S01]  /*8270*/  LDC R2, c[0x0][0x4f0] ;  /* 0x00013c00ff027b82 */ /* 0x000ee20000000800 */
[----:B------:R-:W-:Y:S02]  /*8280*/  IABS R3, R59 ;  /* 0x0000003b00037213 */ /* 0x000fe40000000000 */
[----:B------:R-:W-:Y:S02]  /*8290*/  IABS R6, R66 ;  /* 0x0000004200067213 */ /* 0x000fe40000000000 */
[----:B---34-:R-:W-:Y:S04]  /*82a0*/  IABS R8, R2 ;  /* 0x0000000200087213 */ /* 0x018fe80000000000 */
[----:B------:R-:W1:Y:S10]  /*82b0*/  I2F.RP R4, R8 ;  /* 0x0000000800047306 */ /* 0x000e740000209400 */
[----:B-1----:R-:W1:Y:S02]  /*82c0*/  MUFU.RCP R4, R4 ;  /* 0x0000000400047308 */ /* 0x002e640000001000 */
[----:B-1----:R-:W-:Y:S08]  /*82d0*/  VIADD R4, R4, 0xffffffe ;  /* 0x0ffffffe04047836 */ /* 0x002ff00000000000 */
[----:B------:R-:W1:Y:S02]  /*82e0*/  F2I.FTZ.U32.TRUNC.NTZ R5, R4 ;  /* 0x0000000400057305 */ /* 0x000e64000021f000 */
[--C-:B-1----:R-:W-:Y:S01]  /*82f0*/  IMAD.MOV R0, RZ, RZ, -R5.reuse ;  /* 0x000000ffff007224 */ /* 0x102fe200078e0a05 */
[----:B------:R-:W-:Y:S03]  /*8300*/  MOV R4, RZ ;  /* 0x000000ff00047202 */ /* 0x000fe60000000f00 */
[----:B------:R-:W-:Y:S04]  /*8310*/  IMAD R0, R0, R8, RZ ;  /* 0x0000000800007224 */ /* 0x000fe800078e02ff */
[----:B------:R-:W-:Y:S04]  /*8320*/  IMAD.HI.U32 R5, R5, R0, R4 ;  /* 0x0000000005057227 */ /* 0x000fe800078e0004 */
[----:B------:R-:W-:Y:S02]  /*8330*/  IMAD.MOV.U32 R4, RZ, RZ, R3 ;  /* 0x000000ffff047224 */ /* 0x000fe400078e0003 */
[C---:B------:R-:W-:Y:S04]  /*8340*/  IMAD.HI.U32 R3, R5.reuse, R6, RZ ;  /* 0x0000000605037227 */ /* 0x040fe800078e00ff */
[----:B------:R-:W-:Y:S01]  /*8350*/  IMAD.HI.U32 R0, R5, R4, RZ ;  /* 0x0000000405007227 */ /* 0x000fe200078e00ff */
[----:B------:R-:W-:Y:S03]  /*8360*/  IADD3 R7, PT, PT, -R3, RZ, RZ ;  /* 0x000000ff03077210 */ /* 0x000fe60007ffe1ff */
[----:B------:R-:W-:Y:S04]  /*8370*/  IMAD.MOV R5, RZ, RZ, -R0 ;  /* 0x000000ffff057224 */ /* 0x000fe800078e0a00 */
[C---:B------:R-:W-:Y:S02]  /*8380*/  IMAD R4, R8.reuse, R5, R4 ;  /* 0x0000000508047224 */ /* 0x040fe400078e0204 */
[C---:B------:R-:W-:Y:S03]  /*8390*/  IMAD R5, R8.reuse, R7, R6 ;  /* 0x0000000708057224 */ /* 0x040fe600078e0206 */
[C---:B------:R-:W-:Y:S02]  /*83a0*/  ISETP.GT.U32.AND P0, PT, R8.reuse, R4, PT ;  /* 0x000000040800720c */ /* 0x040fe40003f04070 */
[----:B------:R-:W-:Y:S11]  /*83b0*/  ISETP.GT.U32.AND P1, PT, R8, R5, PT ;  /* 0x000000050800720c */ /* 0x000ff60003f24070 */
[----:B------:R-:W-:Y:S01]  /*83c0*/  @!P0 IADD3 R0, PT, PT, R0, 0x1, RZ ;  /* 0x0000000100008810 */ /* 0x000fe20007ffe0ff */
[--C-:B------:R-:W-:Y:S01]  /*83d0*/  @!P0 IMAD.IADD R4, R4, 0x1, -R8.reuse ;  /* 0x0000000104048824 */ /* 0x100fe200078e0a08 */
[----:B------:R-:W-:Y:S01]  /*83e0*/  ISETP.NE.AND P0, PT, R2, RZ, PT ;  /* 0x000000ff0200720c */ /* 0x000fe20003f05270 */
[----:B------:R-:W-:Y:S02]  /*83f0*/  @!P1 IMAD.IADD R5, R5, 0x1, -R8 ;  /* 0x0000000105059824 */ /* 0x000fe400078e0a08 */
[----:B------:R-:W-:Y:S01]  /*8400*/  @!P1 VIADD R3, R3, 0x1 ;  /* 0x0000000103039836 */ /* 0x000fe20000000000 */
[----:B------:R-:W-:Y:S02]  /*8410*/  ISETP.GE.U32.AND P3, PT, R4, R8, PT ;  /* 0x000000080400720c */ /* 0x000fe40003f66070 */
[----:B------:R-:W-:Y:S02]  /*8420*/  LOP3.LUT R4, R59, R2, RZ, 0x3c, !PT ;  /* 0x000000023b047212 */ /* 0x000fe400078e3cff */
[----:B------:R-:W-:Y:S02]  /*8430*/  ISETP.GE.U32.AND P4, PT, R5, R8, PT ;  /* 0x000000080500720c */ /* 0x000fe40003f86070 */
[-C--:B------:R-:W-:Y:S02]  /*8440*/  LOP3.LUT R5, R66, R2.reuse, RZ, 0x3c, !PT ;  /* 0x0000000242057212 */ /* 0x080fe400078e3cff */
[----:B------:R-:W-:Y:S02]  /*8450*/  ISETP.GE.AND P2, PT, R4, RZ, PT ;  /* 0x000000ff0400720c */ /* 0x000fe40003f46270 */
[----:B------:R-:W-:Y:S02]  /*8460*/  ISETP.GE.AND P1, PT, R5, RZ, PT ;  /* 0x000000ff0500720c */ /* 0x000fe40003f26270 */
[----:B------:R-:W-:Y:S01]  /*8470*/  LOP3.LUT R5, RZ, R2, RZ, 0x33, !PT ;  /* 0x00000002ff057212 */ /* 0x000fe200078e33ff */
[----:B------:R-:W-:Y:S04]  /*8480*/  @P3 VIADD R0, R0, 0x1 ;  /* 0x0000000100003836 */ /* 0x000fe80000000000 */
[----:B------:R-:W-:Y:S04]  /*8490*/  @P4 IADD3 R3, PT, PT, R3, 0x1, RZ ;  /* 0x0000000103034810 */ /* 0x000fe80007ffe0ff */
[----:B------:R-:W-:Y:S02]  /*84a0*/  @!P2 IMAD.MOV R0, RZ, RZ, -R0 ;  /* 0x000000ffff00a224 */ /* 0x000fe400078e0a00 */
[----:B------:R-:W-:Y:S03]  /*84b0*/  @!P1 IADD3 R3, PT, PT, -R3, RZ, RZ ;  /* 0x000000ff03039210 */ /* 0x000fe60007ffe1ff */
[C---:B------:R-:W-:Y:S02]  /*84c0*/  SEL R4, R5.reuse, R0, !P0 ;  /* 0x0000000005047207 */ /* 0x040fe40004000000 */
[----:B------:R-:W-:Y:S02]  /*84d0*/  SEL R0, R5, R3, !P0 ;  /* 0x0000000305007207 */ /* 0x000fe40004000000 */
[-C--:B------:R-:W-:Y:S02]  /*84e0*/  LEA R8, P1, R4, R180.reuse, 0x2 ;  /* 0x000000b404087211 */ /* 0x080fe400078210ff */
[----:B------:R-:W-:Y:S02]  /*84f0*/  LEA R6, P0, R0, R180, 0x2 ;  /* 0x000000b400067211 */ /* 0x000fe400078010ff */
[-C--:B------:R-:W-:Y:S02]  /*8500*/  LEA.HI.X.SX32 R9, R4, R181.reuse, 0x2, P1 ;  /* 0x000000b504097211 */ /* 0x080fe400008f16ff */
[C---:B------:R-:W-:Y:S01]  /*8510*/  LEA.HI.X.SX32 R7, R0.reuse, R181, 0x2, P0 ;  /* 0x000000b500077211 */ /* 0x040fe200000f16ff */
[----:B------:R-:W-:Y:S02]  /*8520*/  IMAD.IADD R0, R0, 0x1, -R4 ;  /* 0x0000000100007824 */ /* 0x000fe400078e0a04 */
[----:B------:R-:W2:Y:S02]  /*8530*/  LDG.E R8, desc[UR6][R8.64] ;  /* 0x0000000608087981 */ /* 0x000ea4000c1e1900 */
[----:B------:R-:W-:Y:S02]  /*8540*/  IMAD R0, R0, R2, -0x100 ;  /* 0xffffff0000007424 */ /* 0x000fe400078e0202 */
[----:B------:R-:W2:Y:S02]  /*8550*/  LDG.E R6, desc[UR6][R6.64] ;  /* 0x0000000606067981 */ /* 0x000ea4000c1e1900 */
[----:B------:R-:W-:Y:S01]  /*8560*/  IMAD.WIDE.U32 R4, R0, UR14, RZ ;  /* 0x0000000e00047c25 */ /* 0x000fe2000f8e00ff */
[----:B--2---:R-:W-:Y:S02]  /*8570*/  IADD3 R9, PT, PT, R8, -R6, RZ ;  /* 0x8000000608097210 */ /* 0x004fe40007ffe0ff */
[----:B------:R-:W-:Y:S02]  /*8580*/  SHF.R.S32.HI R6, RZ, 0x1f, R0 ;  /* 0x0000001fff067819 */ /* 0x000fe40000011400 */
[----:B------:R-:W-:Y:S03]  /*8590*/  SHF.R.S32.HI R10, RZ, 0x1f, R9 ;  /* 0x0000001fff0a7819 */ /* 0x000fe60000011409 */
[----:B------:R-:W-:Y:S02]  /*85a0*/  IMAD R2, R6, UR14, RZ ;  /* 0x0000000e06027c24 */ /* 0x000fe4000f8e02ff */
[----:B------:R-:W-:Y:S02]  /*85b0*/  IMAD R8, R10, UR8, RZ ;  /* 0x000000080a087c24 */ /* 0x000fe4000f8e02ff */
[----:B------:R-:W-:Y:S02]  /*85c0*/  IMAD R7, R0, UR15, R2 ;  /* 0x0000000f00077c24 */ /* 0x000fe4000f8e0202 */
[C---:B------:R-:W-:Y:S04]  /*85d0*/  IMAD.WIDE.U32 R2, R9.reuse, UR8, RZ ;  /* 0x0000000809027c25 */ /* 0x040fe8000f8e00ff */
[----:B------:R-:W-:Y:S02]  /*85e0*/  IMAD R8, R9, UR9, R8 ;  /* 0x0000000909087c24 */ /* 0x000fe4000f8e0208 */
[----:B------:R-:W-:Y:S02]  /*85f0*/  IMAD.IADD R5, R5, 0x1, R7 ;  /* 0x0000000105057824 */ /* 0x000fe400078e0207 */
[----:B------:R-:W-:Y:S01]  /*8600*/  IMAD R7, R6, UR4, RZ ;  /* 0x0000000406077c24 */ /* 0x000fe2000f8e02ff */
[----:B------:R-:W-:Y:S01]  /*8610*/  IADD3 R3, PT, PT, R3, R8, RZ ;  /* 0x0000000803037210 */ /* 0x000fe20007ffe0ff */
[----:B------:R-:W-:Y:S02]  /*8620*/  IMAD R6, R10, UR10, RZ ;  /* 0x0000000a0a067c24 */ /* 0x000fe4000f8e02ff */
[C---:B------:R-:W-:Y:S04]  /*8630*/  IMAD.WIDE.U32 R4, R9.reuse, UR10, R4 ;  /* 0x0000000a09047c25 */ /* 0x040fe8000f8e0004 */
        /* <DEDUP_REMOVED lines=9> */
.L_x_829:
[----:B------:R-:W-:Y:S02]  /*86d0*/  ISETP.NE.AND P2, PT, R69, RZ, PT ;  /* 0x000000ff4500720c */ /* 0x000fe40003f45270 */
[----:B------:R-:W-:Y:S02]  /*86e0*/  IADD3 R64, P1, PT, R64, R82, RZ ;  /* 0x0000005240407210 */ /* 0x000fe40007f3e0ff */
[----:B------:R-:W-:Y:S03]  /*86f0*/  IADD3 R25, P0, PT, R25, R80, RZ ;  /* 0x0000005019197210 */ /* 0x000fe60007f1e0ff */
[----:B------:R-:W-:Y:S02]  /*8700*/  IMAD.X R63, R63, 0x1, R81, P1 ;  /* 0x000000013f3f7824 */ /* 0x000fe400008e0651 */
[----:B------:R-:W-:Y:S04]  /*8710*/  IMAD.X R24, R24, 0x1, R79, P0 ;  /* 0x0000000118187824 */ /* 0x000fe800000e064f */
[----:B------:R-:W-:Y:S05]  /*8720*/  @P2 BRA `(.L_x_830) ;  /* 0xffffff9800e02947 */ /* 0x000fea000383ffff */
.L_x_792:
        /* <DEDUP_REMOVED lines=31> */
.L_x_835:
[----:B------:R2:W-:Y:S02]  /*8920*/  STS.128 [R168], RZ ;  /* 0x000000ffa8007388 */ /* 0x0005e40000000c00 */
.L_x_834:
[----:B------:R-:W-:Y:S05]  /*8930*/  BSYNC.RECONVERGENT B0 ;  /* 0x0000000000007941 */ /* 0x000fea0003800200 */
.L_x_833:
        /* <DEDUP_REMOVED lines=14> */
.L_x_832:
        /* <DEDUP_REMOVED lines=13> */
[-C--:B----4-:R-:W-:Y:S02]  /*8af0*/  IADD3 R11, P2, PT, R98, R0.reuse, RZ ;  /* 0x00000000620b7210 */ /* 0x090fe40007f5e0ff */
[----:B------:R-:W-:Y:S02]  /*8b00*/  IADD3 R32, P1, PT, R100, R0, RZ ;  /* 0x0000000064207210 */ /* 0x000fe40007f3e0ff */
[----:B------:R-:W-:-:S05]  /*8b10*/  SHF.R.S32.HI R0, RZ, 0x1f, R0 ;  /* 0x0000001fff007819 */ /* 0x000fca0000011400 */
[--C-:B-----5:R-:W-:Y:S02]  /*8b20*/  IMAD.X R20, R101, 0x1, R0.reuse, P2 ;  /* 0x0000000165147824 */ /* 0x120fe400010e0600 */
        /* <DEDUP_REMOVED lines=18> */
[----:B---3--:R-:W-:Y:S02]  /*8c50*/  IADD3 R2, P0, PT, R2, UR8, RZ ;  /* 0x0000000802027c10 */ /* 0x008fe4000ff1e0ff */
[C---:B------:R-:W-:Y:S02]  /*8c60*/  IADD3.X R9, PT, PT, R0.reuse, UR11, RZ, P1, !PT ;  /* 0x0000000b00097c10 */ /* 0x040fe40008ffe4ff */
[----:B------:R-:W-:-:S04]  /*8c70*/  IADD3.X R3, PT, PT, R0, UR9, RZ, P0, !PT ;  /* 0x0000000900037c10 */ /* 0x000fc800087fe4ff */
[----:B------:R-:W2:Y:S04]  /*8c80*/  LDG.E.64 R8, desc[UR6][R8.64] ;  /* 0x0000000608087981 */ /* 0x000ea8000c1e1b00 */
[----:B------:R3:W4:Y:S02]  /*8c90*/  LDG.E.64 R12, desc[UR6][R2.64] ;  /* 0x00000006020c7981 */ /* 0x000724000c1e1b00 */
[----:B---3-5:R-:W-:Y:S02]  /*8ca0*/  MOV R3, R5 ;  /* 0x0000000500037202 */ /* 0x028fe40000000f00 */
[----:B------:R-:W-:Y:S02]  /*8cb0*/  MOV R2, R7 ;  /* 0x0000000700027202 */ /* 0x000fe40000000f00 */
[----:B------:R-:W-:Y:S01]  /*8cc0*/  MOV R7, R4 ;  /* 0x0000000400077202 */ /* 0x000fe20000000f00 */
[----:B------:R-:W-:-:S02]  /*8cd0*/  HADD2.F32 R4, -RZ, R3.H0_H0 ;  /* 0x20000003ff047230 */ /* 0x000fc40000004100 */
[----:B------:R-:W-:Y:S02]  /*8ce0*/  HADD2.F32 R3, -RZ, R3.H1_H1 ;  /* 0x30000003ff037230 */ /* 0x000fe40000004100 */
[--C-:B------:R-:W-:Y:S02]  /*8cf0*/  HADD2.F32 R0, -RZ, R2.reuse.H1_H1 ;  /* 0x30000002ff007230 */ /* 0x100fe40000004100 */
[----:B------:R-:W-:Y:S02]  /*8d00*/  HADD2.F32 R2, -RZ, R2.H0_H0 ;  /* 0x20000002ff027230 */ /* 0x000fe40000004100 */
[----:B--2---:R-:W-:Y:S02]  /*8d10*/  HADD2.F32 R16, -RZ, R8.H1_H1 ;  /* 0x30000008ff107230 */ /* 0x004fe40000004100 */
[----:B------:R-:W-:Y:S02]  /*8d20*/  HADD2.F32 R14, -RZ, R9.H1_H1 ;  /* 0x30000009ff0e7230 */ /* 0x000fe40000004100 */
[----:B----4-:R-:W-:-:S02]  /*8d30*/  HADD2.F32 R15, -RZ, R12.H1_H1 ;  /* 0x3000000cff0f7230 */ /* 0x010fc40000004100 */
[----:B------:R-:W-:Y:S02]  /*8d40*/  HADD2.F32 R21, -RZ, R13.H1_H1 ;  /* 0x3000000dff157230 */ /* 0x000fe40000004100 */
[C---:B------:R-:W-:Y:S01]  /*8d50*/  FMUL.FTZ R5, R3.reuse, R16 ;  /* 0x0000001003057220 */ /* 0x040fe20000410000 */
[----:B------:R-:W-:Y:S02]  /*8d60*/  FMUL.FTZ R10, R3, R15 ;  /* 0x0000000f030a7220 */ /* 0x000fe40000410000 */
[CC--:B------:R-:W-:Y:S01]  /*8d70*/  FMUL.FTZ R3, R0.reuse, R21.reuse ;  /* 0x0000001500037220 */ /* 0x0c0fe20000410000 */
[----:B------:R-:W-:Y:S01]  /*8d80*/  FMUL.FTZ R0, R0, R14 ;  /* 0x0000000e00007220 */ /* 0x000fe20000410000 */
[----:B------:R-:W-:Y:S01]  /*8d90*/  FFMA.FTZ R16, R4, R16, -R10 ;  /* 0x0000001004107223 */ /* 0x000fe2000001080a */
[----:B------:R-:W-:Y:S02]  /*8da0*/  HADD2.F32 R8, -RZ, R8.H0_H0 ;  /* 0x20000008ff087230 */ /* 0x000fe40000004100 */
[C---:B------:R-:W-:Y:S01]  /*8db0*/  FFMA.FTZ R14, R2.reuse, R14, -R3 ;  /* 0x0000000e020e7223 */ /* 0x040fe20000010803 */
[----:B------:R-:W-:Y:S01]  /*8dc0*/  FFMA.FTZ R10, R2, R21, R0 ;  /* 0x00000015020a7223 */ /* 0x000fe20000010000 */
[----:B------:R-:W-:-:S02]  /*8dd0*/  HADD2.F32 R3, -RZ, R7.H1_H1 ;  /* 0x30000007ff037230 */ /* 0x000fc40000004100 */
[----:B------:R-:W-:Y:S02]  /*8de0*/  HADD2.F32 R12, -RZ, R12.H0_H0 ;  /* 0x2000000cff0c7230 */ /* 0x000fe40000004100 */
[----:B------:R-:W-:Y:S02]  /*8df0*/  HADD2.F32 R13, -RZ, R13.H0_H0 ;  /* 0x2000000dff0d7230 */ /* 0x000fe40000004100 */
[--C-:B------:R-:W-:Y:S02]  /*8e00*/  HADD2.F32 R0, -RZ, R6.reuse.H1_H1 ;  /* 0x30000006ff007230 */ /* 0x100fe40000004100 */
[----:B------:R-:W-:Y:S02]  /*8e10*/  HADD2.F32 R9, -RZ, R9.H0_H0 ;  /* 0x20000009ff097230 */ /* 0x000fe40000004100 */
[----:B------:R-:W-:Y:S01]  /*8e20*/  FFMA.FTZ R15, R4, R15, R5 ;  /* 0x0000000f040f7223 */ /* 0x000fe20000010005 */
[----:B------:R-:W-:Y:S02]  /*8e30*/  HADD2.F32 R2, -RZ, R6.H0_H0 ;  /* 0x20000006ff027230 */ /* 0x000fe40000004100 */
[----:B------:R-:W-:Y:S01]  /*8e40*/  FMUL.FTZ R6, R3, R12 ;  /* 0x0000000c03067220 */ /* 0x000fe20000410000 */
[----:B------:R-:W-:-:S02]  /*8e50*/  HADD2.F32 R4, -RZ, R7.H0_H0 ;  /* 0x20000007ff047230 */ /* 0x000fc40000004100 */
[-C--:B------:R-:W-:Y:S01]  /*8e60*/  FMUL.FTZ R5, R3, R8.reuse ;  /* 0x0000000803057220 */ /* 0x080fe20000410000 */
        /* <DEDUP_REMOVED lines=9> */
[----:B------:R-:W-:Y:S02]  /*8f00*/  F2FP.F16.F32.PACK_AB R7, R0, R3 ;  /* 0x000000030007723e */ /* 0x000fe400000000ff */
[----:B------:R-:W-:Y:S02]  /*8f10*/  LOP3.LUT R5, R5, R4, RZ, 0x3c, !PT ;  /* 0x0000000405057212 */ /* 0x000fe400078e3cff */
[----:B------:R-:W-:Y:S02]  /*8f20*/  LOP3.LUT R7, R7, R6, RZ, 0x3c, !PT ;  /* 0x0000000607077212 */ /* 0x000fe400078e3cff */
[----:B------:R-:W-:Y:S02]  /*8f30*/  LOP3.LUT R4, R5, R4, RZ, 0x3c, !PT ;  /* 0x0000000405047212 */ /* 0x000fe400078e3cff */
[----:B------:R-:W-:Y:S02]  /*8f40*/  LOP3.LUT R6, R7, R6, RZ, 0x3c, !PT ;  /* 0x0000000607067212 */ /* 0x000fe400078e3cff */
[----:B------:R-:W-:-:S02]  /*8f50*/  LOP3.LUT R5, R5, R4, RZ, 0x3c, !PT ;  /* 0x0000000405057212 */ /* 0x000fc400078e3cff */
[----:B------:R-:W-:Y:S02]  /*8f60*/  LOP3.LUT R7, R7, R6, RZ, 0x3c, !PT ;  /* 0x0000000607077212 */ /* 0x000fe400078e3cff */
.L_x_842:
[----:B------:R-:W-:Y:S05]  /*8f70*/  BSYNC.RECONVERGENT B0 ;  /* 0x0000000000007941 */ /* 0x000fea0003800200 */
.L_x_841:
[----:B-----5:R2:W-:Y:S01]  /*8f80*/  STS.128 [R168], R4 ;  /* 0x00000004a8007388 */ /* 0x0205e20000000c00 */
[----:B------:R-:W-:Y:S05]  /*8f90*/  BRA `(.L_x_839) ;  /* 0x0000000000047947 */ /* 0x000fea0003800000 */
.L_x_840:
[----:B------:R1:W-:Y:S02]  /*8fa0*/  STS.128 [R168], RZ ;  /* 0x000000ffa8007388 */ /* 0x0003e40000000c00 */
.L_x_839:
[----:B------:R-:W-:Y:S05]  /*8fb0*/  BSYNC.RECONVERGENT B1 ;  /* 0x0000000000017941 */ /* 0x000fea0003800200 */
.L_x_838:
        /* <DEDUP_REMOVED lines=15> */
[----:B------:R-:W4:Y:S03]  /*90b0*/  LDCU.64 UR8, c[0x0][0x4d0] ;  /* 0x00009a00ff0877ac */ /* 0x000f260008000a00 */
[----:B------:R-:W-:Y:S02]  /*90c0*/  LEA.HI.X.SX32 R2, R29, R20, 0x1, P0 ;  /* 0x000000141d027211 */ /* 0x000fe400000f0eff */
[C---:B------:R-:W-:Y:S02]  /*90d0*/  SHF.L.U32 R3, R0.reuse, 0x1, RZ ;  /* 0x0000000100037819 */ /* 0x040fe400000006ff */
[----:B------:R-:W-:Y:S02]  /*90e0*/  SHF.L.U64.HI R0, R0, 0x1, R2 ;  /* 0x0000000100007819 */ /* 0x000fe40000010202 */
[----:B--2---:R-:W-:-:S02]  /*90f0*/  IADD3 R8, P1, PT, R3, UR10, RZ ;  /* 0x0000000a03087c10 */ /* 0x004fc4000ff3e0ff */
[----:B----4-:R-:W-:Y:S02]  /*9100*/  IADD3 R2, P0, PT, R3, UR8, RZ ;  /* 0x0000000803027c10 */ /* 0x010fe4000ff1e0ff */
[C---:B------:R-:W-:Y:S02]  /*9110*/  IADD3.X R9, PT, PT, R0.reuse, UR11, RZ, P1, !PT ;  /* 0x0000000b00097c10 */ /* 0x040fe40008ffe4ff */
[----:B------:R-:W-:-:S04]  /*9120*/  IADD3.X R3, PT, PT, R0, UR9, RZ, P0, !PT ;  /* 0x0000000900037c10 */ /* 0x000fc800087fe4ff */
[----:B------:R-:W2:Y:S04]  /*9130*/  LDG.E.64 R8, desc[UR6][R8.64] ;  /* 0x0000000608087981 */ /* 0x000ea8000c1e1b00 */
[----:B------:R4:W3:Y:S02]  /*9140*/  LDG.E.64 R12, desc[UR6][R2.64] ;  /* 0x00000006020c7981 */ /* 0x0008e4000c1e1b00 */
[----:B----45:R-:W-:Y:S02]  /*9150*/  MOV R3, R5 ;  /* 0x0000000500037202 */ /* 0x030fe40000000f00 */
        /* <DEDUP_REMOVED lines=8> */
[----:B---3--:R-:W-:-:S02]  /*91e0*/  HADD2.F32 R14, -RZ, R12.H1_H1 ;  /* 0x3000000cff0e7230 */ /* 0x008fc40000004100 */
        /* <DEDUP_REMOVED lines=35> */
.L_x_844:
[----:B------:R-:W-:Y:S05]  /*9420*/  BSYNC.RECONVERGENT B0 ;  /* 0x0000000000007941 */ /* 0x000fea0003800200 */
.L_x_843:
[----:B-----5:R4:W-:Y:S01]  /*9430*/  STS.128 [R168+0x800], R4 ;  /* 0x00080004a8007388 */ /* 0x0209e20000000c00 */
[----:B------:R-:W-:Y:S05]  /*9440*/  BRA `(.L_x_836) ;  /* 0x0000000c00547947 */ /* 0x000fea0003800000 */
.L_x_837:
        /* <DEDUP_REMOVED lines=14> */
[----:B------:R-:W-:Y:S01]  /*9530*/  IMAD.MOV.U32 R2, RZ, RZ, R18 ;  /* 0x000000ffff027224 */ /* 0x000fe200078e0012 */
[----:B------:R-:W-:-:S05]  /*9540*/  MOV R3, R19 ;  /* 0x0000001300037202 */ /* 0x000fca0000000f00 */
[----:B------:R1:W5:Y:S01]  /*9550*/  LDG.E.128 R4, desc[UR6][R2.64] ;  /* 0x0000000602047981 */ /* 0x000362000c1e1d00 */
[----:B------:R-:W-:Y:S01]  /*9560*/  ISETP.GE.AND P0, PT, R132, R41, PT ;  /* 0x000000298400720c */ /* 0x000fe20003f06270 */
[----:B------:R-:W-:-:S12]  /*9570*/  BSSY.RECONVERGENT B0, `(.L_x_848) ;  /* 0x0000058000007945 */ /* 0x000fd80003800200 */
[----:B------:R-:W-:Y:S05]  /*9580*/  @P0 BRA `(.L_x_849) ;  /* 0x0000000400580947 */ /* 0x000fea0003800000 */
[----:B------:R-:W1:Y:S01]  /*9590*/  LDCU.64 UR8, c[0x0][0x4d0] ;  /* 0x00009a00ff0877ac */ /* 0x000e620008000a00 */
[----:B------:R-:W-:Y:S02]  /*95a0*/  SEL R0, R24, RZ, P1 ;  /* 0x000000ff18007207 */ /* 0x000fe40000800000 */
[----:B------:R-:W-:Y:S02]  /*95b0*/  SEL R8, R40, RZ, P1 ;  /* 0x000000ff28087207 */ /* 0x000fe40000800000 */
[----:B------:R-:W-:-:S04]  /*95c0*/  IADD3 R0, P0, PT, R0, R32, RZ ;  /* 0x0000002000007210 */ /* 0x000fc80007f1e0ff */
[----:B------:R-:W-:Y:S01]  /*95d0*/  IADD3.X R10, PT, PT, R8, R31, RZ, P0, !PT ;  /* 0x0000001f080a7210 */ /* 0x000fe200007fe4ff */
[----:B------:R-:W-:Y:S01]  /*95e0*/  IMAD.WIDE R8, R30, 0x2, R2 ;  /* 0x000000021e087825 */ /* 0x000fe200078e0202 */
[C---:B------:R-:W-:Y:S02]  /*95f0*/  SHF.L.U32 R16, R0.reuse, 0x1, RZ ;  /* 0x0000000100107819 */ /* 0x040fe400000006ff */
[----:B------:R-:W-:-:S03]  /*9600*/  SHF.L.U64.HI R0, R0, 0x1, R10 ;  /* 0x0000000100007819 */ /* 0x000fc6000001020a */
[----:B------:R-:W2:Y:S01]  /*9610*/  LDG.E.128 R8, desc[UR6][R8.64] ;  /* 0x0000000608087981 */ /* 0x000ea2000c1e1d00 */
[----:B-1----:R-:W-:-:S04]  /*9620*/  IADD3 R2, P0, PT, R16, UR8, RZ ;  /* 0x0000000810027c10 */ /* 0x002fc8000ff1e0ff */
[----:B------:R-:W-:Y:S01]  /*9630*/  IADD3.X R3, PT, PT, R0, UR9, RZ, P0, !PT ;  /* 0x0000000900037c10 */ /* 0x000fe200087fe4ff */
[----:B------:R-:W1:Y:S04]  /*9640*/  LDCU.64 UR8, c[0x0][0x4c8] ;  /* 0x00009900ff0877ac */ /* 0x000e680008000a00 */
[----:B------:R1:W3:Y:S02]  /*9650*/  LDG.E.128 R12, desc[UR6][R2.64] ;  /* 0x00000006020c7981 */ /* 0x0002e4000c1e1d00 */
[----:B-1----:R-:W-:-:S04]  /*9660*/  IADD3 R2, P0, PT, R16, UR8, RZ ;  /* 0x0000000810027c10 */ /* 0x002fc8000ff1e0ff */
[----:B------:R-:W-:-:S05]  /*9670*/  IADD3.X R3, PT, PT, R0, UR9, RZ, P0, !PT ;  /* 0x0000000900037c10 */ /* 0x000fca00087fe4ff */
[----:B------:R3:W4:Y:S01]  /*9680*/  LDG.E.128 R20, desc[UR6][R2.64] ;  /* 0x0000000602147981 */ /* 0x000722000c1e1d00 */
[----:B-----5:R-:W-:Y:S02]  /*9690*/  MOV R25, R5 ;  /* 0x0000000500197202 */ /* 0x020fe40000000f00 */
[----:B------:R-:W-:Y:S02]  /*96a0*/  MOV R16, R4 ;  /* 0x0000000400107202 */ /* 0x000fe40000000f00 */
[----:B------:R-:W-:Y:S02]  /*96b0*/  MOV R26, R7 ;  /* 0x00000007001a7202 */ /* 0x000fe40000000f00 */
[----:B------:R-:W-:Y:S01]  /*96c0*/  MOV R17, R6 ;  /* 0x0000000600117202 */ /* 0x000fe20000000f00 */
[--C-:B--2---:R-:W-:Y:S02]  /*96d0*/  HADD2.F32 R34, -RZ, R8.reuse.H0_H0 ;  /* 0x20000008ff227230 */ /* 0x104fe40000004100 */
[----:B------:R-:W-:-:S02]  /*96e0*/  HADD2.F32 R33, -RZ, R8.H1_H1 ;  /* 0x30000008ff217230 */ /* 0x000fc40000004100 */
[----:B------:R-:W-:Y:S02]  /*96f0*/  HADD2.F32 R36, -RZ, R10.H0_H0 ;  /* 0x2000000aff247230 */ /* 0x000fe40000004100 */
[----:B------:R-:W-:Y:S02]  /*9700*/  HADD2.F32 R35, -RZ, R9.H0_H0 ;  /* 0x20000009ff237230 */ /* 0x000fe40000004100 */
[--C-:B---3--:R-:W-:Y:S02]  /*9710*/  HADD2.F32 R3, -RZ, R14.reuse.H1_H1 ;  /* 0x3000000eff037230 */ /* 0x108fe40000004100 */
[----:B------:R-:W-:Y:S02]  /*9720*/  HADD2.F32 R5, -RZ, R13.H1_H1 ;  /* 0x3000000dff057230 */ /* 0x000fe40000004100 */
[----:B------:R-:W-:Y:S02]  /*9730*/  HADD2.F32 R4, -RZ, R14.H0_H0 ;  /* 0x2000000eff047230 */ /* 0x000fe40000004100 */
[----:B------:R-:W-:-:S02]  /*9740*/  HADD2.F32 R2, -RZ, R15.H0_H0 ;  /* 0x2000000fff027230 */ /* 0x000fc40000004100 */
[----:B------:R-:W-:Y:S02]  /*9750*/  HADD2.F32 R0, -RZ, R15.H1_H1 ;  /* 0x3000000fff007230 */ /* 0x000fe40000004100 */
[--C-:B------:R-:W-:Y:S02]  /*9760*/  HADD2.F32 R8, -RZ, R12.reuse.H0_H0 ;  /* 0x2000000cff087230 */ /* 0x100fe40000004100 */
[----:B------:R-:W-:Y:S02]  /*9770*/  HADD2.F32 R7, -RZ, R12.H1_H1 ;  /* 0x3000000cff077230 */ /* 0x000fe40000004100 */
[----:B------:R-:W-:Y:S01]  /*9780*/  @!P1 FADD.FTZ R3, -R3, -RZ ;  /* 0x800000ff03039221 */ /* 0x000fe20000010100 */
[----:B------:R-:W-:Y:S02]  /*9790*/  HADD2.F32 R10, -RZ, R10.H1_H1 ;  /* 0x3000000aff0a7230 */ /* 0x000fe40000004100 */
[----:B------:R-:W-:Y:S02]  /*97a0*/  HADD2.F32 R6, -RZ, R13.H0_H0 ;  /* 0x2000000dff067230 */ /* 0x000fe40000004100 */
[----:B------:R-:W-:Y:S01]  /*97b0*/  @!P1 FADD.FTZ R5, -R5, -RZ ;  /* 0x800000ff05059221 */ /* 0x000fe20000010100 */
[----:B------:R-:W-:-:S02]  /*97c0*/  HADD2.F32 R9, -RZ, R9.H1_H1 ;  /* 0x30000009ff097230 */ /* 0x000fc40000004100 */
[----:B------:R-:W-:Y:S01]  /*97d0*/  @!P1 FADD.FTZ R4, -R4, -RZ ;  /* 0x800000ff04049221 */ /* 0x000fe20000010100 */
[--C-:B------:R-:W-:Y:S02]  /*97e0*/  HADD2.F32 R39, -RZ, R11.reuse.H0_H0 ;  /* 0x2000000bff277230 */ /* 0x100fe40000004100 */
[----:B------:R-:W-:Y:S01]  /*97f0*/  @!P1 FADD.FTZ R2, -R2, -RZ ;  /* 0x800000ff02029221 */ /* 0x000fe20000010100 */
[----:B------:R-:W-:Y:S02]  /*9800*/  HADD2.F32 R38, -RZ, R11.H1_H1 ;  /* 0x3000000bff267230 */ /* 0x000fe40000004100 */
        /* <DEDUP_REMOVED lines=8> */
[----:B------:R-:W-:Y:S01]  /*9890*/  FMUL.FTZ R9, R38, R0 ;  /* 0x0000000026097220 */ /* 0x000fe20000410000 */
[----:B------:R-:W-:-:S02]  /*98a0*/  HADD2.F32 R3, -RZ, R16.H0_H0 ;  /* 0x20000010ff037230 */ /* 0x000fc40000004100 */
[----:B------:R-:W-:Y:S01]  /*98b0*/  FMUL.FTZ R8, R34, R8 ;  /* 0x0000000822087220 */ /* 0x000fe20000410000 */
[----:B------:R-:W-:Y:S02]  /*98c0*/  HADD2.F32 R2, -RZ, R16.H1_H1 ;  /* 0x30000010ff027230 */ /* 0x000fe40000004100 */
[----:B------:R-:W-:Y:S01]  /*98d0*/  FMUL.FTZ R7, R33, R7 ;  /* 0x0000000721077220 */ /* 0x000fe20000410000 */
[--C-:B----4-:R-:W-:Y:S02]  /*98e0*/  HADD2.F32 R4, -RZ, R20.reuse.H0_H0 ;  /* 0x20000014ff047230 */ /* 0x110fe40000004100 */
[----:B------:R-:W-:Y:S02]  /*98f0*/  HADD2.F32 R5, -RZ, R20.H1_H1 ;  /* 0x30000014ff057230 */ /* 0x000fe40000004100 */
[----:B------:R-:W-:Y:S01]  /*9900*/  FMUL.FTZ R6, R35, R6 ;  /* 0x0000000623067220 */ /* 0x000fe20000410000 */
[----:B------:R-:W-:Y:S02]  /*9910*/  HADD2.F32 R0, -RZ, R25.H0_H0 ;  /* 0x20000019ff007230 */ /* 0x000fe40000004100 */
[----:B------:R-:W-:-:S02]  /*9920*/  HADD2.F32 R14, -RZ, R21.H0_H0 ;  /* 0x20000015ff0e7230 */ /* 0x000fc40000004100 */
[----:B------:R-:W-:Y:S01]  /*9930*/  FFMA.FTZ R8, R3, R4, R8 ;  /* 0x0000000403087223 */ /* 0x000fe20000010008 */
[----:B------:R-:W-:Y:S01]  /*9940*/  FFMA.FTZ R5, R2, R5, R7 ;  /* 0x0000000502057223 */ /* 0x000fe20000010007 */
[----:B------:R-:W-:Y:S02]  /*9950*/  HADD2.F32 R21, -RZ, R21.H1_H1 ;  /* 0x30000015ff157230 */ /* 0x000fe40000004100 */
[--C-:B------:R-:W-:Y:S02]  /*9960*/  HADD2.F32 R15, -RZ, R22.reuse.H0_H0 ;  /* 0x20000016ff0f7230 */ /* 0x100fe40000004100 */
[----:B------:R-:W-:Y:S01]  /*9970*/  FFMA.FTZ R7, R0, R14, R6 ;  /* 0x0000000e00077223 */ /* 0x000fe20000010006 */
[----:B------:R-:W-:Y:S02]  /*9980*/  HADD2.F32 R16, -RZ, R23.H0_H0 ;  /* 0x20000017ff107230 */ /* 0x000fe40000004100 */
[----:B------:R-:W-:Y:S02]  /*9990*/  HADD2.F32 R4, -RZ, R25.H1_H1 ;  /* 0x30000019ff047230 */ /* 0x000fe40000004100 */
[----:B------:R-:W-:-:S02]  /*99a0*/  HADD2.F32 R22, -RZ, R22.H1_H1 ;  /* 0x30000016ff167230 */ /* 0x000fc40000004100 */
[----:B------:R-:W-:Y:S02]  /*99b0*/  HADD2.F32 R23, -RZ, R23.H1_H1 ;  /* 0x30000017ff177230 */ /* 0x000fe40000004100 */
[--C-:B------:R-:W-:Y:S02]  /*99c0*/  HADD2.F32 R3, -RZ, R17.reuse.H0_H0 ;  /* 0x20000011ff037230 */ /* 0x100fe40000004100 */
[----:B------:R-:W-:Y:S02]  /*99d0*/  HADD2.F32 R2, -RZ, R17.H1_H1 ;  /* 0x30000011ff027230 */ /* 0x000fe40000004100 */
[--C-:B------:R-:W-:Y:S02]  /*99e0*/  HADD2.F32 R0, -RZ, R26.reuse.H0_H0 ;  /* 0x2000001aff007230 */ /* 0x100fe40000004100 */
[----:B------:R-:W-:Y:S02]  /*99f0*/  HADD2.F32 R6, -RZ, R26.H1_H1 ;  /* 0x3000001aff067230 */ /* 0x000fe40000004100 */
        /* <DEDUP_REMOVED lines=9> */
[----:B------:R-:W-:Y:S02]  /*9a90*/  LOP3.LUT R5, R5, R4, RZ, 0x3c, !PT ;  /* 0x0000000405057212 */ /* 0x000fe400078e3cff */
[----:B------:R-:W-:Y:S02]  /*9aa0*/  LOP3.LUT R7, R7, R6, RZ, 0x3c, !PT ;  /* 0x0000000607077212 */ /* 0x000fe400078e3cff */
[----:B------:R-:W-:-:S02]  /*9ab0*/  LOP3.LUT R4, R5, R4, RZ, 0x3c, !PT ;  /* 0x0000000405047212 */ /* 0x000fc400078e3cff */
[----:B------:R-:W-:Y:S02]  /*9ac0*/  LOP3.LUT R6, R7, R6, RZ, 0x3c, !PT ;  /* 0x0000000607067212 */ /* 0x000fe400078e3cff */
[----:B------:R-:W-:Y:S02]  /*9ad0*/  LOP3.LUT R5, R5, R4, RZ, 0x3c, !PT ;  /* 0x0000000405057212 */ /* 0x000fe400078e3cff */
[----:B------:R-:W-:Y:S02]  /*9ae0*/  LOP3.LUT R7, R7, R6, RZ, 0x3c, !PT ;  /* 0x0000000607077212 */ /* 0x000fe400078e3cff */
.L_x_849:
[----:B------:R-:W-:Y:S05]  /*9af0*/  BSYNC.RECONVERGENT B0 ;  /* 0x0000000000007941 */ /* 0x000fea0003800200 */
.L_x_848:
[----:B-----5:R2:W-:Y:S01]  /*9b00*/  STS.128 [R168], R4 ;  /* 0x00000004a8007388 */ /* 0x0205e20000000c00 */
[----:B------:R-:W-:Y:S05]  /*9b10*/  BRA `(.L_x_846) ;  /* 0x0000000000047947 */ /* 0x000fea0003800000 */
.L_x_847:
[----:B------:R3:W-:Y:S02]  /*9b20*/  STS.128 [R168], RZ ;  /* 0x000000ffa8007388 */ /* 0x0007e40000000c00 */
.L_x_846:
[----:B------:R-:W-:Y:S05]  /*9b30*/  BSYNC.RECONVERGENT B1 ;  /* 0x0000000000017941 */ /* 0x000fea0003800200 */
.L_x_845:
[----:B------:R-:W-:-:S04]  /*9b40*/  IADD3 R25, PT, PT, R220, 0x20, RZ ;  /* 0x00000020dc197810 */ /* 0x000fc80007ffe0ff */
[----:B------:R-:W-:-:S13]  /*9b50*/  ISETP.GE.AND P0, PT, R25, R28, PT ;  /* 0x0000001c1900720c */ /* 0x000fda0003f06270 */
[----:B------:R-:W-:Y:S05]  /*9b60*/  @P0 BRA `(.L_x_836) ;  /* 0x00000004008c0947 */ /* 0x000fea0003800000 */
[----:B------:R-:W4:Y:S02]  /*9b70*/  LDCU UR5, c[0x0][0x440] ;  /* 0x00008800ff0577ac */ /* 0x000f240008000800 */
[----:B----4-:R-:W-:-:S13]  /*9b80*/  ISETP.GE.AND P0, PT, R132, UR5, PT ;  /* 0x0000000584007c0c */ /* 0x010fda000bf06270 */
[----:B------:R4:W-:Y:S01]  /*9b90*/  @P0 STS.128 [R168+0x800], RZ ;  /* 0x000800ffa8000388 */ /* 0x0009e20000000c00 */
[----:B------:R-:W-:Y:S05]  /*9ba0*/  @P0 BRA `(.L_x_836) ;  /* 0x00000004007c0947 */ /* 0x000fea0003800000 */
[----:B-1----:R-:W-:-:S04]  /*9bb0*/  LEA R2, P0, R27, R18, 0x1 ;  /* 0x000000121b027211 */ /* 0x002fc800078008ff */
[----:B------:R-:W-:-:S05]  /*9bc0*/  LEA.HI.X R3, R27, R19, R37, 0x1, P0 ;  /* 0x000000131b037211 */ /* 0x000fca00000f0c25 */
[----:B--2---:R1:W5:Y:S01]  /*9bd0*/  LDG.E.128 R4, desc[UR6][R2.64] ;  /* 0x0000000602047981 */ /* 0x004362000c1e1d00 */
[----:B------:R-:W-:Y:S01]  /*9be0*/  ISETP.GE.AND P0, PT, R132, R41, PT ;  /* 0x000000298400720c */ /* 0x000fe20003f06270 */
[----:B------:R-:W-:-:S12]  /*9bf0*/  BSSY.RECONVERGENT B0, `(.L_x_850) ;  /* 0x0000059000007945 */ /* 0x000fd80003800200 */
[----:B------:R-:W-:Y:S05]  /*9c00*/  @P0 BRA `(.L_x_851) ;  /* 0x00000004005c0947 */ /* 0x000fea0003800000 */
[----:B------:R-:W1:Y:S01]  /*9c10*/  LDCU.64 UR8, c[0x0][0x4d0] ;  /* 0x00009a00ff0877ac */ /* 0x000e620008000a00 */
[----:B------:R-:W-:Y:S02]  /*9c20*/  SEL R0, R24, RZ, P1 ;  /* 0x000000ff18007207 */ /* 0x000fe40000800000 */
[----:B------:R-:W-:Y:S02]  /*9c30*/  SEL R8, R40, RZ, P1 ;  /* 0x000000ff28087207 */ /* 0x000fe40000800000 */
[--C-:B------:R-:W-:Y:S02]  /*9c40*/  IADD3 R0, P2, P0, R0, R32, R29.reuse ;  /* 0x0000002000007210 */ /* 0x100fe4000785e01d */
[----:B------:R-:W-:Y:S02]  /*9c50*/  SHF.R.S32.HI R10, RZ, 0x1f, R29 ;  /* 0x0000001fff0a7819 */ /* 0x000fe4000001141d */
[----:B------:R-:W-:Y:S02]  /*9c60*/  SHF.L.U32 R16, R0, 0x1, RZ ;  /* 0x0000000100107819 */ /* 0x000fe400000006ff */
[----:B------:R-:W-:Y:S01]  /*9c70*/  IADD3.X R10, PT, PT, R8, R31, R10, P2, P0 ;  /* 0x0000001f080a7210 */ /* 0x000fe200017e040a */
[----:B------:R-:W-:-:S03]  /*9c80*/  IMAD.WIDE R8, R30, 0x2, R2 ;  /* 0x000000021e087825 */ /* 0x000fc600078e0202 */
[----:B------:R-:W-:Y:S02]  /*9c90*/  SHF.L.U64.HI R0, R0, 0x1, R10 ;  /* 0x0000000100007819 */ /* 0x000fe4000001020a */
[----:B-1----:R-:W-:Y:S01]  /*9ca0*/  IADD3 R2, P0, PT, R16, UR8, RZ ;  /* 0x0000000810027c10 */ /* 0x002fe2000ff1e0ff */
[----:B------:R-:W2:Y:S03]  /*9cb0*/  LDG.E.128 R8, desc[UR6][R8.64] ;  /* 0x0000000608087981 */ /* 0x000ea6000c1e1d00 */
        /* <DEDUP_REMOVED lines=17> */
[----:B------:R-:W-:Y:S01]  /*9dd0*/  @!P1 FADD.FTZ R3, -R3, -RZ ;  /* 0x800000ff03039221 */ /* 0x000fe20000010100 */
[----:B------:R-:W-:-:S02]  /*9de0*/  HADD2.F32 R2, -RZ, R15.H0_H0 ;  /* 0x2000000fff027230 */ /* 0x000fc40000004100 */
[----:B------:R-:W-:Y:S01]  /*9df0*/  @!P1 FADD.FTZ R5, -R5, -RZ ;  /* 0x800000ff05059221 */ /* 0x000fe20000010100 */
[----:B------:R-:W-:Y:S02]  /*9e00*/  HADD2.F32 R0, -RZ, R15.H1_H1 ;  /* 0x3000000fff007230 */ /* 0x000fe40000004100 */
[----:B------:R-:W-:Y:S01]  /*9e10*/  @!P1 FADD.FTZ R4, -R4, -RZ ;  /* 0x800000ff04049221 */ /* 0x000fe20000010100 */
[--C-:B------:R-:W-:Y:S02]  /*9e20*/  HADD2.F32 R8, -RZ, R12.reuse.H0_H0 ;  /* 0x2000000cff087230 */ /* 0x100fe40000004100 */
[----:B------:R-:W-:Y:S01]  /*9e30*/  @!P1 FADD.FTZ R2, -R2, -RZ ;  /* 0x800000ff02029221 */ /* 0x000fe20000010100 */
[----:B------:R-:W-:Y:S02]  /*9e40*/  HADD2.F32 R7, -RZ, R12.H1_H1 ;  /* 0x3000000cff077230 */ /* 0x000fe40000004100 */
[----:B------:R-:W-:Y:S01]  /*9e50*/  @!P1 FADD.FTZ R0, -R0, -RZ ;  /* 0x800000ff00009221 */ /* 0x000fe20000010100 */
[----:B------:R-:W-:-:S02]  /*9e60*/  HADD2.F32 R10, -RZ, R10.H1_H1 ;  /* 0x3000000aff0a7230 */ /* 0x000fc40000004100 */
[----:B------:R-:W-:Y:S01]  /*9e70*/  @!P1 FADD.FTZ R8, -R8, -RZ ;  /* 0x800000ff08089221 */ /* 0x000fe20000010100 */
[----:B------:R-:W-:Y:S02]  /*9e80*/  HADD2.F32 R6, -RZ, R13.H0_H0 ;  /* 0x2000000dff067230 */ /* 0x000fe40000004100 */
[----:B------:R-:W-:Y:S01]  /*9e90*/  @!P1 FADD.FTZ R7, -R7, -RZ ;  /* 0x800000ff07079221 */ /* 0x000fe20000010100 */
[----:B------:R-:W-:Y:S02]  /*9ea0*/  HADD2.F32 R9, -RZ, R9.H1_H1 ;  /* 0x30000009ff097230 */ /* 0x000fe40000004100 */
[----:B------:R-:W-:Y:S01]  /*9eb0*/  FMUL.FTZ R12, R28, R4 ;  /* 0x000000041c0c7220 */ /* 0x000fe20000410000 */
[--C-:B------:R-:W-:Y:S02]  /*9ec0*/  HADD2.F32 R30, -RZ, R11.reuse.H0_H0 ;  /* 0x2000000bff1e7230 */ /* 0x100fe40000004100 */
[----:B------:R-:W-:Y:S01]  /*9ed0*/  @!P1 FADD.FTZ R6, -R6, -RZ ;  /* 0x800000ff06069221 */ /* 0x000fe20000010100 */
[----:B------:R-:W-:-:S02]  /*9ee0*/  HADD2.F32 R29, -RZ, R11.H1_H1 ;  /* 0x3000000bff1d7230 */ /* 0x000fc40000004100 */
[----:B------:R-:W-:Y:S01]  /*9ef0*/  FMUL.FTZ R11, R10, R3 ;  /* 0x000000030a0b7220 */ /* 0x000fe20000410000 */
[----:B------:R-:W-:Y:S01]  /*9f00*/  FMUL.FTZ R13, R9, R5 ;  /* 0x00000005090d7220 */ /* 0x000fe20000410000 */
[----:B------:R-:W-:Y:S01]  /*9f10*/  FMUL.FTZ R10, R30, R2 ;  /* 0x000000021e0a7220 */ /* 0x000fe20000410000 */
[--C-:B------:R-:W-:Y:S02]  /*9f20*/  HADD2.F32 R3, -RZ, R16.reuse.H0_H0 ;  /* 0x20000010ff037230 */ /* 0x100fe40000004100 */
[----:B------:R-:W-:Y:S01]  /*9f30*/  FMUL.FTZ R9, R29, R0 ;  /* 0x000000001d097220 */ /* 0x000fe20000410000 */
[----:B------:R-:W-:Y:S02]  /*9f40*/  HADD2.F32 R2, -RZ, R16.H1_H1 ;  /* 0x30000010ff027230 */ /* 0x000fe40000004100 */
[----:B------:R-:W-:Y:S01]  /*9f50*/  FMUL.FTZ R8, R26, R8 ;  /* 0x000000081a087220 */ /* 0x000fe20000410000 */
[----:B------:R-:W-:Y:S01]  /*9f60*/  FMUL.FTZ R7, R24, R7 ;  /* 0x0000000718077220 */ /* 0x000fe20000410000 */
[----:B------:R-:W-:-:S02]  /*9f70*/  HADD2.F32 R0, -RZ, R18.H0_H0 ;  /* 0x20000012ff007230 */ /* 0x000fc40000004100 */
[----:B------:R-:W-:Y:S01]  /*9f80*/  FMUL.FTZ R6, R27, R6 ;  /* 0x000000061b067220 */ /* 0x000fe20000410000 */
[--C-:B----4-:R-:W-:Y:S02]  /*9f90*/  HADD2.F32 R4, -RZ, R20.reuse.H0_H0 ;  /* 0x20000014ff047230 */ /* 0x110fe40000004100 */
[----:B------:R-:W-:Y:S02]  /*9fa0*/  HADD2.F32 R5, -RZ, R20.H1_H1 ;  /* 0x30000014ff057230 */ /* 0x000fe40000004100 */
[--C-:B------:R-:W-:Y:S02]  /*9fb0*/  HADD2.F32 R14, -RZ, R21.reuse.H0_H0 ;  /* 0x20000015ff0e7230 */ /* 0x100fe40000004100 */
[----:B------:R-:W-:Y:S01]  /*9fc0*/  FFMA.FTZ R8, R3, R4, R8 ;  /* 0x0000000403087223 */ /* 0x000fe20000010008 */
[----:B------:R-:W-:Y:S02]  /*9fd0*/  HADD2.F32 R21, -RZ, R21.H1_H1 ;  /* 0x30000015ff157230 */ /* 0x000fe40000004100 */
[----:B------:R-:W-:Y:S01]  /*9fe0*/  FFMA.FTZ R5, R2, R5, R7 ;  /* 0x0000000502057223 */ /* 0x000fe20000010007 */
[----:B------:R-:W-:-:S02]  /*9ff0*/  HADD2.F32 R15, -RZ, R22.H0_H0 ;  /* 0x20000016ff0f7230 */ /* 0x000fc40000004100 */
[----:B------:R-:W-:Y:S01]  /*a000*/  FFMA.FTZ R7, R0, R14, R6 ;  /* 0x0000000e00077223 */ /* 0x000fe20000010006 */
[--C-:B------:R-:W-:Y:S02]  /*a010*/  HADD2.F32 R16, -RZ, R23.reuse.H0_H0 ;  /* 0x20000017ff107230 */ /* 0x100fe40000004100 */
[----:B------:R-:W-:Y:S01]  /*a020*/  HADD2.F32 R4, -RZ, R18.H1_H1 ;  /* 0x30000012ff047230 */ /* 0x000fe20000004100 */
[----:B------:R-:W-:Y:S01]  /*a030*/  F2FP.F16.F32.PACK_AB R5, R5, R8 ;  /* 0x000000080505723e */ /* 0x000fe200000000ff */
[----:B------:R-:W-:Y:S02]  /*a040*/  HADD2.F32 R22, -RZ, R22.H1_H1 ;  /* 0x30000016ff167230 */ /* 0x000fe40000004100 */
[----:B------:R-:W-:Y:S02]  /*a050*/  HADD2.F32 R23, -RZ, R23.H1_H1 ;  /* 0x30000017ff177230 */ /* 0x000fe40000004100 */
[----:B------:R-:W-:Y:S01]  /*a060*/  FFMA.FTZ R4, R4, R21, R13 ;  /* 0x0000001504047223 */ /* 0x000fe2000001000d */
[----:B------:R-:W-:-:S02]  /*a070*/  HADD2.F32 R3, -RZ, R17.H0_H0 ;  /* 0x20000011ff037230 */ /* 0x000fc40000004100 */
[----:B------:R-:W-:Y:S02]  /*a080*/  HADD2.F32 R2, -RZ, R17.H1_H1 ;  /* 0x30000011ff027230 */ /* 0x000fe40000004100 */
[--C-:B------:R-:W-:Y:S02]  /*a090*/  HADD2.F32 R0, -RZ, R19.reuse.H0_H0 ;  /* 0x20000013ff007230 */ /* 0x100fe40000004100 */
[----:B------:R-:W-:Y:S01]  /*a0a0*/  FFMA.FTZ R3, R3, R15, R12 ;  /* 0x0000000f03037223 */ /* 0x000fe2000001000c */
[----:B------:R-:W-:Y:S02]  /*a0b0*/  HADD2.F32 R6, -RZ, R19.H1_H1 ;  /* 0x30000013ff067230 */ /* 0x000fe40000004100 */
[----:B------:R-:W-:Y:S01]  /*a0c0*/  FFMA.FTZ R2, R2, R22, R11 ;  /* 0x0000001602027223 */ /* 0x000fe2000001000b */
[----:B------:R-:W-:Y:S01]  /*a0d0*/  F2FP.F16.F32.PACK_AB R4, R4, R7 ;  /* 0x000000070404723e */ /* 0x000fe200000000ff */
[----:B------:R-:W-:Y:S01]  /*a0e0*/  FFMA.FTZ R0, R0, R16, R10 ;  /* 0x0000001000007223 */ /* 0x000fe2000001000a */
[----:B------:R-:W-:-:S02]  /*a0f0*/  FFMA.FTZ R6, R6, R23, R9 ;  /* 0x0000001706067223 */ /* 0x000fc40000010009 */
[----:B------:R-:W-:Y:S02]  /*a100*/  F2FP.F16.F32.PACK_AB R7, R2, R3 ;  /* 0x000000030207723e */ /* 0x000fe400000000ff */
[----:B------:R-:W-:Y:S02]  /*a110*/  LOP3.LUT R5, R5, R4, RZ, 0x3c, !PT ;  /* 0x0000000405057212 */ /* 0x000fe400078e3cff */
[----:B------:R-:W-:Y:S02]  /*a120*/  F2FP.F16.F32.PACK_AB R6, R6, R0 ;  /* 0x000000000606723e */ /* 0x000fe400000000ff */
[----:B------:R-:W-:Y:S02]  /*a130*/  LOP3.LUT R4, R5, R4, RZ, 0x3c, !PT ;  /* 0x0000000405047212 */ /* 0x000fe400078e3cff */
[----:B------:R-:W-:Y:S02]  /*a140*/  LOP3.LUT R7, R7, R6, RZ, 0x3c, !PT ;  /* 0x0000000607077212 */ /* 0x000fe400078e3cff */
[----:B------:R-:W-:-:S02]  /*a150*/  LOP3.LUT R5, R5, R4, RZ, 0x3c, !PT ;  /* 0x0000000405057212 */ /* 0x000fc400078e3cff */
[----:B------:R-:W-:-:S04]  /*a160*/  LOP3.LUT R6, R7, R6, RZ, 0x3c, !PT ;  /* 0x0000000607067212 */ /* 0x000fc800078e3cff */
[----:B------:R-:W-:Y:S02]  /*a170*/  LOP3.LUT R7, R7, R6, RZ, 0x3c, !PT ;  /* 0x0000000607077212 */ /* 0x000fe400078e3cff */
.L_x_851:
[----:B------:R-:W-:Y:S05]  /*a180*/  BSYNC.RECONVERGENT B0 ;  /* 0x0000000000007941 */ /* 0x000fea0003800200 */
.L_x_850:
[----:B-----5:R2:W-:Y:S02]  /*a190*/  STS.128 [R168+0x800], R4 ;  /* 0x00080004a8007388 */ /* 0x0205e40000000c00 */
.L_x_836:
[----:B------:R-:W-:Y:S05]  /*a1a0*/  BSYNC.RECONVERGENT B2 ;  /* 0x0000000000027941 */ /* 0x000fea0003800200 */
.L_x_831:
[----:B----4-:R-:W-:Y:S01]  /*a1b0*/  IADD3 R8, PT, PT, -R87, R99, RZ ;  /* 0x0000006357087210 */ /* 0x010fe20007ffe1ff */
[----:B------:R-:W-:Y:S03]  /*a1c0*/  BSSY.RECONVERGENT B0, `(.L_x_852) ;  /* 0x000000e000007945 */ /* 0x000fe60003800200 */
[----:B------:R-:W-:-:S13]  /*a1d0*/  ISETP.GE.AND P2, PT, R220, R8, PT ;  /* 0x00000008dc00720c */ /* 0x000fda0003f46270 */
[----:B------:R-:W-:Y:S05]  /*a1e0*/  @P2 BRA `(.L_x_853) ;  /* 0x00000000002c2947 */ /* 0x000fea0003800000 */
[----:B------:R-:W4:Y:S02]  /*a1f0*/  LDCU UR5, c[0x0][0x440] ;  /* 0x00008800ff0577ac */ /* 0x000f240008000800 */
[----:B----4-:R-:W-:-:S13]  /*a200*/  ISETP.GE.AND P0, PT, R132, UR5, PT ;  /* 0x0000000584007c0c */ /* 0x010fda000bf06270 */
[----:B------:R-:W-:Y:S05]  /*a210*/  @P0 BRA `(.L_x_854) ;  /* 0x00000000001c0947 */ /* 0x000fea0003800000 */
[----:B-1----:R-:W-:Y:S02]  /*a220*/  MOV R2, R222 ;  /* 0x000000de00027202 */ /* 0x002fe40000000f00 */
[----:B------:R-:W-:-:S05]  /*a230*/  MOV R3, R219 ;  /* 0x000000db00037202 */ /* 0x000fca0000000f00 */
[----:B------:R-:W-:Y:S01]  /*a240*/  @!PT LDS RZ, [RZ] ;  /* 0x00000000fffff984 */ /* 0x000fe20000000800 */
[----:B------:R-:W-:Y:S01]  /*a250*/  @!PT LDS RZ, [RZ] ;  /* 0x00000000fffff984 */ /* 0x000fe20000000800 */
[----:B------:R-:W-:Y:S01]  /*a260*/  @!PT LDS RZ, [RZ] ;  /* 0x00000000fffff984 */ /* 0x000fe20000000800 */
[----:B------:R4:W-:Y:S01]  /*a270*/  LDGSTS.E.BYPASS.LTC128B.128 [R168+0x1000], desc[UR6][R2.64] ;  /* 0x0100000002a87fae */ /* 0x0009e2000b981a06 */
[----:B------:R-:W-:Y:S05]  /*a280*/  BRA `(.L_x_853) ;  /* 0x0000000000047947 */ /* 0x000fea0003800000 */
.L_x_854:
[----:B------:R4:W-:Y:S02]  /*a290*/  STS.128 [R168+0x1000], RZ ;  /* 0x001000ffa8007388 */ /* 0x0009e40000000c00 */
.L_x_853:
[----:B------:R-:W-:Y:S05]  /*a2a0*/  BSYNC.RECONVERGENT B0 ;  /* 0x0000000000007941 */ /* 0x000fea0003800200 */
.L_x_852:
[----:B------:R-:W-:Y:S01]  /*a2b0*/  ISETP.GE.AND P1, PT, R25, R8, PT ;  /* 0x000000081900720c */ /* 0x000fe20003f26270 */
[----:B------:R-:W-:Y:S01]  /*a2c0*/  BSSY.RECONVERGENT B0, `(.L_x_855) ;  /* 0x000000d000007945 */ /* 0x000fe20003800200 */
[----:B-1--4-:R-:W-:-:S04]  /*a2d0*/  LEA R2, P0, R60, R222, 0x1 ;  /* 0x000000de3c027211 */ /* 0x012fc800078008ff */
[----:B------:R-:W-:-:S07]  /*a2e0*/  LEA.HI.X R3, R60, R219, R68, 0x1, P0 ;  /* 0x000000db3c037211 */ /* 0x000fce00000f0c44 */
[----:B------:R-:W-:Y:S05]  /*a2f0*/  @P1 BRA `(.L_x_856) ;  /* 0x0000000000241947 */ /* 0x000fea0003800000 */
[----:B------:R-:W1:Y:S02]  /*a300*/  LDCU UR5, c[0x0][0x440] ;  /* 0x00008800ff0577ac */ /* 0x000e640008000800 */
[----:B-1----:R-:W-:-:S13]  /*a310*/  ISETP.GE.AND P0, PT, R132, UR5, PT ;  /* 0x0000000584007c0c */ /* 0x002fda000bf06270 */
[----:B------:R-:W-:Y:S05]  /*a320*/  @P0 BRA `(.L_x_857) ;  /* 0x0000000000140947 */ /* 0x000fea0003800000 */
[----:B------:R-:W-:Y:S01]  /*a330*/  @!PT LDS RZ, [RZ] ;  /* 0x00000000fffff984 */ /* 0x000fe20000000800 */
[----:B------:R-:W-:Y:S01]  /*a340*/  @!PT LDS RZ, [RZ] ;  /* 0x00000000fffff984 */ /* 0x000fe20000000800 */
[----:B------:R-:W-:Y:S01]  /*a350*/  @!PT LDS RZ, [RZ] ;  /* 0x00000000fffff984 */ /* 0x000fe20000000800 */
[----:B------:R4:W-:Y:S01]  /*a360*/  LDGSTS.E.BYPASS.LTC128B.128 [R168+0x1800], desc[UR6][R2.64] ;  /* 0x0180000002a87fae */ /* 0x0009e2000b981a06 */
[----:B------:R-:W-:Y:S05]  /*a370*/  BRA `(.L_x_856) ;  /* 0x0000000000047947 */ /* 0x000fea0003800000 */
.L_x_857:
[----:B------:R1:W-:Y:S02]  /*a380*/  STS.128 [R168+0x1800], RZ ;  /* 0x001800ffa8007388 */ /* 0x0003e40000000c00 */
.L_x_856:
[----:B------:R-:W-:Y:S05]  /*a390*/  BSYNC.RECONVERGENT B0 ;  /* 0x0000000000007941 */ /* 0x000fea0003800200 */
.L_x_855:
[----:B------:R-:W-:Y:S01]  /*a3a0*/  IADD3 R14, PT, PT, R220, 0x40, RZ ;  /* 0x00000040dc0e7810 */ /* 0x000fe20007ffe0ff */
[----:B------:R-:W-:Y:S03]  /*a3b0*/  BSSY.RECONVERGENT B0, `(.L_x_858) ;  /* 0x000000f000007945 */ /* 0x000fe60003800200 */
[----:B------:R-:W-:-:S13]  /*a3c0*/  ISETP.GE.AND P0, PT, R14, R8, PT ;  /* 0x000000080e00720c */ /* 0x000fda0003f06270 */
[----:B------:R-:W-:Y:S05]  /*a3d0*/  @P0 BRA `(.L_x_859) ;  /* 0x0000000000300947 */ /* 0x000fea0003800000 */
[----:B------:R-:W1:Y:S02]  /*a3e0*/  LDCU UR5, c[0x0][0x440] ;  /* 0x00008800ff0577ac */ /* 0x000e640008000800 */
[----:B-1----:R-:W-:-:S13]  /*a3f0*/  ISETP.GE.AND P0, PT, R132, UR5, PT ;  /* 0x0000000584007c0c */ /* 0x002fda000bf06270 */
[----:B------:R-:W-:Y:S05]  /*a400*/  @P0 BRA `(.L_x_860) ;  /* 0x0000000000200947 */ /* 0x000fea0003800000 */
[----:B--2---:R-:W1:Y:S02]  /*a410*/  LDC.64 R6, c[0x0][0x3b8] ;  /* 0x0000ee00ff067b82 */ /* 0x004e640000000a00 */
[----:B-1----:R-:W-:-:S04]  /*a420*/  LEA R4, P0, R6, R2, 0x6 ;  /* 0x0000000206047211 */ /* 0x002fc800078030ff */
[----:B------:R-:W-:-:S05]  /*a430*/  LEA.HI.X R5, R6, R3, R7, 0x6, P0 ;  /* 0x0000000306057211 */ /* 0x000fca00000f3407 */
[----:B------:R-:W-:Y:S01]  /*a440*/  @!PT LDS RZ, [RZ] ;  /* 0x00000000fffff984 */ /* 0x000fe20000000800 */
[----:B------:R-:W-:Y:S01]  /*a450*/  @!PT LDS RZ, [RZ] ;  /* 0x00000000fffff984 */ /* 0x000fe20000000800 */
[----:B------:R-:W-:Y:S01]  /*a460*/  @!PT LDS RZ, [RZ] ;  /* 0x00000000fffff984 */ /* 0x000fe20000000800 */
[----:B------:R1:W-:Y:S01]  /*a470*/  LDGSTS.E.BYPASS.LTC128B.128 [R168+0x2000], desc[UR6][R4.64] ;  /* 0x0200000004a87fae */ /* 0x0003e2000b981a06 */
[----:B------:R-:W-:Y:S05]  /*a480*/  BRA `(.L_x_859) ;  /* 0x0000000000047947 */ /* 0x000fea0003800000 */
.L_x_860:
[----:B------:R1:W-:Y:S02]  /*a490*/  STS.128 [R168+0x2000], RZ ;  /* 0x002000ffa8007388 */ /* 0x0003e40000000c00 */
.L_x_859:
[----:B------:R-:W-:Y:S05]  /*a4a0*/  BSYNC.RECONVERGENT B0 ;  /* 0x0000000000007941 */ /* 0x000fea0003800200 */
.L_x_858:
        /* <DEDUP_REMOVED lines=15> */
.L_x_863:
[----:B------:R1:W-:Y:S02]  /*a5a0*/  STS.128 [R168+0x2800], RZ ;  /* 0x002800ffa8007388 */ /* 0x0003e40000000c00 */
.L_x_862:
[----:B------:R-:W-:Y:S05]  /*a5b0*/  BSYNC.RECONVERGENT B0 ;  /* 0x0000000000007941 */ /* 0x000fea0003800200 */
.L_x_861:
        /* <DEDUP_REMOVED lines=16> */
.L_x_866:
[----:B------:R1:W-:Y:S02]  /*a6c0*/  STS.128 [R168+0x3000], RZ ;  /* 0x003000ffa8007388 */ /* 0x0003e40000000c00 */
.L_x_865:
[----:B------:R-:W-:Y:S05]  /*a6d0*/  BSYNC.RECONVERGENT B0 ;  /* 0x0000000000007941 */ /* 0x000fea0003800200 */
.L_x_864:
        /* <DEDUP_REMOVED lines=15> */
.L_x_869:
[----:B------:R1:W-:Y:S02]  /*a7d0*/  STS.128 [R168+0x3800], RZ ;  /* 0x003800ffa8007388 */ /* 0x0003e40000000c00 */
.L_x_868:
[----:B------:R-:W-:Y:S05]  /*a7e0*/  BSYNC.RECONVERGENT B0 ;  /* 0x0000000000007941 */ /* 0x000fea0003800200 */
.L_x_867:
        /* <DEDUP_REMOVED lines=16> */
.L_x_872:
[----:B------:R1:W-:Y:S02]  /*a8f0*/  STS.128 [R168+0x4000], RZ ;  /* 0x004000ffa8007388 */ /* 0x0003e40000000c00 */
.L_x_871:
[----:B------:R-:W-:Y:S05]  /*a900*/  BSYNC.RECONVERGENT B0 ;  /* 0x0000000000007941 */ /* 0x000fea0003800200 */
.L_x_870:
[----:B------:R-:W-:Y:S01]  /*a910*/  IADD3 R9, PT, PT, R220, 0xe0, RZ ;  /* 0x000000e0dc097810 */ /* 0x000fe20007ffe0ff */
[----:B------:R-:W-:Y:S03]  /*a920*/  BSSY.RECONVERGENT B0, `(.L_x_873) ;  /* 0x0000010000007945 */ /* 0x000fe60003800200 */
[----:B------:R-:W-:-:S13]  /*a930*/  ISETP.GE.AND P0, PT, R9, R8, PT ;  /* 0x000000080900720c */ /* 0x000fda0003f06270 */
[----:B------:R-:W-:Y:S05]  /*a940*/  @P0 BRA `(.L_x_874) ;  /* 0x0000000000340947 */ /* 0x000fea0003800000 */
[----:B------:R-:W1:Y:S02]  /*a950*/  LDCU UR5, c[0x0][0x440] ;  /* 0x00008800ff0577ac */ /* 0x000e640008000800 */
[----:B-1----:R-:W-:-:S13]  /*a960*/  ISETP.GE.AND P0, PT, R132, UR5, PT ;  /* 0x0000000584007c0c */ /* 0x002fda000bf06270 */
[----:B------:R-:W-:Y:S05]  /*a970*/  @P0 BRA `(.L_x_875) ;  /* 0x0000000000240947 */ /* 0x000fea0003800000 */
[----:B--2---:R-:W4:Y:S02]  /*a980*/  LDC.64 R4, c[0x0][0x3b8] ;  /* 0x0000ee00ff047b82 */ /* 0x004f240000000a00 */
[----:B----4-:R-:W-:-:S04]  /*a990*/  IMAD.WIDE.U32 R2, R4, 0x180, R2 ;  /* 0x0000018004027825 */ /* 0x010fc800078e0002 */
[----:B------:R-:W-:-:S05]  /*a9a0*/  IMAD R0, R5, 0x180, RZ ;  /* 0x0000018005007824 */ /* 0x000fca00078e02ff */
[----:B------:R-:W-:-:S05]  /*a9b0*/  IADD3 R3, PT, PT, R0, R3, RZ ;  /* 0x0000000300037210 */ /* 0x000fca0007ffe0ff */
[----:B------:R-:W-:Y:S01]  /*a9c0*/  @!PT LDS RZ, [RZ] ;  /* 0x00000000fffff984 */ /* 0x000fe20000000800 */
[----:B------:R-:W-:Y:S01]  /*a9d0*/  @!PT LDS RZ, [RZ] ;  /* 0x00000000fffff984 */ /* 0x000fe20000000800 */
[----:B------:R-:W-:Y:S01]  /*a9e0*/  @!PT LDS RZ, [RZ] ;  /* 0x00000000fffff984 */ /* 0x000fe20000000800 */
[----:B------:R1:W-:Y:S01]  /*a9f0*/  LDGSTS.E.BYPASS.LTC128B.128 [R168+0x4800], desc[UR6][R2.64] ;  /* 0x0480000002a87fae */ /* 0x0003e2000b981a06 */
[----:B------:R-:W-:Y:S05]  /*aa00*/  BRA `(.L_x_874) ;  /* 0x0000000000047947 */ /* 0x000fea0003800000 */
.L_x_875:
[----:B------:R1:W-:Y:S02]  /*aa10*/  STS.128 [R168+0x4800], RZ ;  /* 0x004800ffa8007388 */ /* 0x0003e40000000c00 */
.L_x_874:
[----:B------:R-:W-:Y:S05]  /*aa20*/  BSYNC.RECONVERGENT B0 ;  /* 0x0000000000007941 */ /* 0x000fea0003800200 */
.L_x_873:
[----:B------:R-:W0:Y:S01]  /*aa30*/  LDGDEPBAR ;  /* 0x00000000000079af */ /* 0x000e220000000000 */
[----:B------:R-:W2:Y:S01]  /*aa40*/  LDCU UR5, c[0x0][0x508] ;  /* 0x0000a100ff0577ac */ /* 0x000ea20008000800 */
[----:B------:R-:W-:Y:S01]  /*aa50*/  LOP3.LUT R0, R115, 0x1f0, RZ, 0xc0, !PT ;  /* 0x000001f073007812 */ /* 0x000fe200078ec0ff */
[----:B------:R-:W-:Y:S01]  /*aa60*/  BSSY.RECONVERGENT B0, `(.L_x_876) ;  /* 0x0000015000007945 */ /* 0x000fe20003800200 */
[----:B-1--4-:R-:W-:Y:S02]  /*aa70*/  LOP3.LUT R2, R220, 0x7, RZ, 0xc0, !PT ;  /* 0x00000007dc027812 */ /* 0x012fe400078ec0ff */
[----:B------:R-:W-:-:S04]  /*aa80*/  IADD3 R0, PT, PT, R0, 0x1, R111 ;  /* 0x0000000100007810 */ /* 0x000fc80007ffe06f */
[----:B------:R-:W-:-:S04]  /*aa90*/  IADD3 R0, PT, PT, -R250, R0, R2 ;  /* 0x00000000fa007210 */ /* 0x000fc80007ffe102 */
[----:B--2---:R-:W-:Y:S01]  /*aaa0*/  IADD3 R48, PT, PT, R0, UR5, R99 ;  /* 0x0000000500307c10 */ /* 0x004fe2000fffe063 */
[----:B------:R-:W-:-:S04]  /*aab0*/  DEPBAR.LE SB0, 0x0 ;  /* 0x000080000000791a */ /* 0x000fc80000000000 */
[----:B------:R-:W-:Y:S06]  /*aac0*/  BAR.SYNC.DEFER_BLOCKING 0x0 ;  /* 0x0000000000007b1d */ /* 0x000fec0000010000 */
        /* <DEDUP_REMOVED lines=11> */
.L_x_878:
[----:B------:R2:W-:Y:S01]  /*ab80*/  STS.128 [R168+0x5000], RZ ;  /* 0x005000ffa8007388 */ /* 0x0005e20000000c00 */
[----:B------:R-:W-:Y:S05]  /*ab90*/  BRA `(.L_x_879) ;  /* 0x0000000000047947 */ /* 0x000fea0003800000 */
.L_x_877:
[----:B------:R4:W-:Y:S02]  /*aba0*/  STS.128 [R168+0x5000], RZ ;  /* 0x005000ffa8007388 */ /* 0x0009e40000000c00 */
.L_x_879:
[----:B------:R-:W-:Y:S05]  /*abb0*/  BSYNC.RECONVERGENT B0 ;  /* 0x0000000000007941 */ /* 0x000fea0003800200 */
.L_x_876:
        /* <DEDUP_REMOVED lines=14> */
.L_x_882:
[----:B------:R2:W-:Y:S02]  /*aca0*/  STS.128 [R168+0x5800], RZ ;  /* 0x005800ffa8007388 */ /* 0x0005e40000000c00 */
.L_x_881:
[----:B------:R-:W-:Y:S05]  /*acb0*/  BSYNC.RECONVERGENT B0 ;  /* 0x0000000000007941 */ /* 0x000fea0003800200 */
.L_x_880:
        /* <DEDUP_REMOVED lines=15> */
.L_x_885:
[----:B------:R2:W-:Y:S02]  /*adb0*/  STS.128 [R168+0x6000], RZ ;  /* 0x006000ffa8007388 */ /* 0x0005e40000000c00 */
.L_x_884:
[----:B------:R-:W-:Y:S05]  /*adc0*/  BSYNC.RECONVERGENT B0 ;  /* 0x0000000000007941 */ /* 0x000fea0003800200 */
.L_x_883:
        /* <DEDUP_REMOVED lines=15> */
.L_x_888:
[----:B------:R2:W-:Y:S02]  /*aec0*/  STS.128 [R168+0x6800], RZ ;  /* 0x006800ffa8007388 */ /* 0x0005e40000000c00 */
.L_x_887:
[----:B------:R-:W-:Y:S05]  /*aed0*/  BSYNC.RECONVERGENT B0 ;  /* 0x0000000000007941 */ /* 0x000fea0003800200 */
.L_x_886:
        /* <DEDUP_REMOVED lines=16> */
.L_x_891:
[----:B------:R2:W-:Y:S02]  /*afe0*/  STS.128 [R168+0x7000], RZ ;  /* 0x007000ffa8007388 */ /* 0x0005e40000000c00 */
.L_x_890:
[----:B------:R-:W-:Y:S05]  /*aff0*/  BSYNC.RECONVERGENT B0 ;  /* 0x0000000000007941 */ /* 0x000fea0003800200 */
.L_x_889:
        /* <DEDUP_REMOVED lines=15> */
.L_x_894:
[----:B------:R2:W-:Y:S02]  /*b0f0*/  STS.128 [R168+0x7800], RZ ;  /* 0x007800ffa8007388 */ /* 0x0005e40000000c00 */
.L_x_893:
[----:B------:R-:W-:Y:S05]  /*b100*/  BSYNC.RECONVERGENT B0 ;  /* 0x0000000000007941 */ /* 0x000fea0003800200 */
.L_x_892:
        /* <DEDUP_REMOVED lines=16> */
.L_x_897:
[----:B------:R2:W-:Y:S02]  /*b210*/  STS.128 [R168+0x8000], RZ ;  /* 0x008000ffa8007388 */ /* 0x0005e40000000c00 */
.L_x_896:
[----:B------:R-:W-:Y:S05]  /*b220*/  BSYNC.RECONVERGENT B0 ;  /* 0x0000000000007941 */ /* 0x000fea0003800200 */
.L_x_895:
        /* <DEDUP_REMOVED lines=16> */
.L_x_900:
[----:B------:R2:W-:Y:S02]  /*b330*/  STS.128 [R168+0x8800], RZ ;  /* 0x008800ffa8007388 */ /* 0x0005e40000000c00 */
.L_x_899:
[----:B------:R-:W-:Y:S05]  /*b340*/  BSYNC.RECONVERGENT B0 ;  /* 0x0000000000007941 */ /* 0x000fea0003800200 */
.L_x_898:
[----:B------:R-:W3:Y:S01]  /*b350*/  S2R R167, SR_TID.X ;  /* 0x0000000000a77919 */ /* 0x000ee20000002100 */
[----:B------:R-:W4:Y:S01]  /*b360*/  LDCU UR11, c[0x0][0x50c] ;  /* 0x0000a180ff0b77ac */ /* 0x000f220008000800 */
[----:B------:R-:W-:Y:S01]  /*b370*/  LOP3.LUT R130, R130, 0xfffffffd, RZ, 0xc0, !PT ;  /* 0xfffffffd82827812 */ /* 0x000fe200078ec0ff */
[----:B------:R-:W0:Y:S01]  /*b380*/  LDGDEPBAR ;  /* 0x00000000000079af */ /* 0x000e220000000000 */
[C---:B---3--:R-:W-:Y:S02]  /*b390*/  SHF.L.U32 R244, R167.reuse, 0x5, RZ ;  /* 0x00000005a7f47819 */ /* 0x048fe400000006ff */
[----:B------:R-:W-:Y:S02]  /*b3a0*/  SHF.R.U32.HI R0, RZ, 0x1, R167 ;  /* 0x00000001ff007819 */ /* 0x000fe400000116a7 */
[----:B--2---:R-:W-:Y:S02]  /*b3b0*/  LOP3.LUT R3, R244, 0xc0, RZ, 0xc0, !PT ;  /* 0x000000c0f4037812 */ /* 0x004fe400078ec0ff */
[----:B------:R-:W-:-:S02]  /*b3c0*/  SHF.L.U32 R4, R167, 0x4, RZ ;  /* 0x00000004a7047819 */ /* 0x000fc400000006ff */
[----:B------:R-:W-:Y:S02]  /*b3d0*/  SHF.L.U32 R5, R167, 0x2, RZ ;  /* 0x00000002a7057819 */ /* 0x000fe400000006ff */
[----:B------:R-:W-:Y:S02]  /*b3e0*/  LOP3.LUT R3, R3, 0x8, R0, 0xf8, !PT ;  /* 0x0000000803037812 */ /* 0x000fe400078ef800 */
[----:B------:R-:W-:Y:S02]  /*b3f0*/  LOP3.LUT R0, R244, 0x120, RZ, 0xc0, !PT ;  /* 0x00000120f4007812 */ /* 0x000fe400078ec0ff */
[----:B------:R-:W-:Y:S02]  /*b400*/  LOP3.LUT R6, R167, 0x8, RZ, 0xc0, !PT ;  /* 0x00000008a7067812 */ /* 0x000fe400078ec0ff */
[----:B------:R-:W-:Y:S02]  /*b410*/  LOP3.LUT R2, R4, 0x100, RZ, 0xc0, !PT ;  /* 0x0000010004027812 */ /* 0x000fe400078ec0ff */
[----:B------:R-:W-:-:S02]  /*b420*/  LOP3.LUT R5, R5, 0x18, RZ, 0xc0, !PT ;  /* 0x0000001805057812 */ /* 0x000fc400078ec0ff */
[----:B------:R-:W-:Y:S02]  /*b430*/  LOP3.LUT R4, R0, 0x3e00, R4, 0xf8, !PT ;  /* 0x00003e0000047812 */ /* 0x000fe400078ef804 */
[--C-:B------:R-:W-:Y:S02]  /*b440*/  LOP3.LUT R0, R6, 0xc0, R244.reuse, 0xf8, !PT ;  /* 0x000000c006007812 */ /* 0x100fe400078ef8f4 */
[----:B------:R-:W-:Y:S02]  /*b450*/  LOP3.LUT R2, R2, 0x20, R244, 0xf8, !PT ;  /* 0x0000002002027812 */ /* 0x000fe400078ef8f4 */
[----:B------:R-:W-:Y:S02]  /*b460*/  LOP3.LUT R226, R3, R5, RZ, 0x3c, !PT ;  /* 0x0000000503e27212 */ /* 0x000fe400078e3cff */
[----:B------:R-:W-:Y:S02]  /*b470*/  LOP3.LUT R0, R2, R0, R5, 0xf6, !PT ;  /* 0x0000000002007212 */ /* 0x000fe400078ef605 */
[----:B------:R-:W-:-:S02]  /*b480*/  LOP3.LUT R2, R4, R226, RZ, 0xfc, !PT ;  /* 0x000000e204027212 */ /* 0x000fc400078efcff */
[----:B------:R-:W-:Y:S02]  /*b490*/  LEA R164, R0, UR4, 0x1 ;  /* 0x0000000400a47c11 */ /* 0x000fe4000f8e08ff */
[----:B------:R-:W-:Y:S02]  /*b4a0*/  LEA R166, R2, UR4, 0x1 ;  /* 0x0000000402a67c11 */ /* 0x000fe4000f8e08ff */
[----:B------:R-:W-:Y:S01]  /*b4b0*/  MOV R0, 0x20 ;  /* 0x0000002000007802 */ /* 0x000fe20000000f00 */
[----:B------:R-:W-:Y:S01]  /*b4c0*/  LDSM.16.M88.4 R16, [R164+0x1000] ;  /* 0x00100000a410783b */ /* 0x000fe20000000200 */
[----:B------:R-:W-:-:S03]  /*b4d0*/  LOP3.LUT P0, RZ, R167, 0x4, RZ, 0xc0, !PT ;  /* 0x00000004a7ff7812 */ /* 0x000fc6000780c0ff */
[----:B------:R-:W2:Y:S01]  /*b4e0*/  LDSM.16.M88.4 R8, [R166] ;  /* 0x00000000a608783b */ /* 0x000ea20000000200 */
[----:B------:R-:W-:-:S03]  /*b4f0*/  SEL R0, R0, 0xffffffe0, !P0 ;  /* 0xffffffe000007807 */ /* 0x000fc60004000000 */
[----:B------:R-:W-:Y:S01]  /*b500*/  LDSM.16.M88.4 R28, [R164+0x1400] ;  /* 0x00140000a41c783b */ /* 0x000fe20000000200 */
[----:B------:R-:W-:Y:S02]  /*b510*/  IADD3 R89, PT, PT, R0, R164, RZ ;  /* 0x000000a400597210 */ /* 0x000fe40007ffe0ff */
[----:B------:R-:W-:Y:S01]  /*b520*/  IADD3 R243, PT, PT, R166, R0, RZ ;  /* 0x00000000a6f37210 */ /* 0x000fe20007ffe0ff */
[----:B------:R-:W-:Y:S02]  /*b530*/  LDSM.16.M88.4 R40, [R164+0x1800] ;  /* 0x00180000a428783b */ /* 0x000fe40000000200 */
[----:B------:R-:W-:Y:S02]  /*b540*/  @P0 LOP3.LUT R130, R130, 0x2, RZ, 0xfc, !PT ;  /* 0x0000000282820812 */ /* 0x000fe400078efcff */
[----:B------:R-:W-:Y:S01]  /*b550*/  LDSM.16.M88.4 R24, [R89+0x1000] ;  /* 0x001000005918783b */ /* 0x000fe20000000200 */
[----:B------:R-:W-:Y:S02]  /*b560*/  ISETP.NE.AND P0, PT, R239, 0x1, PT ;  /* 0x00000001ef00780c */ /* 0x000fe40003f05270 */
[----:B------:R-:W-:Y:S01]  /*b570*/  LOP3.LUT R130, R130, 0xfffffffe, RZ, 0xc0, !PT ;  /* 0xfffffffe82827812 */ /* 0x000fe200078ec0ff */
[----:B------:R-:W3:Y:S04]  /*b580*/  LDSM.16.M88.4 R4, [R243] ;  /* 0x00000000f304783b */ /* 0x000ee80000000200 */
[----:B------:R-:W1:Y:S04]  /*b590*/  LDSM.16.M88.4 R32, [R89+0x1400] ;  /* 0x001400005920783b */ /* 0x000e680000000200 */
[----:B------:R-:W-:Y:S02]  /*b5a0*/  LDSM.16.M88.4 R36, [R89+0x1c00] ;  /* 0x001c00005924783b */ /* 0x000fe40000000200 */
[----:B------:R-:W-:-:S02]  /*b5b0*/  @P0 LOP3.LUT R130, R130, 0x1, RZ, 0xfc, !PT ;  /* 0x0000000182820812 */ /* 0x000fc400078efcff */
[----:B------:R-:W-:Y:S01]  /*b5c0*/  LDSM.16.M88.4 R44, [R164+0x3c00] ;  /* 0x003c0000a42c783b */ /* 0x000fe20000000200 */
[----:B--2---:R-:W-:-:S15]  /*b5d0*/  HMMA.16816.F32 R12, R8, R16, RZ ;  /* 0x00000010080c723c */ /* 0x004fde00000018ff */
[----:B------:R-:W-:-:S05]  /*b5e0*/  NOP ;  /* 0x0000000000007918 */ /* 0x000fca0000000000 */
[----:B---3-5:R-:W-:Y:S08]  /*b5f0*/  HMMA.16816.F32 R20, R4, R24, R12 ;  /* 0x000000180414723c */ /* 0x028ff0000000180c */
[C---:B------:R-:W-:Y:S08]  /*b600*/  HMMA.16816.F32 R12, R8.reuse, R18, RZ ;  /* 0x00000012080c723c */ /* 0x040ff000000018ff */
[----:B------:R-:W-:Y:S03]  /*b610*/  HMMA.16816.F32 R16, R8, R28, RZ ;  /* 0x0000001c0810723c */ /* 0x000fe600000018ff */
[----:B----4-:R-:W-:Y:S01]  /*b620*/  FMUL.FTZ R0, R21, UR11 ;  /* 0x0000000b15007c20 */ /* 0x010fe20008410000 */
[----:B------:R-:W-:-:S03]  /*b630*/  FMUL.FTZ R20, R20, UR11 ;  /* 0x0000000b14147c20 */ /* 0x000fc60008410000 */
[----:B------:R2:W3:Y:S05]  /*b640*/  MUFU.TANH R188, R0 ;  /* 0x0000000000bc7308 */ /* 0x0004ea0000002400 */
[----:B------:R-:W-:Y:S03]  /*b650*/  HMMA.16816.F32 R24, R4, R26, R12 ;  /* 0x0000001a0418723c */ /* 0x000fe6000000180c */
[----:B------:R-:W4:Y:S05]  /*b660*/  MUFU.TANH R189, R20 ;  /* 0x0000001400bd7308 */ /* 0x000f2a0000002400 */
[----:B------:R-:W-:Y:S01]  /*b670*/  HMMA.16816.F32 R12, R8, R30, RZ ;  /* 0x0000001e080c723c */ /* 0x000fe200000018ff */
[----:B------:R-:W3:Y:S01]  /*b680*/  LDSM.16.M88.4 R28, [R89+0x1800] ;  /* 0x00180000591c783b */ /* 0x000ee20000000200 */
[----:B--2---:R-:W-:-:S04]  /*b690*/  FMUL.FTZ R0, R22, UR11 ;  /* 0x0000000b16007c20 */ /* 0x004fc80008410000 */
[----:B------:R2:W2:-:S14]  /*b6a0*/  MUFU.TANH R190, R0 ;  /* 0x0000000000be7308 */ /* 0x00049c0000002400 */
[----:B-1----:R-:W-:Y:S01]  /*b6b0*/  HMMA.16816.F32 R12, R4, R34, R12 ;  /* 0x00000022040c723c */ /* 0x002fe2000000180c */
[----:B--2---:R-:W-:-:S07]  /*b6c0*/  FMUL.FTZ R0, R23, UR11 ;  /* 0x0000000b17007c20 */ /* 0x004fce0008410000 */
[----:B------:R-:W-:Y:S01]  /*b6d0*/  HMMA.16816.F32 R20, R4, R32, R16 ;  /* 0x000000200414723c */ /* 0x000fe20000001810 */
[----:B------:R1:W2:Y:S01]  /*b6e0*/  MUFU.TANH R240, R0 ;  /* 0x0000000000f07308 */ /* 0x0002a20000002400 */
[----:B------:R-:W4:Y:S06]  /*b6f0*/  LDSM.16.M88.4 R32, [R164+0x1c00] ;  /* 0x001c0000a420783b */ /* 0x000f2c0000000200 */
[----:B------:R-:W-:Y:S01]  /*b700*/  HMMA.16816.F32 R16, R8, R40, RZ ;  /* 0x000000280810723c */ /* 0x000fe200000018ff */
[----:B-1----:R-:W-:-:S04]  /*b710*/  FMUL.FTZ R0, R24, UR11 ;  /* 0x0000000b18007c20 */ /* 0x002fc80008410000 */
[----:B------:R1:W1:Y:S02]  /*b720*/  MUFU.TANH R187, R0 ;  /* 0x0000000000bb7308 */ /* 0x0002640000002400 */
[----:B-1----:R-:W-:-:S06]  /*b730*/  FMUL.FTZ R0, R25, UR11 ;  /* 0x0000000b19007c20 */ /* 0x002fcc0008410000 */
[----:B------:R1:W1:Y:S02]  /*b740*/  MUFU.TANH R186, R0 ;  /* 0x0000000000ba7308 */ /* 0x0002640000002400 */
[----:B-1----:R-:W-:-:S06]  /*b750*/  FMUL.FTZ R0, R26, UR11 ;  /* 0x0000000b1a007c20 */ /* 0x002fcc0008410000 */
[----:B------:R1:W1:Y:S02]  /*b760*/  MUFU.TANH R238, R0 ;  /* 0x0000000000ee7308 */ /* 0x0002640000002400 */
[----:B-1----:R-:W-:Y:S02]  /*b770*/  FMUL.FTZ R0, R27, UR11 ;  /* 0x0000000b1b007c20 */ /* 0x002fe40008410000 */
[----:B---3--:R-:W-:Y:S04]  /*b780*/  HMMA.16816.F32 R24, R4, R28, R16 ;  /* 0x0000001c0418723c */ /* 0x008fe80000001810 */
[----:B------:R1:W3:Y:S04]  /*b790*/  MUFU.TANH R191, R0 ;  /* 0x0000000000bf7308 */ /* 0x0002e80000002400 */
[----:B------:R-:W-:Y:S01]  /*b7a0*/  HMMA.16816.F32 R16, R8, R42, RZ ;  /* 0x0000002a0810723c */ /* 0x000fe200000018ff */
[----:B------:R-:W-:Y:S01]  /*b7b0*/  LDSM.16.M88.4 R40, [R164+0x2400] ;  /* 0x00240000a428783b */ /* 0x000fe20000000200 */
[----:B-1----:R-:W-:-:S04]  /*b7c0*/  FMUL.FTZ R0, R20, UR11 ;  /* 0x0000000b14007c20 */ /* 0x002fc80008410000 */
[----:B------:R1:W1:Y:S02]  /*b7d0*/  MUFU.TANH R182, R0 ;  /* 0x0000000000b67308 */ /* 0x0002640000002400 */
[----:B-1----:R-:W-:-:S06]  /*b7e0*/  FMUL.FTZ R0, R21, UR11 ;  /* 0x0000000b15007c20 */ /* 0x002fcc0008410000 */
[----:B------:R1:W1:Y:S02]  /*b7f0*/  MUFU.TANH R178, R0 ;  /* 0x0000000000b27308 */ /* 0x0002640000002400 */
[----:B-1----:R-:W-:-:S06]  /*b800*/  FMUL.FTZ R0, R22, UR11 ;  /* 0x0000000b16007c20 */ /* 0x002fcc0008410000 */
[----:B------:R1:W1:Y:S02]  /*b810*/  MUFU.TANH R237, R0 ;  /* 0x0000000000ed7308 */ /* 0x0002640000002400 */
[----:B-1----:R-:W-:Y:S02]  /*b820*/  FMUL.FTZ R0, R23, UR11 ;  /* 0x0000000b17007c20 */ /* 0x002fe40008410000 */
[----:B------:R-:W-:Y:S01]  /*b830*/  HMMA.16816.F32 R20, R4, R30, R16 ;  /* 0x0000001e0414723c */ /* 0x000fe20000001810 */
[----:B------:R-:W1:Y:S03]  /*b840*/  LDSM.16.M88.4 R28, [R164+0x2000] ;  /* 0x00200000a41c783b */ /* 0x000e660000000200 */
[----:B------:R2:W1:Y:S04]  /*b850*/  MUFU.TANH R236, R0 ;  /* 0x0000000000ec7308 */ /* 0x0004680000002400 */
[----:B----4-:R-:W-:Y:S01]  /*b860*/  HMMA.16816.F32 R16, R8, R34, RZ ;  /* 0x000000220810723c */ /* 0x010fe200000018ff */
[----:B--2---:R-:W-:-:S04]  /*b870*/  FMUL.FTZ R0, R12, UR11 ;  /* 0x0000000b0c007c20 */ /* 0x004fc80008410000 */
[----:B------:R2:W4:Y:S02]  /*b880*/  MUFU.TANH R177, R0 ;  /* 0x0000000000b17308 */ /* 0x0005240000002400 */
[----:B--2---:R-:W-:-:S06]  /*b890*/  FMUL.FTZ R0, R13, UR11 ;  /* 0x0000000b0d007c20 */ /* 0x004fcc0008410000 */
[----:B------:R2:W1:Y:S02]  /*b8a0*/  MUFU.TANH R176, R0 ;  /* 0x0000000000b07308 */ /* 0x0004640000002400 */
[----:B--2---:R-:W-:-:S06]  /*b8b0*/  FMUL.FTZ R0, R14, UR11 ;  /* 0x0000000b0e007c20 */ /* 0x004fcc0008410000 */
[----:B------:R2:W1:Y:S02]  /*b8c0*/  MUFU.TANH R197, R0 ;  /* 0x0000000000c57308 */ /* 0x0004640000002400 */
[----:B--2---:R-:W-:Y:S02]  /*b8d0*/  FMUL.FTZ R0, R15, UR11 ;  /* 0x0000000b0f007c20 */ /* 0x004fe40008410000 */
[----:B------:R-:W-:Y:S01]  /*b8e0*/  HMMA.16816.F32 R12, R8, R32, RZ ;  /* 0x00000020080c723c */ /* 0x000fe200000018ff */
[----:B------:R-:W2:Y:S03]  /*b8f0*/  LDSM.16.M88.4 R32, [R89+0x2000] ;  /* 0x002000005920783b */ /* 0x000ea60000000200 */
[----:B------:R3:W1:Y:S02]  /*b900*/  MUFU.TANH R235, R0 ;  /* 0x0000000000eb7308 */ /* 0x0006640000002400 */
[----:B---3--:R-:W-:-:S14]  /*b910*/  FMUL.FTZ R0, R24, UR11 ;  /* 0x0000000b18007c20 */ /* 0x008fdc0008410000 */
[----:B------:R-:W-:Y:S01]  /*b920*/  HMMA.16816.F32 R12, R4, R36, R12 ;  /* 0x00000024040c723c */ /* 0x000fe2000000180c */
[----:B------:R3:W1:Y:S02]  /*b930*/  MUFU.TANH R175, R0 ;  /* 0x0000000000af7308 */ /* 0x0006640000002400 */
[----:B---3--:R-:W-:-:S06]  /*b940*/  FMUL.FTZ R0, R25, UR11 ;  /* 0x0000000b19007c20 */ /* 0x008fcc0008410000 */
[----:B------:R3:W1:Y:S02]  /*b950*/  MUFU.TANH R174, R0 ;  /* 0x0000000000ae7308 */ /* 0x0006640000002400 */
[----:B---3--:R-:W-:-:S06]  /*b960*/  FMUL.FTZ R0, R26, UR11 ;  /* 0x0000000b1a007c20 */ /* 0x008fcc0008410000 */
[----:B------:R3:W1:Y:S02]  /*b970*/  MUFU.TANH R234, R0 ;  /* 0x0000000000ea7308 */ /* 0x0006640000002400 */
[----:B---3--:R-:W-:Y:S02]  /*b980*/  FMUL.FTZ R0, R27, UR11 ;  /* 0x0000000b1b007c20 */ /* 0x008fe40008410000 */
[----:B------:R-:W-:Y:S01]  /*b990*/  HMMA.16816.F32 R24, R4, R38, R16 ;  /* 0x000000260418723c */ /* 0x000fe20000001810 */
[----:B------:R-:W-:Y:S03]  /*b9a0*/  LDSM.16.M88.4 R36, [R89+0x2800] ;  /* 0x002800005924783b */ /* 0x000fe60000000200 */
[----:B------:R3:W2:Y:S04]  /*b9b0*/  MUFU.TANH R194, R0 ;  /* 0x0000000000c27308 */ /* 0x0006a80000002400 */
[----:B-1----:R-:W-:Y:S01]  /*b9c0*/  HMMA.16816.F32 R16, R8, R28, RZ ;  /* 0x0000001c0810723c */ /* 0x002fe200000018ff */
[----:B---3--:R-:W-:-:S04]  /*b9d0*/  FMUL.FTZ R0, R20, UR11 ;  /* 0x0000000b14007c20 */ /* 0x008fc80008410000 */
[----:B------:R1:W3:Y:S02]  /*b9e0*/  MUFU.TANH R170, R0 ;  /* 0x0000000000aa7308 */ /* 0x0002e40000002400 */
[----:B-1----:R-:W-:-:S06]  /*b9f0*/  FMUL.FTZ R0, R21, UR11 ;  /* 0x0000000b15007c20 */ /* 0x002fcc0008410000 */
[----:B------:R1:W1:Y:S02]  /*ba00*/  MUFU.TANH R156, R0 ;  /* 0x00000000009c7308 */ /* 0x0002640000002400 */
[----:B-1----:R-:W-:-:S06]  /*ba10*/  FMUL.FTZ R0, R22, UR11 ;  /* 0x0000000b16007c20 */ /* 0x002fcc0008410000 */
[----:B------:R1:W1:Y:S02]  /*ba20*/  MUFU.TANH R233, R0 ;  /* 0x0000000000e97308 */ /* 0x0002640000002400 */
[----:B-1----:R-:W-:Y:S02]  /*ba30*/  FMUL.FTZ R0, R23, UR11 ;  /* 0x0000000b17007c20 */ /* 0x002fe40008410000 */
[----:B--2---:R-:W-:Y:S04]  /*ba40*/  HMMA.16816.F32 R20, R4, R32, R16 ;  /* 0x000000200414723c */ /* 0x004fe80000001810 */
[----:B------:R1:W2:Y:S04]  /*ba50*/  MUFU.TANH R232, R0 ;  /* 0x0000000000e87308 */ /* 0x0002a80000002400 */
        /* <DEDUP_REMOVED lines=8> */
[----:B------:R-:W-:Y:S01]  /*bae0*/  HMMA.16816.F32 R12, R8, R30, RZ ;  /* 0x0000001e080c723c */ /* 0x000fe200000018ff */
[----:B------:R-:W1:Y:S03]  /*baf0*/  LDSM.16.M88.4 R28, [R89+0x2400] ;  /* 0x00240000591c783b */ /* 0x000e660000000200 */
[----:B------:R4:W1:Y:S02]  /*bb00*/  MUFU.TANH R231, R0 ;  /* 0x0000000000e77308 */ /* 0x0008640000002400 */
[----:B----4-:R-:W-:-:S14]  /*bb10*/  FMUL.FTZ R0, R24, UR11 ;  /* 0x0000000b18007c20 */ /* 0x010fdc0008410000 */
[----:B------:R-:W-:Y:S01]  /*bb20*/  HMMA.16816.F32 R12, R4, R34, R12 ;  /* 0x00000022040c723c */ /* 0x000fe2000000180c */
[----:B------:R-:W4:Y:S01]  /*bb30*/  LDSM.16.M88.4 R32, [R164+0x2800] ;  /* 0x00280000a420783b */ /* 0x000f220000000200 */
[----:B------:R3:W1:Y:S02]  /*bb40*/  MUFU.TANH R141, R0 ;  /* 0x00000000008d7308 */ /* 0x0006640000002400 */
[----:B---3--:R-:W-:-:S06]  /*bb50*/  FMUL.FTZ R0, R25, UR11 ;  /* 0x0000000b19007c20 */ /* 0x008fcc0008410000 */
[----:B------:R3:W1:Y:S02]  /*bb60*/  MUFU.TANH R140, R0 ;  /* 0x00000000008c7308 */ /* 0x0006640000002400 */
[----:B---3--:R-:W-:-:S06]  /*bb70*/  FMUL.FTZ R0, R26, UR11 ;  /* 0x0000000b1a007c20 */ /* 0x008fcc0008410000 */
[----:B------:R3:W1:Y:S02]  /*bb80*/  MUFU.TANH R230, R0 ;  /* 0x0000000000e67308 */ /* 0x0006640000002400 */
[----:B---3--:R-:W-:Y:S02]  /*bb90*/  FMUL.FTZ R0, R27, UR11 ;  /* 0x0000000b1b007c20 */ /* 0x008fe40008410000 */
[----:B-1----:R-:W-:Y:S04]  /*bba0*/  HMMA.16816.F32 R24, R4, R28, R16 ;  /* 0x0000001c0418723c */ /* 0x002fe80000001810 */
        /* <DEDUP_REMOVED lines=144> */
[----:B------:R-:W-:Y:S01]  /*c4b0*/  HMMA.16816.F32 R16, R8, R42, RZ ;  /* 0x0000002a0810723c */ /* 0x000fe200000018ff */
[----:B--2---:R-:W-:-:S10]  /*c4c0*/  FMUL.FTZ R0, R12, UR11 ;  /* 0x0000000b0c007c20 */ /* 0x004fd40008410000 */
[----:B------:R-:W-:Y:S01]  /*c4d0*/  FMUL.FTZ R22, R22, UR11 ;  /* 0x0000000b16167c20 */ /* 0x000fe20008410000 */
[----:B------:R-:W-:Y:S01]  /*c4e0*/  FMUL.FTZ R23, R23, UR11 ;  /* 0x0000000b17177c20 */ /* 0x000fe20008410000 */
[----:B------:R2:W1:Y:S08]  /*c4f0*/  MUFU.TANH R111, R0 ;  /* 0x00000000006f7308 */ /* 0x0004700000002400 */
[----:B------:R-:W1:Y:S08]  /*c500*/  MUFU.TANH R158, R22 ;  /* 0x00000016009e7308 */ /* 0x000e700000002400 */
[----:B------:R-:W1:Y:S01]  /*c510*/  MUFU.TANH R160, R23 ;  /* 0x0000001700a07308 */ /* 0x000e620000002400 */
[----:B--2---:R-:W-:-:S07]  /*c520*/  FMUL.FTZ R0, R13, UR11 ;  /* 0x0000000b0d007c20 */ /* 0x004fce0008410000 */
[----:B------:R2:W1:Y:S02]  /*c530*/  MUFU.TANH R110, R0 ;  /* 0x00000000006e7308 */ /* 0x0004640000002400 */
[----:B--2---:R-:W-:-:S06]  /*c540*/  FMUL.FTZ R0, R14, UR11 ;  /* 0x0000000b0e007c20 */ /* 0x004fcc0008410000 */
[----:B------:R2:W1:Y:S02]  /*c550*/  MUFU.TANH R151, R0 ;  /* 0x0000000000977308 */ /* 0x0004640000002400 */
[----:B--2---:R-:W-:Y:S02]  /*c560*/  FMUL.FTZ R0, R15, UR11 ;  /* 0x0000000b0f007c20 */ /* 0x004fe40008410000 */
[----:B------:R-:W-:Y:S04]  /*c570*/  HMMA.16816.F32 R12, R8, R40, RZ ;  /* 0x00000028080c723c */ /* 0x000fe800000018ff */
[----:B------:R2:W1:Y:S02]  /*c580*/  MUFU.TANH R153, R0 ;  /* 0x0000000000997308 */ /* 0x0004640000002400 */
[----:B--2---:R-:W-:-:S14]  /*c590*/  FMUL.FTZ R0, R24, UR11 ;  /* 0x0000000b18007c20 */ /* 0x004fdc0008410000 */
[----:B------:R-:W-:Y:S01]  /*c5a0*/  HMMA.16816.F32 R12, R4, R36, R12 ;  /* 0x00000024040c723c */ /* 0x000fe2000000180c */
[----:B------:R2:W1:Y:S02]  /*c5b0*/  MUFU.TANH R115, R0 ;  /* 0x0000000000737308 */ /* 0x0004640000002400 */
[----:B--2---:R-:W-:-:S06]  /*c5c0*/  FMUL.FTZ R0, R25, UR11 ;  /* 0x0000000b19007c20 */ /* 0x004fcc0008410000 */
[----:B------:R2:W1:Y:S02]  /*c5d0*/  MUFU.TANH R117, R0 ;  /* 0x0000000000757308 */ /* 0x0004640000002400 */
[----:B--2---:R-:W-:-:S06]  /*c5e0*/  FMUL.FTZ R0, R26, UR11 ;  /* 0x0000000b1a007c20 */ /* 0x004fcc0008410000 */
[----:B------:R2:W1:Y:S02]  /*c5f0*/  MUFU.TANH R154, R0 ;  /* 0x00000000009a7308 */ /* 0x0004640000002400 */
[----:B--2---:R-:W-:Y:S02]  /*c600*/  FMUL.FTZ R0, R27, UR11 ;  /* 0x0000000b1b007c20 */ /* 0x004fe40008410000 */
[----:B------:R-:W-:Y:S01]  /*c610*/  HMMA.16816.F32 R24, R4, R38, R16 ;  /* 0x000000260418723c */ /* 0x000fe20000001810 */
[----:B------:R-:W2:Y:S03]  /*c620*/  LDSM.16.M88.4 R36, [R164+0x4800] ;  /* 0x00480000a424783b */ /* 0x000ea60000000200 */
[----:B------:R3:W1:Y:S04]  /*c630*/  MUFU.TANH R155, R0 ;  /* 0x00000000009b7308 */ /* 0x0006680000002400 */
[----:B----4-:R-:W-:Y:S01]  /*c640*/  HMMA.16816.F32 R16, R8, R32, RZ ;  /* 0x000000200810723c */ /* 0x010fe200000018ff */
[----:B---3--:R-:W-:-:S04]  /*c650*/  FMUL.FTZ R0, R20, UR11 ;  /* 0x0000000b14007c20 */ /* 0x008fc80008410000 */
[----:B------:R3:W4:Y:S02]  /*c660*/  MUFU.TANH R116, R0 ;  /* 0x0000000000747308 */ /* 0x0007240000002400 */
[----:B---3--:R-:W-:-:S13]  /*c670*/  FMUL.FTZ R0, R21, UR11 ;  /* 0x0000000b15007c20 */ /* 0x008fda0008410000 */
[----:B-1----:R-:W-:Y:S01]  /*c680*/  HMMA.16816.F32 R20, R4, R28, R16 ;  /* 0x0000001c0414723c */ /* 0x002fe20000001810 */
[----:B------:R1:W3:Y:S02]  /*c690*/  MUFU.TANH R120, R0 ;  /* 0x0000000000787308 */ /* 0x0002e40000002400 */
[----:B-1----:R-:W-:-:S06]  /*c6a0*/  FMUL.FTZ R0, R12, UR11 ;  /* 0x0000000b0c007c20 */ /* 0x002fcc0008410000 */
        /* <DEDUP_REMOVED lines=9> */
[----:B--2---:R-:W-:-:S14]  /*c740*/  FMUL.FTZ R0, R24, UR11 ;  /* 0x0000000b18007c20 */ /* 0x004fdc0008410000 */
[----:B------:R-:W-:Y:S01]  /*c750*/  HMMA.16816.F32 R16, R4, R30, R12 ;  /* 0x0000001e0410723c */ /* 0x000fe2000000180c */
[----:B------:R-:W2:Y:S01]  /*c760*/  LDSM.16.M88.4 R28, [R164+0x4c00] ;  /* 0x004c0000a41c783b */ /* 0x000ea20000000200 */
[----:B------:R4:W1:Y:S06]  /*c770*/  MUFU.TANH R122, R0 ;  /* 0x00000000007a7308 */ /* 0x00086c0000002400 */
[----:B------:R-:W-:Y:S01]  /*c780*/  HMMA.16816.F32 R12, R8, R36, RZ ;  /* 0x00000024080c723c */ /* 0x000fe200000018ff */
[----:B----4-:R-:W-:-:S04]  /*c790*/  FMUL.FTZ R0, R25, UR11 ;  /* 0x0000000b19007c20 */ /* 0x010fc80008410000 */
[----:B------:R4:W1:Y:S02]  /*c7a0*/  MUFU.TANH R129, R0 ;  /* 0x0000000000817308 */ /* 0x0008640000002400 */
[----:B----4-:R-:W-:-:S06]  /*c7b0*/  FMUL.FTZ R0, R26, UR11 ;  /* 0x0000000b1a007c20 */ /* 0x010fcc0008410000 */
[----:B------:R4:W1:Y:S02]  /*c7c0*/  MUFU.TANH R171, R0 ;  /* 0x0000000000ab7308 */ /* 0x0008640000002400 */
[----:B----4-:R-:W-:Y:S02]  /*c7d0*/  FMUL.FTZ R0, R27, UR11 ;  /* 0x0000000b1b007c20 */ /* 0x010fe40008410000 */
[----:B------:R-:W4:Y:S01]  /*c7e0*/  LDSM.16.M88.4 R24, [R89+0x4c00] ;  /* 0x004c00005918783b */ /* 0x000f220000000200 */
[----:B------:R-:W-:-:S04]  /*c7f0*/  DEPBAR.LE SB0, 0x0 ;  /* 0x000080000000791a */ /* 0x000fc80000000000 */
[----:B------:R3:W1:Y:S02]  /*c800*/  MUFU.TANH R172, R0 ;  /* 0x0000000000ac7308 */ /* 0x0006640000002400 */
[----:B---3--:R-:W-:-:S06]  /*c810*/  FMUL.FTZ R0, R20, UR11 ;  /* 0x0000000b14007c20 */ /* 0x008fcc0008410000 */
        /* <DEDUP_REMOVED lines=10> */
[----:B------:R1:W1:-:S15]  /*c8c0*/  MUFU.TANH R142, R0 ;  /* 0x00000000008e7308 */ /* 0x00025e0000002400 */
[----:B------:R-:W-:Y:S01]  /*c8d0*/  HMMA.16816.F32 R12, R4, R34, R12 ;  /* 0x00000022040c723c */ /* 0x000fe2000000180c */
[----:B-1----:R-:W-:-:S04]  /*c8e0*/  FMUL.FTZ R0, R17, UR11 ;  /* 0x0000000b11007c20 */ /* 0x002fc80008410000 */
[----:B------:R1:W1:-:S14]  /*c8f0*/  MUFU.TANH R135, R0 ;  /* 0x0000000000877308 */ /* 0x00025c0000002400 */
[----:B------:R-:W-:Y:S01]  /*c900*/  FMUL.FTZ R12, R12, UR11 ;  /* 0x0000000b0c0c7c20 */ /* 0x000fe20008410000 */
[----:B------:R-:W-:Y:S01]  /*c910*/  FMUL.FTZ R13, R13, UR11 ;  /* 0x0000000b0d0d7c20 */ /* 0x000fe20008410000 */
[----:B------:R-:W-:Y:S01]  /*c920*/  FMUL.FTZ R14, R14, UR11 ;  /* 0x0000000b0e0e7c20 */ /* 0x000fe20008410000 */
[----:B------:R-:W-:Y:S01]  /*c930*/  FMUL.FTZ R15, R15, UR11 ;  /* 0x0000000b0f0f7c20 */ /* 0x000fe20008410000 */
[----:B------:R-:W2:Y:S08]  /*c940*/  MUFU.TANH R128, R12 ;  /* 0x0000000c00807308 */ /* 0x000eb00000002400 */
[----:B------:R-:W2:Y:S01]  /*c950*/  MUFU.TANH R127, R13 ;  /* 0x0000000d007f7308 */ /* 0x000ea20000002400 */
[----:B-1----:R-:W-:-:S07]  /*c960*/  FMUL.FTZ R0, R18, UR11 ;  /* 0x0000000b12007c20 */ /* 0x002fce0008410000 */
[----:B------:R1:W1:Y:S08]  /*c970*/  MUFU.TANH R199, R0 ;  /* 0x0000000000c77308 */ /* 0x0002700000002400 */
[----:B------:R-:W3:Y:S08]  /*c980*/  MUFU.TANH R173, R14 ;  /* 0x0000000e00ad7308 */ /* 0x000ef00000002400 */
[----:B------:R-:W3:Y:S01]  /*c990*/  MUFU.TANH R165, R15 ;  /* 0x0000000f00a57308 */ /* 0x000ee20000002400 */
[----:B-1----:R-:W-:-:S02]  /*c9a0*/  FMUL.FTZ R0, R19, UR11 ;  /* 0x0000000b13007c20 */ /* 0x002fc40008410000 */
[C---:B--2---:R-:W-:Y:S05]  /*c9b0*/  HMMA.16816.F32 R16, R8.reuse, R28, RZ ;  /* 0x0000001c0810723c */ /* 0x044fea00000018ff */
[----:B------:R1:W2:Y:S03]  /*c9c0*/  MUFU.TANH R198, R0 ;  /* 0x0000000000c67308 */ /* 0x0002a60000002400 */
[----:B------:R-:W-:-:S12]  /*c9d0*/  HMMA.16816.F32 R8, R8, R30, RZ ;  /* 0x0000001e0808723c */ /* 0x000fd800000018ff */
[----:B----4-:R-:W-:Y:S01]  /*c9e0*/  HMMA.16816.F32 R16, R4, R24, R16 ;  /* 0x000000180410723c */ /* 0x010fe20000001810 */
[----:B-1----:R-:W-:-:S04]  /*c9f0*/  FMUL.FTZ R0, R20, UR11 ;  /* 0x0000000b14007c20 */ /* 0x002fc80008410000 */
[----:B------:R1:W4:Y:S03]  /*ca00*/  MUFU.TANH R134, R0 ;  /* 0x0000000000867308 */ /* 0x0003260000002400 */
        /* <DEDUP_REMOVED lines=11> */
[----:B------:R3:W2:Y:S08]  /*cac0*/  MUFU.TANH R124, R4 ;  /* 0x00000004007c7308 */ /* 0x0006b00000002400 */
[----:B------:R4:W2:Y:S01]  /*cad0*/  MUFU.TANH R123, R5 ;  /* 0x00000005007b7308 */ /* 0x0008a20000002400 */
[----:B-1----:R-:W-:-:S07]  /*cae0*/  FMUL.FTZ R0, R23, UR11 ;  /* 0x0000000b17007c20 */ /* 0x002fce0008410000 */
[----:B------:R1:W1:Y:S01]  /*caf0*/  MUFU.TANH R184, R0 ;  /* 0x0000000000b87308 */ /* 0x0002620000002400 */
[C---:B---3--:R-:W-:Y:S02]  /*cb00*/  VIMNMX R4, PT, PT, R48.reuse, R99, PT ;  /* 0x0000006330047248 */ /* 0x048fe40003fe0100 */
[----:B----4-:R-:W-:Y:S01]  /*cb10*/  VIADDMNMX R5, R48, 0x8, R99, PT ;  /* 0x0000000830057846 */ /* 0x010fe20003800163 */
[----:B-1----:R-:W-:-:S04]  /*cb20*/  FMUL.FTZ R0, R16, UR11 ;  /* 0x0000000b10007c20 */ /* 0x002fc80008410000 */
[----:B------:R1:W3:Y:S02]  /*cb30*/  MUFU.TANH R126, R0 ;  /* 0x00000000007e7308 */ /* 0x0002e40000002400 */
[----:B-1----:R-:W-:-:S06]  /*cb40*/  FMUL.FTZ R0, R17, UR11 ;  /* 0x0000000b11007c20 */ /* 0x002fcc0008410000 */
[----:B------:R1:W4:Y:S02]  /*cb50*/  MUFU.TANH R125, R0 ;  /* 0x00000000007d7308 */ /* 0x0003240000002400 */
[----:B-1----:R-:W-:-:S06]  /*cb60*/  FMUL.FTZ R0, R18, UR11 ;  /* 0x0000000b12007c20 */ /* 0x002fcc0008410000 */
[----:B------:R1:W1:Y:S02]  /*cb70*/  MUFU.TANH R162, R0 ;  /* 0x0000000000a27308 */ /* 0x0002640000002400 */
[----:B-1----:R-:W-:-:S06]  /*cb80*/  FMUL.FTZ R0, R19, UR11 ;  /* 0x0000000b13007c20 */ /* 0x002fcc0008410000 */
[----:B------:R1:W1:Y:S01]  /*cb90*/  MUFU.TANH R161, R0 ;  /* 0x0000000000a17308 */ /* 0x0002620000002400 */
[----:B------:R-:W-:Y:S06]  /*cba0*/  BAR.SYNC.DEFER_BLOCKING 0x0 ;  /* 0x0000000000007b1d */ /* 0x000fec0000010000 */
[----:B--234-:R-:W-:Y:S05]  /*cbb0*/  @!P0 BRA `(.L_x_901) ;  /* 0x0000000800288947 */ /* 0x01cfea0003800000 */
[----:B------:R-:W-:-:S04]  /*cbc0*/  UISETP.NE.U32.AND UP0, UPT, UR12, URZ, UPT ;  /* 0x000000ff0c00728c */ /* 0x000fc8000bf05070 */
[----:B------:R-:W-:-:S09]  /*cbd0*/  UISETP.NE.AND.EX UP0, UPT, UR13, URZ, UPT, UP0 ;  /* 0x000000ff0d00728c */ /* 0x000fd2000bf05300 */
[----:B------:R-:W-:Y:S05]  /*cbe0*/  BRA.U UP0, `(.L_x_902) ;  /* 0x0000000100287547 */ /* 0x000fea000b800000 */
[----:B------:R-:W2:Y:S02]  /*cbf0*/  LDCU UR5, c[0x0][0x3b8] ;  /* 0x00007700ff0577ac */ /* 0x000ea40008000800 */
[----:B--2---:R-:W-:Y:S01]  /*cc00*/  IMAD.U32 R2, RZ, RZ, UR5 ;  /* 0x00000005ff027e24 */ /* 0x004fe2000f8e00ff */
[----:B------:R-:W-:Y:S02]  /*cc10*/  UMOV UR5, URZ ;  /* 0x000000ff00057c82 */ /* 0x000fe40008000000 */
[----:B------:R-:W-:Y:S01]  /*cc20*/  IADD3 R3, P0, PT, RZ, -UR5, RZ ;  /* 0x80000005ff037c10 */ /* 0x000fe2000ff1e0ff */
[----:B-1----:R-:W-:-:S04]  /*cc30*/  IMAD.SHL.U32 R0, R2, 0x100, RZ ;  /* 0x0000010002007824 */ /* 0x002fc800078e00ff */
[----:B------:R-:W-:-:S05]  /*cc40*/  IMAD.X R0, RZ, RZ, ~R0, P0 ;  /* 0x000000ffff007224 */ /* 0x000fca00000e0e00 */
[----:B------:R-:W-:-:S04]  /*cc50*/  SHF.R.S64 R3, R3, 0x1f, R0 ;  /* 0x0000001f03037819 */ /* 0x000fc80000001000 */
[----:B------:R-:W-:-:S04]  /*cc60*/  IADD3 R222, P0, PT, R3, R222, RZ ;  /* 0x000000de03de7210 */ /* 0x000fc80007f1e0ff */
[----:B------:R-:W-:Y:S01]  /*cc70*/  LEA.HI.X.SX32 R219, R0, R219, 0x1, P0 ;  /* 0x000000db00db7211 */ /* 0x000fe200000f0eff */
[----:B------:R-:W-:Y:S08]  /*cc80*/  BRA `(.L_x_903) ;  /* 0x0000000000fc7947 */ /* 0x000ff00003800000 */
.L_x_902:
[----:B------:R-:W2:Y:S01]  /*cc90*/  LDC R12, c[0x0][0x4f0] ;  /* 0x00013c00ff0c7b82 */ /* 0x000ea20000000800 */
[C---:B------:R-:W-:Y:S01]  /*cca0*/  IADD3 R9, PT, PT, R242.reuse, -0x200, RZ ;  /* 0xfffffe00f2097810 */ /* 0x040fe20007ffe0ff */
[----:B------:R-:W-:Y:S01]  /*ccb0*/  VIADD R7, R242, 0xffffff00 ;  /* 0xffffff00f2077836 */ /* 0x000fe20000000000 */
[----:B------:R-:W3:Y:S02]  /*ccc0*/  LDCU.64 UR8, c[0x0][0x3a0] ;  /* 0x00007400ff0877ac */ /* 0x000ee40008000a00 */
[----:B------:R-:W-:Y:S02]  /*ccd0*/  IABS R6, R9 ;  /* 0x0000000900067213 */ /* 0x000fe40000000000 */
[----:B------:R-:W-:Y:S02]  /*cce0*/  IABS R8, R7 ;  /* 0x0000000700087213 */ /* 0x000fe40000000000 */
[----:B--2---:R-:W-:-:S04]  /*ccf0*/  IABS R11, R12 ;  /* 0x0000000c000b7213 */ /* 0x004fc80000000000 */
[----:B------:R-:W2:Y:S08]  /*cd00*/  I2F.RP R2, R11 ;  /* 0x0000000b00027306 */ /* 0x000eb00000209400 */
[----:B--2---:R-:W2:Y:S02]  /*cd10*/  MUFU.RCP R2, R2 ;  /* 0x0000000200027308 */ /* 0x004ea40000001000 */
[----:B--2---:R-:W-:-:S06]  /*cd20*/  VIADD R2, R2, 0xffffffe ;  /* 0x0ffffffe02027836 */ /* 0x004fcc0000000000 */
[----:B------:R-:W1:Y:S02]  /*cd30*/  F2I.FTZ.U32.TRUNC.NTZ R3, R2 ;  /* 0x0000000200037305 */ /* 0x000e64000021f000 */
[----:B-1----:R-:W-:Y:S01]  /*cd40*/  IMAD.MOV R0, RZ, RZ, -R3 ;  /* 0x000000ffff007224 */ /* 0x002fe200078e0a03 */
[----:B------:R-:W-:-:S03]  /*cd50*/  MOV R2, RZ ;  /* 0x000000ff00027202 */ /* 0x000fc60000000f00 */
[----:B------:R-:W-:-:S04]  /*cd60*/  IMAD R0, R0, R11, RZ ;  /* 0x0000000b00007224 */ /* 0x000fc800078e02ff */
[----:B------:R-:W-:-:S04]  /*cd70*/  IMAD.HI.U32 R2, R3, R0, R2 ;  /* 0x0000000003027227 */ /* 0x000fc800078e0002 */
[----:B------:R-:W-:Y:S01]  /*cd80*/  IMAD.MOV.U32 R3, RZ, RZ, R6 ;  /* 0x000000ffff037224 */ /* 0x000fe200078e0006 */
[----:B------:R-:W-:-:S03]  /*cd90*/  MOV R6, R8 ;  /* 0x0000000800067202 */ /* 0x000fc60000000f00 */
        /* <DEDUP_REMOVED lines=13> */
[-C--:B------:R-:W-:Y:S02]  /*ce70*/  LOP3.LUT R3, R9, R12.reuse, RZ, 0x3c, !PT ;  /* 0x0000000c09037212 */ /* 0x080fe400078e3cff */
[----:B------:R-:W-:Y:S02]  /*ce80*/  ISETP.GE.U32.AND P3, PT, R6, R11, PT ;  /* 0x0000000b0600720c */ /* 0x000fe40003f66070 */
[----:B------:R-:W-:-:S02]  /*ce90*/  LOP3.LUT R6, R7, R12, RZ, 0x3c, !PT ;  /* 0x0000000c07067212 */ /* 0x000fc400078e3cff */
[----:B------:R-:W-:Y:S02]  /*cea0*/  ISETP.GE.AND P1, PT, R3, RZ, PT ;  /* 0x000000ff0300720c */ /* 0x000fe40003f26270 */
[----:B------:R-:W-:Y:S02]  /*ceb0*/  ISETP.GE.AND P4, PT, R6, RZ, PT ;  /* 0x000000ff0600720c */ /* 0x000fe40003f86270 */
[----:B------:R-:W-:Y:S01]  /*cec0*/  ISETP.NE.AND P0, PT, R12, RZ, PT ;  /* 0x000000ff0c00720c */ /* 0x000fe20003f05270 */
[----:B------:R-:W-:Y:S01]  /*ced0*/  @P2 VIADD R0, R0, 0x1 ;  /* 0x0000000100002836 */ /* 0x000fe20000000000 */
[----:B------:R-:W-:-:S03]  /*cee0*/  LOP3.LUT R3, RZ, R12, RZ, 0x33, !PT ;  /* 0x0000000cff037212 */ /* 0x000fc600078e33ff */
[----:B------:R-:W-:-:S04]  /*cef0*/  @P3 IADD3 R2, PT, PT, R2, 0x1, RZ ;  /* 0x0000000102023810 */ /* 0x000fc80007ffe0ff */
[----:B------:R-:W-:Y:S02]  /*cf00*/  @!P1 IMAD.MOV R0, RZ, RZ, -R0 ;  /* 0x000000ffff009224 */ /* 0x000fe400078e0a00 */
[----:B------:R-:W-:-:S03]  /*cf10*/  @!P4 IADD3 R2, PT, PT, -R2, RZ, RZ ;  /* 0x000000ff0202c210 */ /* 0x000fc60007ffe1ff */
[C---:B------:R-:W-:Y:S02]  /*cf20*/  SEL R8, R3.reuse, R0, !P0 ;  /* 0x0000000003087207 */ /* 0x040fe40004000000 */
[----:B------:R-:W-:-:S03]  /*cf30*/  SEL R0, R3, R2, !P0 ;  /* 0x0000000203007207 */ /* 0x000fc60004000000 */
[----:B------:R-:W-:-:S04]  /*cf40*/  IMAD.WIDE R6, R8, 0x4, R180 ;  /* 0x0000000408067825 */ /* 0x000fc800078e02b4 */
[C---:B------:R-:W-:Y:S01]  /*cf50*/  IMAD.WIDE R2, R0.reuse, 0x4, R180 ;  /* 0x0000000400027825 */ /* 0x040fe200078e02b4 */
[----:B------:R1:W2:Y:S04]  /*cf60*/  LDG.E R9, desc[UR6][R6.64] ;  /* 0x0000000606097981 */ /* 0x0002a8000c1e1900 */
[----:B------:R4:W2:Y:S01]  /*cf70*/  LDG.E R7, desc[UR6][R2.64] ;  /* 0x0000000602077981 */ /* 0x0008a2000c1e1900 */
[----:B------:R-:W-:-:S04]  /*cf80*/  IMAD.IADD R0, R0, 0x1, -R8 ;  /* 0x0000000100007824 */ /* 0x000fc800078e0a08 */
[----:B------:R-:W-:-:S05]  /*cf90*/  IMAD R0, R0, R12, -0x100 ;  /* 0xffffff0000007424 */ /* 0x000fca00078e020c */
[----:B-1----:R-:W-:Y:S01]  /*cfa0*/  SHF.R.S32.HI R6, RZ, 0x1f, R0 ;  /* 0x0000001fff067819 */ /* 0x002fe20000011400 */
[----:B----4-:R-:W1:Y:S04]  /*cfb0*/  LDC.64 R2, c[0x0][0x3b8] ;  /* 0x0000ee00ff027b82 */ /* 0x010e680000000a00 */
[----:B-1----:R-:W-:-:S04]  /*cfc0*/  IMAD R6, R6, R2, RZ ;  /* 0x0000000206067224 */ /* 0x002fc800078e02ff */
[C---:B------:R-:W-:Y:S01]  /*cfd0*/  IMAD R3, R0.reuse, R3, R6 ;  /* 0x0000000300037224 */ /* 0x040fe200078e0206 */
[----:B--2---:R-:W-:Y:S01]  /*cfe0*/  IADD3 R9, PT, PT, R9, -R7, RZ ;  /* 0x8000000709097210 */ /* 0x004fe20007ffe0ff */
[----:B------:R-:W-:-:S03]  /*cff0*/  IMAD.WIDE.U32 R6, R0, R2, RZ ;  /* 0x0000000200067225 */ /* 0x000fc600078e00ff */
[----:B------:R-:W-:Y:S01]  /*d000*/  SHF.R.S32.HI R0, RZ, 0x1f, R9 ;  /* 0x0000001fff007819 */ /* 0x000fe20000011409 */
[----:B------:R-:W-:-:S04]  /*d010*/  IMAD.IADD R7, R7, 0x1, R3 ;  /* 0x0000000107077824 */ /* 0x000fc800078e0203 */
[----:B---3--:R-:W-:Y:S02]  /*d020*/  IMAD R0, R0, UR8, RZ ;  /* 0x0000000800007c24 */ /* 0x008fe4000f8e02ff */
[----:B------:R-:W-:-:S04]  /*d030*/  IMAD.WIDE.U32 R6, R9, UR8, R6 ;  /* 0x0000000809067c25 */ /* 0x000fc8000f8e0006 */
[----:B------:R-:W-:Y:S01]  /*d040*/  IMAD R0, R9, UR9, R0 ;  /* 0x0000000909007c24 */ /* 0x000fe2000f8e0200 */
[----:B------:R-:W-:-:S04]  /*d050*/  LEA R222, P0, R6, R222, 0x1 ;  /* 0x000000de06de7211 */ /* 0x000fc800078008ff */
[----:B------:R-:W-:-:S04]  /*d060*/  IADD3 R0, PT, PT, R7, R0, RZ ;  /* 0x0000000007007210 */ /* 0x000fc80007ffe0ff */
[----:B------:R-:W-:-:S07]  /*d070*/  LEA.HI.X R219, R6, R219, R0, 0x1, P0 ;  /* 0x000000db06db7211 */ /* 0x000fce00000f0c00 */
.L_x_903:
[----:B------:R-:W1:Y:S01]  /*d080*/  LDC R3, c[0x0][0x3bc] ;  /* 0x0000ef00ff037b82 */ /* 0x000e620000000800 */
[----:B------:R-:W2:Y:S01]  /*d090*/  LDCU UR5, c[0x0][0x440] ;  /* 0x00008800ff0577ac */ /* 0x000ea20008000800 */
[C---:B------:R-:W-:Y:S01]  /*d0a0*/  IMAD.SHL.U32 R16, R2.reuse, 0x40, RZ ;  /* 0x0000004002107824 */ /* 0x040fe200078e00ff */
[----:B------:R-:W-:-:S04]  /*d0b0*/  LEA R14, P1, R2, R222, 0x6 ;  /* 0x000000de020e7211 */ /* 0x000fc800078230ff */
[----:B------:R-:W-:Y:S02]  /*d0c0*/  IADD3 R12, P2, PT, R16, R14, RZ ;  /* 0x0000000e100c7210 */ /* 0x000fe40007f5e0ff */
[----:B--2---:R-:W-:Y:S02]  /*d0d0*/  ISETP.GE.AND P0, PT, R132, UR5, PT ;  /* 0x0000000584007c0c */ /* 0x004fe4000bf06270 */
[C-C-:B-1----:R-:W-:Y:S02]  /*d0e0*/  SHF.L.U64.HI R0, R2.reuse, 0x6, R3.reuse ;  /* 0x0000000602007819 */ /* 0x142fe40000010203 */
[----:B------:R-:W-:Y:S02]  /*d0f0*/  LEA.HI.X R15, R2, R219, R3, 0x6, P1 ;  /* 0x000000db020f7211 */ /* 0x000fe400008f3403 */
[----:B------:R-:W-:-:S03]  /*d100*/  IADD3 R10, P1, PT, R12, R16, RZ ;  /* 0x000000100c0a7210 */ /* 0x000fc60007f3e0ff */
[----:B------:R-:W-:Y:S01]  /*d110*/  IMAD.X R13, R0, 0x1, R15, P2 ;  /* 0x00000001000d7824 */ /* 0x000fe200010e060f */
[----:B------:R-:W-:-:S03]  /*d120*/  IADD3 R8, P2, PT, R10, R16, RZ ;  /* 0x000000100a087210 */ /* 0x000fc60007f5e0ff */
[----:B------:R-:W-:Y:S02]  /*d130*/  @!P0 IMAD.MOV.U32 R2, RZ, RZ, R222 ;  /* 0x000000ffff028224 */ /* 0x000fe400078e00de */
[--C-:B------:R-:W-:Y:S01]  /*d140*/  IMAD.X R11, R13, 0x1, R0.reuse, P1 ;  /* 0x000000010d0b7824 */ /* 0x100fe200008e0600 */
        /* <DEDUP_REMOVED lines=24> */
[----:B------:R2:W-:Y:S02]  /*d2d0*/  @P0 STS.128 [R168+0x2800], RZ ;  /* 0x002800ffa8000388 */ /* 0x0005e40000000c00 */
[----:B------:R-:W-:Y:S02]  /*d2e0*/  IMAD.X R3, R7, 0x1, R0, P2 ;  /* 0x0000000107037824 */ /* 0x000fe400010e0600 */
[----:B------:R-:W-:Y:S01]  /*d2f0*/  @!PT LDS RZ, [RZ] ;  /* 0x00000000fffff984 */ /* 0x000fe20000000800 */
[----:B------:R-:W-:Y:S01]  /*d300*/  @!PT LDS RZ, [RZ] ;  /* 0x00000000fffff984 */ /* 0x000fe20000000800 */
[----:B------:R-:W-:Y:S01]  /*d310*/  @!PT LDS RZ, [RZ] ;  /* 0x00000000fffff984 */ /* 0x000fe20000000800 */
[----:B------:R2:W-:Y:S01]  /*d320*/  @!P0 LDGSTS.E.BYPASS.LTC128B.128 [R168+0x3000], desc[UR6][R8.64] ;  /* 0x0300000008a88fae */ /* 0x0005e2000b981a06 */
[----:B---3--:R-:W-:-:S03]  /*d330*/  @!P0 IADD3 R14, P1, PT, R2, R16, RZ ;  /* 0x00000010020e8210 */ /* 0x008fc60007f3e0ff */
        /* <DEDUP_REMOVED lines=18> */
.L_x_901:
[----:B--2---:R-:W-:Y:S01]  /*d460*/  IMAD.SHL.U32 R6, R167, 0x2, RZ ;  /* 0x00000002a7067824 */ /* 0x004fe200078e00ff */
[----:B------:R-:W2:Y:S04]  /*d470*/  LDCU UR10, c[0x0][0x45c] ;  /* 0x00008b80ff0a77ac */ /* 0x000ea80008000800 */
[----:B------:R-:W-:-:S05]  /*d480*/  LOP3.LUT R6, R6, 0x6, RZ, 0xc0, !PT ;  /* 0x0000000606067812 */ /* 0x000fca00078ec0ff */
[----:B------:R-:W-:-:S04]  /*d490*/  IMAD R6, R239, 0x100, R6 ;  /* 0x00000100ef067824 */ /* 0x000fc800078e0206 */
[C---:B------:R-:W-:Y:S02]  /*d4a0*/  VIADD R21, R6.reuse, 0xffffff00 ;  /* 0xffffff0006157836 */ /* 0x040fe40000000000 */
[C---:B------:R-:W-:Y:S02]  /*d4b0*/  VIADD R19, R6.reuse, 0xffffff01 ;  /* 0xffffff0106137836 */ /* 0x040fe40000000000 */
[C---:B------:R-:W-:Y:S01]  /*d4c0*/  VIADD R18, R6.reuse, 0xffffff08 ;  /* 0xffffff0806127836 */ /* 0x040fe20000000000 */
[-C--:B------:R-:W-:Y:S01]  /*d4d0*/  ISETP.GE.AND P0, PT, R21, R4.reuse, PT ;  /* 0x000000041500720c */ /* 0x080fe20003f06270 */
[C---:B------:R-:W-:Y:S01]  /*d4e0*/  VIADD R26, R6.reuse, 0xffffff09 ;  /* 0xffffff09061a7836 */ /* 0x040fe20000000000 */
[-C--:B------:R-:W-:Y:S01]  /*d4f0*/  ISETP.GE.AND P1, PT, R19, R4.reuse, PT ;  /* 0x000000041300720c */ /* 0x080fe20003f26270 */
[----:B------:R-:W-:Y:S01]  /*d500*/  VIADD R25, R6, 0xffffff10 ;  /* 0xffffff1006197836 */ /* 0x000fe20000000000 */
[-C--:B------:R-:W-:Y:S01]  /*d510*/  ISETP.GE.AND P2, PT, R18, R4.reuse, PT ;  /* 0x000000041200720c */ /* 0x080fe20003f46270 */
        /* <DEDUP_REMOVED lines=9> */
[----:B------:R-:W-:Y:S01]  /*d5b0*/  FSEL R8, R187, -INF , !P2 ;  /* 0xff800000bb087808 */ /* 0x000fe20005000000 */
[----:B------:R-:W-:Y:S01]  /*d5c0*/  VIADD R34, R6, 0xffffff28 ;  /* 0xffffff2806227836 */ /* 0x000fe20000000000 */
[-C--:B------:R-:W-:Y:S01]  /*d5d0*/  ISETP.GE.AND P0, PT, R24, R4.reuse, PT ;  /* 0x000000041800720c */ /* 0x080fe20003f06270 */
[C---:B------:R-:W-:Y:S01]  /*d5e0*/  VIADD R33, R6.reuse, 0xffffff29 ;  /* 0xffffff2906217836 */ /* 0x040fe20000000000 */
[-C--:B------:R-:W-:Y:S01]  /*d5f0*/  ISETP.GE.AND P1, PT, R23, R4.reuse, PT ;  /* 0x000000041700720c */ /* 0x080fe20003f26270 */
[----:B------:R-:W-:Y:S01]  /*d600*/  VIADD R32, R6, 0xffffff30 ;  /* 0xffffff3006207836 */ /* 0x000fe20000000000 */
        /* <DEDUP_REMOVED lines=23> */
[----:B------:R-:W-:Y:S01]  /*d780*/  VIADD R47, R6, 0xffffff60 ;  /* 0xffffff60062f7836 */ /* 0x000fe20000000000 */
[----:B------:R-:W-:Y:S01]  /*d790*/  FMNMX3.FTZ R20, R20, R11, R12, !PT ;  /* 0x0000000b14147276 */ /* 0x000fe2000781000c */
[C---:B------:R-:W-:Y:S01]  /*d7a0*/  VIADD R54, R6.reuse, 0xffffff61 ;  /* 0xffffff6106367836 */ /* 0x040fe20000000000 */
[-C--:B------:R-:W-:Y:S01]  /*d7b0*/  ISETP.GE.AND P1, PT, R33, R4.reuse, PT ;  /* 0x000000042100720c */ /* 0x080fe20003f26270 */
[----:B------:R-:W-:Y:S01]  /*d7c0*/  VIADD R53, R6, 0xffffff68 ;  /* 0xffffff6806357836 */ /* 0x000fe20000000000 */
[-C--:B------:R-:W-:Y:S01]  /*d7d0*/  ISETP.GE.AND P2, PT, R32, R4.reuse, PT ;  /* 0x000000042000720c */ /* 0x080fe20003f46270 */
        /* <DEDUP_REMOVED lines=19> */
[-C--:B------:R-:W-:Y:S01]  /*d910*/  ISETP.GE.AND P1, PT, R42, R4.reuse, PT ;  /* 0x000000042a00720c */ /* 0x080fe20003f26270 */
[C---:B------:R-:W-:Y:S01]  /*d920*/  VIADD R68, R6.reuse, 0xffffff91 ;  /* 0xffffff9106447836 */ /* 0x040fe20000000000 */
[----:B------:R-:W-:Y:S01]  /*d930*/  FSEL R27, R145, -INF , !P3 ;  /* 0xff800000911b7808 */ /* 0x000fe20005800000 */
[C---:B------:R-:W-:Y:S01]  /*d940*/  VIADD R70, R6.reuse, 0xffffff98 ;  /* 0xffffff9806467836 */ /* 0x040fe20000000000 */
        /* <DEDUP_REMOVED lines=26> */
[----:B------:R-:W-:Y:S01]  /*daf0*/  ISETP.GE.AND P2, PT, R49, R4, PT ;  /* 0x000000043100720c */ /* 0x000fe20003f46270 */
        /* <DEDUP_REMOVED lines=125> */
[----:B-1----:R-:W1:Y:S01]  /*e2d0*/  SHFL.BFLY PT, R0, R20, 0x2, 0x1f ;  /* 0x0c401f0014007f89 */ /* 0x002e6200000e0000 */
[----:B------:R-:W-:-:S02]  /*e2e0*/  ISETP.GE.AND P4, PT, R25, R5, PT ;  /* 0x000000051900720c */ /* 0x000fc40003f86270 */
[-C--:B------:R-:W-:Y:S02]  /*e2f0*/  ISETP.GE.AND P5, PT, R66, R5.reuse, PT ;  /* 0x000000054200720c */ /* 0x080fe40003fa6270 */
[----:B------:R-:W-:Y:S02]  /*e300*/  FSEL R18, R237, -INF , !P4 ;  /* 0xff800000ed127808 */ /* 0x000fe40006000000 */
[----:B------:R-:W-:Y:S02]  /*e310*/  ISETP.GE.AND P4, PT, R28, R5, PT ;  /* 0x000000051c00720c */ /* 0x000fe40003f86270 */
[----:B------:R-:W-:Y:S02]  /*e320*/  LOP3.LUT P6, RZ, R167, 0x4, RZ, 0xc0, !PT ;  /* 0x00000004a7ff7812 */ /* 0x000fe400078cc0ff */
[----:B-1----:R-:W-:-:S05]  /*e330*/  FMNMX.FTZ R20, R20, R0, !PT ;  /* 0x0000000014147209 */ /* 0x002fca0007810000 */
[----:B------:R-:W1:Y:S02]  /*e340*/  SHFL.BFLY PT, R0, R20, 0x1, 0x1f ;  /* 0x0c201f0014007f89 */ /* 0x000e6400000e0000 */
[----:B-1----:R-:W-:-:S04]  /*e350*/  FMNMX.FTZ R20, R20, R0, !PT ;  /* 0x0000000014147209 */ /* 0x002fc80007810000 */
[C---:B------:R-:W-:Y:S01]  /*e360*/  FSETP.NEU.FTZ.AND P0, PT, R20.reuse, -INF , PT ;  /* 0xff8000001400780b */ /* 0x040fe20003f1d000 */
[----:B--2---:R-:W-:-:S05]  /*e370*/  FMUL.FTZ R2, R20, UR10 ;  /* 0x0000000a14027c20 */ /* 0x004fca0008410000 */
[----:B------:R-:W-:Y:S02]  /*e380*/  FSEL R2, R2, RZ, P0 ;  /* 0x000000ff02027208 */ /* 0x000fe40000000000 */
[----:B------:R-:W-:-:S03]  /*e390*/  ISETP.GE.AND P0, PT, R21, R5, PT ;  /* 0x000000051500720c */ /* 0x000fc60003f06270 */
[----:B------:R-:W-:-:S04]  /*e3a0*/  FFMA.FTZ R0, R3, UR10, -R2 ;  /* 0x0000000a03007c23 */ /* 0x000fc80008010802 */
[----:B------:R1:W-:Y:S02]  /*e3b0*/  MUFU.EX2 R175, R0 ;  /* 0x0000000000af7308 */ /* 0x0003e40000000800 */
[--C-:B-1----:R-:W-:Y:S01]  /*e3c0*/  FFMA.FTZ R0, R7, UR10, -R2.reuse ;  /* 0x0000000a07007c23 */ /* 0x102fe20008010802 */
[----:B------:R-:W-:-:S05]  /*e3d0*/  FFMA.FTZ R7, R110, UR10, -R2 ;  /* 0x0000000a6e077c23 */ /* 0x000fca0008010802 */
[----:B------:R1:W2:Y:S08]  /*e3e0*/  MUFU.EX2 R174, R0 ;  /* 0x0000000000ae7308 */ /* 0x0002b00000000800 */
[----:B------:R-:W-:Y:S01]  /*e3f0*/  MUFU.EX2 R110, R7 ;  /* 0x00000007006e7308 */ /* 0x000fe20000000800 */
[----:B-1----:R-:W-:-:S07]  /*e400*/  FFMA.FTZ R0, R8, UR10, -R2 ;  /* 0x0000000a08007c23 */ /* 0x002fce0008010802 */
[----:B------:R1:W-:Y:S02]  /*e410*/  MUFU.EX2 R176, R0 ;  /* 0x0000000000b07308 */ /* 0x0003e40000000800 */
[----:B-1----:R-:W-:Y:S01]  /*e420*/  FFMA.FTZ R0, R9, UR10, -R2 ;  /* 0x0000000a09007c23 */ /* 0x002fe20008010802 */
[----:B------:R-:W-:Y:S02]  /*e430*/  FSEL R9, R240, -INF , !P1 ;  /* 0xff800000f0097808 */ /* 0x000fe40004800000 */
[----:B------:R-:W-:-:S03]  /*e440*/  ISETP.GE.AND P1, PT, R23, R5, PT ;  /* 0x000000051700720c */ /* 0x000fc60003f26270 */
[----:B------:R1:W3:Y:S01]  /*e450*/  MUFU.EX2 R177, R0 ;  /* 0x0000000000b17308 */ /* 0x0002e20000000800 */
[----:B------:R-:W-:Y:S02]  /*e460*/  FSEL R23, R194, -INF , !P4 ;  /* 0xff800000c2177808 */ /* 0x000fe40006000000 */
[----:B------:R-:W-:Y:S02]  /*e470*/  FSEL R19, R197, -INF , !P1 ;  /* 0xff800000c5137808 */ /* 0x000fe40004800000 */
[-C--:B------:R-:W-:Y:S02]  /*e480*/  ISETP.GE.AND P1, PT, R33, R5.reuse, PT ;  /* 0x000000052100720c */ /* 0x080fe40003f26270 */
[-C--:B------:R-:W-:Y:S02]  /*e490*/  ISETP.GE.AND P4, PT, R37, R5.reuse, PT ;  /* 0x000000052500720c */ /* 0x080fe40003f86270 */
[----:B------:R-:W-:Y:S02]  /*e4a0*/  FSEL R124, R232, -INF , !P1 ;  /* 0xff800000e87c7808 */ /* 0x000fe40004800000 */
[----:B------:R-:W-:-:S02]  /*e4b0*/  ISETP.GE.AND P1, PT, R42, R5, PT ;  /* 0x000000052a00720c */ /* 0x000fc40003f26270 */
[----:B------:R-:W-:Y:S02]  /*e4c0*/  FSEL R127, R230, -INF , !P4 ;  /* 0xff800000e67f7808 */ /* 0x000fe40006000000 */
[----:B------:R-:W-:Y:S01]  /*e4d0*/  FSEL R131, R228, -INF , !P1 ;  /* 0xff800000e4837808 */ /* 0x000fe20004800000 */
[----:B-1----:R-:W-:Y:S01]  /*e4e0*/  FFMA.FTZ R0, R10, UR10, -R2 ;  /* 0x0000000a0a007c23 */ /* 0x002fe20008010802 */
[----:B------:R-:W-:Y:S02]  /*e4f0*/  FSEL R10, R190, -INF , !P0 ;  /* 0xff800000be0a7808 */ /* 0x000fe40004000000 */
[-C--:B------:R-:W-:Y:S01]  /*e500*/  ISETP.GE.AND P0, PT, R24, R5.reuse, PT ;  /* 0x000000051800720c */ /* 0x080fe20003f06270 */
[----:B------:R1:W-:Y:S01]  /*e510*/  MUFU.EX2 R178, R0 ;  /* 0x0000000000b27308 */ /* 0x0003e20000000800 */
[-C--:B------:R-:W-:Y:S02]  /*e520*/  ISETP.GE.AND P4, PT, R45, R5.reuse, PT ;  /* 0x000000052d00720c */ /* 0x080fe40003f86270 */
[----:B------:R-:W-:-:S02]  /*e530*/  ISETP.GE.AND P1, PT, R43, R5, PT ;  /* 0x000000052b00720c */ /* 0x000fc40003f26270 */
[----:B------:R-:W-:Y:S02]  /*e540*/  FSEL R136, R216, -INF , !P4 ;  /* 0xff800000d8887808 */ /* 0x000fe40006000000 */
[-C--:B------:R-:W-:Y:S01]  /*e550*/  ISETP.GE.AND P4, PT, R47, R5.reuse, PT ;  /* 0x000000052f00720c */ /* 0x080fe20003f86270 */
[--C-:B-1----:R-:W-:Y:S01]  /*e560*/  FFMA.FTZ R0, R11, UR10, -R2.reuse ;  /* 0x0000000a0b007c23 */ /* 0x102fe20008010802 */
[----:B------:R-:W-:Y:S02]  /*e570*/  FSEL R11, R191, -INF , !P3 ;  /* 0xff800000bf0b7808 */ /* 0x000fe40005800000 */
[----:B------:R-:W-:Y:S01]  /*e580*/  ISETP.GE.AND P3, PT, R29, R5, PT ;  /* 0x000000051d00720c */ /* 0x000fe20003f66270 */
[----:B------:R1:W-:Y:S02]  /*e590*/  MUFU.EX2 R182, R0 ;  /* 0x0000000000b67308 */ /* 0x0003e40000000800 */
[----:B-1----:R-:W-:Y:S01]  /*e5a0*/  FFMA.FTZ R0, R12, UR10, -R2 ;  /* 0x0000000a0c007c23 */ /* 0x002fe20008010802 */
[----:B------:R-:W-:-:S02]  /*e5b0*/  FSEL R12, R238, -INF , !P2 ;  /* 0xff800000ee0c7808 */ /* 0x000fc40005000000 */
[----:B------:R-:W-:-:S03]  /*e5c0*/  ISETP.GE.AND P2, PT, R30, R5, PT ;  /* 0x000000051e00720c */ /* 0x000fc60003f46270 */
[----:B------:R1:W-:Y:S01]  /*e5d0*/  MUFU.EX2 R186, R0 ;  /* 0x0000000000ba7308 */ /* 0x0003e20000000800 */
[----:B------:R-:W-:Y:S02]  /*e5e0*/  FMNMX3.FTZ R3, R10, R9, R12, !PT ;  /* 0x000000090a037276 */ /* 0x000fe4000781000c */
[----:B------:R-:W-:Y:S02]  /*e5f0*/  FSEL R21, R235, -INF , !P2 ;  /* 0xff800000eb157808 */ /* 0x000fe40005000000 */
[----:B------:R-:W-:Y:S02]  /*e600*/  FMNMX3.FTZ R3, R3, R11, R18, !PT ;  /* 0x0000000b03037276 */ /* 0x000fe40007810012 */
[----:B------:R-:W-:-:S04]  /*e610*/  ISETP.GE.AND P2, PT, R32, R5, PT ;  /* 0x000000052000720c */ /* 0x000fc80003f46270 */
[----:B------:R-:W-:Y:S02]  /*e620*/  FSEL R125, R196, -INF , !P2 ;  /* 0xff800000c47d7808 */ /* 0x000fe40005000000 */
[----:B------:R-:W-:Y:S01]  /*e630*/  ISETP.GE.AND P2, PT, R40, R5, PT ;  /* 0x000000052800720c */ /* 0x000fe20003f46270 */
[----:B-1----:R-:W-:-:S03]  /*e640*/  FFMA.FTZ R0, R13, UR10, -R2 ;  /* 0x0000000a0d007c23 */ /* 0x002fc60008010802 */
[----:B------:R-:W-:Y:S02]  /*e650*/  FSEL R134, R217, -INF , !P2 ;  /* 0xff800000d9867808 */ /* 0x000fe40005000000 */
[----:B------:R-:W-:Y:S01]  /*e660*/  ISETP.GE.AND P2, PT, R49, R5, PT ;  /* 0x000000053100720c */ /* 0x000fe20003f46270 */
[----:B------:R1:W-:Y:S02]  /*e670*/  MUFU.EX2 R187, R0 ;  /* 0x0000000000bb7308 */ /* 0x0003e40000000800 */
[----:B-1----:R-:W-:-:S06]  /*e680*/  FFMA.FTZ R0, R14, UR10, -R2 ;  /* 0x0000000a0e007c23 */ /* 0x002fcc0008010802 */
[----:B------:R1:W-:Y:S02]  /*e690*/  MUFU.EX2 R188, R0 ;  /* 0x0000000000bc7308 */ /* 0x0003e40000000800 */
[----:B-1----:R-:W-:-:S06]  /*e6a0*/  FFMA.FTZ R0, R15, UR10, -R2 ;  /* 0x0000000a0f007c23 */ /* 0x002fcc0008010802 */
[----:B------:R1:W-:Y:S02]  /*e6b0*/  MUFU.EX2 R189, R0 ;  /* 0x0000000000bd7308 */ /* 0x0003e40000000800 */
[----:B-1----:R-:W-:-:S06]  /*e6c0*/  FFMA.FTZ R0, R16, UR10, -R2 ;  /* 0x0000000a10007c23 */ /* 0x002fcc0008010802 */
[----:B------:R1:W-:Y:S02]  /*e6d0*/  MUFU.EX2 R193, R0 ;  /* 0x0000000000c17308 */ /* 0x0003e40000000800 */
[----:B-1----:R-:W-:Y:S01]  /*e6e0*/  FFMA.FTZ R0, R17, UR10, -R2 ;  /* 0x0000000a11007c23 */ /* 0x002fe20008010802 */
[----:B------:R-:W-:Y:S02]  /*e6f0*/  FSEL R17, R236, -INF , !P0 ;  /* 0xff800000ec117808 */ /* 0x000fe40004000000 */
[----:B------:R-:W-:-:S03]  /*e700*/  ISETP.GE.AND P0, PT, R34, R5, PT ;  /* 0x000000052200720c */ /* 0x000fc60003f06270 */
[----:B------:R1:W-:Y:S01]  /*e710*/  MUFU.EX2 R190, R0 ;  /* 0x0000000000be7308 */ /* 0x0003e20000000800 */
[----:B------:R-:W-:Y:S02]  /*e720*/  FMNMX3.FTZ R3, R3, R17, R19, !PT ;  /* 0x0000001103037276 */ /* 0x000fe40007810013 */
[----:B------:R-:W-:Y:S02]  /*e730*/  FSEL R123, R233, -INF , !P0 ;  /* 0xff800000e97b7808 */ /* 0x000fe40004000000 */
[----:B------:R-:W-:-:S04]  /*e740*/  ISETP.GE.AND P0, PT, R36, R5, PT ;  /* 0x000000052400720c */ /* 0x000fc80003f06270 */
[----:B------:R-:W-:Y:S02]  /*e750*/  FSEL R128, R200, -INF , !P0 ;  /* 0xff800000c8807808 */ /* 0x000fe40004000000 */
[----:B------:R-:W-:-:S04]  /*e760*/  ISETP.GE.AND P0, PT, R44, R5, PT ;  /* 0x000000052c00720c */ /* 0x000fc80003f06270 */
[----:B------:R-:W-:Y:S01]  /*e770*/  FSEL R137, R215, -INF , !P0 ;  /* 0xff800000d7897808 */ /* 0x000fe20004000000 */
[----:B-1----:R-:W-:Y:S01]  /*e780*/  FFMA.FTZ R0, R22, UR10, -R2 ;  /* 0x0000000a16007c23 */ /* 0x002fe20008010802 */
[----:B------:R-:W-:Y:S02]  /*e790*/  FSEL R22, R234, -INF , !P3 ;  /* 0xff800000ea167808 */ /* 0x000fe40005800000 */
[----:B------:R-:W-:Y:S01]  /*e7a0*/  ISETP.GE.AND P3, PT, R38, R5, PT ;  /* 0x000000052600720c */ /* 0x000fe20003f66270 */
[----:B------:R1:W-:Y:S01]  /*e7b0*/  MUFU.EX2 R191, R0 ;  /* 0x0000000000bf7308 */ /* 0x0003e20000000800 */
[----:B------:R-:W-:Y:S02]  /*e7c0*/  FMNMX3.FTZ R3, R3, R21, R22, !PT ;  /* 0x0000001503037276 */ /* 0x000fe40007810016 */
[----:B------:R-:W-:Y:S02]  /*e7d0*/  FSEL R126, R231, -INF , !P3 ;  /* 0xff800000e77e7808 */ /* 0x000fe40005800000 */
[----:B------:R-:W-:-:S02]  /*e7e0*/  FMNMX3.FTZ R3, R3, R23, R123, !PT ;  /* 0x0000001703037276 */ /* 0x000fc4000781007b */
[-C--:B------:R-:W-:Y:S02]  /*e7f0*/  ISETP.GE.AND P3, PT, R39, R5.reuse, PT ;  /* 0x000000052700720c */ /* 0x080fe40003f66270 */
[----:B------:R-:W-:Y:S02]  /*e800*/  FMNMX3.FTZ R3, R3, R124, R125, !PT ;  /* 0x0000007c03037276 */ /* 0x000fe4000781007d */
[----:B------:R-:W-:Y:S02]  /*e810*/  FSEL R135, R195, -INF , !P3 ;  /* 0xff800000c3877808 */ /* 0x000fe40005800000 */
[----:B------:R-:W-:Y:S02]  /*e820*/  FMNMX3.FTZ R3, R3, R126, R127, !PT ;  /* 0x0000007e03037276 */ /* 0x000fe4000781007f */
[----:B------:R-:W-:Y:S01]  /*e830*/  ISETP.GE.AND P0, PT, R54, R5, PT ;  /* 0x000000053600720c */ /* 0x000fe20003f06270 */
[----:B-1----:R-:W-:Y:S01]  /*e840*/  FFMA.FTZ R0, R27, UR10, -R2 ;  /* 0x0000000a1b007c23 */ /* 0x002fe20008010802 */
[----:B------:R-:W-:-:S02]  /*e850*/  FMNMX3.FTZ R3, R3, R128, R131, !PT ;  /* 0x0000008003037276 */ /* 0x000fc40007810083 */
[-C--:B------:R-:W-:Y:S01]  /*e860*/  ISETP.GE.AND P3, PT, R48, R5.reuse, PT ;  /* 0x000000053000720c */ /* 0x080fe20003f66270 */
[----:B------:R1:W-:Y:S01]  /*e870*/  MUFU.EX2 R197, R0 ;  /* 0x0000000000c57308 */ /* 0x0003e20000000800 */
[----:B------:R-:W-:Y:S02]  /*e880*/  FMNMX3.FTZ R3, R3, R134, R135, !PT ;  /* 0x0000008603037276 */ /* 0x000fe40007810087 */
[----:B------:R-:W-:Y:S02]  /*e890*/  FSEL R54, R205, -INF , !P1 ;  /* 0xff800000cd367808 */ /* 0x000fe40004800000 */
[----:B------:R-:W-:Y:S02]  /*e8a0*/  ISETP.GE.AND P1, PT, R53, R5, PT ;  /* 0x000000053500720c */ /* 0x000fe40003f26270 */
[----:B------:R-:W-:Y:S02]  /*e8b0*/  FSEL R53, R214, -INF , !P2 ;  /* 0xff800000d6357808 */ /* 0x000fe40005000000 */
[----:B------:R-:W-:-:S02]  /*e8c0*/  FMNMX3.FTZ R3, R3, R136, R137, !PT ;  /* 0x0000008803037276 */ /* 0x000fc40007810089 */
[-C--:B------:R-:W-:Y:S02]  /*e8d0*/  ISETP.GE.AND P2, PT, R52, R5.reuse, PT ;  /* 0x000000053400720c */ /* 0x080fe40003f46270 */
[----:B------:R-:W-:Y:S02]  /*e8e0*/  FSEL R52, R213, -INF , !P3 ;  /* 0xff800000d5347808 */ /* 0x000fe40005800000 */
[-C--:B------:R-:W-:Y:S01]  /*e8f0*/  ISETP.GE.AND P3, PT, R60, R5.reuse, PT ;  /* 0x000000053c00720c */ /* 0x080fe20003f66270 */
[----:B-1----:R-:W-:Y:S01]  /*e900*/  FFMA.FTZ R0, R31, UR10, -R2 ;  /* 0x0000000a1f007c23 */ /* 0x002fe20008010802 */
[----:B------:R-:W-:Y:S02]  /*e910*/  FSEL R60, R202, -INF , !P4 ;  /* 0xff800000ca3c7808 */ /* 0x000fe40006000000 */
[----:B------:R-:W-:Y:S01]  /*e920*/  FMNMX3.FTZ R3, R3, R54, R53, !PT ;  /* 0x0000003603037276 */ /* 0x000fe20007810035 */
[----:B------:R1:W-:Y:S01]  /*e930*/  MUFU.EX2 R194, R0 ;  /* 0x0000000000c27308 */ /* 0x0003e20000000800 */
[----:B------:R-:W-:-:S02]  /*e940*/  ISETP.GE.AND P4, PT, R59, R5, PT ;  /* 0x000000053b00720c */ /* 0x000fc40003f86270 */
[----:B------:R-:W-:Y:S02]  /*e950*/  FSEL R59, R212, -INF , !P0 ;  /* 0xff800000d43b7808 */ /* 0x000fe40004000000 */
[----:B------:R-:W-:Y:S02]  /*e960*/  ISETP.GE.AND P0, PT, R58, R5, PT ;  /* 0x000000053a00720c */ /* 0x000fe40003f06270 */
[----:B------:R-:W-:Y:S02]  /*e970*/  FMNMX3.FTZ R3, R3, R52, R60, !PT ;  /* 0x0000003403037276 */ /* 0x000fe4000781003c */
[----:B------:R-:W-:Y:S02]  /*e980*/  FSEL R58, R204, -INF , !P2 ;  /* 0xff800000cc3a7808 */ /* 0x000fe40005000000 */
[----:B------:R-:W-:Y:S02]  /*e990*/  FSEL R140, R210, -INF , !P3 ;  /* 0xff800000d28c7808 */ /* 0x000fe40005800000 */
[----:B------:R-:W-:-:S02]  /*e9a0*/  FSEL R66, R201, -INF , !P0 ;  /* 0xff800000c9427808 */ /* 0x000fc40004000000 */
[-C--:B------:R-:W-:Y:S01]  /*e9b0*/  ISETP.GE.AND P2, PT, R62, R5.reuse, PT ;  /* 0x000000053e00720c */ /* 0x080fe20003f46270 */
[----:B-1----:R-:W-:Y:S01]  /*e9c0*/  FFMA.FTZ R0, R35, UR10, -R2 ;  /* 0x0000000a23007c23 */ /* 0x002fe20008010802 */
[----:B------:R-:W-:Y:S02]  /*e9d0*/  FSEL R141, R209, -INF , !P4 ;  /* 0xff800000d18d7808 */ /* 0x000fe40006000000 */
[-C--:B------:R-:W-:Y:S01]  /*e9e0*/  ISETP.GE.AND P0, PT, R65, R5.reuse, PT ;  /* 0x000000054100720c */ /* 0x080fe20003f06270 */
[----:B------:R1:W-:Y:S01]  /*e9f0*/  MUFU.EX2 R196, R0 ;  /* 0x0000000000c47308 */ /* 0x0003e20000000800 */
[-C--:B------:R-:W-:Y:S02]  /*ea00*/  ISETP.GE.AND P3, PT, R61, R5.reuse, PT ;  /* 0x000000053d00720c */ /* 0x080fe40003f66270 */
[----:B------:R-:W-:-:S04]  /*ea10*/  ISETP.GE.AND P4, PT, R70, R5, PT ;  /* 0x000000054600720c */ /* 0x000fc80003f86270 */
[----:B------:R-:W-:Y:S02]  /*ea20*/  FSEL R147, R147, -INF , !P4 ;  /* 0xff80000093937808 */ /* 0x000fe40006000000 */
[----:B------:R-:W-:-:S04]  /*ea30*/  ISETP.GE.AND P4, PT, R78, R5, PT ;  /* 0x000000054e00720c */ /* 0x000fc80003f86270 */
[----:B------:R-:W-:Y:S02]  /*ea40*/  FSEL R153, R153, -INF , !P4 ;  /* 0xff80000099997808 */ /* 0x000fe40006000000 */
[----:B------:R-:W-:Y:S01]  /*ea50*/  ISETP.GE.AND P4, PT, R86, R5, PT ;  /* 0x000000055600720c */ /* 0x000fe20003f86270 */
[----:B-1----:R-:W-:-:S03]  /*ea60*/  FFMA.FTZ R0, R41, UR10, -R2 ;  /* 0x0000000a29007c23 */ /* 0x002fc60008010802 */
[----:B------:R-:W-:Y:S01]  /*ea70*/  FSEL R163, R163, -INF , !P4 ;  /* 0xff800000a3a37808 */ /* 0x000fe20006000000 */
[----:B------:R1:W-:Y:S01]  /*ea80*/  MUFU.EX2 R200, R0 ;  /* 0x0000000000c87308 */ /* 0x0003e20000000800 */
[----:B------:R-:W-:-:S04]  /*ea90*/  ISETP.GE.AND P4, PT, R96, R5, PT ;  /* 0x000000056000720c */ /* 0x000fc80003f86270 */
[----:B------:R-:W-:Y:S02]  /*eaa0*/  FSEL R183, R183, -INF , !P4 ;  /* 0xff800000b7b77808 */ /* 0x000fe40006000000 */
[----:B------:R-:W-:-:S04]  /*eab0*/  ISETP.GE.AND P4, PT, R104, R5, PT ;  /* 0x000000056800720c */ /* 0x000fc80003f86270 */
[----:B------:R-:W-:Y:S01]  /*eac0*/  FSEL R173, R173, -INF , !P4 ;  /* 0xff800000adad7808 */ /* 0x000fe20006000000 */
[----:B-1----:R-:W-:-:S04]  /*ead0*/  FFMA.FTZ R0, R46, UR10, -R2 ;  /* 0x0000000a2e007c23 */ /* 0x002fc80008010802 */
        /* <DEDUP_REMOVED lines=11> */
[----:B------:R-:W-:Y:S02]  /*eb90*/  FMNMX3.FTZ R3, R3, R58, R140, !PT ;  /* 0x0000003a03037276 */ /* 0x000fe4000781008c */
[----:B------:R-:W-:Y:S02]  /*eba0*/  ISETP.GE.AND P1, PT, R64, R5, PT ;  /* 0x000000054000720c */ /* 0x000fe40003f26270 */
[----:B------:R-:W-:Y:S02]  /*ebb0*/  FMNMX3.FTZ R3, R3, R141, R66, !PT ;  /* 0x0000008d03037276 */ /* 0x000fe40007810042 */
[----:B------:R-:W-:-:S02]  /*ebc0*/  FSEL R64, R207, -INF , !P3 ;  /* 0xff800000cf407808 */ /* 0x000fc40005800000 */
[----:B------:R-:W-:Y:S02]  /*ebd0*/  FSEL R144, R144, -INF , !P1 ;  /* 0xff80000090907808 */ /* 0x000fe40004800000 */
[-C--:B------:R-:W-:Y:S01]  /*ebe0*/  ISETP.GE.AND P1, PT, R75, R5.reuse, PT ;  /* 0x000000054b00720c */ /* 0x080fe20003f26270 */
[----:B-1----:R-:W-:Y:S01]  /*ebf0*/  FFMA.FTZ R0, R56, UR10, -R2 ;  /* 0x0000000a38007c23 */ /* 0x002fe20008010802 */
[-C--:B------:R-:W-:Y:S02]  /*ec00*/  ISETP.GE.AND P3, PT, R76, R5.reuse, PT ;  /* 0x000000054c00720c */ /* 0x080fe40003f66270 */
[----:B------:R-:W-:Y:S01]  /*ec10*/  FSEL R149, R149, -INF , !P1 ;  /* 0xff80000095957808 */ /* 0x000fe20004800000 */
[----:B------:R1:W-:Y:S01]  /*ec20*/  MUFU.EX2 R201, R0 ;  /* 0x0000000000c97308 */ /* 0x0003e20000000800 */
[----:B------:R-:W-:Y:S02]  /*ec30*/  FSEL R151, R151, -INF , !P3 ;  /* 0xff80000097977808 */ /* 0x000fe40005800000 */
[----:B------:R-:W-:-:S02]  /*ec40*/  ISETP.GE.AND P3, PT, R85, R5, PT ;  /* 0x000000055500720c */ /* 0x000fc40003f66270 */
[-C--:B------:R-:W-:Y:S02]  /*ec50*/  ISETP.GE.AND P1, PT, R90, R5.reuse, PT ;  /* 0x000000055a00720c */ /* 0x080fe40003f26270 */
[----:B------:R-:W-:Y:S02]  /*ec60*/  FSEL R160, R160, -INF , !P3 ;  /* 0xff800000a0a07808 */ /* 0x000fe40005800000 */
[-C--:B------:R-:W-:Y:S02]  /*ec70*/  ISETP.GE.AND P3, PT, R94, R5.reuse, PT ;  /* 0x000000055e00720c */ /* 0x080fe40003f66270 */
[----:B------:R-:W-:Y:S02]  /*ec80*/  FSEL R171, R171, -INF , !P1 ;  /* 0xff800000abab7808 */ /* 0x000fe40004800000 */
[----:B------:R-:W-:Y:S02]  /*ec90*/  FSEL R179, R179, -INF , !P3 ;  /* 0xff800000b3b37808 */ /* 0x000fe40005800000 */
[----:B------:R-:W-:Y:S01]  /*eca0*/  ISETP.GE.AND P1, PT, R100, R5, PT ;  /* 0x000000056400720c */ /* 0x000fe20003f26270 */
[----:B-1----:R-:W-:Y:S01]  /*ecb0*/  FFMA.FTZ R0, R55, UR10, -R2 ;  /* 0x0000000a37007c23 */ /* 0x002fe20008010802 */
[----:B------:R-:W-:-:S02]  /*ecc0*/  FSEL R55, R203, -INF , !P2 ;  /* 0xff800000cb377808 */ /* 0x000fc40005000000 */
[----:B------:R-:W-:Y:S01]  /*ecd0*/  ISETP.GE.AND P2, PT, R68, R5, PT ;  /* 0x000000054400720c */ /* 0x000fe20003f46270 */
[----:B------:R1:W-:Y:S01]  /*ece0*/  MUFU.EX2 R203, R0 ;  /* 0x0000000000cb7308 */ /* 0x0003e20000000800 */
[----:B------:R-:W-:Y:S02]  /*ecf0*/  FMNMX3.FTZ R3, R3, R65, R55, !PT ;  /* 0x0000004103037276 */ /* 0x000fe40007810037 */
[----:B------:R-:W-:Y:S02]  /*ed00*/  FSEL R146, R146, -INF , !P2 ;  /* 0xff80000092927808 */ /* 0x000fe40005000000 */
[----:B------:R-:W-:Y:S02]  /*ed10*/  ISETP.GE.AND P2, PT, R83, R5, PT ;  /* 0x000000055300720c */ /* 0x000fe40003f46270 */
[----:B------:R-:W-:Y:S02]  /*ed20*/  FSEL R185, R185, -INF , !P1 ;  /* 0xff800000b9b97808 */ /* 0x000fe40004800000 */
[----:B------:R-:W-:-:S02]  /*ed30*/  FSEL R158, R158, -INF , !P2 ;  /* 0xff8000009e9e7808 */ /* 0x000fc40005000000 */
[-C--:B------:R-:W-:Y:S02]  /*ed40*/  ISETP.GE.AND P2, PT, R99, R5.reuse, PT ;  /* 0x000000056300720c */ /* 0x080fe40003f46270 */
[-C--:B------:R-:W-:Y:S02]  /*ed50*/  ISETP.GE.AND P3, PT, R107, R5.reuse, PT ;  /* 0x000000056b00720c */ /* 0x080fe40003f66270 */
[----:B------:R-:W-:Y:S01]  /*ed60*/  ISETP.GE.AND P1, PT, R114, R5, PT ;  /* 0x000000057200720c */ /* 0x000fe20003f26270 */
[----:B-1----:R-:W-:Y:S01]  /*ed70*/  FFMA.FTZ R0, R67, UR10, -R2 ;  /* 0x0000000a43007c23 */ /* 0x002fe20008010802 */
[----:B------:R-:W-:Y:S02]  /*ed80*/  FSEL R67, R143, -INF , !P5 ;  /* 0xff8000008f437808 */ /* 0x000fe40006800000 */
[----:B------:R-:W-:Y:S01]  /*ed90*/  FSEL R143, R206, -INF , !P0 ;  /* 0xff800000ce8f7808 */ /* 0x000fe20004000000 */
[----:B------:R1:W-:Y:S01]  /*eda0*/  MUFU.EX2 R207, R0 ;  /* 0x0000000000cf7308 */ /* 0x0003e20000000800 */
[----:B------:R-:W-:-:S02]  /*edb0*/  FMNMX3.FTZ R3, R3, R64, R67, !PT ;  /* 0x0000004003037276 */ /* 0x000fc40007810043 */
[-C--:B------:R-:W-:Y:S02]  /*edc0*/  ISETP.GE.AND P5, PT, R72, R5.reuse, PT ;  /* 0x000000054800720c */ /* 0x080fe40003fa6270 */
[----:B------:R-:W-:Y:S02]  /*edd0*/  ISETP.GE.AND P0, PT, R73, R5, PT ;  /* 0x000000054900720c */ /* 0x000fe40003f06270 */
[----:B------:R-:W-:Y:S02]  /*ede0*/  FMNMX3.FTZ R3, R3, R143, R144, !PT ;  /* 0x0000008f03037276 */ /* 0x000fe40007810090 */
[----:B------:R-:W-:Y:S02]  /*edf0*/  FSEL R148, R148, -INF , !P5 ;  /* 0xff80000094947808 */ /* 0x000fe40006800000 */
[----:B------:R-:W-:Y:S02]  /*ee00*/  FSEL R150, R150, -INF , !P0 ;  /* 0xff80000096967808 */ /* 0x000fe40004000000 */
[----:B------:R-:W-:-:S02]  /*ee10*/  FMNMX3.FTZ R3, R3, R146, R147, !PT ;  /* 0x0000009203037276 */ /* 0x000fc40007810093 */
[-C--:B------:R-:W-:Y:S01]  /*ee20*/  ISETP.GE.AND P5, PT, R80, R5.reuse, PT ;  /* 0x000000055000720c */ /* 0x080fe20003fa6270 */
[----:B-1----:R-:W-:Y:S01]  /*ee30*/  FFMA.FTZ R0, R69, UR10, -R2 ;  /* 0x0000000a45007c23 */ /* 0x002fe20008010802 */
[----:B------:R-:W-:Y:S02]  /*ee40*/  FMNMX3.FTZ R3, R3, R148, R150, !PT ;  /* 0x0000009403037276 */ /* 0x000fe40007810096 */
[----:B------:R-:W-:Y:S01]  /*ee50*/  ISETP.GE.AND P0, PT, R81, R5, PT ;  /* 0x000000055100720c */ /* 0x000fe20003f06270 */
[----:B------:R1:W-:Y:S01]  /*ee60*/  MUFU.EX2 R208, R0 ;  /* 0x0000000000d07308 */ /* 0x0003e20000000800 */
[----:B------:R-:W-:Y:S02]  /*ee70*/  FSEL R154, R154, -INF , !P5 ;  /* 0xff8000009a9a7808 */ /* 0x000fe40006800000 */
[----:B------:R-:W-:Y:S02]  /*ee80*/  FMNMX3.FTZ R3, R3, R149, R151, !PT ;  /* 0x0000009503037276 */ /* 0x000fe40007810097 */
[----:B------:R-:W-:-:S02]  /*ee90*/  FSEL R155, R155, -INF , !P0 ;  /* 0xff8000009b9b7808 */ /* 0x000fc40004000000 */
[----:B------:R-:W-:Y:S02]  /*eea0*/  FMNMX3.FTZ R3, R3, R153, R154, !PT ;  /* 0x0000009903037276 */ /* 0x000fe4000781009a */
[----:B------:R-:W-:Y:S02]  /*eeb0*/  ISETP.GE.AND P5, PT, R88, R5, PT ;  /* 0x000000055800720c */ /* 0x000fe40003fa6270 */
[----:B------:R-:W-:Y:S02]  /*eec0*/  FMNMX3.FTZ R3, R3, R155, R158, !PT ;  /* 0x0000009b03037276 */ /* 0x000fe4000781009e */
[----:B------:R-:W-:Y:S02]  /*eed0*/  ISETP.GE.AND P0, PT, R92, R5, PT ;  /* 0x000000055c00720c */ /* 0x000fe40003f06270 */
[----:B------:R-:W-:Y:S01]  /*eee0*/  FSEL R169, R169, -INF , !P5 ;  /* 0xff800000a9a97808 */ /* 0x000fe20006800000 */
[----:B-1----:R-:W-:Y:S01]  /*eef0*/  FFMA.FTZ R0, R71, UR10, -R2 ;  /* 0x0000000a47007c23 */ /* 0x002fe20008010802 */
[----:B------:R-:W-:-:S02]  /*ef00*/  FMNMX3.FTZ R3, R3, R160, R163, !PT ;  /* 0x000000a003037276 */ /* 0x000fc400078100a3 */
[----:B------:R-:W-:Y:S01]  /*ef10*/  ISETP.GE.AND P5, PT, R97, R5, PT ;  /* 0x000000056100720c */ /* 0x000fe20003fa6270 */
[----:B------:R1:W-:Y:S01]  /*ef20*/  MUFU.EX2 R212, R0 ;  /* 0x0000000000d47308 */ /* 0x0003e20000000800 */
[----:B------:R-:W-:Y:S02]  /*ef30*/  FSEL R172, R172, -INF , !P0 ;  /* 0xff800000acac7808 */ /* 0x000fe40004000000 */
[----:B------:R-:W-:Y:S02]  /*ef40*/  FMNMX3.FTZ R3, R3, R169, R171, !PT ;  /* 0x000000a903037276 */ /* 0x000fe400078100ab */
[----:B------:R-:W-:Y:S02]  /*ef50*/  FSEL R104, R199, -INF , !P5 ;  /* 0xff800000c7687808 */ /* 0x000fe40006800000 */
[----:B------:R-:W-:Y:S02]  /*ef60*/  FMNMX3.FTZ R3, R3, R172, R179, !PT ;  /* 0x000000ac03037276 */ /* 0x000fe400078100b3 */
[----:B------:R-:W-:-:S02]  /*ef70*/  ISETP.GE.AND P5, PT, R105, R5, PT ;  /* 0x000000056900720c */ /* 0x000fc40003fa6270 */
[----:B------:R-:W-:Y:S02]  /*ef80*/  ISETP.GE.AND P0, PT, R102, R5, PT ;  /* 0x000000056600720c */ /* 0x000fe40003f06270 */
[----:B------:R-:W-:Y:S02]  /*ef90*/  FSEL R105, R198, -INF , !P2 ;  /* 0xff800000c6697808 */ /* 0x000fe40005000000 */
[----:B------:R-:W-:Y:S01]  /*efa0*/  FMNMX3.FTZ R3, R3, R183, R104, !PT ;  /* 0x000000b703037276 */ /* 0x000fe20007810068 */
[----:B-1----:R-:W-:Y:S01]  /*efb0*/  FFMA.FTZ R0, R74, UR10, -R2 ;  /* 0x0000000a4a007c23 */ /* 0x002fe20008010802 */
[----:B------:R-:W-:Y:S02]  /*efc0*/  FSEL R184, R184, -INF , !P0 ;  /* 0xff800000b8b87808 */ /* 0x000fe40004000000 */
[----:B------:R-:W-:Y:S01]  /*efd0*/  FMNMX3.FTZ R3, R3, R105, R185, !PT ;  /* 0x0000006903037276 */ /* 0x000fe200078100b9 */
[----:B------:R1:W-:Y:S01]  /*efe0*/  MUFU.EX2 R213, R0 ;  /* 0x0000000000d57308 */ /* 0x0003e20000000800 */
[----:B------:R-:W-:-:S02]  /*eff0*/  ISETP.GE.AND P2, PT, R113, R5, PT ;  /* 0x000000057100720c */ /* 0x000fc40003f46270 */
[----:B------:R-:W-:Y:S02]  /*f000*/  FSEL R216, R165, -INF , !P5 ;  /* 0xff800000a5d87808 */ /* 0x000fe40006800000 */
[----:B------:R-:W-:Y:S02]  /*f010*/  FSEL R162, R162, -INF , !P3 ;  /* 0xff800000a2a27808 */ /* 0x000fe40005800000 */
[----:B------:R-:W-:Y:S02]  /*f020*/  FMNMX3.FTZ R3, R3, R184, R173, !PT ;  /* 0x000000b803037276 */ /* 0x000fe400078100ad */
[----:B------:R-:W-:Y:S02]  /*f030*/  ISETP.GE.AND P0, PT, R118, R5, PT ;  /* 0x000000057600720c */ /* 0x000fe40003f06270 */
[----:B------:R-:W-:Y:S02]  /*f040*/  FSEL R161, R161, -INF , !P2 ;  /* 0xff800000a1a17808 */ /* 0x000fe40005000000 */
[----:B------:R-:W-:-:S02]  /*f050*/  FSEL R159, R159, -INF , !P1 ;  /* 0xff8000009f9f7808 */ /* 0x000fc40004800000 */
[----:B------:R-:W-:Y:S01]  /*f060*/  FMNMX3.FTZ R3, R3, R216, R162, !PT ;  /* 0x000000d803037276 */ /* 0x000fe200078100a2 */
[----:B-1----:R-:W-:Y:S01]  /*f070*/  FFMA.FTZ R0, R77, UR10, -R2 ;  /* 0x0000000a4d007c23 */ /* 0x002fe20008010802 */
[----:B------:R-:W-:Y:S02]  /*f080*/  FSEL R217, R157, -INF , !P0 ;  /* 0xff8000009dd97808 */ /* 0x000fe40004000000 */
[----:B------:R-:W-:Y:S01]  /*f090*/  FMNMX3.FTZ R3, R3, R161, R159, !PT ;  /* 0x000000a103037276 */ /* 0x000fe2000781009f */
[----:B------:R1:W-:Y:S01]  /*f0a0*/  MUFU.EX2 R214, R0 ;  /* 0x0000000000d67308 */ /* 0x0003e20000000800 */
[----:B------:R-:W-:Y:S02]  /*f0b0*/  LOP3.LUT R165, R226, 0x120, R244, 0xf8, !PT ;  /* 0x00000120e2a57812 */ /* 0x000fe400078ef8f4 */
[----:B------:R-:W-:Y:S02]  /*f0c0*/  FMNMX.FTZ R3, R217, R3, !PT ;  /* 0x00000003d9037209 */ /* 0x000fe40007810000 */
[----:B------:R-:W-:-:S03]  /*f0d0*/  LEA R165, R165, UR4, 0x1 ;  /* 0x00000004a5a57c11 */ /* 0x000fc6000f8e08ff */
[----:B------:R-:W4:Y:S02]  /*f0e0*/  SHFL.BFLY PT, R8, R3, 0x2, 0x1f ;  /* 0x0c401f0003087f89 */ /* 0x000f2400000e0000 */
[C---:B------:R-:W-:Y:S02]  /*f0f0*/  VIADD R233, R165.reuse, 0x5020 ;  /* 0x00005020a5e97836 */ /* 0x040fe40000000000 */
[----:B------:R-:W-:Y:S01]  /*f100*/  LDSM.16.MT88.4 R24, [R165+0x5000] ;  /* 0x00500000a518783b */ /* 0x000fe20000004200 */
[----:B------:R-:W-:Y:S02]  /*f110*/  VIADD R228, R165, 0x5000 ;  /* 0x00005000a5e47836 */ /* 0x000fe40000000000 */
[----:B------:R-:W-:Y:S01]  /*f120*/  IMAD.MOV.U32 R16, RZ, RZ, R233 ;  /* 0x000000ffff107224 */ /* 0x000fe200078e00e9 */
[----:B------:R-:W-:Y:S01]  /*f130*/  LDSM.16.MT88.4 R36, [R165+0x5400] ;  /* 0x00540000a524783b */ /* 0x000fe20000004200 */
[----:B-1----:R-:W-:Y:S01]  /*f140*/  FFMA.FTZ R0, R79, UR10, -R2 ;  /* 0x0000000a4f007c23 */ /* 0x002fe20008010802 */
[----:B------:R-:W-:Y:S01]  /*f150*/  @P6 VIADD R16, R228, 0xffffffe0 ;  /* 0xffffffe0e4106836 */ /* 0x000fe20000000000 */
[----:B------:R-:W-:Y:S01]  /*f160*/  LOP3.LUT P6, RZ, R130, 0x1, RZ, 0xc0, !PT ;  /* 0x0000000182ff7812 */ /* 0x000fe200078cc0ff */
[----:B------:R-:W-:Y:S01]  /*f170*/  LDSM.16.MT88.4 R44, [R165+0x5800] ;  /* 0x00580000a52c783b */ /* 0x000fe20000004200 */
[----:B------:R1:W-:Y:S03]  /*f180*/  MUFU.EX2 R209, R0 ;  /* 0x0000000000d17308 */ /* 0x0003e60000000800 */
[----:B------:R-:W-:Y:S04]  /*f190*/  LDSM.16.MT88.4 R40, [R16+0x400] ;  /* 0x000400001028783b */ /* 0x000fe80000004200 */
[----:B------:R-:W-:Y:S01]  /*f1a0*/  LDSM.16.MT88.4 R48, [R16+0x800] ;  /* 0x000800001030783b */ /* 0x000fe20000004200 */
[----:B----4-:R-:W-:-:S02]  /*f1b0*/  FMNMX.FTZ R3, R3, R8, !PT ;  /* 0x0000000803037209 */ /* 0x010fc40007810000 */
[----:B--2---:R-:W-:-:S03]  /*f1c0*/  F2FP.F16.F32.PACK_AB R8, R174, R175 ;  /* 0x000000afae08723e */ /* 0x004fc600000000ff */
[----:B------:R-:W2:Y:S01]  /*f1d0*/  SHFL.BFLY PT, R7, R3, 0x1, 0x1f ;  /* 0x0c201f0003077f89 */ /* 0x000ea200000e0000 */
[----:B-1----:R-:W-:-:S04]  /*f1e0*/  FFMA.FTZ R0, R82, UR10, -R2 ;  /* 0x0000000a52007c23 */ /* 0x002fc80008010802 */
[----:B------:R1:W-:Y:S02]  /*f1f0*/  MUFU.EX2 R211, R0 ;  /* 0x0000000000d37308 */ /* 0x0003e40000000800 */
[--C-:B-1----:R-:W-:Y:S01]  /*f200*/  FFMA.FTZ R0, R84, UR10, -R2.reuse ;  /* 0x0000000a54007c23 */ /* 0x102fe20008010802 */
[----:B--2---:R-:W-:Y:S01]  /*f210*/  FMNMX.FTZ R3, R3, R7, !PT ;  /* 0x0000000703037209 */ /* 0x004fe20007810000 */
[----:B------:R-:W-:-:S04]  /*f220*/  FFMA.FTZ R7, R122, UR10, -R2 ;  /* 0x0000000a7a077c23 */ /* 0x000fc80008010802 */
[----:B------:R1:W-:Y:S01]  /*f230*/  MUFU.EX2 R206, R0 ;  /* 0x0000000000ce7308 */ /* 0x0003e20000000800 */
[----:B------:R-:W-:-:S07]  /*f240*/  FSETP.NEU.FTZ.AND P0, PT, R3, -INF , PT ;  /* 0xff8000000300780b */ /* 0x000fce0003f1d000 */
[----:B------:R-:W-:Y:S01]  /*f250*/  MUFU.EX2 R122, R7 ;  /* 0x00000007007a7308 */ /* 0x000fe20000000800 */
[----:B-1----:R-:W-:-:S07]  /*f260*/  FFMA.FTZ R0, R87, UR10, -R2 ;  /* 0x0000000a57007c23 */ /* 0x002fce0008010802 */
[----:B------:R1:W-:Y:S02]  /*f270*/  MUFU.EX2 R215, R0 ;  /* 0x0000000000d77308 */ /* 0x0003e40000000800 */
[----:B-1----:R-:W-:-:S06]  /*f280*/  FFMA.FTZ R0, R91, UR10, -R2 ;  /* 0x0000000a5b007c23 */ /* 0x002fcc0008010802 */
        /* <DEDUP_REMOVED lines=33> */
[----:B-1----:R-:W-:-:S05]  /*f4a0*/  FMUL.FTZ R0, R3, UR10 ;  /* 0x0000000a03007c20 */ /* 0x002fca0008410000 */
[----:B------:R-:W-:-:S05]  /*f4b0*/  FSEL R0, R0, RZ, P0 ;  /* 0x000000ff00007208 */ /* 0x000fca0000000000 */
[----:B------:R-:W-:Y:S01]  /*f4c0*/  FFMA.FTZ R7, R10, UR10, -R0 ;  /* 0x0000000a0a077c23 */ /* 0x000fe20008010800 */
[----:B---3--:R-:W-:-:S03]  /*f4d0*/  F2FP.F16.F32.PACK_AB R10, R177, R176 ;  /* 0x000000b0b10a723e */ /* 0x008fc600000000ff */
[----:B------:R1:W-:Y:S02]  /*f4e0*/  MUFU.EX2 R62, R7 ;  /* 0x00000007003e7308 */ /* 0x0003e40000000800 */
[----:B-1----:R-:W-:-:S06]  /*f4f0*/  FFMA.FTZ R7, R9, UR10, -R0 ;  /* 0x0000000a09077c23 */ /* 0x002fcc0008010800 */
[----:B------:R1:W2:Y:S02]  /*f500*/  MUFU.EX2 R56, R7 ;  /* 0x0000000700387308 */ /* 0x0002a40000000800 */
[--C-:B-1----:R-:W-:Y:S01]  /*f510*/  FFMA.FTZ R7, R12, UR10, -R0.reuse ;  /* 0x0000000a0c077c23 */ /* 0x102fe20008010800 */
[----:B--2---:R-:W-:Y:S01]  /*f520*/  F2FP.F16.F32.PACK_AB R9, R56, R62 ;  /* 0x0000003e3809723e */ /* 0x004fe200000000ff */
[----:B------:R-:W1:Y:S04]  /*f530*/  LDSM.16.MT88.4 R12, [R16] ;  /* 0x00000000100c783b */ /* 0x000e680000004200 */
[----:B------:R2:W-:Y:S02]  /*f540*/  MUFU.EX2 R63, R7 ;  /* 0x00000007003f7308 */ /* 0x0005e40000000800 */
[----:B--2---:R-:W-:-:S06]  /*f550*/  FFMA.FTZ R7, R11, UR10, -R0 ;  /* 0x0000000a0b077c23 */ /* 0x004fcc0008010800 */
[----:B------:R2:W3:Y:S02]  /*f560*/  MUFU.EX2 R86, R7 ;  /* 0x0000000700567308 */ /* 0x0004e40000000800 */
[----:B--2---:R-:W-:Y:S01]  /*f570*/  FFMA.FTZ R7, R18, UR10, -R0 ;  /* 0x0000000a12077c23 */ /* 0x004fe20008010800 */
[----:B---3--:R-:W-:-:S05]  /*f580*/  F2FP.F16.F32.PACK_AB R11, R86, R63 ;  /* 0x0000003f560b723e */ /* 0x008fca00000000ff */
[----:B------:R2:W-:Y:S02]  /*f590*/  MUFU.EX2 R18, R7 ;  /* 0x0000000700127308 */ /* 0x0005e40000000800 */
[C---:B------:R-:W-:Y:S08]  /*f5a0*/  HMMA.16816.F32 R32, R8.reuse, R24, RZ ;  /* 0x000000180820723c */ /* 0x040ff000000018ff */
[----:B------:R-:W-:Y:S01]  /*f5b0*/  HMMA.16816.F32 R28, R8, R26, RZ ;  /* 0x0000001a081c723c */ /* 0x000fe200000018ff */
[----:B--2---:R-:W-:-:S07]  /*f5c0*/  FFMA.FTZ R7, R17, UR10, -R0 ;  /* 0x0000000a11077c23 */ /* 0x004fce0008010800 */
[C---:B-1----:R-:W-:Y:S01]  /*f5d0*/  HMMA.16816.F32 R24, R8.reuse, R12, RZ ;  /* 0x0000000c0818723c */ /* 0x042fe200000018ff */
[----:B------:R1:W2:Y:S07]  /*f5e0*/  MUFU.EX2 R92, R7 ;  /* 0x00000007005c7308 */ /* 0x0002ae0000000800 */
[----:B------:R-:W-:Y:S01]  /*f5f0*/  HMMA.16816.F32 R12, R8, R14, RZ ;  /* 0x0000000e080c723c */ /* 0x000fe200000018ff */
[----:B------:R-:W-:Y:S02]  /*f600*/  F2FP.F16.F32.PACK_AB R8, R182, R178 ;  /* 0x000000b2b608723e */ /* 0x000fe400000000ff */
[----:B------:R-:W-:Y:S01]  /*f610*/  F2FP.F16.F32.PACK_AB R10, R187, R186 ;  /* 0x000000babb0a723e */ /* 0x000fe200000000ff */
[----:B-1----:R-:W-:Y:S01]  /*f620*/  FFMA.FTZ R7, R19, UR10, -R0 ;  /* 0x0000000a13077c23 */ /* 0x002fe20008010800 */
[----:B--2---:R-:W-:-:S03]  /*f630*/  F2FP.F16.F32.PACK_AB R9, R92, R18 ;  /* 0x000000125c09723e */ /* 0x004fc600000000ff */
[----:B------:R1:W-:Y:S02]  /*f640*/  MUFU.EX2 R94, R7 ;  /* 0x00000007005e7308 */ /* 0x0003e40000000800 */
[----:B-1----:R-:W-:-:S06]  /*f650*/  FFMA.FTZ R7, R21, UR10, -R0 ;  /* 0x0000000a15077c23 */ /* 0x002fcc0008010800 */
[----:B------:R1:W2:Y:S02]  /*f660*/  MUFU.EX2 R19, R7 ;  /* 0x0000000700137308 */ /* 0x0002a40000000800 */
[----:B-1----:R-:W-:Y:S01]  /*f670*/  FFMA.FTZ R7, R129, UR10, -R2 ;  /* 0x0000000a81077c23 */ /* 0x002fe20008010802 */
[----:B--2---:R-:W-:-:S05]  /*f680*/  F2FP.F16.F32.PACK_AB R11, R19, R94 ;  /* 0x0000005e130b723e */ /* 0x004fca00000000ff */
[----:B------:R1:W-:Y:S02]  /*f690*/  MUFU.EX2 R115, R7 ;  /* 0x0000000700737308 */ /* 0x0003e40000000800 */
[C---:B------:R-:W-:Y:S08]  /*f6a0*/  HMMA.16816.F32 R32, R8.reuse, R36, R32 ;  /* 0x000000240820723c */ /* 0x040ff00000001820 */
[----:B------:R-:W-:Y:S01]  /*f6b0*/  HMMA.16816.F32 R28, R8, R38, R28 ;  /* 0x00000026081c723c */ /* 0x000fe2000000181c */
[----:B------:R-:W2:Y:S01]  /*f6c0*/  LDSM.16.MT88.4 R36, [R165+0x5c00] ;  /* 0x005c0000a524783b */ /* 0x000ea20000004200 */
[----:B-1----:R-:W-:-:S06]  /*f6d0*/  FFMA.FTZ R7, R22, UR10, -R0 ;  /* 0x0000000a16077c23 */ /* 0x002fcc0008010800 */
[C---:B------:R-:W-:Y:S01]  /*f6e0*/  HMMA.16816.F32 R24, R8.reuse, R40, R24 ;  /* 0x000000280818723c */ /* 0x040fe20000001818 */
[----:B------:R1:W-:Y:S07]  /*f6f0*/  MUFU.EX2 R93, R7 ;  /* 0x00000007005d7308 */ /* 0x0003ee0000000800 */
[----:B------:R-:W-:Y:S01]  /*f700*/  HMMA.16816.F32 R12, R8, R42, R12 ;  /* 0x0000002a080c723c */ /* 0x000fe2000000180c */
[----:B------:R-:W-:Y:S01]  /*f710*/  F2FP.F16.F32.PACK_AB R8, R189, R188 ;  /* 0x000000bcbd08723e */ /* 0x000fe200000000ff */
[----:B------:R-:W3:Y:S01]  /*f720*/  LDSM.16.MT88.4 R40, [R16+0xc00] ;  /* 0x000c00001028783b */ /* 0x000ee20000004200 */
[----:B------:R-:W-:Y:S01]  /*f730*/  F2FP.F16.F32.PACK_AB R10, R190, R193 ;  /* 0x000000c1be0a723e */ /* 0x000fe200000000ff */
[----:B-1----:R-:W-:-:S04]  /*f740*/  FFMA.FTZ R7, R23, UR10, -R0 ;  /* 0x0000000a17077c23 */ /* 0x002fc80008010800 */
[----:B------:R1:W4:Y:S02]  /*f750*/  MUFU.EX2 R97, R7 ;  /* 0x0000000700617308 */ /* 0x0003240000000800 */
[----:B-1----:R-:W-:Y:S01]  /*f760*/  FFMA.FTZ R7, R123, UR10, -R0 ;  /* 0x0000000a7b077c23 */ /* 0x002fe20008010800 */
[----:B----4-:R-:W-:-:S05]  /*f770*/  F2FP.F16.F32.PACK_AB R9, R97, R93 ;  /* 0x0000005d6109723e */ /* 0x010fca00000000ff */
[----:B------:R1:W-:Y:S02]  /*f780*/  MUFU.EX2 R96, R7 ;  /* 0x0000000700607308 */ /* 0x0003e40000000800 */
[----:B-1----:R-:W-:-:S06]  /*f790*/  FFMA.FTZ R7, R124, UR10, -R0 ;  /* 0x0000000a7c077c23 */ /* 0x002fcc0008010800 */
[----:B------:R1:W4:Y:S02]  /*f7a0*/  MUFU.EX2 R95, R7 ;  /* 0x00000007005f7308 */ /* 0x0003240000000800 */
[----:B-1----:R-:W-:Y:S01]  /*f7b0*/  FFMA.FTZ R7, R138, UR10, -R2 ;  /* 0x0000000a8a077c23 */ /* 0x002fe20008010802 */
[----:B----4-:R-:W-:-:S05]  /*f7c0*/  F2FP.F16.F32.PACK_AB R11, R95, R96 ;  /* 0x000000605f0b723e */ /* 0x010fca00000000ff */
[----:B------:R1:W-:Y:S02]  /*f7d0*/  MUFU.EX2 R106, R7 ;  /* 0x00000007006a7308 */ /* 0x0003e40000000800 */
[C---:B------:R-:W-:Y:S08]  /*f7e0*/  HMMA.16816.F32 R32, R8.reuse, R44, R32 ;  /* 0x0000002c0820723c */ /* 0x040ff00000001820 */
[----:B------:R-:W-:Y:S01]  /*f7f0*/  HMMA.16816.F32 R28, R8, R46, R28 ;  /* 0x0000002e081c723c */ /* 0x000fe2000000181c */
[----:B------:R-:W4:Y:S01]  /*f800*/  LDSM.16.MT88.4 R44, [R165+0x6000] ;  /* 0x00600000a52c783b */ /* 0x000f220000004200 */
[----:B-1----:R-:W-:-:S06]  /*f810*/  FFMA.FTZ R7, R125, UR10, -R0 ;  /* 0x0000000a7d077c23 */ /* 0x002fcc0008010800 */
[C---:B------:R-:W-:Y:S01]  /*f820*/  HMMA.16816.F32 R24, R8.reuse, R48, R24 ;  /* 0x000000300818723c */ /* 0x040fe20000001818 */
[----:B------:R1:W-:Y:S07]  /*f830*/  MUFU.EX2 R17, R7 ;  /* 0x0000000700117308 */ /* 0x0003ee0000000800 */
[----:B------:R-:W-:Y:S01]  /*f840*/  HMMA.16816.F32 R12, R8, R50, R12 ;  /* 0x00000032080c723c */ /* 0x000fe2000000180c */
[----:B------:R-:W-:Y:S01]  /*f850*/  F2FP.F16.F32.PACK_AB R8, R197, R191 ;  /* 0x000000bfc508723e */ /* 0x000fe200000000ff */
[----:B------:R-:W5:Y:S01]  /*f860*/  LDSM.16.MT88.4 R48, [R16+0x1000] ;  /* 0x001000001030783b */ /* 0x000f620000004200 */
[----:B------:R-:W-:Y:S01]  /*f870*/  F2FP.F16.F32.PACK_AB R10, R196, R194 ;  /* 0x000000c2c40a723e */ /* 0x000fe200000000ff */
[----:B-1----:R-:W-:-:S04]  /*f880*/  FFMA.FTZ R7, R126, UR10, -R0 ;  /* 0x0000000a7e077c23 */ /* 0x002fc80008010800 */
[----:B------:R1:W2:Y:S02]  /*f890*/  MUFU.EX2 R91, R7 ;  /* 0x00000007005b7308 */ /* 0x0002a40000000800 */
[----:B-1----:R-:W-:Y:S01]  /*f8a0*/  FFMA.FTZ R7, R127, UR10, -R0 ;  /* 0x0000000a7f077c23 */ /* 0x002fe20008010800 */
[----:B--2---:R-:W-:-:S05]  /*f8b0*/  F2FP.F16.F32.PACK_AB R9, R91, R17 ;  /* 0x000000115b09723e */ /* 0x004fca00000000ff */
        /* <DEDUP_REMOVED lines=10> */
[C---:B---3--:R-:W-:Y:S01]  /*f960*/  HMMA.16816.F32 R24, R8.reuse, R40, R24 ;  /* 0x000000280818723c */ /* 0x048fe20000001818 */
        /* <DEDUP_REMOVED lines=19> */
[C---:B-----5:R-:W-:Y:S01]  /*faa0*/  HMMA.16816.F32 R24, R8.reuse, R48, R24 ;  /* 0x000000300818723c */ /* 0x060fe20000001818 */
        /* <DEDUP_REMOVED lines=23> */
[----:B------:R-:W-:Y:S01]  /*fc20*/  LDSM.16.MT88.4 R40, [R16+0x2000] ;  /* 0x002000001028783b */ /* 0x000fe20000004200 */
[----:B------:R-:W-:Y:S01]  /*fc30*/  F2FP.F16.F32.PACK_AB R10, R214, R213 ;  /* 0x000000d5d60a723e */ /* 0x000fe200000000ff */
[----:B-1----:R-:W-:-:S04]  /*fc40*/  FFMA.FTZ R7, R59, UR10, -R0 ;  /* 0x0000000a3b077c23 */ /* 0x002fc80008010800 */
[----:B------:R1:W3:Y:S02]  /*fc50*/  MUFU.EX2 R79, R7 ;  /* 0x00000007004f7308 */ /* 0x0002e40000000800 */
[----:B-1----:R-:W-:Y:S01]  /*fc60*/  FFMA.FTZ R7, R57, UR10, -R0 ;  /* 0x0000000a39077c23 */ /* 0x002fe20008010800 */
[----:B---3--:R-:W-:-:S05]  /*fc70*/  F2FP.F16.F32.PACK_AB R9, R79, R76 ;  /* 0x0000004c4f09723e */ /* 0x008fca00000000ff */
[----:B------:R1:W-:Y:S02]  /*fc80*/  MUFU.EX2 R78, R7 ;  /* 0x00000007004e7308 */ /* 0x0003e40000000800 */
[----:B-1----:R-:W-:-:S06]  /*fc90*/  FFMA.FTZ R7, R58, UR10, -R0 ;  /* 0x0000000a3a077c23 */ /* 0x002fcc0008010800 */
[----:B------:R1:W3:Y:S02]  /*fca0*/  MUFU.EX2 R77, R7 ;  /* 0x00000007004d7308 */ /* 0x0002e40000000800 */
[----:B-1----:R-:W-:Y:S01]  /*fcb0*/  FFMA.FTZ R7, R152, UR10, -R2 ;  /* 0x0000000a98077c23 */ /* 0x002fe20008010802 */
[----:B---3--:R-:W-:-:S05]  /*fcc0*/  F2FP.F16.F32.PACK_AB R11, R77, R78 ;  /* 0x0000004e4d0b723e */ /* 0x008fca00000000ff */
[----:B------:R1:W-:Y:S02]  /*fcd0*/  MUFU.EX2 R100, R7 ;  /* 0x0000000700647308 */ /* 0x0003e40000000800 */
[C---:B----4-:R-:W-:Y:S08]  /*fce0*/  HMMA.16816.F32 R32, R8.reuse, R44, R32 ;  /* 0x0000002c0820723c */ /* 0x050ff00000001820 */
[----:B------:R-:W-:Y:S01]  /*fcf0*/  HMMA.16816.F32 R28, R8, R46, R28 ;  /* 0x0000002e081c723c */ /* 0x000fe2000000181c */
[----:B------:R-:W3:Y:S01]  /*fd00*/  LDSM.16.MT88.4 R44, [R16+0x1c00] ;  /* 0x001c0000102c783b */ /* 0x000ee20000004200 */
[----:B-1----:R-:W-:-:S06]  /*fd10*/  FFMA.FTZ R7, R140, UR10, -R0 ;  /* 0x0000000a8c077c23 */ /* 0x002fcc0008010800 */
[C---:B-----5:R-:W-:Y:S01]  /*fd20*/  HMMA.16816.F32 R24, R8.reuse, R48, R24 ;  /* 0x000000300818723c */ /* 0x060fe20000001818 */
[----:B------:R1:W-:Y:S07]  /*fd30*/  MUFU.EX2 R72, R7 ;  /* 0x0000000700487308 */ /* 0x0003ee0000000800 */
[----:B------:R-:W-:Y:S01]  /*fd40*/  HMMA.16816.F32 R12, R8, R50, R12 ;  /* 0x00000032080c723c */ /* 0x000fe2000000180c */
[----:B------:R-:W4:Y:S01]  /*fd50*/  LDSM.16.MT88.4 R48, [R165+0x7000] ;  /* 0x00700000a530783b */ /* 0x000f220000004200 */
[----:B------:R-:W-:-:S02]  /*fd60*/  F2FP.F16.F32.PACK_AB R8, R211, R209 ;  /* 0x000000d1d308723e */ /* 0x000fc400000000ff */
[----:B------:R-:W-:Y:S01]  /*fd70*/  F2FP.F16.F32.PACK_AB R10, R215, R206 ;  /* 0x000000ced70a723e */ /* 0x000fe200000000ff */
[----:B-1----:R-:W-:-:S04]  /*fd80*/  FFMA.FTZ R7, R141, UR10, -R0 ;  /* 0x0000000a8d077c23 */ /* 0x002fc80008010800 */
[----:B------:R1:W5:Y:S02]  /*fd90*/  MUFU.EX2 R75, R7 ;  /* 0x00000007004b7308 */ /* 0x0003640000000800 */
[----:B-1----:R-:W-:Y:S01]  /*fda0*/  FFMA.FTZ R7, R66, UR10, -R0 ;  /* 0x0000000a42077c23 */ /* 0x002fe20008010800 */
[----:B-----5:R-:W-:-:S05]  /*fdb0*/  F2FP.F16.F32.PACK_AB R9, R75, R72 ;  /* 0x000000484b09723e */ /* 0x020fca00000000ff */
[----:B------:R1:W-:Y:S02]  /*fdc0*/  MUFU.EX2 R73, R7 ;  /* 0x0000000700497308 */ /* 0x0003e40000000800 */
[----:B-1----:R-:W-:-:S06]  /*fdd0*/  FFMA.FTZ R7, R65, UR10, -R0 ;  /* 0x0000000a41077c23 */ /* 0x002fcc0008010800 */
[----:B------:R1:W5:Y:S02]  /*fde0*/  MUFU.EX2 R74, R7 ;  /* 0x00000007004a7308 */ /* 0x0003640000000800 */
[----:B-1----:R-:W-:Y:S01]  /*fdf0*/  FFMA.FTZ R7, R156, UR10, -R2 ;  /* 0x0000000a9c077c23 */ /* 0x002fe20008010802 */
[----:B-----5:R-:W-:-:S05]  /*fe00*/  F2FP.F16.F32.PACK_AB R11, R74, R73 ;  /* 0x000000494a0b723e */ /* 0x020fca00000000ff */
[----:B------:R1:W-:Y:S02]  /*fe10*/  MUFU.EX2 R99, R7 ;  /* 0x0000000700637308 */ /* 0x0003e40000000800 */
[C---:B--2---:R-:W-:Y:S08]  /*fe20*/  HMMA.16816.F32 R32, R8.reuse, R36, R32 ;  /* 0x000000240820723c */ /* 0x044ff00000001820 */
[----:B------:R-:W-:Y:S01]  /*fe30*/  HMMA.16816.F32 R28, R8, R38, R28 ;  /* 0x00000026081c723c */ /* 0x000fe2000000181c */
[----:B-1----:R-:W-:-:S02]  /*fe40*/  FFMA.FTZ R7, R55, UR10, -R0 ;  /* 0x0000000a37077c23 */ /* 0x002fc40008010800 */
[----:B------:R-:W-:Y:S05]  /*fe50*/  LDSM.16.MT88.4 R52, [R165+0x7800] ;  /* 0x00780000a534783b */ /* 0x000fea0000004200 */
[C---:B---3--:R-:W-:Y:S01]  /*fe60*/  HMMA.16816.F32 R24, R8.reuse, R44, R24 ;  /* 0x0000002c0818723c */ /* 0x048fe20000001818 */
[----:B------:R1:W-:Y:S07]  /*fe70*/  MUFU.EX2 R68, R7 ;  /* 0x0000000700447308 */ /* 0x0003ee0000000800 */
[----:B------:R-:W-:Y:S01]  /*fe80*/  HMMA.16816.F32 R12, R8, R46, R12 ;  /* 0x0000002e080c723c */ /* 0x000fe2000000180c */
[----:B------:R-:W-:Y:S01]  /*fe90*/  F2FP.F16.F32.PACK_AB R8, R199, R210 ;  /* 0x000000d2c708723e */ /* 0x000fe200000000ff */
[----:B------:R-:W-:Y:S01]  /*fea0*/  LDSM.16.MT88.4 R44, [R165+0x7400] ;  /* 0x00740000a52c783b */ /* 0x000fe20000004200 */
[----:B------:R-:W-:Y:S01]  /*feb0*/  F2FP.F16.F32.PACK_AB R10, R113, R198 ;  /* 0x000000c6710a723e */ /* 0x000fe200000000ff */
[----:B-1----:R-:W-:-:S04]  /*fec0*/  FFMA.FTZ R7, R64, UR10, -R0 ;  /* 0x0000000a40077c23 */ /* 0x002fc80008010800 */
[----:B------:R1:W2:Y:S02]  /*fed0*/  MUFU.EX2 R71, R7 ;  /* 0x0000000700477308 */ /* 0x0002a40000000800 */
[----:B-1----:R-:W-:Y:S01]  /*fee0*/  FFMA.FTZ R7, R67, UR10, -R0 ;  /* 0x0000000a43077c23 */ /* 0x002fe20008010800 */
[----:B--2---:R-:W-:-:S05]  /*fef0*/  F2FP.F16.F32.PACK_AB R9, R71, R68 ;  /* 0x000000444709723e */ /* 0x004fca00000000ff */
[----:B------:R1:W-:Y:S02]  /*ff00*/  MUFU.EX2 R70, R7 ;  /* 0x0000000700467308 */ /* 0x0003e40000000800 */
[----:B-1----:R-:W-:Y:S02]  /*ff10*/  FFMA.FTZ R7, R143, UR10, -R0 ;  /* 0x0000000a8f077c23 */ /* 0x002fe40008010800 */
[----:B------:R-:W-:Y:S04]  /*ff20*/  LDSM.16.MT88.4 R140, [R165+0x8800] ;  /* 0x00880000a58c783b */ /* 0x000fe80000004200 */
[----:B------:R1:W2:Y:S02]  /*ff30*/  MUFU.EX2 R69, R7 ;  /* 0x0000000700457308 */ /* 0x0002a40000000800 */
[----:B-1----:R-:W-:Y:S01]  /*ff40*/  FFMA.FTZ R7, R170, UR10, -R2 ;  /* 0x0000000aaa077c23 */ /* 0x002fe20008010802 */
[----:B--2---:R-:W-:-:S05]  /*ff50*/  F2FP.F16.F32.PACK_AB R11, R69, R70 ;  /* 0x00000046450b723e */ /* 0x004fca00000000ff */
[----:B------:R1:W-:Y:S02]  /*ff60*/  MUFU.EX2 R98, R7 ;  /* 0x0000000700627308 */ /* 0x0003e40000000800 */
[C---:B----4-:R-:W-:Y:S08]  /*ff70*/  HMMA.16816.F32 R36, R8.reuse, R48, R32 ;  /* 0x000000300824723c */ /* 0x050ff00000001820 */
[----:B------:R-:W-:Y:S01]  /*ff80*/  HMMA.16816.F32 R32, R8, R50, R28 ;  /* 0x000000320820723c */ /* 0x000fe2000000181c */
[----:B------:R-:W2:Y:S01]  /*ff90*/  LDSM.16.MT88.4 R48, [R16+0x2400] ;  /* 0x002400001030783b */ /* 0x000ea20000004200 */
[----:B-1----:R-:W-:-:S06]  /*ffa0*/  FFMA.FTZ R7, R144, UR10, -R0 ;  /* 0x0000000a90077c23 */ /* 0x002fcc0008010800 */
[C---:B------:R-:W-:Y:S01]  /*ffb0*/  HMMA.16816.F32 R28, R8.reuse, R40, R24 ;  /* 0x00000028081c723c */ /* 0x040fe20000001818 */
[----:B------:R1:W-:Y:S07]  /*ffc0*/  MUFU.EX2 R21, R7 ;  /* 0x0000000700157308 */ /* 0x0003ee0000000800 */
[----:B------:R-:W-:Y:S01]  /*ffd0*/  HMMA.16816.F32 R24, R8, R42, R12 ;  /* 0x0000002a0818723c */ /* 0x000fe2000000180c */
[----:B------:R-:W-:Y:S01]  /*ffe0*/  FADD.FTZ R12, R175, R174 ;  /* 0x000000aeaf0c7221 */ /* 0x000fe20000010000 */
[----:B------:R-:W-:Y:S01]  /*fff0*/  FFMA.FTZ R13, R151, UR10, -R0 ;  /* 0x0000000a970d7c23 */ /* 0x000fe20008010800 */
[----:B------:R-:W-:Y:S01]  /*10000*/  F2FP.F16.F32.PACK_AB R8, R114, R107 ;  /* 0x0000006b7208723e */ /* 0x000fe200000000ff */
[----:B------:R-:W-:Y:S01]  /*10010*/  LDSM.16.MT88.4 R40, [R165+0x7c00] ;  /* 0x007c0000a528783b */ /* 0x000fe20000004200 */
[----:B------:R-:W-:Y:S01]  /*10020*/  FADD.FTZ R12, R176, R12 ;  /* 0x0000000cb00c7221 */ /* 0x000fe20000010000 */
[----:B------:R3:W-:Y:S01]  /*10030*/  MUFU.EX2 R64, R13 ;  /* 0x0000000d00407308 */ /* 0x0007e20000000800 */
[----:B------:R-:W-:-:S02]  /*10040*/  F2FP.F16.F32.PACK_AB R10, R109, R118 ;  /* 0x000000766d0a723e */ /* 0x000fc400000000ff */
[----:B------:R-:W-:Y:S01]  /*10050*/  FADD.FTZ R12, R177, R12 ;  /* 0x0000000cb10c7221 */ /* 0x000fe20000010000 */
[----:B-1----:R-:W-:-:S03]  /*10060*/  FFMA.FTZ R7, R146, UR10, -R0 ;  /* 0x0000000a92077c23 */ /* 0x002fc60008010800 */
[----:B------:R-:W-:Y:S01]  /*10070*/  FADD.FTZ R12, R178, R12 ;  /* 0x0000000cb20c7221 */ /* 0x000fe20000010000 */
[----:B------:R1:W4:Y:S03]  /*10080*/  MUFU.EX2 R23, R7 ;  /* 0x0000000700177308 */ /* 0x0003260000000800 */
[----:B------:R-:W-:-:S04]  /*10090*/  FADD.FTZ R12, R182, R12 ;  /* 0x0000000cb60c7221 */ /* 0x000fc80000010000 */
[----:B------:R-:W-:Y:S01]  /*100a0*/  FADD.FTZ R12, R186, R12 ;  /* 0x0000000cba0c7221 */ /* 0x000fe20000010000 */
[----:B---3--:R-:W-:-:S03]  /*100b0*/  FFMA.FTZ R13, R153, UR10, -R0 ;  /* 0x0000000a990d7c23 */ /* 0x008fc60008010800 */
[----:B------:R-:W-:Y:S01]  /*100c0*/  FADD.FTZ R14, R187, R12 ;  /* 0x0000000cbb0e7221 */ /* 0x000fe20000010000 */
[--C-:B------:R-:W-:Y:S01]  /*100d0*/  FFMA.FTZ R12, R154, UR10, -R0.reuse ;  /* 0x0000000a9a0c7c23 */ /* 0x100fe20008010800 */
[----:B------:R3:W-:Y:S01]  /*100e0*/  MUFU.EX2 R15, R13 ;  /* 0x0000000d000f7308 */ /* 0x0007e20000000800 */
[----:B-1----:R-:W-:Y:S01]  /*100f0*/  FFMA.FTZ R7, R147, UR10, -R0 ;  /* 0x0000000a93077c23 */ /* 0x002fe20008010800 */
[----:B----4-:R-:W-:-:S06]  /*10100*/  F2FP.F16.F32.PACK_AB R9, R23, R21 ;  /* 0x000000151709723e */ /* 0x010fcc00000000ff */
[----:B------:R1:W-:Y:S01]  /*10110*/  MUFU.EX2 R67, R7 ;  /* 0x0000000700437308 */ /* 0x0003e20000000800 */
[----:B---3--:R-:W-:Y:S01]  /*10120*/  FFMA.FTZ R13, R192, UR10, -R2 ;  /* 0x0000000ac00d7c23 */ /* 0x008fe20008010802 */
[----:B-1----:R-:W-:-:S06]  /*10130*/  FFMA.FTZ R7, R148, UR10, -R0 ;  /* 0x0000000a94077c23 */ /* 0x002fcc0008010800 */
[----:B------:R1:W3:Y:S02]  /*10140*/  MUFU.EX2 R66, R7 ;  /* 0x0000000700427308 */ /* 0x0002e40000000800 */
[----:B-1----:R-:W-:Y:S01]  /*10150*/  FFMA.FTZ R7, R150, UR10, -R0 ;  /* 0x0000000a96077c23 */ /* 0x002fe20008010800 */
[----:B---3--:R-:W-:-:S05]  /*10160*/  F2FP.F16.F32.PACK_AB R11, R66, R67 ;  /* 0x00000043420b723e */ /* 0x008fca00000000ff */
[----:B------:R1:W-:Y:S02]  /*10170*/  MUFU.EX2 R65, R7 ;  /* 0x0000000700417308 */ /* 0x0003e40000000800 */
[C---:B--2---:R-:W-:Y:S08]  /*10180*/  HMMA.16816.F32 R24, R8.reuse, R50, R24 ;  /* 0x000000320818723c */ /* 0x044ff00000001818 */
[----:B------:R-:W-:Y:S01]  /*10190*/  HMMA.16816.F32 R28, R8, R48, R28 ;  /* 0x00000030081c723c */ /* 0x000fe2000000181c */
[----:B------:R-:W-:Y:S01]  /*101a0*/  LDSM.16.MT88.4 R48, [R165+0x8000] ;  /* 0x00800000a530783b */ /* 0x000fe20000004200 */
[----:B-1----:R-:W-:-:S06]  /*101b0*/  FFMA.FTZ R7, R149, UR10, -R0 ;  /* 0x0000000a95077c23 */ /* 0x002fcc0008010800 */
[C---:B------:R-:W-:Y:S01]  /*101c0*/  HMMA.16816.F32 R36, R8.reuse, R44, R36 ;  /* 0x0000002c0824723c */ /* 0x040fe20000001824 */
[----:B------:R1:W2:Y:S07]  /*101d0*/  MUFU.EX2 R22, R7 ;  /* 0x0000000700167308 */ /* 0x0002ae0000000800 */
[----:B------:R-:W-:Y:S01]  /*101e0*/  HMMA.16816.F32 R32, R8, R46, R32 ;  /* 0x0000002e0820723c */ /* 0x000fe20000001820 */
[----:B------:R-:W-:Y:S01]  /*101f0*/  F2FP.F16.F32.PACK_AB R8, R112, R108 ;  /* 0x0000006c7008723e */ /* 0x000fe200000000ff */
[----:B------:R-:W-:Y:S01]  /*10200*/  LDSM.16.MT88.4 R44, [R16+0x2c00] ;  /* 0x002c0000102c783b */ /* 0x000fe20000004200 */
[----:B------:R-:W-:-:S02]  /*10210*/  F2FP.F16.F32.PACK_AB R10, R110, R111 ;  /* 0x0000006f6e0a723e */ /* 0x000fc400000000ff */
[----:B------:R-:W-:Y:S01]  /*10220*/  F2FP.F16.F32.PACK_AB R11, R15, R64 ;  /* 0x000000400f0b723e */ /* 0x000fe200000000ff */
[----:B-1----:R-:W-:Y:S01]  /*10230*/  FADD.FTZ R7, R62, R56 ;  /* 0x000000383e077221 */ /* 0x002fe20000010000 */
[----:B--2---:R-:W-:Y:S01]  /*10240*/  F2FP.F16.F32.PACK_AB R9, R22, R65 ;  /* 0x000000411609723e */ /* 0x004fe200000000ff */
[----:B------:R-:W1:Y:S02]  /*10250*/  LDSM.16.MT88.4 R56, [R16+0x2800] ;  /* 0x002800001038783b */ /* 0x000e640000004200 */
[----:B------:R-:W-:-:S04]  /*10260*/  FADD.FTZ R7, R63, R7 ;  /* 0x000000073f077221 */ /* 0x000fc80000010000 */
[----:B------:R-:W-:Y:S01]  /*10270*/  FADD.FTZ R7, R86, R7 ;  /* 0x0000000756077221 */ /* 0x000fe20000010000 */
[----:B------:R-:W-:Y:S01]  /*10280*/  HMMA.16816.F32 R36, R8, R52, R36 ;  /* 0x000000340824723c */ /* 0x000fe20000001824 */
[----:B------:R2:W-:Y:S02]  /*10290*/  MUFU.EX2 R86, R13 ;  /* 0x0000000d00567308 */ /* 0x0005e40000000800 */
[----:B------:R-:W-:-:S04]  /*102a0*/  FADD.FTZ R7, R18, R7 ;  /* 0x0000000712077221 */ /* 0x000fc80000010000 */
[----:B------:R-:W-:Y:S01]  /*102b0*/  FADD.FTZ R7, R92, R7 ;  /* 0x000000075c077221 */ /* 0x000fe20000010000 */
[----:B------:R-:W-:Y:S03]  /*102c0*/  HMMA.16816.F32 R32, R8, R54, R32 ;  /* 0x000000360820723c */ /* 0x000fe60000001820 */
[----:B------:R-:W-:-:S04]  /*102d0*/  FADD.FTZ R7, R94, R7 ;  /* 0x000000075e077221 */ /* 0x000fc80000010000 */
[----:B------:R-:W-:Y:S02]  /*102e0*/  FADD.FTZ R7, R19, R7 ;  /* 0x0000000713077221 */ /* 0x000fe40000010000 */
[----:B------:R3:W-:Y:S01]  /*102f0*/  MUFU.EX2 R19, R12 ;  /* 0x0000000c00137308 */ /* 0x0007e20000000800 */
[----:B--2---:R-:W-:Y:S01]  /*10300*/  FFMA.FTZ R13, R155, UR10, -R0 ;  /* 0x0000000a9b0d7c23 */ /* 0x004fe20008010800 */
[----:B------:R-:W-:-:S04]  /*10310*/  FADD.FTZ R7, R93, R7 ;  /* 0x000000075d077221 */ /* 0x000fc80000010000 */
[----:B------:R-:W-:Y:S02]  /*10320*/  FADD.FTZ R7, R97, R7 ;  /* 0x0000000761077221 */ /* 0x000fe40000010000 */
[----:B------:R2:W4:Y:S02]  /*10330*/  MUFU.EX2 R63, R13 ;  /* 0x0000000d003f7308 */ /* 0x0005240000000800 */
[----:B------:R-:W-:-:S04]  /*10340*/  FADD.FTZ R7, R96, R7 ;  /* 0x0000000760077221 */ /* 0x000fc80000010000 */
[----:B------:R-:W-:Y:S01]  /*10350*/  FADD.FTZ R7, R95, R7 ;  /* 0x000000075f077221 */ /* 0x000fe20000010000 */
[C---:B-1----:R-:W-:Y:S01]  /*10360*/  HMMA.16816.F32 R24, R8.reuse, R58, R24 ;  /* 0x0000003a0818723c */ /* 0x042fe20000001818 */
[----:B---3--:R-:W-:Y:S02]  /*10370*/  FADD.FTZ R12, R188, R14 ;  /* 0x0000000ebc0c7221 */ /* 0x008fe40000010000 */
[----:B------:R-:W-:Y:S02]  /*10380*/  FADD.FTZ R7, R17, R7 ;  /* 0x0000000711077221 */ /* 0x000fe40000010000 */
[----:B------:R-:W-:Y:S02]  /*10390*/  FADD.FTZ R12, R189, R12 ;  /* 0x0000000cbd0c7221 */ /* 0x000fe40000010000 */
[----:B------:R-:W-:Y:S01]  /*103a0*/  FADD.FTZ R7, R91, R7 ;  /* 0x000000075b077221 */ /* 0x000fe20000010000 */
[----:B------:R-:W-:Y:S01]  /*103b0*/  HMMA.16816.F32 R28, R8, R56, R28 ;  /* 0x00000038081c723c */ /* 0x000fe2000000181c */
[----:B------:R-:W-:Y:S01]  /*103c0*/  FADD.FTZ R12, R193, R12 ;  /* 0x0000000cc10c7221 */ /* 0x000fe20000010000 */
[----:B--2---:R-:W-:Y:S01]  /*103d0*/  FFMA.FTZ R13, R158, UR10, -R0 ;  /* 0x0000000a9e0d7c23 */ /* 0x004fe20008010800 */
[----:B------:R-:W-:Y:S01]  /*103e0*/  FADD.FTZ R7, R90, R7 ;  /* 0x000000075a077221 */ /* 0x000fe20000010000 */
[----:B------:R-:W-:Y:S01]  /*103f0*/  F2FP.F16.F32.PACK_AB R8, R117, R157 ;  /* 0x0000009d7508723e */ /* 0x000fe200000000ff */
[----:B------:R-:W-:Y:S01]  /*10400*/  FADD.FTZ R12, R190, R12 ;  /* 0x0000000cbe0c7221 */ /* 0x000fe20000010000 */
[----:B------:R1:W-:Y:S01]  /*10410*/  MUFU.EX2 R62, R13 ;  /* 0x0000000d003e7308 */ /* 0x0003e20000000800 */
[----:B------:R-:W-:Y:S01]  /*10420*/  FADD.FTZ R7, R88, R7 ;  /* 0x0000000758077221 */ /* 0x000fe20000010000 */
[----:B------:R-:W-:Y:S01]  /*10430*/  F2FP.F16.F32.PACK_AB R10, R120, R116 ;  /* 0x00000074780a723e */ /* 0x000fe200000000ff */
[----:B------:R-:W-:Y:S01]  /*10440*/  FADD.FTZ R12, R191, R12 ;  /* 0x0000000cbf0c7221 */ /* 0x000fe20000010000 */
[----:B----4-:R-:W-:Y:S01]  /*10450*/  F2FP.F16.F32.PACK_AB R9, R63, R19 ;  /* 0x000000133f09723e */ /* 0x010fe200000000ff */
[----:B------:R-:W-:-:S02]  /*10460*/  FADD.FTZ R7, R83, R7 ;  /* 0x0000000753077221 */ /* 0x000fc40000010000 */
[----:B------:R-:W-:Y:S02]  /*10470*/  FADD.FTZ R12, R197, R12 ;  /* 0x0000000cc50c7221 */ /* 0x000fe40000010000 */
[----:B------:R-:W-:Y:S02]  /*10480*/  FADD.FTZ R7, R87, R7 ;  /* 0x0000000757077221 */ /* 0x000fe40000010000 */
[----:B------:R-:W-:Y:S02]  /*10490*/  FADD.FTZ R12, R194, R12 ;  /* 0x0000000cc20c7221 */ /* 0x000fe40000010000 */
[----:B------:R-:W-:Y:S02]  /*104a0*/  FADD.FTZ R7, R85, R7 ;  /* 0x0000000755077221 */ /* 0x000fe40000010000 */
[----:B------:R-:W-:Y:S01]  /*104b0*/  FADD.FTZ R12, R196, R12 ;  /* 0x0000000cc40c7221 */ /* 0x000fe20000010000 */
[----:B-1----:R-:W-:Y:S01]  /*104c0*/  FFMA.FTZ R13, R160, UR10, -R0 ;  /* 0x0000000aa00d7c23 */ /* 0x002fe20008010800 */
[----:B------:R-:W-:-:S02]  /*104d0*/  FADD.FTZ R7, R84, R7 ;  /* 0x0000000754077221 */ /* 0x000fc40000010000 */
[----:B------:R-:W-:Y:S01]  /*104e0*/  FADD.FTZ R12, R200, R12 ;  /* 0x0000000cc80c7221 */ /* 0x000fe20000010000 */
[----:B------:R1:W2:Y:S01]  /*104f0*/  MUFU.EX2 R18, R13 ;  /* 0x0000000d00127308 */ /* 0x0002a20000000800 */
[----:B------:R-:W-:Y:S02]  /*10500*/  FADD.FTZ R7, R61, R7 ;  /* 0x000000073d077221 */ /* 0x000fe40000010000 */
[----:B------:R-:W-:Y:S02]  /*10510*/  FADD.FTZ R12, R195, R12 ;  /* 0x0000000cc30c7221 */ /* 0x000fe40000010000 */
[----:B------:R-:W-:Y:S02]  /*10520*/  FADD.FTZ R7, R82, R7 ;  /* 0x0000000752077221 */ /* 0x000fe40000010000 */
[----:B------:R-:W-:Y:S02]  /*10530*/  FADD.FTZ R12, R205, R12 ;  /* 0x0000000ccd0c7221 */ /* 0x000fe40000010000 */
[----:B------:R-:W-:-:S02]  /*10540*/  FADD.FTZ R7, R81, R7 ;  /* 0x0000000751077221 */ /* 0x000fc40000010000 */
[----:B------:R-:W-:Y:S02]  /*10550*/  FADD.FTZ R12, R202, R12 ;  /* 0x0000000cca0c7221 */ /* 0x000fe40000010000 */
[----:B------:R-:W-:Y:S02]  /*10560*/  FADD.FTZ R7, R80, R7 ;  /* 0x0000000750077221 */ /* 0x000fe40000010000 */
[----:B------:R-:W-:Y:S01]  /*10570*/  FADD.FTZ R12, R204, R12 ;  /* 0x0000000ccc0c7221 */ /* 0x000fe20000010000 */
[----:B-1----:R-:W-:-:S03]  /*10580*/  FFMA.FTZ R13, R163, UR10, -R0 ;  /* 0x0000000aa30d7c23 */ /* 0x002fc60008010800 */
[----:B------:R-:W-:Y:S01]  /*10590*/  FADD.FTZ R12, R201, R12 ;  /* 0x0000000cc90c7221 */ /* 0x000fe20000010000 */
[----:B------:R-:W-:Y:S01]  /*105a0*/  FADD.FTZ R7, R76, R7 ;  /* 0x000000074c077221 */ /* 0x000fe20000010000 */
[----:B--2---:R-:W-:Y:S01]  /*105b0*/  F2FP.F16.F32.PACK_AB R11, R18, R62 ;  /* 0x0000003e120b723e */ /* 0x004fe200000000ff */
[----:B------:R1:W-:Y:S01]  /*105c0*/  MUFU.EX2 R17, R13 ;  /* 0x0000000d00117308 */ /* 0x0003e20000000800 */
[----:B------:R-:W-:Y:S01]  /*105d0*/  FADD.FTZ R12, R203, R12 ;  /* 0x0000000ccb0c7221 */ /* 0x000fe20000010000 */
[----:B------:R-:W-:-:S03]  /*105e0*/  FADD.FTZ R7, R79, R7 ;  /* 0x000000074f077221 */ /* 0x000fc60000010000 */
[----:B------:R-:W-:Y:S01]  /*105f0*/  FADD.FTZ R12, R207, R12 ;  /* 0x0000000ccf0c7221 */ /* 0x000fe20000010000 */
[----:B------:R-:W-:Y:S01]  /*10600*/  FADD.FTZ R7, R78, R7 ;  /* 0x000000074e077221 */ /* 0x000fe20000010000 */
[----:B------:R-:W-:Y:S03]  /*10610*/  HMMA.16816.F32 R36, R8, R40, R36 ;  /* 0x000000280824723c */ /* 0x000fe60000001824 */
[----:B------:R-:W-:-:S04]  /*10620*/  FADD.FTZ R7, R77, R7 ;  /* 0x000000074d077221 */ /* 0x000fc80000010000 */
[----:B------:R-:W-:Y:S01]  /*10630*/  FADD.FTZ R7, R72, R7 ;  /* 0x0000000748077221 */ /* 0x000fe20000010000 */
[----:B------:R-:W-:Y:S01]  /*10640*/  HMMA.16816.F32 R32, R8, R42, R32 ;  /* 0x0000002a0820723c */ /* 0x000fe20000001820 */
[----:B------:R-:W2:Y:S01]  /*10650*/  LDSM.16.MT88.4 R40, [R16+0x3000] ;  /* 0x003000001028783b */ /* 0x000ea20000004200 */
[----:B-1----:R-:W-:Y:S01]  /*10660*/  FFMA.FTZ R13, R169, UR10, -R0 ;  /* 0x0000000aa90d7c23 */ /* 0x002fe20008010800 */
[----:B------:R-:W-:-:S03]  /*10670*/  FADD.FTZ R7, R75, R7 ;  /* 0x000000074b077221 */ /* 0x000fc60000010000 */
[----:B------:R1:W3:Y:S01]  /*10680*/  MUFU.EX2 R59, R13 ;  /* 0x0000000d003b7308 */ /* 0x0002e20000000800 */
[----:B------:R-:W-:Y:S01]  /*10690*/  FADD.FTZ R7, R73, R7 ;  /* 0x0000000749077221 */ /* 0x000fe20000010000 */
[----:B------:R-:W-:Y:S03]  /*106a0*/  HMMA.16816.F32 R28, R8, R44, R28 ;  /* 0x0000002c081c723c */ /* 0x000fe6000000181c */
[----:B------:R-:W-:-:S04]  /*106b0*/  FADD.FTZ R7, R74, R7 ;  /* 0x000000074a077221 */ /* 0x000fc80000010000 */
[----:B------:R-:W-:Y:S01]  /*106c0*/  FADD.FTZ R7, R68, R7 ;  /* 0x0000000744077221 */ /* 0x000fe20000010000 */
[----:B------:R-:W-:Y:S01]  /*106d0*/  HMMA.16816.F32 R24, R8, R46, R24 ;  /* 0x0000002e0818723c */ /* 0x000fe20000001818 */
[----:B------:R-:W-:Y:S01]  /*106e0*/  F2FP.F16.F32.PACK_AB R8, R121, R119 ;  /* 0x000000777908723e */ /* 0x000fe200000000ff */
[----:B------:R-:W4:Y:S01]  /*106f0*/  LDSM.16.MT88.4 R44, [R165+0x8400] ;  /* 0x00840000a52c783b */ /* 0x000f220000004200 */
[----:B------:R-:W-:Y:S01]  /*10700*/  FADD.FTZ R7, R71, R7 ;  /* 0x0000000747077221 */ /* 0x000fe20000010000 */
[----:B------:R-:W-:Y:S01]  /*10710*/  F2FP.F16.F32.PACK_AB R10, R115, R122 ;  /* 0x0000007a730a723e */ /* 0x000fe200000000ff */
[----:B-1----:R-:W-:Y:S02]  /*10720*/  FFMA.FTZ R13, R171, UR10, -R0 ;  /* 0x0000000aab0d7c23 */ /* 0x002fe40008010800 */
[----:B------:R-:W-:Y:S01]  /*10730*/  FADD.FTZ R7, R70, R7 ;  /* 0x0000000746077221 */ /* 0x000fe20000010000 */
[----:B---3--:R-:W-:Y:S01]  /*10740*/  F2FP.F16.F32.PACK_AB R9, R59, R17 ;  /* 0x000000113b09723e */ /* 0x008fe200000000ff */
[----:B------:R1:W-:Y:S02]  /*10750*/  MUFU.EX2 R58, R13 ;  /* 0x0000000d003a7308 */ /* 0x0003e40000000800 */
[----:B------:R-:W-:-:S04]  /*10760*/  FADD.FTZ R7, R69, R7 ;  /* 0x0000000745077221 */ /* 0x000fc80000010000 */
[----:B------:R-:W-:-:S04]  /*10770*/  FADD.FTZ R7, R21, R7 ;  /* 0x0000000715077221 */ /* 0x000fc80000010000 */
[----:B------:R-:W-:-:S04]  /*10780*/  FADD.FTZ R7, R23, R7 ;  /* 0x0000000717077221 */ /* 0x000fc80000010000 */
[----:B------:R-:W-:Y:S01]  /*10790*/  FADD.FTZ R7, R67, R7 ;  /* 0x0000000743077221 */ /* 0x000fe20000010000 */
[----:B-1----:R-:W-:-:S03]  /*107a0*/  FFMA.FTZ R13, R172, UR10, -R0 ;  /* 0x0000000aac0d7c23 */ /* 0x002fc60008010800 */
[----:B------:R-:W-:Y:S01]  /*107b0*/  FADD.FTZ R7, R66, R7 ;  /* 0x0000000742077221 */ /* 0x000fe20000010000 */
[----:B------:R1:W3:Y:S03]  /*107c0*/  MUFU.EX2 R57, R13 ;  /* 0x0000000d00397308 */ /* 0x0002e60000000800 */
[----:B------:R-:W-:Y:S01]  /*107d0*/  FADD.FTZ R7, R65, R7 ;  /* 0x0000000741077221 */ /* 0x000fe20000010000 */
[----:B-1----:R-:W-:Y:S01]  /*107e0*/  FFMA.FTZ R13, R218, UR10, -R2 ;  /* 0x0000000ada0d7c23 */ /* 0x002fe20008010802 */
[----:B---3--:R-:W-:-:S03]  /*107f0*/  F2FP.F16.F32.PACK_AB R11, R57, R58 ;  /* 0x0000003a390b723e */ /* 0x008fc600000000ff */
[----:B------:R1:W-:Y:S04]  /*10800*/  MUFU.EX2 R61, R13 ;  /* 0x0000000d003d7308 */ /* 0x0003e80000000800 */
[C---:B--2---:R-:W-:Y:S08]  /*10810*/  HMMA.16816.F32 R28, R8.reuse, R40, R28 ;  /* 0x00000028081c723c */ /* 0x044ff0000000181c */
[----:B------:R-:W-:Y:S01]  /*10820*/  HMMA.16816.F32 R36, R8, R48, R36 ;  /* 0x000000300824723c */ /* 0x000fe20000001824 */
[----:B-1----:R-:W-:-:S07]  /*10830*/  FFMA.FTZ R13, R225, UR10, -R2 ;  /* 0x0000000ae10d7c23 */ /* 0x002fce0008010802 */
[C---:B------:R-:W-:Y:S01]  /*10840*/  HMMA.16816.F32 R32, R8.reuse, R50, R32 ;  /* 0x000000320820723c */ /* 0x040fe20000001820 */
[----:B------:R1:W2:Y:S01]  /*10850*/  MUFU.EX2 R60, R13 ;  /* 0x0000000d003c7308 */ /* 0x0002a20000000800 */
[----:B------:R-:W3:Y:S06]  /*10860*/  LDSM.16.MT88.4 R48, [R16+0x3400] ;  /* 0x003400001030783b */ /* 0x000eec0000004200 */
[----:B------:R-:W-:Y:S01]  /*10870*/  HMMA.16816.F32 R24, R8, R42, R24 ;  /* 0x0000002a0818723c */ /* 0x000fe20000001818 */
[----:B------:R-:W-:Y:S02]  /*10880*/  F2FP.F16.F32.PACK_AB R8, R103, R106 ;  /* 0x0000006a6708723e */ /* 0x000fe400000000ff */
[----:B------:R-:W-:Y:S01]  /*10890*/  F2FP.F16.F32.PACK_AB R10, R101, R102 ;  /* 0x00000066650a723e */ /* 0x000fe200000000ff */
[----:B-1----:R-:W-:Y:S01]  /*108a0*/  FADD.FTZ R13, R208, R12 ;  /* 0x0000000cd00d7221 */ /* 0x002fe20000010000 */
[----:B------:R-:W-:Y:S01]  /*108b0*/  FFMA.FTZ R12, R179, UR10, -R0 ;  /* 0x0000000ab30c7c23 */ /* 0x000fe20008010800 */
[----:B--2---:R-:W-:-:S03]  /*108c0*/  F2FP.F16.F32.PACK_AB R148, R60, R61 ;  /* 0x0000003d3c94723e */ /* 0x004fc600000000ff */
[----:B------:R1:W-:Y:S02]  /*108d0*/  MUFU.EX2 R56, R12 ;  /* 0x0000000c00387308 */ /* 0x0003e40000000800 */
[----:B-1----:R-:W-:Y:S01]  /*108e0*/  FADD.FTZ R12, R212, R13 ;  /* 0x0000000dd40c7221 */ /* 0x002fe20000010000 */
[----:B------:R-:W-:-:S03]  /*108f0*/  FFMA.FTZ R13, R183, UR10, -R0 ;  /* 0x0000000ab70d7c23 */ /* 0x000fc60008010800 */
[----:B------:R-:W-:Y:S02]  /*10900*/  FADD.FTZ R12, R213, R12 ;  /* 0x0000000cd50c7221 */ /* 0x000fe40000010000 */
[----:B------:R1:W2:Y:S02]  /*10910*/  MUFU.EX2 R53, R13 ;  /* 0x0000000d00357308 */ /* 0x0002a40000000800 */
[----:B------:R-:W-:-:S04]  /*10920*/  FADD.FTZ R12, R214, R12 ;  /* 0x0000000cd60c7221 */ /* 0x000fc80000010000 */
[----:B------:R-:W-:-:S04]  /*10930*/  FADD.FTZ R12, R209, R12 ;  /* 0x0000000cd10c7221 */ /* 0x000fc80000010000 */
[----:B------:R-:W-:-:S04]  /*10940*/  FADD.FTZ R12, R211, R12 ;  /* 0x0000000cd30c7221 */ /* 0x000fc80000010000 */
[----:B------:R-:W-:Y:S01]  /*10950*/  FADD.FTZ R12, R206, R12 ;  /* 0x0000000cce0c7221 */ /* 0x000fe20000010000 */
[----:B-1----:R-:W-:Y:S01]  /*10960*/  FFMA.FTZ R13, R104, UR10, -R0 ;  /* 0x0000000a680d7c23 */ /* 0x002fe20008010800 */
[----:B--2---:R-:W-:Y:S02]  /*10970*/  F2FP.F16.F32.PACK_AB R9, R53, R56 ;  /* 0x000000383509723e */ /* 0x004fe400000000ff */
[----:B------:R-:W-:Y:S01]  /*10980*/  FADD.FTZ R12, R215, R12 ;  /* 0x0000000cd70c7221 */ /* 0x000fe20000010000 */
[----:B------:R1:W-:Y:S03]  /*10990*/  MUFU.EX2 R54, R13 ;  /* 0x0000000d00367308 */ /* 0x0003e60000000800 */
[----:B------:R-:W-:-:S04]  /*109a0*/  FADD.FTZ R12, R210, R12 ;  /* 0x0000000cd20c7221 */ /* 0x000fc80000010000 */
[----:B------:R-:W-:-:S04]  /*109b0*/  FADD.FTZ R12, R199, R12 ;  /* 0x0000000cc70c7221 */ /* 0x000fc80000010000 */
[----:B------:R-:W-:-:S04]  /*109c0*/  FADD.FTZ R12, R198, R12 ;  /* 0x0000000cc60c7221 */ /* 0x000fc80000010000 */
[----:B------:R-:W-:Y:S01]  /*109d0*/  FADD.FTZ R12, R113, R12 ;  /* 0x0000000c710c7221 */ /* 0x000fe20000010000 */
[----:B-1----:R-:W-:-:S03]  /*109e0*/  FFMA.FTZ R13, R105, UR10, -R0 ;  /* 0x0000000a690d7c23 */ /* 0x002fc60008010800 */
[----:B------:R-:W-:Y:S01]  /*109f0*/  FADD.FTZ R12, R107, R12 ;  /* 0x0000000c6b0c7221 */ /* 0x000fe20000010000 */
[----:B------:R1:W2:Y:S03]  /*10a00*/  MUFU.EX2 R52, R13 ;  /* 0x0000000d00347308 */ /* 0x0002a60000000800 */
[----:B------:R-:W-:-:S04]  /*10a10*/  FADD.FTZ R12, R114, R12 ;  /* 0x0000000c720c7221 */ /* 0x000fc80000010000 */
[----:B------:R-:W-:-:S04]  /*10a20*/  FADD.FTZ R12, R118, R12 ;  /* 0x0000000c760c7221 */ /* 0x000fc80000010000 */
[----:B------:R-:W-:-:S04]  /*10a30*/  FADD.FTZ R12, R109, R12 ;  /* 0x0000000c6d0c7221 */ /* 0x000fc80000010000 */
[----:B------:R-:W-:Y:S01]  /*10a40*/  FADD.FTZ R12, R108, R12 ;  /* 0x0000000c6c0c7221 */ /* 0x000fe20000010000 */
[----:B-1----:R-:W-:-:S03]  /*10a50*/  FFMA.FTZ R13, R227, UR10, -R2 ;  /* 0x0000000ae30d7c23 */ /* 0x002fc60008010802 */
[----:B------:R-:W-:Y:S01]  /*10a60*/  FADD.FTZ R12, R112, R12 ;  /* 0x0000000c700c7221 */ /* 0x000fe20000010000 */
[----:B--2---:R-:W-:Y:S01]  /*10a70*/  F2FP.F16.F32.PACK_AB R11, R52, R54 ;  /* 0x00000036340b723e */ /* 0x004fe200000000ff */
[----:B------:R1:W-:Y:S02]  /*10a80*/  MUFU.EX2 R55, R13 ;  /* 0x0000000d00377308 */ /* 0x0003e40000000800 */
[----:B------:R-:W-:-:S04]  /*10a90*/  FADD.FTZ R12, R111, R12 ;  /* 0x0000000c6f0c7221 */ /* 0x000fc80000010000 */
[----:B------:R-:W-:Y:S01]  /*10aa0*/  FADD.FTZ R12, R110, R12 ;  /* 0x0000000c6e0c7221 */ /* 0x000fe20000010000 */
[----:B----4-:R-:W-:Y:S01]  /*10ab0*/  HMMA.16816.F32 R136, R8, R44, R36 ;  /* 0x0000002c0888723c */ /* 0x010fe20000001824 */
[----:B------:R-:W2:Y:S02]  /*10ac0*/  LDSM.16.MT88.4 R36, [R16+0x3800] ;  /* 0x003800001024783b */ /* 0x000ea40000004200 */
[----:B------:R-:W-:-:S05]  /*10ad0*/  FADD.FTZ R12, R157, R12 ;  /* 0x0000000c9d0c7221 */ /* 0x000fca0000010000 */
[----:B------:R-:W-:Y:S01]  /*10ae0*/  HMMA.16816.F32 R32, R8, R46, R32 ;  /* 0x0000002e0820723c */ /* 0x000fe20000001820 */
[----:B------:R-:W4:Y:S01]  /*10af0*/  LDSM.16.MT88.4 R44, [R165+0x8c00] ;  /* 0x008c0000a52c783b */ /* 0x000f220000004200 */
[----:B-1----:R-:W-:-:S04]  /*10b00*/  FFMA.FTZ R13, R185, UR10, -R0 ;  /* 0x0000000ab90d7c23 */ /* 0x002fc80008010800 */
[----:B------:R1:W-:Y:S02]  /*10b10*/  MUFU.EX2 R41, R13 ;  /* 0x0000000d00297308 */ /* 0x0003e40000000800 */
[C---:B---3--:R-:W-:Y:S08]  /*10b20*/  HMMA.16816.F32 R28, R8.reuse, R48, R28 ;  /* 0x00000030081c723c */ /* 0x048ff0000000181c */
[----:B------:R-:W-:Y:S01]  /*10b30*/  HMMA.16816.F32 R24, R8, R50, R24 ;  /* 0x000000320818723c */ /* 0x000fe20000001818 */
[----:B------:R-:W-:-:S02]  /*10b40*/  F2FP.F16.F32.PACK_AB R8, R99, R100 ;  /* 0x000000646308723e */ /* 0x000fc400000000ff */
        /* <DEDUP_REMOVED lines=9> */
[----:B------:R-:W-:Y:S01]  /*10be0*/  FADD.FTZ R2, R22, R7 ;  /* 0x0000000716027221 */ /* 0x000fe20000010000 */
[----:B---3--:R-:W-:-:S04]  /*10bf0*/  F2FP.F16.F32.PACK_AB R11, R21, R23 ;  /* 0x00000017150b723e */ /* 0x008fc800000000ff */
[----:B------:R1:W3:Y:S01]  /*10c00*/  MUFU.EX2 R22, R13 ;  /* 0x0000000d00167308 */ /* 0x0002e20000000800 */
[----:B------:R-:W-:Y:S01]  /*10c10*/  FADD.FTZ R7, R64, R2 ;  /* 0x0000000240077221 */ /* 0x000fe20000010000 */
[----:B------:R-:W-:-:S03]  /*10c20*/  FFMA.FTZ R2, R162, UR10, -R0 ;  /* 0x0000000aa2027c23 */ /* 0x000fc60008010800 */
[----:B------:R-:W-:Y:S01]  /*10c30*/  FADD.FTZ R7, R15, R7 ;  /* 0x000000070f077221 */ /* 0x000fe20000010000 */
[C---:B------:R-:W-:Y:S02]  /*10c40*/  HMMA.16816.F32 R136, R8.reuse, R140, R136 ;  /* 0x0000008c0888723c */ /* 0x040fe40000001888 */
[----:B------:R5:W-:Y:S06]  /*10c50*/  MUFU.EX2 R15, R2 ;  /* 0x00000002000f7308 */ /* 0x000bec0000000800 */
[----:B------:R-:W-:Y:S01]  /*10c60*/  HMMA.16816.F32 R140, R8, R142, R32 ;  /* 0x0000008e088c723c */ /* 0x000fe20000001820 */
[----:B-1----:R-:W-:Y:S01]  /*10c70*/  FFMA.FTZ R13, R161, UR10, -R0 ;  /* 0x0000000aa10d7c23 */ /* 0x002fe20008010800 */
[----:B---3--:R-:W-:-:S03]  /*10c80*/  F2FP.F16.F32.PACK_AB R150, R22, R55 ;  /* 0x000000371696723e */ /* 0x008fc600000000ff */
[----:B------:R-:W1:Y:S03]  /*10c90*/  MUFU.EX2 R14, R13 ;  /* 0x0000000d000e7308 */ /* 0x000e660000000800 */
[C---:B--2---:R-:W-:Y:S01]  /*10ca0*/  HMMA.16816.F32 R144, R8.reuse, R36, R28 ;  /* 0x000000240890723c */ /* 0x044fe2000000181c */
[----:B-----5:R-:W-:Y:S01]  /*10cb0*/  FADD.FTZ R2, R19, R7 ;  /* 0x0000000713027221 */ /* 0x020fe20000010000 */
[----:B------:R-:W-:Y:S01]  /*10cc0*/  FADD.FTZ R7, R117, R12 ;  /* 0x0000000c75077221 */ /* 0x000fe20000010000 */
[----:B------:R-:W-:Y:S02]  /*10cd0*/  FFMA.FTZ R12, R159, UR10, -R0 ;  /* 0x0000000a9f0c7c23 */ /* 0x000fe40008010800 */
[----:B------:R-:W-:Y:S01]  /*10ce0*/  FADD.FTZ R2, R63, R2 ;  /* 0x000000023f027221 */ /* 0x000fe20000010000 */
[----:B------:R-:W-:Y:S01]  /*10cf0*/  FADD.FTZ R7, R116, R7 ;  /* 0x0000000774077221 */ /* 0x000fe20000010000 */
[----:B------:R2:W-:Y:S01]  /*10d00*/  MUFU.EX2 R13, R12 ;  /* 0x0000000c000d7308 */ /* 0x0005e20000000800 */
[----:B------:R-:W-:Y:S01]  /*10d10*/  HMMA.16816.F32 R24, R8, R38, R24 ;  /* 0x000000260818723c */ /* 0x000fe20000001818 */
[----:B------:R-:W-:Y:S01]  /*10d20*/  FADD.FTZ R2, R62, R2 ;  /* 0x000000023e027221 */ /* 0x000fe20000010000 */
[----:B------:R-:W-:-:S03]  /*10d30*/  FADD.FTZ R7, R120, R7 ;  /* 0x0000000778077221 */ /* 0x000fc60000010000 */
[----:B------:R-:W-:Y:S01]  /*10d40*/  FADD.FTZ R2, R18, R2 ;  /* 0x0000000212027221 */ /* 0x000fe20000010000 */
[----:B------:R-:W-:Y:S01]  /*10d50*/  FADD.FTZ R7, R119, R7 ;  /* 0x0000000777077221 */ /* 0x000fe20000010000 */
[----:B-1----:R-:W-:Y:S01]  /*10d60*/  F2FP.F16.F32.PACK_AB R149, R14, R15 ;  /* 0x0000000f0e95723e */ /* 0x002fe200000000ff */
[----:B--2---:R-:W-:Y:S01]  /*10d70*/  FFMA.FTZ R12, R217, UR10, -R0 ;  /* 0x0000000ad90c7c23 */ /* 0x004fe20008010800 */
[----:B------:R-:W-:Y:S01]  /*10d80*/  FADD.FTZ R0, R17, R2 ;  /* 0x0000000211007221 */ /* 0x000fe20000010000 */
[----:B------:R-:W-:Y:S01]  /*10d90*/  FADD.FTZ R2, R121, R7 ;  /* 0x0000000779027221 */ /* 0x000fe20000010000 */
[----:B------:R-:W1:Y:S02]  /*10da0*/  LDSM.16.MT88.4 R16, [R16+0x3c00] ;  /* 0x003c00001010783b */ /* 0x000e640000004200 */
[----:B------:R-:W-:Y:S01]  /*10db0*/  FADD.FTZ R0, R59, R0 ;  /* 0x000000003b007221 */ /* 0x000fe20000010000 */
[----:B------:R-:W-:Y:S01]  /*10dc0*/  FADD.FTZ R2, R122, R2 ;  /* 0x000000027a027221 */ /* 0x000fe20000010000 */
[----:B------:R-:W2:Y:S02]  /*10dd0*/  MUFU.EX2 R12, R12 ;  /* 0x0000000c000c7308 */ /* 0x000ea40000000800 */
[----:B------:R-:W-:Y:S01]  /*10de0*/  FADD.FTZ R0, R58, R0 ;  /* 0x000000003a007221 */ /* 0x000fe20000010000 */
[----:B------:R-:W-:-:S03]  /*10df0*/  FADD.FTZ R2, R115, R2 ;  /* 0x0000000273027221 */ /* 0x000fc60000010000 */
[----:B------:R-:W-:Y:S01]  /*10e00*/  FADD.FTZ R0, R57, R0 ;  /* 0x0000000039007221 */ /* 0x000fe20000010000 */
[----:B------:R-:W-:-:S03]  /*10e10*/  FADD.FTZ R2, R106, R2 ;  /* 0x000000026a027221 */ /* 0x000fc60000010000 */
[----:B------:R-:W-:Y:S01]  /*10e20*/  FADD.FTZ R0, R56, R0 ;  /* 0x0000000038007221 */ /* 0x000fe20000010000 */
[----:B------:R-:W-:-:S03]  /*10e30*/  FADD.FTZ R2, R103, R2 ;  /* 0x0000000267027221 */ /* 0x000fc60000010000 */
[----:B------:R-:W-:Y:S01]  /*10e40*/  FADD.FTZ R0, R53, R0 ;  /* 0x0000000035007221 */ /* 0x000fe20000010000 */
[----:B------:R-:W-:Y:S01]  /*10e50*/  FADD.FTZ R2, R102, R2 ;  /* 0x0000000266027221 */ /* 0x000fe20000010000 */
[----:B--2---:R-:W-:Y:S02]  /*10e60*/  F2FP.F16.F32.PACK_AB R151, R12, R13 ;  /* 0x0000000d0c97723e */ /* 0x004fe400000000ff */
[----:B------:R-:W-:Y:S01]  /*10e70*/  FADD.FTZ R0, R54, R0 ;  /* 0x0000000036007221 */ /* 0x000fe20000010000 */
[----:B------:R-:W-:-:S03]  /*10e80*/  FADD.FTZ R2, R101, R2 ;  /* 0x0000000265027221 */ /* 0x000fc60000010000 */
[----:B------:R-:W-:Y:S01]  /*10e90*/  FADD.FTZ R0, R52, R0 ;  /* 0x0000000034007221 */ /* 0x000fe20000010000 */
[----:B------:R-:W-:Y:S01]  /*10ea0*/  FADD.FTZ R2, R100, R2 ;  /* 0x0000000264027221 */ /* 0x000fe20000010000 */
[----:B----4-:R-:W-:Y:S02]  /*10eb0*/  HMMA.16816.F32 R136, R148, R44, R136 ;  /* 0x0000002c9488723c */ /* 0x010fe40000001888 */
[----:B------:R-:W-:Y:S01]  /*10ec0*/  FADD.FTZ R0, R41, R0 ;  /* 0x0000000029007221 */ /* 0x000fe20000010000 */
[----:B------:R-:W-:-:S03]  /*10ed0*/  FADD.FTZ R2, R99, R2 ;  /* 0x0000000263027221 */ /* 0x000fc60000010000 */
[----:B------:R-:W-:Y:S01]  /*10ee0*/  FADD.FTZ R0, R40, R0 ;  /* 0x0000000028007221 */ /* 0x000fe20000010000 */
[----:B------:R-:W-:Y:S01]  /*10ef0*/  FADD.FTZ R2, R98, R2 ;  /* 0x0000000262027221 */ /* 0x000fe20000010000 */
[----:B------:R-:W-:Y:S02]  /*10f00*/  HMMA.16816.F32 R140, R148, R46, R140 ;  /* 0x0000002e948c723c */ /* 0x000fe4000000188c */
[----:B------:R-:W-:Y:S01]  /*10f10*/  FADD.FTZ R0, R23, R0 ;  /* 0x0000000017007221 */ /* 0x000fe20000010000 */
[----:B------:R-:W-:-:S03]  /*10f20*/  FADD.FTZ R2, R86, R2 ;  /* 0x0000000256027221 */ /* 0x000fc60000010000 */
[----:B------:R-:W-:Y:S01]  /*10f30*/  FADD.FTZ R0, R21, R0 ;  /* 0x0000000015007221 */ /* 0x000fe20000010000 */
[----:B------:R-:W-:Y:S01]  /*10f40*/  FADD.FTZ R2, R61, R2 ;  /* 0x000000023d027221 */ /* 0x000fe20000010000 */
[----:B-1----:R-:W-:Y:S02]  /*10f50*/  HMMA.16816.F32 R144, R148, R16, R144 ;  /* 0x000000109490723c */ /* 0x002fe40000001890 */
        /* <DEDUP_REMOVED lines=8> */
[----:B------:R-:W-:Y:S01]  /*10fe0*/  IMAD.MOV.U32 R0, RZ, RZ, -0x1 ;  /* 0xffffffffff007424 */ /* 0x000fe200078e00ff */
[----:B------:R-:W-:-:S12]  /*10ff0*/  @!P6 BRA `(.L_x_904) ;  /* 0x000000640020e947 */ /* 0x000fd80003800000 */
        /* <DEDUP_REMOVED lines=24> */
[----:B------:R-:W-:Y:S01]  /*11180*/  IMAD.HI.U32 R0, R9, R0, R8 ;  /* 0x0000000009007227 */ /* 0x000fe200078e0008 */
[----:B------:R-:W-:-:S05]  /*11190*/  MOV R8, R2 ;  /* 0x0000000200087202 */ /* 0x000fca0000000f00 */
        /* <DEDUP_REMOVED lines=23> */
[C---:B------:R-:W-:Y:S02]  /*11310*/  IMAD.WIDE R8, R0.reuse, 0x4, R180 ;  /* 0x0000000400087825 */ /* 0x040fe400078e02b4 */
[----:B------:R-:W4:Y:S04]  /*11320*/  LDG.E R10, desc[UR6][R10.64] ;  /* 0x000000060a0a7981 */ /* 0x000f28000c1e1900 */
[----:B------:R-:W4:Y:S01]  /*11330*/  LDG.E R8, desc[UR6][R8.64] ;  /* 0x0000000608087981 */ /* 0x000f22000c1e1900 */
[----:B------:R-:W-:-:S04]  /*11340*/  IMAD.IADD R0, R0, 0x1, -R2 ;  /* 0x0000000100007824 */ /* 0x000fc800078e0a02 */
[----:B------:R-:W-:-:S05]  /*11350*/  IMAD R0, R0, R14, -0x100 ;  /* 0xffffff0000007424 */ /* 0x000fca00078e020e */
[----:B------:R-:W-:-:S05]  /*11360*/  SHF.R.S32.HI R2, RZ, 0x1f, R0 ;  /* 0x0000001fff027819 */ /* 0x000fca0000011400 */
[----:B--2---:R-:W-:-:S04]  /*11370*/  IMAD R2, R2, UR8, RZ ;  /* 0x0000000802027c24 */ /* 0x004fc8000f8e02ff */
[----:B------:R-:W-:Y:S01]  /*11380*/  IMAD R2, R0, UR9, R2 ;  /* 0x0000000900027c24 */ /* 0x000fe2000f8e0202 */
[----:B----4-:R-:W-:Y:S01]  /*11390*/  IADD3 R10, PT, PT, R10, -R8, RZ ;  /* 0x800000080a0a7210 */ /* 0x010fe20007ffe0ff */
[----:B------:R-:W-:-:S03]  /*113a0*/  IMAD.WIDE.U32 R8, R0, UR8, RZ ;  /* 0x0000000800087c25 */ /* 0x000fc6000f8e00ff */
[----:B------:R-:W-:Y:S01]  /*113b0*/  SHF.R.S32.HI R0, RZ, 0x1f, R10 ;  /* 0x0000001fff007819 */ /* 0x000fe2000001140a */
[----:B------:R-:W-:-:S04]  /*113c0*/  IMAD.IADD R9, R9, 0x1, R2 ;  /* 0x0000000109097824 */ /* 0x000fc800078e0202 */
[----:B---3--:R-:W-:Y:S02]  /*113d0*/  IMAD R0, R0, UR4, RZ ;  /* 0x0000000400007c24 */ /* 0x008fe4000f8e02ff */
[----:B------:R-:W-:-:S04]  /*113e0*/  IMAD.WIDE.U32 R8, R10, UR4, R8 ;  /* 0x000000040a087c25 */ /* 0x000fc8000f8e0008 */
[----:B------:R-:W-:Y:S01]  /*113f0*/  IMAD R0, R10, UR5, R0 ;  /* 0x000000050a007c24 */ /* 0x000fe2000f8e0200 */
[----:B------:R-:W-:-:S04]  /*11400*/  LEA R224, P0, R8, R224, 0x1 ;  /* 0x000000e008e07211 */ /* 0x000fc800078008ff */
[----:B------:R-:W-:-:S04]  /*11410*/  IADD3 R0, PT, PT, R9, R0, RZ ;  /* 0x0000000009007210 */ /* 0x000fc80007ffe0ff */
[----:B------:R-:W-:Y:S01]  /*11420*/  LEA.HI.X R223, R8, R223, R0, 0x1, P0 ;  /* 0x000000df08df7211 */ /* 0x000fe200000f0c00 */
[----:B------:R-:W-:Y:S06]  /*11430*/  BRA `(.L_x_906) ;  /* 0x0000000000207947 */ /* 0x000fec0003800000 */
.L_x_905:
        /* <DEDUP_REMOVED lines=8> */
.L_x_906:
[----:B------:R-:W1:Y:S01]  /*114c0*/  LDCU UR4, c[0x0][0x3c4] ;  /* 0x00007880ff0477ac */ /* 0x000e620008000800 */
[----:B------:R-:W-:Y:S01]  /*114d0*/  VIADD R7, R6, 0xfffffe00 ;  /* 0xfffffe0006077836 */ /* 0x000fe20000000000 */
[----:B------:R-:W2:Y:S04]  /*114e0*/  LDCU UR5, c[0x0][0x440] ;  /* 0x00008800ff0577ac */ /* 0x000ea80008000800 */
[C---:B------:R-:W-:Y:S01]  /*114f0*/  ISETP.GE.AND P2, PT, R7.reuse, R4, PT ;  /* 0x000000040700720c */ /* 0x040fe20003f46270 */
[----:B------:R-:W-:Y:S01]  /*11500*/  USHF.L.U32 UR9, UR8, 0x6, URZ ;  /* 0x0000000608097899 */ /* 0x000fe200080006ff */
[----:B------:R-:W-:-:S05]  /*11510*/  ISETP.GE.AND P3, PT, R7, R5, PT ;  /* 0x000000050700720c */ /* 0x000fca0003f66270 */
        /* <DEDUP_REMOVED lines=37> */
[----:B------:R1:W-:Y:S01]  /*11770*/  @!P4 LDGSTS.E.BYPASS.LTC128B.128 [R168+0x7000], desc[UR6][R12.64] ;  /* 0x070000000ca8cfae */ /* 0x0003e2000b981a06 */
[----:B--2---:R-:W-:-:S03]  /*11780*/  IADD3 R8, P0, PT, R10, UR9, RZ ;  /* 0x000000090a087c10 */ /* 0x004fc6000ff1e0ff */
[----:B------:R-:W-:Y:S01]  /*11790*/  @P4 STS.128 [R168+0x7000], RZ ;  /* 0x007000ffa8004388 */ /* 0x000fe20000000c00 */
[----:B------:R-:W-:-:S03]  /*117a0*/  IADD3.X R9, PT, PT, R11, UR4, RZ, P0, !PT ;  /* 0x000000040b097c10 */ /* 0x000fc600087fe4ff */
[----:B------:R-:W-:Y:S01]  /*117b0*/  @!PT LDS RZ, [RZ] ;  /* 0x00000000fffff984 */ /* 0x000fe20000000800 */
[----:B------:R-:W-:Y:S01]  /*117c0*/  @!PT LDS RZ, [RZ] ;  /* 0x00000000fffff984 */ /* 0x000fe20000000800 */
[----:B------:R-:W-:Y:S01]  /*117d0*/  @!PT LDS RZ, [RZ] ;  /* 0x00000000fffff984 */ /* 0x000fe20000000800 */
[----:B------:R-:W-:Y:S01]  /*117e0*/  @!P4 LDGSTS.E.BYPASS.LTC128B.128 [R168+0x7800], desc[UR6][R10.64] ;  /* 0x078000000aa8cfae */ /* 0x000fe2000b981a06 */
        /* <DEDUP_REMOVED lines=13> */
[----:B-1----:R-:W-:Y:S04]  /*118c0*/  LDSM.16.M88.4 R12, [R166] ;  /* 0x00000000a60c783b */ /* 0x002fe80000000200 */
[----:B------:R-:W3:Y:S04]  /*118d0*/  LDSM.16.M88.4 R24, [R164+0x1000] ;  /* 0x00100000a418783b */ /* 0x000ee80000000200 */
[----:B------:R-:W-:Y:S04]  /*118e0*/  LDSM.16.M88.4 R32, [R89+0x1000] ;  /* 0x001000005920783b */ /* 0x000fe80000000200 */
[----:B--2---:R-:W1:Y:S04]  /*118f0*/  LDSM.16.M88.4 R8, [R243] ;  /* 0x00000000f308783b */ /* 0x004e680000000200 */
[----:B------:R-:W2:Y:S04]  /*11900*/  LDSM.16.M88.4 R36, [R164+0x1400] ;  /* 0x00140000a424783b */ /* 0x000ea80000000200 */
[----:B------:R-:W4:Y:S04]  /*11910*/  LDSM.16.M88.4 R40, [R89+0x1400] ;  /* 0x001400005928783b */ /* 0x000f280000000200 */
[----:B------:R-:W5:Y:S04]  /*11920*/  LDSM.16.M88.4 R44, [R164+0x1800] ;  /* 0x00180000a42c783b */ /* 0x000f680000000200 */
[----:B------:R-:W-:Y:S04]  /*11930*/  LDSM.16.M88.4 R48, [R164+0x1c00] ;  /* 0x001c0000a430783b */ /* 0x000fe80000000200 */
[----:B------:R-:W-:Y:S04]  /*11940*/  LDSM.16.M88.4 R52, [R164+0x4c00] ;  /* 0x004c0000a434783b */ /* 0x000fe80000000200 */
[----:B------:R-:W-:Y:S04]  /*11950*/  LDSM.16.M88.4 R56, [R89+0x4c00] ;  /* 0x004c00005938783b */ /* 0x000fe80000000200 */
[----:B------:R-:W0:Y:S01]  /*11960*/  LDGDEPBAR ;  /* 0x00000000000079af */ /* 0x000e220000000000 */
[----:B---3--:R-:W-:-:S15]  /*11970*/  HMMA.16816.F32 R16, R12, R24, RZ ;  /* 0x000000180c10723c */ /* 0x008fde00000018ff */
[----:B------:R-:W-:-:S05]  /*11980*/  NOP ;  /* 0x0000000000007918 */ /* 0x000fca0000000000 */
[----:B-1----:R-:W-:Y:S08]  /*11990*/  HMMA.16816.F32 R28, R8, R32, R16 ;  /* 0x00000020081c723c */ /* 0x002ff00000001810 */
[C---:B------:R-:W-:Y:S08]  /*119a0*/  HMMA.16816.F32 R16, R12.reuse, R26, RZ ;  /* 0x0000001a0c10723c */ /* 0x040ff000000018ff */
[----:B--2---:R-:W-:Y:S03]  /*119b0*/  HMMA.16816.F32 R24, R12, R36, RZ ;  /* 0x000000240c18723c */ /* 0x004fe600000018ff */
[----:B------:R-:W-:Y:S01]  /*119c0*/  FMUL.FTZ R28, R28, UR11 ;  /* 0x0000000b1c1c7c20 */ /* 0x000fe20008410000 */
[----:B------:R-:W-:Y:S01]  /*119d0*/  FMUL.FTZ R29, R29, UR11 ;  /* 0x0000000b1d1d7c20 */ /* 0x000fe20008410000 */
[----:B------:R-:W-:Y:S01]  /*119e0*/  FMUL.FTZ R30, R30, UR11 ;  /* 0x0000000b1e1e7c20 */ /* 0x000fe20008410000 */
[----:B------:R-:W-:Y:S01]  /*119f0*/  FMUL.FTZ R31, R31, UR11 ;  /* 0x0000000b1f1f7c20 */ /* 0x000fe20008410000 */
[----:B------:R-:W1:Y:S05]  /*11a00*/  MUFU.TANH R94, R28 ;  /* 0x0000001c005e7308 */ /* 0x000e6a0000002400 */
[----:B------:R-:W-:Y:S03]  /*11a10*/  HMMA.16816.F32 R32, R8, R34, R16 ;  /* 0x000000220820723c */ /* 0x000fe60000001810 */
[----:B------:R-:W-:Y:S05]  /*11a20*/  MUFU.TANH R90, R29 ;  /* 0x0000001d005a7308 */ /* 0x000fea0000002400 */
[----:B------:R-:W-:Y:S01]  /*11a30*/  HMMA.16816.F32 R16, R12, R38, RZ ;  /* 0x000000260c10723c */ /* 0x000fe200000018ff */
[----:B------:R-:W2:Y:S02]  /*11a40*/  LDSM.16.M88.4 R36, [R89+0x1800] ;  /* 0x001800005924783b */ /* 0x000ea40000000200 */
[----:B------:R-:W3:Y:S01]  /*11a50*/  MUFU.TANH R105, R30 ;  /* 0x0000001e00697308 */ /* 0x000ee20000002400 */
[----:B-1----:R-:W-:-:S07]  /*11a60*/  FSEL R94, R94, -INF , !P2 ;  /* 0xff8000005e5e7808 */ /* 0x002fce0005000000 */
[----:B------:R1:W2:Y:S01]  /*11a70*/  MUFU.TANH R104, R31 ;  /* 0x0000001f00687308 */ /* 0x0002a20000002400 */
[----:B------:R-:W-:Y:S01]  /*11a80*/  FMUL.FTZ R32, R32, UR11 ;  /* 0x0000000b20207c20 */ /* 0x000fe20008410000 */
[----:B------:R-:W-:Y:S01]  /*11a90*/  FMUL.FTZ R33, R33, UR11 ;  /* 0x0000000b21217c20 */ /* 0x000fe20008410000 */
[----:B------:R-:W-:Y:S01]  /*11aa0*/  FMUL.FTZ R34, R34, UR11 ;  /* 0x0000000b22227c20 */ /* 0x000fe20008410000 */
[----:B------:R-:W-:-:S04]  /*11ab0*/  FMUL.FTZ R35, R35, UR11 ;  /* 0x0000000b23237c20 */ /* 0x000fc80008410000 */
[----:B------:R-:W-:Y:S01]  /*11ac0*/  MUFU.TANH R95, R32 ;  /* 0x00000020005f7308 */ /* 0x000fe20000002400 */
[----:B----4-:R-:W-:Y:S01]  /*11ad0*/  HMMA.16816.F32 R16, R8, R42, R16 ;  /* 0x0000002a0810723c */ /* 0x010fe20000001810 */
[----:B---3--:R-:W-:-:S06]  /*11ae0*/  FSEL R105, R105, -INF , !P3 ;  /* 0xff80000069697808 */ /* 0x008fcc0005800000 */
[----:B------:R-:W-:Y:S01]  /*11af0*/  MUFU.TANH R93, R33 ;  /* 0x00000021005d7308 */ /* 0x000fe20000002400 */
[----:B-1----:R-:W-:Y:S01]  /*11b00*/  HMMA.16816.F32 R28, R8, R40, R24 ;  /* 0x00000028081c723c */ /* 0x002fe20000001818 */
[----:B------:R-:W1:Y:S06]  /*11b10*/  LDSM.16.M88.4 R40, [R89+0x1c00] ;  /* 0x001c00005928783b */ /* 0x000e6c0000000200 */
[----:B------:R-:W-:Y:S01]  /*11b20*/  MUFU.TANH R107, R34 ;  /* 0x00000022006b7308 */ /* 0x000fe20000002400 */
[----:B-----5:R-:W-:Y:S03]  /*11b30*/  HMMA.16816.F32 R24, R12, R44, RZ ;  /* 0x0000002c0c18723c */ /* 0x020fe600000018ff */
        /* <DEDUP_REMOVED lines=8> */
[----:B------:R-:W-:Y:S01]  /*11bc0*/  FMUL.FTZ R31, R31, UR11 ;  /* 0x0000000b1f1f7c20 */ /* 0x000fe20008410000 */
[----:B------:R-:W-:Y:S08]  /*11bd0*/  MUFU.TANH R88, R16 ;  /* 0x0000001000587308 */ /* 0x000ff00000002400 */
[----:B------:R-:W-:Y:S01]  /*11be0*/  MUFU.TANH R86, R17 ;  /* 0x0000001100567308 */ /* 0x000fe20000002400 */
[----:B--2---:R-:W-:Y:S07]  /*11bf0*/  HMMA.16816.F32 R32, R8, R36, R24 ;  /* 0x000000240820723c */ /* 0x004fee0000001818 */
[----:B------:R-:W-:Y:S01]  /*11c00*/  MUFU.TANH R110, R18 ;  /* 0x00000012006e7308 */ /* 0x000fe20000002400 */
[C---:B------:R-:W-:Y:S01]  /*11c10*/  HMMA.16816.F32 R24, R12.reuse, R46, RZ ;  /* 0x0000002e0c18723c */ /* 0x040fe200000018ff */
[----:B------:R-:W2:Y:S06]  /*11c20*/  LDSM.16.M88.4 R44, [R164+0x2000] ;  /* 0x00200000a42c783b */ /* 0x000eac0000000200 */
[----:B------:R4:W-:Y:S04]  /*11c30*/  MUFU.TANH R114, R19 ;  /* 0x0000001300727308 */ /* 0x0009e80000002400 */
[----:B------:R-:W-:Y:S01]  /*11c40*/  FMUL.FTZ R32, R32, UR11 ;  /* 0x0000000b20207c20 */ /* 0x000fe20008410000 */
[----:B------:R-:W-:Y:S01]  /*11c50*/  FMUL.FTZ R33, R33, UR11 ;  /* 0x0000000b21217c20 */ /* 0x000fe20008410000 */
[----:B------:R-:W-:Y:S01]  /*11c60*/  FMUL.FTZ R34, R34, UR11 ;  /* 0x0000000b22227c20 */ /* 0x000fe20008410000 */
[----:B------:R-:W-:Y:S01]  /*11c70*/  FMUL.FTZ R35, R35, UR11 ;  /* 0x0000000b23237c20 */ /* 0x000fe20008410000 */
[----:B------:R-:W-:Y:S08]  /*11c80*/  MUFU.TANH R92, R28 ;  /* 0x0000001c005c7308 */ /* 0x000ff00000002400 */
[----:B------:R-:W-:Y:S01]  /*11c90*/  MUFU.TANH R91, R29 ;  /* 0x0000001d005b7308 */ /* 0x000fe20000002400 */
[----:B----4-:R-:W-:Y:S07]  /*11ca0*/  HMMA.16816.F32 R16, R12, R48, RZ ;  /* 0x000000300c10723c */ /* 0x010fee00000018ff */
[----:B------:R-:W-:Y:S08]  /*11cb0*/  MUFU.TANH R111, R30 ;  /* 0x0000001e006f7308 */ /* 0x000ff00000002400 */
[----:B------:R4:W-:Y:S05]  /*11cc0*/  MUFU.TANH R108, R31 ;  /* 0x0000001f006c7308 */ /* 0x0009ea0000002400 */
[C---:B-1----:R-:W-:Y:S03]  /*11cd0*/  HMMA.16816.F32 R16, R8.reuse, R40, R16 ;  /* 0x000000280810723c */ /* 0x042fe60000001810 */
[----:B------:R-:W-:Y:S08]  /*11ce0*/  MUFU.TANH R85, R32 ;  /* 0x0000002000557308 */ /* 0x000ff00000002400 */
[----:B------:R-:W-:Y:S01]  /*11cf0*/  MUFU.TANH R84, R33 ;  /* 0x0000002100547308 */ /* 0x000fe20000002400 */
[----:B----4-:R-:W-:Y:S01]  /*11d00*/  HMMA.16816.F32 R28, R8, R38, R24 ;  /* 0x00000026081c723c */ /* 0x010fe20000001818 */
[----:B------:R-:W1:Y:S06]  /*11d10*/  LDSM.16.M88.4 R36, [R89+0x2000] ;  /* 0x002000005924783b */ /* 0x000e6c0000000200 */
[----:B------:R-:W-:Y:S01]  /*11d20*/  MUFU.TANH R117, R34 ;  /* 0x0000002200757308 */ /* 0x000fe20000002400 */
[----:B------:R-:W-:Y:S01]  /*11d30*/  HMMA.16816.F32 R24, R12, R50, RZ ;  /* 0x000000320c18723c */ /* 0x000fe200000018ff */
[----:B------:R-:W4:Y:S01]  /*11d40*/  LDSM.16.M88.4 R48, [R164+0x2400] ;  /* 0x00240000a430783b */ /* 0x000f220000000200 */
[----:B------:R-:W-:Y:S01]  /*11d50*/  FMUL.FTZ R16, R16, UR11 ;  /* 0x0000000b10107c20 */ /* 0x000fe20008410000 */
[----:B------:R-:W-:Y:S01]  /*11d60*/  FMUL.FTZ R17, R17, UR11 ;  /* 0x0000000b11117c20 */ /* 0x000fe20008410000 */
[----:B------:R-:W-:Y:S01]  /*11d70*/  FMUL.FTZ R18, R18, UR11 ;  /* 0x0000000b12127c20 */ /* 0x000fe20008410000 */
[----:B------:R-:W-:-:S02]  /*11d80*/  FMUL.FTZ R19, R19, UR11 ;  /* 0x0000000b13137c20 */ /* 0x000fc40008410000 */
[----:B------:R5:W-:Y:S04]  /*11d90*/  MUFU.TANH R118, R35 ;  /* 0x0000002300767308 */ /* 0x000be80000002400 */
[----:B------:R-:W-:Y:S01]  /*11da0*/  FMUL.FTZ R28, R28, UR11 ;  /* 0x0000000b1c1c7c20 */ /* 0x000fe20008410000 */
[----:B------:R-:W-:Y:S01]  /*11db0*/  FMUL.FTZ R29, R29, UR11 ;  /* 0x0000000b1d1d7c20 */ /* 0x000fe20008410000 */
[----:B------:R-:W-:Y:S01]  /*11dc0*/  FMUL.FTZ R30, R30, UR11 ;  /* 0x0000000b1e1e7c20 */ /* 0x000fe20008410000 */
[----:B------:R-:W-:Y:S01]  /*11dd0*/  FMUL.FTZ R31, R31, UR11 ;  /* 0x0000000b1f1f7c20 */ /* 0x000fe20008410000 */
[----:B------:R-:W-:Y:S08]  /*11de0*/  MUFU.TANH R79, R16 ;  /* 0x00000010004f7308 */ /* 0x000ff00000002400 */
[----:B------:R-:W-:Y:S01]  /*11df0*/  MUFU.TANH R78, R17 ;  /* 0x00000011004e7308 */ /* 0x000fe20000002400 */
[----:B-----5:R-:W-:Y:S01]  /*11e00*/  HMMA.16816.F32 R32, R8, R42, R24 ;  /* 0x0000002a0820723c */ /* 0x020fe20000001818 */
[----:B------:R-:W5:Y:S06]  /*11e10*/  LDSM.16.M88.4 R40, [R89+0x2400] ;  /* 0x002400005928783b */ /* 0x000f6c0000000200 */
[----:B------:R-:W-:Y:S01]  /*11e20*/  MUFU.TANH R122, R18 ;  /* 0x00000012007a7308 */ /* 0x000fe20000002400 */
[C---:B--2---:R-:W-:Y:S07]  /*11e30*/  HMMA.16816.F32 R24, R12.reuse, R44, RZ ;  /* 0x0000002c0c18723c */ /* 0x044fee00000018ff */
[----:B------:R2:W-:Y:S04]  /*11e40*/  MUFU.TANH R125, R19 ;  /* 0x00000013007d7308 */ /* 0x0005e80000002400 */
[----:B------:R-:W-:Y:S01]  /*11e50*/  FMUL.FTZ R32, R32, UR11 ;  /* 0x0000000b20207c20 */ /* 0x000fe20008410000 */
[----:B------:R-:W-:Y:S01]  /*11e60*/  FMUL.FTZ R33, R33, UR11 ;  /* 0x0000000b21217c20 */ /* 0x000fe20008410000 */
[----:B------:R-:W-:Y:S01]  /*11e70*/  FMUL.FTZ R34, R34, UR11 ;  /* 0x0000000b22227c20 */ /* 0x000fe20008410000 */
[----:B------:R-:W-:Y:S01]  /*11e80*/  FMUL.FTZ R35, R35, UR11 ;  /* 0x0000000b23237c20 */ /* 0x000fe20008410000 */
[----:B------:R-:W-:Y:S08]  /*11e90*/  MUFU.TANH R82, R28 ;  /* 0x0000001c00527308 */ /* 0x000ff00000002400 */
[----:B------:R-:W-:Y:S01]  /*11ea0*/  MUFU.TANH R81, R29 ;  /* 0x0000001d00517308 */ /* 0x000fe20000002400 */
[----:B--2---:R-:W-:Y:S01]  /*11eb0*/  HMMA.16816.F32 R16, R12, R46, RZ ;  /* 0x0000002e0c10723c */ /* 0x004fe200000018ff */
[----:B------:R-:W2:Y:S06]  /*11ec0*/  LDSM.16.M88.4 R44, [R164+0x2800] ;  /* 0x00280000a42c783b */ /* 0x000eac0000000200 */
[----:B------:R-:W-:Y:S08]  /*11ed0*/  MUFU.TANH R120, R30 ;  /* 0x0000001e00787308 */ /* 0x000ff00000002400 */
[----:B------:R3:W-:Y:S05]  /*11ee0*/  MUFU.TANH R119, R31 ;  /* 0x0000001f00777308 */ /* 0x0007ea0000002400 */
[C---:B-1----:R-:W-:Y:S03]  /*11ef0*/  HMMA.16816.F32 R16, R8.reuse, R38, R16 ;  /* 0x000000260810723c */ /* 0x042fe60000001810 */
[----:B------:R-:W-:Y:S08]  /*11f00*/  MUFU.TANH R77, R32 ;  /* 0x00000020004d7308 */ /* 0x000ff00000002400 */
[----:B------:R-:W-:Y:S01]  /*11f10*/  MUFU.TANH R76, R33 ;  /* 0x00000021004c7308 */ /* 0x000fe20000002400 */
[----:B---3--:R-:W-:Y:S01]  /*11f20*/  HMMA.16816.F32 R28, R8, R36, R24 ;  /* 0x00000024081c723c */ /* 0x008fe20000001818 */
[----:B------:R-:W1:Y:S06]  /*11f30*/  LDSM.16.M88.4 R36, [R89+0x2800] ;  /* 0x002800005924783b */ /* 0x000e6c0000000200 */
[----:B------:R-:W-:Y:S01]  /*11f40*/  MUFU.TANH R124, R34 ;  /* 0x00000022007c7308 */ /* 0x000fe20000002400 */
[----:B----4-:R-:W-:Y:S01]  /*11f50*/  HMMA.16816.F32 R24, R12, R48, RZ ;  /* 0x000000300c18723c */ /* 0x010fe200000018ff */
[----:B------:R-:W-:Y:S01]  /*11f60*/  FMUL.FTZ R16, R16, UR11 ;  /* 0x0000000b10107c20 */ /* 0x000fe20008410000 */
[----:B------:R-:W-:Y:S01]  /*11f70*/  FMUL.FTZ R17, R17, UR11 ;  /* 0x0000000b11117c20 */ /* 0x000fe20008410000 */
[----:B------:R-:W-:Y:S01]  /*11f80*/  FMUL.FTZ R18, R18, UR11 ;  /* 0x0000000b12127c20 */ /* 0x000fe20008410000 */
[----:B------:R-:W-:-:S03]  /*11f90*/  FMUL.FTZ R19, R19, UR11 ;  /* 0x0000000b13137c20 */ /* 0x000fc60008410000 */
[----:B------:R5:W-:Y:S04]  /*11fa0*/  MUFU.TANH R123, R35 ;  /* 0x00000023007b7308 */ /* 0x000be80000002400 */
[----:B------:R-:W-:Y:S01]  /*11fb0*/  FMUL.FTZ R28, R28, UR11 ;  /* 0x0000000b1c1c7c20 */ /* 0x000fe20008410000 */
[----:B------:R-:W-:Y:S01]  /*11fc0*/  FMUL.FTZ R29, R29, UR11 ;  /* 0x0000000b1d1d7c20 */ /* 0x000fe20008410000 */
[----:B------:R-:W-:Y:S01]  /*11fd0*/  FMUL.FTZ R30, R30, UR11 ;  /* 0x0000000b1e1e7c20 */ /* 0x000fe20008410000 */
[----:B------:R-:W-:Y:S01]  /*11fe0*/  FMUL.FTZ R31, R31, UR11 ;  /* 0x0000000b1f1f7c20 */ /* 0x000fe20008410000 */
[----:B------:R-:W-:Y:S08]  /*11ff0*/  MUFU.TANH R73, R16 ;  /* 0x0000001000497308 */ /* 0x000ff00000002400 */
[----:B------:R-:W-:Y:S01]  /*12000*/  MUFU.TANH R71, R17 ;  /* 0x0000001100477308 */ /* 0x000fe20000002400 */
[----:B-----5:R-:W-:Y:S07]  /*12010*/  HMMA.16816.F32 R32, R8, R40, R24 ;  /* 0x000000280820723c */ /* 0x020fee0000001818 */
[----:B------:R-:W-:Y:S01]  /*12020*/  MUFU.TANH R129, R18 ;  /* 0x0000001200817308 */ /* 0x000fe20000002400 */
[C---:B------:R-:W-:Y:S07]  /*12030*/  HMMA.16816.F32 R24, R12.reuse, R50, RZ ;  /* 0x000000320c18723c */ /* 0x040fee00000018ff */
[----:B------:R2:W-:Y:S04]  /*12040*/  MUFU.TANH R130, R19 ;  /* 0x0000001300827308 */ /* 0x0005e80000002400 */
[----:B------:R-:W-:Y:S01]  /*12050*/  FMUL.FTZ R32, R32, UR11 ;  /* 0x0000000b20207c20 */ /* 0x000fe20008410000 */
[----:B------:R-:W-:Y:S01]  /*12060*/  FMUL.FTZ R33, R33, UR11 ;  /* 0x0000000b21217c20 */ /* 0x000fe20008410000 */
[----:B------:R-:W-:Y:S01]  /*12070*/  FMUL.FTZ R34, R34, UR11 ;  /* 0x0000000b22227c20 */ /* 0x000fe20008410000 */
[----:B------:R-:W-:Y:S01]  /*12080*/  FMUL.FTZ R35, R35, UR11 ;  /* 0x0000000b23237c20 */ /* 0x000fe20008410000 */
[----:B------:R-:W-:Y:S08]  /*12090*/  MUFU.TANH R75, R28 ;  /* 0x0000001c004b7308 */ /* 0x000ff00000002400 */
[----:B------:R-:W-:Y:S01]  /*120a0*/  MUFU.TANH R74, R29 ;  /* 0x0000001d004a7308 */ /* 0x000fe20000002400 */
[----:B--2---:R-:W-:Y:S07]  /*120b0*/  HMMA.16816.F32 R16, R12, R44, RZ ;  /* 0x0000002c0c10723c */ /* 0x004fee00000018ff */
[----:B------:R-:W-:Y:S08]  /*120c0*/  MUFU.TANH R126, R30 ;  /* 0x0000001e007e7308 */ /* 0x000ff00000002400 */
[----:B------:R2:W-:Y:S08]  /*120d0*/  MUFU.TANH R134, R31 ;  /* 0x0000001f00867308 */ /* 0x0005f00000002400 */
[----:B------:R-:W-:Y:S08]  /*120e0*/  MUFU.TANH R70, R32 ;  /* 0x0000002000467308 */ /* 0x000ff00000002400 */
[----:B------:R-:W-:Y:S01]  /*120f0*/  MUFU.TANH R69, R33 ;  /* 0x0000002100457308 */ /* 0x000fe20000002400 */
[C---:B--2---:R-:W-:Y:S01]  /*12100*/  HMMA.16816.F32 R28, R8.reuse, R42, R24 ;  /* 0x0000002a081c723c */ /* 0x044fe20000001818 */
[----:B------:R-:W2:Y:S06]  /*12110*/  LDSM.16.M88.4 R40, [R164+0x2c00] ;  /* 0x002c0000a428783b */ /* 0x000eac0000000200 */
[----:B------:R-:W-:Y:S01]  /*12120*/  MUFU.TANH R135, R34 ;  /* 0x0000002200877308 */ /* 0x000fe20000002400 */
[----:B-1----:R-:W-:Y:S07]  /*12130*/  HMMA.16816.F32 R24, R8, R36, R16 ;  /* 0x000000240818723c */ /* 0x002fee0000001810 */
[----:B------:R1:W-:Y:S01]  /*12140*/  MUFU.TANH R153, R35 ;  /* 0x0000002300997308 */ /* 0x0003e20000002400 */
[----:B------:R-:W-:Y:S01]  /*12150*/  HMMA.16816.F32 R16, R12, R46, RZ ;  /* 0x0000002e0c10723c */ /* 0x000fe200000018ff */
[----:B------:R-:W-:Y:S02]  /*12160*/  LDSM.16.M88.4 R44, [R164+0x3000] ;  /* 0x00300000a42c783b */ /* 0x000fe40000000200 */
        /* <DEDUP_REMOVED lines=9> */
[----:B------:R-:W-:Y:S01]  /*12200*/  MUFU.TANH R67, R29 ;  /* 0x0000001d00437308 */ /* 0x000fe20000002400 */
[----:B-1----:R-:W1:Y:S07]  /*12210*/  LDSM.16.M88.4 R32, [R89+0x2c00] ;  /* 0x002c00005920783b */ /* 0x002e6e0000000200 */
[----:B------:R-:W-:Y:S08]  /*12220*/  MUFU.TANH R155, R30 ;  /* 0x0000001e009b7308 */ /* 0x000ff00000002400 */
[----:B------:R3:W-:Y:S08]  /*12230*/  MUFU.TANH R152, R31 ;  /* 0x0000001f00987308 */ /* 0x0007f00000002400 */
[----:B------:R-:W-:Y:S08]  /*12240*/  MUFU.TANH R66, R24 ;  /* 0x0000001800427308 */ /* 0x000ff00000002400 */
[----:B------:R-:W-:Y:S01]  /*12250*/  MUFU.TANH R65, R25 ;  /* 0x0000001900417308 */ /* 0x000fe20000002400 */
[----:B---3--:R-:W-:Y:S01]  /*12260*/  HMMA.16816.F32 R28, R8, R38, R16 ;  /* 0x00000026081c723c */ /* 0x008fe20000001810 */
[----:B------:R-:W-:Y:S06]  /*12270*/  LDSM.16.M88.4 R36, [R164+0x3400] ;  /* 0x00340000a424783b */ /* 0x000fec0000000200 */
[----:B------:R-:W-:Y:S01]  /*12280*/  MUFU.TANH R154, R26 ;  /* 0x0000001a009a7308 */ /* 0x000fe20000002400 */
[----:B--2---:R-:W-:Y:S07]  /*12290*/  HMMA.16816.F32 R16, R12, R40, RZ ;  /* 0x000000280c10723c */ /* 0x004fee00000018ff */
[----:B------:R2:W-:Y:S04]  /*122a0*/  MUFU.TANH R158, R27 ;  /* 0x0000001b009e7308 */ /* 0x0005e80000002400 */
[----:B------:R-:W-:Y:S01]  /*122b0*/  FMUL.FTZ R28, R28, UR11 ;  /* 0x0000000b1c1c7c20 */ /* 0x000fe20008410000 */
[----:B------:R-:W-:Y:S01]  /*122c0*/  FMUL.FTZ R29, R29, UR11 ;  /* 0x0000000b1d1d7c20 */ /* 0x000fe20008410000 */
[----:B------:R-:W-:Y:S01]  /*122d0*/  FMUL.FTZ R30, R30, UR11 ;  /* 0x0000000b1e1e7c20 */ /* 0x000fe20008410000 */
[----:B------:R-:W-:Y:S01]  /*122e0*/  FMUL.FTZ R31, R31, UR11 ;  /* 0x0000000b1f1f7c20 */ /* 0x000fe20008410000 */
[----:B------:R-:W-:Y:S05]  /*122f0*/  MUFU.TANH R64, R28 ;  /* 0x0000001c00407308 */ /* 0x000fea0000002400 */
[----:B-1----:R-:W-:Y:S03]  /*12300*/  HMMA.16816.F32 R16, R8, R32, R16 ;  /* 0x000000200810723c */ /* 0x002fe60000001810 */
[----:B------:R-:W-:Y:S05]  /*12310*/  MUFU.TANH R63, R29 ;  /* 0x0000001d003f7308 */ /* 0x000fea0000002400 */
[----:B--2---:R-:W-:Y:S01]  /*12320*/  HMMA.16816.F32 R24, R12, R42, RZ ;  /* 0x0000002a0c18723c */ /* 0x004fe200000018ff */
[----:B------:R-:W1:Y:S02]  /*12330*/  LDSM.16.M88.4 R40, [R89+0x3000] ;  /* 0x003000005928783b */ /* 0x000e640000000200 */
[----:B------:R-:W-:Y:S08]  /*12340*/  MUFU.TANH R160, R30 ;  /* 0x0000001e00a07308 */ /* 0x000ff00000002400 */
[----:B------:R-:W-:Y:S01]  /*12350*/  FMUL.FTZ R0, R17, UR11 ;  /* 0x0000000b11007c20 */ /* 0x000fe20008410000 */
[----:B------:R-:W-:Y:S01]  /*12360*/  FMUL.FTZ R16, R16, UR11 ;  /* 0x0000000b10107c20 */ /* 0x000fe20008410000 */
[----:B------:R2:W-:Y:S07]  /*12370*/  MUFU.TANH R157, R31 ;  /* 0x0000001f009d7308 */ /* 0x0005ee0000002400 */
[----:B------:R-:W-:Y:S01]  /*12380*/  HMMA.16816.F32 R32, R8, R34, R24 ;  /* 0x000000220820723c */ /* 0x000fe20000001818 */
[----:B------:R3:W-:Y:S07]  /*12390*/  MUFU.TANH R60, R0 ;  /* 0x00000000003c7308 */ /* 0x0007ee0000002400 */
[C---:B------:R-:W-:Y:S01]  /*123a0*/  HMMA.16816.F32 R24, R12.reuse, R44, RZ ;  /* 0x0000002c0c18723c */ /* 0x040fe200000018ff */
[----:B------:R-:W-:Y:S07]  /*123b0*/  MUFU.TANH R62, R16 ;  /* 0x00000010003e7308 */ /* 0x000fee0000002400 */
[----:B--2---:R-:W-:Y:S01]  /*123c0*/  HMMA.16816.F32 R28, R12, R46, RZ ;  /* 0x0000002e0c1c723c */ /* 0x004fe200000018ff */
[----:B------:R-:W-:Y:S01]  /*123d0*/  LDSM.16.M88.4 R44, [R89+0x4000] ;  /* 0x00400000592c783b */ /* 0x000fe20000000200 */
[----:B---3--:R-:W-:-:S04]  /*123e0*/  FMUL.FTZ R0, R18, UR11 ;  /* 0x0000000b12007c20 */ /* 0x008fc80008410000 */
[----:B------:R2:W-:-:S14]  /*123f0*/  MUFU.TANH R159, R0 ;  /* 0x00000000009f7308 */ /* 0x0005dc0000002400 */
[----:B-1----:R-:W-:Y:S01]  /*12400*/  HMMA.16816.F32 R28, R8, R42, R28 ;  /* 0x0000002a081c723c */ /* 0x002fe2000000181c */
[----:B--2---:R-:W-:-:S04]  /*12410*/  FMUL.FTZ R0, R19, UR11 ;  /* 0x0000000b13007c20 */ /* 0x004fc80008410000 */
[----:B------:R1:W-:Y:S03]  /*12420*/  MUFU.TANH R169, R0 ;  /* 0x0000000000a97308 */ /* 0x0003e60000002400 */
[----:B------:R-:W-:Y:S01]  /*12430*/  HMMA.16816.F32 R16, R8, R40, R24 ;  /* 0x000000280810723c */ /* 0x000fe20000001818 */
[----:B------:R-:W-:Y:S07]  /*12440*/  LDSM.16.M88.4 R40, [R164+0x3800] ;  /* 0x00380000a428783b */ /* 0x000fee0000000200 */
[----:B------:R-:W-:Y:S03]  /*12450*/  HMMA.16816.F32 R24, R12, R54, RZ ;  /* 0x000000360c18723c */ /* 0x000fe600000018ff */
[----:B------:R-:W-:Y:S01]  /*12460*/  FMUL.FTZ R2, R30, UR11 ;  /* 0x0000000b1e027c20 */ /* 0x000fe20008410000 */
[----:B------:R-:W-:-:S03]  /*12470*/  FMUL.FTZ R21, R31, UR11 ;  /* 0x0000000b1f157c20 */ /* 0x000fc60008410000 */
[----:B------:R2:W-:Y:S01]  /*12480*/  MUFU.TANH R175, R2 ;  /* 0x0000000200af7308 */ /* 0x0005e20000002400 */
[----:B-1----:R-:W-:-:S07]  /*12490*/  FMUL.FTZ R0, R32, UR11 ;  /* 0x0000000b20007c20 */ /* 0x002fce0008410000 */
[----:B------:R1:W-:Y:S05]  /*124a0*/  MUFU.TANH R87, R0 ;  /* 0x0000000000577308 */ /* 0x0003ea0000002400 */
[----:B------:R-:W-:Y:S03]  /*124b0*/  HMMA.16816.F32 R48, R8, R58, R24 ;  /* 0x0000003a0830723c */ /* 0x000fe60000001818 */
[----:B------:R-:W-:Y:S01]  /*124c0*/  MUFU.TANH R72, R21 ;  /* 0x0000001500487308 */ /* 0x000fe20000002400 */
[----:B--2---:R-:W-:-:S05]  /*124d0*/  VIADD R2, R6, 0xfffffe01 ;  /* 0xfffffe0106027836 */ /* 0x004fca0000000000 */
[C---:B------:R-:W-:Y:S02]  /*124e0*/  ISETP.GE.AND P5, PT, R2.reuse, R4, PT ;  /* 0x000000040200720c */ /* 0x040fe40003fa6270 */
[----:B------:R-:W-:Y:S01]  /*124f0*/  ISETP.GE.AND P6, PT, R2, R5, PT ;  /* 0x000000050200720c */ /* 0x000fe20003fc6270 */
[----:B-1----:R-:W-:Y:S01]  /*12500*/  FMUL.FTZ R0, R33, UR11 ;  /* 0x0000000b21007c20 */ /* 0x002fe20008410000 */
[----:B------:R-:W-:Y:S02]  /*12510*/  P2R R2, PR, RZ, 0x20 ;  /* 0x00000020ff027803 */ /* 0x000fe40000000000 */
[----:B------:R-:W-:Y:S01]  /*12520*/  FSEL R104, R104, -INF , !P6 ;  /* 0xff80000068687808 */ /* 0x000fe20007000000 */
[----:B------:R1:W-:Y:S01]  /*12530*/  MUFU.TANH R61, R0 ;  /* 0x00000000003d7308 */ /* 0x0003e20000002400 */
[----:B------:R-:W-:Y:S01]  /*12540*/  ISETP.NE.AND P2, PT, R2, RZ, PT ;  /* 0x000000ff0200720c */ /* 0x000fe20003f45270 */
[----:B------:R-:W-:-:S03]  /*12550*/  VIADD R2, R6, 0xfffffe09 ;  /* 0xfffffe0906027836 */ /* 0x000fc60000000000 */
[----:B------:R-:W-:Y:S02]  /*12560*/  FSEL R90, R90, -INF , !P2 ;  /* 0xff8000005a5a7808 */ /* 0x000fe40005000000 */
[----:B------:R-:W-:-:S04]  /*12570*/  ISETP.GE.AND P2, PT, R2, R5, PT ;  /* 0x000000050200720c */ /* 0x000fc80003f46270 */
[----:B------:R-:W-:Y:S01]  /*12580*/  FSEL R109, R109, -INF , !P2 ;  /* 0xff8000006d6d7808 */ /* 0x000fe20005000000 */
[----:B-1----:R-:W-:-:S04]  /*12590*/  FMUL.FTZ R0, R34, UR11 ;  /* 0x0000000b22007c20 */ /* 0x002fc80008410000 */
[----:B------:R1:W-:Y:S02]  /*125a0*/  MUFU.TANH R170, R0 ;  /* 0x0000000000aa7308 */ /* 0x0003e40000002400 */
[----:B-1----:R-:W-:Y:S02]  /*125b0*/  FMUL.FTZ R0, R35, UR11 ;  /* 0x0000000b23007c20 */ /* 0x002fe40008410000 */
[----:B------:R-:W1:Y:S04]  /*125c0*/  LDSM.16.M88.4 R32, [R89+0x3400] ;  /* 0x003400005920783b */ /* 0x000e680000000200 */
[----:B------:R2:W-:Y:S02]  /*125d0*/  MUFU.TANH R163, R0 ;  /* 0x0000000000a37308 */ /* 0x0005e40000002400 */
[----:B--2---:R-:W-:-:S06]  /*125e0*/  FMUL.FTZ R0, R16, UR11 ;  /* 0x0000000b10007c20 */ /* 0x004fcc0008410000 */
[----:B------:R2:W-:Y:S02]  /*125f0*/  MUFU.TANH R83, R0 ;  /* 0x0000000000537308 */ /* 0x0005e40000002400 */
[----:B--2---:R-:W-:-:S06]  /*12600*/  FMUL.FTZ R0, R17, UR11 ;  /* 0x0000000b11007c20 */ /* 0x004fcc0008410000 */
[----:B------:R2:W-:Y:S02]  /*12610*/  MUFU.TANH R55, R0 ;  /* 0x0000000000377308 */ /* 0x0005e40000002400 */
[----:B--2---:R-:W-:-:S06]  /*12620*/  FMUL.FTZ R0, R18, UR11 ;  /* 0x0000000b12007c20 */ /* 0x004fcc0008410000 */
[----:B------:R2:W-:Y:S02]  /*12630*/  MUFU.TANH R171, R0 ;  /* 0x0000000000ab7308 */ /* 0x0005e40000002400 */
[----:B--2---:R-:W-:Y:S02]  /*12640*/  FMUL.FTZ R0, R19, UR11 ;  /* 0x0000000b13007c20 */ /* 0x004fe40008410000 */
[----:B------:R-:W-:Y:S04]  /*12650*/  HMMA.16816.F32 R16, R12, R36, RZ ;  /* 0x000000240c10723c */ /* 0x000fe800000018ff */
[----:B------:R2:W-:Y:S02]  /*12660*/  MUFU.TANH R174, R0 ;  /* 0x0000000000ae7308 */ /* 0x0005e40000002400 */
[----:B--2---:R-:W-:-:S14]  /*12670*/  FMUL.FTZ R0, R28, UR11 ;  /* 0x0000000b1c007c20 */ /* 0x004fdc0008410000 */
[----:B-1----:R-:W-:Y:S01]  /*12680*/  HMMA.16816.F32 R24, R8, R32, R16 ;  /* 0x000000200818723c */ /* 0x002fe20000001810 */
[----:B------:R1:W-:Y:S07]  /*12690*/  MUFU.TANH R54, R0 ;  /* 0x0000000000367308 */ /* 0x0003ee0000002400 */
[----:B------:R-:W-:Y:S01]  /*126a0*/  HMMA.16816.F32 R16, R12, R38, RZ ;  /* 0x000000260c10723c */ /* 0x000fe200000018ff */
[----:B------:R-:W2:Y:S10]  /*126b0*/  LDSM.16.M88.4 R36, [R89+0x3800] ;  /* 0x003800005924783b */ /* 0x000eb40000000200 */
[----:B------:R-:W-:Y:S01]  /*126c0*/  FMUL.FTZ R7, R24, UR11 ;  /* 0x0000000b18077c20 */ /* 0x000fe20008410000 */
[----:B-1----:R-:W-:-:S04]  /*126d0*/  FMUL.FTZ R0, R29, UR11 ;  /* 0x0000000b1d007c20 */ /* 0x002fc80008410000 */
[----:B------:R1:W-:Y:S04]  /*126e0*/  MUFU.TANH R80, R0 ;  /* 0x0000000000507308 */ /* 0x0003e80000002400 */
[----:B------:R-:W-:Y:S01]  /*126f0*/  HMMA.16816.F32 R28, R8, R34, R16 ;  /* 0x00000022081c723c */ /* 0x000fe20000001810 */
[----:B------:R-:W3:Y:S07]  /*12700*/  LDSM.16.M88.4 R32, [R164+0x3c00] ;  /* 0x003c0000a420783b */ /* 0x000eee0000000200 */
[----:B------:R-:W-:Y:S01]  /*12710*/  HMMA.16816.F32 R16, R12, R40, RZ ;  /* 0x000000280c10723c */ /* 0x000fe200000018ff */
[----:B-1----:R-:W-:-:S02]  /*12720*/  FMUL.FTZ R0, R49, UR11 ;  /* 0x0000000b31007c20 */ /* 0x002fc40008410000 */
[----:B------:R1:W-:Y:S08]  /*12730*/  MUFU.TANH R49, R7 ;  /* 0x0000000700317308 */ /* 0x0003f00000002400 */
[----:B------:R4:W5:Y:S01]  /*12740*/  MUFU.TANH R23, R0 ;  /* 0x0000000000177308 */ /* 0x0009620000002400 */
[----:B-1----:R-:W-:-:S07]  /*12750*/  FMUL.FTZ R7, R25, UR11 ;  /* 0x0000000b19077c20 */ /* 0x002fce0008410000 */
[----:B------:R1:W-:Y:S01]  /*12760*/  MUFU.TANH R179, R7 ;  /* 0x0000000700b37308 */ /* 0x0003e20000002400 */
[----:B----4-:R-:W-:-:S07]  /*12770*/  FMUL.FTZ R0, R51, UR11 ;  /* 0x0000000b33007c20 */ /* 0x010fce0008410000 */
[----:B------:R4:W2:Y:S01]  /*12780*/  MUFU.TANH R22, R0 ;  /* 0x0000000000167308 */ /* 0x0008a20000002400 */
[----:B-1----:R-:W-:-:S07]  /*12790*/  FMUL.FTZ R7, R28, UR11 ;  /* 0x0000000b1c077c20 */ /* 0x002fce0008410000 */
[----:B------:R1:W-:Y:S01]  /*127a0*/  MUFU.TANH R178, R7 ;  /* 0x0000000700b27308 */ /* 0x0003e20000002400 */
[----:B----4-:R-:W-:-:S05]  /*127b0*/  VIADD R0, R6, 0xfffffef9 ;  /* 0xfffffef906007836 */ /* 0x010fca0000000000 */
[CC--:B------:R-:W-:Y:S02]  /*127c0*/  ISETP.GE.AND P1, PT, R0.reuse, R4.reuse, PT ;  /* 0x000000040000720c */ /* 0x0c0fe40003f26270 */
[-C--:B------:R-:W-:Y:S01]  /*127d0*/  ISETP.GE.AND P0, PT, R0, R5.reuse, PT ;  /* 0x000000050000720c */ /* 0x080fe20003f06270 */
[----:B------:R-:W-:Y:S01]  /*127e0*/  VIADD R0, R6, 0xfffffe08 ;  /* 0xfffffe0806007836 */ /* 0x000fe20000000000 */
[----:B-----5:R-:W-:Y:S02]  /*127f0*/  FSEL R185, R23, -INF , !P1 ;  /* 0xff80000017b97808 */ /* 0x020fe40004800000 */
[-C--:B------:R-:W-:Y:S01]  /*12800*/  ISETP.GE.AND P1, PT, R2, R4.reuse, PT ;  /* 0x000000040200720c */ /* 0x080fe20003f26270 */
[----:B------:R-:W-:Y:S01]  /*12810*/  FMUL.FTZ R2, R26, UR11 ;  /* 0x0000000b1a027c20 */ /* 0x000fe20008410000 */
[----:B--2---:R-:W-:Y:S01]  /*12820*/  FSEL R186, R22, -INF , !P0 ;  /* 0xff80000016ba7808 */ /* 0x004fe20004000000 */
[----:B-1----:R-:W-:Y:S01]  /*12830*/  FMUL.FTZ R7, R31, UR11 ;  /* 0x0000000b1f077c20 */ /* 0x002fe20008410000 */
[C---:B------:R-:W-:Y:S01]  /*12840*/  ISETP.GE.AND P5, PT, R0.reuse, R4, PT ;  /* 0x000000040000720c */ /* 0x040fe20003fa6270 */
[----:B------:R1:W-:Y:S01]  /*12850*/  MUFU.TANH R176, R2 ;  /* 0x0000000200b07308 */ /* 0x0003e20000002400 */
[----:B------:R-:W-:Y:S01]  /*12860*/  ISETP.GE.AND P0, PT, R0, R5, PT ;  /* 0x000000050000720c */ /* 0x000fe20003f06270 */
[----:B------:R-:W-:Y:S01]  /*12870*/  VIADD R0, R6, 0xfffffe10 ;  /* 0xfffffe1006007836 */ /* 0x000fe20000000000 */
[----:B------:R-:W-:-:S02]  /*12880*/  FSEL R95, R95, -INF , !P5 ;  /* 0xff8000005f5f7808 */ /* 0x000fc40006800000 */
[----:B------:R-:W-:Y:S02]  /*12890*/  FSEL R93, R93, -INF , !P1 ;  /* 0xff8000005d5d7808 */ /* 0x000fe40004800000 */
[CC--:B------:R-:W-:Y:S01]  /*128a0*/  ISETP.GE.AND P6, PT, R0.reuse, R4.reuse, PT ;  /* 0x000000040000720c */ /* 0x0c0fe20003fc6270 */
[----:B------:R-:W-:Y:S01]  /*128b0*/  MUFU.TANH R172, R7 ;  /* 0x0000000700ac7308 */ /* 0x000fe20000002400 */
[-C--:B------:R-:W-:Y:S01]  /*128c0*/  ISETP.GE.AND P5, PT, R0, R5.reuse, PT ;  /* 0x000000050000720c */ /* 0x080fe20003fa6270 */
[----:B------:R-:W-:Y:S01]  /*128d0*/  VIADD R0, R6, 0xfffffe11 ;  /* 0xfffffe1106007836 */ /* 0x000fe20000000000 */
[----:B------:R-:W-:Y:S02]  /*128e0*/  FSEL R107, R107, -INF , !P0 ;  /* 0xff8000006b6b7808 */ /* 0x000fe40004000000 */
[----:B------:R-:W-:Y:S02]  /*128f0*/  FSEL R92, R92, -INF , !P6 ;  /* 0xff8000005c5c7808 */ /* 0x000fe40007000000 */
[C---:B------:R-:W-:Y:S01]  /*12900*/  ISETP.GE.AND P3, PT, R0.reuse, R4, PT ;  /* 0x000000040000720c */ /* 0x040fe20003f66270 */
[----:B-1----:R-:W-:Y:S01]  /*12910*/  FMUL.FTZ R2, R27, UR11 ;  /* 0x0000000b1b027c20 */ /* 0x002fe20008410000 */
[----:B------:R-:W-:Y:S01]  /*12920*/  ISETP.GE.AND P0, PT, R0, R5, PT ;  /* 0x000000050000720c */ /* 0x000fe20003f06270 */
[----:B------:R-:W-:Y:S01]  /*12930*/  HMMA.16816.F32 R24, R8, R36, R16 ;  /* 0x000000240818723c */ /* 0x000fe20000001810 */
[----:B------:R-:W-:Y:S01]  /*12940*/  VIADD R0, R6, 0xfffffe19 ;  /* 0xfffffe1906007836 */ /* 0x000fe20000000000 */
[----:B------:R1:W2:Y:S01]  /*12950*/  MUFU.TANH R177, R2 ;  /* 0x0000000200b17308 */ /* 0x0002a20000002400 */
[----:B------:R-:W-:-:S02]  /*12960*/  FSEL R111, R111, -INF , !P5 ;  /* 0xff8000006f6f7808 */ /* 0x000fc40006800000 */
[----:B------:R-:W-:Y:S02]  /*12970*/  FSEL R91, R91, -INF , !P3 ;  /* 0xff8000005b5b7808 */ /* 0x000fe40005800000 */
[C---:B------:R-:W-:Y:S01]  /*12980*/  ISETP.GE.AND P6, PT, R0.reuse, R4, PT ;  /* 0x000000040000720c */ /* 0x040fe20003fc6270 */
[----:B------:R-:W-:Y:S01]  /*12990*/  HMMA.16816.F32 R16, R12, R42, RZ ;  /* 0x0000002a0c10723c */ /* 0x000fe200000018ff */
[----:B------:R-:W4:Y:S01]  /*129a0*/  LDSM.16.M88.4 R40, [R89+0x3c00] ;  /* 0x003c00005928783b */ /* 0x000f220000000200 */
[----:B------:R-:W-:Y:S01]  /*129b0*/  ISETP.GE.AND P5, PT, R0, R5, PT ;  /* 0x000000050000720c */ /* 0x000fe20003fa6270 */
[----:B------:R-:W-:Y:S01]  /*129c0*/  VIADD R0, R6, 0xfffffe20 ;  /* 0xfffffe2006007836 */ /* 0x000fe20000000000 */
[----:B------:R-:W-:Y:S02]  /*129d0*/  FSEL R108, R108, -INF , !P0 ;  /* 0xff8000006c6c7808 */ /* 0x000fe40004000000 */
[----:B------:R-:W-:Y:S02]  /*129e0*/  FSEL R86, R86, -INF , !P6 ;  /* 0xff80000056567808 */ /* 0x000fe40007000000 */
[----:B------:R-:W-:-:S02]  /*129f0*/  FSEL R114, R114, -INF , !P5 ;  /* 0xff80000072727808 */ /* 0x000fc40006800000 */
[-C--:B------:R-:W-:Y:S01]  /*12a00*/  ISETP.GE.AND P3, PT, R0, R4.reuse, PT ;  /* 0x000000040000720c */ /* 0x080fe20003f66270 */
[----:B-1----:R-:W-:Y:S01]  /*12a10*/  VIADD R2, R6, 0xfffffe18 ;  /* 0xfffffe1806027836 */ /* 0x002fe20000000000 */
[-C--:B------:R-:W-:Y:S01]  /*12a20*/  ISETP.GE.AND P0, PT, R0, R5.reuse, PT ;  /* 0x000000050000720c */ /* 0x080fe20003f06270 */
[----:B------:R-:W-:Y:S01]  /*12a30*/  VIADD R0, R6, 0xfffffe21 ;  /* 0xfffffe2106007836 */ /* 0x000fe20000000000 */
[----:B------:R-:W-:Y:S01]  /*12a40*/  FSEL R85, R85, -INF , !P3 ;  /* 0xff80000055557808 */ /* 0x000fe20005800000 */
[----:B------:R-:W-:Y:S01]  /*12a50*/  FMUL.FTZ R7, R25, UR11 ;  /* 0x0000000b19077c20 */ /* 0x000fe20008410000 */
[C---:B------:R-:W-:Y:S02]  /*12a60*/  ISETP.GE.AND P1, PT, R2.reuse, R4, PT ;  /* 0x000000040200720c */ /* 0x040fe40003f26270 */
[----:B------:R-:W-:Y:S01]  /*12a70*/  ISETP.GE.AND P2, PT, R2, R5, PT ;  /* 0x000000050200720c */ /* 0x000fe20003f46270 */
[----:B------:R-:W-:Y:S01]  /*12a80*/  FMUL.FTZ R2, R29, UR11 ;  /* 0x0000000b1d027c20 */ /* 0x000fe20008410000 */
[----:B------:R-:W-:Y:S01]  /*12a90*/  FSEL R88, R88, -INF , !P1 ;  /* 0xff80000058587808 */ /* 0x000fe20004800000 */
[----:B------:R-:W-:Y:S01]  /*12aa0*/  MUFU.TANH R161, R7 ;  /* 0x0000000700a17308 */ /* 0x000fe20000002400 */
[----:B------:R-:W-:-:S02]  /*12ab0*/  FSEL R110, R110, -INF , !P2 ;  /* 0xff8000006e6e7808 */ /* 0x000fc40005000000 */
[CC--:B------:R-:W-:Y:S02]  /*12ac0*/  ISETP.GE.AND P1, PT, R0.reuse, R4.reuse, PT ;  /* 0x000000040000720c */ /* 0x0c0fe40003f26270 */
[----:B------:R-:W-:Y:S01]  /*12ad0*/  ISETP.GE.AND P2, PT, R0, R5, PT ;  /* 0x000000050000720c */ /* 0x000fe20003f46270 */
[----:B------:R-:W-:Y:S01]  /*12ae0*/  VIADD R0, R6, 0xfffffe29 ;  /* 0xfffffe2906007836 */ /* 0x000fe20000000000 */
[----:B------:R-:W-:Y:S01]  /*12af0*/  FSEL R84, R84, -INF , !P1 ;  /* 0xff80000054547808 */ /* 0x000fe20004800000 */
[----:B------:R1:W-:Y:S01]  /*12b00*/  MUFU.TANH R173, R2 ;  /* 0x0000000200ad7308 */ /* 0x0003e20000002400 */
[----:B------:R-:W-:Y:S02]  /*12b10*/  FSEL R118, R118, -INF , !P2 ;  /* 0xff80000076767808 */ /* 0x000fe40005000000 */
[----:B------:R-:W-:Y:S02]  /*12b20*/  FSEL R117, R117, -INF , !P0 ;  /* 0xff80000075757808 */ /* 0x000fe40004000000 */
[----:B------:R-:W-:-:S02]  /*12b30*/  ISETP.GE.AND P3, PT, R0, R4, PT ;  /* 0x000000040000720c */ /* 0x000fc40003f66270 */
[----:B------:R-:W-:Y:S01]  /*12b40*/  ISETP.GE.AND P0, PT, R0, R5, PT ;  /* 0x000000050000720c */ /* 0x000fe20003f06270 */
[----:B------:R-:W-:Y:S01]  /*12b50*/  VIADD R0, R6, 0xfffffe31 ;  /* 0xfffffe3106007836 */ /* 0x000fe20000000000 */
[----:B------:R-:W-:Y:S02]  /*12b60*/  FSEL R81, R81, -INF , !P3 ;  /* 0xff80000051517808 */ /* 0x000fe40005800000 */
[----:B------:R-:W-:Y:S01]  /*12b70*/  FSEL R119, R119, -INF , !P0 ;  /* 0xff80000077777808 */ /* 0x000fe20004000000 */
[----:B-1----:R-:W-:Y:S02]  /*12b80*/  FMUL.FTZ R2, R30, UR11 ;  /* 0x0000000b1e027c20 */ /* 0x002fe40008410000 */
[----:B------:R-:W-:Y:S01]  /*12b90*/  HMMA.16816.F32 R28, R8, R38, R16 ;  /* 0x00000026081c723c */ /* 0x000fe20000001810 */
[----:B------:R-:W1:Y:S01]  /*12ba0*/  LDSM.16.M88.4 R36, [R164+0x4000] ;  /* 0x00400000a424783b */ /* 0x000e620000000200 */
[----:B------:R5:W2:Y:S06]  /*12bb0*/  MUFU.TANH R156, R2 ;  /* 0x00000002009c7308 */ /* 0x000aac0000002400 */
[----:B---3--:R-:W-:Y:S01]  /*12bc0*/  HMMA.16816.F32 R16, R12, R32, RZ ;  /* 0x000000200c10723c */ /* 0x008fe200000018ff */
[----:B-----5:R-:W-:-:S10]  /*12bd0*/  VIADD R2, R6, 0xfffffe28 ;  /* 0xfffffe2806027836 */ /* 0x020fd40000000000 */
[----:B------:R-:W-:Y:S01]  /*12be0*/  FMUL.FTZ R7, R28, UR11 ;  /* 0x0000000b1c077c20 */ /* 0x000fe20008410000 */
[----:B------:R-:W-:-:S03]  /*12bf0*/  ISETP.GE.AND P6, PT, R2, R4, PT ;  /* 0x000000040200720c */ /* 0x000fc60003fc6270 */
[----:B------:R3:W5:Y:S01]  /*12c00*/  MUFU.TANH R127, R7 ;  /* 0x00000007007f7308 */ /* 0x0007620000002400 */
[-C--:B------:R-:W-:Y:S01]  /*12c10*/  ISETP.GE.AND P5, PT, R2, R5.reuse, PT ;  /* 0x000000050200720c */ /* 0x080fe20003fa6270 */
[----:B------:R-:W-:Y:S01]  /*12c20*/  FMUL.FTZ R2, R24, UR11 ;  /* 0x0000000b18027c20 */ /* 0x000fe20008410000 */
[----:B------:R-:W-:Y:S02]  /*12c30*/  FSEL R82, R82, -INF , !P6 ;  /* 0xff80000052527808 */ /* 0x000fe40007000000 */
[----:B------:R-:W-:Y:S02]  /*12c40*/  FSEL R120, R120, -INF , !P5 ;  /* 0xff80000078787808 */ /* 0x000fe40006800000 */
[C---:B------:R-:W-:Y:S01]  /*12c50*/  ISETP.GE.AND P6, PT, R0.reuse, R4, PT ;  /* 0x000000040000720c */ /* 0x040fe20003fc6270 */
[----:B------:R4:W-:Y:S01]  /*12c60*/  MUFU.TANH R162, R2 ;  /* 0x0000000200a27308 */ /* 0x0009e20000002400 */
[----:B------:R-:W-:Y:S01]  /*12c70*/  ISETP.GE.AND P5, PT, R0, R5, PT ;  /* 0x000000050000720c */ /* 0x000fe20003fa6270 */
[----:B------:R-:W-:Y:S01]  /*12c80*/  VIADD R0, R6, 0xfffffe38 ;  /* 0xfffffe3806007836 */ /* 0x000fe20000000000 */
[----:B------:R-:W-:-:S02]  /*12c90*/  FSEL R78, R78, -INF , !P6 ;  /* 0xff8000004e4e7808 */ /* 0x000fc40007000000 */
[----:B------:R-:W-:Y:S02]  /*12ca0*/  FSEL R125, R125, -INF , !P5 ;  /* 0xff8000007d7d7808 */ /* 0x000fe40006800000 */
[CC--:B------:R-:W-:Y:S02]  /*12cb0*/  ISETP.GE.AND P3, PT, R0.reuse, R4.reuse, PT ;  /* 0x000000040000720c */ /* 0x0c0fe40003f66270 */
[-C--:B------:R-:W-:Y:S01]  /*12cc0*/  ISETP.GE.AND P0, PT, R0, R5.reuse, PT ;  /* 0x000000050000720c */ /* 0x080fe20003f06270 */
[----:B------:R-:W-:Y:S02]  /*12cd0*/  VIADD R0, R6, 0xfffffe40 ;  /* 0xfffffe4006007836 */ /* 0x000fe40000000000 */
[----:B---3--:R-:W-:Y:S01]  /*12ce0*/  FMUL.FTZ R7, R31, UR11 ;  /* 0x0000000b1f077c20 */ /* 0x008fe20008410000 */
[----:B------:R-:W-:Y:S02]  /*12cf0*/  FSEL R77, R77, -INF , !P3 ;  /* 0xff8000004d4d7808 */ /* 0x000fe40005800000 */
[----:B------:R-:W-:Y:S01]  /*12d00*/  FSEL R124, R124, -INF , !P0 ;  /* 0xff8000007c7c7808 */ /* 0x000fe20004000000 */
[----:B------:R-:W-:Y:S01]  /*12d10*/  MUFU.TANH R115, R7 ;  /* 0x0000000700737308 */ /* 0x000fe20000002400 */
[----:B------:R-:W-:Y:S01]  /*12d20*/  ISETP.GE.AND P6, PT, R0, R4, PT ;  /* 0x000000040000720c */ /* 0x000fe20003fc6270 */
[----:B----4-:R-:W-:Y:S01]  /*12d30*/  VIADD R2, R6, 0xfffffe30 ;  /* 0xfffffe3006027836 */ /* 0x010fe20000000000 */
[----:B------:R-:W-:Y:S01]  /*12d40*/  ISETP.GE.AND P5, PT, R0, R5, PT ;  /* 0x000000050000720c */ /* 0x000fe20003fa6270 */
[----:B------:R-:W-:Y:S01]  /*12d50*/  VIADD R0, R6, 0xfffffe41 ;  /* 0xfffffe4106007836 */ /* 0x000fe20000000000 */
[----:B------:R-:W-:-:S02]  /*12d60*/  FSEL R75, R75, -INF , !P6 ;  /* 0xff8000004b4b7808 */ /* 0x000fc40007000000 */
[CC--:B------:R-:W-:Y:S02]  /*12d70*/  ISETP.GE.AND P1, PT, R2.reuse, R4.reuse, PT ;  /* 0x000000040200720c */ /* 0x0c0fe40003f26270 */
[----:B------:R-:W-:Y:S01]  /*12d80*/  ISETP.GE.AND P2, PT, R2, R5, PT ;  /* 0x000000050200720c */ /* 0x000fe20003f46270 */
[----:B------:R-:W-:Y:S01]  /*12d90*/  FMUL.FTZ R2, R26, UR11 ;  /* 0x0000000b1a027c20 */ /* 0x000fe20008410000 */
[----:B------:R-:W-:Y:S02]  /*12da0*/  FSEL R79, R79, -INF , !P1 ;  /* 0xff8000004f4f7808 */ /* 0x000fe40004800000 */
[----:B------:R-:W-:Y:S01]  /*12db0*/  FSEL R122, R122, -INF , !P2 ;  /* 0xff8000007a7a7808 */ /* 0x000fe20005000000 */
[----:B------:R3:W-:Y:S01]  /*12dc0*/  MUFU.TANH R128, R2 ;  /* 0x0000000200807308 */ /* 0x0007e20000002400 */
[----:B------:R-:W-:Y:S02]  /*12dd0*/  FSEL R126, R126, -INF , !P5 ;  /* 0xff8000007e7e7808 */ /* 0x000fe40006800000 */
[----:B------:R-:W-:-:S02]  /*12de0*/  ISETP.GE.AND P3, PT, R0, R4, PT ;  /* 0x000000040000720c */ /* 0x000fc40003f66270 */
[----:B------:R-:W-:Y:S01]  /*12df0*/  ISETP.GE.AND P0, PT, R0, R5, PT ;  /* 0x000000050000720c */ /* 0x000fe20003f06270 */
[----:B------:R-:W-:Y:S01]  /*12e00*/  VIADD R0, R6, 0xfffffe48 ;  /* 0xfffffe4806007836 */ /* 0x000fe20000000000 */
[----:B------:R-:W-:Y:S02]  /*12e10*/  FSEL R74, R74, -INF , !P3 ;  /* 0xff8000004a4a7808 */ /* 0x000fe40005800000 */
[----:B------:R-:W-:Y:S01]  /*12e20*/  FSEL R134, R134, -INF , !P0 ;  /* 0xff80000086867808 */ /* 0x000fe20004000000 */
[----:B---3--:R-:W-:Y:S02]  /*12e30*/  FMUL.FTZ R2, R27, UR11 ;  /* 0x0000000b1b027c20 */ /* 0x008fe40008410000 */
[----:B------:R-:W-:Y:S02]  /*12e40*/  HMMA.16816.F32 R24, R8, R40, R16 ;  /* 0x000000280818723c */ /* 0x000fe40000001810 */
[----:B------:R3:W-:Y:S06]  /*12e50*/  MUFU.TANH R131, R2 ;  /* 0x0000000200837308 */ /* 0x0007ec0000002400 */
[----:B------:R-:W-:Y:S01]  /*12e60*/  HMMA.16816.F32 R16, R12, R34, RZ ;  /* 0x000000220c10723c */ /* 0x000fe200000018ff */
[----:B------:R-:W4:Y:S01]  /*12e70*/  LDSM.16.M88.4 R32, [R164+0x4400] ;  /* 0x00440000a420783b */ /* 0x000f220000000200 */
[----:B---3--:R-:W-:-:S09]  /*12e80*/  VIADD R2, R6, 0xfffffe39 ;  /* 0xfffffe3906027836 */ /* 0x008fd20000000000 */
[----:B------:R-:W-:Y:S01]  /*12e90*/  FMUL.FTZ R7, R25, UR11 ;  /* 0x0000000b19077c20 */ /* 0x000fe20008410000 */
[----:B------:R-:W-:-:S03]  /*12ea0*/  ISETP.GE.AND P1, PT, R2, R4, PT ;  /* 0x000000040200720c */ /* 0x000fc60003f26270 */
[----:B------:R-:W-:Y:S01]  /*12eb0*/  MUFU.TANH R112, R7 ;  /* 0x0000000700707308 */ /* 0x000fe20000002400 */
        /* <DEDUP_REMOVED lines=10> */
[C---:B------:R-:W-:Y:S02]  /*12f60*/  ISETP.GE.AND P3, PT, R0.reuse, R4, PT ;  /* 0x000000040000720c */ /* 0x040fe40003f66270 */
[----:B------:R-:W-:Y:S01]  /*12f70*/  ISETP.GE.AND P0, PT, R0, R5, PT ;  /* 0x000000050000720c */ /* 0x000fe20003f06270 */
[----:B------:R-:W-:Y:S01]  /*12f80*/  VIADD R0, R6, 0xfffffe58 ;  /* 0xfffffe5806007836 */ /* 0x000fe20000000000 */
[----:B------:R-:W-:Y:S02]  /*12f90*/  FSEL R70, R70, -INF , !P3 ;  /* 0xff80000046467808 */ /* 0x000fe40005800000 */
[----:B------:R-:W-:Y:S01]  /*12fa0*/  FSEL R135, R135, -INF , !P0 ;  /* 0xff80000087877808 */ /* 0x000fe20004000000 */
[----:B---3--:R-:W-:Y:S02]  /*12fb0*/  FMUL.FTZ R2, R30, UR11 ;  /* 0x0000000b1e027c20 */ /* 0x008fe40008410000 */
[----:B------:R-:W-:Y:S01]  /*12fc0*/  HMMA.16816.F32 R28, R8, R42, R16 ;  /* 0x0000002a081c723c */ /* 0x000fe20000001810 */
[----:B------:R-:W-:Y:S01]  /*12fd0*/  LDSM.16.M88.4 R40, [R164+0x4800] ;  /* 0x00480000a428783b */ /* 0x000fe20000000200 */
[----:B------:R3:W5:Y:S06]  /*12fe0*/  MUFU.TANH R116, R2 ;  /* 0x0000000200747308 */ /* 0x00076c0000002400 */
[----:B-1----:R-:W-:Y:S01]  /*12ff0*/  HMMA.16816.F32 R16, R12, R36, RZ ;  /* 0x000000240c10723c */ /* 0x002fe200000018ff */
[----:B---3--:R-:W-:-:S10]  /*13000*/  VIADD R2, R6, 0xfffffe49 ;  /* 0xfffffe4906027836 */ /* 0x008fd40000000000 */
[----:B------:R-:W-:Y:S01]  /*13010*/  FMUL.FTZ R7, R28, UR11 ;  /* 0x0000000b1c077c20 */ /* 0x000fe20008410000 */
[----:B------:R-:W-:-:S03]  /*13020*/  ISETP.GE.AND P6, PT, R2, R4, PT ;  /* 0x000000040200720c */ /* 0x000fc60003fc6270 */
[----:B------:R1:W-:Y:S01]  /*13030*/  MUFU.TANH R23, R7 ;  /* 0x0000000700177308 */ /* 0x0003e20000002400 */
[-C--:B------:R-:W-:Y:S01]  /*13040*/  ISETP.GE.AND P5, PT, R2, R5.reuse, PT ;  /* 0x000000050200720c */ /* 0x080fe20003fa6270 */
[----:B------:R-:W-:Y:S01]  /*13050*/  FMUL.FTZ R2, R24, UR11 ;  /* 0x0000000b18027c20 */ /* 0x000fe20008410000 */
[----:B------:R-:W-:Y:S02]  /*13060*/  FSEL R71, R71, -INF , !P6 ;  /* 0xff80000047477808 */ /* 0x000fe40007000000 */
[----:B------:R-:W-:Y:S02]  /*13070*/  FSEL R130, R130, -INF , !P5 ;  /* 0xff80000082827808 */ /* 0x000fe40006800000 */
[C---:B------:R-:W-:Y:S01]  /*13080*/  ISETP.GE.AND P6, PT, R0.reuse, R4, PT ;  /* 0x000000040000720c */ /* 0x040fe20003fc6270 */
[----:B------:R3:W5:Y:S01]  /*13090*/  MUFU.TANH R113, R2 ;  /* 0x0000000200717308 */ /* 0x0007620000002400 */
[----:B------:R-:W-:Y:S01]  /*130a0*/  ISETP.GE.AND P5, PT, R0, R5, PT ;  /* 0x000000050000720c */ /* 0x000fe20003fa6270 */
[----:B------:R-:W-:Y:S01]  /*130b0*/  VIADD R0, R6, 0xfffffe59 ;  /* 0xfffffe5906007836 */ /* 0x000fe20000000000 */
[----:B------:R-:W-:-:S02]  /*130c0*/  FSEL R68, R68, -INF , !P6 ;  /* 0xff80000044447808 */ /* 0x000fc40007000000 */
[----:B------:R-:W-:Y:S02]  /*130d0*/  FSEL R155, R155, -INF , !P5 ;  /* 0xff8000009b9b7808 */ /* 0x000fe40006800000 */
[CC--:B------:R-:W-:Y:S02]  /*130e0*/  ISETP.GE.AND P3, PT, R0.reuse, R4.reuse, PT ;  /* 0x000000040000720c */ /* 0x0c0fe40003f66270 */
[-C--:B------:R-:W-:Y:S01]  /*130f0*/  ISETP.GE.AND P0, PT, R0, R5.reuse, PT ;  /* 0x000000050000720c */ /* 0x080fe20003f06270 */
[----:B------:R-:W-:Y:S02]  /*13100*/  VIADD R0, R6, 0xfffffe61 ;  /* 0xfffffe6106007836 */ /* 0x000fe40000000000 */
[----:B-1----:R-:W-:Y:S01]  /*13110*/  FMUL.FTZ R7, R31, UR11 ;  /* 0x0000000b1f077c20 */ /* 0x002fe20008410000 */
[----:B------:R-:W-:Y:S02]  /*13120*/  FSEL R67, R67, -INF , !P3 ;  /* 0xff80000043437808 */ /* 0x000fe40005800000 */
[----:B------:R-:W-:Y:S01]  /*13130*/  FSEL R152, R152, -INF , !P0 ;  /* 0xff80000098987808 */ /* 0x000fe20004000000 */
[----:B------:R-:W-:Y:S01]  /*13140*/  MUFU.TANH R101, R7 ;  /* 0x0000000700657308 */ /* 0x000fe20000002400 */
[----:B------:R-:W-:Y:S01]  /*13150*/  ISETP.GE.AND P6, PT, R0, R4, PT ;  /* 0x000000040000720c */ /* 0x000fe20003fc6270 */
[----:B---3--:R-:W-:Y:S01]  /*13160*/  VIADD R2, R6, 0xfffffe51 ;  /* 0xfffffe5106027836 */ /* 0x008fe20000000000 */
[----:B------:R-:W-:Y:S01]  /*13170*/  ISETP.GE.AND P5, PT, R0, R5, PT ;  /* 0x000000050000720c */ /* 0x000fe20003fa6270 */
[----:B------:R-:W-:Y:S01]  /*13180*/  VIADD R0, R6, 0xfffffe68 ;  /* 0xfffffe6806007836 */ /* 0x000fe20000000000 */
[----:B------:R-:W-:-:S02]  /*13190*/  FSEL R65, R65, -INF , !P6 ;  /* 0xff80000041417808 */ /* 0x000fc40007000000 */
[CC--:B------:R-:W-:Y:S02]  /*131a0*/  ISETP.GE.AND P1, PT, R2.reuse, R4.reuse, PT ;  /* 0x000000040200720c */ /* 0x0c0fe40003f26270 */
[-C--:B------:R-:W-:Y:S01]  /*131b0*/  ISETP.GE.AND P2, PT, R2, R5.reuse, PT ;  /* 0x000000050200720c */ /* 0x080fe20003f46270 */
[----:B------:R-:W-:Y:S01]  /*131c0*/  FMUL.FTZ R2, R26, UR11 ;  /* 0x0000000b1a027c20 */ /* 0x000fe20008410000 */
[----:B------:R-:W-:Y:S02]  /*131d0*/  FSEL R69, R69, -INF , !P1 ;  /* 0xff80000045457808 */ /* 0x000fe40004800000 */
[----:B------:R-:W-:Y:S01]  /*131e0*/  FSEL R153, R153, -INF , !P2 ;  /* 0xff80000099997808 */ /* 0x000fe20005000000 */
[----:B------:R1:W3:Y:S01]  /*131f0*/  MUFU.TANH R106, R2 ;  /* 0x00000002006a7308 */ /* 0x0002e20000002400 */
[C---:B------:R-:W-:Y:S02]  /*13200*/  ISETP.GE.AND P3, PT, R0.reuse, R4, PT ;  /* 0x000000040000720c */ /* 0x040fe40003f66270 */
[----:B------:R-:W-:Y:S01]  /*13210*/  ISETP.GE.AND P0, PT, R0, R5, PT ;  /* 0x000000050000720c */ /* 0x000fe20003f06270 */
[----:B------:R-:W-:Y:S01]  /*13220*/  VIADD R0, R6, 0xfffffe69 ;  /* 0xfffffe6906007836 */ /* 0x000fe20000000000 */
[----:B------:R-:W-:-:S02]  /*13230*/  FSEL R158, R158, -INF , !P5 ;  /* 0xff8000009e9e7808 */ /* 0x000fc40006800000 */
[----:B------:R-:W-:Y:S02]  /*13240*/  FSEL R64, R64, -INF , !P3 ;  /* 0xff80000040407808 */ /* 0x000fe40005800000 */
[----:B------:R-:W-:Y:S01]  /*13250*/  FSEL R160, R160, -INF , !P0 ;  /* 0xff800000a0a07808 */ /* 0x000fe20004000000 */
[----:B-1----:R-:W-:Y:S02]  /*13260*/  FMUL.FTZ R2, R27, UR11 ;  /* 0x0000000b1b027c20 */ /* 0x002fe40008410000 */
[----:B------:R-:W-:Y:S02]  /*13270*/  HMMA.16816.F32 R24, R8, R44, R16 ;  /* 0x0000002c0818723c */ /* 0x000fe40000001810 */
[----:B------:R1:W3:Y:S06]  /*13280*/  MUFU.TANH R103, R2 ;  /* 0x0000000200677308 */ /* 0x0002ec0000002400 */
[----:B------:R-:W-:Y:S01]  /*13290*/  HMMA.16816.F32 R16, R12, R38, RZ ;  /* 0x000000260c10723c */ /* 0x000fe200000018ff */
[----:B------:R-:W2:Y:S01]  /*132a0*/  LDSM.16.M88.4 R36, [R89+0x4400] ;  /* 0x004400005924783b */ /* 0x000ea20000000200 */
[----:B-1----:R-:W-:-:S09]  /*132b0*/  VIADD R2, R6, 0xfffffe60 ;  /* 0xfffffe6006027836 */ /* 0x002fd20000000000 */
        /* <DEDUP_REMOVED lines=19> */
[----:B------:R1:W-:Y:S01]  /*133f0*/  MUFU.TANH R98, R7 ;  /* 0x0000000700627308 */ /* 0x0003e20000002400 */
[----:B------:R-:W-:Y:S01]  /*13400*/  ISETP.GE.AND P1, PT, R0, R4, PT ;  /* 0x000000040000720c */ /* 0x000fe20003f26270 */
[----:B----4-:R-:W-:Y:S01]  /*13410*/  FMUL.FTZ R2, R30, UR11 ;  /* 0x0000000b1e027c20 */ /* 0x010fe20008410000 */
[----:B------:R-:W-:Y:S01]  /*13420*/  ISETP.GE.AND P2, PT, R0, R5, PT ;  /* 0x000000050000720c */ /* 0x000fe20003f46270 */
[----:B------:R-:W-:Y:S01]  /*13430*/  HMMA.16816.F32 R28, R8, R46, R16 ;  /* 0x0000002e081c723c */ /* 0x000fe20000001810 */
[----:B------:R-:W-:Y:S01]  /*13440*/  VIADD R0, R6, 0xfffffe79 ;  /* 0xfffffe7906007836 */ /* 0x000fe20000000000 */
[----:B------:R-:W-:-:S02]  /*13450*/  FSEL R59, R87, -INF , !P1 ;  /* 0xff800000573b7808 */ /* 0x000fc40004800000 */
[----:B------:R4:W3:Y:S01]  /*13460*/  MUFU.TANH R22, R2 ;  /* 0x0000000200167308 */ /* 0x0008e20000002400 */
[----:B------:R-:W-:-:S03]  /*13470*/  FSEL R170, R170, -INF , !P2 ;  /* 0xff800000aaaa7808 */ /* 0x000fc60005000000 */
[----:B------:R-:W-:Y:S11]  /*13480*/  HMMA.16816.F32 R16, R12, R32, RZ ;  /* 0x000000200c10723c */ /* 0x000ff600000018ff */
[----:B-1----:R-:W-:Y:S01]  /*13490*/  FMUL.FTZ R7, R28, UR11 ;  /* 0x0000000b1c077c20 */ /* 0x002fe20008410000 */
[----:B----4-:R-:W-:-:S03]  /*134a0*/  VIADD R2, R6, 0xfffffe70 ;  /* 0xfffffe7006027836 */ /* 0x010fc60000000000 */
[----:B------:R1:W-:Y:S02]  /*134b0*/  MUFU.TANH R97, R7 ;  /* 0x0000000700617308 */ /* 0x0003e40000002400 */
[CC--:B------:R-:W-:Y:S02]  /*134c0*/  ISETP.GE.AND P6, PT, R2.reuse, R4.reuse, PT ;  /* 0x000000040200720c */ /* 0x0c0fe40003fc6270 */
[----:B------:R-:W-:Y:S01]  /*134d0*/  ISETP.GE.AND P5, PT, R2, R5, PT ;  /* 0x000000050200720c */ /* 0x000fe20003fa6270 */
[----:B------:R-:W-:Y:S01]  /*134e0*/  FMUL.FTZ R2, R25, UR11 ;  /* 0x0000000b19027c20 */ /* 0x000fe20008410000 */
[----:B------:R-:W-:Y:S02]  /*134f0*/  FSEL R62, R62, -INF , !P6 ;  /* 0xff8000003e3e7808 */ /* 0x000fe40007000000 */
[----:B------:R-:W-:Y:S01]  /*13500*/  FSEL R159, R159, -INF , !P5 ;  /* 0xff8000009f9f7808 */ /* 0x000fe20006800000 */
[----:B------:R4:W-:Y:S01]  /*13510*/  MUFU.TANH R99, R2 ;  /* 0x0000000200637308 */ /* 0x0009e20000002400 */
[----:B------:R-:W-:-:S02]  /*13520*/  ISETP.GE.AND P6, PT, R0, R4, PT ;  /* 0x000000040000720c */ /* 0x000fc40003fc6270 */
[-C--:B------:R-:W-:Y:S01]  /*13530*/  ISETP.GE.AND P5, PT, R0, R5.reuse, PT ;  /* 0x000000050000720c */ /* 0x080fe20003fa6270 */
[----:B------:R-:W-:Y:S01]  /*13540*/  VIADD R0, R6, 0xfffffe81 ;  /* 0xfffffe8106007836 */ /* 0x000fe20000000000 */
[----:B------:R-:W-:Y:S02]  /*13550*/  FSEL R61, R61, -INF , !P6 ;  /* 0xff8000003d3d7808 */ /* 0x000fe40007000000 */
[----:B------:R-:W-:Y:S01]  /*13560*/  FSEL R163, R163, -INF , !P5 ;  /* 0xff800000a3a37808 */ /* 0x000fe20006800000 */
[----:B-1----:R-:W-:Y:S01]  /*13570*/  FMUL.FTZ R7, R29, UR11 ;  /* 0x0000000b1d077c20 */ /* 0x002fe20008410000 */
[C---:B------:R-:W-:Y:S02]  /*13580*/  ISETP.GE.AND P1, PT, R0.reuse, R4, PT ;  /* 0x000000040000720c */ /* 0x040fe40003f26270 */
[----:B------:R-:W-:Y:S01]  /*13590*/  ISETP.GE.AND P2, PT, R0, R5, PT ;  /* 0x000000050000720c */ /* 0x000fe20003f46270 */
[----:B------:R-:W-:Y:S01]  /*135a0*/  VIADD R0, R6, 0xfffffe89 ;  /* 0xfffffe8906007836 */ /* 0x000fe20000000000 */
[----:B------:R1:W-:Y:S01]  /*135b0*/  MUFU.TANH R96, R7 ;  /* 0x0000000700607308 */ /* 0x0003e20000002400 */
[----:B------:R-:W-:-:S02]  /*135c0*/  FSEL R55, R55, -INF , !P1 ;  /* 0xff80000037377808 */ /* 0x000fc40004800000 */
[----:B------:R-:W-:Y:S01]  /*135d0*/  FSEL R174, R174, -INF , !P2 ;  /* 0xff800000aeae7808 */ /* 0x000fe20005000000 */
[----:B----4-:R-:W-:Y:S02]  /*135e0*/  FMUL.FTZ R2, R26, UR11 ;  /* 0x0000000b1a027c20 */ /* 0x010fe40008410000 */
[----:B--2---:R-:W-:Y:S02]  /*135f0*/  HMMA.16816.F32 R24, R8, R36, R16 ;  /* 0x000000240818723c */ /* 0x004fe40000001810 */
[----:B------:R2:W4:Y:S06]  /*13600*/  MUFU.TANH R21, R2 ;  /* 0x0000000200157308 */ /* 0x00052c0000002400 */
[----:B------:R-:W-:Y:S01]  /*13610*/  HMMA.16816.F32 R16, R12, R34, RZ ;  /* 0x000000220c10723c */ /* 0x000fe200000018ff */
[----:B------:R5:W4:Y:S01]  /*13620*/  LDSM.16.M88.4 R32, [R89+0x4800] ;  /* 0x004800005920783b */ /* 0x000b220000000200 */
[----:B------:R-:W-:-:S04]  /*13630*/  DEPBAR.LE SB0, 0x0 ;  /* 0x000080000000791a */ /* 0x000fc80000000000 */
[----:B-1----:R-:W-:-:S04]  /*13640*/  FMUL.FTZ R7, R31, UR11 ;  /* 0x0000000b1f077c20 */ /* 0x002fc80008410000 */
[----:B------:R1:W4:Y:S01]  /*13650*/  MUFU.TANH R87, R7 ;  /* 0x0000000700577308 */ /* 0x0003220000002400 */
[----:B--2---:R-:W-:Y:S01]  /*13660*/  VIADD R2, R6, 0xfffffe80 ;  /* 0xfffffe8006027836 */ /* 0x004fe20000000000 */
[----:B------:R-:W-:Y:S04]  /*13670*/  BAR.SYNC.DEFER_BLOCKING 0x0 ;  /* 0x0000000000007b1d */ /* 0x000fe80000010000 */
[C---:B------:R-:W-:Y:S02]  /*13680*/  ISETP.GE.AND P3, PT, R2.reuse, R4, PT ;  /* 0x000000040200720c */ /* 0x040fe40003f66270 */
[----:B------:R-:W-:Y:S01]  /*13690*/  ISETP.GE.AND P0, PT, R2, R5, PT ;  /* 0x000000050200720c */ /* 0x000fe20003f06270 */
[----:B------:R-:W-:Y:S01]  /*136a0*/  VIADD R2, R6, 0xfffffe88 ;  /* 0xfffffe8806027836 */ /* 0x000fe20000000000 */
[----:B------:R-:W-:-:S02]  /*136b0*/  FSEL R58, R83, -INF , !P3 ;  /* 0xff800000533a7808 */ /* 0x000fc40005800000 */
[-C--:B------:R-:W-:Y:S02]  /*136c0*/  ISETP.GE.AND P3, PT, R0, R4.reuse, PT ;  /* 0x000000040000720c */ /* 0x080fe40003f66270 */
[CC--:B------:R-:W-:Y:S02]  /*136d0*/  ISETP.GE.AND P6, PT, R2.reuse, R4.reuse, PT ;  /* 0x000000040200720c */ /* 0x0c0fe40003fc6270 */
[-C--:B------:R-:W-:Y:S01]  /*136e0*/  ISETP.GE.AND P5, PT, R2, R5.reuse, PT ;  /* 0x000000050200720c */ /* 0x080fe20003fa6270 */
[----:B------:R-:W-:Y:S01]  /*136f0*/  FMUL.FTZ R2, R30, UR11 ;  /* 0x0000000b1e027c20 */ /* 0x000fe20008410000 */
[----:B------:R-:W-:Y:S01]  /*13700*/  FSEL R171, R171, -INF , !P0 ;  /* 0xff800000abab7808 */ /* 0x000fe20004000000 */
[----:B------:R-:W-:Y:S01]  /*13710*/  HMMA.16816.F32 R28, R8, R38, R16 ;  /* 0x00000026081c723c */ /* 0x000fe20000001810 */
[-C--:B------:R-:W-:Y:S01]  /*13720*/  ISETP.GE.AND P0, PT, R0, R5.reuse, PT ;  /* 0x000000050000720c */ /* 0x080fe20003f06270 */
[----:B------:R2:W4:Y:S01]  /*13730*/  MUFU.TANH R83, R2 ;  /* 0x0000000200537308 */ /* 0x0005220000002400 */
[----:B------:R-:W-:Y:S01]  /*13740*/  FSEL R51, R54, -INF , !P6 ;  /* 0xff80000036337808 */ /* 0x000fe20007000000 */
[----:B------:R-:W-:Y:S01]  /*13750*/  VIADD R0, R6, 0xfffffe91 ;  /* 0xfffffe9106007836 */ /* 0x000fe20000000000 */
[----:B------:R-:W-:Y:S01]  /*13760*/  FSEL R54, R80, -INF , !P3 ;  /* 0xff80000050367808 */ /* 0x000fe20005800000 */
[----:B-1----:R-:W-:Y:S01]  /*13770*/  FMUL.FTZ R7, R27, UR11 ;  /* 0x0000000b1b077c20 */ /* 0x002fe20008410000 */
[----:B------:R-:W-:Y:S01]  /*13780*/  FSEL R175, R175, -INF , !P5 ;  /* 0xff800000afaf7808 */ /* 0x000fe20006800000 */
[----:B------:R-:W-:Y:S01]  /*13790*/  HMMA.16816.F32 R16, R12, R40, RZ ;  /* 0x000000280c10723c */ /* 0x000fe200000018ff */
[C---:B------:R-:W-:Y:S01]  /*137a0*/  ISETP.GE.AND P6, PT, R0.reuse, R4, PT ;  /* 0x000000040000720c */ /* 0x040fe20003fc6270 */
[----:B------:R1:W-:Y:S01]  /*137b0*/  MUFU.TANH R37, R7 ;  /* 0x0000000700257308 */ /* 0x0003e20000002400 */
[----:B------:R-:W-:Y:S01]  /*137c0*/  ISETP.GE.AND P5, PT, R0, R5, PT ;  /* 0x000000050000720c */ /* 0x000fe20003fa6270 */
[----:B------:R-:W-:Y:S01]  /*137d0*/  VIADD R0, R6, 0xfffffe98 ;  /* 0xfffffe9806007836 */ /* 0x000fe20000000000 */
[----:B-----5:R-:W-:-:S02]  /*137e0*/  FSEL R89, R72, -INF , !P0 ;  /* 0xff80000048597808 */ /* 0x020fc40004000000 */
[----:B------:R-:W-:Y:S02]  /*137f0*/  FSEL R47, R179, -INF , !P6 ;  /* 0xff800000b32f7808 */ /* 0x000fe40007000000 */
[-C--:B------:R-:W-:Y:S01]  /*13800*/  ISETP.GE.AND P3, PT, R0, R4.reuse, PT ;  /* 0x000000040000720c */ /* 0x080fe20003f66270 */
[----:B--2---:R-:W-:Y:S01]  /*13810*/  VIADD R2, R6, 0xfffffe90 ;  /* 0xfffffe9006027836 */ /* 0x004fe20000000000 */
[-C--:B------:R-:W-:Y:S01]  /*13820*/  ISETP.GE.AND P0, PT, R0, R5.reuse, PT ;  /* 0x000000050000720c */ /* 0x080fe20003f06270 */
[----:B------:R-:W-:Y:S01]  /*13830*/  VIADD R0, R6, 0xfffffe99 ;  /* 0xfffffe9906007836 */ /* 0x000fe20000000000 */
[----:B------:R-:W-:Y:S02]  /*13840*/  FSEL R177, R177, -INF , !P5 ;  /* 0xff800000b1b17808 */ /* 0x000fe40006800000 */
[CC--:B------:R-:W-:Y:S02]  /*13850*/  ISETP.GE.AND P1, PT, R2.reuse, R4.reuse, PT ;  /* 0x000000040200720c */ /* 0x0c0fe40003f26270 */
[----:B------:R-:W-:Y:S01]  /*13860*/  ISETP.GE.AND P2, PT, R2, R5, PT ;  /* 0x000000050200720c */ /* 0x000fe20003f46270 */
[----:B------:R-:W-:Y:S01]  /*13870*/  FMUL.FTZ R2, R24, UR11 ;  /* 0x0000000b18027c20 */ /* 0x000fe20008410000 */
[----:B------:R-:W-:Y:S01]  /*13880*/  FSEL R49, R49, -INF , !P1 ;  /* 0xff80000031317808 */ /* 0x000fe20004800000 */
[----:B-1----:R-:W-:Y:S01]  /*13890*/  FMUL.FTZ R7, R29, UR11 ;  /* 0x0000000b1d077c20 */ /* 0x002fe20008410000 */
[----:B------:R-:W-:Y:S01]  /*138a0*/  FSEL R176, R176, -INF , !P2 ;  /* 0xff800000b0b07808 */ /* 0x000fe20005000000 */
[----:B------:R1:W-:Y:S01]  /*138b0*/  MUFU.TANH R80, R2 ;  /* 0x0000000200507308 */ /* 0x0003e20000002400 */
[----:B------:R-:W-:-:S02]  /*138c0*/  ISETP.GE.AND P1, PT, R0, R4, PT ;  /* 0x000000040000720c */ /* 0x000fc40003f26270 */
[-C--:B------:R-:W-:Y:S01]  /*138d0*/  ISETP.GE.AND P2, PT, R0, R5.reuse, PT ;  /* 0x000000050000720c */ /* 0x080fe20003f46270 */
[----:B------:R-:W-:Y:S01]  /*138e0*/  VIADD R0, R6, 0xfffffea1 ;  /* 0xfffffea106007836 */ /* 0x000fe20000000000 */
[----:B------:R-:W-:Y:S02]  /*138f0*/  FSEL R46, R178, -INF , !P3 ;  /* 0xff800000b22e7808 */ /* 0x000fe40005800000 */
[----:B------:R-:W-:Y:S02]  /*13900*/  FSEL R156, R156, -INF , !P0 ;  /* 0xff8000009c9c7808 */ /* 0x000fe40004000000 */
[C---:B------:R-:W-:Y:S02]  /*13910*/  ISETP.GE.AND P3, PT, R0.reuse, R4, PT ;  /* 0x000000040000720c */ /* 0x040fe40003f66270 */
[----:B------:R-:W-:Y:S01]  /*13920*/  ISETP.GE.AND P0, PT, R0, R5, PT ;  /* 0x000000050000720c */ /* 0x000fe20003f06270 */
[----:B------:R-:W-:Y:S01]  /*13930*/  VIADD R0, R6, 0xfffffea8 ;  /* 0xfffffea806007836 */ /* 0x000fe20000000000 */
[----:B------:R-:W-:-:S02]  /*13940*/  FSEL R45, R173, -INF , !P1 ;  /* 0xff800000ad2d7808 */ /* 0x000fc40004800000 */
[----:B------:R-:W-:Y:S01]  /*13950*/  FSEL R172, R172, -INF , !P2 ;  /* 0xff800000acac7808 */ /* 0x000fe20005000000 */
[----:B-1----:R-:W-:Y:S01]  /*13960*/  FMUL.FTZ R2, R25, UR11 ;  /* 0x0000000b19027c20 */ /* 0x002fe20008410000 */
[C---:B------:R-:W-:Y:S02]  /*13970*/  ISETP.GE.AND P1, PT, R0.reuse, R4, PT ;  /* 0x000000040000720c */ /* 0x040fe40003f26270 */
[----:B------:R-:W-:Y:S01]  /*13980*/  ISETP.GE.AND P2, PT, R0, R5, PT ;  /* 0x000000050000720c */ /* 0x000fe20003f46270 */
[----:B------:R1:W2:Y:S01]  /*13990*/  MUFU.TANH R72, R2 ;  /* 0x0000000200487308 */ /* 0x0002a20000002400 */
[----:B------:R-:W-:Y:S01]  /*139a0*/  FSEL R40, R127, -INF , !P1 ;  /* 0xff8000007f287808 */ /* 0x000fe20004800000 */
[----:B------:R-:W-:Y:S01]  /*139b0*/  VIADD R0, R6, 0xfffffeb0 ;  /* 0xfffffeb006007836 */ /* 0x000fe20000000000 */
[----:B------:R-:W-:Y:S02]  /*139c0*/  FSEL R116, R116, -INF , !P2 ;  /* 0xff80000074747808 */ /* 0x000fe40005000000 */
[----:B------:R-:W-:-:S02]  /*139d0*/  FSEL R41, R161, -INF , !P3 ;  /* 0xff800000a1297808 */ /* 0x000fc40005800000 */
[----:B------:R-:W-:Y:S02]  /*139e0*/  FSEL R131, R131, -INF , !P0 ;  /* 0xff80000083837808 */ /* 0x000fe40004000000 */
[C---:B------:R-:W-:Y:S02]  /*139f0*/  ISETP.GE.AND P3, PT, R0.reuse, R4, PT ;  /* 0x000000040000720c */ /* 0x040fe40003f66270 */
[----:B------:R-:W-:Y:S01]  /*13a00*/  ISETP.GE.AND P0, PT, R0, R5, PT ;  /* 0x000000050000720c */ /* 0x000fe20003f06270 */
[----:B------:R-:W-:Y:S01]  /*13a10*/  VIADD R0, R6, 0xfffffeb8 ;  /* 0xfffffeb806007836 */ /* 0x000fe20000000000 */
[----:B------:R-:W-:Y:S02]  /*13a20*/  FSEL R38, R113, -INF , !P3 ;  /* 0xff80000071267808 */ /* 0x000fe40005800000 */
[----:B---3--:R-:W-:Y:S01]  /*13a30*/  FSEL R106, R106, -INF , !P0 ;  /* 0xff8000006a6a7808 */ /* 0x008fe20004000000 */
[----:B-1----:R-:W-:Y:S02]  /*13a40*/  FMUL.FTZ R2, R26, UR11 ;  /* 0x0000000b1a027c20 */ /* 0x002fe40008410000 */
[----:B----4-:R-:W-:Y:S01]  /*13a50*/  HMMA.16816.F32 R24, R8, R32, R16 ;  /* 0x000000200818723c */ /* 0x010fe20000001810 */
[----:B------:R1:W-:Y:S07]  /*13a60*/  MUFU.TANH R32, R7 ;  /* 0x0000000700207308 */ /* 0x0003ee0000002400 */
[C---:B------:R-:W-:Y:S01]  /*13a70*/  HMMA.16816.F32 R16, R12.reuse, R42, RZ ;  /* 0x0000002a0c10723c */ /* 0x040fe200000018ff */
[----:B------:R3:W4:Y:S07]  /*13a80*/  MUFU.TANH R36, R2 ;  /* 0x0000000200247308 */ /* 0x00072e0000002400 */
[----:B------:R-:W-:Y:S01]  /*13a90*/  HMMA.16816.F32 R12, R12, R52, RZ ;  /* 0x000000340c0c723c */ /* 0x000fe200000018ff */
[----:B-1----:R-:W-:-:S04]  /*13aa0*/  FMUL.FTZ R7, R30, UR11 ;  /* 0x0000000b1e077c20 */ /* 0x002fc80008410000 */
[----:B------:R1:W-:Y:S01]  /*13ab0*/  MUFU.TANH R29, R7 ;  /* 0x00000007001d7308 */ /* 0x0003e20000002400 */
[----:B---3--:R-:W-:-:S06]  /*13ac0*/  VIADD R2, R6, 0xfffffea0 ;  /* 0xfffffea006027836 */ /* 0x008fcc0000000000 */
[----:B------:R-:W-:Y:S01]  /*13ad0*/  HMMA.16816.F32 R16, R8, R34, R16 ;  /* 0x000000220810723c */ /* 0x000fe20000001810 */
[C---:B------:R-:W-:Y:S02]  /*13ae0*/  ISETP.GE.AND P6, PT, R2.reuse, R4, PT ;  /* 0x000000040200720c */ /* 0x040fe40003fc6270 */
[----:B------:R-:W-:Y:S01]  /*13af0*/  ISETP.GE.AND P5, PT, R2, R5, PT ;  /* 0x000000050200720c */ /* 0x000fe20003fa6270 */
[----:B------:R-:W-:Y:S01]  /*13b00*/  FMUL.FTZ R2, R28, UR11 ;  /* 0x0000000b1c027c20 */ /* 0x000fe20008410000 */
[----:B------:R-:W-:-:S03]  /*13b10*/  FSEL R44, R162, -INF , !P6 ;  /* 0xff800000a22c7808 */ /* 0x000fc60007000000 */
[----:B------:R-:W-:Y:S01]  /*13b20*/  HMMA.16816.F32 R8, R8, R56, R12 ;  /* 0x000000380808723c */ /* 0x000fe2000000180c */
[----:B------:R-:W-:Y:S01]  /*13b30*/  FSEL R128, R128, -INF , !P5 ;  /* 0xff80000080807808 */ /* 0x000fe20006800000 */
[----:B------:R3:W-:Y:S01]  /*13b40*/  MUFU.TANH R33, R2 ;  /* 0x0000000200217308 */ /* 0x0007e20000002400 */
[----:B-1----:R-:W-:-:S07]  /*13b50*/  FMUL.FTZ R7, R31, UR11 ;  /* 0x0000000b1f077c20 */ /* 0x002fce0008410000 */
[----:B------:R1:W5:Y:S01]  /*13b60*/  MUFU.TANH R28, R7 ;  /* 0x00000007001c7308 */ /* 0x0003620000002400 */
[----:B---3--:R-:W-:-:S05]  /*13b70*/  VIADD R2, R6, 0xfffffea9 ;  /* 0xfffffea906027836 */ /* 0x008fca0000000000 */
[CC--:B------:R-:W-:Y:S02]  /*13b80*/  ISETP.GE.AND P6, PT, R2.reuse, R4.reuse, PT ;  /* 0x000000040200720c */ /* 0x0c0fe40003fc6270 */
[-C--:B------:R-:W-:Y:S01]  /*13b90*/  ISETP.GE.AND P5, PT, R2, R5.reuse, PT ;  /* 0x000000050200720c */ /* 0x080fe20003fa6270 */
[----:B------:R-:W-:Y:S01]  /*13ba0*/  VIADD R2, R6, 0xfffffeb1 ;  /* 0xfffffeb106027836 */ /* 0x000fe20000000000 */
[----:B------:R-:W-:Y:S01]  /*13bb0*/  FSEL R39, R121, -INF , !P6 ;  /* 0xff80000079277808 */ /* 0x000fe20007000000 */
[----:B-1----:R-:W-:Y:S01]  /*13bc0*/  FMUL.FTZ R7, R25, UR11 ;  /* 0x0000000b19077c20 */ /* 0x002fe20008410000 */
[----:B------:R-:W-:Y:S02]  /*13bd0*/  FSEL R115, R115, -INF , !P5 ;  /* 0xff80000073737808 */ /* 0x000fe40006800000 */
[CC--:B------:R-:W-:Y:S01]  /*13be0*/  ISETP.GE.AND P1, PT, R2.reuse, R4.reuse, PT ;  /* 0x000000040200720c */ /* 0x0c0fe20003f26270 */
[----:B------:R1:W-:Y:S01]  /*13bf0*/  MUFU.TANH R25, R7 ;  /* 0x0000000700197308 */ /* 0x0003e20000002400 */
[----:B------:R-:W-:Y:S01]  /*13c00*/  ISETP.GE.AND P2, PT, R2, R5, PT ;  /* 0x000000050200720c */ /* 0x000fe20003f46270 */
[----:B------:R-:W-:Y:S01]  /*13c10*/  FMUL.FTZ R2, R24, UR11 ;  /* 0x0000000b18027c20 */ /* 0x000fe20008410000 */
[----:B------:R-:W-:-:S02]  /*13c20*/  ISETP.GE.AND P6, PT, R0, R4, PT ;  /* 0x000000040000720c */ /* 0x000fc40003fc6270 */
[-C--:B------:R-:W-:Y:S01]  /*13c30*/  ISETP.GE.AND P5, PT, R0, R5.reuse, PT ;  /* 0x000000050000720c */ /* 0x080fe20003fa6270 */
[----:B------:R-:W-:Y:S01]  /*13c40*/  VIADD R0, R6, 0xfffffec0 ;  /* 0xfffffec006007836 */ /* 0x000fe20000000000 */
[----:B------:R-:W-:Y:S01]  /*13c50*/  FSEL R31, R23, -INF , !P6 ;  /* 0xff800000171f7808 */ /* 0x000fe20007000000 */
[----:B------:R3:W5:Y:S01]  /*13c60*/  MUFU.TANH R24, R2 ;  /* 0x0000000200187308 */ /* 0x0007620000002400 */
[----:B------:R-:W-:Y:S02]  /*13c70*/  FSEL R34, R112, -INF , !P1 ;  /* 0xff80000070227808 */ /* 0x000fe40004800000 */
[----:B------:R-:W-:Y:S02]  /*13c80*/  FSEL R103, R103, -INF , !P2 ;  /* 0xff80000067677808 */ /* 0x000fe40005000000 */
[C---:B------:R-:W-:Y:S02]  /*13c90*/  ISETP.GE.AND P1, PT, R0.reuse, R4, PT ;  /* 0x000000040000720c */ /* 0x040fe40003f26270 */
[----:B------:R-:W-:Y:S01]  /*13ca0*/  ISETP.GE.AND P2, PT, R0, R5, PT ;  /* 0x000000050000720c */ /* 0x000fe20003f46270 */
[----:B------:R-:W-:Y:S01]  /*13cb0*/  VIADD R0, R6, 0xfffffec1 ;  /* 0xfffffec106007836 */ /* 0x000fe20000000000 */
[----:B------:R-:W-:Y:S01]  /*13cc0*/  FSEL R112, R22, -INF , !P5 ;  /* 0xff80000016707808 */ /* 0x000fe20006800000 */
[----:B-1----:R-:W-:Y:S01]  /*13cd0*/  FMUL.FTZ R7, R27, UR11 ;  /* 0x0000000b1b077c20 */ /* 0x002fe20008410000 */
[----:B------:R-:W-:-:S02]  /*13ce0*/  FSEL R27, R100, -INF , !P1 ;  /* 0xff800000641b7808 */ /* 0x000fc40004800000 */
[CC--:B------:R-:W-:Y:S01]  /*13cf0*/  ISETP.GE.AND P6, PT, R0.reuse, R4.reuse, PT ;  /* 0x000000040000720c */ /* 0x0c0fe20003fc6270 */
[----:B------:R1:W-:Y:S01]  /*13d00*/  MUFU.TANH R22, R7 ;  /* 0x0000000700167308 */ /* 0x0003e20000002400 */
[----:B------:R-:W-:Y:S01]  /*13d10*/  ISETP.GE.AND P5, PT, R0, R5, PT ;  /* 0x000000050000720c */ /* 0x000fe20003fa6270 */
[C---:B------:R-:W-:Y:S01]  /*13d20*/  VIADD R0, R6.reuse, 0xfffffec9 ;  /* 0xfffffec906007836 */ /* 0x040fe20000000000 */
[----:B------:R-:W-:Y:S01]  /*13d30*/  FSEL R100, R21, -INF , !P2 ;  /* 0xff80000015647808 */ /* 0x000fe20005000000 */
[----:B---3--:R-:W-:Y:S01]  /*13d40*/  VIADD R2, R6, 0xfffffeb9 ;  /* 0xfffffeb906027836 */ /* 0x008fe20000000000 */
[----:B------:R-:W-:Y:S02]  /*13d50*/  FSEL R98, R98, -INF , !P5 ;  /* 0xff80000062627808 */ /* 0x000fe40006800000 */
[-C--:B------:R-:W-:Y:S02]  /*13d60*/  ISETP.GE.AND P1, PT, R0, R4.reuse, PT ;  /* 0x000000040000720c */ /* 0x080fe40003f26270 */
[----:B------:R-:W-:-:S02]  /*13d70*/  ISETP.GE.AND P3, PT, R2, R4, PT ;  /* 0x000000040200720c */ /* 0x000fc40003f66270 */
[-C--:B------:R-:W-:Y:S01]  /*13d80*/  ISETP.GE.AND P0, PT, R2, R5.reuse, PT ;  /* 0x000000050200720c */ /* 0x080fe20003f06270 */
[----:B------:R-:W-:Y:S01]  /*13d90*/  FMUL.FTZ R2, R26, UR11 ;  /* 0x0000000b1a027c20 */ /* 0x000fe20008410000 */
[----:B------:R-:W-:Y:S02]  /*13da0*/  FSEL R30, R102, -INF , !P3 ;  /* 0xff800000661e7808 */ /* 0x000fe40005800000 */
[----:B------:R-:W-:Y:S01]  /*13db0*/  FSEL R101, R101, -INF , !P0 ;  /* 0xff80000065657808 */ /* 0x000fe20004000000 */
[----:B------:R3:W5:Y:S01]  /*13dc0*/  MUFU.TANH R23, R2 ;  /* 0x0000000200177308 */ /* 0x0007620000002400 */
[----:B------:R-:W-:Y:S01]  /*13dd0*/  FSEL R26, R99, -INF , !P6 ;  /* 0xff800000631a7808 */ /* 0x000fe20007000000 */
[----:B-1----:R-:W-:Y:S01]  /*13de0*/  FMUL.FTZ R7, R16, UR11 ;  /* 0x0000000b10077c20 */ /* 0x002fe20008410000 */
[----:B------:R-:W-:Y:S01]  /*13df0*/  ISETP.GE.AND P2, PT, R0, R5, PT ;  /* 0x000000050000720c */ /* 0x000fe20003f46270 */
[----:B------:R-:W-:-:S03]  /*13e00*/  VIADD R0, R6, 0xfffffed1 ;  /* 0xfffffed106007836 */ /* 0x000fc60000000000 */
[----:B------:R-:W-:Y:S01]  /*13e10*/  FSEL R99, R87, -INF , !P2 ;  /* 0xff80000057637808 */ /* 0x000fe20005000000 */
[----:B------:R1:W-:Y:S01]  /*13e20*/  MUFU.TANH R21, R7 ;  /* 0x0000000700157308 */ /* 0x0003e20000002400 */
[----:B---3--:R-:W-:-:S05]  /*13e30*/  VIADD R2, R6, 0xfffffec8 ;  /* 0xfffffec806027836 */ /* 0x008fca0000000000 */
[CC--:B------:R-:W-:Y:S02]  /*13e40*/  ISETP.GE.AND P3, PT, R2.reuse, R4.reuse, PT ;  /* 0x000000040200720c */ /* 0x0c0fe40003f66270 */
[----:B------:R-:W-:Y:S01]  /*13e50*/  ISETP.GE.AND P0, PT, R2, R5, PT ;  /* 0x000000050200720c */ /* 0x000fe20003f06270 */
[----:B------:R-:W-:Y:S02]  /*13e60*/  VIADD R2, R6, 0xfffffed0 ;  /* 0xfffffed006027836 */ /* 0x000fe40000000000 */
[----:B-1----:R-:W-:Y:S01]  /*13e70*/  FMUL.FTZ R7, R17, UR11 ;  /* 0x0000000b11077c20 */ /* 0x002fe20008410000 */
[----:B------:R-:W-:Y:S02]  /*13e80*/  FSEL R17, R97, -INF , !P3 ;  /* 0xff80000061117808 */ /* 0x000fe40005800000 */
[----:B------:R-:W-:Y:S01]  /*13e90*/  FSEL R97, R83, -INF , !P0 ;  /* 0xff80000053617808 */ /* 0x000fe20004000000 */
[----:B------:R1:W-:Y:S01]  /*13ea0*/  MUFU.TANH R16, R7 ;  /* 0x0000000700107308 */ /* 0x0003e20000002400 */
[----:B------:R-:W-:-:S02]  /*13eb0*/  ISETP.GE.AND P6, PT, R2, R4, PT ;  /* 0x000000040200720c */ /* 0x000fc40003fc6270 */
[-C--:B------:R-:W-:Y:S01]  /*13ec0*/  ISETP.GE.AND P5, PT, R2, R5.reuse, PT ;  /* 0x000000050200720c */ /* 0x080fe20003fa6270 */
[----:B------:R-:W-:Y:S01]  /*13ed0*/  FMUL.FTZ R2, R18, UR11 ;  /* 0x0000000b12027c20 */ /* 0x000fe20008410000 */
[----:B------:R-:W-:Y:S02]  /*13ee0*/  FSEL R18, R96, -INF , !P1 ;  /* 0xff80000060127808 */ /* 0x000fe40004800000 */
[C---:B------:R-:W-:Y:S01]  /*13ef0*/  ISETP.GE.AND P3, PT, R0.reuse, R4, PT ;  /* 0x000000040000720c */ /* 0x040fe20003f66270 */
[----:B------:R3:W5:Y:S01]  /*13f00*/  MUFU.TANH R15, R2 ;  /* 0x00000002000f7308 */ /* 0x0007620000002400 */
[----:B------:R-:W-:Y:S01]  /*13f10*/  ISETP.GE.AND P0, PT, R0, R5, PT ;  /* 0x000000050000720c */ /* 0x000fe20003f06270 */
[----:B------:R-:W-:Y:S01]  /*13f20*/  VIADD R0, R6, 0xfffffed9 ;  /* 0xfffffed906007836 */ /* 0x000fe20000000000 */
[----:B--2---:R-:W-:Y:S02]  /*13f30*/  FSEL R72, R72, -INF , !P3 ;  /* 0xff80000048487808 */ /* 0x004fe40005800000 */
[----:B------:R-:W-:-:S02]  /*13f40*/  FSEL R113, R37, -INF , !P0 ;  /* 0xff80000025717808 */ /* 0x000fc40004000000 */
[----:B------:R-:W-:Y:S01]  /*13f50*/  FSEL R42, R80, -INF , !P6 ;  /* 0xff800000502a7808 */ /* 0x000fe20007000000 */
[----:B-1----:R-:W-:Y:S01]  /*13f60*/  FMUL.FTZ R7, R19, UR11 ;  /* 0x0000000b13077c20 */ /* 0x002fe20008410000 */
[----:B----4-:R-:W-:Y:S02]  /*13f70*/  FSEL R102, R36, -INF , !P5 ;  /* 0xff80000024667808 */ /* 0x010fe40006800000 */
[C---:B------:R-:W-:Y:S01]  /*13f80*/  ISETP.GE.AND P6, PT, R0.reuse, R4, PT ;  /* 0x000000040000720c */ /* 0x040fe20003fc6270 */
[----:B------:R1:W-:Y:S01]  /*13f90*/  MUFU.TANH R14, R7 ;  /* 0x00000007000e7308 */ /* 0x0003e20000002400 */
[----:B------:R-:W-:Y:S01]  /*13fa0*/  ISETP.GE.AND P5, PT, R0, R5, PT ;  /* 0x000000050000720c */ /* 0x000fe20003fa6270 */
[----:B------:R-:W-:Y:S01]  /*13fb0*/  VIADD R0, R6, 0xfffffee1 ;  /* 0xfffffee106007836 */ /* 0x000fe20000000000 */
[----:B------:R-:W-:Y:S01]  /*13fc0*/  FSEL R53, R32, -INF , !P6 ;  /* 0xff80000020357808 */ /* 0x000fe20007000000 */
[----:B---3--:R-:W-:Y:S01]  /*13fd0*/  VIADD R2, R6, 0xfffffed8 ;  /* 0xfffffed806027836 */ /* 0x008fe20000000000 */
[----:B-----5:R-:W-:-:S04]  /*13fe0*/  FSEL R161, R28, -INF , !P5 ;  /* 0xff8000001ca17808 */ /* 0x020fc80006800000 */
[CC--:B------:R-:W-:Y:S02]  /*13ff0*/  ISETP.GE.AND P1, PT, R2.reuse, R4.reuse, PT ;  /* 0x000000040200720c */ /* 0x0c0fe40003f26270 */
[-C--:B------:R-:W-:Y:S01]  /*14000*/  ISETP.GE.AND P2, PT, R2, R5.reuse, PT ;  /* 0x000000050200720c */ /* 0x080fe20003f46270 */
[----:B------:R-:W-:Y:S01]  /*14010*/  VIADD R2, R6, 0xfffffee0 ;  /* 0xfffffee006027836 */ /* 0x000fe20000000000 */
[----:B------:R-:W-:Y:S02]  /*14020*/  FSEL R52, R33, -INF , !P1 ;  /* 0xff80000021347808 */ /* 0x000fe40004800000 */
[----:B------:R-:W-:Y:S01]  /*14030*/  FSEL R127, R29, -INF , !P2 ;  /* 0xff8000001d7f7808 */ /* 0x000fe20005000000 */
[----:B-1----:R-:W-:Y:S01]  /*14040*/  FMUL.FTZ R7, R8, UR11 ;  /* 0x0000000b08077c20 */ /* 0x002fe20008410000 */
[C---:B------:R-:W-:Y:S02]  /*14050*/  ISETP.GE.AND P3, PT, R2.reuse, R4, PT ;  /* 0x000000040200720c */ /* 0x040fe40003f66270 */
[----:B------:R-:W-:Y:S01]  /*14060*/  ISETP.GE.AND P0, PT, R2, R5, PT ;  /* 0x000000050200720c */ /* 0x000fe20003f06270 */
[----:B------:R-:W-:Y:S01]  /*14070*/  FMUL.FTZ R2, R10, UR11 ;  /* 0x0000000b0a027c20 */ /* 0x000fe20008410000 */
[----:B------:R1:W2:Y:S01]  /*14080*/  MUFU.TANH R13, R7 ;  /* 0x00000007000d7308 */ /* 0x0002a20000002400 */
[----:B------:R-:W-:-:S02]  /*14090*/  FSEL R80, R24, -INF , !P3 ;  /* 0xff80000018507808 */ /* 0x000fc40005800000 */
[----:B------:R-:W-:Y:S02]  /*140a0*/  FSEL R162, R23, -INF , !P0 ;  /* 0xff80000017a27808 */ /* 0x000fe40004000000 */
[CC--:B------:R-:W-:Y:S02]  /*140b0*/  ISETP.GE.AND P1, PT, R0.reuse, R4.reuse, PT ;  /* 0x000000040000720c */ /* 0x0c0fe40003f26270 */
[----:B------:R-:W-:Y:S01]  /*140c0*/  ISETP.GE.AND P2, PT, R0, R5, PT ;  /* 0x000000050000720c */ /* 0x000fe20003f46270 */
[----:B------:R-:W-:Y:S01]  /*140d0*/  VIADD R0, R6, 0xfffffee8 ;  /* 0xfffffee806007836 */ /* 0x000fe20000000000 */
[----:B------:R-:W-:Y:S02]  /*140e0*/  FSEL R23, R25, -INF , !P1 ;  /* 0xff80000019177808 */ /* 0x000fe40004800000 */
[----:B------:R-:W-:Y:S02]  /*140f0*/  FSEL R173, R22, -INF , !P2 ;  /* 0xff80000016ad7808 */ /* 0x000fe40005000000 */
[----:B------:R-:W-:-:S02]  /*14100*/  ISETP.GE.AND P5, PT, R0, R4, PT ;  /* 0x000000040000720c */ /* 0x000fc40003fa6270 */
[----:B------:R-:W-:Y:S01]  /*14110*/  ISETP.GE.AND P6, PT, R0, R5, PT ;  /* 0x000000050000720c */ /* 0x000fe20003fc6270 */
[----:B------:R-:W-:Y:S02]  /*14120*/  VIADD R0, R6, 0xfffffef0 ;  /* 0xfffffef006007836 */ /* 0x000fe40000000000 */
[----:B-1----:R-:W-:Y:S02]  /*14130*/  FMUL.FTZ R7, R9, UR11 ;  /* 0x0000000b09077c20 */ /* 0x002fe40008410000 */
[----:B------:R1:W3:Y:S01]  /*14140*/  MUFU.TANH R9, R2 ;  /* 0x0000000200097308 */ /* 0x0002e20000002400 */
[----:B------:R-:W-:Y:S02]  /*14150*/  FSEL R178, R15, -INF , !P6 ;  /* 0xff8000000fb27808 */ /* 0x000fe40007000000 */
[----:B------:R-:W-:-:S04]  /*14160*/  ISETP.GE.AND P1, PT, R0, R4, PT ;  /* 0x000000040000720c */ /* 0x000fc80003f26270 */
[----:B--2---:R-:W-:Y:S01]  /*14170*/  FSEL R87, R13, -INF , !P1 ;  /* 0xff8000000d577808 */ /* 0x004fe20004800000 */
[----:B------:R2:W4:Y:S01]  /*14180*/  MUFU.TANH R12, R7 ;  /* 0x00000007000c7308 */ /* 0x0005220000002400 */
[----:B-1----:R-:W-:-:S05]  /*14190*/  VIADD R2, R6, 0xfffffee9 ;  /* 0xfffffee906027836 */ /* 0x002fca0000000000 */
[C---:B------:R-:W-:Y:S02]  /*141a0*/  ISETP.GE.AND P3, PT, R2.reuse, R4, PT ;  /* 0x000000040200720c */ /* 0x040fe40003f66270 */
[----:B------:R-:W-:Y:S01]  /*141b0*/  ISETP.GE.AND P0, PT, R2, R5, PT ;  /* 0x000000050200720c */ /* 0x000fe20003f06270 */
[----:B--2---:R-:W-:Y:S01]  /*141c0*/  FMUL.FTZ R7, R11, UR11 ;  /* 0x0000000b0b077c20 */ /* 0x004fe20008410000 */
[----:B------:R-:W-:Y:S01]  /*141d0*/  FMUL.FTZ R2, R48, UR11 ;  /* 0x0000000b30027c20 */ /* 0x000fe20008410000 */
[----:B------:R-:W-:Y:S02]  /*141e0*/  FSEL R48, R21, -INF , !P5 ;  /* 0xff80000015307808 */ /* 0x000fe40006800000 */
[----:B------:R-:W1:Y:S01]  /*141f0*/  MUFU.TANH R8, R7 ;  /* 0x0000000700087308 */ /* 0x000e620000002400 */
[----:B------:R-:W-:Y:S02]  /*14200*/  FSEL R179, R14, -INF , !P0 ;  /* 0xff8000000eb37808 */ /* 0x000fe40004000000 */
[----:B------:R-:W-:-:S02]  /*14210*/  ISETP.GE.AND P0, PT, R239, 0x3, PT ;  /* 0x00000003ef00780c */ /* 0x000fc40003f06270 */
[-C--:B------:R-:W-:Y:S01]  /*14220*/  ISETP.GE.AND P5, PT, R0, R5.reuse, PT ;  /* 0x000000050000720c */ /* 0x080fe20003fa6270 */
[----:B------:R-:W-:Y:S01]  /*14230*/  VIADD R0, R6, 0xfffffef1 ;  /* 0xfffffef106007836 */ /* 0x000fe20000000000 */
[----:B------:R-:W-:Y:S01]  /*14240*/  FSEL R83, R16, -INF , !P3 ;  /* 0xff80000010537808 */ /* 0x000fe20005800000 */
[----:B------:R2:W5:Y:S01]  /*14250*/  MUFU.TANH R7, R2 ;  /* 0x0000000200077308 */ /* 0x0005620000002400 */
[----:B------:R-:W-:Y:S01]  /*14260*/  VIADD R6, R6, 0xfffffef8 ;  /* 0xfffffef806067836 */ /* 0x000fe20000000000 */
[----:B---3--:R-:W-:Y:S02]  /*14270*/  FSEL R182, R9, -INF , !P5 ;  /* 0xff80000009b67808 */ /* 0x008fe40006800000 */
[CC--:B------:R-:W-:Y:S02]  /*14280*/  ISETP.GE.AND P6, PT, R0.reuse, R4.reuse, PT ;  /* 0x000000040000720c */ /* 0x0c0fe40003fc6270 */
[----:B------:R-:W-:Y:S02]  /*14290*/  ISETP.GE.AND P3, PT, R0, R5, PT ;  /* 0x000000050000720c */ /* 0x000fe40003f66270 */
[----:B------:R-:W-:-:S02]  /*142a0*/  ISETP.GE.AND P2, PT, R6, R4, PT ;  /* 0x000000040600720c */ /* 0x000fc40003f46270 */
[----:B------:R-:W-:Y:S02]  /*142b0*/  ISETP.GE.AND P1, PT, R6, R5, PT ;  /* 0x000000050600720c */ /* 0x000fe40003f26270 */
[----:B----4-:R-:W-:Y:S02]  /*142c0*/  FSEL R96, R12, -INF , !P6 ;  /* 0xff8000000c607808 */ /* 0x010fe40007000000 */
[----:B-1----:R-:W-:Y:S01]  /*142d0*/  FSEL R183, R8, -INF , !P3 ;  /* 0xff80000008b77808 */ /* 0x002fe20005800000 */
[----:B--2---:R-:W-:Y:S01]  /*142e0*/  FMUL.FTZ R2, R50, UR11 ;  /* 0x0000000b32027c20 */ /* 0x004fe20008410000 */
[----:B-----5:R-:W-:-:S05]  /*142f0*/  FSEL R121, R7, -INF , !P2 ;  /* 0xff80000007797808 */ /* 0x020fca0005000000 */
[----:B------:R-:W1:Y:S02]  /*14300*/  MUFU.TANH R2, R2 ;  /* 0x0000000200027308 */ /* 0x000e640000002400 */
[----:B-1----:R-:W-:Y:S01]  /*14310*/  FSEL R184, R2, -INF , !P1 ;  /* 0xff80000002b87808 */ /* 0x002fe20004800000 */
        /* <DEDUP_REMOVED lines=22> */
[----:B------:R-:W-:-:S03]  /*14480*/  MOV R5, R2 ;  /* 0x0000000200057202 */ /* 0x000fc60000000f00 */
[----:B------:R-:W-:Y:S02]  /*14490*/  IMAD.MOV.U32 R4, RZ, RZ, R8 ;  /* 0x000000ffff047224 */ /* 0x000fe400078e0008 */
        /* <DEDUP_REMOVED lines=13> */
[----:B------:R-:W-:Y:S02]  /*14570*/  ISETP.NE.AND P0, PT, R11, RZ, PT ;  /* 0x000000ff0b00720c */ /* 0x000fe40003f05270 */
[----:B------:R-:W-:Y:S02]  /*14580*/  ISETP.GE.U32.AND P2, PT, R4, R10, PT ;  /* 0x0000000a0400720c */ /* 0x000fe40003f46070 */
[----:B------:R-:W-:-:S07]  /*14590*/  LOP3.LUT R4, RZ, R11, RZ, 0x33, !PT ;  /* 0x0000000bff047212 */ /* 0x000fce00078e33ff */
[----:B------:R-:W-:-:S04]  /*145a0*/  @P5 IADD3 R2, PT, PT, R2, 0x1, RZ ;  /* 0x0000000102025810 */ /* 0x000fc80007ffe0ff */
[----:B------:R-:W-:Y:S01]  /*145b0*/  @P2 VIADD R0, R0, 0x1 ;  /* 0x0000000100002836 */ /* 0x000fe20000000000 */
[----:B------:R-:W-:-:S03]  /*145c0*/  @!P3 IADD3 R2, PT, PT, -R2, RZ, RZ ;  /* 0x000000ff0202b210 */ /* 0x000fc60007ffe1ff */
[----:B------:R-:W-:Y:S01]  /*145d0*/  @!P6 IMAD.MOV R0, RZ, RZ, -R0 ;  /* 0x000000ffff00e224 */ /* 0x000fe200078e0a00 */
[----:B------:R-:W-:-:S04]  /*145e0*/  SEL R2, R4, R2, !P0 ;  /* 0x0000000204027207 */ /* 0x000fc80004000000 */
[----:B------:R-:W-:Y:S01]  /*145f0*/  SEL R0, R4, R0, !P0 ;  /* 0x0000000004007207 */ /* 0x000fe20004000000 */
[----:B------:R-:W-:-:S04]  /*14600*/  IMAD.WIDE R6, R2, 0x4, R180 ;  /* 0x0000000402067825 */ /* 0x000fc800078e02b4 */
[C---:B------:R-:W-:Y:S02]  /*14610*/  IMAD.WIDE R4, R0.reuse, 0x4, R180 ;  /* 0x0000000400047825 */ /* 0x040fe400078e02b4 */
[----:B------:R-:W4:Y:S04]  /*14620*/  LDG.E R6, desc[UR6][R6.64] ;  /* 0x0000000606067981 */ /* 0x000f28000c1e1900 */
[----:B------:R1:W4:Y:S01]  /*14630*/  LDG.E R5, desc[UR6][R4.64] ;  /* 0x0000000604057981 */ /* 0x000322000c1e1900 */
[----:B------:R-:W-:Y:S01]  /*14640*/  IADD3 R2, PT, PT, R0, -R2, RZ ;  /* 0x8000000200027210 */ /* 0x000fe20007ffe0ff */
[----:B--2---:R-:W-:-:S04]  /*14650*/  IMAD.U32 R0, RZ, RZ, UR4 ;  /* 0x00000004ff007e24 */ /* 0x004fc8000f8e00ff */
[----:B------:R-:W-:-:S05]  /*14660*/  IMAD R2, R2, R11, -0x100 ;  /* 0xffffff0002027424 */ /* 0x000fca00078e020b */
[----:B-1----:R-:W-:-:S05]  /*14670*/  SHF.R.S32.HI R4, RZ, 0x1f, R2 ;  /* 0x0000001fff047819 */ /* 0x002fca0000011402 */
[----:B------:R-:W-:Y:S01]  /*14680*/  IMAD R4, R4, R0, RZ ;  /* 0x0000000004047224 */ /* 0x000fe200078e02ff */
[----:B----4-:R-:W-:-:S03]  /*14690*/  IADD3 R7, PT, PT, R6, -R5, RZ ;  /* 0x8000000506077210 */ /* 0x010fc60007ffe0ff */
[C---:B------:R-:W-:Y:S02]  /*146a0*/  IMAD R6, R2.reuse, UR5, R4 ;  /* 0x0000000502067c24 */ /* 0x040fe4000f8e0204 */
[----:B------:R-:W-:Y:S01]  /*146b0*/  IMAD.WIDE.U32 R4, R2, R0, RZ ;  /* 0x0000000002047225 */ /* 0x000fe200078e00ff */
[----:B------:R-:W-:-:S03]  /*146c0*/  SHF.R.S32.HI R2, RZ, 0x1f, R7 ;  /* 0x0000001fff027819 */ /* 0x000fc60000011407 */
[----:B------:R-:W-:Y:S02]  /*146d0*/  IMAD.IADD R5, R5, 0x1, R6 ;  /* 0x0000000105057824 */ /* 0x000fe400078e0206 */
[----:B---3--:R-:W-:Y:S02]  /*146e0*/  IMAD R2, R2, UR8, RZ ;  /* 0x0000000802027c24 */ /* 0x008fe4000f8e02ff */
[----:B------:R-:W-:-:S04]  /*146f0*/  IMAD.WIDE.U32 R4, R7, UR8, R4 ;  /* 0x0000000807047c25 */ /* 0x000fc8000f8e0004 */
[----:B------:R-:W-:Y:S01]  /*14700*/  IMAD R2, R7, UR9, R2 ;  /* 0x0000000907027c24 */ /* 0x000fe2000f8e0202 */
[----:B------:R-:W-:-:S04]  /*14710*/  LEA R222, P0, R4, R222, 0x1 ;  /* 0x000000de04de7211 */ /* 0x000fc800078008ff */
[----:B------:R-:W-:-:S04]  /*14720*/  IADD3 R2, PT, PT, R5, R2, RZ ;  /* 0x0000000205027210 */ /* 0x000fc80007ffe0ff */
[----:B------:R-:W-:Y:S01]  /*14730*/  LEA.HI.X R219, R4, R219, R2, 0x1, P0 ;  /* 0x000000db04db7211 */ /* 0x000fe200000f0c02 */
[----:B------:R-:W-:Y:S06]  /*14740*/  BRA `(.L_x_909) ;  /* 0x0000000000207947 */ /* 0x000fec0003800000 */
.L_x_908:
        /* <DEDUP_REMOVED lines=8> */
.L_x_909:
[----:B------:R-:W1:Y:S01]  /*147d0*/  LDC R8, c[0x0][0x3bc] ;  /* 0x0000ef00ff087b82 */ /* 0x000e620000000800 */
[C---:B------:R-:W-:Y:S02]  /*147e0*/  IMAD.SHL.U32 R2, R0.reuse, 0x20, RZ ;  /* 0x0000002000027824 */ /* 0x040fe400078e00ff */
[----:B------:R-:W-:Y:S02]  /*147f0*/  IMAD.SHL.U32 R14, R0, 0x40, RZ ;  /* 0x00000040000e7824 */ /* 0x000fe400078e00ff */
[----:B------:R-:W-:Y:S01]  /*14800*/  @!P4 IMAD.MOV.U32 R6, RZ, RZ, R222 ;  /* 0x000000ffff06c224 */ /* 0x000fe200078e00de */
[----:B------:R-:W-:Y:S01]  /*14810*/  LEA R4, P0, R2, R222, 0x1 ;  /* 0x000000de02047211 */ /* 0x000fe200078008ff */
[----:B------:R-:W-:-:S03]  /*14820*/  @!P4 IMAD.MOV.U32 R7, RZ, RZ, R219 ;  /* 0x000000ffff07c224 */ /* 0x000fc600078e00db */
[----:B------:R-:W-:Y:S02]  /*14830*/  IADD3 R10, P3, P2, R14, R4, R14 ;  /* 0x000000040e0a7210 */ /* 0x000fe40007a7e00e */
[----:B------:R-:W-:Y:S01]  /*14840*/  @!PT LDS RZ, [RZ] ;  /* 0x00000000fffff984 */ /* 0x000fe20000000800 */
[----:B------:R-:W-:Y:S01]  /*14850*/  @!PT LDS RZ, [RZ] ;  /* 0x00000000fffff984 */ /* 0x000fe20000000800 */
[----:B------:R-:W-:Y:S01]  /*14860*/  @!PT LDS RZ, [RZ] ;  /* 0x00000000fffff984 */ /* 0x000fe20000000800 */
[----:B------:R2:W-:Y:S04]  /*14870*/  @!P4 LDGSTS.E.BYPASS.LTC128B.128 [R168+0x1000], desc[UR6][R6.64] ;  /* 0x0100000006a8cfae */ /* 0x0005e8000b981a06 */
[----:B------:R3:W-:Y:S01]  /*14880*/  @P4 STS.128 [R168+0x1000], RZ ;  /* 0x001000ffa8004388 */ /* 0x0007e20000000c00 */
[C-C-:B-1----:R-:W-:Y:S02]  /*14890*/  SHF.L.U64.HI R5, R0.reuse, 0x5, R8.reuse ;  /* 0x0000000500057819 */ /* 0x142fe40000010208 */
[----:B------:R-:W-:Y:S02]  /*148a0*/  SHF.L.U64.HI R0, R0, 0x6, R8 ;  /* 0x0000000600007819 */ /* 0x000fe40000010208 */
[----:B------:R-:W-:-:S02]  /*148b0*/  LEA.HI.X R5, R2, R219, R5, 0x1, P0 ;  /* 0x000000db02057211 */ /* 0x000fc400000f0c05 */
[----:B------:R-:W-:Y:S02]  /*148c0*/  @!P4 IADD3 R12, P0, PT, R14, R4, RZ ;  /* 0x000000040e0cc210 */ /* 0x000fe40007f1e0ff */
[-C--:B------:R-:W-:Y:S01]  /*148d0*/  IADD3 R8, P1, PT, R10, R14.reuse, RZ ;  /* 0x0000000e0a087210 */ /* 0x080fe20007f3e0ff */
[----:B------:R-:W-:Y:S01]  /*148e0*/  @!PT LDS RZ, [RZ] ;  /* 0x00000000fffff984 */ /* 0x000fe20000000800 */
[----:B------:R-:W-:Y:S01]  /*148f0*/  @!PT LDS RZ, [RZ] ;  /* 0x00000000fffff984 */ /* 0x000fe20000000800 */
[----:B------:R-:W-:Y:S01]  /*14900*/  @!PT LDS RZ, [RZ] ;  /* 0x00000000fffff984 */ /* 0x000fe20000000800 */
[----:B------:R1:W-:Y:S01]  /*14910*/  @!P4 LDGSTS.E.BYPASS.LTC128B.128 [R168+0x1800], desc[UR6][R4.64] ;  /* 0x0180000004a8cfae */ /* 0x0003e2000b981a06 */
[C-C-:B------:R-:W-:Y:S01]  /*14920*/  IADD3.X R11, PT, PT, R0.reuse, R5, R0.reuse, P3, P2 ;  /* 0x00000005000b7210 */ /* 0x140fe20001fe4400 */
[----:B------:R-:W-:Y:S02]  /*14930*/  @!P4 IMAD.X R13, R0, 0x1, R5, P0 ;  /* 0x00000001000dc824 */ /* 0x000fe400000e0605 */
[----:B------:R3:W-:Y:S01]  /*14940*/  @P4 STS.128 [R168+0x1800], RZ ;  /* 0x001800ffa8004388 */ /* 0x0007e20000000c00 */
[----:B--2---:R-:W-:Y:S01]  /*14950*/  IADD3 R6, P0, PT, R8, R14, RZ ;  /* 0x0000000e08067210 */ /* 0x004fe20007f1e0ff */
        /* <DEDUP_REMOVED lines=23> */
[----:B--2---:R-:W-:-:S03]  /*14ad0*/  @!P4 IADD3 R12, P0, PT, R4, R14, RZ ;  /* 0x0000000e040cc210 */ /* 0x004fc60007f1e0ff */
        /* <DEDUP_REMOVED lines=13> */
.L_x_907:
[----:B------:R-:W-:Y:S01]  /*14bb0*/  FMNMX3.FTZ R0, R20, R94, R90, !PT ;  /* 0x0000005e14007276 */ /* 0x000fe2000781005a */
[----:B---3--:R-:W-:Y:S01]  /*14bc0*/  LDSM.16.MT88.4 R8, [R165+0x5000] ;  /* 0x00500000a508783b */ /* 0x008fe20000004200 */
[----:B------:R-:W-:Y:S02]  /*14bd0*/  FMNMX3.FTZ R4, R3, R105, R104, !PT ;  /* 0x0000006903047276 */ /* 0x000fe40007810068 */
[----:B------:R-:W-:Y:S02]  /*14be0*/  FMNMX3.FTZ R0, R0, R95, R93, !PT ;  /* 0x0000005f00007276 */ /* 0x000fe4000781005d */
[----:B------:R-:W-:Y:S02]  /*14bf0*/  LOP3.LUT P2, RZ, R167, 0x4, RZ, 0xc0, !PT ;  /* 0x00000004a7ff7812 */ /* 0x000fe4000784c0ff */
        /* <DEDUP_REMOVED lines=38> */
[----:B------:R-:W-:-:S03]  /*14e60*/  FFMA.FTZ R5, R40, UR10, -R2 ;  /* 0x0000000a28057c23 */ /* 0x000fc60008010802 */
[----:B------:R1:W-:Y:S08]  /*14e70*/  MUFU.EX2 R187, R0 ;  /* 0x0000000000bb7308 */ /* 0x0003f00000000800 */
[----:B------:R-:W-:Y:S01]  /*14e80*/  MUFU.EX2 R240, R5 ;  /* 0x0000000500f07308 */ /* 0x000fe20000000800 */
[----:B-1----:R-:W-:-:S07]  /*14e90*/  FFMA.FTZ R0, R90, UR10, -R2 ;  /* 0x0000000a5a007c23 */ /* 0x002fce0008010802 */
[----:B------:R1:W-:Y:S02]  /*14ea0*/  MUFU.EX2 R188, R0 ;  /* 0x0000000000bc7308 */ /* 0x0003e40000000800 */
[----:B-1----:R-:W-:-:S06]  /*14eb0*/  FFMA.FTZ R0, R95, UR10, -R2 ;  /* 0x0000000a5f007c23 */ /* 0x002fcc0008010802 */
[----:B------:R1:W-:Y:S02]  /*14ec0*/  MUFU.EX2 R189, R0 ;  /* 0x0000000000bd7308 */ /* 0x0003e40000000800 */
[----:B-1----:R-:W-:-:S06]  /*14ed0*/  FFMA.FTZ R0, R93, UR10, -R2 ;  /* 0x0000000a5d007c23 */ /* 0x002fcc0008010802 */
[----:B------:R1:W2:Y:S02]  /*14ee0*/  MUFU.EX2 R190, R0 ;  /* 0x0000000000be7308 */ /* 0x0002a40000000800 */
        /* <DEDUP_REMOVED lines=36> */
[----:B-1----:R-:W-:Y:S01]  /*15130*/  FMNMX3.FTZ R0, R4, R107, R109, !PT ;  /* 0x0000006b04007276 */ /* 0x002fe2000781006d */
[----:B------:R-:W-:-:S03]  /*15140*/  FFMA.FTZ R4, R68, UR10, -R2 ;  /* 0x0000000a44047c23 */ /* 0x000fc60008010802 */
[----:B------:R-:W-:Y:S02]  /*15150*/  FMNMX3.FTZ R0, R0, R111, R108, !PT ;  /* 0x0000006f00007276 */ /* 0x000fe4000781006c */
[----:B------:R1:W-:Y:S02]  /*15160*/  MUFU.EX2 R208, R4 ;  /* 0x0000000400d07308 */ /* 0x0003e40000000800 */
[----:B------:R-:W-:-:S04]  /*15170*/  FMNMX3.FTZ R0, R0, R110, R114, !PT ;  /* 0x0000006e00007276 */ /* 0x000fc80007810072 */
[----:B------:R-:W-:-:S04]  /*15180*/  FMNMX3.FTZ R0, R0, R117, R118, !PT ;  /* 0x0000007500007276 */ /* 0x000fc80007810076 */
[----:B------:R-:W-:-:S04]  /*15190*/  FMNMX3.FTZ R0, R0, R120, R119, !PT ;  /* 0x0000007800007276 */ /* 0x000fc80007810077 */
[----:B------:R-:W-:Y:S01]  /*151a0*/  FMNMX3.FTZ R0, R0, R122, R125, !PT ;  /* 0x0000007a00007276 */ /* 0x000fe2000781007d */
[----:B-1----:R-:W-:-:S03]  /*151b0*/  FFMA.FTZ R4, R67, UR10, -R2 ;  /* 0x0000000a43047c23 */ /* 0x002fc60008010802 */
[----:B------:R-:W-:Y:S01]  /*151c0*/  FMNMX3.FTZ R0, R0, R124, R123, !PT ;  /* 0x0000007c00007276 */ /* 0x000fe2000781007b */
[----:B------:R1:W-:Y:S03]  /*151d0*/  MUFU.EX2 R210, R4 ;  /* 0x0000000400d27308 */ /* 0x0003e60000000800 */
        /* <DEDUP_REMOVED lines=31> */
[----:B------:R-:W-:-:S05]  /*153d0*/  FMNMX3.FTZ R0, R0, R184, R186, !PT ;  /* 0x000000b800007276 */ /* 0x000fca00078100ba */
[----:B------:R-:W3:Y:S01]  /*153e0*/  SHFL.BFLY PT, R6, R0, 0x2, 0x1f ;  /* 0x0c401f0000067f89 */ /* 0x000ee200000e0000 */
[----:B-1----:R-:W-:-:S04]  /*153f0*/  FFMA.FTZ R4, R62, UR10, -R2 ;  /* 0x0000000a3e047c23 */ /* 0x002fc80008010802 */
[----:B------:R1:W-:Y:S02]  /*15400*/  MUFU.EX2 R216, R4 ;  /* 0x0000000400d87308 */ /* 0x0003e40000000800 */
[----:B-1----:R-:W-:Y:S01]  /*15410*/  FFMA.FTZ R4, R60, UR10, -R2 ;  /* 0x0000000a3c047c23 */ /* 0x002fe20008010802 */
[----:B---3--:R-:W-:Y:S02]  /*15420*/  FMNMX.FTZ R0, R0, R6, !PT ;  /* 0x0000000600007209 */ /* 0x008fe40007810000 */
[----:B------:R-:W-:-:S03]  /*15430*/  FSEL R6, R57, RZ, P1 ;  /* 0x000000ff39067208 */ /* 0x000fc60000800000 */
[----:B------:R1:W-:Y:S01]  /*15440*/  MUFU.EX2 R215, R4 ;  /* 0x0000000400d77308 */ /* 0x0003e20000000800 */
[----:B------:R-:W3:Y:S01]  /*15450*/  SHFL.BFLY PT, R5, R0, 0x1, 0x1f ;  /* 0x0c201f0000057f89 */ /* 0x000ee200000e0000 */
[----:B------:R-:W-:Y:S01]  /*15460*/  FADD.FTZ R6, R20, -R6 ;  /* 0x8000000614067221 */ /* 0x000fe20000010000 */
[----:B------:R-:W-:Y:S02]  /*15470*/  MOV R20, R233 ;  /* 0x000000e900147202 */ /* 0x000fe40000000f00 */
[----:B------:R-:W-:Y:S01]  /*15480*/  @P2 IADD3 R20, PT, PT, R228, -0x20, RZ ;  /* 0xffffffe0e4142810 */ /* 0x000fe20007ffe0ff */
[----:B------:R-:W-:-:S04]  /*15490*/  FMUL.FTZ R6, R6, UR10 ;  /* 0x0000000a06067c20 */ /* 0x000fc80008410000 */
[----:B------:R-:W4:Y:S01]  /*154a0*/  LDSM.16.MT88.4 R12, [R20] ;  /* 0x00000000140c783b */ /* 0x000f220000004200 */
[----:B------:R2:W5:Y:S01]  /*154b0*/  MUFU.EX2 R22, R6 ;  /* 0x0000000600167308 */ /* 0x0005620000000800 */
[----:B-1----:R-:W-:-:S07]  /*154c0*/  FFMA.FTZ R4, R59, UR10, -R2 ;  /* 0x0000000a3b047c23 */ /* 0x002fce0008010802 */
[----:B------:R1:W-:Y:S01]  /*154d0*/  MUFU.EX2 R218, R4 ;  /* 0x0000000400da7308 */ /* 0x0003e20000000800 */
[----:B---3--:R-:W-:Y:S01]  /*154e0*/  FMNMX.FTZ R56, R0, R5, !PT ;  /* 0x0000000500387209 */ /* 0x008fe20007810000 */
[----:B------:R-:W-:-:S03]  /*154f0*/  FFMA.FTZ R0, R27, UR10, -R2 ;  /* 0x0000000a1b007c23 */ /* 0x000fc60008010802 */
[----:B------:R-:W-:-:S03]  /*15500*/  FSETP.NEU.FTZ.AND P0, PT, R56, -INF , PT ;  /* 0xff8000003800780b */ /* 0x000fc60003f1d000 */
[----:B------:R3:W-:Y:S01]  /*15510*/  MUFU.EX2 R246, R0 ;  /* 0x0000000000f67308 */ /* 0x0007e20000000800 */
[----:B--2---:R-:W-:Y:S01]  /*15520*/  F2FP.F16.F32.PACK_AB R6, R190, R189 ;  /* 0x000000bdbe06723e */ /* 0x004fe200000000ff */
[-C--:B-----5:R-:W-:Y:S01]  /*15530*/  FMUL.FTZ R136, R136, R22.reuse ;  /* 0x0000001688887220 */ /* 0x0a0fe20000410000 */
[----:B------:R-:W-:Y:S01]  /*15540*/  FSEL R5, R56, RZ, P0 ;  /* 0x000000ff38057208 */ /* 0x000fe20000000000 */
[-C--:B------:R-:W-:Y:S01]  /*15550*/  FMUL.FTZ R137, R137, R22.reuse ;  /* 0x0000001689897220 */ /* 0x080fe20000410000 */
[-C--:B------:R-:W-:Y:S01]  /*15560*/  FMUL.FTZ R140, R140, R22.reuse ;  /* 0x000000168c8c7220 */ /* 0x080fe20000410000 */
[-C--:B------:R-:W-:Y:S01]  /*15570*/  FMUL.FTZ R141, R141, R22.reuse ;  /* 0x000000168d8d7220 */ /* 0x080fe20000410000 */
[----:B-1----:R-:W-:Y:S01]  /*15580*/  FFMA.FTZ R4, R61, UR10, -R2 ;  /* 0x0000000a3d047c23 */ /* 0x002fe20008010802 */
[----:B------:R-:W-:Y:S01]  /*15590*/  FADD.FTZ R3, R3, -R5 ;  /* 0x8000000503037221 */ /* 0x000fe20000010000 */
[-C--:B------:R-:W-:Y:S01]  /*155a0*/  FMUL.FTZ R144, R144, R22.reuse ;  /* 0x0000001690907220 */ /* 0x080fe20000410000 */
[-C--:B------:R-:W-:Y:S01]  /*155b0*/  FMUL.FTZ R145, R145, R22.reuse ;  /* 0x0000001691917220 */ /* 0x080fe20000410000 */
[----:B------:R1:W-:Y:S01]  /*155c0*/  MUFU.EX2 R217, R4 ;  /* 0x0000000400d97308 */ /* 0x0003e20000000800 */
[----:B------:R-:W-:Y:S01]  /*155d0*/  FMUL.FTZ R3, R3, UR10 ;  /* 0x0000000a03037c20 */ /* 0x000fe20008410000 */
[-C--:B------:R-:W-:Y:S01]  /*155e0*/  FMUL.FTZ R148, R148, R22.reuse ;  /* 0x0000001694947220 */ /* 0x080fe20000410000 */
[----:B------:R-:W-:Y:S01]  /*155f0*/  FMUL.FTZ R149, R149, R22 ;  /* 0x0000001695957220 */ /* 0x000fe20000410000 */
[----:B---3--:R-:W-:-:S04]  /*15600*/  FMUL.FTZ R0, R56, UR10 ;  /* 0x0000000a38007c20 */ /* 0x008fc80008410000 */
[----:B------:R2:W3:Y:S01]  /*15610*/  MUFU.EX2 R21, R3 ;  /* 0x0000000300157308 */ /* 0x0004e20000000800 */
[----:B------:R-:W-:Y:S01]  /*15620*/  FSEL R0, R0, RZ, P0 ;  /* 0x000000ff00007208 */ /* 0x000fe20000000000 */
[----:B-1----:R-:W-:-:S06]  /*15630*/  FFMA.FTZ R4, R58, UR10, -R2 ;  /* 0x0000000a3a047c23 */ /* 0x002fcc0008010802 */
[----:B------:R1:W-:Y:S01]  /*15640*/  MUFU.EX2 R229, R4 ;  /* 0x0000000400e57308 */ /* 0x0003e20000000800 */
[----:B--2---:R-:W-:Y:S01]  /*15650*/  FFMA.FTZ R3, R111, UR10, -R0 ;  /* 0x0000000a6f037c23 */ /* 0x004fe20008010800 */
[-C--:B---3--:R-:W-:Y:S01]  /*15660*/  FMUL.FTZ R138, R138, R21.reuse ;  /* 0x000000158a8a7220 */ /* 0x088fe20000410000 */
[-C--:B------:R-:W-:Y:S01]  /*15670*/  FMUL.FTZ R139, R139, R21.reuse ;  /* 0x000000158b8b7220 */ /* 0x080fe20000410000 */
[-C--:B------:R-:W-:Y:S01]  /*15680*/  FMUL.FTZ R142, R142, R21.reuse ;  /* 0x000000158e8e7220 */ /* 0x080fe20000410000 */
[-C--:B------:R-:W-:Y:S01]  /*15690*/  FMUL.FTZ R143, R143, R21.reuse ;  /* 0x000000158f8f7220 */ /* 0x080fe20000410000 */
[-C--:B------:R-:W-:Y:S01]  /*156a0*/  FMUL.FTZ R146, R146, R21.reuse ;  /* 0x0000001592927220 */ /* 0x080fe20000410000 */
[-C--:B------:R-:W-:Y:S01]  /*156b0*/  FMUL.FTZ R147, R147, R21.reuse ;  /* 0x0000001593937220 */ /* 0x080fe20000410000 */
[-C--:B------:R-:W-:Y:S01]  /*156c0*/  FMUL.FTZ R150, R150, R21.reuse ;  /* 0x0000001596967220 */ /* 0x080fe20000410000 */
[----:B------:R-:W-:Y:S01]  /*156d0*/  FMUL.FTZ R151, R151, R21 ;  /* 0x0000001597977220 */ /* 0x000fe20000410000 */
[----:B-1----:R-:W-:-:S04]  /*156e0*/  FFMA.FTZ R4, R55, UR10, -R2 ;  /* 0x0000000a37047c23 */ /* 0x002fc80008010802 */
[----:B------:R1:W-:Y:S02]  /*156f0*/  MUFU.EX2 R227, R4 ;  /* 0x0000000400e37308 */ /* 0x0003e40000000800 */
[----:B-1----:R-:W-:-:S06]  /*15700*/  FFMA.FTZ R4, R51, UR10, -R2 ;  /* 0x0000000a33047c23 */ /* 0x002fcc0008010802 */
[----:B------:R1:W-:Y:S02]  /*15710*/  MUFU.EX2 R230, R4 ;  /* 0x0000000400e67308 */ /* 0x0003e40000000800 */
[----:B-1----:R-:W-:-:S06]  /*15720*/  FFMA.FTZ R4, R54, UR10, -R2 ;  /* 0x0000000a36047c23 */ /* 0x002fcc0008010802 */
[----:B------:R1:W-:Y:S08]  /*15730*/  MUFU.EX2 R54, R3 ;  /* 0x0000000300367308 */ /* 0x0003f00000000800 */
[----:B------:R2:W-:Y:S01]  /*15740*/  MUFU.EX2 R232, R4 ;  /* 0x0000000400e87308 */ /* 0x0005e20000000800 */
[----:B-1----:R-:W-:Y:S01]  /*15750*/  FFMA.FTZ R3, R108, UR10, -R0 ;  /* 0x0000000a6c037c23 */ /* 0x002fe20008010800 */
[----:B--2---:R-:W-:-:S06]  /*15760*/  FFMA.FTZ R4, R49, UR10, -R2 ;  /* 0x0000000a31047c23 */ /* 0x004fcc0008010802 */
[----:B------:R1:W-:Y:S02]  /*15770*/  MUFU.EX2 R231, R4 ;  /* 0x0000000400e77308 */ /* 0x0003e40000000800 */
[----:B-1----:R-:W-:-:S06]  /*15780*/  FFMA.FTZ R4, R47, UR10, -R2 ;  /* 0x0000000a2f047c23 */ /* 0x002fcc0008010802 */
[----:B------:R1:W-:Y:S02]  /*15790*/  MUFU.EX2 R234, R4 ;  /* 0x0000000400ea7308 */ /* 0x0003e40000000800 */
[----:B-1----:R-:W-:-:S06]  /*157a0*/  FFMA.FTZ R4, R46, UR10, -R2 ;  /* 0x0000000a2e047c23 */ /* 0x002fcc0008010802 */
[----:B------:R1:W-:Y:S02]  /*157b0*/  MUFU.EX2 R235, R4 ;  /* 0x0000000400eb7308 */ /* 0x0003e40000000800 */
[----:B-1----:R-:W-:-:S06]  /*157c0*/  FFMA.FTZ R4, R45, UR10, -R2 ;  /* 0x0000000a2d047c23 */ /* 0x002fcc0008010802 */
[----:B------:R1:W-:Y:S02]  /*157d0*/  MUFU.EX2 R236, R4 ;  /* 0x0000000400ec7308 */ /* 0x0003e40000000800 */
[--C-:B-1----:R-:W-:Y:S02]  /*157e0*/  FFMA.FTZ R4, R44, UR10, -R2.reuse ;  /* 0x0000000a2c047c23 */ /* 0x102fe40008010802 */
[----:B------:R-:W-:Y:S04]  /*157f0*/  LDSM.16.MT88.4 R44, [R20+0x1c00] ;  /* 0x001c0000142c783b */ /* 0x000fe80000004200 */
        /* <DEDUP_REMOVED lines=8> */
[----:B-1----:R-:W-:-:S02]  /*15880*/  FFMA.FTZ R4, R34, UR10, -R2 ;  /* 0x0000000a22047c23 */ /* 0x002fc40008010802 */
[----:B------:R-:W-:Y:S04]  /*15890*/  LDSM.16.MT88.4 R32, [R20+0x800] ;  /* 0x000800001420783b */ /* 0x000fe80000004200 */
[----:B------:R1:W-:Y:S02]  /*158a0*/  MUFU.EX2 R244, R4 ;  /* 0x0000000400f47308 */ /* 0x0003e40000000800 */
[----:B-1----:R-:W-:-:S06]  /*158b0*/  FFMA.FTZ R4, R31, UR10, -R2 ;  /* 0x0000000a1f047c23 */ /* 0x002fcc0008010802 */
[----:B------:R1:W-:Y:S02]  /*158c0*/  MUFU.EX2 R245, R4 ;  /* 0x0000000400f57308 */ /* 0x0003e40000000800 */
[--C-:B-1----:R-:W-:Y:S02]  /*158d0*/  FFMA.FTZ R4, R30, UR10, -R2.reuse ;  /* 0x0000000a1e047c23 */ /* 0x102fe40008010802 */
[----:B------:R-:W1:Y:S04]  /*158e0*/  LDSM.16.MT88.4 R28, [R165+0x5400] ;  /* 0x00540000a51c783b */ /* 0x000e680000004200 */
[----:B------:R2:W-:Y:S02]  /*158f0*/  MUFU.EX2 R247, R4 ;  /* 0x0000000400f77308 */ /* 0x0005e40000000800 */
[----:B--2---:R-:W-:-:S06]  /*15900*/  FFMA.FTZ R4, R26, UR10, -R2 ;  /* 0x0000000a1a047c23 */ /* 0x004fcc0008010802 */
[----:B------:R2:W-:Y:S02]  /*15910*/  MUFU.EX2 R248, R4 ;  /* 0x0000000400f87308 */ /* 0x0005e40000000800 */
[----:B--2---:R-:W-:-:S06]  /*15920*/  FFMA.FTZ R4, R17, UR10, -R2 ;  /* 0x0000000a11047c23 */ /* 0x004fcc0008010802 */
[----:B------:R2:W-:Y:S02]  /*15930*/  MUFU.EX2 R249, R4 ;  /* 0x0000000400f97308 */ /* 0x0005e40000000800 */
[----:B--2---:R-:W-:-:S06]  /*15940*/  FFMA.FTZ R4, R105, UR10, -R0 ;  /* 0x0000000a69047c23 */ /* 0x004fcc0008010800 */
[----:B------:R2:W-:Y:S02]  /*15950*/  MUFU.EX2 R49, R4 ;  /* 0x0000000400317308 */ /* 0x0005e40000000800 */
[----:B--2---:R-:W-:-:S06]  /*15960*/  FFMA.FTZ R4, R104, UR10, -R0 ;  /* 0x0000000a68047c23 */ /* 0x004fcc0008010800 */
[----:B------:R2:W3:Y:S02]  /*15970*/  MUFU.EX2 R50, R4 ;  /* 0x0000000400327308 */ /* 0x0004e40000000800 */
[----:B--2---:R-:W-:Y:S01]  /*15980*/  FFMA.FTZ R4, R107, UR10, -R0 ;  /* 0x0000000a6b047c23 */ /* 0x004fe20008010800 */
[----:B---3--:R-:W-:-:S05]  /*15990*/  F2FP.F16.F32.PACK_AB R5, R50, R49 ;  /* 0x000000313205723e */ /* 0x008fca00000000ff */
[----:B------:R2:W-:Y:S02]  /*159a0*/  MUFU.EX2 R55, R4 ;  /* 0x0000000400377308 */ /* 0x0005e40000000800 */
[----:B--2---:R-:W-:-:S06]  /*159b0*/  FFMA.FTZ R4, R109, UR10, -R0 ;  /* 0x0000000a6d047c23 */ /* 0x004fcc0008010800 */
[----:B------:R2:W-:Y:S08]  /*159c0*/  MUFU.EX2 R109, R3 ;  /* 0x00000003006d7308 */ /* 0x0005f00000000800 */
[----:B------:R3:W5:Y:S01]  /*159d0*/  MUFU.EX2 R60, R4 ;  /* 0x00000004003c7308 */ /* 0x0007620000000800 */
[----:B--2---:R-:W-:-:S07]  /*159e0*/  FFMA.FTZ R3, R110, UR10, -R0 ;  /* 0x0000000a6e037c23 */ /* 0x004fce0008010800 */
[----:B------:R2:W-:Y:S01]  /*159f0*/  MUFU.EX2 R108, R3 ;  /* 0x00000003006c7308 */ /* 0x0005e20000000800 */
[----:B---3--:R-:W-:Y:S02]  /*15a00*/  F2FP.F16.F32.PACK_AB R4, R188, R187 ;  /* 0x000000bbbc04723e */ /* 0x008fe400000000ff */
[----:B-----5:R-:W-:-:S07]  /*15a10*/  F2FP.F16.F32.PACK_AB R7, R60, R55 ;  /* 0x000000373c07723e */ /* 0x020fce00000000ff */
[----:B------:R-:W-:Y:S01]  /*15a20*/  HMMA.16816.F32 R136, R4, R8, R136 ;  /* 0x000000080488723c */ /* 0x000fe20000001888 */
[----:B--2---:R-:W-:-:S04]  /*15a30*/  FFMA.FTZ R3, R114, UR10, -R0 ;  /* 0x0000000a72037c23 */ /* 0x004fc80008010800 */
[----:B------:R2:W3:Y:S03]  /*15a40*/  MUFU.EX2 R107, R3 ;  /* 0x00000003006b7308 */ /* 0x0004e60000000800 */
[C---:B------:R-:W-:Y:S01]  /*15a50*/  HMMA.16816.F32 R24, R4.reuse, R10, R140 ;  /* 0x0000000a0418723c */ /* 0x040fe2000000188c */
[----:B------:R-:W-:Y:S07]  /*15a60*/  LDSM.16.MT88.4 R140, [R165+0x8800] ;  /* 0x00880000a58c783b */ /* 0x000fee0000004200 */
[----:B----4-:R-:W-:Y:S01]  /*15a70*/  HMMA.16816.F32 R144, R4, R12, R144 ;  /* 0x0000000c0490723c */ /* 0x010fe20000001890 */
[----:B--2---:R-:W-:-:S07]  /*15a80*/  FFMA.FTZ R3, R18, UR10, -R2 ;  /* 0x0000000a12037c23 */ /* 0x004fce0008010802 */
[----:B------:R-:W-:Y:S01]  /*15a90*/  HMMA.16816.F32 R8, R4, R14, R148 ;  /* 0x0000000e0408723c */ /* 0x000fe20000001894 */
[----:B------:R-:W2:Y:S01]  /*15aa0*/  LDSM.16.MT88.4 R16, [R165+0x5800] ;  /* 0x00580000a510783b */ /* 0x000ea20000004200 */
[----:B------:R-:W-:Y:S01]  /*15ab0*/  F2FP.F16.F32.PACK_AB R4, R192, R191 ;  /* 0x000000bfc004723e */ /* 0x000fe200000000ff */
[----:B------:R4:W-:Y:S01]  /*15ac0*/  MUFU.EX2 R233, R3 ;  /* 0x0000000300e97308 */ /* 0x0009e20000000800 */
[----:B------:R-:W-:Y:S02]  /*15ad0*/  F2FP.F16.F32.PACK_AB R5, R109, R54 ;  /* 0x000000366d05723e */ /* 0x000fe400000000ff */
[----:B------:R-:W-:Y:S02]  /*15ae0*/  F2FP.F16.F32.PACK_AB R6, R194, R193 ;  /* 0x000000c1c206723e */ /* 0x000fe400000000ff */
[----:B---3--:R-:W-:-:S07]  /*15af0*/  F2FP.F16.F32.PACK_AB R7, R107, R108 ;  /* 0x0000006c6b07723e */ /* 0x008fce00000000ff */
[----:B-1----:R-:W-:Y:S01]  /*15b00*/  HMMA.16816.F32 R12, R4, R28, R136 ;  /* 0x0000001c040c723c */ /* 0x002fe20000001888 */
[----:B----4-:R-:W-:-:S07]  /*15b10*/  FFMA.FTZ R3, R117, UR10, -R0 ;  /* 0x0000000a75037c23 */ /* 0x010fce0008010800 */
[C---:B------:R-:W-:Y:S01]  /*15b20*/  HMMA.16816.F32 R24, R4.reuse, R30, R24 ;  /* 0x0000001e0418723c */ /* 0x040fe20000001818 */
[----:B------:R1:W-:Y:S07]  /*15b30*/  MUFU.EX2 R58, R3 ;  /* 0x00000003003a7308 */ /* 0x0003ee0000000800 */
[C---:B------:R-:W-:Y:S08]  /*15b40*/  HMMA.16816.F32 R28, R4.reuse, R36, R144 ;  /* 0x00000024041c723c */ /* 0x040ff00000001890 */
[----:B------:R-:W-:Y:S01]  /*15b50*/  HMMA.16816.F32 R8, R4, R38, R8 ;  /* 0x000000260408723c */ /* 0x000fe20000001808 */
[----:B------:R-:W3:Y:S01]  /*15b60*/  LDSM.16.MT88.4 R36, [R165+0x5c00] ;  /* 0x005c0000a524783b */ /* 0x000ee20000004200 */
[----:B-1----:R-:W-:Y:S01]  /*15b70*/  FFMA.FTZ R3, R118, UR10, -R0 ;  /* 0x0000000a76037c23 */ /* 0x002fe20008010800 */
[----:B------:R-:W-:-:S02]  /*15b80*/  F2FP.F16.F32.PACK_AB R4, R196, R195 ;  /* 0x000000c3c404723e */ /* 0x000fc400000000ff */
[----:B------:R-:W-:Y:S01]  /*15b90*/  F2FP.F16.F32.PACK_AB R6, R198, R197 ;  /* 0x000000c5c606723e */ /* 0x000fe200000000ff */
[----:B------:R1:W4:Y:S02]  /*15ba0*/  MUFU.EX2 R59, R3 ;  /* 0x00000003003b7308 */ /* 0x0003240000000800 */
[----:B-1----:R-:W-:Y:S01]  /*15bb0*/  FFMA.FTZ R3, R120, UR10, -R0 ;  /* 0x0000000a78037c23 */ /* 0x002fe20008010800 */
[----:B----4-:R-:W-:-:S05]  /*15bc0*/  F2FP.F16.F32.PACK_AB R5, R59, R58 ;  /* 0x0000003a3b05723e */ /* 0x010fca00000000ff */
[----:B------:R1:W-:Y:S02]  /*15bd0*/  MUFU.EX2 R105, R3 ;  /* 0x0000000300697308 */ /* 0x0003e40000000800 */
[----:B-1----:R-:W-:-:S06]  /*15be0*/  FFMA.FTZ R3, R119, UR10, -R0 ;  /* 0x0000000a77037c23 */ /* 0x002fcc0008010800 */
[----:B------:R1:W4:Y:S02]  /*15bf0*/  MUFU.EX2 R104, R3 ;  /* 0x0000000300687308 */ /* 0x0003240000000800 */
[----:B-1----:R-:W-:Y:S01]  /*15c00*/  FFMA.FTZ R3, R42, UR10, -R2 ;  /* 0x0000000a2a037c23 */ /* 0x002fe20008010802 */
[----:B----4-:R-:W-:Y:S01]  /*15c10*/  F2FP.F16.F32.PACK_AB R7, R104, R105 ;  /* 0x000000696807723e */ /* 0x010fe200000000ff */
[----:B------:R-:W1:Y:S04]  /*15c20*/  LDSM.16.MT88.4 R40, [R20+0xc00] ;  /* 0x000c00001428783b */ /* 0x000e680000004200 */
[----:B------:R4:W-:Y:S02]  /*15c30*/  MUFU.EX2 R119, R3 ;  /* 0x0000000300777308 */ /* 0x0009e40000000800 */
[C---:B--2---:R-:W-:Y:S08]  /*15c40*/  HMMA.16816.F32 R12, R4.reuse, R16, R12 ;  /* 0x00000010040c723c */ /* 0x044ff0000000180c */
[----:B------:R-:W-:Y:S01]  /*15c50*/  HMMA.16816.F32 R24, R4, R18, R24 ;  /* 0x000000120418723c */ /* 0x000fe20000001818 */
[----:B------:R-:W2:Y:S01]  /*15c60*/  LDSM.16.MT88.4 R16, [R165+0x6000] ;  /* 0x00600000a510783b */ /* 0x000ea20000004200 */
[----:B----4-:R-:W-:-:S06]  /*15c70*/  FFMA.FTZ R3, R122, UR10, -R0 ;  /* 0x0000000a7a037c23 */ /* 0x010fcc0008010800 */
[C---:B------:R-:W-:Y:S01]  /*15c80*/  HMMA.16816.F32 R28, R4.reuse, R32, R28 ;  /* 0x00000020041c723c */ /* 0x040fe2000000181c */
[----:B------:R4:W-:Y:S07]  /*15c90*/  MUFU.EX2 R93, R3 ;  /* 0x00000003005d7308 */ /* 0x0009ee0000000800 */
[----:B------:R-:W-:Y:S01]  /*15ca0*/  HMMA.16816.F32 R8, R4, R34, R8 ;  /* 0x000000220408723c */ /* 0x000fe20000001808 */
[----:B------:R-:W-:Y:S01]  /*15cb0*/  F2FP.F16.F32.PACK_AB R4, R200, R199 ;  /* 0x000000c7c804723e */ /* 0x000fe200000000ff */
[----:B------:R-:W5:Y:S01]  /*15cc0*/  LDSM.16.MT88.4 R32, [R20+0x1000] ;  /* 0x001000001420783b */ /* 0x000f620000004200 */
[----:B------:R-:W-:Y:S01]  /*15cd0*/  F2FP.F16.F32.PACK_AB R6, R202, R201 ;  /* 0x000000c9ca06723e */ /* 0x000fe200000000ff */
[----:B----4-:R-:W-:-:S04]  /*15ce0*/  FFMA.FTZ R3, R125, UR10, -R0 ;  /* 0x0000000a7d037c23 */ /* 0x010fc80008010800 */
[----:B------:R4:W3:Y:S02]  /*15cf0*/  MUFU.EX2 R94, R3 ;  /* 0x00000003005e7308 */ /* 0x0008e40000000800 */
[----:B----4-:R-:W-:Y:S01]  /*15d00*/  FFMA.FTZ R3, R124, UR10, -R0 ;  /* 0x0000000a7c037c23 */ /* 0x010fe20008010800 */
[----:B---3--:R-:W-:-:S05]  /*15d10*/  F2FP.F16.F32.PACK_AB R5, R94, R93 ;  /* 0x0000005d5e05723e */ /* 0x008fca00000000ff */
[----:B------:R3:W-:Y:S02]  /*15d20*/  MUFU.EX2 R95, R3 ;  /* 0x00000003005f7308 */ /* 0x0007e40000000800 */
[----:B---3--:R-:W-:-:S06]  /*15d30*/  FFMA.FTZ R3, R123, UR10, -R0 ;  /* 0x0000000a7b037c23 */ /* 0x008fcc0008010800 */
[----:B------:R3:W4:Y:S02]  /*15d40*/  MUFU.EX2 R92, R3 ;  /* 0x00000003005c7308 */ /* 0x0007240000000800 */
[----:B---3--:R-:W-:Y:S01]  /*15d50*/  FFMA.FTZ R3, R72, UR10, -R2 ;  /* 0x0000000a48037c23 */ /* 0x008fe20008010802 */
[----:B----4-:R-:W-:-:S05]  /*15d60*/  F2FP.F16.F32.PACK_AB R7, R92, R95 ;  /* 0x0000005f5c07723e */ /* 0x010fca00000000ff */
[----:B------:R3:W-:Y:S02]  /*15d70*/  MUFU.EX2 R118, R3 ;  /* 0x0000000300767308 */ /* 0x0007e40000000800 */
[C---:B------:R-:W-:Y:S08]  /*15d80*/  HMMA.16816.F32 R12, R4.reuse, R36, R12 ;  /* 0x00000024040c723c */ /* 0x040ff0000000180c */
[----:B------:R-:W-:Y:S01]  /*15d90*/  HMMA.16816.F32 R24, R4, R38, R24 ;  /* 0x000000260418723c */ /* 0x000fe20000001818 */
[----:B------:R-:W4:Y:S01]  /*15da0*/  LDSM.16.MT88.4 R36, [R165+0x6400] ;  /* 0x00640000a524783b */ /* 0x000f220000004200 */
[----:B---3--:R-:W-:-:S06]  /*15db0*/  FFMA.FTZ R3, R126, UR10, -R0 ;  /* 0x0000000a7e037c23 */ /* 0x008fcc0008010800 */
[C---:B-1----:R-:W-:Y:S01]  /*15dc0*/  HMMA.16816.F32 R28, R4.reuse, R40, R28 ;  /* 0x00000028041c723c */ /* 0x042fe2000000181c */
[----:B------:R1:W-:Y:S07]  /*15dd0*/  MUFU.EX2 R86, R3 ;  /* 0x0000000300567308 */ /* 0x0003ee0000000800 */
[----:B------:R-:W-:Y:S01]  /*15de0*/  HMMA.16816.F32 R8, R4, R42, R8 ;  /* 0x0000002a0408723c */ /* 0x000fe20000001808 */
[----:B------:R-:W-:Y:S01]  /*15df0*/  F2FP.F16.F32.PACK_AB R4, R204, R203 ;  /* 0x000000cbcc04723e */ /* 0x000fe200000000ff */
[----:B------:R-:W3:Y:S01]  /*15e00*/  LDSM.16.MT88.4 R40, [R20+0x1400] ;  /* 0x001400001428783b */ /* 0x000ee20000004200 */
        /* <DEDUP_REMOVED lines=13> */
[----:B-1----:R-:W-:-:S07]  /*15ee0*/  FFMA.FTZ R3, R135, UR10, -R0 ;  /* 0x0000000a87037c23 */ /* 0x002fce0008010800 */
[C---:B-----5:R-:W-:Y:S01]  /*15ef0*/  HMMA.16816.F32 R28, R4.reuse, R32, R28 ;  /* 0x00000020041c723c */ /* 0x060fe2000000181c */
[----:B------:R1:W-:Y:S07]  /*15f00*/  MUFU.EX2 R84, R3 ;  /* 0x0000000300547308 */ /* 0x0003ee0000000800 */
[----:B------:R-:W-:Y:S01]  /*15f10*/  HMMA.16816.F32 R16, R4, R34, R8 ;  /* 0x000000220410723c */ /* 0x000fe20000001808 */
[----:B------:R-:W-:Y:S01]  /*15f20*/  F2FP.F16.F32.PACK_AB R4, R209, R207 ;  /* 0x000000cfd104723e */ /* 0x000fe200000000ff */
[----:B------:R-:W2:Y:S01]  /*15f30*/  LDSM.16.MT88.4 R32, [R165+0x6800] ;  /* 0x00680000a520783b */ /* 0x000ea20000004200 */
        /* <DEDUP_REMOVED lines=11> */
[C---:B----4-:R-:W-:Y:S08]  /*15ff0*/  HMMA.16816.F32 R12, R4.reuse, R36, R12 ;  /* 0x00000024040c723c */ /* 0x050ff0000000180c */
[----:B------:R-:W-:Y:S01]  /*16000*/  HMMA.16816.F32 R8, R4, R38, R24 ;  /* 0x000000260408723c */ /* 0x000fe20000001818 */
[----:B------:R-:W4:Y:S01]  /*16010*/  LDSM.16.MT88.4 R36, [R20+0x1800] ;  /* 0x001800001424783b */ /* 0x000f220000004200 */
[----:B-1----:R-:W-:-:S06]  /*16020*/  FFMA.FTZ R3, R154, UR10, -R0 ;  /* 0x0000000a9a037c23 */ /* 0x002fcc0008010800 */
[C---:B---3--:R-:W-:Y:S01]  /*16030*/  HMMA.16816.F32 R28, R4.reuse, R40, R28 ;  /* 0x00000028041c723c */ /* 0x048fe2000000181c */
[----:B------:R1:W-:Y:S07]  /*16040*/  MUFU.EX2 R77, R3 ;  /* 0x00000003004d7308 */ /* 0x0003ee0000000800 */
[----:B------:R-:W-:Y:S01]  /*16050*/  HMMA.16816.F32 R16, R4, R42, R16 ;  /* 0x0000002a0410723c */ /* 0x000fe20000001810 */
[----:B------:R-:W3:Y:S01]  /*16060*/  LDSM.16.MT88.4 R40, [R165+0x6c00] ;  /* 0x006c0000a528783b */ /* 0x000ee20000004200 */
        /* <DEDUP_REMOVED lines=14> */
[----:B------:R-:W2:Y:S01]  /*16150*/  LDSM.16.MT88.4 R32, [R165+0x7000] ;  /* 0x00700000a520783b */ /* 0x000ea20000004200 */
[----:B-1----:R-:W-:-:S06]  /*16160*/  FFMA.FTZ R3, R159, UR10, -R0 ;  /* 0x0000000a9f037c23 */ /* 0x002fcc0008010800 */
[C---:B----4-:R-:W-:Y:S01]  /*16170*/  HMMA.16816.F32 R8, R4.reuse, R36, R28 ;  /* 0x000000240408723c */ /* 0x050fe2000000181c */
        /* <DEDUP_REMOVED lines=15> */
[C---:B---3--:R-:W-:Y:S08]  /*16270*/  HMMA.16816.F32 R24, R4.reuse, R40, R24 ;  /* 0x000000280418723c */ /* 0x048ff00000001818 */
[----:B------:R-:W-:Y:S01]  /*16280*/  HMMA.16816.F32 R28, R4, R42, R12 ;  /* 0x0000002a041c723c */ /* 0x000fe2000000180c */
[----:B------:R-:W3:Y:S01]  /*16290*/  LDSM.16.MT88.4 R40, [R165+0x7400] ;  /* 0x00740000a528783b */ /* 0x000ee20000004200 */
        /* <DEDUP_REMOVED lines=20> */
[----:B----4-:R-:W-:Y:S01]  /*163e0*/  HMMA.16816.F32 R28, R4, R36, R8 ;  /* 0x00000024041c723c */ /* 0x010fe20000001808 */
[----:B------:R1:W-:Y:S01]  /*163f0*/  MUFU.EX2 R63, R3 ;  /* 0x00000003003f7308 */ /* 0x0003e20000000800 */
[----:B------:R-:W-:Y:S01]  /*16400*/  FFMA.FTZ R9, R225, R21, R49 ;  /* 0x00000015e1097223 */ /* 0x000fe20000010031 */
[----:B------:R-:W-:-:S03]  /*16410*/  FFMA.FTZ R8, R131, UR10, -R0 ;  /* 0x0000000a83087c23 */ /* 0x000fc60008010800 */
[----:B------:R-:W-:Y:S02]  /*16420*/  FADD.FTZ R9, R50, R9 ;  /* 0x0000000932097221 */ /* 0x000fe40000010000 */
[----:B------:R-:W2:Y:S01]  /*16430*/  LDSM.16.MT88.4 R48, [R165+0x7800] ;  /* 0x00780000a530783b */ /* 0x000ea20000004200 */
[----:B------:R-:W-:Y:S01]  /*16440*/  MUFU.EX2 R62, R8 ;  /* 0x00000008003e7308 */ /* 0x000fe20000000800 */
[----:B------:R-:W-:Y:S01]  /*16450*/  FADD.FTZ R9, R55, R9 ;  /* 0x0000000937097221 */ /* 0x000fe20000010000 */
[----:B------:R-:W-:Y:S01]  /*16460*/  HMMA.16816.F32 R12, R4, R38, R12 ;  /* 0x00000026040c723c */ /* 0x000fe2000000180c */
[----:B------:R-:W-:Y:S01]  /*16470*/  F2FP.F16.F32.PACK_AB R4, R234, R231 ;  /* 0x000000e7ea04723e */ /* 0x000fe200000000ff */
[----:B------:R-:W-:Y:S01]  /*16480*/  LDSM.16.MT88.4 R36, [R165+0x7c00] ;  /* 0x007c0000a524783b */ /* 0x000fe20000004200 */
[----:B------:R-:W-:Y:S01]  /*16490*/  FADD.FTZ R9, R60, R9 ;  /* 0x000000093c097221 */ /* 0x000fe20000010000 */
[----:B------:R-:W-:Y:S01]  /*164a0*/  F2FP.F16.F32.PACK_AB R6, R236, R235 ;  /* 0x000000ebec06723e */ /* 0x000fe200000000ff */
[----:B-1----:R-:W-:-:S02]  /*164b0*/  FFMA.FTZ R3, R177, UR10, -R0 ;  /* 0x0000000ab1037c23 */ /* 0x002fc40008010800 */
[----:B------:R-:W-:Y:S02]  /*164c0*/  FADD.FTZ R9, R54, R9 ;  /* 0x0000000936097221 */ /* 0x000fe40000010000 */
[----:B------:R-:W1:Y:S01]  /*164d0*/  LDSM.16.MT88.4 R52, [R20+0x2800] ;  /* 0x002800001434783b */ /* 0x000e620000004200 */
        /* <DEDUP_REMOVED lines=8> */
[----:B------:R3:W4:Y:S02]  /*16560*/  MUFU.EX2 R64, R3 ;  /* 0x0000000300407308 */ /* 0x0007240000000800 */
[C---:B------:R-:W-:Y:S08]  /*16570*/  HMMA.16816.F32 R32, R4.reuse, R40, R16 ;  /* 0x000000280420723c */ /* 0x040ff00000001810 */
[----:B------:R-:W-:Y:S01]  /*16580*/  HMMA.16816.F32 R16, R4, R42, R24 ;  /* 0x0000002a0410723c */ /* 0x000fe20000001818 */
[----:B------:R-:W1:Y:S01]  /*16590*/  LDSM.16.MT88.4 R40, [R20+0x2c00] ;  /* 0x002c00001428783b */ /* 0x000e620000004200 */
[----:B---3--:R-:W-:-:S06]  /*165a0*/  FFMA.FTZ R3, R226, R22, R187 ;  /* 0x00000016e2037223 */ /* 0x008fcc00000100bb */
[----:B-----5:R-:W-:Y:S01]  /*165b0*/  HMMA.16816.F32 R24, R4, R44, R28 ;  /* 0x0000002c0418723c */ /* 0x020fe2000000181c */
[----:B------:R-:W-:Y:S01]  /*165c0*/  FADD.FTZ R10, R188, R3 ;  /* 0x00000003bc0a7221 */ /* 0x000fe20000010000 */
[----:B------:R-:W-:-:S03]  /*165d0*/  FFMA.FTZ R3, R116, UR10, -R0 ;  /* 0x0000000a74037c23 */ /* 0x000fc60008010800 */
[----:B------:R-:W-:Y:S01]  /*165e0*/  FADD.FTZ R8, R189, R10 ;  /* 0x0000000abd087221 */ /* 0x000fe20000010000 */
[----:B------:R3:W-:Y:S02]  /*165f0*/  MUFU.EX2 R61, R3 ;  /* 0x00000003003d7308 */ /* 0x0007e40000000800 */
[----:B------:R-:W-:Y:S01]  /*16600*/  HMMA.16816.F32 R12, R4, R46, R12 ;  /* 0x0000002e040c723c */ /* 0x000fe2000000180c */
[----:B------:R-:W-:Y:S01]  /*16610*/  FADD.FTZ R8, R190, R8 ;  /* 0x00000008be087221 */ /* 0x000fe20000010000 */
[----:B------:R-:W-:Y:S01]  /*16620*/  F2FP.F16.F32.PACK_AB R4, R238, R237 ;  /* 0x000000edee04723e */ /* 0x000fe200000000ff */
[----:B------:R-:W5:Y:S01]  /*16630*/  LDSM.16.MT88.4 R44, [R165+0x8000] ;  /* 0x00800000a52c783b */ /* 0x000f620000004200 */
[----:B----4-:R-:W-:Y:S01]  /*16640*/  F2FP.F16.F32.PACK_AB R5, R62, R64 ;  /* 0x000000403e05723e */ /* 0x010fe200000000ff */
[----:B------:R-:W-:Y:S01]  /*16650*/  FADD.FTZ R8, R191, R8 ;  /* 0x00000008bf087221 */ /* 0x000fe20000010000 */
[----:B------:R-:W-:Y:S01]  /*16660*/  F2FP.F16.F32.PACK_AB R6, R242, R240 ;  /* 0x000000f0f206723e */ /* 0x000fe200000000ff */
[----:B---3--:R-:W-:-:S04]  /*16670*/  FFMA.FTZ R3, R115, UR10, -R0 ;  /* 0x0000000a73037c23 */ /* 0x008fc80008010800 */
[----:B------:R3:W4:Y:S02]  /*16680*/  MUFU.EX2 R60, R3 ;  /* 0x00000003003c7308 */ /* 0x0007240000000800 */
[----:B---3--:R-:W-:Y:S01]  /*16690*/  FADD.FTZ R3, R192, R8 ;  /* 0x00000008c0037221 */ /* 0x008fe20000010000 */
[----:B------:R-:W-:Y:S01]  /*166a0*/  FADD.FTZ R8, R109, R9 ;  /* 0x000000096d087221 */ /* 0x000fe20000010000 */
[----:B------:R-:W-:Y:S01]  /*166b0*/  FFMA.FTZ R9, R83, UR10, -R2 ;  /* 0x0000000a53097c23 */ /* 0x000fe20008010802 */
[----:B----4-:R-:W-:Y:S01]  /*166c0*/  F2FP.F16.F32.PACK_AB R7, R60, R61 ;  /* 0x0000003d3c07723e */ /* 0x010fe200000000ff */
[----:B------:R-:W-:Y:S02]  /*166d0*/  FADD.FTZ R3, R193, R3 ;  /* 0x00000003c1037221 */ /* 0x000fe40000010000 */
[----:B------:R3:W-:Y:S02]  /*166e0*/  MUFU.EX2 R80, R9 ;  /* 0x0000000900507308 */ /* 0x0007e40000000800 */
[----:B------:R-:W-:-:S02]  /*166f0*/  FADD.FTZ R3, R194, R3 ;  /* 0x00000003c2037221 */ /* 0x000fc40000010000 */
[----:B--2---:R-:W-:Y:S02]  /*16700*/  HMMA.16816.F32 R28, R4, R50, R16 ;  /* 0x00000032041c723c */ /* 0x004fe40000001810 */
[----:B------:R-:W-:-:S06]  /*16710*/  FADD.FTZ R10, R195, R3 ;  /* 0x00000003c30a7221 */ /* 0x000fcc0000010000 */
[----:B-1----:R-:W-:Y:S01]  /*16720*/  HMMA.16816.F32 R16, R4, R52, R24 ;  /* 0x000000340410723c */ /* 0x002fe20000001818 */
[----:B---3--:R-:W-:Y:S01]  /*16730*/  FADD.FTZ R9, R108, R8 ;  /* 0x000000086c097221 */ /* 0x008fe20000010000 */
[----:B------:R-:W-:-:S06]  /*16740*/  FFMA.FTZ R8, R106, UR10, -R0 ;  /* 0x0000000a6a087c23 */ /* 0x000fcc0008010800 */
[C---:B------:R-:W-:Y:S01]  /*16750*/  HMMA.16816.F32 R12, R4.reuse, R54, R12 ;  /* 0x00000036040c723c */ /* 0x040fe2000000180c */
[----:B------:R-:W-:Y:S01]  /*16760*/  FADD.FTZ R9, R107, R9 ;  /* 0x000000096b097221 */ /* 0x000fe20000010000 */
[----:B------:R1:W-:Y:S03]  /*16770*/  MUFU.EX2 R11, R8 ;  /* 0x00000008000b7308 */ /* 0x0003e60000000800 */
[----:B------:R-:W-:Y:S01]  /*16780*/  FADD.FTZ R3, R58, R9 ;  /* 0x000000093a037221 */ /* 0x000fe20000010000 */
[----:B------:R-:W-:Y:S02]  /*16790*/  FFMA.FTZ R9, R103, UR10, -R0 ;  /* 0x0000000a67097c23 */ /* 0x000fe40008010800 */
[----:B------:R-:W-:Y:S01]  /*167a0*/  HMMA.16816.F32 R32, R4, R48, R32 ;  /* 0x000000300420723c */ /* 0x000fe20000001820 */
[----:B------:R-:W-:Y:S01]  /*167b0*/  FADD.FTZ R3, R59, R3 ;  /* 0x000000033b037221 */ /* 0x000fe20000010000 */
[----:B------:R-:W-:Y:S01]  /*167c0*/  F2FP.F16.F32.PACK_AB R4, R244, R243 ;  /* 0x000000f3f404723e */ /* 0x000fe200000000ff */
[----:B------:R2:W3:Y:S01]  /*167d0*/  MUFU.EX2 R59, R9 ;  /* 0x00000009003b7308 */ /* 0x0004e20000000800 */
[----:B------:R-:W-:Y:S01]  /*167e0*/  F2FP.F16.F32.PACK_AB R6, R247, R245 ;  /* 0x000000f5f706723e */ /* 0x000fe200000000ff */
[----:B------:R-:W-:-:S04]  /*167f0*/  FADD.FTZ R3, R105, R3 ;  /* 0x0000000369037221 */ /* 0x000fc80000010000 */
[----:B------:R-:W-:Y:S01]  /*16800*/  FADD.FTZ R3, R104, R3 ;  /* 0x0000000368037221 */ /* 0x000fe20000010000 */
[----:B-1----:R-:W-:-:S03]  /*16810*/  FADD.FTZ R8, R196, R10 ;  /* 0x0000000ac4087221 */ /* 0x002fc60000010000 */
[----:B------:R-:W-:Y:S01]  /*16820*/  FADD.FTZ R3, R93, R3 ;  /* 0x000000035d037221 */ /* 0x000fe20000010000 */
[----:B------:R-:W-:-:S03]  /*16830*/  FADD.FTZ R8, R197, R8 ;  /* 0x00000008c5087221 */ /* 0x000fc60000010000 */
[----:B------:R-:W-:Y:S01]  /*16840*/  FADD.FTZ R3, R94, R3 ;  /* 0x000000035e037221 */ /* 0x000fe20000010000 */
[----:B------:R-:W-:Y:S01]  /*16850*/  FADD.FTZ R8, R198, R8 ;  /* 0x00000008c6087221 */ /* 0x000fe20000010000 */
[----:B--2---:R-:W-:Y:S02]  /*16860*/  FFMA.FTZ R9, R112, UR10, -R0 ;  /* 0x0000000a70097c23 */ /* 0x004fe40008010800 */
[----:B------:R-:W-:Y:S01]  /*16870*/  FADD.FTZ R3, R95, R3 ;  /* 0x000000035f037221 */ /* 0x000fe20000010000 */
[----:B---3--:R-:W-:Y:S01]  /*16880*/  F2FP.F16.F32.PACK_AB R5, R59, R11 ;  /* 0x0000000b3b05723e */ /* 0x008fe200000000ff */
[----:B------:R-:W-:Y:S01]  /*16890*/  FADD.FTZ R8, R199, R8 ;  /* 0x00000008c7087221 */ /* 0x000fe20000010000 */
[----:B------:R1:W-:Y:S01]  /*168a0*/  MUFU.EX2 R58, R9 ;  /* 0x00000009003a7308 */ /* 0x0003e20000000800 */
[----:B------:R-:W-:Y:S02]  /*168b0*/  FADD.FTZ R3, R92, R3 ;  /* 0x000000035c037221 */ /* 0x000fe40000010000 */
[----:B------:R-:W-:-:S02]  /*168c0*/  FADD.FTZ R8, R200, R8 ;  /* 0x00000008c8087221 */ /* 0x000fc40000010000 */
[----:B------:R-:W-:Y:S02]  /*168d0*/  FADD.FTZ R3, R86, R3 ;  /* 0x0000000356037221 */ /* 0x000fe40000010000 */
        /* <DEDUP_REMOVED lines=26> */
[----:B------:R-:W-:Y:S01]  /*16a80*/  HMMA.16816.F32 R24, R4, R38, R28 ;  /* 0x000000260418723c */ /* 0x000fe2000000181c */
[----:B------:R-:W2:Y:S02]  /*16a90*/  LDSM.16.MT88.4 R28, [R20+0x3000] ;  /* 0x00300000141c783b */ /* 0x000ea40000004200 */
[----:B------:R-:W-:-:S04]  /*16aa0*/  FADD.FTZ R3, R76, R3 ;  /* 0x000000034c037221 */ /* 0x000fc80000010000 */
[----:B------:R-:W-:Y:S01]  /*16ab0*/  FADD.FTZ R3, R74, R3 ;  /* 0x000000034a037221 */ /* 0x000fe20000010000 */
[----:B------:R-:W-:Y:S01]  /*16ac0*/  HMMA.16816.F32 R32, R4, R36, R32 ;  /* 0x000000240420723c */ /* 0x000fe20000001820 */
[----:B------:R-:W3:Y:S01]  /*16ad0*/  LDSM.16.MT88.4 R36, [R165+0x8400] ;  /* 0x00840000a524783b */ /* 0x000ee20000004200 */
[----:B-1----:R-:W-:Y:S01]  /*16ae0*/  FFMA.FTZ R9, R98, UR10, -R0 ;  /* 0x0000000a62097c23 */ /* 0x002fe20008010800 */
[----:B------:R-:W-:-:S03]  /*16af0*/  FADD.FTZ R3, R75, R3 ;  /* 0x000000034b037221 */ /* 0x000fc60000010000 */
[----:B------:R1:W4:Y:S01]  /*16b00*/  MUFU.EX2 R21, R9 ;  /* 0x0000000900157308 */ /* 0x0003220000000800 */
[----:B------:R-:W-:Y:S01]  /*16b10*/  FADD.FTZ R3, R73, R3 ;  /* 0x0000000349037221 */ /* 0x000fe20000010000 */
[----:B------:R-:W-:Y:S03]  /*16b20*/  HMMA.16816.F32 R16, R4, R40, R16 ;  /* 0x000000280410723c */ /* 0x000fe60000001810 */
[----:B------:R-:W-:-:S04]  /*16b30*/  FADD.FTZ R3, R72, R3 ;  /* 0x0000000348037221 */ /* 0x000fc80000010000 */
[----:B------:R-:W-:Y:S01]  /*16b40*/  FADD.FTZ R3, R70, R3 ;  /* 0x0000000346037221 */ /* 0x000fe20000010000 */
[----:B------:R-:W-:Y:S01]  /*16b50*/  HMMA.16816.F32 R12, R4, R42, R12 ;  /* 0x0000002a040c723c */ /* 0x000fe2000000180c */
[----:B------:R-:W-:Y:S01]  /*16b60*/  F2FP.F16.F32.PACK_AB R4, R248, R246 ;  /* 0x000000f6f804723e */ /* 0x000fe200000000ff */
[----:B------:R-:W3:Y:S01]  /*16b70*/  LDSM.16.MT88.4 R40, [R20+0x3400] ;  /* 0x003400001428783b */ /* 0x000ee20000004200 */
[----:B------:R-:W-:Y:S01]  /*16b80*/  F2FP.F16.F32.PACK_AB R6, R233, R249 ;  /* 0x000000f9e906723e */ /* 0x000fe200000000ff */
[----:B------:R-:W-:Y:S01]  /*16b90*/  FADD.FTZ R3, R71, R3 ;  /* 0x0000000347037221 */ /* 0x000fe20000010000 */
[----:B-1----:R-:W-:Y:S01]  /*16ba0*/  FFMA.FTZ R9, R97, UR10, -R0 ;  /* 0x0000000a61097c23 */ /* 0x002fe20008010800 */
[----:B----4-:R-:W-:Y:S02]  /*16bb0*/  F2FP.F16.F32.PACK_AB R5, R21, R22 ;  /* 0x000000161505723e */ /* 0x010fe400000000ff */
        /* <DEDUP_REMOVED lines=8> */
[----:B------:R1:W4:Y:S03]  /*16c40*/  MUFU.EX2 R51, R9 ;  /* 0x0000000900337308 */ /* 0x0003260000000800 */
[----:B------:R-:W-:-:S04]  /*16c50*/  FADD.FTZ R3, R64, R3 ;  /* 0x0000000340037221 */ /* 0x000fc80000010000 */
[----:B------:R-:W-:Y:S01]  /*16c60*/  FADD.FTZ R3, R62, R3 ;  /* 0x000000033e037221 */ /* 0x000fe20000010000 */
[----:B-1----:R-:W-:Y:S01]  /*16c70*/  FFMA.FTZ R9, R87, UR10, -R2 ;  /* 0x0000000a57097c23 */ /* 0x002fe20008010802 */
[----:B----4-:R-:W-:-:S03]  /*16c80*/  F2FP.F16.F32.PACK_AB R7, R51, R52 ;  /* 0x000000343307723e */ /* 0x010fc600000000ff */
[----:B------:R1:W-:Y:S04]  /*16c90*/  MUFU.EX2 R54, R9 ;  /* 0x0000000900367308 */ /* 0x0003e80000000800 */
[C---:B-----5:R-:W-:Y:S08]  /*16ca0*/  HMMA.16816.F32 R24, R4.reuse, R46, R24 ;  /* 0x0000002e0418723c */ /* 0x060ff00000001818 */
[----:B------:R-:W-:Y:S01]  /*16cb0*/  HMMA.16816.F32 R32, R4, R44, R32 ;  /* 0x0000002c0420723c */ /* 0x000fe20000001820 */
[----:B-1----:R-:W-:-:S07]  /*16cc0*/  FFMA.FTZ R9, R96, UR10, -R2 ;  /* 0x0000000a60097c23 */ /* 0x002fce0008010802 */
[C---:B--2---:R-:W-:Y:S01]  /*16cd0*/  HMMA.16816.F32 R16, R4.reuse, R28, R16 ;  /* 0x0000001c0410723c */ /* 0x044fe20000001810 */
[----:B------:R1:W2:Y:S07]  /*16ce0*/  MUFU.EX2 R53, R9 ;  /* 0x0000000900357308 */ /* 0x0002ae0000000800 */
[----:B------:R-:W-:Y:S01]  /*16cf0*/  HMMA.16816.F32 R12, R4, R30, R12 ;  /* 0x0000001e040c723c */ /* 0x000fe2000000180c */
[----:B------:R-:W-:Y:S01]  /*16d00*/  F2FP.F16.F32.PACK_AB R4, R118, R119 ;  /* 0x000000777604723e */ /* 0x000fe200000000ff */
[----:B------:R-:W4:Y:S01]  /*16d10*/  LDSM.16.MT88.4 R28, [R20+0x3800] ;  /* 0x00380000141c783b */ /* 0x000f220000004200 */
        /* <DEDUP_REMOVED lines=32> */
[----:B------:R-:W-:Y:S01]  /*16f20*/  FADD.FTZ R8, R242, R8 ;  /* 0x00000008f2087221 */ /* 0x000fe20000010000 */
[----:B---3--:R-:W-:Y:S01]  /*16f30*/  HMMA.16816.F32 R136, R4, R36, R32 ;  /* 0x000000240488723c */ /* 0x008fe20000001820 */
[----:B------:R-:W2:Y:S02]  /*16f40*/  LDSM.16.MT88.4 R32, [R165+0x8c00] ;  /* 0x008c0000a520783b */ /* 0x000ea40000004200 */
[----:B------:R-:W-:-:S04]  /*16f50*/  FADD.FTZ R8, R243, R8 ;  /* 0x00000008f3087221 */ /* 0x000fc80000010000 */
[----:B------:R-:W-:Y:S01]  /*16f60*/  FADD.FTZ R8, R244, R8 ;  /* 0x00000008f4087221 */ /* 0x000fe20000010000 */
[----:B------:R-:W-:Y:S01]  /*16f70*/  HMMA.16816.F32 R24, R4, R38, R24 ;  /* 0x000000260418723c */ /* 0x000fe20000001818 */
[----:B-1----:R-:W-:-:S07]  /*16f80*/  FFMA.FTZ R9, R162, UR10, -R0 ;  /* 0x0000000aa2097c23 */ /* 0x002fce0008010800 */
[C---:B------:R-:W-:Y:S01]  /*16f90*/  HMMA.16816.F32 R16, R4.reuse, R40, R16 ;  /* 0x000000280410723c */ /* 0x040fe20000001810 */
[----:B------:R1:W-:Y:S07]  /*16fa0*/  MUFU.EX2 R45, R9 ;  /* 0x00000009002d7308 */ /* 0x0003ee0000000800 */
[----:B------:R-:W-:Y:S01]  /*16fb0*/  HMMA.16816.F32 R12, R4, R42, R12 ;  /* 0x0000002a040c723c */ /* 0x000fe2000000180c */
[----:B------:R-:W-:Y:S02]  /*16fc0*/  F2FP.F16.F32.PACK_AB R4, R110, R111 ;  /* 0x0000006f6e04723e */ /* 0x000fe400000000ff */
        /* <DEDUP_REMOVED lines=21> */
[C---:B----4-:R-:W-:Y:S01]  /*17120*/  HMMA.16816.F32 R144, R4.reuse, R28, R16 ;  /* 0x0000001c0490723c */ /* 0x050fe20000001810 */
        /* <DEDUP_REMOVED lines=12> */
[----:B---3--:R-:W-:Y:S01]  /*171f0*/  FFMA.FTZ R8, R186, UR10, -R0 ;  /* 0x0000000aba087c23 */ /* 0x008fe20008010800 */
[----:B------:R-:W-:Y:S01]  /*17200*/  FADD.FTZ R0, R21, R2 ;  /* 0x0000000215007221 */ /* 0x000fe20000010000 */
[----:B------:R-:W-:Y:S01]  /*17210*/  FADD.FTZ R2, R249, R3 ;  /* 0x00000003f9027221 */ /* 0x000fe20000010000 */
[----:B------:R-:W1:Y:S02]  /*17220*/  LDSM.16.MT88.4 R20, [R20+0x3c00] ;  /* 0x003c00001414783b */ /* 0x000e640000004200 */
[----:B------:R-:W-:Y:S01]  /*17230*/  FADD.FTZ R0, R52, R0 ;  /* 0x0000000034007221 */ /* 0x000fe20000010000 */
[----:B------:R-:W-:Y:S01]  /*17240*/  FADD.FTZ R2, R233, R2 ;  /* 0x00000002e9027221 */ /* 0x000fe20000010000 */
[----:B------:R-:W3:Y:S02]  /*17250*/  MUFU.EX2 R8, R8 ;  /* 0x0000000800087308 */ /* 0x000ee40000000800 */
        /* <DEDUP_REMOVED lines=8> */
[----:B---3--:R-:W-:Y:S02]  /*172e0*/  F2FP.F16.F32.PACK_AB R151, R8, R9 ;  /* 0x000000090897723e */ /* 0x008fe400000000ff */
[----:B------:R-:W-:Y:S01]  /*172f0*/  FADD.FTZ R0, R46, R0 ;  /* 0x000000002e007221 */ /* 0x000fe20000010000 */
[----:B------:R-:W-:-:S03]  /*17300*/  FADD.FTZ R2, R111, R2 ;  /* 0x000000026f027221 */ /* 0x000fc60000010000 */
[----:B------:R-:W-:Y:S01]  /*17310*/  FADD.FTZ R0, R45, R0 ;  /* 0x000000002d007221 */ /* 0x000fe20000010000 */
[----:B------:R-:W-:Y:S01]  /*17320*/  FADD.FTZ R2, R110, R2 ;  /* 0x000000026e027221 */ /* 0x000fe20000010000 */
[----:B--2---:R-:W-:Y:S02]  /*17330*/  HMMA.16816.F32 R136, R148, R32, R136 ;  /* 0x000000209488723c */ /* 0x004fe40000001888 */
        /* <DEDUP_REMOVED lines=9> */
[----:B-1----:R-:W-:Y:S01]  /*173d0*/  HMMA.16816.F32 R144, R148, R20, R144 ;  /* 0x000000149490723c */ /* 0x002fe20000001890 */
[----:B------:R-:W-:Y:S01]  /*173e0*/  MOV R20, R57 ;  /* 0x0000003900147202 */ /* 0x000fe20000000f00 */
[----:B------:R-:W-:Y:S01]  /*173f0*/  FADD.FTZ R0, R11, R0 ;  /* 0x000000000b007221 */ /* 0x000fe20000010000 */
[----:B------:R-:W-:-:S03]  /*17400*/  FADD.FTZ R3, R47, R2 ;  /* 0x000000022f037221 */ /* 0x000fc60000010000 */
[----:B------:R-:W-:Y:S01]  /*17410*/  FADD.FTZ R2, R9, R0 ;  /* 0x0000000009027221 */ /* 0x000fe20000010000 */
[----:B------:R-:W-:Y:S01]  /*17420*/  VIMNMX R0, PT, PT, R239, 0x2, !PT ;  /* 0x00000002ef007848 */ /* 0x000fe20007fe0100 */
[----:B------:R-:W-:Y:S01]  /*17430*/  HMMA.16816.F32 R148, R148, R22, R12 ;  /* 0x000000169494723c */ /* 0x000fe2000000180c */
[----:B------:R-:W-:Y:S01]  /*17440*/  FADD.FTZ R226, R226, R3 ;  /* 0x00000003e2e27221 */ /* 0x000fe20000010000 */
[----:B------:R-:W-:Y:S01]  /*17450*/  FADD.FTZ R225, R8, R2 ;  /* 0x0000000208e17221 */ /* 0x000fe20000010000 */
[----:B------:R-:W-:Y:S02]  /*17460*/  IADD3 R0, PT, PT, R0, -0x3, RZ ;  /* 0xfffffffd00007810 */ /* 0x000fe40007ffe0ff */
[----:B------:R-:W-:-:S15]  /*17470*/  MOV R3, R56 ;  /* 0x0000003800037202 */ /* 0x000fde0000000f00 */
.L_x_904:
[----:B------:R-:W-:-:S13]  /*17480*/  ISETP.GE.AND P0, PT, R0, RZ, PT ;  /* 0x000000ff0000720c */ /* 0x000fda0003f06270 */
[----:B------:R-:W-:Y:S05]  /*17490*/  @!P0 BRA `(.L_x_910) ;  /* 0x0000005000608947 */ /* 0x000fea0003800000 */
[----:B------:R-:W-:Y:S01]  /*174a0*/  UISETP.NE.U32.AND UP0, UPT, UR12, URZ, UPT ;  /* 0x000000ff0c00728c */ /* 0x000fe2000bf05070 */
[----:B------:R-:W-:Y:S01]  /*174b0*/  IMAD.MOV.U32 R135, RZ, RZ, R3 ;  /* 0x000000ffff877224 */ /* 0x000fe200078e0003 */
[----:B------:R-:W-:Y:S01]  /*174c0*/  MOV R134, R20 ;  /* 0x0000001400867202 */ /* 0x000fe20000000f00 */
[C---:B------:R-:W-:Y:S01]  /*174d0*/  VIADD R179, R0.reuse, 0x1 ;  /* 0x0000000100b37836 */ /* 0x040fe20000000000 */
[----:B------:R-:W-:Y:S01]  /*174e0*/  UISETP.NE.AND.EX UP0, UPT, UR13, URZ, UPT, UP0 ;  /* 0x000000ff0d00728c */ /* 0x000fe2000bf05300 */
[----:B------:R-:W-:Y:S01]  /*174f0*/  LEA R169, R0, 0x100, 0x8 ;  /* 0x0000010000a97811 */ /* 0x000fe200078e40ff */
[----:B------:R-:W-:Y:S01]  /*17500*/  IMAD.MOV.U32 R229, RZ, RZ, RZ ;  /* 0x000000ffffe57224 */ /* 0x000fe200078e00ff */
[----:B------:R-:W-:Y:S01]  /*17510*/  IADD3 R227, PT, PT, R165, 0x5020, RZ ;  /* 0x00005020a5e37810 */ /* 0x000fe20007ffe0ff */
[----:B------:R-:W1:Y:S02]  /*17520*/  LDCU UR12, c[0x0][0x440] ;  /* 0x00008800ff0c77ac */ /* 0x000e640008000800 */
[----:B------:R-:W-:Y:S01]  /*17530*/  PLOP3.LUT P2, PT, PT, PT, UP0, 0x80, 0x8 ;  /* 0x000000000008781c */ /* 0x000fe20003f4f008 */
[----:B------:R-:W2:Y:S01]  /*17540*/  LDCU UR5, c[0x0][0x50c] ;  /* 0x0000a180ff0577ac */ /* 0x000ea20008000800 */
[----:B------:R-:W3:Y:S01]  /*17550*/  LDCU UR4, c[0x0][0x45c] ;  /* 0x00008b80ff0477ac */ /* 0x000ee20008000800 */
[----:B------:R-:W4:Y:S01]  /*17560*/  LDCU.64 UR8, c[0x0][0x3a0] ;  /* 0x00007400ff0877ac */ /* 0x000f220008000a00 */
[----:B------:R-:W1:Y:S09]  /*17570*/  LDCU.64 UR10, c[0x0][0x3a8] ;  /* 0x00007500ff0a77ac */ /* 0x000e720008000a00 */
.L_x_914:
[----:B------:R-:W-:Y:S01]  /*17580*/  @!P2 IADD3 R2, P0, PT, RZ, -R229, RZ ;  /* 0x800000e5ff02a210 */ /* 0x000fe20007f1e0ff */
[----:B------:R-:W5:Y:S01]  /*17590*/  @!P2 LDC R4, c[0x0][0x3c0] ;  /* 0x0000f000ff04ab82 */ /* 0x000f620000000800 */
[----:B------:R-:W-:Y:S07]  /*175a0*/  DEPBAR.LE SB0, 0x0 ;  /* 0x000080000000791a */ /* 0x000fee0000000000 */
[----:B------:R-:W-:Y:S01]  /*175b0*/  BAR.SYNC.DEFER_BLOCKING 0x0 ;  /* 0x0000000000007b1d */ /* 0x000fe20000010000 */
[----:B-1----:R-:W-:Y:S01]  /*175c0*/  ISETP.GE.AND P1, PT, R132, UR12, PT ;  /* 0x0000000c84007c0c */ /* 0x002fe2000bf26270 */
[----:B------:R-:W-:Y:S02]  /*175d0*/  IMAD.MOV.U32 R10, RZ, RZ, R224 ;  /* 0x000000ffff0a7224 */ /* 0x000fe400078e00e0 */
[----:B------:R-:W-:Y:S02]  /*175e0*/  IMAD.MOV.U32 R9, RZ, RZ, R223 ;  /* 0x000000ffff097224 */ /* 0x000fe400078e00df */
[----:B-----5:R-:W-:Y:S04]  /*175f0*/  @!P2 IMAD.SHL.U32 R0, R4, 0x100, RZ ;  /* 0x000001000400a824 */ /* 0x020fe800078e00ff */
[----:B------:R-:W-:Y:S01]  /*17600*/  @!P2 IMAD.X R0, RZ, RZ, ~R0, P0 ;  /* 0x000000ffff00a224 */ /* 0x000fe200000e0e00 */
[----:B------:R-:W1:Y:S04]  /*17610*/  LDC R13, c[0x0][0x3c4] ;  /* 0x0000f100ff0d7b82 */ /* 0x000e680000000800 */
[----:B------:R-:W-:Y:S04]  /*17620*/  @!P2 SHF.R.S64 R2, R2, 0x1f, R0 ;  /* 0x0000001f0202a819 */ /* 0x000fe80000001000 */
[----:B------:R-:W-:Y:S04]  /*17630*/  @!P2 IADD3 R224, P0, PT, R224, R2, RZ ;  /* 0x00000002e0e0a210 */ /* 0x000fe80007f1e0ff */
        /* <DEDUP_REMOVED lines=16> */
[----:B------:R-:W-:Y:S04]  /*17740*/  IMAD.HI.U32 R3, R3, R0, R2 ;  /* 0x0000000003037227 */ /* 0x000fe800078e0002 */
[----:B------:R-:W-:Y:S04]  /*17750*/  IMAD.MOV.U32 R2, RZ, RZ, R6 ;  /* 0x000000ffff027224 */ /* 0x000fe800078e0006 */
[C---:B------:R-:W-:Y:S04]  /*17760*/  IMAD.HI.U32 R0, R3.reuse, R2, RZ ;  /* 0x0000000203007227 */ /* 0x040fe800078e00ff */
[----:B------:R-:W-:Y:S04]  /*17770*/  IMAD.HI.U32 R3, R3, R4, RZ ;  /* 0x0000000403037227 */ /* 0x000fe800078e00ff */
[----:B------:R-:W-:Y:S01]  /*17780*/  IMAD.MOV R6, RZ, RZ, -R0 ;  /* 0x000000ffff067224 */ /* 0x000fe200078e0a00 */
[C---:B------:R-:W-:Y:S03]  /*17790*/  IADD3 R7, PT, PT, -R3.reuse, RZ, RZ ;  /* 0x000000ff03077210 */ /* 0x040fe60007ffe1ff */
[C---:B------:R-:W-:Y:S02]  /*177a0*/  IMAD R2, R8.reuse, R6, R2 ;  /* 0x0000000608027224 */ /* 0x040fe400078e0202 */
[C---:B------:R-:W-:Y:S03]  /*177b0*/  IMAD R4, R8.reuse, R7, R4 ;  /* 0x0000000708047224 */ /* 0x040fe600078e0204 */
[C---:B------:R-:W-:Y:S02]  /*177c0*/  ISETP.GT.U32.AND P0, PT, R8.reuse, R2, PT ;  /* 0x000000020800720c */ /* 0x040fe40003f04070 */
[----:B------:R-:W-:Y:S11]  /*177d0*/  ISETP.GT.U32.AND P3, PT, R8, R4, PT ;  /* 0x000000040800720c */ /* 0x000ff60003f64070 */
[----:B------:R-:W-:Y:S01]  /*177e0*/  @!P0 IADD3 R0, PT, PT, R0, 0x1, RZ ;  /* 0x0000000100008810 */ /* 0x000fe20007ffe0ff */
[--C-:B------:R-:W-:Y:S02]  /*177f0*/  @!P0 IMAD.IADD R2, R2, 0x1, -R8.reuse ;  /* 0x0000000102028824 */ /* 0x100fe400078e0a08 */
[----:B------:R-:W-:Y:S02]  /*17800*/  @!P3 IMAD.IADD R4, R4, 0x1, -R8 ;  /* 0x000000010404b824 */ /* 0x000fe400078e0a08 */
[----:B------:R-:W-:Y:S01]  /*17810*/  @!P3 VIADD R3, R3, 0x1 ;  /* 0x000000010303b836 */ /* 0x000fe20000000000 */
[-C--:B------:R-:W-:Y:S02]  /*17820*/  ISETP.GE.U32.AND P4, PT, R2, R8.reuse, PT ;  /* 0x000000080200720c */ /* 0x080fe40003f86070 */
[----:B------:R-:W-:Y:S02]  /*17830*/  ISETP.GE.U32.AND P5, PT, R4, R8, PT ;  /* 0x000000080400720c */ /* 0x000fe40003fa6070 */
[-C--:B------:R-:W-:Y:S02]  /*17840*/  LOP3.LUT R2, R169, R11.reuse, RZ, 0x3c, !PT ;  /* 0x0000000ba9027212 */ /* 0x080fe400078e3cff */
[----:B------:R-:W-:Y:S02]  /*17850*/  ISETP.NE.AND P3, PT, R11, RZ, PT ;  /* 0x000000ff0b00720c */ /* 0x000fe40003f65270 */
[----:B------:R-:W-:Y:S02]  /*17860*/  ISETP.GE.AND P0, PT, R2, RZ, PT ;  /* 0x000000ff0200720c */ /* 0x000fe40003f06270 */
[----:B------:R-:W-:Y:S03]  /*17870*/  LOP3.LUT R2, RZ, R11, RZ, 0x33, !PT ;  /* 0x0000000bff027212 */ /* 0x000fe600078e33ff */
[----:B------:R-:W-:Y:S02]  /*17880*/  @P4 VIADD R0, R0, 0x1 ;  /* 0x0000000100004836 */ /* 0x000fe40000000000 */
[----:B------:R-:W-:Y:S02]  /*17890*/  @P5 IADD3 R3, PT, PT, R3, 0x1, RZ ;  /* 0x0000000103035810 */ /* 0x000fe40007ffe0ff */
[----:B------:R-:W-:Y:S04]  /*178a0*/  @!P6 IMAD.MOV R0, RZ, RZ, -R0 ;  /* 0x000000ffff00e224 */ /* 0x000fe800078e0a00 */
[----:B------:R-:W-:Y:S01]  /*178b0*/  @!P0 IMAD.MOV R3, RZ, RZ, -R3 ;  /* 0x000000ffff038224 */ /* 0x000fe200078e0a03 */
[C---:B------:R-:W-:Y:S04]  /*178c0*/  SEL R6, R2.reuse, R0, !P3 ;  /* 0x0000000002067207 */ /* 0x040fe80005800000 */
[----:B------:R-:W-:Y:S02]  /*178d0*/  SEL R0, R2, R3, !P3 ;  /* 0x0000000302007207 */ /* 0x000fe40005800000 */
[-C--:B------:R-:W-:Y:S02]  /*178e0*/  LEA R4, P3, R6, R180.reuse, 0x2 ;  /* 0x000000b406047211 */ /* 0x080fe400078610ff */
[----:B------:R-:W-:Y:S02]  /*178f0*/  LEA R2, P0, R0, R180, 0x2 ;  /* 0x000000b400027211 */ /* 0x000fe400078010ff */
[-C--:B------:R-:W-:Y:S02]  /*17900*/  LEA.HI.X.SX32 R5, R6, R181.reuse, 0x2, P3 ;  /* 0x000000b506057211 */ /* 0x080fe400018f16ff */
[C---:B------:R-:W-:Y:S02]  /*17910*/  LEA.HI.X.SX32 R3, R0.reuse, R181, 0x2, P0 ;  /* 0x000000b500037211 */ /* 0x040fe400000f16ff */
[----:B------:R-:W-:Y:S01]  /*17920*/  IADD3 R0, PT, PT, R0, -R6, RZ ;  /* 0x8000000600007210 */ /* 0x000fe20007ffe0ff */
[----:B------:R5:W2:Y:S04]  /*17930*/  LDG.E R8, desc[UR6][R4.64] ;  /* 0x0000000604087981 */ /* 0x000aa8000c1e1900 */
[----:B------:R-:W-:Y:S01]  /*17940*/  IMAD R0, R0, R11, -0x100 ;  /* 0xffffff0000007424 */ /* 0x000fe200078e020b */
[----:B------:R3:W2:Y:S01]  /*17950*/  LDG.E R7, desc[UR6][R2.64] ;  /* 0x0000000602077981 */ /* 0x0006a2000c1e1900 */
[----:B-----5:R-:W5:Y:S03]  /*17960*/  LDC.64 R4, c[0x0][0x3c0] ;  /* 0x0000f000ff047b82 */ /* 0x020f660000000a00 */
[----:B---3--:R-:W-:Y:S05]  /*17970*/  SHF.R.S32.HI R2, RZ, 0x1f, R0 ;  /* 0x0000001fff027819 */ /* 0x008fea0000011400 */
[-C--:B-----5:R-:W-:Y:S02]  /*17980*/  IMAD R6, R2, R4.reuse, RZ ;  /* 0x0000000402067224 */ /* 0x0a0fe400078e02ff */
[C---:B------:R-:W-:Y:S04]  /*17990*/  IMAD.WIDE.U32 R2, R0.reuse, R4, RZ ;  /* 0x0000000400027225 */ /* 0x040fe800078e00ff */
[----:B------:R-:W-:Y:S04]  /*179a0*/  IMAD R5, R0, R5, R6 ;  /* 0x0000000500057224 */ /* 0x000fe800078e0206 */
[----:B------:R-:W-:Y:S02]  /*179b0*/  IMAD.IADD R3, R3, 0x1, R5 ;  /* 0x0000000103037824 */ /* 0x000fe400078e0205 */
[----:B--2---:R-:W-:Y:S04]  /*179c0*/  IMAD.IADD R7, R8, 0x1, -R7 ;  /* 0x0000000108077824 */ /* 0x004fe800078e0a07 */
[C---:B------:R-:W-:Y:S01]  /*179d0*/  IMAD.WIDE.U32 R2, R7.reuse, UR10, R2 ;  /* 0x0000000a07027c25 */ /* 0x040fe2000f8e0002 */
[----:B------:R-:W-:Y:S02]  /*179e0*/  SHF.R.S32.HI R0, RZ, 0x1f, R7 ;  /* 0x0000001fff007819 */ /* 0x000fe40000011407 */
[----:B------:R-:W-:Y:S03]  /*179f0*/  LEA R224, P0, R2, R10, 0x1 ;  /* 0x0000000a02e07211 */ /* 0x000fe600078008ff */
[----:B------:R-:W-:Y:S04]  /*17a00*/  IMAD R0, R0, UR10, RZ ;  /* 0x0000000a00007c24 */ /* 0x000fe8000f8e02ff */
[----:B------:R-:W-:Y:S05]  /*17a10*/  IMAD R0, R7, UR11, R0 ;  /* 0x0000000b07007c24 */ /* 0x000fea000f8e0200 */
[----:B------:R-:W-:Y:S04]  /*17a20*/  IADD3 R0, PT, PT, R3, R0, RZ ;  /* 0x0000000003007210 */ /* 0x000fe80007ffe0ff */
[----:B------:R-:W-:Y:S07]  /*17a30*/  LEA.HI.X R223, R2, R9, R0, 0x1, P0 ;  /* 0x0000000902df7211 */ /* 0x000fee00000f0c00 */
.L_x_911:
[-C--:B------:R-:W-:Y:S01]  /*17a40*/  @!P1 MOV R5, R223.reuse ;  /* 0x000000df00059202 */ /* 0x080fe20000000f00 */
[----:B------:R-:W5:Y:S01]  /*17a50*/  S2R R167, SR_TID.X ;  /* 0x0000000000a77919 */ /* 0x000f620000002100 */
[C---:B------:R-:W-:Y:S02]  /*17a60*/  SHF.L.U32 R12, R4.reuse, 0x6, RZ ;  /* 0x00000006040c7819 */ /* 0x040fe400000006ff */
[----:B-1----:R-:W-:Y:S02]  /*17a70*/  SHF.L.U64.HI R0, R4, 0x6, R13 ;  /* 0x0000000604007819 */ /* 0x002fe4000001020d */
[-C--:B------:R-:W-:Y:S02]  /*17a80*/  @!P1 MOV R4, R224.reuse ;  /* 0x000000e000049202 */ /* 0x080fe40000000f00 */
[----:B------:R-:W-:Y:S03]  /*17a90*/  IADD3 R2, P0, PT, R12, R224, RZ ;  /* 0x000000e00c027210 */ /* 0x000fe60007f1e0ff */
[----:B------:R-:W-:Y:S01]  /*17aa0*/  @!PT LDS RZ, [RZ] ;  /* 0x00000000fffff984 */ /* 0x000fe20000000800 */
[----:B------:R-:W-:Y:S01]  /*17ab0*/  @!PT LDS RZ, [RZ] ;  /* 0x00000000fffff984 */ /* 0x000fe20000000800 */
[----:B------:R-:W-:Y:S01]  /*17ac0*/  @!PT LDS RZ, [RZ] ;  /* 0x00000000fffff984 */ /* 0x000fe20000000800 */
[----:B------:R1:W-:Y:S01]  /*17ad0*/  @!P1 LDGSTS.E.BYPASS.LTC128B.128 [R168+0x5000], desc[UR6][R4.64] ;  /* 0x0500000004a89fae */ /* 0x0003e2000b981a06 */
[----:B------:R-:W-:Y:S02]  /*17ae0*/  IADD3.X R3, PT, PT, R0, R223, RZ, P0, !PT ;  /* 0x000000df00037210 */ /* 0x000fe400007fe4ff */
[----:B------:R-:W-:Y:S04]  /*17af0*/  IADD3 R8, P3, PT, R2, R12, RZ ;  /* 0x0000000c02087210 */ /* 0x000fe80007f7e0ff */
[----:B------:R-:W-:Y:S01]  /*17b00*/  IADD3.X R9, PT, PT, R3, R0, RZ, P3, !PT ;  /* 0x0000000003097210 */ /* 0x000fe20001ffe4ff */
[----:B------:R-:W-:Y:S01]  /*17b10*/  @P1 STS.128 [R168+0x5000], RZ ;  /* 0x005000ffa8001388 */ /* 0x000fe20000000c00 */
[----:B------:R-:W-:Y:S04]  /*17b20*/  IADD3 R6, P0, PT, R8, R12, RZ ;  /* 0x0000000c08067210 */ /* 0x000fe80007f1e0ff */
[----:B------:R-:W-:Y:S02]  /*17b30*/  IADD3.X R7, PT, PT, R9, R0, RZ, P0, !PT ;  /* 0x0000000009077210 */ /* 0x000fe400007fe4ff */
[----:B------:R-:W-:Y:S01]  /*17b40*/  IADD3 R10, P3, PT, R6, R12, RZ ;  /* 0x0000000c060a7210 */ /* 0x000fe20007f7e0ff */
[----:B------:R-:W-:Y:S01]  /*17b50*/  @!PT LDS RZ, [RZ] ;  /* 0x00000000fffff984 */ /* 0x000fe20000000800 */
[----:B------:R-:W-:Y:S01]  /*17b60*/  @!PT LDS RZ, [RZ] ;  /* 0x00000000fffff984 */ /* 0x000fe20000000800 */
[----:B------:R-:W-:Y:S01]  /*17b70*/  @!PT LDS RZ, [RZ] ;  /* 0x00000000fffff984 */ /* 0x000fe20000000800 */
[----:B------:R2:W-:Y:S03]  /*17b80*/  @!P1 LDGSTS.E.BYPASS.LTC128B.128 [R168+0x5800], desc[UR6][R2.64] ;  /* 0x0580000002a89fae */ /* 0x0005e6000b981a06 */
[----:B------:R-:W-:Y:S05]  /*17b90*/  IADD3.X R11, PT, PT, R7, R0, RZ, P3, !PT ;  /* 0x00000000070b7210 */ /* 0x000fea0001ffe4ff */
[----:B------:R-:W-:Y:S01]  /*17ba0*/  @P1 STS.128 [R168+0x5800], RZ ;  /* 0x005800ffa8001388 */ /* 0x000fe20000000c00 */
[----:B-1----:R-:W-:Y:S04]  /*17bb0*/  IADD3 R4, P0, PT, R10, R12, RZ ;  /* 0x0000000c0a047210 */ /* 0x002fe80007f1e0ff */
[----:B------:R-:W-:Y:S03]  /*17bc0*/  IADD3.X R5, PT, PT, R11, R0, RZ, P0, !PT ;  /* 0x000000000b057210 */ /* 0x000fe600007fe4ff */
[----:B------:R-:W-:Y:S01]  /*17bd0*/  @!PT LDS RZ, [RZ] ;  /* 0x00000000fffff984 */ /* 0x000fe20000000800 */
[----:B------:R-:W-:Y:S01]  /*17be0*/  @!PT LDS RZ, [RZ] ;  /* 0x00000000fffff984 */ /* 0x000fe20000000800 */
[----:B------:R-:W-:Y:S01]  /*17bf0*/  @!PT LDS RZ, [RZ] ;  /* 0x00000000fffff984 */ /* 0x000fe20000000800 */
[----:B------:R1:W-:Y:S08]  /*17c00*/  @!P1 LDGSTS.E.BYPASS.LTC128B.128 [R168+0x6000], desc[UR6][R8.64] ;  /* 0x0600000008a89fae */ /* 0x0003f0000b981a06 */
[----:B------:R-:W-:Y:S01]  /*17c10*/  @P1 STS.128 [R168+0x6000], RZ ;  /* 0x006000ffa8001388 */ /* 0x000fe20000000c00 */
[----:B--2---:R-:W-:Y:S04]  /*17c20*/  IADD3 R2, P3, PT, R4, R12, RZ ;  /* 0x0000000c04027210 */ /* 0x004fe80007f7e0ff */
[----:B------:R-:W-:Y:S03]  /*17c30*/  IADD3.X R3, PT, PT, R5, R0, RZ, P3, !PT ;  /* 0x0000000005037210 */ /* 0x000fe60001ffe4ff */
[----:B------:R-:W-:Y:S01]  /*17c40*/  @!PT LDS RZ, [RZ] ;  /* 0x00000000fffff984 */ /* 0x000fe20000000800 */
[----:B------:R-:W-:Y:S01]  /*17c50*/  @!PT LDS RZ, [RZ] ;  /* 0x00000000fffff984 */ /* 0x000fe20000000800 */
[----:B------:R-:W-:Y:S01]  /*17c60*/  @!PT LDS RZ, [RZ] ;  /* 0x00000000fffff984 */ /* 0x000fe20000000800 */
[----:B------:R-:W-:Y:S01]  /*17c70*/  @!P1 LDGSTS.E.BYPASS.LTC128B.128 [R168+0x6800], desc[UR6][R6.64] ;  /* 0x0680000006a89fae */ /* 0x000fe2000b981a06 */
[----:B------:R-:W-:Y:S07]  /*17c80*/  ISETP.NE.AND P3, PT, R179, 0x1, PT ;  /* 0x00000001b300780c */ /* 0x000fee0003f65270 */
[----:B------:R-:W-:Y:S01]  /*17c90*/  @P1 STS.128 [R168+0x6800], RZ ;  /* 0x006800ffa8001388 */ /* 0x000fe20000000c00 */
[----:B-1----:R-:W-:Y:S04]  /*17ca0*/  @!P1 IADD3 R8, P0, PT, R2, R12, RZ ;  /* 0x0000000c02089210 */ /* 0x002fe80007f1e0ff */
[----:B------:R-:W-:Y:S03]  /*17cb0*/  @!P1 IADD3.X R9, PT, PT, R3, R0, RZ, P0, !PT ;  /* 0x0000000003099210 */ /* 0x000fe600007fe4ff */
[----:B------:R-:W-:Y:S01]  /*17cc0*/  @!PT LDS RZ, [RZ] ;  /* 0x00000000fffff984 */ /* 0x000fe20000000800 */
[----:B------:R-:W-:Y:S01]  /*17cd0*/  @!PT LDS RZ, [RZ] ;  /* 0x00000000fffff984 */ /* 0x000fe20000000800 */
[----:B------:R-:W-:Y:S01]  /*17ce0*/  @!PT LDS RZ, [RZ] ;  /* 0x00000000fffff984 */ /* 0x000fe20000000800 */
[----:B------:R-:W-:Y:S01]  /*17cf0*/  @!P1 LDGSTS.E.BYPASS.LTC128B.128 [R168+0x7000], desc[UR6][R10.64] ;  /* 0x070000000aa89fae */ /* 0x000fe2000b981a06 */
[----:B------:R-:W-:Y:S02]  /*17d00*/  MOV R0, 0x20 ;  /* 0x0000002000007802 */ /* 0x000fe40000000f00 */
[----:B-----5:R-:W-:Y:S04]  /*17d10*/  LOP3.LUT P0, RZ, R167, 0x4, RZ, 0xc0, !PT ;  /* 0x00000004a7ff7812 */ /* 0x020fe8000780c0ff */
[----:B------:R-:W-:Y:S01]  /*17d20*/  SEL R0, R0, 0xffffffe0, !P0 ;  /* 0xffffffe000007807 */ /* 0x000fe20004000000 */
[----:B------:R-:W-:Y:S03]  /*17d30*/  @P1 STS.128 [R168+0x7000], RZ ;  /* 0x007000ffa8001388 */ /* 0x000fe60000000c00 */
[----:B------:R-:W-:Y:S02]  /*17d40*/  IADD3 R156, PT, PT, R166, R0, RZ ;  /* 0x00000000a69c7210 */ /* 0x000fe40007ffe0ff */
[----:B------:R-:W-:Y:S03]  /*17d50*/  IADD3 R0, PT, PT, R0, R164, RZ ;  /* 0x000000a400007210 */ /* 0x000fe60007ffe0ff */
        /* <DEDUP_REMOVED lines=15> */
[----:B------:R-:W0:Y:S08]  /*17e50*/  LDGDEPBAR ;  /* 0x00000000000079af */ /* 0x000e300000000000 */
[----:B------:R-:W-:Y:S08]  /*17e60*/  LDSM.16.M88.4 R128, [R166] ;  /* 0x00000000a680783b */ /* 0x000ff00000000200 */
[----:B-1----:R-:W1:Y:S08]  /*17e70*/  LDSM.16.M88.4 R8, [R164+0x1000] ;  /* 0x00100000a408783b */ /* 0x002e700000000200 */
[----:B------:R-:W2:Y:S08]  /*17e80*/  LDSM.16.M88.4 R16, [R164+0x1400] ;  /* 0x00140000a410783b */ /* 0x000eb00000000200 */
[----:B------:R-:W5:Y:S08]  /*17e90*/  LDSM.16.M88.4 R24, [R164+0x1800] ;  /* 0x00180000a418783b */ /* 0x000f700000000200 */
[----:B------:R-:W3:Y:S08]  /*17ea0*/  LDSM.16.M88.4 R32, [R164+0x1c00] ;  /* 0x001c0000a420783b */ /* 0x000ef00000000200 */
[----:B------:R-:W4:Y:S08]  /*17eb0*/  LDSM.16.M88.4 R40, [R164+0x2000] ;  /* 0x00200000a428783b */ /* 0x000f300000000200 */
[----:B------:R-:W4:Y:S01]  /*17ec0*/  LDSM.16.M88.4 R48, [R164+0x2400] ;  /* 0x00240000a430783b */ /* 0x000f220000000200 */
[C---:B-1----:R-:W-:Y:S07]  /*17ed0*/  HMMA.16816.F32 R4, R128.reuse, R8, RZ ;  /* 0x000000088004723c */ /* 0x042fee00000018ff */
[----:B------:R-:W1:Y:S01]  /*17ee0*/  LDSM.16.M88.4 R56, [R164+0x2800] ;  /* 0x00280000a438783b */ /* 0x000e620000000200 */
[C---:B------:R-:W-:Y:S07]  /*17ef0*/  HMMA.16816.F32 R8, R128.reuse, R10, RZ ;  /* 0x0000000a8008723c */ /* 0x040fee00000018ff */
[----:B------:R-:W1:Y:S01]  /*17f00*/  LDSM.16.M88.4 R64, [R164+0x2c00] ;  /* 0x002c0000a440783b */ /* 0x000e620000000200 */
[C---:B--2---:R-:W-:Y:S07]  /*17f10*/  HMMA.16816.F32 R12, R128.reuse, R16, RZ ;  /* 0x00000010800c723c */ /* 0x044fee00000018ff */
[----:B------:R-:W2:Y:S01]  /*17f20*/  LDSM.16.M88.4 R72, [R164+0x3000] ;  /* 0x00300000a448783b */ /* 0x000ea20000000200 */
[C---:B------:R-:W-:Y:S07]  /*17f30*/  HMMA.16816.F32 R16, R128.reuse, R18, RZ ;  /* 0x000000128010723c */ /* 0x040fee00000018ff */
[----:B------:R-:W2:Y:S01]  /*17f40*/  LDSM.16.M88.4 R80, [R164+0x3400] ;  /* 0x00340000a450783b */ /* 0x000ea20000000200 */
[C---:B-----5:R-:W-:Y:S07]  /*17f50*/  HMMA.16816.F32 R20, R128.reuse, R24, RZ ;  /* 0x000000188014723c */ /* 0x060fee00000018ff */
[----:B------:R-:W5:Y:S01]  /*17f60*/  LDSM.16.M88.4 R88, [R164+0x3800] ;  /* 0x00380000a458783b */ /* 0x000f620000000200 */
[C---:B------:R-:W-:Y:S07]  /*17f70*/  HMMA.16816.F32 R24, R128.reuse, R26, RZ ;  /* 0x0000001a8018723c */ /* 0x040fee00000018ff */
[----:B------:R-:W5:Y:S01]  /*17f80*/  LDSM.16.M88.4 R96, [R164+0x3c00] ;  /* 0x003c0000a460783b */ /* 0x000f620000000200 */
[C---:B---3--:R-:W-:Y:S07]  /*17f90*/  HMMA.16816.F32 R28, R128.reuse, R32, RZ ;  /* 0x00000020801c723c */ /* 0x048fee00000018ff */
[----:B------:R-:W3:Y:S01]  /*17fa0*/  LDSM.16.M88.4 R104, [R164+0x4000] ;  /* 0x00400000a468783b */ /* 0x000ee20000000200 */
[C---:B------:R-:W-:Y:S07]  /*17fb0*/  HMMA.16816.F32 R32, R128.reuse, R34, RZ ;  /* 0x000000228020723c */ /* 0x040fee00000018ff */
[----:B------:R-:W3:Y:S01]  /*17fc0*/  LDSM.16.M88.4 R112, [R164+0x4400] ;  /* 0x00440000a470783b */ /* 0x000ee20000000200 */
[C---:B----4-:R-:W-:Y:S07]  /*17fd0*/  HMMA.16816.F32 R36, R128.reuse, R40, RZ ;  /* 0x000000288024723c */ /* 0x050fee00000018ff */
[----:B------:R-:W4:Y:S01]  /*17fe0*/  LDSM.16.M88.4 R120, [R164+0x4800] ;  /* 0x00480000a478783b */ /* 0x000f220000000200 */
[C---:B------:R-:W-:Y:S07]  /*17ff0*/  HMMA.16816.F32 R40, R128.reuse, R42, RZ ;  /* 0x0000002a8028723c */ /* 0x040fee00000018ff */
[----:B------:R-:W4:Y:S01]  /*18000*/  LDSM.16.M88.4 R152, [R164+0x4c00] ;  /* 0x004c0000a498783b */ /* 0x000f220000000200 */
[C---:B------:R-:W-:Y:S07]  /*18010*/  HMMA.16816.F32 R44, R128.reuse, R48, RZ ;  /* 0x00000030802c723c */ /* 0x040fee00000018ff */
[----:B------:R-:W-:Y:S01]  /*18020*/  LDSM.16.M88.4 R156, [R156] ;  /* 0x000000009c9c783b */ /* 0x000fe20000000200 */
[C---:B------:R-:W-:Y:S07]  /*18030*/  HMMA.16816.F32 R48, R128.reuse, R50, RZ ;  /* 0x000000328030723c */ /* 0x040fee00000018ff */
[----:B------:R-:W4:Y:S01]  /*18040*/  LDSM.16.M88.4 R160, [R0+0x1000] ;  /* 0x0010000000a0783b */ /* 0x000f220000000200 */
[C---:B-1----:R-:W-:Y:S08]  /*18050*/  HMMA.16816.F32 R52, R128.reuse, R56, RZ ;  /* 0x000000388034723c */ /* 0x042ff000000018ff */
[C---:B------:R-:W-:Y:S08]  /*18060*/  HMMA.16816.F32 R56, R128.reuse, R58, RZ ;  /* 0x0000003a8038723c */ /* 0x040ff000000018ff */
[C---:B------:R-:W-:Y:S08]  /*18070*/  HMMA.16816.F32 R60, R128.reuse, R64, RZ ;  /* 0x00000040803c723c */ /* 0x040ff000000018ff */
[C---:B------:R-:W-:Y:S08]  /*18080*/  HMMA.16816.F32 R64, R128.reuse, R66, RZ ;  /* 0x000000428040723c */ /* 0x040ff000000018ff */
[C---:B--2---:R-:W-:Y:S08]  /*18090*/  HMMA.16816.F32 R68, R128.reuse, R72, RZ ;  /* 0x000000488044723c */ /* 0x044ff000000018ff */
[C---:B------:R-:W-:Y:S08]  /*180a0*/  HMMA.16816.F32 R72, R128.reuse, R74, RZ ;  /* 0x0000004a8048723c */ /* 0x040ff000000018ff */
[C---:B------:R-:W-:Y:S08]  /*180b0*/  HMMA.16816.F32 R76, R128.reuse, R80, RZ ;  /* 0x00000050804c723c */ /* 0x040ff000000018ff */
[C---:B------:R-:W-:Y:S08]  /*180c0*/  HMMA.16816.F32 R80, R128.reuse, R82, RZ ;  /* 0x000000528050723c */ /* 0x040ff000000018ff */
[C---:B-----5:R-:W-:Y:S08]  /*180d0*/  HMMA.16816.F32 R84, R128.reuse, R88, RZ ;  /* 0x000000588054723c */ /* 0x060ff000000018ff */
[C---:B------:R-:W-:Y:S08]  /*180e0*/  HMMA.16816.F32 R88, R128.reuse, R90, RZ ;  /* 0x0000005a8058723c */ /* 0x040ff000000018ff */
[C---:B------:R-:W-:Y:S08]  /*180f0*/  HMMA.16816.F32 R92, R128.reuse, R96, RZ ;  /* 0x00000060805c723c */ /* 0x040ff000000018ff */
[C---:B------:R-:W-:Y:S08]  /*18100*/  HMMA.16816.F32 R96, R128.reuse, R98, RZ ;  /* 0x000000628060723c */ /* 0x040ff000000018ff */
[C---:B---3--:R-:W-:Y:S08]  /*18110*/  HMMA.16816.F32 R100, R128.reuse, R104, RZ ;  /* 0x000000688064723c */ /* 0x048ff000000018ff */
[C---:B------:R-:W-:Y:S08]  /*18120*/  HMMA.16816.F32 R104, R128.reuse, R106, RZ ;  /* 0x0000006a8068723c */ /* 0x040ff000000018ff */
[C---:B------:R-:W-:Y:S08]  /*18130*/  HMMA.16816.F32 R108, R128.reuse, R112, RZ ;  /* 0x00000070806c723c */ /* 0x040ff000000018ff */
[C---:B------:R-:W-:Y:S08]  /*18140*/  HMMA.16816.F32 R112, R128.reuse, R114, RZ ;  /* 0x000000728070723c */ /* 0x040ff000000018ff */
[C---:B----4-:R-:W-:Y:S08]  /*18150*/  HMMA.16816.F32 R116, R128.reuse, R120, RZ ;  /* 0x000000788074723c */ /* 0x050ff000000018ff */
[C---:B------:R-:W-:Y:S08]  /*18160*/  HMMA.16816.F32 R120, R128.reuse, R122, RZ ;  /* 0x0000007a8078723c */ /* 0x040ff000000018ff */
[C---:B------:R-:W-:Y:S08]  /*18170*/  HMMA.16816.F32 R124, R128.reuse, R152, RZ ;  /* 0x00000098807c723c */ /* 0x040ff000000018ff */
[----:B------:R-:W-:Y:S01]  /*18180*/  HMMA.16816.F32 R128, R128, R154, RZ ;  /* 0x0000009a8080723c */ /* 0x000fe200000018ff */
[----:B------:R-:W1:Y:S07]  /*18190*/  LDSM.16.M88.4 R152, [R0+0x1400] ;  /* 0x001400000098783b */ /* 0x000e6e0000000200 */
[C---:B------:R-:W-:Y:S08]  /*181a0*/  HMMA.16816.F32 R4, R156.reuse, R160, R4 ;  /* 0x000000a09c04723c */ /* 0x040ff00000001804 */
[C---:B------:R-:W-:Y:S11]  /*181b0*/  HMMA.16816.F32 R8, R156.reuse, R162, R8 ;  /* 0x000000a29c08723c */ /* 0x040ff60000001808 */
[----:B------:R-:W-:Y:S01]  /*181c0*/  FMUL.FTZ R4, R4, UR5 ;  /* 0x0000000504047c20 */ /* 0x000fe20008410000 */
[----:B------:R-:W-:Y:S01]  /*181d0*/  FMUL.FTZ R5, R5, UR5 ;  /* 0x0000000505057c20 */ /* 0x000fe20008410000 */
[----:B------:R-:W-:Y:S01]  /*181e0*/  FMUL.FTZ R6, R6, UR5 ;  /* 0x0000000506067c20 */ /* 0x000fe20008410000 */
[----:B------:R-:W-:Y:S01]  /*181f0*/  FMUL.FTZ R7, R7, UR5 ;  /* 0x0000000507077c20 */ /* 0x000fe20008410000 */
[----:B------:R-:W2:Y:S04]  /*18200*/  MUFU.TANH R174, R4 ;  /* 0x0000000400ae7308 */ /* 0x000ea80000002400 */
[----:B------:R-:W-:Y:S01]  /*18210*/  FMUL.FTZ R8, R8, UR5 ;  /* 0x0000000508087c20 */ /* 0x000fe20008410000 */
[----:B------:R-:W-:Y:S01]  /*18220*/  FMUL.FTZ R9, R9, UR5 ;  /* 0x0000000509097c20 */ /* 0x000fe20008410000 */
[----:B------:R-:W-:Y:S01]  /*18230*/  FMUL.FTZ R10, R10, UR5 ;  /* 0x000000050a0a7c20 */ /* 0x000fe20008410000 */
[----:B------:R-:W-:Y:S03]  /*18240*/  FMUL.FTZ R11, R11, UR5 ;  /* 0x000000050b0b7c20 */ /* 0x000fe60008410000 */
[----:B------:R-:W3:Y:S01]  /*18250*/  MUFU.TANH R173, R5 ;  /* 0x0000000500ad7308 */ /* 0x000ee20000002400 */
[C---:B-1----:R-:W-:Y:S09]  /*18260*/  HMMA.16816.F32 R12, R156.reuse, R152, R12 ;  /* 0x000000989c0c723c */ /* 0x042ff2000000180c */
[----:B------:R-:W1:Y:S01]  /*18270*/  MUFU.TANH R172, R6 ;  /* 0x0000000600ac7308 */ /* 0x000e620000002400 */
[C---:B------:R-:W-:Y:S09]  /*18280*/  HMMA.16816.F32 R16, R156.reuse, R154, R16 ;  /* 0x0000009a9c10723c */ /* 0x040ff20000001810 */
[----:B------:R4:W1:Y:S01]  /*18290*/  MUFU.TANH R171, R7 ;  /* 0x0000000700ab7308 */ /* 0x0008620000002400 */
[----:B------:R-:W-:Y:S01]  /*182a0*/  FMUL.FTZ R14, R14, UR5 ;  /* 0x000000050e0e7c20 */ /* 0x000fe20008410000 */
[----:B------:R-:W-:Y:S01]  /*182b0*/  FMUL.FTZ R15, R15, UR5 ;  /* 0x000000050f0f7c20 */ /* 0x000fe20008410000 */
[----:B------:R-:W-:Y:S07]  /*182c0*/  FMUL.FTZ R12, R12, UR5 ;  /* 0x000000050c0c7c20 */ /* 0x000fee0008410000 */
[----:B------:R-:W1:Y:S01]  /*182d0*/  MUFU.TANH R178, R8 ;  /* 0x0000000800b27308 */ /* 0x000e620000002400 */
[----:B------:R-:W-:Y:S01]  /*182e0*/  FMUL.FTZ R13, R13, UR5 ;  /* 0x000000050d0d7c20 */ /* 0x000fe20008410000 */
[----:B------:R-:W-:Y:S01]  /*182f0*/  FMUL.FTZ R18, R18, UR5 ;  /* 0x0000000512127c20 */ /* 0x000fe20008410000 */
[----:B------:R-:W-:Y:S01]  /*18300*/  FMUL.FTZ R19, R19, UR5 ;  /* 0x0000000513137c20 */ /* 0x000fe20008410000 */
[----:B------:R-:W-:Y:S06]  /*18310*/  FMUL.FTZ R17, R17, UR5 ;  /* 0x0000000511117c20 */ /* 0x000fec0008410000 */
[----:B------:R-:W1:Y:S01]  /*18320*/  MUFU.TANH R177, R9 ;  /* 0x0000000900b17308 */ /* 0x000e620000002400 */
[----:B----4-:R-:W4:Y:S01]  /*18330*/  LDSM.16.M88.4 R4, [R0+0x1800] ;  /* 0x001800000004783b */ /* 0x010f220000000200 */
[----:B------:R-:W-:Y:S08]  /*18340*/  FMUL.FTZ R16, R16, UR5 ;  /* 0x0000000510107c20 */ /* 0x000ff00008410000 */
[----:B------:R-:W1:Y:S10]  /*18350*/  MUFU.TANH R176, R10 ;  /* 0x0000000a00b07308 */ /* 0x000e740000002400 */
[----:B------:R5:W1:Y:S10]  /*18360*/  MUFU.TANH R175, R11 ;  /* 0x0000000b00af7308 */ /* 0x000a740000002400 */
[----:B------:R-:W1:Y:S10]  /*18370*/  MUFU.TANH R154, R18 ;  /* 0x00000012009a7308 */ /* 0x000e740000002400 */
[----:B------:R-:W1:Y:S01]  /*18380*/  MUFU.TANH R153, R19 ;  /* 0x0000001300997308 */ /* 0x000e620000002400 */
[----:B-----5:R-:W5:Y:S09]  /*18390*/  LDSM.16.M88.4 R8, [R0+0x1c00] ;  /* 0x001c00000008783b */ /* 0x020f720000000200 */
[----:B------:R-:W1:Y:S01]  /*183a0*/  MUFU.TANH R155, R17 ;  /* 0x00000011009b7308 */ /* 0x000e620000002400 */
[C---:B----4-:R-:W-:Y:S09]  /*183b0*/  HMMA.16816.F32 R20, R156.reuse, R4, R20 ;  /* 0x000000049c14723c */ /* 0x050ff20000001814 */
[----:B------:R-:W4:Y:S01]  /*183c0*/  MUFU.TANH R160, R16 ;  /* 0x0000001000a07308 */ /* 0x000f220000002400 */
[C---:B------:R-:W-:Y:S01]  /*183d0*/  HMMA.16816.F32 R24, R156.reuse, R6, R24 ;  /* 0x000000069c18723c */ /* 0x040fe20000001818 */
[----:B------:R-:W2:Y:S08]  /*183e0*/  LDSM.16.M88.4 R4, [R0+0x2000] ;  /* 0x002000000004783b */ /* 0x000eb00000000200 */
[----:B------:R-:W1:Y:S01]  /*183f0*/  MUFU.TANH R162, R14 ;  /* 0x0000000e00a27308 */ /* 0x000e620000002400 */
        /* <DEDUP_REMOVED lines=9> */
[----:B------:R4:W1:Y:S01]  /*18490*/  MUFU.TANH R18, R22 ;  /* 0x0000001600127308 */ /* 0x0008620000002400 */
[C---:B-----5:R-:W-:Y:S09]  /*184a0*/  HMMA.16816.F32 R28, R156.reuse, R8, R28 ;  /* 0x000000089c1c723c */ /* 0x060ff2000000181c */
[----:B------:R-:W1:Y:S01]  /*184b0*/  MUFU.TANH R17, R23 ;  /* 0x0000001700117308 */ /* 0x000e620000002400 */
[C---:B------:R-:W-:Y:S01]  /*184c0*/  HMMA.16816.F32 R32, R156.reuse, R10, R32 ;  /* 0x0000000a9c20723c */ /* 0x040fe20000001820 */
[----:B------:R-:W5:Y:S08]  /*184d0*/  LDSM.16.M88.4 R8, [R0+0x2400] ;  /* 0x002400000008783b */ /* 0x000f700000000200 */
[----:B------:R-:W1:Y:S01]  /*184e0*/  MUFU.TANH R161, R15 ;  /* 0x0000000f00a17308 */ /* 0x000e620000002400 */
[C---:B--2---:R-:W-:Y:S03]  /*184f0*/  HMMA.16816.F32 R36, R156.reuse, R4, R36 ;  /* 0x000000049c24723c */ /* 0x044fe60000001824 */
[----:B------:R-:W-:Y:S01]  /*18500*/  FMUL.FTZ R28, R28, UR5 ;  /* 0x000000051c1c7c20 */ /* 0x000fe20008410000 */
[----:B------:R-:W-:Y:S01]  /*18510*/  FMUL.FTZ R29, R29, UR5 ;  /* 0x000000051d1d7c20 */ /* 0x000fe20008410000 */
[----:B------:R-:W-:Y:S04]  /*18520*/  FMUL.FTZ R30, R30, UR5 ;  /* 0x000000051e1e7c20 */ /* 0x000fe80008410000 */
[----:B------:R-:W2:Y:S01]  /*18530*/  MUFU.TANH R16, R24 ;  /* 0x0000001800107308 */ /* 0x000ea20000002400 */
[----:B------:R-:W-:Y:S01]  /*18540*/  FMUL.FTZ R31, R31, UR5 ;  /* 0x000000051f1f7c20 */ /* 0x000fe20008410000 */
[C---:B------:R-:W-:Y:S01]  /*18550*/  HMMA.16816.F32 R40, R156.reuse, R6, R40 ;  /* 0x000000069c28723c */ /* 0x040fe20000001828 */
[----:B------:R-:W3:Y:S02]  /*18560*/  LDSM.16.M88.4 R4, [R0+0x2800] ;  /* 0x002800000004783b */ /* 0x000ee40000000200 */
[----:B------:R-:W-:Y:S01]  /*18570*/  FMUL.FTZ R32, R32, UR5 ;  /* 0x0000000520207c20 */ /* 0x000fe20008410000 */
[----:B------:R-:W-:Y:S01]  /*18580*/  FMUL.FTZ R33, R33, UR5 ;  /* 0x0000000521217c20 */ /* 0x000fe20008410000 */
[----:B------:R-:W-:Y:S03]  /*18590*/  FMUL.FTZ R34, R34, UR5 ;  /* 0x0000000522227c20 */ /* 0x000fe60008410000 */
        /* <DEDUP_REMOVED lines=11> */
[----:B------:R-:W-:Y:S01]  /*18650*/  FMUL.FTZ R43, R43, UR5 ;  /* 0x000000052b2b7c20 */ /* 0x000fe20008410000 */
[C---:B-----5:R-:W-:Y:S08]  /*18660*/  HMMA.16816.F32 R44, R156.reuse, R8, R44 ;  /* 0x000000089c2c723c */ /* 0x060ff0000000182c */
[----:B------:R-:W1:Y:S01]  /*18670*/  MUFU.TANH R25, R25 ;  /* 0x0000001900197308 */ /* 0x000e620000002400 */
[C---:B------:R-:W-:Y:S01]  /*18680*/  HMMA.16816.F32 R48, R156.reuse, R10, R48 ;  /* 0x0000000a9c30723c */ /* 0x040fe20000001830 */
[----:B------:R-:W5:Y:S08]  /*18690*/  LDSM.16.M88.4 R8, [R0+0x2c00] ;  /* 0x002c00000008783b */ /* 0x000f700000000200 */
[----:B------:R-:W1:Y:S01]  /*186a0*/  MUFU.TANH R15, R26 ;  /* 0x0000001a000f7308 */ /* 0x000e620000002400 */
[C---:B---3--:R-:W-:Y:S03]  /*186b0*/  HMMA.16816.F32 R52, R156.reuse, R4, R52 ;  /* 0x000000049c34723c */ /* 0x048fe60000001834 */
[----:B------:R-:W-:Y:S01]  /*186c0*/  FMUL.FTZ R44, R44, UR5 ;  /* 0x000000052c2c7c20 */ /* 0x000fe20008410000 */
[----:B------:R-:W-:Y:S05]  /*186d0*/  FMUL.FTZ R45, R45, UR5 ;  /* 0x000000052d2d7c20 */ /* 0x000fea0008410000 */
[----:B------:R-:W3:Y:S01]  /*186e0*/  MUFU.TANH R14, R27 ;  /* 0x0000001b000e7308 */ /* 0x000ee20000002400 */
[----:B------:R-:W-:Y:S01]  /*186f0*/  FMUL.FTZ R46, R46, UR5 ;  /* 0x000000052e2e7c20 */ /* 0x000fe20008410000 */
[----:B------:R-:W-:Y:S01]  /*18700*/  FMUL.FTZ R47, R47, UR5 ;  /* 0x000000052f2f7c20 */ /* 0x000fe20008410000 */
[C---:B------:R-:W-:Y:S01]  /*18710*/  HMMA.16816.F32 R56, R156.reuse, R6, R56 ;  /* 0x000000069c38723c */ /* 0x040fe20000001838 */
[----:B------:R-:W4:Y:S02]  /*18720*/  LDSM.16.M88.4 R4, [R0+0x3000] ;  /* 0x003000000004783b */ /* 0x000f240000000200 */
        /* <DEDUP_REMOVED lines=17> */
[C---:B------:R-:W-:Y:S01]  /*18840*/  HMMA.16816.F32 R64, R156.reuse, R10, R64 ;  /* 0x0000000a9c40723c */ /* 0x040fe20000001840 */
[----:B------:R-:W5:Y:S08]  /*18850*/  LDSM.16.M88.4 R8, [R0+0x3400] ;  /* 0x003400000008783b */ /* 0x000f700000000200 */
[----:B------:R-:W1:Y:S01]  /*18860*/  MUFU.TANH R32, R32 ;  /* 0x0000002000207308 */ /* 0x000e620000002400 */
[C---:B----4-:R-:W-:Y:S03]  /*18870*/  HMMA.16816.F32 R68, R156.reuse, R4, R68 ;  /* 0x000000049c44723c */ /* 0x050fe60000001844 */
[----:B------:R-:W-:Y:S06]  /*18880*/  FMUL.FTZ R60, R60, UR5 ;  /* 0x000000053c3c7c20 */ /* 0x000fec0008410000 */
[----:B------:R-:W4:Y:S01]  /*18890*/  MUFU.TANH R33, R33 ;  /* 0x0000002100217308 */ /* 0x000f220000002400 */
[----:B------:R-:W-:Y:S01]  /*188a0*/  FMUL.FTZ R61, R61, UR5 ;  /* 0x000000053d3d7c20 */ /* 0x000fe20008410000 */
[----:B------:R-:W-:Y:S01]  /*188b0*/  FMUL.FTZ R62, R62, UR5 ;  /* 0x000000053e3e7c20 */ /* 0x000fe20008410000 */
[----:B------:R-:W-:Y:S01]  /*188c0*/  FMUL.FTZ R63, R63, UR5 ;  /* 0x000000053f3f7c20 */ /* 0x000fe20008410000 */
[C---:B------:R-:W-:Y:S01]  /*188d0*/  HMMA.16816.F32 R72, R156.reuse, R6, R72 ;  /* 0x000000069c48723c */ /* 0x040fe20000001848 */
[----:B------:R-:W2:Y:S02]  /*188e0*/  LDSM.16.M88.4 R4, [R0+0x3800] ;  /* 0x003800000004783b */ /* 0x000ea40000000200 */
        /* <DEDUP_REMOVED lines=15> */
[C---:B-----5:R-:W-:Y:S06]  /*189e0*/  HMMA.16816.F32 R76, R156.reuse, R8, R76 ;  /* 0x000000089c4c723c */ /* 0x060fec000000184c */
[----:B------:R-:W1:Y:S02]  /*189f0*/  MUFU.TANH R37, R37 ;  /* 0x0000002500257308 */ /* 0x000e640000002400 */
[C---:B------:R-:W-:Y:S01]  /*18a00*/  HMMA.16816.F32 R80, R156.reuse, R10, R80 ;  /* 0x0000000a9c50723c */ /* 0x040fe20000001850 */
[----:B------:R-:W5:Y:S07]  /*18a10*/  LDSM.16.M88.4 R8, [R0+0x3c00] ;  /* 0x003c00000008783b */ /* 0x000f6e0000000200 */
[----:B------:R-:W1:Y:S01]  /*18a20*/  MUFU.TANH R38, R38 ;  /* 0x0000002600267308 */ /* 0x000e620000002400 */
        /* <DEDUP_REMOVED lines=24> */
[----:B------:R-:W1:Y:S03]  /*18bb0*/  MUFU.TANH R43, R43 ;  /* 0x0000002b002b7308 */ /* 0x000e660000002400 */
[C---:B------:R-:W-:Y:S01]  /*18bc0*/  HMMA.16816.F32 R96, R156.reuse, R10, R96 ;  /* 0x0000000a9c60723c */ /* 0x040fe20000001860 */
[----:B------:R-:W5:Y:S06]  /*18bd0*/  LDSM.16.M88.4 R8, [R0+0x4400] ;  /* 0x004400000008783b */ /* 0x000f6c0000000200 */
[----:B------:R-:W1:Y:S01]  /*18be0*/  MUFU.TANH R44, R44 ;  /* 0x0000002c002c7308 */ /* 0x000e620000002400 */
[C---:B---3--:R-:W-:Y:S09]  /*18bf0*/  HMMA.16816.F32 R100, R156.reuse, R4, R100 ;  /* 0x000000049c64723c */ /* 0x048ff20000001864 */
[----:B------:R-:W3:Y:S01]  /*18c00*/  MUFU.TANH R45, R45 ;  /* 0x0000002d002d7308 */ /* 0x000ee20000002400 */
[----:B------:R-:W-:Y:S01]  /*18c10*/  FMUL.FTZ R92, R92, UR5 ;  /* 0x000000055c5c7c20 */ /* 0x000fe20008410000 */
[----:B------:R-:W-:Y:S01]  /*18c20*/  FMUL.FTZ R93, R93, UR5 ;  /* 0x000000055d5d7c20 */ /* 0x000fe20008410000 */
[----:B------:R-:W-:Y:S01]  /*18c30*/  FMUL.FTZ R94, R94, UR5 ;  /* 0x000000055e5e7c20 */ /* 0x000fe20008410000 */
[----:B------:R-:W-:Y:S01]  /*18c40*/  FMUL.FTZ R95, R95, UR5 ;  /* 0x000000055f5f7c20 */ /* 0x000fe20008410000 */
[C---:B------:R-:W-:Y:S01]  /*18c50*/  HMMA.16816.F32 R104, R156.reuse, R6, R104 ;  /* 0x000000069c68723c */ /* 0x040fe20000001868 */
[----:B------:R-:W4:Y:S04]  /*18c60*/  LDSM.16.M88.4 R4, [R0+0x4800] ;  /* 0x004800000004783b */ /* 0x000f280000000200 */
        /* <DEDUP_REMOVED lines=20> */
[----:B------:R-:W-:Y:S09]  /*18db0*/  DEPBAR.LE SB0, 0x0 ;  /* 0x000080000000791a */ /* 0x000ff20000000000 */
[----:B------:R-:W1:Y:S01]  /*18dc0*/  MUFU.TANH R51, R51 ;  /* 0x0000003300337308 */ /* 0x000e620000002400 */
[----:B------:R-:W-:Y:S01]  /*18dd0*/  BAR.SYNC.DEFER_BLOCKING 0x0 ;  /* 0x0000000000007b1d */ /* 0x000fe20000010000 */
[C---:B----4-:R-:W-:Y:S05]  /*18de0*/  HMMA.16816.F32 R116, R156.reuse, R4, R116 ;  /* 0x000000049c74723c */ /* 0x050fea0000001874 */
[----:B------:R-:W-:Y:S03]  /*18df0*/  FMUL.FTZ R108, R108, UR5 ;  /* 0x000000056c6c7c20 */ /* 0x000fe60008410000 */
[----:B------:R-:W4:Y:S01]  /*18e00*/  MUFU.TANH R52, R52 ;  /* 0x0000003400347308 */ /* 0x000f220000002400 */
[----:B------:R-:W-:Y:S01]  /*18e10*/  FMUL.FTZ R109, R109, UR5 ;  /* 0x000000056d6d7c20 */ /* 0x000fe20008410000 */
[C---:B------:R-:W-:Y:S03]  /*18e20*/  HMMA.16816.F32 R120, R156.reuse, R6, R120 ;  /* 0x000000069c78723c */ /* 0x040fe60000001878 */
[----:B------:R-:W-:Y:S01]  /*18e30*/  FMUL.FTZ R110, R110, UR5 ;  /* 0x000000056e6e7c20 */ /* 0x000fe20008410000 */
[----:B------:R-:W-:Y:S01]  /*18e40*/  FMUL.FTZ R111, R111, UR5 ;  /* 0x000000056f6f7c20 */ /* 0x000fe20008410000 */
[----:B------:R-:W-:Y:S03]  /*18e50*/  FMUL.FTZ R112, R112, UR5 ;  /* 0x0000000570707c20 */ /* 0x000fe60008410000 */
[----:B------:R-:W1:Y:S01]  /*18e60*/  MUFU.TANH R53, R53 ;  /* 0x0000003500357308 */ /* 0x000e620000002400 */
[----:B------:R-:W-:Y:S01]  /*18e70*/  FMUL.FTZ R113, R113, UR5 ;  /* 0x0000000571717c20 */ /* 0x000fe20008410000 */
[----:B------:R-:W-:Y:S01]  /*18e80*/  FMUL.FTZ R114, R114, UR5 ;  /* 0x0000000572727c20 */ /* 0x000fe20008410000 */
[----:B------:R-:W-:Y:S01]  /*18e90*/  FMUL.FTZ R115, R115, UR5 ;  /* 0x0000000573737c20 */ /* 0x000fe20008410000 */
[----:B------:R-:W-:Y:S01]  /*18ea0*/  FMUL.FTZ R116, R116, UR5 ;  /* 0x0000000574747c20 */ /* 0x000fe20008410000 */
[----:B------:R-:W-:Y:S01]  /*18eb0*/  FMUL.FTZ R117, R117, UR5 ;  /* 0x0000000575757c20 */ /* 0x000fe20008410000 */
[----:B------:R-:W-:Y:S04]  /*18ec0*/  FMUL.FTZ R118, R118, UR5 ;  /* 0x0000000576767c20 */ /* 0x000fe80008410000 */
[----:B------:R-:W1:Y:S01]  /*18ed0*/  MUFU.TANH R54, R54 ;  /* 0x0000003600367308 */ /* 0x000e620000002400 */
[----:B------:R-:W-:Y:S01]  /*18ee0*/  FMUL.FTZ R119, R119, UR5 ;  /* 0x0000000577777c20 */ /* 0x000fe20008410000 */
[----:B------:R-:W-:Y:S01]  /*18ef0*/  FMUL.FTZ R120, R120, UR5 ;  /* 0x0000000578787c20 */ /* 0x000fe20008410000 */
[----:B------:R-:W-:Y:S01]  /*18f00*/  FMUL.FTZ R121, R121, UR5 ;  /* 0x0000000579797c20 */ /* 0x000fe20008410000 */
[C---:B-----5:R-:W-:Y:S06]  /*18f10*/  HMMA.16816.F32 R124, R156.reuse, R8, R124 ;  /* 0x000000089c7c723c */ /* 0x060fec000000187c */
[----:B------:R-:W1:Y:S01]  /*18f20*/  MUFU.TANH R55, R55 ;  /* 0x0000003700377308 */ /* 0x000e620000002400 */
[----:B------:R-:W-:Y:S01]  /*18f30*/  FMUL.FTZ R122, R122, UR5 ;  /* 0x000000057a7a7c20 */ /* 0x000fe20008410000 */
[----:B------:R-:W-:Y:S01]  /*18f40*/  FMUL.FTZ R123, R123, UR5 ;  /* 0x000000057b7b7c20 */ /* 0x000fe20008410000 */
        /* <DEDUP_REMOVED lines=10> */
[----:B------:R-:W-:Y:S07]  /*18ff0*/  FMUL.FTZ R129, R129, UR5 ;  /* 0x0000000581817c20 */ /* 0x000fee0008410000 */
[----:B------:R5:W1:Y:S10]  /*19000*/  MUFU.TANH R23, R0 ;  /* 0x0000000000177308 */ /* 0x000a740000002400 */
[----:B------:R-:W1:Y:S10]  /*19010*/  MUFU.TANH R59, R59 ;  /* 0x0000003b003b7308 */ /* 0x000e740000002400 */
[----:B------:R-:W1:Y:S01]  /*19020*/  MUFU.TANH R60, R60 ;  /* 0x0000003c003c7308 */ /* 0x000e620000002400 */
[----:B-----5:R-:W-:Y:S09]  /*19030*/  FMUL.FTZ R0, R131, UR5 ;  /* 0x0000000583007c20 */ /* 0x020ff20008410000 */
        /* <DEDUP_REMOVED lines=69> */
[----:B------:R1:W1:Y:S01]  /*19490*/  MUFU.TANH R24, R0 ;  /* 0x0000000000187308 */ /* 0x0002620000002400 */
[----:B--234-:R-:W-:Y:S05]  /*194a0*/  @!P3 BRA `(.L_x_912) ;  /* 0x00000008002cb947 */ /* 0x01cfea0003800000 */
[----:B------:R-:W2:Y:S08]  /*194b0*/  LDC.64 R2, c[0x0][0x4e0] ;  /* 0x00013800ff027b82 */ /* 0x000eb00000000a00 */
[----:B------:R-:W3:Y:S01]  /*194c0*/  LDC R12, c[0x0][0x3bc] ;  /* 0x0000ef00ff0c7b82 */ /* 0x000ee20000000800 */
[----:B--2---:R-:W-:Y:S04]  /*194d0*/  ISETP.NE.U32.AND P2, PT, R2, RZ, PT ;  /* 0x000000ff0200720c */ /* 0x004fe80003f45070 */
[----:B------:R-:W-:Y:S11]  /*194e0*/  ISETP.NE.AND.EX P2, PT, R3, RZ, PT, P2 ;  /* 0x000000ff0300720c */ /* 0x000ff60003f45320 */
[----:B------:R-:W-:Y:S02]  /*194f0*/  @!UPT UIADD3 URZ, UPT, UPT, URZ, URZ, URZ ;  /* 0x000000fffffff290 */ /* 0x000fe4000fffe0ff */
[----:B------:R-:W2:Y:S01]  /*19500*/  @!P2 LDC R2, c[0x0][0x3b8] ;  /* 0x0000ee00ff02ab82 */ /* 0x000ea20000000800 */
[----:B-1----:R-:W-:Y:S05]  /*19510*/  @!P2 IMAD.MOV.U32 R0, RZ, RZ, RZ ;  /* 0x000000ffff00a224 */ /* 0x002fea00078e00ff */
        /* <DEDUP_REMOVED lines=36> */
[----:B------:R-:W-:Y:S02]  /*19760*/  ISETP.GE.AND P3, PT, R6, RZ, PT ;  /* 0x000000ff0600720c */ /* 0x000fe40003f66270 */
[----:B------:R-:W-:Y:S02]  /*19770*/  ISETP.GE.U32.AND P6, PT, R3, R9, PT ;  /* 0x000000090300720c */ /* 0x000fe40003fc6070 */
[----:B------:R-:W-:Y:S02]  /*19780*/  P2R R3, PR, RZ, 0x20 ;  /* 0x00000020ff037803 */ /* 0x000fe40000000000 */
[----:B------:R-:W-:Y:S02]  /*19790*/  ISETP.GE.AND P5, PT, R7, RZ, PT ;  /* 0x000000ff0700720c */ /* 0x000fe40003fa6270 */
[----:B------:R-:W-:Y:S02]  /*197a0*/  ISETP.NE.AND P4, PT, R3, RZ, PT ;  /* 0x000000ff0300720c */ /* 0x000fe40003f85270 */
[----:B------:R-:W-:Y:S05]  /*197b0*/  LOP3.LUT R3, RZ, R10, RZ, 0x33, !PT ;  /* 0x0000000aff037212 */ /* 0x000fea00078e33ff */
        /* <DEDUP_REMOVED lines=12> */
[----:B------:R1:W2:Y:S02]  /*19880*/  LDG.E R8, desc[UR6][R4.64] ;  /* 0x0000000604087981 */ /* 0x0002a4000c1e1900 */
[----:B------:R-:W-:Y:S02]  /*19890*/  IMAD R0, R0, R10, -0x100 ;  /* 0xffffff0000007424 */ /* 0x000fe400078e020a */
[----:B------:R3:W2:Y:S03]  /*198a0*/  LDG.E R7, desc[UR6][R2.64] ;  /* 0x0000000602077981 */ /* 0x0006a6000c1e1900 */
[----:B-1----:R-:W-:Y:S01]  /*198b0*/  SHF.R.S32.HI R4, RZ, 0x1f, R0 ;  /* 0x0000001fff047819 */ /* 0x002fe20000011400 */
[----:B---3--:R-:W1:Y:S04]  /*198c0*/  LDC.64 R2, c[0x0][0x3b8] ;  /* 0x0000ee00ff027b82 */ /* 0x008e680000000a00 */
[-C--:B-1----:R-:W-:Y:S02]  /*198d0*/  IMAD R6, R4, R2.reuse, RZ ;  /* 0x0000000204067224 */ /* 0x082fe400078e02ff */
[C---:B------:R-:W-:Y:S04]  /*198e0*/  IMAD.WIDE.U32 R4, R0.reuse, R2, RZ ;  /* 0x0000000200047225 */ /* 0x040fe800078e00ff */
[----:B------:R-:W-:Y:S05]  /*198f0*/  IMAD R3, R0, R3, R6 ;  /* 0x0000000300037224 */ /* 0x000fea00078e0206 */
[----:B------:R-:W-:Y:S01]  /*19900*/  IADD3 R5, PT, PT, R5, R3, RZ ;  /* 0x0000000305057210 */ /* 0x000fe20007ffe0ff */
[----:B--2---:R-:W-:Y:S04]  /*19910*/  IMAD.IADD R7, R8, 0x1, -R7 ;  /* 0x0000000108077824 */ /* 0x004fe800078e0a07 */
[C---:B------:R-:W-:Y:S01]  /*19920*/  IMAD.WIDE.U32 R4, R7.reuse, UR8, R4 ;  /* 0x0000000807047c25 */ /* 0x040fe2000f8e0004 */
[----:B------:R-:W-:Y:S02]  /*19930*/  SHF.R.S32.HI R0, RZ, 0x1f, R7 ;  /* 0x0000001fff007819 */ /* 0x000fe40000011407 */
[----:B------:R-:W-:Y:S03]  /*19940*/  LEA R222, P3, R4, R222, 0x1 ;  /* 0x000000de04de7211 */ /* 0x000fe600078608ff */
[----:B------:R-:W-:Y:S04]  /*19950*/  IMAD R0, R0, UR8, RZ ;  /* 0x0000000800007c24 */ /* 0x000fe8000f8e02ff */
[----:B------:R-:W-:Y:S04]  /*19960*/  IMAD R0, R7, UR9, R0 ;  /* 0x0000000907007c24 */ /* 0x000fe8000f8e0200 */
[----:B------:R-:W-:Y:S05]  /*19970*/  IMAD.IADD R0, R5, 0x1, R0 ;  /* 0x0000000105007824 */ /* 0x000fea00078e0200 */
[----:B------:R-:W-:Y:S07]  /*19980*/  LEA.HI.X R219, R4, R219, R0, 0x1, P3 ;  /* 0x000000db04db7211 */ /* 0x000fee00018f0c00 */
.L_x_913:
[C---:B------:R-:W-:Y:S01]  /*19990*/  IMAD.SHL.U32 R0, R2.reuse, 0x20, RZ ;  /* 0x0000002002007824 */ /* 0x040fe200078e00ff */
[C-C-:B------:R-:W-:Y:S01]  /*199a0*/  SHF.L.U64.HI R3, R2.reuse, 0x5, R12.reuse ;  /* 0x0000000502037819 */ /* 0x140fe2000001020c */
[C---:B------:R-:W-:Y:S01]  /*199b0*/  IMAD.SHL.U32 R13, R2.reuse, 0x40, RZ ;  /* 0x00000040020d7824 */ /* 0x040fe200078e00ff */
[----:B------:R-:W-:Y:S01]  /*199c0*/  SHF.L.U64.HI R12, R2, 0x6, R12 ;  /* 0x00000006020c7819 */ /* 0x000fe2000001020c */
[----:B------:R-:W-:Y:S01]  /*199d0*/  @!P1 IMAD.MOV.U32 R2, RZ, RZ, R222 ;  /* 0x000000ffff029224 */ /* 0x000fe200078e00de */
[C---:B------:R-:W-:Y:S04]  /*199e0*/  LEA R4, P4, R0.reuse, R222, 0x1 ;  /* 0x000000de00047211 */ /* 0x040fe800078808ff */
[----:B------:R-:W-:Y:S01]  /*199f0*/  LEA.HI.X R5, R0, R219, R3, 0x1, P4 ;  /* 0x000000db00057211 */ /* 0x000fe200020f0c03 */
[----:B------:R-:W-:Y:S01]  /*19a00*/  @!P1 IMAD.MOV.U32 R3, RZ, RZ, R219 ;  /* 0x000000ffff039224 */ /* 0x000fe200078e00db */
[----:B------:R-:W-:Y:S04]  /*19a10*/  IADD3 R10, P3, PT, R13, R4, RZ ;  /* 0x000000040d0a7210 */ /* 0x000fe80007f7e0ff */
[----:B------:R-:W-:Y:S01]  /*19a20*/  @!PT LDS RZ, [RZ] ;  /* 0x00000000fffff984 */ /* 0x000fe20000000800 */
[----:B------:R-:W-:Y:S01]  /*19a30*/  @!PT LDS RZ, [RZ] ;  /* 0x00000000fffff984 */ /* 0x000fe20000000800 */
[----:B------:R-:W-:Y:S01]  /*19a40*/  @!PT LDS RZ, [RZ] ;  /* 0x00000000fffff984 */ /* 0x000fe20000000800 */
[----:B------:R-:W-:Y:S01]  /*19a50*/  @!P1 LDGSTS.E.BYPASS.LTC128B.128 [R168+0x1000], desc[UR6][R2.64] ;  /* 0x0100000002a89fae */ /* 0x000fe2000b981a06 */
[----:B------:R-:W-:Y:S01]  /*19a60*/  IMAD.X R11, R12, 0x1, R5, P3 ;  /* 0x000000010c0b7824 */ /* 0x000fe200018e0605 */
[-C--:B------:R-:W-:Y:S02]  /*19a70*/  IADD3 R8, P4, PT, R10, R13.reuse, RZ ;  /* 0x0000000d0a087210 */ /* 0x080fe40007f9e0ff */
[----:B------:R2:W-:Y:S02]  /*19a80*/  @P1 STS.128 [R168+0x1000], RZ ;  /* 0x001000ffa8001388 */ /* 0x0005e40000000c00 */
[-C--:B------:R-:W-:Y:S01]  /*19a90*/  IADD3 R6, P3, PT, R8, R13.reuse, RZ ;  /* 0x0000000d08067210 */ /* 0x080fe20007f7e0ff */
[--C-:B------:R-:W-:Y:S01]  /*19aa0*/  IMAD.X R9, R11, 0x1, R12.reuse, P4 ;  /* 0x000000010b097824 */ /* 0x100fe200020e060c */
[----:B------:R-:W-:Y:S01]  /*19ab0*/  @!PT LDS RZ, [RZ] ;  /* 0x00000000fffff984 */ /* 0x000fe20000000800 */
[----:B------:R-:W-:Y:S01]  /*19ac0*/  @!PT LDS RZ, [RZ] ;  /* 0x00000000fffff984 */ /* 0x000fe20000000800 */
[----:B------:R-:W-:Y:S01]  /*19ad0*/  @!PT LDS RZ, [RZ] ;  /* 0x00000000fffff984 */ /* 0x000fe20000000800 */
[----:B------:R1:W-:Y:S03]  /*19ae0*/  @!P1 LDGSTS.E.BYPASS.LTC128B.128 [R168+0x1800], desc[UR6][R4.64] ;  /* 0x0180000004a89fae */ /* 0x0003e6000b981a06 */
[--C-:B------:R-:W-:Y:S01]  /*19af0*/  IMAD.X R7, R9, 0x1, R12.reuse, P3 ;  /* 0x0000000109077824 */ /* 0x100fe200018e060c */
        /* <DEDUP_REMOVED lines=18> */
[--C-:B------:R-:W-:Y:S03]  /*19c20*/  IMAD.X R5, R7, 0x1, R12.reuse, P5 ;  /* 0x0000000107057824 */ /* 0x100fe600028e060c */
[----:B---3--:R-:W-:Y:S01]  /*19c30*/  @!P1 IADD3 R10, P3, PT, R2, R13, RZ ;  /* 0x0000000d020a9210 */ /* 0x008fe20007f7e0ff */
[--C-:B------:R-:W-:Y:S01]  /*19c40*/  IMAD.X R3, R5, 0x1, R12.reuse, P4 ;  /* 0x0000000105037824 */ /* 0x100fe200020e060c */
[----:B------:R-:W-:Y:S01]  /*19c50*/  @!PT LDS RZ, [RZ] ;  /* 0x00000000fffff984 */ /* 0x000fe20000000800 */
[----:B------:R-:W-:Y:S01]  /*19c60*/  @!PT LDS RZ, [RZ] ;  /* 0x00000000fffff984 */ /* 0x000fe20000000800 */
[----:B------:R-:W-:Y:S01]  /*19c70*/  @!PT LDS RZ, [RZ] ;  /* 0x00000000fffff984 */ /* 0x000fe20000000800 */
[----:B------:R2:W-:Y:S03]  /*19c80*/  @!P1 LDGSTS.E.BYPASS.LTC128B.128 [R168+0x3800], desc[UR6][R4.64] ;  /* 0x0380000004a89fae */ /* 0x0005e6000b981a06 */
[----:B------:R-:W-:Y:S01]  /*19c90*/  @!P1 IMAD.X R11, R3, 0x1, R12, P3 ;  /* 0x00000001030b9824 */ /* 0x000fe200018e060c */
        /* <DEDUP_REMOVED lines=12> */
.L_x_912:
[----:B-1----:R-:W-:Y:S02]  /*19d60*/  FMNMX3.FTZ R0, R134, R174, R173, !PT ;  /* 0x000000ae86007276 */ /* 0x002fe400078100ad */
[----:B------:R-:W-:Y:S02]  /*19d70*/  IADD3 R179, PT, PT, R179, -0x1, RZ ;  /* 0xffffffffb3b37810 */ /* 0x000fe40007ffe0ff */
        /* <DEDUP_REMOVED lines=72> */
[C---:B------:R-:W-:Y:S01]  /*1a200*/  FADD.FTZ R0, -R3.reuse, R135 ;  /* 0x0000008703007221 */ /* 0x040fe20000010100 */
[C---:B------:R-:W-:Y:S01]  /*1a210*/  FMUL.FTZ R27, R3.reuse, UR4 ;  /* 0x00000004031b7c20 */ /* 0x040fe20008410000 */
[C---:B------:R-:W-:Y:S01]  /*1a220*/  FSETP.NEU.FTZ.AND P1, PT, R20.reuse, -INF , PT ;  /* 0xff8000001400780b */ /* 0x040fe20003f3d000 */
[C---:B------:R-:W-:Y:S01]  /*1a230*/  FMUL.FTZ R26, R20.reuse, UR4 ;  /* 0x00000004141a7c20 */ /* 0x040fe20008410000 */
[----:B------:R-:W-:Y:S01]  /*1a240*/  FADD.FTZ R2, -R20, R134 ;  /* 0x0000008614027221 */ /* 0x000fe20000010100 */
[----:B------:R-:W-:Y:S03]  /*1a250*/  FMUL.FTZ R0, R0, UR4 ;  /* 0x0000000400007c20 */ /* 0x000fe60008410000 */
[----:B------:R-:W-:Y:S01]  /*1a260*/  FSEL R26, R26, RZ, P1 ;  /* 0x000000ff1a1a7208 */ /* 0x000fe20000800000 */
[----:B------:R-:W-:Y:S01]  /*1a270*/  FMUL.FTZ R2, R2, UR4 ;  /* 0x0000000402027c20 */ /* 0x000fe20008410000 */
[----:B------:R-:W-:Y:S01]  /*1a280*/  FSETP.NEU.FTZ.AND P1, PT, R3, -INF , PT ;  /* 0xff8000000300780b */ /* 0x000fe20003f3d000 */
[----:B------:R-:W1:Y:S02]  /*1a290*/  MUFU.EX2 R0, R0 ;  /* 0x0000000000007308 */ /* 0x000e640000000800 */
[--C-:B------:R-:W-:Y:S01]  /*1a2a0*/  FFMA.FTZ R4, R174, UR4, -R26.reuse ;  /* 0x00000004ae047c23 */ /* 0x100fe2000801081a */
[----:B------:R-:W-:Y:S01]  /*1a2b0*/  FSEL R27, R27, RZ, P1 ;  /* 0x000000ff1b1b7208 */ /* 0x000fe20000800000 */
[--C-:B------:R-:W-:Y:S01]  /*1a2c0*/  FFMA.FTZ R6, R170, UR4, -R26.reuse ;  /* 0x00000004aa067c23 */ /* 0x100fe2000801081a */
[--C-:B------:R-:W-:Y:S01]  /*1a2d0*/  FFMA.FTZ R5, R163, UR4, -R26.reuse ;  /* 0x00000004a3057c23 */ /* 0x100fe2000801081a */
[--C-:B------:R-:W-:Y:S04]  /*1a2e0*/  FFMA.FTZ R7, R178, UR4, -R26.reuse ;  /* 0x00000004b2077c23 */ /* 0x100fe8000801081a */
[----:B------:R2:W-:Y:S01]  /*1a2f0*/  MUFU.EX2 R135, R4 ;  /* 0x0000000400877308 */ /* 0x0005e20000000800 */
[--C-:B------:R-:W-:Y:S01]  /*1a300*/  FFMA.FTZ R8, R62, UR4, -R27.reuse ;  /* 0x000000043e087c23 */ /* 0x100fe2000801081b */
[--C-:B------:R-:W-:Y:S01]  /*1a310*/  FFMA.FTZ R21, R21, UR4, -R27.reuse ;  /* 0x0000000415157c23 */ /* 0x100fe2000801081b */
[--C-:B------:R-:W-:Y:S01]  /*1a320*/  FFMA.FTZ R22, R22, UR4, -R27.reuse ;  /* 0x0000000416167c23 */ /* 0x100fe2000801081b */
[--C-:B------:R-:W-:Y:S06]  /*1a330*/  FFMA.FTZ R23, R23, UR4, -R27.reuse ;  /* 0x0000000417177c23 */ /* 0x100fec000801081b */
[----:B------:R3:W-:Y:S01]  /*1a340*/  MUFU.EX2 R170, R6 ;  /* 0x0000000600aa7308 */ /* 0x0007e20000000800 */
[C---:B-1----:R-:W-:Y:S01]  /*1a350*/  FMUL.FTZ R10, R0.reuse, R142 ;  /* 0x0000008e000a7220 */ /* 0x042fe20000410000 */
[----:B------:R-:W-:Y:S08]  /*1a360*/  FMUL.FTZ R11, R0, R143 ;  /* 0x0000008f000b7220 */ /* 0x000ff00000410000 */
[----:B------:R1:W-:Y:S01]  /*1a370*/  MUFU.EX2 R163, R5 ;  /* 0x0000000500a37308 */ /* 0x0003e20000000800 */
[--C-:B--2---:R-:W-:Y:S09]  /*1a380*/  FFMA.FTZ R4, R173, UR4, -R26.reuse ;  /* 0x00000004ad047c23 */ /* 0x104ff2000801081a */
[----:B------:R2:W-:Y:S01]  /*1a390*/  MUFU.EX2 R173, R4 ;  /* 0x0000000400ad7308 */ /* 0x0005e20000000800 */
[--C-:B---3--:R-:W-:Y:S09]  /*1a3a0*/  FFMA.FTZ R6, R152, UR4, -R26.reuse ;  /* 0x0000000498067c23 */ /* 0x108ff2000801081a */
[----:B------:R-:W3:Y:S01]  /*1a3b0*/  MUFU.EX2 R2, R2 ;  /* 0x0000000200027308 */ /* 0x000ee20000000800 */
[--C-:B-1----:R-:W-:Y:S01]  /*1a3c0*/  FFMA.FTZ R5, R19, UR4, -R26.reuse ;  /* 0x0000000413057c23 */ /* 0x102fe2000801081a */
[----:B------:R-:W-:Y:S08]  /*1a3d0*/  FMUL.FTZ R19, R0, R151 ;  /* 0x0000009700137220 */ /* 0x000ff00000410000 */
[----:B------:R1:W-:Y:S01]  /*1a3e0*/  MUFU.EX2 R178, R5 ;  /* 0x0000000500b27308 */ /* 0x0003e20000000800 */
[--C-:B--2---:R-:W-:Y:S09]  /*1a3f0*/  FFMA.FTZ R4, R172, UR4, -R27.reuse ;  /* 0x00000004ac047c23 */ /* 0x104ff2000801081b */
[----:B------:R2:W-:Y:S01]  /*1a400*/  MUFU.EX2 R134, R4 ;  /* 0x0000000400867308 */ /* 0x0005e20000000800 */
[----:B---3--:R-:W-:Y:S09]  /*1a410*/  FMUL.FTZ R9, R2, R141 ;  /* 0x0000008d02097220 */ /* 0x008ff20000410000 */
[----:B------:R3:W-:Y:S01]  /*1a420*/  MUFU.EX2 R211, R8 ;  /* 0x0000000800d37308 */ /* 0x0007e20000000800 */
[--C-:B-1----:R-:W-:Y:S09]  /*1a430*/  FFMA.FTZ R5, R29, UR4, -R26.reuse ;  /* 0x000000041d057c23 */ /* 0x102ff2000801081a */
[----:B------:R1:W-:Y:S01]  /*1a440*/  MUFU.EX2 R188, R5 ;  /* 0x0000000500bc7308 */ /* 0x0003e20000000800 */
[--C-:B--2---:R-:W-:Y:S09]  /*1a450*/  FFMA.FTZ R4, R171, UR4, -R27.reuse ;  /* 0x00000004ab047c23 */ /* 0x104ff2000801081b */
[----:B------:R2:W4:Y:S01]  /*1a460*/  MUFU.EX2 R156, R4 ;  /* 0x00000004009c7308 */ /* 0x0005220000000800 */
[--C-:B---3--:R-:W-:Y:S09]  /*1a470*/  FFMA.FTZ R8, R63, UR4, -R27.reuse ;  /* 0x000000043f087c23 */ /* 0x108ff2000801081b */
[----:B------:R3:W-:Y:S01]  /*1a480*/  MUFU.EX2 R171, R7 ;  /* 0x0000000700ab7308 */ /* 0x0007e20000000800 */
[--C-:B-1----:R-:W-:Y:S09]  /*1a490*/  FFMA.FTZ R5, R37, UR4, -R26.reuse ;  /* 0x0000000425057c23 */ /* 0x102ff2000801081a */
[----:B------:R1:W-:Y:S01]  /*1a4a0*/  MUFU.EX2 R197, R5 ;  /* 0x0000000500c57308 */ /* 0x0003e20000000800 */
[--C-:B--2---:R-:W-:Y:S01]  /*1a4b0*/  FFMA.FTZ R4, R177, UR4, -R26.reuse ;  /* 0x00000004b1047c23 */ /* 0x104fe2000801081a */
[----:B----4-:R-:W-:Y:S08]  /*1a4c0*/  F2FP.F16.F32.PACK_AB R29, R156, R134 ;  /* 0x000000869c1d723e */ /* 0x010ff000000000ff */
[----:B------:R2:W4:Y:S01]  /*1a4d0*/  MUFU.EX2 R172, R4 ;  /* 0x0000000400ac7308 */ /* 0x0005220000000800 */
[--C-:B---3--:R-:W-:Y:S09]  /*1a4e0*/  FFMA.FTZ R7, R160, UR4, -R26.reuse ;  /* 0x00000004a0077c23 */ /* 0x108ff2000801081a */
[----:B------:R3:W-:Y:S01]  /*1a4f0*/  MUFU.EX2 R160, R7 ;  /* 0x0000000700a07308 */ /* 0x0007e20000000800 */
[--C-:B-1----:R-:W-:Y:S09]  /*1a500*/  FFMA.FTZ R5, R45, UR4, -R26.reuse ;  /* 0x000000042d057c23 */ /* 0x102ff2000801081a */
[----:B------:R1:W-:Y:S01]  /*1a510*/  MUFU.EX2 R204, R5 ;  /* 0x0000000500cc7308 */ /* 0x0003e20000000800 */
[--C-:B--2---:R-:W-:Y:S09]  /*1a520*/  FFMA.FTZ R4, R176, UR4, -R27.reuse ;  /* 0x00000004b0047c23 */ /* 0x104ff2000801081b */
[----:B------:R2:W-:Y:S01]  /*1a530*/  MUFU.EX2 R157, R4 ;  /* 0x00000004009d7308 */ /* 0x0005e20000000800 */
[--C-:B---3--:R-:W-:Y:S01]  /*1a540*/  FFMA.FTZ R7, R16, UR4, -R26.reuse ;  /* 0x0000000410077c23 */ /* 0x108fe2000801081a */
[--C-:B------:R-:W-:Y:S08]  /*1a550*/  FFMA.FTZ R16, R66, UR4, -R27.reuse ;  /* 0x0000000442107c23 */ /* 0x100ff0000801081b */
[----:B------:R3:W-:Y:S01]  /*1a560*/  MUFU.EX2 R182, R7 ;  /* 0x0000000700b67308 */ /* 0x0007e20000000800 */
[--C-:B-1----:R-:W-:Y:S09]  /*1a570*/  FFMA.FTZ R5, R53, UR4, -R26.reuse ;  /* 0x0000000435057c23 */ /* 0x102ff2000801081a */
[----:B------:R1:W-:Y:S01]  /*1a580*/  MUFU.EX2 R214, R5 ;  /* 0x0000000500d67308 */ /* 0x0003e20000000800 */
[--C-:B--2---:R-:W-:Y:S09]  /*1a590*/  FFMA.FTZ R4, R175, UR4, -R27.reuse ;  /* 0x00000004af047c23 */ /* 0x104ff2000801081b */
[----:B------:R2:W5:Y:S01]  /*1a5a0*/  MUFU.EX2 R158, R4 ;  /* 0x00000004009e7308 */ /* 0x0005620000000800 */
[--C-:B---3--:R-:W-:Y:S09]  /*1a5b0*/  FFMA.FTZ R7, R32, UR4, -R26.reuse ;  /* 0x0000000420077c23 */ /* 0x108ff2000801081a */
[----:B------:R3:W-:Y:S01]  /*1a5c0*/  MUFU.EX2 R189, R7 ;  /* 0x0000000700bd7308 */ /* 0x0007e20000000800 */
[----:B-1----:R-:W-:Y:S09]  /*1a5d0*/  FMUL.FTZ R5, R2, R137 ;  /* 0x0000008902057220 */ /* 0x002ff20000410000 */
        /* <DEDUP_REMOVED lines=9> */
[--C-:B---3--:R-:W-:Y:S01]  /*1a670*/  FFMA.FTZ R6, R28, UR4, -R26.reuse ;  /* 0x000000041c067c23 */ /* 0x108fe2000801081a */
[----:B------:R-:W-:Y:S08]  /*1a680*/  F2FP.F16.F32.PACK_AB R28, R173, R135 ;  /* 0x00000087ad1c723e */ /* 0x000ff000000000ff */
[----:B------:R3:W-:Y:S01]  /*1a690*/  MUFU.EX2 R184, R6 ;  /* 0x0000000600b87308 */ /* 0x0007e20000000800 */
[--C-:B-1----:R-:W-:Y:S09]  /*1a6a0*/  FFMA.FTZ R7, R48, UR4, -R26.reuse ;  /* 0x0000000430077c23 */ /* 0x102ff2000801081a */
[----:B------:R1:W-:Y:S01]  /*1a6b0*/  MUFU.EX2 R205, R7 ;  /* 0x0000000700cd7308 */ /* 0x0003e20000000800 */
[--C-:B--2---:R-:W-:Y:S09]  /*1a6c0*/  FFMA.FTZ R4, R155, UR4, -R26.reuse ;  /* 0x000000049b047c23 */ /* 0x104ff2000801081a */
[----:B------:R2:W-:Y:S01]  /*1a6d0*/  MUFU.EX2 R155, R4 ;  /* 0x00000004009b7308 */ /* 0x0005e20000000800 */
[--C-:B---3--:R-:W-:Y:S09]  /*1a6e0*/  FFMA.FTZ R6, R36, UR4, -R26.reuse ;  /* 0x0000000424067c23 */ /* 0x108ff2000801081a */
[----:B------:R3:W-:Y:S01]  /*1a6f0*/  MUFU.EX2 R192, R6 ;  /* 0x0000000600c07308 */ /* 0x0007e20000000800 */
[----:B-1----:R-:W-:Y:S09]  /*1a700*/  FMUL.FTZ R7, R0, R139 ;  /* 0x0000008b00077220 */ /* 0x002ff20000410000 */
[----:B------:R-:W-:Y:S01]  /*1a710*/  MUFU.EX2 R23, R23 ;  /* 0x0000001700177308 */ /* 0x000fe20000000800 */
[--C-:B--2---:R-:W-:Y:S09]  /*1a720*/  FFMA.FTZ R4, R154, UR4, -R27.reuse ;  /* 0x000000049a047c23 */ /* 0x104ff2000801081b */
[----:B------:R1:W2:Y:S01]  /*1a730*/  MUFU.EX2 R154, R4 ;  /* 0x00000004009a7308 */ /* 0x0002a20000000800 */
[--C-:B---3--:R-:W-:Y:S01]  /*1a740*/  FFMA.FTZ R6, R44, UR4, -R26.reuse ;  /* 0x000000042c067c23 */ /* 0x108fe2000801081a */
[--C-:B------:R-:W-:Y:S08]  /*1a750*/  FFMA.FTZ R44, R70, UR4, -R27.reuse ;  /* 0x00000004462c7c23 */ /* 0x100ff0000801081b */
[----:B------:R3:W-:Y:S10]  /*1a760*/  MUFU.EX2 R200, R6 ;  /* 0x0000000600c87308 */ /* 0x0007f40000000800 */
[----:B------:R4:W-:Y:S01]  /*1a770*/  MUFU.EX2 R141, R44 ;  /* 0x0000002c008d7308 */ /* 0x0009e20000000800 */
[--C-:B-1----:R-:W-:Y:S09]  /*1a780*/  FFMA.FTZ R4, R153, UR4, -R27.reuse ;  /* 0x0000000499047c23 */ /* 0x102ff2000801081b */
[----:B------:R1:W2:Y:S01]  /*1a790*/  MUFU.EX2 R153, R4 ;  /* 0x0000000400997308 */ /* 0x0002a20000000800 */
[--C-:B---3--:R-:W-:Y:S09]  /*1a7a0*/  FFMA.FTZ R6, R52, UR4, -R26.reuse ;  /* 0x0000000434067c23 */ /* 0x108ff2000801081a */
[----:B------:R3:W-:Y:S01]  /*1a7b0*/  MUFU.EX2 R210, R6 ;  /* 0x0000000600d27308 */ /* 0x0007e20000000800 */
[--C-:B----4-:R-:W-:Y:S09]  /*1a7c0*/  FFMA.FTZ R44, R72, UR4, -R26.reuse ;  /* 0x00000004482c7c23 */ /* 0x110ff2000801081a */
[----:B------:R4:W-:Y:S01]  /*1a7d0*/  MUFU.EX2 R140, R44 ;  /* 0x0000002c008c7308 */ /* 0x0009e20000000800 */
[--C-:B-1----:R-:W-:Y:S01]  /*1a7e0*/  FFMA.FTZ R4, R18, UR4, -R27.reuse ;  /* 0x0000000412047c23 */ /* 0x102fe2000801081b */
[----:B------:R-:W-:Y:S08]  /*1a7f0*/  FMUL.FTZ R18, R0, R150 ;  /* 0x0000009600127220 */ /* 0x000ff00000410000 */
[----:B------:R1:W2:Y:S01]  /*1a800*/  MUFU.EX2 R152, R4 ;  /* 0x0000000400987308 */ /* 0x0002a20000000800 */
[--C-:B---3--:R-:W-:Y:S09]  /*1a810*/  FFMA.FTZ R6, R58, UR4, -R27.reuse ;  /* 0x000000043a067c23 */ /* 0x108ff2000801081b */
[----:B------:R3:W-:Y:S01]  /*1a820*/  MUFU.EX2 R212, R6 ;  /* 0x0000000600d47308 */ /* 0x0007e20000000800 */
[--C-:B----4-:R-:W-:Y:S01]  /*1a830*/  FFMA.FTZ R44, R75, UR4, -R27.reuse ;  /* 0x000000044b2c7c23 */ /* 0x110fe2000801081b */
[--C-:B-1----:R-:W-:Y:S01]  /*1a840*/  FFMA.FTZ R4, R17, UR4, -R27.reuse ;  /* 0x0000000411047c23 */ /* 0x102fe2000801081b */
[----:B------:R-:W-:Y:S07]  /*1a850*/  FMUL.FTZ R17, R2, R149 ;  /* 0x0000009502117220 */ /* 0x000fee0000410000 */
[----:B------:R1:W4:Y:S01]  /*1a860*/  MUFU.EX2 R174, R4 ;  /* 0x0000000400ae7308 */ /* 0x0003220000000800 */
[----:B---3--:R-:W-:Y:S09]  /*1a870*/  FMUL.FTZ R6, R0, R138 ;  /* 0x0000008a00067220 */ /* 0x008ff20000410000 */
[----:B------:R3:W-:Y:S01]  /*1a880*/  MUFU.EX2 R138, R44 ;  /* 0x0000002c008a7308 */ /* 0x0007e20000000800 */
[--C-:B-1----:R-:W-:Y:S01]  /*1a890*/  FFMA.FTZ R4, R25, UR4, -R26.reuse ;  /* 0x0000000419047c23 */ /* 0x102fe2000801081a */
[----:B------:R-:W-:Y:S02]  /*1a8a0*/  MOV R25, R227 ;  /* 0x000000e300197202 */ /* 0x000fe40000000f00 */
[----:B------:R-:W-:Y:S06]  /*1a8b0*/  @P0 IADD3 R25, PT, PT, R228, -0x20, RZ ;  /* 0xffffffe0e4190810 */ /* 0x000fec0007ffe0ff */
[----:B------:R1:W-:Y:S01]  /*1a8c0*/  MUFU.EX2 R183, R4 ;  /* 0x0000000400b77308 */ /* 0x0003e20000000800 */
[----:B------:R-:W-:Y:S01]  /*1a8d0*/  ISETP.NE.AND P0, PT, R179, RZ, PT ;  /* 0x000000ffb300720c */ /* 0x000fe20003f05270 */
[--C-:B---3--:R-:W-:Y:S01]  /*1a8e0*/  FFMA.FTZ R44, R77, UR4, -R26.reuse ;  /* 0x000000044d2c7c23 */ /* 0x108fe2000801081a */
[--C-:B-1----:R-:W-:Y:S07]  /*1a8f0*/  FFMA.FTZ R4, R15, UR4, -R27.reuse ;  /* 0x000000040f047c23 */ /* 0x102fee000801081b */
[----:B------:R1:W3:Y:S02]  /*1a900*/  MUFU.EX2 R175, R4 ;  /* 0x0000000400af7308 */ /* 0x0002e40000000800 */
[--C-:B-1----:R-:W-:Y:S02]  /*1a910*/  FFMA.FTZ R4, R14, UR4, -R27.reuse ;  /* 0x000000040e047c23 */ /* 0x102fe4000801081b */
[----:B------:R-:W1:Y:S06]  /*1a920*/  LDSM.16.MT88.4 R12, [R165+0x5000] ;  /* 0x00500000a50c783b */ /* 0x000e6c0000004200 */
[----:B------:R5:W3:Y:S02]  /*1a930*/  MUFU.EX2 R176, R4 ;  /* 0x0000000400b07308 */ /* 0x000ae40000000800 */
[--C-:B-----5:R-:W-:Y:S01]  /*1a940*/  FFMA.FTZ R4, R30, UR4, -R27.reuse ;  /* 0x000000041e047c23 */ /* 0x120fe2000801081b */
[----:B------:R-:W-:Y:S07]  /*1a950*/  F2FP.F16.F32.PACK_AB R30, R172, R171 ;  /* 0x000000abac1e723e */ /* 0x000fee00000000ff */
[----:B------:R5:W3:Y:S02]  /*1a960*/  MUFU.EX2 R177, R4 ;  /* 0x0000000400b17308 */ /* 0x000ae40000000800 */
[--C-:B-----5:R-:W-:Y:S01]  /*1a970*/  FFMA.FTZ R4, R31, UR4, -R27.reuse ;  /* 0x000000041f047c23 */ /* 0x120fe2000801081b */
[----:B------:R-:W-:Y:S07]  /*1a980*/  F2FP.F16.F32.PACK_AB R31, R158, R157 ;  /* 0x0000009d9e1f723e */ /* 0x000fee00000000ff */
[----:B------:R5:W3:Y:S02]  /*1a990*/  MUFU.EX2 R185, R4 ;  /* 0x0000000400b97308 */ /* 0x000ae40000000800 */
[--C-:B-----5:R-:W-:Y:S08]  /*1a9a0*/  FFMA.FTZ R4, R33, UR4, -R26.reuse ;  /* 0x0000000421047c23 */ /* 0x120ff0000801081a */
[----:B------:R5:W-:Y:S02]  /*1a9b0*/  MUFU.EX2 R190, R4 ;  /* 0x0000000400be7308 */ /* 0x000be40000000800 */
[--C-:B-----5:R-:W-:Y:S08]  /*1a9c0*/  FFMA.FTZ R4, R34, UR4, -R27.reuse ;  /* 0x0000000422047c23 */ /* 0x120ff0000801081b */
[----:B------:R5:W3:Y:S02]  /*1a9d0*/  MUFU.EX2 R186, R4 ;  /* 0x0000000400ba7308 */ /* 0x000ae40000000800 */
[--C-:B-----5:R-:W-:Y:S02]  /*1a9e0*/  FFMA.FTZ R4, R35, UR4, -R27.reuse ;  /* 0x0000000423047c23 */ /* 0x120fe4000801081b */
[----:B------:R-:W5:Y:S06]  /*1a9f0*/  LDSM.16.MT88.4 R32, [R25] ;  /* 0x000000001920783b */ /* 0x000f6c0000004200 */
[----:B------:R2:W3:Y:S02]  /*1aa00*/  MUFU.EX2 R187, R4 ;  /* 0x0000000400bb7308 */ /* 0x0004e40000000800 */
[--C-:B--2---:R-:W-:Y:S08]  /*1aa10*/  FFMA.FTZ R4, R38, UR4, -R27.reuse ;  /* 0x0000000426047c23 */ /* 0x104ff0000801081b */
[----:B------:R2:W3:Y:S02]  /*1aa20*/  MUFU.EX2 R191, R4 ;  /* 0x0000000400bf7308 */ /* 0x0004e40000000800 */
[--C-:B--2---:R-:W-:Y:S02]  /*1aa30*/  FFMA.FTZ R4, R39, UR4, -R27.reuse ;  /* 0x0000000427047c23 */ /* 0x104fe4000801081b */
[----:B------:R-:W2:Y:S06]  /*1aa40*/  LDSM.16.MT88.4 R36, [R165+0x5400] ;  /* 0x00540000a524783b */ /* 0x000eac0000004200 */
[----:B------:R4:W2:Y:S02]  /*1aa50*/  MUFU.EX2 R193, R4 ;  /* 0x0000000400c17308 */ /* 0x0008a40000000800 */
[--C-:B----4-:R-:W-:Y:S08]  /*1aa60*/  FFMA.FTZ R4, R41, UR4, -R26.reuse ;  /* 0x0000000429047c23 */ /* 0x110ff0000801081a */
[----:B------:R4:W-:Y:S02]  /*1aa70*/  MUFU.EX2 R199, R4 ;  /* 0x0000000400c77308 */ /* 0x0009e40000000800 */
[--C-:B----4-:R-:W-:Y:S08]  /*1aa80*/  FFMA.FTZ R4, R42, UR4, -R27.reuse ;  /* 0x000000042a047c23 */ /* 0x110ff0000801081b */
[----:B------:R4:W2:Y:S02]  /*1aa90*/  MUFU.EX2 R194, R4 ;  /* 0x0000000400c27308 */ /* 0x0008a40000000800 */
[--C-:B----4-:R-:W-:Y:S02]  /*1aaa0*/  FFMA.FTZ R4, R43, UR4, -R27.reuse ;  /* 0x000000042b047c23 */ /* 0x110fe4000801081b */
[----:B------:R-:W4:Y:S06]  /*1aab0*/  LDSM.16.MT88.4 R40, [R25+0x400] ;  /* 0x000400001928783b */ /* 0x000f2c0000004200 */
[----:B------:R1:W2:Y:S02]  /*1aac0*/  MUFU.EX2 R195, R4 ;  /* 0x0000000400c37308 */ /* 0x0002a40000000800 */
[--C-:B-1----:R-:W-:Y:S08]  /*1aad0*/  FFMA.FTZ R4, R46, UR4, -R27.reuse ;  /* 0x000000042e047c23 */ /* 0x102ff0000801081b */
[----:B------:R1:W4:Y:S02]  /*1aae0*/  MUFU.EX2 R196, R4 ;  /* 0x0000000400c47308 */ /* 0x0003240000000800 */
[--C-:B-1----:R-:W-:Y:S08]  /*1aaf0*/  FFMA.FTZ R4, R47, UR4, -R27.reuse ;  /* 0x000000042f047c23 */ /* 0x102ff0000801081b */
[----:B------:R1:W4:Y:S02]  /*1ab00*/  MUFU.EX2 R201, R4 ;  /* 0x0000000400c97308 */ /* 0x0003240000000800 */
[--C-:B-1----:R-:W-:Y:S08]  /*1ab10*/  FFMA.FTZ R4, R49, UR4, -R26.reuse ;  /* 0x0000000431047c23 */ /* 0x102ff0000801081a */
[----:B------:R1:W-:Y:S02]  /*1ab20*/  MUFU.EX2 R207, R4 ;  /* 0x0000000400cf7308 */ /* 0x0003e40000000800 */
[--C-:B-1----:R-:W-:Y:S08]  /*1ab30*/  FFMA.FTZ R4, R50, UR4, -R27.reuse ;  /* 0x0000000432047c23 */ /* 0x102ff0000801081b */
[----:B------:R1:W4:Y:S02]  /*1ab40*/  MUFU.EX2 R202, R4 ;  /* 0x0000000400ca7308 */ /* 0x0003240000000800 */
[--C-:B-1----:R-:W-:Y:S08]  /*1ab50*/  FFMA.FTZ R4, R51, UR4, -R27.reuse ;  /* 0x0000000433047c23 */ /* 0x102ff0000801081b */
[----:B------:R1:W4:Y:S02]  /*1ab60*/  MUFU.EX2 R203, R4 ;  /* 0x0000000400cb7308 */ /* 0x0003240000000800 */
[--C-:B-1----:R-:W-:Y:S08]  /*1ab70*/  FFMA.FTZ R4, R54, UR4, -R27.reuse ;  /* 0x0000000436047c23 */ /* 0x102ff0000801081b */
[----:B------:R1:W4:Y:S02]  /*1ab80*/  MUFU.EX2 R52, R4 ;  /* 0x0000000400347308 */ /* 0x0003240000000800 */
[--C-:B-1----:R-:W-:Y:S08]  /*1ab90*/  FFMA.FTZ R4, R55, UR4, -R27.reuse ;  /* 0x0000000437047c23 */ /* 0x102ff0000801081b */
[----:B------:R1:W4:Y:S02]  /*1aba0*/  MUFU.EX2 R53, R4 ;  /* 0x0000000400357308 */ /* 0x0003240000000800 */
[--C-:B-1----:R-:W-:Y:S08]  /*1abb0*/  FFMA.FTZ R4, R56, UR4, -R26.reuse ;  /* 0x0000000438047c23 */ /* 0x102ff0000801081a */
[----:B------:R1:W-:Y:S02]  /*1abc0*/  MUFU.EX2 R215, R4 ;  /* 0x0000000400d77308 */ /* 0x0003e40000000800 */
[--C-:B-1----:R-:W-:Y:S08]  /*1abd0*/  FFMA.FTZ R4, R57, UR4, -R26.reuse ;  /* 0x0000000439047c23 */ /* 0x102ff0000801081a */
[----:B------:R1:W-:Y:S02]  /*1abe0*/  MUFU.EX2 R216, R4 ;  /* 0x0000000400d87308 */ /* 0x0003e40000000800 */
[--C-:B-1----:R-:W-:Y:S08]  /*1abf0*/  FFMA.FTZ R4, R59, UR4, -R27.reuse ;  /* 0x000000043b047c23 */ /* 0x102ff0000801081b */
[----:B------:R1:W4:Y:S02]  /*1ac00*/  MUFU.EX2 R213, R4 ;  /* 0x0000000400d57308 */ /* 0x0003240000000800 */
[--C-:B-1----:R-:W-:Y:S08]  /*1ac10*/  FFMA.FTZ R4, R60, UR4, -R26.reuse ;  /* 0x000000043c047c23 */ /* 0x102ff0000801081a */
[----:B------:R1:W-:Y:S02]  /*1ac20*/  MUFU.EX2 R217, R4 ;  /* 0x0000000400d97308 */ /* 0x0003e40000000800 */
[--C-:B-1----:R-:W-:Y:S08]  /*1ac30*/  FFMA.FTZ R4, R61, UR4, -R26.reuse ;  /* 0x000000043d047c23 */ /* 0x102ff0000801081a */
[----:B------:R1:W-:Y:S02]  /*1ac40*/  MUFU.EX2 R218, R4 ;  /* 0x0000000400da7308 */ /* 0x0003e40000000800 */
[----:B-1----:R-:W-:Y:S08]  /*1ac50*/  FMUL.FTZ R4, R2, R136 ;  /* 0x0000008802047220 */ /* 0x002ff00000410000 */
[----:B------:R1:W-:Y:S01]  /*1ac60*/  MUFU.EX2 R136, R44 ;  /* 0x0000002c00887308 */ /* 0x0003e20000000800 */
[C---:B------:R-:W-:Y:S05]  /*1ac70*/  HMMA.16816.F32 R4, R28.reuse, R12, R4 ;  /* 0x0000000c1c04723c */ /* 0x040fea0000001804 */
[--C-:B------:R-:W-:Y:S01]  /*1ac80*/  FFMA.FTZ R12, R64, UR4, -R26.reuse ;  /* 0x00000004400c7c23 */ /* 0x100fe2000801081a */
[----:B------:R-:W-:Y:S02]  /*1ac90*/  FMUL.FTZ R13, R2, R145 ;  /* 0x00000091020d7220 */ /* 0x000fe40000410000 */
[C---:B------:R-:W-:Y:S01]  /*1aca0*/  HMMA.16816.F32 R8, R28.reuse, R14, R8 ;  /* 0x0000000e1c08723c */ /* 0x040fe20000001808 */
[----:B------:R5:W-:Y:S02]  /*1acb0*/  MUFU.EX2 R209, R12 ;  /* 0x0000000c00d17308 */ /* 0x000be40000000800 */
[C---:B------:R-:W-:Y:S01]  /*1acc0*/  FMUL.FTZ R14, R0.reuse, R146 ;  /* 0x00000092000e7220 */ /* 0x040fe20000410000 */
[----:B------:R-:W-:Y:S01]  /*1acd0*/  FMUL.FTZ R15, R0, R147 ;  /* 0x00000093000f7220 */ /* 0x000fe20000410000 */
[----:B-1----:R-:W-:Y:S01]  /*1ace0*/  FFMA.FTZ R44, R80, UR4, -R26 ;  /* 0x00000004502c7c23 */ /* 0x002fe2000801081a */
[----:B------:R-:W-:Y:S01]  /*1acf0*/  FFMA.FTZ R0, R0, R225, R134 ;  /* 0x000000e100007223 */ /* 0x000fe20000010086 */
[----:B------:R-:W-:Y:S04]  /*1ad00*/  MOV R134, R20 ;  /* 0x0000001400867202 */ /* 0x000fe80000000f00 */
[----:B------:R1:W-:Y:S01]  /*1ad10*/  MUFU.EX2 R130, R44 ;  /* 0x0000002c00827308 */ /* 0x0003e20000000800 */
[----:B------:R-:W-:Y:S04]  /*1ad20*/  FADD.FTZ R0, R156, R0 ;  /* 0x000000009c007221 */ /* 0x000fe80000010000 */
[----:B------:R-:W-:Y:S01]  /*1ad30*/  FADD.FTZ R0, R157, R0 ;  /* 0x000000009d007221 */ /* 0x000fe20000010000 */
[----:B-----5:R-:W-:Y:S03]  /*1ad40*/  FFMA.FTZ R12, R65, UR4, -R26 ;  /* 0x00000004410c7c23 */ /* 0x020fe6000801081a */
[----:B------:R-:W-:Y:S01]  /*1ad50*/  FADD.FTZ R0, R158, R0 ;  /* 0x000000009e007221 */ /* 0x000fe20000010000 */
[----:B------:R5:W-:Y:S03]  /*1ad60*/  MUFU.EX2 R206, R12 ;  /* 0x0000000c00ce7308 */ /* 0x000be60000000800 */
[----:B------:R-:W-:Y:S01]  /*1ad70*/  FADD.FTZ R0, R159, R0 ;  /* 0x000000009f007221 */ /* 0x000fe20000010000 */
[--C-:B-1----:R-:W-:Y:S03]  /*1ad80*/  FFMA.FTZ R44, R82, UR4, -R27.reuse ;  /* 0x00000004522c7c23 */ /* 0x102fe6000801081b */
[----:B------:R-:W-:Y:S03]  /*1ad90*/  FADD.FTZ R0, R161, R0 ;  /* 0x00000000a1007221 */ /* 0x000fe60000010000 */
[----:B------:R1:W-:Y:S01]  /*1ada0*/  MUFU.EX2 R126, R44 ;  /* 0x0000002c007e7308 */ /* 0x0003e20000000800 */
[----:B------:R-:W-:Y:S04]  /*1adb0*/  FADD.FTZ R0, R154, R0 ;  /* 0x000000009a007221 */ /* 0x000fe80000010000 */
[----:B------:R-:W-:Y:S01]  /*1adc0*/  FADD.FTZ R0, R153, R0 ;  /* 0x0000000099007221 */ /* 0x000fe20000010000 */
[----:B-----5:R-:W-:Y:S03]  /*1add0*/  FMUL.FTZ R12, R2, R144 ;  /* 0x00000090020c7220 */ /* 0x020fe60000410000 */
[----:B------:R-:W-:Y:S01]  /*1ade0*/  FADD.FTZ R0, R152, R0 ;  /* 0x0000000098007221 */ /* 0x000fe20000010000 */
[----:B------:R5:W4:Y:S03]  /*1adf0*/  MUFU.EX2 R144, R16 ;  /* 0x0000001000907308 */ /* 0x000b260000000800 */
[----:B------:R-:W-:Y:S01]  /*1ae00*/  FADD.FTZ R0, R174, R0 ;  /* 0x00000000ae007221 */ /* 0x000fe20000010000 */
[C---:B------:R-:W-:Y:S03]  /*1ae10*/  HMMA.16816.F32 R12, R28.reuse, R32, R12 ;  /* 0x000000201c0c723c */ /* 0x040fe6000000180c */
[--C-:B------:R-:W-:Y:S01]  /*1ae20*/  FFMA.FTZ R32, R68, UR4, -R26.reuse ;  /* 0x0000000444207c23 */ /* 0x100fe2000801081a */
[----:B-1----:R-:W-:Y:S01]  /*1ae30*/  FFMA.FTZ R44, R85, UR4, -R26 ;  /* 0x00000004552c7c23 */ /* 0x002fe2000801081a */
[----:B---3--:R-:W-:Y:S02]  /*1ae40*/  FADD.FTZ R0, R175, R0 ;  /* 0x00000000af007221 */ /* 0x008fe40000010000 */
[----:B------:R1:W-:Y:S02]  /*1ae50*/  MUFU.EX2 R143, R32 ;  /* 0x00000020008f7308 */ /* 0x0003e40000000800 */
[----:B------:R-:W-:Y:S01]  /*1ae60*/  FADD.FTZ R0, R176, R0 ;  /* 0x00000000b0007221 */ /* 0x000fe20000010000 */
[--C-:B-----5:R-:W-:Y:S03]  /*1ae70*/  FFMA.FTZ R16, R67, UR4, -R27.reuse ;  /* 0x0000000443107c23 */ /* 0x120fe6000801081b */
[----:B------:R-:W-:Y:S04]  /*1ae80*/  FADD.FTZ R0, R177, R0 ;  /* 0x00000000b1007221 */ /* 0x000fe80000010000 */
[----:B------:R3:W-:Y:S01]  /*1ae90*/  MUFU.EX2 R85, R44 ;  /* 0x0000002c00557308 */ /* 0x0007e20000000800 */
[----:B------:R-:W-:Y:S04]  /*1aea0*/  FADD.FTZ R0, R185, R0 ;  /* 0x00000000b9007221 */ /* 0x000fe80000010000 */
[----:B------:R-:W-:Y:S05]  /*1aeb0*/  FADD.FTZ R0, R186, R0 ;  /* 0x00000000ba007221 */ /* 0x000fea0000010000 */
[----:B------:R5:W4:Y:S01]  /*1aec0*/  MUFU.EX2 R51, R16 ;  /* 0x0000001000337308 */ /* 0x000b220000000800 */
[----:B-1----:R-:W-:Y:S01]  /*1aed0*/  FFMA.FTZ R32, R69, UR4, -R26 ;  /* 0x0000000445207c23 */ /* 0x002fe2000801081a */
[----:B------:R-:W-:Y:S04]  /*1aee0*/  FADD.FTZ R0, R187, R0 ;  /* 0x00000000bb007221 */ /* 0x000fe80000010000 */
[----:B------:R-:W-:Y:S04]  /*1aef0*/  FADD.FTZ R0, R191, R0 ;  /* 0x00000000bf007221 */ /* 0x000fe80000010000 */
[----:B------:R1:W-:Y:S01]  /*1af00*/  MUFU.EX2 R142, R32 ;  /* 0x00000020008e7308 */ /* 0x0003e20000000800 */
[----:B---3--:R-:W-:Y:S01]  /*1af10*/  FFMA.FTZ R44, R87, UR4, -R27 ;  /* 0x00000004572c7c23 */ /* 0x008fe2000801081b */
[----:B--2---:R-:W-:Y:S04]  /*1af20*/  FADD.FTZ R0, R193, R0 ;  /* 0x00000000c1007221 */ /* 0x004fe80000010000 */
[----:B------:R-:W-:Y:S01]  /*1af30*/  FADD.FTZ R0, R194, R0 ;  /* 0x00000000c2007221 */ /* 0x000fe20000010000 */
[C---:B-----5:R-:W-:Y:S01]  /*1af40*/  FMUL.FTZ R16, R2.reuse, R148 ;  /* 0x0000009402107220 */ /* 0x060fe20000410000 */
[----:B------:R-:W-:Y:S02]  /*1af50*/  FFMA.FTZ R2, R2, R226, R135 ;  /* 0x000000e202027223 */ /* 0x000fe40000010087 */
[----:B------:R-:W-:Y:S01]  /*1af60*/  FADD.FTZ R0, R195, R0 ;  /* 0x00000000c3007221 */ /* 0x000fe20000010000 */
[----:B------:R-:W-:Y:S01]  /*1af70*/  MOV R135, R3 ;  /* 0x0000000300877202 */ /* 0x000fe20000000f00 */
[----:B------:R-:W-:Y:S02]  /*1af80*/  FADD.FTZ R2, R173, R2 ;  /* 0x00000002ad027221 */ /* 0x000fe40000010000 */
[----:B----4-:R-:W-:Y:S01]  /*1af90*/  FADD.FTZ R0, R196, R0 ;  /* 0x00000000c4007221 */ /* 0x010fe20000010000 */
[----:B------:R-:W-:Y:S01]  /*1afa0*/  HMMA.16816.F32 R16, R28, R34, R16 ;  /* 0x000000221c10723c */ /* 0x000fe20000001810 */
[----:B-1----:R-:W1:Y:S02]  /*1afb0*/  LDSM.16.MT88.4 R32, [R165+0x5800] ;  /* 0x00580000a520783b */ /* 0x002e640000004200 */
[----:B------:R-:W-:Y:S01]  /*1afc0*/  F2FP.F16.F32.PACK_AB R28, R163, R170 ;  /* 0x000000aaa31c723e */ /* 0x000fe200000000ff */
[----:B------:R-:W-:Y:S01]  /*1afd0*/  FADD.FTZ R0, R201, R0 ;  /* 0x00000000c9007221 */ /* 0x000fe20000010000 */
[----:B------:R-:W-:Y:S02]  /*1afe0*/  F2FP.F16.F32.PACK_AB R29, R161, R159 ;  /* 0x0000009fa11d723e */ /* 0x000fe400000000ff */
[----:B------:R-:W-:Y:S01]  /*1aff0*/  F2FP.F16.F32.PACK_AB R30, R155, R160 ;  /* 0x000000a09b1e723e */ /* 0x000fe200000000ff */
[----:B------:R-:W-:Y:S01]  /*1b000*/  FADD.FTZ R0, R202, R0 ;  /* 0x00000000ca007221 */ /* 0x000fe20000010000 */
[----:B------:R-:W-:Y:S03]  /*1b010*/  F2FP.F16.F32.PACK_AB R31, R153, R154 ;  /* 0x0000009a991f723e */ /* 0x000fe600000000ff */
[----:B------:R-:W-:Y:S04]  /*1b020*/  FADD.FTZ R0, R203, R0 ;  /* 0x00000000cb007221 */ /* 0x000fe80000010000 */
[C---:B------:R-:W-:Y:S03]  /*1b030*/  HMMA.16816.F32 R4, R28.reuse, R36, R4 ;  /* 0x000000241c04723c */ /* 0x040fe60000001804 */
[--C-:B------:R-:W-:Y:S01]  /*1b040*/  FFMA.FTZ R36, R71, UR4, -R27.reuse ;  /* 0x0000000447247c23 */ /* 0x100fe2000801081b */
[----:B------:R-:W-:Y:S03]  /*1b050*/  FADD.FTZ R0, R52, R0 ;  /* 0x0000000034007221 */ /* 0x000fe60000010000 */
[----:B------:R2:W3:Y:S01]  /*1b060*/  MUFU.EX2 R50, R36 ;  /* 0x0000002400327308 */ /* 0x0004e20000000800 */
[C---:B------:R-:W-:Y:S03]  /*1b070*/  HMMA.16816.F32 R8, R28.reuse, R38, R8 ;  /* 0x000000261c08723c */ /* 0x040fe60000001808 */
[----:B------:R-:W-:Y:S04]  /*1b080*/  FADD.FTZ R0, R53, R0 ;  /* 0x0000000035007221 */ /* 0x000fe80000010000 */
[----:B------:R-:W-:Y:S01]  /*1b090*/  FADD.FTZ R0, R212, R0 ;  /* 0x00000000d4007221 */ /* 0x000fe20000010000 */
[C---:B------:R-:W-:Y:S03]  /*1b0a0*/  HMMA.16816.F32 R12, R28.reuse, R40, R12 ;  /* 0x000000281c0c723c */ /* 0x040fe6000000180c */
[----:B------:R-:W-:Y:S01]  /*1b0b0*/  FFMA.FTZ R40, R73, UR4, -R26 ;  /* 0x0000000449287c23 */ /* 0x000fe2000801081a */
[----:B------:R-:W-:Y:S03]  /*1b0c0*/  FADD.FTZ R0, R213, R0 ;  /* 0x00000000d5007221 */ /* 0x000fe60000010000 */
[----:B------:R4:W-:Y:S01]  /*1b0d0*/  MUFU.EX2 R139, R40 ;  /* 0x00000028008b7308 */ /* 0x0009e20000000800 */
[----:B------:R-:W-:Y:S01]  /*1b0e0*/  HMMA.16816.F32 R16, R28, R42, R16 ;  /* 0x0000002a1c10723c */ /* 0x000fe20000001810 */
[----:B--2---:R-:W2:Y:S02]  /*1b0f0*/  LDSM.16.MT88.4 R36, [R25+0x800] ;  /* 0x000800001924783b */ /* 0x004ea40000004200 */
[----:B------:R-:W-:Y:S01]  /*1b100*/  F2FP.F16.F32.PACK_AB R28, R178, R162 ;  /* 0x000000a2b21c723e */ /* 0x000fe200000000ff */
[----:B------:R-:W-:Y:S01]  /*1b110*/  FADD.FTZ R0, R211, R0 ;  /* 0x00000000d3007221 */ /* 0x000fe20000010000 */
[----:B------:R-:W-:Y:S02]  /*1b120*/  F2FP.F16.F32.PACK_AB R29, R174, R152 ;  /* 0x00000098ae1d723e */ /* 0x000fe400000000ff */
[----:B------:R-:W-:Y:S01]  /*1b130*/  F2FP.F16.F32.PACK_AB R30, R183, R182 ;  /* 0x000000b6b71e723e */ /* 0x000fe200000000ff */
[----:B------:R-:W-:Y:S01]  /*1b140*/  FADD.FTZ R0, R208, R0 ;  /* 0x00000000d0007221 */ /* 0x000fe20000010000 */
[----:B------:R-:W-:Y:S03]  /*1b150*/  F2FP.F16.F32.PACK_AB R31, R176, R175 ;  /* 0x000000afb01f723e */ /* 0x000fe600000000ff */
[----:B------:R-:W-:Y:S04]  /*1b160*/  FADD.FTZ R0, R144, R0 ;  /* 0x0000000090007221 */ /* 0x000fe80000010000 */
[C---:B-1----:R-:W-:Y:S03]  /*1b170*/  HMMA.16816.F32 R4, R28.reuse, R32, R4 ;  /* 0x000000201c04723c */ /* 0x042fe60000001804 */
[--C-:B----4-:R-:W-:Y:S01]  /*1b180*/  FFMA.FTZ R40, R74, UR4, -R27.reuse ;  /* 0x000000044a287c23 */ /* 0x110fe2000801081b */
[----:B------:R-:W-:Y:S01]  /*1b190*/  FFMA.FTZ R32, R76, UR4, -R26 ;  /* 0x000000044c207c23 */ /* 0x000fe2000801081a */
[----:B------:R-:W-:Y:S02]  /*1b1a0*/  FADD.FTZ R0, R51, R0 ;  /* 0x0000000033007221 */ /* 0x000fe40000010000 */
[----:B------:R1:W4:Y:S01]  /*1b1b0*/  MUFU.EX2 R49, R40 ;  /* 0x0000002800317308 */ /* 0x0003220000000800 */
[C---:B------:R-:W-:Y:S03]  /*1b1c0*/  HMMA.16816.F32 R8, R28.reuse, R34, R8 ;  /* 0x000000221c08723c */ /* 0x040fe60000001808 */
[----:B------:R-:W-:Y:S06]  /*1b1d0*/  FADD.FTZ R0, R141, R0 ;  /* 0x000000008d007221 */ /* 0x000fec0000010000 */
[----:B------:R5:W-:Y:S01]  /*1b1e0*/  MUFU.EX2 R137, R32 ;  /* 0x0000002000897308 */ /* 0x000be20000000800 */
[----:B---3--:R-:W-:Y:S01]  /*1b1f0*/  FADD.FTZ R0, R50, R0 ;  /* 0x0000000032007221 */ /* 0x008fe20000010000 */
[----:B-1----:R-:W1:Y:S01]  /*1b200*/  LDSM.16.MT88.4 R40, [R165+0x5c00] ;  /* 0x005c0000a528783b */ /* 0x002e620000004200 */
[C---:B--2---:R-:W-:Y:S03]  /*1b210*/  HMMA.16816.F32 R12, R28.reuse, R36, R12 ;  /* 0x000000241c0c723c */ /* 0x044fe6000000180c */
[--C-:B------:R-:W-:Y:S01]  /*1b220*/  FFMA.FTZ R36, R78, UR4, -R27.reuse ;  /* 0x000000044e247c23 */ /* 0x100fe2000801081b */
[----:B----4-:R-:W-:Y:S03]  /*1b230*/  FADD.FTZ R0, R49, R0 ;  /* 0x0000000031007221 */ /* 0x010fe60000010000 */
[----:B------:R2:W3:Y:S01]  /*1b240*/  MUFU.EX2 R131, R36 ;  /* 0x0000002400837308 */ /* 0x0004e20000000800 */
[----:B------:R-:W-:Y:S01]  /*1b250*/  HMMA.16816.F32 R16, R28, R38, R16 ;  /* 0x000000261c10723c */ /* 0x000fe20000001810 */
[----:B-----5:R-:W4:Y:S02]  /*1b260*/  LDSM.16.MT88.4 R32, [R25+0xc00] ;  /* 0x000c00001920783b */ /* 0x020f240000004200 */
[----:B------:R-:W-:Y:S01]  /*1b270*/  F2FP.F16.F32.PACK_AB R28, R188, R184 ;  /* 0x000000b8bc1c723e */ /* 0x000fe200000000ff */
[----:B------:R-:W-:Y:S01]  /*1b280*/  FADD.FTZ R0, R138, R0 ;  /* 0x000000008a007221 */ /* 0x000fe20000010000 */
[----:B------:R-:W-:Y:S02]  /*1b290*/  F2FP.F16.F32.PACK_AB R29, R185, R177 ;  /* 0x000000b1b91d723e */ /* 0x000fe400000000ff */
[----:B------:R-:W-:Y:S02]  /*1b2a0*/  F2FP.F16.F32.PACK_AB R30, R190, R189 ;  /* 0x000000bdbe1e723e */ /* 0x000fe400000000ff */
[----:B------:R-:W-:Y:S01]  /*1b2b0*/  F2FP.F16.F32.PACK_AB R31, R187, R186 ;  /* 0x000000babb1f723e */ /* 0x000fe200000000ff */
[--C-:B--2---:R-:W-:Y:S01]  /*1b2c0*/  FFMA.FTZ R36, R79, UR4, -R27.reuse ;  /* 0x000000044f247c23 */ /* 0x104fe2000801081b */
[----:B---3--:R-:W-:Y:S03]  /*1b2d0*/  FADD.FTZ R0, R131, R0 ;  /* 0x0000000083007221 */ /* 0x008fe60000010000 */
[----:B------:R2:W3:Y:S02]  /*1b2e0*/  MUFU.EX2 R48, R36 ;  /* 0x0000002400307308 */ /* 0x0004e40000000800 */
[C---:B-1----:R-:W-:Y:S03]  /*1b2f0*/  HMMA.16816.F32 R4, R28.reuse, R40, R4 ;  /* 0x000000281c04723c */ /* 0x042fe60000001804 */
[----:B------:R-:W-:Y:S01]  /*1b300*/  FFMA.FTZ R40, R81, UR4, -R26 ;  /* 0x0000000451287c23 */ /* 0x000fe2000801081a */
[----:B--2---:R-:W1:Y:S04]  /*1b310*/  LDSM.16.MT88.4 R36, [R165+0x6000] ;  /* 0x00600000a524783b */ /* 0x004e680000004200 */
[----:B------:R2:W5:Y:S01]  /*1b320*/  MUFU.EX2 R127, R40 ;  /* 0x00000028007f7308 */ /* 0x0005620000000800 */
[C---:B------:R-:W-:Y:S03]  /*1b330*/  HMMA.16816.F32 R8, R28.reuse, R42, R8 ;  /* 0x0000002a1c08723c */ /* 0x040fe60000001808 */
[----:B---3--:R-:W-:Y:S04]  /*1b340*/  FADD.FTZ R0, R48, R0 ;  /* 0x0000000030007221 */ /* 0x008fe80000010000 */
[----:B------:R-:W-:Y:S01]  /*1b350*/  FADD.FTZ R0, R126, R0 ;  /* 0x000000007e007221 */ /* 0x000fe20000010000 */
[C---:B----4-:R-:W-:Y:S03]  /*1b360*/  HMMA.16816.F32 R12, R28.reuse, R32, R12 ;  /* 0x000000201c0c723c */ /* 0x050fe6000000180c */
[--C-:B------:R-:W-:Y:S02]  /*1b370*/  FFMA.FTZ R32, R83, UR4, -R27.reuse ;  /* 0x0000000453207c23 */ /* 0x100fe4000801081b */
[----:B------:R3:W-:Y:S03]  /*1b380*/  MUFU.EX2 R83, R44 ;  /* 0x0000002c00537308 */ /* 0x0007e60000000800 */
[----:B------:R-:W-:Y:S01]  /*1b390*/  HMMA.16816.F32 R16, R28, R34, R16 ;  /* 0x000000221c10723c */ /* 0x000fe20000001810 */
[----:B--2---:R-:W2:Y:S02]  /*1b3a0*/  LDSM.16.MT88.4 R40, [R25+0x1000] ;  /* 0x001000001928783b */ /* 0x004ea40000004200 */
[----:B------:R-:W-:Y:S04]  /*1b3b0*/  F2FP.F16.F32.PACK_AB R28, R197, R192 ;  /* 0x000000c0c51c723e */ /* 0x000fe800000000ff */
[----:B------:R4:W5:Y:S01]  /*1b3c0*/  MUFU.EX2 R47, R32 ;  /* 0x00000020002f7308 */ /* 0x0009620000000800 */
[----:B------:R-:W-:Y:S02]  /*1b3d0*/  F2FP.F16.F32.PACK_AB R29, R193, R191 ;  /* 0x000000bfc11d723e */ /* 0x000fe400000000ff */
[----:B------:R-:W-:Y:S02]  /*1b3e0*/  F2FP.F16.F32.PACK_AB R30, R199, R198 ;  /* 0x000000c6c71e723e */ /* 0x000fe400000000ff */
[----:B------:R-:W-:Y:S01]  /*1b3f0*/  F2FP.F16.F32.PACK_AB R31, R195, R194 ;  /* 0x000000c2c31f723e */ /* 0x000fe200000000ff */
[--C-:B---3--:R-:W-:Y:S04]  /*1b400*/  FFMA.FTZ R44, R90, UR4, -R27.reuse ;  /* 0x000000045a2c7c23 */ /* 0x108fe8000801081b */
[----:B------:R3:W-:Y:S02]  /*1b410*/  MUFU.EX2 R45, R44 ;  /* 0x0000002c002d7308 */ /* 0x0007e40000000800 */
[C---:B-1----:R-:W-:Y:S03]  /*1b420*/  HMMA.16816.F32 R4, R28.reuse, R36, R4 ;  /* 0x000000241c04723c */ /* 0x042fe60000001804 */
[--C-:B----4-:R-:W-:Y:S01]  /*1b430*/  FFMA.FTZ R32, R84, UR4, -R26.reuse ;  /* 0x0000000454207c23 */ /* 0x110fe2000801081a */
[--C-:B------:R-:W-:Y:S04]  /*1b440*/  FFMA.FTZ R36, R86, UR4, -R27.reuse ;  /* 0x0000000456247c23 */ /* 0x100fe8000801081b */
[----:B------:R1:W4:Y:S01]  /*1b450*/  MUFU.EX2 R84, R32 ;  /* 0x0000002000547308 */ /* 0x0003220000000800 */
[C---:B------:R-:W-:Y:S03]  /*1b460*/  HMMA.16816.F32 R8, R28.reuse, R38, R8 ;  /* 0x000000261c08723c */ /* 0x040fe60000001808 */
[--C-:B---3--:R-:W-:Y:S06]  /*1b470*/  FFMA.FTZ R44, R92, UR4, -R26.reuse ;  /* 0x000000045c2c7c23 */ /* 0x108fec000801081a */
[----:B------:R3:W4:Y:S01]  /*1b480*/  MUFU.EX2 R46, R36 ;  /* 0x00000024002e7308 */ /* 0x0007220000000800 */
[C---:B--2---:R-:W-:Y:S03]  /*1b490*/  HMMA.16816.F32 R12, R28.reuse, R40, R12 ;  /* 0x000000281c0c723c */ /* 0x044fe6000000180c */
[--C-:B------:R-:W-:Y:S06]  /*1b4a0*/  FFMA.FTZ R40, R88, UR4, -R26.reuse ;  /* 0x0000000458287c23 */ /* 0x100fec000801081a */
[----:B------:R2:W-:Y:S01]  /*1b4b0*/  MUFU.EX2 R79, R44 ;  /* 0x0000002c004f7308 */ /* 0x0005e20000000800 */
[----:B-1----:R-:W1:Y:S01]  /*1b4c0*/  LDSM.16.MT88.4 R32, [R165+0x6400] ;  /* 0x00640000a520783b */ /* 0x002e620000004200 */
[----:B------:R-:W-:Y:S03]  /*1b4d0*/  HMMA.16816.F32 R16, R28, R42, R16 ;  /* 0x0000002a1c10723c */ /* 0x000fe60000001810 */
[----:B------:R-:W-:Y:S05]  /*1b4e0*/  F2FP.F16.F32.PACK_AB R28, R204, R200 ;  /* 0x000000c8cc1c723e */ /* 0x000fea00000000ff */
[----:B------:R5:W-:Y:S01]  /*1b4f0*/  MUFU.EX2 R82, R40 ;  /* 0x0000002800527308 */ /* 0x000be20000000800 */
[----:B---3--:R-:W3:Y:S01]  /*1b500*/  LDSM.16.MT88.4 R36, [R25+0x1400] ;  /* 0x001400001924783b */ /* 0x008ee20000004200 */
[----:B------:R-:W-:Y:S02]  /*1b510*/  F2FP.F16.F32.PACK_AB R29, R201, R196 ;  /* 0x000000c4c91d723e */ /* 0x000fe400000000ff */
[----:B------:R-:W-:Y:S02]  /*1b520*/  F2FP.F16.F32.PACK_AB R30, R207, R205 ;  /* 0x000000cdcf1e723e */ /* 0x000fe400000000ff */
[----:B------:R-:W-:Y:S01]  /*1b530*/  F2FP.F16.F32.PACK_AB R31, R203, R202 ;  /* 0x000000cacb1f723e */ /* 0x000fe200000000ff */
[--C-:B--2---:R-:W-:Y:S04]  /*1b540*/  FFMA.FTZ R44, R95, UR4, -R27.reuse ;  /* 0x000000045f2c7c23 */ /* 0x104fe8000801081b */
[----:B------:R2:W-:Y:S01]  /*1b550*/  MUFU.EX2 R77, R44 ;  /* 0x0000002c004d7308 */ /* 0x0005e20000000800 */
[--C-:B-----5:R-:W-:Y:S09]  /*1b560*/  FFMA.FTZ R40, R89, UR4, -R26.reuse ;  /* 0x0000000459287c23 */ /* 0x120ff2000801081a */
[----:B------:R5:W4:Y:S01]  /*1b570*/  MUFU.EX2 R81, R40 ;  /* 0x0000002800517308 */ /* 0x000b220000000800 */
[--C-:B--2---:R-:W-:Y:S01]  /*1b580*/  FFMA.FTZ R44, R97, UR4, -R26.reuse ;  /* 0x00000004612c7c23 */ /* 0x104fe2000801081a */
[C---:B-1----:R-:W-:Y:S08]  /*1b590*/  HMMA.16816.F32 R4, R28.reuse, R32, R4 ;  /* 0x000000201c04723c */ /* 0x042ff00000001804 */
[----:B------:R1:W-:Y:S01]  /*1b5a0*/  MUFU.EX2 R74, R44 ;  /* 0x0000002c004a7308 */ /* 0x0003e20000000800 */
[--C-:B------:R-:W-:Y:S01]  /*1b5b0*/  FFMA.FTZ R32, R91, UR4, -R27.reuse ;  /* 0x000000045b207c23 */ /* 0x100fe2000801081b */
[----:B-----5:R-:W2:Y:S01]  /*1b5c0*/  LDSM.16.MT88.4 R40, [R165+0x6800] ;  /* 0x00680000a528783b */ /* 0x020ea20000004200 */
[C---:B------:R-:W-:Y:S07]  /*1b5d0*/  HMMA.16816.F32 R8, R28.reuse, R34, R8 ;  /* 0x000000221c08723c */ /* 0x040fee0000001808 */
[----:B------:R5:W4:Y:S01]  /*1b5e0*/  MUFU.EX2 R80, R32 ;  /* 0x0000002000507308 */ /* 0x000b220000000800 */
[C---:B---3--:R-:W-:Y:S03]  /*1b5f0*/  HMMA.16816.F32 R12, R28.reuse, R36, R12 ;  /* 0x000000241c0c723c */ /* 0x048fe6000000180c */
[--C-:B------:R-:W-:Y:S01]  /*1b600*/  FFMA.FTZ R36, R93, UR4, -R26.reuse ;  /* 0x000000045d247c23 */ /* 0x100fe2000801081a */
[--C-:B-1----:R-:W-:Y:S05]  /*1b610*/  FFMA.FTZ R44, R99, UR4, -R27.reuse ;  /* 0x00000004632c7c23 */ /* 0x102fea000801081b */
[----:B------:R1:W3:Y:S01]  /*1b620*/  MUFU.EX2 R78, R36 ;  /* 0x00000024004e7308 */ /* 0x0002e20000000800 */
[----:B------:R-:W-:Y:S01]  /*1b630*/  HMMA.16816.F32 R16, R28, R38, R16 ;  /* 0x000000261c10723c */ /* 0x000fe20000001810 */
[----:B-----5:R-:W5:Y:S02]  /*1b640*/  LDSM.16.MT88.4 R32, [R25+0x1800] ;  /* 0x001800001920783b */ /* 0x020f640000004200 */
[----:B------:R-:W-:Y:S02]  /*1b650*/  F2FP.F16.F32.PACK_AB R28, R214, R210 ;  /* 0x000000d2d61c723e */ /* 0x000fe400000000ff */
[----:B------:R-:W-:Y:S02]  /*1b660*/  F2FP.F16.F32.PACK_AB R29, R53, R52 ;  /* 0x00000034351d723e */ /* 0x000fe400000000ff */
[----:B------:R-:W-:Y:S02]  /*1b670*/  F2FP.F16.F32.PACK_AB R30, R216, R215 ;  /* 0x000000d7d81e723e */ /* 0x000fe400000000ff */
[----:B------:R4:W-:Y:S01]  /*1b680*/  MUFU.EX2 R73, R44 ;  /* 0x0000002c00497308 */ /* 0x0009e20000000800 */
[----:B------:R-:W-:Y:S01]  /*1b690*/  F2FP.F16.F32.PACK_AB R31, R213, R212 ;  /* 0x000000d4d51f723e */ /* 0x000fe200000000ff */
[--C-:B-1----:R-:W-:Y:S08]  /*1b6a0*/  FFMA.FTZ R36, R94, UR4, -R27.reuse ;  /* 0x000000045e247c23 */ /* 0x102ff0000801081b */
[----:B------:R1:W3:Y:S01]  /*1b6b0*/  MUFU.EX2 R76, R36 ;  /* 0x00000024004c7308 */ /* 0x0002e20000000800 */
[C---:B--2---:R-:W-:Y:S03]  /*1b6c0*/  HMMA.16816.F32 R4, R28.reuse, R40, R4 ;  /* 0x000000281c04723c */ /* 0x044fe60000001804 */
[--C-:B------:R-:W-:Y:S01]  /*1b6d0*/  FFMA.FTZ R40, R96, UR4, -R26.reuse ;  /* 0x0000000460287c23 */ /* 0x100fe2000801081a */
[--C-:B----4-:R-:W-:Y:S05]  /*1b6e0*/  FFMA.FTZ R44, R100, UR4, -R26.reuse ;  /* 0x00000004642c7c23 */ /* 0x110fea000801081a */
[----:B------:R2:W4:Y:S01]  /*1b6f0*/  MUFU.EX2 R75, R40 ;  /* 0x00000028004b7308 */ /* 0x0005220000000800 */
[C---:B------:R-:W-:Y:S09]  /*1b700*/  HMMA.16816.F32 R8, R28.reuse, R42, R8 ;  /* 0x0000002a1c08723c */ /* 0x040ff20000001808 */
[----:B------:R3:W-:Y:S01]  /*1b710*/  MUFU.EX2 R72, R44 ;  /* 0x0000002c00487308 */ /* 0x0007e20000000800 */
[----:B-1----:R-:W1:Y:S01]  /*1b720*/  LDSM.16.MT88.4 R36, [R165+0x6c00] ;  /* 0x006c0000a524783b */ /* 0x002e620000004200 */
[C---:B-----5:R-:W-:Y:S07]  /*1b730*/  HMMA.16816.F32 R12, R28.reuse, R32, R12 ;  /* 0x000000201c0c723c */ /* 0x060fee000000180c */
[----:B--2---:R-:W2:Y:S01]  /*1b740*/  LDSM.16.MT88.4 R40, [R25+0x1c00] ;  /* 0x001c00001928783b */ /* 0x004ea20000004200 */
[--C-:B------:R-:W-:Y:S01]  /*1b750*/  FFMA.FTZ R32, R98, UR4, -R27.reuse ;  /* 0x0000000462207c23 */ /* 0x100fe2000801081b */
[----:B------:R-:W-:Y:S03]  /*1b760*/  HMMA.16816.F32 R16, R28, R34, R16 ;  /* 0x000000221c10723c */ /* 0x000fe60000001810 */
[----:B------:R5:W4:Y:S01]  /*1b770*/  MUFU.EX2 R70, R32 ;  /* 0x0000002000467308 */ /* 0x000b220000000800 */
[----:B------:R-:W-:Y:S01]  /*1b780*/  F2FP.F16.F32.PACK_AB R28, R218, R217 ;  /* 0x000000d9da1c723e */ /* 0x000fe200000000ff */
[--C-:B---3--:R-:W-:Y:S01]  /*1b790*/  FFMA.FTZ R44, R102, UR4, -R27.reuse ;  /* 0x00000004662c7c23 */ /* 0x108fe2000801081b */
[----:B------:R-:W-:Y:S02]  /*1b7a0*/  F2FP.F16.F32.PACK_AB R29, R208, R211 ;  /* 0x000000d3d01d723e */ /* 0x000fe400000000ff */
[----:B------:R-:W-:Y:S02]  /*1b7b0*/  F2FP.F16.F32.PACK_AB R30, R206, R209 ;  /* 0x000000d1ce1e723e */ /* 0x000fe400000000ff */
[----:B------:R-:W-:Y:S03]  /*1b7c0*/  F2FP.F16.F32.PACK_AB R31, R51, R144 ;  /* 0x00000090331f723e */ /* 0x000fe600000000ff */
[----:B------:R3:W-:Y:S01]  /*1b7d0*/  MUFU.EX2 R69, R44 ;  /* 0x0000002c00457308 */ /* 0x0007e20000000800 */
[----:B-----5:R-:W5:Y:S03]  /*1b7e0*/  LDSM.16.MT88.4 R32, [R165+0x7000] ;  /* 0x00700000a520783b */ /* 0x020f660000004200 */
[C---:B-1----:R-:W-:Y:S03]  /*1b7f0*/  HMMA.16816.F32 R4, R28.reuse, R36, R4 ;  /* 0x000000241c04723c */ /* 0x042fe60000001804 */
[--C-:B------:R-:W-:Y:S01]  /*1b800*/  FFMA.FTZ R36, R101, UR4, -R26.reuse ;  /* 0x0000000465247c23 */ /* 0x100fe2000801081a */
[--C-:B---3--:R-:W-:Y:S03]  /*1b810*/  FFMA.FTZ R44, R105, UR4, -R26.reuse ;  /* 0x00000004692c7c23 */ /* 0x108fe6000801081a */
[----:B------:R1:W3:Y:S01]  /*1b820*/  MUFU.EX2 R71, R36 ;  /* 0x0000002400477308 */ /* 0x0002e20000000800 */
[C---:B------:R-:W-:Y:S09]  /*1b830*/  HMMA.16816.F32 R8, R28.reuse, R38, R8 ;  /* 0x000000261c08723c */ /* 0x040ff20000001808 */
[----:B------:R4:W-:Y:S01]  /*1b840*/  MUFU.EX2 R66, R44 ;  /* 0x0000002c00427308 */ /* 0x0009e20000000800 */
[C---:B--2---:R-:W-:Y:S03]  /*1b850*/  HMMA.16816.F32 R12, R28.reuse, R40, R12 ;  /* 0x000000281c0c723c */ /* 0x044fe6000000180c */
[--C-:B------:R-:W-:Y:S06]  /*1b860*/  FFMA.FTZ R40, R103, UR4, -R27.reuse ;  /* 0x0000000467287c23 */ /* 0x100fec000801081b */
[----:B------:R2:W3:Y:S01]  /*1b870*/  MUFU.EX2 R68, R40 ;  /* 0x0000002800447308 */ /* 0x0004e20000000800 */
[----:B------:R-:W-:Y:S01]  /*1b880*/  HMMA.16816.F32 R16, R28, R42, R16 ;  /* 0x0000002a1c10723c */ /* 0x000fe20000001810 */
[----:B-1----:R-:W1:Y:S02]  /*1b890*/  LDSM.16.MT88.4 R36, [R25+0x2000] ;  /* 0x002000001924783b */ /* 0x002e640000004200 */
[----:B------:R-:W-:Y:S02]  /*1b8a0*/  F2FP.F16.F32.PACK_AB R28, R142, R143 ;  /* 0x0000008f8e1c723e */ /* 0x000fe400000000ff */
[----:B------:R-:W-:Y:S02]  /*1b8b0*/  F2FP.F16.F32.PACK_AB R29, R50, R141 ;  /* 0x0000008d321d723e */ /* 0x000fe400000000ff */
[----:B------:R-:W-:Y:S01]  /*1b8c0*/  F2FP.F16.F32.PACK_AB R30, R139, R140 ;  /* 0x0000008c8b1e723e */ /* 0x000fe200000000ff */
[--C-:B----4-:R-:W-:Y:S01]  /*1b8d0*/  FFMA.FTZ R44, R107, UR4, -R27.reuse ;  /* 0x000000046b2c7c23 */ /* 0x110fe2000801081b */
[----:B------:R-:W-:Y:S03]  /*1b8e0*/  F2FP.F16.F32.PACK_AB R31, R138, R49 ;  /* 0x000000318a1f723e */ /* 0x000fe600000000ff */
[----:B------:R4:W-:Y:S04]  /*1b8f0*/  MUFU.EX2 R64, R44 ;  /* 0x0000002c00407308 */ /* 0x0009e80000000800 */
[C---:B-----5:R-:W-:Y:S03]  /*1b900*/  HMMA.16816.F32 R4, R28.reuse, R32, R4 ;  /* 0x000000201c04723c */ /* 0x060fe60000001804 */
[----:B--2---:R-:W-:Y:S01]  /*1b910*/  FFMA.FTZ R40, R104, UR4, -R26 ;  /* 0x0000000468287c23 */ /* 0x004fe2000801081a */
[----:B------:R-:W-:Y:S01]  /*1b920*/  FADD.FTZ R32, R171, R2 ;  /* 0x00000002ab207221 */ /* 0x000fe20000010000 */
[--C-:B------:R-:W-:Y:S02]  /*1b930*/  FFMA.FTZ R2, R106, UR4, -R27.reuse ;  /* 0x000000046a027c23 */ /* 0x100fe4000801081b */
[----:B------:R2:W5:Y:S01]  /*1b940*/  MUFU.EX2 R67, R40 ;  /* 0x0000002800437308 */ /* 0x0005620000000800 */
[C---:B------:R-:W-:Y:S03]  /*1b950*/  HMMA.16816.F32 R8, R28.reuse, R34, R8 ;  /* 0x000000221c08723c */ /* 0x040fe60000001808 */
[----:B------:R-:W-:Y:S01]  /*1b960*/  FADD.FTZ R32, R172, R32 ;  /* 0x00000020ac207221 */ /* 0x000fe20000010000 */
[--C-:B----4-:R-:W-:Y:S05]  /*1b970*/  FFMA.FTZ R44, R109, UR4, -R26.reuse ;  /* 0x000000046d2c7c23 */ /* 0x110fea000801081a */
[----:B------:R4:W5:Y:S10]  /*1b980*/  MUFU.EX2 R65, R2 ;  /* 0x0000000200417308 */ /* 0x0009740000000800 */
[----:B------:R3:W-:Y:S01]  /*1b990*/  MUFU.EX2 R62, R44 ;  /* 0x0000002c003e7308 */ /* 0x0007e20000000800 */
[----:B--2---:R-:W2:Y:S01]  /*1b9a0*/  LDSM.16.MT88.4 R40, [R165+0x7400] ;  /* 0x00740000a528783b */ /* 0x004ea20000004200 */
[C---:B-1----:R-:W-:Y:S03]  /*1b9b0*/  HMMA.16816.F32 R12, R28.reuse, R36, R12 ;  /* 0x000000241c0c723c */ /* 0x042fe6000000180c */
[----:B------:R-:W-:Y:S01]  /*1b9c0*/  FFMA.FTZ R36, R108, UR4, -R26 ;  /* 0x000000046c247c23 */ /* 0x000fe2000801081a */
[----:B----4-:R-:W-:Y:S04]  /*1b9d0*/  FADD.FTZ R2, R170, R32 ;  /* 0x00000020aa027221 */ /* 0x010fe80000010000 */
[----:B------:R-:W-:Y:S01]  /*1b9e0*/  HMMA.16816.F32 R16, R28, R38, R16 ;  /* 0x000000261c10723c */ /* 0x000fe20000001810 */
[----:B------:R-:W1:Y:S01]  /*1b9f0*/  LDSM.16.MT88.4 R32, [R25+0x2400] ;  /* 0x002400001920783b */ /* 0x000e620000004200 */
[----:B------:R4:W5:Y:S01]  /*1ba00*/  MUFU.EX2 R63, R36 ;  /* 0x00000024003f7308 */ /* 0x0009620000000800 */
[----:B------:R-:W-:Y:S01]  /*1ba10*/  F2FP.F16.F32.PACK_AB R28, R136, R137 ;  /* 0x00000089881c723e */ /* 0x000fe200000000ff */
[----:B------:R-:W-:Y:S01]  /*1ba20*/  FADD.FTZ R2, R163, R2 ;  /* 0x00000002a3027221 */ /* 0x000fe20000010000 */
[----:B------:R-:W-:Y:S01]  /*1ba30*/  F2FP.F16.F32.PACK_AB R29, R48, R131 ;  /* 0x00000083301d723e */ /* 0x000fe200000000ff */
[--C-:B---3--:R-:W-:Y:S01]  /*1ba40*/  FFMA.FTZ R44, R111, UR4, -R27.reuse ;  /* 0x000000046f2c7c23 */ /* 0x108fe2000801081b */
[----:B------:R-:W-:Y:S01]  /*1ba50*/  F2FP.F16.F32.PACK_AB R30, R127, R130 ;  /* 0x000000827f1e723e */ /* 0x000fe200000000ff */
[----:B------:R-:W-:Y:S01]  /*1ba60*/  FADD.FTZ R2, R160, R2 ;  /* 0x00000002a0027221 */ /* 0x000fe20000010000 */
[----:B------:R-:W-:Y:S03]  /*1ba70*/  F2FP.F16.F32.PACK_AB R31, R47, R126 ;  /* 0x0000007e2f1f723e */ /* 0x000fe600000000ff */
[----:B------:R3:W-:Y:S01]  /*1ba80*/  MUFU.EX2 R60, R44 ;  /* 0x0000002c003c7308 */ /* 0x0007e20000000800 */
[----:B------:R-:W-:Y:S04]  /*1ba90*/  FADD.FTZ R2, R155, R2 ;  /* 0x000000029b027221 */ /* 0x000fe80000010000 */
[----:B------:R-:W-:Y:S01]  /*1baa0*/  FADD.FTZ R2, R162, R2 ;  /* 0x00000002a2027221 */ /* 0x000fe20000010000 */
[----:B----4-:R-:W4:Y:S03]  /*1bab0*/  LDSM.16.MT88.4 R36, [R165+0x7800] ;  /* 0x00780000a524783b */ /* 0x010f260000004200 */
[----:B------:R-:W-:Y:S04]  /*1bac0*/  FADD.FTZ R2, R178, R2 ;  /* 0x00000002b2027221 */ /* 0x000fe80000010000 */
[----:B------:R-:W-:Y:S01]  /*1bad0*/  FADD.FTZ R2, R182, R2 ;  /* 0x00000002b6027221 */ /* 0x000fe20000010000 */
[----:B---3--:R-:W-:Y:S03]  /*1bae0*/  FFMA.FTZ R44, R113, UR4, -R26 ;  /* 0x00000004712c7c23 */ /* 0x008fe6000801081a */
[----:B------:R-:W-:Y:S01]  /*1baf0*/  FADD.FTZ R2, R183, R2 ;  /* 0x00000002b7027221 */ /* 0x000fe20000010000 */
[C---:B--2---:R-:W-:Y:S01]  /*1bb00*/  HMMA.16816.F32 R4, R28.reuse, R40, R4 ;  /* 0x000000281c04723c */ /* 0x044fe20000001804 */
[----:B------:R2:W-:Y:S02]  /*1bb10*/  MUFU.EX2 R58, R44 ;  /* 0x0000002c003a7308 */ /* 0x0005e40000000800 */
[--C-:B------:R-:W-:Y:S01]  /*1bb20*/  FFMA.FTZ R40, R110, UR4, -R27.reuse ;  /* 0x000000046e287c23 */ /* 0x100fe2000801081b */
[----:B------:R-:W-:Y:S04]  /*1bb30*/  FADD.FTZ R2, R184, R2 ;  /* 0x00000002b8027221 */ /* 0x000fe80000010000 */
[C---:B------:R-:W-:Y:S03]  /*1bb40*/  HMMA.16816.F32 R8, R28.reuse, R42, R8 ;  /* 0x0000002a1c08723c */ /* 0x040fe60000001808 */
[----:B------:R3:W5:Y:S01]  /*1bb50*/  MUFU.EX2 R61, R40 ;  /* 0x00000028003d7308 */ /* 0x0007620000000800 */
[----:B------:R-:W-:Y:S04]  /*1bb60*/  FADD.FTZ R2, R188, R2 ;  /* 0x00000002bc027221 */ /* 0x000fe80000010000 */
[----:B------:R-:W-:Y:S01]  /*1bb70*/  FADD.FTZ R2, R189, R2 ;  /* 0x00000002bd027221 */ /* 0x000fe20000010000 */
[C---:B-1----:R-:W-:Y:S03]  /*1bb80*/  HMMA.16816.F32 R12, R28.reuse, R32, R12 ;  /* 0x000000201c0c723c */ /* 0x042fe6000000180c */
[----:B------:R-:W-:Y:S01]  /*1bb90*/  FFMA.FTZ R32, R112, UR4, -R26 ;  /* 0x0000000470207c23 */ /* 0x000fe2000801081a */
[--C-:B--2---:R-:W-:Y:S01]  /*1bba0*/  FFMA.FTZ R44, R115, UR4, -R27.reuse ;  /* 0x00000004732c7c23 */ /* 0x104fe2000801081b */
[----:B------:R-:W-:Y:S02]  /*1bbb0*/  FADD.FTZ R2, R190, R2 ;  /* 0x00000002be027221 */ /* 0x000fe40000010000 */
[----:B------:R1:W2:Y:S01]  /*1bbc0*/  MUFU.EX2 R59, R32 ;  /* 0x00000020003b7308 */ /* 0x0002a20000000800 */
[----:B------:R-:W-:Y:S01]  /*1bbd0*/  HMMA.16816.F32 R16, R28, R34, R16 ;  /* 0x000000221c10723c */ /* 0x000fe20000001810 */
[----:B---3--:R-:W3:Y:S02]  /*1bbe0*/  LDSM.16.MT88.4 R40, [R25+0x2800] ;  /* 0x002800001928783b */ /* 0x008ee40000004200 */
[----:B------:R-:W-:Y:S01]  /*1bbf0*/  F2FP.F16.F32.PACK_AB R28, R85, R84 ;  /* 0x00000054551c723e */ /* 0x000fe200000000ff */
[----:B------:R-:W-:Y:S01]  /*1bc00*/  FADD.FTZ R2, R192, R2 ;  /* 0x00000002c0027221 */ /* 0x000fe20000010000 */
[----:B------:R-:W-:Y:S02]  /*1bc10*/  F2FP.F16.F32.PACK_AB R29, R83, R46 ;  /* 0x0000002e531d723e */ /* 0x000fe400000000ff */
[----:B------:R-:W-:Y:S02]  /*1bc20*/  F2FP.F16.F32.PACK_AB R30, R81, R82 ;  /* 0x00000052511e723e */ /* 0x000fe400000000ff */
[----:B------:R5:W-:Y:S01]  /*1bc30*/  MUFU.EX2 R56, R44 ;  /* 0x0000002c00387308 */ /* 0x000be20000000800 */
[----:B------:R-:W-:Y:S01]  /*1bc40*/  F2FP.F16.F32.PACK_AB R31, R80, R45 ;  /* 0x0000002d501f723e */ /* 0x000fe200000000ff */
[----:B------:R-:W-:Y:S04]  /*1bc50*/  FADD.FTZ R2, R197, R2 ;  /* 0x00000002c5027221 */ /* 0x000fe80000010000 */
[----:B------:R-:W-:Y:S02]  /*1bc60*/  FADD.FTZ R2, R198, R2 ;  /* 0x00000002c6027221 */ /* 0x000fe40000010000 */
[C---:B----4-:R-:W-:Y:S01]  /*1bc70*/  HMMA.16816.F32 R4, R28.reuse, R36, R4 ;  /* 0x000000241c04723c */ /* 0x050fe20000001804 */
[----:B-1----:R-:W1:Y:S02]  /*1bc80*/  LDSM.16.MT88.4 R32, [R165+0x7c00] ;  /* 0x007c0000a520783b */ /* 0x002e640000004200 */
[--C-:B------:R-:W-:Y:S01]  /*1bc90*/  FFMA.FTZ R36, R114, UR4, -R27.reuse ;  /* 0x0000000472247c23 */ /* 0x100fe2000801081b */
[----:B------:R-:W-:Y:S03]  /*1bca0*/  FADD.FTZ R2, R199, R2 ;  /* 0x00000002c7027221 */ /* 0x000fe60000010000 */
[----:B------:R4:W2:Y:S01]  /*1bcb0*/  MUFU.EX2 R57, R36 ;  /* 0x0000002400397308 */ /* 0x0008a20000000800 */
[C---:B------:R-:W-:Y:S03]  /*1bcc0*/  HMMA.16816.F32 R8, R28.reuse, R38, R8 ;  /* 0x000000261c08723c */ /* 0x040fe60000001808 */
[----:B-----5:R-:W-:Y:S01]  /*1bcd0*/  FFMA.FTZ R44, R117, UR4, -R26 ;  /* 0x00000004752c7c23 */ /* 0x020fe2000801081a */
[----:B------:R-:W-:Y:S05]  /*1bce0*/  FADD.FTZ R2, R200, R2 ;  /* 0x00000002c8027221 */ /* 0x000fea0000010000 */
[----:B------:R5:W-:Y:S01]  /*1bcf0*/  MUFU.EX2 R54, R44 ;  /* 0x0000002c00367308 */ /* 0x000be20000000800 */
[----:B------:R-:W-:Y:S04]  /*1bd00*/  FADD.FTZ R2, R204, R2 ;  /* 0x00000002cc027221 */ /* 0x000fe80000010000 */
[----:B------:R-:W-:Y:S01]  /*1bd10*/  FADD.FTZ R2, R205, R2 ;  /* 0x00000002cd027221 */ /* 0x000fe20000010000 */
[----:B----4-:R-:W4:Y:S03]  /*1bd20*/  LDSM.16.MT88.4 R36, [R25+0x2c00] ;  /* 0x002c00001924783b */ /* 0x010f260000004200 */
[----:B------:R-:W-:Y:S01]  /*1bd30*/  FADD.FTZ R2, R207, R2 ;  /* 0x00000002cf027221 */ /* 0x000fe20000010000 */
[C---:B---3--:R-:W-:Y:S03]  /*1bd40*/  HMMA.16816.F32 R12, R28.reuse, R40, R12 ;  /* 0x000000281c0c723c */ /* 0x048fe6000000180c */
[----:B------:R-:W-:Y:S01]  /*1bd50*/  FFMA.FTZ R40, R116, UR4, -R26 ;  /* 0x0000000474287c23 */ /* 0x000fe2000801081a */
[----:B------:R-:W-:Y:S01]  /*1bd60*/  FADD.FTZ R2, R210, R2 ;  /* 0x00000002d2027221 */ /* 0x000fe20000010000 */
[--C-:B-----5:R-:W-:Y:S02]  /*1bd70*/  FFMA.FTZ R44, R119, UR4, -R27.reuse ;  /* 0x00000004772c7c23 */ /* 0x120fe4000801081b */
[----:B------:R3:W-:Y:S01]  /*1bd80*/  MUFU.EX2 R55, R40 ;  /* 0x0000002800377308 */ /* 0x0007e20000000800 */
[----:B------:R-:W-:Y:S03]  /*1bd90*/  HMMA.16816.F32 R16, R28, R42, R16 ;  /* 0x0000002a1c10723c */ /* 0x000fe60000001810 */
        /* <DEDUP_REMOVED lines=8> */
[C---:B-1----:R-:W-:Y:S01]  /*1be20*/  HMMA.16816.F32 R4, R28.reuse, R32, R4 ;  /* 0x000000201c04723c */ /* 0x042fe20000001804 */
[----:B---3--:R-:W1:Y:S02]  /*1be30*/  LDSM.16.MT88.4 R40, [R165+0x8000] ;  /* 0x00800000a528783b */ /* 0x008e640000004200 */
[--C-:B------:R-:W-:Y:S01]  /*1be40*/  FFMA.FTZ R32, R118, UR4, -R27.reuse ;  /* 0x0000000476207c23 */ /* 0x100fe2000801081b */
[----:B------:R-:W-:Y:S03]  /*1be50*/  FADD.FTZ R2, R217, R2 ;  /* 0x00000002d9027221 */ /* 0x000fe60000010000 */
[----:B------:R3:W-:Y:S01]  /*1be60*/  MUFU.EX2 R53, R32 ;  /* 0x0000002000357308 */ /* 0x0007e20000000800 */
[C---:B------:R-:W-:Y:S03]  /*1be70*/  HMMA.16816.F32 R8, R28.reuse, R34, R8 ;  /* 0x000000221c08723c */ /* 0x040fe60000001808 */
[----:B-----5:R-:W-:Y:S01]  /*1be80*/  FFMA.FTZ R44, R121, UR4, -R26 ;  /* 0x00000004792c7c23 */ /* 0x020fe2000801081a */
[----:B------:R-:W-:Y:S05]  /*1be90*/  FADD.FTZ R2, R218, R2 ;  /* 0x00000002da027221 */ /* 0x000fea0000010000 */
[----:B------:R5:W-:Y:S01]  /*1bea0*/  MUFU.EX2 R50, R44 ;  /* 0x0000002c00327308 */ /* 0x000be20000000800 */
[C---:B----4-:R-:W-:Y:S03]  /*1beb0*/  HMMA.16816.F32 R12, R28.reuse, R36, R12 ;  /* 0x000000241c0c723c */ /* 0x050fe6000000180c */
[----:B------:R-:W-:Y:S01]  /*1bec0*/  FADD.FTZ R2, R209, R2 ;  /* 0x00000002d1027221 */ /* 0x000fe20000010000 */
[----:B------:R-:W-:Y:S03]  /*1bed0*/  FFMA.FTZ R36, R120, UR4, -R26 ;  /* 0x0000000478247c23 */ /* 0x000fe6000801081a */
[----:B------:R-:W-:Y:S01]  /*1bee0*/  FADD.FTZ R2, R206, R2 ;  /* 0x00000002ce027221 */ /* 0x000fe20000010000 */
[----:B------:R-:W-:Y:S01]  /*1bef0*/  HMMA.16816.F32 R16, R28, R38, R16 ;  /* 0x000000261c10723c */ /* 0x000fe20000001810 */
[----:B---3--:R-:W3:Y:S01]  /*1bf00*/  LDSM.16.MT88.4 R32, [R25+0x3000] ;  /* 0x003000001920783b */ /* 0x008ee20000004200 */
[----:B------:R4:W-:Y:S01]  /*1bf10*/  MUFU.EX2 R51, R36 ;  /* 0x0000002400337308 */ /* 0x0009e20000000800 */
[----:B------:R-:W-:Y:S01]  /*1bf20*/  FADD.FTZ R2, R143, R2 ;  /* 0x000000028f027221 */ /* 0x000fe20000010000 */
[----:B------:R-:W-:Y:S02]  /*1bf30*/  F2FP.F16.F32.PACK_AB R28, R71, R72 ;  /* 0x00000048471c723e */ /* 0x000fe400000000ff */
[----:B------:R-:W-:Y:S01]  /*1bf40*/  F2FP.F16.F32.PACK_AB R29, R68, R69 ;  /* 0x00000045441d723e */ /* 0x000fe200000000ff */
[----:B------:R-:W-:Y:S01]  /*1bf50*/  FADD.FTZ R2, R142, R2 ;  /* 0x000000028e027221 */ /* 0x000fe20000010000 */
[----:B------:R-:W-:Y:S01]  /*1bf60*/  F2FP.F16.F32.PACK_AB R30, R66, R67 ;  /* 0x00000043421e723e */ /* 0x000fe200000000ff */
[--C-:B-----5:R-:W-:Y:S01]  /*1bf70*/  FFMA.FTZ R44, R123, UR4, -R27.reuse ;  /* 0x000000047b2c7c23 */ /* 0x120fe2000801081b */
[----:B------:R-:W-:Y:S01]  /*1bf80*/  F2FP.F16.F32.PACK_AB R31, R64, R65 ;  /* 0x00000041401f723e */ /* 0x000fe200000000ff */
[----:B------:R-:W-:Y:S02]  /*1bf90*/  FADD.FTZ R2, R140, R2 ;  /* 0x000000028c027221 */ /* 0x000fe40000010000 */
[----:B------:R5:W-:Y:S01]  /*1bfa0*/  MUFU.EX2 R48, R44 ;  /* 0x0000002c00307308 */ /* 0x000be20000000800 */
[----:B------:R-:W-:Y:S01]  /*1bfb0*/  LDSM.16.MT88.4 R140, [R165+0x8c00] ;  /* 0x008c0000a58c783b */ /* 0x000fe20000004200 */
[----:B------:R-:W-:Y:S02]  /*1bfc0*/  FADD.FTZ R2, R139, R2 ;  /* 0x000000028b027221 */ /* 0x000fe40000010000 */
[C---:B-1----:R-:W-:Y:S03]  /*1bfd0*/  HMMA.16816.F32 R4, R28.reuse, R40, R4 ;  /* 0x000000281c04723c */ /* 0x042fe60000001804 */
[----:B------:R-:W-:Y:S01]  /*1bfe0*/  FFMA.FTZ R40, R122, UR4, -R27 ;  /* 0x000000047a287c23 */ /* 0x000fe2000801081b */
[----:B------:R-:W-:Y:S01]  /*1bff0*/  FADD.FTZ R2, R137, R2 ;  /* 0x0000000289027221 */ /* 0x000fe20000010000 */
[----:B----4-:R-:W1:Y:S02]  /*1c000*/  LDSM.16.MT88.4 R36, [R165+0x8400] ;  /* 0x00840000a524783b */ /* 0x010e640000004200 */
[----:B------:R4:W-:Y:S01]  /*1c010*/  MUFU.EX2 R49, R40 ;  /* 0x0000002800317308 */ /* 0x0009e20000000800 */
[C---:B------:R-:W-:Y:S03]  /*1c020*/  HMMA.16816.F32 R8, R28.reuse, R42, R8 ;  /* 0x0000002a1c08723c */ /* 0x040fe60000001808 */
[----:B------:R-:W-:Y:S01]  /*1c030*/  FADD.FTZ R2, R136, R2 ;  /* 0x0000000288027221 */ /* 0x000fe20000010000 */
[----:B-----5:R-:W-:Y:S03]  /*1c040*/  FADD.FTZ R44, R47, R0 ;  /* 0x000000002f2c7221 */ /* 0x020fe60000010000 */
[----:B------:R-:W-:Y:S01]  /*1c050*/  FADD.FTZ R2, R130, R2 ;  /* 0x0000000282027221 */ /* 0x000fe20000010000 */
[----:B------:R-:W-:Y:S01]  /*1c060*/  FADD.FTZ R44, R46, R44 ;  /* 0x0000002c2e2c7221 */ /* 0x000fe20000010000 */
[C---:B---3--:R-:W-:Y:S01]  /*1c070*/  HMMA.16816.F32 R12, R28.reuse, R32, R12 ;  /* 0x000000201c0c723c */ /* 0x048fe2000000180c */
[----:B----4-:R-:W3:Y:S02]  /*1c080*/  LDSM.16.MT88.4 R40, [R25+0x3400] ;  /* 0x003400001928783b */ /* 0x010ee40000004200 */
[----:B------:R-:W-:Y:S01]  /*1c090*/  FADD.FTZ R33, R127, R2 ;  /* 0x000000027f217221 */ /* 0x000fe20000010000 */
[--C-:B------:R-:W-:Y:S01]  /*1c0a0*/  FFMA.FTZ R32, R124, UR4, -R26.reuse ;  /* 0x000000047c207c23 */ /* 0x100fe2000801081a */
[----:B------:R-:W-:Y:S02]  /*1c0b0*/  FFMA.FTZ R2, R125, UR4, -R26 ;  /* 0x000000047d027c23 */ /* 0x000fe4000801081a */
[----:B------:R-:W-:Y:S01]  /*1c0c0*/  FADD.FTZ R0, R84, R33 ;  /* 0x0000002154007221 */ /* 0x000fe20000010000 */
[----:B------:R-:W-:Y:S01]  /*1c0d0*/  HMMA.16816.F32 R16, R28, R34, R16 ;  /* 0x000000221c10723c */ /* 0x000fe20000001810 */
[----:B------:R4:W-:Y:S02]  /*1c0e0*/  MUFU.EX2 R47, R32 ;  /* 0x00000020002f7308 */ /* 0x0009e40000000800 */
[----:B------:R-:W-:Y:S01]  /*1c0f0*/  F2FP.F16.F32.PACK_AB R28, R62, R63 ;  /* 0x0000003f3e1c723e */ /* 0x000fe200000000ff */
[----:B------:R-:W-:Y:S01]  /*1c100*/  FADD.FTZ R0, R85, R0 ;  /* 0x0000000055007221 */ /* 0x000fe20000010000 */
[----:B------:R-:W-:Y:S02]  /*1c110*/  F2FP.F16.F32.PACK_AB R29, R60, R61 ;  /* 0x0000003d3c1d723e */ /* 0x000fe400000000ff */
[----:B--2---:R-:W-:Y:S01]  /*1c120*/  F2FP.F16.F32.PACK_AB R30, R58, R59 ;  /* 0x0000003b3a1e723e */ /* 0x004fe200000000ff */
[----:B------:R-:W-:Y:S03]  /*1c130*/  FADD.FTZ R0, R82, R0 ;  /* 0x0000000052007221 */ /* 0x000fe60000010000 */
[----:B------:R2:W5:Y:S01]  /*1c140*/  MUFU.EX2 R46, R2 ;  /* 0x00000002002e7308 */ /* 0x0005620000000800 */
[----:B------:R-:W-:Y:S01]  /*1c150*/  F2FP.F16.F32.PACK_AB R31, R56, R57 ;  /* 0x00000039381f723e */ /* 0x000fe200000000ff */
[----:B------:R-:W-:Y:S04]  /*1c160*/  FADD.FTZ R0, R81, R0 ;  /* 0x0000000051007221 */ /* 0x000fe80000010000 */
[----:B------:R-:W-:Y:S02]  /*1c170*/  FADD.FTZ R0, R79, R0 ;  /* 0x000000004f007221 */ /* 0x000fe40000010000 */
[C---:B-1----:R-:W-:Y:S01]  /*1c180*/  HMMA.16816.F32 R4, R28.reuse, R36, R4 ;  /* 0x000000241c04723c */ /* 0x042fe20000001804 */
[----:B----4-:R-:W1:Y:S07]  /*1c190*/  LDSM.16.MT88.4 R32, [R165+0x8800] ;  /* 0x00880000a520783b */ /* 0x010e6e0000004200 */
[C---:B------:R-:W-:Y:S01]  /*1c1a0*/  HMMA.16816.F32 R8, R28.reuse, R38, R8 ;  /* 0x000000261c08723c */ /* 0x040fe20000001808 */
[----:B------:R-:W4:Y:S02]  /*1c1b0*/  LDSM.16.MT88.4 R36, [R25+0x3800] ;  /* 0x003800001924783b */ /* 0x000f240000004200 */
[----:B--2---:R-:W-:Y:S01]  /*1c1c0*/  FADD.FTZ R2, R83, R44 ;  /* 0x0000002c53027221 */ /* 0x004fe20000010000 */
[----:B-----5:R-:W-:Y:S01]  /*1c1d0*/  F2FP.F16.F32.PACK_AB R148, R46, R47 ;  /* 0x0000002f2e94723e */ /* 0x020fe200000000ff */
[----:B------:R2:W-:Y:S02]  /*1c1e0*/  MUFU.EX2 R44, R22 ;  /* 0x00000016002c7308 */ /* 0x0005e40000000800 */
[----:B------:R-:W-:Y:S01]  /*1c1f0*/  FADD.FTZ R2, R45, R2 ;  /* 0x000000022d027221 */ /* 0x000fe20000010000 */
[C---:B---3--:R-:W-:Y:S03]  /*1c200*/  HMMA.16816.F32 R12, R28.reuse, R40, R12 ;  /* 0x000000281c0c723c */ /* 0x048fe6000000180c */
[----:B------:R-:W-:Y:S04]  /*1c210*/  FADD.FTZ R2, R80, R2 ;  /* 0x0000000250027221 */ /* 0x000fe80000010000 */
[----:B------:R3:W5:Y:S01]  /*1c220*/  MUFU.EX2 R45, R21 ;  /* 0x00000015002d7308 */ /* 0x0007620000000800 */
[----:B------:R-:W-:Y:S01]  /*1c230*/  FADD.FTZ R2, R76, R2 ;  /* 0x000000024c027221 */ /* 0x000fe20000010000 */
[----:B------:R-:W-:Y:S03]  /*1c240*/  HMMA.16816.F32 R16, R28, R42, R16 ;  /* 0x0000002a1c10723c */ /* 0x000fe60000001810 */
[----:B------:R-:W-:Y:S02]  /*1c250*/  F2FP.F16.F32.PACK_AB R28, R54, R55 ;  /* 0x00000037361c723e */ /* 0x000fe400000000ff */
[----:B------:R-:W-:Y:S01]  /*1c260*/  F2FP.F16.F32.PACK_AB R29, R52, R53 ;  /* 0x00000035341d723e */ /* 0x000fe200000000ff */
[----:B--2---:R-:W-:Y:S01]  /*1c270*/  FADD.FTZ R22, R78, R0 ;  /* 0x000000004e167221 */ /* 0x004fe20000010000 */
[----:B------:R-:W-:Y:S01]  /*1c280*/  F2FP.F16.F32.PACK_AB R30, R50, R51 ;  /* 0x00000033321e723e */ /* 0x000fe200000000ff */
[----:B------:R-:W-:Y:S01]  /*1c290*/  FADD.FTZ R0, R77, R2 ;  /* 0x000000024d007221 */ /* 0x000fe20000010000 */
[----:B------:R-:W-:Y:S01]  /*1c2a0*/  F2FP.F16.F32.PACK_AB R31, R48, R49 ;  /* 0x00000031301f723e */ /* 0x000fe200000000ff */
[----:B------:R-:W-:Y:S02]  /*1c2b0*/  FADD.FTZ R2, R75, R22 ;  /* 0x000000164b027221 */ /* 0x000fe40000010000 */
[----:B------:R-:W-:Y:S01]  /*1c2c0*/  FADD.FTZ R0, R70, R0 ;  /* 0x0000000046007221 */ /* 0x000fe20000010000 */
[--C-:B---3--:R-:W-:Y:S01]  /*1c2d0*/  FFMA.FTZ R21, R128, UR4, -R26.reuse ;  /* 0x0000000480157c23 */ /* 0x108fe2000801081a */
[----:B------:R-:W-:Y:S01]  /*1c2e0*/  FFMA.FTZ R26, R129, UR4, -R26 ;  /* 0x00000004811a7c23 */ /* 0x000fe2000801081a */
[----:B------:R-:W-:Y:S01]  /*1c2f0*/  FADD.FTZ R2, R74, R2 ;  /* 0x000000024a027221 */ /* 0x000fe20000010000 */
[C---:B-1----:R-:W-:Y:S01]  /*1c300*/  HMMA.16816.F32 R4, R28.reuse, R32, R4 ;  /* 0x000000201c04723c */ /* 0x042fe20000001804 */
[----:B------:R1:W-:Y:S02]  /*1c310*/  MUFU.EX2 R41, R21 ;  /* 0x0000001500297308 */ /* 0x0003e40000000800 */
[----:B------:R-:W-:Y:S01]  /*1c320*/  FADD.FTZ R0, R73, R0 ;  /* 0x0000000049007221 */ /* 0x000fe20000010000 */
[----:B------:R-:W-:Y:S01]  /*1c330*/  FADD.FTZ R2, R72, R2 ;  /* 0x0000000248027221 */ /* 0x000fe20000010000 */
[----:B-----5:R-:W-:Y:S02]  /*1c340*/  F2FP.F16.F32.PACK_AB R149, R44, R45 ;  /* 0x0000002d2c95723e */ /* 0x020fe400000000ff */
[----:B------:R-:W-:Y:S01]  /*1c350*/  FADD.FTZ R0, R69, R0 ;  /* 0x0000000045007221 */ /* 0x000fe20000010000 */
[C---:B------:R-:W-:Y:S03]  /*1c360*/  HMMA.16816.F32 R8, R28.reuse, R34, R8 ;  /* 0x000000221c08723c */ /* 0x040fe60000001808 */
[----:B------:R2:W3:Y:S01]  /*1c370*/  MUFU.EX2 R40, R26 ;  /* 0x0000001a00287308 */ /* 0x0004e20000000800 */
[----:B------:R-:W-:Y:S01]  /*1c380*/  FADD.FTZ R2, R71, R2 ;  /* 0x0000000247027221 */ /* 0x000fe20000010000 */
[----:B------:R-:W-:Y:S03]  /*1c390*/  FADD.FTZ R0, R68, R0 ;  /* 0x0000000044007221 */ /* 0x000fe60000010000 */
[----:B------:R-:W-:Y:S01]  /*1c3a0*/  FADD.FTZ R2, R67, R2 ;  /* 0x0000000243027221 */ /* 0x000fe20000010000 */
[C---:B----4-:R-:W-:Y:S03]  /*1c3b0*/  HMMA.16816.F32 R12, R28.reuse, R36, R12 ;  /* 0x000000241c0c723c */ /* 0x050fe6000000180c */
[----:B-1----:R-:W-:Y:S01]  /*1c3c0*/  FFMA.FTZ R21, R24, UR4, -R27 ;  /* 0x0000000418157c23 */ /* 0x002fe2000801081b */
[----:B------:R-:W-:Y:S01]  /*1c3d0*/  FADD.FTZ R0, R65, R0 ;  /* 0x0000000041007221 */ /* 0x000fe20000010000 */
[----:B------:R-:W-:Y:S02]  /*1c3e0*/  FADD.FTZ R2, R66, R2 ;  /* 0x0000000242027221 */ /* 0x000fe40000010000 */
[----:B------:R-:W1:Y:S01]  /*1c3f0*/  MUFU.EX2 R22, R21 ;  /* 0x0000001500167308 */ /* 0x000e620000000800 */
[----:B------:R-:W-:Y:S01]  /*1c400*/  HMMA.16816.F32 R16, R28, R38, R16 ;  /* 0x000000261c10723c */ /* 0x000fe20000001810 */
[----:B--2---:R-:W2:Y:S02]  /*1c410*/  LDSM.16.MT88.4 R24, [R25+0x3c00] ;  /* 0x003c00001918783b */ /* 0x004ea40000004200 */
[----:B---3--:R-:W-:Y:S01]  /*1c420*/  F2FP.F16.F32.PACK_AB R150, R40, R41 ;  /* 0x000000292896723e */ /* 0x008fe200000000ff */
[----:B------:R-:W-:Y:S01]  /*1c430*/  FADD.FTZ R0, R64, R0 ;  /* 0x0000000040007221 */ /* 0x000fe20000010000 */
[----:B------:R-:W-:Y:S03]  /*1c440*/  FADD.FTZ R2, R63, R2 ;  /* 0x000000023f027221 */ /* 0x000fe60000010000 */
[----:B------:R-:W-:Y:S01]  /*1c450*/  FADD.FTZ R0, R61, R0 ;  /* 0x000000003d007221 */ /* 0x000fe20000010000 */
[----:B-1----:R-:W-:Y:S01]  /*1c460*/  F2FP.F16.F32.PACK_AB R151, R22, R23 ;  /* 0x000000171697723e */ /* 0x002fe200000000ff */
[----:B------:R-:W-:Y:S02]  /*1c470*/  FADD.FTZ R21, R62, R2 ;  /* 0x000000023e157221 */ /* 0x000fe40000010000 */
[----:B------:R-:W-:Y:S02]  /*1c480*/  FADD.FTZ R2, R60, R0 ;  /* 0x000000003c027221 */ /* 0x000fe40000010000 */
[----:B------:R-:W-:Y:S02]  /*1c490*/  FADD.FTZ R0, R59, R21 ;  /* 0x000000153b007221 */ /* 0x000fe40000010000 */
[----:B------:R-:W-:Y:S01]  /*1c4a0*/  FADD.FTZ R2, R57, R2 ;  /* 0x0000000239027221 */ /* 0x000fe20000010000 */
[C---:B------:R-:W-:Y:S05]  /*1c4b0*/  HMMA.16816.F32 R136, R148.reuse, R140, R4 ;  /* 0x0000008c9488723c */ /* 0x040fea0000001804 */
[----:B------:R-:W-:Y:S01]  /*1c4c0*/  FADD.FTZ R21, R58, R0 ;  /* 0x000000003a157221 */ /* 0x000fe20000010000 */
[----:B------:R-:W-:Y:S02]  /*1c4d0*/  FADD.FTZ R0, R56, R2 ;  /* 0x0000000238007221 */ /* 0x000fe40000010000 */
[C---:B------:R-:W-:Y:S03]  /*1c4e0*/  HMMA.16816.F32 R140, R148.reuse, R142, R8 ;  /* 0x0000008e948c723c */ /* 0x040fe60000001808 */
[----:B------:R-:W-:Y:S01]  /*1c4f0*/  FADD.FTZ R2, R55, R21 ;  /* 0x0000001537027221 */ /* 0x000fe20000010000 */
[----:B------:R-:W-:Y:S03]  /*1c500*/  FADD.FTZ R0, R53, R0 ;  /* 0x0000000035007221 */ /* 0x000fe60000010000 */
[----:B------:R-:W-:Y:S01]  /*1c510*/  FADD.FTZ R2, R54, R2 ;  /* 0x0000000236027221 */ /* 0x000fe20000010000 */
[----:B------:R-:W-:Y:S01]  /*1c520*/  FADD.FTZ R0, R52, R0 ;  /* 0x0000000034007221 */ /* 0x000fe20000010000 */
[C---:B--2---:R-:W-:Y:S03]  /*1c530*/  HMMA.16816.F32 R144, R148.reuse, R24, R12 ;  /* 0x000000189490723c */ /* 0x044fe6000000180c */
[----:B------:R-:W-:Y:S01]  /*1c540*/  FADD.FTZ R2, R51, R2 ;  /* 0x0000000233027221 */ /* 0x000fe20000010000 */
[----:B------:R-:W-:Y:S03]  /*1c550*/  FADD.FTZ R0, R49, R0 ;  /* 0x0000000031007221 */ /* 0x000fe60000010000 */
[----:B------:R-:W-:Y:S01]  /*1c560*/  FADD.FTZ R2, R50, R2 ;  /* 0x0000000232027221 */ /* 0x000fe20000010000 */
[----:B------:R-:W-:Y:S03]  /*1c570*/  HMMA.16816.F32 R148, R148, R26, R16 ;  /* 0x0000001a9494723c */ /* 0x000fe60000001810 */
[----:B------:R-:W-:Y:S01]  /*1c580*/  FADD.FTZ R0, R48, R0 ;  /* 0x0000000030007221 */ /* 0x000fe20000010000 */
[----:B------:R-:W-:Y:S03]  /*1c590*/  FADD.FTZ R2, R47, R2 ;  /* 0x000000022f027221 */ /* 0x000fe60000010000 */
[----:B------:R-:W-:Y:S01]  /*1c5a0*/  FADD.FTZ R0, R45, R0 ;  /* 0x000000002d007221 */ /* 0x000fe20000010000 */
[----:B------:R-:W-:Y:S03]  /*1c5b0*/  FADD.FTZ R2, R46, R2 ;  /* 0x000000022e027221 */ /* 0x000fe60000010000 */
[----:B------:R-:W-:Y:S01]  /*1c5c0*/  FADD.FTZ R0, R44, R0 ;  /* 0x000000002c007221 */ /* 0x000fe20000010000 */
[----:B------:R-:W-:Y:S03]  /*1c5d0*/  FADD.FTZ R2, R41, R2 ;  /* 0x0000000229027221 */ /* 0x000fe60000010000 */
[----:B------:R-:W-:Y:S01]  /*1c5e0*/  FADD.FTZ R0, R23, R0 ;  /* 0x0000000017007221 */ /* 0x000fe20000010000 */
[----:B------:R-:W-:Y:S03]  /*1c5f0*/  FADD.FTZ R226, R40, R2 ;  /* 0x0000000228e27221 */ /* 0x000fe60000010000 */
[----:B------:R-:W-:Y:S01]  /*1c600*/  FADD.FTZ R225, R22, R0 ;  /* 0x0000000016e17221 */ /* 0x000fe20000010000 */
[----:B------:R-:W-:Y:S06]  /*1c610*/  @P0 BRA `(.L_x_914) ;  /* 0xffffffac00d80947 */ /* 0x000fec000383ffff */
.L_x_910:
[----:B------:R-:W1:Y:S01]  /*1c620*/  SHFL.BFLY PT, R2, R226, 0x2, 0x1f ;  /* 0x0c401f00e2027f89 */ /* 0x000e6200000e0000 */
[----:B------:R-:W2:Y:S01]  /*1c630*/  LDC.U8 R13, c[0x0][0x548] ;  /* 0x00015200ff0d7b82 */ /* 0x000ea20000000000 */
[C---:B------:R-:W-:Y:S01]  /*1c640*/  SHF.L.U32 R4, R167.reuse, 0x1, RZ ;  /* 0x00000001a7047819 */ /* 0x040fe200000006ff */
[----:B------:R-:W-:Y:S01]  /*1c650*/  UMOV UR5, 0x400 ;  /* 0x0000040000057882 */ /* 0x000fe20000000000 */
[----:B------:R-:W3:Y:S01]  /*1c660*/  SHFL.BFLY PT, R0, R225, 0x2, 0x1f ;  /* 0x0c401f00e1007f89 */ /* 0x000ee200000e0000 */
[----:B------:R-:W-:Y:S01]  /*1c670*/  SHF.L.U32 R6, R167, 0x4, RZ ;  /* 0x00000004a7067819 */ /* 0x000fe200000006ff */
[----:B------:R-:W-:Y:S01]  /*1c680*/  BSSY.RECONVERGENT B0, `(.L_x_915) ;  /* 0x000006d000007945 */ /* 0x000fe20003800200 */
[----:B------:R-:W-:Y:S01]  /*1c690*/  ISETP.NE.AND P2, PT, R241, -0x1, PT ;  /* 0xfffffffff100780c */ /* 0x000fe20003f45270 */
[----:B------:R-:W4:Y:S01]  /*1c6a0*/  S2R R25, SR_CTAID.Y ;  /* 0x0000000000197919 */ /* 0x000f220000002600 */
[----:B------:R-:W5:Y:S01]  /*1c6b0*/  S2UR UR4, SR_CgaCtaId ;  /* 0x00000000000479c3 */ /* 0x000f620000008800 */
[----:B------:R-:W-:Y:S01]  /*1c6c0*/  LOP3.LUT P5, RZ, R167, 0x3, RZ, 0xc0, !PT ;  /* 0x00000003a7ff7812 */ /* 0x000fe200078ac0ff */
[----:B------:R-:W4:Y:S06]  /*1c6d0*/  S2R R26, SR_CTAID.Z ;  /* 0x00000000001a7919 */ /* 0x000f2c0000002700 */
[----:B------:R-:W4:Y:S01]  /*1c6e0*/  LDC R27, c[0x0][0x434] ;  /* 0x00010d00ff1b7b82 */ /* 0x000f220000000800 */
[----:B-1----:R-:W-:Y:S01]  /*1c6f0*/  FADD.FTZ R2, R2, R226 ;  /* 0x000000e202027221 */ /* 0x002fe20000010000 */
[----:B--2---:R-:W-:-:S06]  /*1c700*/  ISETP.NE.AND P3, PT, R13, RZ, PT ;  /* 0x000000ff0d00720c */ /* 0x004fcc0003f65270 */
[----:B------:R-:W4:Y:S01]  /*1c710*/  @!P2 LDC.64 R16, c[0x0][0x400] ;  /* 0x00010000ff10ab82 */ /* 0x000f220000000a00 */
[----:B---3--:R-:W-:Y:S01]  /*1c720*/  FADD.FTZ R0, R0, R225 ;  /* 0x000000e100007221 */ /* 0x008fe20000010000 */
[----:B------:R-:W1:Y:S01]  /*1c730*/  SHFL.BFLY PT, R10, R2, 0x1, 0x1f ;  /* 0x0c201f00020a7f89 */ /* 0x000e6200000e0000 */
[----:B------:R-:W-:-:S03]  /*1c740*/  ISETP.NE.OR P4, PT, R241, -0x1, !P3 ;  /* 0xfffffffff100780c */ /* 0x000fc60005f85670 */
[----:B------:R-:W2:Y:S01]  /*1c750*/  SHFL.BFLY PT, R11, R0, 0x1, 0x1f ;  /* 0x0c201f00000b7f89 */ /* 0x000ea200000e0000 */
[----:B-----5:R-:W-:Y:S01]  /*1c760*/  ULEA UR4, UR4, UR5, 0x18 ;  /* 0x0000000504047291 */ /* 0x020fe2000f8ec0ff */
[----:B------:R-:W3:Y:S08]  /*1c770*/  @P2 LDC.64 R14, c[0x0][0x408] ;  /* 0x00010200ff0e2b82 */ /* 0x000ef00000000a00 */
[----:B------:R-:W5:Y:S08]  /*1c780*/  @!P3 LDC R22, c[0x0][0x3e0] ;  /* 0x0000f800ff16bb82 */ /* 0x000f700000000800 */
[----:B------:R-:W4:Y:S01]  /*1c790*/  S2UR UR8, SR_CTAID.X ;  /* 0x00000000000879c3 */ /* 0x000f220000002500 */
[----:B-1----:R-:W-:-:S04]  /*1c7a0*/  FADD.FTZ R10, R2, R10 ;  /* 0x0000000a020a7221 */ /* 0x002fc80000010000 */
[----:B------:R-:W1:Y:S01]  /*1c7b0*/  MUFU.RCP R2, R10 ;  /* 0x0000000a00027308 */ /* 0x000e620000001000 */
[----:B--2---:R-:W-:Y:S01]  /*1c7c0*/  FADD.FTZ R11, R0, R11 ;  /* 0x0000000b000b7221 */ /* 0x004fe20000010000 */
[----:B------:R-:W-:Y:S01]  /*1c7d0*/  LOP3.LUT R0, R4, 0x6, RZ, 0xc0, !PT ;  /* 0x0000000604007812 */ /* 0x000fe200078ec0ff */
[----:B------:R-:W2:Y:S01]  /*1c7e0*/  @P3 LDC R23, c[0x0][0x454] ;  /* 0x00011500ff173b82 */ /* 0x000ea20000000800 */
[----:B------:R-:W-:Y:S02]  /*1c7f0*/  SHF.L.U32 R4, R167, 0x3, RZ ;  /* 0x00000003a7047819 */ /* 0x000fe400000006ff */
[----:B------:R-:W-:Y:S02]  /*1c800*/  LOP3.LUT R0, R0, 0x3e00, R6, 0xf8, !PT ;  /* 0x00003e0000007812 */ /* 0x000fe400078ef806 */
[----:B------:R-:W3:Y:S01]  /*1c810*/  MUFU.RCP R5, R11 ;  /* 0x0000000b00057308 */ /* 0x000ee20000001000 */
[----:B------:R-:W-:Y:S02]  /*1c820*/  LOP3.LUT R6, R4, 0xc0, RZ, 0xc0, !PT ;  /* 0x000000c004067812 */ /* 0x000fe400078ec0ff */
[----:B------:R-:W-:-:S02]  /*1c830*/  FSETP.NE.FTZ.AND P1, PT, R10, RZ, PT ;  /* 0x000000ff0a00720b */ /* 0x000fc40003f35000 */
[----:B------:R-:W-:Y:S02]  /*1c840*/  LOP3.LUT R0, R0, 0x20, R4, 0xf8, !PT ;  /* 0x0000002000007812 */ /* 0x000fe400078ef804 */
[----:B------:R-:W-:Y:S02]  /*1c850*/  LOP3.LUT R4, R6, 0x18, R167, 0xf8, !PT ;  /* 0x0000001806047812 */ /* 0x000fe400078ef8a7 */
[----:B------:R-:W-:Y:S01]  /*1c860*/  FSETP.NE.FTZ.AND P0, PT, R11, RZ, PT ;  /* 0x000000ff0b00720b */ /* 0x000fe20003f15000 */
[----:B----4-:R-:W-:Y:S01]  /*1c870*/  USHF.L.U32 UR8, UR8, 0x6, URZ ;  /* 0x0000000608087899 */ /* 0x010fe200080006ff */
[----:B-1----:R-:W-:Y:S02]  /*1c880*/  FSEL R2, R2, 1, P1 ;  /* 0x3f80000002027808 */ /* 0x002fe40000800000 */
[----:B------:R-:W-:-:S03]  /*1c890*/  LOP3.LUT R12, R0, R4, RZ, 0xfc, !PT ;  /* 0x00000004000c7212 */ /* 0x000fc600078efcff */
[C---:B------:R-:W-:Y:S01]  /*1c8a0*/  FMUL.FTZ R136, R2.reuse, R136 ;  /* 0x0000008802887220 */ /* 0x040fe20000410000 */
[----:B---3--:R-:W-:Y:S01]  /*1c8b0*/  FSEL R0, R5, 1, P0 ;  /* 0x3f80000005007808 */ /* 0x008fe20000000000 */
[C---:B------:R-:W-:Y:S01]  /*1c8c0*/  FMUL.FTZ R4, R2.reuse, R137 ;  /* 0x0000008902047220 */ /* 0x040fe20000410000 */
[C---:B------:R-:W-:Y:S01]  /*1c8d0*/  FMUL.FTZ R140, R2.reuse, R140 ;  /* 0x0000008c028c7220 */ /* 0x040fe20000410000 */
[C---:B------:R-:W-:Y:S01]  /*1c8e0*/  FMUL.FTZ R6, R2.reuse, R141 ;  /* 0x0000008d02067220 */ /* 0x040fe20000410000 */
[C---:B------:R-:W-:Y:S01]  /*1c8f0*/  FMUL.FTZ R144, R2.reuse, R144 ;  /* 0x0000009002907220 */ /* 0x040fe20000410000 */
[C---:B------:R-:W-:Y:S01]  /*1c900*/  FMUL.FTZ R9, R2.reuse, R145 ;  /* 0x0000009102097220 */ /* 0x040fe20000410000 */
[C---:B------:R-:W-:Y:S01]  /*1c910*/  FMUL.FTZ R148, R2.reuse, R148 ;  /* 0x0000009402947220 */ /* 0x040fe20000410000 */
[----:B------:R-:W-:Y:S01]  /*1c920*/  FMUL.FTZ R7, R2, R149 ;  /* 0x0000009502077220 */ /* 0x000fe20000410000 */
        /* <DEDUP_REMOVED lines=8> */
[----:B------:R-:W-:Y:S01]  /*1c9b0*/  F2FP.F16.F32.PACK_AB R4, R4, R136 ;  /* 0x000000880404723e */ /* 0x000fe200000000ff */
[----:B------:R-:W1:Y:S01]  /*1c9c0*/  @P1 LDC R19, c[0x0][0x458] ;  /* 0x00011600ff131b82 */ /* 0x000e620000000800 */
[----:B------:R-:W-:Y:S01]  /*1c9d0*/  LEA R0, R12, UR4, 0x1 ;  /* 0x000000040c007c11 */ /* 0x000fe2000f8e08ff */
[----:B------:R-:W-:Y:S01]  /*1c9e0*/  @P1 MUFU.LG2 R10, R10 ;  /* 0x0000000a000a1308 */ /* 0x000fe20000000c00 */
[----:B------:R-:W-:Y:S01]  /*1c9f0*/  F2FP.F16.F32.PACK_AB R2, R2, R138 ;  /* 0x0000008a0202723e */ /* 0x000fe200000000ff */
[----:B------:R-:W-:Y:S01]  /*1ca00*/  @!P2 IMAD.WIDE.U32 R12, R25, R16, RZ ;  /* 0x00000010190ca225 */ /* 0x000fe200078e00ff */
[----:B------:R-:W-:Y:S01]  /*1ca10*/  F2FP.F16.F32.PACK_AB R6, R6, R140 ;  /* 0x0000008c0606723e */ /* 0x000fe200000000ff */
[----:B------:R3:W-:Y:S01]  /*1ca20*/  STS [R0], R4 ;  /* 0x0000000400007388 */ /* 0x0007e20000000800 */
[----:B------:R-:W-:Y:S01]  /*1ca30*/  F2FP.F16.F32.PACK_AB R5, R5, R142 ;  /* 0x0000008e0505723e */ /* 0x000fe200000000ff */
[----:B------:R-:W4:Y:S01]  /*1ca40*/  @P0 LDC R18, c[0x0][0x458] ;  /* 0x00011600ff120b82 */ /* 0x000f220000000800 */
[----:B------:R-:W-:Y:S01]  /*1ca50*/  F2FP.F16.F32.PACK_AB R9, R9, R144 ;  /* 0x000000900909723e */ /* 0x000fe200000000ff */
[----:B------:R5:W-:Y:S01]  /*1ca60*/  STS [R0+0x200], R2 ;  /* 0x0002000200007388 */ /* 0x000be20000000800 */
[----:B------:R-:W-:Y:S01]  /*1ca70*/  F2FP.F16.F32.PACK_AB R8, R8, R146 ;  /* 0x000000920808723e */ /* 0x000fe200000000ff */
[----:B------:R-:W-:Y:S01]  /*1ca80*/  @!P2 IMAD R21, R25, R17, R13 ;  /* 0x000000111915a224 */ /* 0x000fe200078e020d */
[----:B------:R-:W-:Y:S01]  /*1ca90*/  F2FP.F16.F32.PACK_AB R7, R7, R148 ;  /* 0x000000940707723e */ /* 0x000fe200000000ff */
[----:B------:R-:W-:Y:S01]  /*1caa0*/  @P2 IMAD.WIDE.U32 R16, R241, R14, RZ ;  /* 0x0000000ef1102225 */ /* 0x000fe200078e00ff */
[----:B------:R-:W-:-:S03]  /*1cab0*/  F2FP.F16.F32.PACK_AB R151, R151, R150 ;  /* 0x000000969797723e */ /* 0x000fc600000000ff */
[----:B------:R-:W-:Y:S02]  /*1cac0*/  @P2 IMAD R21, R241, R15, R17 ;  /* 0x0000000ff1152224 */ /* 0x000fe400078e0211 */
[----:B------:R-:W-:Y:S01]  /*1cad0*/  @!P4 IMAD R241, R25, R27, RZ ;  /* 0x0000001b19f1c224 */ /* 0x000fe200078e02ff */
[----:B---3--:R-:W-:-:S04]  /*1cae0*/  SHF.L.U32 R4, R167, 0x2, RZ ;  /* 0x00000002a7047819 */ /* 0x008fc800000006ff */
[C---:B------:R-:W-:Y:S02]  /*1caf0*/  LOP3.LUT R24, R4.reuse, 0x20, RZ, 0xc0, !PT ;  /* 0x0000002004187812 */ /* 0x040fe400078ec0ff */
[----:B-----5:R-:W-:Y:S02]  /*1cb00*/  LOP3.LUT R2, R4, 0x40, RZ, 0xc0, !PT ;  /* 0x0000004004027812 */ /* 0x020fe400078ec0ff */
[----:B------:R-:W3:Y:S02]  /*1cb10*/  @P0 MUFU.LG2 R4, R11 ;  /* 0x0000000b00040308 */ /* 0x000ee40000000c00 */
[C---:B------:R-:W-:Y:S02]  /*1cb20*/  IADD3 R2, PT, PT, R0.reuse, -R2, RZ ;  /* 0x8000000200027210 */ /* 0x040fe40007ffe0ff */
[----:B------:R-:W-:-:S05]  /*1cb30*/  IADD3 R0, PT, PT, R0, -R24, RZ ;  /* 0x8000001800007210 */ /* 0x000fca0007ffe0ff */
[----:B------:R5:W-:Y:S04]  /*1cb40*/  STS [R0+0x10], R6 ;  /* 0x0000100600007388 */ /* 0x000be80000000800 */
[----:B------:R2:W-:Y:S04]  /*1cb50*/  STS [R0+0x210], R5 ;  /* 0x0002100500007388 */ /* 0x0005e80000000800 */
[----:B------:R-:W-:Y:S01]  /*1cb60*/  STS [R2+0x20], R9 ;  /* 0x0000200902007388 */ /* 0x000fe20000000800 */
[----:B---3--:R-:W-:-:S03]  /*1cb70*/  @P0 FMUL.FTZ R4, R4, 0.69314718246459960938 ;  /* 0x3f31721804040820 */ /* 0x008fc60000410000 */
[----:B------:R3:W-:Y:S01]  /*1cb80*/  STS [R2+0x220], R8 ;  /* 0x0002200802007388 */ /* 0x0007e20000000800 */
[----:B-----5:R-:W-:Y:S01]  /*1cb90*/  MOV R6, 0x7f800000 ;  /* 0x7f80000000067802 */ /* 0x020fe20000000f00 */
[----:B----4-:R-:W-:Y:S01]  /*1cba0*/  @P0 FFMA.FTZ R6, R3, R18, R4 ;  /* 0x0000001203060223 */ /* 0x010fe20000010004 */
[----:B--2---:R-:W-:Y:S01]  /*1cbb0*/  IADD3 R0, PT, PT, -R24, R2, RZ ;  /* 0x0000000218007210 */ /* 0x004fe20007ffe1ff */
[----:B------:R-:W-:-:S04]  /*1cbc0*/  @P1 FMUL.FTZ R5, R10, 0.69314718246459960938 ;  /* 0x3f3172180a051820 */ /* 0x000fc80000410000 */
[----:B------:R2:W-:Y:S01]  /*1cbd0*/  STS [R0+0x30], R7 ;  /* 0x0000300700007388 */ /* 0x0005e20000000800 */
[----:B---3--:R-:W-:-:S03]  /*1cbe0*/  @!P3 IMAD R2, R25, R22, R26 ;  /* 0x000000161902b224 */ /* 0x008fc600078e021a */
[----:B------:R3:W-:Y:S01]  /*1cbf0*/  STS [R0+0x230], R151 ;  /* 0x0002309700007388 */ /* 0x0007e20000000800 */
[----:B------:R-:W-:Y:S02]  /*1cc00*/  @!P3 IMAD R2, R2, R27, RZ ;  /* 0x0000001b0202b224 */ /* 0x000fe400078e02ff */
[----:B------:R-:W-:Y:S01]  /*1cc10*/  @P3 IMAD R2, R26, R23, R241 ;  /* 0x000000171a023224 */ /* 0x000fe200078e02f1 */
[----:B--2---:R-:W-:Y:S01]  /*1cc20*/  MOV R7, 0x7f800000 ;  /* 0x7f80000000077802 */ /* 0x004fe20000000f00 */
[----:B-1----:R-:W-:Y:S01]  /*1cc30*/  @P1 FFMA.FTZ R7, R20, R19, R5 ;  /* 0x0000001314071223 */ /* 0x002fe20000010005 */
[----:B------:R-:W-:Y:S06]  /*1cc40*/  BAR.SYNC.DEFER_BLOCKING 0x0 ;  /* 0x0000000000007b1d */ /* 0x000fec0000010000 */
[----:B------:R-:W-:Y:S05]  /*1cc50*/  @P5 BRA `(.L_x_916) ;  /* 0x00000000003c5947 */ /* 0x000fea0003800000 */
[----:B---3--:R-:W-:Y:S01]  /*1cc60*/  SHF.R.U32.HI R0, RZ, 0x1, R167 ;  /* 0x00000001ff007819 */ /* 0x008fe200000116a7 */
        /* <DEDUP_REMOVED lines=14> */
.L_x_916:
[----:B------:R-:W-:Y:S05]  /*1cd50*/  BSYNC.RECONVERGENT B0 ;  /* 0x0000000000007941 */ /* 0x000fea0003800200 */
.L_x_915:
[----:B------:R-:W2:Y:S01]  /*1cd60*/  LDCU UR4, c[0x0][0x440] ;  /* 0x00008800ff0477ac */ /* 0x000ea20008000800 */
[----:B------:R-:W1:Y:S01]  /*1cd70*/  LDC.64 R10, c[0x0][0x408] ;  /* 0x00010200ff0a7b82 */ /* 0x000e620000000a00 */
[----:B------:R-:W-:Y:S01]  /*1cd80*/  IADD3 R17, PT, PT, R250, -UR8, RZ ;  /* 0x80000008fa117c10 */ /* 0x000fe2000fffe0ff */
[----:B------:R-:W-:Y:S01]  /*1cd90*/  IMAD.MOV.U32 R133, RZ, RZ, RZ ;  /* 0x000000ffff857224 */ /* 0x000fe200078e00ff */
[----:B---3--:R-:W-:Y:S02]  /*1cda0*/  @!P2 MOV R0, R12 ;  /* 0x0000000c0000a202 */ /* 0x008fe40000000f00 */
        /* <DEDUP_REMOVED lines=8> */
[----:B------:R-:W-:Y:S01]  /*1ce30*/  IADD3 R2, P2, PT, R0, R2, RZ ;  /* 0x0000000200027210 */ /* 0x000fe20007f5e0ff */
[----:B------:R-:W-:-:S06]  /*1ce40*/  VIADD R0, R220, 0x20 ;  /* 0x00000020dc007836 */ /* 0x000fcc0000000000 */
[----:B------:R-:W1:Y:S01]  /*1ce50*/  @!P0 LDC.64 R8, c[0x0][0x3f0] ;  /* 0x0000fc00ff088b82 */ /* 0x000e620000000a00 */
[----:B------:R-:W-:Y:S01]  /*1ce60*/  IMAD.X R3, R21, 0x1, R3, P2 ;  /* 0x0000000115037824 */ /* 0x000fe200010e0603 */
[----:B------:R-:W-:Y:S01]  /*1ce70*/  ISETP.GE.OR P1, PT, R0, R17, P1 ;  /* 0x000000110000720c */ /* 0x000fe20000f26670 */
[----:B--2---:R-:W-:-:S04]  /*1ce80*/  IMAD.WIDE.U32 R4, R26, UR4, R2 ;  /* 0x000000041a047c25 */ /* 0x004fc8000f8e0002 */
        /* <DEDUP_REMOVED lines=8> */
[----:B------:R-:W-:Y:S01]  /*1cf10*/  IADD3 R0, P0, PT, R220, 0x20, RZ ;  /* 0x00000020dc007810 */ /* 0x000fe20007f1e0ff */
[----:B------:R-:W2:Y:S03]  /*1cf20*/  LDCU.64 UR4, c[0x0][0x3f0] ;  /* 0x00007e00ff0477ac */ /* 0x000ea60008000a00 */
[----:B------:R-:W-:-:S05]  /*1cf30*/  IADD3.X R2, PT, PT, RZ, RZ, RZ, P0, !PT ;  /* 0x000000ffff027210 */ /* 0x000fca00007fe4ff */
[----:B------:R-:W-:Y:S01]  /*1cf40*/  IMAD R6, R2, R10, RZ ;  /* 0x0000000a02067224 */ /* 0x000fe200078e02ff */
[----:B------:R-:W-:-:S05]  /*1cf50*/  MOV R2, R4 ;  /* 0x0000000400027202 */ /* 0x000fca0000000f00 */
[----:B------:R-:W-:-:S04]  /*1cf60*/  IMAD.WIDE.U32 R4, R0, R10, R2 ;  /* 0x0000000a00047225 */ /* 0x000fc800078e0002 */
[----:B------:R-:W-:Y:S01]  /*1cf70*/  IMAD R0, R0, R11, R6 ;  /* 0x0000000b00007224 */ /* 0x000fe200078e0206 */
[----:B--2---:R-:W-:-:S04]  /*1cf80*/  LEA R2, P0, R4, UR4, 0x1 ;  /* 0x0000000404027c11 */ /* 0x004fc8000f8008ff */
[----:B------:R-:W-:-:S04]  /*1cf90*/  IADD3 R0, PT, PT, R0, R5, RZ ;  /* 0x0000000500007210 */ /* 0x000fc80007ffe0ff */
[----:B------:R-:W-:-:S05]  /*1cfa0*/  LEA.HI.X R3, R4, UR5, R0, 0x1, P0 ;  /* 0x0000000504037c11 */ /* 0x000fca00080f0c00 */
[----:B------:R-:W-:Y:S01]  /*1cfb0*/  STG.E.128 desc[UR6][R2.64], R168 ;  /* 0x000000a802007986 */ /* 0x000fe2000c101d06 */
[----:B------:R-:W-:Y:S05]  /*1cfc0*/  EXIT ;  /* 0x000000000000794d */ /* 0x000fea0003800000 */
.L_x_917:
        /* <DEDUP_REMOVED lines=11> */
.L_x_4877:


//--------------------- .text._ZN5flash24flash_fwd_splitkv_kernelI23Flash_fwd_kernel_traitsILi32ELi64ELi256ELi4ELb0ELb0EN7cutlass6half_tE19Flash_kernel_traitsILi32ELi64ELi256ELi4ES3_EELb1ELb0ELb0ELb0ELb0ELb0ELb1ELb0EEEvNS_16Flash_fwd_paramsE --------------------------
	.section	.text._ZN5flash24flash_fwd_splitkv_kernelI23Flash_fwd_kernel_traitsILi32ELi64ELi256ELi4ELb0ELb0EN7cutlass6half_tE19Flash_kernel_traitsILi32ELi64ELi256ELi4ES3_EELb1ELb0ELb0ELb0ELb0ELb0ELb1ELb0EEEvNS_16Flash_fwd_paramsE,"ax",@progbits
	.align	128
        .global         _ZN5flash24flash_fwd_splitkv_kernelI23Flash_fwd_kernel_traitsILi32ELi64ELi256ELi4ELb0ELb0EN7cutlass6half_tE19Flash_kernel_traitsILi32ELi64ELi256ELi4ES3_EELb1ELb0ELb0ELb0ELb0ELb0ELb1ELb0EEEvNS_16Flash_fwd_paramsE
        .type           _ZN5flash24flash_fwd_splitkv_kernelI23Flash_fwd_kernel_traitsILi32ELi64ELi256ELi4ELb0ELb0EN7cutlass6half_tE19Flash_kernel_traitsILi32ELi64ELi256ELi4ES3_EELb1ELb0ELb0ELb0ELb0ELb0ELb1ELb0EEEvNS_16Flash_fwd_paramsE,@function
        .size           _ZN5flash24flash_fwd_splitkv_kernelI23Flash_fwd_kernel_traitsILi32ELi64ELi256ELi4ELb0ELb0EN7cutlass6half_tE19Flash_kernel_traitsILi32ELi64ELi256ELi4ES3_EELb1ELb0ELb0ELb0ELb0ELb0ELb1ELb0EEEvNS_16Flash_fwd_paramsE,(.L_x_4878 - _ZN5flash24flash_fwd_splitkv_kernelI23Flash_fwd_kernel_traitsILi32ELi64ELi256ELi4ELb0ELb0EN7cutlass6half_tE19Flash_kernel_traitsILi32ELi64ELi256ELi4ES3_EELb1ELb0ELb0ELb0ELb0ELb0ELb1ELb0EEEvNS_16Flash_fwd_paramsE)
        .other          _ZN5flash24flash_fwd_splitkv_kernelI23Flash_fwd_kernel_traitsILi32ELi64ELi256ELi4ELb0ELb0EN7cutlass6half_tE19Flash_kernel_traitsILi32ELi64ELi256ELi4ES3_EELb1ELb0ELb0ELb0ELb0ELb0ELb1ELb0EEEvNS_16Flash_fwd_paramsE,@"STO_CUDA_ENTRY STV_DEFAULT"
_ZN5flash24flash_fwd_splitkv_kernelI23Flash_fwd_kernel_traitsILi32ELi64ELi256ELi4ELb0ELb0EN7cutlass6half_tE19Flash_kernel_traitsILi32ELi64ELi256ELi4ES3_EELb1ELb0ELb0ELb0ELb0ELb0ELb1ELb0EEEvNS_16Flash_fwd_paramsE:
.text._ZN5flash24flash_fwd_splitkv_kernelI23Flash_fwd_kernel_traitsILi32ELi64ELi256ELi4ELb0ELb0EN7cutlass6half_tE19Flash_kernel_traitsILi32ELi64ELi256ELi4ES3_EELb1ELb0ELb0ELb0ELb0ELb0ELb1ELb0EEEvNS_16Flash_fwd_paramsE:
[----:B------:R-:W-:Y:S08]  /*0000*/  LDC R1, c[0x0][0x37c] ;  /* 0x0000df00ff017b82 */ /* 0x000ff00000000800 */
[----:B------:R-:W1:Y:S01]  /*0010*/  LDC R9, c[0x0][0x3e0] ;  /* 0x0000f800ff097b82 */ /* 0x000e620000000800 */
[----:B------:R-:W2:Y:S01]  /*0020*/  S2R R16, SR_CTAID.Z ;  /* 0x0000000000107919 */ /* 0x000ea20000002700 */
[----:B------:R-:W3:Y:S01]  /*0030*/  LDCU.64 UR16, c[0x0][0x358] ;  /* 0x00006b00ff1077ac */ /* 0x000ee20008000a00 */
[----:B------:R-:W4:Y:S05]  /*0040*/  LDCU.64 UR4, c[0x0][0x470] ;  /* 0x00008e00ff0477ac */ /* 0x000f2a0008000a00 */
[----:B------:R-:W3:Y:S01]  /*0050*/  LDC.64 R4, c[0x0][0x460] ;  /* 0x00011800ff047b82 */ /* 0x000ee20000000a00 */
[----:B-1----:R-:W1:Y:S01]  /*0060*/  I2F.U32.RP R2, R9 ;  /* 0x0000000900027306 */ /* 0x002e620000209000 */
[----:B------:R-:W-:-:S07]  /*0070*/  ISETP.NE.U32.AND P1, PT, R9, RZ, PT ;  /* 0x000000ff0900720c */ /* 0x000fce0003f25070 */
[----:B-1----:R-:W1:Y:S02]  /*0080*/  MUFU.RCP R2, R2 ;  /* 0x0000000200027308 */ /* 0x002e640000001000 */
[----:B-1----:R-:W-:-:S06]  /*0090*/  VIADD R2, R2, 0xffffffe ;  /* 0x0ffffffe02027836 */ /* 0x002fcc0000000000 */
[----:B------:R-:W1:Y:S02]  /*00a0*/  F2I.FTZ.U32.TRUNC.NTZ R3, R2 ;  /* 0x0000000200037305 */ /* 0x000e64000021f000 */
[----:B-1----:R-:W-:Y:S02]  /*00b0*/  IMAD.MOV R0, RZ, RZ, -R3 ;  /* 0x000000ffff007224 */ /* 0x002fe400078e0a03 */
[----:B------:R-:W-:Y:S02]  /*00c0*/  IMAD.MOV.U32 R2, RZ, RZ, RZ ;  /* 0x000000ffff027224 */ /* 0x000fe400078e00ff */
[----:B------:R-:W-:-:S04]  /*00d0*/  IMAD R0, R0, R9, RZ ;  /* 0x0000000900007224 */ /* 0x000fc800078e02ff */
[----:B------:R-:W-:Y:S02]  /*00e0*/  IMAD.HI.U32 R0, R3, R0, R2 ;  /* 0x0000000003007227 */ /* 0x000fe400078e0002 */
[----:B------:R-:W1:Y:S04]  /*00f0*/  LDC.64 R2, c[0x0][0x460] ;  /* 0x00011800ff027b82 */ /* 0x000e680000000a00 */
[----:B--2---:R-:W-:-:S04]  /*0100*/  IMAD.HI.U32 R220, R0, R16, RZ ;  /* 0x0000001000dc7227 */ /* 0x004fc800078e00ff */
[----:B------:R-:W-:-:S04]  /*0110*/  IMAD.MOV R0, RZ, RZ, -R220 ;  /* 0x000000ffff007224 */ /* 0x000fc800078e0adc */
[----:B------:R-:W-:-:S05]  /*0120*/  IMAD R0, R9, R0, R16 ;  /* 0x0000000009007224 */ /* 0x000fca00078e0210 */
[----:B------:R-:W-:Y:S02]  /*0130*/  ISETP.GE.U32.AND P0, PT, R0, R9, PT ;  /* 0x000000090000720c */ /* 0x000fe40003f06070 */
[----:B-1----:R-:W-:-:S04]  /*0140*/  ISETP.NE.U32.AND P4, PT, R2, RZ, PT ;  /* 0x000000ff0200720c */ /* 0x002fc80003f85070 */
[----:B------:R-:W-:-:S07]  /*0150*/  ISETP.NE.AND.EX P4, PT, R3, RZ, PT, P4 ;  /* 0x000000ff0300720c */ /* 0x000fce0003f85340 */
[----:B------:R-:W-:Y:S02]  /*0160*/  @P0 IMAD.IADD R0, R0, 0x1, -R9 ;  /* 0x0000000100000824 */ /* 0x000fe400078e0a09 */
[----:B------:R-:W-:Y:S01]  /*0170*/  @P0 VIADD R220, R220, 0x1 ;  /* 0x00000001dcdc0836 */ /* 0x000fe20000000000 */
[----:B------:R-:W-:Y:S02]  /*0180*/  ISETP.NE.U32.AND P0, PT, R2, RZ, PT ;  /* 0x000000ff0200720c */ /* 0x000fe40003f05070 */
[----:B------:R-:W-:Y:S02]  /*0190*/  ISETP.GE.U32.AND P2, PT, R0, R9, PT ;  /* 0x000000090000720c */ /* 0x000fe40003f46070 */
[----:B------:R-:W-:Y:S01]  /*01a0*/  ISETP.NE.AND.EX P0, PT, R3, RZ, PT, P0 ;  /* 0x000000ff0300720c */ /* 0x000fe20003f05300 */
[----:B------:R-:W-:-:S10]  /*01b0*/  IMAD.MOV.U32 R3, RZ, RZ, -0x1 ;  /* 0xffffffffff037424 */ /* 0x000fd400078e00ff */
[----:B------:R-:W-:Y:S01]  /*01c0*/  @P2 VIADD R220, R220, 0x1 ;  /* 0x00000001dcdc2836 */ /* 0x000fe20000000000 */
[----:B------:R-:W-:-:S05]  /*01d0*/  @!P1 LOP3.LUT R220, RZ, R9, RZ, 0x33, !PT ;  /* 0x00000009ffdc9212 */ /* 0x000fca00078e33ff */
[----:B---3--:R-:W-:-:S05]  /*01e0*/  IMAD.WIDE.U32 R4, R220, 0x4, R4 ;  /* 0x00000004dc047825 */ /* 0x008fca00078e0004 */
[----:B------:R-:W5:Y:S04]  /*01f0*/  @P0 LDG.E R3, desc[UR16][R4.64] ;  /* 0x0000001004030981 */ /* 0x000f68000c1e1900 */
[----:B------:R1:W5:Y:S01]  /*0200*/  @P4 LDG.E R0, desc[UR16][R4.64+0x4] ;  /* 0x0000041004004981 */ /* 0x000362000c1e1900 */
[----:B------:R-:W2:Y:S01]  /*0210*/  LDCU.U8 UR6, c[0x0][0x532] ;  /* 0x0000a640ff0677ac */ /* 0x000ea20008000000 */
[----:B------:R-:W-:Y:S01]  /*0220*/  IMAD.SHL.U32 R11, R220, 0x4, RZ ;  /* 0x00000004dc0b7824 */ /* 0x000fe200078e00ff */
[----:B------:R-:W-:Y:S02]  /*0230*/  SHF.R.U32.HI R10, RZ, 0x1e, R220 ;  /* 0x0000001eff0a7819 */ /* 0x000fe400000116dc */
[----:B----4-:R-:W-:-:S04]  /*0240*/  ISETP.NE.U32.AND P3, PT, RZ, UR4, PT ;  /* 0x00000004ff007c0c */ /* 0x010fc8000bf65070 */
[----:B------:R-:W-:Y:S02]  /*0250*/  ISETP.NE.AND.EX P3, PT, RZ, UR5, PT, P3 ;  /* 0x00000005ff007c0c */ /* 0x000fe4000bf65330 */
[----:B--2---:R-:W-:-:S11]  /*0260*/  ISETP.NE.AND P5, PT, RZ, UR6, PT ;  /* 0x00000006ff007c0c */ /* 0x004fd6000bfa5270 */
[C---:B------:R-:W-:Y:S01]  /*0270*/  @P3 IADD3 R6, P0, PT, R11.reuse, UR4, RZ ;  /* 0x000000040b063c10 */ /* 0x040fe2000ff1e0ff */
[----:B-1----:R-:W1:Y:S03]  /*0280*/  LDC.64 R4, c[0x0][0x468] ;  /* 0x00011a00ff047b82 */ /* 0x002e660000000a00 */
[----:B------:R-:W-:Y:S02]  /*0290*/  @P3 IADD3.X R7, PT, PT, R10, UR5, RZ, P0, !PT ;  /* 0x000000050a073c10 */ /* 0x000fe400087fe4ff */
[----:B-1----:R-:W-:Y:S02]  /*02a0*/  ISETP.EQ.U32.AND P6, PT, R4, RZ, PT ;  /* 0x000000ff0400720c */ /* 0x002fe40003fc2070 */
[----:B------:R-:W-:Y:S02]  /*02b0*/  IADD3 R12, P1, PT, R11, R4, RZ ;  /* 0x000000040b0c7210 */ /* 0x000fe40007f3e0ff */
[----:B------:R-:W-:-:S02]  /*02c0*/  ISETP.EQ.OR.EX P6, PT, R5, RZ, !P5, P6 ;  /* 0x000000ff0500720c */ /* 0x000fc40006fc2760 */
[----:B------:R-:W-:Y:S01]  /*02d0*/  ISETP.NE.U32.AND P2, PT, R4, RZ, PT ;  /* 0x000000ff0400720c */ /* 0x000fe20003f45070 */
[----:B------:R-:W-:-:S03]  /*02e0*/  IMAD.X R13, R10, 0x1, R5, P1 ;  /* 0x000000010a0d7824 */ /* 0x000fc600008e0605 */
[----:B------:R-:W-:Y:S01]  /*02f0*/  ISETP.NE.AND.EX P2, PT, R5, RZ, PT, P2 ;  /* 0x000000ff0500720c */ /* 0x000fe20003f45320 */
[----:B------:R-:W-:-:S06]  /*0300*/  IMAD.MOV.U32 R5, RZ, RZ, -0x1 ;  /* 0xffffffffff057424 */ /* 0x000fcc00078e00ff */
[----:B------:R1:W5:Y:S06]  /*0310*/  @!P6 LDG.E R5, desc[UR16][R12.64] ;  /* 0x000000100c05e981 */ /* 0x00036c000c1e1900 */
[----:B------:R-:W2:Y:S01]  /*0320*/  @!P2 LDC R15, c[0x0][0x438] ;  /* 0x00010e00ff0fab82 */ /* 0x000ea20000000800 */
[----:B------:R-:W-:Y:S05]  /*0330*/  @!P2 BRA `(.L_x_918) ;  /* 0x00000000000ca947 */ /* 0x000fea0003800000 */
[----:B--2---:R-:W2:Y:S02]  /*0340*/  @P5 LDG.E R15, desc[UR16][R12.64+0x4] ;  /* 0x000004100c0f5981 */ /* 0x004ea4000c1e1900 */
[----:B--2--5:R-:W-:-:S06]  /*0350*/  @P5 IADD3 R15, PT, PT, R15, -R5, RZ ;  /* 0x800000050f0f5210 */ /* 0x024fcc0007ffe0ff */
[----:B------:R3:W5:Y:S02]  /*0360*/  @!P5 LDG.E R15, desc[UR16][R12.64] ;  /* 0x000000100c0fd981 */ /* 0x000764000c1e1900 */
.L_x_918:
[----:B------:R-:W4:Y:S01]  /*0370*/  LDCU.64 UR4, c[0x0][0x478] ;  /* 0x00008f00ff0477ac */ /* 0x000f220008000a00 */
[----:B------:R-:W-:-:S06]  /*0380*/  IMAD.MOV.U32 R4, RZ, RZ, RZ ;  /* 0x000000ffff047224 */ /* 0x000fcc00078e00ff */
[----:B------:R1:W5:Y:S01]  /*0390*/  @P3 LDG.E R4, desc[UR16][R6.64] ;  /* 0x0000001006043981 */ /* 0x000362000c1e1900 */
[----:B----4-:R-:W-:-:S04]  /*03a0*/  ISETP.NE.U32.AND P0, PT, RZ, UR4, PT ;  /* 0x00000004ff007c0c */ /* 0x010fc8000bf05070 */
[----:B------:R-:W-:-:S13]  /*03b0*/  ISETP.NE.AND.EX P0, PT, RZ, UR5, PT, P0 ;  /* 0x00000005ff007c0c */ /* 0x000fda000bf05300 */
[----:B------:R-:W-:-:S04]  /*03c0*/  @P0 IADD3 R20, P1, PT, R11, UR4, RZ ;  /* 0x000000040b140c10 */ /* 0x000fc8000ff3e0ff */
[----:B------:R-:W-:-:S05]  /*03d0*/  @P0 IADD3.X R21, PT, PT, R10, UR5, RZ, P1, !PT ;  /* 0x000000050a150c10 */ /* 0x000fca0008ffe4ff */
[----:B------:R4:W5:Y:S01]  /*03e0*/  @P0 LDG.E R20, desc[UR16][R20.64] ;  /* 0x0000001014140981 */ /* 0x000962000c1e1900 */
[----:B-1-3--:R-:W1:Y:S01]  /*03f0*/  S2R R12, SR_CTAID.X ;  /* 0x00000000000c7919 */ /* 0x00ae620000002500 */
[----:B------:R-:W3:Y:S01]  /*0400*/  @!P4 LDC R8, c[0x0][0x434] ;  /* 0x00010d00ff08cb82 */ /* 0x000ee20000000800 */
[----:B-----5:R-:W-:Y:S02]  /*0410*/  @P4 IMAD.IADD R8, R0, 0x1, -R3 ;  /* 0x0000000100084824 */ /* 0x020fe400078e0a03 */
[----:B-1----:R-:W-:-:S05]  /*0420*/  IMAD.SHL.U32 R0, R12, 0x40, RZ ;  /* 0x000000400c007824 */ /* 0x002fca00078e00ff */
[----:B---3--:R-:W-:-:S13]  /*0430*/  ISETP.GT.AND P1, PT, R8, R0, PT ;  /* 0x000000000800720c */ /* 0x008fda0003f24270 */
[----:B----4-:R-:W-:Y:S05]  /*0440*/  @!P1 EXIT ;  /* 0x000000000000994d */ /* 0x010fea0003800000 */
[----:B------:R-:W1:Y:S01]  /*0450*/  LDC R13, c[0x0][0x374] ;  /* 0x0000dd00ff0d7b82 */ /* 0x000e620000000800 */
[----:B------:R-:W3:Y:S01]  /*0460*/  LDCU UR14, c[0x0][0x508] ;  /* 0x0000a100ff0e77ac */ /* 0x000ee20008000800 */
[----:B------:R-:W4:Y:S06]  /*0470*/  S2R R209, SR_TID.X ;  /* 0x0000000000d17919 */ /* 0x000f2c0000002100 */
[----:B------:R-:W5:Y:S01]  /*0480*/  LDC R6, c[0x0][0x438] ;  /* 0x00010e00ff067b82 */ /* 0x000f620000000800 */
[-C--:B-1----:R-:W-:Y:S02]  /*0490*/  IABS R2, R13.reuse ;  /* 0x0000000d00027213 */ /* 0x082fe40000000000 */
[----:B------:R-:W-:-:S02]  /*04a0*/  IABS R18, R13 ;  /* 0x0000000d00127213 */ /* 0x000fc40000000000 */
[----:B------:R-:W1:Y:S03]  /*04b0*/  I2F.RP R7, R2 ;  /* 0x0000000200077306 */ /* 0x000e660000209400 */
[----:B------:R-:W-:Y:S02]  /*04c0*/  IMAD.MOV R18, RZ, RZ, -R18 ;  /* 0x000000ffff127224 */ /* 0x000fe400078e0a12 */
[----:B-----5:R-:W-:-:S05]  /*04d0*/  VIADD R6, R6, 0xff ;  /* 0x000000ff06067836 */ /* 0x020fca0000000000 */
[----:B------:R-:W-:-:S04]  /*04e0*/  SHF.R.S32.HI R19, RZ, 0x1f, R6 ;  /* 0x0000001fff137819 */ /* 0x000fc80000011406 */
[----:B------:R-:W-:Y:S01]  /*04f0*/  LEA.HI R19, R19, R6, RZ, 0x8 ;  /* 0x0000000613137211 */ /* 0x000fe200078f40ff */
[----:B-1----:R-:W1:Y:S01]  /*0500*/  MUFU.RCP R7, R7 ;  /* 0x0000000700077308 */ /* 0x002e620000001000 */
[----:B------:R-:W-:Y:S02]  /*0510*/  IMAD.MOV.U32 R6, RZ, RZ, RZ ;  /* 0x000000ffff067224 */ /* 0x000fe400078e00ff */
[----:B------:R-:W-:-:S05]  /*0520*/  LEA.HI.SX32 R19, R19, R13, 0x18 ;  /* 0x0000000d13137211 */ /* 0x000fca00078fc2ff */
[----:B------:R-:W-:-:S05]  /*0530*/  VIADD R19, R19, 0xffffffff ;  /* 0xffffffff13137836 */ /* 0x000fca0000000000 */
[----:B------:R-:W-:Y:S02]  /*0540*/  IABS R17, R19 ;  /* 0x0000001300117213 */ /* 0x000fe40000000000 */
[----:B------:R-:W-:Y:S01]  /*0550*/  LOP3.LUT R19, R19, R13, RZ, 0x3c, !PT ;  /* 0x0000000d13137212 */ /* 0x000fe200078e3cff */
[----:B-1----:R-:W-:-:S03]  /*0560*/  VIADD R7, R7, 0xffffffe ;  /* 0x0ffffffe07077836 */ /* 0x002fc60000000000 */
[----:B------:R-:W-:-:S03]  /*0570*/  ISETP.GE.AND P1, PT, R19, RZ, PT ;  /* 0x000000ff1300720c */ /* 0x000fc60003f26270 */
[----:B------:R-:W1:Y:S02]  /*0580*/  F2I.FTZ.U32.TRUNC.NTZ R7, R7 ;  /* 0x0000000700077305 */ /* 0x000e64000021f000 */
[----:B-1----:R-:W-:-:S04]  /*0590*/  IMAD.MOV R14, RZ, RZ, -R7 ;  /* 0x000000ffff0e7224 */ /* 0x002fc800078e0a07 */
[----:B------:R-:W-:-:S04]  /*05a0*/  IMAD R14, R14, R2, RZ ;  /* 0x000000020e0e7224 */ /* 0x000fc800078e02ff */
[----:B------:R-:W-:Y:S02]  /*05b0*/  IMAD.HI.U32 R14, R7, R14, R6 ;  /* 0x0000000e070e7227 */ /* 0x000fe400078e0006 */
[----:B------:R-:W1:Y:S04]  /*05c0*/  @!P0 LDC.64 R6, c[0x0][0x488] ;  /* 0x00012200ff068b82 */ /* 0x000e680000000a00 */
[----:B------:R-:W-:-:S04]  /*05d0*/  IMAD.HI.U32 R14, R14, R17, RZ ;  /* 0x000000110e0e7227 */ /* 0x000fc800078e00ff */
[----:B------:R-:W-:Y:S02]  /*05e0*/  IMAD R18, R14, R18, R17 ;  /* 0x000000120e127224 */ /* 0x000fe400078e0211 */
[----:B------:R-:W5:Y:S03]  /*05f0*/  @!P0 LDC R17, c[0x0][0x43c] ;  /* 0x00010f00ff118b82 */ /* 0x000f660000000800 */
[----:B------:R-:W-:Y:S02]  /*0600*/  ISETP.GT.U32.AND P2, PT, R2, R18, PT ;  /* 0x000000120200720c */ /* 0x000fe40003f44070 */
[----:B-1----:R-:W-:Y:S02]  /*0610*/  @!P0 ISETP.NE.U32.AND P3, PT, R6, RZ, PT ;  /* 0x000000ff0600820c */ /* 0x002fe40003f65070 */
[----:B------:R-:W1:Y:S09]  /*0620*/  S2R R6, SR_CTAID.Y ;  /* 0x0000000000067919 */ /* 0x000e720000002600 */
[----:B------:R-:W-:Y:S01]  /*0630*/  @!P2 IMAD.IADD R18, R18, 0x1, -R2 ;  /* 0x000000011212a824 */ /* 0x000fe200078e0a02 */
[----:B------:R-:W-:Y:S01]  /*0640*/  @!P0 ISETP.NE.AND.EX P3, PT, R7, RZ, PT, P3 ;  /* 0x000000ff0700820c */ /* 0x000fe20003f65330 */
[----:B------:R-:W-:Y:S01]  /*0650*/  @!P2 VIADD R14, R14, 0x1 ;  /* 0x000000010e0ea836 */ /* 0x000fe20000000000 */
[----:B------:R-:W-:Y:S01]  /*0660*/  ISETP.NE.AND P2, PT, R13, RZ, PT ;  /* 0x000000ff0d00720c */ /* 0x000fe20003f45270 */
[----:B------:R-:W-:Y:S01]  /*0670*/  VIADD R7, R12, 0x1 ;  /* 0x000000010c077836 */ /* 0x000fe20000000000 */
[----:B------:R-:W-:Y:S01]  /*0680*/  ISETP.GE.U32.AND P4, PT, R18, R2, PT ;  /* 0x000000021200720c */ /* 0x000fe20003f86070 */
[----:B------:R-:W-:Y:S01]  /*0690*/  @P0 IMAD.IADD R2, R20, 0x1, -R4 ;  /* 0x0000000114020824 */ /* 0x000fe200078e0a04 */
[----:B-----5:R-:W-:Y:S01]  /*06a0*/  @!P0 SEL R17, R17, RZ, P3 ;  /* 0x000000ff11118207 */ /* 0x020fe20001800000 */
[----:B------:R-:W-:-:S03]  /*06b0*/  IMAD R7, R7, 0x40, -R8 ;  /* 0x0000004007077824 */ /* 0x000fc600078e0a08 */
[----:B--2---:R-:W-:-:S05]  /*06c0*/  @!P0 IADD3 R2, PT, PT, R17, R15, -R4 ;  /* 0x0000000f11028210 */ /* 0x004fca0007ffe804 */
[----:B------:R-:W-:Y:S02]  /*06d0*/  VIADD R17, R2, 0xff ;  /* 0x000000ff02117836 */ /* 0x000fe40000000000 */
[----:B------:R-:W-:-:S03]  /*06e0*/  @P4 VIADD R14, R14, 0x1 ;  /* 0x000000010e0e4836 */ /* 0x000fc60000000000 */
[----:B---3--:R-:W-:Y:S01]  /*06f0*/  IADD3 R7, PT, PT, R17, UR14, R7 ;  /* 0x0000000e11077c10 */ /* 0x008fe2000fffe007 */
[----:B------:R-:W-:Y:S01]  /*0700*/  @!P1 IMAD.MOV R14, RZ, RZ, -R14 ;  /* 0x000000ffff0e9224 */ /* 0x000fe200078e0a0e */
[----:B------:R-:W-:Y:S02]  /*0710*/  SHF.R.S32.HI R15, RZ, 0x1f, R17 ;  /* 0x0000001fff0f7819 */ /* 0x000fe40000011411 */
[----:B------:R-:W-:Y:S02]  /*0720*/  @!P2 LOP3.LUT R14, RZ, R13, RZ, 0x33, !PT ;  /* 0x0000000dff0ea212 */ /* 0x000fe400078e33ff */
[----:B------:R-:W-:Y:S02]  /*0730*/  SHF.R.S32.HI R13, RZ, 0x1f, R7 ;  /* 0x0000001fff0d7819 */ /* 0x000fe40000011407 */
[----:B------:R-:W-:Y:S01]  /*0740*/  LEA.HI R15, R15, R17, RZ, 0x8 ;  /* 0x000000110f0f7211 */ /* 0x000fe200078f40ff */
[----:B-1----:R-:W-:Y:S01]  /*0750*/  IMAD R212, R14, R6, RZ ;  /* 0x000000060ed47224 */ /* 0x002fe200078e02ff */
[----:B------:R-:W-:Y:S01]  /*0760*/  LEA.HI R13, R13, R7, RZ, 0x8 ;  /* 0x000000070d0d7211 */ /* 0x000fe200078f40ff */
[----:B------:R-:W-:Y:S01]  /*0770*/  IMAD.MOV R7, RZ, RZ, -R220 ;  /* 0x000000ffff077224 */ /* 0x000fe200078e0adc */
[----:B------:R-:W-:-:S02]  /*0780*/  SHF.R.S32.HI R15, RZ, 0x8, R15 ;  /* 0x00000008ff0f7819 */ /* 0x000fc4000001140f */
[----:B------:R-:W-:Y:S01]  /*0790*/  SHF.R.S32.HI R13, RZ, 0x8, R13 ;  /* 0x00000008ff0d7819 */ /* 0x000fe2000001140d */
[----:B------:R-:W-:Y:S01]  /*07a0*/  IMAD R16, R9, R7, R16 ;  /* 0x0000000709107224 */ /* 0x000fe200078e0210 */
[----:B------:R-:W-:-:S04]  /*07b0*/  VIADDMNMX R15, R212, R14, R15, PT ;  /* 0x0000000ed40f7246 */ /* 0x000fc8000380010f */
[----:B------:R-:W-:-:S04]  /*07c0*/  VIMNMX R194, PT, PT, R15, R13, PT ;  /* 0x0000000d0fc27248 */ /* 0x000fc80003fe0100 */
[----:B------:R-:W-:-:S13]  /*07d0*/  ISETP.GE.AND P0, PT, R212, R194, PT ;  /* 0x000000c2d400720c */ /* 0x000fda0003f06270 */
[----:B----4-:R-:W-:Y:S05]  /*07e0*/  @!P0 BRA `(.L_x_919) ;  /* 0x0000000000c48947 */ /* 0x010fea0003800000 */
[----:B------:R-:W1:Y:S01]  /*07f0*/  LDC.64 R2, c[0x0][0x430] ;  /* 0x00010c00ff027b82 */ /* 0x000e620000000a00 */
[----:B------:R-:W2:Y:S01]  /*0800*/  LDCU UR5, c[0x0][0x44c] ;  /* 0x00008980ff0577ac */ /* 0x000ea20008000800 */
[----:B------:R-:W-:Y:S01]  /*0810*/  IMAD.SHL.U32 R5, R209, 0x4, RZ ;  /* 0x00000004d1057824 */ /* 0x000fe200078e00ff */
[----:B------:R-:W-:Y:S01]  /*0820*/  SHF.R.U32.HI R209, RZ, 0x3, R209 ;  /* 0x00000003ffd17819 */ /* 0x000fe200000116d1 */
[----:B------:R-:W3:Y:S01]  /*0830*/  LDCU UR4, c[0x0][0x440] ;  /* 0x00008800ff0477ac */ /* 0x000ee20008000800 */
[----:B------:R-:W4:Y:S01]  /*0840*/  LDCU.64 UR6, c[0x0][0x3f8] ;  /* 0x00007f00ff0677ac */ /* 0x000f220008000a00 */
[----:B-1----:R-:W-:Y:S02]  /*0850*/  IMAD R2, R6, R2, R220 ;  /* 0x0000000206027224 */ /* 0x002fe400078e02dc */
[----:B------:R-:W-:Y:S02]  /*0860*/  VIADD R6, R209, 0x10 ;  /* 0x00000010d1067836 */ /* 0x000fe40000000000 */
[----:B------:R-:W-:-:S04]  /*0870*/  IMAD R2, R2, R9, R16 ;  /* 0x0000000902027224 */ /* 0x000fc800078e0210 */
[--C-:B------:R-:W-:Y:S01]  /*0880*/  IMAD R3, R2, R3, R0.reuse ;  /* 0x0000000302037224 */ /* 0x100fe200078e0200 */
[C---:B------:R-:W-:Y:S01]  /*0890*/  LOP3.LUT R2, R5.reuse, 0x1c, RZ, 0xc0, !PT ;  /* 0x0000001c05027812 */ /* 0x040fe200078ec0ff */
[----:B------:R-:W-:Y:S01]  /*08a0*/  IMAD.IADD R0, R8, 0x1, -R0 ;  /* 0x0000000108007824 */ /* 0x000fe200078e0a00 */
[----:B------:R-:W-:Y:S01]  /*08b0*/  LOP3.LUT R5, R5, 0xffc, RZ, 0xc0, !PT ;  /* 0x00000ffc05057812 */ /* 0x000fe200078ec0ff */
[----:B--2---:R-:W-:Y:S01]  /*08c0*/  IMAD R4, R3, UR5, RZ ;  /* 0x0000000503047c24 */ /* 0x004fe2000f8e02ff */
[C---:B---3--:R-:W-:Y:S01]  /*08d0*/  ISETP.GE.AND P5, PT, R2.reuse, UR4, PT ;  /* 0x0000000402007c0c */ /* 0x048fe2000bfa6270 */
[----:B------:R-:W1:Y:S01]  /*08e0*/  LDCU.64 UR4, c[0x0][0x428] ;  /* 0x00008500ff0477ac */ /* 0x000e620008000a00 */
[----:B------:R-:W-:Y:S01]  /*08f0*/  ISETP.NE.AND P4, PT, R2, RZ, PT ;  /* 0x000000ff0200720c */ /* 0x000fe20003f85270 */
[C---:B------:R-:W-:Y:S01]  /*0900*/  VIADD R2, R209.reuse, 0x20 ;  /* 0x00000020d1027836 */ /* 0x040fe20000000000 */
[----:B------:R-:W-:Y:S02]  /*0910*/  IADD3 R5, P1, PT, R4, R5, RZ ;  /* 0x0000000504057210 */ /* 0x000fe40007f3e0ff */
[----:B------:R-:W-:-:S02]  /*0920*/  ISETP.GE.OR P3, PT, R209, R0, P5 ;  /* 0x00000000d100720c */ /* 0x000fc40002f66670 */
[-C--:B------:R-:W-:Y:S02]  /*0930*/  ISETP.GE.OR P0, PT, R6, R0.reuse, P5 ;  /* 0x000000000600720c */ /* 0x080fe40002f06670 */
[----:B------:R-:W-:Y:S02]  /*0940*/  LEA.HI.X.SX32 R4, R4, RZ, 0x1, P1 ;  /* 0x000000ff04047211 */ /* 0x000fe400008f0eff */
[C---:B----4-:R-:W-:Y:S02]  /*0950*/  LEA R8, P1, R5.reuse, UR6, 0x2 ;  /* 0x0000000605087c11 */ /* 0x050fe4000f8210ff */
[CC--:B------:R-:W-:Y:S02]  /*0960*/  ISETP.GE.OR P6, PT, R2.reuse, R0.reuse, P5 ;  /* 0x000000000200720c */ /* 0x0c0fe40002fc6670 */
[----:B------:R-:W-:Y:S02]  /*0970*/  LEA.HI.X R9, R5, UR7, R4, 0x2, P1 ;  /* 0x0000000705097c11 */ /* 0x000fe400088f1404 */
[-C--:B------:R-:W-:Y:S01]  /*0980*/  ISETP.GE.OR P1, PT, R2, R0.reuse, P4 ;  /* 0x000000000200720c */ /* 0x080fe20002726670 */
[C---:B------:R-:W-:Y:S01]  /*0990*/  VIADD R2, R209.reuse, 0x30 ;  /* 0x00000030d1027836 */ /* 0x040fe20000000000 */
[-C--:B------:R-:W-:Y:S01]  /*09a0*/  ISETP.GE.OR P2, PT, R6, R0.reuse, P4 ;  /* 0x000000000600720c */ /* 0x080fe20002746670 */
[----:B------:R2:W-:Y:S01]  /*09b0*/  @!P3 STG.E.128 desc[UR16][R8.64], RZ ;  /* 0x000000ff0800b986 */ /* 0x0005e2000c101d10 */
[----:B------:R-:W-:-:S02]  /*09c0*/  ISETP.GE.OR P3, PT, R209, R0, P4 ;  /* 0x00000000d100720c */ /* 0x000fc40002766670 */
[CC--:B------:R-:W-:Y:S01]  /*09d0*/  ISETP.GE.OR P5, PT, R2.reuse, R0.reuse, P5 ;  /* 0x000000000200720c */ /* 0x0c0fe20002fa6670 */
[----:B------:R2:W-:Y:S01]  /*09e0*/  @!P0 STG.E.128 desc[UR16][R8.64+0x800], RZ ;  /* 0x000800ff08008986 */ /* 0x0005e2000c101d10 */
[C---:B------:R-:W-:Y:S02]  /*09f0*/  IADD3 R209, P0, PT, R3.reuse, R209, RZ ;  /* 0x000000d103d17210 */ /* 0x040fe40007f1e0ff */
[----:B------:R-:W-:Y:S01]  /*0a00*/  ISETP.GE.OR P4, PT, R2, R0, P4 ;  /* 0x000000000200720c */ /* 0x000fe20002786670 */
[----:B------:R2:W-:Y:S01]  /*0a10*/  @!P6 STG.E.128 desc[UR16][R8.64+0x1000], RZ ;  /* 0x001000ff0800e986 */ /* 0x0005e2000c101d10 */
[----:B------:R-:W-:Y:S02]  /*0a20*/  LEA.HI.X.SX32 R3, R3, RZ, 0x1, P0 ;  /* 0x000000ff03037211 */ /* 0x000fe400000f0eff */
[C---:B-1----:R-:W-:Y:S01]  /*0a30*/  LEA R6, P0, R209.reuse, UR4, 0x2 ;  /* 0x00000004d1067c11 */ /* 0x042fe2000f8010ff */
[----:B------:R-:W-:Y:S02]  /*0a40*/  @!P2 IMAD.MOV.U32 R4, RZ, RZ, -0x800000 ;  /* 0xff800000ff04a424 */ /* 0x000fe400078e00ff */
[----:B------:R-:W-:Y:S01]  /*0a50*/  @!P3 IMAD.MOV.U32 R5, RZ, RZ, -0x800000 ;  /* 0xff800000ff05b424 */ /* 0x000fe200078e00ff */
[----:B------:R-:W-:Y:S01]  /*0a60*/  LEA.HI.X R7, R209, UR5, R3, 0x2, P0 ;  /* 0x00000005d1077c11 */ /* 0x000fe200080f1403 */
[----:B------:R-:W-:Y:S01]  /*0a70*/  @!P1 IMAD.MOV.U32 R3, RZ, RZ, -0x800000 ;  /* 0xff800000ff039424 */ /* 0x000fe200078e00ff */
[----:B------:R2:W-:Y:S04]  /*0a80*/  @!P5 STG.E.128 desc[UR16][R8.64+0x1800], RZ ;  /* 0x001800ff0800d986 */ /* 0x0005e8000c101d10 */
[----:B------:R2:W-:Y:S04]  /*0a90*/  @!P2 STG.E desc[UR16][R6.64+0x40], R4 ;  /* 0x000040040600a986 */ /* 0x0005e8000c101910 */
[----:B------:R2:W-:Y:S04]  /*0aa0*/  @!P1 STG.E desc[UR16][R6.64+0x80], R3 ;  /* 0x0000800306009986 */ /* 0x0005e8000c101910 */
[----:B------:R2:W-:Y:S01]  /*0ab0*/  @!P3 STG.E desc[UR16][R6.64], R5 ;  /* 0x000000050600b986 */ /* 0x0005e2000c101910 */
[----:B------:R-:W-:Y:S05]  /*0ac0*/  @P4 EXIT ;  /* 0x000000000000494d */ /* 0x000fea0003800000 */
[----:B------:R-:W-:-:S05]  /*0ad0*/  MOV R0, 0xff800000 ;  /* 0xff80000000007802 */ /* 0x000fca0000000f00 */
[----:B------:R-:W-:Y:S01]  /*0ae0*/  STG.E desc[UR16][R6.64+0xc0], R0 ;  /* 0x0000c00006007986 */ /* 0x000fe2000c101910 */
[----:B------:R-:W-:Y:S05]  /*0af0*/  EXIT ;  /* 0x000000000000794d */ /* 0x000fea0003800000 */
.L_x_919:
[----:B------:R-:W1:Y:S01]  /*0b00*/  LDCU.64 UR4, c[0x0][0x4d8] ;  /* 0x00009b00ff0477ac */ /* 0x000e620008000a00 */
[----:B------:R-:W-:Y:S01]  /*0b10*/  MOV R6, R220 ;  /* 0x000000dc00067202 */ /* 0x000fe20000000f00 */
[----:B------:R-:W2:Y:S01]  /*0b20*/  LDCU.64 UR8, c[0x0][0x4e0] ;  /* 0x00009c00ff0877ac */ /* 0x000ea20008000a00 */
[----:B-1----:R-:W-:-:S04]  /*0b30*/  UISETP.NE.U32.AND UP0, UPT, UR4, URZ, UPT ;  /* 0x000000ff0400728c */ /* 0x002fc8000bf05070 */
[----:B------:R-:W-:-:S09]  /*0b40*/  UISETP.NE.AND.EX UP0, UPT, UR5, URZ, UPT, UP0 ;  /* 0x000000ff0500728c */ /* 0x000fd2000bf05300 */
[----:B--2---:R-:W-:Y:S05]  /*0b50*/  BRA.U !UP0, `(.L_x_920) ;  /* 0x00000001080c7547 */ /* 0x004fea000b800000 */
[----:B------:R-:W-:-:S04]  /*0b60*/  IADD3 R6, P0, PT, R11, UR4, RZ ;  /* 0x000000040b067c10 */ /* 0x000fc8000ff1e0ff */
[----:B------:R-:W-:-:S05]  /*0b70*/  IADD3.X R7, PT, PT, R10, UR5, RZ, P0, !PT ;  /* 0x000000050a077c10 */ /* 0x000fca00087fe4ff */
[----:B------:R1:W5:Y:S04]  /*0b80*/  LDG.E R6, desc[UR16][R6.64] ;  /* 0x0000001006067981 */ /* 0x000368000c1e1900 */
.L_x_920:
[----:B------:R-:W-:-:S04]  /*0b90*/  UISETP.NE.U32.AND UP1, UPT, UR8, URZ, UPT ;  /* 0x000000ff0800728c */ /* 0x000fc8000bf25070 */
[----:B------:R-:W-:-:S09]  /*0ba0*/  UISETP.NE.AND.EX UP1, UPT, UR9, URZ, UPT, UP1 ;  /* 0x000000ff0900728c */ /* 0x000fd2000bf25310 */
[----:B------:R-:W-:Y:S05]  /*0bb0*/  BRA.U !UP1, `(.L_x_921) ;  /* 0x0000000509947547 */ /* 0x000fea000b800000 */
[----:B------:R-:W1:Y:S01]  /*0bc0*/  LDC R11, c[0x0][0x4f0] ;  /* 0x00013c00ff0b7b82 */ /* 0x000e620000000800 */
[----:B------:R-:W-:Y:S01]  /*0bd0*/  LEA R5, R194, 0xffffff00, 0x8 ;  /* 0xffffff00c2057811 */ /* 0x000fe200078e40ff */
[----:B------:R-:W2:Y:S03]  /*0be0*/  LDCU.64 UR4, c[0x0][0x4e8] ;  /* 0x00009d00ff0477ac */ /* 0x000ea60008000a00 */
[----:B------:R-:W-:Y:S01]  /*0bf0*/  IABS R4, R5 ;  /* 0x0000000500047213 */ /* 0x000fe20000000000 */
        /* <DEDUP_REMOVED lines=8> */
[----:B-1---5:R-:W-:Y:S01]  /*0c80*/  IMAD.MOV R6, RZ, RZ, -R15 ;  /* 0x000000ffff067224 */ /* 0x022fe200078e0a0f */
[----:B------:R-:W-:-:S03]  /*0c90*/  MOV R14, RZ ;  /* 0x000000ff000e7202 */ /* 0x000fc60000000f00 */
[----:B------:R-:W-:-:S04]  /*0ca0*/  IMAD R6, R6, R7, RZ ;  /* 0x0000000706067224 */ /* 0x000fc800078e02ff */
[----:B------:R-:W-:-:S04]  /*0cb0*/  IMAD.HI.U32 R9, R15, R6, R14 ;  /* 0x000000060f097227 */ /* 0x000fc800078e000e */
[----:B------:R-:W-:-:S04]  /*0cc0*/  IMAD.MOV.U32 R6, RZ, RZ, R4 ;  /* 0x000000ffff067224 */ /* 0x000fc800078e0004 */
[----:B------:R-:W-:-:S05]  /*0cd0*/  IMAD.HI.U32 R9, R9, R6, RZ ;  /* 0x0000000609097227 */ /* 0x000fca00078e00ff */
[----:B------:R-:W-:-:S05]  /*0ce0*/  IADD3 R4, PT, PT, -R9, RZ, RZ ;  /* 0x000000ff09047210 */ /* 0x000fca0007ffe1ff */
[----:B------:R-:W-:-:S05]  /*0cf0*/  IMAD R4, R7, R4, R6 ;  /* 0x0000000407047224 */ /* 0x000fca00078e0206 */
[----:B------:R-:W-:-:S13]  /*0d00*/  ISETP.GT.U32.AND P2, PT, R7, R4, PT ;  /* 0x000000040700720c */ /* 0x000fda0003f44070 */
[----:B------:R-:W-:Y:S01]  /*0d10*/  @!P2 IMAD.IADD R4, R4, 0x1, -R7 ;  /* 0x000000010404a824 */ /* 0x000fe200078e0a07 */
[----:B------:R-:W-:Y:S02]  /*0d20*/  @!P2 IADD3 R9, PT, PT, R9, 0x1, RZ ;  /* 0x000000010909a810 */ /* 0x000fe40007ffe0ff */
[----:B------:R-:W-:Y:S02]  /*0d30*/  ISETP.NE.AND P2, PT, R11, RZ, PT ;  /* 0x000000ff0b00720c */ /* 0x000fe40003f45270 */
[----:B------:R-:W-:Y:S01]  /*0d40*/  ISETP.GE.U32.AND P0, PT, R4, R7, PT ;  /* 0x000000070400720c */ /* 0x000fe20003f06070 */
[----:B--2---:R-:W-:Y:S01]  /*0d50*/  IMAD.WIDE.U32 R6, R220, UR4, RZ ;  /* 0x00000004dc067c25 */ /* 0x004fe2000f8e00ff */
[----:B------:R-:W-:-:S03]  /*0d60*/  LOP3.LUT R4, R5, R11, RZ, 0x3c, !PT ;  /* 0x0000000b05047212 */ /* 0x000fc600078e3cff */
[----:B------:R-:W-:Y:S01]  /*0d70*/  IMAD R222, R220, UR5, R7 ;  /* 0x00000005dcde7c24 */ /* 0x000fe2000f8e0207 */
[----:B------:R-:W-:Y:S01]  /*0d80*/  ISETP.GE.AND P1, PT, R4, RZ, PT ;  /* 0x000000ff0400720c */ /* 0x000fe20003f26270 */
[----:B------:R-:W1:Y:S01]  /*0d90*/  LDCU.64 UR4, c[0x0][0x3a8] ;  /* 0x00007500ff0477ac */ /* 0x000e620008000a00 */
[----:B------:R-:W2:Y:S05]  /*0da0*/  LDC R4, c[0x0][0x3e8] ;  /* 0x0000fa00ff047b82 */ /* 0x000eaa0000000800 */
[----:B------:R-:W-:Y:S01]  /*0db0*/  @P0 VIADD R9, R9, 0x1 ;  /* 0x0000000109090836 */ /* 0x000fe20000000000 */
[----:B------:R-:W-:-:S04]  /*0dc0*/  LEA R223, P0, R6, UR8, 0x2 ;  /* 0x0000000806df7c11 */ /* 0x000fc8000f8010ff */
[----:B------:R-:W-:Y:S01]  /*0dd0*/  LEA.HI.X R222, R6, UR9, R222, 0x2, P0 ;  /* 0x0000000906de7c11 */ /* 0x000fe200080f14de */
[----:B------:R-:W-:Y:S01]  /*0de0*/  IMAD.MOV.U32 R6, RZ, RZ, R223 ;  /* 0x000000ffff067224 */ /* 0x000fe200078e00df */
[----:B------:R-:W-:Y:S02]  /*0df0*/  @!P1 IADD3 R9, PT, PT, -R9, RZ, RZ ;  /* 0x000000ff09099210 */ /* 0x000fe40007ffe1ff */
[----:B------:R-:W-:Y:S02]  /*0e00*/  @!P2 LOP3.LUT R9, RZ, R11, RZ, 0x33, !PT ;  /* 0x0000000bff09a212 */ /* 0x000fe400078e33ff */
[----:B------:R-:W-:-:S03]  /*0e10*/  MOV R7, R222 ;  /* 0x000000de00077202 */ /* 0x000fc60000000f00 */
[----:B------:R-:W-:-:S05]  /*0e20*/  IMAD.WIDE R6, R9, 0x4, R6 ;  /* 0x0000000409067825 */ /* 0x000fca00078e0206 */
[----:B------:R2:W2:Y:S01]  /*0e30*/  LDG.E R10, desc[UR16][R6.64] ;  /* 0x00000010060a7981 */ /* 0x0004a2000c1e1900 */
[----:B------:R-:W-:Y:S02]  /*0e40*/  IADD3 R9, PT, PT, -R9, RZ, RZ ;  /* 0x000000ff09097210 */ /* 0x000fe40007ffe1ff */
[----:B----4-:R-:W-:Y:S02]  /*0e50*/  MOV R192, UR12 ;  /* 0x0000000c00c07c02 */ /* 0x010fe40008000f00 */
[----:B---3--:R-:W-:Y:S01]  /*0e60*/  MOV R148, UR10 ;  /* 0x0000000a00947c02 */ /* 0x008fe20008000f00 */
[----:B------:R-:W-:Y:S01]  /*0e70*/  IMAD R5, R11, R9, R5 ;  /* 0x000000090b057224 */ /* 0x000fe200078e0205 */
[----:B------:R-:W-:Y:S02]  /*0e80*/  MOV R193, UR13 ;  /* 0x0000000d00c17c02 */ /* 0x000fe40008000f00 */
[----:B------:R-:W-:Y:S02]  /*0e90*/  MOV R149, UR11 ;  /* 0x0000000b00957c02 */ /* 0x000fe40008000f00 */
        /* <DEDUP_REMOVED lines=23> */
[----:B------:R-:W-:Y:S02]  /*1010*/  @!P1 LOP3.LUT R7, RZ, R4, RZ, 0x33, !PT ;  /* 0x00000004ff079212 */ /* 0x000fe400078e33ff */
[----:B------:R-:W-:Y:S02]  /*1020*/  SHF.R.S32.HI R4, RZ, 0x1f, R5 ;  /* 0x0000001fff047819 */ /* 0x000fe40000011405 */
        /* <DEDUP_REMOVED lines=9> */
[C---:B------:R-:W-:Y:S02]  /*10c0*/  IMAD R6, R4.reuse, R192, RZ ;  /* 0x000000c004067224 */ /* 0x040fe400078e02ff */
[----:B------:R-:W-:Y:S02]  /*10d0*/  IMAD.IADD R15, R15, 0x1, R13 ;  /* 0x000000010f0f7824 */ /* 0x000fe400078e020d */
[----:B------:R-:W-:Y:S02]  /*10e0*/  IMAD R4, R4, R148, RZ ;  /* 0x0000009404047224 */ /* 0x000fe400078e02ff */
[C---:B------:R-:W-:Y:S02]  /*10f0*/  IMAD R6, R5.reuse, R193, R6 ;  /* 0x000000c105067224 */ /* 0x040fe400078e0206 */
[----:B------:R-:W-:-:S04]  /*1100*/  IMAD.WIDE.U32 R14, R5, R192, R14 ;  /* 0x000000c0050e7225 */ /* 0x000fc800078e000e */
[C---:B------:R-:W-:Y:S02]  /*1110*/  IMAD R4, R5.reuse, R149, R4 ;  /* 0x0000009505047224 */ /* 0x040fe400078e0204 */
        /* <DEDUP_REMOVED lines=15> */
.L_x_921:
        /* <DEDUP_REMOVED lines=15> */
[----:B------:R-:W-:Y:S05]  /*1300*/  BRA `(.L_x_924) ;  /* 0x0000000000187947 */ /* 0x000fea0003800000 */
.L_x_923:
[----:B------:R-:W2:Y:S01]  /*1310*/  LDC.64 R192, c[0x0][0x3b8] ;  /* 0x0000ee00ffc07b82 */ /* 0x000ea20000000a00 */
[----:B------:R-:W-:-:S05]  /*1320*/  IADD3 R10, PT, PT, R4, R5, RZ ;  /* 0x00000005040a7210 */ /* 0x000fca0007ffe0ff */
[C---:B--2---:R-:W-:Y:S02]  /*1330*/  IMAD R18, R10.reuse, R193, RZ ;  /* 0x000000c10a127224 */ /* 0x044fe400078e02ff */
[----:B------:R-:W-:-:S05]  /*1340*/  IMAD.WIDE.U32 R10, R10, R192, RZ ;  /* 0x000000c00a0a7225 */ /* 0x000fca00078e00ff */
[----:B------:R-:W-:Y:S02]  /*1350*/  IADD3 R18, PT, PT, R11, R18, RZ ;  /* 0x000000120b127210 */ /* 0x000fe40007ffe0ff */
[----:B------:R-:W-:Y:S02]  /*1360*/  MOV R19, R10 ;  /* 0x0000000a00137202 */ /* 0x000fe40000000f00 */
.L_x_924:
        /* <DEDUP_REMOVED lines=15> */
.L_x_925:
[----:B------:R-:W2:Y:S01]  /*1460*/  LDC.64 R148, c[0x0][0x3c0] ;  /* 0x0000f000ff947b82 */ /* 0x000ea20000000a00 */
[----:B------:R-:W-:-:S05]  /*1470*/  IADD3 R4, PT, PT, R4, R5, RZ ;  /* 0x0000000504047210 */ /* 0x000fca0007ffe0ff */
[C---:B--2---:R-:W-:Y:S02]  /*1480*/  IMAD R20, R4.reuse, R149, RZ ;  /* 0x0000009504147224 */ /* 0x044fe400078e02ff */
[----:B------:R-:W-:-:S05]  /*1490*/  IMAD.WIDE.U32 R4, R4, R148, RZ ;  /* 0x0000009404047225 */ /* 0x000fca00078e00ff */
[----:B------:R-:W-:Y:S02]  /*14a0*/  IADD3 R20, PT, PT, R5, R20, RZ ;  /* 0x0000001405147210 */ /* 0x000fe40007ffe0ff */
[----:B------:R-:W-:-:S07]  /*14b0*/  MOV R21, R4 ;  /* 0x0000000400157202 */ /* 0x000fce0000000f00 */
.L_x_926:
[----:B------:R-:W2:Y:S01]  /*14c0*/  LDC R9, c[0x0][0x3e8] ;  /* 0x0000fa00ff097b82 */ /* 0x000ea20000000800 */
[----:B------:R-:W-:Y:S02]  /*14d0*/  LOP3.LUT R19, R19, R18, RZ, 0x3c, !PT ;  /* 0x0000001213137212 */ /* 0x000fe400078e3cff */
[----:B------:R-:W-:Y:S02]  /*14e0*/  CS2R R222, SRZ ;  /* 0x0000000000de7805 */ /* 0x000fe4000001ff00 */
[----:B------:R-:W-:Y:S02]  /*14f0*/  LOP3.LUT R21, R21, R20, RZ, 0x3c, !PT ;  /* 0x0000001415157212 */ /* 0x000fe400078e3cff */
[----:B------:R-:W-:Y:S02]  /*1500*/  LOP3.LUT R18, R19, R18, RZ, 0x3c, !PT ;  /* 0x0000001213127212 */ /* 0x000fe400078e3cff */
[----:B------:R-:W-:Y:S02]  /*1510*/  LOP3.LUT R20, R21, R20, RZ, 0x3c, !PT ;  /* 0x0000001415147212 */ /* 0x000fe400078e3cff */
[----:B------:R-:W-:-:S02]  /*1520*/  LOP3.LUT R19, R19, R18, RZ, 0x3c, !PT ;  /* 0x0000001213137212 */ /* 0x000fc400078e3cff */
[----:B------:R-:W-:Y:S02]  /*1530*/  LOP3.LUT R21, R21, R20, RZ, 0x3c, !PT ;  /* 0x0000001415157212 */ /* 0x000fe400078e3cff */
[----:B--2---:R-:W-:-:S04]  /*1540*/  IABS R4, R9 ;  /* 0x0000000900047213 */ /* 0x004fc80000000000 */
[----:B------:R-:W2:Y:S08]  /*1550*/  I2F.RP R10, R4 ;  /* 0x00000004000a7306 */ /* 0x000eb00000209400 */
[----:B--2---:R-:W2:Y:S02]  /*1560*/  MUFU.RCP R10, R10 ;  /* 0x0000000a000a7308 */ /* 0x004ea40000001000 */
[----:B--2---:R-:W-:-:S06]  /*1570*/  VIADD R10, R10, 0xffffffe ;  /* 0x0ffffffe0a0a7836 */ /* 0x004fcc0000000000 */
[----:B------:R-:W2:Y:S02]  /*1580*/  F2I.FTZ.U32.TRUNC.NTZ R11, R10 ;  /* 0x0000000a000b7305 */ /* 0x000ea4000021f000 */
[----:B--2---:R-:W-:Y:S01]  /*1590*/  IMAD.MOV R5, RZ, RZ, -R11 ;  /* 0x000000ffff057224 */ /* 0x004fe200078e0a0b */
[----:B------:R-:W-:-:S03]  /*15a0*/  MOV R10, RZ ;  /* 0x000000ff000a7202 */ /* 0x000fc60000000f00 */
[----:B-----5:R-:W-:Y:S01]  /*15b0*/  IMAD R6, R5, R4, RZ ;  /* 0x0000000405067224 */ /* 0x020fe200078e02ff */
[----:B------:R-:W-:-:S03]  /*15c0*/  IABS R5, R16 ;  /* 0x0000001000057213 */ /* 0x000fc60000000000 */
[----:B------:R-:W-:-:S04]  /*15d0*/  IMAD.HI.U32 R10, R11, R6, R10 ;  /* 0x000000060b0a7227 */ /* 0x000fc800078e000a */
[----:B------:R-:W-:-:S04]  /*15e0*/  IMAD.MOV.U32 R6, RZ, RZ, R5 ;  /* 0x000000ffff067224 */ /* 0x000fc800078e0005 */
[----:B------:R-:W-:Y:S01]  /*15f0*/  IMAD.HI.U32 R14, R10, R6, RZ ;  /* 0x000000060a0e7227 */ /* 0x000fe200078e00ff */
[----:B------:R-:W-:-:S04]  /*1600*/  LEA R10, R194, 0xffffff00, 0x8 ;  /* 0xffffff00c20a7811 */ /* 0x000fc800078e40ff */
[----:B------:R-:W-:Y:S01]  /*1610*/  IADD3 R5, PT, PT, -R14, RZ, RZ ;  /* 0x000000ff0e057210 */ /* 0x000fe20007ffe1ff */
[----:B------:R-:W-:Y:S01]  /*1620*/  IMAD.WIDE.U32 R18, R10, R192, R18 ;  /* 0x000000c00a127225 */ /* 0x000fe200078e0012 */
[----:B------:R-:W-:-:S03]  /*1630*/  SHF.R.S32.HI R11, RZ, 0x1f, R10 ;  /* 0x0000001fff0b7819 */ /* 0x000fc6000001140a */
[C---:B------:R-:W-:Y:S02]  /*1640*/  IMAD R5, R4.reuse, R5, R6 ;  /* 0x0000000504057224 */ /* 0x040fe400078e0206 */
[----:B-1----:R-:W1:Y:S01]  /*1650*/  LDC.64 R6, c[0x0][0x3d8] ;  /* 0x0000f600ff067b82 */ /* 0x002e620000000a00 */
[C---:B------:R-:W-:Y:S02]  /*1660*/  IMAD R13, R11.reuse, R148, RZ ;  /* 0x000000940b0d7224 */ /* 0x040fe400078e02ff */
[----:B------:R-:W-:Y:S01]  /*1670*/  ISETP.GT.U32.AND P0, PT, R4, R5, PT ;  /* 0x000000050400720c */ /* 0x000fe20003f04070 */
[----:B------:R-:W-:Y:S02]  /*1680*/  IMAD R11, R11, R192, RZ ;  /* 0x000000c00b0b7224 */ /* 0x000fe400078e02ff */
[----:B------:R-:W-:-:S04]  /*1690*/  IMAD.WIDE.U32 R20, R10, R148, R20 ;  /* 0x000000940a147225 */ /* 0x000fc800078e0014 */
[C---:B------:R-:W-:Y:S02]  /*16a0*/  IMAD R11, R10.reuse, R193, R11 ;  /* 0x000000c10a0b7224 */ /* 0x040fe400078e020b */
[----:B------:R-:W-:-:S03]  /*16b0*/  IMAD R13, R10, R149, R13 ;  /* 0x000000950a0d7224 */ /* 0x000fc600078e020d */
[----:B------:R-:W-:Y:S01]  /*16c0*/  IADD3 R19, PT, PT, R19, R11, RZ ;  /* 0x0000000b13137210 */ /* 0x000fe20007ffe0ff */
[----:B------:R-:W-:Y:S01]  /*16d0*/  @!P0 IMAD.IADD R5, R5, 0x1, -R4 ;  /* 0x0000000105058824 */ /* 0x000fe200078e0a04 */
[----:B------:R-:W-:Y:S01]  /*16e0*/  @!P0 IADD3 R14, PT, PT, R14, 0x1, RZ ;  /* 0x000000010e0e8810 */ /* 0x000fe20007ffe0ff */
[----:B------:R-:W-:Y:S01]  /*16f0*/  IMAD.IADD R21, R21, 0x1, R13 ;  /* 0x0000000115157824 */ /* 0x000fe200078e020d */
        /* <DEDUP_REMOVED lines=10> */
[C---:B------:R-:W-:Y:S02]  /*17a0*/  IMAD R10, R9.reuse, R6, RZ ;  /* 0x00000006090a7224 */ /* 0x040fe400078e02ff */
[-C--:B--2---:R-:W-:Y:S02]  /*17b0*/  IMAD R9, R9, R4.reuse, RZ ;  /* 0x0000000409097224 */ /* 0x084fe400078e02ff */
[C---:B------:R-:W-:Y:S02]  /*17c0*/  IMAD R7, R14.reuse, R7, R10 ;  /* 0x000000070e077224 */ /* 0x040fe400078e020a */
[----:B------:R-:W-:-:S04]  /*17d0*/  IMAD.WIDE.U32 R18, R14, R4, R18 ;  /* 0x000000040e127225 */ /* 0x000fc800078e0012 */
[----:B------:R-:W-:Y:S01]  /*17e0*/  IMAD R5, R14, R5, R9 ;  /* 0x000000050e057224 */ /* 0x000fe200078e0209 */
[----:B------:R-:W-:Y:S01]  /*17f0*/  IADD3 R9, PT, PT, R21, R7, RZ ;  /* 0x0000000715097210 */ /* 0x000fe20007ffe0ff */
[----:B------:R-:W-:Y:S02]  /*1800*/  IMAD.MOV.U32 R14, RZ, RZ, R20 ;  /* 0x000000ffff0e7224 */ /* 0x000fe400078e0014 */
[----:B------:R-:W-:-:S07]  /*1810*/  IMAD.IADD R11, R19, 0x1, R5 ;  /* 0x00000001130b7824 */ /* 0x000fce00078e0205 */
.L_x_922:
[----:B------:R-:W-:Y:S01]  /*1820*/  ISETP.NE.AND P1, PT, R3, -0x1, PT ;  /* 0xffffffff0300780c */ /* 0x000fe20003f25270 */
[----:B------:R-:W-:Y:S01]  /*1830*/  IMAD.SHL.U32 R15, R209, 0x8, RZ ;  /* 0x00000008d10f7824 */ /* 0x000fe200078e00ff */
[----:B------:R-:W1:Y:S01]  /*1840*/  LDCU.64 UR4, c[0x0][0x388] ;  /* 0x00007100ff0477ac */ /* 0x000e620008000a00 */
[--C-:B------:R-:W-:Y:S01]  /*1850*/  SHF.R.U32.HI R10, RZ, 0x2, R209.reuse ;  /* 0x00000002ff0a7819 */ /* 0x100fe200000116d1 */
[----:B------:R-:W2:Y:S01]  /*1860*/  S2UR UR12, SR_CgaCtaId ;  /* 0x00000000000c79c3 */ /* 0x000ea20000008800 */
[----:B------:R-:W-:Y:S01]  /*1870*/  IMAD.IADD R210, R8, 0x1, -R0 ;  /* 0x0000000108d27824 */ /* 0x000fe200078e0a00 */
[C---:B------:R-:W-:Y:S01]  /*1880*/  LOP3.LUT R219, R15.reuse, 0x18, RZ, 0xc0, !PT ;  /* 0x000000180fdb7812 */ /* 0x040fe200078ec0ff */
[----:B------:R-:W3:Y:S01]  /*1890*/  LDCU.64 UR6, c[0x0][0x3c8] ;  /* 0x00007900ff0677ac */ /* 0x000ee20008000a00 */
[----:B------:R-:W-:Y:S01]  /*18a0*/  LOP3.LUT R218, R15, 0xd8, RZ, 0xc0, !PT ;  /* 0x000000d80fda7812 */ /* 0x000fe200078ec0ff */
[----:B------:R-:W-:Y:S01]  /*18b0*/  BSSY.RECONVERGENT B0, `(.L_x_927) ;  /* 0x000003d000007945 */ /* 0x000fe20003800200 */
[----:B------:R-:W-:Y:S01]  /*18c0*/  IADD3 R18, P0, PT, R219, R18, RZ ;  /* 0x00000012db127210 */ /* 0x000fe20007f1e0ff */
[----:B------:R-:W4:Y:S01]  /*18d0*/  LDCU.64 UR10, c[0x0][0x390] ;  /* 0x00007200ff0a77ac */ /* 0x000f220008000a00 */
[----:B------:R-:W-:Y:S01]  /*18e0*/  LOP3.LUT R218, R218, 0x18, R209, 0x78, !PT ;  /* 0x00000018dada7812 */ /* 0x000fe200078e78d1 */
[----:B------:R-:W5:Y:S01]  /*18f0*/  @!P1 LDC.64 R6, c[0x0][0x398] ;  /* 0x0000e600ff069b82 */ /* 0x000f620000000a00 */
[-C--:B------:R-:W-:Y:S01]  /*1900*/  LOP3.LUT R223, R223, R222.reuse, RZ, 0x3c, !PT ;  /* 0x000000dedfdf7212 */ /* 0x080fe200078e3cff */
[----:B------:R-:W-:Y:S01]  /*1910*/  IMAD.X R19, RZ, RZ, R11, P0 ;  /* 0x000000ffff137224 */ /* 0x000fe200000e060b */
[----:B------:R-:W-:Y:S01]  /*1920*/  LOP3.LUT R218, R218, 0x1f20, R15, 0xf8, !PT ;  /* 0x00001f20dada7812 */ /* 0x000fe200078ef80f */
[----:B------:R-:W-:Y:S01]  /*1930*/  IMAD.MOV.U32 R11, RZ, RZ, RZ ;  /* 0x000000ffff0b7224 */ /* 0x000fe200078e00ff */
[C---:B------:R-:W-:Y:S01]  /*1940*/  LOP3.LUT R222, R223.reuse, R222, RZ, 0x3c, !PT ;  /* 0x000000dedfde7212 */ /* 0x040fe200078e3cff */
[C---:B------:R-:W-:Y:S01]  /*1950*/  IMAD.WIDE.U32 R18, R10.reuse, R192, R18 ;  /* 0x000000c00a127225 */ /* 0x040fe200078e0012 */
[----:B------:R-:W-:Y:S01]  /*1960*/  SHF.R.U32.HI R211, RZ, 0x3, R209 ;  /* 0x00000003ffd37819 */ /* 0x000fe200000116d1 */
[----:B------:R-:W3:Y:S01]  /*1970*/  @P1 LDC.64 R4, c[0x0][0x3b0] ;  /* 0x0000ec00ff041b82 */ /* 0x000ee20000000a00 */
[----:B------:R-:W-:Y:S01]  /*1980*/  LOP3.LUT R223, R223, R222, RZ, 0x3c, !PT ;  /* 0x000000dedfdf7212 */ /* 0x000fe200078e3cff */
[----:B------:R-:W-:Y:S01]  /*1990*/  IMAD R213, R10, R193, R19 ;  /* 0x000000c10ad57224 */ /* 0x000fe200078e0213 */
[----:B-1----:R-:W-:Y:S01]  /*19a0*/  LEA R214, P0, R18, UR4, 0x1 ;  /* 0x0000000412d67c11 */ /* 0x002fe2000f8008ff */
[----:B------:R-:W-:Y:S01]  /*19b0*/  UMOV UR4, 0x400 ;  /* 0x0000040000047882 */ /* 0x000fe20000000000 */
[----:B------:R-:W-:-:S02]  /*19c0*/  IMAD.WIDE.U32 R12, R12, 0x40, R10 ;  /* 0x000000400c0c7825 */ /* 0x000fc400078e000a */
[----:B------:R-:W-:Y:S01]  /*19d0*/  LEA.HI.X R213, R18, UR5, R213, 0x1, P0 ;  /* 0x0000000512d57c11 */ /* 0x000fe200080f0cd5 */
[----:B--2---:R-:W-:Y:S01]  /*19e0*/  ULEA UR4, UR12, UR4, 0x18 ;  /* 0x000000040c047291 */ /* 0x004fe2000f8ec0ff */
[----:B------:R-:W-:-:S04]  /*19f0*/  IADD3 R14, P0, PT, R219, R14, RZ ;  /* 0x0000000edb0e7210 */ /* 0x000fc80007f1e0ff */
[----:B------:R-:W-:Y:S02]  /*1a00*/  IADD3.X R15, PT, PT, RZ, R9, RZ, P0, !PT ;  /* 0x00000009ff0f7210 */ /* 0x000fe400007fe4ff */
[----:B------:R-:W-:Y:S01]  /*1a10*/  LEA R218, R218, UR4, 0x1 ;  /* 0x00000004dada7c11 */ /* 0x000fe2000f8e08ff */
[----:B-----5:R-:W-:-:S04]  /*1a20*/  @!P1 IMAD.WIDE.U32 R20, R220, R6, RZ ;  /* 0x00000006dc149225 */ /* 0x020fc800078e00ff */
[----:B------:R-:W-:Y:S02]  /*1a30*/  @!P1 IMAD R7, R220, R7, R21 ;  /* 0x00000007dc079224 */ /* 0x000fe400078e0215 */
[----:B------:R-:W-:-:S04]  /*1a40*/  IMAD.WIDE.U32 R14, R10, R148, R14 ;  /* 0x000000940a0e7225 */ /* 0x000fc800078e000e */
[----:B---3--:R-:W-:-:S04]  /*1a50*/  @P1 IMAD.WIDE.U32 R22, R3, R4, RZ ;  /* 0x0000000403161225 */ /* 0x008fc800078e00ff */
[----:B------:R-:W-:Y:S02]  /*1a60*/  @!P1 IMAD.MOV.U32 R4, RZ, RZ, R20 ;  /* 0x000000ffff049224 */ /* 0x000fe400078e0014 */
[----:B------:R-:W-:Y:S02]  /*1a70*/  @P1 IMAD.MOV.U32 R4, RZ, RZ, R22 ;  /* 0x000000ffff041224 */ /* 0x000fe400078e0016 */
[----:B------:R-:W-:Y:S01]  /*1a80*/  @P1 IMAD R7, R3, R5, R23 ;  /* 0x0000000503071224 */ /* 0x000fe200078e0217 */
[C---:B------:R-:W-:Y:S01]  /*1a90*/  ISETP.GE.AND P1, PT, R10.reuse, R210, PT ;  /* 0x000000d20a00720c */ /* 0x040fe20003f26270 */
[----:B------:R-:W-:Y:S01]  /*1aa0*/  IMAD R216, R10, R149, R15 ;  /* 0x000000950ad87224 */ /* 0x000fe200078e020f */
[----:B------:R-:W-:Y:S02]  /*1ab0*/  SHF.R.S32.HI R3, RZ, 0x1f, R16 ;  /* 0x0000001fff037819 */ /* 0x000fe40000011410 */
[----:B------:R-:W-:-:S03]  /*1ac0*/  IADD3 R4, P0, PT, R219, R4, RZ ;  /* 0x00000004db047210 */ /* 0x000fc60007f1e0ff */
[----:B------:R-:W-:Y:S02]  /*1ad0*/  IMAD R3, R3, UR6, RZ ;  /* 0x0000000603037c24 */ /* 0x000fe4000f8e02ff */
[----:B------:R-:W-:Y:S01]  /*1ae0*/  IMAD.X R5, RZ, RZ, R7, P0 ;  /* 0x000000ffff057224 */ /* 0x000fe200000e0607 */
[----:B----4-:R-:W-:Y:S01]  /*1af0*/  LEA R217, P0, R14, UR10, 0x1 ;  /* 0x0000000a0ed97c11 */ /* 0x010fe2000f8008ff */
[C---:B------:R-:W-:Y:S02]  /*1b00*/  IMAD R18, R16.reuse, UR7, R3 ;  /* 0x0000000710127c24 */ /* 0x040fe4000f8e0203 */
[----:B------:R-:W-:Y:S01]  /*1b10*/  IMAD.WIDE.U32 R16, R16, UR6, R4 ;  /* 0x0000000610107c25 */ /* 0x000fe2000f8e0004 */
[----:B------:R-:W-:Y:S02]  /*1b20*/  LEA.HI.X R216, R14, UR11, R216, 0x1, P0 ;  /* 0x0000000b0ed87c11 */ /* 0x000fe400080f0cd8 */
[----:B------:R-:W-:Y:S01]  /*1b30*/  SHF.L.U32 R4, R209, 0x5, RZ ;  /* 0x00000005d1047819 */ /* 0x000fe200000006ff */
[----:B------:R-:W-:Y:S01]  /*1b40*/  IMAD.IADD R19, R17, 0x1, R18 ;  /* 0x0000000111137824 */ /* 0x000fe200078e0212 */
        /* <DEDUP_REMOVED lines=18> */
.L_x_929:
[----:B------:R2:W-:Y:S02]  /*1c70*/  STS.128 [R218], RZ ;  /* 0x000000ffda007388 */ /* 0x0005e40000000c00 */
.L_x_928:
[----:B------:R-:W-:Y:S05]  /*1c80*/  BSYNC.RECONVERGENT B0 ;  /* 0x0000000000007941 */ /* 0x000fea0003800200 */
.L_x_927:
[----:B-1----:R-:W-:Y:S01]  /*1c90*/  IADD3 R15, PT, PT, R10, 0x20, RZ ;  /* 0x000000200a0f7810 */ /* 0x002fe20007ffe0ff */
[----:B------:R-:W-:Y:S01]  /*1ca0*/  VIADD R197, R194, 0xffffffff ;  /* 0xffffffffc2c57836 */ /* 0x000fe20000000000 */
[----:B------:R-:W-:Y:S02]  /*1cb0*/  BSSY.RECONVERGENT B0, `(.L_x_930) ;  /* 0x000001a000007945 */ /* 0x000fe40003800200 */
[----:B------:R-:W-:Y:S01]  /*1cc0*/  ISETP.GE.AND P0, PT, R15, R210, PT ;  /* 0x000000d20f00720c */ /* 0x000fe20003f06270 */
[----:B------:R-:W-:-:S04]  /*1cd0*/  IMAD.SHL.U32 R3, R197, 0x100, RZ ;  /* 0x00000100c5037824 */ /* 0x000fc800078e00ff */
        /* <DEDUP_REMOVED lines=8> */
[----:B------:R-:W-:Y:S01]  /*1d60*/  IADD3 R6, P0, PT, R12, 0x20, RZ ;  /* 0x000000200c067810 */ /* 0x000fe20007f1e0ff */
[----:B------:R-:W-:Y:S01]  /*1d70*/  IMAD.MOV.U32 R12, RZ, RZ, R16 ;  /* 0x000000ffff0c7224 */ /* 0x000fe200078e0010 */
[----:B------:R-:W4:Y:S03]  /*1d80*/  LDCU.64 UR6, c[0x0][0x380] ;  /* 0x00007000ff0677ac */ /* 0x000f260008000a00 */
[----:B------:R-:W-:Y:S01]  /*1d90*/  IMAD.X R7, RZ, RZ, R13, P0 ;  /* 0x000000ffff077224 */ /* 0x000fe200000e060d */
[----:B------:R-:W-:-:S03]  /*1da0*/  MOV R13, R19 ;  /* 0x00000013000d7202 */ /* 0x000fc60000000f00 */
        /* <DEDUP_REMOVED lines=10> */
.L_x_931:
[----:B------:R-:W-:Y:S05]  /*1e50*/  BSYNC.RECONVERGENT B0 ;  /* 0x0000000000007941 */ /* 0x000fea0003800200 */
.L_x_930:
[----:B------:R-:W-:Y:S01]  /*1e60*/  BSSY.RECONVERGENT B0, `(.L_x_932) ;  /* 0x000000f000007945 */ /* 0x000fe20003800200 */
[C---:B---3--:R-:W-:Y:S02]  /*1e70*/  SHF.L.U64.HI R6, R192.reuse, 0x5, R193 ;  /* 0x00000005c0067819 */ /* 0x048fe400000102c1 */
[----:B------:R-:W-:Y:S01]  /*1e80*/  SHF.L.U32 R7, R192, 0x5, RZ ;  /* 0x00000005c0077819 */ /* 0x000fe200000006ff */
[----:B------:R-:W-:Y:S05]  /*1e90*/  @P6 BRA `(.L_x_933) ;  /* 0x00000000002c6947 */ /* 0x000fea0003800000 */
[----:B------:R-:W3:Y:S02]  /*1ea0*/  LDCU UR5, c[0x0][0x440] ;  /* 0x00008800ff0577ac */ /* 0x000ee40008000800 */
[----:B---3--:R-:W-:-:S13]  /*1eb0*/  ISETP.GE.AND P0, PT, R219, UR5, PT ;  /* 0x00000005db007c0c */ /* 0x008fda000bf06270 */
        /* <DEDUP_REMOVED lines=8> */
.L_x_934:
[----:B------:R4:W-:Y:S02]  /*1f40*/  STS.128 [R218+0x1000], RZ ;  /* 0x001000ffda007388 */ /* 0x0009e40000000c00 */
.L_x_933:
[----:B------:R-:W-:Y:S05]  /*1f50*/  BSYNC.RECONVERGENT B0 ;  /* 0x0000000000007941 */ /* 0x000fea0003800200 */
.L_x_932:
[----:B------:R-:W-:Y:S01]  /*1f60*/  ISETP.GE.AND P1, PT, R15, R5, PT ;  /* 0x000000050f00720c */ /* 0x000fe20003f26270 */
[C---:B------:R-:W-:Y:S01]  /*1f70*/  VIADD R14, R10.reuse, 0x40 ;  /* 0x000000400a0e7836 */ /* 0x040fe20000000000 */
[C---:B------:R-:W-:Y:S01]  /*1f80*/  LEA R18, P0, R7.reuse, R214, 0x1 ;  /* 0x000000d607127211 */ /* 0x040fe200078008ff */
[C---:B---3--:R-:W-:Y:S01]  /*1f90*/  VIADD R13, R10.reuse, 0x60 ;  /* 0x000000600a0d7836 */ /* 0x048fe20000000000 */
[----:B------:R-:W-:Y:S01]  /*1fa0*/  BSSY.RECONVERGENT B0, `(.L_x_935) ;  /* 0x0000014000007945 */ /* 0x000fe20003800200 */
[C---:B------:R-:W-:Y:S01]  /*1fb0*/  VIADD R12, R10.reuse, 0x80 ;  /* 0x000000800a0c7836 */ /* 0x040fe20000000000 */
[----:B------:R-:W-:Y:S01]  /*1fc0*/  LEA.HI.X R19, R7, R213, R6, 0x1, P0 ;  /* 0x000000d507137211 */ /* 0x000fe200000f0c06 */
[----:B------:R-:W-:Y:S01]  /*1fd0*/  VIADD R9, R10, 0xa0 ;  /* 0x000000a00a097836 */ /* 0x000fe20000000000 */
        /* <DEDUP_REMOVED lines=16> */
.L_x_936:
[----:B------:R-:W-:Y:S05]  /*20e0*/  BSYNC.RECONVERGENT B0 ;  /* 0x0000000000007941 */ /* 0x000fea0003800200 */
.L_x_935:
        /* <DEDUP_REMOVED lines=13> */
.L_x_938:
[----:B------:R-:W-:Y:S05]  /*21c0*/  BSYNC.RECONVERGENT B0 ;  /* 0x0000000000007941 */ /* 0x000fea0003800200 */
.L_x_937:
        /* <DEDUP_REMOVED lines=12> */
.L_x_940:
[----:B------:R-:W-:Y:S05]  /*2290*/  BSYNC.RECONVERGENT B0 ;  /* 0x0000000000007941 */ /* 0x000fea0003800200 */
.L_x_939:
[----:B------:R-:W-:Y:S04]  /*22a0*/  BSSY.RECONVERGENT B0, `(.L_x_941) ;  /* 0x0000010000007945 */ /* 0x000fe80003800200 */
[----:B------:R-:W-:Y:S05]  /*22b0*/  @P4 BRA `(.L_x_942) ;  /* 0x0000000000384947 */ /* 0x000fea0003800000 */
[----:B------:R-:W5:Y:S02]  /*22c0*/  LDCU UR5, c[0x0][0x440] ;  /* 0x00008800ff0577ac */ /* 0x000f640008000800 */
[----:B-----5:R-:W-:-:S13]  /*22d0*/  ISETP.GE.AND P0, PT, R219, UR5, PT ;  /* 0x00000005db007c0c */ /* 0x020fda000bf06270 */
[----:B------:R1:W-:Y:S01]  /*22e0*/  @P0 STS.128 [R218+0x3000], RZ ;  /* 0x003000ffda000388 */ /* 0x0003e20000000c00 */
[----:B------:R-:W-:Y:S05]  /*22f0*/  @P0 BRA `(.L_x_942) ;  /* 0x0000000000280947 */ /* 0x000fea0003800000 */
[----:B------:R-:W-:Y:S01]  /*2300*/  MOV R20, R18 ;  /* 0x0000001200147202 */ /* 0x000fe20000000f00 */
[----:B-1----:R-:W-:Y:S01]  /*2310*/  IMAD R16, R193, 0xc0, RZ ;  /* 0x000000c0c1107824 */ /* 0x002fe200078e02ff */
[----:B------:R-:W-:-:S03]  /*2320*/  MOV R21, R19 ;  /* 0x0000001300157202 */ /* 0x000fc60000000f00 */
[----:B------:R-:W-:-:S05]  /*2330*/  IMAD.WIDE.U32 R20, R192, 0xc0, R20 ;  /* 0x000000c0c0147825 */ /* 0x000fca00078e0014 */
[----:B------:R-:W-:Y:S02]  /*2340*/  IADD3 R17, PT, PT, R21, R16, RZ ;  /* 0x0000001015117210 */ /* 0x000fe40007ffe0ff */
[----:B------:R-:W-:-:S05]  /*2350*/  MOV R16, R20 ;  /* 0x0000001400107202 */ /* 0x000fca0000000f00 */
[----:B------:R-:W-:Y:S01]  /*2360*/  @!PT LDS RZ, [RZ] ;  /* 0x00000000fffff984 */ /* 0x000fe20000000800 */
[----:B------:R-:W-:Y:S01]  /*2370*/  @!PT LDS RZ, [RZ] ;  /* 0x00000000fffff984 */ /* 0x000fe20000000800 */
[----:B------:R-:W-:Y:S01]  /*2380*/  @!PT LDS RZ, [RZ] ;  /* 0x00000000fffff984 */ /* 0x000fe20000000800 */
[----:B------:R1:W-:Y:S02]  /*2390*/  LDGSTS.E.BYPASS.LTC128B.128 [R218+0x3000], desc[UR16][R16.64] ;  /* 0x0300000010da7fae */ /* 0x0003e4000b981a10 */
.L_x_942:
[----:B------:R-:W-:Y:S05]  /*23a0*/  BSYNC.RECONVERGENT B0 ;  /* 0x0000000000007941 */ /* 0x000fea0003800200 */
.L_x_941:
        /* <DEDUP_REMOVED lines=12> */
.L_x_944:
[----:B------:R-:W-:Y:S05]  /*2470*/  BSYNC.RECONVERGENT B0 ;  /* 0x0000000000007941 */ /* 0x000fea0003800200 */
.L_x_943:
        /* <DEDUP_REMOVED lines=16> */
.L_x_946:
[----:B------:R-:W-:Y:S05]  /*2580*/  BSYNC.RECONVERGENT B0 ;  /* 0x0000000000007941 */ /* 0x000fea0003800200 */
.L_x_945:
[----:B------:R-:W-:Y:S04]  /*2590*/  BSSY.RECONVERGENT B0, `(.L_x_947) ;  /* 0x000000e000007945 */ /* 0x000fe80003800200 */
[----:B------:R-:W-:Y:S05]  /*25a0*/  @P1 BRA `(.L_x_948) ;  /* 0x0000000000301947 */ /* 0x000fea0003800000 */
[----:B------:R-:W5:Y:S02]  /*25b0*/  LDCU UR5, c[0x0][0x440] ;  /* 0x00008800ff0577ac */ /* 0x000f640008000800 */
[----:B-----5:R-:W-:-:S13]  /*25c0*/  ISETP.GE.AND P0, PT, R219, UR5, PT ;  /* 0x00000005db007c0c */ /* 0x020fda000bf06270 */
[----:B------:R1:W-:Y:S01]  /*25d0*/  @P0 STS.128 [R218+0x4800], RZ ;  /* 0x004800ffda000388 */ /* 0x0003e20000000c00 */
[----:B------:R-:W-:Y:S05]  /*25e0*/  @P0 BRA `(.L_x_948) ;  /* 0x0000000000200947 */ /* 0x000fea0003800000 */
[----:B-1----:R-:W-:Y:S02]  /*25f0*/  IMAD R16, R193, 0x180, RZ ;  /* 0x00000180c1107824 */ /* 0x002fe400078e02ff */
[----:B------:R-:W-:-:S05]  /*2600*/  IMAD.WIDE.U32 R18, R192, 0x180, R18 ;  /* 0x00000180c0127825 */ /* 0x000fca00078e0012 */
[----:B------:R-:W-:Y:S02]  /*2610*/  IADD3 R17, PT, PT, R19, R16, RZ ;  /* 0x0000001013117210 */ /* 0x000fe40007ffe0ff */
[----:B------:R-:W-:-:S05]  /*2620*/  MOV R16, R18 ;  /* 0x0000001200107202 */ /* 0x000fca0000000f00 */
[----:B------:R-:W-:Y:S01]  /*2630*/  @!PT LDS RZ, [RZ] ;  /* 0x00000000fffff984 */ /* 0x000fe20000000800 */
[----:B------:R-:W-:Y:S01]  /*2640*/  @!PT LDS RZ, [RZ] ;  /* 0x00000000fffff984 */ /* 0x000fe20000000800 */
[----:B------:R-:W-:Y:S01]  /*2650*/  @!PT LDS RZ, [RZ] ;  /* 0x00000000fffff984 */ /* 0x000fe20000000800 */
[----:B------:R1:W-:Y:S02]  /*2660*/  LDGSTS.E.BYPASS.LTC128B.128 [R218+0x4800], desc[UR16][R16.64] ;  /* 0x0480000010da7fae */ /* 0x0003e4000b981a10 */
.L_x_948:
[----:B------:R-:W-:Y:S05]  /*2670*/  BSYNC.RECONVERGENT B0 ;  /* 0x0000000000007941 */ /* 0x000fea0003800200 */
.L_x_947:
[----:B------:R-:W0:Y:S01]  /*2680*/  LDGDEPBAR ;  /* 0x00000000000079af */ /* 0x000e220000000000 */
[----:B------:R-:W-:Y:S01]  /*2690*/  SHF.R.U32.HI R150, RZ, 0x1, R209 ;  /* 0x00000001ff967819 */ /* 0x000fe200000116d1 */
[----:B------:R-:W-:Y:S01]  /*26a0*/  BSSY.RECONVERGENT B0, `(.L_x_949) ;  /* 0x0000018000007945 */ /* 0x000fe20003800200 */
[----:B------:R-:W-:Y:S02]  /*26b0*/  LOP3.LUT R10, R10, 0x7, RZ, 0xc0, !PT ;  /* 0x000000070a0a7812 */ /* 0x000fe400078ec0ff */
[----:B------:R-:W-:-:S04]  /*26c0*/  LOP3.LUT R11, R150, 0x1f0, RZ, 0xc0, !PT ;  /* 0x000001f0960b7812 */ /* 0x000fc800078ec0ff */
[----:B------:R-:W-:-:S04]  /*26d0*/  IADD3 R0, PT, PT, R11, 0x1, R0 ;  /* 0x000000010b007810 */ /* 0x000fc80007ffe000 */
[----:B------:R-:W-:Y:S01]  /*26e0*/  IADD3 R0, PT, PT, -R8, R0, R10 ;  /* 0x0000000008007210 */ /* 0x000fe20007ffe10a */
[C---:B------:R-:W-:Y:S01]  /*26f0*/  IMAD.SHL.U32 R10, R148.reuse, 0x20, RZ ;  /* 0x00000020940a7824 */ /* 0x040fe200078e00ff */
[----:B------:R-:W-:Y:S02]  /*2700*/  SHF.L.U64.HI R8, R148, 0x5, R149 ;  /* 0x0000000594087819 */ /* 0x000fe40000010295 */
[----:B------:R-:W-:Y:S01]  /*2710*/  IADD3 R0, PT, PT, R0, UR14, R2 ;  /* 0x0000000e00007c10 */ /* 0x000fe2000fffe002 */
[----:B------:R-:W-:-:S04]  /*2720*/  DEPBAR.LE SB0, 0x0 ;  /* 0x000080000000791a */ /* 0x000fc80000000000 */
[----:B------:R-:W-:Y:S06]  /*2730*/  BAR.SYNC.DEFER_BLOCKING 0x0 ;  /* 0x0000000000007b1d */ /* 0x000fec0000010000 */
[----:B------:R-:W-:Y:S05]  /*2740*/  @P6 BRA `(.L_x_950) ;  /* 0x0000000000306947 */ /* 0x000fea0003800000 */
[----:B------:R-:W5:Y:S02]  /*2750*/  LDCU UR5, c[0x0][0x440] ;  /* 0x00008800ff0577ac */ /* 0x000f640008000800 */
[----:B-----5:R-:W-:-:S13]  /*2760*/  ISETP.GE.AND P0, PT, R219, UR5, PT ;  /* 0x00000005db007c0c */ /* 0x020fda000bf06270 */
        /* <DEDUP_REMOVED lines=8> */
.L_x_951:
[----:B------:R1:W-:Y:S01]  /*27f0*/  STS.128 [R218+0x5000], RZ ;  /* 0x005000ffda007388 */ /* 0x0003e20000000c00 */
[----:B------:R-:W-:Y:S05]  /*2800*/  BRA `(.L_x_952) ;  /* 0x0000000000047947 */ /* 0x000fea0003800000 */
.L_x_950:
[----:B------:R1:W-:Y:S02]  /*2810*/  STS.128 [R218+0x5000], RZ ;  /* 0x005000ffda007388 */ /* 0x0003e40000000c00 */
.L_x_952:
[----:B------:R-:W-:Y:S05]  /*2820*/  BSYNC.RECONVERGENT B0 ;  /* 0x0000000000007941 */ /* 0x000fea0003800200 */
.L_x_949:
[-C--:B------:R-:W-:Y:S01]  /*2830*/  ISETP.GE.AND P0, PT, R15, R5.reuse, PT ;  /* 0x000000050f00720c */ /* 0x080fe20003f06270 */
[----:B------:R-:W-:Y:S01]  /*2840*/  IMAD.SHL.U32 R198, R211, 0x100, RZ ;  /* 0x00000100d3c67824 */ /* 0x000fe200078e00ff */
[-C--:B------:R-:W-:Y:S01]  /*2850*/  ISETP.GE.AND P4, PT, R12, R5.reuse, PT ;  /* 0x000000050c00720c */ /* 0x080fe20003f86270 */
[----:B------:R-:W-:Y:S01]  /*2860*/  BSSY.RECONVERGENT B0, `(.L_x_953) ;  /* 0x000001f000007945 */ /* 0x000fe20003800200 */
[-C--:B------:R-:W-:Y:S01]  /*2870*/  ISETP.GE.AND P3, PT, R9, R5.reuse, PT ;  /* 0x000000050900720c */ /* 0x080fe20003f66270 */
[----:B------:R-:W-:Y:S01]  /*2880*/  IMAD.SHL.U32 R9, R209, 0x4, RZ ;  /* 0x00000004d1097824 */ /* 0x000fe200078e00ff */
[----:B------:R-:W-:Y:S01]  /*2890*/  ISETP.GE.AND P2, PT, R7, R5, PT ;  /* 0x000000050700720c */ /* 0x000fe20003f46270 */
[----:B------:R-:W-:Y:S01]  /*28a0*/  IMAD.SHL.U32 R7, R209, 0x10, RZ ;  /* 0x00000010d1077824 */ /* 0x000fe200078e00ff */
[----:B------:R-:W-:Y:S02]  /*28b0*/  LEA R12, P1, R10, R217, 0x1 ;  /* 0x000000d90a0c7211 */ /* 0x000fe400078208ff */
[----:B------:R-:W-:-:S02]  /*28c0*/  LOP3.LUT R11, R4, 0xc0, RZ, 0xc0, !PT ;  /* 0x000000c0040b7812 */ /* 0x000fc400078ec0ff */
[----:B------:R-:W-:Y:S01]  /*28d0*/  LOP3.LUT R198, R198, 0x100, RZ, 0xc0, !PT ;  /* 0x00000100c6c67812 */ /* 0x000fe200078ec0ff */
[----:B------:R1:W-:Y:S01]  /*28e0*/  @P0 STS.128 [R218+0x5800], RZ ;  /* 0x005800ffda000388 */ /* 0x0003e20000000c00 */
[----:B------:R-:W-:Y:S02]  /*28f0*/  ISETP.GE.AND P5, PT, R13, R5, PT ;  /* 0x000000050d00720c */ /* 0x000fe40003fa6270 */
[----:B------:R-:W-:Y:S02]  /*2900*/  LEA.HI.X R13, R10, R216, R8, 0x1, P1 ;  /* 0x000000d80a0d7211 */ /* 0x000fe400008f0c08 */
[----:B------:R-:W-:Y:S02]  /*2910*/  LOP3.LUT R8, R7, 0x100, RZ, 0xc0, !PT ;  /* 0x0000010007087812 */ /* 0x000fe400078ec0ff */
[----:B------:R-:W-:Y:S02]  /*2920*/  LOP3.LUT R9, R11, 0x18, R9, 0xf8, !PT ;  /* 0x000000180b097812 */ /* 0x000fe400078ef809 */
[----:B------:R-:W-:-:S02]  /*2930*/  LOP3.LUT R198, R198, 0x20, R4, 0xf8, !PT ;  /* 0x00000020c6c67812 */ /* 0x000fc400078ef804 */
[----:B------:R-:W-:Y:S02]  /*2940*/  LOP3.LUT R8, R8, 0x20, R4, 0xf8, !PT ;  /* 0x0000002008087812 */ /* 0x000fe400078ef804 */
[C---:B------:R-:W-:Y:S02]  /*2950*/  LOP3.LUT R150, R9.reuse, 0x8, R150, 0x78, !PT ;  /* 0x0000000809967812 */ /* 0x040fe400078e7896 */
[----:B------:R-:W-:Y:S02]  /*2960*/  LOP3.LUT R151, R9, 0x8, R209, 0x78, !PT ;  /* 0x0000000809977812 */ /* 0x000fe400078e78d1 */
[----:B------:R-:W-:Y:S02]  /*2970*/  LOP3.LUT R208, R198, 0x3e00, R7, 0xf8, !PT ;  /* 0x00003e00c6d07812 */ /* 0x000fe400078ef807 */
[-C--:B------:R-:W-:Y:S01]  /*2980*/  ISETP.GE.AND P6, PT, R14, R5.reuse, PT ;  /* 0x000000050e00720c */ /* 0x080fe20003fc6270 */
[----:B------:R-:W-:Y:S01]  /*2990*/  IMAD.IADD R151, R151, 0x1, R8 ;  /* 0x0000000197977824 */ /* 0x000fe200078e0208 */
[----:B------:R-:W-:Y:S01]  /*29a0*/  ISETP.GE.AND P1, PT, R6, R5, PT ;  /* 0x000000050600720c */ /* 0x000fe20003f26270 */
[----:B------:R-:W-:Y:S01]  /*29b0*/  IMAD.IADD R208, R208, 0x1, R150 ;  /* 0x00000001d0d07824 */ /* 0x000fe200078e0296 */
[----:B-1----:R-:W-:Y:S11]  /*29c0*/  @P0 BRA `(.L_x_954) ;  /* 0x0000000000200947 */ /* 0x002ff60003800000 */
        /* <DEDUP_REMOVED lines=8> */
.L_x_954:
[----:B------:R-:W-:Y:S05]  /*2a50*/  BSYNC.RECONVERGENT B0 ;  /* 0x0000000000007941 */ /* 0x000fea0003800200 */
.L_x_953:
        /* <DEDUP_REMOVED lines=15> */
.L_x_956:
[----:B------:R-:W-:Y:S05]  /*2b50*/  BSYNC.RECONVERGENT B0 ;  /* 0x0000000000007941 */ /* 0x000fea0003800200 */
.L_x_955:
        /* <DEDUP_REMOVED lines=13> */
.L_x_958:
[----:B------:R-:W-:Y:S05]  /*2c30*/  BSYNC.RECONVERGENT B0 ;  /* 0x0000000000007941 */ /* 0x000fea0003800200 */
.L_x_957:
[----:B------:R1:W-:Y:S01]  /*2c40*/  @P4 STS.128 [R218+0x7000], RZ ;  /* 0x007000ffda004388 */ /* 0x0003e20000000c00 */
        /* <DEDUP_REMOVED lines=16> */
.L_x_960:
[----:B------:R-:W-:Y:S05]  /*2d50*/  BSYNC.RECONVERGENT B0 ;  /* 0x0000000000007941 */ /* 0x000fea0003800200 */
.L_x_959:
        /* <DEDUP_REMOVED lines=13> */
.L_x_962:
[----:B------:R-:W-:Y:S05]  /*2e30*/  BSYNC.RECONVERGENT B0 ;  /* 0x0000000000007941 */ /* 0x000fea0003800200 */
.L_x_961:
        /* <DEDUP_REMOVED lines=17> */
.L_x_964:
[----:B------:R-:W-:Y:S05]  /*2f50*/  BSYNC.RECONVERGENT B0 ;  /* 0x0000000000007941 */ /* 0x000fea0003800200 */
.L_x_963:
[----:B------:R1:W-:Y:S01]  /*2f60*/  @P1 STS.128 [R218+0x8800], RZ ;  /* 0x008800ffda001388 */ /* 0x0003e20000000c00 */
        /* <DEDUP_REMOVED lines=14> */
.L_x_966:
[----:B------:R-:W-:Y:S05]  /*3050*/  BSYNC.RECONVERGENT B0 ;  /* 0x0000000000007941 */ /* 0x000fea0003800200 */
.L_x_965:
[----:B------:R-:W-:Y:S01]  /*3060*/  LDSM.16.M88.4 R28, [R208] ;  /* 0x00000000d01c783b */ /* 0x000fe20000000200 */
[----:B------:R-:W-:Y:S01]  /*3070*/  IMAD.MOV.U32 R195, RZ, RZ, 0x20 ;  /* 0x00000020ffc37424 */ /* 0x000fe200078e00ff */
[----:B------:R-:W-:Y:S02]  /*3080*/  LOP3.LUT P5, RZ, R209, 0x4, RZ, 0xc0, !PT ;  /* 0x00000004d1ff7812 */ /* 0x000fe400078ac0ff */
[----:B------:R-:W5:Y:S01]  /*3090*/  LDSM.16.M88.4 R20, [R151+0x1000] ;  /* 0x001000009714783b */ /* 0x000f620000000200 */
[----:B------:R-:W-:Y:S02]  /*30a0*/  ISETP.GT.AND P0, PT, R197, R212, PT ;  /* 0x000000d4c500720c */ /* 0x000fe40003f04270 */
[----:B------:R-:W-:Y:S01]  /*30b0*/  SEL R195, R195, 0xffffffe0, !P5 ;  /* 0xffffffe0c3c37807 */ /* 0x000fe20006800000 */
[----:B-1----:R-:W1:Y:S04]  /*30c0*/  LDSM.16.M88.4 R12, [R151+0x1400] ;  /* 0x00140000970c783b */ /* 0x002e680000000200 */
        /* <DEDUP_REMOVED lines=11> */
[C---:B-----5:R-:W-:Y:S03]  /*3180*/  HMMA.16816.F32 R24, R28.reuse, R20, RZ ;  /* 0x000000141c18723c */ /* 0x060fe600000018ff */
[----:B------:R-:W5:Y:S04]  /*3190*/  LDSM.16.M88.4 R60, [R151+0x3c00] ;  /* 0x003c0000973c783b */ /* 0x000f680000000200 */
[----:B------:R-:W5:Y:S01]  /*31a0*/  LDSM.16.M88.4 R52, [R151+0x4000] ;  /* 0x004000009734783b */ /* 0x000f620000000200 */
[C---:B-1----:R-:W-:Y:S03]  /*31b0*/  HMMA.16816.F32 R16, R28.reuse, R12, RZ ;  /* 0x0000000c1c10723c */ /* 0x042fe600000018ff */
[----:B------:R-:W1:Y:S04]  /*31c0*/  LDSM.16.M88.4 R44, [R151+0x4400] ;  /* 0x00440000972c783b */ /* 0x000e680000000200 */
[----:B------:R-:W1:Y:S01]  /*31d0*/  LDSM.16.M88.4 R36, [R151+0x4800] ;  /* 0x004800009724783b */ /* 0x000e620000000200 */
        /* <DEDUP_REMOVED lines=27> */
[C---:B-----5:R-:W-:Y:S08]  /*3390*/  HMMA.16816.F32 R64, R28.reuse, R60, RZ ;  /* 0x0000003c1c40723c */ /* 0x060ff000000018ff */
[C---:B------:R-:W-:Y:S08]  /*33a0*/  HMMA.16816.F32 R56, R28.reuse, R52, RZ ;  /* 0x000000341c38723c */ /* 0x040ff000000018ff */
[C---:B-1----:R-:W-:Y:S08]  /*33b0*/  HMMA.16816.F32 R48, R28.reuse, R44, RZ ;  /* 0x0000002c1c30723c */ /* 0x042ff000000018ff */
        /* <DEDUP_REMOVED lines=26> */
[----:B------:R-:W-:Y:S01]  /*3560*/  HMMA.16816.F32 R60, R188, R154, R60 ;  /* 0x0000009abc3c723c */ /* 0x000fe2000000183c */
[----:B------:R-:W-:-:S05]  /*3570*/  IMAD.SHL.U32 R154, R209, 0x2, RZ ;  /* 0x00000002d19a7824 */ /* 0x000fca00078e00ff */
[----:B------:R-:W-:Y:S02]  /*3580*/  LOP3.LUT R154, R154, 0x6, RZ, 0xc0, !PT ;  /* 0x000000069a9a7812 */ /* 0x000fe400078ec0ff */
[----:B------:R-:W-:Y:S03]  /*3590*/  HMMA.16816.F32 R128, R188, R184, R128 ;  /* 0x000000b8bc80723c */ /* 0x000fe60000001880 */
[----:B------:R-:W-:-:S05]  /*35a0*/  IMAD.IADD R234, R3, 0x1, R154 ;  /* 0x0000000103ea7824 */ /* 0x000fca00078e029a */
        /* <DEDUP_REMOVED lines=39> */
.L_x_968:
        /* <DEDUP_REMOVED lines=30> */
[----:B------:R-:W-:Y:S02]  /*3a00*/  LOP3.LUT R0, R3, R2, RZ, 0x3c, !PT ;  /* 0x0000000203007212 */ /* 0x000fe400078e3cff */
[----:B------:R-:W-:-:S02]  /*3a10*/  ISETP.NE.AND P1, PT, R2, RZ, PT ;  /* 0x000000ff0200720c */ /* 0x000fc40003f25270 */
[----:B------:R-:W-:Y:S02]  /*3a20*/  ISETP.GE.AND P2, PT, R0, RZ, PT ;  /* 0x000000ff0000720c */ /* 0x000fe40003f46270 */
[----:B------:R-:W-:-:S03]  /*3a30*/  LOP3.LUT R0, RZ, R2, RZ, 0x33, !PT ;  /* 0x00000002ff007212 */ /* 0x000fc600078e33ff */
[----:B------:R-:W-:Y:S02]  /*3a40*/  @P4 IADD3 R136, PT, PT, R136, 0x1, RZ ;  /* 0x0000000188884810 */ /* 0x000fe40007ffe0ff */
[----:B------:R-:W-:Y:S02]  /*3a50*/  @P6 VIADD R138, R138, 0x1 ;  /* 0x000000018a8a6836 */ /* 0x000fe40000000000 */
[----:B------:R-:W-:-:S04]  /*3a60*/  MOV R134, R136 ;  /* 0x0000008800867202 */ /* 0x000fc80000000f00 */
[----:B------:R-:W-:Y:S01]  /*3a70*/  @!P2 IADD3 R138, PT, PT, -R138, RZ, RZ ;  /* 0x000000ff8a8aa210 */ /* 0x000fe20007ffe1ff */
[----:B------:R-:W-:-:S05]  /*3a80*/  @!P0 IMAD.MOV R134, RZ, RZ, -R134 ;  /* 0x000000ffff868224 */ /* 0x000fca00078e0a86 */
[C---:B------:R-:W-:Y:S02]  /*3a90*/  SEL R134, R0.reuse, R134, !P1 ;  /* 0x0000008600867207 */ /* 0x040fe40004800000 */
[----:B------:R-:W-:-:S03]  /*3aa0*/  SEL R0, R0, R138, !P1 ;  /* 0x0000008a00007207 */ /* 0x000fc60004800000 */
[----:B------:R-:W-:-:S04]  /*3ab0*/  IMAD.WIDE R132, R134, 0x4, R222 ;  /* 0x0000000486847825 */ /* 0x000fc800078e02de */
[C---:B------:R-:W-:Y:S02]  /*3ac0*/  IMAD.WIDE R136, R0.reuse, 0x4, R222 ;  /* 0x0000000400887825 */ /* 0x040fe400078e02de */
        /* <DEDUP_REMOVED lines=17> */
.L_x_969:
        /* <DEDUP_REMOVED lines=9> */
[----:B------:R-:W-:Y:S01]  /*3c70*/  @!P0 IMAD.MOV.U32 R134, RZ, RZ, R138 ;  /* 0x000000ffff868224 */ /* 0x000fe200078e008a */
[CC--:B------:R-:W-:Y:S01]  /*3c80*/  @!P0 LEA R142, P2, R192.reuse, R138.reuse, 0x7 ;  /* 0x0000008ac08e8211 */ /* 0x0c0fe200078438ff */
[----:B------:R-:W-:Y:S01]  /*3c90*/  @!P0 IMAD.MOV.U32 R135, RZ, RZ, R139 ;  /* 0x000000ffff878224 */ /* 0x000fe200078e008b */
[----:B------:R-:W-:Y:S01]  /*3ca0*/  @!PT LDS RZ, [RZ] ;  /* 0x00000000fffff984 */ /* 0x000fe20000000800 */
[----:B------:R-:W-:Y:S01]  /*3cb0*/  @!PT LDS RZ, [RZ] ;  /* 0x00000000fffff984 */ /* 0x000fe20000000800 */
[----:B------:R-:W-:Y:S01]  /*3cc0*/  @!PT LDS RZ, [RZ] ;  /* 0x00000000fffff984 */ /* 0x000fe20000000800 */
[----:B------:R1:W-:Y:S01]  /*3cd0*/  @!P1 LDGSTS.E.BYPASS.LTC128B.128 [R218+0x1000], desc[UR16][R132.64] ;  /* 0x0100000084da9fae */ /* 0x0003e2000b981a10 */
[----:B------:R-:W-:Y:S01]  /*3ce0*/  @!P0 IMAD R2, R193, 0xc0, RZ ;  /* 0x000000c0c1028824 */ /* 0x000fe200078e02ff */
[C---:B------:R-:W-:Y:S01]  /*3cf0*/  @!P0 LEA.HI.X R137, R192.reuse, R139, R193, 0x6, P3 ;  /* 0x0000008bc0898211 */ /* 0x040fe200018f34c1 */
[C---:B------:R-:W-:Y:S01]  /*3d00*/  @!P0 IMAD.WIDE.U32 R134, R192.reuse, 0xc0, R134 ;  /* 0x000000c0c0868825 */ /* 0x040fe200078e0086 */
[----:B------:R2:W-:Y:S01]  /*3d10*/  @P1 STS.128 [R218+0x1000], RZ ;  /* 0x001000ffda001388 */ /* 0x0005e20000000c00 */
[----:B------:R-:W-:-:S02]  /*3d20*/  @!P0 LEA R140, P1, R192, R138, 0x8 ;  /* 0x0000008ac08c8211 */ /* 0x000fc400078240ff */
[CCC-:B------:R-:W-:Y:S01]  /*3d30*/  @!P0 LEA.HI.X R143, R192.reuse, R139.reuse, R193.reuse, 0x7, P2 ;  /* 0x0000008bc08f8211 */ /* 0x1c0fe200010f3cc1 */
[----:B------:R2:W-:Y:S01]  /*3d40*/  @P0 STS.128 [R218+0x1800], RZ ;  /* 0x001800ffda000388 */ /* 0x0005e20000000c00 */
[----:B------:R-:W-:Y:S01]  /*3d50*/  @!P0 IMAD R0, R193, 0x140, RZ ;  /* 0x00000140c1008824 */ /* 0x000fe200078e02ff */
[----:B------:R-:W-:Y:S01]  /*3d60*/  @!P0 LEA.HI.X R141, R192, R139, R193, 0x8, P1 ;  /* 0x0000008bc08d8211 */ /* 0x000fe200008f44c1 */
[----:B------:R-:W-:Y:S01]  /*3d70*/  @!P0 IMAD.IADD R135, R2, 0x1, R135 ;  /* 0x0000000102878824 */ /* 0x000fe200078e0287 */
        /* <DEDUP_REMOVED lines=10> */
[----:B-1----:R-:W-:Y:S01]  /*3e20*/  @!P0 MOV R132, R138 ;  /* 0x0000008a00848202 */ /* 0x002fe20000000f00 */
[----:B------:R-:W-:-:S02]  /*3e30*/  @!P0 IMAD.MOV.U32 R133, RZ, RZ, R139 ;  /* 0x000000ffff858224 */ /* 0x000fc400078e008b */
[----:B------:R-:W-:Y:S01]  /*3e40*/  @!PT LDS RZ, [RZ] ;  /* 0x00000000fffff984 */ /* 0x000fe20000000800 */
[----:B------:R-:W-:Y:S01]  /*3e50*/  @!PT LDS RZ, [RZ] ;  /* 0x00000000fffff984 */ /* 0x000fe20000000800 */
[----:B------:R-:W-:Y:S01]  /*3e60*/  @!PT LDS RZ, [RZ] ;  /* 0x00000000fffff984 */ /* 0x000fe20000000800 */
[----:B------:R2:W-:Y:S02]  /*3e70*/  @!P0 LDGSTS.E.BYPASS.LTC128B.128 [R218+0x2800], desc[UR16][R142.64] ;  /* 0x028000008eda8fae */ /* 0x0005e4000b981a10 */
[----:B------:R-:W-:Y:S02]  /*3e80*/  @!P0 IMAD.WIDE.U32 R132, R192, 0x140, R132 ;  /* 0x00000140c0848825 */ /* 0x000fe400078e0084 */
[----:B------:R2:W-:Y:S03]  /*3e90*/  @P0 STS.128 [R218+0x3000], RZ ;  /* 0x003000ffda000388 */ /* 0x0005e60000000c00 */
[----:B------:R-:W-:Y:S01]  /*3ea0*/  @!P0 IADD3 R133, PT, PT, R0, R133, RZ ;  /* 0x0000008500858210 */ /* 0x000fe20007ffe0ff */
        /* <DEDUP_REMOVED lines=17> */
[----:B--2---:R-:W-:-:S05]  /*3fc0*/  IMAD.WIDE.U32 R138, R192, 0x180, R138 ;  /* 0x00000180c08a7825 */ /* 0x004fca00078e008a */
[----:B------:R-:W-:-:S05]  /*3fd0*/  IADD3 R139, PT, PT, R0, R139, RZ ;  /* 0x0000008b008b7210 */ /* 0x000fca0007ffe0ff */
[----:B------:R-:W-:Y:S01]  /*3fe0*/  @!PT LDS RZ, [RZ] ;  /* 0x00000000fffff984 */ /* 0x000fe20000000800 */
[----:B------:R-:W-:Y:S01]  /*3ff0*/  @!PT LDS RZ, [RZ] ;  /* 0x00000000fffff984 */ /* 0x000fe20000000800 */
[----:B------:R-:W-:Y:S01]  /*4000*/  @!PT LDS RZ, [RZ] ;  /* 0x00000000fffff984 */ /* 0x000fe20000000800 */
[----:B------:R1:W-:Y:S02]  /*4010*/  LDGSTS.E.BYPASS.LTC128B.128 [R218+0x4800], desc[UR16][R138.64] ;  /* 0x048000008ada7fae */ /* 0x0003e4000b981a10 */
.L_x_971:
[----:B------:R-:W-:Y:S05]  /*4020*/  BSYNC.RECONVERGENT B0 ;  /* 0x0000000000007941 */ /* 0x000fea0003800200 */
.L_x_970:
[----:B------:R-:W0:Y:S02]  /*4030*/  LDGDEPBAR ;  /* 0x00000000000079af */ /* 0x000e240000000000 */
.L_x_967:
[C---:B------:R-:W-:Y:S01]  /*4040*/  VIADD R239, R234.reuse, 0x1 ;  /* 0x00000001eaef7836 */ /* 0x040fe20000000000 */
[CC--:B------:R-:W-:Y:S01]  /*4050*/  ISETP.GE.AND P0, PT, R234.reuse, R152.reuse, PT ;  /* 0x00000098ea00720c */ /* 0x0c0fe20003f06270 */
[C---:B------:R-:W-:Y:S01]  /*4060*/  VIADD R238, R234.reuse, 0x8 ;  /* 0x00000008eaee7836 */ /* 0x040fe20000000000 */
[----:B------:R-:W3:Y:S01]  /*4070*/  LDCU UR6, c[0x0][0x45c] ;  /* 0x00008b80ff0677ac */ /* 0x000ee20008000800 */
[C---:B------:R-:W-:Y:S01]  /*4080*/  VIADD R237, R234.reuse, 0x9 ;  /* 0x00000009eaed7836 */ /* 0x040fe20000000000 */
[-C--:B------:R-:W-:Y:S01]  /*4090*/  ISETP.GE.AND P6, PT, R239, R152.reuse, PT ;  /* 0x00000098ef00720c */ /* 0x080fe20003fc6270 */
[----:B------:R-:W-:Y:S01]  /*40a0*/  VIADD R236, R234, 0x10 ;  /* 0x00000010eaec7836 */ /* 0x000fe20000000000 */
[-C--:B------:R-:W-:Y:S01]  /*40b0*/  ISETP.GE.AND P4, PT, R238, R152.reuse, PT ;  /* 0x00000098ee00720c */ /* 0x080fe20003f86270 */
[----:B------:R-:W-:Y:S01]  /*40c0*/  VIADD R235, R234, 0x11 ;  /* 0x00000011eaeb7836 */ /* 0x000fe20000000000 */
[----:B------:R-:W-:Y:S01]  /*40d0*/  FSEL R252, R26, -INF , !P0 ;  /* 0xff8000001afc7808 */ /* 0x000fe20004000000 */
        /* <DEDUP_REMOVED lines=22> */
[C---:B--2---:R-:W-:Y:S01]  /*4240*/  VIADD R135, R234.reuse, 0x41 ;  /* 0x00000041ea877836 */ /* 0x044fe20000000000 */
        /* <DEDUP_REMOVED lines=49> */
[C---:B-1----:R-:W-:Y:S01]  /*4560*/  VIADD R139, R234.reuse, 0xa8 ;  /* 0x000000a8ea8b7836 */ /* 0x042fe20000000000 */
        /* <DEDUP_REMOVED lines=144> */
[----:B------:R-:W1:Y:S01]  /*4e70*/  SHFL.BFLY PT, R30, R0, 0x2, 0x1f ;  /* 0x0c401f00001e7f89 */ /* 0x000e6200000e0000 */
[----:B------:R-:W-:-:S02]  /*4e80*/  ISETP.GE.AND P1, PT, R238, R153, PT ;  /* 0x00000099ee00720c */ /* 0x000fc40003f26270 */
[-C--:B------:R-:W-:Y:S02]  /*4e90*/  ISETP.GE.AND P6, PT, R236, R153.reuse, PT ;  /* 0x00000099ec00720c */ /* 0x080fe40003fc6270 */
[----:B------:R-:W-:Y:S02]  /*4ea0*/  FSEL R25, R25, -INF , !P2 ;  /* 0xff80000019197808 */ /* 0x000fe40005000000 */
[----:B------:R-:W-:Y:S02]  /*4eb0*/  FSEL R20, R20, -INF , !P1 ;  /* 0xff80000014147808 */ /* 0x000fe40004800000 */
[----:B------:R-:W-:Y:S02]  /*4ec0*/  FSEL R24, R24, -INF , !P3 ;  /* 0xff80000018187808 */ /* 0x000fe40005800000 */
[-C--:B------:R-:W-:Y:S02]  /*4ed0*/  ISETP.GE.AND P2, PT, R233, R153.reuse, PT ;  /* 0x00000099e900720c */ /* 0x080fe40003f46270 */
[----:B------:R-:W-:-:S02]  /*4ee0*/  ISETP.GE.AND P1, PT, R231, R153, PT ;  /* 0x00000099e700720c */ /* 0x000fc40003f26270 */
[----:B------:R-:W-:Y:S02]  /*4ef0*/  ISETP.GE.AND P3, PT, R189, R153, PT ;  /* 0x00000099bd00720c */ /* 0x000fe40003f66270 */
[----:B------:R-:W-:-:S04]  /*4f00*/  LOP3.LUT R150, R150, R198, RZ, 0xfc, !PT ;  /* 0x000000c696967212 */ /* 0x000fc800078efcff */
[----:B------:R-:W-:Y:S02]  /*4f10*/  LEA R150, R150, UR4, 0x1 ;  /* 0x0000000496967c11 */ /* 0x000fe4000f8e08ff */
        /* <DEDUP_REMOVED lines=16> */
[----:B------:R-:W-:Y:S01]  /*5020*/  FSEL R19, R16, -INF , !P6 ;  /* 0xff80000010137808 */ /* 0x000fe20007000000 */
[----:B------:R-:W-:Y:S01]  /*5030*/  FFMA.FTZ R103, R103, UR6, -R66 ;  /* 0x0000000667677c23 */ /* 0x000fe20008010842 */
[----:B------:R-:W-:Y:S01]  /*5040*/  FMNMX3.FTZ R4, R24, R25, R20, !PT ;  /* 0x0000001918047276 */ /* 0x000fe20007810014 */
[--C-:B------:R-:W-:Y:S01]  /*5050*/  FFMA.FTZ R107, R107, UR6, -R66.reuse ;  /* 0x000000066b6b7c23 */ /* 0x100fe20008010842 */
[----:B------:R-:W-:Y:S01]  /*5060*/  ISETP.GE.AND P0, PT, R230, R153, PT ;  /* 0x00000099e600720c */ /* 0x000fe20003f06270 */
[----:B------:R-:W-:Y:S01]  /*5070*/  VIADD R227, R150, 0x5000 ;  /* 0x0000500096e37836 */ /* 0x000fe20000000000 */
[----:B------:R-:W-:Y:S01]  /*5080*/  FSEL R10, R12, -INF , !P2 ;  /* 0xff8000000c0a7808 */ /* 0x000fe20005000000 */
[--C-:B------:R-:W-:Y:S01]  /*5090*/  FFMA.FTZ R111, R252, UR6, -R66.reuse ;  /* 0x00000006fc6f7c23 */ /* 0x100fe20008010842 */
[----:B------:R-:W-:Y:S01]  /*50a0*/  FMNMX3.FTZ R4, R4, R21, R19, !PT ;  /* 0x0000001504047276 */ /* 0x000fe20007810013 */
[--C-:B------:R-:W-:Y:S01]  /*50b0*/  FFMA.FTZ R110, R251, UR6, -R66.reuse ;  /* 0x00000006fb6e7c23 */ /* 0x100fe20008010842 */
[----:B------:R-:W-:Y:S01]  /*50c0*/  ISETP.GE.AND P6, PT, R228, R153, PT ;  /* 0x00000099e400720c */ /* 0x000fe20003fc6270 */
[--C-:B------:R-:W-:Y:S01]  /*50d0*/  FFMA.FTZ R63, R250, UR6, -R66.reuse ;  /* 0x00000006fa3f7c23 */ /* 0x100fe20008010842 */
[----:B------:R-:W-:Y:S01]  /*50e0*/  FSEL R17, R13, -INF , !P1 ;  /* 0xff8000000d117808 */ /* 0x000fe20004800000 */
[----:B------:R-:W-:Y:S01]  /*50f0*/  FFMA.FTZ R62, R249, UR6, -R66 ;  /* 0x00000006f93e7c23 */ /* 0x000fe20008010842 */
[----:B------:R-:W-:Y:S01]  /*5100*/  FSEL R16, R8, -INF , !P0 ;  /* 0xff80000008107808 */ /* 0x000fe20004000000 */
[----:B------:R-:W-:Y:S01]  /*5110*/  MUFU.EX2 R111, R111 ;  /* 0x0000006f006f7308 */ /* 0x000fe20000000800 */
[----:B------:R-:W-:Y:S01]  /*5120*/  FMNMX3.FTZ R4, R4, R11, R10, !PT ;  /* 0x0000000b04047276 */ /* 0x000fe2000781000a */
[--C-:B------:R-:W-:Y:S01]  /*5130*/  FFMA.FTZ R131, R131, UR6, -R66.reuse ;  /* 0x0000000683837c23 */ /* 0x100fe20008010842 */
[-C--:B------:R-:W-:Y:S01]  /*5140*/  ISETP.GE.AND P2, PT, R226, R153.reuse, PT ;  /* 0x00000099e200720c */ /* 0x080fe20003f46270 */
[--C-:B------:R-:W-:Y:S01]  /*5150*/  FFMA.FTZ R130, R130, UR6, -R66.reuse ;  /* 0x0000000682827c23 */ /* 0x100fe20008010842 */
[----:B------:R-:W-:Y:S01]  /*5160*/  ISETP.GE.AND P1, PT, R224, R153, PT ;  /* 0x00000099e000720c */ /* 0x000fe20003f26270 */
[----:B------:R-:W-:Y:S01]  /*5170*/  FFMA.FTZ R59, R248, UR6, -R66 ;  /* 0x00000006f83b7c23 */ /* 0x000fe20008010842 */
        /* <DEDUP_REMOVED lines=10> */
[-C--:B------:R-:W-:Y:S01]  /*5220*/  ISETP.GE.AND P6, PT, R207, R153.reuse, PT ;  /* 0x00000099cf00720c */ /* 0x080fe20003fc6270 */
[--C-:B------:R-:W-:Y:S01]  /*5230*/  FFMA.FTZ R54, R245, UR6, -R66.reuse ;  /* 0x00000006f5367c23 */ /* 0x100fe20008010842 */
[----:B------:R-:W-:Y:S01]  /*5240*/  FSEL R144, R128, -INF , !P1 ;  /* 0xff80000080907808 */ /* 0x000fe20004800000 */
[--C-:B------:R-:W-:Y:S01]  /*5250*/  FFMA.FTZ R51, R244, UR6, -R66.reuse ;  /* 0x00000006f4337c23 */ /* 0x100fe20008010842 */
[----:B------:R-:W-:Y:S01]  /*5260*/  FMNMX3.FTZ R4, R4, R122, R123, !PT ;  /* 0x0000007a04047276 */ /* 0x000fe2000781007b */
[--C-:B------:R-:W-:Y:S01]  /*5270*/  FFMA.FTZ R50, R243, UR6, -R66.reuse ;  /* 0x00000006f3327c23 */ /* 0x100fe20008010842 */
[-C--:B------:R-:W-:Y:S01]  /*5280*/  ISETP.GE.AND P1, PT, R135, R153.reuse, PT ;  /* 0x000000998700720c */ /* 0x080fe20003f26270 */
[----:B------:R-:W1:Y:S01]  /*5290*/  MUFU.EX2 R62, R62 ;  /* 0x0000003e003e7308 */ /* 0x000e620000000800 */
[-C--:B------:R-:W-:Y:S01]  /*52a0*/  ISETP.GE.AND P4, PT, R206, R153.reuse, PT ;  /* 0x00000099ce00720c */ /* 0x080fe20003f86270 */
[--C-:B------:R-:W-:Y:S01]  /*52b0*/  FFMA.FTZ R47, R242, UR6, -R66.reuse ;  /* 0x00000006f22f7c23 */ /* 0x100fe20008010842 */
[----:B------:R-:W-:Y:S01]  /*52c0*/  FSEL R135, R129, -INF , !P0 ;  /* 0xff80000081877808 */ /* 0x000fe20004000000 */
        /* <DEDUP_REMOVED lines=11> */
[----:B------:R-:W-:Y:S01]  /*5380*/  ISETP.GE.AND P4, PT, R157, R153, PT ;  /* 0x000000999d00720c */ /* 0x000fe20003f86270 */
[----:B------:R-:W-:Y:S01]  /*5390*/  MUFU.EX2 R58, R58 ;  /* 0x0000003a003a7308 */ /* 0x000fe20000000800 */
        /* <DEDUP_REMOVED lines=92> */
[----:B------:R-:W-:-:S02]  /*5960*/  FMNMX3.FTZ R4, R4, R167, R166, !PT ;  /* 0x000000a704047276 */ /* 0x000fc400078100a6 */
[-C--:B------:R-:W-:Y:S02]  /*5970*/  ISETP.GE.AND P6, PT, R158, R153.reuse, PT ;  /* 0x000000999e00720c */ /* 0x080fe40003fc6270 */
[----:B------:R-:W-:Y:S01]  /*5980*/  FSEL R158, R85, -INF , !P4 ;  /* 0xff800000559e7808 */ /* 0x000fe20006000000 */
[----:B------:R-:W-:Y:S01]  /*5990*/  VIADD R85, R150, 0x5020 ;  /* 0x0000502096557836 */ /* 0x000fe20000000000 */
[----:B------:R-:W-:Y:S01]  /*59a0*/  ISETP.GE.AND P4, PT, R146, R153, PT ;  /* 0x000000999200720c */ /* 0x000fe20003f86270 */
[----:B------:R-:W-:Y:S01]  /*59b0*/  MUFU.EX2 R79, R79 ;  /* 0x0000004f004f7308 */ /* 0x000fe20000000800 */
[----:B------:R-:W-:Y:S02]  /*59c0*/  FSEL R146, R80, -INF , !P3 ;  /* 0xff80000050927808 */ /* 0x000fe40005800000 */
[----:B------:R-:W-:Y:S02]  /*59d0*/  FMNMX3.FTZ R4, R4, R161, R159, !PT ;  /* 0x000000a104047276 */ /* 0x000fe4000781009f */
[----:B------:R-:W-:-:S02]  /*59e0*/  ISETP.GE.AND P3, PT, R139, R153, PT ;  /* 0x000000998b00720c */ /* 0x000fc40003f66270 */
[----:B------:R-:W-:Y:S01]  /*59f0*/  FSEL R139, R81, -INF , !P2 ;  /* 0xff800000518b7808 */ /* 0x000fe20005000000 */
[----:B------:R-:W-:Y:S01]  /*5a00*/  MUFU.EX2 R82, R82 ;  /* 0x0000005200527308 */ /* 0x000fe20000000800 */
[-C--:B------:R-:W-:Y:S02]  /*5a10*/  ISETP.GE.AND P2, PT, R138, R153.reuse, PT ;  /* 0x000000998a00720c */ /* 0x080fe40003f46270 */
[----:B------:R-:W-:Y:S02]  /*5a20*/  FSEL R138, R76, -INF , !P1 ;  /* 0xff8000004c8a7808 */ /* 0x000fe40004800000 */
[----:B------:R-:W-:Y:S02]  /*5a30*/  FMNMX3.FTZ R4, R4, R158, R146, !PT ;  /* 0x0000009e04047276 */ /* 0x000fe40007810092 */
[----:B------:R-:W-:Y:S01]  /*5a40*/  ISETP.GE.AND P1, PT, R132, R153, PT ;  /* 0x000000998400720c */ /* 0x000fe20003f26270 */
[----:B------:R-:W-:Y:S01]  /*5a50*/  MUFU.EX2 R83, R83 ;  /* 0x0000005300537308 */ /* 0x000fe20000000800 */
[----:B------:R-:W-:-:S02]  /*5a60*/  FSEL R132, R77, -INF , !P0 ;  /* 0xff8000004d847808 */ /* 0x000fc40004000000 */
[----:B------:R-:W-:Y:S02]  /*5a70*/  FSEL R125, R72, -INF , !P6 ;  /* 0xff800000487d7808 */ /* 0x000fe40007000000 */
[----:B------:R-:W-:Y:S02]  /*5a80*/  FMNMX3.FTZ R4, R4, R139, R138, !PT ;  /* 0x0000008b04047276 */ /* 0x000fe4000781008a */
[----:B------:R-:W-:Y:S01]  /*5a90*/  FSEL R121, R68, -INF , !P3 ;  /* 0xff80000044797808 */ /* 0x000fe20005800000 */
[----:B------:R2:W-:Y:S01]  /*5aa0*/  MUFU.EX2 R72, R126 ;  /* 0x0000007e00487308 */ /* 0x0005e20000000800 */
[----:B------:R-:W-:Y:S02]  /*5ab0*/  FMNMX3.FTZ R4, R4, R132, R125, !PT ;  /* 0x0000008404047276 */ /* 0x000fe4000781007d */
[-C--:B------:R-:W-:Y:S02]  /*5ac0*/  ISETP.GE.AND P0, PT, R188, R153.reuse, PT ;  /* 0x00000099bc00720c */ /* 0x080fe40003f06270 */
[----:B------:R-:W-:-:S02]  /*5ad0*/  ISETP.GE.AND P6, PT, R187, R153, PT ;  /* 0x00000099bb00720c */ /* 0x000fc40003fc6270 */
[----:B------:R-:W-:Y:S01]  /*5ae0*/  FSEL R120, R69, -INF , !P2 ;  /* 0xff80000045787808 */ /* 0x000fe20005000000 */
[----:B------:R-:W-:Y:S01]  /*5af0*/  MUFU.EX2 R86, R86 ;  /* 0x0000005600567308 */ /* 0x000fe20000000800 */
[----:B------:R-:W-:Y:S02]  /*5b00*/  FSEL R117, R64, -INF , !P1 ;  /* 0xff80000040757808 */ /* 0x000fe40004800000 */
[----:B------:R-:W-:Y:S02]  /*5b10*/  ISETP.GE.AND P3, PT, R185, R153, PT ;  /* 0x00000099b900720c */ /* 0x000fe40003f66270 */
[----:B------:R-:W-:Y:S02]  /*5b20*/  FSEL R116, R65, -INF , !P0 ;  /* 0xff80000041747808 */ /* 0x000fe40004000000 */
[----:B------:R-:W-:Y:S01]  /*5b30*/  FSEL R114, R60, -INF , !P6 ;  /* 0xff8000003c727808 */ /* 0x000fe20007000000 */
[----:B------:R-:W-:Y:S01]  /*5b40*/  MUFU.EX2 R87, R87 ;  /* 0x0000005700577308 */ /* 0x000fe20000000800 */
[----:B--2---:R-:W-:-:S02]  /*5b50*/  FSEL R126, R73, -INF , !P4 ;  /* 0xff800000497e7808 */ /* 0x004fc40006000000 */
[-C--:B------:R-:W-:Y:S02]  /*5b60*/  ISETP.GE.AND P4, PT, R186, R153.reuse, PT ;  /* 0x00000099ba00720c */ /* 0x080fe40003f86270 */
[----:B------:R-:W-:Y:S02]  /*5b70*/  FMNMX3.FTZ R4, R4, R126, R121, !PT ;  /* 0x0000007e04047276 */ /* 0x000fe40007810079 */
[-C--:B------:R-:W-:Y:S01]  /*5b80*/  ISETP.GE.AND P2, PT, R184, R153.reuse, PT ;  /* 0x00000099b800720c */ /* 0x080fe20003f46270 */
[----:B------:R-:W-:Y:S01]  /*5b90*/  MUFU.EX2 R60, R5 ;  /* 0x00000005003c7308 */ /* 0x000fe20000000800 */
[----:B------:R-:W-:Y:S02]  /*5ba0*/  FMNMX3.FTZ R4, R4, R120, R117, !PT ;  /* 0x0000007804047276 */ /* 0x000fe40007810075 */
[----:B------:R-:W-:Y:S02]  /*5bb0*/  ISETP.GE.AND P1, PT, R183, R153, PT ;  /* 0x00000099b700720c */ /* 0x000fe40003f26270 */
[----:B------:R-:W-:-:S02]  /*5bc0*/  FSEL R113, R61, -INF , !P4 ;  /* 0xff8000003d717808 */ /* 0x000fc40006000000 */
[----:B------:R-:W-:Y:S01]  /*5bd0*/  FSEL R108, R56, -INF , !P3 ;  /* 0xff800000386c7808 */ /* 0x000fe20005800000 */
[----:B------:R-:W-:Y:S01]  /*5be0*/  MUFU.EX2 R88, R203 ;  /* 0x000000cb00587308 */ /* 0x000fe20000000800 */
[----:B------:R-:W-:Y:S02]  /*5bf0*/  FMNMX3.FTZ R4, R4, R116, R114, !PT ;  /* 0x0000007404047276 */ /* 0x000fe40007810072 */
[----:B------:R-:W-:Y:S02]  /*5c00*/  FSEL R109, R57, -INF , !P2 ;  /* 0xff800000396d7808 */ /* 0x000fe40005000000 */
[-C--:B------:R-:W-:Y:S02]  /*5c10*/  ISETP.GE.AND P0, PT, R182, R153.reuse, PT ;  /* 0x00000099b600720c */ /* 0x080fe40003f06270 */
        /* <DEDUP_REMOVED lines=12> */
[----:B------:R-:W-:Y:S02]  /*5ce0*/  ISETP.GE.AND P1, PT, R177, R153, PT ;  /* 0x00000099b100720c */ /* 0x000fe40003f26270 */
[----:B------:R-:W-:Y:S02]  /*5cf0*/  FSEL R49, R49, -INF , !P4 ;  /* 0xff80000031317808 */ /* 0x000fe40006000000 */
[----:B------:R-:W-:Y:S02]  /*5d00*/  FSEL R65, R44, -INF , !P3 ;  /* 0xff8000002c417808 */ /* 0x000fe40005800000 */
[----:B------:R-:W-:Y:S01]  /*5d10*/  FMNMX3.FTZ R4, R4, R53, R61, !PT ;  /* 0x0000003504047276 */ /* 0x000fe2000781003d */
[----:B------:R2:W-:Y:S01]  /*5d20*/  MUFU.EX2 R44, R107 ;  /* 0x0000006b002c7308 */ /* 0x0005e20000000800 */
[----:B------:R-:W-:-:S02]  /*5d30*/  ISETP.GE.AND P0, PT, R176, R153, PT ;  /* 0x00000099b000720c */ /* 0x000fc40003f06270 */
[----:B------:R-:W-:Y:S02]  /*5d40*/  ISETP.GE.AND P6, PT, R175, R153, PT ;  /* 0x00000099af00720c */ /* 0x000fe40003fc6270 */
[----:B------:R-:W-:Y:S02]  /*5d50*/  FSEL R45, R45, -INF , !P2 ;  /* 0xff8000002d2d7808 */ /* 0x000fe40005000000 */
[----:B------:R-:W-:Y:S01]  /*5d60*/  FSEL R69, R40, -INF , !P1 ;  /* 0xff80000028457808 */ /* 0x000fe20004800000 */
[----:B------:R-:W-:Y:S01]  /*5d70*/  MUFU.EX2 R80, R201 ;  /* 0x000000c900507308 */ /* 0x000fe20000000800 */
[----:B------:R-:W-:Y:S02]  /*5d80*/  FMNMX3.FTZ R4, R4, R49, R65, !PT ;  /* 0x0000003104047276 */ /* 0x000fe40007810041 */
[----:B------:R-:W-:Y:S02]  /*5d90*/  FSEL R41, R41, -INF , !P0 ;  /* 0xff80000029297808 */ /* 0x000fe40004000000 */
[----:B------:R-:W-:-:S02]  /*5da0*/  ISETP.GE.AND P0, PT, R2, R153, PT ;  /* 0x000000990200720c */ /* 0x000fc40003f06270 */
[-C--:B------:R-:W-:Y:S01]  /*5db0*/  ISETP.GE.AND P4, PT, R141, R153.reuse, PT ;  /* 0x000000998d00720c */ /* 0x080fe20003f86270 */
[----:B------:R3:W-:Y:S01]  /*5dc0*/  MUFU.EX2 R40, R106 ;  /* 0x0000006a00287308 */ /* 0x0007e20000000800 */
[----:B------:R-:W-:Y:S01]  /*5dd0*/  ISETP.GE.AND P3, PT, R140, R153, PT ;  /* 0x000000998c00720c */ /* 0x000fe20003f66270 */
[----:B--2---:R-:W-:Y:S01]  /*5de0*/  IMAD.MOV.U32 R107, RZ, RZ, R85 ;  /* 0x000000ffff6b7224 */ /* 0x004fe200078e0055 */
[----:B------:R-:W-:Y:S01]  /*5df0*/  FSEL R73, R36, -INF , !P6 ;  /* 0xff80000024497808 */ /* 0x000fe20007000000 */
[----:B------:R-:W-:Y:S01]  /*5e00*/  @P5 VIADD R107, R227, 0xffffffe0 ;  /* 0xffffffe0e36b5836 */ /* 0x000fe20000000000 */
[----:B------:R-:W-:Y:S02]  /*5e10*/  FMNMX3.FTZ R2, R4, R45, R69, !PT ;  /* 0x0000002d04027276 */ /* 0x000fe40007810045 */
[-C--:B------:R-:W-:Y:S01]  /*5e20*/  ISETP.GE.AND P2, PT, R137, R153.reuse, PT ;  /* 0x000000998900720c */ /* 0x080fe20003f46270 */
[----:B------:R2:W-:Y:S01]  /*5e30*/  MUFU.EX2 R36, R103 ;  /* 0x0000006700247308 */ /* 0x0005e20000000800 */
[----:B------:R-:W-:Y:S01]  /*5e40*/  ISETP.GE.AND P1, PT, R136, R153, PT ;  /* 0x000000998800720c */ /* 0x000fe20003f26270 */
[----:B------:R-:W-:Y:S01]  /*5e50*/  LDSM.16.MT88.4 R12, [R107] ;  /* 0x000000006b0c783b */ /* 0x000fe20000004200 */
[----:B------:R-:W-:-:S02]  /*5e60*/  FSEL R37, R37, -INF , !P4 ;  /* 0xff80000025257808 */ /* 0x000fc40006000000 */
[----:B------:R-:W-:Y:S02]  /*5e70*/  FSEL R77, R32, -INF , !P3 ;  /* 0xff800000204d7808 */ /* 0x000fe40005800000 */
[----:B------:R-:W-:Y:S01]  /*5e80*/  FMNMX3.FTZ R2, R2, R41, R73, !PT ;  /* 0x0000002902027276 */ /* 0x000fe20007810049 */
[----:B------:R-:W-:Y:S01]  /*5e90*/  MUFU.EX2 R76, R200 ;  /* 0x000000c8004c7308 */ /* 0x000fe20000000800 */
[----:B------:R-:W-:Y:S02]  /*5ea0*/  FSEL R81, R33, -INF , !P2 ;  /* 0xff80000021517808 */ /* 0x000fe40005000000 */
[----:B------:R-:W-:Y:S01]  /*5eb0*/  FSEL R90, R28, -INF , !P1 ;  /* 0xff8000001c5a7808 */ /* 0x000fe20004800000 */
[----:B------:R-:W-:Y:S01]  /*5ec0*/  LDSM.16.MT88.4 R32, [R107+0x400] ;  /* 0x000400006b20783b */ /* 0x000fe20000004200 */
[----:B------:R-:W-:Y:S02]  /*5ed0*/  FMNMX3.FTZ R2, R2, R37, R77, !PT ;  /* 0x0000002502027276 */ /* 0x000fe4000781004d */
[----:B---3--:R-:W-:Y:S01]  /*5ee0*/  FSEL R106, R29, -INF , !P0 ;  /* 0xff8000001d6a7808 */ /* 0x008fe20004000000 */
[----:B------:R-:W-:Y:S01]  /*5ef0*/  MUFU.EX2 R68, R199 ;  /* 0x000000c700447308 */ /* 0x000fe20000000800 */
[----:B------:R-:W-:Y:S01]  /*5f00*/  FMNMX3.FTZ R2, R2, R81, R90, !PT ;  /* 0x0000005102027276 */ /* 0x000fe2000781005a */
[--C-:B--2---:R-:W-:Y:S01]  /*5f10*/  FFMA.FTZ R103, R99, UR6, -R66.reuse ;  /* 0x0000000663677c23 */ /* 0x104fe20008010842 */
[--C-:B------:R-:W-:Y:S01]  /*5f20*/  FFMA.FTZ R99, R91, UR6, -R66.reuse ;  /* 0x000000065b637c23 */ /* 0x100fe20008010842 */
[----:B------:R-:W-:Y:S01]  /*5f30*/  FFMA.FTZ R91, R6, UR6, -R66 ;  /* 0x00000006065b7c23 */ /* 0x000fe20008010842 */
[----:B------:R-:W-:Y:S01]  /*5f40*/  FMNMX.FTZ R2, R106, R2, !PT ;  /* 0x000000026a027209 */ /* 0x000fe20007810000 */
[----:B------:R-:W-:Y:S01]  /*5f50*/  LDSM.16.MT88.4 R28, [R150+0x5400] ;  /* 0x00540000961c783b */ /* 0x000fe20000004200 */
[----:B-1----:R-:W-:Y:S01]  /*5f60*/  F2FP.F16.F32.PACK_AB R23, R62, R63 ;  /* 0x0000003f3e17723e */ /* 0x002fe200000000ff */
[----:B------:R-:W-:Y:S02]  /*5f70*/  MUFU.EX2 R64, R191 ;  /* 0x000000bf00407308 */ /* 0x000fe40000000800 */
[----:B------:R-:W1:Y:S06]  /*5f80*/  SHFL.BFLY PT, R4, R2, 0x2, 0x1f ;  /* 0x0c401f0002047f89 */ /* 0x000e6c00000e0000 */
[----:B------:R-:W-:Y:S08]  /*5f90*/  MUFU.EX2 R56, R190 ;  /* 0x000000be00387308 */ /* 0x000ff00000000800 */
[----:B------:R-:W-:Y:S08]  /*5fa0*/  MUFU.EX2 R89, R89 ;  /* 0x0000005900597308 */ /* 0x000ff00000000800 */
[----:B------:R-:W-:Y:S01]  /*5fb0*/  MUFU.EX2 R104, R104 ;  /* 0x0000006800687308 */ /* 0x000fe20000000800 */
[----:B-1----:R-:W-:-:S05]  /*5fc0*/  FMNMX.FTZ R2, R2, R4, !PT ;  /* 0x0000000402027209 */ /* 0x002fca0007810000 */
[----:B------:R-:W1:Y:S02]  /*5fd0*/  SHFL.BFLY PT, R4, R2, 0x1, 0x1f ;  /* 0x0c201f0002047f89 */ /* 0x000e6400000e0000 */
[----:B------:R-:W-:Y:S08]  /*5fe0*/  MUFU.EX2 R103, R103 ;  /* 0x0000006700677308 */ /* 0x000ff00000000800 */
[----:B------:R-:W-:Y:S08]  /*5ff0*/  MUFU.EX2 R102, R102 ;  /* 0x0000006600667308 */ /* 0x000ff00000000800 */
[----:B------:R-:W-:Y:S01]  /*6000*/  MUFU.EX2 R101, R101 ;  /* 0x0000006500657308 */ /* 0x000fe20000000800 */
[----:B-1----:R-:W-:-:S07]  /*6010*/  FMNMX.FTZ R2, R2, R4, !PT ;  /* 0x0000000402027209 */ /* 0x002fce0007810000 */
[----:B------:R-:W-:Y:S01]  /*6020*/  MUFU.EX2 R100, R100 ;  /* 0x0000006400647308 */ /* 0x000fe20000000800 */
[----:B------:R-:W1:Y:S01]  /*6030*/  LDSM.16.MT88.4 R4, [R150+0x5000] ;  /* 0x005000009604783b */ /* 0x000e620000004200 */
[C---:B------:R-:W-:Y:S01]  /*6040*/  FSETP.NEU.FTZ.AND P0, PT, R2.reuse, -INF , PT ;  /* 0xff8000000200780b */ /* 0x040fe20003f1d000 */
[----:B------:R-:W-:-:S05]  /*6050*/  FMUL.FTZ R105, R2, UR6 ;  /* 0x0000000602697c20 */ /* 0x000fca0008410000 */
[----:B------:R-:W-:Y:S01]  /*6060*/  MUFU.EX2 R99, R99 ;  /* 0x0000006300637308 */ /* 0x000fe20000000800 */
[----:B------:R-:W-:Y:S02]  /*6070*/  FSEL R105, R105, RZ, P0 ;  /* 0x000000ff69697208 */ /* 0x000fe40000000000 */
[----:B------:R-:W-:-:S03]  /*6080*/  ISETP.GT.AND P0, PT, R197, R212, PT ;  /* 0x000000d4c500720c */ /* 0x000fc60003f04270 */
        /* <DEDUP_REMOVED lines=9> */
[----:B------:R-:W-:Y:S01]  /*6120*/  F2FP.F16.F32.PACK_AB R21, R110, R111 ;  /* 0x0000006f6e15723e */ /* 0x000fe200000000ff */
[--C-:B------:R-:W-:Y:S01]  /*6130*/  FFMA.FTZ R128, R16, UR6, -R105.reuse ;  /* 0x0000000610807c23 */ /* 0x100fe20008010869 */
[--C-:B------:R-:W-:Y:S01]  /*6140*/  FFMA.FTZ R122, R122, UR6, -R105.reuse ;  /* 0x000000067a7a7c23 */ /* 0x100fe20008010869 */
[----:B------:R-:W2:Y:S01]  /*6150*/  LDSM.16.MT88.4 R16, [R150+0x5800] ;  /* 0x005800009610783b */ /* 0x000ea20000004200 */
        /* <DEDUP_REMOVED lines=37> */
[----:B------:R-:W-:Y:S01]  /*63b0*/  FADD.FTZ R110, R111, R110 ;  /* 0x0000006e6f6e7221 */ /* 0x000fe20000010000 */
[----:B------:R-:W-:Y:S01]  /*63c0*/  FADD.FTZ R140, R141, R140 ;  /* 0x0000008c8d8c7221 */ /* 0x000fe20000010000 */
[--C-:B------:R-:W-:Y:S01]  /*63d0*/  FFMA.FTZ R125, R125, UR6, -R105.reuse ;  /* 0x000000067d7d7c23 */ /* 0x100fe20008010869 */
[--C-:B------:R-:W-:Y:S01]  /*63e0*/  FFMA.FTZ R126, R126, UR6, -R105.reuse ;  /* 0x000000067e7e7c23 */ /* 0x100fe20008010869 */
[----:B------:R-:W4:Y:S01]  /*63f0*/  MUFU.EX2 R124, R124 ;  /* 0x0000007c007c7308 */ /* 0x000f220000000800 */
[C---:B-1----:R-:W-:Y:S01]  /*6400*/  HMMA.16816.F32 R8, R20.reuse, R4, RZ ;  /* 0x000000041408723c */ /* 0x042fe200000018ff */
[----:B------:R-:W-:Y:S01]  /*6410*/  FADD.FTZ R110, R63, R110 ;  /* 0x0000006e3f6e7221 */ /* 0x000fe20000010000 */
[----:B------:R-:W-:Y:S01]  /*6420*/  FADD.FTZ R140, R137, R140 ;  /* 0x0000008c898c7221 */ /* 0x000fe20000010000 */
[--C-:B------:R-:W-:Y:S01]  /*6430*/  FFMA.FTZ R121, R121, UR6, -R105.reuse ;  /* 0x0000000679797c23 */ /* 0x100fe20008010869 */
[--C-:B------:R-:W-:Y:S01]  /*6440*/  FFMA.FTZ R120, R120, UR6, -R105.reuse ;  /* 0x0000000678787c23 */ /* 0x100fe20008010869 */
[--C-:B------:R-:W-:Y:S01]  /*6450*/  FFMA.FTZ R116, R116, UR6, -R105.reuse ;  /* 0x0000000674747c23 */ /* 0x100fe20008010869 */
[----:B------:R-:W-:Y:S01]  /*6460*/  FADD.FTZ R136, R136, R140 ;  /* 0x0000008c88887221 */ /* 0x000fe20000010000 */
[----:B------:R-:W1:Y:S01]  /*6470*/  MUFU.EX2 R129, R129 ;  /* 0x0000008100817308 */ /* 0x000e620000000800 */
[C---:B------:R-:W-:Y:S01]  /*6480*/  HMMA.16816.F32 R4, R20.reuse, R6, RZ ;  /* 0x000000061404723c */ /* 0x040fe200000018ff */
[--C-:B------:R-:W-:Y:S01]  /*6490*/  FFMA.FTZ R114, R114, UR6, -R105.reuse ;  /* 0x0000000672727c23 */ /* 0x100fe20008010869 */
[----:B---3--:R-:W-:Y:S01]  /*64a0*/  FADD.FTZ R136, R131, R136 ;  /* 0x0000008883887221 */ /* 0x008fe20000010000 */
[--C-:B------:R-:W-:Y:S01]  /*64b0*/  FFMA.FTZ R113, R113, UR6, -R105.reuse ;  /* 0x0000000671717c23 */ /* 0x100fe20008010869 */
[--C-:B------:R-:W-:Y:S01]  /*64c0*/  FFMA.FTZ R57, R57, UR6, -R105.reuse ;  /* 0x0000000639397c23 */ /* 0x100fe20008010869 */
[--C-:B------:R-:W-:Y:S01]  /*64d0*/  FFMA.FTZ R53, R53, UR6, -R105.reuse ;  /* 0x0000000635357c23 */ /* 0x100fe20008010869 */
[--C-:B------:R-:W-:Y:S01]  /*64e0*/  FFMA.FTZ R49, R49, UR6, -R105.reuse ;  /* 0x0000000631317c23 */ /* 0x100fe20008010869 */
[----:B------:R-:W3:Y:S01]  /*64f0*/  MUFU.EX2 R128, R128 ;  /* 0x0000008000807308 */ /* 0x000ee20000000800 */
[C---:B------:R-:W-:Y:S01]  /*6500*/  HMMA.16816.F32 R24, R20.reuse, R12, RZ ;  /* 0x0000000c1418723c */ /* 0x040fe200000018ff */
[----:B------:R-:W-:Y:S01]  /*6510*/  F2FP.F16.F32.PACK_AB R13, R58, R59 ;  /* 0x0000003b3a0d723e */ /* 0x000fe200000000ff */
[--C-:B------:R-:W-:Y:S01]  /*6520*/  FFMA.FTZ R45, R45, UR6, -R105.reuse ;  /* 0x000000062d2d7c23 */ /* 0x100fe20008010869 */
[C---:B-----5:R-:W-:Y:S01]  /*6530*/  F2FP.F16.F32.PACK_AB R12, R130.reuse, R131 ;  /* 0x00000083820c723e */ /* 0x060fe200000000ff */
[----:B------:R-:W-:Y:S01]  /*6540*/  FADD.FTZ R130, R130, R136 ;  /* 0x0000008882827221 */ /* 0x000fe20000010000 */
[--C-:B------:R-:W-:Y:S01]  /*6550*/  FFMA.FTZ R69, R69, UR6, -R105.reuse ;  /* 0x0000000645457c23 */ /* 0x100fe20008010869 */
[--C-:B------:R-:W-:Y:S01]  /*6560*/  FFMA.FTZ R41, R41, UR6, -R105.reuse ;  /* 0x0000000629297c23 */ /* 0x100fe20008010869 */
[----:B------:R-:W5:Y:S01]  /*6570*/  MUFU.EX2 R122, R122 ;  /* 0x0000007a007a7308 */ /* 0x000f620000000800 */
[----:B------:R-:W-:Y:S01]  /*6580*/  HMMA.16816.F32 R20, R20, R14, RZ ;  /* 0x0000000e1414723c */ /* 0x000fe200000018ff */
[----:B------:R-:W-:Y:S01]  /*6590*/  F2FP.F16.F32.PACK_AB R15, R54, R55 ;  /* 0x00000037360f723e */ /* 0x000fe200000000ff */
[----:B----4-:R-:W-:Y:S01]  /*65a0*/  FADD.FTZ R130, R124, R130 ;  /* 0x000000827c827221 */ /* 0x010fe20000010000 */
[----:B-1----:R-:W-:Y:S01]  /*65b0*/  F2FP.F16.F32.PACK_AB R14, R129, R124 ;  /* 0x0000007c810e723e */ /* 0x002fe200000000ff */
[--C-:B------:R-:W-:Y:S01]  /*65c0*/  FFMA.FTZ R37, R37, UR6, -R105.reuse ;  /* 0x0000000625257c23 */ /* 0x100fe20008010869 */
[----:B------:R-:W-:Y:S01]  /*65d0*/  FFMA.FTZ R229, R106, UR6, -R105 ;  /* 0x000000066ae57c23 */ /* 0x000fe20008010869 */
        /* <DEDUP_REMOVED lines=53> */
[----:B----4-:R-:W-:Y:S01]  /*6930*/  F2FP.F16.F32.PACK_AB R14, R156, R147 ;  /* 0x000000939c0e723e */ /* 0x010fe200000000ff */
[----:B------:R-:W-:Y:S02]  /*6940*/  LDSM.16.MT88.4 R140, [R150+0x8c00] ;  /* 0x008c0000968c783b */ /* 0x000fe40000004200 */
        /* <DEDUP_REMOVED lines=66> */
[----:B------:R-:W-:Y:S01]  /*6d70*/  MUFU.EX2 R98, R98 ;  /* 0x0000006200627308 */ /* 0x000fe20000000800 */
        /* <DEDUP_REMOVED lines=10> */
[----:B------:R-:W5:Y:S01]  /*6e20*/  MUFU.EX2 R126, R126 ;  /* 0x0000007e007e7308 */ /* 0x000f620000000800 */
        /* <DEDUP_REMOVED lines=17> */
[----:B-1----:R-:W-:Y:S01]  /*6f40*/  HMMA.16816.F32 R8, R32, R16, R8 ;  /* 0x000000102008723c */ /* 0x002fe20000001808 */
[----:B------:R-:W-:Y:S01]  /*6f50*/  FADD.FTZ R16, R62, R110 ;  /* 0x0000006e3e107221 */ /* 0x000fe20000010000 */
[----:B------:R-:W-:-:S03]  /*6f60*/  FADD.FTZ R132, R132, R139 ;  /* 0x0000008b84847221 */ /* 0x000fc60000010000 */
[----:B------:R-:W-:Y:S01]  /*6f70*/  FADD.FTZ R16, R59, R16 ;  /* 0x000000103b107221 */ /* 0x000fe20000010000 */
[----:B------:R-:W-:Y:S01]  /*6f80*/  MUFU.EX2 R94, R94 ;  /* 0x0000005e005e7308 */ /* 0x000fe20000000800 */
[----:B------:R-:W-:Y:S01]  /*6f90*/  FADD.FTZ R132, R125, R132 ;  /* 0x000000847d847221 */ /* 0x000fe20000010000 */
[C---:B------:R-:W-:Y:S01]  /*6fa0*/  HMMA.16816.F32 R4, R32.reuse, R18, R4 ;  /* 0x000000122004723c */ /* 0x040fe20000001804 */
[----:B------:R-:W-:Y:S02]  /*6fb0*/  FADD.FTZ R58, R58, R16 ;  /* 0x000000103a3a7221 */ /* 0x000fe40000010000 */
[----:B------:R-:W1:Y:S01]  /*6fc0*/  LDSM.16.MT88.4 R16, [R107+0x2800] ;  /* 0x002800006b10783b */ /* 0x000e620000004200 */
[----:B-----5:R-:W-:Y:S01]  /*6fd0*/  FADD.FTZ R132, R126, R132 ;  /* 0x000000847e847221 */ /* 0x020fe20000010000 */
[----:B------:R-:W-:Y:S01]  /*6fe0*/  FADD.FTZ R55, R55, R58 ;  /* 0x0000003a37377221 */ /* 0x000fe20000010000 */
[----:B------:R-:W4:Y:S01]  /*6ff0*/  MUFU.EX2 R59, R120 ;  /* 0x00000078003b7308 */ /* 0x000f220000000800 */
[----:B------:R-:W-:Y:S01]  /*7000*/  FFMA.FTZ R58, R61, UR6, -R105 ;  /* 0x000000063d3a7c23 */ /* 0x000fe20008010869 */
        /* <DEDUP_REMOVED lines=14> */
[----:B----4-:R-:W-:Y:S01]  /*70f0*/  F2FP.F16.F32.PACK_AB R14, R59, R63 ;  /* 0x0000003f3b0e723e */ /* 0x010fe200000000ff */
[----:B------:R-:W4:Y:S02]  /*7100*/  MUFU.EX2 R54, R54 ;  /* 0x0000003600367308 */ /* 0x000f240000000800 */
[----:B------:R-:W-:Y:S01]  /*7110*/  FADD.FTZ R46, R46, R50 ;  /* 0x000000322e2e7221 */ /* 0x000fe20000010000 */
[----:B------:R-:W-:Y:S01]  /*7120*/  FFMA.FTZ R50, R108, UR6, -R105 ;  /* 0x000000066c327c23 */ /* 0x000fe20008010869 */
[----:B------:R-:W-:-:S02]  /*7130*/  FADD.FTZ R63, R63, R132 ;  /* 0x000000843f3f7221 */ /* 0x000fc40000010000 */
[----:B------:R-:W-:Y:S01]  /*7140*/  FADD.FTZ R70, R70, R46 ;  /* 0x0000002e46467221 */ /* 0x000fe20000010000 */
[----:B---3--:R-:W-:Y:S01]  /*7150*/  HMMA.16816.F32 R8, R12, R20, R8 ;  /* 0x000000140c08723c */ /* 0x008fe20000001808 */
[----:B------:R-:W-:Y:S01]  /*7160*/  FADD.FTZ R63, R59, R63 ;  /* 0x0000003f3b3f7221 */ /* 0x000fe20000010000 */
[----:B------:R-:W-:Y:S01]  /*7170*/  MUFU.EX2 R47, R114 ;  /* 0x00000072002f7308 */ /* 0x000fe20000000800 */
[----:B------:R-:W-:-:S04]  /*7180*/  FADD.FTZ R70, R71, R70 ;  /* 0x0000004647467221 */ /* 0x000fc80000010000 */
[----:B------:R-:W-:Y:S01]  /*7190*/  FADD.FTZ R74, R74, R70 ;  /* 0x000000464a4a7221 */ /* 0x000fe20000010000 */
[----:B------:R-:W-:Y:S01]  /*71a0*/  HMMA.16816.F32 R4, R12, R22, R4 ;  /* 0x000000160c04723c */ /* 0x000fe20000001804 */
[----:B------:R-:W3:Y:S01]  /*71b0*/  LDSM.16.MT88.4 R20, [R107+0x2c00] ;  /* 0x002c00006b14783b */ /* 0x000ee20000004200 */
[----:B------:R-:W5:Y:S01]  /*71c0*/  MUFU.EX2 R46, R113 ;  /* 0x00000071002e7308 */ /* 0x000f620000000800 */
[----:B------:R-:W-:-:S04]  /*71d0*/  FADD.FTZ R74, R75, R74 ;  /* 0x0000004a4b4a7221 */ /* 0x000fc80000010000 */
[----:B------:R-:W-:Y:S01]  /*71e0*/  FADD.FTZ R74, R78, R74 ;  /* 0x0000004a4e4a7221 */ /* 0x000fe20000010000 */
[----:B-1----:R-:W-:Y:S02]  /*71f0*/  HMMA.16816.F32 R24, R12, R16, R24 ;  /* 0x000000100c18723c */ /* 0x002fe40000001818 */
[----:B------:R-:W-:Y:S01]  /*7200*/  MUFU.EX2 R93, R93 ;  /* 0x0000005d005d7308 */ /* 0x000fe20000000800 */
[----:B------:R-:W-:-:S04]  /*7210*/  FADD.FTZ R79, R79, R74 ;  /* 0x0000004a4f4f7221 */ /* 0x000fc80000010000 */
[----:B------:R-:W-:Y:S01]  /*7220*/  FADD.FTZ R79, R82, R79 ;  /* 0x0000004f524f7221 */ /* 0x000fe20000010000 */
[----:B------:R-:W-:Y:S01]  /*7230*/  HMMA.16816.F32 R28, R12, R18, R28 ;  /* 0x000000120c1c723c */ /* 0x000fe2000000181c */
[----:B------:R-:W-:Y:S01]  /*7240*/  F2FP.F16.F32.PACK_AB R13, R96, R97 ;  /* 0x00000061600d723e */ /* 0x000fe200000000ff */
[----:B------:R-:W-:Y:S01]  /*7250*/  LDSM.16.MT88.4 R16, [R150+0x8000] ;  /* 0x008000009610783b */ /* 0x000fe20000004200 */
[----:B------:R-:W-:Y:S01]  /*7260*/  FADD.FTZ R83, R83, R79 ;  /* 0x0000004f53537221 */ /* 0x000fe20000010000 */
[----:B------:R-:W-:Y:S01]  /*7270*/  F2FP.F16.F32.PACK_AB R15, R94, R95 ;  /* 0x0000005f5e0f723e */ /* 0x000fe200000000ff */
[----:B------:R-:W1:Y:S01]  /*7280*/  MUFU.EX2 R92, R92 ;  /* 0x0000005c005c7308 */ /* 0x000e620000000800 */
[----:B----4-:R-:W-:Y:S01]  /*7290*/  F2FP.F16.F32.PACK_AB R12, R51, R54 ;  /* 0x00000036330c723e */ /* 0x010fe200000000ff */
[----:B------:R-:W-:Y:S01]  /*72a0*/  FADD.FTZ R83, R86, R83 ;  /* 0x0000005356537221 */ /* 0x000fe20000010000 */
[----:B-----5:R-:W-:Y:S01]  /*72b0*/  F2FP.F16.F32.PACK_AB R14, R46, R47 ;  /* 0x0000002f2e0e723e */ /* 0x020fe200000000ff */
[----:B------:R-:W-:-:S02]  /*72c0*/  FADD.FTZ R54, R54, R63 ;  /* 0x0000003f36367221 */ /* 0x000fc40000010000 */
[----:B------:R-:W-:Y:S02]  /*72d0*/  FADD.FTZ R87, R87, R83 ;  /* 0x0000005357577221 */ /* 0x000fe40000010000 */
[----:B------:R-:W-:Y:S01]  /*72e0*/  MUFU.EX2 R91, R91 ;  /* 0x0000005b005b7308 */ /* 0x000fe20000000800 */
[----:B------:R-:W-:Y:S01]  /*72f0*/  FADD.FTZ R51, R51, R54 ;  /* 0x0000003633337221 */ /* 0x000fe20000010000 */
[----:B------:R-:W-:Y:S01]  /*7300*/  FADD.FTZ R87, R88, R87 ;  /* 0x0000005758577221 */ /* 0x000fe20000010000 */
[C---:B--2---:R-:W-:Y:S02]  /*7310*/  HMMA.16816.F32 R8, R12.reuse, R32, R8 ;  /* 0x000000200c08723c */ /* 0x044fe40000001808 */
[----:B------:R-:W-:Y:S01]  /*7320*/  FADD.FTZ R51, R47, R51 ;  /* 0x000000332f337221 */ /* 0x000fe20000010000 */
[----:B------:R-:W-:Y:S02]  /*7330*/  FADD.FTZ R84, R84, R87 ;  /* 0x0000005754547221 */ /* 0x000fe40000010000 */
[----:B------:R-:W2:Y:S01]  /*7340*/  MUFU.EX2 R112, R112 ;  /* 0x0000007000707308 */ /* 0x000ea20000000800 */
[----:B------:R-:W-:Y:S01]  /*7350*/  FADD.FTZ R46, R46, R51 ;  /* 0x000000332e2e7221 */ /* 0x000fe20000010000 */
[----:B------:R-:W-:Y:S01]  /*7360*/  FADD.FTZ R84, R80, R84 ;  /* 0x0000005450547221 */ /* 0x000fe20000010000 */
[----:B------:R-:W-:Y:S01]  /*7370*/  HMMA.16816.F32 R4, R12, R34, R4 ;  /* 0x000000220c04723c */ /* 0x000fe20000001804 */
[----:B------:R-:W4:Y:S02]  /*7380*/  LDSM.16.MT88.4 R32, [R107+0x3000] ;  /* 0x003000006b20783b */ /* 0x000f240000004200 */
[----:B------:R-:W-:-:S02]  /*7390*/  FADD.FTZ R76, R76, R84 ;  /* 0x000000544c4c7221 */ /* 0x000fc40000010000 */
[----:B------:R-:W5:Y:S02]  /*73a0*/  MUFU.EX2 R50, R50 ;  /* 0x0000003200327308 */ /* 0x000f640000000800 */
[----:B------:R-:W-:Y:S01]  /*73b0*/  FADD.FTZ R76, R72, R76 ;  /* 0x0000004c484c7221 */ /* 0x000fe20000010000 */
[C---:B---3--:R-:W-:Y:S03]  /*73c0*/  HMMA.16816.F32 R24, R12.reuse, R20, R24 ;  /* 0x000000140c18723c */ /* 0x048fe60000001818 */
[----:B------:R-:W-:Y:S02]  /*73d0*/  FADD.FTZ R76, R68, R76 ;  /* 0x0000004c444c7221 */ /* 0x000fe40000010000 */
[----:B------:R-:W3:Y:S02]  /*73e0*/  MUFU.EX2 R55, R55 ;  /* 0x0000003700377308 */ /* 0x000ee40000000800 */
[----:B------:R-:W-:Y:S01]  /*73f0*/  FADD.FTZ R64, R64, R76 ;  /* 0x0000004c40407221 */ /* 0x000fe20000010000 */
[----:B------:R-:W-:Y:S01]  /*7400*/  HMMA.16816.F32 R28, R12, R22, R28 ;  /* 0x000000160c1c723c */ /* 0x000fe2000000181c */
[----:B-1----:R-:W-:Y:S01]  /*7410*/  F2FP.F16.F32.PACK_AB R13, R92, R93 ;  /* 0x0000005d5c0d723e */ /* 0x002fe200000000ff */
[----:B------:R-:W-:Y:S01]  /*7420*/  LDSM.16.MT88.4 R20, [R150+0x8400] ;  /* 0x008400009614783b */ /* 0x000fe20000004200 */
[----:B------:R-:W-:Y:S01]  /*7430*/  FADD.FTZ R64, R60, R64 ;  /* 0x000000403c407221 */ /* 0x000fe20000010000 */
[----:B--2---:R-:W-:Y:S01]  /*7440*/  F2FP.F16.F32.PACK_AB R15, R112, R91 ;  /* 0x0000005b700f723e */ /* 0x004fe200000000ff */
[----:B------:R-:W-:Y:S01]  /*7450*/  MUFU.EX2 R57, R57 ;  /* 0x0000003900397308 */ /* 0x000fe20000000800 */
[----:B-----5:R-:W-:Y:S01]  /*7460*/  FADD.FTZ R46, R50, R46 ;  /* 0x0000002e322e7221 */ /* 0x020fe20000010000 */
[----:B------:R-:W-:-:S04]  /*7470*/  FADD.FTZ R56, R56, R64 ;  /* 0x0000004038387221 */ /* 0x000fc80000010000 */
[----:B------:R-:W-:Y:S02]  /*7480*/  FADD.FTZ R56, R52, R56 ;  /* 0x0000003834387221 */ /* 0x000fe40000010000 */
[----:B------:R-:W1:Y:S01]  /*7490*/  MUFU.EX2 R53, R53 ;  /* 0x0000003500357308 */ /* 0x000e620000000800 */
[C---:B---3--:R-:W-:Y:S01]  /*74a0*/  F2FP.F16.F32.PACK_AB R12, R55.reuse, R50 ;  /* 0x00000032370c723e */ /* 0x048fe200000000ff */
[----:B------:R-:W-:Y:S01]  /*74b0*/  FADD.FTZ R48, R48, R56 ;  /* 0x0000003830307221 */ /* 0x000fe20000010000 */
[----:B------:R-:W-:-:S03]  /*74c0*/  FADD.FTZ R46, R55, R46 ;  /* 0x0000002e372e7221 */ /* 0x000fc60000010000 */
[----:B------:R-:W-:Y:S02]  /*74d0*/  FADD.FTZ R48, R44, R48 ;  /* 0x000000302c307221 */ /* 0x000fe40000010000 */
[----:B------:R-:W-:Y:S08]  /*74e0*/  MUFU.EX2 R115, R115 ;  /* 0x0000007300737308 */ /* 0x000ff00000000800 */
[----:B------:R-:W2:Y:S01]  /*74f0*/  MUFU.EX2 R119, R119 ;  /* 0x0000007700777308 */ /* 0x000ea20000000800 */
[----:B-1----:R-:W-:Y:S01]  /*7500*/  F2FP.F16.F32.PACK_AB R14, R53, R57 ;  /* 0x00000039350e723e */ /* 0x002fe200000000ff */
[----:B------:R-:W-:-:S04]  /*7510*/  FADD.FTZ R57, R57, R46 ;  /* 0x0000002e39397221 */ /* 0x000fc80000010000 */
[----:B------:R-:W-:Y:S02]  /*7520*/  FADD.FTZ R57, R53, R57 ;  /* 0x0000003935397221 */ /* 0x000fe40000010000 */
[----:B----4-:R-:W-:Y:S01]  /*7530*/  HMMA.16816.F32 R24, R12, R32, R24 ;  /* 0x000000200c18723c */ /* 0x010fe20000001818 */
        /* <DEDUP_REMOVED lines=8> */
[C---:B------:R-:W-:Y:S01]  /*75c0*/  HMMA.16816.F32 R4, R12.reuse, R18, R4 ;  /* 0x000000120c04723c */ /* 0x040fe20000001804 */
[----:B------:R-:W3:Y:S01]  /*75d0*/  LDSM.16.MT88.4 R16, [R107+0x3400] ;  /* 0x003400006b10783b */ /* 0x000ee20000004200 */
[----:B------:R-:W-:Y:S01]  /*75e0*/  FADD.FTZ R104, R103, R104 ;  /* 0x0000006867687221 */ /* 0x000fe20000010000 */
[----:B------:R-:W4:Y:S03]  /*75f0*/  MUFU.EX2 R58, R58 ;  /* 0x0000003a003a7308 */ /* 0x000f260000000800 */
[----:B------:R-:W-:Y:S02]  /*7600*/  FADD.FTZ R102, R102, R104 ;  /* 0x0000006866667221 */ /* 0x000fe40000010000 */
[----:B------:R-:W-:Y:S01]  /*7610*/  HMMA.16816.F32 R28, R12, R34, R28 ;  /* 0x000000220c1c723c */ /* 0x000fe2000000181c */
[----:B------:R-:W5:Y:S01]  /*7620*/  LDSM.16.MT88.4 R32, [R150+0x8800] ;  /* 0x008800009620783b */ /* 0x000f620000004200 */
[----:B------:R-:W-:Y:S01]  /*7630*/  FADD.FTZ R102, R101, R102 ;  /* 0x0000006665667221 */ /* 0x000fe20000010000 */
[----:B------:R-:W4:Y:S01]  /*7640*/  MUFU.EX2 R49, R49 ;  /* 0x0000003100317308 */ /* 0x000f220000000800 */
[----:B--2---:R-:W-:-:S02]  /*7650*/  F2FP.F16.F32.PACK_AB R13, R119, R115 ;  /* 0x00000073770d723e */ /* 0x004fc400000000ff */
[----:B------:R-:W-:Y:S01]  /*7660*/  FADD.FTZ R102, R100, R102 ;  /* 0x0000006664667221 */ /* 0x000fe20000010000 */
[----:B-1----:R-:W-:-:S03]  /*7670*/  F2FP.F16.F32.PACK_AB R15, R155, R133 ;  /* 0x000000859b0f723e */ /* 0x002fc600000000ff */
[----:B------:R-:W-:Y:S01]  /*7680*/  FADD.FTZ R99, R99, R102 ;  /* 0x0000006663637221 */ /* 0x000fe20000010000 */
[----:B------:R-:W1:Y:S01]  /*7690*/  MUFU.EX2 R61, R61 ;  /* 0x0000003d003d7308 */ /* 0x000e620000000800 */
[----:B----4-:R-:W-:Y:S02]  /*76a0*/  FADD.FTZ R57, R58, R57 ;  /* 0x000000393a397221 */ /* 0x010fe40000010000 */
[----:B------:R-:W-:-:S04]  /*76b0*/  FADD.FTZ R99, R98, R99 ;  /* 0x0000006362637221 */ /* 0x000fc80000010000 */
[----:B------:R-:W-:Y:S01]  /*76c0*/  FADD.FTZ R97, R97, R99 ;  /* 0x0000006361617221 */ /* 0x000fe20000010000 */
[----:B------:R-:W2:Y:S01]  /*76d0*/  MUFU.EX2 R45, R45 ;  /* 0x0000002d002d7308 */ /* 0x000ea20000000800 */
[C---:B------:R-:W-:Y:S01]  /*76e0*/  F2FP.F16.F32.PACK_AB R12, R49.reuse, R58 ;  /* 0x0000003a310c723e */ /* 0x040fe200000000ff */
[----:B------:R-:W-:Y:S01]  /*76f0*/  FADD.FTZ R49, R49, R57 ;  /* 0x0000003931317221 */ /* 0x000fe20000010000 */
[----:B------:R-:W-:-:S04]  /*7700*/  FADD.FTZ R96, R96, R97 ;  /* 0x0000006160607221 */ /* 0x000fc80000010000 */
[----:B------:R-:W-:Y:S01]  /*7710*/  FADD.FTZ R96, R95, R96 ;  /* 0x000000605f607221 */ /* 0x000fe20000010000 */
[----:B------:R-:W4:Y:S01]  /*7720*/  MUFU.EX2 R160, R160 ;  /* 0x000000a000a07308 */ /* 0x000f220000000800 */
[----:B-1----:R-:W-:Y:S02]  /*7730*/  FADD.FTZ R49, R61, R49 ;  /* 0x000000313d317221 */ /* 0x002fe40000010000 */
[----:B------:R-:W-:-:S04]  /*7740*/  FADD.FTZ R94, R94, R96 ;  /* 0x000000605e5e7221 */ /* 0x000fc80000010000 */
[----:B------:R-:W-:Y:S01]  /*7750*/  FADD.FTZ R94, R93, R94 ;  /* 0x0000005e5d5e7221 */ /* 0x000fe20000010000 */
[----:B------:R-:W1:Y:S01]  /*7760*/  MUFU.EX2 R134, R134 ;  /* 0x0000008600867308 */ /* 0x000e620000000800 */
[C---:B--2---:R-:W-:Y:S01]  /*7770*/  F2FP.F16.F32.PACK_AB R14, R45.reuse, R61 ;  /* 0x0000003d2d0e723e */ /* 0x044fe200000000ff */
[----:B------:R-:W-:Y:S01]  /*7780*/  FADD.FTZ R45, R45, R49 ;  /* 0x000000312d2d7221 */ /* 0x000fe20000010000 */
[----:B------:R-:W-:-:S04]  /*7790*/  FADD.FTZ R94, R92, R94 ;  /* 0x0000005e5c5e7221 */ /* 0x000fc80000010000 */
[----:B------:R-:W-:Y:S01]  /*77a0*/  FADD.FTZ R94, R91, R94 ;  /* 0x0000005e5b5e7221 */ /* 0x000fe20000010000 */
[----:B---3--:R-:W-:Y:S01]  /*77b0*/  HMMA.16816.F32 R24, R12, R16, R24 ;  /* 0x000000100c18723c */ /* 0x008fe20000001818 */
[----:B------:R-:W-:Y:S01]  /*77c0*/  MUFU.EX2 R118, R118 ;  /* 0x0000007600767308 */ /* 0x000fe20000000800 */
[----:B------:R-:W-:Y:S01]  /*77d0*/  FFMA.FTZ R17, R77, UR6, -R105 ;  /* 0x000000064d117c23 */ /* 0x000fe20008010869 */
[----:B------:R-:W-:-:S04]  /*77e0*/  FADD.FTZ R112, R112, R94 ;  /* 0x0000005e70707221 */ /* 0x000fc80000010000 */
[----:B------:R-:W-:Y:S01]  /*77f0*/  FADD.FTZ R112, R115, R112 ;  /* 0x0000007073707221 */ /* 0x000fe20000010000 */
[----:B------:R-:W-:Y:S01]  /*7800*/  HMMA.16816.F32 R8, R12, R20, R8 ;  /* 0x000000140c08723c */ /* 0x000fe20000001808 */
[----:B------:R-:W2:Y:S02]  /*7810*/  MUFU.EX2 R39, R39 ;  /* 0x0000002700277308 */ /* 0x000ea40000000800 */
[----:B------:R-:W-:-:S04]  /*7820*/  FADD.FTZ R119, R119, R112 ;  /* 0x0000007077777221 */ /* 0x000fc80000010000 */
[----:B------:R-:W-:Y:S01]  /*7830*/  FADD.FTZ R119, R133, R119 ;  /* 0x0000007785777221 */ /* 0x000fe20000010000 */
[----:B------:R-:W-:Y:S01]  /*7840*/  HMMA.16816.F32 R4, R12, R22, R4 ;  /* 0x000000160c04723c */ /* 0x000fe20000001804 */
[----:B------:R-:W3:Y:S01]  /*7850*/  MUFU.EX2 R44, R69 ;  /* 0x00000045002c7308 */ /* 0x000ee20000000800 */
[----:B------:R-:W5:Y:S01]  /*7860*/  LDSM.16.MT88.4 R20, [R107+0x3800] ;  /* 0x003800006b14783b */ /* 0x000f620000004200 */
[----:B------:R-:W-:-:S04]  /*7870*/  FADD.FTZ R155, R155, R119 ;  /* 0x000000779b9b7221 */ /* 0x000fc80000010000 */
[----:B----4-:R-:W-:Y:S01]  /*7880*/  FADD.FTZ R155, R160, R155 ;  /* 0x0000009ba09b7221 */ /* 0x010fe20000010000 */
[----:B------:R-:W-:Y:S01]  /*7890*/  HMMA.16816.F32 R28, R12, R18, R28 ;  /* 0x000000120c1c723c */ /* 0x000fe2000000181c */
[----:B------:R-:W4:Y:S01]  /*78a0*/  MUFU.EX2 R36, R41 ;  /* 0x0000002900247308 */ /* 0x000f220000000800 */
[----:B-1----:R-:W-:Y:S01]  /*78b0*/  F2FP.F16.F32.PACK_AB R13, R134, R160 ;  /* 0x000000a0860d723e */ /* 0x002fe200000000ff */
[--C-:B------:R-:W-:Y:S01]  /*78c0*/  FFMA.FTZ R18, R81, UR6, -R105.reuse ;  /* 0x0000000651127c23 */ /* 0x100fe20008010869 */
[----:B--2---:R-:W-:Y:S01]  /*78d0*/  F2FP.F16.F32.PACK_AB R15, R39, R118 ;  /* 0x00000076270f723e */ /* 0x004fe200000000ff */
[----:B------:R-:W-:Y:S01]  /*78e0*/  FFMA.FTZ R19, R90, UR6, -R105 ;  /* 0x000000065a137c23 */ /* 0x000fe20008010869 */
[----:B------:R-:W-:-:S03]  /*78f0*/  FADD.FTZ R134, R134, R155 ;  /* 0x0000009b86867221 */ /* 0x000fc60000010000 */
[----:B------:R-:W1:Y:S01]  /*7900*/  MUFU.EX2 R40, R40 ;  /* 0x0000002800287308 */ /* 0x000e620000000800 */
[----:B---3--:R-:W-:Y:S01]  /*7910*/  FADD.FTZ R45, R44, R45 ;  /* 0x0000002d2c2d7221 */ /* 0x008fe20000010000 */
[----:B------:R-:W-:-:S04]  /*7920*/  FADD.FTZ R134, R118, R134 ;  /* 0x0000008676867221 */ /* 0x000fc80000010000 */
[----:B------:R-:W-:Y:S02]  /*7930*/  FADD.FTZ R39, R39, R134 ;  /* 0x0000008627277221 */ /* 0x000fe40000010000 */
[----:B------:R-:W2:Y:S01]  /*7940*/  MUFU.EX2 R16, R37 ;  /* 0x0000002500107308 */ /* 0x000ea20000000800 */
[C---:B----4-:R-:W-:Y:S01]  /*7950*/  F2FP.F16.F32.PACK_AB R12, R36.reuse, R44 ;  /* 0x0000002c240c723e */ /* 0x050fe200000000ff */
[----:B------:R-:W-:-:S06]  /*7960*/  FADD.FTZ R36, R36, R45 ;  /* 0x0000002d24247221 */ /* 0x000fcc0000010000 */
[----:B------:R-:W3:Y:S01]  /*7970*/  MUFU.EX2 R38, R38 ;  /* 0x0000002600267308 */ /* 0x000ee20000000800 */
[----:B-1----:R-:W-:-:S07]  /*7980*/  FADD.FTZ R36, R40, R36 ;  /* 0x0000002428247221 */ /* 0x002fce0000010000 */
[----:B------:R-:W1:Y:S01]  /*7990*/  MUFU.EX2 R17, R17 ;  /* 0x0000001100117308 */ /* 0x000e620000000800 */
[C---:B--2---:R-:W-:Y:S01]  /*79a0*/  F2FP.F16.F32.PACK_AB R14, R16.reuse, R40 ;  /* 0x00000028100e723e */ /* 0x044fe200000000ff */
[----:B------:R-:W-:-:S06]  /*79b0*/  FADD.FTZ R16, R16, R36 ;  /* 0x0000002410107221 */ /* 0x000fcc0000010000 */
[----:B-----5:R-:W-:Y:S01]  /*79c0*/  HMMA.16816.F32 R8, R12, R32, R8 ;  /* 0x000000200c08723c */ /* 0x020fe20000001808 */
[----:B------:R-:W2:Y:S01]  /*79d0*/  MUFU.EX2 R42, R42 ;  /* 0x0000002a002a7308 */ /* 0x000ea20000000800 */
[----:B---3--:R-:W-:-:S06]  /*79e0*/  FADD.FTZ R39, R38, R39 ;  /* 0x0000002726277221 */ /* 0x008fcc0000010000 */
[----:B------:R-:W-:Y:S01]  /*79f0*/  HMMA.16816.F32 R32, R12, R34, R4 ;  /* 0x000000220c20723c */ /* 0x000fe20000001804 */
[----:B------:R-:W3:Y:S01]  /*7a00*/  LDSM.16.MT88.4 R4, [R107+0x3c00] ;  /* 0x003c00006b04783b */ /* 0x000ee20000004200 */
[----:B------:R-:W4:Y:S01]  /*7a10*/  MUFU.EX2 R43, R43 ;  /* 0x0000002b002b7308 */ /* 0x000f220000000800 */
[----:B-1----:R-:W-:-:S05]  /*7a20*/  FADD.FTZ R16, R17, R16 ;  /* 0x0000001011107221 */ /* 0x002fca0000010000 */
[----:B------:R-:W-:Y:S02]  /*7a30*/  HMMA.16816.F32 R24, R12, R20, R24 ;  /* 0x000000140c18723c */ /* 0x000fe40000001818 */
[----:B------:R-:W1:Y:S01]  /*7a40*/  MUFU.EX2 R228, R228 ;  /* 0x000000e400e47308 */ /* 0x000e620000000800 */
[----:B--2---:R-:W-:-:S05]  /*7a50*/  FADD.FTZ R39, R42, R39 ;  /* 0x000000272a277221 */ /* 0x004fca0000010000 */
[----:B------:R-:W-:Y:S01]  /*7a60*/  HMMA.16816.F32 R28, R12, R22, R28 ;  /* 0x000000160c1c723c */ /* 0x000fe2000000181c */
[----:B------:R-:W-:Y:S01]  /*7a70*/  F2FP.F16.F32.PACK_AB R13, R42, R38 ;  /* 0x000000262a0d723e */ /* 0x000fe200000000ff */
[----:B------:R-:W2:Y:S01]  /*7a80*/  MUFU.EX2 R18, R18 ;  /* 0x0000001200127308 */ /* 0x000ea20000000800 */
[----:B----4-:R-:W-:-:S07]  /*7a90*/  FADD.FTZ R39, R43, R39 ;  /* 0x000000272b277221 */ /* 0x010fce0000010000 */
[----:B------:R-:W4:Y:S01]  /*7aa0*/  MUFU.EX2 R19, R19 ;  /* 0x0000001300137308 */ /* 0x000f220000000800 */
[C---:B-1----:R-:W-:Y:S01]  /*7ab0*/  F2FP.F16.F32.PACK_AB R15, R228.reuse, R43 ;  /* 0x0000002be40f723e */ /* 0x042fe200000000ff */
[----:B------:R-:W-:-:S06]  /*7ac0*/  FADD.FTZ R228, R228, R39 ;  /* 0x00000027e4e47221 */ /* 0x000fcc0000010000 */
[----:B------:R-:W1:Y:S01]  /*7ad0*/  MUFU.EX2 R229, R229 ;  /* 0x000000e500e57308 */ /* 0x000e620000000800 */
[C---:B--2---:R-:W-:Y:S01]  /*7ae0*/  F2FP.F16.F32.PACK_AB R12, R18.reuse, R17 ;  /* 0x00000011120c723e */ /* 0x044fe200000000ff */
[----:B------:R-:W-:-:S04]  /*7af0*/  FADD.FTZ R16, R18, R16 ;  /* 0x0000001012107221 */ /* 0x000fc80000010000 */
[----:B----4-:R-:W-:Y:S01]  /*7b00*/  FADD.FTZ R16, R19, R16 ;  /* 0x0000001013107221 */ /* 0x010fe20000010000 */
[----:B-1----:R-:W-:-:S03]  /*7b10*/  F2FP.F16.F32.PACK_AB R14, R229, R19 ;  /* 0x00000013e50e723e */ /* 0x002fc600000000ff */
[----:B------:R-:W-:-:S04]  /*7b20*/  FADD.FTZ R229, R229, R16 ;  /* 0x00000010e5e57221 */ /* 0x000fc80000010000 */
[C---:B------:R-:W-:Y:S08]  /*7b30*/  HMMA.16816.F32 R144, R12.reuse, R140, R8 ;  /* 0x0000008c0c90723c */ /* 0x040ff00000001808 */
[C---:B------:R-:W-:Y:S08]  /*7b40*/  HMMA.16816.F32 R140, R12.reuse, R142, R32 ;  /* 0x0000008e0c8c723c */ /* 0x040ff00000001820 */
[C---:B---3--:R-:W-:Y:S08]  /*7b50*/  HMMA.16816.F32 R136, R12.reuse, R4, R24 ;  /* 0x000000040c88723c */ /* 0x048ff00000001818 */
[----:B------:R-:W-:Y:S01]  /*7b60*/  HMMA.16816.F32 R132, R12, R6, R28 ;  /* 0x000000060c84723c */ /* 0x000fe2000000181c */
[----:B------:R-:W-:-:S04]  /*7b70*/  NOP ;  /* 0x0000000000007918 */ /* 0x000fc80000000000 */
[----:B------:R-:W-:-:S15]  /*7b80*/  @!P0 BRA `(.L_x_972) ;  /* 0x00000054003c8947 */ /* 0x000fde0003800000 */
[----:B------:R-:W-:-:S04]  /*7b90*/  DEPBAR.LE SB0, 0x0 ;  /* 0x000080000000791a */ /* 0x000fc80000000000 */
[----:B------:R-:W-:Y:S01]  /*7ba0*/  IADD3 R84, PT, PT, R194, -0x2, RZ ;  /* 0xfffffffec2547810 */ /* 0x000fe20007ffe0ff */
[----:B------:R-:W-:Y:S06]  /*7bb0*/  BAR.SYNC.DEFER_BLOCKING 0x0 ;  /* 0x0000000000007b1d */ /* 0x000fec0000010000 */
[----:B------:R-:W-:Y:S05]  /*7bc0*/  BRA.U !UP1, `(.L_x_973) ;  /* 0x0000000109f47547 */ /* 0x000fea000b800000 */
[----:B------:R-:W1:Y:S01]  /*7bd0*/  LDC R5, c[0x0][0x4f0] ;  /* 0x00013c00ff057b82 */ /* 0x000e620000000800 */
[----:B------:R-:W-:Y:S01]  /*7be0*/  SHF.L.U32 R6, R84, 0x8, RZ ;  /* 0x0000000854067819 */ /* 0x000fe200000006ff */
        /* <DEDUP_REMOVED lines=59> */
.L_x_973:
[----:B------:R-:W-:Y:S01]  /*7fa0*/  UMOV UR4, URZ ;  /* 0x000000ff00047c82 */ /* 0x000fe20008000000 */
[----:B------:R-:W-:Y:S01]  /*7fb0*/  IMAD.SHL.U32 R4, R148, 0x100, RZ ;  /* 0x0000010094047824 */ /* 0x000fe200078e00ff */
[----:B------:R-:W-:-:S05]  /*7fc0*/  IADD3 R5, P0, PT, RZ, -UR4, RZ ;  /* 0x80000004ff057c10 */ /* 0x000fca000ff1e0ff */
[----:B------:R-:W-:-:S05]  /*7fd0*/  IMAD.X R4, RZ, RZ, ~R4, P0 ;  /* 0x000000ffff047224 */ /* 0x000fca00000e0e04 */
[----:B------:R-:W-:-:S04]  /*7fe0*/  SHF.R.S64 R5, R5, 0x1f, R4 ;  /* 0x0000001f05057819 */ /* 0x000fc80000001004 */
[----:B------:R-:W-:-:S04]  /*7ff0*/  IADD3 R217, P0, PT, R5, R217, RZ ;  /* 0x000000d905d97210 */ /* 0x000fc80007f1e0ff */
[----:B------:R-:W-:-:S09]  /*8000*/  LEA.HI.X.SX32 R216, R4, R216, 0x1, P0 ;  /* 0x000000d804d87211 */ /* 0x000fd200000f0eff */
.L_x_974:
[----:B------:R-:W1:Y:S01]  /*8010*/  LDCU UR4, c[0x0][0x440] ;  /* 0x00008800ff0477ac */ /* 0x000e620008000800 */
[C---:B------:R-:W-:Y:S01]  /*8020*/  IMAD.SHL.U32 R20, R148.reuse, 0x40, RZ ;  /* 0x0000004094147824 */ /* 0x040fe200078e00ff */
[----:B------:R-:W-:Y:S01]  /*8030*/  SHF.L.U64.HI R6, R148, 0x6, R149 ;  /* 0x0000000694067819 */ /* 0x000fe20000010295 */
[----:B------:R-:W-:-:S03]  /*8040*/  IMAD R91, R194, 0x100, R154 ;  /* 0x00000100c25b7824 */ /* 0x000fc600078e029a */
[----:B------:R-:W-:Y:S01]  /*8050*/  IADD3 R8, P0, PT, R20, R217, RZ ;  /* 0x000000d914087210 */ /* 0x000fe20007f1e0ff */
[----:B------:R-:W-:-:S04]  /*8060*/  VIADD R80, R91, 0xfffffe09 ;  /* 0xfffffe095b507836 */ /* 0x000fc80000000000 */
[----:B------:R-:W-:Y:S01]  /*8070*/  IMAD.X R9, R6, 0x1, R216, P0 ;  /* 0x0000000106097824 */ /* 0x000fe200000e06d8 */
[----:B-1----:R-:W-:-:S13]  /*8080*/  ISETP.GE.AND P3, PT, R219, UR4, PT ;  /* 0x00000004db007c0c */ /* 0x002fda000bf66270 */
[----:B------:R-:W-:Y:S01]  /*8090*/  @!P3 IMAD.MOV.U32 R4, RZ, RZ, R217 ;  /* 0x000000ffff04b224 */ /* 0x000fe200078e00d9 */
[----:B------:R-:W-:Y:S01]  /*80a0*/  @!P3 IADD3 R20, P2, PT, R8, R20, RZ ;  /* 0x000000140814b210 */ /* 0x000fe20007f5e0ff */
[----:B------:R-:W-:Y:S01]  /*80b0*/  @!P3 IMAD.MOV.U32 R5, RZ, RZ, R216 ;  /* 0x000000ffff05b224 */ /* 0x000fe200078e00d8 */
[----:B------:R-:W-:Y:S01]  /*80c0*/  @P3 STS.128 [R218+0x5000], RZ ;  /* 0x005000ffda003388 */ /* 0x000fe20000000c00 */
[CC--:B------:R-:W-:Y:S01]  /*80d0*/  @!P3 LEA R18, P1, R148.reuse, R8.reuse, 0x7 ;  /* 0x000000089412b211 */ /* 0x0c0fe200078238ff */
[--C-:B------:R-:W-:Y:S01]  /*80e0*/  @!P3 IMAD.MOV.U32 R12, RZ, RZ, R8.reuse ;  /* 0x000000ffff0cb224 */ /* 0x100fe200078e0008 */
[C---:B------:R-:W-:Y:S01]  /*80f0*/  @!P3 LEA R14, P0, R148.reuse, R8, 0x8 ;  /* 0x00000008940eb211 */ /* 0x040fe200078040ff */
[----:B------:R-:W-:Y:S01]  /*8100*/  @!PT LDS RZ, [RZ] ;  /* 0x00000000fffff984 */ /* 0x000fe20000000800 */
[----:B------:R-:W-:Y:S01]  /*8110*/  @!PT LDS RZ, [RZ] ;  /* 0x00000000fffff984 */ /* 0x000fe20000000800 */
[----:B------:R-:W-:Y:S01]  /*8120*/  @!PT LDS RZ, [RZ] ;  /* 0x00000000fffff984 */ /* 0x000fe20000000800 */
[----:B------:R1:W-:Y:S01]  /*8130*/  @!P3 LDGSTS.E.BYPASS.LTC128B.128 [R218+0x5000], desc[UR16][R4.64] ;  /* 0x0500000004dabfae */ /* 0x0003e2000b981a10 */
        /* <DEDUP_REMOVED lines=13> */
[----:B------:R-:W-:-:S03]  /*8210*/  @!P3 IMAD.WIDE.U32 R12, R148, 0x140, R12 ;  /* 0x00000140940cb825 */ /* 0x000fc600078e000c */
[----:B------:R-:W-:Y:S01]  /*8220*/  @!PT LDS RZ, [RZ] ;  /* 0x00000000fffff984 */ /* 0x000fe20000000800 */
[----:B------:R-:W-:Y:S01]  /*8230*/  @!PT LDS RZ, [RZ] ;  /* 0x00000000fffff984 */ /* 0x000fe20000000800 */
[----:B------:R-:W-:Y:S01]  /*8240*/  @!PT LDS RZ, [RZ] ;  /* 0x00000000fffff984 */ /* 0x000fe20000000800 */
[----:B------:R-:W-:Y:S01]  /*8250*/  @!P3 LDGSTS.E.BYPASS.LTC128B.128 [R218+0x6000], desc[UR16][R20.64] ;  /* 0x0600000014dabfae */ /* 0x000fe2000b981a10 */
[----:B------:R-:W-:-:S03]  /*8260*/  @!P3 IMAD.WIDE.U32 R10, R148, 0x180, R10 ;  /* 0x00000180940ab825 */ /* 0x000fc600078e000a */
[----:B------:R-:W-:Y:S04]  /*8270*/  @P3 STS.128 [R218+0x6800], RZ ;  /* 0x006800ffda003388 */ /* 0x000fe80000000c00 */
[----:B------:R-:W-:Y:S01]  /*8280*/  @!PT LDS RZ, [RZ] ;  /* 0x00000000fffff984 */ /* 0x000fe20000000800 */
[----:B------:R-:W-:Y:S01]  /*8290*/  @!PT LDS RZ, [RZ] ;  /* 0x00000000fffff984 */ /* 0x000fe20000000800 */
[----:B------:R-:W-:Y:S01]  /*82a0*/  @!PT LDS RZ, [RZ] ;  /* 0x00000000fffff984 */ /* 0x000fe20000000800 */
[----:B------:R-:W-:Y:S01]  /*82b0*/  @!P3 LDGSTS.E.BYPASS.LTC128B.128 [R218+0x6800], desc[UR16][R18.64] ;  /* 0x0680000012dabfae */ /* 0x000fe2000b981a10 */
[----:B-1----:R-:W-:-:S03]  /*82c0*/  @!P3 IMAD R5, R149, 0xc0, RZ ;  /* 0x000000c09505b824 */ /* 0x002fc600078e02ff */
[----:B------:R-:W-:Y:S01]  /*82d0*/  @P3 STS.128 [R218+0x7000], RZ ;  /* 0x007000ffda003388 */ /* 0x000fe20000000c00 */
[----:B------:R-:W-:Y:S02]  /*82e0*/  @!P3 IMAD R4, R149, 0x140, RZ ;  /* 0x000001409504b824 */ /* 0x000fe400078e02ff */
[----:B------:R-:W-:Y:S02]  /*82f0*/  @!P3 IMAD.IADD R17, R5, 0x1, R17 ;  /* 0x000000010511b824 */ /* 0x000fe400078e0211 */
[----:B------:R-:W-:Y:S02]  /*8300*/  @!P3 IMAD R149, R149, 0x180, RZ ;  /* 0x000001809595b824 */ /* 0x000fe400078e02ff */
[----:B------:R-:W-:Y:S01]  /*8310*/  @!P3 IMAD.IADD R5, R4, 0x1, R13 ;  /* 0x000000010405b824 */ /* 0x000fe200078e020d */
[----:B------:R-:W-:Y:S01]  /*8320*/  @!PT LDS RZ, [RZ] ;  /* 0x00000000fffff984 */ /* 0x000fe20000000800 */
[----:B------:R-:W-:Y:S01]  /*8330*/  @!PT LDS RZ, [RZ] ;  /* 0x00000000fffff984 */ /* 0x000fe20000000800 */
[----:B------:R-:W-:Y:S01]  /*8340*/  @!PT LDS RZ, [RZ] ;  /* 0x00000000fffff984 */ /* 0x000fe20000000800 */
[----:B------:R-:W-:Y:S01]  /*8350*/  @!P3 LDGSTS.E.BYPASS.LTC128B.128 [R218+0x7000], desc[UR16][R16.64] ;  /* 0x0700000010dabfae */ /* 0x000fe2000b981a10 */
[----:B------:R-:W-:Y:S02]  /*8360*/  @!P3 IMAD.MOV.U32 R4, RZ, RZ, R12 ;  /* 0x000000ffff04b224 */ /* 0x000fe400078e000c */
[----:B------:R-:W-:Y:S01]  /*8370*/  @!P3 IMAD.IADD R11, R149, 0x1, R11 ;  /* 0x00000001950bb824 */ /* 0x000fe200078e020b */
        /* <DEDUP_REMOVED lines=15> */
[----:B------:R-:W-:Y:S04]  /*8470*/  LDSM.16.M88.4 R72, [R208] ;  /* 0x00000000d048783b */ /* 0x000fe80000000200 */
[----:B------:R-:W3:Y:S04]  /*8480*/  LDSM.16.M88.4 R36, [R151+0x1400] ;  /* 0x001400009724783b */ /* 0x000ee80000000200 */
[----:B------:R-:W4:Y:S04]  /*8490*/  LDSM.16.M88.4 R44, [R151+0x1000] ;  /* 0x00100000972c783b */ /* 0x000f280000000200 */
[----:B------:R-:W-:Y:S04]  /*84a0*/  LDSM.16.M88.4 R64, [R196] ;  /* 0x00000000c440783b */ /* 0x000fe80000000200 */
[----:B-1----:R-:W1:Y:S04]  /*84b0*/  LDSM.16.M88.4 R4, [R195+0x1400] ;  /* 0x00140000c304783b */ /* 0x002e680000000200 */
[----:B------:R-:W5:Y:S04]  /*84c0*/  LDSM.16.M88.4 R28, [R151+0x1800] ;  /* 0x00180000971c783b */ /* 0x000f680000000200 */
[----:B------:R-:W5:Y:S04]  /*84d0*/  LDSM.16.M88.4 R20, [R151+0x1c00] ;  /* 0x001c00009714783b */ /* 0x000f680000000200 */
[----:B------:R-:W5:Y:S04]  /*84e0*/  LDSM.16.M88.4 R16, [R195+0x1000] ;  /* 0x00100000c310783b */ /* 0x000f680000000200 */
[----:B------:R-:W5:Y:S04]  /*84f0*/  LDSM.16.M88.4 R12, [R151+0x2000] ;  /* 0x00200000970c783b */ /* 0x000f680000000200 */
[----:B--2---:R-:W2:Y:S04]  /*8500*/  LDSM.16.M88.4 R8, [R195+0x1800] ;  /* 0x00180000c308783b */ /* 0x004ea80000000200 */
[----:B------:R-:W2:Y:S01]  /*8510*/  LDSM.16.M88.4 R52, [R151+0x2400] ;  /* 0x002400009734783b */ /* 0x000ea20000000200 */
[C---:B---3--:R-:W-:Y:S03]  /*8520*/  HMMA.16816.F32 R40, R72.reuse, R36, RZ ;  /* 0x000000244828723c */ /* 0x048fe600000018ff */
[----:B------:R-:W3:Y:S04]  /*8530*/  LDSM.16.M88.4 R60, [R195+0x1c00] ;  /* 0x001c0000c33c783b */ /* 0x000ee80000000200 */
[----:B------:R-:W-:Y:S01]  /*8540*/  LDSM.16.M88.4 R48, [R151+0x2800] ;  /* 0x002800009730783b */ /* 0x000fe20000000200 */
[C---:B------:R-:W-:Y:S03]  /*8550*/  HMMA.16816.F32 R36, R72.reuse, R38, RZ ;  /* 0x000000264824723c */ /* 0x040fe600000018ff */
[----:B------:R-:W-:Y:S04]  /*8560*/  LDSM.16.M88.4 R56, [R195+0x2400] ;  /* 0x00240000c338783b */ /* 0x000fe80000000200 */
[----:B------:R-:W-:Y:S01]  /*8570*/  LDSM.16.M88.4 R68, [R151+0x2c00] ;  /* 0x002c00009744783b */ /* 0x000fe20000000200 */
[C---:B----4-:R-:W-:Y:S03]  /*8580*/  HMMA.16816.F32 R76, R72.reuse, R44, RZ ;  /* 0x0000002c484c723c */ /* 0x050fe600000018ff */
[----:B------:R-:W0:Y:S05]  /*8590*/  LDGDEPBAR ;  /* 0x00000000000079af */ /* 0x000e2a0000000000 */
[----:B------:R-:W-:Y:S08]  /*85a0*/  HMMA.16816.F32 R44, R72, R46, RZ ;  /* 0x0000002e482c723c */ /* 0x000ff000000018ff */
[C---:B-1----:R-:W-:Y:S08]  /*85b0*/  HMMA.16816.F32 R40, R64.reuse, R4, R40 ;  /* 0x000000044028723c */ /* 0x042ff00000001828 */
[----:B------:R-:W-:Y:S01]  /*85c0*/  HMMA.16816.F32 R36, R64, R6, R36 ;  /* 0x000000064024723c */ /* 0x000fe20000001824 */
[----:B------:R-:W1:Y:S07]  /*85d0*/  LDSM.16.M88.4 R4, [R195+0x2000] ;  /* 0x00200000c304783b */ /* 0x000e6e0000000200 */
[C---:B-----5:R-:W-:Y:S08]  /*85e0*/  HMMA.16816.F32 R32, R72.reuse, R28, RZ ;  /* 0x0000001c4820723c */ /* 0x060ff000000018ff */
[C---:B------:R-:W-:Y:S08]  /*85f0*/  HMMA.16816.F32 R28, R72.reuse, R30, RZ ;  /* 0x0000001e481c723c */ /* 0x040ff000000018ff */
[C---:B------:R-:W-:Y:S08]  /*8600*/  HMMA.16816.F32 R24, R72.reuse, R20, RZ ;  /* 0x000000144818723c */ /* 0x040ff000000018ff */
[----:B------:R-:W-:Y:S08]  /*8610*/  HMMA.16816.F32 R20, R72, R22, RZ ;  /* 0x000000164814723c */ /* 0x000ff000000018ff */
[C---:B------:R-:W-:Y:S08]  /*8620*/  HMMA.16816.F32 R76, R64.reuse, R16, R76 ;  /* 0x00000010404c723c */ /* 0x040ff0000000184c */
[----:B------:R-:W-:Y:S08]  /*8630*/  HMMA.16816.F32 R44, R64, R18, R44 ;  /* 0x00000012402c723c */ /* 0x000ff0000000182c */
[C---:B------:R-:W-:Y:S08]  /*8640*/  HMMA.16816.F32 R16, R72.reuse, R12, RZ ;  /* 0x0000000c4810723c */ /* 0x040ff000000018ff */
[----:B------:R-:W-:Y:S08]  /*8650*/  HMMA.16816.F32 R12, R72, R14, RZ ;  /* 0x0000000e480c723c */ /* 0x000ff000000018ff */
[C---:B--2---:R-:W-:Y:S08]  /*8660*/  HMMA.16816.F32 R32, R64.reuse, R8, R32 ;  /* 0x000000084020723c */ /* 0x044ff00000001820 */
[----:B------:R-:W-:Y:S08]  /*8670*/  HMMA.16816.F32 R28, R64, R10, R28 ;  /* 0x0000000a401c723c */ /* 0x000ff0000000181c */
[----:B------:R-:W-:Y:S08]  /*8680*/  HMMA.16816.F32 R8, R72, R52, RZ ;  /* 0x000000344808723c */ /* 0x000ff000000018ff */
[C---:B---3--:R-:W-:Y:S08]  /*8690*/  HMMA.16816.F32 R24, R64.reuse, R60, R24 ;  /* 0x0000003c4018723c */ /* 0x048ff00000001818 */
[C---:B------:R-:W-:Y:S01]  /*86a0*/  HMMA.16816.F32 R20, R64.reuse, R62, R20 ;  /* 0x0000003e4014723c */ /* 0x040fe20000001814 */
[----:B------:R-:W2:Y:S07]  /*86b0*/  LDSM.16.M88.4 R60, [R195+0x2800] ;  /* 0x00280000c33c783b */ /* 0x000eae0000000200 */
[C---:B-1----:R-:W-:Y:S08]  /*86c0*/  HMMA.16816.F32 R16, R64.reuse, R4, R16 ;  /* 0x000000044010723c */ /* 0x042ff00000001810 */
        /* <DEDUP_REMOVED lines=14> */
[----:B------:R-:W1:Y:S01]  /*87b0*/  LDSM.16.M88.4 R56, [R195+0x2c00] ;  /* 0x002c0000c338783b */ /* 0x000e620000000200 */
[----:B------:R-:W-:Y:S02]  /*87c0*/  ISETP.GE.AND P2, PT, R48, R152, PT ;  /* 0x000000983000720c */ /* 0x000fe40003f46270 */
[----:B------:R-:W-:Y:S02]  /*87d0*/  FSEL R166, R79, -INF , !P0 ;  /* 0xff8000004fa67808 */ /* 0x000fe40004000000 */
[----:B------:R-:W-:Y:S01]  /*87e0*/  FSEL R92, R44, -INF , !P4 ;  /* 0xff8000002c5c7808 */ /* 0x000fe20006000000 */
[----:B--2---:R-:W-:Y:S01]  /*87f0*/  HMMA.16816.F32 R52, R64, R60, R52 ;  /* 0x0000003c4034723c */ /* 0x004fe20000001834 */
[----:B------:R-:W-:Y:S01]  /*8800*/  FSEL R161, R78, -INF , !P2 ;  /* 0xff8000004ea17808 */ /* 0x000fe20005000000 */
[----:B------:R-:W-:Y:S01]  /*8810*/  VIADD R44, R91, 0xfffffe18 ;  /* 0xfffffe185b2c7836 */ /* 0x000fe20000000000 */
[----:B------:R-:W-:Y:S01]  /*8820*/  FSEL R90, R77, -INF , !P1 ;  /* 0xff8000004d5a7808 */ /* 0x000fe20004800000 */
[----:B------:R-:W-:Y:S01]  /*8830*/  VIADD R60, R91, 0xfffffe11 ;  /* 0xfffffe115b3c7836 */ /* 0x000fe20000000000 */
[----:B------:R-:W-:-:S02]  /*8840*/  ISETP.GE.AND P0, PT, R76, R153, PT ;  /* 0x000000994c00720c */ /* 0x000fc40003f06270 */
[-C--:B------:R-:W-:Y:S02]  /*8850*/  ISETP.GE.AND P4, PT, R76, R152.reuse, PT ;  /* 0x000000984c00720c */ /* 0x080fe40003f86270 */
[----:B------:R-:W2:Y:S01]  /*8860*/  LDSM.16.M88.4 R76, [R151+0x3000] ;  /* 0x00300000974c783b */ /* 0x000ea20000000200 */
        /* <DEDUP_REMOVED lines=28> */
[C---:B-1----:R-:W-:Y:S01]  /*8a30*/  HMMA.16816.F32 R80, R64.reuse, R56, R80 ;  /* 0x000000384050723c */ /* 0x042fe20000001850 */
[----:B------:R-:W-:Y:S01]  /*8a40*/  FSEL R169, R38, -INF , !P0 ;  /* 0xff80000026a97808 */ /* 0x000fe20004000000 */
[----:B------:R-:W-:Y:S01]  /*8a50*/  VIADD R56, R91, 0xfffffe29 ;  /* 0xfffffe295b387836 */ /* 0x000fe20000000000 */
[----:B------:R-:W-:Y:S01]  /*8a60*/  FSEL R97, R37, -INF , !P4 ;  /* 0xff80000025617808 */ /* 0x000fe20006000000 */
[C---:B------:R-:W-:Y:S01]  /*8a70*/  VIADD R32, R91.reuse, 0xfffffe30 ;  /* 0xfffffe305b207836 */ /* 0x040fe20000000000 */
[C---:B------:R-:W-:Y:S02]  /*8a80*/  ISETP.GE.AND P6, PT, R36.reuse, R153, PT ;  /* 0x000000992400720c */ /* 0x040fe40003fc6270 */
[-C--:B------:R-:W-:Y:S01]  /*8a90*/  ISETP.GE.AND P2, PT, R36, R152.reuse, PT ;  /* 0x000000982400720c */ /* 0x080fe20003f46270 */
[----:B------:R-:W-:Y:S01]  /*8aa0*/  HMMA.16816.F32 R68, R64, R58, R68 ;  /* 0x0000003a4044723c */ /* 0x000fe20000001844 */
[----:B------:R-:W1:Y:S01]  /*8ab0*/  LDSM.16.M88.4 R36, [R151+0x3400] ;  /* 0x003400009724783b */ /* 0x000e620000000200 */
        /* <DEDUP_REMOVED lines=8> */
[----:B--2---:R-:W-:Y:S01]  /*8b40*/  HMMA.16816.F32 R44, R72, R76, RZ ;  /* 0x0000004c482c723c */ /* 0x004fe200000018ff */
        /* <DEDUP_REMOVED lines=10> */
[----:B------:R-:W2:Y:S01]  /*8bf0*/  LDSM.16.M88.4 R28, [R195+0x3400] ;  /* 0x00340000c31c783b */ /* 0x000ea20000000200 */
        /* <DEDUP_REMOVED lines=21> */
[----:B-1----:R-:W-:Y:S01]  /*8d50*/  HMMA.16816.F32 R32, R72, R36, RZ ;  /* 0x000000244820723c */ /* 0x002fe200000018ff */
        /* <DEDUP_REMOVED lines=16> */
[----:B--2---:R-:W-:Y:S01]  /*8e60*/  HMMA.16816.F32 R32, R64, R28, R32 ;  /* 0x0000001c4020723c */ /* 0x004fe20000001820 */
        /* <DEDUP_REMOVED lines=132> */
[----:B------:R-:W-:Y:S01]  /*96b0*/  VIADD R20, R91, 0xfffffeb8 ;  /* 0xfffffeb85b147836 */ /* 0x000fe20000000000 */
[----:B------:R-:W-:Y:S01]  /*96c0*/  FSEL R78, R22, -INF , !P2 ;  /* 0xff800000164e7808 */ /* 0x000fe20005000000 */
[----:B------:R-:W-:Y:S01]  /*96d0*/  HMMA.16816.F32 R40, R72, R42, RZ ;  /* 0x0000002a4828723c */ /* 0x000fe200000018ff */
[----:B------:R-:W-:Y:S01]  /*96e0*/  FSEL R203, R21, -INF , !P1 ;  /* 0xff80000015cb7808 */ /* 0x000fe20004800000 */
[----:B------:R-:W2:Y:S01]  /*96f0*/  LDSM.16.M88.4 R36, [R151+0x4800] ;  /* 0x004800009724783b */ /* 0x000ea20000000200 */
[CC--:B------:R-:W-:Y:S02]  /*9700*/  ISETP.GE.AND P4, PT, R16.reuse, R153.reuse, PT ;  /* 0x000000991000720c */ /* 0x0c0fe40003f86270 */
[----:B------:R-:W-:Y:S01]  /*9710*/  ISETP.GE.AND P6, PT, R16, R152, PT ;  /* 0x000000981000720c */ /* 0x000fe20003fc6270 */
[----:B------:R-:W-:Y:S01]  /*9720*/  VIADD R16, R91, 0xfffffeb0 ;  /* 0xfffffeb05b107836 */ /* 0x000fe20000000000 */
[----:B------:R-:W-:-:S02]  /*9730*/  ISETP.GE.AND P2, PT, R17, R153, PT ;  /* 0x000000991100720c */ /* 0x000fc40003f46270 */
[-C--:B------:R-:W-:Y:S01]  /*9740*/  ISETP.GE.AND P1, PT, R17, R152.reuse, PT ;  /* 0x000000981100720c */ /* 0x080fe20003f26270 */
[C---:B------:R-:W-:Y:S01]  /*9750*/  VIADD R17, R91.reuse, 0xfffffeb1 ;  /* 0xfffffeb15b117836 */ /* 0x040fe20000000000 */
[----:B------:R-:W-:Y:S01]  /*9760*/  FSEL R204, R24, -INF , !P4 ;  /* 0xff80000018cc7808 */ /* 0x000fe20006000000 */
[C---:B-1----:R-:W-:Y:S01]  /*9770*/  HMMA.16816.F32 R32, R64.reuse, R4, R32 ;  /* 0x000000044020723c */ /* 0x042fe20000001820 */
[----:B------:R-:W-:Y:S01]  /*9780*/  FSEL R80, R26, -INF , !P6 ;  /* 0xff8000001a507808 */ /* 0x000fe20007000000 */
[----:B------:R-:W-:Y:S01]  /*9790*/  VIADD R5, R91, 0xfffffeb9 ;  /* 0xfffffeb95b057836 */ /* 0x000fe20000000000 */
[----:B------:R-:W-:Y:S01]  /*97a0*/  FSEL R25, R25, -INF , !P2 ;  /* 0xff80000019197808 */ /* 0x000fe20005000000 */
[----:B------:R-:W-:Y:S01]  /*97b0*/  VIADD R4, R91, 0xfffffec0 ;  /* 0xfffffec05b047836 */ /* 0x000fe20000000000 */
[----:B------:R-:W-:Y:S01]  /*97c0*/  FSEL R81, R27, -INF , !P1 ;  /* 0xff8000001b517808 */ /* 0x000fe20004800000 */
[----:B------:R-:W-:Y:S01]  /*97d0*/  VIADD R24, R91, 0xfffffec1 ;  /* 0xfffffec15b187836 */ /* 0x000fe20000000000 */
[----:B------:R-:W-:Y:S01]  /*97e0*/  ISETP.GE.AND P4, PT, R16, R152, PT ;  /* 0x000000981000720c */ /* 0x000fe20003f86270 */
        /* <DEDUP_REMOVED lines=87> */
[----:B------:R-:W-:-:S02]  /*9d60*/  ISETP.GT.AND P0, PT, R84, R212, PT ;  /* 0x000000d45400720c */ /* 0x000fc40003f04270 */
        /* <DEDUP_REMOVED lines=56> */
[----:B------:R-:W-:-:S07]  /*a0f0*/  LOP3.LUT R3, RZ, R5, RZ, 0x33, !PT ;  /* 0x00000005ff037212 */ /* 0x000fce00078e33ff */
[----:B------:R-:W-:-:S04]  /*a100*/  @P6 IADD3 R12, PT, PT, R12, 0x1, RZ ;  /* 0x000000010c0c6810 */ /* 0x000fc80007ffe0ff */
[----:B------:R-:W-:Y:S01]  /*a110*/  @P1 VIADD R7, R7, 0x1 ;  /* 0x0000000107071836 */ /* 0x000fe20000000000 */
[----:B------:R-:W-:Y:S01]  /*a120*/  ISETP.NE.AND P1, PT, R5, RZ, PT ;  /* 0x000000ff0500720c */ /* 0x000fe20003f25270 */
[----:B------:R-:W-:-:S03]  /*a130*/  @!P2 IMAD.MOV R12, RZ, RZ, -R12 ;  /* 0x000000ffff0ca224 */ /* 0x000fc600078e0a0c */
[----:B------:R-:W-:Y:S02]  /*a140*/  MOV R4, R7 ;  /* 0x0000000700047202 */ /* 0x000fe40000000f00 */
[----:B------:R-:W-:Y:S02]  /*a150*/  SEL R7, R3, R12, !P1 ;  /* 0x0000000c03077207 */ /* 0x000fe40004800000 */
[----:B------:R-:W-:-:S03]  /*a160*/  @!P0 IADD3 R4, PT, PT, -R4, RZ, RZ ;  /* 0x000000ff04048210 */ /* 0x000fc60007ffe1ff */
[----:B------:R-:W-:Y:S01]  /*a170*/  IMAD.WIDE R10, R7, 0x4, R222 ;  /* 0x00000004070a7825 */ /* 0x000fe200078e02de */
[----:B------:R-:W-:-:S04]  /*a180*/  SEL R3, R3, R4, !P1 ;  /* 0x0000000403037207 */ /* 0x000fc80004800000 */
[----:B------:R-:W3:Y:S01]  /*a190*/  LDG.E R6, desc[UR16][R10.64] ;  /* 0x000000100a067981 */ /* 0x000ee2000c1e1900 */
[----:B------:R-:W-:-:S05]  /*a1a0*/  IMAD.WIDE R8, R3, 0x4, R222 ;  /* 0x0000000403087825 */ /* 0x000fca00078e02de */
[----:B------:R-:W3:Y:S01]  /*a1b0*/  LDG.E R4, desc[UR16][R8.64] ;  /* 0x0000001008047981 */ /* 0x000ee2000c1e1900 */
[----:B------:R-:W-:-:S04]  /*a1c0*/  IMAD.IADD R3, R3, 0x1, -R7 ;  /* 0x0000000103037824 */ /* 0x000fc800078e0a07 */
[----:B------:R-:W-:-:S05]  /*a1d0*/  IMAD R5, R3, R5, -0x100 ;  /* 0xffffff0003057424 */ /* 0x000fca00078e0205 */
[----:B------:R-:W-:-:S05]  /*a1e0*/  SHF.R.S32.HI R3, RZ, 0x1f, R5 ;  /* 0x0000001fff037819 */ /* 0x000fca0000011405 */
[----:B------:R-:W-:-:S04]  /*a1f0*/  IMAD R3, R3, R192, RZ ;  /* 0x000000c003037224 */ /* 0x000fc800078e02ff */
[C---:B------:R-:W-:Y:S01]  /*a200*/  IMAD R3, R5.reuse, R193, R3 ;  /* 0x000000c105037224 */ /* 0x040fe200078e0203 */
        /* <DEDUP_REMOVED lines=11> */
.L_x_976:
[----:B------:R-:W-:Y:S01]  /*a2c0*/  UMOV UR4, URZ ;  /* 0x000000ff00047c82 */ /* 0x000fe20008000000 */
[----:B------:R-:W-:Y:S01]  /*a2d0*/  IMAD.SHL.U32 R3, R192, 0x100, RZ ;  /* 0x00000100c0037824 */ /* 0x000fe200078e00ff */
[----:B------:R-:W-:-:S05]  /*a2e0*/  IADD3 R4, P0, PT, RZ, -UR4, RZ ;  /* 0x80000004ff047c10 */ /* 0x000fca000ff1e0ff */
[----:B------:R-:W-:-:S05]  /*a2f0*/  IMAD.X R3, RZ, RZ, ~R3, P0 ;  /* 0x000000ffff037224 */ /* 0x000fca00000e0e03 */
[----:B------:R-:W-:-:S04]  /*a300*/  SHF.R.S64 R4, R4, 0x1f, R3 ;  /* 0x0000001f04047819 */ /* 0x000fc80000001003 */
[----:B------:R-:W-:-:S04]  /*a310*/  IADD3 R214, P0, PT, R4, R214, RZ ;  /* 0x000000d604d67210 */ /* 0x000fc80007f1e0ff */
[----:B------:R-:W-:-:S09]  /*a320*/  LEA.HI.X.SX32 R213, R3, R213, 0x1, P0 ;  /* 0x000000d503d57211 */ /* 0x000fd200000f0eff */
.L_x_977:
[C---:B------:R-:W-:Y:S01]  /*a330*/  LEA R16, P0, R192.reuse, R214, 0x6 ;  /* 0x000000d6c0107211 */ /* 0x040fe200078030ff */
[----:B------:R-:W-:Y:S01]  /*a340*/  @!P3 IMAD.MOV.U32 R6, RZ, RZ, R214 ;  /* 0x000000ffff06b224 */ /* 0x000fe200078e00d6 */
[----:B------:R1:W-:Y:S01]  /*a350*/  @P3 STS.128 [R218+0x1000], RZ ;  /* 0x001000ffda003388 */ /* 0x0003e20000000c00 */
[----:B------:R-:W-:Y:S01]  /*a360*/  @!P3 IMAD.MOV.U32 R7, RZ, RZ, R213 ;  /* 0x000000ffff07b224 */ /* 0x000fe200078e00d5 */
[C---:B------:R-:W-:Y:S01]  /*a370*/  LEA.HI.X R17, R192.reuse, R213, R193, 0x6, P0 ;  /* 0x000000d5c0117211 */ /* 0x040fe200000f34c1 */
[C---:B------:R-:W-:Y:S01]  /*a380*/  @!P3 IMAD R4, R193.reuse, 0xc0, RZ ;  /* 0x000000c0c104b824 */ /* 0x040fe200078e02ff */
[-C--:B------:R-:W-:Y:S01]  /*a390*/  @!P3 MOV R10, R16.reuse ;  /* 0x00000010000ab202 */ /* 0x080fe20000000f00 */
[----:B------:R-:W-:Y:S01]  /*a3a0*/  @!P3 IMAD R3, R193, 0x140, RZ ;  /* 0x00000140c103b824 */ /* 0x000fe200078e02ff */
[CC--:B------:R-:W-:Y:S01]  /*a3b0*/  @!P3 LEA R14, P0, R192.reuse, R16.reuse, 0x6 ;  /* 0x00000010c00eb211 */ /* 0x0c0fe200078030ff */
[----:B------:R-:W-:Y:S01]  /*a3c0*/  @!P3 IMAD.MOV.U32 R11, RZ, RZ, R17 ;  /* 0x000000ffff0bb224 */ /* 0x000fe200078e0011 */
[----:B------:R-:W-:Y:S01]  /*a3d0*/  @!PT LDS RZ, [RZ] ;  /* 0x00000000fffff984 */ /* 0x000fe20000000800 */
[----:B------:R-:W-:Y:S01]  /*a3e0*/  @!PT LDS RZ, [RZ] ;  /* 0x00000000fffff984 */ /* 0x000fe20000000800 */
[----:B------:R-:W-:Y:S01]  /*a3f0*/  @!PT LDS RZ, [RZ] ;  /* 0x00000000fffff984 */ /* 0x000fe20000000800 */
[----:B------:R2:W-:Y:S01]  /*a400*/  @!P3 LDGSTS.E.BYPASS.LTC128B.128 [R218+0x1000], desc[UR16][R6.64] ;  /* 0x0100000006dabfae */ /* 0x0005e2000b981a10 */
[CC--:B------:R-:W-:Y:S01]  /*a410*/  @!P3 LEA R12, P1, R192.reuse, R16.reuse, 0x7 ;  /* 0x00000010c00cb211 */ /* 0x0c0fe200078238ff */
[----:B------:R-:W-:Y:S01]  /*a420*/  BSSY.RECONVERGENT B0, `(.L_x_978) ;  /* 0x0000033000007945 */ /* 0x000fe20003800200 */
[C---:B------:R-:W-:Y:S01]  /*a430*/  @!P3 IMAD.WIDE.U32 R10, R192.reuse, 0xc0, R10 ;  /* 0x000000c0c00ab825 */ /* 0x040fe200078e000a */
[C---:B------:R-:W-:Y:S01]  /*a440*/  @!P3 LEA.HI.X R15, R192.reuse, R17, R193, 0x6, P0 ;  /* 0x00000011c00fb211 */ /* 0x040fe200000f34c1 */
[----:B------:R1:W-:Y:S01]  /*a450*/  @P3 STS.128 [R218+0x1800], RZ ;  /* 0x001800ffda003388 */ /* 0x0003e20000000c00 */
[----:B------:R-:W-:-:S02]  /*a460*/  @!P3 LEA R8, P0, R192, R16, 0x8 ;  /* 0x00000010c008b211 */ /* 0x000fc400078040ff */
[--C-:B------:R-:W-:Y:S01]  /*a470*/  @!P3 LEA.HI.X R13, R192, R17, R193.reuse, 0x7, P1 ;  /* 0x00000011c00db211 */ /* 0x100fe200008f3cc1 */
[----:B------:R-:W-:Y:S01]  /*a480*/  @!PT LDS RZ, [RZ] ;  /* 0x00000000fffff984 */ /* 0x000fe20000000800 */
[----:B------:R-:W-:Y:S01]  /*a490*/  @!PT LDS RZ, [RZ] ;  /* 0x00000000fffff984 */ /* 0x000fe20000000800 */
[----:B------:R-:W-:Y:S01]  /*a4a0*/  @!PT LDS RZ, [RZ] ;  /* 0x00000000fffff984 */ /* 0x000fe20000000800 */
[----:B------:R1:W-:Y:S01]  /*a4b0*/  @!P3 LDGSTS.E.BYPASS.LTC128B.128 [R218+0x1800], desc[UR16][R16.64] ;  /* 0x0180000010dabfae */ /* 0x0003e2000b981a10 */
[----:B------:R-:W-:Y:S02]  /*a4c0*/  @!P3 IADD3 R5, PT, PT, R4, R11, RZ ;  /* 0x0000000b0405b210 */ /* 0x000fe40007ffe0ff */
[----:B------:R-:W-:Y:S01]  /*a4d0*/  @!P3 MOV R4, R10 ;  /* 0x0000000a0004b202 */ /* 0x000fe20000000f00 */
        /* <DEDUP_REMOVED lines=11> */
[----:B--2---:R-:W-:Y:S01]  /*a590*/  @!P3 MOV R6, R16 ;  /* 0x000000100006b202 */ /* 0x004fe20000000f00 */
[----:B------:R-:W-:-:S02]  /*a5a0*/  @!P3 IMAD.MOV.U32 R7, RZ, RZ, R17 ;  /* 0x000000ffff07b224 */ /* 0x000fc400078e0011 */
[----:B------:R1:W-:Y:S02]  /*a5b0*/  @P3 STS.128 [R218+0x3000], RZ ;  /* 0x003000ffda003388 */ /* 0x0003e40000000c00 */
[----:B------:R-:W-:Y:S02]  /*a5c0*/  @!P3 IMAD.WIDE.U32 R6, R192, 0x140, R6 ;  /* 0x00000140c006b825 */ /* 0x000fe400078e0006 */
[----:B------:R-:W-:Y:S01]  /*a5d0*/  @!PT LDS RZ, [RZ] ;  /* 0x00000000fffff984 */ /* 0x000fe20000000800 */
[----:B------:R-:W-:Y:S01]  /*a5e0*/  @!PT LDS RZ, [RZ] ;  /* 0x00000000fffff984 */ /* 0x000fe20000000800 */
[----:B------:R-:W-:Y:S01]  /*a5f0*/  @!PT LDS RZ, [RZ] ;  /* 0x00000000fffff984 */ /* 0x000fe20000000800 */
[----:B------:R1:W-:Y:S02]  /*a600*/  @!P3 LDGSTS.E.BYPASS.LTC128B.128 [R218+0x3000], desc[UR16][R4.64] ;  /* 0x0300000004dabfae */ /* 0x0003e4000b981a10 */
[----:B------:R-:W-:Y:S02]  /*a610*/  @!P3 IMAD.IADD R7, R3, 0x1, R7 ;  /* 0x000000010307b824 */ /* 0x000fe400078e0207 */
        /* <DEDUP_REMOVED lines=19> */
.L_x_979:
[----:B------:R-:W-:Y:S05]  /*a750*/  BSYNC.RECONVERGENT B0 ;  /* 0x0000000000007941 */ /* 0x000fea0003800200 */
.L_x_978:
[----:B------:R-:W0:Y:S02]  /*a760*/  LDGDEPBAR ;  /* 0x00000000000079af */ /* 0x000e240000000000 */
.L_x_975:
[----:B-1----:R-:W-:Y:S01]  /*a770*/  FMNMX3.FTZ R4, R2, R89, R90, !PT ;  /* 0x0000005902047276 */ /* 0x002fe2000781005a */
[----:B------:R-:W-:Y:S03]  /*a780*/  LDSM.16.MT88.4 R20, [R150+0x5400] ;  /* 0x005400009614783b */ /* 0x000fe60000004200 */
        /* <DEDUP_REMOVED lines=34> */
[----:B-1----:R-:W-:Y:S02]  /*a9b0*/  FMNMX.FTZ R72, R3, R72, !PT ;  /* 0x0000004803487209 */ /* 0x002fe40007810000 */
        /* <DEDUP_REMOVED lines=45> */
[----:B------:R-:W3:Y:S01]  /*ac90*/  MUFU.EX2 R164, R164 ;  /* 0x000000a400a47308 */ /* 0x000ee20000000800 */
[----:B-1----:R-:W-:Y:S01]  /*aca0*/  F2FP.F16.F32.PACK_AB R12, R174, R175 ;  /* 0x000000afae0c723e */ /* 0x002fe200000000ff */
        /* <DEDUP_REMOVED lines=14> */
[----:B------:R-:W1:Y:S01]  /*ad90*/  MUFU.EX2 R162, R162 ;  /* 0x000000a200a27308 */ /* 0x000e620000000800 */
[----:B---3--:R-:W-:Y:S01]  /*ada0*/  F2FP.F16.F32.PACK_AB R14, R164, R167 ;  /* 0x000000a7a40e723e */ /* 0x008fe200000000ff */
        /* <DEDUP_REMOVED lines=31> */
[----:B---3--:R-:W-:Y:S01]  /*afa0*/  F2FP.F16.F32.PACK_AB R30, R159, R160 ;  /* 0x000000a09f1e723e */ /* 0x008fe200000000ff */
[----:B------:R-:W-:Y:S01]  /*afb0*/  FFMA.FTZ R42, R42, UR6, -R128 ;  /* 0x000000062a2a7c23 */ /* 0x000fe20008010880 */
[----:B------:R-:W-:-:S02]  /*afc0*/  FMNMX3.FTZ R3, R3, R34, R35, !PT ;  /* 0x0000002203037276 */ /* 0x000fc40007810023 */
[----:B------:R-:W-:Y:S02]  /*afd0*/  MOV R197, R84 ;  /* 0x0000005400c57202 */ /* 0x000fe40000000f00 */
[----:B------:R-:W-:Y:S01]  /*afe0*/  FMNMX3.FTZ R3, R3, R32, R33, !PT ;  /* 0x0000002003037276 */ /* 0x000fe20007810021 */
[----:B------:R-:W-:Y:S03]  /*aff0*/  MUFU.EX2 R127, R127 ;  /* 0x0000007f007f7308 */ /* 0x000fe60000000800 */
[----:B------:R-:W-:-:S04]  /*b000*/  FMNMX3.FTZ R3, R3, R40, R41, !PT ;  /* 0x0000002803037276 */ /* 0x000fc80007810029 */
[----:B------:R-:W-:Y:S01]  /*b010*/  FMNMX3.FTZ R3, R3, R38, R39, !PT ;  /* 0x0000002603037276 */ /* 0x000fe20007810027 */
[----:B------:R-:W-:Y:S03]  /*b020*/  MUFU.EX2 R126, R126 ;  /* 0x0000007e007e7308 */ /* 0x000fe60000000800 */
[----:B------:R-:W-:-:S04]  /*b030*/  FMNMX3.FTZ R3, R3, R37, R65, !PT ;  /* 0x0000002503037276 */ /* 0x000fc80007810041 */
[----:B------:R-:W-:Y:S01]  /*b040*/  FMNMX3.FTZ R3, R3, R64, R43, !PT ;  /* 0x0000004003037276 */ /* 0x000fe2000781002b */
[----:B------:R-:W-:Y:S04]  /*b050*/  MUFU.EX2 R125, R125 ;  /* 0x0000007d007d7308 */ /* 0x000fe80000000800 */
[----:B------:R-:W1:Y:S04]  /*b060*/  SHFL.BFLY PT, R4, R3, 0x2, 0x1f ;  /* 0x0c401f0003047f89 */ /* 0x000e6800000e0000 */
        /* <DEDUP_REMOVED lines=10> */
[----:B------:R-:W-:Y:S02]  /*b110*/  FSEL R4, R72, RZ, P1 ;  /* 0x000000ff48047208 */ /* 0x000fe40000800000 */
[C---:B------:R-:W-:Y:S01]  /*b120*/  FSETP.NEU.FTZ.AND P0, PT, R3.reuse, -INF , PT ;  /* 0xff8000000300780b */ /* 0x040fe20003f1d000 */
[C---:B------:R-:W-:Y:S02]  /*b130*/  FMUL.FTZ R74, R3.reuse, UR6 ;  /* 0x00000006034a7c20 */ /* 0x040fe40008410000 */
[----:B------:R-:W-:Y:S01]  /*b140*/  FADD.FTZ R2, R2, -R4 ;  /* 0x8000000402027221 */ /* 0x000fe20000010000 */
[----:B------:R-:W-:Y:S01]  /*b150*/  FSEL R8, R3, RZ, P0 ;  /* 0x000000ff03087208 */ /* 0x000fe20000000000 */
[----:B------:R-:W1:Y:S01]  /*b160*/  LDSM.16.MT88.4 R4, [R150+0x5000] ;  /* 0x005000009604783b */ /* 0x000e620000004200 */
[----:B------:R-:W-:Y:S01]  /*b170*/  FSEL R74, R74, RZ, P0 ;  /* 0x000000ff4a4a7208 */ /* 0x000fe20000000000 */
[----:B------:R-:W-:Y:S01]  /*b180*/  FMUL.FTZ R2, R2, UR6 ;  /* 0x0000000602027c20 */ /* 0x000fe20008410000 */
[----:B------:R-:W-:Y:S01]  /*b190*/  MUFU.EX2 R117, R117 ;  /* 0x0000007500757308 */ /* 0x000fe20000000800 */
        /* <DEDUP_REMOVED lines=16> */
[----:B------:R3:W4:Y:S01]  /*b2a0*/  MUFU.EX2 R170, R8 ;  /* 0x0000000800aa7308 */ /* 0x0007220000000800 */
        /* <DEDUP_REMOVED lines=16> */
[----:B---3--:R-:W3:Y:S01]  /*b3b0*/  LDSM.16.MT88.4 R8, [R0] ;  /* 0x000000000008783b */ /* 0x008ee20000004200 */
[-C--:B----4-:R-:W-:Y:S01]  /*b3c0*/  FMUL.FTZ R18, R146, R170.reuse ;  /* 0x000000aa92127220 */ /* 0x090fe20000410000 */
[-C--:B------:R-:W-:Y:S01]  /*b3d0*/  FMUL.FTZ R19, R147, R170.reuse ;  /* 0x000000aa93137220 */ /* 0x080fe20000410000 */
[-C--:B------:R-:W-:Y:S01]  /*b3e0*/  FMUL.FTZ R142, R142, R170.reuse ;  /* 0x000000aa8e8e7220 */ /* 0x080fe20000410000 */
[-C--:B------:R-:W-:Y:S01]  /*b3f0*/  FMUL.FTZ R143, R143, R170.reuse ;  /* 0x000000aa8f8f7220 */ /* 0x080fe20000410000 */
[-C--:B------:R-:W-:Y:S01]  /*b400*/  FMUL.FTZ R138, R138, R170.reuse ;  /* 0x000000aa8a8a7220 */ /* 0x080fe20000410000 */
[----:B------:R-:W-:Y:S01]  /*b410*/  FMUL.FTZ R139, R139, R170 ;  /* 0x000000aa8b8b7220 */ /* 0x000fe20000410000 */
[----:B------:R-:W4:Y:S01]  /*b420*/  MUFU.EX2 R161, R161 ;  /* 0x000000a100a17308 */ /* 0x000f220000000800 */
[----:B-----5:R-:W-:Y:S01]  /*b430*/  F2FP.F16.F32.PACK_AB R13, R171, R176 ;  /* 0x000000b0ab0d723e */ /* 0x020fe200000000ff */
[-C--:B------:R-:W-:Y:S01]  /*b440*/  FMUL.FTZ R134, R134, R170.reuse ;  /* 0x000000aa86867220 */ /* 0x080fe20000410000 */
[-C--:B------:R-:W-:Y:S01]  /*b450*/  FMUL.FTZ R135, R135, R170.reuse ;  /* 0x000000aa87877220 */ /* 0x080fe20000410000 */
[--C-:B------:R-:W-:Y:S01]  /*b460*/  FFMA.FTZ R146, R129, UR6, -R74.reuse ;  /* 0x0000000681927c23 */ /* 0x100fe2000801084a */
[--C-:B------:R-:W-:Y:S01]  /*b470*/  FFMA.FTZ R129, R56, UR6, -R74.reuse ;  /* 0x0000000638817c23 */ /* 0x100fe2000801084a */
[--C-:B------:R-:W-:Y:S01]  /*b480*/  FFMA.FTZ R56, R57, UR6, -R74.reuse ;  /* 0x0000000639387c23 */ /* 0x100fe2000801084a */
[--C-:B------:R-:W-:Y:S01]  /*b490*/  FFMA.FTZ R57, R58, UR6, -R74.reuse ;  /* 0x000000063a397c23 */ /* 0x100fe2000801084a */
[----:B------:R5:W2:Y:S01]  /*b4a0*/  MUFU.EX2 R178, R2 ;  /* 0x0000000200b27308 */ /* 0x000aa20000000800 */
[--C-:B------:R-:W-:Y:S01]  /*b4b0*/  FFMA.FTZ R147, R54, UR6, -R74.reuse ;  /* 0x0000000636937c23 */ /* 0x100fe2000801084a */
[--C-:B------:R-:W-:Y:S01]  /*b4c0*/  FFMA.FTZ R54, R55, UR6, -R74.reuse ;  /* 0x0000000637367c23 */ /* 0x100fe2000801084a */
[----:B------:R-:W-:Y:S01]  /*b4d0*/  FFMA.FTZ R55, R53, UR6, -R74 ;  /* 0x0000000635377c23 */ /* 0x000fe2000801084a */
[----:B------:R-:W-:Y:S01]  /*b4e0*/  FFMA.FTZ R170, R228, R170, R176 ;  /* 0x000000aae4aa7223 */ /* 0x000fe200000100b0 */
[----:B------:R-:W-:Y:S01]  /*b4f0*/  FFMA.FTZ R58, R182, UR6, -R128 ;  /* 0x00000006b63a7c23 */ /* 0x000fe20008010880 */
[--C-:B------:R-:W-:Y:S01]  /*b500*/  FFMA.FTZ R34, R34, UR6, -R74.reuse ;  /* 0x0000000622227c23 */ /* 0x100fe2000801084a */
[----:B------:R-:W-:Y:S01]  /*b510*/  FFMA.FTZ R35, R35, UR6, -R74 ;  /* 0x0000000623237c23 */ /* 0x000fe2000801084a */
[----:B------:R-:W-:Y:S01]  /*b520*/  MUFU.EX2 R166, R166 ;  /* 0x000000a600a67308 */ /* 0x000fe20000000800 */
[----:B----4-:R-:W-:Y:S01]  /*b530*/  F2FP.F16.F32.PACK_AB R15, R161, R168 ;  /* 0x000000a8a10f723e */ /* 0x010fe200000000ff */
[----:B------:R-:W-:Y:S01]  /*b540*/  FADD.FTZ R170, R171, R170 ;  /* 0x000000aaabaa7221 */ /* 0x000fe20000010000 */
[----:B------:R-:W-:Y:S01]  /*b550*/  FFMA.FTZ R32, R32, UR6, -R74 ;  /* 0x0000000620207c23 */ /* 0x000fe2000801084a */
[----:B------:R-:W-:Y:S01]  /*b560*/  FFMA.FTZ R53, R180, UR6, -R128 ;  /* 0x00000006b4357c23 */ /* 0x000fe20008010880 */
[----:B------:R-:W-:Y:S01]  /*b570*/  FFMA.FTZ R40, R40, UR6, -R74 ;  /* 0x0000000628287c23 */ /* 0x000fe2000801084a */
[----:B------:R-:W-:Y:S01]  /*b580*/  FADD.FTZ R168, R168, R170 ;  /* 0x000000aaa8a87221 */ /* 0x000fe20000010000 */
[----:B------:R-:W-:Y:S01]  /*b590*/  FFMA.FTZ R41, R41, UR6, -R74 ;  /* 0x0000000629297c23 */ /* 0x000fe2000801084a */
[----:B------:R-:W4:Y:S01]  /*b5a0*/  MUFU.EX2 R85, R85 ;  /* 0x0000005500557308 */ /* 0x000f220000000800 */
[----:B-----5:R-:W-:Y:S01]  /*b5b0*/  FFMA.FTZ R2, R24, UR6, -R128 ;  /* 0x0000000618027c23 */ /* 0x020fe20008010880 */
[-C--:B--2---:R-:W-:Y:S01]  /*b5c0*/  FMUL.FTZ R16, R144, R178.reuse ;  /* 0x000000b290107220 */ /* 0x084fe20000410000 */
[-C--:B------:R-:W-:Y:S01]  /*b5d0*/  FMUL.FTZ R17, R145, R178.reuse ;  /* 0x000000b291117220 */ /* 0x080fe20000410000 */
[----:B------:R-:W2:Y:S01]  /*b5e0*/  LDSM.16.MT88.4 R24, [R0+0x400] ;  /* 0x000400000018783b */ /* 0x000ea20000004200 */
[-C--:B------:R-:W-:Y:S01]  /*b5f0*/  FMUL.FTZ R140, R140, R178.reuse ;  /* 0x000000b28c8c7220 */ /* 0x080fe20000410000 */
[-C--:B------:R-:W-:Y:S01]  /*b600*/  FMUL.FTZ R141, R141, R178.reuse ;  /* 0x000000b28d8d7220 */ /* 0x080fe20000410000 */
[--C-:B------:R-:W-:Y:S01]  /*b610*/  FFMA.FTZ R144, R169, UR6, -R74.reuse ;  /* 0x00000006a9907c23 */ /* 0x100fe2000801084a */
[-C--:B------:R-:W-:Y:S01]  /*b620*/  FMUL.FTZ R136, R136, R178.reuse ;  /* 0x000000b288887220 */ /* 0x080fe20000410000 */
[-C--:B------:R-:W-:Y:S01]  /*b630*/  FMUL.FTZ R137, R137, R178.reuse ;  /* 0x000000b289897220 */ /* 0x080fe20000410000 */
[C---:B-1----:R-:W-:Y:S01]  /*b640*/  HMMA.16816.F32 R16, R12.reuse, R4, R16 ;  /* 0x000000040c10723c */ /* 0x042fe20000001810 */
[-C--:B------:R-:W-:Y:S01]  /*b650*/  FMUL.FTZ R132, R132, R178.reuse ;  /* 0x000000b284847220 */ /* 0x080fe20000410000 */
[-C--:B------:R-:W-:Y:S01]  /*b660*/  FMUL.FTZ R133, R133, R178.reuse ;  /* 0x000000b285857220 */ /* 0x080fe20000410000 */
[----:B------:R-:W-:Y:S01]  /*b670*/  MUFU.EX2 R144, R144 ;  /* 0x0000009000907308 */ /* 0x000fe20000000800 */
[----:B------:R-:W-:Y:S01]  /*b680*/  FFMA.FTZ R145, R130, UR6, -R74 ;  /* 0x0000000682917c23 */ /* 0x000fe2000801084a */
[----:B------:R-:W-:Y:S01]  /*b690*/  FFMA.FTZ R175, R229, R178, R175 ;  /* 0x000000b2e5af7223 */ /* 0x000fe200000100af */
[----:B------:R-:W-:Y:S01]  /*b6a0*/  FADD.FTZ R168, R161, R168 ;  /* 0x000000a8a1a87221 */ /* 0x000fe20000010000 */
[----:B----4-:R-:W-:Y:S01]  /*b6b0*/  F2FP.F16.F32.PACK_AB R29, R85, R166 ;  /* 0x000000a6551d723e */ /* 0x010fe200000000ff */
[C---:B------:R-:W-:Y:S01]  /*b6c0*/  HMMA.16816.F32 R4, R12.reuse, R6, R140 ;  /* 0x000000060c04723c */ /* 0x040fe2000000188c */
[--C-:B------:R-:W-:Y:S01]  /*b6d0*/  FFMA.FTZ R141, R156, UR6, -R74.reuse ;  /* 0x000000069c8d7c23 */ /* 0x100fe2000801084a */
[--C-:B------:R-:W-:Y:S01]  /*b6e0*/  FFMA.FTZ R142, R149, UR6, -R74.reuse ;  /* 0x00000006958e7c23 */ /* 0x100fe2000801084a */
[----:B------:R-:W1:Y:S01]  /*b6f0*/  MUFU.EX2 R140, R165 ;  /* 0x000000a5008c7308 */ /* 0x000e620000000800 */
[--C-:B------:R-:W-:Y:S01]  /*b700*/  FFMA.FTZ R143, R148, UR6, -R74.reuse ;  /* 0x00000006948f7c23 */ /* 0x100fe2000801084a */
[----:B------:R-:W-:Y:S01]  /*b710*/  FFMA.FTZ R149, R70, UR6, -R74 ;  /* 0x0000000646957c23 */ /* 0x000fe2000801084a */
[----:B------:R-:W-:Y:S01]  /*b720*/  FADD.FTZ R174, R174, R175 ;  /* 0x000000afaeae7221 */ /* 0x000fe20000010000 */
[----:B------:R-:W-:Y:S01]  /*b730*/  FADD.FTZ R166, R166, R168 ;  /* 0x000000a8a6a67221 */ /* 0x000fe20000010000 */
[C---:B---3--:R-:W-:Y:S01]  /*b740*/  HMMA.16816.F32 R136, R12.reuse, R8, R136 ;  /* 0x000000080c88723c */ /* 0x048fe20000001888 */
[----:B------:R-:W-:Y:S01]  /*b750*/  FFMA.FTZ R156, R68, UR6, -R74 ;  /* 0x00000006449c7c23 */ /* 0x000fe2000801084a */
[----:B------:R-:W-:Y:S01]  /*b760*/  FADD.FTZ R174, R167, R174 ;  /* 0x000000aea7ae7221 */ /* 0x000fe20000010000 */
[----:B------:R-:W-:Y:S01]  /*b770*/  MUFU.EX2 R141, R141 ;  /* 0x0000008d008d7308 */ /* 0x000fe20000000800 */
[----:B------:R-:W-:Y:S01]  /*b780*/  FADD.FTZ R166, R85, R166 ;  /* 0x000000a655a67221 */ /* 0x000fe20000010000 */
[----:B------:R-:W-:Y:S01]  /*b790*/  FFMA.FTZ R68, R69, UR6, -R74 ;  /* 0x0000000645447c23 */ /* 0x000fe2000801084a */
[----:B------:R-:W-:Y:S01]  /*b7a0*/  FADD.FTZ R174, R164, R174 ;  /* 0x000000aea4ae7221 */ /* 0x000fe20000010000 */
[--C-:B------:R-:W-:Y:S01]  /*b7b0*/  FFMA.FTZ R69, R76, UR6, -R74.reuse ;  /* 0x000000064c457c23 */ /* 0x100fe2000801084a */
[----:B------:R-:W-:Y:S01]  /*b7c0*/  HMMA.16816.F32 R12, R12, R10, R132 ;  /* 0x0000000a0c0c723c */ /* 0x000fe20000001884 */
[----:B------:R-:W3:Y:S01]  /*b7d0*/  LDSM.16.MT88.4 R8, [R150+0x5800] ;  /* 0x005800009608783b */ /* 0x000ee20000004200 */
[--C-:B------:R-:W-:Y:S01]  /*b7e0*/  FFMA.FTZ R134, R155, UR6, -R74.reuse ;  /* 0x000000069b867c23 */ /* 0x100fe2000801084a */
[--C-:B------:R-:W-:Y:S01]  /*b7f0*/  FFMA.FTZ R132, R157, UR6, -R74.reuse ;  /* 0x000000069d847c23 */ /* 0x100fe2000801084a */
[----:B-1----:R-:W-:Y:S01]  /*b800*/  F2FP.F16.F32.PACK_AB R31, R140, R144 ;  /* 0x000000908c1f723e */ /* 0x002fe200000000ff */
[----:B------:R-:W1:Y:S01]  /*b810*/  MUFU.EX2 R133, R158 ;  /* 0x0000009e00857308 */ /* 0x000e620000000800 */
[----:B------:R-:W-:Y:S01]  /*b820*/  FFMA.FTZ R155, R45, UR6, -R74 ;  /* 0x000000062d9b7c23 */ /* 0x000fe2000801084a */
[----:B------:R-:W-:Y:S01]  /*b830*/  FADD.FTZ R163, R163, R174 ;  /* 0x000000aea3a37221 */ /* 0x000fe20000010000 */
[----:B------:R-:W-:Y:S01]  /*b840*/  FADD.FTZ R166, R144, R166 ;  /* 0x000000a690a67221 */ /* 0x000fe20000010000 */
[--C-:B------:R-:W-:Y:S01]  /*b850*/  FFMA.FTZ R76, R77, UR6, -R74.reuse ;  /* 0x000000064d4c7c23 */ /* 0x100fe2000801084a */
[----:B------:R-:W-:Y:S01]  /*b860*/  FFMA.FTZ R77, R78, UR6, -R74 ;  /* 0x000000064e4d7c23 */ /* 0x000fe2000801084a */
[C---:B------:R-:W-:Y:S01]  /*b870*/  HMMA.16816.F32 R16, R28.reuse, R20, R16 ;  /* 0x000000141c10723c */ /* 0x040fe20000001810 */
[----:B------:R-:W-:Y:S01]  /*b880*/  FADD.FTZ R163, R162, R163 ;  /* 0x000000a3a2a37221 */ /* 0x000fe20000010000 */
[----:B------:R-:W4:Y:S01]  /*b890*/  MUFU.EX2 R134, R134 ;  /* 0x0000008600867308 */ /* 0x000f220000000800 */
[----:B------:R-:W-:Y:S01]  /*b8a0*/  FADD.FTZ R140, R140, R166 ;  /* 0x000000a68c8c7221 */ /* 0x000fe20000010000 */
[--C-:B------:R-:W-:Y:S01]  /*b8b0*/  FFMA.FTZ R78, R79, UR6, -R74.reuse ;  /* 0x000000064f4e7c23 */ /* 0x100fe2000801084a */
[----:B------:R-:W-:Y:S01]  /*b8c0*/  FADD.FTZ R160, R160, R163 ;  /* 0x000000a3a0a07221 */ /* 0x000fe20000010000 */
[--C-:B------:R-:W-:Y:S01]  /*b8d0*/  FFMA.FTZ R79, R80, UR6, -R74.reuse ;  /* 0x00000006504f7c23 */ /* 0x100fe2000801084a */
[----:B------:R-:W-:Y:S01]  /*b8e0*/  FFMA.FTZ R85, R82, UR6, -R74 ;  /* 0x0000000652557c23 */ /* 0x000fe2000801084a */
[C---:B------:R-:W-:Y:S01]  /*b8f0*/  HMMA.16816.F32 R4, R28.reuse, R22, R4 ;  /* 0x000000161c04723c */ /* 0x040fe20000001804 */
[----:B------:R-:W5:Y:S01]  /*b900*/  LDSM.16.MT88.4 R20, [R0+0x800] ;  /* 0x000800000014783b */ /* 0x000f620000004200 */
[----:B------:R-:W3:Y:S01]  /*b910*/  MUFU.EX2 R132, R132 ;  /* 0x0000008400847308 */ /* 0x000ee20000000800 */
[----:B------:R-:W-:Y:S01]  /*b920*/  FADD.FTZ R160, R159, R160 ;  /* 0x000000a09fa07221 */ /* 0x000fe20000010000 */
[----:B-1----:R-:W-:Y:S01]  /*b930*/  FADD.FTZ R140, R133, R140 ;  /* 0x0000008c858c7221 */ /* 0x002fe20000010000 */
[--C-:B------:R-:W-:Y:S01]  /*b940*/  FFMA.FTZ R82, R86, UR6, -R74.reuse ;  /* 0x0000000656527c23 */ /* 0x100fe2000801084a */
[--C-:B------:R-:W-:Y:S01]  /*b950*/  FFMA.FTZ R86, R87, UR6, -R74.reuse ;  /* 0x0000000657567c23 */ /* 0x100fe2000801084a */
[----:B------:R-:W-:Y:S01]  /*b960*/  FFMA.FTZ R87, R88, UR6, -R74 ;  /* 0x0000000658577c23 */ /* 0x000fe2000801084a */
[C---:B--2---:R-:W-:Y:S01]  /*b970*/  HMMA.16816.F32 R136, R28.reuse, R24, R136 ;  /* 0x000000181c88723c */ /* 0x044fe20000001888 */
[--C-:B------:R-:W-:Y:S01]  /*b980*/  FFMA.FTZ R135, R184, UR6, -R128.reuse ;  /* 0x00000006b8877c23 */ /* 0x100fe20008010880 */
[----:B------:R-:W1:Y:S01]  /*b990*/  MUFU.EX2 R142, R142 ;  /* 0x0000008e008e7308 */ /* 0x000e620000000800 */
[--C-:B------:R-:W-:Y:S01]  /*b9a0*/  FFMA.FTZ R130, R183, UR6, -R128.reuse ;  /* 0x00000006b7827c23 */ /* 0x100fe20008010880 */
[--C-:B------:R-:W-:Y:S01]  /*b9b0*/  FFMA.FTZ R148, R181, UR6, -R128.reuse ;  /* 0x00000006b5947c23 */ /* 0x100fe20008010880 */
[--C-:B------:R-:W-:Y:S01]  /*b9c0*/  FFMA.FTZ R70, R179, UR6, -R128.reuse ;  /* 0x00000006b3467c23 */ /* 0x100fe20008010880 */
[--C-:B------:R-:W-:Y:S01]  /*b9d0*/  FFMA.FTZ R45, R177, UR6, -R128.reuse ;  /* 0x00000006b12d7c23 */ /* 0x100fe20008010880 */
[----:B------:R-:W-:Y:S01]  /*b9e0*/  FFMA.FTZ R80, R154, UR6, -R128 ;  /* 0x000000069a507c23 */ /* 0x000fe20008010880 */
[----:B------:R-:W-:Y:S01]  /*b9f0*/  HMMA.16816.F32 R24, R28, R26, R12 ;  /* 0x0000001a1c18723c */ /* 0x000fe2000000180c */
[----:B------:R-:W2:Y:S01]  /*ba00*/  LDSM.16.MT88.4 R12, [R150+0x5c00] ;  /* 0x005c0000960c783b */ /* 0x000ea20000004200 */
[----:B------:R-:W-:Y:S01]  /*ba10*/  F2FP.F16.F32.PACK_AB R28, R152, R153 ;  /* 0x00000099981c723e */ /* 0x000fe200000000ff */
[----:B------:R-:W5:Y:S01]  /*ba20*/  MUFU.EX2 R143, R143 ;  /* 0x0000008f008f7308 */ /* 0x000f620000000800 */
[----:B----4-:R-:W-:Y:S01]  /*ba30*/  F2FP.F16.F32.PACK_AB R29, R134, R133 ;  /* 0x00000085861d723e */ /* 0x010fe200000000ff */
[----:B------:R-:W-:Y:S01]  /*ba40*/  FADD.FTZ R153, R153, R160 ;  /* 0x000000a099997221 */ /* 0x000fe20000010000 */
[----:B------:R-:W-:Y:S01]  /*ba50*/  F2FP.F16.F32.PACK_AB R30, R126, R127 ;  /* 0x0000007f7e1e723e */ /* 0x000fe200000000ff */
[----:B------:R-:W-:Y:S01]  /*ba60*/  FADD.FTZ R134, R134, R140 ;  /* 0x0000008c86867221 */ /* 0x000fe20000010000 */
[----:B---3--:R-:W-:Y:S01]  /*ba70*/  F2FP.F16.F32.PACK_AB R31, R141, R132 ;  /* 0x000000848d1f723e */ /* 0x008fe200000000ff */
[----:B------:R-:W-:Y:S01]  /*ba80*/  FADD.FTZ R153, R152, R153 ;  /* 0x0000009998997221 */ /* 0x000fe20000010000 */
[----:B------:R-:W-:Y:S01]  /*ba90*/  FFMA.FTZ R38, R38, UR6, -R74 ;  /* 0x0000000626267c23 */ /* 0x000fe2000801084a */
[----:B------:R-:W-:Y:S01]  /*baa0*/  MUFU.EX2 R131, R131 ;  /* 0x0000008300837308 */ /* 0x000fe20000000800 */
[----:B------:R-:W-:Y:S01]  /*bab0*/  FADD.FTZ R134, R132, R134 ;  /* 0x0000008684867221 */ /* 0x000fe20000010000 */
[----:B------:R-:W-:Y:S01]  /*bac0*/  FADD.FTZ R153, R127, R153 ;  /* 0x000000997f997221 */ /* 0x000fe20000010000 */
[----:B------:R-:W-:Y:S01]  /*bad0*/  FFMA.FTZ R39, R39, UR6, -R74 ;  /* 0x0000000627277c23 */ /* 0x000fe2000801084a */
[C---:B------:R-:W-:Y:S01]  /*bae0*/  HMMA.16816.F32 R16, R28.reuse, R8, R16 ;  /* 0x000000081c10723c */ /* 0x040fe20000001810 */
[----:B------:R-:W-:Y:S01]  /*baf0*/  FADD.FTZ R141, R141, R134 ;  /* 0x000000868d8d7221 */ /* 0x000fe20000010000 */
[----:B------:R-:W-:Y:S01]  /*bb00*/  FADD.FTZ R126, R126, R153 ;  /* 0x000000997e7e7221 */ /* 0x000fe20000010000 */
[----:B------:R-:W-:Y:S01]  /*bb10*/  FFMA.FTZ R229, R66, UR6, -R128 ;  /* 0x0000000642e57c23 */ /* 0x000fe20008010880 */
[----:B------:R-:W3:Y:S01]  /*bb20*/  MUFU.EX2 R145, R145 ;  /* 0x0000009100917308 */ /* 0x000ee20000000800 */
[----:B-1----:R-:W-:Y:S01]  /*bb30*/  FADD.FTZ R141, R142, R141 ;  /* 0x0000008d8e8d7221 */ /* 0x002fe20000010000 */
[----:B------:R-:W-:Y:S01]  /*bb40*/  FADD.FTZ R126, R125, R126 ;  /* 0x0000007e7d7e7221 */ /* 0x000fe20000010000 */
[----:B------:R-:W-:Y:S01]  /*bb50*/  FFMA.FTZ R228, R43, UR6, -R74 ;  /* 0x000000062be47c23 */ /* 0x000fe2000801084a */
[----:B------:R-:W-:Y:S01]  /*bb60*/  HMMA.16816.F32 R4, R28, R10, R4 ;  /* 0x0000000a1c04723c */ /* 0x000fe20000001804 */
[----:B------:R-:W1:Y:S01]  /*bb70*/  LDSM.16.MT88.4 R8, [R0+0xc00] ;  /* 0x000c00000008783b */ /* 0x000e620000004200 */
[----:B------:R-:W-:-:S02]  /*bb80*/  ISETP.GT.AND P0, PT, R84, R212, PT ;  /* 0x000000d45400720c */ /* 0x000fc40003f04270 */
[----:B------:R-:W4:Y:S04]  /*bb90*/  MUFU.EX2 R146, R146 ;  /* 0x0000009200927308 */ /* 0x000f280000000800 */
[C---:B-----5:R-:W-:Y:S04]  /*bba0*/  HMMA.16816.F32 R136, R28.reuse, R20, R136 ;  /* 0x000000141c88723c */ /* 0x060fe80000001888 */
[----:B------:R-:W5:Y:S03]  /*bbb0*/  MUFU.EX2 R129, R129 ;  /* 0x0000008100817308 */ /* 0x000f660000000800 */
[----:B------:R-:W-:Y:S01]  /*bbc0*/  @P0 IADD3 R194, PT, PT, R194, -0x3, RZ ;  /* 0xfffffffdc2c20810 */ /* 0x000fe20007ffe0ff */
[----:B------:R-:W-:Y:S01]  /*bbd0*/  HMMA.16816.F32 R24, R28, R22, R24 ;  /* 0x000000161c18723c */ /* 0x000fe20000001818 */
[----:B------:R-:W-:Y:S01]  /*bbe0*/  F2FP.F16.F32.PACK_AB R28, R124, R125 ;  /* 0x0000007d7c1c723e */ /* 0x000fe200000000ff */
[----:B------:R-:W5:Y:S01]  /*bbf0*/  LDSM.16.MT88.4 R20, [R150+0x6000] ;  /* 0x006000009614783b */ /* 0x000f620000004200 */
[----:B------:R-:W-:Y:S01]  /*bc00*/  F2FP.F16.F32.PACK_AB R29, R143, R142 ;  /* 0x0000008e8f1d723e */ /* 0x000fe200000000ff */
[----:B------:R-:W-:Y:S01]  /*bc10*/  MUFU.EX2 R56, R56 ;  /* 0x0000003800387308 */ /* 0x000fe20000000800 */
[----:B------:R-:W-:Y:S01]  /*bc20*/  F2FP.F16.F32.PACK_AB R30, R122, R123 ;  /* 0x0000007b7a1e723e */ /* 0x000fe200000000ff */
[----:B------:R-:W-:Y:S01]  /*bc30*/  FADD.FTZ R124, R124, R126 ;  /* 0x0000007e7c7c7221 */ /* 0x000fe20000010000 */
[----:B---3--:R-:W-:Y:S01]  /*bc40*/  F2FP.F16.F32.PACK_AB R31, R145, R131 ;  /* 0x00000083911f723e */ /* 0x008fe200000000ff */
[----:B------:R-:W-:-:S02]  /*bc50*/  FADD.FTZ R143, R143, R141 ;  /* 0x0000008d8f8f7221 */ /* 0x000fc40000010000 */
[----:B------:R-:W-:Y:S02]  /*bc60*/  FADD.FTZ R124, R123, R124 ;  /* 0x0000007c7b7c7221 */ /* 0x000fe40000010000 */
[----:B------:R-:W3:Y:S01]  /*bc70*/  MUFU.EX2 R57, R57 ;  /* 0x0000003900397308 */ /* 0x000ee20000000800 */
[----:B------:R-:W-:Y:S01]  /*bc80*/  FADD.FTZ R143, R131, R143 ;  /* 0x0000008f838f7221 */ /* 0x000fe20000010000 */
[C---:B--2---:R-:W-:Y:S01]  /*bc90*/  HMMA.16816.F32 R16, R28.reuse, R12, R16 ;  /* 0x0000000c1c10723c */ /* 0x044fe20000001810 */
[----:B------:R-:W-:Y:S02]  /*bca0*/  FADD.FTZ R122, R122, R124 ;  /* 0x0000007c7a7a7221 */ /* 0x000fe40000010000 */
[----:B------:R-:W-:Y:S02]  /*bcb0*/  FADD.FTZ R145, R145, R143 ;  /* 0x0000008f91917221 */ /* 0x000fe40000010000 */
[----:B------:R-:W-:Y:S01]  /*bcc0*/  FADD.FTZ R122, R121, R122 ;  /* 0x0000007a797a7221 */ /* 0x000fe20000010000 */
[----:B------:R-:W-:Y:S01]  /*bcd0*/  MUFU.EX2 R116, R116 ;  /* 0x0000007400747308 */ /* 0x000fe20000000800 */
[----:B----4-:R-:W-:Y:S01]  /*bce0*/  FADD.FTZ R145, R146, R145 ;  /* 0x0000009192917221 */ /* 0x010fe20000010000 */
[----:B------:R-:W-:Y:S01]  /*bcf0*/  HMMA.16816.F32 R4, R28, R14, R4 ;  /* 0x0000000e1c04723c */ /* 0x000fe20000001804 */
[----:B------:R-:W2:Y:S01]  /*bd00*/  LDSM.16.MT88.4 R12, [R0+0x1000] ;  /* 0x00100000000c783b */ /* 0x000ea20000004200 */
[----:B------:R-:W-:-:S03]  /*bd10*/  FADD.FTZ R122, R120, R122 ;  /* 0x0000007a787a7221 */ /* 0x000fc60000010000 */
[----:B------:R-:W-:Y:S01]  /*bd20*/  LDSM.16.MT88.4 R140, [R150+0x8c00] ;  /* 0x008c0000968c783b */ /* 0x000fe20000004200 */
[----:B------:R-:W-:Y:S02]  /*bd30*/  MUFU.EX2 R115, R115 ;  /* 0x0000007300737308 */ /* 0x000fe40000000800 */
[C---:B-1----:R-:W-:Y:S06]  /*bd40*/  HMMA.16816.F32 R136, R28.reuse, R8, R136 ;  /* 0x000000081c88723c */ /* 0x042fec0000001888 */
[----:B------:R-:W-:Y:S02]  /*bd50*/  MUFU.EX2 R114, R114 ;  /* 0x0000007200727308 */ /* 0x000fe40000000800 */
[----:B------:R-:W-:Y:S01]  /*bd60*/  HMMA.16816.F32 R24, R28, R10, R24 ;  /* 0x0000000a1c18723c */ /* 0x000fe20000001818 */
[----:B------:R-:W1:Y:S01]  /*bd70*/  LDSM.16.MT88.4 R8, [R150+0x6400] ;  /* 0x006400009608783b */ /* 0x000e620000004200 */
[----:B------:R-:W-:-:S02]  /*bd80*/  F2FP.F16.F32.PACK_AB R28, R120, R121 ;  /* 0x00000079781c723e */ /* 0x000fc400000000ff */
[C---:B-----5:R-:W-:Y:S01]  /*bd90*/  F2FP.F16.F32.PACK_AB R29, R129.reuse, R146 ;  /* 0x00000092811d723e */ /* 0x060fe200000000ff */
[----:B------:R-:W-:Y:S01]  /*bda0*/  FADD.FTZ R129, R129, R145 ;  /* 0x0000009181817221 */ /* 0x000fe20000010000 */
[----:B------:R-:W-:Y:S01]  /*bdb0*/  F2FP.F16.F32.PACK_AB R30, R118, R119 ;  /* 0x00000077761e723e */ /* 0x000fe200000000ff */
[----:B------:R-:W4:Y:S01]  /*bdc0*/  MUFU.EX2 R59, R59 ;  /* 0x0000003b003b7308 */ /* 0x000f220000000800 */
[----:B---3--:R-:W-:Y:S01]  /*bdd0*/  F2FP.F16.F32.PACK_AB R31, R57, R56 ;  /* 0x00000038391f723e */ /* 0x008fe200000000ff */
[----:B------:R-:W-:Y:S01]  /*bde0*/  FADD.FTZ R119, R119, R122 ;  /* 0x0000007a77777221 */ /* 0x000fe20000010000 */
[----:B------:R-:W-:-:S03]  /*bdf0*/  FADD.FTZ R129, R56, R129 ;  /* 0x0000008138817221 */ /* 0x000fc60000010000 */
[----:B------:R-:W-:Y:S01]  /*be00*/  FADD.FTZ R119, R118, R119 ;  /* 0x0000007776777221 */ /* 0x000fe20000010000 */
[----:B------:R-:W-:Y:S01]  /*be10*/  FADD.FTZ R57, R57, R129 ;  /* 0x0000008139397221 */ /* 0x000fe20000010000 */
[C---:B------:R-:W-:Y:S01]  /*be20*/  HMMA.16816.F32 R16, R28.reuse, R20, R16 ;  /* 0x000000141c10723c */ /* 0x040fe20000001810 */
[----:B------:R-:W3:Y:S07]  /*be30*/  MUFU.EX2 R60, R60 ;  /* 0x0000003c003c7308 */ /* 0x000eee0000000800 */
[----:B------:R-:W-:Y:S01]  /*be40*/  HMMA.16816.F32 R4, R28, R22, R4 ;  /* 0x000000161c04723c */ /* 0x000fe20000001804 */
[----:B------:R-:W5:Y:S01]  /*be50*/  LDSM.16.MT88.4 R20, [R0+0x1400] ;  /* 0x001400000014783b */ /* 0x000f620000004200 */
[----:B------:R-:W-:Y:S01]  /*be60*/  MUFU.EX2 R61, R61 ;  /* 0x0000003d003d7308 */ /* 0x000fe20000000800 */
[----:B----4-:R-:W-:-:S05]  /*be70*/  FADD.FTZ R57, R59, R57 ;  /* 0x000000393b397221 */ /* 0x010fca0000010000 */
[C---:B--2---:R-:W-:Y:S02]  /*be80*/  HMMA.16816.F32 R136, R28.reuse, R12, R136 ;  /* 0x0000000c1c88723c */ /* 0x044fe40000001888 */
[----:B------:R-:W2:Y:S06]  /*be90*/  MUFU.EX2 R62, R62 ;  /* 0x0000003e003e7308 */ /* 0x000eac0000000800 */
[----:B------:R-:W-:Y:S01]  /*bea0*/  HMMA.16816.F32 R24, R28, R14, R24 ;  /* 0x0000000e1c18723c */ /* 0x000fe20000001818 */
[----:B------:R-:W4:Y:S01]  /*beb0*/  LDSM.16.MT88.4 R12, [R150+0x6800] ;  /* 0x00680000960c783b */ /* 0x000f220000004200 */
[----:B------:R-:W-:Y:S01]  /*bec0*/  F2FP.F16.F32.PACK_AB R28, R116, R117 ;  /* 0x00000075741c723e */ /* 0x000fe200000000ff */
[----:B------:R-:W-:Y:S01]  /*bed0*/  MUFU.EX2 R113, R113 ;  /* 0x0000007100717308 */ /* 0x000fe20000000800 */
[----:B---3--:R-:W-:Y:S01]  /*bee0*/  F2FP.F16.F32.PACK_AB R29, R60, R59 ;  /* 0x0000003b3c1d723e */ /* 0x008fe200000000ff */
[----:B------:R-:W-:Y:S01]  /*bef0*/  FADD.FTZ R117, R117, R119 ;  /* 0x0000007775757221 */ /* 0x000fe20000010000 */
[----:B------:R-:W-:Y:S01]  /*bf00*/  F2FP.F16.F32.PACK_AB R30, R114, R115 ;  /* 0x00000073721e723e */ /* 0x000fe200000000ff */
[----:B------:R-:W-:-:S02]  /*bf10*/  FADD.FTZ R60, R60, R57 ;  /* 0x000000393c3c7221 */ /* 0x000fc40000010000 */
[----:B------:R-:W-:Y:S01]  /*bf20*/  FADD.FTZ R117, R116, R117 ;  /* 0x0000007574757221 */ /* 0x000fe20000010000 */
[----:B--2---:R-:W-:Y:S01]  /*bf30*/  F2FP.F16.F32.PACK_AB R31, R62, R61 ;  /* 0x0000003d3e1f723e */ /* 0x004fe200000000ff */
[----:B------:R-:W2:Y:S02]  /*bf40*/  MUFU.EX2 R112, R112 ;  /* 0x0000007000707308 */ /* 0x000ea40000000800 */
[----:B------:R-:W-:Y:S01]  /*bf50*/  FADD.FTZ R115, R115, R117 ;  /* 0x0000007573737221 */ /* 0x000fe20000010000 */
[----:B------:R-:W-:-:S03]  /*bf60*/  FADD.FTZ R60, R61, R60 ;  /* 0x0000003c3d3c7221 */ /* 0x000fc60000010000 */
[----:B------:R-:W-:Y:S01]  /*bf70*/  FADD.FTZ R115, R114, R115 ;  /* 0x0000007372737221 */ /* 0x000fe20000010000 */
[C---:B-1----:R-:W-:Y:S01]  /*bf80*/  HMMA.16816.F32 R16, R28.reuse, R8, R16 ;  /* 0x000000081c10723c */ /* 0x042fe20000001810 */
[----:B------:R-:W-:Y:S01]  /*bf90*/  FADD.FTZ R62, R62, R60 ;  /* 0x0000003c3e3e7221 */ /* 0x000fe20000010000 */
[----:B------:R-:W-:Y:S06]  /*bfa0*/  MUFU.EX2 R111, R111 ;  /* 0x0000006f006f7308 */ /* 0x000fec0000000800 */
[C---:B------:R-:W-:Y:S01]  /*bfb0*/  HMMA.16816.F32 R4, R28.reuse, R10, R4 ;  /* 0x0000000a1c04723c */ /* 0x040fe20000001804 */
[----:B------:R-:W1:Y:S01]  /*bfc0*/  LDSM.16.MT88.4 R8, [R0+0x1800] ;  /* 0x001800000008783b */ /* 0x000e620000004200 */
[----:B------:R-:W3:Y:S06]  /*bfd0*/  MUFU.EX2 R110, R110 ;  /* 0x0000006e006e7308 */ /* 0x000eec0000000800 */
[C---:B-----5:R-:W-:Y:S02]  /*bfe0*/  HMMA.16816.F32 R136, R28.reuse, R20, R136 ;  /* 0x000000141c88723c */ /* 0x060fe40000001888 */
[----:B------:R-:W5:Y:S06]  /*bff0*/  MUFU.EX2 R147, R147 ;  /* 0x0000009300937308 */ /* 0x000f6c0000000800 */
[----:B------:R-:W-:Y:S01]  /*c000*/  HMMA.16816.F32 R24, R28, R22, R24 ;  /* 0x000000161c18723c */ /* 0x000fe20000001818 */
[----:B--2---:R-:W-:Y:S01]  /*c010*/  F2FP.F16.F32.PACK_AB R28, R112, R113 ;  /* 0x00000071701c723e */ /* 0x004fe200000000ff */
[----:B------:R-:W2:Y:S01]  /*c020*/  MUFU.EX2 R54, R54 ;  /* 0x0000003600367308 */ /* 0x000ea20000000800 */
[----:B---3--:R-:W-:Y:S01]  /*c030*/  F2FP.F16.F32.PACK_AB R30, R110, R111 ;  /* 0x0000006f6e1e723e */ /* 0x008fe200000000ff */
[----:B------:R-:W3:Y:S01]  /*c040*/  LDSM.16.MT88.4 R20, [R150+0x6c00] ;  /* 0x006c00009614783b */ /* 0x000ee20000004200 */
[----:B------:R-:W-:-:S04]  /*c050*/  FADD.FTZ R113, R113, R115 ;  /* 0x0000007371717221 */ /* 0x000fc80000010000 */
[----:B------:R-:W-:Y:S01]  /*c060*/  FADD.FTZ R113, R112, R113 ;  /* 0x0000007170717221 */ /* 0x000fe20000010000 */
[----:B------:R-:W-:Y:S01]  /*c070*/  MUFU.EX2 R52, R52 ;  /* 0x0000003400347308 */ /* 0x000fe20000000800 */
[----:B-----5:R-:W-:Y:S02]  /*c080*/  FADD.FTZ R62, R147, R62 ;  /* 0x0000003e933e7221 */ /* 0x020fe40000010000 */
[----:B------:R-:W-:-:S04]  /*c090*/  FADD.FTZ R111, R111, R113 ;  /* 0x000000716f6f7221 */ /* 0x000fc80000010000 */
[----:B------:R-:W-:Y:S01]  /*c0a0*/  FADD.FTZ R111, R110, R111 ;  /* 0x0000006f6e6f7221 */ /* 0x000fe20000010000 */
[----:B------:R-:W5:Y:S01]  /*c0b0*/  MUFU.EX2 R55, R55 ;  /* 0x0000003700377308 */ /* 0x000f620000000800 */
[C---:B--2---:R-:W-:Y:S01]  /*c0c0*/  F2FP.F16.F32.PACK_AB R29, R54.reuse, R147 ;  /* 0x00000093361d723e */ /* 0x044fe200000000ff */
[----:B------:R-:W-:-:S06]  /*c0d0*/  FADD.FTZ R62, R54, R62 ;  /* 0x0000003e363e7221 */ /* 0x000fcc0000010000 */
[----:B------:R-:W2:Y:S08]  /*c0e0*/  MUFU.EX2 R109, R109 ;  /* 0x0000006d006d7308 */ /* 0x000eb00000000800 */
[----:B------:R-:W3:Y:S01]  /*c0f0*/  MUFU.EX2 R108, R108 ;  /* 0x0000006c006c7308 */ /* 0x000ee20000000800 */
[----:B-----5:R-:W-:Y:S01]  /*c100*/  F2FP.F16.F32.PACK_AB R31, R55, R52 ;  /* 0x00000034371f723e */ /* 0x020fe200000000ff */
[----:B------:R-:W-:-:S04]  /*c110*/  FADD.FTZ R52, R52, R62 ;  /* 0x0000003e34347221 */ /* 0x000fc80000010000 */
[----:B------:R-:W-:Y:S02]  /*c120*/  FADD.FTZ R52, R55, R52 ;  /* 0x0000003437347221 */ /* 0x000fe40000010000 */
[----:B----4-:R-:W-:Y:S01]  /*c130*/  HMMA.16816.F32 R16, R28, R12, R16 ;  /* 0x0000000c1c10723c */ /* 0x010fe20000001810 */
[----:B------:R-:W-:Y:S01]  /*c140*/  MUFU.EX2 R107, R107 ;  /* 0x0000006b006b7308 */ /* 0x000fe20000000800 */
[----:B--2---:R-:W-:-:S06]  /*c150*/  FADD.FTZ R111, R109, R111 ;  /* 0x0000006f6d6f7221 */ /* 0x004fcc0000010000 */
[C---:B------:R-:W-:Y:S01]  /*c160*/  HMMA.16816.F32 R4, R28.reuse, R14, R4 ;  /* 0x0000000e1c04723c */ /* 0x040fe20000001804 */
[----:B------:R-:W2:Y:S01]  /*c170*/  LDSM.16.MT88.4 R12, [R0+0x1c00] ;  /* 0x001c0000000c783b */ /* 0x000ea20000004200 */
[----:B------:R-:W4:Y:S06]  /*c180*/  MUFU.EX2 R106, R106 ;  /* 0x0000006a006a7308 */ /* 0x000f2c0000000800 */
[C---:B-1----:R-:W-:Y:S02]  /*c190*/  HMMA.16816.F32 R136, R28.reuse, R8, R136 ;  /* 0x000000081c88723c */ /* 0x042fe40000001888 */
[----:B------:R-:W1:Y:S06]  /*c1a0*/  MUFU.EX2 R63, R63 ;  /* 0x0000003f003f7308 */ /* 0x000e6c0000000800 */
[----:B------:R-:W-:Y:S01]  /*c1b0*/  HMMA.16816.F32 R24, R28, R10, R24 ;  /* 0x0000000a1c18723c */ /* 0x000fe20000001818 */
[----:B------:R-:W5:Y:S01]  /*c1c0*/  LDSM.16.MT88.4 R8, [R150+0x7000] ;  /* 0x007000009608783b */ /* 0x000f620000004200 */
[----:B------:R-:W2:Y:S01]  /*c1d0*/  MUFU.EX2 R83, R83 ;  /* 0x0000005300537308 */ /* 0x000ea20000000800 */
[C---:B---3--:R-:W-:Y:S01]  /*c1e0*/  F2FP.F16.F32.PACK_AB R28, R108.reuse, R109 ;  /* 0x0000006d6c1c723e */ /* 0x048fe200000000ff */
[----:B------:R-:W-:Y:S01]  /*c1f0*/  FADD.FTZ R108, R108, R111 ;  /* 0x0000006f6c6c7221 */ /* 0x000fe20000010000 */
[----:B----4-:R-:W-:-:S03]  /*c200*/  F2FP.F16.F32.PACK_AB R30, R106, R107 ;  /* 0x0000006b6a1e723e */ /* 0x010fc600000000ff */
[----:B------:R-:W-:Y:S02]  /*c210*/  FADD.FTZ R108, R107, R108 ;  /* 0x0000006c6b6c7221 */ /* 0x000fe40000010000 */
[----:B------:R-:W3:Y:S01]  /*c220*/  MUFU.EX2 R149, R149 ;  /* 0x0000009500957308 */ /* 0x000ee20000000800 */
[----:B-1----:R-:W-:Y:S01]  /*c230*/  FADD.FTZ R52, R63, R52 ;  /* 0x000000343f347221 */ /* 0x002fe20000010000 */
[----:B------:R-:W-:-:S06]  /*c240*/  FADD.FTZ R106, R106, R108 ;  /* 0x0000006c6a6a7221 */ /* 0x000fcc0000010000 */
[----:B------:R-:W1:Y:S01]  /*c250*/  MUFU.EX2 R71, R71 ;  /* 0x0000004700477308 */ /* 0x000e620000000800 */
[C---:B--2---:R-:W-:Y:S01]  /*c260*/  F2FP.F16.F32.PACK_AB R29, R83.reuse, R63 ;  /* 0x0000003f531d723e */ /* 0x044fe200000000ff */
[----:B------:R-:W-:Y:S01]  /*c270*/  FADD.FTZ R83, R83, R52 ;  /* 0x0000003453537221 */ /* 0x000fe20000010000 */
[----:B------:R-:W-:Y:S01]  /*c280*/  FFMA.FTZ R52, R33, UR6, -R74 ;  /* 0x0000000621347c23 */ /* 0x000fe2000801084a */
[----:B------:R-:W-:-:S04]  /*c290*/  FFMA.FTZ R33, R67, UR6, -R128 ;  /* 0x0000000643217c23 */ /* 0x000fc80008010880 */
[----:B------:R-:W2:Y:S01]  /*c2a0*/  MUFU.EX2 R105, R105 ;  /* 0x0000006900697308 */ /* 0x000ea20000000800 */
[----:B---3--:R-:W-:-:S07]  /*c2b0*/  FADD.FTZ R83, R149, R83 ;  /* 0x0000005395537221 */ /* 0x008fce0000010000 */
[----:B------:R-:W3:Y:S01]  /*c2c0*/  MUFU.EX2 R104, R104 ;  /* 0x0000006800687308 */ /* 0x000ee20000000800 */
[C---:B-1----:R-:W-:Y:S01]  /*c2d0*/  F2FP.F16.F32.PACK_AB R31, R71.reuse, R149 ;  /* 0x00000095471f723e */ /* 0x042fe200000000ff */
[----:B------:R-:W-:-:S06]  /*c2e0*/  FADD.FTZ R71, R71, R83 ;  /* 0x0000005347477221 */ /* 0x000fcc0000010000 */
[----:B------:R-:W-:Y:S01]  /*c2f0*/  HMMA.16816.F32 R16, R28, R20, R16 ;  /* 0x000000141c10723c */ /* 0x000fe20000001810 */
[----:B------:R-:W1:Y:S01]  /*c300*/  MUFU.EX2 R103, R103 ;  /* 0x0000006700677308 */ /* 0x000e620000000800 */
[----:B--2---:R-:W-:-:S06]  /*c310*/  FADD.FTZ R106, R105, R106 ;  /* 0x0000006a696a7221 */ /* 0x004fcc0000010000 */
[C---:B------:R-:W-:Y:S01]  /*c320*/  HMMA.16816.F32 R4, R28.reuse, R22, R4 ;  /* 0x000000161c04723c */ /* 0x040fe20000001804 */
[----:B------:R-:W2:Y:S01]  /*c330*/  LDSM.16.MT88.4 R20, [R0+0x2000] ;  /* 0x002000000014783b */ /* 0x000ea20000004200 */
[----:B------:R-:W4:Y:S06]  /*c340*/  MUFU.EX2 R102, R102 ;  /* 0x0000006600667308 */ /* 0x000f2c0000000800 */
[----:B------:R-:W-:Y:S01]  /*c350*/  HMMA.16816.F32 R136, R28, R12, R136 ;  /* 0x0000000c1c88723c */ /* 0x000fe20000001888 */
[C---:B---3--:R-:W-:Y:S01]  /*c360*/  F2FP.F16.F32.PACK_AB R12, R104.reuse, R105 ;  /* 0x00000069680c723e */ /* 0x048fe200000000ff */
[----:B------:R-:W3:Y:S01]  /*c370*/  MUFU.EX2 R46, R46 ;  /* 0x0000002e002e7308 */ /* 0x000ee20000000800 */
[----:B------:R-:W-:-:S04]  /*c380*/  FADD.FTZ R104, R104, R106 ;  /* 0x0000006a68687221 */ /* 0x000fc80000010000 */
[----:B-1----:R-:W-:Y:S01]  /*c390*/  FADD.FTZ R104, R103, R104 ;  /* 0x0000006867687221 */ /* 0x002fe20000010000 */
[----:B------:R-:W-:Y:S01]  /*c3a0*/  HMMA.16816.F32 R24, R28, R14, R24 ;  /* 0x0000000e1c18723c */ /* 0x000fe20000001818 */
[----:B------:R-:W1:Y:S01]  /*c3b0*/  LDSM.16.MT88.4 R28, [R150+0x7400] ;  /* 0x00740000961c783b */ /* 0x000e620000004200 */
[----:B------:R-:W5:Y:S01]  /*c3c0*/  MUFU.EX2 R47, R47 ;  /* 0x0000002f002f7308 */ /* 0x000f620000000800 */
[C---:B----4-:R-:W-:Y:S01]  /*c3d0*/  F2FP.F16.F32.PACK_AB R14, R102.reuse, R103 ;  /* 0x00000067660e723e */ /* 0x050fe200000000ff */
[----:B------:R-:W-:-:S06]  /*c3e0*/  FADD.FTZ R104, R102, R104 ;  /* 0x0000006866687221 */ /* 0x000fcc0000010000 */
[----:B------:R-:W4:Y:S01]  /*c3f0*/  MUFU.EX2 R44, R44 ;  /* 0x0000002c002c7308 */ /* 0x000f220000000800 */
[----:B---3--:R-:W-:-:S07]  /*c400*/  FADD.FTZ R71, R46, R71 ;  /* 0x000000472e477221 */ /* 0x008fce0000010000 */
[----:B------:R-:W3:Y:S01]  /*c410*/  MUFU.EX2 R155, R155 ;  /* 0x0000009b009b7308 */ /* 0x000ee20000000800 */
[C---:B-----5:R-:W-:Y:S01]  /*c420*/  F2FP.F16.F32.PACK_AB R13, R47.reuse, R46 ;  /* 0x0000002e2f0d723e */ /* 0x060fe200000000ff */
[----:B------:R-:W-:-:S06]  /*c430*/  FADD.FTZ R47, R47, R71 ;  /* 0x000000472f2f7221 */ /* 0x000fcc0000010000 */
[----:B------:R-:W-:Y:S01]  /*c440*/  MUFU.EX2 R101, R101 ;  /* 0x0000006500657308 */ /* 0x000fe20000000800 */
[----:B----4-:R-:W-:-:S07]  /*c450*/  FADD.FTZ R47, R44, R47 ;  /* 0x0000002f2c2f7221 */ /* 0x010fce0000010000 */
[----:B------:R-:W4:Y:S01]  /*c460*/  MUFU.EX2 R100, R100 ;  /* 0x0000006400647308 */ /* 0x000f220000000800 */
[C---:B---3--:R-:W-:Y:S01]  /*c470*/  F2FP.F16.F32.PACK_AB R15, R155.reuse, R44 ;  /* 0x0000002c9b0f723e */ /* 0x048fe200000000ff */
[----:B------:R-:W-:-:S06]  /*c480*/  FADD.FTZ R47, R155, R47 ;  /* 0x0000002f9b2f7221 */ /* 0x000fcc0000010000 */
[----:B------:R-:W-:Y:S01]  /*c490*/  MUFU.EX2 R99, R99 ;  /* 0x0000006300637308 */ /* 0x000fe20000000800 */
[C---:B------:R-:W-:Y:S07]  /*c4a0*/  HMMA.16816.F32 R16, R12.reuse, R8, R16 ;  /* 0x000000080c10723c */ /* 0x040fee0000001810 */
[----:B------:R-:W3:Y:S01]  /*c4b0*/  MUFU.EX2 R98, R98 ;  /* 0x0000006200627308 */ /* 0x000ee20000000800 */
[C---:B------:R-:W-:Y:S01]  /*c4c0*/  HMMA.16816.F32 R4, R12.reuse, R10, R4 ;  /* 0x0000000a0c04723c */ /* 0x040fe20000001804 */
[----:B------:R-:W5:Y:S06]  /*c4d0*/  LDSM.16.MT88.4 R8, [R0+0x2400] ;  /* 0x002400000008783b */ /* 0x000f6c0000004200 */
[----:B------:R-:W-:Y:S01]  /*c4e0*/  MUFU.EX2 R156, R156 ;  /* 0x0000009c009c7308 */ /* 0x000fe20000000800 */
[----:B--2---:R-:W-:Y:S01]  /*c4f0*/  HMMA.16816.F32 R136, R12, R20, R136 ;  /* 0x000000140c88723c */ /* 0x004fe20000001888 */
[----:B----4-:R-:W-:Y:S01]  /*c500*/  F2FP.F16.F32.PACK_AB R20, R100, R101 ;  /* 0x000000656414723e */ /* 0x010fe200000000ff */
[----:B------:R-:W-:-:S04]  /*c510*/  FADD.FTZ R101, R101, R104 ;  /* 0x0000006865657221 */ /* 0x000fc80000010000 */
[----:B------:R-:W-:Y:S01]  /*c520*/  FADD.FTZ R101, R100, R101 ;  /* 0x0000006564657221 */ /* 0x000fe20000010000 */
[----:B------:R-:W2:Y:S01]  /*c530*/  MUFU.EX2 R68, R68 ;  /* 0x0000004400447308 */ /* 0x000ea20000000800 */
[----:B------:R-:W-:Y:S01]  /*c540*/  HMMA.16816.F32 R24, R12, R22, R24 ;  /* 0x000000160c18723c */ /* 0x000fe20000001818 */
[----:B---3--:R-:W-:Y:S01]  /*c550*/  F2FP.F16.F32.PACK_AB R22, R98, R99 ;  /* 0x000000636216723e */ /* 0x008fe200000000ff */
[----:B------:R-:W3:Y:S01]  /*c560*/  LDSM.16.MT88.4 R12, [R150+0x7800] ;  /* 0x00780000960c783b */ /* 0x000ee20000004200 */
[----:B------:R-:W-:-:S04]  /*c570*/  FADD.FTZ R99, R99, R101 ;  /* 0x0000006563637221 */ /* 0x000fc80000010000 */
[----:B------:R-:W-:Y:S01]  /*c580*/  MUFU.EX2 R69, R69 ;  /* 0x0000004500457308 */ /* 0x000fe20000000800 */
[----:B------:R-:W-:-:S07]  /*c590*/  FADD.FTZ R99, R98, R99 ;  /* 0x0000006362637221 */ /* 0x000fce0000010000 */
[----:B------:R-:W4:Y:S01]  /*c5a0*/  MUFU.EX2 R76, R76 ;  /* 0x0000004c004c7308 */ /* 0x000f220000000800 */
[----:B--2---:R-:W-:Y:S01]  /*c5b0*/  F2FP.F16.F32.PACK_AB R21, R68, R156 ;  /* 0x0000009c4415723e */ /* 0x004fe200000000ff */
[----:B------:R-:W-:-:S04]  /*c5c0*/  FADD.FTZ R156, R156, R47 ;  /* 0x0000002f9c9c7221 */ /* 0x000fc80000010000 */
[----:B------:R-:W-:Y:S02]  /*c5d0*/  FADD.FTZ R156, R68, R156 ;  /* 0x0000009c449c7221 */ /* 0x000fe40000010000 */
[----:B------:R-:W-:Y:S08]  /*c5e0*/  MUFU.EX2 R97, R97 ;  /* 0x0000006100617308 */ /* 0x000ff00000000800 */
[----:B------:R-:W2:Y:S01]  /*c5f0*/  MUFU.EX2 R96, R96 ;  /* 0x0000006000607308 */ /* 0x000ea20000000800 */
[----:B----4-:R-:W-:Y:S01]  /*c600*/  F2FP.F16.F32.PACK_AB R23, R76, R69 ;  /* 0x000000454c17723e */ /* 0x010fe200000000ff */
[----:B------:R-:W-:-:S04]  /*c610*/  FADD.FTZ R69, R69, R156 ;  /* 0x0000009c45457221 */ /* 0x000fc80000010000 */
[----:B------:R-:W-:Y:S02]  /*c620*/  FADD.FTZ R69, R76, R69 ;  /* 0x000000454c457221 */ /* 0x000fe40000010000 */
[C---:B-1----:R-:W-:Y:S01]  /*c630*/  HMMA.16816.F32 R16, R20.reuse, R28, R16 ;  /* 0x0000001c1410723c */ /* 0x042fe20000001810 */
[----:B------:R-:W-:Y:S07]  /*c640*/  MUFU.EX2 R95, R95 ;  /* 0x0000005f005f7308 */ /* 0x000fee0000000800 */
[C---:B------:R-:W-:Y:S01]  /*c650*/  HMMA.16816.F32 R4, R20.reuse, R30, R4 ;  /* 0x0000001e1404723c */ /* 0x040fe20000001804 */
[----:B------:R-:W1:Y:S01]  /*c660*/  LDSM.16.MT88.4 R28, [R0+0x2800] ;  /* 0x00280000001c783b */ /* 0x000e620000004200 */
[----:B------:R-:W4:Y:S06]  /*c670*/  MUFU.EX2 R94, R94 ;  /* 0x0000005e005e7308 */ /* 0x000f2c0000000800 */
[----:B-----5:R-:W-:Y:S01]  /*c680*/  HMMA.16816.F32 R136, R20, R8, R136 ;  /* 0x000000081488723c */ /* 0x020fe20000001888 */
[----:B--2---:R-:W-:Y:S01]  /*c690*/  F2FP.F16.F32.PACK_AB R8, R96, R97 ;  /* 0x000000616008723e */ /* 0x004fe200000000ff */
[----:B------:R-:W-:Y:S01]  /*c6a0*/  MUFU.EX2 R77, R77 ;  /* 0x0000004d004d7308 */ /* 0x000fe20000000800 */
[----:B------:R-:W-:-:S04]  /*c6b0*/  FADD.FTZ R97, R97, R99 ;  /* 0x0000006361617221 */ /* 0x000fc80000010000 */
[----:B------:R-:W-:Y:S01]  /*c6c0*/  FADD.FTZ R97, R96, R97 ;  /* 0x0000006160617221 */ /* 0x000fe20000010000 */
[----:B------:R-:W-:Y:S01]  /*c6d0*/  HMMA.16816.F32 R24, R20, R10, R24 ;  /* 0x0000000a1418723c */ /* 0x000fe20000001818 */
[----:B------:R-:W2:Y:S01]  /*c6e0*/  LDSM.16.MT88.4 R20, [R150+0x7c00] ;  /* 0x007c00009614783b */ /* 0x000ea20000004200 */
[----:B------:R-:W5:Y:S01]  /*c6f0*/  MUFU.EX2 R78, R78 ;  /* 0x0000004e004e7308 */ /* 0x000f620000000800 */
[----:B----4-:R-:W-:Y:S01]  /*c700*/  F2FP.F16.F32.PACK_AB R10, R94, R95 ;  /* 0x0000005f5e0a723e */ /* 0x010fe200000000ff */
[----:B------:R-:W-:-:S04]  /*c710*/  FADD.FTZ R97, R95, R97 ;  /* 0x000000615f617221 */ /* 0x000fc80000010000 */
[----:B------:R-:W-:Y:S02]  /*c720*/  FADD.FTZ R94, R94, R97 ;  /* 0x000000615e5e7221 */ /* 0x000fe40000010000 */
[----:B------:R-:W4:Y:S08]  /*c730*/  MUFU.EX2 R79, R79 ;  /* 0x0000004f004f7308 */ /* 0x000f300000000800 */
[----:B------:R-:W3:Y:S01]  /*c740*/  MUFU.EX2 R81, R81 ;  /* 0x0000005100517308 */ /* 0x000ee20000000800 */
[----:B-----5:R-:W-:Y:S01]  /*c750*/  F2FP.F16.F32.PACK_AB R9, R78, R77 ;  /* 0x0000004d4e09723e */ /* 0x020fe200000000ff */
[----:B------:R-:W-:-:S04]  /*c760*/  FADD.FTZ R77, R77, R69 ;  /* 0x000000454d4d7221 */ /* 0x000fc80000010000 */
[----:B------:R-:W-:Y:S02]  /*c770*/  FADD.FTZ R77, R78, R77 ;  /* 0x0000004d4e4d7221 */ /* 0x000fe40000010000 */
[----:B------:R-:W5:Y:S02]  /*c780*/  MUFU.EX2 R93, R93 ;  /* 0x0000005d005d7308 */ /* 0x000f640000000800 */
[----:B----4-:R-:W-:-:S06]  /*c790*/  FADD.FTZ R77, R79, R77 ;  /* 0x0000004d4f4d7221 */ /* 0x010fcc0000010000 */
[----:B------:R-:W4:Y:S01]  /*c7a0*/  MUFU.EX2 R92, R92 ;  /* 0x0000005c005c7308 */ /* 0x000f220000000800 */
[C---:B---3--:R-:W-:Y:S01]  /*c7b0*/  F2FP.F16.F32.PACK_AB R11, R81.reuse, R79 ;  /* 0x0000004f510b723e */ /* 0x048fe200000000ff */
[----:B------:R-:W-:-:S06]  /*c7c0*/  FADD.FTZ R81, R81, R77 ;  /* 0x0000004d51517221 */ /* 0x000fcc0000010000 */
[----:B------:R-:W-:Y:S01]  /*c7d0*/  HMMA.16816.F32 R16, R8, R12, R16 ;  /* 0x0000000c0810723c */ /* 0x000fe20000001810 */
[----:B------:R-:W-:Y:S01]  /*c7e0*/  MUFU.EX2 R91, R91 ;  /* 0x0000005b005b7308 */ /* 0x000fe20000000800 */
[----:B-----5:R-:W-:-:S06]  /*c7f0*/  FADD.FTZ R94, R93, R94 ;  /* 0x0000005e5d5e7221 */ /* 0x020fcc0000010000 */
[C---:B------:R-:W-:Y:S01]  /*c800*/  HMMA.16816.F32 R4, R8.reuse, R14, R4 ;  /* 0x0000000e0804723c */ /* 0x040fe20000001804 */
[----:B------:R-:W3:Y:S01]  /*c810*/  LDSM.16.MT88.4 R12, [R0+0x2c00] ;  /* 0x002c0000000c783b */ /* 0x000ee20000004200 */
[----:B------:R-:W5:Y:S06]  /*c820*/  MUFU.EX2 R90, R90 ;  /* 0x0000005a005a7308 */ /* 0x000f6c0000000800 */
[C---:B-1----:R-:W-:Y:S02]  /*c830*/  HMMA.16816.F32 R136, R8.reuse, R28, R136 ;  /* 0x0000001c0888723c */ /* 0x042fe40000001888 */
[----:B------:R-:W1:Y:S06]  /*c840*/  MUFU.EX2 R85, R85 ;  /* 0x0000005500557308 */ /* 0x000e6c0000000800 */
[----:B------:R-:W-:Y:S01]  /*c850*/  HMMA.16816.F32 R24, R8, R30, R24 ;  /* 0x0000001e0818723c */ /* 0x000fe20000001818 */
[----:B------:R-:W3:Y:S01]  /*c860*/  LDSM.16.MT88.4 R28, [R150+0x8000] ;  /* 0x00800000961c783b */ /* 0x000ee20000004200 */
[----:B------:R-:W2:Y:S01]  /*c870*/  MUFU.EX2 R82, R82 ;  /* 0x0000005200527308 */ /* 0x000ea20000000800 */
[C---:B----4-:R-:W-:Y:S01]  /*c880*/  F2FP.F16.F32.PACK_AB R8, R92.reuse, R93 ;  /* 0x0000005d5c08723e */ /* 0x050fe200000000ff */
[----:B------:R-:W-:Y:S01]  /*c890*/  FADD.FTZ R92, R92, R94 ;  /* 0x0000005e5c5c7221 */ /* 0x000fe20000010000 */
[----:B-----5:R-:W-:-:S03]  /*c8a0*/  F2FP.F16.F32.PACK_AB R10, R90, R91 ;  /* 0x0000005b5a0a723e */ /* 0x020fc600000000ff */
[----:B------:R-:W-:Y:S02]  /*c8b0*/  FADD.FTZ R91, R91, R92 ;  /* 0x0000005c5b5b7221 */ /* 0x000fe40000010000 */
[----:B------:R-:W-:Y:S01]  /*c8c0*/  MUFU.EX2 R86, R86 ;  /* 0x0000005600567308 */ /* 0x000fe20000000800 */
[----:B-1----:R-:W-:Y:S01]  /*c8d0*/  FADD.FTZ R81, R85, R81 ;  /* 0x0000005155517221 */ /* 0x002fe20000010000 */
[----:B------:R-:W-:-:S06]  /*c8e0*/  FADD.FTZ R91, R90, R91 ;  /* 0x0000005b5a5b7221 */ /* 0x000fcc0000010000 */
        /* <DEDUP_REMOVED lines=14> */
[C---:B---3--:R-:W-:Y:S07]  /*c9d0*/  HMMA.16816.F32 R136, R8.reuse, R12, R136 ;  /* 0x0000000c0888723c */ /* 0x048fee0000001888 */
[----:B------:R-:W3:Y:S01]  /*c9e0*/  MUFU.EX2 R51, R51 ;  /* 0x0000003300337308 */ /* 0x000ee20000000800 */
[----:B------:R-:W-:Y:S01]  /*c9f0*/  HMMA.16816.F32 R24, R8, R14, R24 ;  /* 0x0000000e0818723c */ /* 0x000fe20000001818 */
[----:B--2---:R-:W-:Y:S01]  /*ca00*/  F2FP.F16.F32.PACK_AB R8, R75, R89 ;  /* 0x000000594b08723e */ /* 0x004fe200000000ff */
[----:B------:R-:W-:Y:S01]  /*ca10*/  LDSM.16.MT88.4 R12, [R150+0x8400] ;  /* 0x00840000960c783b */ /* 0x000fe20000004200 */
[----:B-1----:R-:W-:Y:S01]  /*ca20*/  F2FP.F16.F32.PACK_AB R10, R2, R73 ;  /* 0x00000049020a723e */ /* 0x002fe200000000ff */
[----:B------:R-:W-:-:S03]  /*ca30*/  FADD.FTZ R89, R89, R91 ;  /* 0x0000005b59597221 */ /* 0x000fc60000010000 */
[----:B------:R-:W1:Y:S01]  /*ca40*/  MUFU.EX2 R48, R48 ;  /* 0x0000003000307308 */ /* 0x000e620000000800 */
[----:B------:R-:W-:-:S04]  /*ca50*/  FADD.FTZ R89, R75, R89 ;  /* 0x000000594b597221 */ /* 0x000fc80000010000 */
[----:B------:R-:W-:-:S03]  /*ca60*/  FADD.FTZ R89, R73, R89 ;  /* 0x0000005949597221 */ /* 0x000fc60000010000 */
[----:B------:R-:W2:Y:S01]  /*ca70*/  MUFU.EX2 R49, R49 ;  /* 0x0000003100317308 */ /* 0x000ea20000000800 */
[C---:B---3--:R-:W-:Y:S01]  /*ca80*/  F2FP.F16.F32.PACK_AB R9, R51.reuse, R50 ;  /* 0x000000323309723e */ /* 0x048fe200000000ff */
[----:B------:R-:W-:Y:S01]  /*ca90*/  FADD.FTZ R50, R50, R86 ;  /* 0x0000005632327221 */ /* 0x000fe20000010000 */
[----:B------:R-:W-:Y:S01]  /*caa0*/  FADD.FTZ R89, R2, R89 ;  /* 0x0000005902597221 */ /* 0x000fe20000010000 */
[-C--:B------:R-:W-:Y:S02]  /*cab0*/  MOV R2, R72.reuse ;  /* 0x0000004800027202 */ /* 0x080fe40000000f00 */
[----:B------:R-:W-:Y:S01]  /*cac0*/  FADD.FTZ R50, R51, R50 ;  /* 0x0000003233327221 */ /* 0x000fe20000010000 */
[----:B------:R-:W-:Y:S01]  /*cad0*/  @P0 MOV R2, R72 ;  /* 0x0000004800020202 */ /* 0x000fe20000000f00 */
[----:B------:R-:W-:Y:S02]  /*cae0*/  MUFU.EX2 R135, R135 ;  /* 0x0000008700877308 */ /* 0x000fe40000000800 */
[----:B-1----:R-:W-:-:S06]  /*caf0*/  FADD.FTZ R50, R48, R50 ;  /* 0x0000003230327221 */ /* 0x002fcc0000010000 */
[----:B------:R-:W1:Y:S01]  /*cb00*/  MUFU.EX2 R130, R130 ;  /* 0x0000008200827308 */ /* 0x000e620000000800 */
[C---:B--2---:R-:W-:Y:S01]  /*cb10*/  F2FP.F16.F32.PACK_AB R11, R49.reuse, R48 ;  /* 0x00000030310b723e */ /* 0x044fe200000000ff */
[----:B------:R-:W-:-:S06]  /*cb20*/  FADD.FTZ R49, R49, R50 ;  /* 0x0000003231317221 */ /* 0x000fcc0000010000 */
[C---:B------:R-:W-:Y:S01]  /*cb30*/  HMMA.16816.F32 R16, R8.reuse, R28, R16 ;  /* 0x0000001c0810723c */ /* 0x040fe20000001810 */
[----:B------:R-:W-:Y:S07]  /*cb40*/  MUFU.EX2 R58, R58 ;  /* 0x0000003a003a7308 */ /* 0x000fee0000000800 */
[C---:B------:R-:W-:Y:S01]  /*cb50*/  HMMA.16816.F32 R4, R8.reuse, R30, R4 ;  /* 0x0000001e0804723c */ /* 0x040fe20000001804 */
[----:B------:R-:W2:Y:S01]  /*cb60*/  LDSM.16.MT88.4 R28, [R0+0x3400] ;  /* 0x00340000001c783b */ /* 0x000ea20000004200 */
[----:B------:R-:W3:Y:S06]  /*cb70*/  MUFU.EX2 R148, R148 ;  /* 0x0000009400947308 */ /* 0x000eec0000000800 */
[C---:B----4-:R-:W-:Y:S02]  /*cb80*/  HMMA.16816.F32 R136, R8.reuse, R20, R136 ;  /* 0x000000140888723c */ /* 0x050fe40000001888 */
[----:B------:R-:W4:Y:S06]  /*cb90*/  MUFU.EX2 R34, R34 ;  /* 0x0000002200227308 */ /* 0x000f2c0000000800 */
[----:B------:R-:W-:Y:S01]  /*cba0*/  HMMA.16816.F32 R24, R8, R22, R24 ;  /* 0x000000160818723c */ /* 0x000fe20000001818 */
[----:B------:R-:W5:Y:S01]  /*cbb0*/  LDSM.16.MT88.4 R20, [R150+0x8800] ;  /* 0x008800009614783b */ /* 0x000f620000004200 */
[----:B------:R-:W2:Y:S01]  /*cbc0*/  MUFU.EX2 R35, R35 ;  /* 0x0000002300237308 */ /* 0x000ea20000000800 */
[----:B-1----:R-:W-:Y:S01]  /*cbd0*/  F2FP.F16.F32.PACK_AB R8, R130, R135 ;  /* 0x000000878208723e */ /* 0x002fe200000000ff */
[----:B------:R-:W-:Y:S01]  /*cbe0*/  FADD.FTZ R135, R135, R89 ;  /* 0x0000005987877221 */ /* 0x000fe20000010000 */
[----:B---3--:R-:W-:-:S03]  /*cbf0*/  F2FP.F16.F32.PACK_AB R10, R148, R58 ;  /* 0x0000003a940a723e */ /* 0x008fc600000000ff */
[----:B------:R-:W-:Y:S02]  /*cc00*/  FADD.FTZ R130, R130, R135 ;  /* 0x0000008782827221 */ /* 0x000fe40000010000 */
[----:B------:R-:W-:Y:S01]  /*cc10*/  MUFU.EX2 R32, R32 ;  /* 0x0000002000207308 */ /* 0x000fe20000000800 */
[----:B----4-:R-:W-:Y:S01]  /*cc20*/  FADD.FTZ R49, R34, R49 ;  /* 0x0000003122317221 */ /* 0x010fe20000010000 */
        /* <DEDUP_REMOVED lines=10> */
[----:B------:R-:W-:Y:S01]  /*ccd0*/  HMMA.16816.F32 R136, R8, R28, R136 ;  /* 0x0000001c0888723c */ /* 0x000fe20000001888 */
[----:B------:R-:W-:Y:S01]  /*cce0*/  MUFU.EX2 R45, R45 ;  /* 0x0000002d002d7308 */ /* 0x000fe20000000800 */
[----:B------:R-:W-:-:S06]  /*ccf0*/  FFMA.FTZ R29, R65, UR6, -R74 ;  /* 0x00000006411d7c23 */ /* 0x000fcc000801084a */
[C---:B------:R-:W-:Y:S01]  /*cd00*/  HMMA.16816.F32 R16, R8.reuse, R12, R16 ;  /* 0x0000000c0810723c */ /* 0x040fe20000001810 */
[----:B------:R-:W1:Y:S07]  /*cd10*/  MUFU.EX2 R80, R80 ;  /* 0x0000005000507308 */ /* 0x000e6e0000000800 */
[C---:B------:R-:W-:Y:S01]  /*cd20*/  HMMA.16816.F32 R4, R8.reuse, R14, R4 ;  /* 0x0000000e0804723c */ /* 0x040fe20000001804 */
[----:B------:R-:W-:Y:S01]  /*cd30*/  MUFU.EX2 R40, R40 ;  /* 0x0000002800287308 */ /* 0x000fe20000000800 */
[----:B------:R-:W3:Y:S06]  /*cd40*/  LDSM.16.MT88.4 R12, [R0+0x3800] ;  /* 0x00380000000c783b */ /* 0x000eec0000004200 */
[----:B------:R-:W-:Y:S01]  /*cd50*/  HMMA.16816.F32 R24, R8, R30, R24 ;  /* 0x0000001e0818723c */ /* 0x000fe20000001818 */
[----:B------:R-:W4:Y:S01]  /*cd60*/  MUFU.EX2 R41, R41 ;  /* 0x0000002900297308 */ /* 0x000f220000000800 */
[----:B--2---:R-:W-:Y:S01]  /*cd70*/  F2FP.F16.F32.PACK_AB R8, R70, R53 ;  /* 0x000000354608723e */ /* 0x004fe200000000ff */
[--C-:B------:R-:W-:Y:S01]  /*cd80*/  FFMA.FTZ R30, R37, UR6, -R74.reuse ;  /* 0x00000006251e7c23 */ /* 0x100fe2000801084a */
[----:B-1----:R-:W-:Y:S01]  /*cd90*/  F2FP.F16.F32.PACK_AB R10, R80, R45 ;  /* 0x0000002d500a723e */ /* 0x002fe200000000ff */
[----:B------:R-:W-:Y:S01]  /*cda0*/  FFMA.FTZ R31, R64, UR6, -R74 ;  /* 0x00000006401f7c23 */ /* 0x000fe2000801084a */
[----:B------:R-:W-:-:S03]  /*cdb0*/  FADD.FTZ R53, R53, R58 ;  /* 0x0000003a35357221 */ /* 0x000fc60000010000 */
[----:B------:R-:W-:Y:S01]  /*cdc0*/  MUFU.EX2 R38, R38 ;  /* 0x0000002600267308 */ /* 0x000fe20000000800 */
[----:B------:R-:W-:-:S04]  /*cdd0*/  FADD.FTZ R53, R70, R53 ;  /* 0x0000003546357221 */ /* 0x000fc80000010000 */
[----:B------:R-:W-:-:S03]  /*cde0*/  FADD.FTZ R45, R45, R53 ;  /* 0x000000352d2d7221 */ /* 0x000fc60000010000 */
[----:B------:R-:W1:Y:S01]  /*cdf0*/  MUFU.EX2 R28, R39 ;  /* 0x00000027001c7308 */ /* 0x000e620000000800 */
[----:B----4-:R-:W-:Y:S01]  /*ce00*/  F2FP.F16.F32.PACK_AB R9, R41, R40 ;  /* 0x000000282909723e */ /* 0x010fe200000000ff */
        /* <DEDUP_REMOVED lines=8> */
[C---:B-----5:R-:W-:Y:S01]  /*ce90*/  HMMA.16816.F32 R16, R8.reuse, R20, R16 ;  /* 0x000000140810723c */ /* 0x060fe20000001810 */
[----:B------:R-:W-:Y:S07]  /*cea0*/  MUFU.EX2 R30, R30 ;  /* 0x0000001e001e7308 */ /* 0x000fee0000000800 */
[----:B------:R-:W-:Y:S01]  /*ceb0*/  HMMA.16816.F32 R20, R8, R22, R4 ;  /* 0x000000160814723c */ /* 0x000fe20000001804 */
[----:B------:R1:W4:Y:S01]  /*cec0*/  LDSM.16.MT88.4 R4, [R0+0x3c00] ;  /* 0x003c00000004783b */ /* 0x0003220000004200 */
[----:B------:R-:W5:Y:S01]  /*ced0*/  MUFU.EX2 R29, R29 ;  /* 0x0000001d001d7308 */ /* 0x000f620000000800 */
[----:B--2---:R-:W-:Y:S01]  /*cee0*/  F2FP.F16.F32.PACK_AB R132, R42, R36 ;  /* 0x000000242a84723e */ /* 0x004fe200000000ff */
[----:B------:R-:W-:-:S04]  /*cef0*/  FADD.FTZ R36, R36, R45 ;  /* 0x0000002d24247221 */ /* 0x000fc80000010000 */
[C---:B---3--:R-:W-:Y:S01]  /*cf00*/  HMMA.16816.F32 R136, R8.reuse, R12, R136 ;  /* 0x0000000c0888723c */ /* 0x048fe20000001888 */
[----:B------:R-:W-:Y:S01]  /*cf10*/  FADD.FTZ R36, R42, R36 ;  /* 0x000000242a247221 */ /* 0x000fe20000010000 */
[----:B------:R-:W2:Y:S06]  /*cf20*/  MUFU.EX2 R33, R33 ;  /* 0x0000002100217308 */ /* 0x000eac0000000800 */
[----:B------:R-:W-:Y:S02]  /*cf30*/  HMMA.16816.F32 R24, R8, R14, R24 ;  /* 0x0000000e0818723c */ /* 0x000fe40000001818 */
[----:B------:R-:W3:Y:S01]  /*cf40*/  MUFU.EX2 R229, R229 ;  /* 0x000000e500e57308 */ /* 0x000ee20000000800 */
[----:B-----5:R-:W-:Y:S01]  /*cf50*/  F2FP.F16.F32.PACK_AB R133, R29, R30 ;  /* 0x0000001e1d85723e */ /* 0x020fe200000000ff */
[----:B------:R-:W-:-:S04]  /*cf60*/  FADD.FTZ R30, R30, R38 ;  /* 0x000000261e1e7221 */ /* 0x000fc80000010000 */
[----:B------:R-:W-:Y:S01]  /*cf70*/  FADD.FTZ R30, R29, R30 ;  /* 0x0000001e1d1e7221 */ /* 0x000fe20000010000 */
[-C--:B-1----:R-:W-:Y:S01]  /*cf80*/  MOV R0, R3.reuse ;  /* 0x0000000300007202 */ /* 0x082fe20000000f00 */
[----:B------:R-:W1:Y:S01]  /*cf90*/  MUFU.EX2 R31, R31 ;  /* 0x0000001f001f7308 */ /* 0x000e620000000800 */
[----:B--2---:R-:W-:Y:S01]  /*cfa0*/  FADD.FTZ R36, R33, R36 ;  /* 0x0000002421247221 */ /* 0x004fe20000010000 */
[----:B------:R-:W-:-:S06]  /*cfb0*/  @P0 MOV R0, R3 ;  /* 0x0000000300000202 */ /* 0x000fcc0000000f00 */
[----:B------:R-:W2:Y:S01]  /*cfc0*/  MUFU.EX2 R228, R228 ;  /* 0x000000e400e47308 */ /* 0x000ea20000000800 */
[C---:B---3--:R-:W-:Y:S01]  /*cfd0*/  F2FP.F16.F32.PACK_AB R134, R229.reuse, R33 ;  /* 0x00000021e586723e */ /* 0x048fe200000000ff */
[----:B------:R-:W-:Y:S01]  /*cfe0*/  FADD.FTZ R229, R229, R36 ;  /* 0x00000024e5e57221 */ /* 0x000fe20000010000 */
[----:B-1----:R-:W-:Y:S01]  /*cff0*/  FADD.FTZ R30, R31, R30 ;  /* 0x0000001e1f1e7221 */ /* 0x002fe20000010000 */
[----:B--2---:R-:W-:-:S03]  /*d000*/  F2FP.F16.F32.PACK_AB R135, R228, R31 ;  /* 0x0000001fe487723e */ /* 0x004fc600000000ff */
[----:B------:R-:W-:-:S04]  /*d010*/  FADD.FTZ R228, R228, R30 ;  /* 0x0000001ee4e47221 */ /* 0x000fc80000010000 */
[C---:B------:R-:W-:Y:S08]  /*d020*/  HMMA.16816.F32 R144, R132.reuse, R140, R16 ;  /* 0x0000008c8490723c */ /* 0x040ff00000001810 */
[C---:B------:R-:W-:Y:S08]  /*d030*/  HMMA.16816.F32 R140, R132.reuse, R142, R20 ;  /* 0x0000008e848c723c */ /* 0x040ff00000001814 */
[C---:B----4-:R-:W-:Y:S08]  /*d040*/  HMMA.16816.F32 R136, R132.reuse, R4, R136 ;  /* 0x000000048488723c */ /* 0x050ff00000001888 */
[----:B------:R-:W-:Y:S01]  /*d050*/  HMMA.16816.F32 R132, R132, R6, R24 ;  /* 0x000000068484723c */ /* 0x000fe20000001818 */
[----:B------:R-:W-:-:S04]  /*d060*/  NOP ;  /* 0x0000000000007918 */ /* 0x000fc80000000000 */
[----:B------:R-:W-:-:S15]  /*d070*/  @P0 BRA `(.L_x_980) ;  /* 0x0000000000040947 */ /* 0x000fde0003800000 */
.L_x_972:
[----:B------:R-:W-:-:S07]  /*d080*/  IADD3 R194, PT, PT, R197, -0x1, RZ ;  /* 0xffffffffc5c27810 */ /* 0x000fce0007ffe0ff */
.L_x_980:
[----:B------:R-:W-:-:S13]  /*d090*/  ISETP.GE.AND P0, PT, R194, R212, PT ;  /* 0x000000d4c200720c */ /* 0x000fda0003f06270 */
        /* <DEDUP_REMOVED lines=12> */
[----:B------:R-:W3:Y:S01]  /*d160*/  LDCU.64 UR6, c[0x0][0x3a0] ;  /* 0x00007400ff0677ac */ /* 0x000ee20008000a00 */
[----:B------:R-:W4:Y:S10]  /*d170*/  LDCU.64 UR8, c[0x0][0x3a8] ;  /* 0x00007500ff0877ac */ /* 0x000f340008000a00 */
.L_x_985:
[----:B------:R-:W-:Y:S01]  /*d180*/  @!P3 IADD3 R2, P0, PT, RZ, -R224, RZ ;  /* 0x800000e0ff02b210 */ /* 0x000fe20007f1e0ff */
[----:B------:R-:W5:Y:S01]  /*d190*/  @!P3 LDC R4, c[0x0][0x3c0] ;  /* 0x0000f000ff04bb82 */ /* 0x000f620000000800 */
[C---:B-1----:R-:W-:Y:S01]  /*d1a0*/  ISETP.GE.AND P1, PT, R219.reuse, UR5, PT ;  /* 0x00000005db007c0c */ /* 0x042fe2000bf26270 */
[----:B------:R-:W-:Y:S06]  /*d1b0*/  DEPBAR.LE SB0, 0x0 ;  /* 0x000080000000791a */ /* 0x000fec0000000000 */
[----:B------:R-:W-:Y:S01]  /*d1c0*/  BAR.SYNC.DEFER_BLOCKING 0x0 ;  /* 0x0000000000007b1d */ /* 0x000fe20000010000 */
[----:B------:R-:W-:Y:S01]  /*d1d0*/  ISETP.GE.AND P2, PT, R219, UR5, PT ;  /* 0x00000005db007c0c */ /* 0x000fe2000bf46270 */
[----:B------:R-:W-:Y:S02]  /*d1e0*/  IMAD.MOV.U32 R6, RZ, RZ, R217 ;  /* 0x000000ffff067224 */ /* 0x000fe400078e00d9 */
[----:B-----5:R-:W-:Y:S04]  /*d1f0*/  @!P3 IMAD.SHL.U32 R5, R4, 0x100, RZ ;  /* 0x000001000405b824 */ /* 0x020fe800078e00ff */
[----:B------:R-:W-:Y:S05]  /*d200*/  @!P3 IMAD.X R5, RZ, RZ, ~R5, P0 ;  /* 0x000000ffff05b224 */ /* 0x000fea00000e0e05 */
[----:B------:R-:W-:Y:S01]  /*d210*/  @!P3 SHF.R.S64 R2, R2, 0x1f, R5 ;  /* 0x0000001f0202b819 */ /* 0x000fe20000001005 */
[----:B------:R-:W1:Y:S03]  /*d220*/  LDC R0, c[0x0][0x3c4] ;  /* 0x0000f100ff007b82 */ /* 0x000e660000000800 */
        /* <DEDUP_REMOVED lines=27> */
[----:B------:R-:W-:Y:S01]  /*d3e0*/  @!P0 VIADD R12, R12, 0x1 ;  /* 0x000000010c0c8836 */ /* 0x000fe20000000000 */
[----:B------:R-:W-:Y:S02]  /*d3f0*/  ISETP.GE.AND P0, PT, R5, RZ, PT ;  /* 0x000000ff0500720c */ /* 0x000fe40003f06270 */
[-C--:B------:R-:W-:Y:S01]  /*d400*/  ISETP.GE.U32.AND P5, PT, R9, R4.reuse, PT ;  /* 0x000000040900720c */ /* 0x080fe20003fa6070 */
[----:B------:R-:W-:Y:S01]  /*d410*/  @!P4 VIADD R13, R13, 0x1 ;  /* 0x000000010d0dc836 */ /* 0x000fe20000000000 */
[-C--:B------:R-:W-:Y:S04]  /*d420*/  @!P4 IADD3 R11, PT, PT, R11, -R4.reuse, RZ ;  /* 0x800000040b0bc210 */ /* 0x080fe80007ffe0ff */
[----:B------:R-:W-:Y:S02]  /*d430*/  ISETP.GE.U32.AND P6, PT, R11, R4, PT ;  /* 0x000000040b00720c */ /* 0x000fe40003fc6070 */
[-C--:B------:R-:W-:Y:S04]  /*d440*/  LOP3.LUT R4, R226, R7.reuse, RZ, 0x3c, !PT ;  /* 0x00000007e2047212 */ /* 0x080fe800078e3cff */
[----:B------:R-:W-:Y:S02]  /*d450*/  ISETP.GE.AND P4, PT, R4, RZ, PT ;  /* 0x000000ff0400720c */ /* 0x000fe40003f86270 */
[----:B------:R-:W-:Y:S02]  /*d460*/  @P5 IADD3 R12, PT, PT, R12, 0x1, RZ ;  /* 0x000000010c0c5810 */ /* 0x000fe40007ffe0ff */
[----:B------:R-:W-:Y:S02]  /*d470*/  ISETP.NE.AND P5, PT, R7, RZ, PT ;  /* 0x000000ff0700720c */ /* 0x000fe40003fa5270 */
[----:B------:R-:W-:Y:S01]  /*d480*/  LOP3.LUT R4, RZ, R7, RZ, 0x33, !PT ;  /* 0x00000007ff047212 */ /* 0x000fe200078e33ff */
[----:B------:R-:W-:Y:S02]  /*d490*/  @!P0 IMAD.MOV R12, RZ, RZ, -R12 ;  /* 0x000000ffff0c8224 */ /* 0x000fe400078e0a0c */
[----:B------:R-:W-:Y:S03]  /*d4a0*/  @P6 VIADD R13, R13, 0x1 ;  /* 0x000000010d0d6836 */ /* 0x000fe60000000000 */
[----:B------:R-:W-:Y:S02]  /*d4b0*/  SEL R12, R4, R12, !P5 ;  /* 0x0000000c040c7207 */ /* 0x000fe40006800000 */
[----:B------:R-:W-:Y:S02]  /*d4c0*/  @!P4 IADD3 R13, PT, PT, -R13, RZ, RZ ;  /* 0x000000ff0d0dc210 */ /* 0x000fe40007ffe1ff */
[-C--:B------:R-:W-:Y:S02]  /*d4d0*/  LEA R8, P4, R12, R222.reuse, 0x2 ;  /* 0x000000de0c087211 */ /* 0x080fe400078810ff */
[----:B------:R-:W-:Y:S02]  /*d4e0*/  SEL R13, R4, R13, !P5 ;  /* 0x0000000d040d7207 */ /* 0x000fe40006800000 */
[----:B------:R-:W-:Y:S02]  /*d4f0*/  LEA.HI.X.SX32 R9, R12, R223, 0x2, P4 ;  /* 0x000000df0c097211 */ /* 0x000fe400020f16ff */
[C---:B------:R-:W-:Y:S01]  /*d500*/  LEA R4, P0, R13.reuse, R222, 0x2 ;  /* 0x000000de0d047211 */ /* 0x040fe200078010ff */
[C---:B------:R-:W-:Y:S03]  /*d510*/  IMAD.IADD R10, R13.reuse, 0x1, -R12 ;  /* 0x000000010d0a7824 */ /* 0x040fe600078e0a0c */
[----:B------:R-:W5:Y:S01]  /*d520*/  LDG.E R9, desc[UR16][R8.64] ;  /* 0x0000001008097981 */ /* 0x000f62000c1e1900 */
[----:B------:R-:W-:Y:S01]  /*d530*/  IMAD R10, R10, R7, -0x100 ;  /* 0xffffff000a0a7424 */ /* 0x000fe200078e0207 */
[----:B------:R-:W-:Y:S04]  /*d540*/  LEA.HI.X.SX32 R5, R13, R223, 0x2, P0 ;  /* 0x000000df0d057211 */ /* 0x000fe800000f16ff */
[----:B------:R-:W-:Y:S01]  /*d550*/  SHF.R.S32.HI R7, RZ, 0x1f, R10 ;  /* 0x0000001fff077819 */ /* 0x000fe2000001140a */
        /* <DEDUP_REMOVED lines=14> */
.L_x_982:
[C---:B------:R-:W-:Y:S01]  /*d640*/  IMAD.SHL.U32 R5, R4.reuse, 0x40, RZ ;  /* 0x0000004004057824 */ /* 0x040fe200078e00ff */
[-C--:B------:R-:W-:Y:S01]  /*d650*/  @!P2 MOV R8, R217.reuse ;  /* 0x000000d90008a202 */ /* 0x080fe20000000f00 */
[----:B------:R-:W-:Y:S01]  /*d660*/  @!P2 IMAD.MOV.U32 R9, RZ, RZ, R216 ;  /* 0x000000ffff09a224 */ /* 0x000fe200078e00d8 */
[C---:B-1----:R-:W-:Y:S01]  /*d670*/  SHF.L.U64.HI R2, R4.reuse, 0x6, R0 ;  /* 0x0000000604027819 */ /* 0x042fe20000010200 */
[----:B------:R-:W1:Y:S01]  /*d680*/  S2R R209, SR_TID.X ;  /* 0x0000000000d17919 */ /* 0x000e620000002100 */
[----:B------:R-:W-:Y:S02]  /*d690*/  IADD3 R6, P0, PT, R5, R217, RZ ;  /* 0x000000d905067210 */ /* 0x000fe40007f1e0ff */
[----:B------:R-:W-:Y:S01]  /*d6a0*/  IADD3 R225, PT, PT, R225, -0x1, RZ ;  /* 0xffffffffe1e17810 */ /* 0x000fe20007ffe0ff */
[----:B------:R-:W-:Y:S01]  /*d6b0*/  @!PT LDS RZ, [RZ] ;  /* 0x00000000fffff984 */ /* 0x000fe20000000800 */
[----:B------:R-:W-:Y:S01]  /*d6c0*/  @!PT LDS RZ, [RZ] ;  /* 0x00000000fffff984 */ /* 0x000fe20000000800 */
[----:B------:R-:W-:Y:S01]  /*d6d0*/  @!PT LDS RZ, [RZ] ;  /* 0x00000000fffff984 */ /* 0x000fe20000000800 */
[----:B------:R5:W-:Y:S01]  /*d6e0*/  @!P2 LDGSTS.E.BYPASS.LTC128B.128 [R218+0x5000], desc[UR16][R8.64] ;  /* 0x0500000008daafae */ /* 0x000be2000b981a10 */
[-C--:B------:R-:W-:Y:S01]  /*d6f0*/  @!P1 LEA R14, P4, R4, R6.reuse, 0x7 ;  /* 0x00000006040e9211 */ /* 0x080fe200078838ff */
[----:B------:R-:W-:Y:S01]  /*d700*/  IMAD.X R7, R2, 0x1, R216, P0 ;  /* 0x0000000102077824 */ /* 0x000fe200000e06d8 */
[C---:B------:R-:W-:Y:S01]  /*d710*/  @!P1 LEA R10, P0, R4.reuse, R6, 0x8 ;  /* 0x00000006040a9211 */ /* 0x040fe200078040ff */
[----:B------:R-:W-:Y:S01]  /*d720*/  @P2 STS.128 [R218+0x5000], RZ ;  /* 0x005000ffda002388 */ /* 0x000fe20000000c00 */
[----:B------:R-:W-:Y:S02]  /*d730*/  @!P1 IMAD.MOV.U32 R16, RZ, RZ, R6 ;  /* 0x000000ffff109224 */ /* 0x000fe400078e0006 */
[----:B------:R-:W-:Y:S01]  /*d740*/  @!P1 LEA.HI.X R11, R4, R7, R0, 0x8, P0 ;  /* 0x00000007040b9211 */ /* 0x000fe200000f4400 */
[----:B------:R-:W-:Y:S01]  /*d750*/  @P1 STS.128 [R218+0x5800], RZ ;  /* 0x005800ffda001388 */ /* 0x000fe20000000c00 */
[----:B------:R-:W-:Y:S01]  /*d760*/  @!P1 IADD3 R18, P0, PT, R6, R5, RZ ;  /* 0x0000000506129210 */ /* 0x000fe20007f1e0ff */
[C---:B------:R-:W-:Y:S01]  /*d770*/  @!P1 IMAD.WIDE.U32 R12, R4.reuse, 0xc0, R6 ;  /* 0x000000c0040c9825 */ /* 0x040fe200078e0006 */
[-C--:B------:R-:W-:Y:S01]  /*d780*/  @!P1 LEA.HI.X R15, R4, R7.reuse, R0, 0x7, P4 ;  /* 0x00000007040f9211 */ /* 0x080fe200020f3c00 */
[----:B------:R-:W-:Y:S01]  /*d790*/  @!PT LDS RZ, [RZ] ;  /* 0x00000000fffff984 */ /* 0x000fe20000000800 */
[----:B------:R-:W-:Y:S01]  /*d7a0*/  @!PT LDS RZ, [RZ] ;  /* 0x00000000fffff984 */ /* 0x000fe20000000800 */
[----:B------:R-:W-:Y:S01]  /*d7b0*/  @!PT LDS RZ, [RZ] ;  /* 0x00000000fffff984 */ /* 0x000fe20000000800 */
[----:B------:R-:W-:Y:S01]  /*d7c0*/  @!P1 LDGSTS.E.BYPASS.LTC128B.128 [R218+0x5800], desc[UR16][R6.64] ;  /* 0x0580000006da9fae */ /* 0x000fe2000b981a10 */
[----:B------:R-:W-:Y:S01]  /*d7d0*/  @!P1 MOV R17, R7 ;  /* 0x0000000700119202 */ /* 0x000fe20000000f00 */
[----:B------:R-:W-:Y:S01]  /*d7e0*/  @!P1 IMAD.X R19, R7, 0x1, R2, P0 ;  /* 0x0000000107139824 */ /* 0x000fe200000e0602 */
[----:B------:R-:W-:Y:S01]  /*d7f0*/  ISETP.GT.AND P4, PT, R225, R212, PT ;  /* 0x000000d4e100720c */ /* 0x000fe20003f84270 */
[----:B------:R-:W-:Y:S01]  /*d800*/  @P1 STS.128 [R218+0x6000], RZ ;  /* 0x006000ffda001388 */ /* 0x000fe20000000c00 */
[----:B------:R-:W-:Y:S02]  /*d810*/  @!P1 IMAD R5, R0, 0xc0, RZ ;  /* 0x000000c000059824 */ /* 0x000fe400078e02ff */
[C---:B------:R-:W-:Y:S01]  /*d820*/  @!P1 IMAD.WIDE.U32 R16, R4.reuse, 0x180, R16 ;  /* 0x0000018004109825 */ /* 0x040fe200078e0010 */
[----:B------:R-:W-:Y:S01]  /*d830*/  @!PT LDS RZ, [RZ] ;  /* 0x00000000fffff984 */ /* 0x000fe20000000800 */
[----:B------:R-:W-:Y:S01]  /*d840*/  @!PT LDS RZ, [RZ] ;  /* 0x00000000fffff984 */ /* 0x000fe20000000800 */
[----:B------:R-:W-:Y:S01]  /*d850*/  @!PT LDS RZ, [RZ] ;  /* 0x00000000fffff984 */ /* 0x000fe20000000800 */
[----:B------:R-:W-:Y:S02]  /*d860*/  @!P1 LDGSTS.E.BYPASS.LTC128B.128 [R218+0x6000], desc[UR16][R18.64] ;  /* 0x0600000012da9fae */ /* 0x000fe4000b981a10 */
[----:B------:R-:W-:Y:S02]  /*d870*/  @!P1 IADD3 R13, PT, PT, R5, R13, RZ ;  /* 0x0000000d050d9210 */ /* 0x000fe40007ffe0ff */
[----:B------:R-:W-:Y:S01]  /*d880*/  @P1 STS.128 [R218+0x6800], RZ ;  /* 0x006800ffda001388 */ /* 0x000fe20000000c00 */
[----:B-----5:R-:W-:Y:S03]  /*d890*/  @!P1 IMAD.WIDE.U32 R8, R4, 0x140, R6 ;  /* 0x0000014004089825 */ /* 0x020fe600078e0006 */
[----:B------:R-:W-:Y:S01]  /*d8a0*/  @!PT LDS RZ, [RZ] ;  /* 0x00000000fffff984 */ /* 0x000fe20000000800 */
[----:B------:R-:W-:Y:S01]  /*d8b0*/  @!PT LDS RZ, [RZ] ;  /* 0x00000000fffff984 */ /* 0x000fe20000000800 */
[----:B------:R-:W-:Y:S01]  /*d8c0*/  @!PT LDS RZ, [RZ] ;  /* 0x00000000fffff984 */ /* 0x000fe20000000800 */
[----:B------:R-:W-:Y:S01]  /*d8d0*/  @!P1 LDGSTS.E.BYPASS.LTC128B.128 [R218+0x6800], desc[UR16][R14.64] ;  /* 0x068000000eda9fae */ /* 0x000fe2000b981a10 */
[----:B-1----:R-:W-:Y:S01]  /*d8e0*/  LOP3.LUT P0, RZ, R209, 0x4, RZ, 0xc0, !PT ;  /* 0x00000004d1ff7812 */ /* 0x002fe2000780c0ff */
[C---:B------:R-:W-:Y:S02]  /*d8f0*/  @!P1 IMAD R4, R0.reuse, 0x140, RZ ;  /* 0x0000014000049824 */ /* 0x040fe400078e02ff */
[----:B------:R-:W-:Y:S01]  /*d900*/  @P1 STS.128 [R218+0x7000], RZ ;  /* 0x007000ffda001388 */ /* 0x000fe20000000c00 */
[----:B------:R-:W-:Y:S02]  /*d910*/  @!P1 IMAD R0, R0, 0x180, RZ ;  /* 0x0000018000009824 */ /* 0x000fe400078e02ff */
[----:B------:R-:W-:Y:S01]  /*d920*/  @!P1 IMAD.IADD R9, R4, 0x1, R9 ;  /* 0x0000000104099824 */ /* 0x000fe200078e0209 */
[----:B------:R-:W-:Y:S01]  /*d930*/  @!PT LDS RZ, [RZ] ;  /* 0x00000000fffff984 */ /* 0x000fe20000000800 */
[----:B------:R-:W-:Y:S01]  /*d940*/  @!PT LDS RZ, [RZ] ;  /* 0x00000000fffff984 */ /* 0x000fe20000000800 */
[----:B------:R-:W-:Y:S01]  /*d950*/  @!PT LDS RZ, [RZ] ;  /* 0x00000000fffff984 */ /* 0x000fe20000000800 */
[----:B------:R-:W-:Y:S02]  /*d960*/  @!P1 LDGSTS.E.BYPASS.LTC128B.128 [R218+0x7000], desc[UR16][R12.64] ;  /* 0x070000000cda9fae */ /* 0x000fe4000b981a10 */
[----:B------:R-:W-:Y:S01]  /*d970*/  @!P1 IADD3 R17, PT, PT, R0, R17, RZ ;  /* 0x0000001100119210 */ /* 0x000fe20007ffe0ff */
[----:B------:R-:W-:Y:S01]  /*d980*/  IMAD.MOV.U32 R0, RZ, RZ, 0x20 ;  /* 0x00000020ff007424 */ /* 0x000fe200078e00ff */
[----:B------:R-:W-:Y:S04]  /*d990*/  @P1 STS.128 [R218+0x7800], RZ ;  /* 0x007800ffda001388 */ /* 0x000fe80000000c00 */
[----:B------:R-:W-:Y:S01]  /*d9a0*/  @!PT LDS RZ, [RZ] ;  /* 0x00000000fffff984 */ /* 0x000fe20000000800 */
[----:B------:R-:W-:Y:S01]  /*d9b0*/  @!PT LDS RZ, [RZ] ;  /* 0x00000000fffff984 */ /* 0x000fe20000000800 */
[----:B------:R-:W-:Y:S01]  /*d9c0*/  @!PT LDS RZ, [RZ] ;  /* 0x00000000fffff984 */ /* 0x000fe20000000800 */
[----:B------:R-:W-:Y:S01]  /*d9d0*/  @!P1 LDGSTS.E.BYPASS.LTC128B.128 [R218+0x7800], desc[UR16][R10.64] ;  /* 0x078000000ada9fae */ /* 0x000fe2000b981a10 */
[----:B------:R-:W-:Y:S03]  /*d9e0*/  SEL R0, R0, 0xffffffe0, !P0 ;  /* 0xffffffe000007807 */ /* 0x000fe60004000000 */
[----:B------:R-:W-:Y:S01]  /*d9f0*/  @P1 STS.128 [R218+0x8000], RZ ;  /* 0x008000ffda001388 */ /* 0x000fe20000000c00 */
[----:B------:R-:W-:Y:S01]  /*da00*/  IADD3 R156, PT, PT, R208, R0, RZ ;  /* 0x00000000d09c7210 */ /* 0x000fe20007ffe0ff */
[----:B------:R-:W-:Y:S02]  /*da10*/  IMAD.IADD R0, R0, 0x1, R151 ;  /* 0x0000000100007824 */ /* 0x000fe400078e0297 */
        /* <DEDUP_REMOVED lines=10> */
[----:B------:R-:W-:Y:S04]  /*dac0*/  LDSM.16.M88.4 R24, [R151+0x1800] ;  /* 0x001800009718783b */ /* 0x000fe80000000200 */
[----:B------:R-:W-:Y:S04]  /*dad0*/  LDSM.16.M88.4 R32, [R151+0x1c00] ;  /* 0x001c00009720783b */ /* 0x000fe80000000200 */
[----:B------:R-:W0:Y:S04]  /*dae0*/  LDGDEPBAR ;  /* 0x00000000000079af */ /* 0x000e280000000000 */
[----:B-1----:R-:W1:Y:S04]  /*daf0*/  LDSM.16.M88.4 R8, [R151+0x1000] ;  /* 0x001000009708783b */ /* 0x002e680000000200 */
[----:B------:R-:W-:Y:S04]  /*db00*/  LDSM.16.M88.4 R40, [R151+0x2000] ;  /* 0x002000009728783b */ /* 0x000fe80000000200 */
[----:B-----5:R-:W5:Y:S04]  /*db10*/  LDSM.16.M88.4 R16, [R151+0x1400] ;  /* 0x001400009710783b */ /* 0x020f680000000200 */
[----:B------:R-:W2:Y:S04]  /*db20*/  LDSM.16.M88.4 R48, [R151+0x2400] ;  /* 0x002400009730783b */ /* 0x000ea80000000200 */
[----:B------:R-:W3:Y:S04]  /*db30*/  LDSM.16.M88.4 R56, [R151+0x2800] ;  /* 0x002800009738783b */ /* 0x000ee80000000200 */
        /* <DEDUP_REMOVED lines=10> */
[----:B------:R-:W1:Y:S01]  /*dbe0*/  LDSM.16.M88.4 R152, [R151+0x4c00] ;  /* 0x004c00009798783b */ /* 0x000e620000000200 */
[C---:B-----5:R-:W-:Y:S03]  /*dbf0*/  HMMA.16816.F32 R12, R128.reuse, R16, RZ ;  /* 0x00000010800c723c */ /* 0x060fe600000018ff */
[----:B------:R-:W-:Y:S04]  /*dc00*/  LDSM.16.M88.4 R156, [R156] ;  /* 0x000000009c9c783b */ /* 0x000fe80000000200 */
[----:B------:R-:W5:Y:S01]  /*dc10*/  LDSM.16.M88.4 R160, [R0+0x1000] ;  /* 0x0010000000a0783b */ /* 0x000f620000000200 */
[C---:B------:R-:W-:Y:S03]  /*dc20*/  HMMA.16816.F32 R16, R128.reuse, R18, RZ ;  /* 0x000000128010723c */ /* 0x040fe600000018ff */
[----:B------:R-:W5:Y:S04]  /*dc30*/  LDSM.16.M88.4 R164, [R0+0x1400] ;  /* 0x0014000000a4783b */ /* 0x000f680000000200 */
[----:B------:R-:W5:Y:S01]  /*dc40*/  LDSM.16.M88.4 R168, [R0+0x1800] ;  /* 0x0018000000a8783b */ /* 0x000f620000000200 */
        /* <DEDUP_REMOVED lines=13> */
[----:B------:R-:W-:Y:S05]  /*dd20*/  LDSM.16.M88.4 R204, [R0+0x4800] ;  /* 0x0048000000cc783b */ /* 0x000fea0000000200 */
[C---:B------:R-:W-:Y:S08]  /*dd30*/  HMMA.16816.F32 R40, R128.reuse, R42, RZ ;  /* 0x0000002a8028723c */ /* 0x040ff000000018ff */
[C---:B--2---:R-:W-:Y:S08]  /*dd40*/  HMMA.16816.F32 R44, R128.reuse, R48, RZ ;  /* 0x00000030802c723c */ /* 0x044ff000000018ff */
[C---:B------:R-:W-:Y:S08]  /*dd50*/  HMMA.16816.F32 R48, R128.reuse, R50, RZ ;  /* 0x000000328030723c */ /* 0x040ff000000018ff */
[C---:B---3--:R-:W-:Y:S08]  /*dd60*/  HMMA.16816.F32 R52, R128.reuse, R56, RZ ;  /* 0x000000388034723c */ /* 0x048ff000000018ff */
        /* <DEDUP_REMOVED lines=20> */
[C---:B-----5:R-:W-:Y:S08]  /*deb0*/  HMMA.16816.F32 R4, R156.reuse, R160, R4 ;  /* 0x000000a09c04723c */ /* 0x060ff00000001804 */
        /* <DEDUP_REMOVED lines=56> */
[-C--:B-1----:R-:W-:Y:S02]  /*e240*/  IABS R152, R2.reuse ;  /* 0x0000000200987213 */ /* 0x082fe40000000000 */
[----:B------:R-:W-:Y:S02]  /*e250*/  LOP3.LUT R158, R158, R2, RZ, 0x3c, !PT ;  /* 0x000000029e9e7212 */ /* 0x000fe400078e3cff */
[----:B------:R-:W1:Y:S10]  /*e260*/  I2F.RP R156, R152 ;  /* 0x00000098009c7306 */ /* 0x000e740000209400 */
[----:B-1----:R-:W1:Y:S02]  /*e270*/  MUFU.RCP R156, R156 ;  /* 0x0000009c009c7308 */ /* 0x002e640000001000 */
[----:B-1----:R-:W-:Y:S08]  /*e280*/  VIADD R156, R156, 0xffffffe ;  /* 0x0ffffffe9c9c7836 */ /* 0x002ff00000000000 */
[----:B------:R-:W1:Y:S02]  /*e290*/  F2I.FTZ.U32.TRUNC.NTZ R157, R156 ;  /* 0x0000009c009d7305 */ /* 0x000e64000021f000 */
[--C-:B-1----:R-:W-:Y:S02]  /*e2a0*/  IMAD.MOV R149, RZ, RZ, -R157.reuse ;  /* 0x000000ffff957224 */ /* 0x102fe400078e0a9d */
[----:B------:R-:W-:Y:S02]  /*e2b0*/  IMAD.MOV.U32 R156, RZ, RZ, RZ ;  /* 0x000000ffff9c7224 */ /* 0x000fe400078e00ff */
[----:B------:R-:W-:Y:S04]  /*e2c0*/  IMAD R149, R149, R152, RZ ;  /* 0x0000009895957224 */ /* 0x000fe800078e02ff */
[----:B------:R-:W-:Y:S01]  /*e2d0*/  IMAD.HI.U32 R149, R157, R149, R156 ;  /* 0x000000959d957227 */ /* 0x000fe200078e009c */
[----:B------:R-:W-:Y:S02]  /*e2e0*/  IABS R156, R153 ;  /* 0x00000099009c7213 */ /* 0x000fe40000000000 */
[----:B------:R-:W-:Y:S03]  /*e2f0*/  LOP3.LUT R153, R153, R2, RZ, 0x3c, !PT ;  /* 0x0000000299997212 */ /* 0x000fe600078e3cff */
[C---:B------:R-:W-:Y:S04]  /*e300*/  IMAD.HI.U32 R157, R149.reuse, R155, RZ ;  /* 0x0000009b959d7227 */ /* 0x040fe800078e00ff */
[----:B------:R-:W-:Y:S02]  /*e310*/  IMAD.MOV R154, RZ, RZ, -R157 ;  /* 0x000000ffff9a7224 */ /* 0x000fe400078e0a9d */
[----:B------:R-:W-:Y:S04]  /*e320*/  IMAD.HI.U32 R149, R149, R156, RZ ;  /* 0x0000009c95957227 */ /* 0x000fe800078e00ff */
[C---:B------:R-:W-:Y:S01]  /*e330*/  IMAD R155, R152.reuse, R154, R155 ;  /* 0x0000009a989b7224 */ /* 0x040fe200078e029b */
[----:B------:R-:W-:Y:S04]  /*e340*/  IADD3 R154, PT, PT, -R149, RZ, RZ ;  /* 0x000000ff959a7210 */ /* 0x000fe80007ffe1ff */
[C---:B------:R-:W-:Y:S01]  /*e350*/  ISETP.GT.U32.AND P4, PT, R152.reuse, R155, PT ;  /* 0x0000009b9800720c */ /* 0x040fe20003f84070 */
[C---:B------:R-:W-:Y:S05]  /*e360*/  IMAD R156, R152.reuse, R154, R156 ;  /* 0x0000009a989c7224 */ /* 0x040fea00078e029c */
[----:B------:R-:W-:Y:S07]  /*e370*/  ISETP.GT.U32.AND P5, PT, R152, R156, PT ;  /* 0x0000009c9800720c */ /* 0x000fee0003fa4070 */
[----:B------:R-:W-:Y:S01]  /*e380*/  @!P4 IADD3 R157, PT, PT, R157, 0x1, RZ ;  /* 0x000000019d9dc810 */ /* 0x000fe20007ffe0ff */
[--C-:B------:R-:W-:Y:S05]  /*e390*/  @!P4 IMAD.IADD R155, R155, 0x1, -R152.reuse ;  /* 0x000000019b9bc824 */ /* 0x100fea00078e0a98 */
[----:B------:R-:W-:Y:S01]  /*e3a0*/  ISETP.GE.U32.AND P6, PT, R155, R152, PT ;  /* 0x000000989b00720c */ /* 0x000fe20003fc6070 */
[----:B------:R-:W-:Y:S01]  /*e3b0*/  @!P5 IMAD.IADD R156, R156, 0x1, -R152 ;  /* 0x000000019c9cd824 */ /* 0x000fe200078e0a98 */
[----:B------:R-:W-:Y:S01]  /*e3c0*/  LOP3.LUT R155, RZ, R2, RZ, 0x33, !PT ;  /* 0x00000002ff9b7212 */ /* 0x000fe200078e33ff */
[----:B------:R-:W-:Y:S01]  /*e3d0*/  @!P5 VIADD R149, R149, 0x1 ;  /* 0x000000019595d836 */ /* 0x000fe20000000000 */
[----:B------:R-:W-:Y:S02]  /*e3e0*/  ISETP.GE.AND P5, PT, R158, RZ, PT ;  /* 0x000000ff9e00720c */ /* 0x000fe40003fa6270 */
[----:B------:R-:W-:Y:S07]  /*e3f0*/  ISETP.GE.U32.AND P4, PT, R156, R152, PT ;  /* 0x000000989c00720c */ /* 0x000fee0003f86070 */
[----:B------:R-:W-:Y:S01]  /*e400*/  @P6 VIADD R157, R157, 0x1 ;  /* 0x000000019d9d6836 */ /* 0x000fe20000000000 */
[----:B------:R-:W-:Y:S03]  /*e410*/  ISETP.GE.AND P6, PT, R153, RZ, PT ;  /* 0x000000ff9900720c */ /* 0x000fe60003fc6270 */
[----:B------:R-:W-:Y:S02]  /*e420*/  @!P5 IMAD.MOV R157, RZ, RZ, -R157 ;  /* 0x000000ffff9dd224 */ /* 0x000fe400078e0a9d */
[----:B------:R-:W-:Y:S02]  /*e430*/  @P4 IADD3 R149, PT, PT, R149, 0x1, RZ ;  /* 0x0000000195954810 */ /* 0x000fe40007ffe0ff */
[----:B------:R-:W-:Y:S04]  /*e440*/  ISETP.NE.AND P4, PT, R2, RZ, PT ;  /* 0x000000ff0200720c */ /* 0x000fe80003f85270 */
[----:B------:R-:W-:Y:S02]  /*e450*/  SEL R157, R155, R157, !P4 ;  /* 0x0000009d9b9d7207 */ /* 0x000fe40006000000 */
[----:B------:R-:W-:Y:S02]  /*e460*/  @!P6 IMAD.MOV R149, RZ, RZ, -R149 ;  /* 0x000000ffff95e224 */ /* 0x000fe400078e0a95 */
[-C--:B------:R-:W-:Y:S03]  /*e470*/  LEA R158, P5, R157, R222.reuse, 0x2 ;  /* 0x000000de9d9e7211 */ /* 0x080fe600078a10ff */
[----:B------:R-:W-:Y:S02]  /*e480*/  SEL R155, R155, R149, !P4 ;  /* 0x000000959b9b7207 */ /* 0x000fe40006000000 */
[-C--:B------:R-:W-:Y:S02]  /*e490*/  LEA.HI.X.SX32 R159, R157, R223.reuse, 0x2, P5 ;  /* 0x000000df9d9f7211 */ /* 0x080fe400028f16ff */
[C---:B------:R-:W-:Y:S03]  /*e4a0*/  LEA R152, P4, R155.reuse, R222, 0x2 ;  /* 0x000000de9b987211 */ /* 0x040fe600078810ff */
[----:B------:R-:W2:Y:S01]  /*e4b0*/  LDG.E R154, desc[UR16][R158.64] ;  /* 0x000000109e9a7981 */ /* 0x000ea2000c1e1900 */
[C---:B------:R-:W-:Y:S02]  /*e4c0*/  LEA.HI.X.SX32 R153, R155.reuse, R223, 0x2, P4 ;  /* 0x000000df9b997211 */ /* 0x040fe400020f16ff */
[----:B------:R-:W-:Y:S03]  /*e4d0*/  IADD3 R155, PT, PT, R155, -R157, RZ ;  /* 0x8000009d9b9b7210 */ /* 0x000fe60007ffe0ff */
[----:B------:R1:W2:Y:S02]  /*e4e0*/  LDG.E R149, desc[UR16][R152.64] ;  /* 0x0000001098957981 */ /* 0x0002a4000c1e1900 */
[----:B------:R-:W-:Y:S05]  /*e4f0*/  IMAD R155, R155, R2, -0x100 ;  /* 0xffffff009b9b7424 */ /* 0x000fea00078e0202 */
[----:B------:R-:W-:Y:S01]  /*e500*/  SHF.R.S32.HI R2, RZ, 0x1f, R155 ;  /* 0x0000001fff027819 */ /* 0x000fe2000001149b */
[----:B-1----:R-:W1:Y:S04]  /*e510*/  LDC.64 R152, c[0x0][0x3b8] ;  /* 0x0000ee00ff987b82 */ /* 0x002e680000000a00 */
[-C--:B-1----:R-:W-:Y:S02]  /*e520*/  IMAD R2, R2, R152.reuse, RZ ;  /* 0x0000009802027224 */ /* 0x082fe400078e02ff */
[C---:B------:R-:W-:Y:S04]  /*e530*/  IMAD.WIDE.U32 R156, R155.reuse, R152, RZ ;  /* 0x000000989b9c7225 */ /* 0x040fe800078e00ff */
[----:B------:R-:W-:Y:S04]  /*e540*/  IMAD R2, R155, R153, R2 ;  /* 0x000000999b027224 */ /* 0x000fe800078e0202 */
[----:B------:R-:W-:Y:S02]  /*e550*/  IMAD.IADD R157, R157, 0x1, R2 ;  /* 0x000000019d9d7824 */ /* 0x000fe400078e0202 */
[----:B--2---:R-:W-:Y:S04]  /*e560*/  IMAD.IADD R149, R154, 0x1, -R149 ;  /* 0x000000019a957824 */ /* 0x004fe800078e0a95 */
[----:B------:R-:W-:Y:S01]  /*e570*/  IMAD.WIDE.U32 R156, R149, UR6, R156 ;  /* 0x00000006959c7c25 */ /* 0x000fe2000f8e009c */
[----:B------:R-:W-:Y:S02]  /*e580*/  SHF.R.S32.HI R153, RZ, 0x1f, R149 ;  /* 0x0000001fff997819 */ /* 0x000fe40000011495 */
[C---:B------:R-:W-:Y:S03]  /*e590*/  LEA R214, P4, R156.reuse, R214, 0x1 ;  /* 0x000000d69cd67211 */ /* 0x040fe600078808ff */
[----:B------:R-:W-:Y:S04]  /*e5a0*/  IMAD R153, R153, UR6, RZ ;  /* 0x0000000699997c24 */ /* 0x000fe8000f8e02ff */
[----:B------:R-:W-:Y:S05]  /*e5b0*/  IMAD R153, R149, UR7, R153 ;  /* 0x0000000795997c24 */ /* 0x000fea000f8e0299 */
[----:B------:R-:W-:Y:S04]  /*e5c0*/  IADD3 R153, PT, PT, R157, R153, RZ ;  /* 0x000000999d997210 */ /* 0x000fe80007ffe0ff */
[----:B------:R-:W-:Y:S07]  /*e5d0*/  LEA.HI.X R213, R156, R213, R153, 0x1, P4 ;  /* 0x000000d59cd57211 */ /* 0x000fee00020f0c99 */
.L_x_984:
[----:B------:R-:W-:Y:S01]  /*e5e0*/  @!P2 IMAD.MOV.U32 R215, RZ, RZ, R213 ;  /* 0x000000ffffd7a224 */ /* 0x000fe200078e00d5 */
[----:B------:R-:W-:Y:S01]  /*e5f0*/  LEA R154, P4, R152, R214, 0x6 ;  /* 0x000000d6989a7211 */ /* 0x000fe200078830ff */
[C---:B------:R-:W-:Y:S02]  /*e600*/  @!P1 IMAD R149, R0.reuse, 0xc0, RZ ;  /* 0x000000c000959824 */ /* 0x040fe400078e02ff */
[----:B------:R-:W-:Y:S01]  /*e610*/  @!P1 IMAD R2, R0, 0x140, RZ ;  /* 0x0000014000029824 */ /* 0x000fe200078e02ff */
        /* <DEDUP_REMOVED lines=12> */
[CC--:B------:R-:W-:Y:S01]  /*e6e0*/  @!P1 LEA.HI.X R163, R152.reuse, R155.reuse, R0, 0x7, P5 ;  /* 0x0000009b98a39211 */ /* 0x0c0fe200028f3c00 */
        /* <DEDUP_REMOVED lines=44> */
.L_x_983:
[----:B-1----:R-:W-:Y:S02]  /*e9b0*/  FMNMX3.FTZ R152, R148, R4, R5, !PT ;  /* 0x0000000494987276 */ /* 0x002fe40007810005 */
        /* <DEDUP_REMOVED lines=64> */
[----:B------:R-:W-:Y:S08]  /*edc0*/  SHFL.BFLY PT, R2, R152, 0x2, 0x1f ;  /* 0x0c401f0098027f89 */ /* 0x000ff000000e0000 */
        /* <DEDUP_REMOVED lines=203> */
[----:B------:R-:W-:Y:S02]  /*fa80*/  ISETP.GT.AND P0, PT, R225, R212, PT ;  /* 0x000000d4e100720c */ /* 0x000fe40003f04270 */
        /* <DEDUP_REMOVED lines=382> */
.L_x_981:
[----:B------:R-:W1:Y:S01]  /*11270*/  SHFL.BFLY PT, R4, R229, 0x2, 0x1f ;  /* 0x0c401f00e5047f89 */ /* 0x000e6200000e0000 */
[----:B------:R-:W2:Y:S01]  /*11280*/  S2UR UR5, SR_CgaCtaId ;  /* 0x00000000000579c3 */ /* 0x000ea20000008800 */
[C---:B------:R-:W-:Y:S01]  /*11290*/  IMAD.SHL.U32 R6, R209.reuse, 0x8, RZ ;  /* 0x00000008d1067824 */ /* 0x040fe200078e00ff */
[----:B------:R-:W-:Y:S01]  /*112a0*/  SHF.L.U32 R7, R209, 0x4, RZ ;  /* 0x00000004d1077819 */ /* 0x000fe200000006ff */
[----:B------:R-:W3:Y:S01]  /*112b0*/  SHFL.BFLY PT, R3, R228, 0x2, 0x1f ;  /* 0x0c401f00e4037f89 */ /* 0x000ee200000e0000 */
[----:B------:R-:W-:Y:S01]  /*112c0*/  UMOV UR4, 0x400 ;  /* 0x0000040000047882 */ /* 0x000fe20000000000 */
[----:B------:R-:W-:Y:S01]  /*112d0*/  SHF.L.U32 R11, R211, 0x5, RZ ;  /* 0x00000005d30b7819 */ /* 0x000fe200000006ff */
[----:B------:R-:W-:Y:S02]  /*112e0*/  BSSY.RECONVERGENT B0, `(.L_x_986) ;  /* 0x0000065000007945 */ /* 0x000fe40003800200 */
[----:B------:R-:W-:Y:S01]  /*112f0*/  BAR.SYNC.DEFER_BLOCKING 0x0 ;  /* 0x0000000000007b1d */ /* 0x000fe20000010000 */
[----:B------:R-:W-:-:S02]  /*11300*/  LOP3.LUT R9, R6, 0xc0, RZ, 0xc0, !PT ;  /* 0x000000c006097812 */ /* 0x000fc400078ec0ff */
[--C-:B------:R-:W-:Y:S02]  /*11310*/  SHF.R.U32.HI R12, RZ, 0x1, R209.reuse ;  /* 0x00000001ff0c7819 */ /* 0x100fe400000116d1 */
[----:B------:R-:W-:-:S03]  /*11320*/  LOP3.LUT R9, R9, 0x18, R209, 0xf8, !PT ;  /* 0x0000001809097812 */ /* 0x000fc600078ef8d1 */
[----:B------:R-:W4:Y:S01]  /*11330*/  LDC.64 R16, c[0x0][0x430] ;  /* 0x00010c00ff107b82 */ /* 0x000f220000000a00 */
[----:B------:R-:W-:-:S07]  /*11340*/  LOP3.LUT P2, RZ, R209, 0x3, RZ, 0xc0, !PT ;  /* 0x00000003d1ff7812 */ /* 0x000fce000784c0ff */
[----:B------:R-:W-:Y:S01]  /*11350*/  S2UR UR6, SR_CTAID.Z ;  /* 0x00000000000679c3 */ /* 0x000fe20000002700 */
[----:B-1----:R-:W-:Y:S01]  /*11360*/  FADD.FTZ R229, R4, R229 ;  /* 0x000000e504e57221 */ /* 0x002fe20000010000 */
[----:B--2---:R-:W-:Y:S01]  /*11370*/  ULEA UR5, UR5, UR4, 0x18 ;  /* 0x0000000405057291 */ /* 0x004fe2000f8ec0ff */
[----:B---3--:R-:W-:-:S03]  /*11380*/  FADD.FTZ R228, R3, R228 ;  /* 0x000000e403e47221 */ /* 0x008fc60000010000 */
[----:B------:R-:W1:Y:S01]  /*11390*/  SHFL.BFLY PT, R14, R229, 0x1, 0x1f ;  /* 0x0c201f00e50e7f89 */ /* 0x000e6200000e0000 */
[----:B------:R-:W-:Y:S01]  /*113a0*/  SHF.L.U32 R3, R209, 0x1, RZ ;  /* 0x00000001d1037819 */ /* 0x000fe200000006ff */
[----:B------:R-:W4:Y:S02]  /*113b0*/  S2UR UR4, SR_CTAID.Y ;  /* 0x00000000000479c3 */ /* 0x000f240000002600 */
[----:B------:R-:W2:Y:S01]  /*113c0*/  SHFL.BFLY PT, R13, R228, 0x1, 0x1f ;  /* 0x0c201f00e40d7f89 */ /* 0x000ea200000e0000 */
[----:B------:R-:W-:-:S04]  /*113d0*/  LOP3.LUT R3, R3, 0x6, RZ, 0xc0, !PT ;  /* 0x0000000603037812 */ /* 0x000fc800078ec0ff */
[----:B------:R-:W-:Y:S01]  /*113e0*/  LOP3.LUT R7, R3, 0x3e00, R7, 0xf8, !PT ;  /* 0x00003e0003077812 */ /* 0x000fe200078ef807 */
[----:B------:R-:W3:Y:S01]  /*113f0*/  LDC R18, c[0x0][0x3e0] ;  /* 0x0000f800ff127b82 */ /* 0x000ee20000000800 */
[----:B------:R-:W-:Y:S02]  /*11400*/  SHF.L.U32 R3, R209, 0x2, RZ ;  /* 0x00000002d1037819 */ /* 0x000fe400000006ff */
[----:B------:R-:W-:Y:S02]  /*11410*/  LOP3.LUT R7, R7, 0x20, R6, 0xf8, !PT ;  /* 0x0000002007077812 */ /* 0x000fe400078ef806 */
[----:B------:R-:W-:Y:S02]  /*11420*/  LOP3.LUT R4, R3, 0xf04, RZ, 0xc0, !PT ;  /* 0x00000f0403047812 */ /* 0x000fe400078ec0ff */
[----:B------:R-:W-:Y:S02]  /*11430*/  LOP3.LUT R7, R7, R9, RZ, 0xfc, !PT ;  /* 0x0000000907077212 */ /* 0x000fe400078efcff */
[----:B------:R-:W-:-:S02]  /*11440*/  LOP3.LUT R10, R3, 0xd8, RZ, 0xc0, !PT ;  /* 0x000000d8030a7812 */ /* 0x000fc400078ec0ff */
[----:B------:R-:W-:Y:S02]  /*11450*/  LEA R7, R7, UR5, 0x2 ;  /* 0x0000000507077c11 */ /* 0x000fe4000f8e10ff */
[----:B------:R-:W-:Y:S01]  /*11460*/  LOP3.LUT R4, R4, 0x20, R11, 0xf8, !PT ;  /* 0x0000002004047812 */ /* 0x000fe200078ef80b */
[----:B-1----:R-:W-:Y:S01]  /*11470*/  FADD.FTZ R14, R229, R14 ;  /* 0x0000000ee50e7221 */ /* 0x002fe20000010000 */
[----:B------:R-:W-:Y:S01]  /*11480*/  LOP3.LUT R10, R10, 0x18, R12, 0x78, !PT ;  /* 0x000000180a0a7812 */ /* 0x000fe200078e780c */
[----:B----4-:R-:W-:Y:S01]  /*11490*/  IMAD R16, R16, UR4, R220 ;  /* 0x0000000410107c24 */ /* 0x010fe2000f8e02dc */
[----:B------:R-:W1:Y:S01]  /*114a0*/  LDCU UR4, c[0x0][0x44c] ;  /* 0x00008980ff0477ac */ /* 0x000e620008000800 */
[----:B------:R-:W4:Y:S01]  /*114b0*/  MUFU.RCP R8, R14 ;  /* 0x0000000e00087308 */ /* 0x000f220000001000 */
[----:B--2---:R-:W-:Y:S01]  /*114c0*/  FADD.FTZ R13, R228, R13 ;  /* 0x0000000de40d7221 */ /* 0x004fe20000010000 */
[----:B------:R-:W-:Y:S02]  /*114d0*/  FSETP.NE.FTZ.AND P1, PT, R14, RZ, PT ;  /* 0x000000ff0e00720b */ /* 0x000fe40003f35000 */
[----:B------:R-:W-:-:S02]  /*114e0*/  LOP3.LUT R4, R4, R10, RZ, 0xfc, !PT ;  /* 0x0000000a04047212 */ /* 0x000fc400078efcff */
[----:B------:R-:W-:Y:S02]  /*114f0*/  FSETP.NE.FTZ.AND P0, PT, R13, RZ, PT ;  /* 0x000000ff0d00720b */ /* 0x000fe40003f15000 */
[----:B------:R-:W2:Y:S01]  /*11500*/  MUFU.RCP R5, R13 ;  /* 0x0000000d00057308 */ /* 0x000ea20000001000 */
[----:B------:R-:W-:Y:S01]  /*11510*/  LEA R15, R4, UR5, 0x2 ;  /* 0x00000005040f7c11 */ /* 0x000fe2000f8e10ff */
[----:B------:R-:W5:Y:S01]  /*11520*/  S2UR UR5, SR_CTAID.X ;  /* 0x00000000000579c3 */ /* 0x000f620000002500 */
[----:B------:R-:W-:Y:S02]  /*11530*/  SHF.R.U32.HI R209, RZ, 0x2, R209 ;  /* 0x00000002ffd17819 */ /* 0x000fe400000116d1 */
[----:B------:R-:W-:-:S03]  /*11540*/  LOP3.LUT R12, R12, 0x30, RZ, 0xc0, !PT ;  /* 0x000000300c0c7812 */ /* 0x000fc600078ec0ff */
[----:B------:R1:W5:Y:S01]  /*11550*/  @P1 MUFU.LG2 R21, R14 ;  /* 0x0000000e00151308 */ /* 0x0003620000000c00 */
[----:B----4-:R-:W-:Y:S01]  /*11560*/  FSEL R8, R8, 1, P1 ;  /* 0x3f80000008087808 */ /* 0x010fe20000800000 */
[----:B------:R-:W4:Y:S01]  /*11570*/  @P1 LDC R20, c[0x0][0x458] ;  /* 0x00011600ff141b82 */ /* 0x000f220000000800 */
[----:B------:R-:W-:-:S03]  /*11580*/  LOP3.LUT R12, R12, 0x7, R209, 0xf8, !PT ;  /* 0x000000070c0c7812 */ /* 0x000fc600078ef8d1 */
        /* <DEDUP_REMOVED lines=8> */
[C---:B------:R-:W-:Y:S01]  /*11610*/  LOP3.LUT R8, R6.reuse, 0x40, RZ, 0xc0, !PT ;  /* 0x0000004006087812 */ /* 0x040fe200078ec0ff */
[----:B------:R4:W-:Y:S01]  /*11620*/  STS.64 [R7], R144 ;  /* 0x0000009007007388 */ /* 0x0009e20000000a00 */
[----:B--2---:R-:W-:Y:S01]  /*11630*/  FSEL R5, R5, 1, P0 ;  /* 0x3f80000005057808 */ /* 0x004fe20000000000 */
[----:B------:R-:W2:Y:S01]  /*11640*/  @P0 LDC R19, c[0x0][0x458] ;  /* 0x00011600ff130b82 */ /* 0x000ea20000000800 */
[----:B------:R-:W-:Y:S01]  /*11650*/  LOP3.LUT R6, R6, 0x80, RZ, 0xc0, !PT ;  /* 0x0000008006067812 */ /* 0x000fe200078ec0ff */
[----:B------:R-:W5:Y:S01]  /*11660*/  @P0 MUFU.LG2 R13, R13 ;  /* 0x0000000d000d0308 */ /* 0x000f620000000c00 */
[----:B-1----:R-:W-:-:S02]  /*11670*/  IMAD.MOV R14, RZ, RZ, -R220 ;  /* 0x000000ffff0e7224 */ /* 0x002fc400078e0adc */
[----:B------:R-:W-:Y:S01]  /*11680*/  FMUL.FTZ R146, R5, R146 ;  /* 0x0000009205927220 */ /* 0x000fe20000410000 */
[----:B------:R-:W-:Y:S01]  /*11690*/  IADD3 R6, PT, PT, R7, -R6, RZ ;  /* 0x8000000607067210 */ /* 0x000fe20007ffe0ff */
[C---:B------:R-:W-:Y:S01]  /*116a0*/  FMUL.FTZ R147, R5.reuse, R147 ;  /* 0x0000009305937220 */ /* 0x040fe20000410000 */
[C---:B------:R-:W-:Y:S01]  /*116b0*/  FMUL.FTZ R142, R5.reuse, R142 ;  /* 0x0000008e058e7220 */ /* 0x040fe20000410000 */
[C---:B------:R-:W-:Y:S01]  /*116c0*/  FMUL.FTZ R143, R5.reuse, R143 ;  /* 0x0000008f058f7220 */ /* 0x040fe20000410000 */
[C---:B------:R-:W-:Y:S01]  /*116d0*/  FMUL.FTZ R138, R5.reuse, R138 ;  /* 0x0000008a058a7220 */ /* 0x040fe20000410000 */
[C---:B------:R-:W-:Y:S01]  /*116e0*/  FMUL.FTZ R139, R5.reuse, R139 ;  /* 0x0000008b058b7220 */ /* 0x040fe20000410000 */
[C---:B------:R-:W-:Y:S01]  /*116f0*/  FMUL.FTZ R134, R5.reuse, R134 ;  /* 0x0000008605867220 */ /* 0x040fe20000410000 */
[----:B------:R-:W-:Y:S01]  /*11700*/  FMUL.FTZ R135, R5, R135 ;  /* 0x0000008705877220 */ /* 0x000fe20000410000 */
[----:B------:R-:W-:Y:S01]  /*11710*/  IMAD.IADD R5, R7, 0x1, -R8 ;  /* 0x0000000107057824 */ /* 0x000fe200078e0a08 */
[----:B------:R-:W-:Y:S01]  /*11720*/  IADD3 R8, PT, PT, -R8, R6, RZ ;  /* 0x0000000608087210 */ /* 0x000fe20007ffe1ff */
[----:B------:R1:W-:Y:S01]  /*11730*/  STS.64 [R7+0x400], R146 ;  /* 0x0004009207007388 */ /* 0x0003e20000000a00 */
[----:B---3--:R-:W-:Y:S01]  /*11740*/  IMAD R14, R18, R14, UR6 ;  /* 0x00000006120e7e24 */ /* 0x008fe2000f8e020e */
[----:B-----5:R-:W-:Y:S01]  /*11750*/  USHF.L.U32 UR5, UR5, 0x6, URZ ;  /* 0x0000000605057899 */ /* 0x020fe200080006ff */
[----:B------:R-:W-:Y:S01]  /*11760*/  @P1 FMUL.FTZ R21, R21, 0.69314718246459960938 ;  /* 0x3f31721815151820 */ /* 0x000fe20000410000 */
[----:B------:R1:W-:Y:S01]  /*11770*/  STS.64 [R5+0x20], R140 ;  /* 0x0000208c05007388 */ /* 0x0003e20000000a00 */
[----:B------:R-:W-:-:S02]  /*11780*/  IMAD R18, R16, R18, R14 ;  /* 0x0000001210127224 */ /* 0x000fc400078e020e */
[----:B------:R-:W-:Y:S01]  /*11790*/  @P0 FMUL.FTZ R13, R13, 0.69314718246459960938 ;  /* 0x3f3172180d0d0820 */ /* 0x000fe20000410000 */
[----:B------:R-:W-:Y:S01]  /*117a0*/  MOV R14, 0xff800000 ;  /* 0xff800000000e7802 */ /* 0x000fe20000000f00 */
[----:B------:R1:W-:Y:S01]  /*117b0*/  STS.64 [R5+0x420], R142 ;  /* 0x0004208e05007388 */ /* 0x0003e20000000a00 */
[----:B------:R-:W-:Y:S02]  /*117c0*/  IMAD R17, R18, R17, UR5 ;  /* 0x0000000512117e24 */ /* 0x000fe4000f8e0211 */
[----:B--2---:R-:W-:Y:S01]  /*117d0*/  @P0 FFMA.FTZ R14, R0, R19, R13 ;  /* 0x00000013000e0223 */ /* 0x004fe2000001000d */
[----:B------:R-:W-:Y:S01]  /*117e0*/  MOV R16, 0xff800000 ;  /* 0xff80000000107802 */ /* 0x000fe20000000f00 */
[----:B------:R1:W-:Y:S01]  /*117f0*/  STS.64 [R6+0x40], R136 ;  /* 0x0000408806007388 */ /* 0x0003e20000000a00 */
[----:B------:R-:W-:Y:S02]  /*11800*/  IMAD R0, R17, UR4, RZ ;  /* 0x0000000411007c24 */ /* 0x000fe4000f8e02ff */
[----:B----4-:R-:W-:Y:S01]  /*11810*/  @P1 FFMA.FTZ R16, R2, R20, R21 ;  /* 0x0000001402101223 */ /* 0x010fe20000010015 */
[----:B------:R1:W-:Y:S04]  /*11820*/  STS.64 [R6+0x440], R138 ;  /* 0x0004408a06007388 */ /* 0x0003e80000000a00 */
[----:B------:R1:W-:Y:S04]  /*11830*/  STS.64 [R8+0x60], R132 ;  /* 0x0000608408007388 */ /* 0x0003e80000000a00 */
[----:B------:R1:W-:Y:S01]  /*11840*/  STS.64 [R8+0x460], R134 ;  /* 0x0004608608007388 */ /* 0x0003e20000000a00 */
[----:B------:R-:W-:Y:S06]  /*11850*/  BAR.SYNC.DEFER_BLOCKING 0x0 ;  /* 0x0000000000007b1d */ /* 0x000fec0000010000 */
[----:B------:R1:W2:Y:S04]  /*11860*/  LDS.128 R8, [R15] ;  /* 0x000000000f087984 */ /* 0x0002a80000000c00 */
[----:B------:R1:W3:Y:S01]  /*11870*/  LDS.128 R4, [R15+0x800] ;  /* 0x000800000f047984 */ /* 0x0002e20000000c00 */
[----:B------:R-:W-:Y:S05]  /*11880*/  @P2 BRA `(.L_x_987) ;  /* 0x0000000000282947 */ /* 0x000fea0003800000 */
[----:B------:R-:W4:Y:S01]  /*11890*/  LDCU.64 UR4, c[0x0][0x428] ;  /* 0x00008500ff0477ac */ /* 0x000f220008000a00 */
[C---:B------:R-:W-:Y:S01]  /*118a0*/  VIADD R13, R12.reuse, 0x8 ;  /* 0x000000080c0d7836 */ /* 0x040fe20000000000 */
[----:B------:R-:W-:Y:S02]  /*118b0*/  IADD3 R2, P0, PT, R17, R12, RZ ;  /* 0x0000000c11027210 */ /* 0x000fe40007f1e0ff */
[-C--:B------:R-:W-:Y:S02]  /*118c0*/  ISETP.GE.AND P2, PT, R12, R210.reuse, PT ;  /* 0x000000d20c00720c */ /* 0x080fe40003f46270 */
[----:B------:R-:W-:Y:S02]  /*118d0*/  ISETP.GE.AND P1, PT, R13, R210, PT ;  /* 0x000000d20d00720c */ /* 0x000fe40003f26270 */
[----:B------:R-:W-:Y:S02]  /*118e0*/  LEA.HI.X.SX32 R17, R17, RZ, 0x1, P0 ;  /* 0x000000ff11117211 */ /* 0x000fe400000f0eff */
[----:B----4-:R-:W-:-:S04]  /*118f0*/  LEA R12, P0, R2, UR4, 0x2 ;  /* 0x00000004020c7c11 */ /* 0x010fc8000f8010ff */
[----:B------:R-:W-:-:S05]  /*11900*/  LEA.HI.X R13, R2, UR5, R17, 0x2, P0 ;  /* 0x00000005020d7c11 */ /* 0x000fca00080f1411 */
[----:B------:R4:W-:Y:S04]  /*11910*/  @!P2 STG.E desc[UR16][R12.64], R16 ;  /* 0x000000100c00a986 */ /* 0x0009e8000c101910 */
[----:B------:R4:W-:Y:S02]  /*11920*/  @!P1 STG.E desc[UR16][R12.64+0x20], R14 ;  /* 0x0000200e0c009986 */ /* 0x0009e4000c101910 */
.L_x_987:
[----:B------:R-:W-:Y:S05]  /*11930*/  BSYNC.RECONVERGENT B0 ;  /* 0x0000000000007941 */ /* 0x000fea0003800200 */
.L_x_986:
[----:B----4-:R-:W4:Y:S01]  /*11940*/  LDS.128 R16, [R15+0x1000] ;  /* 0x001000000f107984 */ /* 0x010f220000000c00 */
[----:B------:R-:W5:Y:S01]  /*11950*/  LDCU UR6, c[0x0][0x440] ;  /* 0x00008800ff0677ac */ /* 0x000f620008000800 */
[C---:B------:R-:W-:Y:S02]  /*11960*/  LOP3.LUT R2, R3.reuse, 0x1c, RZ, 0xc0, !PT ;  /* 0x0000001c03027812 */ /* 0x040fe400078ec0ff */
[----:B-1----:R-:W1:Y:S01]  /*11970*/  LDS.128 R12, [R15+0x1800] ;  /* 0x001800000f0c7984 */ /* 0x002e620000000c00 */
[----:B------:R-:W2:Y:S01]  /*11980*/  LDCU.64 UR4, c[0x0][0x3f8] ;  /* 0x00007f00ff0477ac */ /* 0x000ea20008000a00 */
[----:B------:R-:W-:-:S04]  /*11990*/  LOP3.LUT R20, R3, 0xfe0, RZ, 0xc0, !PT ;  /* 0x00000fe003147812 */ /* 0x000fc800078ec0ff */
[----:B------:R-:W-:Y:S01]  /*119a0*/  LOP3.LUT R20, R20, 0x1c, R3, 0xf8, !PT ;  /* 0x0000001c14147812 */ /* 0x000fe200078ef803 */
[----:B------:R-:W-:-:S03]  /*119b0*/  VIADD R3, R211, 0x10 ;  /* 0x00000010d3037836 */ /* 0x000fc60000000000 */
[----:B------:R-:W-:-:S04]  /*119c0*/  IADD3 R20, P1, PT, R0, R20, RZ ;  /* 0x0000001400147210 */ /* 0x000fc80007f3e0ff */
[----:B------:R-:W-:Y:S02]  /*119d0*/  LEA.HI.X.SX32 R0, R0, RZ, 0x1, P1 ;  /* 0x000000ff00007211 */ /* 0x000fe400008f0eff */
[----:B-----5:R-:W-:Y:S01]  /*119e0*/  ISETP.GE.AND P0, PT, R2, UR6, PT ;  /* 0x0000000602007c0c */ /* 0x020fe2000bf06270 */
[----:B------:R-:W-:-:S03]  /*119f0*/  VIADD R2, R211, 0x20 ;  /* 0x00000020d3027836 */ /* 0x000fc60000000000 */
[CC--:B------:R-:W-:Y:S01]  /*11a00*/  ISETP.GE.OR P4, PT, R211.reuse, R210.reuse, P0 ;  /* 0x000000d2d300720c */ /* 0x0c0fe20000786670 */
[----:B------:R-:W-:Y:S01]  /*11a10*/  VIADD R211, R211, 0x30 ;  /* 0x00000030d3d37836 */ /* 0x000fe20000000000 */
[-C--:B------:R-:W-:Y:S02]  /*11a20*/  ISETP.GE.OR P3, PT, R3, R210.reuse, P0 ;  /* 0x000000d20300720c */ /* 0x080fe40000766670 */
[-C--:B------:R-:W-:Y:S02]  /*11a30*/  ISETP.GE.OR P2, PT, R2, R210.reuse, P0 ;  /* 0x000000d20200720c */ /* 0x080fe40000746670 */
[----:B------:R-:W-:Y:S02]  /*11a40*/  ISETP.GE.OR P0, PT, R211, R210, P0 ;  /* 0x000000d2d300720c */ /* 0x000fe40000706670 */
[----:B--2---:R-:W-:-:S04]  /*11a50*/  LEA R2, P1, R20, UR4, 0x2 ;  /* 0x0000000414027c11 */ /* 0x004fc8000f8210ff */
[----:B------:R-:W-:-:S05]  /*11a60*/  LEA.HI.X R3, R20, UR5, R0, 0x2, P1 ;  /* 0x0000000514037c11 */ /* 0x000fca00088f1400 */
[----:B------:R2:W-:Y:S04]  /*11a70*/  @!P4 STG.E.128 desc[UR16][R2.64], R8 ;  /* 0x000000080200c986 */ /* 0x0005e8000c101d10 */
[----:B---3--:R2:W-:Y:S04]  /*11a80*/  @!P3 STG.E.128 desc[UR16][R2.64+0x800], R4 ;  /* 0x000800040200b986 */ /* 0x0085e8000c101d10 */
[----:B----4-:R2:W-:Y:S01]  /*11a90*/  @!P2 STG.E.128 desc[UR16][R2.64+0x1000], R16 ;  /* 0x001000100200a986 */ /* 0x0105e2000c101d10 */
[----:B-1----:R-:W-:Y:S05]  /*11aa0*/  @P0 EXIT ;  /* 0x000000000000094d */ /* 0x002fea0003800000 */
[----:B------:R-:W-:Y:S01]  /*11ab0*/  STG.E.128 desc[UR16][R2.64+0x1800], R12 ;  /* 0x0018000c02007986 */ /* 0x000fe2000c101d10 */
[----:B------:R-:W-:Y:S05]  /*11ac0*/  EXIT ;  /* 0x000000000000794d */ /* 0x000fea0003800000 */
.L_x_988:
        /* <DEDUP_REMOVED lines=11> */
.L_x_4878:


//--------------------- .text._ZN5flash24flash_fwd_splitkv_kernelI23Flash_fwd_kernel_traitsILi32ELi64ELi256ELi4ELb0ELb0EN7cutlass6half_tE19Flash_kernel_traitsILi32ELi64ELi256ELi4ES3_EELb1ELb0ELb0ELb0ELb0ELb1ELb1ELb0EEEvNS_16Flash_fwd_paramsE --------------------------
	.section	.text._ZN5flash24flash_fwd_splitkv_kernelI23Flash_fwd_kernel_traitsILi32ELi64ELi256ELi4ELb0ELb0EN7cutlass6half_tE19Flash_kernel_traitsILi32ELi64ELi256ELi4ES3_EELb1ELb0ELb0ELb0ELb0ELb1ELb1ELb0EEEvNS_16Flash_fwd_paramsE,"ax",@progbits
	.align	128
        .global         _ZN5flash24flash_fwd_splitkv_kernelI23Flash_fwd_kernel_traitsILi32ELi64ELi256ELi4ELb0ELb0EN7cutlass6half_tE19Flash_kernel_traitsILi32ELi64ELi256ELi4ES3_EELb1ELb0ELb0ELb0ELb0ELb1ELb1ELb0EEEvNS_16Flash_fwd_paramsE
        .type           _ZN5flash24flash_fwd_splitkv_kernelI23Flash_fwd_kernel_traitsILi32ELi64ELi256ELi4ELb0ELb0EN7cutlass6half_tE19Flash_kernel_traitsILi32ELi64ELi256ELi4ES3_EELb1ELb0ELb0ELb0ELb0ELb1ELb1ELb0EEEvNS_16Flash_fwd_paramsE,@function
        .size           _ZN5flash24flash_fwd_splitkv_kernelI23Flash_fwd_kernel_traitsILi32ELi64ELi256ELi4ELb0ELb0EN7cutlass6half_tE19Flash_kernel_traitsILi32ELi64ELi256ELi4ES3_EELb1ELb0ELb0ELb0ELb0ELb1ELb1ELb0EEEvNS_16Flash_fwd_paramsE,(.L_x_4879 - _ZN5flash24flash_fwd_splitkv_kernelI23Flash_fwd_kernel_traitsILi32ELi64ELi256ELi4ELb0ELb0EN7cutlass6half_tE19Flash_kernel_traitsILi32ELi64ELi256ELi4ES3_EELb1ELb0ELb0ELb0ELb0ELb1ELb1ELb0EEEvNS_16Flash_fwd_paramsE)
        .other          _ZN5flash24flash_fwd_splitkv_kernelI23Flash_fwd_kernel_traitsILi32ELi64ELi256ELi4ELb0ELb0EN7cutlass6half_tE19Flash_kernel_traitsILi32ELi64ELi256ELi4ES3_EELb1ELb0ELb0ELb0ELb0ELb1ELb1ELb0EEEvNS_16Flash_fwd_paramsE,@"STO_CUDA_ENTRY STV_DEFAULT"
_ZN5flash24flash_fwd_splitkv_kernelI23Flash_fwd_kernel_traitsILi32ELi64ELi256ELi4ELb0ELb0EN7cutlass6half_tE19Flash_kernel_traitsILi32ELi64ELi256ELi4ES3_EELb1ELb0ELb0ELb0ELb0ELb1ELb1ELb0EEEvNS_16Flash_fwd_paramsE:
.text._ZN5flash24flash_fwd_splitkv_kernelI23Flash_fwd_kernel_traitsILi32ELi64ELi256ELi4ELb0ELb0EN7cutlass6half_tE19Flash_kernel_traitsILi32ELi64ELi256ELi4ES3_EELb1ELb0ELb0ELb0ELb0ELb1ELb1ELb0EEEvNS_16Flash_fwd_paramsE:
[----:B------:R-:W-:Y:S08]  /*0000*/  LDC R1, c[0x0][0x37c] ;  /* 0x0000df00ff017b82 */ /* 0x000ff00000000800 */
[----:B------:R-:W1:Y:S01]  /*0010*/  LDC R17, c[0x0][0x3e0] ;  /* 0x0000f800ff117b82 */ /* 0x000e620000000800 */
[----:B------:R-:W2:Y:S01]  /*0020*/  S2R R16, SR_CTAID.Z ;  /* 0x0000000000107919 */ /* 0x000ea20000002700 */
[----:B------:R-:W3:Y:S01]  /*0030*/  LDCU.64 UR16, c[0x0][0x358] ;  /* 0x00006b00ff1077ac */ /* 0x000ee20008000a00 */
[----:B------:R-:W-:Y:S01]  /*0040*/  IMAD.MOV.U32 R19, RZ, RZ, -0x1 ;  /* 0xffffffffff137424 */ /* 0x000fe200078e00ff */
[----:B------:R-:W4:Y:S04]  /*0050*/  LDCU.64 UR4, c[0x0][0x470] ;  /* 0x00008e00ff0477ac */ /* 0x000f280008000a00 */
        /* <DEDUP_REMOVED lines=9> */
[----:B------:R-:W-:-:S06]  /*00f0*/  IMAD.HI.U32 R2, R3, R0, R2 ;  /* 0x0000000003027227 */ /* 0x000fcc00078e0002 */
[----:B--2---:R-:W-:Y:S02]  /*0100*/  IMAD.HI.U32 R227, R2, R16, RZ ;  /* 0x0000001002e37227 */ /* 0x004fe400078e00ff */
[----:B------:R-:W1:Y:S02]  /*0110*/  LDC.64 R2, c[0x0][0x460] ;  /* 0x00011800ff027b82 */ /* 0x000e640000000a00 */
[----:B------:R-:W-:-:S04]  /*0120*/  IMAD.MOV R0, RZ, RZ, -R227 ;  /* 0x000000ffff007224 */ /* 0x000fc800078e0ae3 */
[----:B------:R-:W-:-:S05]  /*0130*/  IMAD R0, R17, R0, R16 ;  /* 0x0000000011007224 */ /* 0x000fca00078e0210 */
[----:B------:R-:W-:-:S13]  /*0140*/  ISETP.GE.U32.AND P0, PT, R0, R17, PT ;  /* 0x000000110000720c */ /* 0x000fda0003f06070 */
[----:B------:R-:W-:Y:S01]  /*0150*/  @P0 IMAD.IADD R0, R0, 0x1, -R17 ;  /* 0x0000000100000824 */ /* 0x000fe200078e0a11 */
[C---:B-1----:R-:W-:Y:S01]  /*0160*/  ISETP.NE.U32.AND P4, PT, R2.reuse, RZ, PT ;  /* 0x000000ff0200720c */ /* 0x042fe20003f85070 */
[----:B------:R-:W-:Y:S01]  /*0170*/  @P0 VIADD R227, R227, 0x1 ;  /* 0x00000001e3e30836 */ /* 0x000fe20000000000 */
[----:B------:R-:W-:Y:S02]  /*0180*/  ISETP.NE.U32.AND P0, PT, R2, RZ, PT ;  /* 0x000000ff0200720c */ /* 0x000fe40003f05070 */
[----:B------:R-:W-:Y:S02]  /*0190*/  ISETP.GE.U32.AND P2, PT, R0, R17, PT ;  /* 0x000000110000720c */ /* 0x000fe40003f46070 */
[C---:B------:R-:W-:Y:S02]  /*01a0*/  ISETP.NE.AND.EX P0, PT, R3.reuse, RZ, PT, P0 ;  /* 0x000000ff0300720c */ /* 0x040fe40003f05300 */
[----:B------:R-:W-:-:S09]  /*01b0*/  ISETP.NE.AND.EX P4, PT, R3, RZ, PT, P4 ;  /* 0x000000ff0300720c */ /* 0x000fd20003f85340 */
[----:B------:R-:W-:Y:S01]  /*01c0*/  @P2 VIADD R227, R227, 0x1 ;  /* 0x00000001e3e32836 */ /* 0x000fe20000000000 */
[----:B------:R-:W-:-:S05]  /*01d0*/  @!P1 LOP3.LUT R227, RZ, R17, RZ, 0x33, !PT ;  /* 0x00000011ffe39212 */ /* 0x000fca00078e33ff */
[----:B---3--:R-:W-:-:S05]  /*01e0*/  IMAD.WIDE.U32 R2, R227, 0x4, R4 ;  /* 0x00000004e3027825 */ /* 0x008fca00078e0004 */
[----:B------:R-:W5:Y:S04]  /*01f0*/  @P0 LDG.E R19, desc[UR16][R2.64] ;  /* 0x0000001002130981 */ /* 0x000f68000c1e1900 */
[----:B------:R1:W5:Y:S01]  /*0200*/  @P4 LDG.E R6, desc[UR16][R2.64+0x4] ;  /* 0x0000041002064981 */ /* 0x000362000c1e1900 */
[----:B------:R-:W2:Y:S01]  /*0210*/  LDCU.U8 UR6, c[0x0][0x532] ;  /* 0x0000a640ff0677ac */ /* 0x000ea20008000000 */
[----:B------:R-:W-:Y:S01]  /*0220*/  IMAD.SHL.U32 R12, R227, 0x4, RZ ;  /* 0x00000004e30c7824 */ /* 0x000fe200078e00ff */
[----:B------:R-:W-:Y:S01]  /*0230*/  SHF.R.U32.HI R13, RZ, 0x1e, R227 ;  /* 0x0000001eff0d7819 */ /* 0x000fe200000116e3 */
[----:B------:R-:W-:Y:S01]  /*0240*/  IMAD.MOV.U32 R14, RZ, RZ, -0x1 ;  /* 0xffffffffff0e7424 */ /* 0x000fe200078e00ff */
[----:B----4-:R-:W-:-:S04]  /*0250*/  ISETP.NE.U32.AND P3, PT, RZ, UR4, PT ;  /* 0x00000004ff007c0c */ /* 0x010fc8000bf65070 */
[----:B------:R-:W-:Y:S02]  /*0260*/  ISETP.NE.AND.EX P3, PT, RZ, UR5, PT, P3 ;  /* 0x00000005ff007c0c */ /* 0x000fe4000bf65330 */
[----:B--2---:R-:W-:-:S11]  /*0270*/  ISETP.NE.AND P5, PT, RZ, UR6, PT ;  /* 0x00000006ff007c0c */ /* 0x004fd6000bfa5270 */
[----:B------:R-:W-:Y:S01]  /*0280*/  @P3 IADD3 R4, P0, PT, R12, UR4, RZ ;  /* 0x000000040c043c10 */ /* 0x000fe2000ff1e0ff */
[----:B-1----:R-:W1:Y:S03]  /*0290*/  LDC.64 R2, c[0x0][0x468] ;  /* 0x00011a00ff027b82 */ /* 0x002e660000000a00 */
[----:B------:R-:W-:Y:S02]  /*02a0*/  @P3 IADD3.X R5, PT, PT, R13, UR5, RZ, P0, !PT ;  /* 0x000000050d053c10 */ /* 0x000fe400087fe4ff */
[C---:B-1----:R-:W-:Y:S02]  /*02b0*/  ISETP.EQ.U32.AND P6, PT, R2.reuse, RZ, PT ;  /* 0x000000ff0200720c */ /* 0x042fe40003fc2070 */
[----:B------:R-:W-:Y:S02]  /*02c0*/  ISETP.NE.U32.AND P2, PT, R2, RZ, PT ;  /* 0x000000ff0200720c */ /* 0x000fe40003f45070 */
[----:B------:R-:W-:-:S02]  /*02d0*/  ISETP.EQ.OR.EX P6, PT, R3, RZ, !P5, P6 ;  /* 0x000000ff0300720c */ /* 0x000fc40006fc2760 */
[----:B------:R-:W-:Y:S02]  /*02e0*/  IADD3 R2, P1, PT, R12, R2, RZ ;  /* 0x000000020c027210 */ /* 0x000fe40007f3e0ff */
[----:B------:R-:W-:-:S03]  /*02f0*/  ISETP.NE.AND.EX P2, PT, R3, RZ, PT, P2 ;  /* 0x000000ff0300720c */ /* 0x000fc60003f45320 */
[----:B------:R-:W-:-:S06]  /*0300*/  IMAD.X R3, R13, 0x1, R3, P1 ;  /* 0x000000010d037824 */ /* 0x000fcc00008e0603 */
[----:B------:R1:W5:Y:S04]  /*0310*/  @!P6 LDG.E R14, desc[UR16][R2.64] ;  /* 0x00000010020ee981 */ /* 0x000368000c1e1900 */
[----:B------:R-:W2:Y:S01]  /*0320*/  @!P2 LDC R9, c[0x0][0x438] ;  /* 0x00010e00ff09ab82 */ /* 0x000ea20000000800 */
[----:B------:R-:W-:Y:S05]  /*0330*/  @!P2 BRA `(.L_x_989) ;  /* 0x00000000000ca947 */ /* 0x000fea0003800000 */
[----:B------:R-:W2:Y:S02]  /*0340*/  @P5 LDG.E R0, desc[UR16][R2.64+0x4] ;  /* 0x0000041002005981 */ /* 0x000ea4000c1e1900 */
[----:B--2--5:R-:W-:-:S06]  /*0350*/  @P5 IADD3 R9, PT, PT, R0, -R14, RZ ;  /* 0x8000000e00095210 */ /* 0x024fcc0007ffe0ff */
[----:B------:R3:W5:Y:S02]  /*0360*/  @!P5 LDG.E R9, desc[UR16][R2.64] ;  /* 0x000000100209d981 */ /* 0x000764000c1e1900 */
.L_x_989:
[----:B------:R-:W4:Y:S01]  /*0370*/  LDCU.64 UR4, c[0x0][0x478] ;  /* 0x00008f00ff0477ac */ /* 0x000f220008000a00 */
[----:B------:R-:W-:-:S06]  /*0380*/  IMAD.MOV.U32 R8, RZ, RZ, RZ ;  /* 0x000000ffff087224 */ /* 0x000fcc00078e00ff */
[----:B------:R1:W5:Y:S01]  /*0390*/  @P3 LDG.E R8, desc[UR16][R4.64] ;  /* 0x0000001004083981 */ /* 0x000362000c1e1900 */
[----:B----4-:R-:W-:-:S04]  /*03a0*/  ISETP.NE.U32.AND P0, PT, RZ, UR4, PT ;  /* 0x00000004ff007c0c */ /* 0x010fc8000bf05070 */
[----:B------:R-:W-:-:S13]  /*03b0*/  ISETP.NE.AND.EX P0, PT, RZ, UR5, PT, P0 ;  /* 0x00000005ff007c0c */ /* 0x000fda000bf05300 */
[----:B-1-3--:R-:W-:-:S04]  /*03c0*/  @P0 IADD3 R2, P1, PT, R12, UR4, RZ ;  /* 0x000000040c020c10 */ /* 0x00afc8000ff3e0ff */
[----:B------:R-:W-:-:S05]  /*03d0*/  @P0 IADD3.X R3, PT, PT, R13, UR5, RZ, P1, !PT ;  /* 0x000000050d030c10 */ /* 0x000fca0008ffe4ff */
[----:B------:R1:W5:Y:S01]  /*03e0*/  @P0 LDG.E R15, desc[UR16][R2.64] ;  /* 0x00000010020f0981 */ /* 0x000362000c1e1900 */
[----:B------:R-:W3:Y:S01]  /*03f0*/  S2R R22, SR_CTAID.X ;  /* 0x0000000000167919 */ /* 0x000ee20000002500 */
[----:B------:R-:W4:Y:S01]  /*0400*/  @!P4 LDC R20, c[0x0][0x434] ;  /* 0x00010d00ff14cb82 */ /* 0x000f220000000800 */
[----:B-----5:R-:W-:Y:S02]  /*0410*/  @P4 IMAD.IADD R20, R6, 0x1, -R19 ;  /* 0x0000000106144824 */ /* 0x020fe400078e0a13 */
[----:B---3--:R-:W-:-:S05]  /*0420*/  IMAD.SHL.U32 R21, R22, 0x40, RZ ;  /* 0x0000004016157824 */ /* 0x008fca00078e00ff */
[----:B----4-:R-:W-:-:S13]  /*0430*/  ISETP.GT.AND P1, PT, R20, R21, PT ;  /* 0x000000151400720c */ /* 0x010fda0003f24270 */
[----:B-1----:R-:W-:Y:S05]  /*0440*/  @!P1 EXIT ;  /* 0x000000000000994d */ /* 0x002fea0003800000 */
[----:B------:R-:W1:Y:S01]  /*0450*/  LDC R6, c[0x0][0x374] ;  /* 0x0000dd00ff067b82 */ /* 0x000e620000000800 */
[----:B------:R-:W3:Y:S01]  /*0460*/  LDCU UR14, c[0x0][0x508] ;  /* 0x0000a100ff0e77ac */ /* 0x000ee20008000800 */
[----:B------:R-:W-:Y:S01]  /*0470*/  @P0 IMAD.IADD R48, R15, 0x1, -R8 ;  /* 0x000000010f300824 */ /* 0x000fe200078e0a08 */
[----:B------:R-:W4:Y:S01]  /*0480*/  S2R R165, SR_TID.X ;  /* 0x0000000000a57919 */ /* 0x000f220000002100 */
[-C--:B-1----:R-:W-:Y:S02]  /*0490*/  IABS R0, R6.reuse ;  /* 0x0000000600007213 */ /* 0x082fe40000000000 */
[----:B------:R-:W-:-:S03]  /*04a0*/  IABS R10, R6 ;  /* 0x00000006000a7213 */ /* 0x000fc60000000000 */
[----:B------:R-:W-:Y:S02]  /*04b0*/  IMAD.MOV.U32 R4, RZ, RZ, R0 ;  /* 0x000000ffff047224 */ /* 0x000fe400078e0000 */
[----:B------:R-:W1:Y:S02]  /*04c0*/  LDC R0, c[0x0][0x438] ;  /* 0x00010e00ff007b82 */ /* 0x000e640000000800 */
[----:B------:R-:W5:Y:S08]  /*04d0*/  I2F.RP R2, R4 ;  /* 0x0000000400027306 */ /* 0x000f700000209400 */
[----:B-----5:R-:W5:Y:S01]  /*04e0*/  MUFU.RCP R2, R2 ;  /* 0x0000000200027308 */ /* 0x020f620000001000 */
[----:B-1----:R-:W-:-:S02]  /*04f0*/  VIADD R0, R0, 0xff ;  /* 0x000000ff00007836 */ /* 0x002fc40000000000 */
[----:B-----5:R-:W-:-:S05]  /*0500*/  VIADD R2, R2, 0xffffffe ;  /* 0x0ffffffe02027836 */ /* 0x020fca0000000000 */
[----:B------:R1:W5:Y:S02]  /*0510*/  F2I.FTZ.U32.TRUNC.NTZ R3, R2 ;  /* 0x0000000200037305 */ /* 0x000364000021f000 */
[----:B-1----:R-:W-:-:S04]  /*0520*/  SHF.R.S32.HI R2, RZ, 0x1f, R0 ;  /* 0x0000001fff027819 */ /* 0x002fc80000011400 */
[----:B------:R-:W-:Y:S01]  /*0530*/  LEA.HI R0, R2, R0, RZ, 0x8 ;  /* 0x0000000002007211 */ /* 0x000fe200078f40ff */
[----:B-----5:R-:W-:-:S03]  /*0540*/  IMAD.MOV R2, RZ, RZ, -R3 ;  /* 0x000000ffff027224 */ /* 0x020fc600078e0a03 */
[----:B------:R-:W-:-:S05]  /*0550*/  LEA.HI.SX32 R0, R0, R6, 0x18 ;  /* 0x0000000600007211 */ /* 0x000fca00078fc2ff */
[----:B------:R-:W-:Y:S02]  /*0560*/  VIADD R7, R0, 0xffffffff ;  /* 0xffffffff00077836 */ /* 0x000fe40000000000 */
[----:B------:R-:W-:Y:S02]  /*0570*/  IMAD R0, R2, R4, RZ ;  /* 0x0000000402007224 */ /* 0x000fe400078e02ff */
[----:B------:R-:W-:Y:S01]  /*0580*/  IMAD.MOV.U32 R2, RZ, RZ, RZ ;  /* 0x000000ffff027224 */ /* 0x000fe200078e00ff */
[----:B------:R-:W-:-:S03]  /*0590*/  IABS R11, R7 ;  /* 0x00000007000b7213 */ /* 0x000fc60000000000 */
[----:B------:R-:W-:-:S04]  /*05a0*/  IMAD.HI.U32 R5, R3, R0, R2 ;  /* 0x0000000003057227 */ /* 0x000fc800078e0002 */
[----:B------:R-:W-:Y:S02]  /*05b0*/  IMAD.MOV R0, RZ, RZ, -R10 ;  /* 0x000000ffff007224 */ /* 0x000fe400078e0a0a */
[----:B------:R-:W-:Y:S02]  /*05c0*/  IMAD.MOV.U32 R2, RZ, RZ, R11 ;  /* 0x000000ffff027224 */ /* 0x000fe400078e000b */
[----:B------:R-:W1:Y:S01]  /*05d0*/  @!P0 LDC.64 R10, c[0x0][0x488] ;  /* 0x00012200ff0a8b82 */ /* 0x000e620000000a00 */
[----:B------:R-:W-:Y:S02]  /*05e0*/  IMAD.MOV.U32 R3, RZ, RZ, R0 ;  /* 0x000000ffff037224 */ /* 0x000fe400078e0000 */
[----:B------:R-:W-:-:S04]  /*05f0*/  IMAD.HI.U32 R0, R5, R2, RZ ;  /* 0x0000000205007227 */ /* 0x000fc800078e00ff */
[----:B------:R-:W-:Y:S02]  /*0600*/  IMAD R2, R0, R3, R2 ;  /* 0x0000000300027224 */ /* 0x000fe400078e0202 */
[----:B------:R-:W5:Y:S03]  /*0610*/  @!P0 LDC R3, c[0x0][0x43c] ;  /* 0x00010f00ff038b82 */ /* 0x000f660000000800 */
[----:B------:R-:W-:Y:S02]  /*0620*/  ISETP.GT.U32.AND P2, PT, R4, R2, PT ;  /* 0x000000020400720c */ /* 0x000fe40003f44070 */
[----:B-1----:R-:W-:-:S11]  /*0630*/  @!P0 ISETP.NE.U32.AND P3, PT, R10, RZ, PT ;  /* 0x000000ff0a00820c */ /* 0x002fd60003f65070 */
[----:B------:R-:W-:Y:S01]  /*0640*/  @!P2 IMAD.IADD R2, R2, 0x1, -R4 ;  /* 0x000000010202a824 */ /* 0x000fe200078e0a04 */
[----:B------:R-:W1:Y:S01]  /*0650*/  S2R R10, SR_CTAID.Y ;  /* 0x00000000000a7919 */ /* 0x000e620000002600 */
[----:B------:R-:W-:Y:S01]  /*0660*/  @!P2 VIADD R0, R0, 0x1 ;  /* 0x000000010000a836 */ /* 0x000fe20000000000 */
[----:B------:R-:W-:Y:S02]  /*0670*/  @!P0 ISETP.NE.AND.EX P3, PT, R11, RZ, PT, P3 ;  /* 0x000000ff0b00820c */ /* 0x000fe40003f65330 */
[----:B------:R-:W-:Y:S02]  /*0680*/  ISETP.GE.U32.AND P4, PT, R2, R4, PT ;  /* 0x000000040200720c */ /* 0x000fe40003f86070 */
[----:B------:R-:W-:Y:S02]  /*0690*/  LOP3.LUT R2, R7, R6, RZ, 0x3c, !PT ;  /* 0x0000000607027212 */ /* 0x000fe400078e3cff */
[----:B------:R-:W-:Y:S02]  /*06a0*/  ISETP.NE.AND P2, PT, R6, RZ, PT ;  /* 0x000000ff0600720c */ /* 0x000fe40003f45270 */
[----:B------:R-:W-:-:S02]  /*06b0*/  ISETP.GE.AND P1, PT, R2, RZ, PT ;  /* 0x000000ff0200720c */ /* 0x000fc40003f26270 */
[----:B-----5:R-:W-:Y:S01]  /*06c0*/  @!P0 SEL R2, R3, RZ, P3 ;  /* 0x000000ff03028207 */ /* 0x020fe20001800000 */
[----:B------:R-:W-:-:S03]  /*06d0*/  VIADD R3, R22, 0x1 ;  /* 0x0000000116037836 */ /* 0x000fc60000000000 */
[----:B--2---:R-:W-:Y:S01]  /*06e0*/  @!P0 IADD3 R48, PT, PT, R2, R9, -R8 ;  /* 0x0000000902308210 */ /* 0x004fe20007ffe808 */
[----:B------:R-:W-:Y:S02]  /*06f0*/  IMAD R2, R3, 0x40, -R20 ;  /* 0x0000004003027824 */ /* 0x000fe400078e0a14 */
[----:B------:R-:W-:Y:S02]  /*0700*/  @P4 VIADD R0, R0, 0x1 ;  /* 0x0000000100004836 */ /* 0x000fe40000000000 */
[----:B------:R-:W-:Y:S02]  /*0710*/  VIADD R3, R48, 0xff ;  /* 0x000000ff30037836 */ /* 0x000fe40000000000 */
[----:B------:R-:W-:Y:S01]  /*0720*/  @!P1 IMAD.MOV R0, RZ, RZ, -R0 ;  /* 0x000000ffff009224 */ /* 0x000fe200078e0a00 */
[----:B------:R-:W-:Y:S02]  /*0730*/  @!P2 LOP3.LUT R0, RZ, R6, RZ, 0x33, !PT ;  /* 0x00000006ff00a212 */ /* 0x000fe400078e33ff */
[----:B---3--:R-:W-:-:S02]  /*0740*/  IADD3 R2, PT, PT, R3, UR14, R2 ;  /* 0x0000000e03027c10 */ /* 0x008fc4000fffe002 */
[----:B------:R-:W-:Y:S02]  /*0750*/  SHF.R.S32.HI R5, RZ, 0x1f, R3 ;  /* 0x0000001fff057819 */ /* 0x000fe40000011403 */
[----:B------:R-:W-:Y:S02]  /*0760*/  SHF.R.S32.HI R4, RZ, 0x1f, R2 ;  /* 0x0000001fff047819 */ /* 0x000fe40000011402 */
[----:B------:R-:W-:Y:S01]  /*0770*/  LEA.HI R3, R5, R3, RZ, 0x8 ;  /* 0x0000000305037211 */ /* 0x000fe200078f40ff */
[----:B-1----:R-:W-:Y:S01]  /*0780*/  IMAD R225, R0, R10, RZ ;  /* 0x0000000a00e17224 */ /* 0x002fe200078e02ff */
[----:B------:R-:W-:Y:S02]  /*0790*/  LEA.HI R2, R4, R2, RZ, 0x8 ;  /* 0x0000000204027211 */ /* 0x000fe400078f40ff */
[----:B------:R-:W-:Y:S02]  /*07a0*/  SHF.R.S32.HI R3, RZ, 0x8, R3 ;  /* 0x00000008ff037819 */ /* 0x000fe40000011403 */
[----:B------:R-:W-:-:S02]  /*07b0*/  SHF.R.S32.HI R2, RZ, 0x8, R2 ;  /* 0x00000008ff027819 */ /* 0x000fc40000011402 */
[----:B------:R-:W-:-:S04]  /*07c0*/  VIADDMNMX R0, R225, R0, R3, PT ;  /* 0x00000000e1007246 */ /* 0x000fc80003800103 */
[----:B------:R-:W-:Y:S01]  /*07d0*/  VIMNMX R246, PT, PT, R0, R2, PT ;  /* 0x0000000200f67248 */ /* 0x000fe20003fe0100 */
[----:B------:R-:W-:-:S03]  /*07e0*/  IMAD.MOV R0, RZ, RZ, -R227 ;  /* 0x000000ffff007224 */ /* 0x000fc600078e0ae3 */
[----:B------:R-:W-:Y:S01]  /*07f0*/  ISETP.GE.AND P0, PT, R225, R246, PT ;  /* 0x000000f6e100720c */ /* 0x000fe20003f06270 */
[----:B------:R-:W-:-:S12]  /*0800*/  IMAD R16, R17, R0, R16 ;  /* 0x0000000011107224 */ /* 0x000fd800078e0210 */
[----:B----4-:R-:W-:Y:S05]  /*0810*/  @!P0 BRA `(.L_x_990) ;  /* 0x0000000000c48947 */ /* 0x010fea0003800000 */
[----:B------:R-:W1:Y:S01]  /*0820*/  LDC.64 R2, c[0x0][0x430] ;  /* 0x00010c00ff027b82 */ /* 0x000e620000000a00 */
[----:B------:R-:W2:Y:S01]  /*0830*/  LDCU UR5, c[0x0][0x44c] ;  /* 0x00008980ff0577ac */ /* 0x000ea20008000800 */
[----:B------:R-:W-:Y:S01]  /*0840*/  IMAD.IADD R6, R20, 0x1, -R21 ;  /* 0x0000000114067824 */ /* 0x000fe200078e0a15 */
[----:B------:R-:W3:Y:S01]  /*0850*/  LDCU UR4, c[0x0][0x440] ;  /* 0x00008800ff0477ac */ /* 0x000ee20008000800 */
[----:B------:R-:W4:Y:S01]  /*0860*/  LDCU.64 UR6, c[0x0][0x3f8] ;  /* 0x00007f00ff0677ac */ /* 0x000f220008000a00 */
[----:B-1----:R-:W-:Y:S02]  /*0870*/  IMAD R0, R10, R2, R227 ;  /* 0x000000020a007224 */ /* 0x002fe400078e02e3 */
[----:B------:R-:W-:Y:S01]  /*0880*/  IMAD.SHL.U32 R2, R165, 0x4, RZ ;  /* 0x00000004a5027824 */ /* 0x000fe200078e00ff */
[----:B------:R-:W-:Y:S01]  /*0890*/  SHF.R.U32.HI R165, RZ, 0x3, R165 ;  /* 0x00000003ffa57819 */ /* 0x000fe200000116a5 */
[----:B------:R-:W-:-:S03]  /*08a0*/  IMAD R0, R0, R17, R16 ;  /* 0x0000001100007224 */ /* 0x000fc600078e0210 */
[----:B------:R-:W-:Y:S01]  /*08b0*/  LOP3.LUT R5, R2, 0x1c, RZ, 0xc0, !PT ;  /* 0x0000001c02057812 */ /* 0x000fe200078ec0ff */
[----:B------:R-:W-:Y:S01]  /*08c0*/  IMAD R3, R0, R3, R21 ;  /* 0x0000000300037224 */ /* 0x000fe200078e0215 */
[----:B------:R-:W-:Y:S01]  /*08d0*/  LOP3.LUT R2, R2, 0xffc, RZ, 0xc0, !PT ;  /* 0x00000ffc02027812 */ /* 0x000fe200078ec0ff */
[----:B------:R-:W-:Y:S01]  /*08e0*/  VIADD R8, R165, 0x10 ;  /* 0x00000010a5087836 */ /* 0x000fe20000000000 */
[----:B---3--:R-:W-:Y:S01]  /*08f0*/  ISETP.GE.AND P5, PT, R5, UR4, PT ;  /* 0x0000000405007c0c */ /* 0x008fe2000bfa6270 */
[----:B--2---:R-:W-:Y:S01]  /*0900*/  IMAD R0, R3, UR5, RZ ;  /* 0x0000000503007c24 */ /* 0x004fe2000f8e02ff */
[----:B------:R-:W1:Y:S01]  /*0910*/  LDCU.64 UR4, c[0x0][0x428] ;  /* 0x00008500ff0477ac */ /* 0x000e620008000a00 */
[----:B------:R-:W-:Y:S01]  /*0920*/  ISETP.NE.AND P4, PT, R5, RZ, PT ;  /* 0x000000ff0500720c */ /* 0x000fe20003f85270 */
[C---:B------:R-:W-:Y:S01]  /*0930*/  VIADD R7, R165.reuse, 0x20 ;  /* 0x00000020a5077836 */ /* 0x040fe20000000000 */
[C---:B------:R-:W-:Y:S01]  /*0940*/  ISETP.GE.OR P3, PT, R165.reuse, R6, P5 ;  /* 0x00000006a500720c */ /* 0x040fe20002f66670 */
[----:B------:R-:W-:Y:S01]  /*0950*/  VIADD R9, R165, 0x30 ;  /* 0x00000030a5097836 */ /* 0x000fe20000000000 */
[----:B------:R-:W-:-:S02]  /*0960*/  IADD3 R2, P1, PT, R0, R2, RZ ;  /* 0x0000000200027210 */ /* 0x000fc40007f3e0ff */
[-C--:B------:R-:W-:Y:S02]  /*0970*/  ISETP.GE.OR P0, PT, R8, R6.reuse, P5 ;  /* 0x000000060800720c */ /* 0x080fe40002f06670 */
[----:B------:R-:W-:Y:S02]  /*0980*/  LEA.HI.X.SX32 R0, R0, RZ, 0x1, P1 ;  /* 0x000000ff00007211 */ /* 0x000fe400008f0eff */
[----:B----4-:R-:W-:Y:S02]  /*0990*/  LEA R4, P1, R2, UR6, 0x2 ;  /* 0x0000000602047c11 */ /* 0x010fe4000f8210ff */
[-C--:B------:R-:W-:Y:S02]  /*09a0*/  ISETP.GE.OR P2, PT, R8, R6.reuse, P4 ;  /* 0x000000060800720c */ /* 0x080fe40002746670 */
[----:B------:R-:W-:Y:S02]  /*09b0*/  LEA.HI.X R5, R2, UR7, R0, 0x2, P1 ;  /* 0x0000000702057c11 */ /* 0x000fe400088f1400 */
[----:B------:R-:W-:-:S02]  /*09c0*/  ISETP.GE.OR P1, PT, R7, R6, P4 ;  /* 0x000000060700720c */ /* 0x000fc40002726670 */
[-C--:B------:R-:W-:Y:S01]  /*09d0*/  ISETP.GE.OR P6, PT, R7, R6.reuse, P5 ;  /* 0x000000060700720c */ /* 0x080fe20002fc6670 */
[----:B------:R2:W-:Y:S01]  /*09e0*/  @!P3 STG.E.128 desc[UR16][R4.64], RZ ;  /* 0x000000ff0400b986 */ /* 0x0005e2000c101d10 */
[-C--:B------:R-:W-:Y:S02]  /*09f0*/  ISETP.GE.OR P3, PT, R165, R6.reuse, P4 ;  /* 0x00000006a500720c */ /* 0x080fe40002766670 */
[-C--:B------:R-:W-:Y:S01]  /*0a00*/  ISETP.GE.OR P5, PT, R9, R6.reuse, P5 ;  /* 0x000000060900720c */ /* 0x080fe20002fa6670 */
[----:B------:R2:W-:Y:S01]  /*0a10*/  @!P0 STG.E.128 desc[UR16][R4.64+0x800], RZ ;  /* 0x000800ff04008986 */ /* 0x0005e2000c101d10 */
[----:B------:R-:W-:Y:S01]  /*0a20*/  IADD3 R0, P0, PT, R3, R165, RZ ;  /* 0x000000a503007210 */ /* 0x000fe20007f1e0ff */
[----:B------:R-:W-:Y:S01]  /*0a30*/  @!P2 IMAD.MOV.U32 R7, RZ, RZ, -0x800000 ;  /* 0xff800000ff07a424 */ /* 0x000fe200078e00ff */
[----:B------:R-:W-:Y:S02]  /*0a40*/  ISETP.GE.OR P4, PT, R9, R6, P4 ;  /* 0x000000060900720c */ /* 0x000fe40002786670 */
[----:B------:R-:W-:-:S02]  /*0a50*/  LEA.HI.X.SX32 R3, R3, RZ, 0x1, P0 ;  /* 0x000000ff03037211 */ /* 0x000fc400000f0eff */
[C---:B-1----:R-:W-:Y:S01]  /*0a60*/  LEA R2, P0, R0.reuse, UR4, 0x2 ;  /* 0x0000000400027c11 */ /* 0x042fe2000f8010ff */
[----:B------:R2:W-:Y:S02]  /*0a70*/  @!P6 STG.E.128 desc[UR16][R4.64+0x1000], RZ ;  /* 0x001000ff0400e986 */ /* 0x0005e4000c101d10 */
        /* <DEDUP_REMOVED lines=8> */
[----:B--2---:R-:W-:-:S05]  /*0b00*/  MOV R0, 0xff800000 ;  /* 0xff80000000007802 */ /* 0x004fca0000000f00 */
[----:B------:R-:W-:Y:S01]  /*0b10*/  STG.E desc[UR16][R2.64+0xc0], R0 ;  /* 0x0000c00002007986 */ /* 0x000fe2000c101910 */
[----:B------:R-:W-:Y:S05]  /*0b20*/  EXIT ;  /* 0x000000000000794d */ /* 0x000fea0003800000 */
.L_x_990:
        /* <DEDUP_REMOVED lines=9> */
.L_x_991:
[----:B------:R-:W-:-:S04]  /*0bc0*/  UISETP.NE.U32.AND UP1, UPT, UR8, URZ, UPT ;  /* 0x000000ff0800728c */ /* 0x000fc8000bf25070 */
[----:B------:R-:W-:-:S09]  /*0bd0*/  UISETP.NE.AND.EX UP1, UPT, UR9, URZ, UPT, UP1 ;  /* 0x000000ff0900728c */ /* 0x000fd2000bf25310 */
[----:B------:R-:W-:Y:S05]  /*0be0*/  BRA.U !UP1, `(.L_x_992) ;  /* 0x0000000509987547 */ /* 0x000fea000b800000 */
[----:B------:R-:W2:Y:S01]  /*0bf0*/  LDC R10, c[0x0][0x4f0] ;  /* 0x00013c00ff0a7b82 */ /* 0x000ea20000000800 */
[----:B------:R-:W-:Y:S01]  /*0c00*/  LEA R8, R246, 0xffffff00, 0x8 ;  /* 0xffffff00f6087811 */ /* 0x000fe200078e40ff */
[----:B------:R-:W3:Y:S03]  /*0c10*/  LDCU.64 UR4, c[0x0][0x4e8] ;  /* 0x00009d00ff0477ac */ /* 0x000ee60008000a00 */
[----:B-----5:R-:W-:Y:S01]  /*0c20*/  IABS R4, R8 ;  /* 0x0000000800047213 */ /* 0x020fe20000000000 */
[----:B------:R-:W4:Y:S02]  /*0c30*/  LDCU.64 UR6, c[0x0][0x3a0] ;  /* 0x00007400ff0677ac */ /* 0x000f240008000a00 */
[----:B------:R-:W4:Y:S01]  /*0c40*/  LDC R9, c[0x0][0x3e8] ;  /* 0x0000fa00ff097b82 */ /* 0x000f220000000800 */
[----:B------:R-:W4:Y:S01]  /*0c50*/  LDCU.64 UR12, c[0x0][0x3b8] ;  /* 0x00007700ff0c77ac */ /* 0x000f220008000a00 */
[----:B------:R-:W4:Y:S01]  /*0c60*/  LDCU.64 UR10, c[0x0][0x3c0] ;  /* 0x00007800ff0a77ac */ /* 0x000f220008000a00 */
[----:B--2---:R-:W-:-:S04]  /*0c70*/  IABS R5, R10 ;  /* 0x0000000a00057213 */ /* 0x004fc80000000000 */
[----:B-1----:R-:W1:Y:S08]  /*0c80*/  I2F.RP R2, R5 ;  /* 0x0000000500027306 */ /* 0x002e700000209400 */
[----:B-1----:R-:W1:Y:S02]  /*0c90*/  MUFU.RCP R2, R2 ;  /* 0x0000000200027308 */ /* 0x002e640000001000 */
[----:B-1----:R-:W-:-:S06]  /*0ca0*/  IADD3 R2, PT, PT, R2, 0xffffffe, RZ ;  /* 0x0ffffffe02027810 */ /* 0x002fcc0007ffe0ff */
[----:B------:R-:W1:Y:S02]  /*0cb0*/  F2I.FTZ.U32.TRUNC.NTZ R3, R2 ;  /* 0x0000000200037305 */ /* 0x000e64000021f000 */
[----:B-1----:R-:W-:Y:S01]  /*0cc0*/  IMAD.MOV R0, RZ, RZ, -R3 ;  /* 0x000000ffff007224 */ /* 0x002fe200078e0a03 */
        /* <DEDUP_REMOVED lines=14> */
[----:B---3--:R-:W-:-:S06]  /*0db0*/  IMAD.WIDE.U32 R2, R227, UR4, RZ ;  /* 0x00000004e3027c25 */ /* 0x008fcc000f8e00ff */
[----:B------:R-:W-:Y:S01]  /*0dc0*/  @P0 VIADD R0, R0, 0x1 ;  /* 0x0000000100000836 */ /* 0x000fe20000000000 */
[----:B------:R-:W-:-:S04]  /*0dd0*/  LEA R18, P0, R2, UR8, 0x2 ;  /* 0x0000000802127c11 */ /* 0x000fc8000f8010ff */
[----:B------:R-:W-:Y:S01]  /*0de0*/  MOV R6, R0 ;  /* 0x0000000000067202 */ /* 0x000fe20000000f00 */
[----:B------:R-:W-:Y:S01]  /*0df0*/  IMAD R0, R227, UR5, R3 ;  /* 0x00000005e3007c24 */ /* 0x000fe2000f8e0203 */
[----:B----4-:R-:W-:Y:S01]  /*0e00*/  IABS R5, R9 ;  /* 0x0000000900057213 */ /* 0x010fe20000000000 */
[----:B------:R-:W1:Y:S02]  /*0e10*/  LDCU.64 UR4, c[0x0][0x3a8] ;  /* 0x00007500ff0477ac */ /* 0x000e640008000a00 */
[----:B------:R-:W-:Y:S01]  /*0e20*/  @!P1 IMAD.MOV R6, RZ, RZ, -R6 ;  /* 0x000000ffff069224 */ /* 0x000fe200078e0a06 */
[----:B------:R-:W-:Y:S02]  /*0e30*/  LEA.HI.X R17, R2, UR9, R0, 0x2, P0 ;  /* 0x0000000902117c11 */ /* 0x000fe400080f1400 */
[----:B------:R-:W-:Y:S02]  /*0e40*/  @!P2 LOP3.LUT R6, RZ, R10, RZ, 0x33, !PT ;  /* 0x0000000aff06a212 */ /* 0x000fe400078e33ff */
[----:B------:R-:W-:Y:S01]  /*0e50*/  MOV R2, R18 ;  /* 0x0000001200027202 */ /* 0x000fe20000000f00 */
[----:B------:R-:W-:-:S04]  /*0e60*/  IMAD.MOV.U32 R3, RZ, RZ, R17 ;  /* 0x000000ffff037224 */ /* 0x000fc800078e0011 */
[----:B------:R-:W-:-:S05]  /*0e70*/  IMAD.WIDE R2, R6, 0x4, R2 ;  /* 0x0000000406027825 */ /* 0x000fca00078e0202 */
[----:B------:R2:W3:Y:S01]  /*0e80*/  LDG.E R7, desc[UR16][R2.64] ;  /* 0x0000001002077981 */ /* 0x0004e2000c1e1900 */
[----:B------:R-:W-:Y:S02]  /*0e90*/  IABS R4, R16 ;  /* 0x0000001000047213 */ /* 0x000fe40000000000 */
[----:B------:R-:W-:Y:S02]  /*0ea0*/  IADD3 R6, PT, PT, -R6, RZ, RZ ;  /* 0x000000ff06067210 */ /* 0x000fe40007ffe1ff */
[----:B------:R-:W-:Y:S02]  /*0eb0*/  MOV R90, UR12 ;  /* 0x0000000c005a7c02 */ /* 0x000fe40008000f00 */
[----:B------:R-:W-:Y:S01]  /*0ec0*/  MOV R96, UR10 ;  /* 0x0000000a00607c02 */ /* 0x000fe20008000f00 */
[----:B------:R-:W-:Y:S01]  /*0ed0*/  IMAD R6, R10, R6, R8 ;  /* 0x000000060a067224 */ /* 0x000fe200078e0208 */
[----:B------:R-:W-:Y:S02]  /*0ee0*/  MOV R91, UR13 ;  /* 0x0000000d005b7c02 */ /* 0x000fe40008000f00 */
[----:B------:R-:W-:Y:S01]  /*0ef0*/  MOV R97, UR11 ;  /* 0x0000000b00617c02 */ /* 0x000fe20008000f00 */
[----:B--2---:R-:W2:Y:S08]  /*0f00*/  I2F.RP R2, R5 ;  /* 0x0000000500027306 */ /* 0x004eb00000209400 */
[----:B--2---:R-:W2:Y:S02]  /*0f10*/  MUFU.RCP R2, R2 ;  /* 0x0000000200027308 */ /* 0x004ea40000001000 */
[----:B--2---:R-:W-:-:S06]  /*0f20*/  IADD3 R2, PT, PT, R2, 0xffffffe, RZ ;  /* 0x0ffffffe02027810 */ /* 0x004fcc0007ffe0ff */
[----:B------:R-:W2:Y:S02]  /*0f30*/  F2I.FTZ.U32.TRUNC.NTZ R3, R2 ;  /* 0x0000000200037305 */ /* 0x000ea4000021f000 */
[----:B--2---:R-:W-:Y:S01]  /*0f40*/  IMAD.MOV R0, RZ, RZ, -R3 ;  /* 0x000000ffff007224 */ /* 0x004fe200078e0a03 */
[----:B------:R-:W-:-:S03]  /*0f50*/  MOV R2, RZ ;  /* 0x000000ff00027202 */ /* 0x000fc60000000f00 */
[----:B------:R-:W-:-:S04]  /*0f60*/  IMAD R0, R0, R5, RZ ;  /* 0x0000000500007224 */ /* 0x000fc800078e02ff */
        /* <DEDUP_REMOVED lines=15> */
[----:B---3--:R-:W-:Y:S01]  /*1060*/  SHF.R.S32.HI R3, RZ, 0x1f, R7 ;  /* 0x0000001fff037819 */ /* 0x008fe20000011407 */
[----:B------:R-:W-:-:S04]  /*1070*/  IMAD.WIDE.U32 R4, R7, UR6, RZ ;  /* 0x0000000607047c25 */ /* 0x000fc8000f8e00ff */
[C---:B------:R-:W-:Y:S02]  /*1080*/  IMAD R2, R3.reuse, UR6, RZ ;  /* 0x0000000603027c24 */ /* 0x040fe4000f8e02ff */
[----:B-1----:R-:W-:Y:S02]  /*1090*/  IMAD R3, R3, UR4, RZ ;  /* 0x0000000403037c24 */ /* 0x002fe4000f8e02ff */
[C---:B------:R-:W-:Y:S02]  /*10a0*/  IMAD R2, R7.reuse, UR7, R2 ;  /* 0x0000000707027c24 */ /* 0x040fe4000f8e0202 */
[C---:B------:R-:W-:Y:S02]  /*10b0*/  IMAD R3, R7.reuse, UR5, R3 ;  /* 0x0000000507037c24 */ /* 0x040fe4000f8e0203 */
[----:B------:R-:W-:Y:S01]  /*10c0*/  IMAD.WIDE.U32 R8, R7, UR4, RZ ;  /* 0x0000000407087c25 */ /* 0x000fe2000f8e00ff */
[----:B------:R-:W1:Y:S03]  /*10d0*/  LDCU.128 UR4, c[0x0][0x3d0] ;  /* 0x00007a00ff0477ac */ /* 0x000e660008000c00 */
[----:B------:R-:W-:Y:S01]  /*10e0*/  IMAD.IADD R5, R5, 0x1, R2 ;  /* 0x0000000105057824 */ /* 0x000fe200078e0202 */
[----:B------:R-:W-:Y:S01]  /*10f0*/  SHF.R.S32.HI R2, RZ, 0x1f, R6 ;  /* 0x0000001fff027819 */ /* 0x000fe20000011406 */
[----:B------:R-:W-:-:S02]  /*1100*/  IMAD.IADD R3, R9, 0x1, R3 ;  /* 0x0000000109037824 */ /* 0x000fc400078e0203 */
[----:B------:R-:W-:-:S04]  /*1110*/  IMAD.WIDE.U32 R4, R6, R90, R4 ;  /* 0x0000005a06047225 */ /* 0x000fc800078e0004 */
[C---:B------:R-:W-:Y:S02]  /*1120*/  IMAD R7, R2.reuse, R90, RZ ;  /* 0x0000005a02077224 */ /* 0x040fe400078e02ff */
[-C--:B------:R-:W-:Y:S02]  /*1130*/  IMAD R9, R2, R96.reuse, RZ ;  /* 0x0000006002097224 */ /* 0x080fe400078e02ff */
[----:B------:R-:W-:Y:S02]  /*1140*/  IMAD.MOV.U32 R2, RZ, RZ, R8 ;  /* 0x000000ffff027224 */ /* 0x000fe400078e0008 */
[C---:B------:R-:W-:Y:S02]  /*1150*/  IMAD R8, R6.reuse, R91, R7 ;  /* 0x0000005b06087224 */ /* 0x040fe400078e0207 */
[C---:B------:R-:W-:Y:S02]  /*1160*/  IMAD R7, R6.reuse, R97, R9 ;  /* 0x0000006106077224 */ /* 0x040fe400078e0209 */
[----:B------:R-:W-:Y:S01]  /*1170*/  IMAD.WIDE.U32 R2, R6, R96, R2 ;  /* 0x0000006006027225 */ /* 0x000fe200078e0002 */
[----:B------:R-:W-:-:S02]  /*1180*/  SHF.R.S32.HI R6, RZ, 0x1f, R0 ;  /* 0x0000001fff067819 */ /* 0x000fc40000011400 */
[----:B------:R-:W-:Y:S02]  /*1190*/  IADD3 R5, PT, PT, R5, R8, RZ ;  /* 0x0000000805057210 */ /* 0x000fe40007ffe0ff */
[----:B------:R-:W-:Y:S01]  /*11a0*/  IADD3 R3, PT, PT, R3, R7, RZ ;  /* 0x0000000703037210 */ /* 0x000fe20007ffe0ff */
[C---:B-1----:R-:W-:Y:S02]  /*11b0*/  IMAD R7, R6.reuse, UR4, RZ ;  /* 0x0000000406077c24 */ /* 0x042fe4000f8e02ff */
[----:B------:R-:W-:Y:S02]  /*11c0*/  IMAD R6, R6, UR6, RZ ;  /* 0x0000000606067c24 */ /* 0x000fe4000f8e02ff */
[----:B------:R-:W-:-:S04]  /*11d0*/  IMAD.WIDE.U32 R2, R0, UR6, R2 ;  /* 0x0000000600027c25 */ /* 0x000fc8000f8e0002 */
[C---:B------:R-:W-:Y:S01]  /*11e0*/  IMAD R6, R0.reuse, UR7, R6 ;  /* 0x0000000700067c24 */ /* 0x040fe2000f8e0206 */
[----:B------:R-:W-:Y:S01]  /*11f0*/  MOV R10, R2 ;  /* 0x00000002000a7202 */ /* 0x000fe20000000f00 */
[C---:B------:R-:W-:Y:S02]  /*1200*/  IMAD R7, R0.reuse, UR5, R7 ;  /* 0x0000000500077c24 */ /* 0x040fe4000f8e0207 */
[----:B------:R-:W-:Y:S01]  /*1210*/  IMAD.WIDE.U32 R4, R0, UR4, R4 ;  /* 0x0000000400047c25 */ /* 0x000fe2000f8e0004 */
[----:B------:R-:W-:-:S03]  /*1220*/  IADD3 R11, PT, PT, R3, R6, RZ ;  /* 0x00000006030b7210 */ /* 0x000fc60007ffe0ff */
[----:B------:R-:W-:Y:S01]  /*1230*/  IMAD.IADD R0, R5, 0x1, R7 ;  /* 0x0000000105007824 */ /* 0x000fe200078e0207 */
[----:B------:R-:W-:Y:S06]  /*1240*/  BRA `(.L_x_993) ;  /* 0x00000004008c7947 */ /* 0x000fec0003800000 */
.L_x_992:
        /* <DEDUP_REMOVED lines=16> */
.L_x_994:
[----:B------:R-:W2:Y:S01]  /*1350*/  LDC.64 R90, c[0x0][0x3b8] ;  /* 0x0000ee00ff5a7b82 */ /* 0x000ea20000000a00 */
[----:B-1----:R-:W-:-:S05]  /*1360*/  IADD3 R2, PT, PT, R8, R14, RZ ;  /* 0x0000000e08027210 */ /* 0x002fca0007ffe0ff */
[C---:B--2---:R-:W-:Y:S02]  /*1370*/  IMAD R0, R2.reuse, R91, RZ ;  /* 0x0000005b02007224 */ /* 0x044fe400078e02ff */
[----:B------:R-:W-:-:S05]  /*1380*/  IMAD.WIDE.U32 R2, R2, R90, RZ ;  /* 0x0000005a02027225 */ /* 0x000fca00078e00ff */
[----:B------:R-:W-:Y:S02]  /*1390*/  IADD3 R15, PT, PT, R3, R0, RZ ;  /* 0x00000000030f7210 */ /* 0x000fe40007ffe0ff */
[----:B------:R-:W-:Y:S02]  /*13a0*/  MOV R7, R2 ;  /* 0x0000000200077202 */ /* 0x000fe40000000f00 */
.L_x_995:
        /* <DEDUP_REMOVED lines=15> */
.L_x_996:
[----:B------:R-:W1:Y:S01]  /*14a0*/  LDC.64 R96, c[0x0][0x3c0] ;  /* 0x0000f000ff607b82 */ /* 0x000e620000000a00 */
[----:B------:R-:W-:-:S05]  /*14b0*/  IADD3 R0, PT, PT, R8, R14, RZ ;  /* 0x0000000e08007210 */ /* 0x000fca0007ffe0ff */
[C---:B-1---5:R-:W-:Y:S02]  /*14c0*/  IMAD R4, R0.reuse, R97, RZ ;  /* 0x0000006100047224 */ /* 0x062fe400078e02ff */
[----:B------:R-:W-:-:S05]  /*14d0*/  IMAD.WIDE.U32 R2, R0, R96, RZ ;  /* 0x0000006000027225 */ /* 0x000fca00078e00ff */
[----:B------:R-:W-:Y:S02]  /*14e0*/  IADD3 R6, PT, PT, R3, R4, RZ ;  /* 0x0000000403067210 */ /* 0x000fe40007ffe0ff */
[----:B------:R-:W-:-:S07]  /*14f0*/  MOV R5, R2 ;  /* 0x0000000200057202 */ /* 0x000fce0000000f00 */
.L_x_997:
[----:B------:R-:W1:Y:S01]  /*1500*/  LDC R14, c[0x0][0x3e8] ;  /* 0x0000fa00ff0e7b82 */ /* 0x000e620000000800 */
[----:B------:R-:W-:Y:S02]  /*1510*/  IABS R4, R16 ;  /* 0x0000001000047213 */ /* 0x000fe40000000000 */
[----:B------:R-:W-:Y:S02]  /*1520*/  MOV R18, RZ ;  /* 0x000000ff00127202 */ /* 0x000fe40000000f00 */
[----:B------:R-:W-:-:S03]  /*1530*/  MOV R17, RZ ;  /* 0x000000ff00117202 */ /* 0x000fc60000000f00 */
[----:B------:R-:W2:Y:S08]  /*1540*/  LDC.64 R10, c[0x0][0x3d8] ;  /* 0x0000f600ff0a7b82 */ /* 0x000eb00000000a00 */
[----:B------:R-:W3:Y:S01]  /*1550*/  LDC.64 R12, c[0x0][0x3d0] ;  /* 0x0000f400ff0c7b82 */ /* 0x000ee20000000a00 */
        /* <DEDUP_REMOVED lines=12> */
[C---:B------:R-:W-:Y:S02]  /*1620*/  IMAD R2, R8.reuse, R3, R2 ;  /* 0x0000000308027224 */ /* 0x040fe400078e0202 */
[----:B------:R-:W-:Y:S01]  /*1630*/  IMAD.MOV.U32 R3, RZ, RZ, R6 ;  /* 0x000000ffff037224 */ /* 0x000fe200078e0006 */
[----:B------:R-:W-:Y:S01]  /*1640*/  MOV R6, R7 ;  /* 0x0000000700067202 */ /* 0x000fe20000000f00 */
[----:B------:R-:W-:Y:S01]  /*1650*/  IMAD.MOV.U32 R7, RZ, RZ, R15 ;  /* 0x000000ffff077224 */ /* 0x000fe200078e000f */
[----:B------:R-:W-:-:S13]  /*1660*/  ISETP.GT.U32.AND P0, PT, R8, R2, PT ;  /* 0x000000020800720c */ /* 0x000fda0003f04070 */
[----:B------:R-:W-:Y:S01]  /*1670*/  @!P0 IMAD.IADD R2, R2, 0x1, -R8 ;  /* 0x0000000102028824 */ /* 0x000fe200078e0a08 */
[----:B------:R-:W-:Y:S02]  /*1680*/  @!P0 IADD3 R0, PT, PT, R0, 0x1, RZ ;  /* 0x0000000100008810 */ /* 0x000fe40007ffe0ff */
[----:B------:R-:W-:Y:S02]  /*1690*/  ISETP.NE.AND P0, PT, R14, RZ, PT ;  /* 0x000000ff0e00720c */ /* 0x000fe40003f05270 */
[----:B------:R-:W-:Y:S02]  /*16a0*/  ISETP.GE.U32.AND P2, PT, R2, R8, PT ;  /* 0x000000080200720c */ /* 0x000fe40003f46070 */
[----:B------:R-:W-:Y:S02]  /*16b0*/  LOP3.LUT R2, R16, R14, RZ, 0x3c, !PT ;  /* 0x0000000e10027212 */ /* 0x000fe400078e3cff */
[----:B------:R-:W-:Y:S02]  /*16c0*/  LEA R8, R246, 0xffffff00, 0x8 ;  /* 0xffffff00f6087811 */ /* 0x000fe400078e40ff */
[----:B------:R-:W-:-:S02]  /*16d0*/  ISETP.GE.AND P1, PT, R2, RZ, PT ;  /* 0x000000ff0200720c */ /* 0x000fc40003f26270 */
[----:B------:R-:W-:Y:S01]  /*16e0*/  SHF.R.S32.HI R9, RZ, 0x1f, R8 ;  /* 0x0000001fff097819 */ /* 0x000fe20000011408 */
[----:B------:R-:W-:Y:S01]  /*16f0*/  IMAD.WIDE.U32 R6, R8, R90, R6 ;  /* 0x0000005a08067225 */ /* 0x000fe200078e0006 */
[----:B------:R-:W-:-:S03]  /*1700*/  MOV R2, R5 ;  /* 0x0000000500027202 */ /* 0x000fc60000000f00 */
[----:B------:R-:W-:Y:S02]  /*1710*/  @P2 VIADD R0, R0, 0x1 ;  /* 0x0000000100002836 */ /* 0x000fe40000000000 */
[C---:B------:R-:W-:Y:S02]  /*1720*/  IMAD R4, R9.reuse, R96, RZ ;  /* 0x0000006009047224 */ /* 0x040fe400078e02ff */
[----:B------:R-:W-:Y:S02]  /*1730*/  IMAD R9, R9, R90, RZ ;  /* 0x0000005a09097224 */ /* 0x000fe400078e02ff */
[----:B------:R-:W-:Y:S01]  /*1740*/  @!P1 IADD3 R0, PT, PT, -R0, RZ, RZ ;  /* 0x000000ff00009210 */ /* 0x000fe20007ffe1ff */
[----:B------:R-:W-:Y:S01]  /*1750*/  IMAD.WIDE.U32 R2, R8, R96, R2 ;  /* 0x0000006008027225 */ /* 0x000fe200078e0002 */
[----:B------:R-:W-:-:S03]  /*1760*/  @!P0 LOP3.LUT R0, RZ, R14, RZ, 0x33, !PT ;  /* 0x0000000eff008212 */ /* 0x000fc600078e33ff */
[C---:B------:R-:W-:Y:S02]  /*1770*/  IMAD R4, R8.reuse, R97, R4 ;  /* 0x0000006108047224 */ /* 0x040fe400078e0204 */
[----:B------:R-:W-:Y:S01]  /*1780*/  IMAD R9, R8, R91, R9 ;  /* 0x0000005b08097224 */ /* 0x000fe200078e0209 */
[----:B------:R-:W-:Y:S02]  /*1790*/  SHF.R.S32.HI R8, RZ, 0x1f, R0 ;  /* 0x0000001fff087819 */ /* 0x000fe40000011400 */
[----:B------:R-:W-:Y:S01]  /*17a0*/  IADD3 R5, PT, PT, R3, R4, RZ ;  /* 0x0000000403057210 */ /* 0x000fe20007ffe0ff */
[----:B------:R-:W-:Y:S01]  /*17b0*/  IMAD.IADD R3, R7, 0x1, R9 ;  /* 0x0000000107037824 */ /* 0x000fe200078e0209 */
[----:B------:R-:W-:Y:S01]  /*17c0*/  MOV R4, R2 ;  /* 0x0000000200047202 */ /* 0x000fe20000000f00 */
[C---:B--2---:R-:W-:Y:S01]  /*17d0*/  IMAD R7, R8.reuse, R10, RZ ;  /* 0x0000000a08077224 */ /* 0x044fe200078e02ff */
[----:B------:R-:W-:Y:S01]  /*17e0*/  MOV R2, R6 ;  /* 0x0000000600027202 */ /* 0x000fe20000000f00 */
[----:B---3--:R-:W-:-:S02]  /*17f0*/  IMAD R8, R8, R12, RZ ;  /* 0x0000000c08087224 */ /* 0x008fc400078e02ff */
[----:B------:R-:W-:-:S04]  /*1800*/  IMAD.WIDE.U32 R4, R0, R10, R4 ;  /* 0x0000000a00047225 */ /* 0x000fc800078e0004 */
[C---:B------:R-:W-:Y:S02]  /*1810*/  IMAD R6, R0.reuse, R11, R7 ;  /* 0x0000000b00067224 */ /* 0x040fe400078e0207 */
[----:B------:R-:W-:-:S03]  /*1820*/  IMAD.WIDE.U32 R2, R0, R12, R2 ;  /* 0x0000000c00027225 */ /* 0x000fc600078e0002 */
[----:B------:R-:W-:Y:S01]  /*1830*/  IADD3 R11, PT, PT, R5, R6, RZ ;  /* 0x00000006050b7210 */ /* 0x000fe20007ffe0ff */
[----:B------:R-:W-:Y:S02]  /*1840*/  IMAD R0, R0, R13, R8 ;  /* 0x0000000d00007224 */ /* 0x000fe400078e0208 */
[----:B------:R-:W-:Y:S01]  /*1850*/  IMAD.MOV.U32 R10, RZ, RZ, R4 ;  /* 0x000000ffff0a7224 */ /* 0x000fe200078e0004 */
[----:B------:R-:W-:Y:S01]  /*1860*/  MOV R4, R2 ;  /* 0x0000000200047202 */ /* 0x000fe20000000f00 */
[----:B------:R-:W-:-:S07]  /*1870*/  IMAD.IADD R0, R3, 0x1, R0 ;  /* 0x0000000103007824 */ /* 0x000fce00078e0200 */
.L_x_993:
[----:B------:R-:W-:Y:S01]  /*1880*/  ISETP.NE.AND P1, PT, R19, -0x1, PT ;  /* 0xffffffff1300780c */ /* 0x000fe20003f25270 */
[----:B------:R-:W-:Y:S01]  /*1890*/  IMAD.SHL.U32 R166, R165, 0x8, RZ ;  /* 0x00000008a5a67824 */ /* 0x000fe200078e00ff */
[----:B------:R-:W1:Y:S01]  /*18a0*/  LDCU.64 UR4, c[0x0][0x388] ;  /* 0x00007100ff0477ac */ /* 0x000e620008000a00 */
[----:B------:R-:W-:Y:S01]  /*18b0*/  SHF.R.U32.HI R2, RZ, 0x2, R165 ;  /* 0x00000002ff027819 */ /* 0x000fe200000116a5 */
[----:B------:R-:W2:Y:S01]  /*18c0*/  S2UR UR12, SR_CgaCtaId ;  /* 0x00000000000c79c3 */ /* 0x000ea20000008800 */
[----:B------:R-:W-:Y:S01]  /*18d0*/  IADD3 R248, PT, PT, -R21, R20, RZ ;  /* 0x0000001415f87210 */ /* 0x000fe20007ffe1ff */
[----:B------:R-:W3:Y:S01]  /*18e0*/  LDCU.64 UR6, c[0x0][0x3c8] ;  /* 0x00007900ff0677ac */ /* 0x000ee20008000a00 */
[C---:B------:R-:W-:Y:S01]  /*18f0*/  LOP3.LUT R167, R166.reuse, 0x18, RZ, 0xc0, !PT ;  /* 0x00000018a6a77812 */ /* 0x040fe200078ec0ff */
[----:B------:R-:W-:Y:S01]  /*1900*/  BSSY.RECONVERGENT B0, `(.L_x_998) ;  /* 0x000003c000007945 */ /* 0x000fe20003800200 */
[----:B------:R-:W-:Y:S01]  /*1910*/  LOP3.LUT R8, R166, 0xd8, RZ, 0xc0, !PT ;  /* 0x000000d8a6087812 */ /* 0x000fe200078ec0ff */
[----:B------:R-:W4:Y:S01]  /*1920*/  LDCU.64 UR10, c[0x0][0x390] ;  /* 0x00007200ff0a77ac */ /* 0x000f220008000a00 */
[----:B------:R-:W-:Y:S01]  /*1930*/  IADD3 R4, P0, PT, R167, R4, RZ ;  /* 0x00000004a7047210 */ /* 0x000fe20007f1e0ff */
[----:B------:R-:W-:Y:S01]  /*1940*/  IMAD.MOV.U32 R184, RZ, RZ, R18 ;  /* 0x000000ffffb87224 */ /* 0x000fe200078e0012 */
[----:B------:R-:W5:Y:S01]  /*1950*/  @!P1 LDC.64 R6, c[0x0][0x398] ;  /* 0x0000e600ff069b82 */ /* 0x000f620000000a00 */
[----:B------:R-:W-:-:S02]  /*1960*/  MOV R3, RZ ;  /* 0x000000ff00037202 */ /* 0x000fc40000000f00 */
[----:B------:R-:W-:Y:S01]  /*1970*/  IMAD.X R5, RZ, RZ, R0, P0 ;  /* 0x000000ffff057224 */ /* 0x000fe200000e0600 */
[----:B------:R-:W-:Y:S01]  /*1980*/  LOP3.LUT R0, R8, 0x18, R165, 0x78, !PT ;  /* 0x0000001808007812 */ /* 0x000fe200078e78a5 */
[----:B------:R-:W-:Y:S01]  /*1990*/  IMAD.WIDE.U32 R12, R22, 0x40, R2 ;  /* 0x00000040160c7825 */ /* 0x000fe200078e0002 */
[----:B------:R-:W-:Y:S02]  /*19a0*/  SHF.R.U32.HI R23, RZ, 0x3, R165 ;  /* 0x00000003ff177819 */ /* 0x000fe400000116a5 */
[----:B------:R-:W3:Y:S01]  /*19b0*/  @P1 LDC.64 R14, c[0x0][0x3b0] ;  /* 0x0000ec00ff0e1b82 */ /* 0x000ee20000000a00 */
[----:B------:R-:W-:Y:S01]  /*19c0*/  LOP3.LUT R166, R0, 0x1f20, R166, 0xf8, !PT ;  /* 0x00001f2000a67812 */ /* 0x000fe200078ef8a6 */
[----:B------:R-:W-:Y:S01]  /*19d0*/  IMAD.WIDE.U32 R4, R2, R90, R4 ;  /* 0x0000005a02047225 */ /* 0x000fe200078e0004 */
[----:B------:R-:W-:-:S03]  /*19e0*/  MOV R185, R17 ;  /* 0x0000001100b97202 */ /* 0x000fc60000000f00 */
[----:B------:R-:W-:Y:S01]  /*19f0*/  IMAD R0, R2, R91, R5 ;  /* 0x0000005b02007224 */ /* 0x000fe200078e0205 */
[C---:B-1----:R-:W-:Y:S01]  /*1a00*/  LEA R219, P0, R4.reuse, UR4, 0x1 ;  /* 0x0000000404db7c11 */ /* 0x042fe2000f8008ff */
[----:B------:R-:W-:Y:S02]  /*1a10*/  UMOV UR4, 0x400 ;  /* 0x0000040000047882 */ /* 0x000fe40000000000 */
[----:B--2---:R-:W-:Y:S01]  /*1a20*/  ULEA UR4, UR12, UR4, 0x18 ;  /* 0x000000040c047291 */ /* 0x004fe2000f8ec0ff */
[----:B------:R-:W-:Y:S02]  /*1a30*/  LEA.HI.X R218, R4, UR5, R0, 0x1, P0 ;  /* 0x0000000504da7c11 */ /* 0x000fe400080f0c00 */
[----:B------:R-:W-:Y:S02]  /*1a40*/  IADD3 R4, P0, PT, R167, R10, RZ ;  /* 0x0000000aa7047210 */ /* 0x000fe40007f1e0ff */
[----:B------:R-:W-:Y:S01]  /*1a50*/  SHF.R.S32.HI R0, RZ, 0x1f, R16 ;  /* 0x0000001fff007819 */ /* 0x000fe20000011410 */
[----:B-----5:R-:W-:Y:S01]  /*1a60*/  @!P1 IMAD.WIDE.U32 R8, R227, R6, RZ ;  /* 0x00000006e3089225 */ /* 0x020fe200078e00ff */
[----:B------:R-:W-:-:S03]  /*1a70*/  LEA R166, R166, UR4, 0x1 ;  /* 0x00000004a6a67c11 */ /* 0x000fc6000f8e08ff */
[----:B------:R-:W-:Y:S02]  /*1a80*/  @!P1 IMAD R9, R227, R7, R9 ;  /* 0x00000007e3099224 */ /* 0x000fe400078e0209 */
[----:B------:R-:W-:Y:S02]  /*1a90*/  IMAD.X R5, RZ, RZ, R11, P0 ;  /* 0x000000ffff057224 */ /* 0x000fe400000e060b */
[----:B---3--:R-:W-:-:S04]  /*1aa0*/  @P1 IMAD.WIDE.U32 R6, R19, R14, RZ ;  /* 0x0000000e13061225 */ /* 0x008fc800078e00ff */
[----:B------:R-:W-:Y:S02]  /*1ab0*/  @P1 IMAD.MOV.U32 R8, RZ, RZ, R6 ;  /* 0x000000ffff081224 */ /* 0x000fe400078e0006 */
[----:B------:R-:W-:Y:S01]  /*1ac0*/  @P1 IMAD R9, R19, R15, R7 ;  /* 0x0000000f13091224 */ /* 0x000fe200078e0207 */
[C---:B------:R-:W-:Y:S01]  /*1ad0*/  ISETP.GE.AND P1, PT, R2.reuse, R248, PT ;  /* 0x000000f80200720c */ /* 0x040fe20003f26270 */
[----:B------:R-:W-:Y:S01]  /*1ae0*/  IMAD.WIDE.U32 R4, R2, R96, R4 ;  /* 0x0000006002047225 */ /* 0x000fe200078e0004 */
[----:B------:R-:W-:-:S03]  /*1af0*/  IADD3 R8, P0, PT, R167, R8, RZ ;  /* 0x00000008a7087210 */ /* 0x000fc60007f1e0ff */
[----:B------:R-:W-:Y:S02]  /*1b00*/  IMAD R0, R0, UR6, RZ ;  /* 0x0000000600007c24 */ /* 0x000fe4000f8e02ff */
[----:B------:R-:W-:Y:S01]  /*1b10*/  IMAD.X R9, RZ, RZ, R9, P0 ;  /* 0x000000ffff097224 */ /* 0x000fe200000e0609 */
[----:B----4-:R-:W-:Y:S01]  /*1b20*/  LEA R221, P0, R4, UR10, 0x1 ;  /* 0x0000000a04dd7c11 */ /* 0x010fe2000f8008ff */
[----:B------:R-:W-:Y:S02]  /*1b30*/  IMAD R5, R2, R97, R5 ;  /* 0x0000006102057224 */ /* 0x000fe400078e0205 */
[C---:B------:R-:W-:Y:S02]  /*1b40*/  IMAD R0, R16.reuse, UR7, R0 ;  /* 0x0000000710007c24 */ /* 0x040fe4000f8e0200 */
[----:B------:R-:W-:Y:S01]  /*1b50*/  IMAD.WIDE.U32 R8, R16, UR6, R8 ;  /* 0x0000000610087c25 */ /* 0x000fe2000f8e0008 */
[----:B------:R-:W-:-:S03]  /*1b60*/  LEA.HI.X R220, R4, UR11, R5, 0x1, P0 ;  /* 0x0000000b04dc7c11 */ /* 0x000fc600080f0c05 */
[----:B------:R-:W-:Y:S01]  /*1b70*/  IMAD.SHL.U32 R16, R165, 0x20, RZ ;  /* 0x00000020a5107824 */ /* 0x000fe200078e00ff */
[----:B------:R-:W-:Y:S01]  /*1b80*/  IADD3 R5, PT, PT, R9, R0, RZ ;  /* 0x0000000009057210 */ /* 0x000fe20007ffe0ff */
        /* <DEDUP_REMOVED lines=18> */
.L_x_1000:
[----:B------:R2:W-:Y:S02]  /*1cb0*/  STS.128 [R166], RZ ;  /* 0x000000ffa6007388 */ /* 0x0005e40000000c00 */
.L_x_999:
[----:B------:R-:W-:Y:S05]  /*1cc0*/  BSYNC.RECONVERGENT B0 ;  /* 0x0000000000007941 */ /* 0x000fea0003800200 */
.L_x_998:
[----:B------:R-:W-:Y:S01]  /*1cd0*/  IADD3 R14, PT, PT, R2, 0x20, RZ ;  /* 0x00000020020e7810 */ /* 0x000fe20007ffe0ff */
[----:B------:R-:W-:Y:S01]  /*1ce0*/  VIADD R228, R246, 0xffffffff ;  /* 0xfffffffff6e47836 */ /* 0x000fe20000000000 */
[----:B------:R-:W-:Y:S02]  /*1cf0*/  BSSY.RECONVERGENT B0, `(.L_x_1001) ;  /* 0x0000019000007945 */ /* 0x000fe40003800200 */
[----:B------:R-:W-:Y:S01]  /*1d00*/  ISETP.GE.AND P0, PT, R14, R248, PT ;  /* 0x000000f80e00720c */ /* 0x000fe20003f06270 */
[----:B------:R-:W-:-:S04]  /*1d10*/  IMAD.SHL.U32 R214, R228, 0x100, RZ ;  /* 0x00000100e4d67824 */ /* 0x000fc800078e00ff */
[----:B-1----:R-:W-:-:S05]  /*1d20*/  IMAD.IADD R10, R48, 0x1, -R214 ;  /* 0x00000001300a7824 */ /* 0x002fca00078e0ad6 */
        /* <DEDUP_REMOVED lines=21> */
.L_x_1002:
[----:B------:R-:W-:Y:S05]  /*1e80*/  BSYNC.RECONVERGENT B0 ;  /* 0x0000000000007941 */ /* 0x000fea0003800200 */
.L_x_1001:
[----:B------:R-:W-:Y:S01]  /*1e90*/  BSSY.RECONVERGENT B0, `(.L_x_1003) ;  /* 0x000000f000007945 */ /* 0x000fe20003800200 */
[C---:B------:R-:W-:Y:S02]  /*1ea0*/  SHF.L.U64.HI R6, R90.reuse, 0x5, R91 ;  /* 0x000000055a067819 */ /* 0x040fe4000001025b */
[----:B------:R-:W-:Y:S01]  /*1eb0*/  SHF.L.U32 R0, R90, 0x5, RZ ;  /* 0x000000055a007819 */ /* 0x000fe200000006ff */
[----:B------:R-:W-:Y:S05]  /*1ec0*/  @P6 BRA `(.L_x_1004) ;  /* 0x00000000002c6947 */ /* 0x000fea0003800000 */
[----:B------:R-:W4:Y:S02]  /*1ed0*/  LDCU UR5, c[0x0][0x440] ;  /* 0x00008800ff0577ac */ /* 0x000f240008000800 */
[----:B----4-:R-:W-:-:S13]  /*1ee0*/  ISETP.GE.AND P0, PT, R167, UR5, PT ;  /* 0x00000005a7007c0c */ /* 0x010fda000bf06270 */
[----:B------:R-:W-:Y:S05]  /*1ef0*/  @P0 BRA `(.L_x_1005) ;  /* 0x00000000001c0947 */ /* 0x000fea0003800000 */
[----:B---3--:R-:W-:Y:S02]  /*1f00*/  MOV R4, R219 ;  /* 0x000000db00047202 */ /* 0x008fe40000000f00 */
[----:B------:R-:W-:-:S05]  /*1f10*/  MOV R5, R218 ;  /* 0x000000da00057202 */ /* 0x000fca0000000f00 */
[----:B------:R-:W-:Y:S01]  /*1f20*/  @!PT LDS RZ, [RZ] ;  /* 0x00000000fffff984 */ /* 0x000fe20000000800 */
[----:B------:R-:W-:Y:S01]  /*1f30*/  @!PT LDS RZ, [RZ] ;  /* 0x00000000fffff984 */ /* 0x000fe20000000800 */
[----:B------:R-:W-:Y:S01]  /*1f40*/  @!PT LDS RZ, [RZ] ;  /* 0x00000000fffff984 */ /* 0x000fe20000000800 */
[----:B------:R4:W-:Y:S01]  /*1f50*/  LDGSTS.E.BYPASS.LTC128B.128 [R166+0x1000], desc[UR16][R4.64] ;  /* 0x0100000004a67fae */ /* 0x0009e2000b981a10 */
[----:B------:R-:W-:Y:S05]  /*1f60*/  BRA `(.L_x_1004) ;  /* 0x0000000000047947 */ /* 0x000fea0003800000 */
.L_x_1005:
[----:B------:R4:W-:Y:S02]  /*1f70*/  STS.128 [R166+0x1000], RZ ;  /* 0x001000ffa6007388 */ /* 0x0009e40000000c00 */
.L_x_1004:
[----:B------:R-:W-:Y:S05]  /*1f80*/  BSYNC.RECONVERGENT B0 ;  /* 0x0000000000007941 */ /* 0x000fea0003800200 */
.L_x_1003:
[----:B------:R-:W-:Y:S01]  /*1f90*/  ISETP.GE.AND P1, PT, R14, R10, PT ;  /* 0x0000000a0e00720c */ /* 0x000fe20003f26270 */
[----:B------:R-:W-:Y:S01]  /*1fa0*/  VIADD R13, R2, 0x40 ;  /* 0x00000040020d7836 */ /* 0x000fe20000000000 */
[----:B---34-:R-:W-:Y:S01]  /*1fb0*/  LEA R4, P0, R0, R219, 0x1 ;  /* 0x000000db00047211 */ /* 0x018fe200078008ff */
[C---:B------:R-:W-:Y:S01]  /*1fc0*/  VIADD R12, R2.reuse, 0x60 ;  /* 0x00000060020c7836 */ /* 0x040fe20000000000 */
[----:B------:R-:W-:Y:S01]  /*1fd0*/  BSSY.RECONVERGENT B0, `(.L_x_1006) ;  /* 0x0000014000007945 */ /* 0x000fe20003800200 */
[----:B------:R-:W-:Y:S01]  /*1fe0*/  VIADD R11, R2, 0x80 ;  /* 0x00000080020b7836 */ /* 0x000fe20000000000 */
[----:B------:R-:W-:Y:S01]  /*1ff0*/  LEA.HI.X R5, R0, R218, R6, 0x1, P0 ;  /* 0x000000da00057211 */ /* 0x000fe200000f0c06 */
[C---:B------:R-:W-:Y:S01]  /*2000*/  VIADD R9, R2.reuse, 0xa0 ;  /* 0x000000a002097836 */ /* 0x040fe20000000000 */
[-C--:B------:R-:W-:Y:S01]  /*2010*/  ISETP.GE.AND P0, PT, R13, R10.reuse, PT ;  /* 0x0000000a0d00720c */ /* 0x080fe20003f06270 */
[----:B------:R-:W-:Y:S01]  /*2020*/  VIADD R8, R2, 0xc0 ;  /* 0x000000c002087836 */ /* 0x000fe20000000000 */
        /* <DEDUP_REMOVED lines=14> */
.L_x_1007:
[----:B------:R-:W-:Y:S05]  /*2110*/  BSYNC.RECONVERGENT B0 ;  /* 0x0000000000007941 */ /* 0x000fea0003800200 */
.L_x_1006:
        /* <DEDUP_REMOVED lines=13> */
.L_x_1009:
[----:B------:R-:W-:Y:S05]  /*21f0*/  BSYNC.RECONVERGENT B0 ;  /* 0x0000000000007941 */ /* 0x000fea0003800200 */
.L_x_1008:
        /* <DEDUP_REMOVED lines=12> */
.L_x_1011:
[----:B------:R-:W-:Y:S05]  /*22c0*/  BSYNC.RECONVERGENT B0 ;  /* 0x0000000000007941 */ /* 0x000fea0003800200 */
.L_x_1010:
        /* <DEDUP_REMOVED lines=15> */
.L_x_1013:
[----:B------:R-:W-:Y:S05]  /*23c0*/  BSYNC.RECONVERGENT B0 ;  /* 0x0000000000007941 */ /* 0x000fea0003800200 */
.L_x_1012:
        /* <DEDUP_REMOVED lines=12> */
.L_x_1015:
[----:B------:R-:W-:Y:S05]  /*2490*/  BSYNC.RECONVERGENT B0 ;  /* 0x0000000000007941 */ /* 0x000fea0003800200 */
.L_x_1014:
        /* <DEDUP_REMOVED lines=15> */
.L_x_1017:
[----:B------:R-:W-:Y:S05]  /*2590*/  BSYNC.RECONVERGENT B0 ;  /* 0x0000000000007941 */ /* 0x000fea0003800200 */
.L_x_1016:
[----:B------:R-:W-:Y:S04]  /*25a0*/  BSSY.RECONVERGENT B0, `(.L_x_1018) ;  /* 0x000000d000007945 */ /* 0x000fe80003800200 */
[----:B------:R-:W-:Y:S05]  /*25b0*/  @P1 BRA `(.L_x_1019) ;  /* 0x00000000002c1947 */ /* 0x000fea0003800000 */
[----:B------:R-:W5:Y:S02]  /*25c0*/  LDCU UR5, c[0x0][0x440] ;  /* 0x00008800ff0577ac */ /* 0x000f640008000800 */
[----:B-----5:R-:W-:-:S13]  /*25d0*/  ISETP.GE.AND P0, PT, R167, UR5, PT ;  /* 0x00000005a7007c0c */ /* 0x020fda000bf06270 */
[----:B------:R1:W-:Y:S01]  /*25e0*/  @P0 STS.128 [R166+0x4800], RZ ;  /* 0x004800ffa6000388 */ /* 0x0003e20000000c00 */
[----:B------:R-:W-:Y:S05]  /*25f0*/  @P0 BRA `(.L_x_1019) ;  /* 0x00000000001c0947 */ /* 0x000fea0003800000 */
[----:B------:R-:W-:Y:S02]  /*2600*/  IMAD R0, R91, 0x180, RZ ;  /* 0x000001805b007824 */ /* 0x000fe400078e02ff */
[----:B----4-:R-:W-:-:S05]  /*2610*/  IMAD.WIDE.U32 R4, R90, 0x180, R4 ;  /* 0x000001805a047825 */ /* 0x010fca00078e0004 */
[----:B------:R-:W-:-:S05]  /*2620*/  IADD3 R5, PT, PT, R5, R0, RZ ;  /* 0x0000000005057210 */ /* 0x000fca0007ffe0ff */
[----:B------:R-:W-:Y:S01]  /*2630*/  @!PT LDS RZ, [RZ] ;  /* 0x00000000fffff984 */ /* 0x000fe20000000800 */
[----:B------:R-:W-:Y:S01]  /*2640*/  @!PT LDS RZ, [RZ] ;  /* 0x00000000fffff984 */ /* 0x000fe20000000800 */
[----:B------:R-:W-:Y:S01]  /*2650*/  @!PT LDS RZ, [RZ] ;  /* 0x00000000fffff984 */ /* 0x000fe20000000800 */
[----:B------:R4:W-:Y:S02]  /*2660*/  LDGSTS.E.BYPASS.LTC128B.128 [R166+0x4800], desc[UR16][R4.64] ;  /* 0x0480000004a67fae */ /* 0x0009e4000b981a10 */
.L_x_1019:
[----:B------:R-:W-:Y:S05]  /*2670*/  BSYNC.RECONVERGENT B0 ;  /* 0x0000000000007941 */ /* 0x000fea0003800200 */
.L_x_1018:
[----:B------:R-:W0:Y:S01]  /*2680*/  LDGDEPBAR ;  /* 0x00000000000079af */ /* 0x000e220000000000 */
[----:B-1----:R-:W-:Y:S01]  /*2690*/  SHF.R.U32.HI R7, RZ, 0x1, R165 ;  /* 0x00000001ff077819 */ /* 0x002fe200000116a5 */
[----:B------:R-:W-:Y:S01]  /*26a0*/  BSSY.RECONVERGENT B0, `(.L_x_1020) ;  /* 0x0000018000007945 */ /* 0x000fe20003800200 */
[----:B------:R-:W-:Y:S01]  /*26b0*/  LOP3.LUT R2, R2, 0x7, RZ, 0xc0, !PT ;  /* 0x0000000702027812 */ /* 0x000fe200078ec0ff */
[C---:B----4-:R-:W-:Y:S01]  /*26c0*/  IMAD.SHL.U32 R5, R96.reuse, 0x20, RZ ;  /* 0x0000002060057824 */ /* 0x050fe200078e00ff */
[----:B------:R-:W-:Y:S02]  /*26d0*/  LOP3.LUT R0, R7, 0x1f0, RZ, 0xc0, !PT ;  /* 0x000001f007007812 */ /* 0x000fe400078ec0ff */
[----:B------:R-:W-:Y:S02]  /*26e0*/  SHF.L.U64.HI R6, R96, 0x5, R97 ;  /* 0x0000000560067819 */ /* 0x000fe40000010261 */
[----:B------:R-:W-:-:S04]  /*26f0*/  IADD3 R0, PT, PT, R0, 0x1, R21 ;  /* 0x0000000100007810 */ /* 0x000fc80007ffe015 */
[----:B------:R-:W-:-:S04]  /*2700*/  IADD3 R0, PT, PT, -R20, R0, R2 ;  /* 0x0000000014007210 */ /* 0x000fc80007ffe102 */
[----:B------:R-:W-:Y:S01]  /*2710*/  IADD3 R49, PT, PT, R0, UR14, R48 ;  /* 0x0000000e00317c10 */ /* 0x000fe2000fffe030 */
        /* <DEDUP_REMOVED lines=13> */
.L_x_1022:
[----:B------:R4:W-:Y:S01]  /*27f0*/  STS.128 [R166+0x5000], RZ ;  /* 0x005000ffa6007388 */ /* 0x0009e20000000c00 */
[----:B------:R-:W-:Y:S05]  /*2800*/  BRA `(.L_x_1023) ;  /* 0x0000000000047947 */ /* 0x000fea0003800000 */
.L_x_1021:
[----:B------:R1:W-:Y:S02]  /*2810*/  STS.128 [R166+0x5000], RZ ;  /* 0x005000ffa6007388 */ /* 0x0003e40000000c00 */
.L_x_1023:
[----:B------:R-:W-:Y:S05]  /*2820*/  BSYNC.RECONVERGENT B0 ;  /* 0x0000000000007941 */ /* 0x000fea0003800200 */
.L_x_1020:
[-C--:B------:R-:W-:Y:S01]  /*2830*/  ISETP.GE.AND P0, PT, R14, R10.reuse, PT ;  /* 0x0000000a0e00720c */ /* 0x080fe20003f06270 */
[----:B-1----:R-:W-:Y:S01]  /*2840*/  IMAD.SHL.U32 R2, R23, 0x100, RZ ;  /* 0x0000010017027824 */ /* 0x002fe200078e00ff */
[----:B------:R-:W-:Y:S01]  /*2850*/  ISETP.GE.AND P2, PT, R8, R10, PT ;  /* 0x0000000a0800720c */ /* 0x000fe20003f46270 */
[----:B------:R-:W-:Y:S01]  /*2860*/  IMAD.SHL.U32 R8, R165, 0x4, RZ ;  /* 0x00000004a5087824 */ /* 0x000fe200078e00ff */
[----:B------:R-:W-:Y:S01]  /*2870*/  LEA R4, P1, R5, R221, 0x1 ;  /* 0x000000dd05047211 */ /* 0x000fe200078208ff */
[----:B------:R-:W-:Y:S01]  /*2880*/  IMAD.SHL.U32 R3, R165, 0x10, RZ ;  /* 0x00000010a5037824 */ /* 0x000fe200078e00ff */
[----:B------:R-:W-:Y:S01]  /*2890*/  LOP3.LUT R0, R16, 0xc0, RZ, 0xc0, !PT ;  /* 0x000000c010007812 */ /* 0x000fe200078ec0ff */
[----:B------:R-:W-:Y:S01]  /*28a0*/  BSSY.RECONVERGENT B0, `(.L_x_1024) ;  /* 0x000001b000007945 */ /* 0x000fe20003800200 */
[----:B------:R-:W-:Y:S02]  /*28b0*/  LOP3.LUT R2, R2, 0x100, RZ, 0xc0, !PT ;  /* 0x0000010002027812 */ /* 0x000fe400078ec0ff */
[----:B------:R-:W-:-:S02]  /*28c0*/  LEA.HI.X R5, R5, R220, R6, 0x1, P1 ;  /* 0x000000dc05057211 */ /* 0x000fc400008f0c06 */
[----:B------:R-:W-:Y:S01]  /*28d0*/  LOP3.LUT R0, R0, 0x18, R8, 0xf8, !PT ;  /* 0x0000001800007812 */ /* 0x000fe200078ef808 */
[----:B------:R1:W-:Y:S01]  /*28e0*/  @P0 STS.128 [R166+0x5800], RZ ;  /* 0x005800ffa6000388 */ /* 0x0003e20000000c00 */
[----:B------:R-:W-:Y:S02]  /*28f0*/  LOP3.LUT R6, R3, 0x100, RZ, 0xc0, !PT ;  /* 0x0000010003067812 */ /* 0x000fe400078ec0ff */
[--C-:B------:R-:W-:Y:S02]  /*2900*/  LOP3.LUT R231, R2, 0x20, R16.reuse, 0xf8, !PT ;  /* 0x0000002002e77812 */ /* 0x100fe400078ef810 */
[----:B------:R-:W-:Y:S02]  /*2910*/  LOP3.LUT R226, R0, 0x8, R7, 0x78, !PT ;  /* 0x0000000800e27812 */ /* 0x000fe400078e7807 */
[----:B------:R-:W-:Y:S02]  /*2920*/  LOP3.LUT R2, R6, 0x20, R16, 0xf8, !PT ;  /* 0x0000002006027812 */ /* 0x000fe400078ef810 */
[----:B------:R-:W-:-:S02]  /*2930*/  LOP3.LUT R0, R0, 0x8, R165, 0x78, !PT ;  /* 0x0000000800007812 */ /* 0x000fc400078e78a5 */
[----:B------:R-:W-:Y:S02]  /*2940*/  LOP3.LUT R3, R231, 0x3e00, R3, 0xf8, !PT ;  /* 0x00003e00e7037812 */ /* 0x000fe400078ef803 */
[-C--:B------:R-:W-:Y:S01]  /*2950*/  ISETP.GE.AND P6, PT, R13, R10.reuse, PT ;  /* 0x0000000a0d00720c */ /* 0x080fe20003fc6270 */
[----:B------:R-:W-:Y:S01]  /*2960*/  IMAD.IADD R0, R0, 0x1, R2 ;  /* 0x0000000100007824 */ /* 0x000fe200078e0202 */
[-C--:B------:R-:W-:Y:S01]  /*2970*/  ISETP.GE.AND P5, PT, R12, R10.reuse, PT ;  /* 0x0000000a0c00720c */ /* 0x080fe20003fa6270 */
[----:B------:R-:W-:Y:S01]  /*2980*/  IMAD.IADD R2, R3, 0x1, R226 ;  /* 0x0000000103027824 */ /* 0x000fe200078e02e2 */
        /* <DEDUP_REMOVED lines=12> */
.L_x_1025:
[----:B------:R-:W-:Y:S05]  /*2a50*/  BSYNC.RECONVERGENT B0 ;  /* 0x0000000000007941 */ /* 0x000fea0003800200 */
.L_x_1024:
        /* <DEDUP_REMOVED lines=15> */
.L_x_1027:
[----:B------:R-:W-:Y:S05]  /*2b50*/  BSYNC.RECONVERGENT B0 ;  /* 0x0000000000007941 */ /* 0x000fea0003800200 */
.L_x_1026:
        /* <DEDUP_REMOVED lines=13> */
.L_x_1029:
[----:B------:R-:W-:Y:S05]  /*2c30*/  BSYNC.RECONVERGENT B0 ;  /* 0x0000000000007941 */ /* 0x000fea0003800200 */
.L_x_1028:
        /* <DEDUP_REMOVED lines=16> */
.L_x_1031:
[----:B------:R-:W-:Y:S05]  /*2d40*/  BSYNC.RECONVERGENT B0 ;  /* 0x0000000000007941 */ /* 0x000fea0003800200 */
.L_x_1030:
        /* <DEDUP_REMOVED lines=13> */
.L_x_1033:
[----:B------:R-:W-:Y:S05]  /*2e20*/  BSYNC.RECONVERGENT B0 ;  /* 0x0000000000007941 */ /* 0x000fea0003800200 */
.L_x_1032:
        /* <DEDUP_REMOVED lines=16> */
.L_x_1035:
[----:B------:R-:W-:Y:S05]  /*2f30*/  BSYNC.RECONVERGENT B0 ;  /* 0x0000000000007941 */ /* 0x000fea0003800200 */
.L_x_1034:
        /* <DEDUP_REMOVED lines=16> */
.L_x_1037:
[----:B------:R-:W-:Y:S05]  /*3040*/  BSYNC.RECONVERGENT B0 ;  /* 0x0000000000007941 */ /* 0x000fea0003800200 */
.L_x_1036:
[----:B------:R-:W-:Y:S01]  /*3050*/  LDSM.16.M88.4 R8, [R164] ;  /* 0x00000000a408783b */ /* 0x000fe20000000200 */
[----:B------:R-:W-:Y:S01]  /*3060*/  LOP3.LUT P5, RZ, R165, 0x4, RZ, 0xc0, !PT ;  /* 0x00000004a5ff7812 */ /* 0x000fe200078ac0ff */
[----:B------:R-:W5:Y:S01]  /*3070*/  LDCU UR10, c[0x0][0x50c] ;  /* 0x0000a180ff0a77ac */ /* 0x000f620008000800 */
[----:B------:R-:W-:Y:S01]  /*3080*/  MOV R0, 0x20 ;  /* 0x0000002000007802 */ /* 0x000fe20000000f00 */
[----:B------:R-:W2:Y:S01]  /*3090*/  LDSM.16.M88.4 R16, [R134+0x1000] ;  /* 0x001000008610783b */ /* 0x000ea20000000200 */
[----:B------:R-:W-:Y:S02]  /*30a0*/  ISETP.GT.AND P0, PT, R228, R225, PT ;  /* 0x000000e1e400720c */ /* 0x000fe40003f04270 */
[----:B------:R-:W-:Y:S01]  /*30b0*/  SEL R0, R0, 0xffffffe0, !P5 ;  /* 0xffffffe000007807 */ /* 0x000fe20006800000 */
[----:B------:R-:W-:Y:S03]  /*30c0*/  LDSM.16.M88.4 R28, [R134+0x1400] ;  /* 0x00140000861c783b */ /* 0x000fe60000000200 */
[----:B------:R-:W-:Y:S01]  /*30d0*/  IADD3 R249, PT, PT, R164, R0, RZ ;  /* 0x00000000a4f97210 */ /* 0x000fe20007ffe0ff */
[----:B------:R-:W-:Y:S01]  /*30e0*/  LDSM.16.M88.4 R40, [R134+0x1800] ;  /* 0x001800008628783b */ /* 0x000fe20000000200 */
[----:B------:R-:W-:-:S03]  /*30f0*/  IADD3 R94, PT, PT, R0, R134, RZ ;  /* 0x00000086005e7210 */ /* 0x000fc60007ffe0ff */
[----:B-1----:R-:W-:Y:S04]  /*3100*/  LDSM.16.M88.4 R4, [R249] ;  /* 0x00000000f904783b */ /* 0x002fe80000000200 */
[----:B------:R-:W1:Y:S04]  /*3110*/  LDSM.16.M88.4 R24, [R94+0x1000] ;  /* 0x001000005e18783b */ /* 0x000e680000000200 */
[----:B------:R-:W3:Y:S04]  /*3120*/  LDSM.16.M88.4 R32, [R94+0x1400] ;  /* 0x001400005e20783b */ /* 0x000ee80000000200 */
[----:B------:R-:W-:Y:S04]  /*3130*/  LDSM.16.M88.4 R36, [R94+0x1c00] ;  /* 0x001c00005e24783b */ /* 0x000fe80000000200 */
[----:B------:R-:W-:Y:S04]  /*3140*/  LDSM.16.M88.4 R44, [R134+0x3c00] ;  /* 0x003c0000862c783b */ /* 0x000fe80000000200 */
[----:B------:R-:W0:Y:S01]  /*3150*/  LDGDEPBAR ;  /* 0x00000000000079af */ /* 0x000e220000000000 */
[----:B--2---:R-:W-:-:S15]  /*3160*/  HMMA.16816.F32 R12, R8, R16, RZ ;  /* 0x00000010080c723c */ /* 0x004fde00000018ff */
[----:B------:R-:W-:-:S05]  /*3170*/  NOP ;  /* 0x0000000000007918 */ /* 0x000fca0000000000 */
[----:B-1----:R-:W-:Y:S08]  /*3180*/  HMMA.16816.F32 R20, R4, R24, R12 ;  /* 0x000000180414723c */ /* 0x002ff0000000180c */
[C---:B------:R-:W-:Y:S08]  /*3190*/  HMMA.16816.F32 R12, R8.reuse, R18, RZ ;  /* 0x00000012080c723c */ /* 0x040ff000000018ff */
[----:B------:R-:W-:Y:S03]  /*31a0*/  HMMA.16816.F32 R16, R8, R28, RZ ;  /* 0x0000001c0810723c */ /* 0x000fe600000018ff */
[----:B-----5:R-:W-:Y:S01]  /*31b0*/  FMUL.FTZ R0, R21, UR10 ;  /* 0x0000000a15007c20 */ /* 0x020fe20008410000 */
[----:B------:R-:W-:-:S03]  /*31c0*/  FMUL.FTZ R20, R20, UR10 ;  /* 0x0000000a14147c20 */ /* 0x000fc60008410000 */
[----:B------:R1:W2:Y:S05]  /*31d0*/  MUFU.TANH R245, R0 ;  /* 0x0000000000f57308 */ /* 0x0002aa0000002400 */
[----:B------:R-:W-:Y:S03]  /*31e0*/  HMMA.16816.F32 R24, R4, R26, R12 ;  /* 0x0000001a0418723c */ /* 0x000fe6000000180c */
[----:B------:R-:W2:Y:S05]  /*31f0*/  MUFU.TANH R247, R20 ;  /* 0x0000001400f77308 */ /* 0x000eaa0000002400 */
[----:B------:R-:W-:Y:S01]  /*3200*/  HMMA.16816.F32 R12, R8, R30, RZ ;  /* 0x0000001e080c723c */ /* 0x000fe200000018ff */
[----:B------:R-:W5:Y:S01]  /*3210*/  LDSM.16.M88.4 R28, [R94+0x1800] ;  /* 0x001800005e1c783b */ /* 0x000f620000000200 */
[----:B-1----:R-:W-:-:S04]  /*3220*/  FMUL.FTZ R0, R22, UR10 ;  /* 0x0000000a16007c20 */ /* 0x002fc80008410000 */
[----:B------:R1:W1:-:S14]  /*3230*/  MUFU.TANH R187, R0 ;  /* 0x0000000000bb7308 */ /* 0x00025c0000002400 */
[----:B---3--:R-:W-:Y:S01]  /*3240*/  HMMA.16816.F32 R12, R4, R34, R12 ;  /* 0x00000022040c723c */ /* 0x008fe2000000180c */
[----:B-1----:R-:W-:-:S07]  /*3250*/  FMUL.FTZ R0, R23, UR10 ;  /* 0x0000000a17007c20 */ /* 0x002fce0008410000 */
[----:B------:R-:W-:Y:S01]  /*3260*/  HMMA.16816.F32 R20, R4, R32, R16 ;  /* 0x000000200414723c */ /* 0x000fe20000001810 */
[----:B------:R1:W3:Y:S01]  /*3270*/  MUFU.TANH R186, R0 ;  /* 0x0000000000ba7308 */ /* 0x0002e20000002400 */
        /* <DEDUP_REMOVED lines=9> */
[----:B-----5:R-:W-:Y:S04]  /*3310*/  HMMA.16816.F32 R24, R4, R28, R16 ;  /* 0x0000001c0418723c */ /* 0x020fe80000001810 */
[----:B------:R1:W1:Y:S04]  /*3320*/  MUFU.TANH R181, R0 ;  /* 0x0000000000b57308 */ /* 0x0002680000002400 */
        /* <DEDUP_REMOVED lines=13> */
[----:B-----5:R-:W-:-:S04]  /*3400*/  FMUL.FTZ R0, R12, UR10 ;  /* 0x0000000a0c007c20 */ /* 0x020fc80008410000 */
[----:B------:R4:W1:Y:S02]  /*3410*/  MUFU.TANH R194, R0 ;  /* 0x0000000000c27308 */ /* 0x0008640000002400 */
[----:B----4-:R-:W-:-:S06]  /*3420*/  FMUL.FTZ R0, R13, UR10 ;  /* 0x0000000a0d007c20 */ /* 0x010fcc0008410000 */
[----:B------:R4:W1:Y:S02]  /*3430*/  MUFU.TANH R241, R0 ;  /* 0x0000000000f17308 */ /* 0x0008640000002400 */
[----:B----4-:R-:W-:-:S06]  /*3440*/  FMUL.FTZ R0, R14, UR10 ;  /* 0x0000000a0e007c20 */ /* 0x010fcc0008410000 */
[----:B------:R4:W1:Y:S02]  /*3450*/  MUFU.TANH R175, R0 ;  /* 0x0000000000af7308 */ /* 0x0008640000002400 */
[----:B----4-:R-:W-:Y:S02]  /*3460*/  FMUL.FTZ R0, R15, UR10 ;  /* 0x0000000a0f007c20 */ /* 0x010fe40008410000 */
[----:B------:R-:W-:Y:S01]  /*3470*/  HMMA.16816.F32 R12, R8, R32, RZ ;  /* 0x00000020080c723c */ /* 0x000fe200000018ff */
[----:B------:R-:W4:Y:S03]  /*3480*/  LDSM.16.M88.4 R32, [R94+0x2000] ;  /* 0x002000005e20783b */ /* 0x000f260000000200 */
[----:B------:R5:W1:Y:S02]  /*3490*/  MUFU.TANH R174, R0 ;  /* 0x0000000000ae7308 */ /* 0x000a640000002400 */
[----:B-----5:R-:W-:-:S14]  /*34a0*/  FMUL.FTZ R0, R24, UR10 ;  /* 0x0000000a18007c20 */ /* 0x020fdc0008410000 */
[----:B------:R-:W-:Y:S01]  /*34b0*/  HMMA.16816.F32 R12, R4, R36, R12 ;  /* 0x00000024040c723c */ /* 0x000fe2000000180c */
[----:B------:R5:W1:Y:S02]  /*34c0*/  MUFU.TANH R240, R0 ;  /* 0x0000000000f07308 */ /* 0x000a640000002400 */
[----:B-----5:R-:W-:-:S06]  /*34d0*/  FMUL.FTZ R0, R25, UR10 ;  /* 0x0000000a19007c20 */ /* 0x020fcc0008410000 */
[----:B------:R5:W1:Y:S02]  /*34e0*/  MUFU.TANH R191, R0 ;  /* 0x0000000000bf7308 */ /* 0x000a640000002400 */
[----:B-----5:R-:W-:-:S06]  /*34f0*/  FMUL.FTZ R0, R26, UR10 ;  /* 0x0000000a1a007c20 */ /* 0x020fcc0008410000 */
[----:B------:R5:W1:Y:S02]  /*3500*/  MUFU.TANH R172, R0 ;  /* 0x0000000000ac7308 */ /* 0x000a640000002400 */
[----:B-----5:R-:W-:Y:S02]  /*3510*/  FMUL.FTZ R0, R27, UR10 ;  /* 0x0000000a1b007c20 */ /* 0x020fe40008410000 */
[----:B------:R-:W-:Y:S01]  /*3520*/  HMMA.16816.F32 R24, R4, R38, R16 ;  /* 0x000000260418723c */ /* 0x000fe20000001810 */
[----:B------:R-:W-:Y:S03]  /*3530*/  LDSM.16.M88.4 R36, [R94+0x2800] ;  /* 0x002800005e24783b */ /* 0x000fe60000000200 */
[----:B------:R5:W2:Y:S04]  /*3540*/  MUFU.TANH R171, R0 ;  /* 0x0000000000ab7308 */ /* 0x000aa80000002400 */
[----:B-1----:R-:W-:Y:S01]  /*3550*/  HMMA.16816.F32 R16, R8, R28, RZ ;  /* 0x0000001c0810723c */ /* 0x002fe200000018ff */
[----:B-----5:R-:W-:-:S04]  /*3560*/  FMUL.FTZ R0, R20, UR10 ;  /* 0x0000000a14007c20 */ /* 0x020fc80008410000 */
[----:B------:R1:W1:Y:S02]  /*3570*/  MUFU.TANH R239, R0 ;  /* 0x0000000000ef7308 */ /* 0x0002640000002400 */
[----:B-1----:R-:W-:-:S06]  /*3580*/  FMUL.FTZ R0, R21, UR10 ;  /* 0x0000000a15007c20 */ /* 0x002fcc0008410000 */
[----:B------:R1:W1:Y:S02]  /*3590*/  MUFU.TANH R238, R0 ;  /* 0x0000000000ee7308 */ /* 0x0002640000002400 */
[----:B-1----:R-:W-:-:S06]  /*35a0*/  FMUL.FTZ R0, R22, UR10 ;  /* 0x0000000a16007c20 */ /* 0x002fcc0008410000 */
[----:B------:R1:W1:Y:S02]  /*35b0*/  MUFU.TANH R170, R0 ;  /* 0x0000000000aa7308 */ /* 0x0002640000002400 */
[----:B-1----:R-:W-:Y:S02]  /*35c0*/  FMUL.FTZ R0, R23, UR10 ;  /* 0x0000000a17007c20 */ /* 0x002fe40008410000 */
[----:B----4-:R-:W-:Y:S04]  /*35d0*/  HMMA.16816.F32 R20, R4, R32, R16 ;  /* 0x000000200414723c */ /* 0x010fe80000001810 */
[----:B------:R1:W4:Y:S04]  /*35e0*/  MUFU.TANH R160, R0 ;  /* 0x0000000000a07308 */ /* 0x0003280000002400 */
        /* <DEDUP_REMOVED lines=11> */
[----:B-----5:R-:W-:-:S14]  /*36a0*/  FMUL.FTZ R0, R24, UR10 ;  /* 0x0000000a18007c20 */ /* 0x020fdc0008410000 */
[----:B------:R-:W-:Y:S01]  /*36b0*/  HMMA.16816.F32 R12, R4, R34, R12 ;  /* 0x00000022040c723c */ /* 0x000fe2000000180c */
[----:B------:R-:W5:Y:S01]  /*36c0*/  LDSM.16.M88.4 R32, [R134+0x2800] ;  /* 0x002800008620783b */ /* 0x000f620000000200 */
        /* <DEDUP_REMOVED lines=20> */
[----:B-----5:R-:W-:Y:S01]  /*3810*/  HMMA.16816.F32 R16, R8, R34, RZ ;  /* 0x000000220810723c */ /* 0x020fe200000018ff */
[----:B--2---:R-:W-:-:S04]  /*3820*/  FMUL.FTZ R0, R12, UR10 ;  /* 0x0000000a0c007c20 */ /* 0x004fc80008410000 */
[----:B------:R2:W1:Y:S02]  /*3830*/  MUFU.TANH R192, R0 ;  /* 0x0000000000c07308 */ /* 0x0004640000002400 */
        /* <DEDUP_REMOVED lines=44> */
[----:B----4-:R-:W-:-:S06]  /*3b00*/  FMUL.FTZ R0, R25, UR10 ;  /* 0x0000000a19007c20 */ /* 0x010fcc0008410000 */
[----:B------:R4:W1:Y:S02]  /*3b10*/  MUFU.TANH R198, R0 ;  /* 0x0000000000c67308 */ /* 0x0008640000002400 */
[----:B----4-:R-:W-:-:S06]  /*3b20*/  FMUL.FTZ R0, R26, UR10 ;  /* 0x0000000a1a007c20 */ /* 0x010fcc0008410000 */
[----:B------:R4:W1:Y:S02]  /*3b30*/  MUFU.TANH R72, R0 ;  /* 0x0000000000487308 */ /* 0x0008640000002400 */
[----:B----4-:R-:W-:Y:S02]  /*3b40*/  FMUL.FTZ R0, R27, UR10 ;  /* 0x0000000a1b007c20 */ /* 0x010fe40008410000 */
[----:B-1----:R-:W-:Y:S04]  /*3b50*/  HMMA.16816.F32 R24, R4, R28, R16 ;  /* 0x0000001c0418723c */ /* 0x002fe80000001810 */
[----:B------:R1:W4:Y:S04]  /*3b60*/  MUFU.TANH R75, R0 ;  /* 0x00000000004b7308 */ /* 0x0003280000002400 */
        /* <DEDUP_REMOVED lines=13> */
[----:B---3--:R-:W-:-:S04]  /*3c40*/  FMUL.FTZ R0, R12, UR10 ;  /* 0x0000000a0c007c20 */ /* 0x008fc80008410000 */
[----:B------:R3:W1:Y:S02]  /*3c50*/  MUFU.TANH R196, R0 ;  /* 0x0000000000c47308 */ /* 0x0006640000002400 */
[----:B---3--:R-:W-:-:S06]  /*3c60*/  FMUL.FTZ R0, R13, UR10 ;  /* 0x0000000a0d007c20 */ /* 0x008fcc0008410000 */
[----:B------:R3:W1:Y:S02]  /*3c70*/  MUFU.TANH R207, R0 ;  /* 0x0000000000cf7308 */ /* 0x0006640000002400 */
[----:B---3--:R-:W-:-:S06]  /*3c80*/  FMUL.FTZ R0, R14, UR10 ;  /* 0x0000000a0e007c20 */ /* 0x008fcc0008410000 */
[----:B------:R3:W1:Y:S02]  /*3c90*/  MUFU.TANH R83, R0 ;  /* 0x0000000000537308 */ /* 0x0006640000002400 */
[----:B---3--:R-:W-:Y:S02]  /*3ca0*/  FMUL.FTZ R0, R15, UR10 ;  /* 0x0000000a0f007c20 */ /* 0x008fe40008410000 */
[----:B------:R-:W-:Y:S01]  /*3cb0*/  HMMA.16816.F32 R12, R8, R32, RZ ;  /* 0x00000020080c723c */ /* 0x000fe200000018ff */
[----:B------:R-:W3:Y:S03]  /*3cc0*/  LDSM.16.M88.4 R32, [R94+0x3800] ;  /* 0x003800005e20783b */ /* 0x000ee60000000200 */
        /* <DEDUP_REMOVED lines=56> */
[----:B--2---:R-:W-:-:S04]  /*4050*/  FMUL.FTZ R0, R12, UR10 ;  /* 0x0000000a0c007c20 */ /* 0x004fc80008410000 */
[----:B------:R2:W1:Y:S02]  /*4060*/  MUFU.TANH R150, R0 ;  /* 0x0000000000967308 */ /* 0x0004640000002400 */
[----:B--2---:R-:W-:-:S06]  /*4070*/  FMUL.FTZ R0, R13, UR10 ;  /* 0x0000000a0d007c20 */ /* 0x004fcc0008410000 */
        /* <DEDUP_REMOVED lines=25> */
[----:B-1----:R-:W-:Y:S04]  /*4210*/  HMMA.16816.F32 R20, R4, R28, R16 ;  /* 0x0000001c0414723c */ /* 0x002fe80000001810 */
        /* <DEDUP_REMOVED lines=14> */
[----:B------:R4:W1:Y:S06]  /*4300*/  MUFU.TANH R162, R0 ;  /* 0x0000000000a27308 */ /* 0x00086c0000002400 */
[----:B--2---:R-:W-:Y:S01]  /*4310*/  HMMA.16816.F32 R12, R8, R36, RZ ;  /* 0x00000024080c723c */ /* 0x004fe200000018ff */
[----:B----4-:R-:W-:-:S04]  /*4320*/  FMUL.FTZ R0, R25, UR10 ;  /* 0x0000000a19007c20 */ /* 0x010fc80008410000 */
[----:B------:R2:W4:Y:S02]  /*4330*/  MUFU.TANH R168, R0 ;  /* 0x0000000000a87308 */ /* 0x0005240000002400 */
[----:B--2---:R-:W-:-:S06]  /*4340*/  FMUL.FTZ R0, R26, UR10 ;  /* 0x0000000a1a007c20 */ /* 0x004fcc0008410000 */
[----:B------:R2:W1:Y:S02]  /*4350*/  MUFU.TANH R126, R0 ;  /* 0x00000000007e7308 */ /* 0x0004640000002400 */
[----:B--2---:R-:W-:Y:S02]  /*4360*/  FMUL.FTZ R0, R27, UR10 ;  /* 0x0000000a1b007c20 */ /* 0x004fe40008410000 */
[----:B------:R-:W2:Y:S01]  /*4370*/  LDSM.16.M88.4 R24, [R94+0x4c00] ;  /* 0x004c00005e18783b */ /* 0x000ea20000000200 */
        /* <DEDUP_REMOVED lines=19> */
[----:B------:R-:W-:Y:S02]  /*44b0*/  FMUL.FTZ R14, R14, UR10 ;  /* 0x0000000a0e0e7c20 */ /* 0x000fe40008410000 */
[----:B------:R-:W2:Y:S08]  /*44c0*/  MUFU.TANH R182, R12 ;  /* 0x0000000c00b67308 */ /* 0x000eb00000002400 */
[----:B------:R-:W2:Y:S01]  /*44d0*/  MUFU.TANH R178, R13 ;  /* 0x0000000d00b27308 */ /* 0x000ea20000002400 */
[----:B-1----:R-:W-:-:S07]  /*44e0*/  FMUL.FTZ R0, R18, UR10 ;  /* 0x0000000a12007c20 */ /* 0x002fce0008410000 */
[----:B------:R1:W1:Y:S08]  /*44f0*/  MUFU.TANH R142, R0 ;  /* 0x00000000008e7308 */ /* 0x0002700000002400 */
[----:B------:R-:W2:Y:S01]  /*4500*/  MUFU.TANH R131, R14 ;  /* 0x0000000e00837308 */ /* 0x000ea20000002400 */
[----:B-1----:R-:W-:Y:S02]  /*4510*/  FMUL.FTZ R0, R19, UR10 ;  /* 0x0000000a13007c20 */ /* 0x002fe40008410000 */
[C---:B-----5:R-:W-:Y:S05]  /*4520*/  HMMA.16816.F32 R16, R8.reuse, R28, RZ ;  /* 0x0000001c0810723c */ /* 0x060fea00000018ff */
[----:B------:R1:W1:Y:S03]  /*4530*/  MUFU.TANH R135, R0 ;  /* 0x0000000000877308 */ /* 0x0002660000002400 */
[----:B------:R-:W-:Y:S01]  /*4540*/  HMMA.16816.F32 R8, R8, R30, RZ ;  /* 0x0000001e0808723c */ /* 0x000fe200000018ff */
[----:B-1----:R-:W-:-:S11]  /*4550*/  FMUL.FTZ R0, R20, UR10 ;  /* 0x0000000a14007c20 */ /* 0x002fd60008410000 */
[C---:B--2---:R-:W-:Y:S01]  /*4560*/  HMMA.16816.F32 R16, R4.reuse, R24, R16 ;  /* 0x000000180410723c */ /* 0x044fe20000001810 */
[----:B------:R1:W2:Y:S07]  /*4570*/  MUFU.TANH R210, R0 ;  /* 0x0000000000d27308 */ /* 0x0002ae0000002400 */
        /* <DEDUP_REMOVED lines=15> */
[C---:B-----5:R-:W-:Y:S02]  /*4670*/  VIADDMNMX R5, R49.reuse, 0x8, R48, PT ;  /* 0x0000000831057846 */ /* 0x060fe40003800130 */
[----:B----4-:R-:W-:Y:S01]  /*4680*/  VIMNMX R6, PT, PT, R49, R48, PT ;  /* 0x0000003031067248 */ /* 0x010fe20003fe0100 */
[----:B-1----:R-:W-:-:S04]  /*4690*/  FMUL.FTZ R0, R15, UR10 ;  /* 0x0000000a0f007c20 */ /* 0x002fc80008410000 */
[----:B------:R1:W4:Y:S02]  /*46a0*/  MUFU.TANH R130, R0 ;  /* 0x0000000000827308 */ /* 0x0003240000002400 */
[----:B-1----:R-:W-:-:S06]  /*46b0*/  FMUL.FTZ R0, R16, UR10 ;  /* 0x0000000a10007c20 */ /* 0x002fcc0008410000 */
[----:B------:R1:W1:Y:S02]  /*46c0*/  MUFU.TANH R173, R0 ;  /* 0x0000000000ad7308 */ /* 0x0002640000002400 */
[----:B-1----:R-:W-:-:S06]  /*46d0*/  FMUL.FTZ R0, R17, UR10 ;  /* 0x0000000a11007c20 */ /* 0x002fcc0008410000 */
[----:B------:R1:W1:Y:S02]  /*46e0*/  MUFU.TANH R169, R0 ;  /* 0x0000000000a97308 */ /* 0x0002640000002400 */
[----:B-1----:R-:W-:-:S06]  /*46f0*/  FMUL.FTZ R0, R18, UR10 ;  /* 0x0000000a12007c20 */ /* 0x002fcc0008410000 */
[----:B------:R1:W1:Y:S02]  /*4700*/  MUFU.TANH R129, R0 ;  /* 0x0000000000817308 */ /* 0x0002640000002400 */
[----:B-1----:R-:W-:-:S06]  /*4710*/  FMUL.FTZ R0, R19, UR10 ;  /* 0x0000000a13007c20 */ /* 0x002fcc0008410000 */
[----:B------:R1:W1:Y:S02]  /*4720*/  MUFU.TANH R128, R0 ;  /* 0x0000000000807308 */ /* 0x0002640000002400 */
[----:B-1----:R-:W-:-:S04]  /*4730*/  SHF.L.U32 R0, R165, 0x1, RZ ;  /* 0x00000001a5007819 */ /* 0x002fc800000006ff */
[----:B------:R-:W-:-:S04]  /*4740*/  LOP3.LUT R250, R0, 0x6, RZ, 0xc0, !PT ;  /* 0x0000000600fa7812 */ /* 0x000fc800078ec0ff */
[----:B------:R-:W-:Y:S01]  /*4750*/  IADD3 R0, PT, PT, R214, R250, RZ ;  /* 0x000000fad6007210 */ /* 0x000fe20007ffe0ff */
        /* <DEDUP_REMOVED lines=13> */
.L_x_1039:
[----:B------:R-:W1:Y:S01]  /*4830*/  LDC R12, c[0x0][0x4f0] ;  /* 0x00013c00ff0c7b82 */ /* 0x000e620000000800 */
[----:B------:R-:W-:Y:S01]  /*4840*/  IADD3 R9, PT, PT, R214, -0x100, RZ ;  /* 0xffffff00d6097810 */ /* 0x000fe20007ffe0ff */
[----:B------:R-:W2:Y:S01]  /*4850*/  LDCU.64 UR6, c[0x0][0x3a0] ;  /* 0x00007400ff0677ac */ /* 0x000ea20008000a00 */
[----:B------:R-:W-:Y:S02]  /*4860*/  IABS R8, R214 ;  /* 0x000000d600087213 */ /* 0x000fe40000000000 */
[----:B------:R-:W-:Y:S02]  /*4870*/  IABS R7, R9 ;  /* 0x0000000900077213 */ /* 0x000fe40000000000 */
[----:B-1----:R-:W-:-:S04]  /*4880*/  IABS R11, R12 ;  /* 0x0000000c000b7213 */ /* 0x002fc80000000000 */
[----:B------:R-:W1:Y:S08]  /*4890*/  I2F.RP R2, R11 ;  /* 0x0000000b00027306 */ /* 0x000e700000209400 */
[----:B-1----:R-:W1:Y:S02]  /*48a0*/  MUFU.RCP R2, R2 ;  /* 0x0000000200027308 */ /* 0x002e640000001000 */
[----:B-1----:R-:W-:-:S06]  /*48b0*/  VIADD R2, R2, 0xffffffe ;  /* 0x0ffffffe02027836 */ /* 0x002fcc0000000000 */
[----:B------:R-:W1:Y:S02]  /*48c0*/  F2I.FTZ.U32.TRUNC.NTZ R3, R2 ;  /* 0x0000000200037305 */ /* 0x000e64000021f000 */
[----:B-1----:R-:W-:-:S04]  /*48d0*/  IMAD.MOV R2, RZ, RZ, -R3 ;  /* 0x000000ffff027224 */ /* 0x002fc800078e0a03 */
[----:B------:R-:W-:Y:S02]  /*48e0*/  IMAD R4, R2, R11, RZ ;  /* 0x0000000b02047224 */ /* 0x000fe400078e02ff */
[----:B------:R-:W-:-:S04]  /*48f0*/  IMAD.MOV.U32 R2, RZ, RZ, RZ ;  /* 0x000000ffff027224 */ /* 0x000fc800078e00ff */
        /* <DEDUP_REMOVED lines=17> */
[----:B------:R-:W-:-:S02]  /*4a10*/  LOP3.LUT R4, R9, R12, RZ, 0x3c, !PT ;  /* 0x0000000c09047212 */ /* 0x000fc400078e3cff */
[-C--:B------:R-:W-:Y:S02]  /*4a20*/  LOP3.LUT R7, R214, R12.reuse, RZ, 0x3c, !PT ;  /* 0x0000000cd6077212 */ /* 0x080fe400078e3cff */
[----:B------:R-:W-:Y:S02]  /*4a30*/  ISETP.GE.AND P0, PT, R4, RZ, PT ;  /* 0x000000ff0400720c */ /* 0x000fe40003f06270 */
[----:B------:R-:W-:Y:S02]  /*4a40*/  ISETP.GE.AND P2, PT, R7, RZ, PT ;  /* 0x000000ff0700720c */ /* 0x000fe40003f46270 */
[----:B------:R-:W-:Y:S01]  /*4a50*/  ISETP.NE.AND P1, PT, R12, RZ, PT ;  /* 0x000000ff0c00720c */ /* 0x000fe20003f25270 */
[----:B------:R-:W-:Y:S01]  /*4a60*/  @P4 VIADD R2, R2, 0x1 ;  /* 0x0000000102024836 */ /* 0x000fe20000000000 */
[----:B------:R-:W-:Y:S02]  /*4a70*/  LOP3.LUT R4, RZ, R12, RZ, 0x33, !PT ;  /* 0x0000000cff047212 */ /* 0x000fe400078e33ff */
[----:B------:R-:W-:-:S05]  /*4a80*/  @P6 IADD3 R3, PT, PT, R3, 0x1, RZ ;  /* 0x0000000103036810 */ /* 0x000fca0007ffe0ff */
[----:B------:R-:W-:Y:S02]  /*4a90*/  @!P0 IMAD.MOV R2, RZ, RZ, -R2 ;  /* 0x000000ffff028224 */ /* 0x000fe400078e0a02 */
[----:B------:R-:W-:-:S03]  /*4aa0*/  @!P2 IADD3 R3, PT, PT, -R3, RZ, RZ ;  /* 0x000000ff0303a210 */ /* 0x000fc60007ffe1ff */
[C---:B------:R-:W-:Y:S02]  /*4ab0*/  SEL R2, R4.reuse, R2, !P1 ;  /* 0x0000000204027207 */ /* 0x040fe40004800000 */
[----:B------:R-:W-:-:S03]  /*4ac0*/  SEL R3, R4, R3, !P1 ;  /* 0x0000000304037207 */ /* 0x000fc60004800000 */
[----:B------:R-:W-:-:S04]  /*4ad0*/  IMAD.WIDE R10, R2, 0x4, R184 ;  /* 0x00000004020a7825 */ /* 0x000fc800078e02b8 */
[C---:B------:R-:W-:Y:S02]  /*4ae0*/  IMAD.WIDE R8, R3.reuse, 0x4, R184 ;  /* 0x0000000403087825 */ /* 0x040fe400078e02b8 */
[----:B------:R-:W3:Y:S04]  /*4af0*/  LDG.E R10, desc[UR16][R10.64] ;  /* 0x000000100a0a7981 */ /* 0x000ee8000c1e1900 */
[----:B------:R-:W3:Y:S01]  /*4b00*/  LDG.E R8, desc[UR16][R8.64] ;  /* 0x0000001008087981 */ /* 0x000ee2000c1e1900 */
[----:B------:R-:W-:-:S04]  /*4b10*/  IMAD.IADD R2, R3, 0x1, -R2 ;  /* 0x0000000103027824 */ /* 0x000fc800078e0a02 */
[----:B------:R-:W-:-:S05]  /*4b20*/  IMAD R2, R2, R12, -0x100 ;  /* 0xffffff0002027424 */ /* 0x000fca00078e020c */
[----:B------:R-:W-:-:S05]  /*4b30*/  SHF.R.S32.HI R3, RZ, 0x1f, R2 ;  /* 0x0000001fff037819 */ /* 0x000fca0000011402 */
[----:B------:R-:W-:-:S04]  /*4b40*/  IMAD R3, R3, R90, RZ ;  /* 0x0000005a03037224 */ /* 0x000fc800078e02ff */
[C---:B------:R-:W-:Y:S02]  /*4b50*/  IMAD R4, R2.reuse, R91, R3 ;  /* 0x0000005b02047224 */ /* 0x040fe400078e0203 */
[----:B------:R-:W-:-:S04]  /*4b60*/  IMAD.WIDE.U32 R2, R2, R90, RZ ;  /* 0x0000005a02027225 */ /* 0x000fc800078e00ff */
        /* <DEDUP_REMOVED lines=9> */
.L_x_1040:
        /* <DEDUP_REMOVED lines=68> */
.L_x_1042:
[----:B------:R-:W-:Y:S05]  /*5040*/  BSYNC.RECONVERGENT B0 ;  /* 0x0000000000007941 */ /* 0x000fea0003800200 */
.L_x_1041:
[----:B------:R-:W0:Y:S02]  /*5050*/  LDGDEPBAR ;  /* 0x00000000000079af */ /* 0x000e240000000000 */
.L_x_1038:
[C---:B------:R-:W-:Y:S01]  /*5060*/  VIADD R20, R0.reuse, 0x1 ;  /* 0x0000000100147836 */ /* 0x040fe20000000000 */
[CC--:B------:R-:W-:Y:S01]  /*5070*/  ISETP.GE.AND P0, PT, R0.reuse, R5.reuse, PT ;  /* 0x000000050000720c */ /* 0x0c0fe20003f06270 */
[C---:B------:R-:W-:Y:S01]  /*5080*/  VIADD R19, R0.reuse, 0x8 ;  /* 0x0000000800137836 */ /* 0x040fe20000000000 */
[----:B------:R-:W3:Y:S01]  /*5090*/  LDCU UR6, c[0x0][0x45c] ;  /* 0x00008b80ff0677ac */ /* 0x000ee20008000800 */
[----:B------:R-:W-:Y:S01]  /*50a0*/  VIADD R25, R0, 0x9 ;  /* 0x0000000900197836 */ /* 0x000fe20000000000 */
[-C--:B------:R-:W-:Y:S01]  /*50b0*/  ISETP.GE.AND P6, PT, R20, R5.reuse, PT ;  /* 0x000000051400720c */ /* 0x080fe20003fc6270 */
[C---:B------:R-:W-:Y:S01]  /*50c0*/  VIADD R24, R0.reuse, 0x10 ;  /* 0x0000001000187836 */ /* 0x040fe20000000000 */
[-C--:B------:R-:W-:Y:S01]  /*50d0*/  ISETP.GE.AND P4, PT, R19, R5.reuse, PT ;  /* 0x000000051300720c */ /* 0x080fe20003f86270 */
[C---:B------:R-:W-:Y:S01]  /*50e0*/  VIADD R23, R0.reuse, 0x11 ;  /* 0x0000001100177836 */ /* 0x040fe20000000000 */
[----:B------:R-:W-:Y:S01]  /*50f0*/  FSEL R7, R187, -INF , !P0 ;  /* 0xff800000bb077808 */ /* 0x000fe20004000000 */
[C---:B------:R-:W-:Y:S01]  /*5100*/  VIADD R22, R0.reuse, 0x18 ;  /* 0x0000001800167836 */ /* 0x040fe20000000000 */
[-C--:B------:R-:W-:Y:S01]  /*5110*/  ISETP.GE.AND P3, PT, R25, R5.reuse, PT ;  /* 0x000000051900720c */ /* 0x080fe20003f66270 */
[----:B------:R-:W-:Y:S01]  /*5120*/  VIADD R29, R0, 0x19 ;  /* 0x00000019001d7836 */ /* 0x000fe20000000000 */
[-C--:B------:R-:W-:Y:S01]  /*5130*/  ISETP.GE.AND P2, PT, R24, R5.reuse, PT ;  /* 0x000000051800720c */ /* 0x080fe20003f46270 */
[----:B------:R-:W-:Y:S01]  /*5140*/  VIADD R28, R0, 0x20 ;  /* 0x00000020001c7836 */ /* 0x000fe20000000000 */
[----:B--2---:R-:W-:Y:S01]  /*5150*/  FSEL R8, R186, -INF , !P6 ;  /* 0xff800000ba087808 */ /* 0x004fe20007000000 */
[C---:B------:R-:W-:Y:S01]  /*5160*/  VIADD R27, R0.reuse, 0x21 ;  /* 0x00000021001b7836 */ /* 0x040fe20000000000 */
        /* <DEDUP_REMOVED lines=10> */
[----:B-1----:R-:W-:Y:S01]  /*5210*/  FMNMX3.FTZ R3, R7, R8, R9, !PT ;  /* 0x0000000807037276 */ /* 0x002fe20007810009 */
[C---:B------:R-:W-:Y:S01]  /*5220*/  VIADD R35, R0.reuse, 0x39 ;  /* 0x0000003900237836 */ /* 0x040fe20000000000 */
[-C--:B------:R-:W-:Y:S01]  /*5230*/  ISETP.GE.AND P6, PT, R29, R5.reuse, PT ;  /* 0x000000051d00720c */ /* 0x080fe20003fc6270 */
[----:B------:R-:W-:Y:S01]  /*5240*/  VIADD R41, R0, 0x40 ;  /* 0x0000004000297836 */ /* 0x000fe20000000000 */
[-C--:B------:R-:W-:Y:S01]  /*5250*/  ISETP.GE.AND P4, PT, R28, R5.reuse, PT ;  /* 0x000000051c00720c */ /* 0x080fe20003f86270 */
[C---:B------:R-:W-:Y:S01]  /*5260*/  VIADD R40, R0.reuse, 0x41 ;  /* 0x0000004100287836 */ /* 0x040fe20000000000 */
        /* <DEDUP_REMOVED lines=77> */
[C---:B------:R-:W-:Y:S01]  /*5740*/  VIADD R104, R0.reuse, 0xe0 ;  /* 0x000000e000687836 */ /* 0x040fe20000000000 */
[----:B------:R-:W-:Y:S01]  /*5750*/  ISETP.GE.AND P0, PT, R49, R5, PT ;  /* 0x000000053100720c */ /* 0x000fe20003f06270 */
[----:B------:R-:W-:Y:S01]  /*5760*/  VIADD R106, R0, 0xe1 ;  /* 0x000000e1006a7836 */ /* 0x000fe20000000000 */
        /* <DEDUP_REMOVED lines=118> */
[----:B------:R-:W-:-:S04]  /*5ed0*/  ISETP.GE.AND P6, PT, R27, R6, PT ;  /* 0x000000061b00720c */ /* 0x000fc80003fc6270 */
[----:B------:R-:W-:Y:S02]  /*5ee0*/  FSEL R127, R191, -INF , !P6 ;  /* 0xff800000bf7f7808 */ /* 0x000fe40007000000 */
[----:B------:R-:W-:-:S04]  /*5ef0*/  ISETP.GE.AND P6, PT, R36, R6, PT ;  /* 0x000000062400720c */ /* 0x000fc80003fc6270 */
[----:B------:R-:W-:Y:S02]  /*5f00*/  FSEL R132, R236, -INF , !P6 ;  /* 0xff800000ec847808 */ /* 0x000fe40007000000 */
[----:B------:R-:W-:Y:S02]  /*5f10*/  ISETP.GE.AND P6, PT, R45, R6, PT ;  /* 0x000000062d00720c */ /* 0x000fe40003fc6270 */
        /* <DEDUP_REMOVED lines=8> */
[----:B------:R-:W-:-:S03]  /*5fa0*/  FFMA.FTZ R0, R18, UR6, -R4 ;  /* 0x0000000612007c23 */ /* 0x000fc60008010804 */
[----:B------:R1:W-:Y:S08]  /*5fb0*/  MUFU.EX2 R171, R2 ;  /* 0x0000000200ab7308 */ /* 0x0003f00000000800 */
[----:B------:R2:W-:Y:S01]  /*5fc0*/  MUFU.EX2 R187, R0 ;  /* 0x0000000000bb7308 */ /* 0x0005e20000000800 */
[----:B-1----:R-:W-:Y:S01]  /*5fd0*/  FFMA.FTZ R2, R8, UR6, -R4 ;  /* 0x0000000608027c23 */ /* 0x002fe20008010804 */
[----:B------:R-:W-:-:S02]  /*5fe0*/  FSEL R8, R247, -INF , !P3 ;  /* 0xff800000f7087808 */ /* 0x000fc40005800000 */
[----:B------:R-:W-:-:S04]  /*5ff0*/  ISETP.GE.AND P3, PT, R66, R6, PT ;  /* 0x000000064200720c */ /* 0x000fc80003f66270 */
[----:B------:R1:W3:Y:S01]  /*6000*/  MUFU.EX2 R170, R2 ;  /* 0x0000000200aa7308 */ /* 0x0002e20000000800 */
[--C-:B--2---:R-:W-:Y:S01]  /*6010*/  FFMA.FTZ R0, R21, UR6, -R4.reuse ;  /* 0x0000000615007c23 */ /* 0x104fe20008010804 */
[----:B-1----:R-:W-:Y:S01]  /*6020*/  FFMA.FTZ R2, R9, UR6, -R4 ;  /* 0x0000000609027c23 */ /* 0x002fe20008010804 */
[----:B------:R-:W-:Y:S02]  /*6030*/  FSEL R9, R245, -INF , !P2 ;  /* 0xff800000f5097808 */ /* 0x000fe40005000000 */
[----:B------:R-:W-:-:S03]  /*6040*/  ISETP.GE.AND P2, PT, R22, R6, PT ;  /* 0x000000061600720c */ /* 0x000fc60003f46270 */
[----:B------:R1:W-:Y:S01]  /*6050*/  MUFU.EX2 R172, R2 ;  /* 0x0000000200ac7308 */ /* 0x0003e20000000800 */
[----:B------:R-:W-:Y:S02]  /*6060*/  FSEL R22, R242, -INF , !P4 ;  /* 0xff800000f2167808 */ /* 0x000fe40006000000 */
[----:B------:R-:W-:Y:S02]  /*6070*/  FSEL R24, R194, -INF , !P2 ;  /* 0xff800000c2187808 */ /* 0x000fe40005000000 */
[-C--:B------:R-:W-:Y:S02]  /*6080*/  ISETP.GE.AND P4, PT, R33, R6.reuse, PT ;  /* 0x000000062100720c */ /* 0x080fe40003f86270 */
[----:B------:R-:W-:Y:S02]  /*6090*/  ISETP.GE.AND P2, PT, R32, R6, PT ;  /* 0x000000062000720c */ /* 0x000fe40003f46270 */
[----:B------:R-:W-:Y:S02]  /*60a0*/  FSEL R128, R239, -INF , !P4 ;  /* 0xff800000ef807808 */ /* 0x000fe40006000000 */
[----:B------:R-:W-:-:S02]  /*60b0*/  FSEL R129, R238, -INF , !P2 ;  /* 0xff800000ee817808 */ /* 0x000fc40005000000 */
[-C--:B------:R-:W-:Y:S02]  /*60c0*/  ISETP.GE.AND P4, PT, R35, R6.reuse, PT ;  /* 0x000000062300720c */ /* 0x080fe40003f86270 */
[-C--:B------:R-:W-:Y:S01]  /*60d0*/  ISETP.GE.AND P2, PT, R41, R6.reuse, PT ;  /* 0x000000062900720c */ /* 0x080fe20003f46270 */
[----:B-1----:R-:W-:Y:S01]  /*60e0*/  FFMA.FTZ R2, R10, UR6, -R4 ;  /* 0x000000060a027c23 */ /* 0x002fe20008010804 */
[----:B------:R-:W-:Y:S02]  /*60f0*/  FSEL R10, R188, -INF , !P0 ;  /* 0xff800000bc0a7808 */ /* 0x000fe40004000000 */
[----:B------:R-:W-:Y:S01]  /*6100*/  ISETP.GE.AND P0, PT, R28, R6, PT ;  /* 0x000000061c00720c */ /* 0x000fe20003f06270 */
[----:B------:R1:W2:Y:S01]  /*6110*/  MUFU.EX2 R174, R2 ;  /* 0x0000000200ae7308 */ /* 0x0002a20000000800 */
[----:B------:R-:W-:Y:S02]  /*6120*/  FSEL R133, R195, -INF , !P4 ;  /* 0xff800000c3857808 */ /* 0x000fe40006000000 */
[----:B------:R-:W-:-:S02]  /*6130*/  FSEL R109, R240, -INF , !P0 ;  /* 0xff800000f06d7808 */ /* 0x000fc40004000000 */
[-C--:B------:R-:W-:Y:S02]  /*6140*/  ISETP.GE.AND P0, PT, R37, R6.reuse, PT ;  /* 0x000000062500720c */ /* 0x080fe40003f06270 */
[----:B------:R-:W-:Y:S01]  /*6150*/  FSEL R137, R235, -INF , !P2 ;  /* 0xff800000eb897808 */ /* 0x000fe20005000000 */
[----:B------:R4:W-:Y:S01]  /*6160*/  MUFU.EX2 R188, R0 ;  /* 0x0000000000bc7308 */ /* 0x0009e20000000800 */
[----:B------:R-:W-:Y:S02]  /*6170*/  FSEL R131, R237, -INF , !P0 ;  /* 0xff800000ed837808 */ /* 0x000fe40004000000 */
[-C--:B------:R-:W-:Y:S02]  /*6180*/  ISETP.GE.AND P0, PT, R39, R6.reuse, PT ;  /* 0x000000062700720c */ /* 0x080fe40003f06270 */
[-C--:B------:R-:W-:Y:S02]  /*6190*/  ISETP.GE.AND P4, PT, R44, R6.reuse, PT ;  /* 0x000000062c00720c */ /* 0x080fe40003f86270 */
[----:B------:R-:W-:Y:S01]  /*61a0*/  ISETP.GE.AND P2, PT, R43, R6, PT ;  /* 0x000000062b00720c */ /* 0x000fe20003f46270 */
[----:B-1----:R-:W-:Y:S01]  /*61b0*/  FFMA.FTZ R2, R11, UR6, -R4 ;  /* 0x000000060b027c23 */ /* 0x002fe20008010804 */
[----:B------:R-:W-:-:S02]  /*61c0*/  FSEL R11, R244, -INF , !P1 ;  /* 0xff800000f40b7808 */ /* 0x000fc40004800000 */
[----:B------:R-:W-:Y:S01]  /*61d0*/  ISETP.GE.AND P1, PT, R29, R6, PT ;  /* 0x000000061d00720c */ /* 0x000fe20003f26270 */
[----:B------:R1:W-:Y:S01]  /*61e0*/  MUFU.EX2 R175, R2 ;  /* 0x0000000200af7308 */ /* 0x0003e20000000800 */
[----:B------:R-:W-:Y:S02]  /*61f0*/  FMNMX3.FTZ R20, R8, R9, R11, !PT ;  /* 0x0000000908147276 */ /* 0x000fe4000781000b */
[----:B------:R-:W-:Y:S01]  /*6200*/  FSEL R25, R241, -INF , !P1 ;  /* 0xff800000f1197808 */ /* 0x000fe20004800000 */
[----:B----4-:R-:W-:Y:S01]  /*6210*/  FFMA.FTZ R0, R26, UR6, -R4 ;  /* 0x000000061a007c23 */ /* 0x010fe20008010804 */
[----:B------:R-:W-:Y:S02]  /*6220*/  FMNMX3.FTZ R20, R20, R10, R23, !PT ;  /* 0x0000000a14147276 */ /* 0x000fe40007810017 */
[----:B------:R-:W-:Y:S01]  /*6230*/  ISETP.GE.AND P1, PT, R31, R6, PT ;  /* 0x000000061f00720c */ /* 0x000fe20003f26270 */
[----:B------:R4:W-:Y:S01]  /*6240*/  MUFU.EX2 R194, R0 ;  /* 0x0000000000c27308 */ /* 0x0009e20000000800 */
[----:B------:R-:W-:-:S02]  /*6250*/  FMNMX3.FTZ R20, R20, R22, R24, !PT ;  /* 0x0000001614147276 */ /* 0x000fc40007810018 */
[----:B------:R-:W-:Y:S02]  /*6260*/  FSEL R130, R193, -INF , !P1 ;  /* 0xff800000c1827808 */ /* 0x000fe40004800000 */
[----:B------:R-:W-:Y:S02]  /*6270*/  FMNMX3.FTZ R20, R20, R25, R109, !PT ;  /* 0x0000001914147276 */ /* 0x000fe4000781006d */
[-C--:B------:R-:W-:Y:S02]  /*6280*/  ISETP.GE.AND P1, PT, R40, R6.reuse, PT ;  /* 0x000000062800720c */ /* 0x080fe40003f26270 */
[----:B------:R-:W-:Y:S01]  /*6290*/  FMNMX3.FTZ R20, R20, R127, R128, !PT ;  /* 0x0000007f14147276 */ /* 0x000fe20007810080 */
[----:B-1----:R-:W-:Y:S01]  /*62a0*/  FFMA.FTZ R2, R12, UR6, -R4 ;  /* 0x000000060c027c23 */ /* 0x002fe20008010804 */
[----:B------:R-:W-:Y:S02]  /*62b0*/  FSEL R138, R234, -INF , !P1 ;  /* 0xff800000ea8a7808 */ /* 0x000fe40004800000 */
[----:B------:R-:W-:Y:S01]  /*62c0*/  FMNMX3.FTZ R20, R20, R129, R130, !PT ;  /* 0x0000008114147276 */ /* 0x000fe20007810082 */
[----:B------:R1:W-:Y:S01]  /*62d0*/  MUFU.EX2 R177, R2 ;  /* 0x0000000200b17308 */ /* 0x0003e20000000800 */
[----:B------:R-:W-:Y:S01]  /*62e0*/  ISETP.GE.AND P1, PT, R51, R6, PT ;  /* 0x000000063300720c */ /* 0x000fe20003f26270 */
[----:B----4-:R-:W-:Y:S01]  /*62f0*/  FFMA.FTZ R0, R30, UR6, -R4 ;  /* 0x000000061e007c23 */ /* 0x010fe20008010804 */
[----:B------:R-:W-:-:S02]  /*6300*/  FMNMX3.FTZ R20, R20, R131, R132, !PT ;  /* 0x0000008314147276 */ /* 0x000fc40007810084 */
[----:B------:R-:W-:-:S03]  /*6310*/  FSEL R51, R192, -INF , !P0 ;  /* 0xff800000c0337808 */ /* 0x000fc60004000000 */
[----:B------:R4:W-:Y:S01]  /*6320*/  MUFU.EX2 R191, R0 ;  /* 0x0000000000bf7308 */ /* 0x0009e20000000800 */
[----:B------:R-:W-:Y:S02]  /*6330*/  FMNMX3.FTZ R20, R20, R133, R137, !PT ;  /* 0x0000008514147276 */ /* 0x000fe40007810089 */
[-C--:B------:R-:W-:Y:S02]  /*6340*/  ISETP.GE.AND P0, PT, R50, R6.reuse, PT ;  /* 0x000000063200720c */ /* 0x080fe40003f06270 */
[----:B------:R-:W-:Y:S02]  /*6350*/  FSEL R50, R233, -INF , !P6 ;  /* 0xff800000e9327808 */ /* 0x000fe40007000000 */
[----:B------:R-:W-:Y:S02]  /*6360*/  ISETP.GE.AND P6, PT, R49, R6, PT ;  /* 0x000000063100720c */ /* 0x000fe40003fc6270 */
[----:B------:R-:W-:Y:S01]  /*6370*/  FSEL R49, R232, -INF , !P4 ;  /* 0xff800000e8317808 */ /* 0x000fe20006000000 */
[----:B-1----:R-:W-:Y:S01]  /*6380*/  FFMA.FTZ R2, R13, UR6, -R4 ;  /* 0x000000060d027c23 */ /* 0x002fe20008010804 */
[----:B------:R-:W-:-:S02]  /*6390*/  FMNMX3.FTZ R20, R20, R138, R51, !PT ;  /* 0x0000008a14147276 */ /* 0x000fc40007810033 */
[----:B------:R-:W-:Y:S01]  /*63a0*/  ISETP.GE.AND P4, PT, R55, R6, PT ;  /* 0x000000063700720c */ /* 0x000fe20003f86270 */
[----:B------:R1:W-:Y:S01]  /*63b0*/  MUFU.EX2 R180, R2 ;  /* 0x0000000200b47308 */ /* 0x0003e20000000800 */
[----:B------:R-:W-:Y:S01]  /*63c0*/  FMNMX3.FTZ R20, R20, R50, R49, !PT ;  /* 0x0000003214147276 */ /* 0x000fe20007810031 */
[----:B----4-:R-:W-:Y:S01]  /*63d0*/  FFMA.FTZ R0, R34, UR6, -R4 ;  /* 0x0000000622007c23 */ /* 0x010fe20008010804 */
[----:B------:R-:W-:Y:S02]  /*63e0*/  FSEL R55, R197, -INF , !P6 ;  /* 0xff800000c5377808 */ /* 0x000fe40007000000 */
[----:B------:R-:W-:-:S03]  /*63f0*/  ISETP.GE.AND P6, PT, R58, R6, PT ;  /* 0x000000063a00720c */ /* 0x000fc60003fc6270 */
[----:B------:R4:W-:Y:S01]  /*6400*/  MUFU.EX2 R193, R0 ;  /* 0x0000000000c17308 */ /* 0x0009e20000000800 */
[----:B------:R-:W-:Y:S02]  /*6410*/  FSEL R58, R216, -INF , !P4 ;  /* 0xff800000d83a7808 */ /* 0x000fe40006000000 */
[-C--:B------:R-:W-:Y:S02]  /*6420*/  ISETP.GE.AND P4, PT, R57, R6.reuse, PT ;  /* 0x000000063900720c */ /* 0x080fe40003f86270 */
[----:B------:R-:W-:Y:S02]  /*6430*/  FSEL R141, R209, -INF , !P6 ;  /* 0xff800000d18d7808 */ /* 0x000fe40007000000 */
[-C--:B------:R-:W-:Y:S02]  /*6440*/  ISETP.GE.AND P6, PT, R65, R6.reuse, PT ;  /* 0x000000064100720c */ /* 0x080fe40003fc6270 */
[----:B------:R-:W-:Y:S01]  /*6450*/  FSEL R65, R196, -INF , !P4 ;  /* 0xff800000c4417808 */ /* 0x000fe20006000000 */
[----:B-1----:R-:W-:Y:S01]  /*6460*/  FFMA.FTZ R2, R14, UR6, -R4 ;  /* 0x000000060e027c23 */ /* 0x002fe20008010804 */
[----:B------:R-:W-:-:S03]  /*6470*/  ISETP.GE.AND P4, PT, R64, R6, PT ;  /* 0x000000064000720c */ /* 0x000fc60003f86270 */
[----:B------:R1:W-:Y:S01]  /*6480*/  MUFU.EX2 R181, R2 ;  /* 0x0000000200b57308 */ /* 0x0003e20000000800 */
[----:B------:R-:W-:Y:S01]  /*6490*/  FSEL R143, R205, -INF , !P4 ;  /* 0xff800000cd8f7808 */ /* 0x000fe20006000000 */
[----:B----4-:R-:W-:Y:S01]  /*64a0*/  FFMA.FTZ R0, R38, UR6, -R4 ;  /* 0x0000000626007c23 */ /* 0x010fe20008010804 */
[----:B------:R-:W-:-:S05]  /*64b0*/  ISETP.GE.AND P4, PT, R74, R6, PT ;  /* 0x000000064a00720c */ /* 0x000fca0003f86270 */
[----:B------:R4:W-:Y:S01]  /*64c0*/  MUFU.EX2 R195, R0 ;  /* 0x0000000000c37308 */ /* 0x0009e20000000800 */
[----:B------:R-:W-:Y:S02]  /*64d0*/  FSEL R148, R148, -INF , !P4 ;  /* 0xff80000094947808 */ /* 0x000fe40006000000 */
[----:B------:R-:W-:-:S04]  /*64e0*/  ISETP.GE.AND P4, PT, R84, R6, PT ;  /* 0x000000065400720c */ /* 0x000fc80003f86270 */
[----:B------:R-:W-:Y:S02]  /*64f0*/  FSEL R157, R157, -INF , !P4 ;  /* 0xff8000009d9d7808 */ /* 0x000fe40006000000 */
[----:B------:R-:W-:Y:S01]  /*6500*/  ISETP.GE.AND P4, PT, R99, R6, PT ;  /* 0x000000066300720c */ /* 0x000fe20003f86270 */
[----:B-1----:R-:W-:-:S03]  /*6510*/  FFMA.FTZ R2, R15, UR6, -R4 ;  /* 0x000000060f027c23 */ /* 0x002fc60008010804 */
[----:B------:R-:W-:Y:S01]  /*6520*/  FSEL R179, R179, -INF , !P4 ;  /* 0xff800000b3b37808 */ /* 0x000fe20006000000 */
[----:B------:R1:W-:Y:S01]  /*6530*/  MUFU.EX2 R183, R2 ;  /* 0x0000000200b77308 */ /* 0x0003e20000000800 */
[----:B------:R-:W-:Y:S01]  /*6540*/  ISETP.GE.AND P4, PT, R110, R6, PT ;  /* 0x000000066e00720c */ /* 0x000fe20003f86270 */
[----:B----4-:R-:W-:-:S03]  /*6550*/  FFMA.FTZ R0, R42, UR6, -R4 ;  /* 0x000000062a007c23 */ /* 0x010fc60008010804 */
[----:B------:R-:W-:-:S03]  /*6560*/  FSEL R178, R178, -INF , !P4 ;  /* 0xff800000b2b27808 */ /* 0x000fc60006000000 */
[----:B------:R4:W-:Y:S01]  /*6570*/  MUFU.EX2 R192, R0 ;  /* 0x0000000000c07308 */ /* 0x0009e20000000800 */
[----:B-1----:R-:W-:-:S07]  /*6580*/  FFMA.FTZ R2, R16, UR6, -R4 ;  /* 0x0000000610027c23 */ /* 0x002fce0008010804 */
[----:B------:R1:W-:Y:S01]  /*6590*/  MUFU.EX2 R186, R2 ;  /* 0x0000000200ba7308 */ /* 0x0003e20000000800 */
[----:B----4-:R-:W-:Y:S01]  /*65a0*/  FFMA.FTZ R0, R48, UR6, -R4 ;  /* 0x0000000630007c23 */ /* 0x010fe20008010804 */
[----:B------:R-:W-:Y:S02]  /*65b0*/  FSEL R48, R199, -INF , !P2 ;  /* 0xff800000c7307808 */ /* 0x000fe40005000000 */
[----:B------:R-:W-:-:S04]  /*65c0*/  ISETP.GE.AND P2, PT, R54, R6, PT ;  /* 0x000000063600720c */ /* 0x000fc80003f46270 */
[----:B------:R4:W-:Y:S01]  /*65d0*/  MUFU.EX2 R199, R0 ;  /* 0x0000000000c77308 */ /* 0x0009e20000000800 */
[----:B------:R-:W-:Y:S02]  /*65e0*/  FSEL R54, R222, -INF , !P1 ;  /* 0xff800000de367808 */ /* 0x000fe40004800000 */
[----:B------:R-:W-:Y:S02]  /*65f0*/  ISETP.GE.AND P1, PT, R53, R6, PT ;  /* 0x000000063500720c */ /* 0x000fe40003f26270 */
[----:B------:R-:W-:Y:S02]  /*6600*/  FSEL R53, R217, -INF , !P0 ;  /* 0xff800000d9357808 */ /* 0x000fe40004000000 */
[----:B------:R-:W-:Y:S02]  /*6610*/  FMNMX3.FTZ R20, R20, R48, R54, !PT ;  /* 0x0000003014147276 */ /* 0x000fe40007810036 */
[----:B------:R-:W-:Y:S01]  /*6620*/  ISETP.GE.AND P0, PT, R59, R6, PT ;  /* 0x000000063b00720c */ /* 0x000fe20003f06270 */
[----:B-1----:R-:W-:Y:S01]  /*6630*/  FFMA.FTZ R2, R17, UR6, -R4 ;  /* 0x0000000611027c23 */ /* 0x002fe20008010804 */
[----:B------:R-:W-:-:S02]  /*6640*/  FSEL R57, R213, -INF , !P2 ;  /* 0xff800000d5397808 */ /* 0x000fc40005000000 */
[----:B------:R-:W-:Y:S01]  /*6650*/  FMNMX3.FTZ R20, R20, R53, R55, !PT ;  /* 0x0000003514147276 */ /* 0x000fe20007810037 */
[----:B------:R1:W-:Y:S01]  /*6660*/  MUFU.EX2 R190, R2 ;  /* 0x0000000200be7308 */ /* 0x0003e20000000800 */
[-C--:B------:R-:W-:Y:S01]  /*6670*/  ISETP.GE.AND P2, PT, R62, R6.reuse, PT ;  /* 0x000000063e00720c */ /* 0x080fe20003f46270 */
[----:B----4-:R-:W-:Y:S01]  /*6680*/  FFMA.FTZ R0, R47, UR6, -R4 ;  /* 0x000000062f007c23 */ /* 0x010fe20008010804 */
[----:B------:R-:W-:Y:S02]  /*6690*/  FSEL R62, R198, -INF , !P1 ;  /* 0xff800000c63e7808 */ /* 0x000fe40004800000 */
[----:B------:R-:W-:-:S03]  /*66a0*/  ISETP.GE.AND P1, PT, R61, R6, PT ;  /* 0x000000063d00720c */ /* 0x000fc60003f26270 */
[----:B------:R4:W-:Y:S01]  /*66b0*/  MUFU.EX2 R197, R0 ;  /* 0x0000000000c57308 */ /* 0x0009e20000000800 */
[----:B------:R-:W-:Y:S02]  /*66c0*/  FSEL R61, R211, -INF , !P0 ;  /* 0xff800000d33d7808 */ /* 0x000fe40004000000 */
[----:B------:R-:W-:Y:S02]  /*66d0*/  FMNMX3.FTZ R20, R20, R58, R57, !PT ;  /* 0x0000003a14147276 */ /* 0x000fe40007810039 */
[----:B------:R-:W-:Y:S02]  /*66e0*/  ISETP.GE.AND P0, PT, R60, R6, PT ;  /* 0x000000063c00720c */ /* 0x000fe40003f06270 */
[----:B------:R-:W-:Y:S02]  /*66f0*/  FMNMX3.FTZ R20, R20, R62, R61, !PT ;  /* 0x0000003e14147276 */ /* 0x000fe4000781003d */
[----:B------:R-:W-:Y:S01]  /*6700*/  FSEL R64, R207, -INF , !P2 ;  /* 0xff800000cf407808 */ /* 0x000fe20005000000 */
[----:B-1----:R-:W-:Y:S01]  /*6710*/  FFMA.FTZ R2, R115, UR6, -R4 ;  /* 0x0000000673027c23 */ /* 0x002fe20008010804 */
[----:B------:R-:W-:-:S02]  /*6720*/  FSEL R66, R200, -INF , !P1 ;  /* 0xff800000c8427808 */ /* 0x000fc40004800000 */
[----:B------:R-:W-:Y:S01]  /*6730*/  FMNMX3.FTZ R20, R20, R141, R65, !PT ;  /* 0x0000008d14147276 */ /* 0x000fe20007810041 */
[----:B------:R-:W-:Y:S01]  /*6740*/  MUFU.EX2 R115, R2 ;  /* 0x0000000200737308 */ /* 0x000fe20000000800 */
[----:B------:R-:W-:Y:S01]  /*6750*/  ISETP.GE.AND P1, PT, R69, R6, PT ;  /* 0x000000064500720c */ /* 0x000fe20003f26270 */
[----:B----4-:R-:W-:Y:S01]  /*6760*/  FFMA.FTZ R0, R46, UR6, -R4 ;  /* 0x000000062e007c23 */ /* 0x010fe20008010804 */
[----:B------:R-:W-:Y:S02]  /*6770*/  FSEL R69, R206, -INF , !P0 ;  /* 0xff800000ce457808 */ /* 0x000fe40004000000 */
[----:B------:R-:W-:-:S03]  /*6780*/  FMNMX3.FTZ R20, R20, R64, R66, !PT ;  /* 0x0000004014147276 */ /* 0x000fc60007810042 */
[----:B------:R1:W-:Y:S01]  /*6790*/  MUFU.EX2 R198, R0 ;  /* 0x0000000000c67308 */ /* 0x0003e20000000800 */
[-C--:B------:R-:W-:Y:S02]  /*67a0*/  ISETP.GE.AND P2, PT, R68, R6.reuse, PT ;  /* 0x000000064400720c */ /* 0x080fe40003f46270 */
[-C--:B------:R-:W-:Y:S02]  /*67b0*/  ISETP.GE.AND P0, PT, R71, R6.reuse, PT ;  /* 0x000000064700720c */ /* 0x080fe40003f06270 */
[----:B------:R-:W-:Y:S02]  /*67c0*/  FSEL R145, R204, -INF , !P2 ;  /* 0xff800000cc917808 */ /* 0x000fe40005000000 */
[----:B------:R-:W-:Y:S02]  /*67d0*/  FSEL R146, R201, -INF , !P1 ;  /* 0xff800000c9927808 */ /* 0x000fe40004800000 */
[----:B------:R-:W-:Y:S02]  /*67e0*/  FSEL R147, R147, -INF , !P0 ;  /* 0xff80000093937808 */ /* 0x000fe40004000000 */
[----:B------:R-:W-:-:S02]  /*67f0*/  ISETP.GE.AND P2, PT, R78, R6, PT ;  /* 0x000000064e00720c */ /* 0x000fc40003f46270 */
[-C--:B------:R-:W-:Y:S02]  /*6800*/  ISETP.GE.AND P1, PT, R79, R6.reuse, PT ;  /* 0x000000064f00720c */ /* 0x080fe40003f26270 */
[-C--:B------:R-:W-:Y:S01]  /*6810*/  ISETP.GE.AND P0, PT, R81, R6.reuse, PT ;  /* 0x000000065100720c */ /* 0x080fe20003f06270 */
[----:B-1----:R-:W-:Y:S01]  /*6820*/  FFMA.FTZ R0, R52, UR6, -R4 ;  /* 0x0000000634007c23 */ /* 0x002fe20008010804 */
[----:B------:R-:W-:Y:S02]  /*6830*/  FSEL R152, R152, -INF , !P2 ;  /* 0xff80000098987808 */ /* 0x000fe40005000000 */
[----:B------:R-:W-:Y:S01]  /*6840*/  FSEL R153, R153, -INF , !P1 ;  /* 0xff80000099997808 */ /* 0x000fe20004800000 */
[----:B------:R1:W-:Y:S01]  /*6850*/  MUFU.EX2 R196, R0 ;  /* 0x0000000000c47308 */ /* 0x0003e20000000800 */
[----:B------:R-:W-:Y:S02]  /*6860*/  FSEL R154, R154, -INF , !P0 ;  /* 0xff8000009a9a7808 */ /* 0x000fe40004000000 */
[----:B------:R-:W-:-:S02]  /*6870*/  ISETP.GE.AND P2, PT, R88, R6, PT ;  /* 0x000000065800720c */ /* 0x000fc40003f46270 */
[-C--:B------:R-:W-:Y:S02]  /*6880*/  ISETP.GE.AND P1, PT, R89, R6.reuse, PT ;  /* 0x000000065900720c */ /* 0x080fe40003f26270 */
[-C--:B------:R-:W-:Y:S02]  /*6890*/  ISETP.GE.AND P0, PT, R93, R6.reuse, PT ;  /* 0x000000065d00720c */ /* 0x080fe40003f06270 */
[----:B------:R-:W-:Y:S02]  /*68a0*/  FSEL R159, R159, -INF , !P2 ;  /* 0xff8000009f9f7808 */ /* 0x000fe40005000000 */
[----:B------:R-:W-:Y:S02]  /*68b0*/  FSEL R162, R162, -INF , !P1 ;  /* 0xff800000a2a27808 */ /* 0x000fe40004800000 */
[----:B------:R-:W-:Y:S02]  /*68c0*/  FSEL R168, R168, -INF , !P0 ;  /* 0xff800000a8a87808 */ /* 0x000fe40004000000 */
[-C--:B------:R-:W-:Y:S01]  /*68d0*/  ISETP.GE.AND P2, PT, R102, R6.reuse, PT ;  /* 0x000000066600720c */ /* 0x080fe20003f46270 */
[----:B-1----:R-:W-:Y:S01]  /*68e0*/  FFMA.FTZ R0, R56, UR6, -R4 ;  /* 0x0000000638007c23 */ /* 0x002fe20008010804 */
[----:B------:R-:W-:-:S02]  /*68f0*/  ISETP.GE.AND P1, PT, R104, R6, PT ;  /* 0x000000066800720c */ /* 0x000fc40003f26270 */
[-C--:B------:R-:W-:Y:S01]  /*6900*/  ISETP.GE.AND P0, PT, R106, R6.reuse, PT ;  /* 0x000000066a00720c */ /* 0x080fe20003f06270 */
[----:B------:R1:W-:Y:S03]  /*6910*/  MUFU.EX2 R200, R0 ;  /* 0x0000000000c87308 */ /* 0x0003e60000000800 */
[----:B------:R-:W-:Y:S02]  /*6920*/  FSEL R212, R212, -INF , !P0 ;  /* 0xff800000d4d47808 */ /* 0x000fe40004000000 */
[----:B------:R-:W-:-:S04]  /*6930*/  ISETP.GE.AND P0, PT, R124, R6, PT ;  /* 0x000000067c00720c */ /* 0x000fc80003f06270 */
[----:B------:R-:W-:Y:S01]  /*6940*/  FSEL R222, R161, -INF , !P0 ;  /* 0xff800000a1de7808 */ /* 0x000fe20004000000 */
[----:B-1----:R-:W-:Y:S01]  /*6950*/  FFMA.FTZ R0, R63, UR6, -R4 ;  /* 0x000000063f007c23 */ /* 0x002fe20008010804 */
[----:B------:R-:W-:Y:S02]  /*6960*/  FSEL R63, R202, -INF , !P6 ;  /* 0xff800000ca3f7808 */ /* 0x000fe40007000000 */
[-C--:B------:R-:W-:Y:S01]  /*6970*/  ISETP.GE.AND P6, PT, R73, R6.reuse, PT ;  /* 0x000000064900720c */ /* 0x080fe20003fc6270 */
        /* <DEDUP_REMOVED lines=14> */
[----:B------:R-:W-:Y:S02]  /*6a60*/  ISETP.GE.AND P3, PT, R86, R6, PT ;  /* 0x000000065600720c */ /* 0x000fe40003f66270 */
[----:B------:R-:W-:Y:S02]  /*6a70*/  FMNMX3.FTZ R20, R20, R147, R149, !PT ;  /* 0x0000009314147276 */ /* 0x000fe40007810095 */
[----:B------:R-:W-:Y:S02]  /*6a80*/  FSEL R158, R158, -INF , !P3 ;  /* 0xff8000009e9e7808 */ /* 0x000fe40005800000 */
[----:B------:R-:W-:Y:S02]  /*6a90*/  FMNMX3.FTZ R20, R20, R148, R150, !PT ;  /* 0x0000009414147276 */ /* 0x000fe40007810096 */
[----:B------:R-:W-:Y:S01]  /*6aa0*/  ISETP.GE.AND P3, PT, R101, R6, PT ;  /* 0x000000066500720c */ /* 0x000fe20003f66270 */
[----:B-1----:R-:W-:Y:S01]  /*6ab0*/  FFMA.FTZ R0, R70, UR6, -R4 ;  /* 0x0000000646007c23 */ /* 0x002fe20008010804 */
[----:B------:R-:W-:-:S02]  /*6ac0*/  FMNMX3.FTZ R20, R20, R152, R153, !PT ;  /* 0x0000009814147276 */ /* 0x000fc40007810099 */
[----:B------:R-:W-:Y:S01]  /*6ad0*/  FSEL R110, R208, -INF , !P3 ;  /* 0xff800000d06e7808 */ /* 0x000fe20005800000 */
[----:B------:R1:W-:Y:S01]  /*6ae0*/  MUFU.EX2 R207, R0 ;  /* 0x0000000000cf7308 */ /* 0x0003e20000000800 */
[----:B------:R-:W-:Y:S02]  /*6af0*/  FMNMX3.FTZ R20, R20, R154, R156, !PT ;  /* 0x0000009a14147276 */ /* 0x000fe4000781009c */
[----:B------:R-:W-:Y:S02]  /*6b00*/  ISETP.GE.AND P3, PT, R114, R6, PT ;  /* 0x000000067200720c */ /* 0x000fe40003f66270 */
[----:B------:R-:W-:Y:S02]  /*6b10*/  FMNMX3.FTZ R20, R20, R157, R158, !PT ;  /* 0x0000009d14147276 */ /* 0x000fe4000781009e */
[----:B------:R-:W-:Y:S02]  /*6b20*/  FSEL R114, R215, -INF , !P2 ;  /* 0xff800000d7727808 */ /* 0x000fe40005000000 */
[----:B------:R-:W-:-:S02]  /*6b30*/  FMNMX3.FTZ R20, R20, R159, R162, !PT ;  /* 0x0000009f14147276 */ /* 0x000fc400078100a2 */
[----:B------:R-:W-:Y:S02]  /*6b40*/  ISETP.GE.AND P2, PT, R118, R6, PT ;  /* 0x000000067600720c */ /* 0x000fe40003f46270 */
[----:B------:R-:W-:Y:S02]  /*6b50*/  FMNMX3.FTZ R20, R20, R168, R176, !PT ;  /* 0x000000a814147276 */ /* 0x000fe400078100b0 */
[----:B------:R-:W-:Y:S01]  /*6b60*/  ISETP.GE.AND P6, PT, R107, R6, PT ;  /* 0x000000066b00720c */ /* 0x000fe20003fc6270 */
[----:B-1----:R-:W-:Y:S01]  /*6b70*/  FFMA.FTZ R0, R72, UR6, -R4 ;  /* 0x0000000648007c23 */ /* 0x002fe20008010804 */
[----:B------:R-:W-:Y:S02]  /*6b80*/  FSEL R118, R210, -INF , !P1 ;  /* 0xff800000d2767808 */ /* 0x000fe40004800000 */
[----:B------:R-:W-:Y:S01]  /*6b90*/  FMNMX3.FTZ R20, R20, R179, R110, !PT ;  /* 0x000000b314147276 */ /* 0x000fe2000781006e */
[----:B------:R1:W-:Y:S01]  /*6ba0*/  MUFU.EX2 R209, R0 ;  /* 0x0000000000d17308 */ /* 0x0003e20000000800 */
[----:B------:R-:W-:-:S02]  /*6bb0*/  FSEL R182, R182, -INF , !P6 ;  /* 0xff800000b6b67808 */ /* 0x000fc40007000000 */
[----:B------:R-:W-:Y:S02]  /*6bc0*/  FMNMX3.FTZ R20, R20, R114, R118, !PT ;  /* 0x0000007214147276 */ /* 0x000fe40007810076 */
[----:B------:R-:W-:Y:S02]  /*6bd0*/  ISETP.GE.AND P1, PT, R119, R6, PT ;  /* 0x000000067700720c */ /* 0x000fe40003f26270 */
[----:B------:R-:W-:Y:S02]  /*6be0*/  FSEL R216, R173, -INF , !P3 ;  /* 0xff800000add87808 */ /* 0x000fe40005800000 */
[----:B------:R-:W-:Y:S02]  /*6bf0*/  FMNMX3.FTZ R20, R20, R212, R182, !PT ;  /* 0x000000d414147276 */ /* 0x000fe400078100b6 */
[----:B------:R-:W-:Y:S02]  /*6c00*/  FSEL R215, R169, -INF , !P2 ;  /* 0xff800000a9d77808 */ /* 0x000fe40005000000 */
[----:B------:R-:W-:-:S02]  /*6c10*/  FSEL R217, R163, -INF , !P1 ;  /* 0xff800000a3d97808 */ /* 0x000fc40004800000 */
[----:B------:R-:W-:Y:S01]  /*6c20*/  FMNMX3.FTZ R20, R20, R178, R216, !PT ;  /* 0x000000b214147276 */ /* 0x000fe200078100d8 */
[----:B-1----:R-:W-:-:S03]  /*6c30*/  FFMA.FTZ R0, R75, UR6, -R4 ;  /* 0x000000064b007c23 */ /* 0x002fc60008010804 */
[----:B------:R-:W-:Y:S01]  /*6c40*/  FMNMX3.FTZ R20, R20, R215, R217, !PT ;  /* 0x000000d714147276 */ /* 0x000fe200078100d9 */
[----:B------:R1:W-:Y:S03]  /*6c50*/  MUFU.EX2 R211, R0 ;  /* 0x0000000000d37308 */ /* 0x0003e60000000800 */
[----:B------:R-:W-:-:S05]  /*6c60*/  FMNMX.FTZ R20, R222, R20, !PT ;  /* 0x00000014de147209 */ /* 0x000fca0007810000 */
[----:B------:R-:W4:Y:S01]  /*6c70*/  SHFL.BFLY PT, R7, R20, 0x2, 0x1f ;  /* 0x0c401f0014077f89 */ /* 0x000f2200000e0000 */
[----:B-1----:R-:W-:-:S04]  /*6c80*/  FFMA.FTZ R0, R77, UR6, -R4 ;  /* 0x000000064d007c23 */ /* 0x002fc80008010804 */
[----:B------:R1:W-:Y:S01]  /*6c90*/  MUFU.EX2 R204, R0 ;  /* 0x0000000000cc7308 */ /* 0x0003e20000000800 */
[----:B----4-:R-:W-:-:S05]  /*6ca0*/  FMNMX.FTZ R20, R20, R7, !PT ;  /* 0x0000000714147209 */ /* 0x010fca0007810000 */
[----:B------:R-:W4:Y:S01]  /*6cb0*/  SHFL.BFLY PT, R2, R20, 0x1, 0x1f ;  /* 0x0c201f0014027f89 */ /* 0x000f2200000e0000 */
[----:B-1----:R-:W-:-:S04]  /*6cc0*/  FFMA.FTZ R0, R80, UR6, -R4 ;  /* 0x0000000650007c23 */ /* 0x002fc80008010804 */
[----:B------:R1:W-:Y:S02]  /*6cd0*/  MUFU.EX2 R206, R0 ;  /* 0x0000000000ce7308 */ /* 0x0003e40000000800 */
[----:B-1----:R-:W-:Y:S01]  /*6ce0*/  FFMA.FTZ R0, R83, UR6, -R4 ;  /* 0x0000000653007c23 */ /* 0x002fe20008010804 */
[----:B----4-:R-:W-:-:S05]  /*6cf0*/  FMNMX.FTZ R20, R20, R2, !PT ;  /* 0x0000000214147209 */ /* 0x010fca0007810000 */
[----:B------:R1:W-:Y:S01]  /*6d00*/  MUFU.EX2 R201, R0 ;  /* 0x0000000000c97308 */ /* 0x0003e20000000800 */
[C---:B------:R-:W-:Y:S01]  /*6d10*/  FSETP.NEU.FTZ.AND P0, PT, R20.reuse, -INF , PT ;  /* 0xff8000001400780b */ /* 0x040fe20003f1d000 */
[----:B------:R-:W-:-:S05]  /*6d20*/  FMUL.FTZ R2, R20, UR6 ;  /* 0x0000000614027c20 */ /* 0x000fca0008410000 */
[----:B------:R-:W-:Y:S02]  /*6d30*/  FSEL R2, R2, RZ, P0 ;  /* 0x000000ff02027208 */ /* 0x000fe40000000000 */
[----:B------:R-:W-:-:S03]  /*6d40*/  ISETP.GT.AND P0, PT, R228, R225, PT ;  /* 0x000000e1e400720c */ /* 0x000fc60003f04270 */
[----:B------:R-:W-:-:S04]  /*6d50*/  FFMA.FTZ R7, R8, UR6, -R2 ;  /* 0x0000000608077c23 */ /* 0x000fc80008010802 */
        /* <DEDUP_REMOVED lines=39> */
[----:B-1----:R-:W-:-:S04]  /*6fd0*/  LOP3.LUT R0, R226, R231, RZ, 0xfc, !PT ;  /* 0x000000e7e2007212 */ /* 0x002fc800078efcff */
[----:B------:R-:W-:Y:S01]  /*6fe0*/  LEA R135, R0, UR4, 0x1 ;  /* 0x0000000400877c11 */ /* 0x000fe2000f8e08ff */
[----:B------:R-:W-:Y:S01]  /*6ff0*/  FFMA.FTZ R0, R9, UR6, -R2 ;  /* 0x0000000609007c23 */ /* 0x000fe20008010802 */
[----:B---3--:R-:W-:-:S03]  /*7000*/  F2FP.F16.F32.PACK_AB R9, R170, R171 ;  /* 0x000000abaa09723e */ /* 0x008fc600000000ff */
[----:B------:R1:W3:Y:S01]  /*7010*/  MUFU.EX2 R7, R0 ;  /* 0x0000000000077308 */ /* 0x0002e20000000800 */
[C---:B------:R-:W-:Y:S01]  /*7020*/  VIADD R251, R135.reuse, 0x5020 ;  /* 0x0000502087fb7836 */ /* 0x040fe20000000000 */
[----:B------:R-:W4:Y:S01]  /*7030*/  LDSM.16.MT88.4 R16, [R135+0x5000] ;  /* 0x005000008710783b */ /* 0x000f220000004200 */
[----:B------:R-:W-:Y:S02]  /*7040*/  VIADD R226, R135, 0x5000 ;  /* 0x0000500087e27836 */ /* 0x000fe40000000000 */
[----:B------:R-:W-:Y:S01]  /*7050*/  IMAD.MOV.U32 R21, RZ, RZ, R251 ;  /* 0x000000ffff157224 */ /* 0x000fe200078e00fb */
[----:B------:R-:W-:Y:S01]  /*7060*/  LDSM.16.MT88.4 R32, [R135+0x5400] ;  /* 0x005400008720783b */ /* 0x000fe20000004200 */
[----:B------:R-:W-:-:S03]  /*7070*/  @P5 VIADD R21, R226, 0xffffffe0 ;  /* 0xffffffe0e2155836 */ /* 0x000fc60000000000 */
[----:B------:R-:W-:Y:S04]  /*7080*/  LDSM.16.MT88.4 R40, [R135+0x5800] ;  /* 0x005800008728783b */ /* 0x000fe80000004200 */
[----:B------:R-:W5:Y:S01]  /*7090*/  LDSM.16.MT88.4 R12, [R21] ;  /* 0x00000000150c783b */ /* 0x000f620000004200 */
[----:B-1----:R-:W-:-:S03]  /*70a0*/  FFMA.FTZ R0, R11, UR6, -R2 ;  /* 0x000000060b007c23 */ /* 0x002fc60008010802 */
[----:B------:R-:W1:Y:S01]  /*70b0*/  LDSM.16.MT88.4 R36, [R21+0x400] ;  /* 0x000400001524783b */ /* 0x000e620000004200 */
[----:B--2---:R-:W-:Y:S01]  /*70c0*/  F2FP.F16.F32.PACK_AB R11, R174, R172 ;  /* 0x000000acae0b723e */ /* 0x004fe200000000ff */
[----:B------:R2:W2:Y:S01]  /*70d0*/  MUFU.EX2 R60, R0 ;  /* 0x00000000003c7308 */ /* 0x0004a20000000800 */
[----:B---3--:R-:W-:Y:S01]  /*70e0*/  F2FP.F16.F32.PACK_AB R8, R7, R52 ;  /* 0x000000340708723e */ /* 0x008fe200000000ff */
[----:B------:R-:W3:Y:S01]  /*70f0*/  LDSM.16.MT88.4 R44, [R21+0x800] ;  /* 0x00080000152c783b */ /* 0x000ee20000004200 */
[----:B------:R-:W-:Y:S01]  /*7100*/  FADD.FTZ R7, R52, R7 ;  /* 0x0000000734077221 */ /* 0x000fe20000010000 */
[----:B--2---:R-:W-:-:S03]  /*7110*/  FFMA.FTZ R0, R10, UR6, -R2 ;  /* 0x000000060a007c23 */ /* 0x004fc60008010802 */
[----:B------:R-:W-:Y:S01]  /*7120*/  FADD.FTZ R7, R60, R7 ;  /* 0x000000073c077221 */ /* 0x000fe20000010000 */
[----:B------:R2:W4:Y:S02]  /*7130*/  MUFU.EX2 R86, R0 ;  /* 0x0000000000567308 */ /* 0x0005240000000800 */
[----:B--2---:R-:W-:Y:S01]  /*7140*/  FFMA.FTZ R0, R23, UR6, -R2 ;  /* 0x0000000617007c23 */ /* 0x004fe20008010802 */
[C---:B----4-:R-:W-:Y:S01]  /*7150*/  F2FP.F16.F32.PACK_AB R10, R86.reuse, R60 ;  /* 0x0000003c560a723e */ /* 0x050fe200000000ff */
[----:B------:R-:W-:-:S04]  /*7160*/  FADD.FTZ R7, R86, R7 ;  /* 0x0000000756077221 */ /* 0x000fc80000010000 */
[----:B------:R2:W4:Y:S02]  /*7170*/  MUFU.EX2 R92, R0 ;  /* 0x00000000005c7308 */ /* 0x0005240000000800 */
[----:B------:R-:W-:Y:S01]  /*7180*/  HMMA.16816.F32 R28, R8, R16, RZ ;  /* 0x00000010081c723c */ /* 0x000fe200000018ff */
[----:B--2---:R-:W-:Y:S01]  /*7190*/  FFMA.FTZ R0, R22, UR6, -R2 ;  /* 0x0000000616007c23 */ /* 0x004fe20008010802 */
[----:B----4-:R-:W-:-:S04]  /*71a0*/  FADD.FTZ R7, R92, R7 ;  /* 0x000000075c077221 */ /* 0x010fc80000010000 */
[----:B------:R2:W4:Y:S02]  /*71b0*/  MUFU.EX2 R95, R0 ;  /* 0x00000000005f7308 */ /* 0x0005240000000800 */
[----:B--2---:R-:W-:Y:S01]  /*71c0*/  FFMA.FTZ R0, R24, UR6, -R2 ;  /* 0x0000000618007c23 */ /* 0x004fe20008010802 */
[----:B----4-:R-:W-:-:S05]  /*71d0*/  FADD.FTZ R7, R95, R7 ;  /* 0x000000075f077221 */ /* 0x010fca0000010000 */
[----:B------:R2:W4:Y:S02]  /*71e0*/  MUFU.EX2 R100, R0 ;  /* 0x0000000000647308 */ /* 0x0005240000000800 */
[----:B--2---:R-:W-:Y:S01]  /*71f0*/  FFMA.FTZ R0, R25, UR6, -R2 ;  /* 0x0000000619007c23 */ /* 0x004fe20008010802 */
[----:B----4-:R-:W-:Y:S01]  /*7200*/  FADD.FTZ R7, R100, R7 ;  /* 0x0000000764077221 */ /* 0x010fe20000010000 */
[C---:B------:R-:W-:Y:S04]  /*7210*/  HMMA.16816.F32 R24, R8.reuse, R18, RZ ;  /* 0x000000120818723c */ /* 0x040fe800000018ff */
[----:B------:R2:W4:Y:S04]  /*7220*/  MUFU.EX2 R99, R0 ;  /* 0x0000000000637308 */ /* 0x0005280000000800 */
[C---:B-----5:R-:W-:Y:S08]  /*7230*/  HMMA.16816.F32 R16, R8.reuse, R12, RZ ;  /* 0x0000000c0810723c */ /* 0x060ff000000018ff */
[----:B------:R-:W-:Y:S01]  /*7240*/  HMMA.16816.F32 R12, R8, R14, RZ ;  /* 0x0000000e080c723c */ /* 0x000fe200000018ff */
[----:B------:R-:W-:Y:S01]  /*7250*/  F2FP.F16.F32.PACK_AB R9, R177, R175 ;  /* 0x000000afb109723e */ /* 0x000fe200000000ff */
[----:B--2---:R-:W-:Y:S01]  /*7260*/  FFMA.FTZ R0, R136, UR6, -R4 ;  /* 0x0000000688007c23 */ /* 0x004fe20008010804 */
[----:B------:R-:W-:Y:S01]  /*7270*/  F2FP.F16.F32.PACK_AB R11, R181, R180 ;  /* 0x000000b4b50b723e */ /* 0x000fe200000000ff */
[----:B----4-:R-:W-:Y:S01]  /*7280*/  FADD.FTZ R7, R99, R7 ;  /* 0x0000000763077221 */ /* 0x010fe20000010000 */
[----:B------:R-:W-:Y:S01]  /*7290*/  F2FP.F16.F32.PACK_AB R8, R95, R92 ;  /* 0x0000005c5f08723e */ /* 0x000fe200000000ff */
[----:B------:R2:W-:Y:S01]  /*72a0*/  MUFU.EX2 R117, R0 ;  /* 0x0000000000757308 */ /* 0x0005e20000000800 */
[----:B------:R-:W-:-:S07]  /*72b0*/  F2FP.F16.F32.PACK_AB R10, R99, R100 ;  /* 0x00000064630a723e */ /* 0x000fce00000000ff */
[C---:B------:R-:W-:Y:S08]  /*72c0*/  HMMA.16816.F32 R28, R8.reuse, R32, R28 ;  /* 0x00000020081c723c */ /* 0x040ff0000000181c */
[C---:B------:R-:W-:Y:S01]  /*72d0*/  HMMA.16816.F32 R24, R8.reuse, R34, R24 ;  /* 0x000000220818723c */ /* 0x040fe20000001818 */
[----:B--2---:R-:W-:Y:S01]  /*72e0*/  FFMA.FTZ R0, R109, UR6, -R2 ;  /* 0x000000066d007c23 */ /* 0x004fe20008010802 */
[----:B------:R-:W2:Y:S03]  /*72f0*/  LDSM.16.MT88.4 R32, [R135+0x5c00] ;  /* 0x005c00008720783b */ /* 0x000ea60000004200 */
[----:B------:R4:W5:Y:S03]  /*7300*/  MUFU.EX2 R98, R0 ;  /* 0x0000000000627308 */ /* 0x0009660000000800 */
[C---:B-1----:R-:W-:Y:S08]  /*7310*/  HMMA.16816.F32 R16, R8.reuse, R36, R16 ;  /* 0x000000240810723c */ /* 0x042ff00000001810 */
[----:B------:R-:W-:Y:S01]  /*7320*/  HMMA.16816.F32 R12, R8, R38, R12 ;  /* 0x00000026080c723c */ /* 0x000fe2000000180c */
[----:B------:R-:W1:Y:S01]  /*7330*/  LDSM.16.MT88.4 R36, [R21+0xc00] ;  /* 0x000c00001524783b */ /* 0x000e620000004200 */
[----:B------:R-:W-:-:S02]  /*7340*/  F2FP.F16.F32.PACK_AB R9, R186, R183 ;  /* 0x000000b7ba09723e */ /* 0x000fc400000000ff */
[----:B------:R-:W-:Y:S01]  /*7350*/  F2FP.F16.F32.PACK_AB R11, R187, R190 ;  /* 0x000000bebb0b723e */ /* 0x000fe200000000ff */
[----:B----4-:R-:W-:Y:S01]  /*7360*/  FFMA.FTZ R0, R127, UR6, -R2 ;  /* 0x000000067f007c23 */ /* 0x010fe20008010802 */
[----:B-----5:R-:W-:-:S03]  /*7370*/  FADD.FTZ R7, R98, R7 ;  /* 0x0000000762077221 */ /* 0x020fc60000010000 */
[----:B------:R4:W5:Y:S02]  /*7380*/  MUFU.EX2 R103, R0 ;  /* 0x0000000000677308 */ /* 0x0009640000000800 */
[----:B----4-:R-:W-:Y:S01]  /*7390*/  FFMA.FTZ R0, R128, UR6, -R2 ;  /* 0x0000000680007c23 */ /* 0x010fe20008010802 */
[C---:B-----5:R-:W-:Y:S01]  /*73a0*/  F2FP.F16.F32.PACK_AB R8, R103.reuse, R98 ;  /* 0x000000626708723e */ /* 0x060fe200000000ff */
[----:B------:R-:W-:-:S04]  /*73b0*/  FADD.FTZ R7, R103, R7 ;  /* 0x0000000767077221 */ /* 0x000fc80000010000 */
[----:B------:R4:W5:Y:S02]  /*73c0*/  MUFU.EX2 R102, R0 ;  /* 0x0000000000667308 */ /* 0x0009640000000800 */
[----:B----4-:R-:W-:Y:S01]  /*73d0*/  FFMA.FTZ R0, R129, UR6, -R2 ;  /* 0x0000000681007c23 */ /* 0x010fe20008010802 */
[----:B-----5:R-:W-:-:S05]  /*73e0*/  FADD.FTZ R7, R102, R7 ;  /* 0x0000000766077221 */ /* 0x020fca0000010000 */
[----:B------:R4:W5:Y:S02]  /*73f0*/  MUFU.EX2 R101, R0 ;  /* 0x0000000000657308 */ /* 0x0009640000000800 */
[----:B----4-:R-:W-:Y:S01]  /*7400*/  FFMA.FTZ R0, R139, UR6, -R4 ;  /* 0x000000068b007c23 */ /* 0x010fe20008010804 */
[C---:B-----5:R-:W-:Y:S01]  /*7410*/  F2FP.F16.F32.PACK_AB R10, R101.reuse, R102 ;  /* 0x00000066650a723e */ /* 0x060fe200000000ff */
[----:B------:R-:W-:-:S04]  /*7420*/  FADD.FTZ R7, R101, R7 ;  /* 0x0000000765077221 */ /* 0x000fc80000010000 */
[----:B------:R4:W-:Y:S02]  /*7430*/  MUFU.EX2 R111, R0 ;  /* 0x00000000006f7308 */ /* 0x0009e40000000800 */
[C---:B------:R-:W-:Y:S08]  /*7440*/  HMMA.16816.F32 R28, R8.reuse, R40, R28 ;  /* 0x00000028081c723c */ /* 0x040ff0000000181c */
[----:B------:R-:W-:Y:S01]  /*7450*/  HMMA.16816.F32 R24, R8, R42, R24 ;  /* 0x0000002a0818723c */ /* 0x000fe20000001818 */
[----:B------:R-:W5:Y:S01]  /*7460*/  LDSM.16.MT88.4 R40, [R135+0x6000] ;  /* 0x006000008728783b */ /* 0x000f620000004200 */
[----:B----4-:R-:W-:-:S06]  /*7470*/  FFMA.FTZ R0, R130, UR6, -R2 ;  /* 0x0000000682007c23 */ /* 0x010fcc0008010802 */
[C---:B---3--:R-:W-:Y:S01]  /*7480*/  HMMA.16816.F32 R16, R8.reuse, R44, R16 ;  /* 0x0000002c0810723c */ /* 0x048fe20000001810 */
[----:B------:R3:W4:Y:S07]  /*7490*/  MUFU.EX2 R56, R0 ;  /* 0x0000000000387308 */ /* 0x00072e0000000800 */
[----:B------:R-:W-:Y:S01]  /*74a0*/  HMMA.16816.F32 R12, R8, R46, R12 ;  /* 0x0000002e080c723c */ /* 0x000fe2000000180c */
[----:B------:R-:W5:Y:S01]  /*74b0*/  LDSM.16.MT88.4 R44, [R21+0x1000] ;  /* 0x00100000152c783b */ /* 0x000f620000004200 */
[----:B------:R-:W-:-:S02]  /*74c0*/  F2FP.F16.F32.PACK_AB R9, R194, R188 ;  /* 0x000000bcc209723e */ /* 0x000fc400000000ff */
[----:B------:R-:W-:Y:S01]  /*74d0*/  F2FP.F16.F32.PACK_AB R11, R193, R191 ;  /* 0x000000bfc10b723e */ /* 0x000fe200000000ff */
[----:B---3--:R-:W-:Y:S01]  /*74e0*/  FFMA.FTZ R0, R131, UR6, -R2 ;  /* 0x0000000683007c23 */ /* 0x008fe20008010802 */
[----:B----4-:R-:W-:-:S03]  /*74f0*/  FADD.FTZ R7, R56, R7 ;  /* 0x0000000738077221 */ /* 0x010fc60000010000 */
[----:B------:R3:W4:Y:S02]  /*7500*/  MUFU.EX2 R93, R0 ;  /* 0x00000000005d7308 */ /* 0x0007240000000800 */
[----:B---3--:R-:W-:Y:S01]  /*7510*/  FFMA.FTZ R0, R132, UR6, -R2 ;  /* 0x0000000684007c23 */ /* 0x008fe20008010802 */
[C---:B----4-:R-:W-:Y:S01]  /*7520*/  F2FP.F16.F32.PACK_AB R8, R93.reuse, R56 ;  /* 0x000000385d08723e */ /* 0x050fe200000000ff */
[----:B------:R-:W-:-:S04]  /*7530*/  FADD.FTZ R7, R93, R7 ;  /* 0x000000075d077221 */ /* 0x000fc80000010000 */
[----:B------:R3:W4:Y:S02]  /*7540*/  MUFU.EX2 R89, R0 ;  /* 0x0000000000597308 */ /* 0x0007240000000800 */
[----:B---3--:R-:W-:Y:S01]  /*7550*/  FFMA.FTZ R0, R133, UR6, -R2 ;  /* 0x0000000685007c23 */ /* 0x008fe20008010802 */
[----:B----4-:R-:W-:-:S05]  /*7560*/  FADD.FTZ R7, R89, R7 ;  /* 0x0000000759077221 */ /* 0x010fca0000010000 */
[----:B------:R3:W4:Y:S02]  /*7570*/  MUFU.EX2 R88, R0 ;  /* 0x0000000000587308 */ /* 0x0007240000000800 */
[----:B---3--:R-:W-:Y:S01]  /*7580*/  FFMA.FTZ R0, R140, UR6, -R4 ;  /* 0x000000068c007c23 */ /* 0x008fe20008010804 */
[C---:B----4-:R-:W-:Y:S01]  /*7590*/  F2FP.F16.F32.PACK_AB R10, R88.reuse, R89 ;  /* 0x00000059580a723e */ /* 0x050fe200000000ff */
[----:B------:R-:W-:-:S04]  /*75a0*/  FADD.FTZ R7, R88, R7 ;  /* 0x0000000758077221 */ /* 0x000fc80000010000 */
[----:B------:R3:W-:Y:S02]  /*75b0*/  MUFU.EX2 R109, R0 ;  /* 0x00000000006d7308 */ /* 0x0007e40000000800 */
[C---:B--2---:R-:W-:Y:S08]  /*75c0*/  HMMA.16816.F32 R28, R8.reuse, R32, R28 ;  /* 0x00000020081c723c */ /* 0x044ff0000000181c */
[----:B------:R-:W-:Y:S01]  /*75d0*/  HMMA.16816.F32 R24, R8, R34, R24 ;  /* 0x000000220818723c */ /* 0x000fe20000001818 */
[----:B------:R-:W2:Y:S01]  /*75e0*/  LDSM.16.MT88.4 R32, [R135+0x6400] ;  /* 0x006400008720783b */ /* 0x000ea20000004200 */
[----:B---3--:R-:W-:-:S06]  /*75f0*/  FFMA.FTZ R0, R137, UR6, -R2 ;  /* 0x0000000689007c23 */ /* 0x008fcc0008010802 */
[C---:B-1----:R-:W-:Y:S01]  /*7600*/  HMMA.16816.F32 R16, R8.reuse, R36, R16 ;  /* 0x000000240810723c */ /* 0x042fe20000001810 */
[----:B------:R1:W3:Y:S07]  /*7610*/  MUFU.EX2 R83, R0 ;  /* 0x0000000000537308 */ /* 0x0002ee0000000800 */
[----:B------:R-:W-:Y:S01]  /*7620*/  HMMA.16816.F32 R12, R8, R38, R12 ;  /* 0x00000026080c723c */ /* 0x000fe2000000180c */
[----:B------:R-:W4:Y:S01]  /*7630*/  LDSM.16.MT88.4 R36, [R21+0x1400] ;  /* 0x001400001524783b */ /* 0x000f220000004200 */
[----:B------:R-:W-:-:S02]  /*7640*/  F2FP.F16.F32.PACK_AB R9, R192, R195 ;  /* 0x000000c3c009723e */ /* 0x000fc400000000ff */
[----:B------:R-:W-:Y:S01]  /*7650*/  F2FP.F16.F32.PACK_AB R11, R197, R199 ;  /* 0x000000c7c50b723e */ /* 0x000fe200000000ff */
[----:B-1----:R-:W-:Y:S01]  /*7660*/  FFMA.FTZ R0, R138, UR6, -R2 ;  /* 0x000000068a007c23 */ /* 0x002fe20008010802 */
[----:B---3--:R-:W-:-:S03]  /*7670*/  FADD.FTZ R7, R83, R7 ;  /* 0x0000000753077221 */ /* 0x008fc60000010000 */
[----:B------:R1:W3:Y:S02]  /*7680*/  MUFU.EX2 R87, R0 ;  /* 0x0000000000577308 */ /* 0x0002e40000000800 */
[----:B-1----:R-:W-:Y:S01]  /*7690*/  FFMA.FTZ R0, R51, UR6, -R2 ;  /* 0x0000000633007c23 */ /* 0x002fe20008010802 */
[C---:B---3--:R-:W-:Y:S01]  /*76a0*/  F2FP.F16.F32.PACK_AB R8, R87.reuse, R83 ;  /* 0x000000535708723e */ /* 0x048fe200000000ff */
[----:B------:R-:W-:-:S04]  /*76b0*/  FADD.FTZ R7, R87, R7 ;  /* 0x0000000757077221 */ /* 0x000fc80000010000 */
[----:B------:R1:W3:Y:S02]  /*76c0*/  MUFU.EX2 R85, R0 ;  /* 0x0000000000557308 */ /* 0x0002e40000000800 */
[----:B-1----:R-:W-:Y:S01]  /*76d0*/  FFMA.FTZ R0, R50, UR6, -R2 ;  /* 0x0000000632007c23 */ /* 0x002fe20008010802 */
[----:B---3--:R-:W-:-:S05]  /*76e0*/  FADD.FTZ R7, R85, R7 ;  /* 0x0000000755077221 */ /* 0x008fca0000010000 */
[----:B------:R1:W3:Y:S02]  /*76f0*/  MUFU.EX2 R84, R0 ;  /* 0x0000000000547308 */ /* 0x0002e40000000800 */
[----:B-1----:R-:W-:Y:S01]  /*7700*/  FFMA.FTZ R0, R142, UR6, -R4 ;  /* 0x000000068e007c23 */ /* 0x002fe20008010804 */
[C---:B---3--:R-:W-:Y:S01]  /*7710*/  F2FP.F16.F32.PACK_AB R10, R84.reuse, R85 ;  /* 0x00000055540a723e */ /* 0x048fe200000000ff */
[----:B------:R-:W-:-:S04]  /*7720*/  FADD.FTZ R7, R84, R7 ;  /* 0x0000000754077221 */ /* 0x000fc80000010000 */
[----:B------:R1:W-:Y:S02]  /*7730*/  MUFU.EX2 R108, R0 ;  /* 0x00000000006c7308 */ /* 0x0003e40000000800 */
[C---:B-----5:R-:W-:Y:S08]  /*7740*/  HMMA.16816.F32 R28, R8.reuse, R40, R28 ;  /* 0x00000028081c723c */ /* 0x060ff0000000181c */
[----:B------:R-:W-:Y:S01]  /*7750*/  HMMA.16816.F32 R24, R8, R42, R24 ;  /* 0x0000002a0818723c */ /* 0x000fe20000001818 */
[----:B------:R-:W3:Y:S01]  /*7760*/  LDSM.16.MT88.4 R40, [R135+0x6800] ;  /* 0x006800008728783b */ /* 0x000ee20000004200 */
[----:B-1----:R-:W-:-:S06]  /*7770*/  FFMA.FTZ R0, R49, UR6, -R2 ;  /* 0x0000000631007c23 */ /* 0x002fcc0008010802 */
[C---:B------:R-:W-:Y:S01]  /*7780*/  HMMA.16816.F32 R16, R8.reuse, R44, R16 ;  /* 0x0000002c0810723c */ /* 0x040fe20000001810 */
[----:B------:R1:W5:Y:S07]  /*7790*/  MUFU.EX2 R59, R0 ;  /* 0x00000000003b7308 */ /* 0x00036e0000000800 */
[----:B------:R-:W-:Y:S01]  /*77a0*/  HMMA.16816.F32 R12, R8, R46, R12 ;  /* 0x0000002e080c723c */ /* 0x000fe2000000180c */
[----:B------:R-:W3:Y:S01]  /*77b0*/  LDSM.16.MT88.4 R44, [R21+0x1800] ;  /* 0x00180000152c783b */ /* 0x000ee20000004200 */
[----:B------:R-:W-:-:S02]  /*77c0*/  F2FP.F16.F32.PACK_AB R9, R196, R198 ;  /* 0x000000c6c409723e */ /* 0x000fc400000000ff */
[----:B------:R-:W-:Y:S01]  /*77d0*/  F2FP.F16.F32.PACK_AB R11, R202, R200 ;  /* 0x000000c8ca0b723e */ /* 0x000fe200000000ff */
[--C-:B-1----:R-:W-:Y:S01]  /*77e0*/  FFMA.FTZ R0, R48, UR6, -R2.reuse ;  /* 0x0000000630007c23 */ /* 0x102fe20008010802 */
[----:B-----5:R-:W-:Y:S01]  /*77f0*/  FADD.FTZ R7, R59, R7 ;  /* 0x000000073b077221 */ /* 0x020fe20000010000 */
[----:B------:R-:W-:Y:S02]  /*7800*/  LDSM.16.MT88.4 R48, [R135+0x7800] ;  /* 0x007800008730783b */ /* 0x000fe40000004200 */
[----:B------:R1:W5:Y:S02]  /*7810*/  MUFU.EX2 R82, R0 ;  /* 0x0000000000527308 */ /* 0x0003640000000800 */
[----:B-1----:R-:W-:Y:S01]  /*7820*/  FFMA.FTZ R0, R54, UR6, -R2 ;  /* 0x0000000636007c23 */ /* 0x002fe20008010802 */
[C---:B-----5:R-:W-:Y:S01]  /*7830*/  F2FP.F16.F32.PACK_AB R8, R82.reuse, R59 ;  /* 0x0000003b5208723e */ /* 0x060fe200000000ff */
[----:B------:R-:W-:-:S04]  /*7840*/  FADD.FTZ R7, R82, R7 ;  /* 0x0000000752077221 */ /* 0x000fc80000010000 */
[----:B------:R1:W5:Y:S02]  /*7850*/  MUFU.EX2 R81, R0 ;  /* 0x0000000000517308 */ /* 0x0003640000000800 */
[----:B-1----:R-:W-:Y:S01]  /*7860*/  FFMA.FTZ R0, R53, UR6, -R2 ;  /* 0x0000000635007c23 */ /* 0x002fe20008010802 */
[----:B-----5:R-:W-:-:S05]  /*7870*/  FADD.FTZ R7, R81, R7 ;  /* 0x0000000751077221 */ /* 0x020fca0000010000 */
[----:B------:R1:W5:Y:S02]  /*7880*/  MUFU.EX2 R80, R0 ;  /* 0x0000000000507308 */ /* 0x0003640000000800 */
[----:B-1----:R-:W-:Y:S01]  /*7890*/  FFMA.FTZ R0, R144, UR6, -R4 ;  /* 0x0000000690007c23 */ /* 0x002fe20008010804 */
[----:B-----5:R-:W-:-:S05]  /*78a0*/  F2FP.F16.F32.PACK_AB R10, R80, R81 ;  /* 0x00000051500a723e */ /* 0x020fca00000000ff */
[----:B------:R1:W-:Y:S02]  /*78b0*/  MUFU.EX2 R107, R0 ;  /* 0x00000000006b7308 */ /* 0x0003e40000000800 */
[C---:B--2---:R-:W-:Y:S08]  /*78c0*/  HMMA.16816.F32 R28, R8.reuse, R32, R28 ;  /* 0x00000020081c723c */ /* 0x044ff0000000181c */
[----:B------:R-:W-:Y:S01]  /*78d0*/  HMMA.16816.F32 R24, R8, R34, R24 ;  /* 0x000000220818723c */ /* 0x000fe20000001818 */
[----:B------:R-:W2:Y:S01]  /*78e0*/  LDSM.16.MT88.4 R32, [R135+0x6c00] ;  /* 0x006c00008720783b */ /* 0x000ea20000004200 */
[----:B-1----:R-:W-:-:S03]  /*78f0*/  FFMA.FTZ R0, R55, UR6, -R2 ;  /* 0x0000000637007c23 */ /* 0x002fc60008010802 */
[----:B------:R-:W-:Y:S03]  /*7900*/  LDSM.16.MT88.4 R52, [R21+0x2800] ;  /* 0x002800001534783b */ /* 0x000fe60000004200 */
[C---:B----4-:R-:W-:Y:S01]  /*7910*/  HMMA.16816.F32 R16, R8.reuse, R36, R16 ;  /* 0x000000240810723c */ /* 0x050fe20000001810 */
[----:B------:R1:W-:Y:S07]  /*7920*/  MUFU.EX2 R76, R0 ;  /* 0x00000000004c7308 */ /* 0x0003ee0000000800 */
[----:B------:R-:W-:Y:S01]  /*7930*/  HMMA.16816.F32 R12, R8, R38, R12 ;  /* 0x00000026080c723c */ /* 0x000fe2000000180c */
[----:B------:R-:W-:Y:S01]  /*7940*/  F2FP.F16.F32.PACK_AB R9, R207, R203 ;  /* 0x000000cbcf09723e */ /* 0x000fe200000000ff */
[----:B------:R-:W-:Y:S01]  /*7950*/  LDSM.16.MT88.4 R36, [R21+0x2000] ;  /* 0x002000001524783b */ /* 0x000fe20000004200 */
        /* <DEDUP_REMOVED lines=33> */
[----:B-1----:R-:W-:-:S07]  /*7b70*/  FFMA.FTZ R0, R66, UR6, -R2 ;  /* 0x0000000642007c23 */ /* 0x002fce0008010802 */
        /* <DEDUP_REMOVED lines=24> */
[--C-:B------:R-:W-:Y:S01]  /*7d00*/  FFMA.FTZ R12, R150, UR6, -R2.reuse ;  /* 0x00000006960c7c23 */ /* 0x100fe20008010802 */
[----:B------:R-:W-:Y:S01]  /*7d10*/  F2FP.F16.F32.PACK_AB R9, R161, R119 ;  /* 0x00000077a109723e */ /* 0x000fe200000000ff */
[----:B------:R-:W3:Y:S01]  /*7d20*/  LDSM.16.MT88.4 R36, [R135+0x7c00] ;  /* 0x007c00008724783b */ /* 0x000ee20000004200 */
[----:B------:R-:W-:Y:S01]  /*7d30*/  F2FP.F16.F32.PACK_AB R11, R113, R163 ;  /* 0x000000a3710b723e */ /* 0x000fe200000000ff */
[----:B------:R4:W-:Y:S01]  /*7d40*/  MUFU.EX2 R63, R12 ;  /* 0x0000000c003f7308 */ /* 0x0009e20000000800 */
[----:B-1----:R-:W-:-:S07]  /*7d50*/  FFMA.FTZ R0, R145, UR6, -R2 ;  /* 0x0000000691007c23 */ /* 0x002fce0008010802 */
[----:B------:R1:W5:Y:S01]  /*7d60*/  MUFU.EX2 R67, R0 ;  /* 0x0000000000437308 */ /* 0x0003620000000800 */
[----:B----4-:R-:W-:-:S07]  /*7d70*/  FFMA.FTZ R12, R152, UR6, -R2 ;  /* 0x00000006980c7c23 */ /* 0x010fce0008010802 */
[----:B------:R4:W-:Y:S01]  /*7d80*/  MUFU.EX2 R14, R12 ;  /* 0x0000000c000e7308 */ /* 0x0009e20000000800 */
[----:B-1----:R-:W-:Y:S01]  /*7d90*/  FFMA.FTZ R0, R146, UR6, -R2 ;  /* 0x0000000692007c23 */ /* 0x002fe20008010802 */
[----:B-----5:R-:W-:-:S06]  /*7da0*/  F2FP.F16.F32.PACK_AB R8, R67, R23 ;  /* 0x000000174308723e */ /* 0x020fcc00000000ff */
[----:B------:R1:W-:Y:S01]  /*7db0*/  MUFU.EX2 R66, R0 ;  /* 0x0000000000427308 */ /* 0x0003e20000000800 */
[----:B----4-:R-:W-:-:S07]  /*7dc0*/  FFMA.FTZ R12, R189, UR6, -R4 ;  /* 0x00000006bd0c7c23 */ /* 0x010fce0008010804 */
        /* <DEDUP_REMOVED lines=8> */
[----:B--2---:R-:W-:Y:S01]  /*7e50*/  HMMA.16816.F32 R16, R8, R46, R16 ;  /* 0x0000002e0810723c */ /* 0x004fe20000001810 */
[----:B----4-:R-:W-:-:S06]  /*7e60*/  FFMA.FTZ R12, R156, UR6, -R2 ;  /* 0x000000069c0c7c23 */ /* 0x010fcc0008010802 */
[----:B------:R2:W-:Y:S01]  /*7e70*/  MUFU.EX2 R61, R12 ;  /* 0x0000000c003d7308 */ /* 0x0005e20000000800 */
[----:B------:R-:W-:Y:S01]  /*7e80*/  HMMA.16816.F32 R24, R8, R44, R24 ;  /* 0x0000002c0818723c */ /* 0x000fe20000001818 */
[----:B------:R-:W-:Y:S01]  /*7e90*/  LDSM.16.MT88.4 R44, [R135+0x8000] ;  /* 0x00800000872c783b */ /* 0x000fe20000004200 */
[----:B-1----:R-:W-:-:S05]  /*7ea0*/  FFMA.FTZ R0, R148, UR6, -R2 ;  /* 0x0000000694007c23 */ /* 0x002fca0008010802 */
[----:B------:R1:W4:Y:S01]  /*7eb0*/  MUFU.EX2 R22, R0 ;  /* 0x0000000000167308 */ /* 0x0003220000000800 */
[----:B------:R-:W-:Y:S01]  /*7ec0*/  HMMA.16816.F32 R32, R8, R40, R32 ;  /* 0x000000280820723c */ /* 0x000fe20000001820 */
[----:B--2---:R-:W-:-:S07]  /*7ed0*/  FFMA.FTZ R12, R157, UR6, -R2 ;  /* 0x000000069d0c7c23 */ /* 0x004fce0008010802 */
[----:B------:R-:W-:Y:S01]  /*7ee0*/  HMMA.16816.F32 R28, R8, R42, R28 ;  /* 0x0000002a081c723c */ /* 0x000fe2000000181c */
[----:B------:R-:W-:Y:S01]  /*7ef0*/  F2FP.F16.F32.PACK_AB R9, R169, R112 ;  /* 0x00000070a909723e */ /* 0x000fe200000000ff */
[----:B------:R-:W2:Y:S01]  /*7f00*/  LDSM.16.MT88.4 R40, [R21+0x2c00] ;  /* 0x002c00001528783b */ /* 0x000ea20000004200 */
[----:B------:R5:W3:Y:S01]  /*7f10*/  MUFU.EX2 R58, R12 ;  /* 0x0000000c003a7308 */ /* 0x000ae20000000800 */
[----:B------:R-:W-:Y:S02]  /*7f20*/  F2FP.F16.F32.PACK_AB R11, R115, R116 ;  /* 0x00000074730b723e */ /* 0x000fe400000000ff */
[----:B------:R-:W-:Y:S01]  /*7f30*/  F2FP.F16.F32.PACK_AB R10, R14, R63 ;  /* 0x0000003f0e0a723e */ /* 0x000fe200000000ff */
[----:B-1----:R-:W-:Y:S01]  /*7f40*/  FADD.FTZ R0, R171, R170 ;  /* 0x000000aaab007221 */ /* 0x002fe20000010000 */
[----:B----4-:R-:W-:-:S03]  /*7f50*/  F2FP.F16.F32.PACK_AB R8, R22, R64 ;  /* 0x000000401608723e */ /* 0x010fc600000000ff */
[----:B------:R-:W-:-:S04]  /*7f60*/  FADD.FTZ R0, R172, R0 ;  /* 0x00000000ac007221 */ /* 0x000fc80000010000 */
[----:B------:R-:W-:Y:S01]  /*7f70*/  FADD.FTZ R0, R174, R0 ;  /* 0x00000000ae007221 */ /* 0x000fe20000010000 */
[----:B------:R-:W-:Y:S03]  /*7f80*/  HMMA.16816.F32 R16, R8, R54, R16 ;  /* 0x000000360810723c */ /* 0x000fe60000001810 */
[----:B------:R-:W-:Y:S01]  /*7f90*/  FADD.FTZ R0, R175, R0 ;  /* 0x00000000af007221 */ /* 0x000fe20000010000 */
[----:B-----5:R-:W-:-:S03]  /*7fa0*/  FFMA.FTZ R12, R158, UR6, -R2 ;  /* 0x000000069e0c7c23 */ /* 0x020fc60008010802 */
[----:B------:R-:W-:Y:S01]  /*7fb0*/  FADD.FTZ R0, R177, R0 ;  /* 0x00000000b1007221 */ /* 0x000fe20000010000 */
[----:B------:R1:W-:Y:S01]  /*7fc0*/  MUFU.EX2 R57, R12 ;  /* 0x0000000c00397308 */ /* 0x0003e20000000800 */
[----:B------:R-:W-:Y:S02]  /*7fd0*/  HMMA.16816.F32 R24, R8, R52, R24 ;  /* 0x000000340818723c */ /* 0x000fe40000001818 */
[----:B------:R-:W-:-:S04]  /*7fe0*/  FADD.FTZ R0, R180, R0 ;  /* 0x00000000b4007221 */ /* 0x000fc80000010000 */
[----:B------:R-:W-:Y:S01]  /*7ff0*/  FADD.FTZ R13, R181, R0 ;  /* 0x00000000b50d7221 */ /* 0x000fe20000010000 */
[--C-:B------:R-:W-:Y:S01]  /*8000*/  FFMA.FTZ R0, R153, UR6, -R2.reuse ;  /* 0x0000000699007c23 */ /* 0x100fe20008010802 */
[----:B------:R-:W-:Y:S03]  /*8010*/  HMMA.16816.F32 R32, R8, R48, R32 ;  /* 0x000000300820723c */ /* 0x000fe60000001820 */
[----:B------:R4:W5:Y:S01]  /*8020*/  MUFU.EX2 R60, R0 ;  /* 0x00000000003c7308 */ /* 0x0009620000000800 */
[----:B-1----:R-:W-:-:S04]  /*8030*/  FFMA.FTZ R12, R159, UR6, -R2 ;  /* 0x000000069f0c7c23 */ /* 0x002fc80008010802 */
[----:B------:R-:W-:Y:S01]  /*8040*/  HMMA.16816.F32 R28, R8, R50, R28 ;  /* 0x00000032081c723c */ /* 0x000fe2000000181c */
[----:B------:R-:W-:Y:S02]  /*8050*/  F2FP.F16.F32.PACK_AB R9, R122, R173 ;  /* 0x000000ad7a09723e */ /* 0x000fe400000000ff */
[----:B------:R1:W2:Y:S01]  /*8060*/  MUFU.EX2 R56, R12 ;  /* 0x0000000c00387308 */ /* 0x0002a20000000800 */
[----:B------:R-:W-:Y:S02]  /*8070*/  F2FP.F16.F32.PACK_AB R11, R120, R121 ;  /* 0x00000079780b723e */ /* 0x000fe400000000ff */
[----:B---3--:R-:W-:Y:S01]  /*8080*/  F2FP.F16.F32.PACK_AB R10, R58, R61 ;  /* 0x0000003d3a0a723e */ /* 0x008fe200000000ff */
[----:B----4-:R-:W-:Y:S01]  /*8090*/  FADD.FTZ R0, R183, R13 ;  /* 0x0000000db7007221 */ /* 0x010fe20000010000 */
[----:B-----5:R-:W-:-:S03]  /*80a0*/  F2FP.F16.F32.PACK_AB R8, R62, R60 ;  /* 0x0000003c3e08723e */ /* 0x020fc600000000ff */
[----:B------:R-:W-:-:S04]  /*80b0*/  FADD.FTZ R0, R186, R0 ;  /* 0x00000000ba007221 */ /* 0x000fc80000010000 */
[----:B------:R-:W-:Y:S01]  /*80c0*/  FADD.FTZ R0, R190, R0 ;  /* 0x00000000be007221 */ /* 0x000fe20000010000 */
[----:B-1----:R-:W-:Y:S01]  /*80d0*/  FFMA.FTZ R12, R162, UR6, -R2 ;  /* 0x00000006a20c7c23 */ /* 0x002fe20008010802 */
[C---:B------:R-:W-:Y:S02]  /*80e0*/  HMMA.16816.F32 R32, R8.reuse, R36, R32 ;  /* 0x000000240820723c */ /* 0x040fe40000001820 */
[----:B------:R-:W-:Y:S01]  /*80f0*/  FADD.FTZ R0, R187, R0 ;  /* 0x00000000bb007221 */ /* 0x000fe20000010000 */
[----:B------:R1:W-:Y:S03]  /*8100*/  MUFU.EX2 R54, R12 ;  /* 0x0000000c00367308 */ /* 0x0003e60000000800 */
[----:B------:R-:W-:Y:S02]  /*8110*/  FADD.FTZ R0, R188, R0 ;  /* 0x00000000bc007221 */ /* 0x000fe40000010000 */
[----:B------:R-:W-:Y:S01]  /*8120*/  HMMA.16816.F32 R28, R8, R38, R28 ;  /* 0x00000026081c723c */ /* 0x000fe2000000181c */
[----:B------:R-:W3:Y:S01]  /*8130*/  LDSM.16.MT88.4 R36, [R21+0x3000] ;  /* 0x003000001524783b */ /* 0x000ee20000004200 */
[----:B------:R-:W-:-:S04]  /*8140*/  FADD.FTZ R0, R194, R0 ;  /* 0x00000000c2007221 */ /* 0x000fc80000010000 */
[----:B------:R-:W-:Y:S02]  /*8150*/  FADD.FTZ R0, R191, R0 ;  /* 0x00000000bf007221 */ /* 0x000fe40000010000 */
[----:B--2---:R-:W-:Y:S02]  /*8160*/  HMMA.16816.F32 R24, R8, R40, R24 ;  /* 0x000000280818723c */ /* 0x004fe40000001818 */
[----:B------:R-:W-:Y:S01]  /*8170*/  FADD.FTZ R0, R193, R0 ;  /* 0x00000000c1007221 */ /* 0x000fe20000010000 */
[----:B-1----:R-:W-:-:S03]  /*8180*/  FFMA.FTZ R12, R168, UR6, -R2 ;  /* 0x00000006a80c7c23 */ /* 0x002fc60008010802 */
[----:B------:R-:W-:Y:S01]  /*8190*/  FADD.FTZ R0, R195, R0 ;  /* 0x00000000c3007221 */ /* 0x000fe20000010000 */
[----:B------:R1:W2:Y:S01]  /*81a0*/  MUFU.EX2 R53, R12 ;  /* 0x0000000c00357308 */ /* 0x0002a20000000800 */
[----:B------:R-:W-:Y:S02]  /*81b0*/  HMMA.16816.F32 R16, R8, R42, R16 ;  /* 0x0000002a0810723c */ /* 0x000fe40000001810 */
[----:B------:R-:W-:Y:S01]  /*81c0*/  FADD.FTZ R0, R192, R0 ;  /* 0x00000000c0007221 */ /* 0x000fe20000010000 */
[----:B------:R-:W4:Y:S01]  /*81d0*/  LDSM.16.MT88.4 R40, [R135+0x8400] ;  /* 0x008400008728783b */ /* 0x000f220000004200 */
[----:B------:R-:W-:Y:S02]  /*81e0*/  F2FP.F16.F32.PACK_AB R9, R125, R123 ;  /* 0x0000007b7d09723e */ /* 0x000fe400000000ff */
[----:B------:R-:W-:Y:S01]  /*81f0*/  FADD.FTZ R0, R199, R0 ;  /* 0x00000000c7007221 */ /* 0x000fe20000010000 */
[----:B------:R-:W-:Y:S02]  /*8200*/  F2FP.F16.F32.PACK_AB R11, R117, R126 ;  /* 0x0000007e750b723e */ /* 0x000fe400000000ff */
[----:B------:R-:W-:Y:S01]  /*8210*/  F2FP.F16.F32.PACK_AB R8, R56, R57 ;  /* 0x000000393808723e */ /* 0x000fe200000000ff */
        /* <DEDUP_REMOVED lines=15> */
[----:B------:R1:W5:Y:S01]  /*8310*/  MUFU.EX2 R55, R12 ;  /* 0x0000000c00377308 */ /* 0x0003620000000800 */
[----:B------:R-:W-:Y:S01]  /*8320*/  FADD.FTZ R0, R211, R0 ;  /* 0x00000000d3007221 */ /* 0x000fe20000010000 */
[----:B---3--:R-:W-:Y:S03]  /*8330*/  HMMA.16816.F32 R24, R8, R36, R24 ;  /* 0x000000240818723c */ /* 0x008fe60000001818 */
[----:B------:R-:W-:-:S04]  /*8340*/  FADD.FTZ R0, R204, R0 ;  /* 0x00000000cc007221 */ /* 0x000fc80000010000 */
[----:B------:R-:W-:Y:S01]  /*8350*/  FADD.FTZ R0, R206, R0 ;  /* 0x00000000ce007221 */ /* 0x000fe20000010000 */
[----:B------:R-:W-:Y:S01]  /*8360*/  HMMA.16816.F32 R16, R8, R38, R16 ;  /* 0x000000260810723c */ /* 0x000fe20000001810 */
[----:B------:R-:W-:Y:S02]  /*8370*/  F2FP.F16.F32.PACK_AB R9, R109, R111 ;  /* 0x0000006f6d09723e */ /* 0x000fe400000000ff */
[----:B------:R-:W-:Y:S01]  /*8380*/  FADD.FTZ R0, R201, R0 ;  /* 0x00000000c9007221 */ /* 0x000fe20000010000 */
[----:B------:R-:W-:Y:S01]  /*8390*/  F2FP.F16.F32.PACK_AB R11, R107, R108 ;  /* 0x0000006c6b0b723e */ /* 0x000fe200000000ff */
[----:B-1----:R-:W-:Y:S01]  /*83a0*/  FADD.FTZ R12, R80, R7 ;  /* 0x00000007500c7221 */ /* 0x002fe20000010000 */
[----:B------:R-:W-:Y:S01]  /*83b0*/  FFMA.FTZ R7, R176, UR6, -R2 ;  /* 0x00000006b0077c23 */ /* 0x000fe20008010802 */
[----:B------:R-:W-:Y:S01]  /*83c0*/  FADD.FTZ R0, R213, R0 ;  /* 0x00000000d5007221 */ /* 0x000fe20000010000 */
[----:B-----5:R-:W-:Y:S02]  /*83d0*/  F2FP.F16.F32.PACK_AB R149, R55, R59 ;  /* 0x0000003b3795723e */ /* 0x020fe400000000ff */
[----:B------:R1:W-:Y:S01]  /*83e0*/  MUFU.EX2 R52, R7 ;  /* 0x0000000700347308 */ /* 0x0003e20000000800 */
[----:B------:R-:W-:-:S04]  /*83f0*/  FADD.FTZ R0, R205, R0 ;  /* 0x00000000cd007221 */ /* 0x000fc80000010000 */
[----:B------:R-:W-:-:S04]  /*8400*/  FADD.FTZ R0, R208, R0 ;  /* 0x00000000d0007221 */ /* 0x000fc80000010000 */
[----:B------:R-:W-:-:S04]  /*8410*/  FADD.FTZ R0, R210, R0 ;  /* 0x00000000d2007221 */ /* 0x000fc80000010000 */
[----:B------:R-:W-:Y:S01]  /*8420*/  FADD.FTZ R0, R124, R0 ;  /* 0x000000007c007221 */ /* 0x000fe20000010000 */
[----:B-1----:R-:W-:-:S03]  /*8430*/  FADD.FTZ R7, R76, R12 ;  /* 0x0000000c4c077221 */ /* 0x002fc60000010000 */
[----:B------:R-:W-:Y:S01]  /*8440*/  FADD.FTZ R0, R119, R0 ;  /* 0x0000000077007221 */ /* 0x000fe20000010000 */
[----:B------:R-:W-:Y:S01]  /*8450*/  FFMA.FTZ R12, R179, UR6, -R2 ;  /* 0x00000006b30c7c23 */ /* 0x000fe20008010802 */
[----:B------:R-:W-:Y:S02]  /*8460*/  FADD.FTZ R7, R79, R7 ;  /* 0x000000074f077221 */ /* 0x000fe40000010000 */
[----:B------:R-:W-:Y:S01]  /*8470*/  FADD.FTZ R0, R161, R0 ;  /* 0x00000000a1007221 */ /* 0x000fe20000010000 */
[----:B------:R1:W3:Y:S01]  /*8480*/  MUFU.EX2 R49, R12 ;  /* 0x0000000c00317308 */ /* 0x0002e20000000800 */
[----:B------:R-:W-:Y:S02]  /*8490*/  FADD.FTZ R7, R78, R7 ;  /* 0x000000074e077221 */ /* 0x000fe40000010000 */
[----:B------:R-:W-:Y:S02]  /*84a0*/  FADD.FTZ R0, R163, R0 ;  /* 0x00000000a3007221 */ /* 0x000fe40000010000 */
[----:B------:R-:W-:-:S02]  /*84b0*/  FADD.FTZ R7, R77, R7 ;  /* 0x000000074d077221 */ /* 0x000fc40000010000 */
[----:B------:R-:W-:Y:S02]  /*84c0*/  FADD.FTZ R0, R113, R0 ;  /* 0x0000000071007221 */ /* 0x000fe40000010000 */
[----:B------:R-:W-:Y:S02]  /*84d0*/  FADD.FTZ R7, R72, R7 ;  /* 0x0000000748077221 */ /* 0x000fe40000010000 */
[----:B------:R-:W-:Y:S02]  /*84e0*/  FADD.FTZ R0, R112, R0 ;  /* 0x0000000070007221 */ /* 0x000fe40000010000 */
[----:B------:R-:W-:Y:S02]  /*84f0*/  FADD.FTZ R7, R75, R7 ;  /* 0x000000074b077221 */ /* 0x000fe40000010000 */
[----:B------:R-:W-:Y:S01]  /*8500*/  FADD.FTZ R0, R169, R0 ;  /* 0x00000000a9007221 */ /* 0x000fe20000010000 */
[----:B-1----:R-:W-:Y:S01]  /*8510*/  FFMA.FTZ R12, R110, UR6, -R2 ;  /* 0x000000066e0c7c23 */ /* 0x002fe20008010802 */
[----:B------:R-:W-:Y:S01]  /*8520*/  FADD.FTZ R7, R73, R7 ;  /* 0x0000000749077221 */ /* 0x000fe20000010000 */
[----:B---3--:R-:W-:-:S02]  /*8530*/  F2FP.F16.F32.PACK_AB R8, R49, R52 ;  /* 0x000000343108723e */ /* 0x008fc400000000ff */
[----:B------:R1:W-:Y:S01]  /*8540*/  MUFU.EX2 R50, R12 ;  /* 0x0000000c00327308 */ /* 0x0003e20000000800 */
[----:B------:R-:W-:-:S04]  /*8550*/  FADD.FTZ R7, R74, R7 ;  /* 0x000000074a077221 */ /* 0x000fc80000010000 */
[----:B------:R-:W-:-:S04]  /*8560*/  FADD.FTZ R7, R68, R7 ;  /* 0x0000000744077221 */ /* 0x000fc80000010000 */
[----:B------:R-:W-:-:S04]  /*8570*/  FADD.FTZ R7, R71, R7 ;  /* 0x0000000747077221 */ /* 0x000fc80000010000 */
[----:B------:R-:W-:-:S04]  /*8580*/  FADD.FTZ R7, R70, R7 ;  /* 0x0000000746077221 */ /* 0x000fc80000010000 */
[----:B------:R-:W-:Y:S01]  /*8590*/  FADD.FTZ R7, R69, R7 ;  /* 0x0000000745077221 */ /* 0x000fe20000010000 */
[----:B-1----:R-:W-:-:S03]  /*85a0*/  FFMA.FTZ R12, R114, UR6, -R2 ;  /* 0x00000006720c7c23 */ /* 0x002fc60008010802 */
[----:B------:R-:W-:Y:S01]  /*85b0*/  FADD.FTZ R7, R23, R7 ;  /* 0x0000000717077221 */ /* 0x000fe20000010000 */
[----:B------:R1:W3:Y:S03]  /*85c0*/  MUFU.EX2 R48, R12 ;  /* 0x0000000c00307308 */ /* 0x0002e60000000800 */
[----:B------:R-:W-:-:S04]  /*85d0*/  FADD.FTZ R7, R67, R7 ;  /* 0x0000000743077221 */ /* 0x000fc80000010000 */
[----:B------:R-:W-:-:S04]  /*85e0*/  FADD.FTZ R7, R66, R7 ;  /* 0x0000000742077221 */ /* 0x000fc80000010000 */
[----:B------:R-:W-:-:S04]  /*85f0*/  FADD.FTZ R7, R65, R7 ;  /* 0x0000000741077221 */ /* 0x000fc80000010000 */
[----:B------:R-:W-:Y:S01]  /*8600*/  FADD.FTZ R7, R64, R7 ;  /* 0x0000000740077221 */ /* 0x000fe20000010000 */
[--C-:B-1----:R-:W-:Y:S01]  /*8610*/  FFMA.FTZ R12, R229, UR6, -R4.reuse ;  /* 0x00000006e50c7c23 */ /* 0x102fe20008010804 */
[----:B------:R-:W-:Y:S02]  /*8620*/  FFMA.FTZ R4, R230, UR6, -R4 ;  /* 0x00000006e6047c23 */ /* 0x000fe40008010804 */
[----:B------:R-:W-:Y:S01]  /*8630*/  FADD.FTZ R7, R22, R7 ;  /* 0x0000000716077221 */ /* 0x000fe20000010000 */
[----:B---3--:R-:W-:Y:S01]  /*8640*/  F2FP.F16.F32.PACK_AB R10, R48, R50 ;  /* 0x00000032300a723e */ /* 0x008fe200000000ff */
[----:B------:R1:W-:Y:S02]  /*8650*/  MUFU.EX2 R51, R12 ;  /* 0x0000000c00337308 */ /* 0x0003e40000000800 */
[----:B------:R-:W-:-:S04]  /*8660*/  FADD.FTZ R7, R63, R7 ;  /* 0x000000073f077221 */ /* 0x000fc80000010000 */
[----:B------:R-:W-:Y:S01]  /*8670*/  FADD.FTZ R7, R14, R7 ;  /* 0x000000070e077221 */ /* 0x000fe20000010000 */
[C---:B----4-:R-:W-:Y:S01]  /*8680*/  HMMA.16816.F32 R136, R8.reuse, R40, R32 ;  /* 0x000000280888723c */ /* 0x050fe20000001820 */
[----:B------:R3:W4:Y:S01]  /*8690*/  MUFU.EX2 R22, R4 ;  /* 0x0000000400167308 */ /* 0x0007220000000800 */
[----:B------:R-:W5:Y:S06]  /*86a0*/  LDSM.16.MT88.4 R32, [R21+0x3800] ;  /* 0x003800001520783b */ /* 0x000f6c0000004200 */
[----:B------:R-:W-:Y:S01]  /*86b0*/  HMMA.16816.F32 R28, R8, R42, R28 ;  /* 0x0000002a081c723c */ /* 0x000fe2000000181c */
[----:B------:R-:W5:Y:S01]  /*86c0*/  LDSM.16.MT88.4 R40, [R135+0x8c00] ;  /* 0x008c00008728783b */ /* 0x000f620000004200 */
[----:B-1----:R-:W-:-:S04]  /*86d0*/  FFMA.FTZ R12, R118, UR6, -R2 ;  /* 0x00000006760c7c23 */ /* 0x002fc80008010802 */
[----:B------:R1:W-:Y:S02]  /*86e0*/  MUFU.EX2 R37, R12 ;  /* 0x0000000c00257308 */ /* 0x0003e40000000800 */
[C---:B--2---:R-:W-:Y:S01]  /*86f0*/  HMMA.16816.F32 R144, R8.reuse, R44, R24 ;  /* 0x0000002c0890723c */ /* 0x044fe20000001818 */
[----:B------:R-:W2:Y:S01]  /*8700*/  LDSM.16.MT88.4 R24, [R21+0x3c00] ;  /* 0x003c00001518783b */ /* 0x000ea20000004200 */
[----:B---3--:R-:W-:Y:S01]  /*8710*/  FADD.FTZ R4, R116, R0 ;  /* 0x0000000074047221 */ /* 0x008fe20000010000 */
[----:B------:R-:W-:Y:S01]  /*8720*/  FFMA.FTZ R0, R216, UR6, -R2 ;  /* 0x00000006d8007c23 */ /* 0x000fe20008010802 */
[----:B----4-:R-:W-:Y:S02]  /*8730*/  F2FP.F16.F32.PACK_AB R151, R22, R51 ;  /* 0x000000331697723e */ /* 0x010fe400000000ff */
[----:B------:R-:W-:Y:S01]  /*8740*/  FADD.FTZ R4, R115, R4 ;  /* 0x0000000473047221 */ /* 0x000fe20000010000 */
[----:B------:R3:W-:Y:S01]  /*8750*/  MUFU.EX2 R14, R0 ;  /* 0x00000000000e7308 */ /* 0x0007e20000000800 */
[----:B------:R-:W-:Y:S01]  /*8760*/  HMMA.16816.F32 R16, R8, R46, R16 ;  /* 0x0000002e0810723c */ /* 0x000fe20000001810 */
[----:B------:R-:W-:-:S02]  /*8770*/  F2FP.F16.F32.PACK_AB R9, R105, R106 ;  /* 0x0000006a6909723e */ /* 0x000fc400000000ff */
[----:B------:R-:W-:Y:S01]  /*8780*/  F2FP.F16.F32.PACK_AB R11, R86, R104 ;  /* 0x00000068560b723e */ /* 0x000fe200000000ff */
[----:B-1----:R-:W-:-:S04]  /*8790*/  FFMA.FTZ R12, R212, UR6, -R2 ;  /* 0x00000006d40c7c23 */ /* 0x002fc80008010802 */
[----:B------:R1:W4:Y:S01]  /*87a0*/  MUFU.EX2 R36, R12 ;  /* 0x0000000c00247308 */ /* 0x0003220000000800 */
[----:B---3--:R-:W-:Y:S01]  /*87b0*/  FADD.FTZ R0, R173, R4 ;  /* 0x00000004ad007221 */ /* 0x008fe20000010000 */
[----:B------:R-:W-:Y:S01]  /*87c0*/  FADD.FTZ R4, R60, R7 ;  /* 0x000000073c047221 */ /* 0x000fe20000010000 */
[----:B------:R-:W-:Y:S02]  /*87d0*/  FFMA.FTZ R7, R217, UR6, -R2 ;  /* 0x00000006d9077c23 */ /* 0x000fe40008010802 */
[----:B------:R-:W-:Y:S01]  /*87e0*/  FADD.FTZ R0, R122, R0 ;  /* 0x000000007a007221 */ /* 0x000fe20000010000 */
[----:B------:R-:W-:-:S03]  /*87f0*/  FADD.FTZ R4, R62, R4 ;  /* 0x000000043e047221 */ /* 0x000fc60000010000 */
[----:B------:R-:W-:Y:S01]  /*8800*/  FADD.FTZ R0, R121, R0 ;  /* 0x0000000079007221 */ /* 0x000fe20000010000 */
[----:B------:R-:W-:Y:S01]  /*8810*/  FADD.FTZ R4, R61, R4 ;  /* 0x000000043d047221 */ /* 0x000fe20000010000 */
[----:B-1----:R-:W-:Y:S02]  /*8820*/  FFMA.FTZ R12, R182, UR6, -R2 ;  /* 0x00000006b60c7c23 */ /* 0x002fe40008010802 */
[----:B------:R-:W-:Y:S01]  /*8830*/  FADD.FTZ R0, R120, R0 ;  /* 0x0000000078007221 */ /* 0x000fe20000010000 */
[----:B------:R-:W-:Y:S01]  /*8840*/  FADD.FTZ R4, R58, R4 ;  /* 0x000000043a047221 */ /* 0x000fe20000010000 */
[----:B----4-:R-:W-:Y:S01]  /*8850*/  F2FP.F16.F32.PACK_AB R8, R36, R37 ;  /* 0x000000252408723e */ /* 0x010fe200000000ff */
[----:B------:R1:W-:Y:S01]  /*8860*/  MUFU.EX2 R23, R12 ;  /* 0x0000000c00177308 */ /* 0x0003e20000000800 */
        /* <DEDUP_REMOVED lines=11> */
[----:B-1----:R-:W-:Y:S01]  /*8920*/  FFMA.FTZ R12, R215, UR6, -R2 ;  /* 0x00000006d70c7c23 */ /* 0x002fe20008010802 */
[----:B---3--:R-:W-:Y:S02]  /*8930*/  F2FP.F16.F32.PACK_AB R10, R15, R23 ;  /* 0x000000170f0a723e */ /* 0x008fe400000000ff */
[----:B------:R-:W-:Y:S01]  /*8940*/  FADD.FTZ R0, R105, R0 ;  /* 0x0000000069007221 */ /* 0x000fe20000010000 */
[----:B------:R-:W1:Y:S03]  /*8950*/  MUFU.EX2 R13, R12 ;  /* 0x0000000c000d7308 */ /* 0x000e660000000800 */
[----:B------:R-:W-:Y:S01]  /*8960*/  FADD.FTZ R0, R104, R0 ;  /* 0x0000000068007221 */ /* 0x000fe20000010000 */
[C---:B------:R-:W-:Y:S03]  /*8970*/  HMMA.16816.F32 R136, R8.reuse, R140, R136 ;  /* 0x0000008c0888723c */ /* 0x040fe60000001888 */
[----:B------:R-:W-:Y:S01]  /*8980*/  FADD.FTZ R0, R86, R0 ;  /* 0x0000000056007221 */ /* 0x000fe20000010000 */
[----:B------:R3:W-:Y:S03]  /*8990*/  MUFU.EX2 R12, R7 ;  /* 0x00000007000c7308 */ /* 0x0007e60000000800 */
[----:B------:R-:W-:Y:S01]  /*89a0*/  FADD.FTZ R0, R59, R0 ;  /* 0x000000003b007221 */ /* 0x000fe20000010000 */
[----:B------:R-:W-:Y:S03]  /*89b0*/  HMMA.16816.F32 R140, R8, R142, R28 ;  /* 0x0000008e088c723c */ /* 0x000fe6000000181c */
[----:B------:R-:W-:Y:S01]  /*89c0*/  FADD.FTZ R0, R55, R0 ;  /* 0x0000000037007221 */ /* 0x000fe20000010000 */
[----:B-1----:R-:W-:-:S03]  /*89d0*/  F2FP.F16.F32.PACK_AB R148, R13, R14 ;  /* 0x0000000e0d94723e */ /* 0x002fc600000000ff */
[----:B------:R-:W-:Y:S01]  /*89e0*/  FADD.FTZ R0, R51, R0 ;  /* 0x0000000033007221 */ /* 0x000fe20000010000 */
[----:B-----5:R-:W-:Y:S03]  /*89f0*/  HMMA.16816.F32 R144, R8, R32, R144 ;  /* 0x000000200890723c */ /* 0x020fe60000001890 */
[----:B------:R-:W-:Y:S01]  /*8a00*/  FADD.FTZ R223, R22, R0 ;  /* 0x0000000016df7221 */ /* 0x000fe20000010000 */
[----:B---3--:R-:W-:Y:S01]  /*8a10*/  FFMA.FTZ R7, R222, UR6, -R2 ;  /* 0x00000006de077c23 */ /* 0x008fe20008010802 */
[----:B------:R-:W-:-:S03]  /*8a20*/  FADD.FTZ R2, R57, R4 ;  /* 0x0000000439027221 */ /* 0x000fc60000010000 */
[----:B------:R-:W-:Y:S01]  /*8a30*/  HMMA.16816.F32 R16, R8, R34, R16 ;  /* 0x000000220810723c */ /* 0x000fe20000001810 */
[----:B------:R-:W-:Y:S01]  /*8a40*/  FADD.FTZ R2, R56, R2 ;  /* 0x0000000238027221 */ /* 0x000fe20000010000 */
[----:B------:R-:W1:Y:S03]  /*8a50*/  MUFU.EX2 R7, R7 ;  /* 0x0000000700077308 */ /* 0x000e660000000800 */
        /* <DEDUP_REMOVED lines=10> */
[----:B------:R-:W-:Y:S03]  /*8b00*/  HMMA.16816.F32 R140, R148, R42, R140 ;  /* 0x0000002a948c723c */ /* 0x000fe6000000188c */
[----:B------:R-:W-:-:S04]  /*8b10*/  FADD.FTZ R2, R23, R2 ;  /* 0x0000000217027221 */ /* 0x000fc80000010000 */
[----:B------:R-:W-:Y:S01]  /*8b20*/  FADD.FTZ R2, R15, R2 ;  /* 0x000000020f027221 */ /* 0x000fe20000010000 */
[----:B--2---:R-:W-:Y:S03]  /*8b30*/  HMMA.16816.F32 R144, R148, R24, R144 ;  /* 0x000000189490723c */ /* 0x004fe60000001890 */
[----:B------:R-:W-:-:S04]  /*8b40*/  FADD.FTZ R2, R14, R2 ;  /* 0x000000020e027221 */ /* 0x000fc80000010000 */
[----:B------:R-:W-:Y:S01]  /*8b50*/  FADD.FTZ R2, R13, R2 ;  /* 0x000000020d027221 */ /* 0x000fe20000010000 */
[----:B------:R-:W-:Y:S03]  /*8b60*/  HMMA.16816.F32 R148, R148, R26, R16 ;  /* 0x0000001a9494723c */ /* 0x000fe60000001810 */
[----:B------:R-:W-:-:S04]  /*8b70*/  FADD.FTZ R2, R12, R2 ;  /* 0x000000020c027221 */ /* 0x000fc80000010000 */
[----:B------:R-:W-:Y:S01]  /*8b80*/  FADD.FTZ R222, R7, R2 ;  /* 0x0000000207de7221 */ /* 0x000fe20000010000 */
[----:B------:R-:W-:-:S12]  /*8b90*/  @!P0 BRA `(.L_x_1043) ;  /* 0x0000006400448947 */ /* 0x000fd80003800000 */
        /* <DEDUP_REMOVED lines=35> */
[----:B------:R-:W-:Y:S02]  /*8dd0*/  ISETP.NE.AND P1, PT, R12, RZ, PT ;  /* 0x000000ff0c00720c */ /* 0x000fe40003f25270 */
        /* <DEDUP_REMOVED lines=28> */
.L_x_1044:
[----:B------:R-:W-:Y:S01]  /*8fa0*/  UMOV UR4, URZ ;  /* 0x000000ff00047c82 */ /* 0x000fe20008000000 */
[----:B------:R-:W-:Y:S01]  /*8fb0*/  IMAD.SHL.U32 R0, R96, 0x100, RZ ;  /* 0x0000010060007824 */ /* 0x000fe200078e00ff */
[----:B------:R-:W-:-:S05]  /*8fc0*/  IADD3 R2, P0, PT, RZ, -UR4, RZ ;  /* 0x80000004ff027c10 */ /* 0x000fca000ff1e0ff */
[----:B------:R-:W-:-:S05]  /*8fd0*/  IMAD.X R0, RZ, RZ, ~R0, P0 ;  /* 0x000000ffff007224 */ /* 0x000fca00000e0e00 */
[----:B------:R-:W-:-:S04]  /*8fe0*/  SHF.R.S64 R2, R2, 0x1f, R0 ;  /* 0x0000001f02027819 */ /* 0x000fc80000001000 */
[----:B------:R-:W-:-:S04]  /*8ff0*/  IADD3 R221, P0, PT, R2, R221, RZ ;  /* 0x000000dd02dd7210 */ /* 0x000fc80007f1e0ff */
[----:B------:R-:W-:-:S09]  /*9000*/  LEA.HI.X.SX32 R220, R0, R220, 0x1, P0 ;  /* 0x000000dc00dc7211 */ /* 0x000fd200000f0eff */
.L_x_1045:
[----:B------:R-:W1:Y:S01]  /*9010*/  LDCU UR4, c[0x0][0x440] ;  /* 0x00008800ff0477ac */ /* 0x000e620008000800 */
[C---:B------:R-:W-:Y:S01]  /*9020*/  IMAD.SHL.U32 R0, R96.reuse, 0x40, RZ ;  /* 0x0000004060007824 */ /* 0x040fe200078e00ff */
[----:B------:R-:W-:-:S04]  /*9030*/  SHF.L.U64.HI R2, R96, 0x6, R97 ;  /* 0x0000000660027819 */ /* 0x000fc80000010261 */
[----:B------:R-:W-:-:S05]  /*9040*/  IADD3 R8, P0, PT, R0, R221, RZ ;  /* 0x000000dd00087210 */ /* 0x000fca0007f1e0ff */
        /* <DEDUP_REMOVED lines=9> */
[----:B------:R-:W-:Y:S01]  /*90e0*/  @!P3 IMAD.MOV.U32 R25, RZ, RZ, R9 ;  /* 0x000000ffff19b224 */ /* 0x000fe200078e0009 */
[----:B------:R-:W-:Y:S01]  /*90f0*/  @!PT LDS RZ, [RZ] ;  /* 0x00000000fffff984 */ /* 0x000fe20000000800 */
[----:B------:R-:W-:Y:S01]  /*9100*/  @!PT LDS RZ, [RZ] ;  /* 0x00000000fffff984 */ /* 0x000fe20000000800 */
[----:B------:R-:W-:Y:S01]  /*9110*/  @!PT LDS RZ, [RZ] ;  /* 0x00000000fffff984 */ /* 0x000fe20000000800 */
[----:B------:R1:W-:Y:S01]  /*9120*/  @!P3 LDGSTS.E.BYPASS.LTC128B.128 [R166+0x5000], desc[UR16][R10.64] ;  /* 0x050000000aa6bfae */ /* 0x0003e2000b981a10 */
[----:B------:R-:W-:Y:S01]  /*9130*/  @!P3 IMAD R4, R97, 0xc0, RZ ;  /* 0x000000c06104b824 */ /* 0x000fe200078e02ff */
        /* <DEDUP_REMOVED lines=13> */
[----:B------:R-:W-:Y:S01]  /*9210*/  @!P3 IMAD.IADD R13, R4, 0x1, R13 ;  /* 0x00000001040db824 */ /* 0x000fe200078e020d */
[----:B------:R-:W-:Y:S01]  /*9220*/  @!PT LDS RZ, [RZ] ;  /* 0x00000000fffff984 */ /* 0x000fe20000000800 */
[----:B------:R-:W-:Y:S01]  /*9230*/  @!PT LDS RZ, [RZ] ;  /* 0x00000000fffff984 */ /* 0x000fe20000000800 */
[----:B------:R-:W-:Y:S01]  /*9240*/  @!PT LDS RZ, [RZ] ;  /* 0x00000000fffff984 */ /* 0x000fe20000000800 */
[----:B------:R-:W-:Y:S01]  /*9250*/  @!P3 LDGSTS.E.BYPASS.LTC128B.128 [R166+0x6000], desc[UR16][R22.64] ;  /* 0x0600000016a6bfae */ /* 0x000fe2000b981a10 */
[----:B------:R-:W-:-:S03]  /*9260*/  @!P3 IMAD.WIDE.U32 R14, R96, 0x180, R14 ;  /* 0x00000180600eb825 */ /* 0x000fc600078e000e */
[----:B------:R-:W-:Y:S01]  /*9270*/  @P3 STS.128 [R166+0x6800], RZ ;  /* 0x006800ffa6003388 */ /* 0x000fe20000000c00 */
[----:B------:R-:W-:-:S03]  /*9280*/  @!P3 IMAD R0, R97, 0x180, RZ ;  /* 0x000001806100b824 */ /* 0x000fc600078e02ff */
[----:B------:R-:W-:Y:S01]  /*9290*/  @!PT LDS RZ, [RZ] ;  /* 0x00000000fffff984 */ /* 0x000fe20000000800 */
[----:B------:R-:W-:Y:S01]  /*92a0*/  @!PT LDS RZ, [RZ] ;  /* 0x00000000fffff984 */ /* 0x000fe20000000800 */
[----:B------:R-:W-:Y:S01]  /*92b0*/  @!PT LDS RZ, [RZ] ;  /* 0x00000000fffff984 */ /* 0x000fe20000000800 */
[----:B------:R-:W-:Y:S01]  /*92c0*/  @!P3 LDGSTS.E.BYPASS.LTC128B.128 [R166+0x6800], desc[UR16][R18.64] ;  /* 0x0680000012a6bfae */ /* 0x000fe2000b981a10 */
[----:B-1----:R-:W-:-:S03]  /*92d0*/  @!P3 IMAD.MOV.U32 R10, RZ, RZ, R8 ;  /* 0x000000ffff0ab224 */ /* 0x002fc600078e0008 */
[----:B------:R-:W-:Y:S01]  /*92e0*/  @P3 STS.128 [R166+0x7000], RZ ;  /* 0x007000ffa6003388 */ /* 0x000fe20000000c00 */
[----:B------:R-:W-:Y:S02]  /*92f0*/  @!P3 IMAD.MOV.U32 R11, RZ, RZ, R9 ;  /* 0x000000ffff0bb224 */ /* 0x000fe400078e0009 */
[----:B------:R-:W-:Y:S01]  /*9300*/  @!P3 IMAD.IADD R9, R0, 0x1, R15 ;  /* 0x000000010009b824 */ /* 0x000fe200078e020f */
[----:B------:R-:W-:Y:S01]  /*9310*/  @!PT LDS RZ, [RZ] ;  /* 0x00000000fffff984 */ /* 0x000fe20000000800 */
[----:B------:R-:W-:Y:S01]  /*9320*/  @!PT LDS RZ, [RZ] ;  /* 0x00000000fffff984 */ /* 0x000fe20000000800 */
[----:B------:R-:W-:Y:S01]  /*9330*/  @!PT LDS RZ, [RZ] ;  /* 0x00000000fffff984 */ /* 0x000fe20000000800 */
[----:B------:R1:W-:Y:S01]  /*9340*/  @!P3 LDGSTS.E.BYPASS.LTC128B.128 [R166+0x7000], desc[UR16][R12.64] ;  /* 0x070000000ca6bfae */ /* 0x0003e2000b981a10 */
[----:B------:R-:W-:-:S03]  /*9350*/  @!P3 IMAD.WIDE.U32 R10, R96, 0x140, R10 ;  /* 0x00000140600ab825 */ /* 0x000fc600078e000a */
[----:B------:R-:W-:Y:S01]  /*9360*/  @P3 STS.128 [R166+0x7800], RZ ;  /* 0x007800ffa6003388 */ /* 0x000fe20000000c00 */
[----:B------:R-:W-:Y:S02]  /*9370*/  @!P3 IMAD.IADD R11, R7, 0x1, R11 ;  /* 0x00000001070bb824 */ /* 0x000fe400078e020b */
[----:B------:R-:W-:Y:S01]  /*9380*/  @!P3 IMAD.MOV.U32 R8, RZ, RZ, R14 ;  /* 0x000000ffff08b224 */ /* 0x000fe200078e000e */
[----:B------:R-:W-:Y:S01]  /*9390*/  @!PT LDS RZ, [RZ] ;  /* 0x00000000fffff984 */ /* 0x000fe20000000800 */
[----:B------:R-:W-:Y:S01]  /*93a0*/  @!PT LDS RZ, [RZ] ;  /* 0x00000000fffff984 */ /* 0x000fe20000000800 */
[----:B------:R-:W-:Y:S01]  /*93b0*/  @!PT LDS RZ, [RZ] ;  /* 0x00000000fffff984 */ /* 0x000fe20000000800 */
[----:B------:R-:W-:Y:S01]  /*93c0*/  @!P3 LDGSTS.E.BYPASS.LTC128B.128 [R166+0x7800], desc[UR16][R16.64] ;  /* 0x0780000010a6bfae */ /* 0x000fe2000b981a10 */
[----:B------:R-:W-:-:S03]  /*93d0*/  IMAD R0, R246, 0x100, R250 ;  /* 0x00000100f6007824 */ /* 0x000fc600078e02fa */
[----:B------:R-:W-:Y:S01]  /*93e0*/  @P3 STS.128 [R166+0x8000], RZ ;  /* 0x008000ffa6003388 */ /* 0x000fe20000000c00 */
[C---:B------:R-:W-:Y:S02]  /*93f0*/  VIADD R2, R0.reuse, 0xfffffe01 ;  /* 0xfffffe0100027836 */ /* 0x040fe40000000000 */
[----:B------:R-:W-:Y:S01]  /*9400*/  VIADD R4, R0, 0xfffffe00 ;  /* 0xfffffe0000047836 */ /* 0x000fe20000000000 */
[----:B------:R-:W-:Y:S01]  /*9410*/  @!PT LDS RZ, [RZ] ;  /* 0x00000000fffff984 */ /* 0x000fe20000000800 */
[----:B------:R-:W-:Y:S01]  /*9420*/  @!PT LDS RZ, [RZ] ;  /* 0x00000000fffff984 */ /* 0x000fe20000000800 */
[----:B------:R-:W-:Y:S01]  /*9430*/  @!PT LDS RZ, [RZ] ;  /* 0x00000000fffff984 */ /* 0x000fe20000000800 */
[----:B------:R-:W-:Y:S02]  /*9440*/  @!P3 LDGSTS.E.BYPASS.LTC128B.128 [R166+0x8000], desc[UR16][R10.64] ;  /* 0x080000000aa6bfae */ /* 0x000fe4000b981a10 */
[CC--:B------:R-:W-:Y:S02]  /*9450*/  ISETP.GE.AND P1, PT, R2.reuse, R6.reuse, PT ;  /* 0x000000060200720c */ /* 0x0c0fe40003f26270 */
[----:B------:R-:W-:Y:S01]  /*9460*/  @P3 STS.128 [R166+0x8800], RZ ;  /* 0x008800ffa6003388 */ /* 0x000fe20000000c00 */
[-C--:B------:R-:W-:Y:S01]  /*9470*/  ISETP.GE.AND P0, PT, R2, R5.reuse, PT ;  /* 0x000000050200720c */ /* 0x080fe20003f06270 */
[----:B------:R-:W-:Y:S01]  /*9480*/  VIADD R2, R0, 0xfffffe09 ;  /* 0xfffffe0900027836 */ /* 0x000fe20000000000 */
[C---:B------:R-:W-:Y:S01]  /*9490*/  ISETP.GE.AND P6, PT, R4.reuse, R6, PT ;  /* 0x000000060400720c */ /* 0x040fe20003fc6270 */
[----:B------:R-:W-:Y:S01]  /*94a0*/  @!PT LDS RZ, [RZ] ;  /* 0x00000000fffff984 */ /* 0x000fe20000000800 */
[----:B------:R-:W-:Y:S01]  /*94b0*/  @!PT LDS RZ, [RZ] ;  /* 0x00000000fffff984 */ /* 0x000fe20000000800 */
[----:B------:R-:W-:Y:S01]  /*94c0*/  @!PT LDS RZ, [RZ] ;  /* 0x00000000fffff984 */ /* 0x000fe20000000800 */
[----:B------:R2:W-:Y:S01]  /*94d0*/  @!P3 LDGSTS.E.BYPASS.LTC128B.128 [R166+0x8800], desc[UR16][R8.64] ;  /* 0x0880000008a6bfae */ /* 0x0005e2000b981a10 */
[----:B------:R-:W-:Y:S01]  /*94e0*/  ISETP.GE.AND P2, PT, R4, R5, PT ;  /* 0x000000050400720c */ /* 0x000fe20003f46270 */
[----:B------:R-:W-:-:S02]  /*94f0*/  VIADD R4, R0, 0xfffffe08 ;  /* 0xfffffe0800047836 */ /* 0x000fc40000000000 */
[----:B-1----:R-:W-:Y:S03]  /*9500*/  LDSM.16.M88.4 R12, [R164] ;  /* 0x00000000a40c783b */ /* 0x002fe60000000200 */
[----:B------:R-:W-:Y:S01]  /*9510*/  ISETP.GE.AND P4, PT, R4, R6, PT ;  /* 0x000000060400720c */ /* 0x000fe20003f86270 */
[----:B------:R-:W1:Y:S04]  /*9520*/  LDSM.16.M88.4 R24, [R134+0x1000] ;  /* 0x001000008618783b */ /* 0x000e680000000200 */
[----:B------:R-:W-:Y:S04]  /*9530*/  LDSM.16.M88.4 R28, [R94+0x1000] ;  /* 0x001000005e1c783b */ /* 0x000fe80000000200 */
[----:B------:R-:W-:Y:S04]  /*9540*/  LDSM.16.M88.4 R36, [R134+0x1400] ;  /* 0x001400008624783b */ /* 0x000fe80000000200 */
[----:B------:R-:W-:Y:S04]  /*9550*/  LDSM.16.M88.4 R44, [R94+0x1400] ;  /* 0x001400005e2c783b */ /* 0x000fe80000000200 */
[----:B------:R-:W-:Y:S04]  /*9560*/  LDSM.16.M88.4 R40, [R134+0x1800] ;  /* 0x001800008628783b */ /* 0x000fe80000000200 */
[----:B--2---:R-:W2:Y:S04]  /*9570*/  LDSM.16.M88.4 R8, [R249] ;  /* 0x00000000f908783b */ /* 0x004ea80000000200 */
[----:B------:R-:W-:Y:S04]  /*9580*/  LDSM.16.M88.4 R48, [R134+0x1c00] ;  /* 0x001c00008630783b */ /* 0x000fe80000000200 */
[----:B------:R-:W0:Y:S01]  /*9590*/  LDGDEPBAR ;  /* 0x00000000000079af */ /* 0x000e220000000000 */
[C---:B-1----:R-:W-:Y:S08]  /*95a0*/  HMMA.16816.F32 R16, R12.reuse, R24, RZ ;  /* 0x000000180c10723c */ /* 0x042ff000000018ff */
[----:B------:R-:W-:-:S12]  /*95b0*/  HMMA.16816.F32 R24, R12, R26, RZ ;  /* 0x0000001a0c18723c */ /* 0x000fd800000018ff */
[----:B--2---:R-:W-:Y:S08]  /*95c0*/  HMMA.16816.F32 R32, R8, R28, R16 ;  /* 0x0000001c0820723c */ /* 0x004ff00000001810 */
[----:B------:R-:W-:Y:S08]  /*95d0*/  HMMA.16816.F32 R16, R12, R36, RZ ;  /* 0x000000240c10723c */ /* 0x000ff000000018ff */
[----:B------:R-:W-:Y:S03]  /*95e0*/  HMMA.16816.F32 R28, R8, R30, R24 ;  /* 0x0000001e081c723c */ /* 0x000fe60000001818 */
[----:B------:R-:W-:Y:S01]  /*95f0*/  FMUL.FTZ R32, R32, UR10 ;  /* 0x0000000a20207c20 */ /* 0x000fe20008410000 */
[----:B------:R-:W-:Y:S01]  /*9600*/  FMUL.FTZ R33, R33, UR10 ;  /* 0x0000000a21217c20 */ /* 0x000fe20008410000 */
[----:B------:R-:W-:Y:S01]  /*9610*/  FMUL.FTZ R34, R34, UR10 ;  /* 0x0000000a22227c20 */ /* 0x000fe20008410000 */
[----:B------:R-:W-:Y:S01]  /*9620*/  FMUL.FTZ R35, R35, UR10 ;  /* 0x0000000a23237c20 */ /* 0x000fe20008410000 */
[----:B------:R-:W1:Y:S01]  /*9630*/  MUFU.TANH R98, R32 ;  /* 0x0000002000627308 */ /* 0x000e620000002400 */
[----:B------:R-:W-:Y:S01]  /*9640*/  HMMA.16816.F32 R24, R12, R38, RZ ;  /* 0x000000260c18723c */ /* 0x000fe200000018ff */
[----:B------:R-:W2:Y:S06]  /*9650*/  LDSM.16.M88.4 R36, [R94+0x1800] ;  /* 0x001800005e24783b */ /* 0x000eac0000000200 */
[----:B------:R-:W3:Y:S01]  /*9660*/  MUFU.TANH R97, R33 ;  /* 0x0000002100617308 */ /* 0x000ee20000002400 */
[----:B------:R-:W-:Y:S03]  /*9670*/  HMMA.16816.F32 R16, R8, R44, R16 ;  /* 0x0000002c0810723c */ /* 0x000fe60000001810 */
[----:B------:R-:W-:Y:S01]  /*9680*/  FMUL.FTZ R28, R28, UR10 ;  /* 0x0000000a1c1c7c20 */ /* 0x000fe20008410000 */
[----:B------:R-:W-:Y:S01]  /*9690*/  FMUL.FTZ R29, R29, UR10 ;  /* 0x0000000a1d1d7c20 */ /* 0x000fe20008410000 */
[----:B------:R-:W-:Y:S01]  /*96a0*/  FMUL.FTZ R30, R30, UR10 ;  /* 0x0000000a1e1e7c20 */ /* 0x000fe20008410000 */
[----:B------:R-:W-:Y:S01]  /*96b0*/  FMUL.FTZ R31, R31, UR10 ;  /* 0x0000000a1f1f7c20 */ /* 0x000fe20008410000 */
[----:B------:R-:W4:Y:S01]  /*96c0*/  MUFU.TANH R111, R34 ;  /* 0x00000022006f7308 */ /* 0x000f220000002400 */
[----:B-1----:R-:W-:-:S02]  /*96d0*/  FSEL R98, R98, -INF , !P6 ;  /* 0xff80000062627808 */ /* 0x002fc40007000000 */
[----:B------:R-:W-:Y:S01]  /*96e0*/  ISETP.GE.AND P6, PT, R4, R5, PT ;  /* 0x000000050400720c */ /* 0x000fe20003fc6270 */
[----:B------:R-:W-:-:S04]  /*96f0*/  VIADD R4, R0, 0xfffffe18 ;  /* 0xfffffe1800047836 */ /* 0x000fc80000000000 */
[----:B------:R1:W5:Y:S01]  /*9700*/  MUFU.TANH R110, R35 ;  /* 0x00000023006e7308 */ /* 0x0003620000002400 */
[----:B---3--:R-:W-:Y:S02]  /*9710*/  FSEL R97, R97, -INF , !P1 ;  /* 0xff80000061617808 */ /* 0x008fe40004800000 */
[----:B------:R-:W-:Y:S01]  /*9720*/  ISETP.GE.AND P1, PT, R2, R5, PT ;  /* 0x000000050200720c */ /* 0x000fe20003f26270 */
[----:B------:R-:W-:Y:S01]  /*9730*/  FMUL.FTZ R16, R16, UR10 ;  /* 0x0000000a10107c20 */ /* 0x000fe20008410000 */
[----:B------:R-:W-:Y:S01]  /*9740*/  FMUL.FTZ R17, R17, UR10 ;  /* 0x0000000a11117c20 */ /* 0x000fe20008410000 */
[----:B------:R-:W-:Y:S01]  /*9750*/  FMUL.FTZ R18, R18, UR10 ;  /* 0x0000000a12127c20 */ /* 0x000fe20008410000 */
[----:B------:R-:W-:Y:S01]  /*9760*/  FMUL.FTZ R19, R19, UR10 ;  /* 0x0000000a13137c20 */ /* 0x000fe20008410000 */
[----:B------:R-:W3:Y:S01]  /*9770*/  MUFU.TANH R95, R16 ;  /* 0x00000010005f7308 */ /* 0x000ee20000002400 */
[----:B----4-:R-:W-:Y:S02]  /*9780*/  FSEL R111, R111, -INF , !P2 ;  /* 0xff8000006f6f7808 */ /* 0x010fe40005000000 */
[----:B------:R-:W-:Y:S01]  /*9790*/  ISETP.GE.AND P2, PT, R2, R6, PT ;  /* 0x000000060200720c */ /* 0x000fe20003f46270 */
[----:B------:R-:W-:-:S04]  /*97a0*/  VIADD R2, R0, 0xfffffe10 ;  /* 0xfffffe1000027836 */ /* 0x000fc80000000000 */
[----:B------:R-:W-:Y:S01]  /*97b0*/  MUFU.TANH R93, R17 ;  /* 0x00000011005d7308 */ /* 0x000fe20000002400 */
[----:B-1----:R-:W-:Y:S01]  /*97c0*/  HMMA.16816.F32 R32, R8, R46, R24 ;  /* 0x0000002e0820723c */ /* 0x002fe20000001818 */
[----:B------:R-:W1:Y:S01]  /*97d0*/  LDSM.16.M88.4 R44, [R94+0x1c00] ;  /* 0x001c00005e2c783b */ /* 0x000e620000000200 */
[----:B-----5:R-:W-:Y:S02]  /*97e0*/  FSEL R110, R110, -INF , !P0 ;  /* 0xff8000006e6e7808 */ /* 0x020fe40004000000 */
[----:B------:R-:W-:-:S03]  /*97f0*/  ISETP.GE.AND P0, PT, R2, R6, PT ;  /* 0x000000060200720c */ /* 0x000fc60003f06270 */
[----:B------:R-:W-:Y:S01]  /*9800*/  MUFU.TANH R116, R18 ;  /* 0x0000001200747308 */ /* 0x000fe20000002400 */
[----:B------:R-:W-:Y:S01]  /*9810*/  HMMA.16816.F32 R24, R12, R40, RZ ;  /* 0x000000280c18723c */ /* 0x000fe200000018ff */
[----:B---3--:R-:W-:Y:S02]  /*9820*/  FSEL R95, R95, -INF , !P0 ;  /* 0xff8000005f5f7808 */ /* 0x008fe40004000000 */
[----:B------:R-:W-:-:S04]  /*9830*/  ISETP.GE.AND P0, PT, R4, R5, PT ;  /* 0x000000050400720c */ /* 0x000fc80003f06270 */
[----:B------:R3:W-:Y:S04]  /*9840*/  MUFU.TANH R112, R19 ;  /* 0x0000001300707308 */ /* 0x0007e80000002400 */
[----:B------:R-:W-:Y:S01]  /*9850*/  FMUL.FTZ R32, R32, UR10 ;  /* 0x0000000a20207c20 */ /* 0x000fe20008410000 */
[----:B------:R-:W-:Y:S01]  /*9860*/  FMUL.FTZ R33, R33, UR10 ;  /* 0x0000000a21217c20 */ /* 0x000fe20008410000 */
[----:B------:R-:W-:Y:S01]  /*9870*/  FMUL.FTZ R34, R34, UR10 ;  /* 0x0000000a22227c20 */ /* 0x000fe20008410000 */
[----:B------:R-:W-:Y:S01]  /*9880*/  FMUL.FTZ R35, R35, UR10 ;  /* 0x0000000a23237c20 */ /* 0x000fe20008410000 */
[----:B------:R-:W4:Y:S08]  /*9890*/  MUFU.TANH R99, R28 ;  /* 0x0000001c00637308 */ /* 0x000f300000002400 */
[----:B------:R-:W5:Y:S01]  /*98a0*/  MUFU.TANH R96, R29 ;  /* 0x0000001d00607308 */ /* 0x000f620000002400 */
[----:B---3--:R-:W-:Y:S01]  /*98b0*/  HMMA.16816.F32 R16, R12, R42, RZ ;  /* 0x0000002a0c10723c */ /* 0x008fe200000018ff */
[----:B------:R-:W-:Y:S06]  /*98c0*/  LDSM.16.M88.4 R40, [R94+0x2000] ;  /* 0x002000005e28783b */ /* 0x000fec0000000200 */
[----:B------:R-:W3:Y:S01]  /*98d0*/  MUFU.TANH R113, R30 ;  /* 0x0000001e00717308 */ /* 0x000ee20000002400 */
[----:B----4-:R-:W-:-:S02]  /*98e0*/  FSEL R99, R99, -INF , !P4 ;  /* 0xff80000063637808 */ /* 0x010fc40006000000 */
[----:B------:R-:W-:Y:S01]  /*98f0*/  ISETP.GE.AND P4, PT, R2, R5, PT ;  /* 0x000000050200720c */ /* 0x000fe20003f86270 */
[----:B------:R-:W-:-:S03]  /*9900*/  VIADD R2, R0, 0xfffffe11 ;  /* 0xfffffe1100027836 */ /* 0x000fc60000000000 */
[----:B------:R-:W-:Y:S01]  /*9910*/  FSEL R116, R116, -INF , !P4 ;  /* 0xff80000074747808 */ /* 0x000fe20006000000 */
[----:B------:R4:W1:Y:S01]  /*9920*/  MUFU.TANH R115, R31 ;  /* 0x0000001f00737308 */ /* 0x0008620000002400 */
[----:B-----5:R-:W-:Y:S02]  /*9930*/  FSEL R96, R96, -INF , !P2 ;  /* 0xff80000060607808 */ /* 0x020fe40005000000 */
[----:B------:R-:W-:Y:S02]  /*9940*/  ISETP.GE.AND P2, PT, R2, R5, PT ;  /* 0x000000050200720c */ /* 0x000fe40003f46270 */
[----:B--2---:R-:W-:Y:S02]  /*9950*/  HMMA.16816.F32 R16, R8, R38, R16 ;  /* 0x000000260810723c */ /* 0x004fe40000001810 */
[----:B------:R-:W-:Y:S01]  /*9960*/  FSEL R112, R112, -INF , !P2 ;  /* 0xff80000070707808 */ /* 0x000fe20005000000 */
[----:B------:R-:W-:Y:S01]  /*9970*/  MUFU.TANH R89, R32 ;  /* 0x0000002000597308 */ /* 0x000fe20000002400 */
[----:B---3--:R-:W-:-:S02]  /*9980*/  FSEL R113, R113, -INF , !P6 ;  /* 0xff80000071717808 */ /* 0x008fc40007000000 */
[----:B------:R-:W-:Y:S01]  /*9990*/  ISETP.GE.AND P6, PT, R2, R6, PT ;  /* 0x000000060200720c */ /* 0x000fe20003fc6270 */
[----:B------:R-:W-:-:S03]  /*99a0*/  VIADD R2, R0, 0xfffffe19 ;  /* 0xfffffe1900027836 */ /* 0x000fc60000000000 */
[----:B------:R-:W-:Y:S01]  /*99b0*/  FSEL R93, R93, -INF , !P6 ;  /* 0xff8000005d5d7808 */ /* 0x000fe20007000000 */
[----:B------:R-:W2:Y:S01]  /*99c0*/  MUFU.TANH R88, R33 ;  /* 0x0000002100587308 */ /* 0x000ea20000002400 */
[----:B----4-:R-:W-:Y:S01]  /*99d0*/  HMMA.16816.F32 R28, R8, R36, R24 ;  /* 0x00000024081c723c */ /* 0x010fe20000001818 */
[----:B------:R-:W3:Y:S01]  /*99e0*/  LDSM.16.M88.4 R36, [R134+0x2000] ;  /* 0x002000008624783b */ /* 0x000ee20000000200 */
[----:B-1----:R-:W-:Y:S02]  /*99f0*/  FSEL R115, R115, -INF , !P1 ;  /* 0xff80000073737808 */ /* 0x002fe40004800000 */
[CC--:B------:R-:W-:Y:S02]  /*9a00*/  ISETP.GE.AND P4, PT, R2.reuse, R6.reuse, PT ;  /* 0x000000060200720c */ /* 0x0c0fe40003f86270 */
[----:B------:R-:W-:Y:S01]  /*9a10*/  ISETP.GE.AND P6, PT, R2, R5, PT ;  /* 0x000000050200720c */ /* 0x000fe20003fc6270 */
[----:B------:R-:W1:Y:S01]  /*9a20*/  MUFU.TANH R117, R34 ;  /* 0x0000002200757308 */ /* 0x000e620000002400 */
[----:B------:R-:W-:Y:S01]  /*9a30*/  HMMA.16816.F32 R24, R12, R48, RZ ;  /* 0x000000300c18723c */ /* 0x000fe200000018ff */
[----:B------:R-:W-:Y:S01]  /*9a40*/  FMUL.FTZ R16, R16, UR10 ;  /* 0x0000000a10107c20 */ /* 0x000fe20008410000 */
[----:B------:R-:W-:Y:S01]  /*9a50*/  FMUL.FTZ R17, R17, UR10 ;  /* 0x0000000a11117c20 */ /* 0x000fe20008410000 */
[----:B------:R-:W-:Y:S01]  /*9a60*/  FMUL.FTZ R18, R18, UR10 ;  /* 0x0000000a12127c20 */ /* 0x000fe20008410000 */
[----:B------:R-:W-:Y:S01]  /*9a70*/  FMUL.FTZ R19, R19, UR10 ;  /* 0x0000000a13137c20 */ /* 0x000fe20008410000 */
[----:B------:R-:W-:Y:S01]  /*9a80*/  ISETP.GE.AND P1, PT, R4, R6, PT ;  /* 0x000000060400720c */ /* 0x000fe20003f26270 */
[C---:B------:R-:W-:Y:S01]  /*9a90*/  VIADD R2, R0.reuse, 0xfffffe21 ;  /* 0xfffffe2100027836 */ /* 0x040fe20000000000 */
[----:B------:R4:W5:Y:S01]  /*9aa0*/  MUFU.TANH R118, R35 ;  /* 0x0000002300767308 */ /* 0x0009620000002400 */
[----:B------:R-:W-:Y:S01]  /*9ab0*/  VIADD R4, R0, 0xfffffe20 ;  /* 0xfffffe2000047836 */ /* 0x000fe20000000000 */
[----:B--2---:R-:W-:-:S02]  /*9ac0*/  FSEL R88, R88, -INF , !P4 ;  /* 0xff80000058587808 */ /* 0x004fc40006000000 */
[----:B------:R-:W-:Y:S01]  /*9ad0*/  FMUL.FTZ R28, R28, UR10 ;  /* 0x0000000a1c1c7c20 */ /* 0x000fe20008410000 */
[----:B------:R-:W-:Y:S01]  /*9ae0*/  FMUL.FTZ R29, R29, UR10 ;  /* 0x0000000a1d1d7c20 */ /* 0x000fe20008410000 */
[----:B------:R-:W-:Y:S01]  /*9af0*/  FMUL.FTZ R30, R30, UR10 ;  /* 0x0000000a1e1e7c20 */ /* 0x000fe20008410000 */
[----:B------:R-:W-:Y:S01]  /*9b00*/  FMUL.FTZ R31, R31, UR10 ;  /* 0x0000000a1f1f7c20 */ /* 0x000fe20008410000 */
[----:B------:R-:W2:Y:S01]  /*9b10*/  MUFU.TANH R87, R28 ;  /* 0x0000001c00577308 */ /* 0x000ea20000002400 */
[----:B-1----:R-:W-:Y:S02]  /*9b20*/  FSEL R117, R117, -INF , !P0 ;  /* 0xff80000075757808 */ /* 0x002fe40004000000 */
[CC--:B------:R-:W-:Y:S02]  /*9b30*/  ISETP.GE.AND P0, PT, R2.reuse, R6.reuse, PT ;  /* 0x000000060200720c */ /* 0x0c0fe40003f06270 */
[----:B------:R-:W-:Y:S01]  /*9b40*/  ISETP.GE.AND P4, PT, R2, R5, PT ;  /* 0x000000050200720c */ /* 0x000fe20003f86270 */
[----:B------:R-:W-:Y:S01]  /*9b50*/  VIADD R2, R0, 0xfffffe28 ;  /* 0xfffffe2800027836 */ /* 0x000fe20000000000 */
[----:B------:R-:W-:Y:S01]  /*9b60*/  ISETP.GE.AND P2, PT, R4, R6, PT ;  /* 0x000000060400720c */ /* 0x000fe20003f46270 */
[----:B------:R-:W1:Y:S01]  /*9b70*/  MUFU.TANH R86, R29 ;  /* 0x0000001d00567308 */ /* 0x000e620000002400 */
[----:B----4-:R-:W-:Y:S01]  /*9b80*/  HMMA.16816.F32 R32, R8, R44, R24 ;  /* 0x0000002c0820723c */ /* 0x010fe20000001818 */
[----:B-----5:R-:W-:-:S02]  /*9b90*/  FSEL R118, R118, -INF , !P6 ;  /* 0xff80000076767808 */ /* 0x020fc40007000000 */
[----:B------:R-:W-:Y:S02]  /*9ba0*/  FSEL R89, R89, -INF , !P1 ;  /* 0xff80000059597808 */ /* 0x000fe40004800000 */
[C---:B------:R-:W-:Y:S02]  /*9bb0*/  ISETP.GE.AND P6, PT, R2.reuse, R6, PT ;  /* 0x000000060200720c */ /* 0x040fe40003fc6270 */
[----:B------:R-:W4:Y:S01]  /*9bc0*/  MUFU.TANH R121, R30 ;  /* 0x0000001e00797308 */ /* 0x000f220000002400 */
[----:B------:R-:W-:Y:S01]  /*9bd0*/  HMMA.16816.F32 R24, R12, R50, RZ ;  /* 0x000000320c18723c */ /* 0x000fe200000018ff */
[----:B------:R-:W-:Y:S01]  /*9be0*/  LDSM.16.M88.4 R48, [R134+0x2800] ;  /* 0x002800008630783b */ /* 0x000fe20000000200 */
[----:B--2---:R-:W-:Y:S02]  /*9bf0*/  FSEL R87, R87, -INF , !P2 ;  /* 0xff80000057577808 */ /* 0x004fe40005000000 */
[-C--:B------:R-:W-:Y:S01]  /*9c00*/  ISETP.GE.AND P2, PT, R2, R5.reuse, PT ;  /* 0x000000050200720c */ /* 0x080fe20003f46270 */
[----:B------:R-:W-:Y:S01]  /*9c10*/  VIADD R2, R0, 0xfffffe30 ;  /* 0xfffffe3000027836 */ /* 0x000fe20000000000 */
[----:B------:R-:W-:Y:S01]  /*9c20*/  ISETP.GE.AND P1, PT, R4, R5, PT ;  /* 0x000000050400720c */ /* 0x000fe20003f26270 */
[----:B------:R2:W5:Y:S01]  /*9c30*/  MUFU.TANH R124, R31 ;  /* 0x0000001f007c7308 */ /* 0x0005620000002400 */
[----:B------:R-:W-:Y:S01]  /*9c40*/  VIADD R4, R0, 0xfffffe29 ;  /* 0xfffffe2900047836 */ /* 0x000fe20000000000 */
[----:B-1----:R-:W-:-:S02]  /*9c50*/  FSEL R86, R86, -INF , !P0 ;  /* 0xff80000056567808 */ /* 0x002fc40004000000 */
[----:B------:R-:W-:Y:S01]  /*9c60*/  FMUL.FTZ R32, R32, UR10 ;  /* 0x0000000a20207c20 */ /* 0x000fe20008410000 */
[----:B------:R-:W-:Y:S01]  /*9c70*/  FMUL.FTZ R33, R33, UR10 ;  /* 0x0000000a21217c20 */ /* 0x000fe20008410000 */
[----:B------:R-:W-:Y:S01]  /*9c80*/  FMUL.FTZ R34, R34, UR10 ;  /* 0x0000000a22227c20 */ /* 0x000fe20008410000 */
[----:B------:R-:W-:Y:S01]  /*9c90*/  FMUL.FTZ R35, R35, UR10 ;  /* 0x0000000a23237c20 */ /* 0x000fe20008410000 */
[----:B------:R-:W1:Y:S01]  /*9ca0*/  MUFU.TANH R85, R16 ;  /* 0x0000001000557308 */ /* 0x000e620000002400 */
[----:B----4-:R-:W-:Y:S02]  /*9cb0*/  FSEL R121, R121, -INF , !P1 ;  /* 0xff80000079797808 */ /* 0x010fe40004800000 */
[C---:B------:R-:W-:Y:S02]  /*9cc0*/  ISETP.GE.AND P1, PT, R4.reuse, R6, PT ;  /* 0x000000060400720c */ /* 0x040fe40003f26270 */
[----:B------:R-:W-:Y:S01]  /*9cd0*/  ISETP.GE.AND P0, PT, R4, R5, PT ;  /* 0x000000050400720c */ /* 0x000fe20003f06270 */
[----:B------:R-:W-:-:S02]  /*9ce0*/  VIADD R4, R0, 0xfffffe39 ;  /* 0xfffffe3900047836 */ /* 0x000fc40000000000 */
[----:B------:R-:W4:Y:S01]  /*9cf0*/  MUFU.TANH R82, R17 ;  /* 0x0000001100527308 */ /* 0x000f220000002400 */
[----:B--2---:R-:W-:Y:S01]  /*9d00*/  HMMA.16816.F32 R28, R8, R46, R24 ;  /* 0x0000002e081c723c */ /* 0x004fe20000001818 */
[----:B------:R-:W2:Y:S01]  /*9d10*/  LDSM.16.M88.4 R44, [R134+0x2400] ;  /* 0x00240000862c783b */ /* 0x000ea20000000200 */
[----:B-----5:R-:W-:Y:S02]  /*9d20*/  FSEL R124, R124, -INF , !P4 ;  /* 0xff8000007c7c7808 */ /* 0x020fe40006000000 */
[----:B------:R-:W-:-:S03]  /*9d30*/  ISETP.GE.AND P4, PT, R2, R6, PT ;  /* 0x000000060200720c */ /* 0x000fc60003f86270 */
[----:B------:R-:W5:Y:S01]  /*9d40*/  MUFU.TANH R123, R18 ;  /* 0x00000012007b7308 */ /* 0x000f620000002400 */
[----:B---3--:R-:W-:Y:S01]  /*9d50*/  HMMA.16816.F32 R24, R12, R38, RZ ;  /* 0x000000260c18723c */ /* 0x008fe200000018ff */
[----:B-1----:R-:W-:Y:S02]  /*9d60*/  FSEL R85, R85, -INF , !P6 ;  /* 0xff80000055557808 */ /* 0x002fe40007000000 */
[----:B------:R-:W-:Y:S01]  /*9d70*/  ISETP.GE.AND P6, PT, R2, R5, PT ;  /* 0x000000050200720c */ /* 0x000fe20003fc6270 */
[----:B------:R-:W-:-:S03]  /*9d80*/  VIADD R2, R0, 0xfffffe31 ;  /* 0xfffffe3100027836 */ /* 0x000fc60000000000 */
[----:B------:R1:W3:Y:S01]  /*9d90*/  MUFU.TANH R122, R19 ;  /* 0x00000013007a7308 */ /* 0x0002e20000002400 */
[----:B----4-:R-:W-:Y:S02]  /*9da0*/  FSEL R82, R82, -INF , !P1 ;  /* 0xff80000052527808 */ /* 0x010fe40004800000 */
[----:B------:R-:W-:Y:S01]  /*9db0*/  ISETP.GE.AND P1, PT, R2, R5, PT ;  /* 0x000000050200720c */ /* 0x000fe20003f26270 */
[----:B------:R-:W-:Y:S01]  /*9dc0*/  FMUL.FTZ R28, R28, UR10 ;  /* 0x0000000a1c1c7c20 */ /* 0x000fe20008410000 */
[----:B------:R-:W-:Y:S01]  /*9dd0*/  FMUL.FTZ R29, R29, UR10 ;  /* 0x0000000a1d1d7c20 */ /* 0x000fe20008410000 */
[----:B------:R-:W-:Y:S01]  /*9de0*/  FMUL.FTZ R30, R30, UR10 ;  /* 0x0000000a1e1e7c20 */ /* 0x000fe20008410000 */
[----:B------:R-:W-:Y:S01]  /*9df0*/  FMUL.FTZ R31, R31, UR10 ;  /* 0x0000000a1f1f7c20 */ /* 0x000fe20008410000 */
[----:B------:R-:W4:Y:S01]  /*9e00*/  MUFU.TANH R81, R32 ;  /* 0x0000002000517308 */ /* 0x000f220000002400 */
[----:B-----5:R-:W-:Y:S02]  /*9e10*/  FSEL R123, R123, -INF , !P2 ;  /* 0xff8000007b7b7808 */ /* 0x020fe40005000000 */
[----:B------:R-:W-:Y:S01]  /*9e20*/  ISETP.GE.AND P2, PT, R2, R6, PT ;  /* 0x000000060200720c */ /* 0x000fe20003f46270 */
[----:B------:R-:W-:-:S04]  /*9e30*/  VIADD R2, R0, 0xfffffe38 ;  /* 0xfffffe3800027836 */ /* 0x000fc80000000000 */
[----:B------:R-:W5:Y:S01]  /*9e40*/  MUFU.TANH R80, R33 ;  /* 0x0000002100507308 */ /* 0x000f620000002400 */
[----:B-1----:R-:W-:Y:S01]  /*9e50*/  HMMA.16816.F32 R16, R12, R36, RZ ;  /* 0x000000240c10723c */ /* 0x002fe200000018ff */
[----:B------:R-:W1:Y:S01]  /*9e60*/  LDSM.16.M88.4 R36, [R94+0x2400] ;  /* 0x002400005e24783b */ /* 0x000e620000000200 */
[----:B---3--:R-:W-:Y:S02]  /*9e70*/  FSEL R122, R122, -INF , !P0 ;  /* 0xff8000007a7a7808 */ /* 0x008fe40004000000 */
[----:B------:R-:W-:-:S03]  /*9e80*/  ISETP.GE.AND P0, PT, R2, R6, PT ;  /* 0x000000060200720c */ /* 0x000fc60003f06270 */
[----:B------:R-:W3:Y:S01]  /*9e90*/  MUFU.TANH R125, R34 ;  /* 0x00000022007d7308 */ /* 0x000ee20000002400 */
[----:B----4-:R-:W-:Y:S02]  /*9ea0*/  FSEL R81, R81, -INF , !P4 ;  /* 0xff80000051517808 */ /* 0x010fe40006000000 */
[----:B------:R-:W-:Y:S01]  /*9eb0*/  ISETP.GE.AND P4, PT, R2, R5, PT ;  /* 0x000000050200720c */ /* 0x000fe20003f86270 */
[----:B------:R-:W-:-:S04]  /*9ec0*/  VIADD R2, R0, 0xfffffe40 ;  /* 0xfffffe4000027836 */ /* 0x000fc80000000000 */
[----:B------:R4:W2:Y:S01]  /*9ed0*/  MUFU.TANH R128, R35 ;  /* 0x0000002300807308 */ /* 0x0008a20000002400 */
[----:B-----5:R-:W-:Y:S02]  /*9ee0*/  FSEL R80, R80, -INF , !P2 ;  /* 0xff80000050507808 */ /* 0x020fe40005000000 */
[C---:B------:R-:W-:Y:S02]  /*9ef0*/  ISETP.GE.AND P2, PT, R4.reuse, R5, PT ;  /* 0x000000050400720c */ /* 0x040fe40003f46270 */
[----:B------:R-:W-:Y:S03]  /*9f00*/  HMMA.16816.F32 R16, R8, R40, R16 ;  /* 0x000000280810723c */ /* 0x000fe60000001810 */
[----:B------:R-:W5:Y:S01]  /*9f10*/  MUFU.TANH R79, R28 ;  /* 0x0000001c004f7308 */ /* 0x000f620000002400 */
[----:B---3--:R-:W-:Y:S02]  /*9f20*/  FSEL R125, R125, -INF , !P6 ;  /* 0xff8000007d7d7808 */ /* 0x008fe40007000000 */
[----:B------:R-:W-:Y:S01]  /*9f30*/  ISETP.GE.AND P6, PT, R4, R6, PT ;  /* 0x000000060400720c */ /* 0x000fe20003fc6270 */
[----:B------:R-:W-:-:S04]  /*9f40*/  VIADD R4, R0, 0xfffffe48 ;  /* 0xfffffe4800047836 */ /* 0x000fc80000000000 */
[----:B------:R-:W3:Y:S01]  /*9f50*/  MUFU.TANH R77, R29 ;  /* 0x0000001d004d7308 */ /* 0x000ee20000002400 */
[----:B----4-:R-:W-:Y:S01]  /*9f60*/  HMMA.16816.F32 R32, R8, R42, R24 ;  /* 0x0000002a0820723c */ /* 0x010fe20000001818 */
[----:B------:R-:W4:Y:S01]  /*9f70*/  LDSM.16.M88.4 R40, [R94+0x2800] ;  /* 0x002800005e28783b */ /* 0x000f220000000200 */
[----:B--2---:R-:W-:Y:S02]  /*9f80*/  FSEL R128, R128, -INF , !P1 ;  /* 0xff80000080807808 */ /* 0x004fe40004800000 */
[----:B------:R-:W-:-:S03]  /*9f90*/  ISETP.GE.AND P1, PT, R2, R6, PT ;  /* 0x000000060200720c */ /* 0x000fc60003f26270 */
[----:B------:R-:W-:Y:S01]  /*9fa0*/  FMUL.FTZ R16, R16, UR10 ;  /* 0x0000000a10107c20 */ /* 0x000fe20008410000 */
[----:B------:R-:W-:Y:S01]  /*9fb0*/  FMUL.FTZ R17, R17, UR10 ;  /* 0x0000000a11117c20 */ /* 0x000fe20008410000 */
[----:B------:R-:W-:Y:S01]  /*9fc0*/  FMUL.FTZ R18, R18, UR10 ;  /* 0x0000000a12127c20 */ /* 0x000fe20008410000 */
[----:B------:R-:W-:Y:S01]  /*9fd0*/  FMUL.FTZ R19, R19, UR10 ;  /* 0x0000000a13137c20 */ /* 0x000fe20008410000 */
[----:B------:R-:W-:Y:S01]  /*9fe0*/  HMMA.16816.F32 R24, R12, R44, RZ ;  /* 0x0000002c0c18723c */ /* 0x000fe200000018ff */
[----:B------:R-:W2:Y:S01]  /*9ff0*/  MUFU.TANH R76, R16 ;  /* 0x00000010004c7308 */ /* 0x000ea20000002400 */
[----:B-----5:R-:W-:Y:S02]  /*a000*/  FSEL R79, R79, -INF , !P0 ;  /* 0xff8000004f4f7808 */ /* 0x020fe40004000000 */
[----:B------:R-:W-:Y:S01]  /*a010*/  ISETP.GE.AND P0, PT, R2, R5, PT ;  /* 0x000000050200720c */ /* 0x000fe20003f06270 */
[----:B------:R-:W-:Y:S01]  /*a020*/  VIADD R2, R0, 0xfffffe41 ;  /* 0xfffffe4100027836 */ /* 0x000fe20000000000 */
[----:B---3--:R-:W-:-:S02]  /*a030*/  FSEL R77, R77, -INF , !P6 ;  /* 0xff8000004d4d7808 */ /* 0x008fc40007000000 */
[----:B------:R-:W-:Y:S01]  /*a040*/  FMUL.FTZ R32, R32, UR10 ;  /* 0x0000000a20207c20 */ /* 0x000fe20008410000 */
[----:B------:R-:W-:Y:S01]  /*a050*/  MUFU.TANH R75, R17 ;  /* 0x00000011004b7308 */ /* 0x000fe20000002400 */
[----:B------:R-:W-:Y:S01]  /*a060*/  FMUL.FTZ R33, R33, UR10 ;  /* 0x0000000a21217c20 */ /* 0x000fe20008410000 */
[----:B------:R-:W-:Y:S01]  /*a070*/  FMUL.FTZ R34, R34, UR10 ;  /* 0x0000000a22227c20 */ /* 0x000fe20008410000 */
[----:B------:R-:W-:Y:S01]  /*a080*/  FMUL.FTZ R35, R35, UR10 ;  /* 0x0000000a23237c20 */ /* 0x000fe20008410000 */
[----:B------:R-:W-:-:S04]  /*a090*/  ISETP.GE.AND P6, PT, R2, R5, PT ;  /* 0x000000050200720c */ /* 0x000fc80003fc6270 */
[----:B------:R-:W3:Y:S01]  /*a0a0*/  MUFU.TANH R129, R18 ;  /* 0x0000001200817308 */ /* 0x000ee20000002400 */
[----:B--2---:R-:W-:Y:S02]  /*a0b0*/  FSEL R76, R76, -INF , !P1 ;  /* 0xff8000004c4c7808 */ /* 0x004fe40004800000 */
[----:B------:R-:W-:-:S05]  /*a0c0*/  ISETP.GE.AND P1, PT, R4, R5, PT ;  /* 0x000000050400720c */ /* 0x000fca0003f26270 */
[----:B------:R2:W5:Y:S08]  /*a0d0*/  MUFU.TANH R133, R19 ;  /* 0x0000001300857308 */ /* 0x0005700000002400 */
[----:B------:R-:W-:Y:S01]  /*a0e0*/  MUFU.TANH R74, R32 ;  /* 0x00000020004a7308 */ /* 0x000fe20000002400 */
[----:B---3--:R-:W-:-:S07]  /*a0f0*/  FSEL R129, R129, -INF , !P0 ;  /* 0xff80000081817808 */ /* 0x008fce0004000000 */
[----:B------:R-:W-:Y:S01]  /*a100*/  MUFU.TANH R73, R33 ;  /* 0x0000002100497308 */ /* 0x000fe20000002400 */
[----:B--2---:R-:W-:Y:S01]  /*a110*/  HMMA.16816.F32 R16, R12, R46, RZ ;  /* 0x0000002e0c10723c */ /* 0x004fe200000018ff */
[----:B------:R-:W-:Y:S01]  /*a120*/  LDSM.16.M88.4 R44, [R134+0x3000] ;  /* 0x00300000862c783b */ /* 0x000fe20000000200 */
[----:B-----5:R-:W-:-:S05]  /*a130*/  FSEL R133, R133, -INF , !P6 ;  /* 0xff80000085857808 */ /* 0x020fca0007000000 */
[----:B------:R-:W2:Y:S08]  /*a140*/  MUFU.TANH R131, R34 ;  /* 0x0000002200837308 */ /* 0x000eb00000002400 */
[----:B------:R3:W-:Y:S08]  /*a150*/  MUFU.TANH R130, R35 ;  /* 0x0000002300827308 */ /* 0x0007f00000002400 */
[----:B------:R-:W5:Y:S01]  /*a160*/  MUFU.TANH R126, R30 ;  /* 0x0000001e007e7308 */ /* 0x000f620000002400 */
[----:B--2---:R-:W-:-:S07]  /*a170*/  FSEL R131, R131, -INF , !P1 ;  /* 0xff80000083837808 */ /* 0x004fce0004800000 */
[----:B------:R1:W2:Y:S01]  /*a180*/  MUFU.TANH R127, R31 ;  /* 0x0000001f007f7308 */ /* 0x0002a20000002400 */
[----:B---3--:R-:W3:Y:S01]  /*a190*/  LDSM.16.M88.4 R32, [R134+0x2c00] ;  /* 0x002c00008620783b */ /* 0x008ee20000000200 */
[----:B-----5:R-:W-:Y:S02]  /*a1a0*/  FSEL R126, R126, -INF , !P4 ;  /* 0xff8000007e7e7808 */ /* 0x020fe40006000000 */
[----:B------:R-:W-:Y:S01]  /*a1b0*/  ISETP.GE.AND P4, PT, R2, R6, PT ;  /* 0x000000060200720c */ /* 0x000fe20003f86270 */
[----:B------:R-:W-:-:S03]  /*a1c0*/  VIADD R2, R0, 0xfffffe50 ;  /* 0xfffffe5000027836 */ /* 0x000fc60000000000 */
[----:B------:R-:W-:Y:S01]  /*a1d0*/  FSEL R75, R75, -INF , !P4 ;  /* 0xff8000004b4b7808 */ /* 0x000fe20006000000 */
[C---:B-1----:R-:W-:Y:S01]  /*a1e0*/  HMMA.16816.F32 R28, R8.reuse, R36, R24 ;  /* 0x00000024081c723c */ /* 0x042fe20000001818 */
[----:B--2---:R-:W-:Y:S02]  /*a1f0*/  FSEL R127, R127, -INF , !P2 ;  /* 0xff8000007f7f7808 */ /* 0x004fe40005000000 */
[-C--:B------:R-:W-:Y:S01]  /*a200*/  ISETP.GE.AND P2, PT, R4, R6.reuse, PT ;  /* 0x000000060400720c */ /* 0x080fe20003f46270 */
[----:B------:R-:W-:Y:S01]  /*a210*/  VIADD R4, R0, 0xfffffe49 ;  /* 0xfffffe4900047836 */ /* 0x000fe20000000000 */
[-C--:B------:R-:W-:Y:S02]  /*a220*/  ISETP.GE.AND P6, PT, R2, R6.reuse, PT ;  /* 0x000000060200720c */ /* 0x080fe40003fc6270 */
[----:B------:R-:W-:Y:S01]  /*a230*/  FSEL R74, R74, -INF , !P2 ;  /* 0xff8000004a4a7808 */ /* 0x000fe20005000000 */
[----:B------:R-:W-:Y:S01]  /*a240*/  HMMA.16816.F32 R24, R8, R38, R16 ;  /* 0x000000260818723c */ /* 0x000fe20000001810 */
[----:B------:R-:W1:Y:S01]  /*a250*/  LDSM.16.M88.4 R36, [R94+0x2c00] ;  /* 0x002c00005e24783b */ /* 0x000e620000000200 */
[----:B------:R-:W-:Y:S01]  /*a260*/  ISETP.GE.AND P2, PT, R2, R5, PT ;  /* 0x000000050200720c */ /* 0x000fe20003f46270 */
[----:B------:R-:W-:Y:S01]  /*a270*/  VIADD R2, R0, 0xfffffe51 ;  /* 0xfffffe5100027836 */ /* 0x000fe20000000000 */
[----:B------:R-:W-:-:S02]  /*a280*/  ISETP.GE.AND P0, PT, R4, R6, PT ;  /* 0x000000060400720c */ /* 0x000fc40003f06270 */
[----:B------:R-:W-:Y:S01]  /*a290*/  ISETP.GE.AND P4, PT, R4, R5, PT ;  /* 0x000000050400720c */ /* 0x000fe20003f86270 */
[----:B------:R-:W-:Y:S01]  /*a2a0*/  VIADD R4, R0, 0xfffffe59 ;  /* 0xfffffe5900047836 */ /* 0x000fe20000000000 */
[----:B------:R-:W-:Y:S01]  /*a2b0*/  HMMA.16816.F32 R16, R12, R48, RZ ;  /* 0x000000300c10723c */ /* 0x000fe200000018ff */
[----:B------:R-:W-:Y:S02]  /*a2c0*/  FSEL R73, R73, -INF , !P0 ;  /* 0xff80000049497808 */ /* 0x000fe40004000000 */
[----:B------:R-:W-:Y:S01]  /*a2d0*/  FMUL.FTZ R28, R28, UR10 ;  /* 0x0000000a1c1c7c20 */ /* 0x000fe20008410000 */
[----:B------:R-:W-:Y:S01]  /*a2e0*/  FMUL.FTZ R29, R29, UR10 ;  /* 0x0000000a1d1d7c20 */ /* 0x000fe20008410000 */
[----:B------:R-:W-:Y:S01]  /*a2f0*/  FMUL.FTZ R30, R30, UR10 ;  /* 0x0000000a1e1e7c20 */ /* 0x000fe20008410000 */
[----:B------:R-:W-:Y:S01]  /*a300*/  FMUL.FTZ R31, R31, UR10 ;  /* 0x0000000a1f1f7c20 */ /* 0x000fe20008410000 */
[----:B------:R-:W2:Y:S01]  /*a310*/  MUFU.TANH R71, R28 ;  /* 0x0000001c00477308 */ /* 0x000ea20000002400 */
[----:B------:R-:W-:-:S02]  /*a320*/  ISETP.GE.AND P1, PT, R2, R6, PT ;  /* 0x000000060200720c */ /* 0x000fc40003f26270 */
[----:B------:R-:W-:Y:S01]  /*a330*/  ISETP.GE.AND P0, PT, R2, R5, PT ;  /* 0x000000050200720c */ /* 0x000fe20003f06270 */
[----:B------:R-:W-:Y:S01]  /*a340*/  FMUL.FTZ R24, R24, UR10 ;  /* 0x0000000a18187c20 */ /* 0x000fe20008410000 */
[----:B------:R-:W-:Y:S01]  /*a350*/  FMUL.FTZ R25, R25, UR10 ;  /* 0x0000000a19197c20 */ /* 0x000fe20008410000 */
[----:B------:R-:W-:Y:S01]  /*a360*/  FMUL.FTZ R26, R26, UR10 ;  /* 0x0000000a1a1a7c20 */ /* 0x000fe20008410000 */
[----:B------:R-:W-:Y:S01]  /*a370*/  FMUL.FTZ R27, R27, UR10 ;  /* 0x0000000a1b1b7c20 */ /* 0x000fe20008410000 */
[----:B------:R-:W5:Y:S01]  /*a380*/  MUFU.TANH R69, R29 ;  /* 0x0000001d00457308 */ /* 0x000f620000002400 */
[----:B------:R-:W-:Y:S01]  /*a390*/  VIADD R2, R0, 0xfffffe58 ;  /* 0xfffffe5800027836 */ /* 0x000fe20000000000 */
[----:B------:R-:W-:-:S04]  /*a3a0*/  FSEL R130, R130, -INF , !P4 ;  /* 0xff80000082827808 */ /* 0x000fc80006000000 */
[C---:B------:R-:W-:Y:S02]  /*a3b0*/  ISETP.GE.AND P4, PT, R2.reuse, R6, PT ;  /* 0x000000060200720c */ /* 0x040fe40003f86270 */
[----:B------:R-:W4:Y:S01]  /*a3c0*/  MUFU.TANH R152, R30 ;  /* 0x0000001e00987308 */ /* 0x000f220000002400 */
[----:B--2---:R-:W-:Y:S02]  /*a3d0*/  FSEL R71, R71, -INF , !P6 ;  /* 0xff80000047477808 */ /* 0x004fe40007000000 */
[----:B------:R-:W-:Y:S01]  /*a3e0*/  ISETP.GE.AND P6, PT, R2, R5, PT ;  /* 0x000000050200720c */ /* 0x000fe20003fc6270 */
[----:B------:R-:W-:-:S04]  /*a3f0*/  VIADD R2, R0, 0xfffffe60 ;  /* 0xfffffe6000027836 */ /* 0x000fc80000000000 */
[----:B------:R2:W3:Y:S01]  /*a400*/  MUFU.TANH R155, R31 ;  /* 0x0000001f009b7308 */ /* 0x0004e20000002400 */
[----:B-----5:R-:W-:Y:S02]  /*a410*/  FSEL R69, R69, -INF , !P1 ;  /* 0xff80000045457808 */ /* 0x020fe40004800000 */
[----:B------:R-:W-:-:S05]  /*a420*/  ISETP.GE.AND P1, PT, R4, R5, PT ;  /* 0x000000050400720c */ /* 0x000fca0003f26270 */
[----:B------:R-:W5:Y:S01]  /*a430*/  MUFU.TANH R70, R24 ;  /* 0x0000001800467308 */ /* 0x000f620000002400 */
[----:B----4-:R-:W-:Y:S02]  /*a440*/  FSEL R152, R152, -INF , !P2 ;  /* 0xff80000098987808 */ /* 0x010fe40005000000 */
[----:B------:R-:W-:Y:S01]  /*a450*/  ISETP.GE.AND P2, PT, R4, R6, PT ;  /* 0x000000060400720c */ /* 0x000fe20003f46270 */
[----:B------:R-:W-:-:S04]  /*a460*/  VIADD R4, R0, 0xfffffe61 ;  /* 0xfffffe6100047836 */ /* 0x000fc80000000000 */
[----:B------:R-:W4:Y:S01]  /*a470*/  MUFU.TANH R67, R25 ;  /* 0x0000001900437308 */ /* 0x000f220000002400 */
[----:B--2---:R-:W-:Y:S01]  /*a480*/  HMMA.16816.F32 R28, R8, R40, R16 ;  /* 0x00000028081c723c */ /* 0x004fe20000001810 */
[----:B---3--:R-:W-:Y:S02]  /*a490*/  FSEL R155, R155, -INF , !P0 ;  /* 0xff8000009b9b7808 */ /* 0x008fe40004000000 */
[----:B------:R-:W-:-:S04]  /*a4a0*/  ISETP.GE.AND P0, PT, R2, R6, PT ;  /* 0x000000060200720c */ /* 0x000fc80003f06270 */
[----:B------:R-:W2:Y:S01]  /*a4b0*/  MUFU.TANH R153, R26 ;  /* 0x0000001a00997308 */ /* 0x000ea20000002400 */
[----:B------:R-:W-:Y:S01]  /*a4c0*/  HMMA.16816.F32 R16, R12, R50, RZ ;  /* 0x000000320c10723c */ /* 0x000fe200000018ff */
[----:B-----5:R-:W-:Y:S02]  /*a4d0*/  FSEL R70, R70, -INF , !P4 ;  /* 0xff80000046467808 */ /* 0x020fe40006000000 */
[----:B------:R-:W-:Y:S01]  /*a4e0*/  ISETP.GE.AND P4, PT, R2, R5, PT ;  /* 0x000000050200720c */ /* 0x000fe20003f86270 */
[----:B------:R-:W-:-:S03]  /*a4f0*/  VIADD R2, R0, 0xfffffe68 ;  /* 0xfffffe6800027836 */ /* 0x000fc60000000000 */
[----:B------:R-:W3:Y:S01]  /*a500*/  MUFU.TANH R154, R27 ;  /* 0x0000001b009a7308 */ /* 0x000ee20000002400 */
[----:B----4-:R-:W-:Y:S02]  /*a510*/  FSEL R67, R67, -INF , !P2 ;  /* 0xff80000043437808 */ /* 0x010fe40005000000 */
[----:B------:R-:W-:Y:S01]  /*a520*/  ISETP.GE.AND P2, PT, R4, R5, PT ;  /* 0x000000050400720c */ /* 0x000fe20003f46270 */
[----:B------:R-:W-:Y:S01]  /*a530*/  FMUL.FTZ R28, R28, UR10 ;  /* 0x0000000a1c1c7c20 */ /* 0x000fe20008410000 */
[----:B------:R-:W-:Y:S01]  /*a540*/  FMUL.FTZ R29, R29, UR10 ;  /* 0x0000000a1d1d7c20 */ /* 0x000fe20008410000 */
[----:B------:R-:W-:Y:S01]  /*a550*/  FMUL.FTZ R30, R30, UR10 ;  /* 0x0000000a1e1e7c20 */ /* 0x000fe20008410000 */
[----:B------:R-:W-:Y:S01]  /*a560*/  FMUL.FTZ R31, R31, UR10 ;  /* 0x0000000a1f1f7c20 */ /* 0x000fe20008410000 */
[----:B------:R-:W4:Y:S01]  /*a570*/  MUFU.TANH R68, R28 ;  /* 0x0000001c00447308 */ /* 0x000f220000002400 */
[----:B--2---:R-:W-:Y:S02]  /*a580*/  FSEL R153, R153, -INF , !P6 ;  /* 0xff80000099997808 */ /* 0x004fe40007000000 */
[----:B------:R-:W-:Y:S01]  /*a590*/  ISETP.GE.AND P6, PT, R4, R6, PT ;  /* 0x000000060400720c */ /* 0x000fe20003fc6270 */
[----:B------:R-:W-:Y:S01]  /*a5a0*/  VIADD R4, R0, 0xfffffe70 ;  /* 0xfffffe7000047836 */ /* 0x000fe20000000000 */
[----:B------:R-:W-:Y:S01]  /*a5b0*/  HMMA.16816.F32 R16, R8, R42, R16 ;  /* 0x0000002a0810723c */ /* 0x000fe20000001810 */
[----:B------:R-:W-:Y:S02]  /*a5c0*/  LDSM.16.M88.4 R40, [R134+0x3400] ;  /* 0x003400008628783b */ /* 0x000fe40000000200 */
[----:B------:R-:W2:Y:S01]  /*a5d0*/  MUFU.TANH R66, R29 ;  /* 0x0000001d00427308 */ /* 0x000ea20000002400 */
[----:B---3--:R-:W-:-:S02]  /*a5e0*/  FSEL R154, R154, -INF , !P1 ;  /* 0xff8000009a9a7808 */ /* 0x008fc40004800000 */
[----:B------:R-:W-:Y:S02]  /*a5f0*/  ISETP.GE.AND P1, PT, R2, R6, PT ;  /* 0x000000060200720c */ /* 0x000fe40003f26270 */
[----:B------:R-:W-:Y:S03]  /*a600*/  HMMA.16816.F32 R24, R12, R32, RZ ;  /* 0x000000200c18723c */ /* 0x000fe600000018ff */
[----:B------:R-:W3:Y:S01]  /*a610*/  MUFU.TANH R156, R30 ;  /* 0x0000001e009c7308 */ /* 0x000ee20000002400 */
[----:B----4-:R-:W-:Y:S02]  /*a620*/  FSEL R68, R68, -INF , !P0 ;  /* 0xff80000044447808 */ /* 0x010fe40004000000 */
[----:B------:R-:W-:Y:S01]  /*a630*/  ISETP.GE.AND P0, PT, R2, R5, PT ;  /* 0x000000050200720c */ /* 0x000fe20003f06270 */
[----:B------:R-:W-:-:S04]  /*a640*/  VIADD R2, R0, 0xfffffe69 ;  /* 0xfffffe6900027836 */ /* 0x000fc80000000000 */
[----:B------:R1:W4:Y:S01]  /*a650*/  MUFU.TANH R158, R31 ;  /* 0x0000001f009e7308 */ /* 0x0003220000002400 */
[----:B------:R-:W-:Y:S01]  /*a660*/  FMUL.FTZ R16, R16, UR10 ;  /* 0x0000000a10107c20 */ /* 0x000fe20008410000 */
[----:B------:R-:W-:Y:S01]  /*a670*/  FMUL.FTZ R17, R17, UR10 ;  /* 0x0000000a11117c20 */ /* 0x000fe20008410000 */
[----:B------:R-:W-:Y:S01]  /*a680*/  FMUL.FTZ R18, R18, UR10 ;  /* 0x0000000a12127c20 */ /* 0x000fe20008410000 */
[----:B------:R-:W-:Y:S01]  /*a690*/  FMUL.FTZ R19, R19, UR10 ;  /* 0x0000000a13137c20 */ /* 0x000fe20008410000 */
[----:B--2---:R-:W-:Y:S02]  /*a6a0*/  FSEL R66, R66, -INF , !P6 ;  /* 0xff80000042427808 */ /* 0x004fe40007000000 */
[----:B------:R-:W-:Y:S01]  /*a6b0*/  ISETP.GE.AND P6, PT, R2, R5, PT ;  /* 0x000000050200720c */ /* 0x000fe20003fc6270 */
[----:B------:R-:W2:Y:S01]  /*a6c0*/  MUFU.TANH R65, R16 ;  /* 0x0000001000417308 */ /* 0x000ea20000002400 */
[----:B---3--:R-:W-:Y:S02]  /*a6d0*/  FSEL R156, R156, -INF , !P4 ;  /* 0xff8000009c9c7808 */ /* 0x008fe40006000000 */
[----:B------:R-:W-:Y:S01]  /*a6e0*/  ISETP.GE.AND P4, PT, R2, R6, PT ;  /* 0x000000060200720c */ /* 0x000fe20003f86270 */
[----:B------:R-:W-:-:S04]  /*a6f0*/  VIADD R2, R0, 0xfffffe71 ;  /* 0xfffffe7100027836 */ /* 0x000fc80000000000 */
[----:B------:R-:W3:Y:S01]  /*a700*/  MUFU.TANH R64, R17 ;  /* 0x0000001100407308 */ /* 0x000ee20000002400 */
[----:B-1----:R-:W-:Y:S01]  /*a710*/  HMMA.16816.F32 R28, R8, R36, R24 ;  /* 0x00000024081c723c */ /* 0x002fe20000001818 */
[----:B----4-:R-:W-:Y:S02]  /*a720*/  FSEL R158, R158, -INF , !P2 ;  /* 0xff8000009e9e7808 */ /* 0x010fe40005000000 */
[----:B------:R-:W-:-:S04]  /*a730*/  ISETP.GE.AND P2, PT, R4, R6, PT ;  /* 0x000000060400720c */ /* 0x000fc80003f46270 */
[----:B------:R-:W1:Y:S01]  /*a740*/  MUFU.TANH R160, R18 ;  /* 0x0000001200a07308 */ /* 0x000e620000002400 */
[----:B------:R-:W-:Y:S01]  /*a750*/  HMMA.16816.F32 R24, R12, R34, RZ ;  /* 0x000000220c18723c */ /* 0x000fe200000018ff */
[----:B------:R-:W4:Y:S01]  /*a760*/  LDSM.16.M88.4 R32, [R94+0x3000] ;  /* 0x003000005e20783b */ /* 0x000f220000000200 */
[----:B--2---:R-:W-:Y:S02]  /*a770*/  FSEL R65, R65, -INF , !P1 ;  /* 0xff80000041417808 */ /* 0x004fe40004800000 */
[-C--:B------:R-:W-:Y:S01]  /*a780*/  ISETP.GE.AND P1, PT, R4, R5.reuse, PT ;  /* 0x000000050400720c */ /* 0x080fe20003f26270 */
[----:B------:R-:W-:Y:S02]  /*a790*/  VIADD R4, R0, 0xfffffe80 ;  /* 0xfffffe8000047836 */ /* 0x000fe40000000000 */
[----:B------:R-:W2:Y:S01]  /*a7a0*/  MUFU.TANH R157, R19 ;  /* 0x00000013009d7308 */ /* 0x000ea20000002400 */
[----:B---3--:R-:W-:Y:S02]  /*a7b0*/  FSEL R64, R64, -INF , !P4 ;  /* 0xff80000040407808 */ /* 0x008fe40006000000 */
[----:B------:R-:W-:Y:S01]  /*a7c0*/  ISETP.GE.AND P4, PT, R2, R5, PT ;  /* 0x000000050200720c */ /* 0x000fe20003f86270 */
[----:B------:R-:W-:Y:S01]  /*a7d0*/  FMUL.FTZ R28, R28, UR10 ;  /* 0x0000000a1c1c7c20 */ /* 0x000fe20008410000 */
[----:B------:R-:W-:Y:S01]  /*a7e0*/  FMUL.FTZ R29, R29, UR10 ;  /* 0x0000000a1d1d7c20 */ /* 0x000fe20008410000 */
[----:B------:R-:W-:Y:S01]  /*a7f0*/  FMUL.FTZ R30, R30, UR10 ;  /* 0x0000000a1e1e7c20 */ /* 0x000fe20008410000 */
[----:B------:R-:W-:Y:S01]  /*a800*/  FMUL.FTZ R31, R31, UR10 ;  /* 0x0000000a1f1f7c20 */ /* 0x000fe20008410000 */
[----:B------:R-:W3:Y:S01]  /*a810*/  MUFU.TANH R63, R28 ;  /* 0x0000001c003f7308 */ /* 0x000ee20000002400 */
[----:B-1----:R-:W-:-:S02]  /*a820*/  FSEL R160, R160, -INF , !P0 ;  /* 0xff800000a0a07808 */ /* 0x002fc40004000000 */
[-C--:B------:R-:W-:Y:S01]  /*a830*/  ISETP.GE.AND P0, PT, R2, R6.reuse, PT ;  /* 0x000000060200720c */ /* 0x080fe20003f06270 */
[----:B------:R-:W-:Y:S01]  /*a840*/  VIADD R2, R0, 0xfffffe78 ;  /* 0xfffffe7800027836 */ /* 0x000fe20000000000 */
[----:B------:R-:W-:Y:S01]  /*a850*/  HMMA.16816.F32 R24, R8, R38, R24 ;  /* 0x000000260818723c */ /* 0x000fe20000001818 */
[----:B------:R-:W1:Y:S02]  /*a860*/  LDSM.16.M88.4 R36, [R94+0x3400] ;  /* 0x003400005e24783b */ /* 0x000e640000000200 */
[----:B------:R-:W5:Y:S01]  /*a870*/  MUFU.TANH R61, R29 ;  /* 0x0000001d003d7308 */ /* 0x000f620000002400 */
[----:B--2---:R-:W-:Y:S02]  /*a880*/  FSEL R157, R157, -INF , !P6 ;  /* 0xff8000009d9d7808 */ /* 0x004fe40007000000 */
[----:B------:R-:W-:Y:S02]  /*a890*/  ISETP.GE.AND P6, PT, R2, R6, PT ;  /* 0x000000060200720c */ /* 0x000fe40003fc6270 */
[----:B------:R-:W-:Y:S03]  /*a8a0*/  HMMA.16816.F32 R16, R12, R44, RZ ;  /* 0x0000002c0c10723c */ /* 0x000fe600000018ff */
[----:B------:R-:W2:Y:S01]  /*a8b0*/  MUFU.TANH R159, R30 ;  /* 0x0000001e009f7308 */ /* 0x000ea20000002400 */
[----:B---3--:R-:W-:-:S02]  /*a8c0*/  FSEL R63, R63, -INF , !P2 ;  /* 0xff8000003f3f7808 */ /* 0x008fc40005000000 */
[----:B------:R-:W-:Y:S01]  /*a8d0*/  ISETP.GE.AND P2, PT, R2, R5, PT ;  /* 0x000000050200720c */ /* 0x000fe20003f46270 */
[----:B------:R-:W-:-:S04]  /*a8e0*/  VIADD R2, R0, 0xfffffe79 ;  /* 0xfffffe7900027836 */ /* 0x000fc80000000000 */
[----:B------:R4:W3:Y:S01]  /*a8f0*/  MUFU.TANH R162, R31 ;  /* 0x0000001f00a27308 */ /* 0x0008e20000002400 */
[----:B------:R-:W-:Y:S01]  /*a900*/  FMUL.FTZ R24, R24, UR10 ;  /* 0x0000000a18187c20 */ /* 0x000fe20008410000 */
[----:B------:R-:W-:Y:S01]  /*a910*/  FMUL.FTZ R25, R25, UR10 ;  /* 0x0000000a19197c20 */ /* 0x000fe20008410000 */
[----:B------:R-:W-:Y:S01]  /*a920*/  FMUL.FTZ R26, R26, UR10 ;  /* 0x0000000a1a1a7c20 */ /* 0x000fe20008410000 */
[----:B------:R-:W-:Y:S01]  /*a930*/  FMUL.FTZ R27, R27, UR10 ;  /* 0x0000000a1b1b7c20 */ /* 0x000fe20008410000 */
[----:B-----5:R-:W-:Y:S02]  /*a940*/  FSEL R61, R61, -INF , !P0 ;  /* 0xff8000003d3d7808 */ /* 0x020fe40004000000 */
[C---:B------:R-:W-:Y:S01]  /*a950*/  ISETP.GE.AND P0, PT, R2.reuse, R5, PT ;  /* 0x000000050200720c */ /* 0x040fe20003f06270 */
[----:B------:R-:W5:Y:S01]  /*a960*/  MUFU.TANH R60, R24 ;  /* 0x00000018003c7308 */ /* 0x000f620000002400 */
[----:B--2---:R-:W-:Y:S02]  /*a970*/  FSEL R159, R159, -INF , !P1 ;  /* 0xff8000009f9f7808 */ /* 0x004fe40004800000 */
[----:B------:R-:W-:Y:S01]  /*a980*/  ISETP.GE.AND P1, PT, R2, R6, PT ;  /* 0x000000060200720c */ /* 0x000fe20003f26270 */
[----:B------:R-:W-:-:S04]  /*a990*/  VIADD R2, R0, 0xfffffe81 ;  /* 0xfffffe8100027836 */ /* 0x000fc80000000000 */
[----:B------:R-:W2:Y:S01]  /*a9a0*/  MUFU.TANH R62, R25 ;  /* 0x00000019003e7308 */ /* 0x000ea20000002400 */
[----:B----4-:R-:W-:Y:S01]  /*a9b0*/  HMMA.16816.F32 R28, R8, R32, R16 ;  /* 0x00000020081c723c */ /* 0x010fe20000001810 */
[----:B---3--:R-:W-:Y:S02]  /*a9c0*/  FSEL R162, R162, -INF , !P4 ;  /* 0xff800000a2a27808 */ /* 0x008fe40006000000 */
[----:B------:R-:W-:-:S04]  /*a9d0*/  ISETP.GE.AND P4, PT, R4, R6, PT ;  /* 0x000000060400720c */ /* 0x000fc80003f86270 */
[----:B------:R-:W3:Y:S01]  /*a9e0*/  MUFU.TANH R22, R26 ;  /* 0x0000001a00167308 */ /* 0x000ee20000002400 */
[----:B------:R-:W-:Y:S01]  /*a9f0*/  HMMA.16816.F32 R16, R12, R46, RZ ;  /* 0x0000002e0c10723c */ /* 0x000fe200000018ff */
[----:B------:R-:W4:Y:S01]  /*aa00*/  LDSM.16.M88.4 R44, [R134+0x3800] ;  /* 0x00380000862c783b */ /* 0x000f220000000200 */
[----:B-----5:R-:W-:Y:S02]  /*aa10*/  FSEL R60, R60, -INF , !P6 ;  /* 0xff8000003c3c7808 */ /* 0x020fe40007000000 */
[-C--:B------:R-:W-:Y:S01]  /*aa20*/  ISETP.GE.AND P6, PT, R4, R5.reuse, PT ;  /* 0x000000050400720c */ /* 0x080fe20003fc6270 */
[----:B------:R-:W-:Y:S02]  /*aa30*/  VIADD R4, R0, 0xfffffe89 ;  /* 0xfffffe8900047836 */ /* 0x000fe40000000000 */
[----:B------:R5:W1:Y:S01]  /*aa40*/  MUFU.TANH R161, R27 ;  /* 0x0000001b00a17308 */ /* 0x000a620000002400 */
[----:B--2---:R-:W-:Y:S02]  /*aa50*/  FSEL R62, R62, -INF , !P1 ;  /* 0xff8000003e3e7808 */ /* 0x004fe40004800000 */
[----:B------:R-:W-:Y:S01]  /*aa60*/  ISETP.GE.AND P1, PT, R2, R5, PT ;  /* 0x000000050200720c */ /* 0x000fe20003f26270 */
[----:B------:R-:W-:Y:S01]  /*aa70*/  FMUL.FTZ R28, R28, UR10 ;  /* 0x0000000a1c1c7c20 */ /* 0x000fe20008410000 */
[----:B------:R-:W-:Y:S01]  /*aa80*/  FMUL.FTZ R29, R29, UR10 ;  /* 0x0000000a1d1d7c20 */ /* 0x000fe20008410000 */
[----:B------:R-:W-:Y:S01]  /*aa90*/  FMUL.FTZ R30, R30, UR10 ;  /* 0x0000000a1e1e7c20 */ /* 0x000fe20008410000 */
[----:B------:R-:W-:Y:S01]  /*aaa0*/  FMUL.FTZ R31, R31, UR10 ;  /* 0x0000000a1f1f7c20 */ /* 0x000fe20008410000 */
[----:B------:R-:W2:Y:S01]  /*aab0*/  MUFU.TANH R58, R28 ;  /* 0x0000001c003a7308 */ /* 0x000ea20000002400 */
[----:B---3--:R-:W-:-:S02]  /*aac0*/  FSEL R163, R22, -INF , !P2 ;  /* 0xff80000016a37808 */ /* 0x008fc40005000000 */
[----:B------:R-:W-:Y:S01]  /*aad0*/  ISETP.GE.AND P2, PT, R2, R6, PT ;  /* 0x000000060200720c */ /* 0x000fe20003f46270 */
[----:B------:R-:W-:-:S04]  /*aae0*/  VIADD R2, R0, 0xfffffe88 ;  /* 0xfffffe8800027836 */ /* 0x000fc80000000000 */
[----:B------:R-:W3:Y:S01]  /*aaf0*/  MUFU.TANH R57, R29 ;  /* 0x0000001d00397308 */ /* 0x000ee20000002400 */
[----:B-----5:R-:W-:Y:S01]  /*ab00*/  HMMA.16816.F32 R24, R8, R34, R16 ;  /* 0x000000220818723c */ /* 0x020fe20000001810 */
[----:B------:R-:W5:Y:S01]  /*ab10*/  LDSM.16.M88.4 R32, [R94+0x3800] ;  /* 0x003800005e20783b */ /* 0x000f620000000200 */
[----:B-1----:R-:W-:Y:S02]  /*ab20*/  FSEL R161, R161, -INF , !P0 ;  /* 0xff800000a1a17808 */ /* 0x002fe40004000000 */
[----:B------:R-:W-:-:S03]  /*ab30*/  ISETP.GE.AND P0, PT, R2, R6, PT ;  /* 0x000000060200720c */ /* 0x000fc60003f06270 */
[----:B------:R-:W1:Y:S01]  /*ab40*/  MUFU.TANH R168, R30 ;  /* 0x0000001e00a87308 */ /* 0x000e620000002400 */
[----:B------:R-:W-:Y:S01]  /*ab50*/  HMMA.16816.F32 R16, R12, R40, RZ ;  /* 0x000000280c10723c */ /* 0x000fe200000018ff */
[----:B--2---:R-:W-:Y:S02]  /*ab60*/  FSEL R58, R58, -INF , !P4 ;  /* 0xff8000003a3a7808 */ /* 0x004fe40006000000 */
[----:B------:R-:W-:Y:S01]  /*ab70*/  ISETP.GE.AND P4, PT, R2, R5, PT ;  /* 0x000000050200720c */ /* 0x000fe20003f86270 */
[----:B------:R-:W-:-:S03]  /*ab80*/  VIADD R2, R0, 0xfffffe91 ;  /* 0xfffffe9100027836 */ /* 0x000fc60000000000 */
[----:B------:R2:W4:Y:S01]  /*ab90*/  MUFU.TANH R169, R31 ;  /* 0x0000001f00a97308 */ /* 0x0005220000002400 */
[----:B---3--:R-:W-:Y:S02]  /*aba0*/  FSEL R57, R57, -INF , !P2 ;  /* 0xff80000039397808 */ /* 0x008fe40005000000 */
[----:B------:R-:W-:Y:S01]  /*abb0*/  ISETP.GE.AND P2, PT, R4, R5, PT ;  /* 0x000000050400720c */ /* 0x000fe20003f46270 */
[----:B------:R-:W-:Y:S01]  /*abc0*/  FMUL.FTZ R24, R24, UR10 ;  /* 0x0000000a18187c20 */ /* 0x000fe20008410000 */
[----:B------:R-:W-:Y:S01]  /*abd0*/  FMUL.FTZ R25, R25, UR10 ;  /* 0x0000000a19197c20 */ /* 0x000fe20008410000 */
[----:B------:R-:W-:Y:S01]  /*abe0*/  FMUL.FTZ R26, R26, UR10 ;  /* 0x0000000a1a1a7c20 */ /* 0x000fe20008410000 */
[----:B------:R-:W-:Y:S01]  /*abf0*/  FMUL.FTZ R27, R27, UR10 ;  /* 0x0000000a1b1b7c20 */ /* 0x000fe20008410000 */
[----:B------:R-:W3:Y:S01]  /*ac00*/  MUFU.TANH R55, R24 ;  /* 0x0000001800377308 */ /* 0x000ee20000002400 */
[----:B-1----:R-:W-:Y:S02]  /*ac10*/  FSEL R168, R168, -INF , !P6 ;  /* 0xff800000a8a87808 */ /* 0x002fe40007000000 */
[----:B------:R-:W-:Y:S01]  /*ac20*/  ISETP.GE.AND P6, PT, R4, R6, PT ;  /* 0x000000060400720c */ /* 0x000fe20003fc6270 */
[----:B------:R-:W-:-:S04]  /*ac30*/  VIADD R4, R0, 0xfffffe90 ;  /* 0xfffffe9000047836 */ /* 0x000fc80000000000 */
[----:B------:R-:W1:Y:S01]  /*ac40*/  MUFU.TANH R56, R25 ;  /* 0x0000001900387308 */ /* 0x000e620000002400 */
[----:B--2---:R-:W-:Y:S01]  /*ac50*/  HMMA.16816.F32 R28, R8, R36, R16 ;  /* 0x00000024081c723c */ /* 0x004fe20000001810 */
[----:B----4-:R-:W-:Y:S02]  /*ac60*/  FSEL R169, R169, -INF , !P1 ;  /* 0xff800000a9a97808 */ /* 0x010fe40004800000 */
[----:B------:R-:W-:-:S04]  /*ac70*/  ISETP.GE.AND P1, PT, R4, R6, PT ;  /* 0x000000060400720c */ /* 0x000fc80003f26270 */
[----:B------:R-:W2:Y:S01]  /*ac80*/  MUFU.TANH R171, R26 ;  /* 0x0000001a00ab7308 */ /* 0x000ea20000002400 */
[----:B------:R-:W-:Y:S01]  /*ac90*/  HMMA.16816.F32 R16, R12, R42, RZ ;  /* 0x0000002a0c10723c */ /* 0x000fe200000018ff */
[----:B------:R-:W-:Y:S01]  /*aca0*/  LDSM.16.M88.4 R40, [R94+0x3c00] ;  /* 0x003c00005e28783b */ /* 0x000fe20000000200 */
[----:B---3--:R-:W-:Y:S02]  /*acb0*/  FSEL R55, R55, -INF , !P0 ;  /* 0xff80000037377808 */ /* 0x008fe40004000000 */
[-C--:B------:R-:W-:Y:S01]  /*acc0*/  ISETP.GE.AND P0, PT, R4, R5.reuse, PT ;  /* 0x000000050400720c */ /* 0x080fe20003f06270 */
[----:B------:R-:W-:Y:S02]  /*acd0*/  VIADD R4, R0, 0xfffffea0 ;  /* 0xfffffea000047836 */ /* 0x000fe40000000000 */
[----:B------:R3:W4:Y:S01]  /*ace0*/  MUFU.TANH R170, R27 ;  /* 0x0000001b00aa7308 */ /* 0x0007220000002400 */
[----:B-1----:R-:W-:Y:S02]  /*acf0*/  FSEL R56, R56, -INF , !P6 ;  /* 0xff80000038387808 */ /* 0x002fe40007000000 */
[----:B------:R-:W-:Y:S01]  /*ad00*/  ISETP.GE.AND P6, PT, R2, R5, PT ;  /* 0x000000050200720c */ /* 0x000fe20003fc6270 */
[----:B------:R-:W-:Y:S01]  /*ad10*/  FMUL.FTZ R28, R28, UR10 ;  /* 0x0000000a1c1c7c20 */ /* 0x000fe20008410000 */
[----:B------:R-:W-:Y:S01]  /*ad20*/  FMUL.FTZ R29, R29, UR10 ;  /* 0x0000000a1d1d7c20 */ /* 0x000fe20008410000 */
[----:B------:R-:W-:Y:S01]  /*ad30*/  FMUL.FTZ R30, R30, UR10 ;  /* 0x0000000a1e1e7c20 */ /* 0x000fe20008410000 */
[----:B------:R-:W-:Y:S01]  /*ad40*/  FMUL.FTZ R31, R31, UR10 ;  /* 0x0000000a1f1f7c20 */ /* 0x000fe20008410000 */
[----:B------:R-:W1:Y:S01]  /*ad50*/  MUFU.TANH R54, R28 ;  /* 0x0000001c00367308 */ /* 0x000e620000002400 */
[----:B--2---:R-:W-:-:S02]  /*ad60*/  FSEL R171, R171, -INF , !P4 ;  /* 0xff800000abab7808 */ /* 0x004fc40006000000 */
[----:B------:R-:W-:Y:S01]  /*ad70*/  ISETP.GE.AND P4, PT, R2, R6, PT ;  /* 0x000000060200720c */ /* 0x000fe20003f86270 */
[----:B------:R-:W-:-:S04]  /*ad80*/  VIADD R2, R0, 0xfffffe98 ;  /* 0xfffffe9800027836 */ /* 0x000fc80000000000 */
[----:B------:R-:W2:Y:S01]  /*ad90*/  MUFU.TANH R53, R29 ;  /* 0x0000001d00357308 */ /* 0x000ea20000002400 */
[----:B---3--:R-:W-:Y:S01]  /*ada0*/  HMMA.16816.F32 R24, R8, R38, R16 ;  /* 0x000000260818723c */ /* 0x008fe20000001810 */
[----:B------:R-:W3:Y:S01]  /*adb0*/  LDSM.16.M88.4 R36, [R134+0x3c00] ;  /* 0x003c00008624783b */ /* 0x000ee20000000200 */
[----:B----4-:R-:W-:Y:S02]  /*adc0*/  FSEL R170, R170, -INF , !P2 ;  /* 0xff800000aaaa7808 */ /* 0x010fe40005000000 */
[----:B------:R-:W-:-:S03]  /*add0*/  ISETP.GE.AND P2, PT, R2, R6, PT ;  /* 0x000000060200720c */ /* 0x000fc60003f46270 */
[----:B------:R-:W4:Y:S01]  /*ade0*/  MUFU.TANH R50, R31 ;  /* 0x0000001f00327308 */ /* 0x000f220000002400 */
[----:B------:R-:W-:Y:S01]  /*adf0*/  HMMA.16816.F32 R16, R12, R44, RZ ;  /* 0x0000002c0c10723c */ /* 0x000fe200000018ff */
[----:B-1----:R-:W-:Y:S02]  /*ae00*/  FSEL R54, R54, -INF , !P1 ;  /* 0xff80000036367808 */ /* 0x002fe40004800000 */
[----:B------:R-:W-:Y:S01]  /*ae10*/  ISETP.GE.AND P1, PT, R2, R5, PT ;  /* 0x000000050200720c */ /* 0x000fe20003f26270 */
[----:B------:R-:W-:-:S03]  /*ae20*/  VIADD R2, R0, 0xfffffe99 ;  /* 0xfffffe9900027836 */ /* 0x000fc60000000000 */
        /* <DEDUP_REMOVED lines=8> */
[----:B----4-:R-:W-:Y:S02]  /*aeb0*/  FSEL R174, R50, -INF , !P6 ;  /* 0xff80000032ae7808 */ /* 0x010fe40007000000 */
[----:B------:R-:W-:-:S05]  /*aec0*/  ISETP.GE.AND P6, PT, R4, R6, PT ;  /* 0x000000060400720c */ /* 0x000fca0003fc6270 */
[----:B------:R-:W4:Y:S01]  /*aed0*/  MUFU.TANH R51, R25 ;  /* 0x0000001900337308 */ /* 0x000f220000002400 */
[----:B-----5:R-:W-:Y:S01]  /*aee0*/  HMMA.16816.F32 R28, R8, R32, R16 ;  /* 0x00000020081c723c */ /* 0x020fe20000001810 */
[----:B-1----:R-:W-:Y:S02]  /*aef0*/  FSEL R172, R44, -INF , !P0 ;  /* 0xff8000002cac7808 */ /* 0x002fe40004000000 */
[----:B------:R-:W-:Y:S01]  /*af00*/  ISETP.GE.AND P0, PT, R2, R6, PT ;  /* 0x000000060200720c */ /* 0x000fe20003f06270 */
[----:B------:R-:W-:-:S03]  /*af10*/  VIADD R2, R0, 0xfffffea1 ;  /* 0xfffffea100027836 */ /* 0x000fc60000000000 */
[----:B------:R-:W1:Y:S01]  /*af20*/  MUFU.TANH R21, R26 ;  /* 0x0000001a00157308 */ /* 0x000e620000002400 */
[----:B------:R-:W-:Y:S01]  /*af30*/  HMMA.16816.F32 R16, R12, R46, RZ ;  /* 0x0000002e0c10723c */ /* 0x000fe200000018ff */
[----:B--2---:R-:W-:Y:S02]  /*af40*/  FSEL R52, R52, -INF , !P2 ;  /* 0xff80000034347808 */ /* 0x004fe40005000000 */
[----:B------:R-:W-:Y:S01]  /*af50*/  ISETP.GE.AND P2, PT, R4, R5, PT ;  /* 0x000000050400720c */ /* 0x000fe20003f46270 */
[----:B------:R-:W-:-:S03]  /*af60*/  VIADD R4, R0, 0xfffffea8 ;  /* 0xfffffea800047836 */ /* 0x000fc60000000000 */
[----:B------:R2:W5:Y:S01]  /*af70*/  MUFU.TANH R49, R27 ;  /* 0x0000001b00317308 */ /* 0x0005620000002400 */
[----:B----4-:R-:W-:Y:S02]  /*af80*/  FSEL R51, R51, -INF , !P0 ;  /* 0xff80000033337808 */ /* 0x010fe40004000000 */
[----:B------:R-:W-:Y:S01]  /*af90*/  ISETP.GE.AND P0, PT, R2, R5, PT ;  /* 0x000000050200720c */ /* 0x000fe20003f06270 */
[----:B------:R-:W-:Y:S01]  /*afa0*/  FMUL.FTZ R28, R28, UR10 ;  /* 0x0000000a1c1c7c20 */ /* 0x000fe20008410000 */
[----:B------:R-:W-:Y:S01]  /*afb0*/  FMUL.FTZ R29, R29, UR10 ;  /* 0x0000000a1d1d7c20 */ /* 0x000fe20008410000 */
[----:B------:R-:W-:Y:S01]  /*afc0*/  FMUL.FTZ R30, R30, UR10 ;  /* 0x0000000a1e1e7c20 */ /* 0x000fe20008410000 */
[----:B------:R-:W-:Y:S01]  /*afd0*/  FMUL.FTZ R31, R31, UR10 ;  /* 0x0000000a1f1f7c20 */ /* 0x000fe20008410000 */
[----:B------:R-:W4:Y:S01]  /*afe0*/  MUFU.TANH R132, R28 ;  /* 0x0000001c00847308 */ /* 0x000f220000002400 */
[----:B-1----:R-:W-:Y:S02]  /*aff0*/  FSEL R175, R21, -INF , !P1 ;  /* 0xff80000015af7808 */ /* 0x002fe40004800000 */
[----:B------:R-:W-:Y:S01]  /*b000*/  ISETP.GE.AND P1, PT, R2, R6, PT ;  /* 0x000000060200720c */ /* 0x000fe20003f26270 */
[----:B------:R-:W-:-:S04]  /*b010*/  VIADD R2, R0, 0xfffffea9 ;  /* 0xfffffea900027836 */ /* 0x000fc80000000000 */
[----:B------:R-:W1:Y:S01]  /*b020*/  MUFU.TANH R48, R29 ;  /* 0x0000001d00307308 */ /* 0x000e620000002400 */
[----:B--2---:R-:W-:Y:S01]  /*b030*/  HMMA.16816.F32 R24, R8, R34, R16 ;  /* 0x000000220818723c */ /* 0x004fe20000001810 */
[----:B------:R-:W2:Y:S01]  /*b040*/  LDSM.16.M88.4 R32, [R134+0x4000] ;  /* 0x004000008620783b */ /* 0x000ea20000000200 */
[----:B-----5:R-:W-:Y:S02]  /*b050*/  FSEL R173, R49, -INF , !P4 ;  /* 0xff80000031ad7808 */ /* 0x020fe40006000000 */
[----:B------:R-:W-:-:S03]  /*b060*/  ISETP.GE.AND P4, PT, R4, R6, PT ;  /* 0x000000060400720c */ /* 0x000fc60003f86270 */
[----:B------:R-:W5:Y:S01]  /*b070*/  MUFU.TANH R7, R30 ;  /* 0x0000001e00077308 */ /* 0x000f620000002400 */
[----:B---3--:R-:W-:Y:S01]  /*b080*/  HMMA.16816.F32 R16, R12, R36, RZ ;  /* 0x000000240c10723c */ /* 0x008fe200000018ff */
[----:B----4-:R-:W-:Y:S02]  /*b090*/  FSEL R49, R132, -INF , !P6 ;  /* 0xff80000084317808 */ /* 0x010fe40007000000 */
[----:B------:R-:W-:Y:S01]  /*b0a0*/  ISETP.GE.AND P6, PT, R4, R5, PT ;  /* 0x000000050400720c */ /* 0x000fe20003fc6270 */
[----:B------:R-:W-:-:S03]  /*b0b0*/  VIADD R4, R0, 0xfffffeb1 ;  /* 0xfffffeb100047836 */ /* 0x000fc60000000000 */
        /* <DEDUP_REMOVED lines=8> */
[----:B-----5:R-:W-:Y:S02]  /*b140*/  FSEL R132, R7, -INF , !P2 ;  /* 0xff80000007847808 */ /* 0x020fe40005000000 */
[----:B------:R-:W-:Y:S01]  /*b150*/  ISETP.GE.AND P2, PT, R2, R6, PT ;  /* 0x000000060200720c */ /* 0x000fe20003f46270 */
[----:B------:R-:W-:-:S04]  /*b160*/  VIADD R2, R0, 0xfffffeb0 ;  /* 0xfffffeb000027836 */ /* 0x000fc80000000000 */
[----:B------:R-:W-:Y:S01]  /*b170*/  MUFU.TANH R119, R25 ;  /* 0x0000001900777308 */ /* 0x000fe20000002400 */
[----:B---3--:R-:W-:Y:S01]  /*b180*/  HMMA.16816.F32 R28, R8, R40, R16 ;  /* 0x00000028081c723c */ /* 0x008fe20000001810 */
[----:B----4-:R-:W-:Y:S02]  /*b190*/  FSEL R120, R120, -INF , !P0 ;  /* 0xff80000078787808 */ /* 0x010fe40004000000 */
[----:B------:R-:W-:-:S04]  /*b1a0*/  ISETP.GE.AND P0, PT, R2, R6, PT ;  /* 0x000000060200720c */ /* 0x000fc80003f06270 */
[----:B------:R-:W-:Y:S01]  /*b1b0*/  MUFU.TANH R46, R26 ;  /* 0x0000001a002e7308 */ /* 0x000fe20000002400 */
[----:B------:R-:W-:Y:S01]  /*b1c0*/  HMMA.16816.F32 R16, R12, R38, RZ ;  /* 0x000000260c10723c */ /* 0x000fe200000018ff */
[----:B------:R-:W3:Y:S01]  /*b1d0*/  LDSM.16.M88.4 R36, [R94+0x4000] ;  /* 0x004000005e24783b */ /* 0x000ee20000000200 */
[----:B-1----:R-:W-:Y:S02]  /*b1e0*/  FSEL R47, R47, -INF , !P4 ;  /* 0xff8000002f2f7808 */ /* 0x002fe40006000000 */
[----:B------:R-:W-:Y:S01]  /*b1f0*/  ISETP.GE.AND P4, PT, R2, R5, PT ;  /* 0x000000050200720c */ /* 0x000fe20003f86270 */
[----:B------:R-:W-:Y:S02]  /*b200*/  VIADD R2, R0, 0xfffffeb8 ;  /* 0xfffffeb800027836 */ /* 0x000fe40000000000 */
[----:B------:R1:W4:Y:S04]  /*b210*/  MUFU.TANH R114, R27 ;  /* 0x0000001b00727308 */ /* 0x0003280000002400 */
[----:B------:R-:W-:Y:S01]  /*b220*/  FMUL.FTZ R28, R28, UR10 ;  /* 0x0000000a1c1c7c20 */ /* 0x000fe20008410000 */
[----:B------:R-:W-:Y:S01]  /*b230*/  FMUL.FTZ R29, R29, UR10 ;  /* 0x0000000a1d1d7c20 */ /* 0x000fe20008410000 */
[----:B------:R-:W-:Y:S01]  /*b240*/  FMUL.FTZ R30, R30, UR10 ;  /* 0x0000000a1e1e7c20 */ /* 0x000fe20008410000 */
[----:B------:R-:W-:Y:S01]  /*b250*/  FMUL.FTZ R31, R31, UR10 ;  /* 0x0000000a1f1f7c20 */ /* 0x000fe20008410000 */
[----:B------:R-:W5:Y:S08]  /*b260*/  MUFU.TANH R45, R28 ;  /* 0x0000001c002d7308 */ /* 0x000f700000002400 */
[----:B------:R-:W-:Y:S01]  /*b270*/  MUFU.TANH R109, R29 ;  /* 0x0000001d006d7308 */ /* 0x000fe20000002400 */
[----:B-1----:R-:W-:Y:S01]  /*b280*/  HMMA.16816.F32 R24, R8, R42, R16 ;  /* 0x0000002a0818723c */ /* 0x002fe20000001810 */
[----:B------:R-:W1:Y:S01]  /*b290*/  LDSM.16.M88.4 R40, [R134+0x4400] ;  /* 0x004400008628783b */ /* 0x000e620000000200 */
[----:B----4-:R-:W-:-:S02]  /*b2a0*/  FSEL R114, R114, -INF , !P1 ;  /* 0xff80000072727808 */ /* 0x010fc40004800000 */
[----:B------:R-:W-:-:S03]  /*b2b0*/  ISETP.GE.AND P1, PT, R2, R6, PT ;  /* 0x000000060200720c */ /* 0x000fc60003f26270 */
[----:B------:R-:W4:Y:S01]  /*b2c0*/  MUFU.TANH R106, R30 ;  /* 0x0000001e006a7308 */ /* 0x000f220000002400 */
[----:B--2---:R-:W-:Y:S01]  /*b2d0*/  HMMA.16816.F32 R16, R12, R32, RZ ;  /* 0x000000200c10723c */ /* 0x004fe200000018ff */
[----:B-----5:R-:W-:Y:S02]  /*b2e0*/  FSEL R45, R45, -INF , !P0 ;  /* 0xff8000002d2d7808 */ /* 0x020fe40004000000 */
[----:B------:R-:W-:Y:S01]  /*b2f0*/  ISETP.GE.AND P0, PT, R2, R5, PT ;  /* 0x000000050200720c */ /* 0x000fe20003f06270 */
[----:B------:R-:W-:-:S03]  /*b300*/  VIADD R2, R0, 0xfffffeb9 ;  /* 0xfffffeb900027836 */ /* 0x000fc60000000000 */
[----:B------:R3:W-:Y:S04]  /*b310*/  MUFU.TANH R108, R31 ;  /* 0x0000001f006c7308 */ /* 0x0007e80000002400 */
[----:B------:R-:W-:Y:S01]  /*b320*/  FMUL.FTZ R24, R24, UR10 ;  /* 0x0000000a18187c20 */ /* 0x000fe20008410000 */
[----:B------:R-:W-:Y:S01]  /*b330*/  FMUL.FTZ R25, R25, UR10 ;  /* 0x0000000a19197c20 */ /* 0x000fe20008410000 */
[----:B------:R-:W-:Y:S01]  /*b340*/  FMUL.FTZ R26, R26, UR10 ;  /* 0x0000000a1a1a7c20 */ /* 0x000fe20008410000 */
[----:B------:R-:W-:Y:S01]  /*b350*/  FMUL.FTZ R27, R27, UR10 ;  /* 0x0000000a1b1b7c20 */ /* 0x000fe20008410000 */
[----:B------:R-:W-:Y:S01]  /*b360*/  MUFU.TANH R107, R24 ;  /* 0x00000018006b7308 */ /* 0x000fe20000002400 */
[----:B----4-:R-:W-:Y:S02]  /*b370*/  FSEL R106, R106, -INF , !P4 ;  /* 0xff8000006a6a7808 */ /* 0x010fe40006000000 */
[----:B------:R-:W-:-:S05]  /*b380*/  ISETP.GE.AND P4, PT, R2, R6, PT ;  /* 0x000000060200720c */ /* 0x000fca0003f86270 */
[----:B------:R-:W-:Y:S01]  /*b390*/  MUFU.TANH R105, R25 ;  /* 0x0000001900697308 */ /* 0x000fe20000002400 */
[----:B---3--:R-:W-:Y:S07]  /*b3a0*/  HMMA.16816.F32 R28, R8, R36, R16 ;  /* 0x00000024081c723c */ /* 0x008fee0000001810 */
[----:B------:R-:W2:Y:S01]  /*b3b0*/  MUFU.TANH R104, R26 ;  /* 0x0000001a00687308 */ /* 0x000ea20000002400 */
[----:B------:R-:W-:Y:S01]  /*b3c0*/  HMMA.16816.F32 R16, R12, R34, RZ ;  /* 0x000000220c10723c */ /* 0x000fe200000018ff */
[----:B------:R-:W3:Y:S06]  /*b3d0*/  LDSM.16.M88.4 R32, [R94+0x4400] ;  /* 0x004400005e20783b */ /* 0x000eec0000000200 */
[----:B------:R4:W5:Y:S04]  /*b3e0*/  MUFU.TANH R103, R27 ;  /* 0x0000001b00677308 */ /* 0x0009680000002400 */
[----:B------:R-:W-:Y:S01]  /*b3f0*/  FMUL.FTZ R28, R28, UR10 ;  /* 0x0000000a1c1c7c20 */ /* 0x000fe20008410000 */
[----:B------:R-:W-:Y:S01]  /*b400*/  FMUL.FTZ R29, R29, UR10 ;  /* 0x0000000a1d1d7c20 */ /* 0x000fe20008410000 */
[----:B------:R-:W-:Y:S01]  /*b410*/  FMUL.FTZ R30, R30, UR10 ;  /* 0x0000000a1e1e7c20 */ /* 0x000fe20008410000 */
[----:B------:R-:W-:Y:S01]  /*b420*/  FMUL.FTZ R31, R31, UR10 ;  /* 0x0000000a1f1f7c20 */ /* 0x000fe20008410000 */
[----:B------:R-:W5:Y:S01]  /*b430*/  MUFU.TANH R102, R28 ;  /* 0x0000001c00667308 */ /* 0x000f620000002400 */
[----:B--2---:R-:W-:-:S07]  /*b440*/  FSEL R104, R104, -INF , !P0 ;  /* 0xff80000068687808 */ /* 0x004fce0004000000 */
[----:B------:R-:W-:Y:S01]  /*b450*/  MUFU.TANH R101, R29 ;  /* 0x0000001d00657308 */ /* 0x000fe20000002400 */
[----:B----4-:R-:W-:Y:S01]  /*b460*/  HMMA.16816.F32 R24, R8, R38, R16 ;  /* 0x000000260818723c */ /* 0x010fe20000001810 */
[----:B------:R-:W2:Y:S06]  /*b470*/  LDSM.16.M88.4 R36, [R134+0x4800] ;  /* 0x004800008624783b */ /* 0x000eac0000000200 */
[----:B------:R-:W-:Y:S01]  /*b480*/  MUFU.TANH R23, R30 ;  /* 0x0000001e00177308 */ /* 0x000fe20000002400 */
[----:B-1----:R-:W-:Y:S07]  /*b490*/  HMMA.16816.F32 R16, R12, R40, RZ ;  /* 0x000000280c10723c */ /* 0x002fee00000018ff */
[----:B------:R3:W-:Y:S04]  /*b4a0*/  MUFU.TANH R100, R31 ;  /* 0x0000001f00647308 */ /* 0x0007e80000002400 */
[----:B------:R-:W-:Y:S01]  /*b4b0*/  FMUL.FTZ R24, R24, UR10 ;  /* 0x0000000a18187c20 */ /* 0x000fe20008410000 */
[----:B------:R-:W-:Y:S01]  /*b4c0*/  FMUL.FTZ R25, R25, UR10 ;  /* 0x0000000a19197c20 */ /* 0x000fe20008410000 */
[----:B------:R-:W-:Y:S01]  /*b4d0*/  FMUL.FTZ R26, R26, UR10 ;  /* 0x0000000a1a1a7c20 */ /* 0x000fe20008410000 */
[----:B------:R-:W-:Y:S01]  /*b4e0*/  FMUL.FTZ R27, R27, UR10 ;  /* 0x0000000a1b1b7c20 */ /* 0x000fe20008410000 */
[----:B------:R-:W1:Y:S08]  /*b4f0*/  MUFU.TANH R22, R24 ;  /* 0x0000001800167308 */ /* 0x000e700000002400 */
[----:B------:R-:W-:Y:S01]  /*b500*/  MUFU.TANH R92, R25 ;  /* 0x00000019005c7308 */ /* 0x000fe20000002400 */
[----:B---3--:R-:W-:Y:S07]  /*b510*/  HMMA.16816.F32 R28, R8, R32, R16 ;  /* 0x00000020081c723c */ /* 0x008fee0000001810 */
[----:B------:R-:W3:Y:S01]  /*b520*/  MUFU.TANH R84, R26 ;  /* 0x0000001a00547308 */ /* 0x000ee20000002400 */
[----:B------:R-:W-:Y:S01]  /*b530*/  HMMA.16816.F32 R16, R12, R42, RZ ;  /* 0x0000002a0c10723c */ /* 0x000fe200000018ff */
[----:B------:R-:W4:Y:S06]  /*b540*/  LDSM.16.M88.4 R40, [R94+0x4800] ;  /* 0x004800005e28783b */ /* 0x000f2c0000000200 */
        /* <DEDUP_REMOVED lines=9> */
[----:B------:R-:W3:Y:S01]  /*b5e0*/  MUFU.TANH R44, R30 ;  /* 0x0000001e002c7308 */ /* 0x000ee20000002400 */
[----:B--2---:R-:W-:Y:S07]  /*b5f0*/  HMMA.16816.F32 R16, R12, R36, RZ ;  /* 0x000000240c10723c */ /* 0x004fee00000018ff */
[----:B------:R4:W2:Y:S04]  /*b600*/  MUFU.TANH R59, R31 ;  /* 0x0000001f003b7308 */ /* 0x0008a80000002400 */
[----:B------:R-:W-:Y:S01]  /*b610*/  FMUL.FTZ R24, R24, UR10 ;  /* 0x0000000a18187c20 */ /* 0x000fe20008410000 */
[----:B------:R-:W-:Y:S01]  /*b620*/  FMUL.FTZ R25, R25, UR10 ;  /* 0x0000000a19197c20 */ /* 0x000fe20008410000 */
[----:B------:R-:W-:Y:S01]  /*b630*/  FMUL.FTZ R26, R26, UR10 ;  /* 0x0000000a1a1a7c20 */ /* 0x000fe20008410000 */
[----:B------:R-:W-:Y:S01]  /*b640*/  FMUL.FTZ R27, R27, UR10 ;  /* 0x0000000a1b1b7c20 */ /* 0x000fe20008410000 */
[----:B------:R-:W2:Y:S08]  /*b650*/  MUFU.TANH R50, R24 ;  /* 0x0000001800327308 */ /* 0x000eb00000002400 */
[----:B------:R-:W-:Y:S01]  /*b660*/  MUFU.TANH R21, R26 ;  /* 0x0000001a00157308 */ /* 0x000fe20000002400 */
[----:B----4-:R-:W-:Y:S01]  /*b670*/  HMMA.16816.F32 R28, R8, R40, R16 ;  /* 0x00000028081c723c */ /* 0x010fe20000001810 */
[----:B------:R-:W-:-:S06]  /*b680*/  FSEL R41, R107, -INF , !P1 ;  /* 0xff8000006b297808 */ /* 0x000fcc0004800000 */
[----:B------:R-:W-:Y:S01]  /*b690*/  MUFU.TANH R40, R25 ;  /* 0x0000001900287308 */ /* 0x000fe20000002400 */
[----:B------:R-:W-:Y:S01]  /*b6a0*/  HMMA.16816.F32 R16, R12, R38, RZ ;  /* 0x000000260c10723c */ /* 0x000fe200000018ff */
[----:B------:R4:W1:Y:S01]  /*b6b0*/  LDSM.16.M88.4 R36, [R94+0x4c00] ;  /* 0x004c00005e24783b */ /* 0x0008620000000200 */
[----:B------:R-:W-:-:S05]  /*b6c0*/  DEPBAR.LE SB0, 0x0 ;  /* 0x000080000000791a */ /* 0x000fca0000000000 */
[----:B------:R3:W2:Y:S04]  /*b6d0*/  MUFU.TANH R7, R27 ;  /* 0x0000001b00077308 */ /* 0x0006a80000002400 */
[----:B------:R-:W-:Y:S01]  /*b6e0*/  FMUL.FTZ R28, R28, UR10 ;  /* 0x0000000a1c1c7c20 */ /* 0x000fe20008410000 */
[----:B------:R-:W-:Y:S01]  /*b6f0*/  FMUL.FTZ R29, R29, UR10 ;  /* 0x0000000a1d1d7c20 */ /* 0x000fe20008410000 */
[----:B------:R-:W-:Y:S01]  /*b700*/  FMUL.FTZ R30, R30, UR10 ;  /* 0x0000000a1e1e7c20 */ /* 0x000fe20008410000 */
[----:B------:R-:W-:-:S03]  /*b710*/  FMUL.FTZ R31, R31, UR10 ;  /* 0x0000000a1f1f7c20 */ /* 0x000fc60008410000 */
[----:B------:R-:W2:Y:S01]  /*b720*/  MUFU.TANH R28, R28 ;  /* 0x0000001c001c7308 */ /* 0x000ea20000002400 */
[----:B----4-:R-:W-:Y:S02]  /*b730*/  FSEL R94, R46, -INF , !P6 ;  /* 0xff8000002e5e7808 */ /* 0x010fe40007000000 */
[----:B---3--:R-:W-:Y:S01]  /*b740*/  HMMA.16816.F32 R24, R8, R42, R16 ;  /* 0x0000002a0818723c */ /* 0x008fe20000001810 */
[----:B------:R-:W-:-:S04]  /*b750*/  ISETP.GE.AND P6, PT, R4, R6, PT ;  /* 0x000000060400720c */ /* 0x000fc80003fc6270 */
[----:B------:R-:W-:Y:S01]  /*b760*/  MUFU.TANH R29, R29 ;  /* 0x0000001d001d7308 */ /* 0x000fe20000002400 */
[----:B------:R-:W-:Y:S02]  /*b770*/  FSEL R46, R119, -INF , !P2 ;  /* 0xff800000772e7808 */ /* 0x000fe40005000000 */
[----:B------:R-:W-:Y:S02]  /*b780*/  FSEL R42, R109, -INF , !P6 ;  /* 0xff8000006d2a7808 */ /* 0x000fe40007000000 */
[-C--:B------:R-:W-:Y:S01]  /*b790*/  ISETP.GE.AND P6, PT, R2, R5.reuse, PT ;  /* 0x000000050200720c */ /* 0x080fe20003fc6270 */
[C---:B-----5:R-:W-:Y:S01]  /*b7a0*/  HMMA.16816.F32 R16, R12.reuse, R32, RZ ;  /* 0x000000200c10723c */ /* 0x060fe200000018ff */
[-C--:B------:R-:W-:Y:S01]  /*b7b0*/  ISETP.GE.AND P2, PT, R4, R5.reuse, PT ;  /* 0x000000050400720c */ /* 0x080fe20003f46270 */
[C---:B------:R-:W-:Y:S01]  /*b7c0*/  VIADD R2, R0.reuse, 0xfffffec0 ;  /* 0xfffffec000027836 */ /* 0x040fe20000000000 */
[----:B------:R-:W-:Y:S01]  /*b7d0*/  FSEL R103, R103, -INF , !P6 ;  /* 0xff80000067677808 */ /* 0x000fe20007000000 */
[----:B------:R-:W-:Y:S01]  /*b7e0*/  VIADD R4, R0, 0xfffffec1 ;  /* 0xfffffec100047836 */ /* 0x000fe20000000000 */
[----:B------:R-:W-:Y:S01]  /*b7f0*/  FSEL R108, R108, -INF , !P2 ;  /* 0xff8000006c6c7808 */ /* 0x000fe20005000000 */
[----:B------:R-:W3:Y:S01]  /*b800*/  MUFU.TANH R30, R30 ;  /* 0x0000001e001e7308 */ /* 0x000ee20000002400 */
[CC--:B------:R-:W-:Y:S01]  /*b810*/  ISETP.GE.AND P2, PT, R2.reuse, R6.reuse, PT ;  /* 0x000000060200720c */ /* 0x0c0fe20003f46270 */
[----:B------:R-:W-:Y:S01]  /*b820*/  HMMA.16816.F32 R12, R12, R34, RZ ;  /* 0x000000220c0c723c */ /* 0x000fe200000018ff */
[-C--:B------:R-:W-:Y:S01]  /*b830*/  ISETP.GE.AND P1, PT, R2, R5.reuse, PT ;  /* 0x000000050200720c */ /* 0x080fe20003f26270 */
[----:B------:R-:W-:Y:S01]  /*b840*/  VIADD R2, R0, 0xfffffec8 ;  /* 0xfffffec800027836 */ /* 0x000fe20000000000 */
[----:B------:R-:W-:Y:S01]  /*b850*/  FSEL R32, R102, -INF , !P2 ;  /* 0xff80000066207808 */ /* 0x000fe20005000000 */
[----:B------:R-:W-:Y:S01]  /*b860*/  FMUL.FTZ R24, R24, UR10 ;  /* 0x0000000a18187c20 */ /* 0x000fe20008410000 */
[----:B------:R-:W-:Y:S01]  /*b870*/  FSEL R33, R105, -INF , !P4 ;  /* 0xff80000069217808 */ /* 0x000fe20006000000 */
[----:B------:R-:W-:Y:S01]  /*b880*/  FMUL.FTZ R25, R25, UR10 ;  /* 0x0000000a19197c20 */ /* 0x000fe20008410000 */
[CC--:B------:R-:W-:Y:S01]  /*b890*/  ISETP.GE.AND P6, PT, R2.reuse, R6.reuse, PT ;  /* 0x000000060200720c */ /* 0x0c0fe20003fc6270 */
[----:B------:R-:W4:Y:S01]  /*b8a0*/  MUFU.TANH R31, R31 ;  /* 0x0000001f001f7308 */ /* 0x000f220000002400 */
[-C--:B------:R-:W-:Y:S01]  /*b8b0*/  ISETP.GE.AND P2, PT, R2, R5.reuse, PT ;  /* 0x000000050200720c */ /* 0x080fe20003f46270 */
[----:B------:R-:W-:Y:S01]  /*b8c0*/  VIADD R2, R0, 0xfffffed0 ;  /* 0xfffffed000027836 */ /* 0x000fe20000000000 */
[CC--:B------:R-:W-:Y:S01]  /*b8d0*/  ISETP.GE.AND P0, PT, R4.reuse, R6.reuse, PT ;  /* 0x000000060400720c */ /* 0x0c0fe20003f06270 */
[C---:B-1----:R-:W-:Y:S01]  /*b8e0*/  HMMA.16816.F32 R16, R8.reuse, R36, R16 ;  /* 0x000000240810723c */ /* 0x042fe20000001810 */
[-C--:B------:R-:W-:Y:S01]  /*b8f0*/  ISETP.GE.AND P4, PT, R4, R5.reuse, PT ;  /* 0x000000050400720c */ /* 0x080fe20003f86270 */
[----:B------:R-:W-:Y:S01]  /*b900*/  VIADD R4, R0, 0xfffffec9 ;  /* 0xfffffec900047836 */ /* 0x000fe20000000000 */
[----:B------:R-:W-:Y:S01]  /*b910*/  FSEL R22, R22, -INF , !P6 ;  /* 0xff80000016167808 */ /* 0x000fe20007000000 */
[----:B------:R-:W1:Y:S01]  /*b920*/  MUFU.TANH R24, R24 ;  /* 0x0000001800187308 */ /* 0x000e620000002400 */
[----:B------:R-:W-:Y:S01]  /*b930*/  FSEL R105, R100, -INF , !P4 ;  /* 0xff80000064697808 */ /* 0x000fe20006000000 */
[----:B------:R-:W-:Y:S01]  /*b940*/  FMUL.FTZ R26, R26, UR10 ;  /* 0x0000000a1a1a7c20 */ /* 0x000fe20008410000 */
[----:B------:R-:W-:Y:S01]  /*b950*/  FSEL R102, R23, -INF , !P1 ;  /* 0xff80000017667808 */ /* 0x000fe20004800000 */
[----:B------:R-:W-:Y:S01]  /*b960*/  HMMA.16816.F32 R8, R8, R38, R12 ;  /* 0x000000260808723c */ /* 0x000fe2000000180c */
[CC--:B------:R-:W-:Y:S01]  /*b970*/  ISETP.GE.AND P4, PT, R2.reuse, R6.reuse, PT ;  /* 0x000000060200720c */ /* 0x0c0fe20003f86270 */
[----:B------:R-:W-:Y:S01]  /*b980*/  FMUL.FTZ R27, R27, UR10 ;  /* 0x0000000a1b1b7c20 */ /* 0x000fe20008410000 */
[----:B------:R-:W-:Y:S01]  /*b990*/  ISETP.GE.AND P6, PT, R2, R5, PT ;  /* 0x000000050200720c */ /* 0x000fe20003fc6270 */
[----:B------:R-:W-:Y:S01]  /*b9a0*/  VIADD R2, R0, 0xfffffed1 ;  /* 0xfffffed100027836 */ /* 0x000fe20000000000 */
[----:B------:R-:W-:Y:S01]  /*b9b0*/  ISETP.GE.AND P1, PT, R4, R6, PT ;  /* 0x000000060400720c */ /* 0x000fe20003f26270 */
[----:B------:R-:W5:Y:S01]  /*b9c0*/  MUFU.TANH R25, R25 ;  /* 0x0000001900197308 */ /* 0x000f620000002400 */
[----:B------:R-:W-:-:S02]  /*b9d0*/  FSEL R107, R84, -INF , !P2 ;  /* 0xff800000546b7808 */ /* 0x000fc40005000000 */
[----:B------:R-:W-:Y:S02]  /*b9e0*/  FSEL R34, R92, -INF , !P1 ;  /* 0xff8000005c227808 */ /* 0x000fe40004800000 */
[----:B------:R-:W-:Y:S01]  /*b9f0*/  FSEL R23, R101, -INF , !P0 ;  /* 0xff80000065177808 */ /* 0x000fe20004000000 */
[----:B------:R-:W-:Y:S01]  /*ba00*/  FMUL.FTZ R19, R19, UR10 ;  /* 0x0000000a13137c20 */ /* 0x000fe20008410000 */
[CC--:B------:R-:W-:Y:S01]  /*ba10*/  ISETP.GE.AND P2, PT, R2.reuse, R6.reuse, PT ;  /* 0x000000060200720c */ /* 0x0c0fe20003f46270 */
[----:B------:R-:W5:Y:S01]  /*ba20*/  MUFU.TANH R26, R26 ;  /* 0x0000001a001a7308 */ /* 0x000f620000002400 */
[-C--:B------:R-:W-:Y:S01]  /*ba30*/  ISETP.GE.AND P1, PT, R2, R5.reuse, PT ;  /* 0x000000050200720c */ /* 0x080fe20003f26270 */
[----:B------:R-:W-:Y:S01]  /*ba40*/  VIADD R2, R0, 0xfffffed9 ;  /* 0xfffffed900027836 */ /* 0x000fe20000000000 */
[-C--:B------:R-:W-:Y:S01]  /*ba50*/  ISETP.GE.AND P0, PT, R4, R5.reuse, PT ;  /* 0x000000050400720c */ /* 0x080fe20003f06270 */
[----:B------:R-:W-:Y:S01]  /*ba60*/  VIADD R4, R0, 0xfffffed8 ;  /* 0xfffffed800047836 */ /* 0x000fe20000000000 */
[----:B------:R-:W-:Y:S01]  /*ba70*/  FSEL R177, R44, -INF , !P6 ;  /* 0xff8000002cb17808 */ /* 0x000fe20007000000 */
[----:B------:R-:W-:Y:S01]  /*ba80*/  FMUL.FTZ R16, R16, UR10 ;  /* 0x0000000a10107c20 */ /* 0x000fe20008410000 */
[----:B------:R-:W-:Y:S01]  /*ba90*/  FSEL R72, R72, -INF , !P2 ;  /* 0xff80000048487808 */ /* 0x000fe20005000000 */
[----:B------:R-:W5:Y:S01]  /*baa0*/  MUFU.TANH R19, R19 ;  /* 0x0000001300137308 */ /* 0x000f620000002400 */
[----:B------:R-:W-:Y:S01]  /*bab0*/  FSEL R109, R83, -INF , !P0 ;  /* 0xff800000536d7808 */ /* 0x000fe20004000000 */
[----:B------:R-:W-:Y:S01]  /*bac0*/  FMUL.FTZ R17, R17, UR10 ;  /* 0x0000000a11117c20 */ /* 0x000fe20008410000 */
[-C--:B------:R-:W-:Y:S01]  /*bad0*/  ISETP.GE.AND P6, PT, R2, R6.reuse, PT ;  /* 0x000000060200720c */ /* 0x080fe20003fc6270 */
[----:B------:R-:W-:Y:S01]  /*bae0*/  FMUL.FTZ R18, R18, UR10 ;  /* 0x0000000a12127c20 */ /* 0x000fe20008410000 */
[----:B------:R-:W-:Y:S01]  /*baf0*/  ISETP.GE.AND P2, PT, R2, R5, PT ;  /* 0x000000050200720c */ /* 0x000fe20003f46270 */
[----:B------:R-:W-:Y:S01]  /*bb00*/  VIADD R2, R0, 0xfffffee0 ;  /* 0xfffffee000027836 */ /* 0x000fe20000000000 */
[-C--:B------:R-:W-:Y:S01]  /*bb10*/  ISETP.GE.AND P0, PT, R4, R6.reuse, PT ;  /* 0x000000060400720c */ /* 0x080fe20003f06270 */
[----:B------:R-:W-:Y:S01]  /*bb20*/  FMUL.FTZ R8, R8, UR10 ;  /* 0x0000000a08087c20 */ /* 0x000fe20008410000 */
[----:B--2---:R-:W-:Y:S01]  /*bb30*/  FSEL R176, R59, -INF , !P1 ;  /* 0xff8000003bb07808 */ /* 0x004fe20004800000 */
[----:B------:R-:W-:Y:S01]  /*bb40*/  FMUL.FTZ R9, R9, UR10 ;  /* 0x0000000a09097c20 */ /* 0x000fe20008410000 */
[----:B------:R-:W-:Y:S01]  /*bb50*/  FSEL R50, R50, -INF , !P0 ;  /* 0xff80000032327808 */ /* 0x000fe20004000000 */
[----:B------:R-:W-:Y:S01]  /*bb60*/  FMUL.FTZ R10, R10, UR10 ;  /* 0x0000000a0a0a7c20 */ /* 0x000fe20008410000 */
[----:B------:R-:W-:Y:S01]  /*bb70*/  FSEL R43, R78, -INF , !P4 ;  /* 0xff8000004e2b7808 */ /* 0x000fe20006000000 */
[----:B------:R-:W2:Y:S01]  /*bb80*/  MUFU.TANH R27, R27 ;  /* 0x0000001b001b7308 */ /* 0x000ea20000002400 */
[----:B------:R-:W-:-:S02]  /*bb90*/  ISETP.GE.AND P1, PT, R2, R6, PT ;  /* 0x000000060200720c */ /* 0x000fc40003f26270 */
[-C--:B------:R-:W-:Y:S01]  /*bba0*/  ISETP.GE.AND P0, PT, R2, R5.reuse, PT ;  /* 0x000000050200720c */ /* 0x080fe20003f06270 */
[----:B------:R-:W-:Y:S01]  /*bbb0*/  VIADD R2, R0, 0xfffffee8 ;  /* 0xfffffee800027836 */ /* 0x000fe20000000000 */
[----:B------:R-:W-:Y:S01]  /*bbc0*/  ISETP.GE.AND P4, PT, R4, R5, PT ;  /* 0x000000050400720c */ /* 0x000fe20003f86270 */
[----:B------:R-:W-:Y:S01]  /*bbd0*/  VIADD R4, R0, 0xfffffee1 ;  /* 0xfffffee100047836 */ /* 0x000fe20000000000 */
[----:B------:R-:W-:Y:S01]  /*bbe0*/  FSEL R179, R7, -INF , !P2 ;  /* 0xff80000007b37808 */ /* 0x000fe20005000000 */
[----:B------:R-:W2:Y:S01]  /*bbf0*/  MUFU.TANH R16, R16 ;  /* 0x0000001000107308 */ /* 0x000ea20000002400 */
[----:B------:R-:W-:Y:S02]  /*bc00*/  FSEL R78, R28, -INF , !P1 ;  /* 0xff8000001c4e7808 */ /* 0x000fe40004800000 */
[----:B------:R-:W-:Y:S02]  /*bc10*/  FSEL R178, R21, -INF , !P4 ;  /* 0xff80000015b27808 */ /* 0x000fe40006000000 */
[----:B------:R-:W-:-:S02]  /*bc20*/  ISETP.GE.AND P2, PT, R2, R6, PT ;  /* 0x000000060200720c */ /* 0x000fc40003f46270 */
[-C--:B------:R-:W-:Y:S01]  /*bc30*/  ISETP.GE.AND P1, PT, R2, R5.reuse, PT ;  /* 0x000000050200720c */ /* 0x080fe20003f26270 */
[----:B------:R-:W-:Y:S01]  /*bc40*/  VIADD R2, R0, 0xfffffee9 ;  /* 0xfffffee900027836 */ /* 0x000fe20000000000 */
[-C--:B------:R-:W-:Y:S01]  /*bc50*/  ISETP.GE.AND P4, PT, R4, R6.reuse, PT ;  /* 0x000000060400720c */ /* 0x080fe20003f86270 */
[----:B------:R-:W-:Y:S01]  /*bc60*/  MUFU.TANH R17, R17 ;  /* 0x0000001100117308 */ /* 0x000fe20000002400 */
[----:B------:R-:W-:Y:S02]  /*bc70*/  FSEL R44, R40, -INF , !P6 ;  /* 0xff800000282c7808 */ /* 0x000fe40007000000 */
[----:B------:R-:W-:Y:S01]  /*bc80*/  ISETP.GE.AND P6, PT, R4, R5, PT ;  /* 0x000000050400720c */ /* 0x000fe20003fc6270 */
[----:B------:R-:W-:Y:S01]  /*bc90*/  VIADD R4, R0, 0xfffffef0 ;  /* 0xfffffef000047836 */ /* 0x000fe20000000000 */
[----:B---3--:R-:W-:Y:S02]  /*bca0*/  FSEL R180, R30, -INF , !P0 ;  /* 0xff8000001eb47808 */ /* 0x008fe40004000000 */
[----:B------:R-:W-:Y:S01]  /*bcb0*/  FSEL R83, R29, -INF , !P4 ;  /* 0xff8000001d537808 */ /* 0x000fe20006000000 */
[----:B------:R-:W3:Y:S01]  /*bcc0*/  MUFU.TANH R18, R18 ;  /* 0x0000001200127308 */ /* 0x000ee20000002400 */
[----:B------:R-:W-:-:S02]  /*bcd0*/  ISETP.GE.AND P0, PT, R2, R6, PT ;  /* 0x000000060200720c */ /* 0x000fc40003f06270 */
[-C--:B------:R-:W-:Y:S01]  /*bce0*/  ISETP.GE.AND P4, PT, R2, R5.reuse, PT ;  /* 0x000000050200720c */ /* 0x080fe20003f86270 */
[----:B------:R-:W-:Y:S01]  /*bcf0*/  VIADD R2, R0, 0xfffffef1 ;  /* 0xfffffef100027836 */ /* 0x000fe20000000000 */
[----:B----4-:R-:W-:Y:S02]  /*bd00*/  FSEL R181, R31, -INF , !P6 ;  /* 0xff8000001fb57808 */ /* 0x010fe40007000000 */
[----:B-1----:R-:W-:Y:S01]  /*bd10*/  FSEL R84, R24, -INF , !P2 ;  /* 0xff80000018547808 */ /* 0x002fe20005000000 */
[----:B------:R-:W-:Y:S01]  /*bd20*/  MUFU.TANH R8, R8 ;  /* 0x0000000800087308 */ /* 0x000fe20000002400 */
[----:B------:R-:W-:Y:S01]  /*bd30*/  BAR.SYNC.DEFER_BLOCKING 0x0 ;  /* 0x0000000000007b1d */ /* 0x000fe20000010000 */
[C---:B------:R-:W-:Y:S02]  /*bd40*/  ISETP.GE.AND P6, PT, R4.reuse, R6, PT ;  /* 0x000000060400720c */ /* 0x040fe40003fc6270 */
[----:B------:R-:W-:Y:S01]  /*bd50*/  ISETP.GE.AND P2, PT, R4, R5, PT ;  /* 0x000000050400720c */ /* 0x000fe20003f46270 */
[----:B------:R-:W-:Y:S01]  /*bd60*/  FMUL.FTZ R4, R11, UR10 ;  /* 0x0000000a0b047c20 */ /* 0x000fe20008410000 */
[----:B-----5:R-:W-:-:S02]  /*bd70*/  FSEL R92, R25, -INF , !P0 ;  /* 0xff800000195c7808 */ /* 0x020fc40004000000 */
[----:B------:R-:W-:Y:S01]  /*bd80*/  ISETP.GE.AND P0, PT, R2, R5, PT ;  /* 0x000000050200720c */ /* 0x000fe20003f06270 */
[----:B------:R-:W1:Y:S01]  /*bd90*/  MUFU.TANH R9, R9 ;  /* 0x0000000900097308 */ /* 0x000e620000002400 */
[----:B------:R-:W-:Y:S02]  /*bda0*/  FSEL R182, R26, -INF , !P1 ;  /* 0xff8000001ab67808 */ /* 0x000fe40004800000 */
[----:B------:R-:W-:Y:S02]  /*bdb0*/  FSEL R187, R19, -INF , !P0 ;  /* 0xff80000013bb7808 */ /* 0x000fe40004000000 */
[----:B------:R-:W-:Y:S02]  /*bdc0*/  ISETP.GT.AND P0, PT, R228, R225, PT ;  /* 0x000000e1e400720c */ /* 0x000fe40003f04270 */
[----:B------:R-:W-:Y:S01]  /*bdd0*/  ISETP.GE.AND P1, PT, R2, R6, PT ;  /* 0x000000060200720c */ /* 0x000fe20003f26270 */
[----:B------:R-:W4:Y:S01]  /*bde0*/  MUFU.TANH R10, R10 ;  /* 0x0000000a000a7308 */ /* 0x000f220000002400 */
[C---:B------:R-:W-:Y:S01]  /*bdf0*/  VIADD R2, R0.reuse, 0xfffffef9 ;  /* 0xfffffef900027836 */ /* 0x040fe20000000000 */
[----:B--2---:R-:W-:Y:S01]  /*be00*/  FSEL R183, R27, -INF , !P4 ;  /* 0xff8000001bb77808 */ /* 0x004fe20006000000 */
[----:B------:R-:W-:Y:S01]  /*be10*/  VIADD R0, R0, 0xfffffef8 ;  /* 0xfffffef800007836 */ /* 0x000fe20000000000 */
[----:B------:R-:W-:-:S02]  /*be20*/  FSEL R100, R16, -INF , !P6 ;  /* 0xff80000010647808 */ /* 0x000fc40007000000 */
[----:B---3--:R-:W-:Y:S02]  /*be30*/  FSEL R188, R18, -INF , !P2 ;  /* 0xff80000012bc7808 */ /* 0x008fe40005000000 */
[----:B------:R-:W2:Y:S01]  /*be40*/  MUFU.TANH R4, R4 ;  /* 0x0000000400047308 */ /* 0x000ea20000002400 */
[----:B------:R-:W-:Y:S02]  /*be50*/  FSEL R101, R17, -INF , !P1 ;  /* 0xff80000011657808 */ /* 0x000fe40004800000 */
[-C--:B------:R-:W-:Y:S02]  /*be60*/  ISETP.GE.AND P4, PT, R2, R6.reuse, PT ;  /* 0x000000060200720c */ /* 0x080fe40003f86270 */
[C---:B------:R-:W-:Y:S02]  /*be70*/  ISETP.GE.AND P6, PT, R0.reuse, R6, PT ;  /* 0x000000060000720c */ /* 0x040fe40003fc6270 */
[-C--:B------:R-:W-:Y:S02]  /*be80*/  ISETP.GE.AND P2, PT, R0, R5.reuse, PT ;  /* 0x000000050000720c */ /* 0x080fe40003f46270 */
[----:B------:R-:W-:-:S02]  /*be90*/  ISETP.GE.AND P1, PT, R2, R5, PT ;  /* 0x000000050200720c */ /* 0x000fc40003f26270 */
[----:B-1----:R-:W-:Y:S02]  /*bea0*/  FSEL R186, R9, -INF , !P4 ;  /* 0xff80000009ba7808 */ /* 0x002fe40006000000 */
[----:B------:R-:W-:Y:S02]  /*beb0*/  FSEL R119, R8, -INF , !P6 ;  /* 0xff80000008777808 */ /* 0x000fe40007000000 */
[----:B----4-:R-:W-:Y:S02]  /*bec0*/  FSEL R189, R10, -INF , !P2 ;  /* 0xff8000000abd7808 */ /* 0x010fe40005000000 */
        /* <DEDUP_REMOVED lines=20> */
[----:B------:R-:W-:Y:S01]  /*c010*/  IMAD.HI.U32 R0, R5, R0, R4 ;  /* 0x0000000005007227 */ /* 0x000fe200078e0004 */
[----:B------:R-:W-:-:S03]  /*c020*/  MOV R4, R8 ;  /* 0x0000000800047202 */ /* 0x000fc60000000f00 */
[----:B------:R-:W-:-:S04]  /*c030*/  IMAD.MOV.U32 R5, RZ, RZ, R2 ;  /* 0x000000ffff057224 */ /* 0x000fc800078e0002 */
        /* <DEDUP_REMOVED lines=43> */
.L_x_1047:
[----:B------:R-:W-:Y:S01]  /*c2f0*/  UMOV UR4, URZ ;  /* 0x000000ff00047c82 */ /* 0x000fe20008000000 */
[----:B------:R-:W-:Y:S01]  /*c300*/  IMAD.SHL.U32 R0, R90, 0x100, RZ ;  /* 0x000001005a007824 */ /* 0x000fe200078e00ff */
[----:B------:R-:W-:-:S05]  /*c310*/  IADD3 R2, P0, PT, RZ, -UR4, RZ ;  /* 0x80000004ff027c10 */ /* 0x000fca000ff1e0ff */
[----:B------:R-:W-:-:S05]  /*c320*/  IMAD.X R0, RZ, RZ, ~R0, P0 ;  /* 0x000000ffff007224 */ /* 0x000fca00000e0e00 */
[----:B------:R-:W-:-:S04]  /*c330*/  SHF.R.S64 R2, R2, 0x1f, R0 ;  /* 0x0000001f02027819 */ /* 0x000fc80000001000 */
[----:B------:R-:W-:-:S04]  /*c340*/  IADD3 R219, P0, PT, R2, R219, RZ ;  /* 0x000000db02db7210 */ /* 0x000fc80007f1e0ff */
[----:B------:R-:W-:-:S09]  /*c350*/  LEA.HI.X.SX32 R218, R0, R218, 0x1, P0 ;  /* 0x000000da00da7211 */ /* 0x000fd200000f0eff */
.L_x_1048:
        /* <DEDUP_REMOVED lines=16> */
[C---:B------:R-:W-:Y:S01]  /*c460*/  @!P3 LEA.HI.X R15, R90.reuse, R5, R91, 0x6, P0 ;  /* 0x000000055a0fb211 */ /* 0x040fe200000f345b */
[C---:B------:R-:W-:Y:S01]  /*c470*/  @!P3 IMAD.WIDE.U32 R8, R90.reuse, 0xc0, R8 ;  /* 0x000000c05a08b825 */ /* 0x040fe200078e0008 */
[----:B------:R1:W-:Y:S01]  /*c480*/  @P3 STS.128 [R166+0x1800], RZ ;  /* 0x001800ffa6003388 */ /* 0x0003e20000000c00 */
[----:B------:R-:W-:-:S02]  /*c490*/  @!P3 LEA R10, P0, R90, R4, 0x8 ;  /* 0x000000045a0ab211 */ /* 0x000fc400078040ff */
[-C--:B------:R-:W-:Y:S01]  /*c4a0*/  @!P3 LEA.HI.X R13, R90, R5.reuse, R91, 0x7, P1 ;  /* 0x000000055a0db211 */ /* 0x080fe200008f3c5b */
[----:B------:R-:W-:Y:S01]  /*c4b0*/  @!PT LDS RZ, [RZ] ;  /* 0x00000000fffff984 */ /* 0x000fe20000000800 */
[----:B------:R-:W-:Y:S01]  /*c4c0*/  @!PT LDS RZ, [RZ] ;  /* 0x00000000fffff984 */ /* 0x000fe20000000800 */
[----:B------:R-:W-:Y:S01]  /*c4d0*/  @!PT LDS RZ, [RZ] ;  /* 0x00000000fffff984 */ /* 0x000fe20000000800 */
[----:B------:R1:W-:Y:S01]  /*c4e0*/  @!P3 LDGSTS.E.BYPASS.LTC128B.128 [R166+0x1800], desc[UR16][R4.64] ;  /* 0x0180000004a6bfae */ /* 0x0003e2000b981a10 */
[----:B------:R-:W-:Y:S01]  /*c4f0*/  @!P3 IMAD.IADD R9, R2, 0x1, R9 ;  /* 0x000000010209b824 */ /* 0x000fe200078e0209 */
[-C--:B------:R-:W-:Y:S02]  /*c500*/  @!P3 LEA.HI.X R11, R90, R5.reuse, R91, 0x8, P0 ;  /* 0x000000055a0bb211 */ /* 0x080fe400000f445b */
        /* <DEDUP_REMOVED lines=17> */
[----:B------:R1:W-:Y:S03]  /*c620*/  @!P3 LDGSTS.E.BYPASS.LTC128B.128 [R166+0x3000], desc[UR16][R8.64] ;  /* 0x0300000008a6bfae */ /* 0x0003e6000b981a10 */
[----:B------:R-:W-:Y:S01]  /*c630*/  @!P3 IADD3 R7, PT, PT, R0, R7, RZ ;  /* 0x000000070007b210 */ /* 0x000fe20007ffe0ff */
        /* <DEDUP_REMOVED lines=19> */
.L_x_1050:
[----:B------:R-:W-:Y:S05]  /*c770*/  BSYNC.RECONVERGENT B0 ;  /* 0x0000000000007941 */ /* 0x000fea0003800200 */
.L_x_1049:
[----:B------:R-:W0:Y:S02]  /*c780*/  LDGDEPBAR ;  /* 0x00000000000079af */ /* 0x000e240000000000 */
.L_x_1046:
[----:B------:R-:W-:Y:S01]  /*c790*/  FMNMX3.FTZ R0, R20, R98, R97, !PT ;  /* 0x0000006214007276 */ /* 0x000fe20007810061 */
[----:B-1----:R-:W-:Y:S01]  /*c7a0*/  LDSM.16.MT88.4 R8, [R135+0x5000] ;  /* 0x005000008708783b */ /* 0x002fe20000004200 */
[----:B--2---:R-:W-:Y:S02]  /*c7b0*/  FMNMX3.FTZ R4, R3, R111, R110, !PT ;  /* 0x0000006f03047276 */ /* 0x004fe4000781006e */
[----:B------:R-:W-:Y:S01]  /*c7c0*/  FMNMX3.FTZ R0, R0, R99, R96, !PT ;  /* 0x0000006300007276 */ /* 0x000fe20007810060 */
[----:B------:R-:W-:Y:S01]  /*c7d0*/  LDSM.16.MT88.4 R28, [R135+0x5400] ;  /* 0x00540000871c783b */ /* 0x000fe20000004200 */
[----:B------:R-:W-:Y:S02]  /*c7e0*/  IADD3 R7, PT, PT, R135, 0x5020, RZ ;  /* 0x0000502087077810 */ /* 0x000fe40007ffe0ff */
        /* <DEDUP_REMOVED lines=126> */
[----:B------:R-:W2:Y:S01]  /*cfd0*/  SHFL.BFLY PT, R6, R0, 0x2, 0x1f ;  /* 0x0c401f0000067f89 */ /* 0x000ea200000e0000 */
[----:B-1----:R-:W-:-:S04]  /*cfe0*/  FFMA.FTZ R4, R63, UR6, -R2 ;  /* 0x000000063f047c23 */ /* 0x002fc80008010802 */
[----:B------:R1:W-:Y:S02]  /*cff0*/  MUFU.EX2 R230, R4 ;  /* 0x0000000400e67308 */ /* 0x0003e40000000800 */
[----:B-1----:R-:W-:Y:S01]  /*d000*/  FFMA.FTZ R4, R61, UR6, -R2 ;  /* 0x000000063d047c23 */ /* 0x002fe20008010802 */
[----:B--2---:R-:W-:Y:S02]  /*d010*/  FMNMX.FTZ R0, R0, R6, !PT ;  /* 0x0000000600007209 */ /* 0x004fe40007810000 */
[----:B------:R-:W-:-:S03]  /*d020*/  FSEL R6, R59, RZ, P1 ;  /* 0x000000ff3b067208 */ /* 0x000fc60000800000 */
[----:B------:R1:W-:Y:S01]  /*d030*/  MUFU.EX2 R229, R4 ;  /* 0x0000000400e57308 */ /* 0x0003e20000000800 */
[----:B------:R-:W2:Y:S01]  /*d040*/  SHFL.BFLY PT, R5, R0, 0x1, 0x1f ;  /* 0x0c201f0000057f89 */ /* 0x000ea200000e0000 */
[----:B------:R-:W-:Y:S01]  /*d050*/  FADD.FTZ R6, R20, -R6 ;  /* 0x8000000614067221 */ /* 0x000fe20000010000 */
[----:B------:R-:W-:Y:S02]  /*d060*/  MOV R20, R7 ;  /* 0x0000000700147202 */ /* 0x000fe40000000f00 */
[----:B------:R-:W-:Y:S01]  /*d070*/  @P5 IADD3 R20, PT, PT, R226, -0x20, RZ ;  /* 0xffffffe0e2145810 */ /* 0x000fe20007ffe0ff */
[----:B------:R-:W-:-:S04]  /*d080*/  FMUL.FTZ R6, R6, UR6 ;  /* 0x0000000606067c20 */ /* 0x000fc80008410000 */
[----:B------:R-:W3:Y:S04]  /*d090*/  LDSM.16.MT88.4 R12, [R20] ;  /* 0x00000000140c783b */ /* 0x000ee80000004200 */
[----:B------:R-:W4:Y:S01]  /*d0a0*/  LDSM.16.MT88.4 R36, [R20+0x400] ;  /* 0x000400001424783b */ /* 0x000f220000004200 */
[----:B-1----:R-:W-:-:S04]  /*d0b0*/  FFMA.FTZ R4, R60, UR6, -R2 ;  /* 0x000000063c047c23 */ /* 0x002fc80008010802 */
        /* <DEDUP_REMOVED lines=9> */
[--C-:B-1----:R-:W-:Y:S01]  /*d150*/  FFMA.FTZ R4, R56, UR6, -R2.reuse ;  /* 0x0000000638047c23 */ /* 0x102fe20008010802 */
[----:B--2---:R-:W-:Y:S01]  /*d160*/  FMNMX.FTZ R56, R0, R5, !PT ;  /* 0x0000000500387209 */ /* 0x004fe20007810000 */
[----:B------:R-:W-:-:S04]  /*d170*/  FFMA.FTZ R0, R32, UR6, -R2 ;  /* 0x0000000620007c23 */ /* 0x000fc80008010802 */
[----:B------:R1:W-:Y:S01]  /*d180*/  MUFU.EX2 R237, R4 ;  /* 0x0000000400ed7308 */ /* 0x0003e20000000800 */
[----:B------:R-:W-:-:S04]  /*d190*/  FSETP.NEU.FTZ.AND P0, PT, R56, -INF , PT ;  /* 0xff8000003800780b */ /* 0x000fc80003f1d000 */
[----:B------:R-:W-:-:S03]  /*d1a0*/  FSEL R5, R56, RZ, P0 ;  /* 0x000000ff38057208 */ /* 0x000fc60000000000 */
[----:B------:R2:W-:Y:S02]  /*d1b0*/  MUFU.EX2 R250, R0 ;  /* 0x0000000000fa7308 */ /* 0x0005e40000000800 */
[----:B------:R-:W-:-:S04]  /*d1c0*/  FADD.FTZ R3, R3, -R5 ;  /* 0x8000000503037221 */ /* 0x000fc80000010000 */
[----:B------:R-:W-:Y:S01]  /*d1d0*/  FMUL.FTZ R3, R3, UR6 ;  /* 0x0000000603037c20 */ /* 0x000fe20008410000 */
[----:B-1----:R-:W-:-:S03]  /*d1e0*/  FFMA.FTZ R4, R54, UR6, -R2 ;  /* 0x0000000636047c23 */ /* 0x002fc60008010802 */
[----:B------:R1:W5:Y:S01]  /*d1f0*/  MUFU.EX2 R21, R3 ;  /* 0x0000000300157308 */ /* 0x0003620000000800 */
[----:B--2---:R-:W-:-:S07]  /*d200*/  FMUL.FTZ R0, R56, UR6 ;  /* 0x0000000638007c20 */ /* 0x004fce0008410000 */
[----:B------:R2:W-:Y:S01]  /*d210*/  MUFU.EX2 R236, R4 ;  /* 0x0000000400ec7308 */ /* 0x0005e20000000800 */
[----:B------:R-:W-:Y:S02]  /*d220*/  FSEL R0, R0, RZ, P0 ;  /* 0x000000ff00007208 */ /* 0x000fe40000000000 */
[----:B------:R-:W-:-:S03]  /*d230*/  ISETP.GT.AND P0, PT, R228, R225, PT ;  /* 0x000000e1e400720c */ /* 0x000fc60003f04270 */
[----:B-1----:R-:W-:Y:S01]  /*d240*/  FFMA.FTZ R3, R116, UR6, -R0 ;  /* 0x0000000674037c23 */ /* 0x002fe20008010800 */
[-C--:B-----5:R-:W-:Y:S01]  /*d250*/  FMUL.FTZ R138, R138, R21.reuse ;  /* 0x000000158a8a7220 */ /* 0x0a0fe20000410000 */
[-C--:B------:R-:W-:Y:S01]  /*d260*/  FMUL.FTZ R139, R139, R21.reuse ;  /* 0x000000158b8b7220 */ /* 0x080fe20000410000 */
[-C--:B------:R-:W-:Y:S01]  /*d270*/  FMUL.FTZ R142, R142, R21.reuse ;  /* 0x000000158e8e7220 */ /* 0x080fe20000410000 */
[-C--:B------:R-:W-:Y:S01]  /*d280*/  FMUL.FTZ R143, R143, R21.reuse ;  /* 0x000000158f8f7220 */ /* 0x080fe20000410000 */
[-C--:B------:R-:W-:Y:S01]  /*d290*/  FMUL.FTZ R146, R146, R21.reuse ;  /* 0x0000001592927220 */ /* 0x080fe20000410000 */
[-C--:B------:R-:W-:Y:S01]  /*d2a0*/  FMUL.FTZ R147, R147, R21.reuse ;  /* 0x0000001593937220 */ /* 0x080fe20000410000 */
[-C--:B------:R-:W-:Y:S01]  /*d2b0*/  FMUL.FTZ R150, R150, R21.reuse ;  /* 0x0000001596967220 */ /* 0x080fe20000410000 */
[----:B--2---:R-:W-:Y:S01]  /*d2c0*/  FFMA.FTZ R4, R53, UR6, -R2 ;  /* 0x0000000635047c23 */ /* 0x004fe20008010802 */
[----:B------:R-:W-:-:S03]  /*d2d0*/  FMUL.FTZ R151, R151, R21 ;  /* 0x0000001597977220 */ /* 0x000fc60000410000 */
[----:B------:R1:W-:Y:S02]  /*d2e0*/  MUFU.EX2 R238, R4 ;  /* 0x0000000400ee7308 */ /* 0x0003e40000000800 */
[----:B-1----:R-:W-:-:S06]  /*d2f0*/  FFMA.FTZ R4, R52, UR6, -R2 ;  /* 0x0000000634047c23 */ /* 0x002fcc0008010802 */
[----:B------:R1:W-:Y:S08]  /*d300*/  MUFU.EX2 R52, R3 ;  /* 0x0000000300347308 */ /* 0x0003f00000000800 */
[----:B------:R2:W-:Y:S01]  /*d310*/  MUFU.EX2 R239, R4 ;  /* 0x0000000400ef7308 */ /* 0x0005e20000000800 */
[----:B-1----:R-:W-:-:S07]  /*d320*/  FFMA.FTZ R3, R112, UR6, -R0 ;  /* 0x0000000670037c23 */ /* 0x002fce0008010800 */
[----:B------:R1:W-:Y:S01]  /*d330*/  MUFU.EX2 R54, R3 ;  /* 0x0000000300367308 */ /* 0x0003e20000000800 */
[----:B--2---:R-:W-:-:S07]  /*d340*/  FFMA.FTZ R4, R51, UR6, -R2 ;  /* 0x0000000633047c23 */ /* 0x004fce0008010802 */
        /* <DEDUP_REMOVED lines=27> */
[--C-:B--2---:R-:W-:Y:S02]  /*d500*/  FFMA.FTZ R4, R33, UR6, -R2.reuse ;  /* 0x0000000621047c23 */ /* 0x104fe40008010802 */
[----:B------:R-:W-:Y:S05]  /*d510*/  LDSM.16.MT88.4 R32, [R20+0x800] ;  /* 0x000800001420783b */ /* 0x000fea0000004200 */
[----:B------:R2:W-:Y:S01]  /*d520*/  MUFU.EX2 R251, R4 ;  /* 0x0000000400fb7308 */ /* 0x0005e20000000800 */
[--C-:B-1----:R-:W-:Y:S02]  /*d530*/  FFMA.FTZ R3, R43, UR6, -R2.reuse ;  /* 0x000000062b037c23 */ /* 0x102fe40008010802 */
[----:B------:R-:W-:Y:S05]  /*d540*/  LDSM.16.MT88.4 R40, [R20+0xc00] ;  /* 0x000c00001428783b */ /* 0x000fea0000004200 */
[----:B------:R1:W-:Y:S01]  /*d550*/  MUFU.EX2 R116, R3 ;  /* 0x0000000300747308 */ /* 0x0003e20000000800 */
[----:B--2---:R-:W-:-:S07]  /*d560*/  FFMA.FTZ R4, R23, UR6, -R2 ;  /* 0x0000000617047c23 */ /* 0x004fce0008010802 */
[----:B------:R2:W-:Y:S01]  /*d570*/  MUFU.EX2 R252, R4 ;  /* 0x0000000400fc7308 */ /* 0x0005e20000000800 */
[----:B-1----:R-:W-:-:S07]  /*d580*/  FFMA.FTZ R3, R125, UR6, -R0 ;  /* 0x000000067d037c23 */ /* 0x002fce0008010800 */
[----:B------:R1:W-:Y:S01]  /*d590*/  MUFU.EX2 R23, R3 ;  /* 0x0000000300177308 */ /* 0x0003e20000000800 */
[----:B--2---:R-:W-:-:S07]  /*d5a0*/  FFMA.FTZ R4, R22, UR6, -R2 ;  /* 0x0000000616047c23 */ /* 0x004fce0008010802 */
[----:B------:R2:W5:Y:S08]  /*d5b0*/  MUFU.EX2 R16, R4 ;  /* 0x0000000400107308 */ /* 0x0005700000000800 */
[----:B------:R3:W4:Y:S01]  /*d5c0*/  MUFU.EX2 R22, R6 ;  /* 0x0000000600167308 */ /* 0x0007220000000800 */
[----:B-1----:R-:W-:-:S07]  /*d5d0*/  FFMA.FTZ R3, R128, UR6, -R0 ;  /* 0x0000000680037c23 */ /* 0x002fce0008010800 */
[----:B------:R1:W-:Y:S01]  /*d5e0*/  MUFU.EX2 R93, R3 ;  /* 0x00000003005d7308 */ /* 0x0003e20000000800 */
[--C-:B--2---:R-:W-:Y:S01]  /*d5f0*/  FFMA.FTZ R4, R111, UR6, -R0.reuse ;  /* 0x000000066f047c23 */ /* 0x104fe20008010800 */
[----:B-----5:R-:W-:Y:S02]  /*d600*/  MOV R118, R16 ;  /* 0x0000001000767202 */ /* 0x020fe40000000f00 */
[----:B------:R-:W2:Y:S04]  /*d610*/  LDSM.16.MT88.4 R16, [R135+0x5800] ;  /* 0x005800008710783b */ /* 0x000ea80000004200 */
[----:B------:R5:W-:Y:S01]  /*d620*/  MUFU.EX2 R48, R4 ;  /* 0x0000000400307308 */ /* 0x000be20000000800 */
[----:B---3--:R-:W-:Y:S01]  /*d630*/  F2FP.F16.F32.PACK_AB R6, R194, R193 ;  /* 0x000000c1c206723e */ /* 0x008fe200000000ff */
[-C--:B----4-:R-:W-:Y:S01]  /*d640*/  FMUL.FTZ R136, R136, R22.reuse ;  /* 0x0000001688887220 */ /* 0x090fe20000410000 */
        /* <DEDUP_REMOVED lines=8> */
[----:B------:R1:W-:Y:S01]  /*d6d0*/  MUFU.EX2 R95, R3 ;  /* 0x00000003005f7308 */ /* 0x0003e20000000800 */
[----:B-----5:R-:W-:-:S07]  /*d6e0*/  FFMA.FTZ R4, R110, UR6, -R0 ;  /* 0x000000066e047c23 */ /* 0x020fce0008010800 */
[----:B------:R3:W4:Y:S01]  /*d6f0*/  MUFU.EX2 R49, R4 ;  /* 0x0000000400317308 */ /* 0x0007220000000800 */
[----:B-1----:R-:W-:-:S07]  /*d700*/  FFMA.FTZ R3, R127, UR6, -R0 ;  /* 0x000000067f037c23 */ /* 0x002fce0008010800 */
[----:B------:R1:W-:Y:S01]  /*d710*/  MUFU.EX2 R91, R3 ;  /* 0x00000003005b7308 */ /* 0x0003e20000000800 */
[----:B---3--:R-:W-:Y:S01]  /*d720*/  FFMA.FTZ R4, R113, UR6, -R0 ;  /* 0x0000000671047c23 */ /* 0x008fe20008010800 */
[----:B----4-:R-:W-:-:S06]  /*d730*/  F2FP.F16.F32.PACK_AB R5, R49, R48 ;  /* 0x000000303105723e */ /* 0x010fcc00000000ff */
[----:B------:R3:W-:Y:S01]  /*d740*/  MUFU.EX2 R53, R4 ;  /* 0x0000000400357308 */ /* 0x0007e20000000800 */
[----:B-1----:R-:W-:Y:S01]  /*d750*/  FFMA.FTZ R3, R72, UR6, -R2 ;  /* 0x0000000648037c23 */ /* 0x002fe20008010802 */
[----:B---3--:R-:W-:-:S06]  /*d760*/  FFMA.FTZ R4, R115, UR6, -R0 ;  /* 0x0000000673047c23 */ /* 0x008fcc0008010800 */
[----:B------:R1:W-:Y:S08]  /*d770*/  MUFU.EX2 R115, R3 ;  /* 0x0000000300737308 */ /* 0x0003f00000000800 */
[----:B------:R3:W4:Y:S01]  /*d780*/  MUFU.EX2 R55, R4 ;  /* 0x0000000400377308 */ /* 0x0007220000000800 */
[----:B-1----:R-:W-:-:S07]  /*d790*/  FFMA.FTZ R3, R129, UR6, -R0 ;  /* 0x0000000681037c23 */ /* 0x002fce0008010800 */
[----:B------:R1:W-:Y:S01]  /*d7a0*/  MUFU.EX2 R87, R3 ;  /* 0x0000000300577308 */ /* 0x0003e20000000800 */
[----:B---3--:R-:W-:Y:S02]  /*d7b0*/  F2FP.F16.F32.PACK_AB R4, R192, R191 ;  /* 0x000000bfc004723e */ /* 0x008fe400000000ff */
[----:B----4-:R-:W-:-:S07]  /*d7c0*/  F2FP.F16.F32.PACK_AB R7, R55, R53 ;  /* 0x000000353707723e */ /* 0x010fce00000000ff */
[----:B------:R-:W-:Y:S01]  /*d7d0*/  HMMA.16816.F32 R136, R4, R8, R136 ;  /* 0x000000080488723c */ /* 0x000fe20000001888 */
[----:B-1----:R-:W-:-:S07]  /*d7e0*/  FFMA.FTZ R3, R133, UR6, -R0 ;  /* 0x0000000685037c23 */ /* 0x002fce0008010800 */
[C---:B------:R-:W-:Y:S01]  /*d7f0*/  HMMA.16816.F32 R24, R4.reuse, R10, R140 ;  /* 0x0000000a0418723c */ /* 0x040fe2000000188c */
[----:B------:R1:W3:Y:S01]  /*d800*/  MUFU.EX2 R89, R3 ;  /* 0x0000000300597308 */ /* 0x0002e20000000800 */
[----:B------:R-:W-:Y:S06]  /*d810*/  LDSM.16.MT88.4 R140, [R135+0x8800] ;  /* 0x00880000878c783b */ /* 0x000fec0000004200 */
[C---:B------:R-:W-:Y:S08]  /*d820*/  HMMA.16816.F32 R144, R4.reuse, R12, R144 ;  /* 0x0000000c0490723c */ /* 0x040ff00000001890 */
[----:B------:R-:W-:Y:S01]  /*d830*/  HMMA.16816.F32 R8, R4, R14, R148 ;  /* 0x0000000e0408723c */ /* 0x000fe20000001894 */
[----:B------:R-:W-:Y:S01]  /*d840*/  F2FP.F16.F32.PACK_AB R4, R196, R195 ;  /* 0x000000c3c404723e */ /* 0x000fe200000000ff */
[----:B-1----:R-:W-:Y:S01]  /*d850*/  FFMA.FTZ R3, R131, UR6, -R0 ;  /* 0x0000000683037c23 */ /* 0x002fe20008010800 */
[----:B------:R-:W-:-:S02]  /*d860*/  F2FP.F16.F32.PACK_AB R5, R54, R52 ;  /* 0x000000343605723e */ /* 0x000fc400000000ff */
[----:B------:R-:W-:Y:S01]  /*d870*/  F2FP.F16.F32.PACK_AB R6, R198, R197 ;  /* 0x000000c5c606723e */ /* 0x000fe200000000ff */
[----:B------:R1:W-:Y:S01]  /*d880*/  MUFU.EX2 R90, R3 ;  /* 0x00000003005a7308 */ /* 0x0003e20000000800 */
[----:B------:R-:W-:-:S07]  /*d890*/  F2FP.F16.F32.PACK_AB R7, R98, R99 ;  /* 0x000000636207723e */ /* 0x000fce00000000ff */
[C---:B------:R-:W-:Y:S08]  /*d8a0*/  HMMA.16816.F32 R12, R4.reuse, R28, R136 ;  /* 0x0000001c040c723c */ /* 0x040ff00000001888 */
[----:B------:R-:W-:Y:S01]  /*d8b0*/  HMMA.16816.F32 R24, R4, R30, R24 ;  /* 0x0000001e0418723c */ /* 0x000fe20000001818 */
[----:B-1----:R-:W-:-:S04]  /*d8c0*/  FFMA.FTZ R3, R130, UR6, -R0 ;  /* 0x0000000682037c23 */ /* 0x002fc80008010800 */
[----:B------:R1:W4:Y:S03]  /*d8d0*/  MUFU.EX2 R88, R3 ;  /* 0x0000000300587308 */ /* 0x0003260000000800 */
[C---:B------:R-:W-:Y:S08]  /*d8e0*/  HMMA.16816.F32 R28, R4.reuse, R36, R144 ;  /* 0x00000024041c723c */ /* 0x040ff00000001890 */
[----:B------:R-:W-:Y:S01]  /*d8f0*/  HMMA.16816.F32 R8, R4, R38, R8 ;  /* 0x000000260408723c */ /* 0x000fe20000001808 */
[----:B------:R-:W5:Y:S01]  /*d900*/  LDSM.16.MT88.4 R36, [R135+0x5c00] ;  /* 0x005c00008724783b */ /* 0x000f620000004200 */
[----:B------:R-:W-:-:S02]  /*d910*/  F2FP.F16.F32.PACK_AB R4, R200, R199 ;  /* 0x000000c7c804723e */ /* 0x000fc400000000ff */
[----:B------:R-:W-:Y:S02]  /*d920*/  F2FP.F16.F32.PACK_AB R5, R58, R57 ;  /* 0x000000393a05723e */ /* 0x000fe400000000ff */
[----:B------:R-:W-:Y:S01]  /*d930*/  F2FP.F16.F32.PACK_AB R6, R202, R201 ;  /* 0x000000c9ca06723e */ /* 0x000fe200000000ff */
[----:B-1----:R-:W-:Y:S01]  /*d940*/  FFMA.FTZ R3, R50, UR6, -R2 ;  /* 0x0000000632037c23 */ /* 0x002fe20008010802 */
[----:B------:R-:W-:-:S03]  /*d950*/  F2FP.F16.F32.PACK_AB R7, R96, R97 ;  /* 0x000000616007723e */ /* 0x000fc600000000ff */
[----:B------:R1:W-:Y:S04]  /*d960*/  MUFU.EX2 R113, R3 ;  /* 0x0000000300717308 */ /* 0x0003e80000000800 */
[C---:B--2---:R-:W-:Y:S08]  /*d970*/  HMMA.16816.F32 R12, R4.reuse, R16, R12 ;  /* 0x00000010040c723c */ /* 0x044ff0000000180c */
[----:B------:R-:W-:Y:S01]  /*d980*/  HMMA.16816.F32 R24, R4, R18, R24 ;  /* 0x000000120418723c */ /* 0x000fe20000001818 */
[----:B------:R-:W2:Y:S01]  /*d990*/  LDSM.16.MT88.4 R16, [R135+0x6000] ;  /* 0x006000008710783b */ /* 0x000ea20000004200 */
[----:B-1----:R-:W-:-:S06]  /*d9a0*/  FFMA.FTZ R3, R152, UR6, -R0 ;  /* 0x0000000698037c23 */ /* 0x002fcc0008010800 */
[C---:B------:R-:W-:Y:S01]  /*d9b0*/  HMMA.16816.F32 R28, R4.reuse, R32, R28 ;  /* 0x00000020041c723c */ /* 0x040fe2000000181c */
[----:B------:R1:W-:Y:S07]  /*d9c0*/  MUFU.EX2 R85, R3 ;  /* 0x0000000300557308 */ /* 0x0003ee0000000800 */
[----:B------:R-:W-:Y:S01]  /*d9d0*/  HMMA.16816.F32 R8, R4, R34, R8 ;  /* 0x000000220408723c */ /* 0x000fe20000001808 */
[----:B------:R-:W-:Y:S01]  /*d9e0*/  F2FP.F16.F32.PACK_AB R4, R204, R203 ;  /* 0x000000cbcc04723e */ /* 0x000fe200000000ff */
[----:B------:R-:W2:Y:S01]  /*d9f0*/  LDSM.16.MT88.4 R32, [R20+0x1000] ;  /* 0x001000001420783b */ /* 0x000ea20000004200 */
[----:B------:R-:W-:-:S02]  /*da00*/  F2FP.F16.F32.PACK_AB R5, R93, R23 ;  /* 0x000000175d05723e */ /* 0x000fc400000000ff */
[----:B------:R-:W-:Y:S02]  /*da10*/  F2FP.F16.F32.PACK_AB R6, R206, R205 ;  /* 0x000000cdce06723e */ /* 0x000fe400000000ff */
[----:B------:R-:W-:Y:S01]  /*da20*/  F2FP.F16.F32.PACK_AB R7, R91, R95 ;  /* 0x0000005f5b07723e */ /* 0x000fe200000000ff */
[----:B-1----:R-:W-:-:S06]  /*da30*/  FFMA.FTZ R3, R155, UR6, -R0 ;  /* 0x000000069b037c23 */ /* 0x002fcc0008010800 */
[C---:B-----5:R-:W-:Y:S01]  /*da40*/  HMMA.16816.F32 R12, R4.reuse, R36, R12 ;  /* 0x00000024040c723c */ /* 0x060fe2000000180c */
[----:B------:R1:W5:Y:S07]  /*da50*/  MUFU.EX2 R86, R3 ;  /* 0x0000000300567308 */ /* 0x00036e0000000800 */
[C---:B------:R-:W-:Y:S01]  /*da60*/  HMMA.16816.F32 R24, R4.reuse, R38, R24 ;  /* 0x000000260418723c */ /* 0x040fe20000001818 */
[----:B------:R-:W5:Y:S07]  /*da70*/  LDSM.16.MT88.4 R36, [R135+0x6400] ;  /* 0x006400008724783b */ /* 0x000f6e0000004200 */
[----:B------:R-:W-:Y:S01]  /*da80*/  HMMA.16816.F32 R28, R4, R40, R28 ;  /* 0x00000028041c723c */ /* 0x000fe2000000181c */
[----:B-1----:R-:W-:-:S04]  /*da90*/  FFMA.FTZ R3, R153, UR6, -R0 ;  /* 0x0000000699037c23 */ /* 0x002fc80008010800 */
[----:B------:R1:W-:Y:S03]  /*daa0*/  MUFU.EX2 R82, R3 ;  /* 0x0000000300527308 */ /* 0x0003e60000000800 */
[----:B------:R-:W-:Y:S01]  /*dab0*/  HMMA.16816.F32 R8, R4, R42, R8 ;  /* 0x0000002a0408723c */ /* 0x000fe20000001808 */
[----:B------:R-:W-:Y:S01]  /*dac0*/  F2FP.F16.F32.PACK_AB R4, R208, R207 ;  /* 0x000000cfd004723e */ /* 0x000fe200000000ff */
[----:B------:R-:W5:Y:S01]  /*dad0*/  LDSM.16.MT88.4 R40, [R20+0x1400] ;  /* 0x001400001428783b */ /* 0x000f620000004200 */
[----:B---3--:R-:W-:Y:S02]  /*dae0*/  F2FP.F16.F32.PACK_AB R5, R89, R87 ;  /* 0x000000575905723e */ /* 0x008fe400000000ff */
[----:B------:R-:W-:Y:S02]  /*daf0*/  F2FP.F16.F32.PACK_AB R6, R210, R209 ;  /* 0x000000d1d206723e */ /* 0x000fe400000000ff */
[----:B----4-:R-:W-:-:S07]  /*db00*/  F2FP.F16.F32.PACK_AB R7, R88, R90 ;  /* 0x0000005a5807723e */ /* 0x010fce00000000ff */
[----:B--2---:R-:W-:Y:S01]  /*db10*/  HMMA.16816.F32 R12, R4, R16, R12 ;  /* 0x00000010040c723c */ /* 0x004fe2000000180c */
[----:B-1----:R-:W-:-:S04]  /*db20*/  FFMA.FTZ R3, R154, UR6, -R0 ;  /* 0x000000069a037c23 */ /* 0x002fc80008010800 */
[----:B------:R1:W2:Y:S03]  /*db30*/  MUFU.EX2 R81, R3 ;  /* 0x0000000300517308 */ /* 0x0002a60000000800 */
[C---:B------:R-:W-:Y:S08]  /*db40*/  HMMA.16816.F32 R24, R4.reuse, R18, R24 ;  /* 0x000000120418723c */ /* 0x040ff00000001818 */
[----:B------:R-:W-:Y:S01]  /*db50*/  HMMA.16816.F32 R28, R4, R32, R28 ;  /* 0x00000020041c723c */ /* 0x000fe2000000181c */
[----:B-1----:R-:W-:-:S07]  /*db60*/  FFMA.FTZ R3, R44, UR6, -R2 ;  /* 0x000000062c037c23 */ /* 0x002fce0008010802 */
[----:B------:R-:W-:Y:S01]  /*db70*/  HMMA.16816.F32 R16, R4, R34, R8 ;  /* 0x000000220410723c */ /* 0x000fe20000001808 */
[----:B------:R-:W-:Y:S01]  /*db80*/  F2FP.F16.F32.PACK_AB R4, R213, R211 ;  /* 0x000000d3d504723e */ /* 0x000fe200000000ff */
[----:B------:R1:W-:Y:S01]  /*db90*/  MUFU.EX2 R112, R3 ;  /* 0x0000000300707308 */ /* 0x0003e20000000800 */
[----:B-----5:R-:W-:Y:S01]  /*dba0*/  F2FP.F16.F32.PACK_AB R5, R86, R85 ;  /* 0x000000555605723e */ /* 0x020fe200000000ff */
[----:B------:R-:W3:Y:S01]  /*dbb0*/  LDSM.16.MT88.4 R32, [R135+0x6800] ;  /* 0x006800008720783b */ /* 0x000ee20000004200 */
[----:B------:R-:W-:Y:S02]  /*dbc0*/  F2FP.F16.F32.PACK_AB R6, R214, R212 ;  /* 0x000000d4d606723e */ /* 0x000fe400000000ff */
[----:B--2---:R-:W-:Y:S01]  /*dbd0*/  F2FP.F16.F32.PACK_AB R7, R81, R82 ;  /* 0x000000525107723e */ /* 0x004fe200000000ff */
[----:B------:R-:W-:Y:S06]  /*dbe0*/  LDSM.16.MT88.4 R44, [R20+0x1c00] ;  /* 0x001c0000142c783b */ /* 0x000fec0000004200 */
[----:B------:R-:W-:Y:S01]  /*dbf0*/  HMMA.16816.F32 R12, R4, R36, R12 ;  /* 0x00000024040c723c */ /* 0x000fe2000000180c */
[----:B-1----:R-:W-:-:S07]  /*dc00*/  FFMA.FTZ R3, R156, UR6, -R0 ;  /* 0x000000069c037c23 */ /* 0x002fce0008010800 */
[C---:B------:R-:W-:Y:S01]  /*dc10*/  HMMA.16816.F32 R8, R4.reuse, R38, R24 ;  /* 0x000000260408723c */ /* 0x040fe20000001818 */
[----:B------:R1:W-:Y:S01]  /*dc20*/  MUFU.EX2 R77, R3 ;  /* 0x00000003004d7308 */ /* 0x0003e20000000800 */
[----:B------:R-:W2:Y:S06]  /*dc30*/  LDSM.16.MT88.4 R36, [R20+0x1800] ;  /* 0x001800001424783b */ /* 0x000eac0000004200 */
[C---:B------:R-:W-:Y:S08]  /*dc40*/  HMMA.16816.F32 R28, R4.reuse, R40, R28 ;  /* 0x00000028041c723c */ /* 0x040ff0000000181c */
[----:B------:R-:W-:Y:S01]  /*dc50*/  HMMA.16816.F32 R16, R4, R42, R16 ;  /* 0x0000002a0410723c */ /* 0x000fe20000001810 */
[----:B------:R-:W4:Y:S01]  /*dc60*/  LDSM.16.MT88.4 R40, [R135+0x6c00] ;  /* 0x006c00008728783b */ /* 0x000f220000004200 */
[----:B-1----:R-:W-:Y:S01]  /*dc70*/  FFMA.FTZ R3, R158, UR6, -R0 ;  /* 0x000000069e037c23 */ /* 0x002fe20008010800 */
[----:B------:R-:W-:-:S02]  /*dc80*/  F2FP.F16.F32.PACK_AB R4, R216, R215 ;  /* 0x000000d7d804723e */ /* 0x000fc400000000ff */
[----:B------:R-:W-:Y:S01]  /*dc90*/  F2FP.F16.F32.PACK_AB R6, R224, R217 ;  /* 0x000000d9e006723e */ /* 0x000fe200000000ff */
        /* <DEDUP_REMOVED lines=13> */
[C---:B--2---:R-:W-:Y:S01]  /*dd70*/  HMMA.16816.F32 R8, R4.reuse, R36, R28 ;  /* 0x000000240408723c */ /* 0x044fe2000000181c */
[----:B------:R1:W-:Y:S07]  /*dd80*/  MUFU.EX2 R74, R3 ;  /* 0x00000003004a7308 */ /* 0x0003ee0000000800 */
[----:B------:R-:W-:Y:S01]  /*dd90*/  HMMA.16816.F32 R16, R4, R38, R16 ;  /* 0x000000260410723c */ /* 0x000fe20000001810 */
[----:B------:R-:W2:Y:S01]  /*dda0*/  LDSM.16.MT88.4 R36, [R20+0x2000] ;  /* 0x002000001424783b */ /* 0x000ea20000004200 */
        /* <DEDUP_REMOVED lines=32> */
[C---:B------:R-:W-:Y:S08]  /*dfb0*/  HMMA.16816.F32 R16, R4.reuse, R32, R24 ;  /* 0x000000200410723c */ /* 0x040ff00000001818 */
[----:B------:R-:W-:Y:S01]  /*dfc0*/  HMMA.16816.F32 R24, R4, R34, R28 ;  /* 0x000000220418723c */ /* 0x000fe2000000181c */
[----:B-1----:R-:W-:-:S07]  /*dfd0*/  FFMA.FTZ R3, R172, UR6, -R0 ;  /* 0x00000006ac037c23 */ /* 0x002fce0008010800 */
[----:B--2---:R-:W-:Y:S01]  /*dfe0*/  HMMA.16816.F32 R28, R4, R36, R8 ;  /* 0x00000024041c723c */ /* 0x004fe20000001808 */
        /* <DEDUP_REMOVED lines=22> */
[----:B------:R1:W3:Y:S02]  /*e150*/  MUFU.EX2 R64, R3 ;  /* 0x0000000300407308 */ /* 0x0002e40000000800 */
[C---:B----4-:R-:W-:Y:S08]  /*e160*/  HMMA.16816.F32 R32, R4.reuse, R40, R16 ;  /* 0x000000280420723c */ /* 0x050ff00000001810 */
[----:B------:R-:W-:Y:S01]  /*e170*/  HMMA.16816.F32 R16, R4, R42, R24 ;  /* 0x0000002a0410723c */ /* 0x000fe20000001818 */
[----:B------:R-:W-:Y:S01]  /*e180*/  LDSM.16.MT88.4 R40, [R20+0x2c00] ;  /* 0x002c00001428783b */ /* 0x000fe20000004200 */
[----:B-1----:R-:W-:-:S06]  /*e190*/  FFMA.FTZ R3, R222, R22, R191 ;  /* 0x00000016de037223 */ /* 0x002fcc00000100bf */
        /* <DEDUP_REMOVED lines=8> */
[----:B------:R-:W-:Y:S01]  /*e220*/  LDSM.16.MT88.4 R44, [R135+0x8000] ;  /* 0x00800000872c783b */ /* 0x000fe20000004200 */
[----:B---3--:R-:W-:Y:S01]  /*e230*/  F2FP.F16.F32.PACK_AB R5, R62, R64 ;  /* 0x000000403e05723e */ /* 0x008fe200000000ff */
[----:B------:R-:W-:Y:S01]  /*e240*/  FADD.FTZ R8, R195, R8 ;  /* 0x00000008c3087221 */ /* 0x000fe20000010000 */
[----:B------:R-:W-:Y:S01]  /*e250*/  F2FP.F16.F32.PACK_AB R6, R244, R243 ;  /* 0x000000f3f406723e */ /* 0x000fe200000000ff */
[----:B-1----:R-:W-:-:S04]  /*e260*/  FFMA.FTZ R3, R114, UR6, -R0 ;  /* 0x0000000672037c23 */ /* 0x002fc80008010800 */
[----:B------:R1:W3:Y:S02]  /*e270*/  MUFU.EX2 R60, R3 ;  /* 0x00000003003c7308 */ /* 0x0002e40000000800 */
[----:B-1----:R-:W-:Y:S01]  /*e280*/  FADD.FTZ R3, R196, R8 ;  /* 0x00000008c4037221 */ /* 0x002fe20000010000 */
[----:B------:R-:W-:Y:S01]  /*e290*/  FADD.FTZ R8, R54, R9 ;  /* 0x0000000936087221 */ /* 0x000fe20000010000 */
[----:B------:R-:W-:Y:S01]  /*e2a0*/  FFMA.FTZ R9, R92, UR6, -R2 ;  /* 0x000000065c097c23 */ /* 0x000fe20008010802 */
[----:B------:R-:W1:Y:S01]  /*e2b0*/  LDSM.16.MT88.4 R52, [R20+0x2800] ;  /* 0x002800001434783b */ /* 0x000e620000004200 */
[----:B------:R-:W-:Y:S01]  /*e2c0*/  FADD.FTZ R3, R197, R3 ;  /* 0x00000003c5037221 */ /* 0x000fe20000010000 */
[----:B---3--:R-:W-:Y:S01]  /*e2d0*/  F2FP.F16.F32.PACK_AB R7, R60, R61 ;  /* 0x0000003d3c07723e */ /* 0x008fe200000000ff */
[----:B------:R3:W-:Y:S02]  /*e2e0*/  MUFU.EX2 R78, R9 ;  /* 0x00000009004e7308 */ /* 0x0007e40000000800 */
[----:B------:R-:W-:-:S04]  /*e2f0*/  FADD.FTZ R3, R198, R3 ;  /* 0x00000003c6037221 */ /* 0x000fc80000010000 */
[----:B------:R-:W-:Y:S01]  /*e300*/  FADD.FTZ R10, R199, R3 ;  /* 0x00000003c70a7221 */ /* 0x000fe20000010000 */
[C---:B--2---:R-:W-:Y:S08]  /*e310*/  HMMA.16816.F32 R28, R4.reuse, R50, R16 ;  /* 0x00000032041c723c */ /* 0x044ff00000001810 */
[----:B------:R-:W-:Y:S01]  /*e320*/  HMMA.16816.F32 R32, R4, R48, R32 ;  /* 0x000000300420723c */ /* 0x000fe20000001820 */
[----:B---3--:R-:W-:Y:S01]  /*e330*/  FADD.FTZ R9, R99, R8 ;  /* 0x0000000863097221 */ /* 0x008fe20000010000 */
[----:B------:R-:W-:-:S03]  /*e340*/  FFMA.FTZ R8, R106, UR6, -R0 ;  /* 0x000000066a087c23 */ /* 0x000fc60008010800 */
[----:B------:R-:W-:Y:S01]  /*e350*/  FADD.FTZ R9, R98, R9 ;  /* 0x0000000962097221 */ /* 0x000fe20000010000 */
[----:B------:R2:W-:Y:S03]  /*e360*/  MUFU.EX2 R11, R8 ;  /* 0x00000008000b7308 */ /* 0x0005e60000000800 */
[----:B------:R-:W-:Y:S01]  /*e370*/  FADD.FTZ R3, R57, R9 ;  /* 0x0000000939037221 */ /* 0x000fe20000010000 */
[----:B------:R-:W-:-:S03]  /*e380*/  FFMA.FTZ R9, R108, UR6, -R0 ;  /* 0x000000066c097c23 */ /* 0x000fc60008010800 */
[----:B------:R-:W-:Y:S02]  /*e390*/  FADD.FTZ R3, R58, R3 ;  /* 0x000000033a037221 */ /* 0x000fe40000010000 */
[----:B------:R3:W4:Y:S02]  /*e3a0*/  MUFU.EX2 R58, R9 ;  /* 0x00000009003a7308 */ /* 0x0007240000000800 */
[----:B------:R-:W-:-:S04]  /*e3b0*/  FADD.FTZ R3, R97, R3 ;  /* 0x0000000361037221 */ /* 0x000fc80000010000 */
[----:B------:R-:W-:Y:S01]  /*e3c0*/  FADD.FTZ R3, R96, R3 ;  /* 0x0000000360037221 */ /* 0x000fe20000010000 */
[C---:B-1----:R-:W-:Y:S01]  /*e3d0*/  HMMA.16816.F32 R16, R4.reuse, R52, R24 ;  /* 0x000000340410723c */ /* 0x042fe20000001818 */
[----:B--2---:R-:W-:Y:S02]  /*e3e0*/  FADD.FTZ R8, R200, R10 ;  /* 0x0000000ac8087221 */ /* 0x004fe40000010000 */
[----:B------:R-:W-:Y:S02]  /*e3f0*/  FADD.FTZ R3, R23, R3 ;  /* 0x0000000317037221 */ /* 0x000fe40000010000 */
[----:B------:R-:W-:Y:S02]  /*e400*/  FADD.FTZ R8, R201, R8 ;  /* 0x00000008c9087221 */ /* 0x000fe40000010000 */
[----:B------:R-:W-:Y:S01]  /*e410*/  FADD.FTZ R3, R93, R3 ;  /* 0x000000035d037221 */ /* 0x000fe20000010000 */
[----:B------:R-:W-:Y:S01]  /*e420*/  HMMA.16816.F32 R12, R4, R54, R12 ;  /* 0x00000036040c723c */ /* 0x000fe2000000180c */
[----:B------:R-:W-:Y:S01]  /*e430*/  FADD.FTZ R8, R202, R8 ;  /* 0x00000008ca087221 */ /* 0x000fe20000010000 */
[----:B---3--:R-:W-:Y:S01]  /*e440*/  FFMA.FTZ R9, R104, UR6, -R0 ;  /* 0x0000000668097c23 */ /* 0x008fe20008010800 */
[----:B------:R-:W-:Y:S01]  /*e450*/  FADD.FTZ R3, R95, R3 ;  /* 0x000000035f037221 */ /* 0x000fe20000010000 */
[----:B------:R-:W-:Y:S01]  /*e460*/  F2FP.F16.F32.PACK_AB R4, R247, R245 ;  /* 0x000000f5f704723e */ /* 0x000fe200000000ff */
[----:B------:R-:W-:Y:S01]  /*e470*/  FADD.FTZ R8, R203, R8 ;  /* 0x00000008cb087221 */ /* 0x000fe20000010000 */
[----:B------:R1:W-:Y:S01]  /*e480*/  MUFU.EX2 R57, R9 ;  /* 0x0000000900397308 */ /* 0x0003e20000000800 */
[----:B------:R-:W-:Y:S01]  /*e490*/  FADD.FTZ R3, R91, R3 ;  /* 0x000000035b037221 */ /* 0x000fe20000010000 */
[----:B----4-:R-:W-:Y:S01]  /*e4a0*/  F2FP.F16.F32.PACK_AB R5, R58, R11 ;  /* 0x0000000b3a05723e */ /* 0x010fe200000000ff */
[----:B------:R-:W-:Y:S01]  /*e4b0*/  FADD.FTZ R8, R204, R8 ;  /* 0x00000008cc087221 */ /* 0x000fe20000010000 */
[----:B------:R-:W-:Y:S01]  /*e4c0*/  F2FP.F16.F32.PACK_AB R6, R251, R249 ;  /* 0x000000f9fb06723e */ /* 0x000fe200000000ff */
        /* <DEDUP_REMOVED lines=42> */
[----:B------:R-:W5:Y:S01]  /*e770*/  LDSM.16.MT88.4 R40, [R20+0x3400] ;  /* 0x003400001428783b */ /* 0x000f620000004200 */
        /* <DEDUP_REMOVED lines=18> */
[C---:B------:R-:W-:Y:S08]  /*e8a0*/  HMMA.16816.F32 R24, R4.reuse, R46, R24 ;  /* 0x0000002e0418723c */ /* 0x040ff00000001818 */
        /* <DEDUP_REMOVED lines=46> */
[C---:B-----5:R-:W-:Y:S01]  /*eb90*/  HMMA.16816.F32 R16, R4.reuse, R40, R16 ;  /* 0x000000280410723c */ /* 0x060fe20000001810 */
        /* <DEDUP_REMOVED lines=40> */
[----:B------:R-:W1:Y:S01]  /*ee20*/  LDSM.16.MT88.4 R20, [R20+0x3c00] ;  /* 0x003c00001414783b */ /* 0x000e620000004200 */
[-C--:B------:R-:W-:Y:S01]  /*ee30*/  MOV R3, R56.reuse ;  /* 0x0000003800037202 */ /* 0x080fe20000000f00 */
[----:B------:R-:W-:Y:S01]  /*ee40*/  FADD.FTZ R0, R52, R0 ;  /* 0x0000000034007221 */ /* 0x000fe20000010000 */
[----:B------:R-:W-:Y:S01]  /*ee50*/  FADD.FTZ R2, R117, R2 ;  /* 0x0000000275027221 */ /* 0x000fe20000010000 */
[----:B------:R-:W3:Y:S01]  /*ee60*/  MUFU.EX2 R8, R8 ;  /* 0x0000000800087308 */ /* 0x000ee20000000800 */
[----:B------:R-:W-:Y:S01]  /*ee70*/  @P0 MOV R3, R56 ;  /* 0x0000003800030202 */ /* 0x000fe20000000f00 */
        /* <DEDUP_REMOVED lines=23> */
[C---:B-1----:R-:W-:Y:S01]  /*eff0*/  HMMA.16816.F32 R144, R148.reuse, R20, R144 ;  /* 0x000000149490723c */ /* 0x042fe20000001890 */
[-C--:B------:R-:W-:Y:S01]  /*f000*/  MOV R20, R59.reuse ;  /* 0x0000003b00147202 */ /* 0x080fe20000000f00 */
[----:B------:R-:W-:Y:S01]  /*f010*/  FADD.FTZ R0, R11, R0 ;  /* 0x000000000b007221 */ /* 0x000fe20000010000 */
[----:B------:R-:W-:Y:S01]  /*f020*/  FADD.FTZ R2, R47, R2 ;  /* 0x000000022f027221 */ /* 0x000fe20000010000 */
[----:B------:R-:W-:Y:S02]  /*f030*/  @P0 MOV R20, R59 ;  /* 0x0000003b00140202 */ /* 0x000fe40000000f00 */
[----:B------:R-:W-:Y:S01]  /*f040*/  FADD.FTZ R0, R9, R0 ;  /* 0x0000000009007221 */ /* 0x000fe20000010000 */
[----:B------:R-:W-:Y:S01]  /*f050*/  FADD.FTZ R222, R222, R2 ;  /* 0x00000002dede7221 */ /* 0x000fe20000010000 */
[----:B------:R-:W-:Y:S02]  /*f060*/  HMMA.16816.F32 R148, R148, R22, R12 ;  /* 0x000000169494723c */ /* 0x000fe4000000180c */
[----:B------:R-:W-:Y:S01]  /*f070*/  FADD.FTZ R223, R8, R0 ;  /* 0x0000000008df7221 */ /* 0x000fe20000010000 */
[----:B------:R-:W-:Y:S01]  /*f080*/  @P0 IADD3 R0, PT, PT, R246, -0x3, RZ ;  /* 0xfffffffdf6000810 */ /* 0x000fe20007ffe0ff */
[----:B------:R-:W-:-:S01]  /*f090*/  NOP ;  /* 0x0000000000007918 */ /* 0x000fc20000000000 */
[----:B------:R-:W-:-:S15]  /*f0a0*/  @P0 BRA `(.L_x_1051) ;  /* 0x0000000000040947 */ /* 0x000fde0003800000 */
.L_x_1043:
[----:B------:R-:W-:-:S07]  /*f0b0*/  IADD3 R0, PT, PT, R228, -0x1, RZ ;  /* 0xffffffffe4007810 */ /* 0x000fce0007ffe0ff */
.L_x_1051:
        /* <DEDUP_REMOVED lines=16> */
.L_x_1056:
        /* <DEDUP_REMOVED lines=61> */
[----:B------:R3:W2:Y:S01]  /*f590*/  LDG.E R7, desc[UR16][R2.64] ;  /* 0x0000001002077981 */ /* 0x0006a2000c1e1900 */
[----:B-----5:R-:W5:Y:S02]  /*f5a0*/  LDC.64 R4, c[0x0][0x3c0] ;  /* 0x0000f000ff047b82 */ /* 0x020f640000000a00 */
[----:B---3--:R-:W-:Y:S05]  /*f5b0*/  SHF.R.S32.HI R2, RZ, 0x1f, R0 ;  /* 0x0000001fff027819 */ /* 0x008fea0000011400 */
[-C--:B-----5:R-:W-:Y:S02]  /*f5c0*/  IMAD R6, R2, R4.reuse, RZ ;  /* 0x0000000402067224 */ /* 0x0a0fe400078e02ff */
        /* <DEDUP_REMOVED lines=11> */
.L_x_1053:
[-C--:B------:R-:W-:Y:S01]  /*f680*/  @!P2 MOV R6, R221.reuse ;  /* 0x000000dd0006a202 */ /* 0x080fe20000000f00 */
[----:B-1----:R-:W-:Y:S01]  /*f690*/  @!P1 IMAD R5, R18, 0x140, RZ ;  /* 0x0000014012059824 */ /* 0x002fe200078e02ff */
[-C--:B------:R-:W-:Y:S01]  /*f6a0*/  @!P2 MOV R7, R220.reuse ;  /* 0x000000dc0007a202 */ /* 0x080fe20000000f00 */
[----:B------:R-:W1:Y:S01]  /*f6b0*/  S2R R165, SR_TID.X ;  /* 0x0000000000a57919 */ /* 0x000e620000002100 */
[C---:B------:R-:W-:Y:S02]  /*f6c0*/  SHF.L.U32 R12, R4.reuse, 0x6, RZ ;  /* 0x00000006040c7819 */ /* 0x040fe400000006ff */
[----:B------:R-:W-:Y:S01]  /*f6d0*/  SHF.L.U64.HI R0, R4, 0x6, R18 ;  /* 0x0000000604007819 */ /* 0x000fe20000010212 */
[----:B------:R-:W-:Y:S01]  /*f6e0*/  @!PT LDS RZ, [RZ] ;  /* 0x00000000fffff984 */ /* 0x000fe20000000800 */
[----:B------:R-:W-:Y:S01]  /*f6f0*/  @!PT LDS RZ, [RZ] ;  /* 0x00000000fffff984 */ /* 0x000fe20000000800 */
[----:B------:R-:W-:Y:S01]  /*f700*/  @!PT LDS RZ, [RZ] ;  /* 0x00000000fffff984 */ /* 0x000fe20000000800 */
[----:B------:R5:W-:Y:S01]  /*f710*/  @!P2 LDGSTS.E.BYPASS.LTC128B.128 [R166+0x5000], desc[UR16][R6.64] ;  /* 0x0500000006a6afae */ /* 0x000be2000b981a10 */
[----:B------:R-:W-:Y:S02]  /*f720*/  IADD3 R2, P0, PT, R12, R221, RZ ;  /* 0x000000dd0c027210 */ /* 0x000fe40007f1e0ff */
[----:B------:R-:W-:Y:S02]  /*f730*/  IADD3 R183, PT, PT, R183, -0x1, RZ ;  /* 0xffffffffb7b77810 */ /* 0x000fe40007ffe0ff */
[----:B------:R-:W-:Y:S02]  /*f740*/  IADD3.X R3, PT, PT, R0, R220, RZ, P0, !PT ;  /* 0x000000dc00037210 */ /* 0x000fe400007fe4ff */
[CC--:B------:R-:W-:Y:S01]  /*f750*/  @!P1 LEA R14, P0, R4.reuse, R2.reuse, 0x8 ;  /* 0x00000002040e9211 */ /* 0x0c0fe200078040ff */
[----:B------:R-:W-:Y:S01]  /*f760*/  @P2 STS.128 [R166+0x5000], RZ ;  /* 0x005000ffa6002388 */ /* 0x000fe20000000c00 */
[C---:B------:R-:W-:Y:S01]  /*f770*/  @!P1 LEA R16, P4, R4.reuse, R2, 0x7 ;  /* 0x0000000204109211 */ /* 0x040fe200078838ff */
[C---:B------:R-:W-:Y:S01]  /*f780*/  @!P1 IMAD.WIDE.U32 R8, R4.reuse, 0x140, R2 ;  /* 0x0000014004089825 */ /* 0x040fe200078e0002 */
[-CC-:B------:R-:W-:Y:S02]  /*f790*/  @!P1 LEA.HI.X R15, R4, R3.reuse, R18.reuse, 0x8, P0 ;  /* 0x00000003040f9211 */ /* 0x180fe400000f4412 */
[----:B------:R-:W-:Y:S02]  /*f7a0*/  @!P1 IADD3 R12, P0, PT, R2, R12, RZ ;  /* 0x0000000c020c9210 */ /* 0x000fe40007f1e0ff */
[C---:B------:R-:W-:Y:S01]  /*f7b0*/  @!P1 LEA.HI.X R17, R4.reuse, R3, R18, 0x7, P4 ;  /* 0x0000000304119211 */ /* 0x040fe200020f3c12 */
[----:B------:R-:W-:Y:S01]  /*f7c0*/  @P1 STS.128 [R166+0x5800], RZ ;  /* 0x005800ffa6001388 */ /* 0x000fe20000000c00 */
[----:B------:R-:W-:Y:S02]  /*f7d0*/  @!P1 IADD3.X R13, PT, PT, R3, R0, RZ, P0, !PT ;  /* 0x00000000030d9210 */ /* 0x000fe400007fe4ff */
[----:B------:R-:W-:Y:S02]  /*f7e0*/  @!P1 IADD3 R5, PT, PT, R5, R9, RZ ;  /* 0x0000000905059210 */ /* 0x000fe40007ffe0ff */
[----:B------:R-:W-:Y:S02]  /*f7f0*/  @!P1 MOV R10, R2 ;  /* 0x00000002000a9202 */ /* 0x000fe40000000f00 */
[----:B------:R-:W-:Y:S01]  /*f800*/  @!P1 MOV R11, R3 ;  /* 0x00000003000b9202 */ /* 0x000fe20000000f00 */
[----:B------:R-:W-:Y:S01]  /*f810*/  @!PT LDS RZ, [RZ] ;  /* 0x00000000fffff984 */ /* 0x000fe20000000800 */
[----:B------:R-:W-:Y:S01]  /*f820*/  @!PT LDS RZ, [RZ] ;  /* 0x00000000fffff984 */ /* 0x000fe20000000800 */
[----:B------:R-:W-:Y:S01]  /*f830*/  @!PT LDS RZ, [RZ] ;  /* 0x00000000fffff984 */ /* 0x000fe20000000800 */
[----:B------:R2:W-:Y:S01]  /*f840*/  @!P1 LDGSTS.E.BYPASS.LTC128B.128 [R166+0x5800], desc[UR16][R2.64] ;  /* 0x0580000002a69fae */ /* 0x0005e2000b981a10 */
[----:B------:R-:W-:Y:S01]  /*f850*/  MOV R0, 0x20 ;  /* 0x0000002000007802 */ /* 0x000fe20000000f00 */
[C---:B-----5:R-:W-:Y:S01]  /*f860*/  @!P1 IMAD.WIDE.U32 R6, R4.reuse, 0xc0, R2 ;  /* 0x000000c004069825 */ /* 0x060fe200078e0002 */
[----:B-1----:R-:W-:Y:S02]  /*f870*/  LOP3.LUT P0, RZ, R165, 0x4, RZ, 0xc0, !PT ;  /* 0x00000004a5ff7812 */ /* 0x002fe4000780c0ff */
[----:B------:R-:W-:Y:S01]  /*f880*/  ISETP.GT.AND P4, PT, R183, R225, PT ;  /* 0x000000e1b700720c */ /* 0x000fe20003f84270 */
[----:B------:R-:W-:Y:S02]  /*f890*/  @!P1 IMAD.WIDE.U32 R10, R4, 0x180, R10 ;  /* 0x00000180040a9825 */ /* 0x000fe400078e000a */
[----:B------:R-:W-:Y:S01]  /*f8a0*/  @P1 STS.128 [R166+0x6000], RZ ;  /* 0x006000ffa6001388 */ /* 0x000fe20000000c00 */
[----:B------:R-:W-:Y:S01]  /*f8b0*/  SEL R0, R0, 0xffffffe0, !P0 ;  /* 0xffffffe000007807 */ /* 0x000fe20004000000 */
[C---:B------:R-:W-:Y:S02]  /*f8c0*/  @!P1 IMAD R4, R18.reuse, 0xc0, RZ ;  /* 0x000000c012049824 */ /* 0x040fe400078e02ff */
[----:B------:R-:W-:Y:S01]  /*f8d0*/  @!P1 IMAD R18, R18, 0x180, RZ ;  /* 0x0000018012129824 */ /* 0x000fe200078e02ff */
[----:B------:R-:W-:Y:S03]  /*f8e0*/  IADD3 R156, PT, PT, R164, R0, RZ ;  /* 0x00000000a49c7210 */ /* 0x000fe60007ffe0ff */
[----:B------:R-:W-:Y:S01]  /*f8f0*/  @!PT LDS RZ, [RZ] ;  /* 0x00000000fffff984 */ /* 0x000fe20000000800 */
[----:B------:R-:W-:Y:S01]  /*f900*/  @!PT LDS RZ, [RZ] ;  /* 0x00000000fffff984 */ /* 0x000fe20000000800 */
[----:B------:R-:W-:Y:S01]  /*f910*/  @!PT LDS RZ, [RZ] ;  /* 0x00000000fffff984 */ /* 0x000fe20000000800 */
[----:B------:R-:W-:Y:S01]  /*f920*/  @!P1 LDGSTS.E.BYPASS.LTC128B.128 [R166+0x6000], desc[UR16][R12.64] ;  /* 0x060000000ca69fae */ /* 0x000fe2000b981a10 */
[----:B------:R-:W-:Y:S02]  /*f930*/  @!P1 IADD3 R7, PT, PT, R4, R7, RZ ;  /* 0x0000000704079210 */ /* 0x000fe40007ffe0ff */
[----:B------:R-:W-:Y:S02]  /*f940*/  IADD3 R0, PT, PT, R0, R134, RZ ;  /* 0x0000008600007210 */ /* 0x000fe40007ffe0ff */
[----:B------:R-:W-:Y:S03]  /*f950*/  @!P1 MOV R4, R8 ;  /* 0x0000000800049202 */ /* 0x000fe60000000f00 */
[----:B------:R-:W-:Y:S01]  /*f960*/  @P1 STS.128 [R166+0x6800], RZ ;  /* 0x006800ffa6001388 */ /* 0x000fe20000000c00 */
[----:B--2---:R-:W-:Y:S02]  /*f970*/  @!P1 IADD3 R3, PT, PT, R18, R11, RZ ;  /* 0x0000000b12039210 */ /* 0x004fe40007ffe0ff */
[----:B------:R-:W-:Y:S05]  /*f980*/  @!P1 MOV R2, R10 ;  /* 0x0000000a00029202 */ /* 0x000fea0000000f00 */
        /* <DEDUP_REMOVED lines=27> */
[----:B-1----:R-:W1:Y:S08]  /*fb40*/  LDSM.16.M88.4 R16, [R134+0x1400] ;  /* 0x001400008610783b */ /* 0x002e700000000200 */
[----:B------:R-:W5:Y:S08]  /*fb50*/  LDSM.16.M88.4 R24, [R134+0x1800] ;  /* 0x001800008618783b */ /* 0x000f700000000200 */
[----:B------:R-:W3:Y:S08]  /*fb60*/  LDSM.16.M88.4 R32, [R134+0x1c00] ;  /* 0x001c00008620783b */ /* 0x000ef00000000200 */
[----:B------:R-:W4:Y:S08]  /*fb70*/  LDSM.16.M88.4 R40, [R134+0x2000] ;  /* 0x002000008628783b */ /* 0x000f300000000200 */
[----:B------:R-:W4:Y:S01]  /*fb80*/  LDSM.16.M88.4 R48, [R134+0x2400] ;  /* 0x002400008630783b */ /* 0x000f220000000200 */
[C---:B--2---:R-:W-:Y:S07]  /*fb90*/  HMMA.16816.F32 R4, R128.reuse, R8, RZ ;  /* 0x000000088004723c */ /* 0x044fee00000018ff */
[----:B------:R-:W2:Y:S01]  /*fba0*/  LDSM.16.M88.4 R56, [R134+0x2800] ;  /* 0x002800008638783b */ /* 0x000ea20000000200 */
[C---:B------:R-:W-:Y:S07]  /*fbb0*/  HMMA.16816.F32 R8, R128.reuse, R10, RZ ;  /* 0x0000000a8008723c */ /* 0x040fee00000018ff */
[----:B------:R-:W2:Y:S01]  /*fbc0*/  LDSM.16.M88.4 R64, [R134+0x2c00] ;  /* 0x002c00008640783b */ /* 0x000ea20000000200 */
[C---:B-1----:R-:W-:Y:S07]  /*fbd0*/  HMMA.16816.F32 R12, R128.reuse, R16, RZ ;  /* 0x00000010800c723c */ /* 0x042fee00000018ff */
[----:B------:R-:W1:Y:S01]  /*fbe0*/  LDSM.16.M88.4 R72, [R134+0x3000] ;  /* 0x003000008648783b */ /* 0x000e620000000200 */
[C---:B------:R-:W-:Y:S07]  /*fbf0*/  HMMA.16816.F32 R16, R128.reuse, R18, RZ ;  /* 0x000000128010723c */ /* 0x040fee00000018ff */
[----:B------:R-:W1:Y:S01]  /*fc00*/  LDSM.16.M88.4 R80, [R134+0x3400] ;  /* 0x003400008650783b */ /* 0x000e620000000200 */
        /* <DEDUP_REMOVED lines=16> */
[C---:B--2---:R-:W-:Y:S08]  /*fd10*/  HMMA.16816.F32 R52, R128.reuse, R56, RZ ;  /* 0x000000388034723c */ /* 0x044ff000000018ff */
[C---:B------:R-:W-:Y:S08]  /*fd20*/  HMMA.16816.F32 R56, R128.reuse, R58, RZ ;  /* 0x0000003a8038723c */ /* 0x040ff000000018ff */
[C---:B------:R-:W-:Y:S08]  /*fd30*/  HMMA.16816.F32 R60, R128.reuse, R64, RZ ;  /* 0x00000040803c723c */ /* 0x040ff000000018ff */
[C---:B------:R-:W-:Y:S08]  /*fd40*/  HMMA.16816.F32 R64, R128.reuse, R66, RZ ;  /* 0x000000428040723c */ /* 0x040ff000000018ff */
[C---:B-1----:R-:W-:Y:S08]  /*fd50*/  HMMA.16816.F32 R68, R128.reuse, R72, RZ ;  /* 0x000000488044723c */ /* 0x042ff000000018ff */
        /* <DEDUP_REMOVED lines=361> */
[-C--:B------:R-:W-:Y:S01]  /*113f0*/  ISETP.GE.U32.AND P6, PT, R3, R9.reuse, PT ;  /* 0x000000090300720c */ /* 0x080fe20003fc6070 */
        /* <DEDUP_REMOVED lines=10> */
[C---:B------:R-:W-:Y:S02]  /*114a0*/  SEL R6, R3.reuse, R0, !P4 ;  /* 0x0000000003067207 */ /* 0x040fe40006000000 */
[----:B------:R-:W-:Y:S02]  /*114b0*/  @!P6 IMAD.MOV R2, RZ, RZ, -R2 ;  /* 0x000000ffff02e224 */ /* 0x000fe400078e0a02 */
[C---:B------:R-:W-:Y:S03]  /*114c0*/  LEA R4, P5, R6.reuse, R184, 0x2 ;  /* 0x000000b806047211 */ /* 0x040fe600078a10ff */
[----:B------:R-:W-:Y:S02]  /*114d0*/  SEL R0, R3, R2, !P4 ;  /* 0x0000000203007207 */ /* 0x000fe40006000000 */
[-C--:B------:R-:W-:Y:S02]  /*114e0*/  LEA.HI.X.SX32 R5, R6, R185.reuse, 0x2, P5 ;  /* 0x000000b906057211 */ /* 0x080fe400028f16ff */
[C---:B------:R-:W-:Y:S03]  /*114f0*/  LEA R2, P4, R0.reuse, R184, 0x2 ;  /* 0x000000b800027211 */ /* 0x040fe600078810ff */
[----:B------:R1:W2:Y:S01]  /*11500*/  LDG.E R8, desc[UR16][R4.64] ;  /* 0x0000001004087981 */ /* 0x0002a2000c1e1900 */
[C---:B------:R-:W-:Y:S02]  /*11510*/  LEA.HI.X.SX32 R3, R0.reuse, R185, 0x2, P4 ;  /* 0x000000b900037211 */ /* 0x040fe400020f16ff */
[----:B------:R-:W-:Y:S03]  /*11520*/  IADD3 R0, PT, PT, R0, -R6, RZ ;  /* 0x8000000600007210 */ /* 0x000fe60007ffe0ff */
[----:B------:R3:W2:Y:S02]  /*11530*/  LDG.E R7, desc[UR16][R2.64] ;  /* 0x0000001002077981 */ /* 0x0006a4000c1e1900 */
[----:B------:R-:W-:Y:S01]  /*11540*/  IMAD R0, R0, R10, -0x100 ;  /* 0xffffff0000007424 */ /* 0x000fe200078e020a */
[----:B-1----:R-:W1:Y:S04]  /*11550*/  LDC.64 R4, c[0x0][0x3b8] ;  /* 0x0000ee00ff047b82 */ /* 0x002e680000000a00 */
[----:B---3--:R-:W-:Y:S05]  /*11560*/  SHF.R.S32.HI R2, RZ, 0x1f, R0 ;  /* 0x0000001fff027819 */ /* 0x008fea0000011400 */
[-C--:B-1----:R-:W-:Y:S02]  /*11570*/  IMAD R6, R2, R4.reuse, RZ ;  /* 0x0000000402067224 */ /* 0x082fe400078e02ff */
        /* <DEDUP_REMOVED lines=11> */
.L_x_1055:
[----:B------:R-:W-:Y:S01]  /*11630*/  @!P2 IMAD.MOV.U32 R6, RZ, RZ, R219 ;  /* 0x000000ffff06a224 */ /* 0x000fe200078e00db */
[-C--:B------:R-:W-:Y:S01]  /*11640*/  @!P2 MOV R7, R218.reuse ;  /* 0x000000da0007a202 */ /* 0x080fe20000000f00 */
[----:B------:R-:W-:Y:S01]  /*11650*/  @!P1 IMAD R0, R18, 0xc0, RZ ;  /* 0x000000c012009824 */ /* 0x000fe200078e02ff */
[C---:B------:R-:W-:Y:S03]  /*11660*/  LEA R2, P4, R4.reuse, R219, 0x6 ;  /* 0x000000db04027211 */ /* 0x040fe600078830ff */
        /* <DEDUP_REMOVED lines=12> */
[CCC-:B------:R-:W-:Y:S02]  /*11730*/  @!P1 LEA.HI.X R15, R4.reuse, R3.reuse, R18.reuse, 0x7, P5 ;  /* 0x00000003040f9211 */ /* 0x1c0fe400028f3c12 */
[C---:B------:R-:W-:Y:S01]  /*11740*/  @!P1 LEA R12, P4, R4.reuse, R2, 0x8 ;  /* 0x00000002040c9211 */ /* 0x040fe200078840ff */
[----:B------:R-:W-:Y:S01]  /*11750*/  @!PT LDS RZ, [RZ] ;  /* 0x00000000fffff984 */ /* 0x000fe20000000800 */
[----:B------:R-:W-:Y:S01]  /*11760*/  @!PT LDS RZ, [RZ] ;  /* 0x00000000fffff984 */ /* 0x000fe20000000800 */
[----:B------:R-:W-:Y:S01]  /*11770*/  @!PT LDS RZ, [RZ] ;  /* 0x00000000fffff984 */ /* 0x000fe20000000800 */
[----:B------:R3:W-:Y:S01]  /*11780*/  @!P1 LDGSTS.E.BYPASS.LTC128B.128 [R166+0x1800], desc[UR16][R2.64] ;  /* 0x0180000002a69fae */ /* 0x0007e2000b981a10 */
[-C--:B------:R-:W-:Y:S02]  /*11790*/  @!P1 MOV R9, R3.reuse ;  /* 0x0000000300099202 */ /* 0x080fe40000000f00 */
[C---:B------:R-:W-:Y:S01]  /*117a0*/  @!P1 LEA.HI.X R13, R4.reuse, R3, R18, 0x8, P4 ;  /* 0x00000003040d9211 */ /* 0x040fe200020f4412 */
[----:B------:R2:W-:Y:S01]  /*117b0*/  @P1 STS.128 [R166+0x2000], RZ ;  /* 0x002000ffa6001388 */ /* 0x0005e20000000c00 */
[C---:B------:R-:W-:Y:S03]  /*117c0*/  @!P1 IMAD.WIDE.U32 R8, R4.reuse, 0x180, R8 ;  /* 0x0000018004089825 */ /* 0x040fe600078e0008 */
[----:B------:R-:W-:Y:S01]  /*117d0*/  @!PT LDS RZ, [RZ] ;  /* 0x00000000fffff984 */ /* 0x000fe20000000800 */
[----:B------:R-:W-:Y:S01]  /*117e0*/  @!PT LDS RZ, [RZ] ;  /* 0x00000000fffff984 */ /* 0x000fe20000000800 */
[----:B------:R-:W-:Y:S01]  /*117f0*/  @!PT LDS RZ, [RZ] ;  /* 0x00000000fffff984 */ /* 0x000fe20000000800 */
[----:B------:R2:W-:Y:S04]  /*11800*/  @!P1 LDGSTS.E.BYPASS.LTC128B.128 [R166+0x2000], desc[UR16][R16.64] ;  /* 0x0200000010a69fae */ /* 0x0005e8000b981a10 */
[----:B------:R2:W-:Y:S01]  /*11810*/  @P1 STS.128 [R166+0x2800], RZ ;  /* 0x002800ffa6001388 */ /* 0x0005e20000000c00 */
[----:B-1----:R-:W-:Y:S03]  /*11820*/  @!P1 IMAD.WIDE.U32 R6, R4, 0xc0, R2 ;  /* 0x000000c004069825 */ /* 0x002fe600078e0002 */
[----:B------:R-:W-:Y:S01]  /*11830*/  @!PT LDS RZ, [RZ] ;  /* 0x00000000fffff984 */ /* 0x000fe20000000800 */
[----:B------:R-:W-:Y:S01]  /*11840*/  @!PT LDS RZ, [RZ] ;  /* 0x00000000fffff984 */ /* 0x000fe20000000800 */
[----:B------:R-:W-:Y:S01]  /*11850*/  @!PT LDS RZ, [RZ] ;  /* 0x00000000fffff984 */ /* 0x000fe20000000800 */
[----:B------:R2:W-:Y:S01]  /*11860*/  @!P1 LDGSTS.E.BYPASS.LTC128B.128 [R166+0x2800], desc[UR16][R14.64] ;  /* 0x028000000ea69fae */ /* 0x0005e2000b981a10 */
[----:B------:R-:W-:Y:S03]  /*11870*/  @!P1 IMAD.IADD R7, R0, 0x1, R7 ;  /* 0x0000000100079824 */ /* 0x000fe600078e0207 */
[----:B------:R2:W-:Y:S01]  /*11880*/  @P1 STS.128 [R166+0x3000], RZ ;  /* 0x003000ffa6001388 */ /* 0x0005e20000000c00 */
[C---:B------:R-:W-:Y:S02]  /*11890*/  @!P1 IMAD R4, R18.reuse, 0x140, RZ ;  /* 0x0000014012049824 */ /* 0x040fe400078e02ff */
[----:B------:R-:W-:Y:S01]  /*118a0*/  @!P1 IMAD R18, R18, 0x180, RZ ;  /* 0x0000018012129824 */ /* 0x000fe200078e02ff */
[----:B------:R-:W-:Y:S01]  /*118b0*/  @!PT LDS RZ, [RZ] ;  /* 0x00000000fffff984 */ /* 0x000fe20000000800 */
[----:B------:R-:W-:Y:S01]  /*118c0*/  @!PT LDS RZ, [RZ] ;  /* 0x00000000fffff984 */ /* 0x000fe20000000800 */
[----:B------:R-:W-:Y:S01]  /*118d0*/  @!PT LDS RZ, [RZ] ;  /* 0x00000000fffff984 */ /* 0x000fe20000000800 */
[----:B------:R2:W-:Y:S02]  /*118e0*/  @!P1 LDGSTS.E.BYPASS.LTC128B.128 [R166+0x3000], desc[UR16][R6.64] ;  /* 0x0300000006a69fae */ /* 0x0005e4000b981a10 */
[----:B------:R-:W-:Y:S01]  /*118f0*/  @!P1 IADD3 R5, PT, PT, R4, R11, RZ ;  /* 0x0000000b04059210 */ /* 0x000fe20007ffe0ff */
[----:B---3--:R-:W-:Y:S01]  /*11900*/  @!P1 IMAD.IADD R3, R18, 0x1, R9 ;  /* 0x0000000112039824 */ /* 0x008fe200078e0209 */
[----:B------:R2:W-:Y:S01]  /*11910*/  @P1 STS.128 [R166+0x3800], RZ ;  /* 0x003800ffa6001388 */ /* 0x0005e20000000c00 */
[----:B------:R-:W-:Y:S01]  /*11920*/  @!P1 MOV R4, R10 ;  /* 0x0000000a00049202 */ /* 0x000fe20000000f00 */
[----:B------:R-:W-:Y:S02]  /*11930*/  @!P1 IMAD.MOV.U32 R2, RZ, RZ, R8 ;  /* 0x000000ffff029224 */ /* 0x000fe400078e0008 */
        /* <DEDUP_REMOVED lines=15> */
.L_x_1054:
[----:B-1----:R-:W-:Y:S01]  /*11a30*/  FMNMX3.FTZ R0, R132, R178, R177, !PT ;  /* 0x000000b284007276 */ /* 0x002fe200078100b1 */
[----:B--2---:R-:W-:Y:S01]  /*11a40*/  LDSM.16.MT88.4 R12, [R135+0x5000] ;  /* 0x00500000870c783b */ /* 0x004fe20000004200 */
[----:B------:R-:W-:Y:S02]  /*11a50*/  IADD3 R168, PT, PT, R168, -0x100, RZ ;  /* 0xffffff00a8a87810 */ /* 0x000fe40007ffe0ff */
        /* <DEDUP_REMOVED lines=61> */
[----:B------:R-:W-:Y:S03]  /*11e30*/  FMNMX3.FTZ R0, R0, R21, R22, !PT ;  /* 0x0000001500007276 */ /* 0x000fe60007810016 */
        /* <DEDUP_REMOVED lines=28> */
[--C-:B------:R-:W-:Y:S01]  /*12000*/  FFMA.FTZ R22, R22, UR4, -R27.reuse ;  /* 0x0000000416167c23 */ /* 0x100fe2000801081b */
[--C-:B------:R-:W-:Y:S05]  /*12010*/  FFMA.FTZ R23, R23, UR4, -R27.reuse ;  /* 0x0000000417177c23 */ /* 0x100fea000801081b */
[----:B------:R3:W-:Y:S01]  /*12020*/  MUFU.EX2 R173, R5 ;  /* 0x0000000500ad7308 */ /* 0x0007e20000000800 */
[C---:B-1----:R-:W-:Y:S01]  /*12030*/  FMUL.FTZ R10, R0.reuse, R142 ;  /* 0x0000008e000a7220 */ /* 0x042fe20000410000 */
[C---:B------:R-:W-:Y:S01]  /*12040*/  FMUL.FTZ R11, R0.reuse, R143 ;  /* 0x0000008f000b7220 */ /* 0x040fe20000410000 */
[----:B------:R-:W-:Y:S07]  /*12050*/  FMUL.FTZ R18, R0, R150 ;  /* 0x0000009600127220 */ /* 0x000fee0000410000 */
[----:B------:R1:W-:Y:S01]  /*12060*/  MUFU.EX2 R174, R6 ;  /* 0x0000000600ae7308 */ /* 0x0003e20000000800 */
[--C-:B--2---:R-:W-:Y:S09]  /*12070*/  FFMA.FTZ R4, R177, UR4, -R26.reuse ;  /* 0x00000004b1047c23 */ /* 0x104ff2000801081a */
[----:B------:R2:W-:Y:S01]  /*12080*/  MUFU.EX2 R177, R4 ;  /* 0x0000000400b17308 */ /* 0x0005e20000000800 */
[--C-:B---3--:R-:W-:Y:S09]  /*12090*/  FFMA.FTZ R5, R160, UR4, -R26.reuse ;  /* 0x00000004a0057c23 */ /* 0x108ff2000801081a */
[----:B------:R-:W3:Y:S01]  /*120a0*/  MUFU.EX2 R2, R2 ;  /* 0x0000000200027308 */ /* 0x000ee20000000800 */
[--C-:B-1----:R-:W-:Y:S09]  /*120b0*/  FFMA.FTZ R6, R161, UR4, -R26.reuse ;  /* 0x00000004a1067c23 */ /* 0x102ff2000801081a */
[----:B------:R1:W-:Y:S01]  /*120c0*/  MUFU.EX2 R161, R6 ;  /* 0x0000000600a17308 */ /* 0x0003e20000000800 */
[--C-:B--2---:R-:W-:Y:S09]  /*120d0*/  FFMA.FTZ R4, R176, UR4, -R27.reuse ;  /* 0x00000004b0047c23 */ /* 0x104ff2000801081b */
[----:B------:R2:W-:Y:S01]  /*120e0*/  MUFU.EX2 R132, R4 ;  /* 0x0000000400847308 */ /* 0x0005e20000000800 */
[C---:B---3--:R-:W-:Y:S01]  /*120f0*/  FMUL.FTZ R9, R2.reuse, R141 ;  /* 0x0000008d02097220 */ /* 0x048fe20000410000 */
[----:B------:R-:W-:Y:S08]  /*12100*/  FMUL.FTZ R17, R2, R149 ;  /* 0x0000009502117220 */ /* 0x000ff00000410000 */
[----:B------:R3:W-:Y:S01]  /*12110*/  MUFU.EX2 R210, R8 ;  /* 0x0000000800d27308 */ /* 0x0007e20000000800 */
[--C-:B-1----:R-:W-:Y:S01]  /*12120*/  FFMA.FTZ R6, R28, UR4, -R26.reuse ;  /* 0x000000041c067c23 */ /* 0x102fe2000801081a */
[----:B------:R-:W-:Y:S08]  /*12130*/  F2FP.F16.F32.PACK_AB R28, R177, R133 ;  /* 0x00000085b11c723e */ /* 0x000ff000000000ff */
[----:B------:R-:W-:Y:S01]  /*12140*/  MUFU.EX2 R23, R23 ;  /* 0x0000001700177308 */ /* 0x000fe20000000800 */
[--C-:B--2---:R-:W-:Y:S09]  /*12150*/  FFMA.FTZ R4, R175, UR4, -R27.reuse ;  /* 0x00000004af047c23 */ /* 0x104ff2000801081b */
[----:B------:R1:W2:Y:S01]  /*12160*/  MUFU.EX2 R156, R4 ;  /* 0x00000004009c7308 */ /* 0x0002a20000000800 */
[--C-:B---3--:R-:W-:Y:S09]  /*12170*/  FFMA.FTZ R8, R63, UR4, -R27.reuse ;  /* 0x000000043f087c23 */ /* 0x108ff2000801081b */
[----:B------:R3:W-:Y:S10]  /*12180*/  MUFU.EX2 R175, R7 ;  /* 0x0000000700af7308 */ /* 0x0007f40000000800 */
[----:B------:R4:W-:Y:S01]  /*12190*/  MUFU.EX2 R207, R8 ;  /* 0x0000000800cf7308 */ /* 0x0009e20000000800 */
[--C-:B-1----:R-:W-:Y:S09]  /*121a0*/  FFMA.FTZ R4, R181, UR4, -R26.reuse ;  /* 0x00000004b5047c23 */ /* 0x102ff2000801081a */
[----:B------:R1:W5:Y:S01]  /*121b0*/  MUFU.EX2 R176, R4 ;  /* 0x0000000400b07308 */ /* 0x0003620000000800 */
[--C-:B---3--:R-:W-:Y:S09]  /*121c0*/  FFMA.FTZ R7, R170, UR4, -R26.reuse ;  /* 0x00000004aa077c23 */ /* 0x108ff2000801081a */
[----:B------:R3:W-:Y:S01]  /*121d0*/  MUFU.EX2 R170, R7 ;  /* 0x0000000700aa7308 */ /* 0x0007e20000000800 */
[----:B----4-:R-:W-:Y:S01]  /*121e0*/  FMUL.FTZ R8, R2, R140 ;  /* 0x0000008c02087220 */ /* 0x010fe20000410000 */
[--C-:B-1----:R-:W-:Y:S08]  /*121f0*/  FFMA.FTZ R4, R180, UR4, -R27.reuse ;  /* 0x00000004b4047c23 */ /* 0x102ff0000801081b */
[----:B------:R1:W-:Y:S01]  /*12200*/  MUFU.EX2 R180, R6 ;  /* 0x0000000600b47308 */ /* 0x0003e20000000800 */
[--C-:B---3--:R-:W-:Y:S09]  /*12210*/  FFMA.FTZ R7, R153, UR4, -R26.reuse ;  /* 0x0000000499077c23 */ /* 0x108ff2000801081a */
[----:B------:R3:W-:Y:S10]  /*12220*/  MUFU.EX2 R157, R4 ;  /* 0x00000004009d7308 */ /* 0x0007f40000000800 */
[----:B------:R4:W-:Y:S01]  /*12230*/  MUFU.EX2 R178, R7 ;  /* 0x0000000700b27308 */ /* 0x0009e20000000800 */
[--C-:B-1----:R-:W-:Y:S09]  /*12240*/  FFMA.FTZ R6, R36, UR4, -R26.reuse ;  /* 0x0000000424067c23 */ /* 0x102ff2000801081a */
[----:B------:R1:W-:Y:S01]  /*12250*/  MUFU.EX2 R191, R6 ;  /* 0x0000000600bf7308 */ /* 0x0003e20000000800 */
[--C-:B---3--:R-:W-:Y:S09]  /*12260*/  FFMA.FTZ R4, R179, UR4, -R27.reuse ;  /* 0x00000004b3047c23 */ /* 0x108ff2000801081b */
[----:B------:R3:W5:Y:S01]  /*12270*/  MUFU.EX2 R158, R4 ;  /* 0x00000004009e7308 */ /* 0x0007620000000800 */
[--C-:B----4-:R-:W-:Y:S09]  /*12280*/  FFMA.FTZ R7, R32, UR4, -R26.reuse ;  /* 0x0000000420077c23 */ /* 0x110ff2000801081a */
[----:B------:R4:W-:Y:S01]  /*12290*/  MUFU.EX2 R188, R7 ;  /* 0x0000000700bc7308 */ /* 0x0009e20000000800 */
[--C-:B-1----:R-:W-:Y:S01]  /*122a0*/  FFMA.FTZ R6, R44, UR4, -R26.reuse ;  /* 0x000000042c067c23 */ /* 0x102fe2000801081a */
[--C-:B------:R-:W-:Y:S08]  /*122b0*/  FFMA.FTZ R44, R70, UR4, -R27.reuse ;  /* 0x00000004462c7c23 */ /* 0x100ff0000801081b */
[----:B------:R1:W-:Y:S01]  /*122c0*/  MUFU.EX2 R199, R6 ;  /* 0x0000000600c77308 */ /* 0x0003e20000000800 */
[--C-:B---3--:R-:W-:Y:S09]  /*122d0*/  FFMA.FTZ R4, R172, UR4, -R27.reuse ;  /* 0x00000004ac047c23 */ /* 0x108ff2000801081b */
[----:B------:R3:W5:Y:S01]  /*122e0*/  MUFU.EX2 R159, R4 ;  /* 0x00000004009f7308 */ /* 0x0007620000000800 */
[--C-:B----4-:R-:W-:Y:S09]  /*122f0*/  FFMA.FTZ R7, R40, UR4, -R26.reuse ;  /* 0x0000000428077c23 */ /* 0x110ff2000801081a */
[----:B------:R4:W-:Y:S01]  /*12300*/  MUFU.EX2 R172, R5 ;  /* 0x0000000500ac7308 */ /* 0x0009e20000000800 */
[--C-:B-1----:R-:W-:Y:S09]  /*12310*/  FFMA.FTZ R6, R52, UR4, -R26.reuse ;  /* 0x0000000434067c23 */ /* 0x102ff2000801081a */
[----:B------:R1:W-:Y:S01]  /*12320*/  MUFU.EX2 R197, R7 ;  /* 0x0000000700c57308 */ /* 0x0003e20000000800 */
[--C-:B---3--:R-:W-:Y:S09]  /*12330*/  FFMA.FTZ R4, R171, UR4, -R27.reuse ;  /* 0x00000004ab047c23 */ /* 0x108ff2000801081b */
[----:B------:R3:W5:Y:S01]  /*12340*/  MUFU.EX2 R171, R4 ;  /* 0x0000000400ab7308 */ /* 0x0007620000000800 */
[--C-:B----4-:R-:W-:Y:S01]  /*12350*/  FFMA.FTZ R5, R29, UR4, -R26.reuse ;  /* 0x000000041d057c23 */ /* 0x110fe2000801081a */
[----:B--2---:R-:W-:Y:S08]  /*12360*/  F2FP.F16.F32.PACK_AB R29, R156, R132 ;  /* 0x000000849c1d723e */ /* 0x004ff000000000ff */
[----:B------:R2:W-:Y:S01]  /*12370*/  MUFU.EX2 R187, R5 ;  /* 0x0000000500bb7308 */ /* 0x0005e20000000800 */
[--C-:B-1----:R-:W-:Y:S09]  /*12380*/  FFMA.FTZ R7, R48, UR4, -R26.reuse ;  /* 0x0000000430077c23 */ /* 0x102ff2000801081a */
[----:B------:R1:W-:Y:S01]  /*12390*/  MUFU.EX2 R209, R6 ;  /* 0x0000000600d17308 */ /* 0x0003e20000000800 */
[--C-:B---3--:R-:W-:Y:S09]  /*123a0*/  FFMA.FTZ R4, R169, UR4, -R26.reuse ;  /* 0x00000004a9047c23 */ /* 0x108ff2000801081a */
[----:B------:R3:W-:Y:S01]  /*123b0*/  MUFU.EX2 R169, R4 ;  /* 0x0000000400a97308 */ /* 0x0007e20000000800 */
[--C-:B--2---:R-:W-:Y:S09]  /*123c0*/  FFMA.FTZ R5, R37, UR4, -R26.reuse ;  /* 0x0000000425057c23 */ /* 0x104ff2000801081a */
[----:B------:R2:W-:Y:S01]  /*123d0*/  MUFU.EX2 R196, R5 ;  /* 0x0000000500c47308 */ /* 0x0005e20000000800 */
[--C-:B-1----:R-:W-:Y:S09]  /*123e0*/  FFMA.FTZ R6, R58, UR4, -R27.reuse ;  /* 0x000000043a067c23 */ /* 0x102ff2000801081b */
[----:B------:R1:W-:Y:S01]  /*123f0*/  MUFU.EX2 R204, R7 ;  /* 0x0000000700cc7308 */ /* 0x0003e20000000800 */
[--C-:B---3--:R-:W-:Y:S09]  /*12400*/  FFMA.FTZ R4, R163, UR4, -R27.reuse ;  /* 0x00000004a3047c23 */ /* 0x108ff2000801081b */
[----:B------:R3:W4:Y:S01]  /*12410*/  MUFU.EX2 R163, R4 ;  /* 0x0000000400a37308 */ /* 0x0007220000000800 */
[--C-:B--2---:R-:W-:Y:S09]  /*12420*/  FFMA.FTZ R5, R45, UR4, -R26.reuse ;  /* 0x000000042d057c23 */ /* 0x104ff2000801081a */
[----:B------:R2:W-:Y:S01]  /*12430*/  MUFU.EX2 R203, R5 ;  /* 0x0000000500cb7308 */ /* 0x0005e20000000800 */
[----:B-1----:R-:W-:Y:S09]  /*12440*/  FMUL.FTZ R7, R0, R139 ;  /* 0x0000008b00077220 */ /* 0x002ff20000410000 */
        /* <DEDUP_REMOVED lines=9> */
[----:B--2---:R-:W-:Y:S01]  /*124e0*/  FMUL.FTZ R5, R2, R137 ;  /* 0x0000008902057220 */ /* 0x004fe20000410000 */
[--C-:B-1----:R-:W-:Y:S08]  /*124f0*/  FFMA.FTZ R44, R72, UR4, -R26.reuse ;  /* 0x00000004482c7c23 */ /* 0x102ff0000801081a */
[----:B------:R1:W-:Y:S01]  /*12500*/  MUFU.EX2 R140, R44 ;  /* 0x0000002c008c7308 */ /* 0x0003e20000000800 */
[--C-:B---3--:R-:W-:Y:S09]  /*12510*/  FFMA.FTZ R4, R154, UR4, -R27.reuse ;  /* 0x000000049a047c23 */ /* 0x108ff2000801081b */
[----:B------:R2:W3:Y:S01]  /*12520*/  MUFU.EX2 R154, R4 ;  /* 0x00000004009a7308 */ /* 0x0004e20000000800 */
[--C-:B-1----:R-:W-:Y:S09]  /*12530*/  FFMA.FTZ R44, R75, UR4, -R27.reuse ;  /* 0x000000044b2c7c23 */ /* 0x102ff2000801081b */
[----:B------:R1:W-:Y:S01]  /*12540*/  MUFU.EX2 R138, R44 ;  /* 0x0000002c008a7308 */ /* 0x0003e20000000800 */
[--C-:B--2---:R-:W-:Y:S09]  /*12550*/  FFMA.FTZ R4, R152, UR4, -R26.reuse ;  /* 0x0000000498047c23 */ /* 0x104ff2000801081a */
[----:B------:R2:W-:Y:S01]  /*12560*/  MUFU.EX2 R179, R4 ;  /* 0x0000000400b37308 */ /* 0x0005e20000000800 */
[--C-:B-1----:R-:W-:Y:S01]  /*12570*/  FFMA.FTZ R44, R77, UR4, -R26.reuse ;  /* 0x000000044d2c7c23 */ /* 0x102fe2000801081a */
[--C-:B--2---:R-:W-:Y:S01]  /*12580*/  FFMA.FTZ R4, R25, UR4, -R27.reuse ;  /* 0x0000000419047c23 */ /* 0x104fe2000801081b */
[----:B------:R-:W-:Y:S02]  /*12590*/  MOV R25, R224 ;  /* 0x000000e000197202 */ /* 0x000fe40000000f00 */
[----:B------:R-:W-:Y:S05]  /*125a0*/  @P0 IADD3 R25, PT, PT, R226, -0x20, RZ ;  /* 0xffffffe0e2190810 */ /* 0x000fea0007ffe0ff */
[----:B------:R1:W2:Y:S01]  /*125b0*/  MUFU.EX2 R152, R4 ;  /* 0x0000000400987308 */ /* 0x0002a20000000800 */
[----:B------:R-:W-:Y:S01]  /*125c0*/  ISETP.GT.AND P0, PT, R183, R225, PT ;  /* 0x000000e1b700720c */ /* 0x000fe20003f04270 */
[--C-:B-1----:R-:W-:Y:S01]  /*125d0*/  FFMA.FTZ R4, R19, UR4, -R27.reuse ;  /* 0x0000000413047c23 */ /* 0x102fe2000801081b */
[----:B------:R-:W-:Y:S07]  /*125e0*/  FMUL.FTZ R19, R0, R151 ;  /* 0x0000009700137220 */ /* 0x000fee0000410000 */
[----:B------:R1:W2:Y:S02]  /*125f0*/  MUFU.EX2 R153, R4 ;  /* 0x0000000400997308 */ /* 0x0002a40000000800 */
[--C-:B-1----:R-:W-:Y:S01]  /*12600*/  FFMA.FTZ R4, R30, UR4, -R27.reuse ;  /* 0x000000041e047c23 */ /* 0x102fe2000801081b */
[----:B-----5:R-:W-:Y:S07]  /*12610*/  F2FP.F16.F32.PACK_AB R30, R176, R175 ;  /* 0x000000afb01e723e */ /* 0x020fee00000000ff */
[----:B------:R1:W5:Y:S02]  /*12620*/  MUFU.EX2 R160, R4 ;  /* 0x0000000400a07308 */ /* 0x0003640000000800 */
[--C-:B-1----:R-:W-:Y:S01]  /*12630*/  FFMA.FTZ R4, R31, UR4, -R27.reuse ;  /* 0x000000041f047c23 */ /* 0x102fe2000801081b */
[----:B------:R-:W-:Y:S07]  /*12640*/  F2FP.F16.F32.PACK_AB R31, R158, R157 ;  /* 0x0000009d9e1f723e */ /* 0x000fee00000000ff */
[----:B------:R1:W5:Y:S02]  /*12650*/  MUFU.EX2 R181, R4 ;  /* 0x0000000400b57308 */ /* 0x0003640000000800 */
[--C-:B-1----:R-:W-:Y:S08]  /*12660*/  FFMA.FTZ R4, R33, UR4, -R26.reuse ;  /* 0x0000000421047c23 */ /* 0x102ff0000801081a */
[----:B------:R1:W-:Y:S02]  /*12670*/  MUFU.EX2 R189, R4 ;  /* 0x0000000400bd7308 */ /* 0x0003e40000000800 */
[--C-:B-1----:R-:W-:Y:S08]  /*12680*/  FFMA.FTZ R4, R34, UR4, -R27.reuse ;  /* 0x0000000422047c23 */ /* 0x102ff0000801081b */
[----:B------:R1:W5:Y:S02]  /*12690*/  MUFU.EX2 R182, R4 ;  /* 0x0000000400b67308 */ /* 0x0003640000000800 */
[--C-:B-1----:R-:W-:Y:S02]  /*126a0*/  FFMA.FTZ R4, R35, UR4, -R27.reuse ;  /* 0x0000000423047c23 */ /* 0x102fe4000801081b */
[----:B------:R-:W1:Y:S06]  /*126b0*/  LDSM.16.MT88.4 R32, [R25] ;  /* 0x000000001920783b */ /* 0x000e6c0000004200 */
[----:B------:R4:W5:Y:S02]  /*126c0*/  MUFU.EX2 R186, R4 ;  /* 0x0000000400ba7308 */ /* 0x0009640000000800 */
[--C-:B----4-:R-:W-:Y:S08]  /*126d0*/  FFMA.FTZ R4, R38, UR4, -R27.reuse ;  /* 0x0000000426047c23 */ /* 0x110ff0000801081b */
[----:B------:R4:W5:Y:S02]  /*126e0*/  MUFU.EX2 R190, R4 ;  /* 0x0000000400be7308 */ /* 0x0009640000000800 */
[--C-:B----4-:R-:W-:Y:S02]  /*126f0*/  FFMA.FTZ R4, R39, UR4, -R27.reuse ;  /* 0x0000000427047c23 */ /* 0x110fe4000801081b */
[----:B------:R-:W4:Y:S06]  /*12700*/  LDSM.16.MT88.4 R36, [R135+0x5400] ;  /* 0x005400008724783b */ /* 0x000f2c0000004200 */
[----:B------:R3:W4:Y:S02]  /*12710*/  MUFU.EX2 R192, R4 ;  /* 0x0000000400c07308 */ /* 0x0007240000000800 */
[--C-:B---3--:R-:W-:Y:S08]  /*12720*/  FFMA.FTZ R4, R41, UR4, -R26.reuse ;  /* 0x0000000429047c23 */ /* 0x108ff0000801081a */
[----:B------:R3:W-:Y:S02]  /*12730*/  MUFU.EX2 R198, R4 ;  /* 0x0000000400c67308 */ /* 0x0007e40000000800 */
[--C-:B---3--:R-:W-:Y:S08]  /*12740*/  FFMA.FTZ R4, R42, UR4, -R27.reuse ;  /* 0x000000042a047c23 */ /* 0x108ff0000801081b */
[----:B------:R3:W4:Y:S02]  /*12750*/  MUFU.EX2 R193, R4 ;  /* 0x0000000400c17308 */ /* 0x0007240000000800 */
[--C-:B---3--:R-:W-:Y:S02]  /*12760*/  FFMA.FTZ R4, R43, UR4, -R27.reuse ;  /* 0x000000042b047c23 */ /* 0x108fe4000801081b */
[----:B------:R-:W3:Y:S06]  /*12770*/  LDSM.16.MT88.4 R40, [R25+0x400] ;  /* 0x000400001928783b */ /* 0x000eec0000004200 */
[----:B------:R2:W4:Y:S02]  /*12780*/  MUFU.EX2 R194, R4 ;  /* 0x0000000400c27308 */ /* 0x0005240000000800 */
[--C-:B--2---:R-:W-:Y:S08]  /*12790*/  FFMA.FTZ R4, R46, UR4, -R27.reuse ;  /* 0x000000042e047c23 */ /* 0x104ff0000801081b */
[----:B------:R2:W3:Y:S02]  /*127a0*/  MUFU.EX2 R195, R4 ;  /* 0x0000000400c37308 */ /* 0x0004e40000000800 */
[--C-:B--2---:R-:W-:Y:S08]  /*127b0*/  FFMA.FTZ R4, R47, UR4, -R27.reuse ;  /* 0x000000042f047c23 */ /* 0x104ff0000801081b */
[----:B------:R2:W3:Y:S02]  /*127c0*/  MUFU.EX2 R200, R4 ;  /* 0x0000000400c87308 */ /* 0x0004e40000000800 */
[--C-:B--2---:R-:W-:Y:S08]  /*127d0*/  FFMA.FTZ R4, R49, UR4, -R26.reuse ;  /* 0x0000000431047c23 */ /* 0x104ff0000801081a */
[----:B------:R2:W-:Y:S02]  /*127e0*/  MUFU.EX2 R206, R4 ;  /* 0x0000000400ce7308 */ /* 0x0005e40000000800 */
[--C-:B--2---:R-:W-:Y:S08]  /*127f0*/  FFMA.FTZ R4, R50, UR4, -R27.reuse ;  /* 0x0000000432047c23 */ /* 0x104ff0000801081b */
[----:B------:R2:W3:Y:S02]  /*12800*/  MUFU.EX2 R201, R4 ;  /* 0x0000000400c97308 */ /* 0x0004e40000000800 */
[--C-:B--2---:R-:W-:Y:S08]  /*12810*/  FFMA.FTZ R4, R51, UR4, -R27.reuse ;  /* 0x0000000433047c23 */ /* 0x104ff0000801081b */
[----:B------:R2:W3:Y:S02]  /*12820*/  MUFU.EX2 R202, R4 ;  /* 0x0000000400ca7308 */ /* 0x0004e40000000800 */
[--C-:B--2---:R-:W-:Y:S08]  /*12830*/  FFMA.FTZ R4, R54, UR4, -R27.reuse ;  /* 0x0000000436047c23 */ /* 0x104ff0000801081b */
[----:B------:R2:W3:Y:S02]  /*12840*/  MUFU.EX2 R52, R4 ;  /* 0x0000000400347308 */ /* 0x0004e40000000800 */
[--C-:B--2---:R-:W-:Y:S08]  /*12850*/  FFMA.FTZ R4, R55, UR4, -R27.reuse ;  /* 0x0000000437047c23 */ /* 0x104ff0000801081b */
[----:B------:R2:W3:Y:S02]  /*12860*/  MUFU.EX2 R53, R4 ;  /* 0x0000000400357308 */ /* 0x0004e40000000800 */
[--C-:B--2---:R-:W-:Y:S08]  /*12870*/  FFMA.FTZ R4, R56, UR4, -R26.reuse ;  /* 0x0000000438047c23 */ /* 0x104ff0000801081a */
[----:B------:R2:W-:Y:S02]  /*12880*/  MUFU.EX2 R214, R4 ;  /* 0x0000000400d67308 */ /* 0x0005e40000000800 */
[--C-:B--2---:R-:W-:Y:S08]  /*12890*/  FFMA.FTZ R4, R57, UR4, -R26.reuse ;  /* 0x0000000439047c23 */ /* 0x104ff0000801081a */
[----:B------:R2:W-:Y:S02]  /*128a0*/  MUFU.EX2 R215, R4 ;  /* 0x0000000400d77308 */ /* 0x0005e40000000800 */
[--C-:B--2---:R-:W-:Y:S08]  /*128b0*/  FFMA.FTZ R4, R59, UR4, -R27.reuse ;  /* 0x000000043b047c23 */ /* 0x104ff0000801081b */
[----:B------:R2:W3:Y:S02]  /*128c0*/  MUFU.EX2 R212, R4 ;  /* 0x0000000400d47308 */ /* 0x0004e40000000800 */
[--C-:B--2---:R-:W-:Y:S08]  /*128d0*/  FFMA.FTZ R4, R60, UR4, -R26.reuse ;  /* 0x000000043c047c23 */ /* 0x104ff0000801081a */
[----:B------:R2:W-:Y:S02]  /*128e0*/  MUFU.EX2 R216, R4 ;  /* 0x0000000400d87308 */ /* 0x0005e40000000800 */
[--C-:B--2---:R-:W-:Y:S08]  /*128f0*/  FFMA.FTZ R4, R61, UR4, -R26.reuse ;  /* 0x000000043d047c23 */ /* 0x104ff0000801081a */
[----:B------:R2:W-:Y:S02]  /*12900*/  MUFU.EX2 R217, R4 ;  /* 0x0000000400d97308 */ /* 0x0005e40000000800 */
[----:B--2---:R-:W-:Y:S08]  /*12910*/  FMUL.FTZ R4, R2, R136 ;  /* 0x0000008802047220 */ /* 0x004ff00000410000 */
        /* <DEDUP_REMOVED lines=8> */
[----:B--2---:R-:W-:Y:S01]  /*129a0*/  FFMA.FTZ R44, R80, UR4, -R26 ;  /* 0x00000004502c7c23 */ /* 0x004fe2000801081a */
[----:B------:R-:W-:Y:S01]  /*129b0*/  FFMA.FTZ R0, R0, R223, R132 ;  /* 0x000000df00007223 */ /* 0x000fe20000010084 */
[----:B------:R-:W-:Y:S04]  /*129c0*/  MOV R132, R20 ;  /* 0x0000001400847202 */ /* 0x000fe80000000f00 */
[----:B------:R2:W-:Y:S01]  /*129d0*/  MUFU.EX2 R130, R44 ;  /* 0x0000002c00827308 */ /* 0x0005e20000000800 */
[----:B------:R-:W-:Y:S04]  /*129e0*/  FADD.FTZ R0, R156, R0 ;  /* 0x000000009c007221 */ /* 0x000fe80000010000 */
[----:B------:R-:W-:Y:S01]  /*129f0*/  FADD.FTZ R0, R157, R0 ;  /* 0x000000009d007221 */ /* 0x000fe20000010000 */
[----:B-1----:R-:W-:Y:S03]  /*12a00*/  FFMA.FTZ R12, R65, UR4, -R26 ;  /* 0x00000004410c7c23 */ /* 0x002fe6000801081a */
[----:B------:R-:W-:Y:S01]  /*12a10*/  FADD.FTZ R0, R158, R0 ;  /* 0x000000009e007221 */ /* 0x000fe20000010000 */
[----:B------:R1:W-:Y:S03]  /*12a20*/  MUFU.EX2 R205, R12 ;  /* 0x0000000c00cd7308 */ /* 0x0003e60000000800 */
[----:B------:R-:W-:Y:S01]  /*12a30*/  FADD.FTZ R0, R159, R0 ;  /* 0x000000009f007221 */ /* 0x000fe20000010000 */
[--C-:B--2---:R-:W-:Y:S03]  /*12a40*/  FFMA.FTZ R44, R82, UR4, -R27.reuse ;  /* 0x00000004522c7c23 */ /* 0x104fe6000801081b */
[----:B------:R-:W-:Y:S03]  /*12a50*/  FADD.FTZ R0, R171, R0 ;  /* 0x00000000ab007221 */ /* 0x000fe60000010000 */
[----:B------:R2:W-:Y:S01]  /*12a60*/  MUFU.EX2 R126, R44 ;  /* 0x0000002c007e7308 */ /* 0x0005e20000000800 */
[----:B------:R-:W-:Y:S04]  /*12a70*/  FADD.FTZ R0, R163, R0 ;  /* 0x00000000a3007221 */ /* 0x000fe80000010000 */
[----:B------:R-:W-:Y:S01]  /*12a80*/  FADD.FTZ R0, R162, R0 ;  /* 0x00000000a2007221 */ /* 0x000fe20000010000 */
[----:B-1----:R-:W-:Y:S03]  /*12a90*/  FMUL.FTZ R12, R2, R144 ;  /* 0x00000090020c7220 */ /* 0x002fe60000410000 */
[----:B------:R-:W-:Y:S01]  /*12aa0*/  FADD.FTZ R0, R155, R0 ;  /* 0x000000009b007221 */ /* 0x000fe20000010000 */
[----:B------:R1:W3:Y:S03]  /*12ab0*/  MUFU.EX2 R144, R16 ;  /* 0x0000001000907308 */ /* 0x0002e60000000800 */
[----:B------:R-:W-:Y:S01]  /*12ac0*/  FADD.FTZ R0, R154, R0 ;  /* 0x000000009a007221 */ /* 0x000fe20000010000 */
[C---:B------:R-:W-:Y:S03]  /*12ad0*/  HMMA.16816.F32 R12, R28.reuse, R32, R12 ;  /* 0x000000201c0c723c */ /* 0x040fe6000000180c */
[--C-:B------:R-:W-:Y:S01]  /*12ae0*/  FFMA.FTZ R32, R68, UR4, -R26.reuse ;  /* 0x0000000444207c23 */ /* 0x100fe2000801081a */
[----:B--2---:R-:W-:Y:S01]  /*12af0*/  FFMA.FTZ R44, R85, UR4, -R26 ;  /* 0x00000004552c7c23 */ /* 0x004fe2000801081a */
[----:B------:R-:W-:Y:S02]  /*12b00*/  FADD.FTZ R0, R152, R0 ;  /* 0x0000000098007221 */ /* 0x000fe40000010000 */
[----:B------:R2:W-:Y:S02]  /*12b10*/  MUFU.EX2 R143, R32 ;  /* 0x00000020008f7308 */ /* 0x0005e40000000800 */
[----:B------:R-:W-:Y:S01]  /*12b20*/  FADD.FTZ R0, R153, R0 ;  /* 0x0000000099007221 */ /* 0x000fe20000010000 */
[--C-:B-1----:R-:W-:Y:S03]  /*12b30*/  FFMA.FTZ R16, R67, UR4, -R27.reuse ;  /* 0x0000000443107c23 */ /* 0x102fe6000801081b */
[----:B-----5:R-:W-:Y:S04]  /*12b40*/  FADD.FTZ R0, R160, R0 ;  /* 0x00000000a0007221 */ /* 0x020fe80000010000 */
[----:B------:R1:W-:Y:S01]  /*12b50*/  MUFU.EX2 R85, R44 ;  /* 0x0000002c00557308 */ /* 0x0003e20000000800 */
[----:B------:R-:W-:Y:S04]  /*12b60*/  FADD.FTZ R0, R181, R0 ;  /* 0x00000000b5007221 */ /* 0x000fe80000010000 */
[----:B------:R-:W-:Y:S05]  /*12b70*/  FADD.FTZ R0, R182, R0 ;  /* 0x00000000b6007221 */ /* 0x000fea0000010000 */
[----:B------:R5:W3:Y:S01]  /*12b80*/  MUFU.EX2 R51, R16 ;  /* 0x0000001000337308 */ /* 0x000ae20000000800 */
[----:B--2---:R-:W-:Y:S01]  /*12b90*/  FFMA.FTZ R32, R69, UR4, -R26 ;  /* 0x0000000445207c23 */ /* 0x004fe2000801081a */
[----:B------:R-:W-:Y:S04]  /*12ba0*/  FADD.FTZ R0, R186, R0 ;  /* 0x00000000ba007221 */ /* 0x000fe80000010000 */
[----:B------:R-:W-:Y:S04]  /*12bb0*/  FADD.FTZ R0, R190, R0 ;  /* 0x00000000be007221 */ /* 0x000fe80000010000 */
[----:B------:R2:W-:Y:S01]  /*12bc0*/  MUFU.EX2 R142, R32 ;  /* 0x00000020008e7308 */ /* 0x0005e20000000800 */
[----:B-1----:R-:W-:Y:S01]  /*12bd0*/  FFMA.FTZ R44, R87, UR4, -R27 ;  /* 0x00000004572c7c23 */ /* 0x002fe2000801081b */
[----:B----4-:R-:W-:Y:S04]  /*12be0*/  FADD.FTZ R0, R192, R0 ;  /* 0x00000000c0007221 */ /* 0x010fe80000010000 */
[----:B------:R-:W-:Y:S01]  /*12bf0*/  FADD.FTZ R0, R193, R0 ;  /* 0x00000000c1007221 */ /* 0x000fe20000010000 */
[C---:B-----5:R-:W-:Y:S01]  /*12c00*/  FMUL.FTZ R16, R2.reuse, R148 ;  /* 0x0000009402107220 */ /* 0x060fe20000410000 */
[----:B------:R-:W-:Y:S02]  /*12c10*/  FFMA.FTZ R2, R2, R222, R133 ;  /* 0x000000de02027223 */ /* 0x000fe40000010085 */
[----:B------:R-:W-:Y:S01]  /*12c20*/  FADD.FTZ R0, R194, R0 ;  /* 0x00000000c2007221 */ /* 0x000fe20000010000 */
[----:B------:R-:W-:Y:S01]  /*12c30*/  MOV R133, R3 ;  /* 0x0000000300857202 */ /* 0x000fe20000000f00 */
[----:B------:R-:W-:Y:S02]  /*12c40*/  FADD.FTZ R2, R177, R2 ;  /* 0x00000002b1027221 */ /* 0x000fe40000010000 */
[----:B---3--:R-:W-:Y:S01]  /*12c50*/  FADD.FTZ R0, R195, R0 ;  /* 0x00000000c3007221 */ /* 0x008fe20000010000 */
[----:B------:R-:W-:Y:S01]  /*12c60*/  HMMA.16816.F32 R16, R28, R34, R16 ;  /* 0x000000221c10723c */ /* 0x000fe20000001810 */
[----:B--2---:R-:W1:Y:S02]  /*12c70*/  LDSM.16.MT88.4 R32, [R135+0x5800] ;  /* 0x005800008720783b */ /* 0x004e640000004200 */
        /* <DEDUP_REMOVED lines=358> */
.L_x_1052:
[----:B------:R-:W1:Y:S01]  /*142e0*/  SHFL.BFLY PT, R2, R222, 0x2, 0x1f ;  /* 0x0c401f00de027f89 */ /* 0x000e6200000e0000 */
[----:B------:R-:W2:Y:S01]  /*142f0*/  S2UR UR5, SR_CgaCtaId ;  /* 0x00000000000579c3 */ /* 0x000ea20000008800 */
[C---:B------:R-:W-:Y:S01]  /*14300*/  SHF.L.U32 R4, R165.reuse, 0x4, RZ ;  /* 0x00000004a5047819 */ /* 0x040fe200000006ff */
[C---:B------:R-:W-:Y:S01]  /*14310*/  IMAD.SHL.U32 R11, R165.reuse, 0x8, RZ ;  /* 0x00000008a50b7824 */ /* 0x040fe200078e00ff */
[----:B------:R-:W3:Y:S01]  /*14320*/  SHFL.BFLY PT, R0, R223, 0x2, 0x1f ;  /* 0x0c401f00df007f89 */ /* 0x000ee200000e0000 */
[----:B------:R-:W-:Y:S01]  /*14330*/  SHF.R.U32.HI R22, RZ, 0x3, R165 ;  /* 0x00000003ff167819 */ /* 0x000fe200000116a5 */
[----:B------:R-:W-:Y:S01]  /*14340*/  UMOV UR4, 0x400 ;  /* 0x0000040000047882 */ /* 0x000fe20000000000 */
[----:B------:R-:W-:Y:S02]  /*14350*/  SHF.L.U32 R21, R165, 0x2, RZ ;  /* 0x00000002a5157819 */ /* 0x000fe400000006ff */
[----:B------:R-:W-:Y:S01]  /*14360*/  BAR.SYNC.DEFER_BLOCKING 0x0 ;  /* 0x0000000000007b1d */ /* 0x000fe20000010000 */
[----:B------:R-:W-:-:S02]  /*14370*/  LOP3.LUT R8, R11, 0xc0, RZ, 0xc0, !PT ;  /* 0x000000c00b087812 */ /* 0x000fc400078ec0ff */
[----:B------:R-:W-:Y:S02]  /*14380*/  SHF.R.U32.HI R13, RZ, 0x1, R165 ;  /* 0x00000001ff0d7819 */ /* 0x000fe400000116a5 */
[----:B------:R-:W-:-:S03]  /*14390*/  LOP3.LUT R5, R21, 0xd8, RZ, 0xc0, !PT ;  /* 0x000000d815057812 */ /* 0x000fc600078ec0ff */
[----:B------:R-:W-:Y:S01]  /*143a0*/  S2UR UR6, SR_CTAID.Z ;  /* 0x00000000000679c3 */ /* 0x000fe20000002700 */
[----:B------:R-:W-:Y:S01]  /*143b0*/  LOP3.LUT R8, R8, 0x18, R165, 0xf8, !PT ;  /* 0x0000001808087812 */ /* 0x000fe200078ef8a5 */
[----:B------:R-:W-:Y:S01]  /*143c0*/  BSSY.RECONVERGENT B0, `(.L_x_1057) ;  /* 0x000005f000007945 */ /* 0x000fe20003800200 */
[----:B------:R-:W-:Y:S02]  /*143d0*/  LOP3.LUT R5, R5, 0x18, R13, 0x78, !PT ;  /* 0x0000001805057812 */ /* 0x000fe400078e780d */
[----:B------:R-:W-:-:S03]  /*143e0*/  LOP3.LUT P2, RZ, R165, 0x3, RZ, 0xc0, !PT ;  /* 0x00000003a5ff7812 */ /* 0x000fc6000784c0ff */
[----:B------:R-:W4:Y:S01]  /*143f0*/  LDC R12, c[0x0][0x3e0] ;  /* 0x0000f800ff0c7b82 */ /* 0x000f220000000800 */
[----:B-1----:R-:W-:Y:S01]  /*14400*/  FADD.FTZ R2, R2, R222 ;  /* 0x000000de02027221 */ /* 0x002fe20000010000 */
[----:B--2---:R-:W-:Y:S01]  /*14410*/  ULEA UR5, UR5, UR4, 0x18 ;  /* 0x0000000405057291 */ /* 0x004fe2000f8ec0ff */
[----:B---3--:R-:W-:-:S03]  /*14420*/  FADD.FTZ R0, R0, R223 ;  /* 0x000000df00007221 */ /* 0x008fc60000010000 */
[----:B------:R-:W1:Y:S02]  /*14430*/  SHFL.BFLY PT, R6, R2, 0x1, 0x1f ;  /* 0x0c201f0002067f89 */ /* 0x000e6400000e0000 */
[----:B------:R-:W-:Y:S02]  /*14440*/  S2UR UR4, SR_CTAID.Y ;  /* 0x00000000000479c3 */ /* 0x000fe40000002600 */
[----:B------:R-:W2:Y:S01]  /*14450*/  SHFL.BFLY PT, R7, R0, 0x1, 0x1f ;  /* 0x0c201f0000077f89 */ /* 0x000ea200000e0000 */
[----:B-1----:R-:W-:Y:S01]  /*14460*/  FADD.FTZ R6, R2, R6 ;  /* 0x0000000602067221 */ /* 0x002fe20000010000 */
[----:B------:R-:W-:Y:S02]  /*14470*/  SHF.L.U32 R2, R165, 0x1, RZ ;  /* 0x00000001a5027819 */ /* 0x000fe400000006ff */
[----:B------:R-:W-:Y:S01]  /*14480*/  SHF.R.U32.HI R165, RZ, 0x2, R165 ;  /* 0x00000002ffa57819 */ /* 0x000fe200000116a5 */
[----:B--2---:R-:W-:Y:S01]  /*14490*/  FADD.FTZ R7, R0, R7 ;  /* 0x0000000700077221 */ /* 0x004fe20000010000 */
[----:B------:R-:W1:Y:S01]  /*144a0*/  MUFU.RCP R10, R6 ;  /* 0x00000006000a7308 */ /* 0x000e620000001000 */
[----:B------:R-:W-:-:S02]  /*144b0*/  LOP3.LUT R2, R2, 0x6, RZ, 0xc0, !PT ;  /* 0x0000000602027812 */ /* 0x000fc400078ec0ff */
[----:B------:R-:W-:Y:S02]  /*144c0*/  FSETP.NE.FTZ.AND P1, PT, R6, RZ, PT ;  /* 0x000000ff0600720b */ /* 0x000fe40003f35000 */
[----:B------:R-:W-:Y:S02]  /*144d0*/  LOP3.LUT R0, R2, 0x3e00, R4, 0xf8, !PT ;  /* 0x00003e0002007812 */ /* 0x000fe400078ef804 */
[----:B------:R-:W-:Y:S01]  /*144e0*/  SHF.L.U32 R2, R22, 0x5, RZ ;  /* 0x0000000516027819 */ /* 0x000fe200000006ff */
[----:B------:R-:W2:Y:S01]  /*144f0*/  MUFU.RCP R9, R7 ;  /* 0x0000000700097308 */ /* 0x000ea20000001000 */
[----:B------:R-:W-:Y:S02]  /*14500*/  LOP3.LUT R4, R21, 0xf04, RZ, 0xc0, !PT ;  /* 0x00000f0415047812 */ /* 0x000fe400078ec0ff */
[----:B------:R-:W-:Y:S02]  /*14510*/  FSETP.NE.FTZ.AND P0, PT, R7, RZ, PT ;  /* 0x000000ff0700720b */ /* 0x000fe40003f15000 */
[----:B------:R-:W-:-:S02]  /*14520*/  LOP3.LUT R4, R4, 0x20, R2, 0xf8, !PT ;  /* 0x0000002004047812 */ /* 0x000fc400078ef802 */
[----:B------:R-:W-:Y:S01]  /*14530*/  LOP3.LUT R2, R0, 0x20, R11, 0xf8, !PT ;  /* 0x0000002000027812 */ /* 0x000fe200078ef80b */
[----:B------:R-:W3:Y:S01]  /*14540*/  @P1 MUFU.LG2 R6, R6 ;  /* 0x0000000600061308 */ /* 0x000ee20000000c00 */
[----:B-1----:R-:W-:Y:S02]  /*14550*/  FSEL R0, R10, 1, P1 ;  /* 0x3f8000000a007808 */ /* 0x002fe40000800000 */
[----:B------:R-:W-:Y:S02]  /*14560*/  LOP3.LUT R5, R4, R5, RZ, 0xfc, !PT ;  /* 0x0000000504057212 */ /* 0x000fe400078efcff */
[----:B------:R-:W-:Y:S01]  /*14570*/  LOP3.LUT R2, R2, R8, RZ, 0xfc, !PT ;  /* 0x0000000802027212 */ /* 0x000fe200078efcff */
[C---:B------:R-:W-:Y:S01]  /*14580*/  FMUL.FTZ R136, R0.reuse, R136 ;  /* 0x0000008800887220 */ /* 0x040fe20000410000 */
[C---:B------:R-:W-:Y:S01]  /*14590*/  FMUL.FTZ R137, R0.reuse, R137 ;  /* 0x0000008900897220 */ /* 0x040fe20000410000 */
[C---:B------:R-:W-:Y:S01]  /*145a0*/  FMUL.FTZ R140, R0.reuse, R140 ;  /* 0x0000008c008c7220 */ /* 0x040fe20000410000 */
[----:B--2---:R-:W-:Y:S01]  /*145b0*/  FSEL R4, R9, 1, P0 ;  /* 0x3f80000009047808 */ /* 0x004fe20000000000 */
[C---:B------:R-:W-:Y:S01]  /*145c0*/  FMUL.FTZ R141, R0.reuse, R141 ;  /* 0x0000008d008d7220 */ /* 0x040fe20000410000 */
[C---:B------:R-:W-:Y:S01]  /*145d0*/  FMUL.FTZ R144, R0.reuse, R144 ;  /* 0x0000009000907220 */ /* 0x040fe20000410000 */
[C---:B------:R-:W-:Y:S01]  /*145e0*/  FMUL.FTZ R145, R0.reuse, R145 ;  /* 0x0000009100917220 */ /* 0x040fe20000410000 */
[C---:B------:R-:W-:Y:S01]  /*145f0*/  FMUL.FTZ R148, R0.reuse, R148 ;  /* 0x0000009400947220 */ /* 0x040fe20000410000 */
[----:B------:R-:W-:Y:S01]  /*14600*/  FMUL.FTZ R149, R0, R149 ;  /* 0x0000009500957220 */ /* 0x000fe20000410000 */
[----:B------:R-:W-:Y:S01]  /*14610*/  LEA R2, R2, UR5, 0x2 ;  /* 0x0000000502027c11 */ /* 0x000fe2000f8e10ff */
[C---:B------:R-:W-:Y:S01]  /*14620*/  FMUL.FTZ R138, R4.reuse, R138 ;  /* 0x0000008a048a7220 */ /* 0x040fe20000410000 */
[C---:B------:R-:W-:Y:S01]  /*14630*/  LOP3.LUT R0, R11.reuse, 0x80, RZ, 0xc0, !PT ;  /* 0x000000800b007812 */ /* 0x040fe200078ec0ff */
[C---:B------:R-:W-:Y:S01]  /*14640*/  FMUL.FTZ R139, R4.reuse, R139 ;  /* 0x0000008b048b7220 */ /* 0x040fe20000410000 */
[----:B------:R-:W-:Y:S01]  /*14650*/  LOP3.LUT R8, R11, 0x40, RZ, 0xc0, !PT ;  /* 0x000000400b087812 */ /* 0x000fe200078ec0ff */
[----:B------:R-:W-:Y:S01]  /*14660*/  FMUL.FTZ R142, R4, R142 ;  /* 0x0000008e048e7220 */ /* 0x000fe20000410000 */
[----:B------:R-:W-:Y:S01]  /*14670*/  IADD3 R0, PT, PT, R2, -R0, RZ ;  /* 0x8000000002007210 */ /* 0x000fe20007ffe0ff */
[C---:B------:R-:W-:Y:S01]  /*14680*/  FMUL.FTZ R143, R4.reuse, R143 ;  /* 0x0000008f048f7220 */ /* 0x040fe20000410000 */
[C---:B------:R-:W-:Y:S01]  /*14690*/  FMUL.FTZ R146, R4.reuse, R146 ;  /* 0x0000009204927220 */ /* 0x040fe20000410000 */
[C---:B------:R-:W-:Y:S01]  /*146a0*/  FMUL.FTZ R147, R4.reuse, R147 ;  /* 0x0000009304937220 */ /* 0x040fe20000410000 */
[C---:B------:R-:W-:Y:S01]  /*146b0*/  FMUL.FTZ R150, R4.reuse, R150 ;  /* 0x0000009604967220 */ /* 0x040fe20000410000 */
[----:B------:R-:W-:Y:S01]  /*146c0*/  FMUL.FTZ R151, R4, R151 ;  /* 0x0000009704977220 */ /* 0x000fe20000410000 */
[----:B------:R-:W-:Y:S01]  /*146d0*/  IMAD.IADD R4, R2, 0x1, -R8 ;  /* 0x0000000102047824 */ /* 0x000fe200078e0a08 */
[----:B------:R-:W-:Y:S01]  /*146e0*/  STS.64 [R2], R136 ;  /* 0x0000008802007388 */ /* 0x000fe20000000a00 */
[----:B------:R-:W-:Y:S01]  /*146f0*/  LEA R5, R5, UR5, 0x2 ;  /* 0x0000000505057c11 */ /* 0x000fe2000f8e10ff */
[----:B------:R-:W1:Y:S01]  /*14700*/  S2UR UR5, SR_CTAID.X ;  /* 0x00000000000579c3 */ /* 0x000e620000002500 */
[----:B---3--:R-:W-:Y:S01]  /*14710*/  @P1 FMUL.FTZ R6, R6, 0.69314718246459960938 ;  /* 0x3f31721806061820 */ /* 0x008fe20000410000 */
[----:B------:R2:W-:Y:S04]  /*14720*/  STS.64 [R2+0x400], R138 ;  /* 0x0004008a02007388 */ /* 0x0005e80000000a00 */
[----:B------:R-:W-:Y:S02]  /*14730*/  STS.64 [R4+0x20], R140 ;  /* 0x0000208c04007388 */ /* 0x000fe40000000a00 */
[----:B------:R-:W3:Y:S02]  /*14740*/  @P1 LDC R11, c[0x0][0x458] ;  /* 0x00011600ff0b1b82 */ /* 0x000ee40000000800 */
[----:B------:R5:W-:Y:S04]  /*14750*/  STS.64 [R4+0x420], R142 ;  /* 0x0004208e04007388 */ /* 0x000be80000000a00 */
[----:B------:R-:W-:Y:S02]  /*14760*/  STS.64 [R0+0x40], R144 ;  /* 0x0000409000007388 */ /* 0x000fe40000000a00 */
[----:B------:R-:W3:Y:S02]  /*14770*/  @P0 LDC R10, c[0x0][0x458] ;  /* 0x00011600ff0a0b82 */ /* 0x000ee40000000800 */
[----:B------:R4:W-:Y:S01]  /*14780*/  STS.64 [R0+0x440], R146 ;  /* 0x0004409200007388 */ /* 0x0009e20000000a00 */
[----:B-1----:R-:W-:Y:S01]  /*14790*/  USHF.L.U32 UR5, UR5, 0x6, URZ ;  /* 0x0000000605057899 */ /* 0x002fe200080006ff */
[----:B--2---:R-:W-:-:S04]  /*147a0*/  IADD3 R2, PT, PT, -R8, R0, RZ ;  /* 0x0000000008027210 */ /* 0x004fc80007ffe1ff */
[----:B------:R-:W1:Y:S01]  /*147b0*/  LDC.64 R8, c[0x0][0x430] ;  /* 0x00010c00ff087b82 */ /* 0x000e620000000a00 */
[----:B------:R-:W-:Y:S01]  /*147c0*/  STS.64 [R2+0x60], R148 ;  /* 0x0000609402007388 */ /* 0x000fe20000000a00 */
[----:B-----5:R-:W2:Y:S03]  /*147d0*/  @P0 MUFU.LG2 R4, R7 ;  /* 0x0000000700040308 */ /* 0x020ea60000000c00 */
[----:B------:R1:W-:Y:S03]  /*147e0*/  STS.64 [R2+0x460], R150 ;  /* 0x0004609602007388 */ /* 0x0003e60000000a00 */
[----:B------:R-:W-:Y:S01]  /*147f0*/  BAR.SYNC.DEFER_BLOCKING 0x0 ;  /* 0x0000000000007b1d */ /* 0x000fe20000010000 */
[----:B----4-:R-:W-:-:S04]  /*14800*/  IMAD.MOV R0, RZ, RZ, -R227 ;  /* 0x000000ffff007224 */ /* 0x010fc800078e0ae3 */
[----:B------:R-:W-:Y:S02]  /*14810*/  IMAD R0, R12, R0, UR6 ;  /* 0x000000060c007e24 */ /* 0x000fe4000f8e0200 */
[----:B--2---:R-:W-:Y:S01]  /*14820*/  @P0 FMUL.FTZ R4, R4, 0.69314718246459960938 ;  /* 0x3f31721804040820 */ /* 0x004fe20000410000 */
[----:B------:R-:W-:-:S03]  /*14830*/  MOV R7, 0xff800000 ;  /* 0xff80000000077802 */ /* 0x000fc60000000f00 */
[----:B---3--:R-:W-:Y:S01]  /*14840*/  @P0 FFMA.FTZ R7, R3, R10, R4 ;  /* 0x0000000a03070223 */ /* 0x008fe20000010004 */
[----:B-1----:R-:W-:Y:S01]  /*14850*/  IMAD R2, R8, UR4, R227 ;  /* 0x0000000408027c24 */ /* 0x002fe2000f8e02e3 */
[----:B------:R1:W2:Y:S01]  /*14860*/  LDS.128 R24, [R5] ;  /* 0x0000000005187984 */ /* 0x0002a20000000c00 */
[----:B------:R-:W3:Y:S01]  /*14870*/  LDCU UR4, c[0x0][0x44c] ;  /* 0x00008980ff0477ac */ /* 0x000ee20008000800 */
[----:B------:R-:W-:Y:S01]  /*14880*/  MOV R8, 0xff800000 ;  /* 0xff80000000087802 */ /* 0x000fe20000000f00 */
[----:B------:R-:W-:Y:S01]  /*14890*/  IMAD R2, R2, R12, R0 ;  /* 0x0000000c02027224 */ /* 0x000fe200078e0200 */
[----:B------:R1:W4:Y:S01]  /*148a0*/  LDS.128 R16, [R5+0x800] ;  /* 0x0008000005107984 */ /* 0x0003220000000c00 */
[----:B------:R-:W-:Y:S01]  /*148b0*/  LOP3.LUT R0, R13, 0x30, RZ, 0xc0, !PT ;  /* 0x000000300d007812 */ /* 0x000fe200078ec0ff */
[----:B------:R-:W-:Y:S01]  /*148c0*/  @P1 FFMA.FTZ R8, R20, R11, R6 ;  /* 0x0000000b14081223 */ /* 0x000fe20000010006 */
[----:B------:R-:W-:Y:S02]  /*148d0*/  IMAD R2, R2, R9, UR5 ;  /* 0x0000000502027e24 */ /* 0x000fe4000f8e0209 */
[----:B------:R-:W-:-:S02]  /*148e0*/  LOP3.LUT R0, R0, 0x7, R165, 0xf8, !PT ;  /* 0x0000000700007812 */ /* 0x000fc400078ef8a5 */
[----:B---3--:R-:W-:Y:S01]  /*148f0*/  IMAD R9, R2, UR4, RZ ;  /* 0x0000000402097c24 */ /* 0x008fe2000f8e02ff */
[----:B------:R-:W-:Y:S06]  /*14900*/  @P2 BRA `(.L_x_1058) ;  /* 0x0000000000282947 */ /* 0x000fec0003800000 */
[----:B------:R-:W3:Y:S01]  /*14910*/  LDCU.64 UR4, c[0x0][0x428] ;  /* 0x00008500ff0477ac */ /* 0x000ee20008000a00 */
[----:B------:R-:W-:Y:S01]  /*14920*/  VIADD R4, R0, 0x8 ;  /* 0x0000000800047836 */ /* 0x000fe20000000000 */
[----:B------:R-:W-:Y:S02]  /*14930*/  IADD3 R3, P0, PT, R2, R0, RZ ;  /* 0x0000000002037210 */ /* 0x000fe40007f1e0ff */
[-C--:B------:R-:W-:Y:S02]  /*14940*/  ISETP.GE.AND P2, PT, R0, R248.reuse, PT ;  /* 0x000000f80000720c */ /* 0x080fe40003f46270 */
[----:B------:R-:W-:Y:S02]  /*14950*/  ISETP.GE.AND P1, PT, R4, R248, PT ;  /* 0x000000f80400720c */ /* 0x000fe40003f26270 */
[----:B------:R-:W-:Y:S02]  /*14960*/  LEA.HI.X.SX32 R0, R2, RZ, 0x1, P0 ;  /* 0x000000ff02007211 */ /* 0x000fe400000f0eff */
[----:B---3--:R-:W-:-:S04]  /*14970*/  LEA R2, P0, R3, UR4, 0x2 ;  /* 0x0000000403027c11 */ /* 0x008fc8000f8010ff */
[----:B------:R-:W-:-:S05]  /*14980*/  LEA.HI.X R3, R3, UR5, R0, 0x2, P0 ;  /* 0x0000000503037c11 */ /* 0x000fca00080f1400 */
[----:B------:R3:W-:Y:S04]  /*14990*/  @!P2 STG.E desc[UR16][R2.64], R8 ;  /* 0x000000080200a986 */ /* 0x0007e8000c101910 */
[----:B------:R3:W-:Y:S02]  /*149a0*/  @!P1 STG.E desc[UR16][R2.64+0x20], R7 ;  /* 0x0000200702009986 */ /* 0x0007e4000c101910 */
.L_x_1058:
[----:B------:R-:W-:Y:S05]  /*149b0*/  BSYNC.RECONVERGENT B0 ;  /* 0x0000000000007941 */ /* 0x000fea0003800200 */
.L_x_1057:
[----:B------:R-:W5:Y:S01]  /*149c0*/  LDS.128 R12, [R5+0x1000] ;  /* 0x00100000050c7984 */ /* 0x000f620000000c00 */
[----:B------:R-:W2:Y:S01]  /*149d0*/  LDCU UR6, c[0x0][0x440] ;  /* 0x00008800ff0677ac */ /* 0x000ea20008000800 */
[C---:B---3--:R-:W-:Y:S01]  /*149e0*/  LOP3.LUT R2, R21.reuse, 0x1c, RZ, 0xc0, !PT ;  /* 0x0000001c15027812 */ /* 0x048fe200078ec0ff */
[C---:B------:R-:W-:Y:S01]  /*149f0*/  VIADD R3, R22.reuse, 0x10 ;  /* 0x0000001016037836 */ /* 0x040fe20000000000 */
[----:B-1----:R-:W1:Y:S01]  /*14a00*/  LDS.128 R4, [R5+0x1800] ;  /* 0x0018000005047984 */ /* 0x002e620000000c00 */
[----:B------:R-:W3:Y:S01]  /*14a10*/  LDCU.64 UR4, c[0x0][0x3f8] ;  /* 0x00007f00ff0477ac */ /* 0x000ee20008000a00 */
[----:B------:R-:W-:Y:S01]  /*14a20*/  LOP3.LUT R0, R21, 0xfe0, RZ, 0xc0, !PT ;  /* 0x00000fe015007812 */ /* 0x000fe200078ec0ff */
[----:B------:R-:W-:-:S03]  /*14a30*/  VIADD R8, R22, 0x30 ;  /* 0x0000003016087836 */ /* 0x000fc60000000000 */
[----:B------:R-:W-:-:S04]  /*14a40*/  LOP3.LUT R0, R0, 0x1c, R21, 0xf8, !PT ;  /* 0x0000001c00007812 */ /* 0x000fc800078ef815 */
[----:B------:R-:W-:Y:S02]  /*14a50*/  IADD3 R0, P1, PT, R9, R0, RZ ;  /* 0x0000000009007210 */ /* 0x000fe40007f3e0ff */
[----:B--2---:R-:W-:Y:S01]  /*14a60*/  ISETP.GE.AND P0, PT, R2, UR6, PT ;  /* 0x0000000602007c0c */ /* 0x004fe2000bf06270 */
[----:B------:R-:W-:-:S03]  /*14a70*/  VIADD R2, R22, 0x20 ;  /* 0x0000002016027836 */ /* 0x000fc60000000000 */
[-C--:B------:R-:W-:Y:S02]  /*14a80*/  ISETP.GE.OR P3, PT, R3, R248.reuse, P0 ;  /* 0x000000f80300720c */ /* 0x080fe40000766670 */
[-C--:B------:R-:W-:Y:S02]  /*14a90*/  ISETP.GE.OR P4, PT, R22, R248.reuse, P0 ;  /* 0x000000f81600720c */ /* 0x080fe40000786670 */
[-C--:B------:R-:W-:Y:S02]  /*14aa0*/  ISETP.GE.OR P2, PT, R2, R248.reuse, P0 ;  /* 0x000000f80200720c */ /* 0x080fe40000746670 */
[----:B------:R-:W-:Y:S02]  /*14ab0*/  ISETP.GE.OR P0, PT, R8, R248, P0 ;  /* 0x000000f80800720c */ /* 0x000fe40000706670 */
[----:B------:R-:W-:Y:S02]  /*14ac0*/  LEA.HI.X.SX32 R3, R9, RZ, 0x1, P1 ;  /* 0x000000ff09037211 */ /* 0x000fe400008f0eff */
[----:B---3--:R-:W-:-:S04]  /*14ad0*/  LEA R2, P1, R0, UR4, 0x2 ;  /* 0x0000000400027c11 */ /* 0x008fc8000f8210ff */
[----:B------:R-:W-:-:S05]  /*14ae0*/  LEA.HI.X R3, R0, UR5, R3, 0x2, P1 ;  /* 0x0000000500037c11 */ /* 0x000fca00088f1403 */
[----:B------:R2:W-:Y:S04]  /*14af0*/  @!P4 STG.E.128 desc[UR16][R2.64], R24 ;  /* 0x000000180200c986 */ /* 0x0005e8000c101d10 */
[----:B----4-:R2:W-:Y:S04]  /*14b00*/  @!P3 STG.E.128 desc[UR16][R2.64+0x800], R16 ;  /* 0x000800100200b986 */ /* 0x0105e8000c101d10 */
[----:B-----5:R2:W-:Y:S01]  /*14b10*/  @!P2 STG.E.128 desc[UR16][R2.64+0x1000], R12 ;  /* 0x0010000c0200a986 */ /* 0x0205e2000c101d10 */
[----:B-1----:R-:W-:Y:S05]  /*14b20*/  @P0 EXIT ;  /* 0x000000000000094d */ /* 0x002fea0003800000 */
[----:B------:R-:W-:Y:S01]  /*14b30*/  STG.E.128 desc[UR16][R2.64+0x1800], R4 ;  /* 0x0018000402007986 */ /* 0x000fe2000c101d10 */
[----:B------:R-:W-:Y:S05]  /*14b40*/  EXIT ;  /* 0x000000000000794d */ /* 0x000fea0003800000 */
.L_x_1059:
        /* <DEDUP_REMOVED lines=11> */
.L_x_4879:


//--------------------- .text._ZN5flash24flash_fwd_splitkv_kernelI23Flash_fwd_kernel_traitsILi32ELi64ELi256ELi4ELb0ELb0EN7cutlass6half_tE19Flash_kernel_traitsILi32ELi64ELi256ELi4ES3_EELb1ELb0ELb0ELb0ELb0ELb0ELb1ELb1EEEvNS_16Flash_fwd_paramsE --------------------------
	.section	.text._ZN5flash24flash_fwd_splitkv_kernelI23Flash_fwd_kernel_traitsILi32ELi64ELi256ELi4ELb0ELb0EN7cutlass6half_tE19Flash_kernel_traitsILi32ELi64ELi256ELi4ES3_EELb1ELb0ELb0ELb0ELb0ELb0ELb1ELb1EEEvNS_16Flash_fwd_paramsE,"ax",@progbits
	.align	128
        .global         _ZN5flash24flash_fwd_splitkv_kernelI23Flash_fwd_kernel_traitsILi32ELi64ELi256ELi4ELb0ELb0EN7cutlass6half_tE19Flash_kernel_traitsILi32ELi64ELi256ELi4ES3_EELb1ELb0ELb0ELb0ELb0ELb0ELb1ELb1EEEvNS_16Flash_fwd_paramsE
        .type           _ZN5flash24flash_fwd_splitkv_kernelI23Flash_fwd_kernel_traitsILi32ELi64ELi256ELi4ELb0ELb0EN7cutlass6half_tE19Flash_kernel_traitsILi32ELi64ELi256ELi4ES3_EELb1ELb0ELb0ELb0ELb0ELb0ELb1ELb1EEEvNS_16Flash_fwd_paramsE,@function
        .size           _ZN5flash24flash_fwd_splitkv_kernelI23Flash_fwd_kernel_traitsILi32ELi64ELi256ELi4ELb0ELb0EN7cutlass6half_tE19Flash_kernel_traitsILi32ELi64ELi256ELi4ES3_EELb1ELb0ELb0ELb0ELb0ELb0ELb1ELb1EEEvNS_16Flash_fwd_paramsE,(.L_x_4880 - _ZN5flash24flash_fwd_splitkv_kernelI23Flash_fwd_kernel_traitsILi32ELi64ELi256ELi4ELb0ELb0EN7cutlass6half_tE19Flash_kernel_traitsILi32ELi64ELi256ELi4ES3_EELb1ELb0ELb0ELb0ELb0ELb0ELb1ELb1EEEvNS_16Flash_fwd_paramsE)
        .other          _ZN5flash24flash_fwd_splitkv_kernelI23Flash_fwd_kernel_traitsILi32ELi64ELi256ELi4ELb0ELb0EN7cutlass6half_tE19Flash_kernel_traitsILi32ELi64ELi256ELi4ES3_EELb1ELb0ELb0ELb0ELb0ELb0ELb1ELb1EEEvNS_16Flash_fwd_paramsE,@"STO_CUDA_ENTRY STV_DEFAULT"
_ZN5flash24flash_fwd_splitkv_kernelI23Flash_fwd_kernel_traitsILi32ELi64ELi256ELi4ELb0ELb0EN7cutlass6half_tE19Flash_kernel_traitsILi32ELi64ELi256ELi4ES3_EELb1ELb0ELb0ELb0ELb0ELb0ELb1ELb1EEEvNS_16Flash_fwd_paramsE:
.text._ZN5flash24flash_fwd_splitkv_kernelI23Flash_fwd_kernel_traitsILi32ELi64ELi256ELi4ELb0ELb0EN7cutlass6half_tE19Flash_kernel_traitsILi32ELi64ELi256ELi4ES3_EELb1ELb0ELb0ELb0ELb0ELb0ELb1ELb1EEEvNS_16Flash_fwd_paramsE:
        /* <DEDUP_REMOVED lines=12> */
[----:B-1----:R-:W-:-:S04]  /*00c0*/  IMAD.MOV R2, RZ, RZ, -R3 ;  /* 0x000000ffff027224 */ /* 0x002fc800078e0a03 */
[----:B------:R-:W-:Y:S02]  /*00d0*/  IMAD R4, R2, R6, RZ ;  /* 0x0000000602047224 */ /* 0x000fe400078e02ff */
[----:B------:R-:W-:-:S04]  /*00e0*/  IMAD.MOV.U32 R2, RZ, RZ, RZ ;  /* 0x000000ffff027224 */ /* 0x000fc800078e00ff */
[----:B------:R-:W-:Y:S02]  /*00f0*/  IMAD.HI.U32 R4, R3, R4, R2 ;  /* 0x0000000403047227 */ /* 0x000fe400078e0002 */
[----:B------:R-:W1:Y:S04]  /*0100*/  LDC.64 R2, c[0x0][0x478] ;  /* 0x00011e00ff027b82 */ /* 0x000e680000000a00 */
[----:B--2---:R-:W-:-:S04]  /*0110*/  IMAD.HI.U32 R217, R4, R0, RZ ;  /* 0x0000000004d97227 */ /* 0x004fc800078e00ff */
[----:B------:R-:W-:Y:S01]  /*0120*/  IMAD.MOV R7, RZ, RZ, -R217 ;  /* 0x000000ffff077224 */ /* 0x000fe200078e0ad9 */
[----:B------:R-:W2:Y:S03]  /*0130*/  LDC.64 R4, c[0x0][0x460] ;  /* 0x00011800ff047b82 */ /* 0x000ea60000000a00 */
[----:B------:R-:W-:-:S05]  /*0140*/  IMAD R7, R6, R7, R0 ;  /* 0x0000000706077224 */ /* 0x000fca00078e0200 */
[----:B------:R-:W-:-:S13]  /*0150*/  ISETP.GE.U32.AND P0, PT, R7, R6, PT ;  /* 0x000000060700720c */ /* 0x000fda0003f06070 */
[----:B------:R-:W-:Y:S02]  /*0160*/  @P0 IMAD.IADD R7, R7, 0x1, -R6 ;  /* 0x0000000107070824 */ /* 0x000fe400078e0a06 */
[----:B------:R-:W-:Y:S01]  /*0170*/  @P0 VIADD R217, R217, 0x1 ;  /* 0x00000001d9d90836 */ /* 0x000fe20000000000 */
[C---:B--2---:R-:W-:Y:S02]  /*0180*/  ISETP.NE.U32.AND P1, PT, R4.reuse, RZ, PT ;  /* 0x000000ff0400720c */ /* 0x044fe40003f25070 */
[----:B------:R-:W-:Y:S02]  /*0190*/  ISETP.GE.U32.AND P2, PT, R7, R6, PT ;  /* 0x000000060700720c */ /* 0x000fe40003f46070 */
[----:B------:R-:W-:Y:S02]  /*01a0*/  ISETP.NE.U32.AND P0, PT, R4, RZ, PT ;  /* 0x000000ff0400720c */ /* 0x000fe40003f05070 */
[C---:B------:R-:W-:Y:S02]  /*01b0*/  ISETP.NE.AND.EX P1, PT, R5.reuse, RZ, PT, P1 ;  /* 0x000000ff0500720c */ /* 0x040fe40003f25310 */
[----:B------:R-:W-:-:S02]  /*01c0*/  ISETP.NE.AND.EX P3, PT, R5, RZ, PT, P0 ;  /* 0x000000ff0500720c */ /* 0x000fc40003f65300 */
[----:B-1----:R-:W-:-:S05]  /*01d0*/  ISETP.NE.U32.AND P0, PT, R2, RZ, PT ;  /* 0x000000ff0200720c */ /* 0x002fca0003f05070 */
[----:B------:R-:W-:Y:S01]  /*01e0*/  @P2 VIADD R217, R217, 0x1 ;  /* 0x00000001d9d92836 */ /* 0x000fe20000000000 */
[----:B------:R-:W-:Y:S02]  /*01f0*/  @!P4 LOP3.LUT R217, RZ, R6, RZ, 0x33, !PT ;  /* 0x00000006ffd9c212 */ /* 0x000fe400078e33ff */
[----:B------:R-:W-:-:S03]  /*0200*/  ISETP.NE.AND.EX P2, PT, R3, RZ, PT, P0 ;  /* 0x000000ff0300720c */ /* 0x000fc60003f45300 */
[----:B---3--:R-:W-:Y:S01]  /*0210*/  IMAD.WIDE.U32 R10, R217, 0x4, R10 ;  /* 0x00000004d90a7825 */ /* 0x008fe200078e000a */
[----:B------:R-:W-:-:S04]  /*0220*/  ISETP.NE.U32.AND P0, PT, RZ, UR4, PT ;  /* 0x00000004ff007c0c */ /* 0x000fc8000bf05070 */
[----:B----4-:R-:W2:Y:S01]  /*0230*/  @P1 LDG.E R8, desc[UR6][R10.64] ;  /* 0x000000060a081981 */ /* 0x010ea2000c1e1900 */
[----:B------:R-:W-:Y:S02]  /*0240*/  ISETP.NE.AND.EX P5, PT, RZ, UR5, PT, P0 ;  /* 0x00000005ff007c0c */ /* 0x000fe4000bfa5300 */
[----:B------:R-:W-:Y:S01]  /*0250*/  SHF.R.U32.HI R9, RZ, 0x1e, R217 ;  /* 0x0000001eff097819 */ /* 0x000fe200000116d9 */
[----:B------:R1:W2:Y:S02]  /*0260*/  @P3 LDG.E R11, desc[UR6][R10.64+0x4] ;  /* 0x000004060a0b3981 */ /* 0x0002a4000c1e1900 */
[----:B-1----:R-:W-:-:S05]  /*0270*/  IMAD.SHL.U32 R10, R217, 0x4, RZ ;  /* 0x00000004d90a7824 */ /* 0x002fca00078e00ff */
[C---:B------:R-:W-:Y:S02]  /*0280*/  IADD3 R110, P1, PT, R10.reuse, UR4, RZ ;  /* 0x000000040a6e7c10 */ /* 0x040fe4000ff3e0ff */
[----:B------:R-:W-:Y:S01]  /*0290*/  @P2 IADD3 R4, P0, PT, R10, R2, RZ ;  /* 0x000000020a042210 */ /* 0x000fe20007f1e0ff */
[----:B------:R-:W-:Y:S01]  /*02a0*/  IMAD.MOV.U32 R2, RZ, RZ, RZ ;  /* 0x000000ffff027224 */ /* 0x000fe200078e00ff */
[----:B------:R-:W-:-:S03]  /*02b0*/  IADD3.X R111, PT, PT, R9, UR5, RZ, P1, !PT ;  /* 0x00000005096f7c10 */ /* 0x000fc60008ffe4ff */
[----:B------:R-:W-:Y:S02]  /*02c0*/  @P2 IMAD.X R5, R9, 0x1, R3, P0 ;  /* 0x0000000109052824 */ /* 0x000fe400000e0603 */
[----:B------:R-:W5:Y:S04]  /*02d0*/  @P5 LDG.E R2, desc[UR6][R110.64] ;  /* 0x000000066e025981 */ /* 0x000f68000c1e1900 */
[----:B------:R1:W5:Y:S01]  /*02e0*/  @P2 LDG.E R43, desc[UR6][R4.64] ;  /* 0x00000006042b2981 */ /* 0x000362000c1e1900 */
[----:B------:R-:W3:Y:S01]  /*02f0*/  LDCU.U8 UR4, c[0x0][0x532] ;  /* 0x0000a640ff0477ac */ /* 0x000ee20008000000 */
[----:B-1----:R-:W1:Y:S01]  /*0300*/  LDC.64 R4, c[0x0][0x468] ;  /* 0x00011a00ff047b82 */ /* 0x002e620000000a00 */
[----:B---3--:R-:W-:Y:S01]  /*0310*/  ISETP.NE.AND P4, PT, RZ, UR4, PT ;  /* 0x00000004ff007c0c */ /* 0x008fe2000bf85270 */
[----:B------:R-:W3:Y:S01]  /*0320*/  S2R R7, SR_CTAID.X ;  /* 0x0000000000077919 */ /* 0x000ee20000002500 */
[----:B-1----:R-:W-:-:S04]  /*0330*/  ISETP.EQ.U32.AND P0, PT, R4, RZ, PT ;  /* 0x000000ff0400720c */ /* 0x002fc80003f02070 */
[----:B------:R-:W-:Y:S02]  /*0340*/  ISETP.EQ.OR.EX P1, PT, R5, RZ, !P4, P0 ;  /* 0x000000ff0500720c */ /* 0x000fe40006722700 */
[----:B------:R-:W-:-:S05]  /*0350*/  IADD3 R12, P0, PT, R10, R4, RZ ;  /* 0x000000040a0c7210 */ /* 0x000fca0007f1e0ff */
[----:B------:R-:W-:Y:S01]  /*0360*/  IMAD.X R13, R9, 0x1, R5, P0 ;  /* 0x00000001090d7824 */ /* 0x000fe200000e0605 */
[----:B------:R-:W-:-:S04]  /*0370*/  ISETP.NE.U32.AND P0, PT, R4, RZ, PT ;  /* 0x000000ff0400720c */ /* 0x000fc80003f05070 */
[----:B------:R-:W-:Y:S01]  /*0380*/  ISETP.NE.AND.EX P0, PT, R5, RZ, PT, P0 ;  /* 0x000000ff0500720c */ /* 0x000fe20003f05300 */
[----:B------:R-:W1:-:S12]  /*0390*/  @!P3 LDC R216, c[0x0][0x434] ;  /* 0x00010d00ffd8bb82 */ /* 0x000e580000000800 */
[----:B------:R-:W4:Y:S01]  /*03a0*/  @!P0 LDC R44, c[0x0][0x438] ;  /* 0x00010e00ff2c8b82 */ /* 0x000f220000000800 */
[----:B------:R-:W-:Y:S02]  /*03b0*/  IMAD.MOV.U32 R3, RZ, RZ, -0x1 ;  /* 0xffffffffff037424 */ /* 0x000fe400078e00ff */
[----:B---3--:R-:W-:-:S04]  /*03c0*/  IMAD.SHL.U32 R215, R7, 0x40, RZ ;  /* 0x0000004007d77824 */ /* 0x008fc800078e00ff */
[----:B------:R3:W5:Y:S01]  /*03d0*/  @!P1 LDG.E R3, desc[UR6][R12.64] ;  /* 0x000000060c039981 */ /* 0x000762000c1e1900 */
[----:B--2---:R-:W-:-:S05]  /*03e0*/  @P3 IMAD.IADD R216, R11, 0x1, -R8 ;  /* 0x000000010bd83824 */ /* 0x004fca00078e0a08 */
[----:B-1----:R-:W-:Y:S01]  /*03f0*/  ISETP.GT.AND P1, PT, R216, R215, PT ;  /* 0x000000d7d800720c */ /* 0x002fe20003f24270 */
[----:B---34-:R-:W-:-:S12]  /*0400*/  @!P0 BRA `(.L_x_1060) ;  /* 0x00000000000c8947 */ /* 0x018fd80003800000 */
[----:B------:R-:W2:Y:S02]  /*0410*/  @P4 LDG.E R44, desc[UR6][R12.64+0x4] ;  /* 0x000004060c2c4981 */ /* 0x000ea4000c1e1900 */
[----:B--2--5:R-:W-:-:S06]  /*0420*/  @P4 IADD3 R44, PT, PT, R44, -R3, RZ ;  /* 0x800000032c2c4210 */ /* 0x024fcc0007ffe0ff */
[----:B------:R1:W5:Y:S02]  /*0430*/  @!P4 LDG.E R44, desc[UR6][R12.64] ;  /* 0x000000060c2cc981 */ /* 0x000364000c1e1900 */
.L_x_1060:
[----:B------:R-:W-:Y:S05]  /*0440*/  @!P1 EXIT ;  /* 0x000000000000994d */ /* 0x000fea0003800000 */
[----:B------:R-:W2:Y:S01]  /*0450*/  LDC R11, c[0x0][0x374] ;  /* 0x0000dd00ff0b7b82 */ /* 0x000ea20000000800 */
[--C-:B-----5:R-:W-:Y:S01]  /*0460*/  IMAD.IADD R44, R44, 0x1, -R2.reuse ;  /* 0x000000012c2c7824 */ /* 0x120fe200078e0a02 */
[----:B------:R-:W3:Y:S01]  /*0470*/  S2R R48, SR_TID.X ;  /* 0x0000000000307919 */ /* 0x000ee20000002100 */
[----:B------:R-:W-:-:S05]  /*0480*/  @P2 IMAD.IADD R43, R43, 0x1, -R2 ;  /* 0x000000012b2b2824 */ /* 0x000fca00078e0a02 */
[----:B------:R-:W4:Y:S08]  /*0490*/  LDC R4, c[0x0][0x438] ;  /* 0x00010e00ff047b82 */ /* 0x000f300000000800 */
[----:B------:R-:W3:Y:S01]  /*04a0*/  @!P2 LDC R15, c[0x0][0x43c] ;  /* 0x00010f00ff0fab82 */ /* 0x000ee20000000800 */
[-C--:B--2---:R-:W-:Y:S02]  /*04b0*/  IABS R14, R11.reuse ;  /* 0x0000000b000e7213 */ /* 0x084fe40000000000 */
[----:B------:R-:W-:-:S02]  /*04c0*/  IABS R16, R11 ;  /* 0x0000000b00107213 */ /* 0x000fc40000000000 */
[----:B------:R-:W2:Y:S03]  /*04d0*/  I2F.RP R5, R14 ;  /* 0x0000000e00057306 */ /* 0x000ea60000209400 */
[----:B------:R-:W-:Y:S02]  /*04e0*/  IMAD.MOV R16, RZ, RZ, -R16 ;  /* 0x000000ffff107224 */ /* 0x000fe400078e0a10 */
[----:B----4-:R-:W-:-:S05]  /*04f0*/  VIADD R4, R4, 0xff ;  /* 0x000000ff04047836 */ /* 0x010fca0000000000 */
[----:B------:R-:W-:-:S04]  /*0500*/  SHF.R.S32.HI R17, RZ, 0x1f, R4 ;  /* 0x0000001fff117819 */ /* 0x000fc80000011404 */
[----:B------:R-:W-:Y:S01]  /*0510*/  LEA.HI R17, R17, R4, RZ, 0x8 ;  /* 0x0000000411117211 */ /* 0x000fe200078f40ff */
[----:B--2---:R-:W2:Y:S01]  /*0520*/  MUFU.RCP R5, R5 ;  /* 0x0000000500057308 */ /* 0x004ea20000001000 */
[----:B------:R-:W-:Y:S02]  /*0530*/  IMAD.MOV.U32 R4, RZ, RZ, RZ ;  /* 0x000000ffff047224 */ /* 0x000fe400078e00ff */
[----:B------:R-:W-:-:S05]  /*0540*/  LEA.HI.SX32 R17, R17, R11, 0x18 ;  /* 0x0000000b11117211 */ /* 0x000fca00078fc2ff */
[----:B------:R-:W-:-:S05]  /*0550*/  VIADD R17, R17, 0xffffffff ;  /* 0xffffffff11117836 */ /* 0x000fca0000000000 */
[----:B-1----:R-:W-:Y:S02]  /*0560*/  IABS R13, R17 ;  /* 0x00000011000d7213 */ /* 0x002fe40000000000 */
[----:B------:R-:W-:Y:S01]  /*0570*/  LOP3.LUT R17, R17, R11, RZ, 0x3c, !PT ;  /* 0x0000000b11117212 */ /* 0x000fe200078e3cff */
[----:B--2---:R-:W-:-:S03]  /*0580*/  VIADD R5, R5, 0xffffffe ;  /* 0x0ffffffe05057836 */ /* 0x004fc60000000000 */
        /* <DEDUP_REMOVED lines=8> */
[----:B------:R-:W2:Y:S03]  /*0610*/  LDC R13, c[0x0][0x508] ;  /* 0x00014200ff0d7b82 */ /* 0x000ea60000000800 */
[----:B------:R-:W-:Y:S02]  /*0620*/  ISETP.GT.U32.AND P1, PT, R14, R16, PT ;  /* 0x000000100e00720c */ /* 0x000fe40003f24070 */
[----:B-1----:R-:W-:Y:S02]  /*0630*/  @!P2 ISETP.NE.U32.AND P0, PT, R4, RZ, PT ;  /* 0x000000ff0400a20c */ /* 0x002fe40003f05070 */
[----:B------:R-:W1:Y:S09]  /*0640*/  S2R R4, SR_CTAID.Y ;  /* 0x0000000000047919 */ /* 0x000e720000002600 */
[----:B------:R-:W-:Y:S01]  /*0650*/  @!P1 IMAD.IADD R16, R16, 0x1, -R14 ;  /* 0x0000000110109824 */ /* 0x000fe200078e0a0e */
[----:B------:R-:W-:Y:S01]  /*0660*/  @!P2 ISETP.NE.AND.EX P0, PT, R5, RZ, PT, P0 ;  /* 0x000000ff0500a20c */ /* 0x000fe20003f05300 */
[----:B------:R-:W-:-:S02]  /*0670*/  VIADD R5, R7, 0x1 ;  /* 0x0000000107057836 */ /* 0x000fc40000000000 */
[----:B------:R-:W-:Y:S01]  /*0680*/  @!P1 VIADD R12, R12, 0x1 ;  /* 0x000000010c0c9836 */ /* 0x000fe20000000000 */
[----:B------:R-:W-:Y:S01]  /*0690*/  ISETP.GE.U32.AND P4, PT, R16, R14, PT ;  /* 0x0000000e1000720c */ /* 0x000fe20003f86070 */
[----:B------:R-:W-:Y:S01]  /*06a0*/  IMAD R5, R5, 0x40, -R216 ;  /* 0x0000004005057824 */ /* 0x000fe200078e0ad8 */
[----:B---3--:R-:W-:Y:S02]  /*06b0*/  @!P2 SEL R15, R15, RZ, P0 ;  /* 0x000000ff0f0fa207 */ /* 0x008fe40000000000 */
[----:B------:R-:W-:-:S03]  /*06c0*/  ISETP.NE.AND P0, PT, R11, RZ, PT ;  /* 0x000000ff0b00720c */ /* 0x000fc60003f05270 */
[----:B------:R-:W-:-:S04]  /*06d0*/  @!P2 IMAD.IADD R43, R44, 0x1, R15 ;  /* 0x000000012c2ba824 */ /* 0x000fc800078e020f */
[----:B------:R-:W-:Y:S02]  /*06e0*/  VIADD R14, R43, 0xff ;  /* 0x000000ff2b0e7836 */ /* 0x000fe40000000000 */
[----:B------:R-:W-:-:S03]  /*06f0*/  @P4 VIADD R12, R12, 0x1 ;  /* 0x000000010c0c4836 */ /* 0x000fc60000000000 */
[----:B--2---:R-:W-:Y:S01]  /*0700*/  IADD3 R13, PT, PT, R14, R13, R5 ;  /* 0x0000000d0e0d7210 */ /* 0x004fe20007ffe005 */
[----:B------:R-:W-:Y:S01]  /*0710*/  @!P3 IMAD.MOV R12, RZ, RZ, -R12 ;  /* 0x000000ffff0cb224 */ /* 0x000fe200078e0a0c */
[----:B------:R-:W-:Y:S02]  /*0720*/  SHF.R.S32.HI R5, RZ, 0x1f, R14 ;  /* 0x0000001fff057819 */ /* 0x000fe4000001140e */
[----:B------:R-:W-:Y:S02]  /*0730*/  @!P0 LOP3.LUT R12, RZ, R11, RZ, 0x33, !PT ;  /* 0x0000000bff0c8212 */ /* 0x000fe400078e33ff */
[----:B------:R-:W-:Y:S02]  /*0740*/  SHF.R.S32.HI R11, RZ, 0x1f, R13 ;  /* 0x0000001fff0b7819 */ /* 0x000fe4000001140d */
[----:B------:R-:W-:Y:S01]  /*0750*/  LEA.HI R5, R5, R14, RZ, 0x8 ;  /* 0x0000000e05057211 */ /* 0x000fe200078f40ff */
[----:B-1----:R-:W-:Y:S01]  /*0760*/  IMAD R214, R12, R4, RZ ;  /* 0x000000040cd67224 */ /* 0x002fe200078e02ff */
[----:B------:R-:W-:-:S02]  /*0770*/  LEA.HI R11, R11, R13, RZ, 0x8 ;  /* 0x0000000d0b0b7211 */ /* 0x000fc400078f40ff */
[----:B------:R-:W-:Y:S02]  /*0780*/  SHF.R.S32.HI R5, RZ, 0x8, R5 ;  /* 0x00000008ff057819 */ /* 0x000fe40000011405 */
[----:B------:R-:W-:Y:S02]  /*0790*/  SHF.R.S32.HI R11, RZ, 0x8, R11 ;  /* 0x00000008ff0b7819 */ /* 0x000fe4000001140b */
[----:B------:R-:W-:-:S04]  /*07a0*/  VIADDMNMX R5, R214, R12, R5, PT ;  /* 0x0000000cd6057246 */ /* 0x000fc80003800105 */
[----:B------:R-:W-:Y:S01]  /*07b0*/  VIMNMX R41, PT, PT, R5, R11, PT ;  /* 0x0000000b05297248 */ /* 0x000fe20003fe0100 */
[----:B------:R-:W-:-:S03]  /*07c0*/  IMAD.MOV R5, RZ, RZ, -R217 ;  /* 0x000000ffff057224 */ /* 0x000fc600078e0ad9 */
[----:B------:R-:W-:Y:S01]  /*07d0*/  ISETP.GE.AND P0, PT, R214, R41, PT ;  /* 0x00000029d600720c */ /* 0x000fe20003f06270 */
[----:B------:R-:W-:-:S12]  /*07e0*/  IMAD R0, R6, R5, R0 ;  /* 0x0000000506007224 */ /* 0x000fd800078e0200 */
[----:B------:R-:W-:Y:S05]  /*07f0*/  @!P0 BRA `(.L_x_1061) ;  /* 0x0000000000cc8947 */ /* 0x000fea0003800000 */
[----:B------:R-:W1:Y:S01]  /*0800*/  LDC.64 R2, c[0x0][0x430] ;  /* 0x00010c00ff027b82 */ /* 0x000e620000000a00 */
[----:B------:R-:W2:Y:S01]  /*0810*/  LDCU UR5, c[0x0][0x44c] ;  /* 0x00008980ff0577ac */ /* 0x000ea20008000800 */
[----:B------:R-:W3:Y:S01]  /*0820*/  LDCU UR4, c[0x0][0x440] ;  /* 0x00008800ff0477ac */ /* 0x000ee20008000800 */
[----:B------:R-:W4:Y:S01]  /*0830*/  LDCU.64 UR8, c[0x0][0x3f8] ;  /* 0x00007f00ff0877ac */ /* 0x000f220008000a00 */
[----:B-1----:R-:W-:Y:S02]  /*0840*/  IMAD R2, R4, R2, R217 ;  /* 0x0000000204027224 */ /* 0x002fe400078e02d9 */
[----:B------:R-:W-:Y:S01]  /*0850*/  IMAD.SHL.U32 R4, R48, 0x4, RZ ;  /* 0x0000000430047824 */ /* 0x000fe200078e00ff */
[----:B------:R-:W-:Y:S01]  /*0860*/  SHF.R.U32.HI R48, RZ, 0x3, R48 ;  /* 0x00000003ff307819 */ /* 0x000fe20000011630 */
[----:B------:R-:W-:-:S03]  /*0870*/  IMAD R2, R2, R6, R0 ;  /* 0x0000000602027224 */ /* 0x000fc600078e0200 */
[----:B------:R-:W-:Y:S01]  /*0880*/  LOP3.LUT R0, R4, 0x1c, RZ, 0xc0, !PT ;  /* 0x0000001c04007812 */ /* 0x000fe200078ec0ff */
[--C-:B------:R-:W-:Y:S01]  /*0890*/  IMAD R3, R2, R3, R215.reuse ;  /* 0x0000000302037224 */ /* 0x100fe200078e02d7 */
[----:B------:R-:W-:Y:S01]  /*08a0*/  LOP3.LUT R4, R4, 0xffc, RZ, 0xc0, !PT ;  /* 0x00000ffc04047812 */ /* 0x000fe200078ec0ff */
[----:B------:R-:W-:Y:S01]  /*08b0*/  IMAD.IADD R215, R216, 0x1, -R215 ;  /* 0x00000001d8d77824 */ /* 0x000fe200078e0ad7 */
[----:B---3--:R-:W-:Y:S01]  /*08c0*/  ISETP.GE.AND P3, PT, R0, UR4, PT ;  /* 0x0000000400007c0c */ /* 0x008fe2000bf66270 */
[----:B--2---:R-:W-:Y:S01]  /*08d0*/  IMAD R2, R3, UR5, RZ ;  /* 0x0000000503027c24 */ /* 0x004fe2000f8e02ff */
[----:B------:R-:W1:Y:S01]  /*08e0*/  LDCU.64 UR4, c[0x0][0x428] ;  /* 0x00008500ff0477ac */ /* 0x000e620008000a00 */
[C---:B------:R-:W-:Y:S01]  /*08f0*/  VIADD R5, R48.reuse, 0x10 ;  /* 0x0000001030057836 */ /* 0x040fe20000000000 */
[----:B------:R-:W-:Y:S02]  /*0900*/  ISETP.GE.OR P4, PT, R48, R215, P3 ;  /* 0x000000d73000720c */ /* 0x000fe40001f86670 */
[----:B------:R-:W-:-:S02]  /*0910*/  IADD3 R4, P0, PT, R2, R4, RZ ;  /* 0x0000000402047210 */ /* 0x000fc40007f1e0ff */
[CC--:B------:R-:W-:Y:S02]  /*0920*/  ISETP.GE.OR P5, PT, R5.reuse, R215.reuse, P3 ;  /* 0x000000d70500720c */ /* 0x0c0fe40001fa6670 */
[----:B------:R-:W-:Y:S02]  /*0930*/  LEA.HI.X.SX32 R2, R2, RZ, 0x1, P0 ;  /* 0x000000ff02027211 */ /* 0x000fe400000f0eff */
[----:B----4-:R-:W-:Y:S02]  /*0940*/  LEA R6, P1, R4, UR8, 0x2 ;  /* 0x0000000804067c11 */ /* 0x010fe4000f8210ff */
[----:B------:R-:W-:Y:S01]  /*0950*/  ISETP.NE.AND P0, PT, R0, RZ, PT ;  /* 0x000000ff0000720c */ /* 0x000fe20003f05270 */
[----:B------:R-:W-:Y:S01]  /*0960*/  VIADD R0, R48, 0x20 ;  /* 0x0000002030007836 */ /* 0x000fe20000000000 */
[----:B------:R-:W-:Y:S02]  /*0970*/  LEA.HI.X R7, R4, UR9, R2, 0x2, P1 ;  /* 0x0000000904077c11 */ /* 0x000fe400088f1402 */
[----:B------:R-:W-:-:S02]  /*0980*/  ISETP.GE.OR P2, PT, R5, R215, P0 ;  /* 0x000000d70500720c */ /* 0x000fc40000746670 */
[CC--:B------:R-:W-:Y:S01]  /*0990*/  ISETP.GE.OR P6, PT, R0.reuse, R215.reuse, P3 ;  /* 0x000000d70000720c */ /* 0x0c0fe20001fc6670 */
[----:B------:R2:W-:Y:S01]  /*09a0*/  @!P4 STG.E.128 desc[UR6][R6.64], RZ ;  /* 0x000000ff0600c986 */ /* 0x0005e2000c101d06 */
[-C--:B------:R-:W-:Y:S01]  /*09b0*/  ISETP.GE.OR P1, PT, R0, R215.reuse, P0 ;  /* 0x000000d70000720c */ /* 0x080fe20000726670 */
[C---:B------:R-:W-:Y:S01]  /*09c0*/  VIADD R0, R48.reuse, 0x30 ;  /* 0x0000003030007836 */ /* 0x040fe20000000000 */
[----:B------:R-:W-:Y:S01]  /*09d0*/  ISETP.GE.OR P4, PT, R48, R215, P0 ;  /* 0x000000d73000720c */ /* 0x000fe20000786670 */
[----:B------:R2:W-:Y:S01]  /*09e0*/  @!P5 STG.E.128 desc[UR6][R6.64+0x800], RZ ;  /* 0x000800ff0600d986 */ /* 0x0005e2000c101d06 */
[C---:B------:R-:W-:Y:S02]  /*09f0*/  IADD3 R48, P5, PT, R3.reuse, R48, RZ ;  /* 0x0000003003307210 */ /* 0x040fe40007fbe0ff */
[----:B------:R-:W-:Y:S02]  /*0a00*/  P2R R2, PR, RZ, 0x40 ;  /* 0x00000040ff027803 */ /* 0x000fe40000000000 */
[----:B------:R-:W-:-:S02]  /*0a10*/  LEA.HI.X.SX32 R3, R3, RZ, 0x1, P5 ;  /* 0x000000ff03037211 */ /* 0x000fc400028f0eff */
[-C--:B------:R-:W-:Y:S02]  /*0a20*/  ISETP.GE.OR P6, PT, R0, R215.reuse, P3 ;  /* 0x000000d70000720c */ /* 0x080fe40001fc6670 */
[----:B------:R-:W-:Y:S01]  /*0a30*/  ISETP.NE.AND P5, PT, R2, RZ, PT ;  /* 0x000000ff0200720c */ /* 0x000fe20003fa5270 */
[----:B------:R-:W-:Y:S01]  /*0a40*/  @!P1 IMAD.MOV.U32 R2, RZ, RZ, -0x800000 ;  /* 0xff800000ff029424 */ /* 0x000fe200078e00ff */
[----:B------:R-:W-:Y:S01]  /*0a50*/  ISETP.GE.OR P0, PT, R0, R215, P0 ;  /* 0x000000d70000720c */ /* 0x000fe20000706670 */
[----:B------:R-:W-:Y:S01]  /*0a60*/  @!P4 IMAD.MOV.U32 R4, RZ, RZ, -0x800000 ;  /* 0xff800000ff04c424 */ /* 0x000fe200078e00ff */
[----:B-1----:R-:W-:-:S04]  /*0a70*/  LEA R8, P3, R48, UR4, 0x2 ;  /* 0x0000000430087c11 */ /* 0x002fc8000f8610ff */
[----:B------:R-:W-:Y:S01]  /*0a80*/  LEA.HI.X R9, R48, UR5, R3, 0x2, P3 ;  /* 0x0000000530097c11 */ /* 0x000fe200098f1403 */
[----:B------:R-:W-:Y:S02]  /*0a90*/  @!P2 IMAD.MOV.U32 R3, RZ, RZ, -0x800000 ;  /* 0xff800000ff03a424 */ /* 0x000fe400078e00ff */
[----:B------:R2:W-:Y:S04]  /*0aa0*/  @!P6 STG.E.128 desc[UR6][R6.64+0x1800], RZ ;  /* 0x001800ff0600e986 */ /* 0x0005e8000c101d06 */
        /* <DEDUP_REMOVED lines=8> */
.L_x_1061:
        /* <DEDUP_REMOVED lines=9> */
.L_x_1062:
[----:B------:R-:W-:-:S04]  /*0bc0*/  UISETP.NE.U32.AND UP0, UPT, UR12, URZ, UPT ;  /* 0x000000ff0c00728c */ /* 0x000fc8000bf05070 */
[----:B------:R-:W-:-:S09]  /*0bd0*/  UISETP.NE.AND.EX UP0, UPT, UR13, URZ, UPT, UP0 ;  /* 0x000000ff0d00728c */ /* 0x000fd2000bf05300 */
[----:B------:R-:W-:Y:S05]  /*0be0*/  BRA.U !UP0, `(.L_x_1063) ;  /* 0x0000000508a87547 */ /* 0x000fea000b800000 */
[----:B-----5:R-:W2:Y:S01]  /*0bf0*/  LDC R4, c[0x0][0x4f0] ;  /* 0x00013c00ff047b82 */ /* 0x020ea20000000800 */
        /* <DEDUP_REMOVED lines=8> */
[----:B------:R-:W2:Y:S08]  /*0c80*/  I2F.RP R10, R6 ;  /* 0x00000006000a7306 */ /* 0x000eb00000209400 */
[----:B--2---:R-:W2:Y:S02]  /*0c90*/  MUFU.RCP R10, R10 ;  /* 0x0000000a000a7308 */ /* 0x004ea40000001000 */
[----:B--2---:R-:W-:-:S06]  /*0ca0*/  IADD3 R10, PT, PT, R10, 0xffffffe, RZ ;  /* 0x0ffffffe0a0a7810 */ /* 0x004fcc0007ffe0ff */
[----:B------:R-:W1:Y:S02]  /*0cb0*/  F2I.FTZ.U32.TRUNC.NTZ R11, R10 ;  /* 0x0000000a000b7305 */ /* 0x000e64000021f000 */
[----:B-1----:R-:W-:Y:S01]  /*0cc0*/  IMAD.MOV R5, RZ, RZ, -R11 ;  /* 0x000000ffff057224 */ /* 0x002fe200078e0a0b */
[----:B------:R-:W-:-:S03]  /*0cd0*/  MOV R10, RZ ;  /* 0x000000ff000a7202 */ /* 0x000fc60000000f00 */
[----:B------:R-:W-:-:S04]  /*0ce0*/  IMAD R5, R5, R6, RZ ;  /* 0x0000000605057224 */ /* 0x000fc800078e02ff */
[----:B------:R-:W-:-:S04]  /*0cf0*/  IMAD.HI.U32 R9, R11, R5, R10 ;  /* 0x000000050b097227 */ /* 0x000fc800078e000a */
        /* <DEDUP_REMOVED lines=15> */
[----:B------:R-:W-:Y:S01]  /*0df0*/  MOV R10, R223 ;  /* 0x000000df000a7202 */ /* 0x000fe20000000f00 */
[----:B------:R-:W-:-:S04]  /*0e00*/  IMAD.MOV.U32 R11, RZ, RZ, R222 ;  /* 0x000000ffff0b7224 */ /* 0x000fc800078e00de */
[----:B------:R-:W-:-:S05]  /*0e10*/  @P1 VIADD R9, R9, 0x1 ;  /* 0x0000000109091836 */ /* 0x000fca0000000000 */
[----:B------:R-:W-:-:S05]  /*0e20*/  MOV R2, R9 ;  /* 0x0000000900027202 */ /* 0x000fca0000000f00 */
[----:B------:R-:W-:Y:S01]  /*0e30*/  @!P2 IMAD.MOV R2, RZ, RZ, -R2 ;  /* 0x000000ffff02a224 */ /* 0x000fe200078e0a02 */
[----:B------:R-:W-:-:S05]  /*0e40*/  @!P3 LOP3.LUT R2, RZ, R4, RZ, 0x33, !PT ;  /* 0x00000004ff02b212 */ /* 0x000fca00078e33ff */
[----:B------:R-:W-:-:S06]  /*0e50*/  IMAD.WIDE R16, R2, 0x4, R10 ;  /* 0x0000000402107825 */ /* 0x000fcc00078e020a */
[----:B------:R-:W2:Y:S01]  /*0e60*/  LDG.E R16, desc[UR6][R16.64] ;  /* 0x0000000610107981 */ /* 0x000ea2000c1e1900 */
[----:B----4-:R-:W-:Y:S01]  /*0e70*/  IABS R5, R12 ;  /* 0x0000000c00057213 */ /* 0x010fe20000000000 */
[----:B------:R-:W-:Y:S01]  /*0e80*/  IMAD.MOV R2, RZ, RZ, -R2 ;  /* 0x000000ffff027224 */ /* 0x000fe200078e0a02 */
[----:B------:R-:W-:Y:S01]  /*0e90*/  ISETP.NE.AND P2, PT, R12, RZ, PT ;  /* 0x000000ff0c00720c */ /* 0x000fe20003f45270 */
[----:B------:R-:W-:Y:S01]  /*0ea0*/  IMAD.U32 R46, RZ, RZ, UR14 ;  /* 0x0000000eff2e7e24 */ /* 0x000fe2000f8e00ff */
[----:B------:R-:W3:Y:S01]  /*0eb0*/  I2F.RP R10, R5 ;  /* 0x00000005000a7306 */ /* 0x000ee20000209400 */
[----:B------:R-:W-:Y:S01]  /*0ec0*/  IMAD R3, R4, R2, R3 ;  /* 0x0000000204037224 */ /* 0x000fe200078e0203 */
[----:B------:R-:W-:-:S04]  /*0ed0*/  MOV R47, UR15 ;  /* 0x0000000f002f7c02 */ /* 0x000fc80008000f00 */
[----:B------:R-:W-:-:S05]  /*0ee0*/  SHF.R.S32.HI R2, RZ, 0x1f, R3 ;  /* 0x0000001fff027819 */ /* 0x000fca0000011403 */
[----:B------:R-:W-:Y:S01]  /*0ef0*/  IMAD R4, R2, R46, RZ ;  /* 0x0000002e02047224 */ /* 0x000fe200078e02ff */
[----:B---3--:R-:W3:Y:S03]  /*0f00*/  MUFU.RCP R10, R10 ;  /* 0x0000000a000a7308 */ /* 0x008ee60000001000 */
[----:B------:R-:W-:Y:S01]  /*0f10*/  IMAD R4, R3, R47, R4 ;  /* 0x0000002f03047224 */ /* 0x000fe200078e0204 */
[----:B---3--:R-:W-:-:S04]  /*0f20*/  IADD3 R10, PT, PT, R10, 0xffffffe, RZ ;  /* 0x0ffffffe0a0a7810 */ /* 0x008fc80007ffe0ff */
[----:B------:R-:W3:Y:S02]  /*0f30*/  F2I.FTZ.U32.TRUNC.NTZ R11, R10 ;  /* 0x0000000a000b7305 */ /* 0x000ee4000021f000 */
[----:B---3--:R-:W-:Y:S01]  /*0f40*/  IMAD.MOV R6, RZ, RZ, -R11 ;  /* 0x000000ffff067224 */ /* 0x008fe200078e0a0b */
        /* <DEDUP_REMOVED lines=14> */
[----:B------:R-:W-:-:S07]  /*1030*/  ISETP.GE.AND P3, PT, R5, RZ, PT ;  /* 0x000000ff0500720c */ /* 0x000fce0003f66270 */
[----:B------:R-:W-:-:S05]  /*1040*/  @P1 VIADD R9, R9, 0x1 ;  /* 0x0000000109091836 */ /* 0x000fca0000000000 */
[----:B------:R-:W-:-:S04]  /*1050*/  MOV R5, R9 ;  /* 0x0000000900057202 */ /* 0x000fc80000000f00 */
[----:B------:R-:W-:-:S04]  /*1060*/  @!P3 IADD3 R5, PT, PT, -R5, RZ, RZ ;  /* 0x000000ff0505b210 */ /* 0x000fc80007ffe1ff */
[----:B------:R-:W-:Y:S02]  /*1070*/  SEL R5, R12, R5, !P2 ;  /* 0x000000050c057207 */ /* 0x000fe40005000000 */
[----:B--2---:R-:W-:Y:S01]  /*1080*/  SHF.R.S32.HI R10, RZ, 0x1f, R16 ;  /* 0x0000001fff0a7819 */ /* 0x004fe20000011410 */
        /* <DEDUP_REMOVED lines=12> */
[----:B------:R-:W-:-:S04]  /*1150*/  IMAD.WIDE.U32 R14, R3, R46, R14 ;  /* 0x0000002e030e7225 */ /* 0x000fc800078e000e */
[----:B------:R-:W-:Y:S02]  /*1160*/  IMAD.IADD R15, R15, 0x1, R4 ;  /* 0x000000010f0f7824 */ /* 0x000fe400078e0204 */
[----:B-1----:R-:W-:Y:S01]  /*1170*/  IMAD.WIDE.U32 R14, R5, UR8, R14 ;  /* 0x00000008050e7c25 */ /* 0x002fe2000f8e000e */
[----:B--2---:R-:W-:-:S03]  /*1180*/  MOV R69, UR5 ;  /* 0x0000000500457c02 */ /* 0x004fc60008000f00 */
[----:B------:R-:W-:Y:S02]  /*1190*/  IMAD.U32 R68, RZ, RZ, UR4 ;  /* 0x00000004ff447e24 */ /* 0x000fe4000f8e00ff */
[----:B------:R-:W-:Y:S02]  /*11a0*/  IMAD.MOV.U32 R4, RZ, RZ, R14 ;  /* 0x000000ffff047224 */ /* 0x000fe400078e000e */
[-C--:B------:R-:W-:Y:S02]  /*11b0*/  IMAD R2, R2, R68.reuse, RZ ;  /* 0x0000004402027224 */ /* 0x080fe400078e02ff */
[----:B------:R-:W-:-:S04]  /*11c0*/  IMAD.WIDE.U32 R10, R3, R68, R10 ;  /* 0x00000044030a7225 */ /* 0x000fc800078e000a */
[----:B------:R-:W-:Y:S01]  /*11d0*/  IMAD R2, R3, R69, R2 ;  /* 0x0000004503027224 */ /* 0x000fe200078e0202 */
[----:B------:R-:W-:-:S04]  /*11e0*/  SHF.R.S32.HI R3, RZ, 0x1f, R5 ;  /* 0x0000001fff037819 */ /* 0x000fc80000011405 */
[----:B------:R-:W-:Y:S01]  /*11f0*/  IADD3 R11, PT, PT, R11, R2, RZ ;  /* 0x000000020b0b7210 */ /* 0x000fe20007ffe0ff */
[C---:B------:R-:W-:Y:S02]  /*1200*/  IMAD R2, R3.reuse, UR8, RZ ;  /* 0x0000000803027c24 */ /* 0x040fe4000f8e02ff */
[----:B------:R-:W-:Y:S02]  /*1210*/  IMAD R3, R3, UR10, RZ ;  /* 0x0000000a03037c24 */ /* 0x000fe4000f8e02ff */
[C---:B------:R-:W-:Y:S02]  /*1220*/  IMAD R2, R5.reuse, UR9, R2 ;  /* 0x0000000905027c24 */ /* 0x040fe4000f8e0202 */
[C---:B------:R-:W-:Y:S02]  /*1230*/  IMAD R3, R5.reuse, UR11, R3 ;  /* 0x0000000b05037c24 */ /* 0x040fe4000f8e0203 */
[----:B------:R-:W-:Y:S01]  /*1240*/  IMAD.WIDE.U32 R16, R5, UR10, R10 ;  /* 0x0000000a05107c25 */ /* 0x000fe2000f8e000a */
[----:B------:R-:W-:-:S04]  /*1250*/  IADD3 R11, PT, PT, R15, R2, RZ ;  /* 0x000000020f0b7210 */ /* 0x000fc80007ffe0ff */
[----:B------:R-:W-:Y:S02]  /*1260*/  IADD3 R6, PT, PT, R17, R3, RZ ;  /* 0x0000000311067210 */ /* 0x000fe40007ffe0ff */
[----:B------:R-:W-:Y:S01]  /*1270*/  MOV R13, R16 ;  /* 0x00000010000d7202 */ /* 0x000fe20000000f00 */
[----:B------:R-:W-:Y:S06]  /*1280*/  BRA `(.L_x_1064) ;  /* 0x0000000400907947 */ /* 0x000fec0003800000 */
.L_x_1063:
        /* <DEDUP_REMOVED lines=16> */
.L_x_1065:
[----:B------:R-:W2:Y:S01]  /*1390*/  LDC.64 R46, c[0x0][0x3b8] ;  /* 0x0000ee00ff2e7b82 */ /* 0x000ea20000000a00 */
[----:B------:R-:W-:-:S05]  /*13a0*/  IADD3 R10, PT, PT, R2, R3, RZ ;  /* 0x00000003020a7210 */ /* 0x000fca0007ffe0ff */
[C---:B--2---:R-:W-:Y:S02]  /*13b0*/  IMAD R14, R10.reuse, R47, RZ ;  /* 0x0000002f0a0e7224 */ /* 0x044fe400078e02ff */
[----:B------:R-:W-:-:S05]  /*13c0*/  IMAD.WIDE.U32 R10, R10, R46, RZ ;  /* 0x0000002e0a0a7225 */ /* 0x000fca00078e00ff */
[----:B------:R-:W-:Y:S02]  /*13d0*/  IADD3 R14, PT, PT, R11, R14, RZ ;  /* 0x0000000e0b0e7210 */ /* 0x000fe40007ffe0ff */
[----:B------:R-:W-:Y:S02]  /*13e0*/  MOV R15, R10 ;  /* 0x0000000a000f7202 */ /* 0x000fe40000000f00 */
.L_x_1066:
        /* <DEDUP_REMOVED lines=15> */
.L_x_1067:
[----:B------:R-:W2:Y:S01]  /*14e0*/  LDC.64 R68, c[0x0][0x3c0] ;  /* 0x0000f000ff447b82 */ /* 0x000ea20000000a00 */
[----:B------:R-:W-:-:S05]  /*14f0*/  IADD3 R2, PT, PT, R2, R3, RZ ;  /* 0x0000000302027210 */ /* 0x000fca0007ffe0ff */
[C---:B--2---:R-:W-:Y:S02]  /*1500*/  IMAD R16, R2.reuse, R69, RZ ;  /* 0x0000004502107224 */ /* 0x044fe400078e02ff */
[----:B------:R-:W-:-:S05]  /*1510*/  IMAD.WIDE.U32 R2, R2, R68, RZ ;  /* 0x0000004402027225 */ /* 0x000fca00078e00ff */
[----:B------:R-:W-:Y:S02]  /*1520*/  IADD3 R16, PT, PT, R3, R16, RZ ;  /* 0x0000001003107210 */ /* 0x000fe40007ffe0ff */
[----:B------:R-:W-:-:S07]  /*1530*/  MOV R17, R2 ;  /* 0x0000000200117202 */ /* 0x000fce0000000f00 */
.L_x_1068:
[----:B------:R-:W2:Y:S01]  /*1540*/  LDC R12, c[0x0][0x3e8] ;  /* 0x0000fa00ff0c7b82 */ /* 0x000ea20000000800 */
[----:B------:R-:W-:Y:S02]  /*1550*/  LOP3.LUT R17, R17, R16, RZ, 0x3c, !PT ;  /* 0x0000001011117212 */ /* 0x000fe400078e3cff */
[----:B------:R-:W-:Y:S02]  /*1560*/  CS2R R222, SRZ ;  /* 0x0000000000de7805 */ /* 0x000fe4000001ff00 */
[----:B------:R-:W-:Y:S02]  /*1570*/  LEA R6, R41, 0xffffff00, 0x8 ;  /* 0xffffff0029067811 */ /* 0x000fe400078e40ff */
[----:B------:R-:W-:Y:S02]  /*1580*/  LOP3.LUT R15, R15, R14, RZ, 0x3c, !PT ;  /* 0x0000000e0f0f7212 */ /* 0x000fe400078e3cff */
[----:B------:R-:W-:Y:S02]  /*1590*/  LOP3.LUT R16, R17, R16, RZ, 0x3c, !PT ;  /* 0x0000001011107212 */ /* 0x000fe400078e3cff */
[----:B------:R-:W-:-:S02]  /*15a0*/  LOP3.LUT R14, R15, R14, RZ, 0x3c, !PT ;  /* 0x0000000e0f0e7212 */ /* 0x000fc400078e3cff */
[----:B------:R-:W-:Y:S02]  /*15b0*/  LOP3.LUT R17, R17, R16, RZ, 0x3c, !PT ;  /* 0x0000001011117212 */ /* 0x000fe400078e3cff */
[----:B------:R-:W-:Y:S01]  /*15c0*/  LOP3.LUT R15, R15, R14, RZ, 0x3c, !PT ;  /* 0x0000000e0f0f7212 */ /* 0x000fe200078e3cff */
[----:B------:R-:W-:-:S04]  /*15d0*/  IMAD.WIDE.U32 R16, R6, R68, R16 ;  /* 0x0000004406107225 */ /* 0x000fc800078e0010 */
[----:B------:R-:W-:Y:S01]  /*15e0*/  IMAD.WIDE.U32 R14, R6, R46, R14 ;  /* 0x0000002e060e7225 */ /* 0x000fe200078e000e */
[----:B--2---:R-:W-:Y:S02]  /*15f0*/  IABS R2, R12 ;  /* 0x0000000c00027213 */ /* 0x004fe40000000000 */
[----:B------:R-:W-:Y:S02]  /*1600*/  ISETP.NE.AND P2, PT, R12, RZ, PT ;  /* 0x000000ff0c00720c */ /* 0x000fe40003f45270 */
        /* <DEDUP_REMOVED lines=8> */
[----:B------:R-:W-:Y:S01]  /*1690*/  IMAD.HI.U32 R9, R11, R4, R10 ;  /* 0x000000040b097227 */ /* 0x000fe200078e000a */
[----:B------:R-:W-:-:S03]  /*16a0*/  SHF.R.S32.HI R10, RZ, 0x1f, R6 ;  /* 0x0000001fff0a7819 */ /* 0x000fc60000011406 */
[----:B------:R-:W-:Y:S02]  /*16b0*/  IMAD.MOV.U32 R4, RZ, RZ, R3 ;  /* 0x000000ffff047224 */ /* 0x000fe400078e0003 */
[----:B------:R-:W-:Y:S02]  /*16c0*/  IMAD R11, R10, R68, RZ ;  /* 0x000000440a0b7224 */ /* 0x000fe400078e02ff */
[----:B------:R-:W-:-:S04]  /*16d0*/  IMAD.HI.U32 R9, R9, R4, RZ ;  /* 0x0000000409097227 */ /* 0x000fc800078e00ff */
[----:B------:R-:W-:Y:S01]  /*16e0*/  IMAD R10, R10, R46, RZ ;  /* 0x0000002e0a0a7224 */ /* 0x000fe200078e02ff */
[----:B------:R-:W-:Y:S01]  /*16f0*/  IADD3 R3, PT, PT, -R9, RZ, RZ ;  /* 0x000000ff09037210 */ /* 0x000fe20007ffe1ff */
[C---:B------:R-:W-:Y:S02]  /*1700*/  IMAD R11, R6.reuse, R69, R11 ;  /* 0x00000045060b7224 */ /* 0x040fe400078e020b */
[----:B------:R-:W-:Y:S02]  /*1710*/  IMAD R10, R6, R47, R10 ;  /* 0x0000002f060a7224 */ /* 0x000fe400078e020a */
[C---:B------:R-:W-:Y:S01]  /*1720*/  IMAD R3, R2.reuse, R3, R4 ;  /* 0x0000000302037224 */ /* 0x040fe200078e0204 */
[----:B------:R-:W-:Y:S01]  /*1730*/  IADD3 R17, PT, PT, R17, R11, RZ ;  /* 0x0000000b11117210 */ /* 0x000fe20007ffe0ff */
[----:B-1----:R-:W1:Y:S01]  /*1740*/  LDC.64 R4, c[0x0][0x3d8] ;  /* 0x0000f600ff047b82 */ /* 0x002e620000000a00 */
[----:B------:R-:W-:Y:S02]  /*1750*/  IMAD.IADD R15, R15, 0x1, R10 ;  /* 0x000000010f0f7824 */ /* 0x000fe400078e020a */
        /* <DEDUP_REMOVED lines=11> */
[----:B------:R-:W-:-:S04]  /*1810*/  SEL R6, R12, R13, !P2 ;  /* 0x0000000d0c067207 */ /* 0x000fc80005000000 */
[----:B------:R-:W-:Y:S01]  /*1820*/  SHF.R.S32.HI R11, RZ, 0x1f, R6 ;  /* 0x0000001fff0b7819 */ /* 0x000fe20000011406 */
[----:B-1----:R-:W-:-:S04]  /*1830*/  IMAD.WIDE.U32 R16, R6, R4, R16 ;  /* 0x0000000406107225 */ /* 0x002fc800078e0010 */
[C---:B------:R-:W-:Y:S01]  /*1840*/  IMAD R10, R11.reuse, R4, RZ ;  /* 0x000000040b0a7224 */ /* 0x040fe200078e02ff */
[----:B------:R-:W-:Y:S01]  /*1850*/  MOV R13, R16 ;  /* 0x00000010000d7202 */ /* 0x000fe20000000f00 */
[-C--:B--2---:R-:W-:Y:S02]  /*1860*/  IMAD R11, R11, R2.reuse, RZ ;  /* 0x000000020b0b7224 */ /* 0x084fe400078e02ff */
[----:B------:R-:W-:-:S04]  /*1870*/  IMAD.WIDE.U32 R14, R6, R2, R14 ;  /* 0x00000002060e7225 */ /* 0x000fc800078e000e */
[C---:B------:R-:W-:Y:S01]  /*1880*/  IMAD R5, R6.reuse, R5, R10 ;  /* 0x0000000506057224 */ /* 0x040fe200078e020a */
[----:B------:R-:W-:Y:S01]  /*1890*/  MOV R4, R14 ;  /* 0x0000000e00047202 */ /* 0x000fe20000000f00 */
[----:B------:R-:W-:Y:S02]  /*18a0*/  IMAD R11, R6, R3, R11 ;  /* 0x00000003060b7224 */ /* 0x000fe400078e020b */
[----:B------:R-:W-:Y:S02]  /*18b0*/  IMAD.IADD R6, R17, 0x1, R5 ;  /* 0x0000000111067824 */ /* 0x000fe400078e0205 */
[----:B------:R-:W-:-:S07]  /*18c0*/  IMAD.IADD R11, R15, 0x1, R11 ;  /* 0x000000010f0b7824 */ /* 0x000fce00078e020b */
.L_x_1064:
[----:B------:R-:W-:Y:S01]  /*18d0*/  IMAD.MOV.U32 R10, RZ, RZ, RZ ;  /* 0x000000ffff0a7224 */ /* 0x000fe200078e00ff */
[----:B------:R-:W-:Y:S01]  /*18e0*/  ISETP.NE.AND P0, PT, R8, -0x1, PT ;  /* 0xffffffff0800780c */ /* 0x000fe20003f05270 */
[----:B------:R-:W1:Y:S01]  /*18f0*/  LDC.64 R106, c[0x0][0x3b0] ;  /* 0x0000ec00ff6a7b82 */ /* 0x000e620000000a00 */
[----:B------:R-:W2:Y:S03]  /*1900*/  LDCU.64 UR4, c[0x0][0x3c8] ;  /* 0x00007900ff0477ac */ /* 0x000ea60008000a00 */
[----:B------:R3:W5:Y:S01]  /*1910*/  @P5 LDG.E R10, desc[UR6][R110.64] ;  /* 0x000000066e0a5981 */ /* 0x000762000c1e1900 */
[C---:B------:R-:W-:Y:S01]  /*1920*/  IMAD.SHL.U32 R49, R48.reuse, 0x8, RZ ;  /* 0x0000000830317824 */ /* 0x040fe200078e00ff */
[----:B------:R-:W-:Y:S01]  /*1930*/  SHF.R.S32.HI R5, RZ, 0x1f, R0 ;  /* 0x0000001fff057819 */ /* 0x000fe20000011400 */
[----:B------:R-:W-:Y:S01]  /*1940*/  IMAD.MOV.U32 R109, RZ, RZ, RZ ;  /* 0x000000ffff6d7224 */ /* 0x000fe200078e00ff */
[----:B------:R-:W-:Y:S01]  /*1950*/  SHF.R.U32.HI R108, RZ, 0x2, R48 ;  /* 0x00000002ff6c7819 */ /* 0x000fe20000011630 */
[----:B------:R-:W4:Y:S01]  /*1960*/  LDCU.64 UR8, c[0x0][0x388] ;  /* 0x00007100ff0877ac */ /* 0x000f220008000a00 */
[----:B------:R-:W-:Y:S01]  /*1970*/  LOP3.LUT R148, R49, 0x18, RZ, 0xc0, !PT ;  /* 0x0000001831947812 */ /* 0x000fe200078ec0ff */
[----:B------:R-:W-:Y:S01]  /*1980*/  IMAD.SHL.U32 R98, R48, 0x4, RZ ;  /* 0x0000000430627824 */ /* 0x000fe200078e00ff */
[----:B------:R-:W2:Y:S01]  /*1990*/  @!P0 LDC.64 R2, c[0x0][0x398] ;  /* 0x0000e600ff028b82 */ /* 0x000ea20000000a00 */
[----:B------:R-:W-:-:S02]  /*19a0*/  LOP3.LUT R223, R223, R222, RZ, 0x3c, !PT ;  /* 0x000000dedfdf7212 */ /* 0x000fc400078e3cff */
[----:B------:R-:W-:Y:S02]  /*19b0*/  SHF.L.U32 R42, R41, 0x8, RZ ;  /* 0x00000008292a7819 */ /* 0x000fe400000006ff */
[----:B------:R-:W-:Y:S02]  /*19c0*/  LOP3.LUT R98, R98, 0xc, RZ, 0xc0, !PT ;  /* 0x0000000c62627812 */ /* 0x000fe400078ec0ff */
[----:B------:R-:W-:Y:S01]  /*19d0*/  LOP3.LUT R222, R223, R222, RZ, 0x3c, !PT ;  /* 0x000000dedfde7212 */ /* 0x000fe200078e3cff */
[----:B------:R-:W-:Y:S01]  /*19e0*/  VIADD R51, R42, 0xffffff00 ;  /* 0xffffff002a337836 */ /* 0x000fe20000000000 */
[----:B------:R-:W-:Y:S02]  /*19f0*/  SHF.L.U64.HI R45, R46, 0x5, R47 ;  /* 0x000000052e2d7819 */ /* 0x000fe4000001022f */
[----:B------:R-:W-:Y:S01]  /*1a00*/  SHF.R.U32.HI R100, RZ, 0x1, R48 ;  /* 0x00000001ff647819 */ /* 0x000fe20000011630 */
[----:B-1----:R-:W-:Y:S01]  /*1a10*/  @P0 IMAD.WIDE.U32 R14, R8, R106, RZ ;  /* 0x0000006a080e0225 */ /* 0x002fe200078e00ff */
[----:B------:R-:W-:-:S02]  /*1a20*/  LOP3.LUT R101, R49, 0x20, RZ, 0xc0, !PT ;  /* 0x0000002031657812 */ /* 0x000fc400078ec0ff */
[----:B------:R-:W-:Y:S01]  /*1a30*/  LOP3.LUT R223, R223, R222, RZ, 0x3c, !PT ;  /* 0x000000dedfdf7212 */ /* 0x000fe200078e3cff */
[----:B--2---:R-:W-:-:S04]  /*1a40*/  @!P0 IMAD.WIDE.U32 R16, R217, R2, RZ ;  /* 0x00000002d9108225 */ /* 0x004fc800078e00ff */
[----:B------:R-:W-:Y:S01]  /*1a50*/  @!P0 IMAD.MOV.U32 R2, RZ, RZ, R16 ;  /* 0x000000ffff028224 */ /* 0x000fe200078e0010 */
[----:B------:R-:W-:Y:S01]  /*1a60*/  @P0 MOV R2, R14 ;  /* 0x0000000e00020202 */ /* 0x000fe20000000f00 */
[----:B------:R-:W-:Y:S01]  /*1a70*/  @!P0 IMAD R3, R217, R3, R17 ;  /* 0x00000003d9038224 */ /* 0x000fe200078e0211 */
[----:B------:R-:W-:Y:S01]  /*1a80*/  IADD3 R16, P1, PT, R148, R4, RZ ;  /* 0x0000000494107210 */ /* 0x000fe20007f3e0ff */
[----:B------:R-:W-:Y:S01]  /*1a90*/  @P0 IMAD R3, R8, R107, R15 ;  /* 0x0000006b08030224 */ /* 0x000fe200078e020f */
[----:B------:R-:W-:Y:S01]  /*1aa0*/  IADD3 R14, P0, PT, R148, R2, RZ ;  /* 0x00000002940e7210 */ /* 0x000fe20007f1e0ff */
[----:B------:R-:W-:Y:S02]  /*1ab0*/  IMAD R2, R5, UR4, RZ ;  /* 0x0000000405027c24 */ /* 0x000fe4000f8e02ff */
[----:B------:R-:W-:Y:S02]  /*1ac0*/  IMAD.X R17, RZ, RZ, R11, P1 ;  /* 0x000000ffff117224 */ /* 0x000fe400008e060b */
[----:B------:R-:W-:Y:S01]  /*1ad0*/  IMAD.X R15, RZ, RZ, R3, P0 ;  /* 0x000000ffff0f7224 */ /* 0x000fe200000e0603 */
[----:B------:R-:W1:Y:S01]  /*1ae0*/  LDC R11, c[0x0][0x450] ;  /* 0x00011400ff0b7b82 */ /* 0x000e620000000800 */
[----:B------:R-:W-:Y:S01]  /*1af0*/  IMAD R2, R0, UR5, R2 ;  /* 0x0000000500027c24 */ /* 0x000fe2000f8e0202 */
[----:B------:R-:W-:Y:S01]  /*1b00*/  IADD3 R18, P0, PT, R148, R13, RZ ;  /* 0x0000000d94127210 */ /* 0x000fe20007f1e0ff */
[----:B------:R-:W-:Y:S01]  /*1b10*/  IMAD.WIDE.U32 R14, R0, UR4, R14 ;  /* 0x00000004000e7c25 */ /* 0x000fe2000f8e000e */
[----:B------:R-:W2:Y:S02]  /*1b20*/  LDCU.64 UR4, c[0x0][0x390] ;  /* 0x00007200ff0477ac */ /* 0x000ea40008000a00 */
[----:B------:R-:W-:Y:S01]  /*1b30*/  IADD3.X R19, PT, PT, RZ, R6, RZ, P0, !PT ;  /* 0x00000006ff137210 */ /* 0x000fe200007fe4ff */
[----:B------:R-:W-:-:S04]  /*1b40*/  IMAD.WIDE.U32 R4, R7, 0x40, R108 ;  /* 0x0000004007047825 */ /* 0x000fc800078e006c */
[----:B------:R-:W-:Y:S01]  /*1b50*/  IMAD.IADD R3, R15, 0x1, R2 ;  /* 0x000000010f037824 */ /* 0x000fe200078e0202 */
[----:B------:R-:W-:Y:S01]  /*1b60*/  MOV R2, R14 ;  /* 0x0000000e00027202 */ /* 0x000fe20000000f00 */
[----:B------:R-:W-:Y:S02]  /*1b70*/  IMAD R52, R5, R106, RZ ;  /* 0x0000006a05347224 */ /* 0x000fe400078e02ff */
[----:B------:R-:W-:-:S04]  /*1b80*/  IMAD.WIDE.U32 R20, R108, R46, R16 ;  /* 0x0000002e6c147225 */ /* 0x000fc800078e0010 */
[C---:B------:R-:W-:Y:S02]  /*1b90*/  IMAD R52, R4.reuse, R107, R52 ;  /* 0x0000006b04347224 */ /* 0x040fe400078e0234 */
[----:B------:R-:W-:Y:S01]  /*1ba0*/  IMAD.WIDE.U32 R106, R4, R106, R2 ;  /* 0x0000006a046a7225 */ /* 0x000fe200078e0002 */
[----:B------:R-:W-:Y:S02]  /*1bb0*/  SHF.R.S32.HI R2, RZ, 0x1f, R44 ;  /* 0x0000001fff027819 */ /* 0x000fe4000001142c */
[----:B-1----:R-:W-:Y:S01]  /*1bc0*/  LEA.HI R11, R11, R11, RZ, 0x1 ;  /* 0x0000000b0b0b7211 */ /* 0x002fe200078f08ff */
[----:B------:R-:W-:Y:S01]  /*1bd0*/  IMAD.WIDE.U32 R16, R108, R68, R18 ;  /* 0x000000446c107225 */ /* 0x000fe200078e0012 */
[----:B------:R-:W-:Y:S02]  /*1be0*/  LEA.HI R2, R2, R44, RZ, 0x8 ;  /* 0x0000002c02027211 */ /* 0x000fe400078f40ff */
[----:B------:R-:W-:Y:S01]  /*1bf0*/  SHF.R.S32.HI R11, RZ, 0x1, R11 ;  /* 0x00000001ff0b7819 */ /* 0x000fe2000001140b */
[----:B------:R-:W-:Y:S01]  /*1c00*/  IMAD R7, R108, R69, R17 ;  /* 0x000000456c077224 */ /* 0x000fe200078e0211 */
[----:B------:R-:W-:Y:S01]  /*1c10*/  SHF.R.S32.HI R2, RZ, 0x8, R2 ;  /* 0x00000008ff027819 */ /* 0x000fe20000011402 */
[----:B------:R-:W-:-:S02]  /*1c20*/  IMAD.SHL.U32 R8, R16, 0x2, RZ ;  /* 0x0000000210087824 */ /* 0x000fc400078e00ff */
[----:B------:R-:W-:Y:S01]  /*1c30*/  IMAD R0, R108, R47, R21 ;  /* 0x0000002f6c007224 */ /* 0x000fe200078e0215 */
[----:B------:R-:W-:Y:S01]  /*1c40*/  SHF.L.U64.HI R7, R16, 0x1, R7 ;  /* 0x0000000110077819 */ /* 0x000fe20000010207 */
[----:B------:R-:W-:Y:S01]  /*1c50*/  IMAD.SHL.U32 R6, R20, 0x2, RZ ;  /* 0x0000000214067824 */ /* 0x000fe200078e00ff */
[----:B--2---:R-:W-:Y:S01]  /*1c60*/  IADD3 R8, P0, PT, R8, UR4, RZ ;  /* 0x0000000408087c10 */ /* 0x004fe2000ff1e0ff */
[----:B------:R-:W-:Y:S01]  /*1c70*/  IMAD R99, R108, R11, R98 ;  /* 0x0000000b6c637224 */ /* 0x000fe200078e0262 */
[----:B------:R-:W-:Y:S01]  /*1c80*/  VIMNMX R50, PT, PT, R214, R2, !PT ;  /* 0x00000002d6327248 */ /* 0x000fe20007fe0100 */
[----:B------:R-:W-:Y:S01]  /*1c90*/  IMAD.SHL.U32 R46, R46, 0x20, RZ ;  /* 0x000000202e2e7824 */ /* 0x000fe200078e00ff */
[----:B------:R-:W-:Y:S01]  /*1ca0*/  IADD3.X R7, PT, PT, R7, UR5, RZ, P0, !PT ;  /* 0x0000000507077c10 */ /* 0x000fe200087fe4ff */
[----:B------:R-:W-:Y:S01]  /*1cb0*/  IMAD.IADD R98, R98, 0x1, R99 ;  /* 0x0000000162627824 */ /* 0x000fe200078e0263 */
[----:B------:R-:W-:Y:S01]  /*1cc0*/  ISETP.GT.AND P0, PT, R41, R50, PT ;  /* 0x000000322900720c */ /* 0x000fe20003f04270 */
[----:B------:R-:W-:Y:S01]  /*1cd0*/  IMAD.MOV.U32 R221, RZ, RZ, R8 ;  /* 0x000000ffffdd7224 */ /* 0x000fe200078e0008 */
[----:B------:R-:W-:Y:S01]  /*1ce0*/  SHF.L.U64.HI R0, R20, 0x1, R0 ;  /* 0x0000000114007819 */ /* 0x000fe20000010200 */
[----:B------:R-:W-:Y:S01]  /*1cf0*/  IMAD.IADD R52, R107, 0x1, R52 ;  /* 0x000000016b347824 */ /* 0x000fe200078e0234 */
[----:B----4-:R-:W-:-:S02]  /*1d00*/  IADD3 R6, P1, PT, R6, UR8, RZ ;  /* 0x0000000806067c10 */ /* 0x010fc4000ff3e0ff */
[C---:B------:R-:W-:Y:S01]  /*1d10*/  SHF.L.U64.HI R47, R68.reuse, 0x5, R69 ;  /* 0x00000005442f7819 */ /* 0x040fe20000010245 */
[----:B------:R-:W-:Y:S01]  /*1d20*/  IMAD.SHL.U32 R68, R68, 0x20, RZ ;  /* 0x0000002044447824 */ /* 0x000fe200078e00ff */
[----:B------:R-:W-:Y:S02]  /*1d30*/  IADD3.X R0, PT, PT, R0, UR9, RZ, P1, !PT ;  /* 0x0000000900007c10 */ /* 0x000fe40008ffe4ff */
[----:B------:R-:W-:Y:S02]  /*1d40*/  SHF.R.S32.HI R79, RZ, 0x1f, R99 ;  /* 0x0000001fff4f7819 */ /* 0x000fe40000011463 */
[----:B------:R-:W-:Y:S01]  /*1d50*/  SHF.R.S32.HI R78, RZ, 0x1f, R98 ;  /* 0x0000001fff4e7819 */ /* 0x000fe20000011462 */
[----:B------:R-:W-:Y:S01]  /*1d60*/  IMAD.MOV.U32 R218, RZ, RZ, R0 ;  /* 0x000000ffffda7224 */ /* 0x000fe200078e0000 */
[----:B------:R-:W-:Y:S02]  /*1d70*/  MOV R219, R6 ;  /* 0x0000000600db7202 */ /* 0x000fe40000000f00 */
[----:B------:R-:W-:Y:S01]  /*1d80*/  MOV R220, R7 ;  /* 0x0000000700dc7202 */ /* 0x000fe20000000f00 */
[----:B---3--:R-:W-:Y:S06]  /*1d90*/  @!P0 BRA `(.L_x_1069) ;  /* 0x00000068008c8947 */ /* 0x008fec0003800000 */
        /* <DEDUP_REMOVED lines=9> */
[----:B------:R-:W4:Y:S01]  /*1e30*/  LDCU.128 UR16, c[0x0][0x4c0] ;  /* 0x00009800ff1077ac */ /* 0x000f220008000c00 */
[----:B------:R-:W-:Y:S01]  /*1e40*/  SEL R9, R12, R9, !P2 ;  /* 0x000000090c097207 */ /* 0x000fe20005000000 */
[----:B------:R-:W-:Y:S01]  /*1e50*/  IMAD R61, R10, R11, RZ ;  /* 0x0000000b0a3d7224 */ /* 0x000fe200078e02ff */
[C---:B------:R-:W-:Y:S01]  /*1e60*/  SHF.L.U32 R85, R11.reuse, 0x6, RZ ;  /* 0x000000060b557819 */ /* 0x040fe200000006ff */
[----:B------:R-:W4:Y:S01]  /*1e70*/  LDCU.64 UR4, c[0x0][0x488] ;  /* 0x00009100ff0477ac */ /* 0x000f220008000a00 */
[C---:B------:R-:W-:Y:S01]  /*1e80*/  IMAD R88, R11.reuse, 0xa0, RZ ;  /* 0x000000a00b587824 */ /* 0x040fe200078e02ff */
[----:B------:R-:W-:Y:S01]  /*1e90*/  MOV R53, R7 ;  /* 0x0000000700357202 */ /* 0x000fe20000000f00 */
[----:B------:R-:W-:Y:S01]  /*1ea0*/  IMAD R87, R11, 0xc0, RZ ;  /* 0x000000c00b577824 */ /* 0x000fe200078e02ff */
[----:B------:R-:W-:Y:S01]  /*1eb0*/  SHF.R.S32.HI R60, RZ, 0x1f, R61 ;  /* 0x0000001fff3c7819 */ /* 0x000fe2000001143d */
[----:B------:R-:W4:Y:S01]  /*1ec0*/  LDCU UR21, c[0x0][0x440] ;  /* 0x00008800ff1577ac */ /* 0x000f220008000800 */
[----:B--2---:R-:W-:Y:S01]  /*1ed0*/  IMAD.WIDE.U32 R16, R217, UR10, R148 ;  /* 0x0000000ad9107c25 */ /* 0x004fe2000f8e0094 */
[----:B------:R-:W-:Y:S01]  /*1ee0*/  IADD3 R30, P1, PT, R61, R99, RZ ;  /* 0x000000633d1e7210 */ /* 0x000fe20007f3e0ff */
[----:B------:R-:W2:Y:S02]  /*1ef0*/  LDCU UR20, c[0x0][0x450] ;  /* 0x00008a00ff1477ac */ /* 0x000ea40008000800 */
[C---:B------:R-:W-:Y:S01]  /*1f00*/  IMAD R13, R217.reuse, UR11, R17 ;  /* 0x0000000bd90d7c24 */ /* 0x040fe2000f8e0211 */
[----:B------:R-:W-:Y:S01]  /*1f10*/  MOV R12, R16 ;  /* 0x00000010000c7202 */ /* 0x000fe20000000f00 */
[C---:B-1----:R-:W-:Y:S01]  /*1f20*/  IMAD.WIDE.U32 R14, R217.reuse, R4, R148 ;  /* 0x00000004d90e7225 */ /* 0x042fe200078e0094 */
[----:B------:R-:W-:Y:S01]  /*1f30*/  SHF.R.S32.HI R4, RZ, 0x1f, R51 ;  /* 0x0000001fff047819 */ /* 0x000fe20000011433 */
[----:B------:R-:W1:Y:S01]  /*1f40*/  LDCU.64 UR10, c[0x0][0x4d0] ;  /* 0x00009a00ff0a77ac */ /* 0x000e620008000a00 */
[C---:B------:R-:W-:Y:S01]  /*1f50*/  IADD3 R95, PT, PT, R108.reuse, 0x40, RZ ;  /* 0x000000406c5f7810 */ /* 0x040fe20007ffe0ff */
[----:B------:R-:W-:Y:S01]  /*1f60*/  IMAD R15, R217, R5, R15 ;  /* 0x00000005d90f7224 */ /* 0x000fe200078e020f */
[----:B------:R-:W-:Y:S01]  /*1f70*/  IADD3 R93, PT, PT, R108, 0x80, RZ ;  /* 0x000000806c5d7810 */ /* 0x000fe20007ffe0ff */
[C---:B---3--:R-:W-:Y:S01]  /*1f80*/  IMAD R5, R4.reuse, UR12, RZ ;  /* 0x0000000c04057c24 */ /* 0x048fe2000f8e02ff */
[----:B------:R-:W3:Y:S01]  /*1f90*/  LDCU.U8 UR22, c[0x0][0x533] ;  /* 0x0000a660ff1677ac */ /* 0x000ee20008000000 */
[----:B----4-:R-:W-:Y:S01]  /*1fa0*/  IMAD R4, R4, R2, RZ ;  /* 0x0000000204047224 */ /* 0x010fe200078e02ff */
[C---:B------:R-:W-:Y:S01]  /*1fb0*/  SHF.L.U64.HI R69, R2.reuse, 0x5, R3 ;  /* 0x0000000502457819 */ /* 0x040fe20000010203 */
[----:B------:R-:W-:Y:S01]  /*1fc0*/  IMAD.WIDE.U32 R18, R51, UR12, R14 ;  /* 0x0000000c33127c25 */ /* 0x000fe2000f8e000e */
[----:B------:R-:W-:Y:S01]  /*1fd0*/  UMOV UR23, URZ ;  /* 0x000000ff00177c82 */ /* 0x000fe20008000000 */
[----:B------:R-:W-:-:S02]  /*1fe0*/  SHF.L.U32 R70, R2, 0x5, RZ ;  /* 0x0000000502467819 */ /* 0x000fc400000006ff */
[C---:B------:R-:W-:Y:S01]  /*1ff0*/  IMAD.WIDE.U32 R14, R51.reuse, R2, R12 ;  /* 0x00000002330e7225 */ /* 0x040fe200078e000c */
[----:B------:R-:W-:Y:S02]  /*2000*/  SHF.R.S32.HI R12, RZ, 0x1f, R9 ;  /* 0x0000001fff0c7819 */ /* 0x000fe40000011409 */
[----:B------:R-:W-:Y:S01]  /*2010*/  IADD3 R91, PT, PT, R108, 0xc0, RZ ;  /* 0x000000c06c5b7810 */ /* 0x000fe20007ffe0ff */
[C---:B------:R-:W-:Y:S01]  /*2020*/  IMAD R4, R51.reuse, R3, R4 ;  /* 0x0000000333047224 */ /* 0x040fe200078e0204 */
[----:B------:R-:W-:Y:S01]  /*2030*/  MOV R81, R51 ;  /* 0x0000003300517202 */ /* 0x000fe20000000f00 */
[----:B------:R-:W-:Y:S01]  /*2040*/  IMAD R5, R51, UR13, R5 ;  /* 0x0000000d33057c24 */ /* 0x000fe2000f8e0205 */
[----:B------:R-:W-:Y:S01]  /*2050*/  SHF.R.S32.HI R77, RZ, 0x1f, R97 ;  /* 0x0000001fff4d7819 */ /* 0x000fe20000011461 */
[----:B------:R-:W-:Y:S01]  /*2060*/  IMAD.IADD R15, R15, 0x1, R4 ;  /* 0x000000010f0f7824 */ /* 0x000fe200078e0204 */
[----:B------:R-:W-:Y:S01]  /*2070*/  SHF.R.S32.HI R76, RZ, 0x1f, R85 ;  /* 0x0000001fff4c7819 */ /* 0x000fe20000011455 */
[C---:B------:R-:W-:Y:S01]  /*2080*/  IMAD R4, R12.reuse, UR14, RZ ;  /* 0x0000000e0c047c24 */ /* 0x040fe2000f8e02ff */
[----:B------:R-:W-:Y:S01]  /*2090*/  SHF.R.S32.HI R75, RZ, 0x1f, R89 ;  /* 0x0000001fff4b7819 */ /* 0x000fe20000011459 */
[----:B------:R-:W-:Y:S01]  /*20a0*/  IMAD.IADD R19, R19, 0x1, R5 ;  /* 0x0000000113137824 */ /* 0x000fe200078e0205 */
[----:B------:R-:W-:Y:S01]  /*20b0*/  SHF.R.S32.HI R73, RZ, 0x1f, R88 ;  /* 0x0000001fff497819 */ /* 0x000fe20000011458 */
[----:B------:R-:W-:Y:S01]  /*20c0*/  IMAD R16, R12, UR16, RZ ;  /* 0x000000100c107c24 */ /* 0x000fe2000f8e02ff */
[----:B------:R-:W-:Y:S01]  /*20d0*/  SHF.R.S32.HI R72, RZ, 0x1f, R87 ;  /* 0x0000001fff487819 */ /* 0x000fe20000011457 */
[C---:B------:R-:W-:Y:S01]  /*20e0*/  IMAD R12, R9.reuse, UR15, R4 ;  /* 0x0000000f090c7c24 */ /* 0x040fe2000f8e0204 */
[----:B---3--:R-:W-:Y:S01]  /*20f0*/  UISETP.NE.AND UP0, UPT, UR22, URZ, UPT ;  /* 0x000000ff1600728c */ /* 0x008fe2000bf05270 */
[C---:B------:R-:W-:Y:S01]  /*2100*/  IMAD R16, R9.reuse, UR17, R16 ;  /* 0x0000001109107c24 */ /* 0x040fe2000f8e0210 */
[----:B------:R-:W-:Y:S01]  /*2110*/  USHF.L.U32 UR17, UR12, 0x6, URZ ;  /* 0x000000060c117899 */ /* 0x000fe200080006ff */
[----:B------:R-:W-:Y:S01]  /*2120*/  IMAD.WIDE.U32 R18, R9, UR16, R18 ;  /* 0x0000001009127c25 */ /* 0x000fe2000f8e0012 */
[----:B------:R-:W-:-:S03]  /*2130*/  USHF.L.U64.HI UR16, UR12, 0x6, UR13 ;  /* 0x000000060c107899 */ /* 0x000fc6000801020d */
[----:B------:R-:W-:Y:S01]  /*2140*/  IMAD.WIDE.U32 R4, R9, UR14, R14 ;  /* 0x0000000e09047c25 */ /* 0x000fe2000f8e000e */
[----:B------:R-:W-:Y:S01]  /*2150*/  SHF.R.S32.HI R9, RZ, 0x1f, R44 ;  /* 0x0000001fff097819 */ /* 0x000fe2000001142c */
[----:B------:R-:W3:Y:S01]  /*2160*/  LDCU.64 UR14, c[0x0][0x3c0] ;  /* 0x00007800ff0e77ac */ /* 0x000ee20008000a00 */
[----:B------:R-:W-:Y:S01]  /*2170*/  IADD3 R14, P0, PT, -R44, R108, RZ ;  /* 0x0000006c2c0e7210 */ /* 0x000fe20007f1e1ff */
[----:B------:R-:W-:Y:S02]  /*2180*/  IMAD.IADD R13, R5, 0x1, R12 ;  /* 0x00000001050d7824 */ /* 0x000fe400078e020c */
[----:B------:R-:W-:Y:S01]  /*2190*/  IMAD.MOV.U32 R12, RZ, RZ, R4 ;  /* 0x000000ffff0c7224 */ /* 0x000fe200078e0004 */
[----:B------:R-:W-:Y:S01]  /*21a0*/  IADD3.X R4, PT, PT, R60, R79, RZ, P1, !PT ;  /* 0x0000004f3c047210 */ /* 0x000fe20000ffe4ff */
[----:B------:R-:W-:Y:S01]  /*21b0*/  IMAD.X R9, RZ, RZ, ~R9, P0 ;  /* 0x000000ffff097224 */ /* 0x000fe200000e0e09 */
[----:B------:R-:W-:Y:S01]  /*21c0*/  IADD3 R61, P0, PT, R61, R98, RZ ;  /* 0x000000623d3d7210 */ /* 0x000fe20007f1e0ff */
[----:B------:R-:W-:Y:S01]  /*21d0*/  IMAD.IADD R17, R19, 0x1, R16 ;  /* 0x0000000113117824 */ /* 0x000fe200078e0210 */
[----:B------:R-:W-:Y:S01]  /*21e0*/  MOV R16, R18 ;  /* 0x0000001200107202 */ /* 0x000fe20000000f00 */
[----:B------:R-:W-:Y:S01]  /*21f0*/  IMAD R58, R9, UR12, RZ ;  /* 0x0000000c093a7c24 */ /* 0x000fe2000f8e02ff */
[----:B------:R-:W-:Y:S01]  /*2200*/  SHF.L.U64.HI R4, R30, 0x1, R4 ;  /* 0x000000011e047819 */ /* 0x000fe20000010204 */
[----:B------:R-:W-:-:S02]  /*2210*/  IMAD.X R60, R60, 0x1, R78, P0 ;  /* 0x000000013c3c7824 */ /* 0x000fc400000e064e */
[----:B------:R-:W-:Y:S02]  /*2220*/  IMAD R9, R9, R2, RZ ;  /* 0x0000000209097224 */ /* 0x000fe400078e02ff */
[----:B------:R-:W-:Y:S01]  /*2230*/  IMAD.SHL.U32 R30, R30, 0x2, RZ ;  /* 0x000000021e1e7824 */ /* 0x000fe200078e00ff */
[C---:B------:R-:W-:Y:S01]  /*2240*/  SHF.L.U64.HI R60, R61.reuse, 0x1, R60 ;  /* 0x000000013d3c7819 */ /* 0x040fe2000001023c */
[C---:B------:R-:W-:Y:S01]  /*2250*/  IMAD R58, R14.reuse, UR13, R58 ;  /* 0x0000000d0e3a7c24 */ /* 0x040fe2000f8e023a */
[----:B------:R-:W-:Y:S01]  /*2260*/  SHF.L.U32 R61, R61, 0x1, RZ ;  /* 0x000000013d3d7819 */ /* 0x000fe200000006ff */
[C---:B------:R-:W-:Y:S02]  /*2270*/  IMAD R9, R14.reuse, R3, R9 ;  /* 0x000000030e097224 */ /* 0x040fe400078e0209 */
[----:B------:R-:W-:Y:S01]  /*2280*/  IMAD.WIDE.U32 R16, R14, UR12, R16 ;  /* 0x0000000c0e107c25 */ /* 0x000fe2000f8e0010 */
[----:B------:R-:W-:-:S03]  /*2290*/  IADD3 R63, P1, PT, R61, UR18, RZ ;  /* 0x000000123d3f7c10 */ /* 0x000fc6000ff3e0ff */
[----:B------:R-:W-:Y:S01]  /*22a0*/  IMAD.WIDE.U32 R14, R14, R2, R12 ;  /* 0x000000020e0e7225 */ /* 0x000fe200078e000c */
[----:B------:R-:W-:Y:S01]  /*22b0*/  IADD3 R12, P0, PT, R30, UR18, RZ ;  /* 0x000000121e0c7c10 */ /* 0x000fe2000ff1e0ff */
[----:B------:R-:W-:Y:S01]  /*22c0*/  USHF.L.U32 UR18, UR12, 0x8, URZ ;  /* 0x000000080c127899 */ /* 0x000fe200080006ff */
[----:B------:R-:W-:Y:S01]  /*22d0*/  IADD3.X R62, PT, PT, R60, UR19, RZ, P1, !PT ;  /* 0x000000133c3e7c10 */ /* 0x000fe20008ffe4ff */
[----:B------:R-:W-:Y:S01]  /*22e0*/  IMAD.IADD R58, R17, 0x1, R58 ;  /* 0x00000001113a7824 */ /* 0x000fe200078e023a */
[----:B------:R-:W-:Y:S01]  /*22f0*/  IADD3.X R13, PT, PT, R4, UR19, RZ, P0, !PT ;  /* 0x00000013040d7c10 */ /* 0x000fe200087fe4ff */
[----:B------:R-:W4:Y:S01]  /*2300*/  LDCU UR19, c[0x0][0x440] ;  /* 0x00008800ff1377ac */ /* 0x000f220008000800 */
[----:B-1----:R-:W-:Y:S01]  /*2310*/  IADD3 R30, P0, PT, R30, UR10, RZ ;  /* 0x0000000a1e1e7c10 */ /* 0x002fe2000ff1e0ff */
[----:B------:R-:W-:Y:S01]  /*2320*/  IMAD.IADD R9, R15, 0x1, R9 ;  /* 0x000000010f097824 */ /* 0x000fe200078e0209 */
[----:B------:R-:W-:Y:S01]  /*2330*/  LEA R59, P2, R16, UR8, 0x1 ;  /* 0x00000008103b7c11 */ /* 0x000fe2000f8408ff */
[----:B------:R-:W-:Y:S01]  /*2340*/  IMAD.SHL.U32 R66, R2, 0x100, RZ ;  /* 0x0000010002427824 */ /* 0x000fe200078e00ff */
[----:B------:R-:W-:Y:S01]  /*2350*/  IADD3.X R31, PT, PT, R4, UR11, RZ, P0, !PT ;  /* 0x0000000b041f7c10 */ /* 0x000fe200087fe4ff */
[C---:B------:R-:W-:Y:S01]  /*2360*/  IMAD R86, R11.reuse, 0xe0, RZ ;  /* 0x000000e00b567824 */ /* 0x040fe200078e02ff */
[----:B------:R-:W-:Y:S01]  /*2370*/  IADD3 R67, P0, PT, RZ, -UR23, RZ ;  /* 0x80000017ff437c10 */ /* 0x000fe2000ff1e0ff */
[----:B------:R-:W-:Y:S01]  /*2380*/  IMAD.SHL.U32 R84, R11, 0x80, RZ ;  /* 0x000000800b547824 */ /* 0x000fe200078e00ff */
[----:B------:R-:W-:Y:S01]  /*2390*/  LEA.HI.X R58, R16, UR9, R58, 0x1, P2 ;  /* 0x00000009103a7c11 */ /* 0x000fe200090f0c3a */
[----:B------:R-:W-:Y:S01]  /*23a0*/  IMAD.MOV.U32 R54, RZ, RZ, R8 ;  /* 0x000000ffff367224 */ /* 0x000fe200078e0008 */
[C---:B------:R-:W-:Y:S01]  /*23b0*/  LEA R10, P2, R14.reuse, UR4, 0x1 ;  /* 0x000000040e0a7c11 */ /* 0x040fe2000f8408ff */
[----:B------:R-:W-:Y:S01]  /*23c0*/  IMAD.X R66, RZ, RZ, ~R66, P0 ;  /* 0x000000ffff427224 */ /* 0x000fe200000e0e42 */
[----:B------:R-:W-:Y:S01]  /*23d0*/  IADD3 R61, P1, PT, R61, UR10, RZ ;  /* 0x0000000a3d3d7c10 */ /* 0x000fe2000ff3e0ff */
[----:B------:R-:W-:Y:S01]  /*23e0*/  IMAD.MOV.U32 R57, RZ, RZ, R6 ;  /* 0x000000ffff397224 */ /* 0x000fe200078e0006 */
        /* <DEDUP_REMOVED lines=8> */
[----:B----4-:R-:W-:Y:S01]  /*2470*/  ISETP.GE.AND P1, PT, R148, UR19, PT ;  /* 0x0000001394007c0c */ /* 0x010fe2000bf26270 */
[----:B------:R-:W-:Y:S01]  /*2480*/  VIADD R90, R108, 0xe0 ;  /* 0x000000e06c5a7836 */ /* 0x000fe20000000000 */
[----:B------:R-:W-:Y:S01]  /*2490*/  SHF.R.S64 R65, R67, 0x1f, R64 ;  /* 0x0000001f43417819 */ /* 0x000fe20000001040 */
[----:B------:R-:W-:Y:S01]  /*24a0*/  IMAD R83, R41, -0x100, R44 ;  /* 0xffffff0029537824 */ /* 0x000fe200078e022c */
[----:B------:R-:W-:Y:S01]  /*24b0*/  SHF.R.S64 R67, R67, 0x1f, R66 ;  /* 0x0000001f43437819 */ /* 0x000fe20000001042 */
[----:B------:R-:W-:Y:S01]  /*24c0*/  IMAD R82, R41, -0x100, R43 ;  /* 0xffffff0029527824 */ /* 0x000fe200078e022b */
[----:B------:R-:W-:Y:S01]  /*24d0*/  P2R R103, PR, RZ, 0x4 ;  /* 0x00000004ff677803 */ /* 0x000fe20000000000 */
[----:B------:R-:W-:Y:S01]  /*24e0*/  IMAD.MOV.U32 R80, RZ, RZ, R41 ;  /* 0x000000ffff507224 */ /* 0x000fe200078e0029 */
[----:B------:R-:W-:Y:S01]  /*24f0*/  P2R R102, PR, RZ, 0x2 ;  /* 0x00000002ff667803 */ /* 0x000fe20000000000 */
[----:B------:R-:W1:Y:S01]  /*2500*/  LDCU.64 UR4, c[0x0][0x3b8] ;  /* 0x00007700ff0477ac */ /* 0x000e620008000a00 */
[----:B------:R-:W-:-:S02]  /*2510*/  SHF.R.S32.HI R74, RZ, 0x1f, R84 ;  /* 0x0000001fff4a7819 */ /* 0x000fc40000011454 */
[----:B------:R-:W-:Y:S01]  /*2520*/  SHF.R.S32.HI R71, RZ, 0x1f, R86 ;  /* 0x0000001fff477819 */ /* 0x000fe20000011456 */
[----:B------:R-:W4:Y:S01]  /*2530*/  LDCU.64 UR12, c[0x0][0x4e0] ;  /* 0x00009c00ff0c77ac */ /* 0x000f220008000a00 */
[----:B--2---:R-:W-:Y:S02]  /*2540*/  MOV R14, UR20 ;  /* 0x00000014000e7c02 */ /* 0x004fe40008000f00 */
[----:B------:R-:W-:Y:S01]  /*2550*/  SHF.R.S32.HI R64, RZ, 0x1f, R64 ;  /* 0x0000001fff407819 */ /* 0x000fe20000011440 */
[----:B------:R-:W2:Y:S01]  /*2560*/  LDCU.128 UR8, c[0x0][0x3a0] ;  /* 0x00007400ff0877ac */ /* 0x000ea20008000c00 */
[----:B---3--:R-:W-:-:S07]  /*2570*/  SHF.R.S32.HI R66, RZ, 0x1f, R66 ;  /* 0x0000001fff427819 */ /* 0x008fce0000011442 */
.L_x_1107:
        /* <DEDUP_REMOVED lines=19> */
[----:B------:R5:W4:Y:S01]  /*26b0*/  @!P1 LDG.E.128 R20, desc[UR6][R2.64] ;  /* 0x0000000602149981 */ /* 0x000b22000c1e1d00 */
[C---:B------:R-:W-:Y:S02]  /*26c0*/  LEA R24, P0, R68.reuse, R54, 0x1 ;  /* 0x0000003644187211 */ /* 0x040fe400078008ff */
[----:B------:R-:W-:Y:S02]  /*26d0*/  P2R R112, PR, RZ, 0x4 ;  /* 0x00000004ff707803 */ /* 0x000fe40000000000 */
[----:B------:R-:W-:Y:S02]  /*26e0*/  LEA.HI.X R25, R68, R53, R47, 0x1, P0 ;  /* 0x0000003544197211 */ /* 0x000fe400000f0c2f */
[----:B------:R-:W1:Y:S08]  /*26f0*/  @!P6 LDC.64 R16, c[0x0][0x4b0] ;  /* 0x00012c00ff10eb82 */ /* 0x000e700000000a00 */
[----:B------:R-:W2:Y:S08]  /*2700*/  @!P6 LDC.64 R6, c[0x0][0x3c0] ;  /* 0x0000f000ff06eb82 */ /* 0x000eb00000000a00 */
[----:B------:R-:W2:Y:S01]  /*2710*/  @!P2 LDC.64 R4, c[0x0][0x4b0] ;  /* 0x00012c00ff04ab82 */ /* 0x000ea20000000a00 */
[C---:B---3--:R-:W-:Y:S04]  /*2720*/  @!P5 LEA R32, P0, R18.reuse, R24, 0x6 ;  /* 0x000000181220d211 */ /* 0x048fe800078030ff */
[----:B------:R-:W-:Y:S02]  /*2730*/  @!P5 LEA.HI.X R33, R18, R25, R19, 0x6, P0 ;  /* 0x000000191221d211 */ /* 0x000fe400000f3413 */
[----:B------:R-:W-:Y:S01]  /*2740*/  IADD3 R26, P0, PT, R59, UR17, RZ ;  /* 0x000000113b1a7c10 */ /* 0x000fe2000ff1e0ff */
[----:B-----5:R-:W3:Y:S03]  /*2750*/  @!P2 LDC.64 R2, c[0x0][0x3c0] ;  /* 0x0000f000ff02ab82 */ /* 0x020ee60000000a00 */
[----:B------:R-:W-:Y:S02]  /*2760*/  IADD3.X R27, PT, PT, R58, UR16, RZ, P0, !PT ;  /* 0x000000103a1b7c10 */ /* 0x000fe400087fe4ff */
[C---:B-1----:R-:W-:Y:S04]  /*2770*/  @!P6 LEA R34, P0, R16.reuse, R26, 0x7 ;  /* 0x0000001a1022e211 */ /* 0x042fe800078038ff */
[----:B------:R-:W-:Y:S02]  /*2780*/  @!P6 LEA.HI.X R35, R16, R27, R17, 0x7, P0 ;  /* 0x0000001b1023e211 */ /* 0x000fe400000f3c11 */
[C---:B--2---:R-:W-:Y:S04]  /*2790*/  @!P6 LEA R28, P0, R6.reuse, R24, 0x7 ;  /* 0x00000018061ce211 */ /* 0x044fe800078038ff */
        /* <DEDUP_REMOVED lines=11> */
[----:B----4-:R-:W-:Y:S08]  /*2850*/  @!P1 STG.E.128 desc[UR6][R54.64], R20 ;  /* 0x0000001436009986 */ /* 0x010ff0000c101d06 */
[----:B------:R-:W2:Y:S06]  /*2860*/  @!P3 LDG.E.128 R4, desc[UR6][R26.64] ;  /* 0x000000061a04b981 */ /* 0x000eac000c1e1d00 */
[----:B--2---:R1:W-:Y:S01]  /*2870*/  @!P3 STG.E.128 desc[UR6][R24.64], R4 ;  /* 0x000000041800b986 */ /* 0x0043e2000c101d06 */
[-C--:B------:R-:W-:Y:S02]  /*2880*/  ISETP.LT.OR P3, PT, R93, R83.reuse, P0 ;  /* 0x000000535d00720c */ /* 0x080fe40000761670 */
[CC--:B------:R-:W-:Y:S04]  /*2890*/  ISETP.GE.OR P0, PT, R91.reuse, R82.reuse, P4 ;  /* 0x000000525b00720c */ /* 0x0c0fe80002706670 */
[-C--:B------:R-:W-:Y:S02]  /*28a0*/  ISETP.LT.OR P4, PT, R91, R83.reuse, P0 ;  /* 0x000000535b00720c */ /* 0x080fe40000781670 */
[----:B------:R-:W-:Y:S04]  /*28b0*/  ISETP.NE.AND P0, PT, R102, RZ, PT ;  /* 0x000000ff6600720c */ /* 0x000fe80003f05270 */
[----:B------:R-:W-:Y:S02]  /*28c0*/  P2R R103, PR, RZ, 0x1 ;  /* 0x00000001ff677803 */ /* 0x000fe40000000000 */
[----:B------:R-:W-:Y:S01]  /*28d0*/  ISETP.GE.OR P0, PT, R90, R82, P0 ;  /* 0x000000525a00720c */ /* 0x000fe20000706670 */
[----:B-1----:R1:W2:Y:S02]  /*28e0*/  @!P5 LDG.E.128 R4, desc[UR6][R2.64] ;  /* 0x000000060204d981 */ /* 0x0022a4000c1e1d00 */
        /* <DEDUP_REMOVED lines=116> */
.L_x_1071:
        /* <DEDUP_REMOVED lines=73> */
.L_x_1075:
[----:B------:R-:W-:Y:S05]  /*34c0*/  BSYNC.RECONVERGENT B0 ;  /* 0x0000000000007941 */ /* 0x000fea0003800200 */
.L_x_1074:
        /* <DEDUP_REMOVED lines=54> */
.L_x_1077:
[----:B------:R-:W-:Y:S05]  /*3830*/  BSYNC.RECONVERGENT B0 ;  /* 0x0000000000007941 */ /* 0x000fea0003800200 */
.L_x_1076:
        /* <DEDUP_REMOVED lines=60> */
.L_x_1079:
[----:B------:R-:W-:Y:S05]  /*3c00*/  BSYNC.RECONVERGENT B0 ;  /* 0x0000000000007941 */ /* 0x000fea0003800200 */
.L_x_1078:
        /* <DEDUP_REMOVED lines=60> */
.L_x_1081:
[----:B------:R-:W-:Y:S05]  /*3fd0*/  BSYNC.RECONVERGENT B0 ;  /* 0x0000000000007941 */ /* 0x000fea0003800200 */
.L_x_1080:
        /* <DEDUP_REMOVED lines=61> */
.L_x_1083:
[----:B------:R-:W-:Y:S05]  /*43b0*/  BSYNC.RECONVERGENT B0 ;  /* 0x0000000000007941 */ /* 0x000fea0003800200 */
.L_x_1082:
        /* <DEDUP_REMOVED lines=61> */
.L_x_1085:
[----:B------:R-:W-:Y:S05]  /*4790*/  BSYNC.RECONVERGENT B0 ;  /* 0x0000000000007941 */ /* 0x000fea0003800200 */
.L_x_1084:
        /* <DEDUP_REMOVED lines=61> */
.L_x_1087:
[----:B------:R-:W-:Y:S05]  /*4b70*/  BSYNC.RECONVERGENT B0 ;  /* 0x0000000000007941 */ /* 0x000fea0003800200 */
.L_x_1086:
        /* <DEDUP_REMOVED lines=61> */
.L_x_1089:
[----:B------:R-:W-:Y:S05]  /*4f50*/  BSYNC.RECONVERGENT B0 ;  /* 0x0000000000007941 */ /* 0x000fea0003800200 */
.L_x_1088:
[----:B------:R-:W1:Y:S01]  /*4f60*/  LDC R14, c[0x0][0x450] ;  /* 0x00011400ff0e7b82 */ /* 0x000e620000000800 */
[----:B------:R-:W-:Y:S05]  /*4f70*/  IMAD.U32 R28, R28, -0x80, RZ ;  /* 0xffffff801c1c7824 */ /* 0x000fea00078e00ff */
[C---:B------:R-:W-:Y:S02]  /*4f80*/  LEA R12, P1, R28.reuse, R12, 0x1 ;  /* 0x0000000c1c0c7211 */ /* 0x040fe400078208ff */
[C---:B------:R-:W-:Y:S02]  /*4f90*/  LEA R30, P0, R28.reuse, R30, 0x1 ;  /* 0x0000001e1c1e7211 */ /* 0x040fe400078008ff */
[C---:B------:R-:W-:Y:S02]  /*4fa0*/  LEA.HI.X.SX32 R13, R28.reuse, R13, 0x1, P1 ;  /* 0x0000000d1c0d7211 */ /* 0x040fe400008f0eff */
[----:B------:R-:W-:Y:S01]  /*4fb0*/  LEA.HI.X.SX32 R31, R28, R31, 0x1, P0 ;  /* 0x0000001f1c1f7211 */ /* 0x000fe200000f0eff */
[----:B------:R-:W-:Y:S05]  /*4fc0*/  BRA `(.L_x_1072) ;  /* 0x00000030007c7947 */ /* 0x000fea0003800000 */
.L_x_1073:
[C---:B------:R-:W-:Y:S01]  /*4fd0*/  LEA R18, P0, R70.reuse, R10, 0x1 ;  /* 0x0000000a46127211 */ /* 0x040fe200078008ff */
[----:B------:R-:W2:Y:S01]  /*4fe0*/  LDC R105, c[0x0][0x450] ;  /* 0x00011400ff697b82 */ /* 0x000ea20000000800 */
[----:B------:R-:W-:Y:S01]  /*4ff0*/  ISETP.NE.AND P1, PT, R103, RZ, PT ;  /* 0x000000ff6700720c */ /* 0x000fe20003f25270 */
[----:B------:R-:W-:Y:S01]  /*5000*/  BSSY.RECONVERGENT B0, `(.L_x_1090) ;  /* 0x0000066000007945 */ /* 0x000fe20003800200 */
[----:B------:R-:W-:Y:S02]  /*5010*/  LEA.HI.X R19, R70, R9, R69, 0x1, P0 ;  /* 0x0000000946137211 */ /* 0x000fe400000f0c45 */
[----:B------:R-:W-:Y:S02]  /*5020*/  LEA R114, P0, R46, R57, 0x1 ;  /* 0x000000392e727211 */ /* 0x000fe400078008ff */
        /* <DEDUP_REMOVED lines=99> */
.L_x_1091:
[----:B------:R-:W-:Y:S05]  /*5660*/  BSYNC.RECONVERGENT B0 ;  /* 0x0000000000007941 */ /* 0x000fea0003800200 */
.L_x_1090:
        /* <DEDUP_REMOVED lines=92> */
.L_x_1093:
[----:B------:R-:W-:Y:S05]  /*5c30*/  BSYNC.RECONVERGENT B0 ;  /* 0x0000000000007941 */ /* 0x000fea0003800200 */
.L_x_1092:
        /* <DEDUP_REMOVED lines=96> */
.L_x_1095:
[----:B------:R-:W-:Y:S05]  /*6240*/  BSYNC.RECONVERGENT B0 ;  /* 0x0000000000007941 */ /* 0x000fea0003800200 */
.L_x_1094:
        /* <DEDUP_REMOVED lines=96> */
.L_x_1097:
[----:B------:R-:W-:Y:S05]  /*6850*/  BSYNC.RECONVERGENT B0 ;  /* 0x0000000000007941 */ /* 0x000fea0003800200 */
.L_x_1096:
        /* <DEDUP_REMOVED lines=98> */
.L_x_1099:
[----:B------:R-:W-:Y:S05]  /*6e80*/  BSYNC.RECONVERGENT B0 ;  /* 0x0000000000007941 */ /* 0x000fea0003800200 */
.L_x_1098:
        /* <DEDUP_REMOVED lines=98> */
.L_x_1101:
[----:B------:R-:W-:Y:S05]  /*74b0*/  BSYNC.RECONVERGENT B0 ;  /* 0x0000000000007941 */ /* 0x000fea0003800200 */
.L_x_1100:
[----:B------:R-:W-:Y:S04]  /*74c0*/  BSSY.RECONVERGENT B0, `(.L_x_1102) ;  /* 0x0000061000007945 */ /* 0x000fe80003800200 */
[----:B------:R-:W-:Y:S05]  /*74d0*/  @P4 BRA `(.L_x_1103) ;  /* 0x00000004007c4947 */ /* 0x000fea0003800000 */
[----:B-1----:R-:W3:Y:S01]  /*74e0*/  LDC.64 R4, c[0x0][0x4a8] ;  /* 0x00012a00ff047b82 */ /* 0x002ee20000000a00 */
[----:B------:R-:W-:Y:S07]  /*74f0*/  ISETP.GE.AND P0, PT, R148, R14, PT ;  /* 0x0000000e9400720c */ /* 0x000fee0003f06270 */
[----:B------:R-:W1:Y:S06]  /*7500*/  LDC.64 R118, c[0x0][0x3b8] ;  /* 0x0000ee00ff767b82 */ /* 0x000e6c0000000a00 */
        /* <DEDUP_REMOVED lines=8> */
[----:B------:R-:W-:Y:S01]  /*7590*/  @!P0 SHF.L.U64.HI R0, R6, 0x1, R0 ;  /* 0x0000000106008819 */ /* 0x000fe20000010200 */
[----:B-1----:R-:W-:Y:S03]  /*75a0*/  IMAD R119, R119, 0x140, RZ ;  /* 0x0000014077777824 */ /* 0x002fe600078e02ff */
        /* <DEDUP_REMOVED lines=12> */
[----:B----4-:R-:W-:Y:S02]  /*7670*/  @!P0 HADD2.F32 R21, -RZ, R122.H1_H1 ;  /* 0x3000007aff158230 */ /* 0x010fe40000004100 */
[----:B------:R-:W-:Y:S02]  /*7680*/  @!P0 HADD2.F32 R8, -RZ, R123.H1_H1 ;  /* 0x3000007bff088230 */ /* 0x000fe40000004100 */
[----:B------:R-:W-:Y:S02]  /*7690*/  @!P0 HADD2.F32 R26, -RZ, R120.H0_H0 ;  /* 0x20000078ff1a8230 */ /* 0x000fe40000004100 */
[----:B------:R-:W-:Y:S01]  /*76a0*/  @!P2 FADD.FTZ R21, -R21, -RZ ;  /* 0x800000ff1515a221 */ /* 0x000fe20000010100 */
[----:B------:R-:W-:Y:S02]  /*76b0*/  @!P0 HADD2.F32 R24, -RZ, R121.H0_H0 ;  /* 0x20000079ff188230 */ /* 0x000fe40000004100 */
[----:B------:R-:W-:Y:S01]  /*76c0*/  @!P2 FADD.FTZ R8, -R8, -RZ ;  /* 0x800000ff0808a221 */ /* 0x000fe20000010100 */
[--C-:B-----5:R-:W-:Y:S02]  /*76d0*/  @!P0 HADD2.F32 R0, -RZ, R4.reuse.H0_H0 ;  /* 0x20000004ff008230 */ /* 0x120fe40000004100 */
[----:B------:R-:W-:Y:S01]  /*76e0*/  @!P2 FADD.FTZ R26, -R26, -RZ ;  /* 0x800000ff1a1aa221 */ /* 0x000fe20000010100 */
[----:B------:R-:W-:Y:S02]  /*76f0*/  @!P0 HADD2.F32 R2, -RZ, R4.H1_H1 ;  /* 0x30000004ff028230 */ /* 0x000fe40000004100 */
[----:B------:R-:W-:Y:S01]  /*7700*/  @!P2 FADD.FTZ R24, -R24, -RZ ;  /* 0x800000ff1818a221 */ /* 0x000fe20000010100 */
[--C-:B------:R-:W-:Y:S02]  /*7710*/  @!P0 HADD2.F32 R3, -RZ, R5.reuse.H0_H0 ;  /* 0x20000005ff038230 */ /* 0x100fe40000004100 */
[----:B------:R-:W-:Y:S01]  /*7720*/  @!P0 FMUL.FTZ R0, R0, R26 ;  /* 0x0000001a00008220 */ /* 0x000fe20000410000 */
[----:B------:R-:W-:Y:S02]  /*7730*/  @!P0 HADD2.F32 R4, -RZ, R5.H1_H1 ;  /* 0x30000005ff048230 */ /* 0x000fe40000004100 */
[--C-:B------:R-:W-:Y:S02]  /*7740*/  @!P0 HADD2.F32 R5, -RZ, R6.reuse.H0_H0 ;  /* 0x20000006ff058230 */ /* 0x100fe40000004100 */
[----:B------:R-:W-:Y:S01]  /*7750*/  @!P0 FMUL.FTZ R3, R3, R24 ;  /* 0x0000001803038220 */ /* 0x000fe20000410000 */
[----:B------:R-:W-:Y:S02]  /*7760*/  @!P0 HADD2.F32 R6, -RZ, R6.H1_H1 ;  /* 0x30000006ff068230 */ /* 0x000fe40000004100 */
[--C-:B------:R-:W-:Y:S02]  /*7770*/  @!P0 HADD2.F32 R20, -RZ, R7.reuse.H0_H0 ;  /* 0x20000007ff148230 */ /* 0x100fe40000004100 */
[----:B------:R-:W-:Y:S02]  /*7780*/  @!P0 HADD2.F32 R17, -RZ, R7.H1_H1 ;  /* 0x30000007ff118230 */ /* 0x000fe40000004100 */
[----:B------:R-:W-:Y:S01]  /*7790*/  @!P0 FMUL.FTZ R6, R6, R21 ;  /* 0x0000001506068220 */ /* 0x000fe20000410000 */
[----:B------:R-:W-:Y:S01]  /*77a0*/  @!P0 HADD2.F32 R7, -RZ, R123.H0_H0 ;  /* 0x2000007bff078230 */ /* 0x000fe20000004100 */
[----:B------:R-:W-:Y:S01]  /*77b0*/  @!P0 MOV R21, R36 ;  /* 0x0000002400158202 */ /* 0x000fe20000000f00 */
[----:B------:R-:W-:Y:S02]  /*77c0*/  @!P0 HADD2.F32 R23, -RZ, R121.H1_H1 ;  /* 0x30000079ff178230 */ /* 0x000fe40000004100 */
[----:B------:R-:W-:Y:S01]  /*77d0*/  @!P0 FMUL.FTZ R8, R17, R8 ;  /* 0x0000000811088220 */ /* 0x000fe20000410000 */
[----:B------:R-:W-:Y:S02]  /*77e0*/  @!P0 HADD2.F32 R22, -RZ, R122.H0_H0 ;  /* 0x2000007aff168230 */ /* 0x000fe40000004100 */
[----:B------:R-:W-:Y:S01]  /*77f0*/  @!P2 FADD.FTZ R7, -R7, -RZ ;  /* 0x800000ff0707a221 */ /* 0x000fe20000010100 */
[----:B------:R-:W-:Y:S02]  /*7800*/  @!P0 HADD2.F32 R25, -RZ, R120.H1_H1 ;  /* 0x30000078ff198230 */ /* 0x000fe40000004100 */
[----:B------:R-:W-:Y:S01]  /*7810*/  @!P2 FADD.FTZ R23, -R23, -RZ ;  /* 0x800000ff1717a221 */ /* 0x000fe20000010100 */
[--C-:B------:R-:W-:Y:S02]  /*7820*/  @!P0 HADD2.F32 R17, -RZ, R21.reuse.H0_H0 ;  /* 0x20000015ff118230 */ /* 0x100fe40000004100 */
[----:B------:R-:W-:Y:S01]  /*7830*/  @!P2 FADD.FTZ R22, -R22, -RZ ;  /* 0x800000ff1616a221 */ /* 0x000fe20000010100 */
[----:B------:R-:W-:Y:S02]  /*7840*/  @!P0 HADD2.F32 R21, -RZ, R21.H1_H1 ;  /* 0x30000015ff158230 */ /* 0x000fe40000004100 */
[----:B------:R-:W-:Y:S01]  /*7850*/  @!P0 FMUL.FTZ R7, R20, R7 ;  /* 0x0000000714078220 */ /* 0x000fe20000410000 */
[--C-:B--2---:R-:W-:Y:S02]  /*7860*/  @!P0 HADD2.F32 R20, -RZ, R32.reuse.H0_H0 ;  /* 0x20000020ff148230 */ /* 0x104fe40000004100 */
[----:B------:R-:W-:Y:S01]  /*7870*/  @!P2 FADD.FTZ R25, -R25, -RZ ;  /* 0x800000ff1919a221 */ /* 0x000fe20000010100 */
[--C-:B------:R-:W-:Y:S02]  /*7880*/  @!P0 HADD2.F32 R24, -RZ, R33.reuse.H1_H1 ;  /* 0x30000021ff188230 */ /* 0x100fe40000004100 */
[----:B------:R-:W-:Y:S01]  /*7890*/  @!P0 FMUL.FTZ R4, R4, R23 ;  /* 0x0000001704048220 */ /* 0x000fe20000410000 */
[----:B------:R-:W-:Y:S02]  /*78a0*/  @!P0 HADD2.F32 R23, -RZ, R33.H0_H0 ;  /* 0x20000021ff178230 */ /* 0x000fe40000004100 */
[----:B------:R-:W-:Y:S01]  /*78b0*/  @!P0 FMUL.FTZ R5, R5, R22 ;  /* 0x0000001605058220 */ /* 0x000fe20000410000 */
[----:B------:R-:W-:Y:S01]  /*78c0*/  @!P0 HADD2.F32 R22, -RZ, R32.H1_H1 ;  /* 0x30000020ff168230 */ /* 0x000fe20000004100 */
[----:B------:R-:W-:Y:S01]  /*78d0*/  @!P0 MOV R33, R38 ;  /* 0x0000002600218202 */ /* 0x000fe20000000f00 */
[--C-:B------:R-:W-:Y:S02]  /*78e0*/  @!P0 HADD2.F32 R26, -RZ, R34.reuse.H1_H1 ;  /* 0x30000022ff1a8230 */ /* 0x100fe40000004100 */
[----:B------:R-:W-:Y:S01]  /*78f0*/  @!P0 FFMA.FTZ R0, R17, R20, R0 ;  /* 0x0000001411008223 */ /* 0x000fe20000010000 */
[--C-:B------:R-:W-:Y:S01]  /*7900*/  @!P0 HADD2.F32 R17, -RZ, R29.reuse.H0_H0 ;  /* 0x2000001dff118230 */ /* 0x100fe20000004100 */
[----:B------:R-:W-:Y:S01]  /*7910*/  @!P0 MOV R32, R39 ;  /* 0x0000002700208202 */ /* 0x000fe20000000f00 */
[----:B------:R-:W-:Y:S02]  /*7920*/  @!P0 HADD2.F32 R20, -RZ, R29.H1_H1 ;  /* 0x3000001dff148230 */ /* 0x000fe40000004100 */
[----:B------:R-:W-:Y:S01]  /*7930*/  @!P0 FMUL.FTZ R2, R2, R25 ;  /* 0x0000001902028220 */ /* 0x000fe20000410000 */
[----:B------:R-:W-:Y:S02]  /*7940*/  @!P0 HADD2.F32 R25, -RZ, R34.H0_H0 ;  /* 0x20000022ff198230 */ /* 0x000fe40000004100 */
[----:B------:R-:W-:Y:S02]  /*7950*/  @!P0 HADD2.F32 R27, -RZ, R35.H0_H0 ;  /* 0x20000023ff1b8230 */ /* 0x000fe40000004100 */
[----:B------:R-:W-:Y:S01]  /*7960*/  @!P0 FFMA.FTZ R2, R21, R22, R2 ;  /* 0x0000001615028223 */ /* 0x000fe20000010002 */
[--C-:B------:R-:W-:Y:S02]  /*7970*/  @!P0 HADD2.F32 R21, -RZ, R33.reuse.H0_H0 ;  /* 0x20000021ff158230 */ /* 0x100fe40000004100 */
[----:B------:R-:W-:Y:S01]  /*7980*/  @!P0 FFMA.FTZ R3, R17, R23, R3 ;  /* 0x0000001711038223 */ /* 0x000fe20000010003 */
[----:B------:R-:W-:Y:S02]  /*7990*/  @!P0 HADD2.F32 R22, -RZ, R33.H1_H1 ;  /* 0x30000021ff168230 */ /* 0x000fe40000004100 */
[----:B------:R-:W-:Y:S01]  /*79a0*/  @!P0 FFMA.FTZ R4, R20, R24, R4 ;  /* 0x0000001814048223 */ /* 0x000fe20000010004 */
[----:B------:R-:W-:Y:S01]  /*79b0*/  @!P0 F2FP.F16.F32.PACK_AB R0, R2, R0 ;  /* 0x000000000200823e */ /* 0x000fe200000000ff */
[--C-:B------:R-:W-:Y:S02]  /*79c0*/  @!P0 HADD2.F32 R17, -RZ, R32.reuse.H0_H0 ;  /* 0x20000020ff118230 */ /* 0x100fe40000004100 */
[----:B------:R-:W-:Y:S01]  /*79d0*/  @!P0 FFMA.FTZ R5, R21, R25, R5 ;  /* 0x0000001915058223 */ /* 0x000fe20000010005 */
[----:B------:R-:W-:Y:S01]  /*79e0*/  @!P0 HADD2.F32 R28, -RZ, R35.H1_H1 ;  /* 0x30000023ff1c8230 */ /* 0x000fe20000004100 */
[----:B------:R-:W-:Y:S01]  /*79f0*/  @!P0 F2FP.F16.F32.PACK_AB R3, R4, R3 ;  /* 0x000000030403823e */ /* 0x000fe200000000ff */
[----:B------:R-:W-:Y:S01]  /*7a00*/  @!P0 HADD2.F32 R20, -RZ, R32.H1_H1 ;  /* 0x30000020ff148230 */ /* 0x000fe20000004100 */
[----:B------:R-:W-:Y:S01]  /*7a10*/  @!P0 MOV R36, R0 ;  /* 0x0000000000248202 */ /* 0x000fe20000000f00 */
[----:B------:R-:W-:Y:S01]  /*7a20*/  @!P0 FFMA.FTZ R6, R22, R26, R6 ;  /* 0x0000001a16068223 */ /* 0x000fe20000010006 */
[----:B------:R-:W-:Y:S01]  /*7a30*/  @!P0 MOV R37, R3 ;  /* 0x0000000300258202 */ /* 0x000fe20000000f00 */
[----:B------:R-:W-:Y:S01]  /*7a40*/  @!P0 FFMA.FTZ R7, R17, R27, R7 ;  /* 0x0000001b11078223 */ /* 0x000fe20000010007 */
[----:B------:R-:W-:Y:S01]  /*7a50*/  @!P0 FFMA.FTZ R8, R20, R28, R8 ;  /* 0x0000001c14088223 */ /* 0x000fe20000010008 */
[----:B------:R-:W-:Y:S01]  /*7a60*/  IMAD.WIDE.U32 R22, R118, 0x140, R114 ;  /* 0x0000014076167825 */ /* 0x000fe200078e0072 */
[----:B------:R-:W-:Y:S03]  /*7a70*/  @!P0 F2FP.F16.F32.PACK_AB R5, R6, R5 ;  /* 0x000000050605823e */ /* 0x000fe600000000ff */
[----:B------:R-:W-:Y:S02]  /*7a80*/  @!P0 F2FP.F16.F32.PACK_AB R7, R8, R7 ;  /* 0x000000070807823e */ /* 0x000fe400000000ff */
[----:B------:R-:W-:Y:S02]  /*7a90*/  IADD3 R23, PT, PT, R119, R23, RZ ;  /* 0x0000001777177210 */ /* 0x000fe40007ffe0ff */
[----:B------:R-:W-:Y:S02]  /*7aa0*/  @!P0 MOV R38, R5 ;  /* 0x0000000500268202 */ /* 0x000fe40000000f00 */
[----:B------:R-:W-:Y:S05]  /*7ab0*/  @!P0 MOV R39, R7 ;  /* 0x0000000700278202 */ /* 0x000fea0000000f00 */
[----:B------:R1:W-:Y:S02]  /*7ac0*/  STG.E.128 desc[UR6][R22.64], R36 ;  /* 0x0000002416007986 */ /* 0x0003e4000c101d06 */
.L_x_1103:
[----:B------:R-:W-:Y:S05]  /*7ad0*/  BSYNC.RECONVERGENT B0 ;  /* 0x0000000000007941 */ /* 0x000fea0003800200 */
.L_x_1102:
        /* <DEDUP_REMOVED lines=99> */
.L_x_1105:
[----:B------:R-:W-:Y:S05]  /*8110*/  BSYNC.RECONVERGENT B0 ;  /* 0x0000000000007941 */ /* 0x000fea0003800200 */
.L_x_1104:
        /* <DEDUP_REMOVED lines=10> */
.L_x_1072:
[----:B------:R-:W-:Y:S05]  /*81c0*/  BSYNC.RECONVERGENT B1 ;  /* 0x0000000000017941 */ /* 0x000fea0003800200 */
.L_x_1070:
        /* <DEDUP_REMOVED lines=38> */
[----:B------:R-:W-:Y:S01]  /*8430*/  IMAD R6, R0, R5, R6 ;  /* 0x0000000500067224 */ /* 0x000fe200078e0206 */
        /* <DEDUP_REMOVED lines=51> */
.L_x_1106:
[----:B------:R-:W-:Y:S02]  /*8770*/  ISETP.NE.AND P2, PT, R55, RZ, PT ;  /* 0x000000ff3700720c */ /* 0x000fe40003f45270 */
[----:B------:R-:W-:Y:S02]  /*8780*/  IADD3 R59, P1, PT, R59, R65, RZ ;  /* 0x000000413b3b7210 */ /* 0x000fe40007f3e0ff */
[----:B------:R-:W-:Y:S03]  /*8790*/  IADD3 R10, P0, PT, R10, R67, RZ ;  /* 0x000000430a0a7210 */ /* 0x000fe60007f1e0ff */
[----:B------:R-:W-:Y:S02]  /*87a0*/  IMAD.X R58, R58, 0x1, R64, P1 ;  /* 0x000000013a3a7824 */ /* 0x000fe400008e0640 */
[----:B------:R-:W-:Y:S04]  /*87b0*/  IMAD.X R9, R9, 0x1, R66, P0 ;  /* 0x0000000109097824 */ /* 0x000fe800000e0642 */
[----:B------:R-:W-:Y:S05]  /*87c0*/  @P2 BRA `(.L_x_1107) ;  /* 0xffffff9c006c2947 */ /* 0x000fea000383ffff */
.L_x_1069:
        /* <DEDUP_REMOVED lines=11> */
[----:B--2---:R-:W-:Y:S01]  /*8880*/  ULEA UR5, UR5, UR4, 0x18 ;  /* 0x0000000405057291 */ /* 0x004fe2000f8ec0ff */
[C---:B---3--:R-:W-:Y:S01]  /*8890*/  SHF.L.U64.HI R20, R2.reuse, 0x5, R3 ;  /* 0x0000000502147819 */ /* 0x048fe20000010203 */
[----:B------:R-:W-:-:S04]  /*88a0*/  IMAD.SHL.U32 R2, R2, 0x20, RZ ;  /* 0x0000002002027824 */ /* 0x000fc800078e00ff */
[----:B------:R-:W-:-:S06]  /*88b0*/  LEA R3, R4, UR5, 0x1 ;  /* 0x0000000504037c11 */ /* 0x000fcc000f8e08ff */
        /* <DEDUP_REMOVED lines=16> */
.L_x_1112:
[----:B------:R1:W-:Y:S02]  /*89c0*/  STS.128 [R3], RZ ;  /* 0x000000ff03007388 */ /* 0x0003e40000000c00 */
.L_x_1111:
[----:B------:R-:W-:Y:S05]  /*89d0*/  BSYNC.RECONVERGENT B0 ;  /* 0x0000000000007941 */ /* 0x000fea0003800200 */
.L_x_1110:
        /* <DEDUP_REMOVED lines=8> */
[----:B------:R-:W-:-:S05]  /*8a60*/  LEA.HI.X R5, R2, R5, R20, 0x1, P0 ;  /* 0x0000000502057211 */ /* 0x000fca00000f0c14 */
[----:B------:R-:W-:Y:S01]  /*8a70*/  @!PT LDS RZ, [RZ] ;  /* 0x00000000fffff984 */ /* 0x000fe20000000800 */
[----:B------:R-:W-:Y:S01]  /*8a80*/  @!PT LDS RZ, [RZ] ;  /* 0x00000000fffff984 */ /* 0x000fe20000000800 */
[----:B------:R-:W-:Y:S01]  /*8a90*/  @!PT LDS RZ, [RZ] ;  /* 0x00000000fffff984 */ /* 0x000fe20000000800 */
[----:B------:R2:W-:Y:S01]  /*8aa0*/  LDGSTS.E.BYPASS.LTC128B.128 [R3+0x800], desc[UR6][R4.64] ;  /* 0x0080000004037fae */ /* 0x0005e2000b981a06 */
[----:B------:R-:W-:Y:S05]  /*8ab0*/  BRA `(.L_x_1113) ;  /* 0x0000001400ac7947 */ /* 0x000fea0003800000 */
.L_x_1109:
        /* <DEDUP_REMOVED lines=26> */
[----:B-----5:R1:W5:Y:S01]  /*8c60*/  LDG.E.128 R8, desc[UR6][R22.64] ;  /* 0x0000000616087981 */ /* 0x020362000c1e1d00 */
        /* <DEDUP_REMOVED lines=12> */
[----:B------:R3:W2:Y:S01]  /*8d30*/  LDG.E.64 R4, desc[UR6][R14.64] ;  /* 0x000000060e047981 */ /* 0x0006a2000c1e1b00 */
[----:B----45:R-:W-:Y:S02]  /*8d40*/  MOV R18, R9 ;  /* 0x0000000900127202 */ /* 0x030fe40000000f00 */
[----:B------:R-:W-:Y:S02]  /*8d50*/  MOV R9, R11 ;  /* 0x0000000b00097202 */ /* 0x000fe40000000f00 */
[----:B------:R-:W-:Y:S01]  /*8d60*/  MOV R16, R10 ;  /* 0x0000000a00107202 */ /* 0x000fe20000000f00 */
[----:B------:R-:W-:-:S02]  /*8d70*/  HADD2.F32 R17, -RZ, R18.H0_H0 ;  /* 0x20000012ff117230 */ /* 0x000fc40000004100 */
[----:B------:R-:W-:Y:S02]  /*8d80*/  HADD2.F32 R18, -RZ, R18.H1_H1 ;  /* 0x30000012ff127230 */ /* 0x000fe40000004100 */
[--C-:B------:R-:W-:Y:S02]  /*8d90*/  HADD2.F32 R24, -RZ, R9.reuse.H0_H0 ;  /* 0x20000009ff187230 */ /* 0x100fe40000004100 */
        /* <DEDUP_REMOVED lines=12> */
[C---:B------:R-:W-:Y:S01]  /*8e60*/  FFMA.FTZ R18, R17.reuse, R11, R18 ;  /* 0x0000000b11127223 */ /* 0x040fe20000010012 */
[----:B------:R-:W-:Y:S02]  /*8e70*/  HADD2.F32 R4, -RZ, R4.H0_H0 ;  /* 0x20000004ff047230 */ /* 0x000fe40000004100 */
[----:B------:R-:W-:Y:S02]  /*8e80*/  HADD2.F32 R5, -RZ, R5.H0_H0 ;  /* 0x20000005ff057230 */ /* 0x000fe40000004100 */
[----:B------:R-:W-:Y:S02]  /*8e90*/  HADD2.F32 R11, -RZ, R16.H1_H1 ;  /* 0x30000010ff0b7230 */ /* 0x000fe40000004100 */
[----:B------:R-:W-:Y:S01]  /*8ea0*/  FFMA.FTZ R19, R17, R14, -R19 ;  /* 0x0000000e11137223 */ /* 0x000fe20000010813 */
[----:B------:R-:W-:Y:S02]  /*8eb0*/  HADD2.F32 R7, -RZ, R7.H0_H0 ;  /* 0x20000007ff077230 */ /* 0x000fe40000004100 */
[----:B------:R-:W-:Y:S01]  /*8ec0*/  FFMA.FTZ R9, R24, R13, -R9 ;  /* 0x0000000d18097223 */ /* 0x000fe20000010809 */
[----:B------:R-:W-:-:S02]  /*8ed0*/  HADD2.F32 R8, -RZ, R8.H0_H0 ;  /* 0x20000008ff087230 */ /* 0x000fc40000004100 */
[C---:B------:R-:W-:Y:S01]  /*8ee0*/  FMUL.FTZ R13, R10.reuse, R4 ;  /* 0x000000040a0d7220 */ /* 0x040fe20000410000 */
        /* <DEDUP_REMOVED lines=15> */
.L_x_1119:
[----:B------:R-:W-:Y:S05]  /*8fe0*/  BSYNC.RECONVERGENT B0 ;  /* 0x0000000000007941 */ /* 0x000fea0003800200 */
.L_x_1118:
[----:B-----5:R2:W-:Y:S01]  /*8ff0*/  STS.128 [R3], R8 ;  /* 0x0000000803007388 */ /* 0x0205e20000000c00 */
[----:B------:R-:W-:Y:S05]  /*9000*/  BRA `(.L_x_1116) ;  /* 0x0000000000047947 */ /* 0x000fea0003800000 */
.L_x_1117:
[----:B------:R3:W-:Y:S02]  /*9010*/  STS.128 [R3], RZ ;  /* 0x000000ff03007388 */ /* 0x0007e40000000c00 */
.L_x_1116:
[----:B------:R-:W-:Y:S05]  /*9020*/  BSYNC.RECONVERGENT B1 ;  /* 0x0000000000017941 */ /* 0x000fea0003800200 */
.L_x_1115:
[----:B------:R-:W-:-:S04]  /*9030*/  IADD3 R28, PT, PT, R108, 0x20, RZ ;  /* 0x000000206c1c7810 */ /* 0x000fc80007ffe0ff */
[----:B------:R-:W-:-:S13]  /*9040*/  ISETP.GE.AND P0, PT, R28, R12, PT ;  /* 0x0000000c1c00720c */ /* 0x000fda0003f06270 */
[----:B------:R-:W-:Y:S05]  /*9050*/  @P0 BRA `(.L_x_1113) ;  /* 0x0000001000440947 */ /* 0x000fea0003800000 */
[----:B------:R-:W1:Y:S02]  /*9060*/  LDCU UR4, c[0x0][0x440] ;  /* 0x00008800ff0477ac */ /* 0x000e640008000800 */
[----:B-1----:R-:W-:-:S13]  /*9070*/  ISETP.GE.AND P0, PT, R148, UR4, PT ;  /* 0x0000000494007c0c */ /* 0x002fda000bf06270 */
[----:B------:R1:W-:Y:S01]  /*9080*/  @P0 STS.128 [R3+0x800], RZ ;  /* 0x000800ff03000388 */ /* 0x0003e20000000c00 */
[----:B------:R-:W-:Y:S05]  /*9090*/  @P0 BRA `(.L_x_1113) ;  /* 0x0000001000340947 */ /* 0x000fea0003800000 */
[----:B--2---:R-:W-:-:S04]  /*90a0*/  LEA R8, P0, R2, R22, 0x1 ;  /* 0x0000001602087211 */ /* 0x004fc800078008ff */
[----:B------:R-:W-:-:S06]  /*90b0*/  LEA.HI.X R9, R2, R23, R20, 0x1, P0 ;  /* 0x0000001702097211 */ /* 0x000fcc00000f0c14 */
[----:B-----5:R-:W5:Y:S01]  /*90c0*/  LDG.E.128 R8, desc[UR6][R8.64] ;  /* 0x0000000608087981 */ /* 0x020f62000c1e1d00 */
        /* <DEDUP_REMOVED lines=18> */
[----:B------:R-:W-:Y:S01]  /*91f0*/  HADD2.F32 R12, -RZ, R0.H1_H1 ;  /* 0x30000000ff0c7230 */ /* 0x000fe20000004100 */
[----:B------:R-:W-:Y:S01]  /*9200*/  MOV R13, R10 ;  /* 0x0000000a000d7202 */ /* 0x000fe20000000f00 */
[----:B------:R-:W-:-:S02]  /*9210*/  HADD2.F32 R14, -RZ, R15.H0_H0 ;  /* 0x2000000fff0e7230 */ /* 0x000fc40000004100 */
        /* <DEDUP_REMOVED lines=37> */
.L_x_1121:
[----:B------:R-:W-:Y:S05]  /*9470*/  BSYNC.RECONVERGENT B0 ;  /* 0x0000000000007941 */ /* 0x000fea0003800200 */
.L_x_1120:
[----:B-----5:R2:W-:Y:S01]  /*9480*/  STS.128 [R3+0x800], R8 ;  /* 0x0008000803007388 */ /* 0x0205e20000000c00 */
[----:B------:R-:W-:Y:S05]  /*9490*/  BRA `(.L_x_1113) ;  /* 0x0000000c00347947 */ /* 0x000fea0003800000 */
.L_x_1114:
        /* <DEDUP_REMOVED lines=33> */
[----:B-1---5:R-:W-:-:S04]  /*96b0*/  IADD3 R10, P0, PT, R9, UR8, RZ ;  /* 0x00000008090a7c10 */ /* 0x022fc8000ff1e0ff */
[----:B------:R-:W-:-:S06]  /*96c0*/  IADD3.X R11, PT, PT, R8, UR9, RZ, P0, !PT ;  /* 0x00000009080b7c10 */ /* 0x000fcc00087fe4ff */
[----:B------:R-:W4:Y:S01]  /*96d0*/  LDG.E.128 R8, desc[UR6][R10.64] ;  /* 0x000000060a087981 */ /* 0x000f22000c1e1d00 */
[----:B------:R-:W-:Y:S02]  /*96e0*/  MOV R28, R16 ;  /* 0x00000010001c7202 */ /* 0x000fe40000000f00 */
        /* <DEDUP_REMOVED lines=66> */
.L_x_1126:
[----:B------:R-:W-:Y:S05]  /*9b10*/  BSYNC.RECONVERGENT B0 ;  /* 0x0000000000007941 */ /* 0x000fea0003800200 */
.L_x_1125:
[----:B-----5:R2:W-:Y:S01]  /*9b20*/  STS.128 [R3], R16 ;  /* 0x0000001003007388 */ /* 0x0205e20000000c00 */
[----:B------:R-:W-:Y:S05]  /*9b30*/  BRA `(.L_x_1123) ;  /* 0x0000000000047947 */ /* 0x000fea0003800000 */
.L_x_1124:
[----:B------:R3:W-:Y:S02]  /*9b40*/  STS.128 [R3], RZ ;  /* 0x000000ff03007388 */ /* 0x0007e40000000c00 */
.L_x_1123:
[----:B------:R-:W-:Y:S05]  /*9b50*/  BSYNC.RECONVERGENT B1 ;  /* 0x0000000000017941 */ /* 0x000fea0003800200 */
.L_x_1122:
        /* <DEDUP_REMOVED lines=15> */
[----:B------:R-:W-:Y:S01]  /*9c50*/  IMAD.WIDE R12, R26, 0x2, R4 ;  /* 0x000000021a0c7825 */ /* 0x000fe200078e0204 */
        /* <DEDUP_REMOVED lines=13> */
[----:B-----5:R-:W2:Y:S01]  /*9d30*/  LDG.E.128 R8, desc[UR6][R8.64] ;  /* 0x0000000608087981 */ /* 0x020ea2000c1e1d00 */
[----:B------:R-:W-:Y:S02]  /*9d40*/  MOV R0, R17 ;  /* 0x0000001100007202 */ /* 0x000fe40000000f00 */
[----:B------:R-:W-:Y:S01]  /*9d50*/  MOV R2, R19 ;  /* 0x0000001300027202 */ /* 0x000fe20000000f00 */
[--C-:B----4-:R-:W-:Y:S02]  /*9d60*/  HADD2.F32 R17, -RZ, R12.reuse.H0_H0 ;  /* 0x2000000cff117230 */ /* 0x110fe40000004100 */
[----:B------:R-:W-:Y:S02]  /*9d70*/  HADD2.F32 R19, -RZ, R12.H1_H1 ;  /* 0x3000000cff137230 */ /* 0x000fe40000004100 */
[--C-:B------:R-:W-:Y:S02]  /*9d80*/  HADD2.F32 R12, -RZ, R13.reuse.H0_H0 ;  /* 0x2000000dff0c7230 */ /* 0x100fe40000004100 */
[----:B------:R-:W-:-:S02]  /*9d90*/  HADD2.F32 R20, -RZ, R13.H1_H1 ;  /* 0x3000000dff147230 */ /* 0x000fc40000004100 */
[--C-:B------:R-:W-:Y:S02]  /*9da0*/  HADD2.F32 R13, -RZ, R14.reuse.H0_H0 ;  /* 0x2000000eff0d7230 */ /* 0x100fe40000004100 */
[----:B------:R-:W-:Y:S02]  /*9db0*/  HADD2.F32 R21, -RZ, R14.H1_H1 ;  /* 0x3000000eff157230 */ /* 0x000fe40000004100 */
[--C-:B------:R-:W-:Y:S02]  /*9dc0*/  HADD2.F32 R14, -RZ, R15.reuse.H0_H0 ;  /* 0x2000000fff0e7230 */ /* 0x100fe40000004100 */
[----:B------:R-:W-:Y:S02]  /*9dd0*/  HADD2.F32 R22, -RZ, R15.H1_H1 ;  /* 0x3000000fff167230 */ /* 0x000fe40000004100 */
[--C-:B---3--:R-:W-:Y:S02]  /*9de0*/  HADD2.F32 R15, -RZ, R4.reuse.H0_H0 ;  /* 0x20000004ff0f7230 */ /* 0x108fe40000004100 */
[----:B------:R-:W-:-:S02]  /*9df0*/  HADD2.F32 R23, -RZ, R4.H1_H1 ;  /* 0x30000004ff177230 */ /* 0x000fc40000004100 */
[--C-:B------:R-:W-:Y:S02]  /*9e00*/  HADD2.F32 R4, -RZ, R5.reuse.H0_H0 ;  /* 0x20000005ff047230 */ /* 0x100fe40000004100 */
[----:B------:R-:W-:Y:S02]  /*9e10*/  HADD2.F32 R24, -RZ, R5.H1_H1 ;  /* 0x30000005ff187230 */ /* 0x000fe40000004100 */
[--C-:B------:R-:W-:Y:S02]  /*9e20*/  HADD2.F32 R5, -RZ, R6.reuse.H0_H0 ;  /* 0x20000006ff057230 */ /* 0x100fe40000004100 */
[----:B------:R-:W-:Y:S02]  /*9e30*/  HADD2.F32 R25, -RZ, R6.H1_H1 ;  /* 0x30000006ff197230 */ /* 0x000fe40000004100 */
[--C-:B------:R-:W-:Y:S02]  /*9e40*/  HADD2.F32 R6, -RZ, R7.reuse.H0_H0 ;  /* 0x20000007ff067230 */ /* 0x100fe40000004100 */
[----:B------:R-:W-:-:S02]  /*9e50*/  HADD2.F32 R7, -RZ, R7.H1_H1 ;  /* 0x30000007ff077230 */ /* 0x000fc40000004100 */
[----:B------:R-:W-:Y:S01]  /*9e60*/  @!P1 FADD.FTZ R4, -R4, -RZ ;  /* 0x800000ff04049221 */ /* 0x000fe20000010100 */
[----:B------:R-:W-:Y:S01]  /*9e70*/  @!P1 FADD.FTZ R5, -R5, -RZ ;  /* 0x800000ff05059221 */ /* 0x000fe20000010100 */
[----:B------:R-:W-:Y:S01]  /*9e80*/  @!P1 FADD.FTZ R6, -R6, -RZ ;  /* 0x800000ff06069221 */ /* 0x000fe20000010100 */
[----:B------:R-:W-:Y:S01]  /*9e90*/  @!P1 FADD.FTZ R7, -R7, -RZ ;  /* 0x800000ff07079221 */ /* 0x000fe20000010100 */
[----:B------:R-:W-:Y:S02]  /*9ea0*/  @!P1 FADD.FTZ R15, -R15, -RZ ;  /* 0x800000ff0f0f9221 */ /* 0x000fe40000010100 */
[----:B------:R-:W-:Y:S01]  /*9eb0*/  FMUL.FTZ R14, R14, R6 ;  /* 0x000000060e0e7220 */ /* 0x000fe20000410000 */
[----:B------:R-:W-:Y:S01]  /*9ec0*/  @!P1 FADD.FTZ R23, -R23, -RZ ;  /* 0x800000ff17179221 */ /* 0x000fe20000010100 */
[----:B------:R-:W-:Y:S01]  /*9ed0*/  FMUL.FTZ R22, R22, R7 ;  /* 0x0000000716167220 */ /* 0x000fe20000410000 */
[----:B------:R-:W-:Y:S01]  /*9ee0*/  FMUL.FTZ R12, R12, R4 ;  /* 0x000000040c0c7220 */ /* 0x000fe20000410000 */
[----:B------:R-:W-:Y:S01]  /*9ef0*/  FMUL.FTZ R13, R13, R5 ;  /* 0x000000050d0d7220 */ /* 0x000fe20000410000 */
[----:B------:R-:W-:-:S02]  /*9f00*/  HADD2.F32 R6, -RZ, R0.H0_H0 ;  /* 0x20000000ff067230 */ /* 0x000fc40000004100 */
[--C-:B--2---:R-:W-:Y:S02]  /*9f10*/  HADD2.F32 R7, -RZ, R9.reuse.H0_H0 ;  /* 0x20000009ff077230 */ /* 0x104fe40000004100 */
[----:B------:R-:W-:Y:S01]  /*9f20*/  FMUL.FTZ R17, R17, R15 ;  /* 0x0000000f11117220 */ /* 0x000fe20000410000 */
[----:B------:R-:W-:Y:S02]  /*9f30*/  HADD2.F32 R4, -RZ, R16.H0_H0 ;  /* 0x20000010ff047230 */ /* 0x000fe40000004100 */
[----:B------:R-:W-:Y:S02]  /*9f40*/  HADD2.F32 R5, -RZ, R8.H0_H0 ;  /* 0x20000008ff057230 */ /* 0x000fe40000004100 */
[----:B------:R-:W-:Y:S01]  /*9f50*/  @!P1 FADD.FTZ R24, -R24, -RZ ;  /* 0x800000ff18189221 */ /* 0x000fe20000010100 */
[----:B------:R-:W-:Y:S01]  /*9f60*/  FMUL.FTZ R19, R19, R23 ;  /* 0x0000001713137220 */ /* 0x000fe20000410000 */
[----:B------:R-:W-:Y:S02]  /*9f70*/  HADD2.F32 R15, -RZ, R9.H1_H1 ;  /* 0x30000009ff0f7230 */ /* 0x000fe40000004100 */
[----:B------:R-:W-:Y:S01]  /*9f80*/  FFMA.FTZ R6, R6, R7, R12 ;  /* 0x0000000706067223 */ /* 0x000fe2000001000c */
[----:B------:R-:W-:-:S02]  /*9f90*/  HADD2.F32 R9, -RZ, R10.H0_H0 ;  /* 0x2000000aff097230 */ /* 0x000fc40000004100 */
[----:B------:R-:W-:Y:S01]  /*9fa0*/  FFMA.FTZ R4, R4, R5, R17 ;  /* 0x0000000504047223 */ /* 0x000fe20000010011 */
[----:B------:R-:W-:Y:S02]  /*9fb0*/  HADD2.F32 R23, -RZ, R10.H1_H1 ;  /* 0x3000000aff177230 */ /* 0x000fe40000004100 */
[----:B------:R-:W-:Y:S02]  /*9fc0*/  HADD2.F32 R10, -RZ, R11.H0_H0 ;  /* 0x2000000bff0a7230 */ /* 0x000fe40000004100 */
[----:B------:R-:W-:Y:S02]  /*9fd0*/  HADD2.F32 R7, -RZ, R2.H0_H0 ;  /* 0x20000002ff077230 */ /* 0x000fe40000004100 */
[----:B------:R-:W-:Y:S01]  /*9fe0*/  FMUL.FTZ R20, R20, R24 ;  /* 0x0000001814147220 */ /* 0x000fe20000410000 */
[----:B------:R-:W-:Y:S02]  /*9ff0*/  HADD2.F32 R16, -RZ, R16.H1_H1 ;  /* 0x30000010ff107230 */ /* 0x000fe40000004100 */
[----:B------:R-:W-:Y:S01]  /*a000*/  @!P1 FADD.FTZ R25, -R25, -RZ ;  /* 0x800000ff19199221 */ /* 0x000fe20000010100 */
[----:B------:R-:W-:-:S02]  /*a010*/  HADD2.F32 R8, -RZ, R8.H1_H1 ;  /* 0x30000008ff087230 */ /* 0x000fc40000004100 */
[----:B------:R-:W-:Y:S02]  /*a020*/  HADD2.F32 R11, -RZ, R11.H1_H1 ;  /* 0x3000000bff0b7230 */ /* 0x000fe40000004100 */
[----:B------:R-:W-:Y:S02]  /*a030*/  HADD2.F32 R5, -RZ, R0.H1_H1 ;  /* 0x30000000ff057230 */ /* 0x000fe40000004100 */
[----:B------:R-:W-:Y:S02]  /*a040*/  HADD2.F32 R2, -RZ, R2.H1_H1 ;  /* 0x30000002ff027230 */ /* 0x000fe40000004100 */
[--C-:B------:R-:W-:Y:S02]  /*a050*/  HADD2.F32 R0, -RZ, R18.reuse.H0_H0 ;  /* 0x20000012ff007230 */ /* 0x100fe40000004100 */
[----:B------:R-:W-:Y:S01]  /*a060*/  FMUL.FTZ R21, R21, R25 ;  /* 0x0000001915157220 */ /* 0x000fe20000410000 */
        /* <DEDUP_REMOVED lines=14> */
.L_x_1128:
[----:B------:R-:W-:Y:S05]  /*a150*/  BSYNC.RECONVERGENT B0 ;  /* 0x0000000000007941 */ /* 0x000fea0003800200 */
.L_x_1127:
[----:B-----5:R4:W-:Y:S02]  /*a160*/  STS.128 [R3+0x800], R16 ;  /* 0x0008001003007388 */ /* 0x0209e40000000c00 */
.L_x_1113:
[----:B------:R-:W-:Y:S05]  /*a170*/  BSYNC.RECONVERGENT B2 ;  /* 0x0000000000027941 */ /* 0x000fea0003800200 */
.L_x_1108:
[----:B------:R-:W-:Y:S01]  /*a180*/  IADD3 R51, PT, PT, -R51, R43, RZ ;  /* 0x0000002b33337210 */ /* 0x000fe20007ffe1ff */
[----:B------:R-:W-:Y:S03]  /*a190*/  BSSY.RECONVERGENT B0, `(.L_x_1129) ;  /* 0x000000e000007945 */ /* 0x000fe60003800200 */
[----:B------:R-:W-:-:S13]  /*a1a0*/  ISETP.GE.AND P2, PT, R108, R51, PT ;  /* 0x000000336c00720c */ /* 0x000fda0003f46270 */
[----:B------:R-:W-:Y:S05]  /*a1b0*/  @P2 BRA `(.L_x_1130) ;  /* 0x00000000002c2947 */ /* 0x000fea0003800000 */
[----:B------:R-:W1:Y:S02]  /*a1c0*/  LDCU UR4, c[0x0][0x440] ;  /* 0x00008800ff0477ac */ /* 0x000e640008000800 */
[----:B-1----:R-:W-:-:S13]  /*a1d0*/  ISETP.GE.AND P0, PT, R148, UR4, PT ;  /* 0x0000000494007c0c */ /* 0x002fda000bf06270 */
[----:B------:R-:W-:Y:S05]  /*a1e0*/  @P0 BRA `(.L_x_1131) ;  /* 0x00000000001c0947 */ /* 0x000fea0003800000 */
[----:B--2---:R-:W-:Y:S02]  /*a1f0*/  MOV R4, R219 ;  /* 0x000000db00047202 */ /* 0x004fe40000000f00 */
[----:B------:R-:W-:-:S05]  /*a200*/  MOV R5, R218 ;  /* 0x000000da00057202 */ /* 0x000fca0000000f00 */
[----:B------:R-:W-:Y:S01]  /*a210*/  @!PT LDS RZ, [RZ] ;  /* 0x00000000fffff984 */ /* 0x000fe20000000800 */
[----:B------:R-:W-:Y:S01]  /*a220*/  @!PT LDS RZ, [RZ] ;  /* 0x00000000fffff984 */ /* 0x000fe20000000800 */
[----:B------:R-:W-:Y:S01]  /*a230*/  @!PT LDS RZ, [RZ] ;  /* 0x00000000fffff984 */ /* 0x000fe20000000800 */
[----:B------:R1:W-:Y:S01]  /*a240*/  LDGSTS.E.BYPASS.LTC128B.128 [R3+0x1000], desc[UR6][R4.64] ;  /* 0x0100000004037fae */ /* 0x0003e2000b981a06 */
[----:B------:R-:W-:Y:S05]  /*a250*/  BRA `(.L_x_1130) ;  /* 0x0000000000047947 */ /* 0x000fea0003800000 */
.L_x_1131:
[----:B------:R1:W-:Y:S02]  /*a260*/  STS.128 [R3+0x1000], RZ ;  /* 0x001000ff03007388 */ /* 0x0003e40000000c00 */
.L_x_1130:
[----:B------:R-:W-:Y:S05]  /*a270*/  BSYNC.RECONVERGENT B0 ;  /* 0x0000000000007941 */ /* 0x000fea0003800200 */
.L_x_1129:
[----:B------:R-:W-:Y:S01]  /*a280*/  ISETP.GE.AND P1, PT, R28, R51, PT ;  /* 0x000000331c00720c */ /* 0x000fe20003f26270 */
[----:B------:R-:W-:Y:S01]  /*a290*/  BSSY.RECONVERGENT B0, `(.L_x_1132) ;  /* 0x000000d000007945 */ /* 0x000fe20003800200 */
[----:B-1----:R-:W-:-:S04]  /*a2a0*/  LEA R12, P0, R46, R219, 0x1 ;  /* 0x000000db2e0c7211 */ /* 0x002fc800078008ff */
        /* <DEDUP_REMOVED lines=10> */
.L_x_1134:
[----:B------:R1:W-:Y:S02]  /*a350*/  STS.128 [R3+0x1800], RZ ;  /* 0x001800ff03007388 */ /* 0x0003e40000000c00 */
.L_x_1133:
[----:B------:R-:W-:Y:S05]  /*a360*/  BSYNC.RECONVERGENT B0 ;  /* 0x0000000000007941 */ /* 0x000fea0003800200 */
.L_x_1132:
[----:B--2--5:R-:W-:Y:S01]  /*a370*/  IADD3 R10, PT, PT, R108, 0x40, RZ ;  /* 0x000000406c0a7810 */ /* 0x024fe20007ffe0ff */
[----:B------:R-:W-:Y:S03]  /*a380*/  BSSY.RECONVERGENT B0, `(.L_x_1135) ;  /* 0x000000f000007945 */ /* 0x000fe60003800200 */
[----:B------:R-:W-:-:S13]  /*a390*/  ISETP.GE.AND P0, PT, R10, R51, PT ;  /* 0x000000330a00720c */ /* 0x000fda0003f06270 */
        /* <DEDUP_REMOVED lines=12> */
.L_x_1137:
[----:B------:R2:W-:Y:S02]  /*a460*/  STS.128 [R3+0x2000], RZ ;  /* 0x002000ff03007388 */ /* 0x0005e40000000c00 */
.L_x_1136:
[----:B------:R-:W-:Y:S05]  /*a470*/  BSYNC.RECONVERGENT B0 ;  /* 0x0000000000007941 */ /* 0x000fea0003800200 */
.L_x_1135:
[----:B------:R-:W-:Y:S01]  /*a480*/  IADD3 R9, PT, PT, R108, 0x60, RZ ;  /* 0x000000606c097810 */ /* 0x000fe20007ffe0ff */
[----:B------:R-:W-:Y:S03]  /*a490*/  BSSY.RECONVERGENT B0, `(.L_x_1138) ;  /* 0x000000f000007945 */ /* 0x000fe60003800200 */
[----:B------:R-:W-:-:S13]  /*a4a0*/  ISETP.GE.AND P0, PT, R9, R51, PT ;  /* 0x000000330900720c */ /* 0x000fda0003f06270 */
[----:B------:R-:W-:Y:S05]  /*a4b0*/  @P0 BRA `(.L_x_1139) ;  /* 0x0000000000300947 */ /* 0x000fea0003800000 */
[----:B------:R-:W5:Y:S02]  /*a4c0*/  LDCU UR4, c[0x0][0x440] ;  /* 0x00008800ff0477ac */ /* 0x000f640008000800 */
[----:B-----5:R-:W-:-:S13]  /*a4d0*/  ISETP.GE.AND P0, PT, R148, UR4, PT ;  /* 0x0000000494007c0c */ /* 0x020fda000bf06270 */
        /* <DEDUP_REMOVED lines=9> */
.L_x_1140:
[----:B------:R1:W-:Y:S02]  /*a570*/  STS.128 [R3+0x2800], RZ ;  /* 0x002800ff03007388 */ /* 0x0003e40000000c00 */
.L_x_1139:
[----:B------:R-:W-:Y:S05]  /*a580*/  BSYNC.RECONVERGENT B0 ;  /* 0x0000000000007941 */ /* 0x000fea0003800200 */
.L_x_1138:
[----:B------:R-:W-:Y:S01]  /*a590*/  IADD3 R8, PT, PT, R108, 0x80, RZ ;  /* 0x000000806c087810 */ /* 0x000fe20007ffe0ff */
[----:B------:R-:W-:Y:S03]  /*a5a0*/  BSSY.RECONVERGENT B0, `(.L_x_1141) ;  /* 0x0000012000007945 */ /* 0x000fe60003800200 */
[----:B------:R-:W-:-:S13]  /*a5b0*/  ISETP.GE.AND P0, PT, R8, R51, PT ;  /* 0x000000330800720c */ /* 0x000fda0003f06270 */
[----:B------:R-:W-:Y:S05]  /*a5c0*/  @P0 BRA `(.L_x_1142) ;  /* 0x00000000003c0947 */ /* 0x000fea0003800000 */
[----:B------:R-:W5:Y:S02]  /*a5d0*/  LDCU UR4, c[0x0][0x440] ;  /* 0x00008800ff0477ac */ /* 0x000f640008000800 */
[----:B-----5:R-:W-:-:S13]  /*a5e0*/  ISETP.GE.AND P0, PT, R148, UR4, PT ;  /* 0x0000000494007c0c */ /* 0x020fda000bf06270 */
[----:B------:R-:W-:Y:S05]  /*a5f0*/  @P0 BRA `(.L_x_1143) ;  /* 0x00000000002c0947 */ /* 0x000fea0003800000 */
[----:B------:R-:W5:Y:S01]  /*a600*/  LDC.64 R4, c[0x0][0x3b8] ;  /* 0x0000ee00ff047b82 */ /* 0x000f620000000a00 */
[----:B--2---:R-:W-:Y:S02]  /*a610*/  MOV R6, R12 ;  /* 0x0000000c00067202 */ /* 0x004fe40000000f00 */
[----:B------:R-:W-:-:S03]  /*a620*/  MOV R7, R13 ;  /* 0x0000000d00077202 */ /* 0x000fc60000000f00 */
[----:B-----5:R-:W-:-:S04]  /*a630*/  IMAD.WIDE.U32 R6, R4, 0xc0, R6 ;  /* 0x000000c004067825 */ /* 0x020fc800078e0006 */
[----:B------:R-:W-:-:S05]  /*a640*/  IMAD R5, R5, 0xc0, RZ ;  /* 0x000000c005057824 */ /* 0x000fca00078e02ff */
[----:B------:R-:W-:-:S05]  /*a650*/  IADD3 R7, PT, PT, R5, R7, RZ ;  /* 0x0000000705077210 */ /* 0x000fca0007ffe0ff */
[----:B------:R-:W-:Y:S01]  /*a660*/  @!PT LDS RZ, [RZ] ;  /* 0x00000000fffff984 */ /* 0x000fe20000000800 */
[----:B------:R-:W-:Y:S01]  /*a670*/  @!PT LDS RZ, [RZ] ;  /* 0x00000000fffff984 */ /* 0x000fe20000000800 */
[----:B------:R-:W-:Y:S01]  /*a680*/  @!PT LDS RZ, [RZ] ;  /* 0x00000000fffff984 */ /* 0x000fe20000000800 */
[----:B------:R2:W-:Y:S01]  /*a690*/  LDGSTS.E.BYPASS.LTC128B.128 [R3+0x3000], desc[UR6][R6.64] ;  /* 0x0300000006037fae */ /* 0x0005e2000b981a06 */
[----:B------:R-:W-:Y:S05]  /*a6a0*/  BRA `(.L_x_1142) ;  /* 0x0000000000047947 */ /* 0x000fea0003800000 */
.L_x_1143:
[----:B------:R1:W-:Y:S02]  /*a6b0*/  STS.128 [R3+0x3000], RZ ;  /* 0x003000ff03007388 */ /* 0x0003e40000000c00 */
.L_x_1142:
[----:B------:R-:W-:Y:S05]  /*a6c0*/  BSYNC.RECONVERGENT B0 ;  /* 0x0000000000007941 */ /* 0x000fea0003800200 */
.L_x_1141:
[----:B--2---:R-:W-:Y:S01]  /*a6d0*/  IADD3 R7, PT, PT, R108, 0xa0, RZ ;  /* 0x000000a06c077810 */ /* 0x004fe20007ffe0ff */
        /* <DEDUP_REMOVED lines=14> */
.L_x_1146:
[----:B------:R2:W-:Y:S02]  /*a7c0*/  STS.128 [R3+0x3800], RZ ;  /* 0x003800ff03007388 */ /* 0x0005e40000000c00 */
.L_x_1145:
[----:B------:R-:W-:Y:S05]  /*a7d0*/  BSYNC.RECONVERGENT B0 ;  /* 0x0000000000007941 */ /* 0x000fea0003800200 */
.L_x_1144:
        /* <DEDUP_REMOVED lines=18> */
.L_x_1149:
[----:B------:R1:W-:Y:S02]  /*a900*/  STS.128 [R3+0x4000], RZ ;  /* 0x004000ff03007388 */ /* 0x0003e40000000c00 */
.L_x_1148:
[----:B------:R-:W-:Y:S05]  /*a910*/  BSYNC.RECONVERGENT B0 ;  /* 0x0000000000007941 */ /* 0x000fea0003800200 */
.L_x_1147:
[----:B------:R-:W-:Y:S01]  /*a920*/  IADD3 R2, PT, PT, R108, 0xe0, RZ ;  /* 0x000000e06c027810 */ /* 0x000fe20007ffe0ff */
[----:B------:R-:W-:Y:S03]  /*a930*/  BSSY.RECONVERGENT B0, `(.L_x_1150) ;  /* 0x0000010000007945 */ /* 0x000fe60003800200 */
[----:B------:R-:W-:-:S13]  /*a940*/  ISETP.GE.AND P0, PT, R2, R51, PT ;  /* 0x000000330200720c */ /* 0x000fda0003f06270 */
[----:B------:R-:W-:Y:S05]  /*a950*/  @P0 BRA `(.L_x_1151) ;  /* 0x0000000000340947 */ /* 0x000fea0003800000 */
[----:B------:R-:W5:Y:S02]  /*a960*/  LDCU UR4, c[0x0][0x440] ;  /* 0x00008800ff0477ac */ /* 0x000f640008000800 */
[----:B-----5:R-:W-:-:S13]  /*a970*/  ISETP.GE.AND P0, PT, R148, UR4, PT ;  /* 0x0000000494007c0c */ /* 0x020fda000bf06270 */
[----:B------:R-:W-:Y:S05]  /*a980*/  @P0 BRA `(.L_x_1152) ;  /* 0x0000000000240947 */ /* 0x000fea0003800000 */
[----:B------:R-:W1:Y:S02]  /*a990*/  LDC.64 R4, c[0x0][0x3b8] ;  /* 0x0000ee00ff047b82 */ /* 0x000e640000000a00 */
        /* <DEDUP_REMOVED lines=8> */
.L_x_1152:
[----:B------:R1:W-:Y:S02]  /*aa20*/  STS.128 [R3+0x4800], RZ ;  /* 0x004800ff03007388 */ /* 0x0003e40000000c00 */
.L_x_1151:
[----:B------:R-:W-:Y:S05]  /*aa30*/  BSYNC.RECONVERGENT B0 ;  /* 0x0000000000007941 */ /* 0x000fea0003800200 */
.L_x_1150:
[----:B------:R-:W0:Y:S01]  /*aa40*/  LDGDEPBAR ;  /* 0x00000000000079af */ /* 0x000e220000000000 */
[----:B------:R-:W5:Y:S01]  /*aa50*/  LDCU UR4, c[0x0][0x508] ;  /* 0x0000a100ff0477ac */ /* 0x000f620008000800 */
[----:B------:R-:W-:Y:S01]  /*aa60*/  LOP3.LUT R100, R100, 0x1f0, RZ, 0xc0, !PT ;  /* 0x000001f064647812 */ /* 0x000fe200078ec0ff */
[----:B------:R-:W-:Y:S01]  /*aa70*/  BSSY.RECONVERGENT B0, `(.L_x_1153) ;  /* 0x0000015000007945 */ /* 0x000fe20003800200 */
[----:B------:R-:W-:Y:S02]  /*aa80*/  LOP3.LUT R108, R108, 0x7, RZ, 0xc0, !PT ;  /* 0x000000076c6c7812 */ /* 0x000fe400078ec0ff */
[----:B------:R-:W-:-:S04]  /*aa90*/  IADD3 R100, PT, PT, R100, 0x1, R215 ;  /* 0x0000000164647810 */ /* 0x000fc80007ffe0d7 */
[----:B------:R-:W-:-:S04]  /*aaa0*/  IADD3 R0, PT, PT, -R216, R100, R108 ;  /* 0x00000064d8007210 */ /* 0x000fc80007ffe16c */
[----:B-----5:R-:W-:Y:S01]  /*aab0*/  IADD3 R0, PT, PT, R0, UR4, R43 ;  /* 0x0000000400007c10 */ /* 0x020fe2000fffe02b */
[----:B------:R-:W-:-:S04]  /*aac0*/  DEPBAR.LE SB0, 0x0 ;  /* 0x000080000000791a */ /* 0x000fc80000000000 */
[----:B------:R-:W-:Y:S06]  /*aad0*/  BAR.SYNC.DEFER_BLOCKING 0x0 ;  /* 0x0000000000007b1d */ /* 0x000fec0000010000 */
[----:B------:R-:W-:Y:S05]  /*aae0*/  @P2 BRA `(.L_x_1154) ;  /* 0x0000000000302947 */ /* 0x000fea0003800000 */
[----:B------:R-:W5:Y:S02]  /*aaf0*/  LDCU UR4, c[0x0][0x440] ;  /* 0x00008800ff0477ac */ /* 0x000f640008000800 */
[----:B-----5:R-:W-:-:S13]  /*ab00*/  ISETP.GE.AND P0, PT, R148, UR4, PT ;  /* 0x0000000494007c0c */ /* 0x020fda000bf06270 */
        /* <DEDUP_REMOVED lines=8> */
.L_x_1155:
[----:B------:R1:W-:Y:S01]  /*ab90*/  STS.128 [R3+0x5000], RZ ;  /* 0x005000ff03007388 */ /* 0x0003e20000000c00 */
[----:B------:R-:W-:Y:S05]  /*aba0*/  BRA `(.L_x_1156) ;  /* 0x0000000000047947 */ /* 0x000fea0003800000 */
.L_x_1154:
[----:B------:R1:W-:Y:S02]  /*abb0*/  STS.128 [R3+0x5000], RZ ;  /* 0x005000ff03007388 */ /* 0x0003e40000000c00 */
.L_x_1156:
[----:B------:R-:W-:Y:S05]  /*abc0*/  BSYNC.RECONVERGENT B0 ;  /* 0x0000000000007941 */ /* 0x000fea0003800200 */
.L_x_1153:
[----:B------:R-:W-:Y:S01]  /*abd0*/  ISETP.GE.AND P0, PT, R28, R51, PT ;  /* 0x000000331c00720c */ /* 0x000fe20003f06270 */
[----:B------:R-:W-:Y:S01]  /*abe0*/  BSSY.RECONVERGENT B0, `(.L_x_1157) ;  /* 0x000000e000007945 */ /* 0x000fe20003800200 */
[----:B-1----:R-:W-:-:S04]  /*abf0*/  LEA R12, P1, R68, R221, 0x1 ;  /* 0x000000dd440c7211 */ /* 0x002fc800078208ff */
[----:B------:R-:W-:-:S07]  /*ac00*/  LEA.HI.X R13, R68, R220, R47, 0x1, P1 ;  /* 0x000000dc440d7211 */ /* 0x000fce00008f0c2f */
[----:B------:R1:W-:Y:S01]  /*ac10*/  @P0 STS.128 [R3+0x5800], RZ ;  /* 0x005800ff03000388 */ /* 0x0003e20000000c00 */
        /* <DEDUP_REMOVED lines=9> */
.L_x_1159:
[----:B------:R1:W-:Y:S02]  /*acb0*/  STS.128 [R3+0x5800], RZ ;  /* 0x005800ff03007388 */ /* 0x0003e40000000c00 */
.L_x_1158:
[----:B------:R-:W-:Y:S05]  /*acc0*/  BSYNC.RECONVERGENT B0 ;  /* 0x0000000000007941 */ /* 0x000fea0003800200 */
.L_x_1157:
[----:B------:R-:W-:Y:S01]  /*acd0*/  ISETP.GE.AND P0, PT, R10, R51, PT ;  /* 0x000000330a00720c */ /* 0x000fe20003f06270 */
[----:B------:R-:W-:-:S12]  /*ace0*/  BSSY.RECONVERGENT B0, `(.L_x_1160) ;  /* 0x000000f000007945 */ /* 0x000fd80003800200 */
[----:B------:R1:W-:Y:S01]  /*acf0*/  @P0 STS.128 [R3+0x6000], RZ ;  /* 0x006000ff03000388 */ /* 0x0003e20000000c00 */
[----:B------:R-:W-:Y:S05]  /*ad00*/  @P0 BRA `(.L_x_1161) ;  /* 0x0000000000300947 */ /* 0x000fea0003800000 */
[----:B------:R-:W5:Y:S02]  /*ad10*/  LDCU UR4, c[0x0][0x440] ;  /* 0x00008800ff0477ac */ /* 0x000f640008000800 */
[----:B-----5:R-:W-:-:S13]  /*ad20*/  ISETP.GE.AND P0, PT, R148, UR4, PT ;  /* 0x0000000494007c0c */ /* 0x020fda000bf06270 */
[----:B------:R-:W-:Y:S05]  /*ad30*/  @P0 BRA `(.L_x_1162) ;  /* 0x0000000000200947 */ /* 0x000fea0003800000 */
[----:B------:R-:W5:Y:S02]  /*ad40*/  LDC.64 R4, c[0x0][0x3c0] ;  /* 0x0000f000ff047b82 */ /* 0x000f640000000a00 */
[----:B-----5:R-:W-:-:S04]  /*ad50*/  LEA R10, P0, R4, R12, 0x6 ;  /* 0x0000000c040a7211 */ /* 0x020fc800078030ff */
[----:B------:R-:W-:-:S05]  /*ad60*/  LEA.HI.X R11, R4, R13, R5, 0x6, P0 ;  /* 0x0000000d040b7211 */ /* 0x000fca00000f3405 */
[----:B------:R-:W-:Y:S01]  /*ad70*/  @!PT LDS RZ, [RZ] ;  /* 0x00000000fffff984 */ /* 0x000fe20000000800 */
[----:B------:R-:W-:Y:S01]  /*ad80*/  @!PT LDS RZ, [RZ] ;  /* 0x00000000fffff984 */ /* 0x000fe20000000800 */
[----:B------:R-:W-:Y:S01]  /*ad90*/  @!PT LDS RZ, [RZ] ;  /* 0x00000000fffff984 */ /* 0x000fe20000000800 */
[----:B------:R1:W-:Y:S01]  /*ada0*/  LDGSTS.E.BYPASS.LTC128B.128 [R3+0x6000], desc[UR6][R10.64] ;  /* 0x060000000a037fae */ /* 0x0003e2000b981a06 */
[----:B------:R-:W-:Y:S05]  /*adb0*/  BRA `(.L_x_1161) ;  /* 0x0000000000047947 */ /* 0x000fea0003800000 */
.L_x_1162:
[----:B------:R1:W-:Y:S02]  /*adc0*/  STS.128 [R3+0x6000], RZ ;  /* 0x006000ff03007388 */ /* 0x0003e40000000c00 */
.L_x_1161:
[----:B------:R-:W-:Y:S05]  /*add0*/  BSYNC.RECONVERGENT B0 ;  /* 0x0000000000007941 */ /* 0x000fea0003800200 */
.L_x_1160:
[----:B------:R-:W-:Y:S01]  /*ade0*/  ISETP.GE.AND P0, PT, R9, R51, PT ;  /* 0x000000330900720c */ /* 0x000fe20003f06270 */
[----:B------:R-:W-:-:S12]  /*adf0*/  BSSY.RECONVERGENT B0, `(.L_x_1163) ;  /* 0x000000f000007945 */ /* 0x000fd80003800200 */
[----:B------:R1:W-:Y:S01]  /*ae00*/  @P0 STS.128 [R3+0x6800], RZ ;  /* 0x006800ff03000388 */ /* 0x0003e20000000c00 */
[----:B------:R-:W-:Y:S05]  /*ae10*/  @P0 BRA `(.L_x_1164) ;  /* 0x0000000000300947 */ /* 0x000fea0003800000 */
[----:B------:R-:W5:Y:S02]  /*ae20*/  LDCU UR4, c[0x0][0x440] ;  /* 0x00008800ff0477ac */ /* 0x000f640008000800 */
[----:B-----5:R-:W-:-:S13]  /*ae30*/  ISETP.GE.AND P0, PT, R148, UR4, PT ;  /* 0x0000000494007c0c */ /* 0x020fda000bf06270 */
        /* <DEDUP_REMOVED lines=9> */
.L_x_1165:
[----:B------:R1:W-:Y:S02]  /*aed0*/  STS.128 [R3+0x6800], RZ ;  /* 0x006800ff03007388 */ /* 0x0003e40000000c00 */
.L_x_1164:
[----:B------:R-:W-:Y:S05]  /*aee0*/  BSYNC.RECONVERGENT B0 ;  /* 0x0000000000007941 */ /* 0x000fea0003800200 */
.L_x_1163:
[----:B------:R-:W-:Y:S01]  /*aef0*/  ISETP.GE.AND P0, PT, R8, R51, PT ;  /* 0x000000330800720c */ /* 0x000fe20003f06270 */
[----:B------:R-:W-:-:S12]  /*af00*/  BSSY.RECONVERGENT B0, `(.L_x_1166) ;  /* 0x0000012000007945 */ /* 0x000fd80003800200 */
[----:B------:R1:W-:Y:S01]  /*af10*/  @P0 STS.128 [R3+0x7000], RZ ;  /* 0x007000ff03000388 */ /* 0x0003e20000000c00 */
[----:B------:R-:W-:Y:S05]  /*af20*/  @P0 BRA `(.L_x_1167) ;  /* 0x00000000003c0947 */ /* 0x000fea0003800000 */
[----:B------:R-:W5:Y:S02]  /*af30*/  LDCU UR4, c[0x0][0x440] ;  /* 0x00008800ff0477ac */ /* 0x000f640008000800 */
[----:B-----5:R-:W-:-:S13]  /*af40*/  ISETP.GE.AND P0, PT, R148, UR4, PT ;  /* 0x0000000494007c0c */ /* 0x020fda000bf06270 */
[----:B------:R-:W-:Y:S05]  /*af50*/  @P0 BRA `(.L_x_1168) ;  /* 0x00000000002c0947 */ /* 0x000fea0003800000 */
[----:B------:R-:W5:Y:S01]  /*af60*/  LDC.64 R4, c[0x0][0x3c0] ;  /* 0x0000f000ff047b82 */ /* 0x000f620000000a00 */
[----:B------:R-:W-:Y:S02]  /*af70*/  MOV R8, R12 ;  /* 0x0000000c00087202 */ /* 0x000fe40000000f00 */
        /* <DEDUP_REMOVED lines=9> */
.L_x_1168:
[----:B------:R1:W-:Y:S02]  /*b010*/  STS.128 [R3+0x7000], RZ ;  /* 0x007000ff03007388 */ /* 0x0003e40000000c00 */
.L_x_1167:
[----:B------:R-:W-:Y:S05]  /*b020*/  BSYNC.RECONVERGENT B0 ;  /* 0x0000000000007941 */ /* 0x000fea0003800200 */
.L_x_1166:
        /* <DEDUP_REMOVED lines=15> */
.L_x_1171:
[----:B------:R1:W-:Y:S02]  /*b120*/  STS.128 [R3+0x7800], RZ ;  /* 0x007800ff03007388 */ /* 0x0003e40000000c00 */
.L_x_1170:
[----:B------:R-:W-:Y:S05]  /*b130*/  BSYNC.RECONVERGENT B0 ;  /* 0x0000000000007941 */ /* 0x000fea0003800200 */
.L_x_1169:
        /* <DEDUP_REMOVED lines=18> */
.L_x_1174:
[----:B------:R1:W-:Y:S02]  /*b260*/  STS.128 [R3+0x8000], RZ ;  /* 0x008000ff03007388 */ /* 0x0003e40000000c00 */
.L_x_1173:
[----:B------:R-:W-:Y:S05]  /*b270*/  BSYNC.RECONVERGENT B0 ;  /* 0x0000000000007941 */ /* 0x000fea0003800200 */
.L_x_1172:
        /* <DEDUP_REMOVED lines=16> */
.L_x_1177:
[----:B------:R1:W-:Y:S02]  /*b380*/  STS.128 [R3+0x8800], RZ ;  /* 0x008800ff03007388 */ /* 0x0003e40000000c00 */
.L_x_1176:
[----:B------:R-:W-:Y:S05]  /*b390*/  BSYNC.RECONVERGENT B0 ;  /* 0x0000000000007941 */ /* 0x000fea0003800200 */
.L_x_1175:
[----:B------:R-:W5:Y:S01]  /*b3a0*/  S2R R210, SR_TID.X ;  /* 0x0000000000d27919 */ /* 0x000f620000002100 */
[----:B------:R-:W-:Y:S01]  /*b3b0*/  IMAD.MOV.U32 R196, RZ, RZ, 0x20 ;  /* 0x00000020ffc47424 */ /* 0x000fe200078e00ff */
[----:B------:R-:W-:Y:S01]  /*b3c0*/  LOP3.LUT R2, R2, 0xfffffffb, RZ, 0xc0, !PT ;  /* 0xfffffffb02027812 */ /* 0x000fe200078ec0ff */
[----:B------:R-:W0:Y:S01]  /*b3d0*/  LDGDEPBAR ;  /* 0x00000000000079af */ /* 0x000e220000000000 */
[C---:B------:R-:W-:Y:S02]  /*b3e0*/  VIMNMX R151, PT, PT, R0.reuse, R43, PT ;  /* 0x0000002b00977248 */ /* 0x040fe40003fe0100 */
[----:B------:R-:W-:Y:S02]  /*b3f0*/  VIADDMNMX R150, R0, 0x8, R43, PT ;  /* 0x0000000800967846 */ /* 0x000fe4000380012b */
[----:B-----5:R-:W-:Y:S01]  /*b400*/  SHF.R.U32.HI R209, RZ, 0x1, R210 ;  /* 0x00000001ffd17819 */ /* 0x020fe200000116d2 */
[C---:B------:R-:W-:Y:S01]  /*b410*/  IMAD.SHL.U32 R200, R210.reuse, 0x20, RZ ;  /* 0x00000020d2c87824 */ /* 0x040fe200078e00ff */
[C---:B------:R-:W-:Y:S01]  /*b420*/  LOP3.LUT R197, R210.reuse, 0x8, RZ, 0xc0, !PT ;  /* 0x00000008d2c57812 */ /* 0x040fe200078ec0ff */
[C---:B------:R-:W-:Y:S01]  /*b430*/  IMAD.SHL.U32 R199, R210.reuse, 0x10, RZ ;  /* 0x00000010d2c77824 */ /* 0x040fe200078e00ff */
[----:B------:R-:W-:Y:S01]  /*b440*/  LOP3.LUT R40, R209, 0x8, RZ, 0xc0, !PT ;  /* 0x00000008d1287812 */ /* 0x000fe200078ec0ff */
[----:B------:R-:W-:Y:S01]  /*b450*/  IMAD.SHL.U32 R208, R210, 0x4, RZ ;  /* 0x00000004d2d07824 */ /* 0x000fe200078e00ff */
[----:B------:R-:W-:-:S02]  /*b460*/  LOP3.LUT R197, R197, 0xc0, R200, 0xf8, !PT ;  /* 0x000000c0c5c57812 */ /* 0x000fc400078ef8c8 */
[C---:B------:R-:W-:Y:S02]  /*b470*/  LOP3.LUT R5, R199.reuse, 0x100, RZ, 0xc0, !PT ;  /* 0x00000100c7057812 */ /* 0x040fe400078ec0ff */
[----:B------:R-:W-:Y:S02]  /*b480*/  LOP3.LUT R198, R208, 0x18, RZ, 0xc0, !PT ;  /* 0x00000018d0c67812 */ /* 0x000fe400078ec0ff */
[----:B------:R-:W-:Y:S02]  /*b490*/  LOP3.LUT R211, R199, 0x3e00, RZ, 0xc0, !PT ;  /* 0x00003e00c7d37812 */ /* 0x000fe400078ec0ff */
[--C-:B------:R-:W-:Y:S02]  /*b4a0*/  LOP3.LUT R40, R40, 0xc0, R200.reuse, 0xf8, !PT ;  /* 0x000000c028287812 */ /* 0x100fe400078ef8c8 */
[--C-:B------:R-:W-:Y:S02]  /*b4b0*/  LOP3.LUT R5, R5, 0x20, R200.reuse, 0xf8, !PT ;  /* 0x0000002005057812 */ /* 0x100fe400078ef8c8 */
[----:B------:R-:W-:-:S02]  /*b4c0*/  LOP3.LUT R4, R211, 0x120, R200, 0xf8, !PT ;  /* 0x00000120d3047812 */ /* 0x000fc400078ef8c8 */
[----:B------:R-:W-:Y:S02]  /*b4d0*/  LOP3.LUT R40, R40, R198, RZ, 0x3c, !PT ;  /* 0x000000c628287212 */ /* 0x000fe400078e3cff */
[----:B------:R-:W-:Y:S02]  /*b4e0*/  LOP3.LUT P0, RZ, R210, 0x4, RZ, 0xc0, !PT ;  /* 0x00000004d2ff7812 */ /* 0x000fe4000780c0ff */
[----:B------:R-:W-:Y:S02]  /*b4f0*/  LOP3.LUT R197, R5, R197, R198, 0xf6, !PT ;  /* 0x000000c505c57212 */ /* 0x000fe400078ef6c6 */
[----:B------:R-:W-:Y:S02]  /*b500*/  LOP3.LUT R4, R4, R40, RZ, 0xfc, !PT ;  /* 0x0000002804047212 */ /* 0x000fe400078efcff */
[----:B------:R-:W-:Y:S02]  /*b510*/  LEA R152, R197, UR5, 0x1 ;  /* 0x00000005c5987c11 */ /* 0x000fe4000f8e08ff */
[----:B------:R-:W-:-:S02]  /*b520*/  LEA R32, R4, UR5, 0x1 ;  /* 0x0000000504207c11 */ /* 0x000fc4000f8e08ff */
[----:B------:R-:W-:Y:S01]  /*b530*/  SEL R196, R196, 0xffffffe0, !P0 ;  /* 0xffffffe0c4c47807 */ /* 0x000fe20004000000 */
[----:B------:R-:W-:Y:S02]  /*b540*/  LDSM.16.M88.4 R20, [R152+0x1000] ;  /* 0x001000009814783b */ /* 0x000fe40000000200 */
[----:B------:R-:W-:Y:S02]  /*b550*/  @P0 LOP3.LUT R2, R2, 0x4, RZ, 0xfc, !PT ;  /* 0x0000000402020812 */ /* 0x000fe400078efcff */
[----:B------:R-:W5:Y:S01]  /*b560*/  LDSM.16.M88.4 R28, [R32] ;  /* 0x00000000201c783b */ /* 0x000f620000000200 */
[----:B------:R-:W-:Y:S02]  /*b570*/  IMAD.IADD R2, R196, 0x1, R152 ;  /* 0x00000001c4027824 */ /* 0x000fe400078e0298 */
[----:B------:R-:W-:Y:S01]  /*b580*/  IMAD.IADD R192, R32, 0x1, R196 ;  /* 0x0000000120c07824 */ /* 0x000fe200078e02c4 */
[----:B-12---:R-:W1:Y:S04]  /*b590*/  LDSM.16.M88.4 R12, [R152+0x1400] ;  /* 0x00140000980c783b */ /* 0x006e680000000200 */
[----:B------:R-:W2:Y:S04]  /*b5a0*/  LDSM.16.M88.4 R4, [R152+0x1800] ;  /* 0x001800009804783b */ /* 0x000ea80000000200 */
[----:B------:R-:W3:Y:S04]  /*b5b0*/  LDSM.16.M88.4 R128, [R152+0x1c00] ;  /* 0x001c00009880783b */ /* 0x000ee80000000200 */
[----:B------:R-:W3:Y:S04]  /*b5c0*/  LDSM.16.M88.4 R120, [R152+0x2000] ;  /* 0x002000009878783b */ /* 0x000ee80000000200 */
[----:B----4-:R-:W4:Y:S04]  /*b5d0*/  LDSM.16.M88.4 R112, [R152+0x2400] ;  /* 0x002400009870783b */ /* 0x010f280000000200 */
        /* <DEDUP_REMOVED lines=13> */
[----:B------:R-:W-:Y:S01]  /*b6b0*/  LDSM.16.M88.4 R144, [R2+0x1000] ;  /* 0x001000000290783b */ /* 0x000fe20000000200 */
[C---:B------:R-:W-:Y:S03]  /*b6c0*/  HMMA.16816.F32 R20, R28.reuse, R22, RZ ;  /* 0x000000161c14723c */ /* 0x040fe600000018ff */
[----:B------:R-:W2:Y:S04]  /*b6d0*/  LDSM.16.M88.4 R192, [R192] ;  /* 0x00000000c0c0783b */ /* 0x000ea80000000200 */
[----:B------:R-:W2:Y:S01]  /*b6e0*/  LDSM.16.M88.4 R140, [R2+0x1400] ;  /* 0x00140000028c783b */ /* 0x000ea20000000200 */
[C---:B------:R-:W-:Y:S03]  /*b6f0*/  HMMA.16816.F32 R12, R28.reuse, R14, RZ ;  /* 0x0000000e1c0c723c */ /* 0x040fe600000018ff */
[----:B------:R-:W2:Y:S04]  /*b700*/  LDSM.16.M88.4 R136, [R2+0x1800] ;  /* 0x001800000288783b */ /* 0x000ea80000000200 */
[----:B------:R-:W-:Y:S01]  /*b710*/  LDSM.16.M88.4 R188, [R2+0x1c00] ;  /* 0x001c000002bc783b */ /* 0x000fe20000000200 */
[C---:B------:R-:W-:Y:S03]  /*b720*/  HMMA.16816.F32 R4, R28.reuse, R6, RZ ;  /* 0x000000061c04723c */ /* 0x040fe600000018ff */
[----:B------:R-:W-:Y:S04]  /*b730*/  LDSM.16.M88.4 R184, [R2+0x2000] ;  /* 0x0020000002b8783b */ /* 0x000fe80000000200 */
[----:B------:R-:W-:Y:S01]  /*b740*/  LDSM.16.M88.4 R180, [R2+0x2400] ;  /* 0x0024000002b4783b */ /* 0x000fe20000000200 */
[C---:B---3--:R-:W-:Y:S03]  /*b750*/  HMMA.16816.F32 R132, R28.reuse, R128, RZ ;  /* 0x000000801c84723c */ /* 0x048fe600000018ff */
[----:B------:R-:W-:Y:S04]  /*b760*/  LDSM.16.M88.4 R176, [R2+0x2800] ;  /* 0x0028000002b0783b */ /* 0x000fe80000000200 */
[----:B------:R-:W-:Y:S01]  /*b770*/  LDSM.16.M88.4 R172, [R2+0x2c00] ;  /* 0x002c000002ac783b */ /* 0x000fe20000000200 */
[C---:B------:R-:W-:Y:S03]  /*b780*/  HMMA.16816.F32 R124, R28.reuse, R120, RZ ;  /* 0x000000781c7c723c */ /* 0x040fe600000018ff */
[----:B------:R-:W-:Y:S04]  /*b790*/  LDSM.16.M88.4 R168, [R2+0x3000] ;  /* 0x0030000002a8783b */ /* 0x000fe80000000200 */
[----:B------:R-:W-:Y:S01]  /*b7a0*/  LDSM.16.M88.4 R164, [R2+0x3400] ;  /* 0x0034000002a4783b */ /* 0x000fe20000000200 */
[C---:B----4-:R-:W-:Y:S03]  /*b7b0*/  HMMA.16816.F32 R116, R28.reuse, R112, RZ ;  /* 0x000000701c74723c */ /* 0x050fe600000018ff */
[----:B------:R-:W-:Y:S04]  /*b7c0*/  LDSM.16.M88.4 R160, [R2+0x3800] ;  /* 0x0038000002a0783b */ /* 0x000fe80000000200 */
[----:B------:R-:W-:Y:S01]  /*b7d0*/  LDSM.16.M88.4 R156, [R2+0x3c00] ;  /* 0x003c0000029c783b */ /* 0x000fe20000000200 */
[C---:B------:R-:W-:Y:S08]  /*b7e0*/  HMMA.16816.F32 R108, R28.reuse, R104, RZ ;  /* 0x000000681c6c723c */ /* 0x040ff000000018ff */
        /* <DEDUP_REMOVED lines=31> */
[----:B------:R-:W4:Y:S01]  /*b9e0*/  LDSM.16.M88.4 R136, [R2+0x4c00] ;  /* 0x004c00000288783b */ /* 0x000f220000000200 */
[----:B------:R-:W-:-:S06]  /*b9f0*/  DEPBAR.LE SB0, 0x0 ;  /* 0x000080000000791a */ /* 0x000fcc0000000000 */
[----:B-1----:R-:W-:Y:S01]  /*ba00*/  HMMA.16816.F32 R60, R192, R152, R60 ;  /* 0x00000098c03c723c */ /* 0x002fe2000000183c */
[----:B------:R-:W-:Y:S01]  /*ba10*/  VIADD R153, R41, 0xffffffff ;  /* 0xffffffff29997836 */ /* 0x000fe20000000000 */
[----:B------:R-:W-:-:S04]  /*ba20*/  SHF.R.U32.HI R152, RZ, 0x3, R210 ;  /* 0x00000003ff987819 */ /* 0x000fc800000116d2 */
[----:B------:R-:W-:Y:S02]  /*ba30*/  ISETP.GT.AND P0, PT, R153, R214, PT ;  /* 0x000000d69900720c */ /* 0x000fe40003f04270 */
        /* <DEDUP_REMOVED lines=23> */
[C---:B----4-:R-:W-:Y:S08]  /*bbb0*/  HMMA.16816.F32 R32, R192.reuse, R136, R32 ;  /* 0x00000088c020723c */ /* 0x050ff00000001820 */
        /* <DEDUP_REMOVED lines=16> */
.L_x_1179:
[----:B------:R-:W1:Y:S01]  /*bcc0*/  LDC R0, c[0x0][0x4f0] ;  /* 0x00013c00ff007b82 */ /* 0x000e620000000800 */
[----:B------:R-:W-:Y:S01]  /*bcd0*/  IADD3 R140, PT, PT, R42, -0x200, RZ ;  /* 0xfffffe002a8c7810 */ /* 0x000fe20007ffe0ff */
[----:B------:R-:W-:Y:S01]  /*bce0*/  IMAD.SHL.U32 R142, R153, 0x100, RZ ;  /* 0x00000100998e7824 */ /* 0x000fe200078e00ff */
[----:B------:R-:W2:Y:S02]  /*bcf0*/  LDCU.64 UR8, c[0x0][0x3a0] ;  /* 0x00007400ff0877ac */ /* 0x000ea40008000a00 */
[----:B------:R-:W-:Y:S02]  /*bd00*/  IABS R136, R140 ;  /* 0x0000008c00887213 */ /* 0x000fe40000000000 */
[----:B------:R-:W-:Y:S02]  /*bd10*/  IABS R138, R142 ;  /* 0x0000008e008a7213 */ /* 0x000fe40000000000 */
        /* <DEDUP_REMOVED lines=38> */
[----:B------:R1:W3:Y:S01]  /*bf80*/  LDG.E R43, desc[UR6][R136.64] ;  /* 0x00000006882b7981 */ /* 0x0002e2000c1e1900 */
[----:B------:R-:W-:-:S04]  /*bf90*/  IMAD.IADD R2, R2, 0x1, -R139 ;  /* 0x0000000102027824 */ /* 0x000fc800078e0a8b */
[----:B------:R-:W-:-:S05]  /*bfa0*/  IMAD R2, R2, R0, -0x100 ;  /* 0xffffff0002027424 */ /* 0x000fca00078e0200 */
[----:B------:R-:W-:Y:S01]  /*bfb0*/  SHF.R.S32.HI R0, RZ, 0x1f, R2 ;  /* 0x0000001fff007819 */ /* 0x000fe20000011402 */
[----:B-1----:R-:W1:Y:S04]  /*bfc0*/  LDC.64 R136, c[0x0][0x3b8] ;  /* 0x0000ee00ff887b82 */ /* 0x002e680000000a00 */
[----:B-1----:R-:W-:-:S04]  /*bfd0*/  IMAD R0, R0, R136, RZ ;  /* 0x0000008800007224 */ /* 0x002fc800078e02ff */
        /* <DEDUP_REMOVED lines=11> */
.L_x_1180:
        /* <DEDUP_REMOVED lines=62> */
.L_x_1178:
[----:B------:R-:W-:Y:S01]  /*c470*/  IMAD.SHL.U32 R238, R210, 0x2, RZ ;  /* 0x00000002d2ee7824 */ /* 0x000fe200078e00ff */
[----:B------:R-:W1:Y:S04]  /*c480*/  LDCU UR4, c[0x0][0x45c] ;  /* 0x00008b80ff0477ac */ /* 0x000e680008000800 */
[----:B------:R-:W-:-:S05]  /*c490*/  LOP3.LUT R238, R238, 0x6, RZ, 0xc0, !PT ;  /* 0x00000006eeee7812 */ /* 0x000fca00078ec0ff */
[----:B------:R-:W-:-:S04]  /*c4a0*/  IMAD R238, R153, 0x100, R238 ;  /* 0x0000010099ee7824 */ /* 0x000fc800078e02ee */
[C---:B------:R-:W-:Y:S01]  /*c4b0*/  VIADD R237, R238.reuse, 0x1 ;  /* 0x00000001eeed7836 */ /* 0x040fe20000000000 */
[CC--:B------:R-:W-:Y:S01]  /*c4c0*/  ISETP.GE.AND P0, PT, R238.reuse, R150.reuse, PT ;  /* 0x00000096ee00720c */ /* 0x0c0fe20003f06270 */
[C---:B------:R-:W-:Y:S02]  /*c4d0*/  VIADD R236, R238.reuse, 0x8 ;  /* 0x00000008eeec7836 */ /* 0x040fe40000000000 */
[----:B------:R-:W-:Y:S01]  /*c4e0*/  VIADD R235, R238, 0x9 ;  /* 0x00000009eeeb7836 */ /* 0x000fe20000000000 */
[----:B------:R-:W-:Y:S01]  /*c4f0*/  FSEL R251, R26, -INF , !P0 ;  /* 0xff8000001afb7808 */ /* 0x000fe20004000000 */
        /* <DEDUP_REMOVED lines=24> */
[C---:B--2---:R-:W-:Y:S01]  /*c680*/  VIADD R147, R238.reuse, 0x40 ;  /* 0x00000040ee937836 */ /* 0x044fe20000000000 */
        /* <DEDUP_REMOVED lines=198> */
[-C--:B------:R-:W-:Y:S02]  /*d2f0*/  ISETP.GE.AND P3, PT, R234, R151.reuse, PT ;  /* 0x00000097ea00720c */ /* 0x080fe40003f66270 */
[----:B------:R-:W-:Y:S02]  /*d300*/  FSEL R20, R20, -INF , !P1 ;  /* 0xff80000014147808 */ /* 0x000fe40004800000 */
[----:B------:R-:W-:Y:S02]  /*d310*/  FSEL R24, R24, -INF , !P6 ;  /* 0xff80000018187808 */ /* 0x000fe40007000000 */
[----:B------:R-:W-:Y:S02]  /*d320*/  FSEL R21, R21, -INF , !P2 ;  /* 0xff80000015157808 */ /* 0x000fe40005000000 */
[-C--:B------:R-:W-:Y:S02]  /*d330*/  ISETP.GE.AND P1, PT, R230, R151.reuse, PT ;  /* 0x00000097e600720c */ /* 0x080fe40003f26270 */
[----:B------:R-:W-:-:S02]  /*d340*/  ISETP.GE.AND P2, PT, R229, R151, PT ;  /* 0x00000097e500720c */ /* 0x000fc40003f46270 */
[-C--:B------:R-:W-:Y:S02]  /*d350*/  ISETP.GE.AND P5, PT, R179, R151.reuse, PT ;  /* 0x00000097b300720c */ /* 0x080fe40003fa6270 */
[----:B------:R-:W-:Y:S02]  /*d360*/  ISETP.GE.AND P6, PT, R168, R151, PT ;  /* 0x00000097a800720c */ /* 0x000fe40003fc6270 */
        /* <DEDUP_REMOVED lines=22> */
[----:B------:R-:W-:Y:S01]  /*d4d0*/  FSEL R10, R12, -INF , !P0 ;  /* 0xff8000000c0a7808 */ /* 0x000fe20004000000 */
[--C-:B------:R-:W-:Y:S01]  /*d4e0*/  FFMA.FTZ R114, R251, UR4, -R67.reuse ;  /* 0x00000004fb727c23 */ /* 0x100fe20008010843 */
[----:B------:R-:W-:Y:S01]  /*d4f0*/  ISETP.GE.AND P0, PT, R225, R151, PT ;  /* 0x00000097e100720c */ /* 0x000fe20003f06270 */
        /* <DEDUP_REMOVED lines=14> */
[----:B------:R-:W-:Y:S01]  /*d5e0*/  MUFU.EX2 R111, R111 ;  /* 0x0000006f006f7308 */ /* 0x000fe20000000800 */
        /* <DEDUP_REMOVED lines=8> */
[----:B------:R-:W-:Y:S01]  /*d670*/  FSEL R147, R132, -INF , !P1 ;  /* 0xff80000084937808 */ /* 0x000fe20004800000 */
[--C-:B------:R-:W-:Y:S01]  /*d680*/  FFMA.FTZ R58, R245, UR4, -R67.reuse ;  /* 0x00000004f53a7c23 */ /* 0x100fe20008010843 */
[-C--:B------:R-:W-:Y:S01]  /*d690*/  ISETP.GE.AND P4, PT, R146, R151.reuse, PT ;  /* 0x000000979200720c */ /* 0x080fe20003f86270 */
[--C-:B------:R-:W-:Y:S01]  /*d6a0*/  FFMA.FTZ R55, R244, UR4, -R67.reuse ;  /* 0x00000004f4377c23 */ /* 0x100fe20008010843 */
[-C--:B------:R-:W-:Y:S01]  /*d6b0*/  ISETP.GE.AND P1, PT, R178, R151.reuse, PT ;  /* 0x00000097b200720c */ /* 0x080fe20003f26270 */
[--C-:B------:R-:W-:Y:S01]  /*d6c0*/  FFMA.FTZ R110, R110, UR4, -R67.reuse ;  /* 0x000000046e6e7c23 */ /* 0x100fe20008010843 */
[----:B------:R-:W-:Y:S01]  /*d6d0*/  FSEL R146, R129, -INF , !P5 ;  /* 0xff80000081927808 */ /* 0x000fe20006800000 */
[----:B------:R-:W1:Y:S01]  /*d6e0*/  MUFU.EX2 R63, R63 ;  /* 0x0000003f003f7308 */ /* 0x000e620000000800 */
[----:B------:R-:W-:Y:S01]  /*d6f0*/  FSEL R178, R133, -INF , !P2 ;  /* 0xff80000085b27808 */ /* 0x000fe20005000000 */
[--C-:B------:R-:W-:Y:S01]  /*d700*/  FFMA.FTZ R54, R243, UR4, -R67.reuse ;  /* 0x00000004f3367c23 */ /* 0x100fe20008010843 */
[----:B------:R-:W-:Y:S01]  /*d710*/  ISETP.GE.AND P5, PT, R159, R151, PT ;  /* 0x000000979f00720c */ /* 0x000fe20003fa6270 */
[--C-:B------:R-:W-:Y:S01]  /*d720*/  FFMA.FTZ R51, R242, UR4, -R67.reuse ;  /* 0x00000004f2337c23 */ /* 0x100fe20008010843 */
[----:B------:R-:W-:Y:S01]  /*d730*/  FMNMX3.FTZ R4, R4, R17, R16, !PT ;  /* 0x0000001104047276 */ /* 0x000fe20007810010 */
[--C-:B------:R-:W-:Y:S01]  /*d740*/  FFMA.FTZ R50, R241, UR4, -R67.reuse ;  /* 0x00000004f1327c23 */ /* 0x100fe20008010843 */
[-C--:B------:R-:W-:Y:S01]  /*d750*/  ISETP.GE.AND P2, PT, R145, R151.reuse, PT ;  /* 0x000000979100720c */ /* 0x080fe20003f46270 */
[----:B------:R-:W-:Y:S01]  /*d760*/  MUFU.EX2 R62, R62 ;  /* 0x0000003e003e7308 */ /* 0x000fe20000000800 */
[----:B------:R-:W-:Y:S01]  /*d770*/  FSEL R159, R124, -INF , !P0 ;  /* 0xff8000007c9f7808 */ /* 0x000fe20004000000 */
[--C-:B------:R-:W-:Y:S01]  /*d780*/  FFMA.FTZ R75, R240, UR4, -R67.reuse ;  /* 0x00000004f04b7c23 */ /* 0x100fe20008010843 */
[----:B------:R-:W-:Y:S01]  /*d790*/  FSEL R145, R128, -INF , !P3 ;  /* 0xff80000080917808 */ /* 0x000fe20005800000 */
[--C-:B------:R-:W-:Y:S01]  /*d7a0*/  FFMA.FTZ R78, R239, UR4, -R67.reuse ;  /* 0x00000004ef4e7c23 */ /* 0x100fe20008010843 */
[-C--:B------:R-:W-:Y:S01]  /*d7b0*/  ISETP.GE.AND P0, PT, R177, R151.reuse, PT ;  /* 0x00000097b100720c */ /* 0x080fe20003f06270 */
[--C-:B------:R-:W-:Y:S01]  /*d7c0*/  FFMA.FTZ R79, R231, UR4, -R67.reuse ;  /* 0x00000004e74f7c23 */ /* 0x100fe20008010843 */
[----:B------:R-:W-:Y:S01]  /*d7d0*/  FSEL R177, R125, -INF , !P1 ;  /* 0xff8000007db17808 */ /* 0x000fe20004800000 */
[----:B------:R-:W-:Y:S01]  /*d7e0*/  MUFU.EX2 R59, R59 ;  /* 0x0000003b003b7308 */ /* 0x000fe20000000800 */
[-C--:B------:R-:W-:Y:S01]  /*d7f0*/  ISETP.GE.AND P3, PT, R158, R151.reuse, PT ;  /* 0x000000979e00720c */ /* 0x080fe20003f66270 */
[--C-:B------:R-:W-:Y:S01]  /*d800*/  FFMA.FTZ R82, R228, UR4, -R67.reuse ;  /* 0x00000004e4527c23 */ /* 0x100fe20008010843 */
[-C--:B------:R-:W-:Y:S01]  /*d810*/  ISETP.GE.AND P1, PT, R157, R151.reuse, PT ;  /* 0x000000979d00720c */ /* 0x080fe20003f26270 */
[--C-:B------:R-:W-:Y:S01]  /*d820*/  FFMA.FTZ R83, R224, UR4, -R67.reuse ;  /* 0x00000004e0537c23 */ /* 0x100fe20008010843 */
[----:B------:R-:W-:Y:S01]  /*d830*/  FSEL R158, R121, -INF , !P4 ;  /* 0xff800000799e7808 */ /* 0x000fe20006000000 */
[--C-:B------:R-:W-:Y:S01]  /*d840*/  FFMA.FTZ R86, R212, UR4, -R67.reuse ;  /* 0x00000004d4567c23 */ /* 0x100fe20008010843 */
[----:B------:R-:W-:Y:S01]  /*d850*/  FMNMX3.FTZ R4, R4, R180, R126, !PT ;  /* 0x000000b404047276 */ /* 0x000fe2000781007e */
[----:B------:R-:W-:Y:S01]  /*d860*/  MUFU.EX2 R58, R58 ;  /* 0x0000003a003a7308 */ /* 0x000fe20000000800 */
[----:B------:R-:W-:Y:S01]  /*d870*/  FSEL R157, R120, -INF , !P2 ;  /* 0xff800000789d7808 */ /* 0x000fe20005000000 */
        /* <DEDUP_REMOVED lines=12> */
[----:B------:R-:W-:Y:S01]  /*d940*/  FFMA.FTZ R117, R137, UR4, -R67 ;  /* 0x0000000489757c23 */ /* 0x000fe20008010843 */
[----:B------:R-:W-:Y:S01]  /*d950*/  ISETP.GE.AND P3, PT, R171, R151, PT ;  /* 0x00000097ab00720c */ /* 0x000fe20003f66270 */
        /* <DEDUP_REMOVED lines=11> */
[-C--:B------:R-:W-:Y:S01]  /*da10*/  ISETP.GE.AND P5, PT, R173, R151.reuse, PT ;  /* 0x00000097ad00720c */ /* 0x080fe20003fa6270 */
[----:B------:R-:W-:Y:S01]  /*da20*/  FFMA.FTZ R162, R162, UR4, -R67 ;  /* 0x00000004a2a27c23 */ /* 0x000fe20008010843 */
[----:B------:R-:W-:Y:S01]  /*da30*/  FMNMX3.FTZ R4, R4, R178, R145, !PT ;  /* 0x000000b204047276 */ /* 0x000fe20007810091 */
[--C-:B------:R-:W-:Y:S01]  /*da40*/  FFMA.FTZ R122, R122, UR4, -R67.reuse ;  /* 0x000000047a7a7c23 */ /* 0x100fe20008010843 */
[----:B------:R-:W-:Y:S01]  /*da50*/  FSEL R173, R104, -INF , !P0 ;  /* 0xff80000068ad7808 */ /* 0x000fe20004000000 */
[--C-:B------:R-:W-:Y:S01]  /*da60*/  FFMA.FTZ R104, R99, UR4, -R67.reuse ;  /* 0x0000000463687c23 */ /* 0x100fe20008010843 */
[-C--:B------:R-:W-:Y:S01]  /*da70*/  ISETP.GE.AND P0, PT, R176, R151.reuse, PT ;  /* 0x00000097b000720c */ /* 0x080fe20003f06270 */
[--C-:B------:R-:W-:Y:S01]  /*da80*/  FFMA.FTZ R99, R26, UR4, -R67.reuse ;  /* 0x000000041a637c23 */ /* 0x100fe20008010843 */
[----:B------:R-:W-:Y:S01]  /*da90*/  FSEL R176, R100, -INF , !P3 ;  /* 0xff80000064b07808 */ /* 0x000fe20005800000 */
[----:B------:R-:W-:Y:S01]  /*daa0*/  FFMA.FTZ R100, R27, UR4, -R67 ;  /* 0x000000041b647c23 */ /* 0x000fe20008010843 */
[-C--:B------:R-:W-:Y:S01]  /*dab0*/  ISETP.GE.AND P3, PT, R175, R151.reuse, PT ;  /* 0x00000097af00720c */ /* 0x080fe20003f66270 */
[----:B------:R-:W-:Y:S01]  /*dac0*/  MUFU.EX2 R50, R50 ;  /* 0x0000003200327308 */ /* 0x000fe20000000800 */
        /* <DEDUP_REMOVED lines=8> */
[----:B------:R-:W-:Y:S01]  /*db50*/  FSEL R172, R96, -INF , !P5 ;  /* 0xff80000060ac7808 */ /* 0x000fe20006800000 */
        /* <DEDUP_REMOVED lines=24> */
[--C-:B------:R-:W-:Y:S01]  /*dce0*/  FFMA.FTZ R103, R98, UR4, -R67.reuse ;  /* 0x0000000462677c23 */ /* 0x100fe20008010843 */
[----:B------:R-:W-:Y:S01]  /*dcf0*/  FSEL R156, R84, -INF , !P2 ;  /* 0xff800000549c7808 */ /* 0x000fe20005000000 */
[----:B------:R-:W-:Y:S01]  /*dd00*/  FFMA.FTZ R98, R23, UR4, -R67 ;  /* 0x0000000417627c23 */ /* 0x000fe20008010843 */
[----:B------:R-:W-:Y:S01]  /*dd10*/  ISETP.GE.AND P2, PT, R141, R151, PT ;  /* 0x000000978d00720c */ /* 0x000fe20003f46270 */
[----:B------:R-:W-:Y:S01]  /*dd20*/  MUFU.EX2 R75, R75 ;  /* 0x0000004b004b7308 */ /* 0x000fe20000000800 */
[----:B------:R-:W-:-:S02]  /*dd30*/  FMNMX3.FTZ R4, R4, R164, R165, !PT ;  /* 0x000000a404047276 */ /* 0x000fc400078100a5 */
[----:B------:R-:W-:Y:S02]  /*dd40*/  P2R R5, PR, RZ, 0x4 ;  /* 0x00000004ff057803 */ /* 0x000fe40000000000 */
[----:B------:R-:W-:Y:S02]  /*dd50*/  FMNMX3.FTZ R4, R4, R166, R171, !PT ;  /* 0x000000a604047276 */ /* 0x000fe400078100ab */
[----:B------:R-:W-:Y:S01]  /*dd60*/  FSEL R132, R76, -INF , !P4 ;  /* 0xff8000004c847808 */ /* 0x000fe20006000000 */
[----:B------:R-:W-:Y:S01]  /*dd70*/  MUFU.EX2 R78, R78 ;  /* 0x0000004e004e7308 */ /* 0x000fe20000000800 */
[----:B------:R-:W-:Y:S02]  /*dd80*/  ISETP.NE.AND P4, PT, R5, RZ, PT ;  /* 0x000000ff0500720c */ /* 0x000fe40003f85270 */
[----:B------:R-:W-:Y:S02]  /*dd90*/  FMNMX3.FTZ R5, R4, R170, R173, !PT ;  /* 0x000000aa04057276 */ /* 0x000fe400078100ad */
[----:B------:R-:W-:Y:S01]  /*dda0*/  FSEL R169, R97, -INF , !P1 ;  /* 0xff80000061a97808 */ /* 0x000fe20004800000 */
[----:B------:R-:W-:Y:S01]  /*ddb0*/  FFMA.FTZ R97, R22, UR4, -R67 ;  /* 0x0000000416617c23 */ /* 0x000fe20008010843 */
[----:B------:R-:W-:Y:S01]  /*ddc0*/  FMNMX3.FTZ R5, R5, R174, R176, !PT ;  /* 0x000000ae05057276 */ /* 0x000fe200078100b0 */
[----:B------:R-:W-:Y:S01]  /*ddd0*/  MUFU.EX2 R76, R135 ;  /* 0x00000087004c7308 */ /* 0x000fe20000000800 */
[----:B------:R-:W-:-:S02]  /*dde0*/  ISETP.GE.AND P1, PT, R163, R151, PT ;  /* 0x00000097a300720c */ /* 0x000fc40003f26270 */
[----:B------:R-:W-:Y:S02]  /*ddf0*/  FMNMX3.FTZ R5, R5, R175, R172, !PT ;  /* 0x000000af05057276 */ /* 0x000fe400078100ac */
[----:B------:R-:W-:Y:S01]  /*de00*/  FSEL R163, R93, -INF , !P3 ;  /* 0xff8000005da37808 */ /* 0x000fe20005800000 */
[----:B------:R-:W-:Y:S01]  /*de10*/  FFMA.FTZ R93, R6, UR4, -R67 ;  /* 0x00000004065d7c23 */ /* 0x000fe20008010843 */
[----:B------:R-:W-:Y:S01]  /*de20*/  FMNMX3.FTZ R5, R5, R169, R168, !PT ;  /* 0x000000a905057276 */ /* 0x000fe200078100a8 */
[----:B------:R-:W-:Y:S01]  /*de30*/  MUFU.EX2 R79, R79 ;  /* 0x0000004f004f7308 */ /* 0x000fe20000000800 */
[----:B------:R-:W-:Y:S02]  /*de40*/  ISETP.GE.AND P3, PT, R144, R151, PT ;  /* 0x000000979000720c */ /* 0x000fe40003f66270 */
[----:B------:R-:W-:Y:S02]  /*de50*/  FMNMX3.FTZ R5, R5, R163, R161, !PT ;  /* 0x000000a305057276 */ /* 0x000fe400078100a1 */
[----:B------:R-:W-:-:S02]  /*de60*/  FSEL R144, R85, -INF , !P6 ;  /* 0xff80000055907808 */ /* 0x000fc40007000000 */
[----:B------:R-:W-:Y:S01]  /*de70*/  FSEL R141, R80, -INF , !P1 ;  /* 0xff800000508d7808 */ /* 0x000fe20004800000 */
[----:B------:R-:W-:Y:S01]  /*de80*/  MUFU.EX2 R82, R82 ;  /* 0x0000005200527308 */ /* 0x000fe20000000800 */
[----:B------:R-:W-:Y:S02]  /*de90*/  FMNMX3.FTZ R5, R5, R160, R156, !PT ;  /* 0x000000a005057276 */ /* 0x000fe4000781009c */
[----:B------:R-:W-:Y:S02]  /*dea0*/  ISETP.GE.AND P2, PT, R136, R151, PT ;  /* 0x000000978800720c */ /* 0x000fe40003f46270 */
[----:B------:R-:W-:Y:S02]  /*deb0*/  FSEL R136, R81, -INF , !P0 ;  /* 0xff80000051887808 */ /* 0x000fe40004000000 */
[----:B------:R-:W-:Y:S01]  /*dec0*/  FMNMX3.FTZ R5, R5, R144, R141, !PT ;  /* 0x0000009005057276 */ /* 0x000fe2000781008d */
[----:B------:R-:W-:Y:S01]  /*ded0*/  MUFU.EX2 R83, R83 ;  /* 0x0000005300537308 */ /* 0x000fe20000000800 */
[----:B------:R-:W-:-:S02]  /*dee0*/  FSEL R133, R77, -INF , !P5 ;  /* 0xff8000004d857808 */ /* 0x000fc40006800000 */
[----:B------:R-:W-:Y:S02]  /*def0*/  FSEL R124, R72, -INF , !P3 ;  /* 0xff800000487c7808 */ /* 0x000fe40005800000 */
[----:B------:R-:W-:Y:S02]  /*df00*/  FMNMX3.FTZ R5, R5, R136, R132, !PT ;  /* 0x0000008805057276 */ /* 0x000fe40007810084 */
[-C--:B------:R-:W-:Y:S01]  /*df10*/  ISETP.GE.AND P3, PT, R190, R151.reuse, PT ;  /* 0x00000097be00720c */ /* 0x080fe20003f66270 */
[----:B------:R2:W-:Y:S01]  /*df20*/  MUFU.EX2 R72, R119 ;  /* 0x0000007700487308 */ /* 0x0005e20000000800 */
[-C--:B------:R-:W-:Y:S02]  /*df30*/  ISETP.GE.AND P0, PT, R193, R151.reuse, PT ;  /* 0x00000097c100720c */ /* 0x080fe40003f06270 */
[----:B------:R-:W-:Y:S02]  /*df40*/  ISETP.GE.AND P1, PT, R194, R151, PT ;  /* 0x00000097c200720c */ /* 0x000fe40003f26270 */
[----:B------:R-:W-:-:S02]  /*df50*/  FSEL R121, R73, -INF , !P4 ;  /* 0xff80000049797808 */ /* 0x000fc40006000000 */
[----:B------:R-:W-:Y:S01]  /*df60*/  FMNMX3.FTZ R5, R5, R133, R124, !PT ;  /* 0x0000008505057276 */ /* 0x000fe2000781007c */
[----:B------:R-:W-:Y:S01]  /*df70*/  MUFU.EX2 R86, R86 ;  /* 0x0000005600567308 */ /* 0x000fe20000000800 */
[-C--:B------:R-:W-:Y:S02]  /*df80*/  ISETP.GE.AND P6, PT, R192, R151.reuse, PT ;  /* 0x00000097c000720c */ /* 0x080fe40003fc6270 */
[----:B------:R-:W-:Y:S02]  /*df90*/  P2R R4, PR, RZ, 0x8 ;  /* 0x00000008ff047803 */ /* 0x000fe40000000000 */
[----:B------:R-:W-:Y:S02]  /*dfa0*/  FSEL R116, R64, -INF , !P0 ;  /* 0xff80000040747808 */ /* 0x000fe40004000000 */
[----:B------:R-:W-:Y:S01]  /*dfb0*/  ISETP.GE.AND P5, PT, R191, R151, PT ;  /* 0x00000097bf00720c */ /* 0x000fe20003fa6270 */
[----:B------:R3:W-:Y:S01]  /*dfc0*/  MUFU.EX2 R64, R115 ;  /* 0x0000007300407308 */ /* 0x0007e20000000800 */
[----:B--2---:R-:W-:-:S02]  /*dfd0*/  FSEL R119, R68, -INF , !P2 ;  /* 0xff80000044777808 */ /* 0x004fc40005000000 */
[----:B------:R-:W-:Y:S02]  /*dfe0*/  ISETP.GE.AND P4, PT, R189, R151, PT ;  /* 0x00000097bd00720c */ /* 0x000fe40003f86270 */
[----:B------:R-:W-:Y:S02]  /*dff0*/  FMNMX3.FTZ R5, R5, R121, R119, !PT ;  /* 0x0000007905057276 */ /* 0x000fe40007810077 */
[----:B------:R-:W-:Y:S01]  /*e000*/  FSEL R112, R60, -INF , !P5 ;  /* 0xff8000003c707808 */ /* 0x000fe20006800000 */
[----:B------:R2:W-:Y:S01]  /*e010*/  MUFU.EX2 R68, R118 ;  /* 0x0000007600447308 */ /* 0x0005e20000000800 */
[-C--:B------:R-:W-:Y:S02]  /*e020*/  ISETP.GE.AND P3, PT, R188, R151.reuse, PT ;  /* 0x00000097bc00720c */ /* 0x080fe40003f66270 */
[-C--:B------:R-:W-:Y:S02]  /*e030*/  ISETP.GE.AND P2, PT, R187, R151.reuse, PT ;  /* 0x00000097bb00720c */ /* 0x080fe40003f46270 */
[----:B------:R-:W-:-:S02]  /*e040*/  ISETP.GE.AND P5, PT, R184, R151, PT ;  /* 0x00000097b800720c */ /* 0x000fc40003fa6270 */
[----:B------:R-:W-:Y:S01]  /*e050*/  ISETP.GE.AND P0, PT, R185, R151, PT ;  /* 0x00000097b900720c */ /* 0x000fe20003f06270 */
[----:B------:R-:W-:Y:S01]  /*e060*/  MUFU.EX2 R60, R131 ;  /* 0x00000083003c7308 */ /* 0x000fe20000000800 */
[----:B---3--:R-:W-:Y:S02]  /*e070*/  FSEL R115, R65, -INF , !P6 ;  /* 0xff80000041737808 */ /* 0x008fe40007000000 */
[----:B------:R-:W-:Y:S02]  /*e080*/  ISETP.NE.AND P6, PT, R4, RZ, PT ;  /* 0x000000ff0400720c */ /* 0x000fe40003fc5270 */
[----:B------:R-:W-:Y:S02]  /*e090*/  P2R R4, PR, RZ, 0x20 ;  /* 0x00000020ff047803 */ /* 0x000fe40000000000 */
[----:B------:R-:W-:Y:S01]  /*e0a0*/  FSEL R113, R61, -INF , !P6 ;  /* 0xff8000003d717808 */ /* 0x000fe20007000000 */
[----:B------:R-:W-:Y:S01]  /*e0b0*/  MUFU.EX2 R87, R87 ;  /* 0x0000005700577308 */ /* 0x000fe20000000800 */
[----:B--2---:R-:W-:-:S02]  /*e0c0*/  FSEL R118, R69, -INF , !P1 ;  /* 0xff80000045767808 */ /* 0x004fc40004800000 */
[----:B------:R-:W-:Y:S02]  /*e0d0*/  FSEL R61, R56, -INF , !P4 ;  /* 0xff800000383d7808 */ /* 0x000fe40006000000 */
[----:B------:R-:W-:Y:S02]  /*e0e0*/  FMNMX3.FTZ R5, R5, R118, R116, !PT ;  /* 0x0000007605057276 */ /* 0x000fe40007810074 */
[----:B------:R-:W-:Y:S01]  /*e0f0*/  ISETP.GE.AND P4, PT, R183, R151, PT ;  /* 0x00000097b700720c */ /* 0x000fe20003f86270 */
[----:B------:R-:W-:Y:S01]  /*e100*/  MUFU.EX2 R56, R130 ;  /* 0x0000008200387308 */ /* 0x000fe20000000800 */
[----:B------:R-:W-:Y:S02]  /*e110*/  FMNMX3.FTZ R5, R5, R115, R112, !PT ;  /* 0x0000007305057276 */ /* 0x000fe40007810070 */
[----:B------:R-:W-:Y:S02]  /*e120*/  ISETP.GE.AND P1, PT, R186, R151, PT ;  /* 0x00000097ba00720c */ /* 0x000fe40003f26270 */
[----:B------:R-:W-:-:S02]  /*e130*/  FSEL R57, R57, -INF , !P3 ;  /* 0xff80000039397808 */ /* 0x000fc40005800000 */
[----:B------:R-:W-:Y:S01]  /*e140*/  P2R R8, PR, RZ, 0x10 ;  /* 0x00000010ff087803 */ /* 0x000fe20000000000 */
[----:B------:R-:W-:Y:S01]  /*e150*/  MUFU.EX2 R90, R90 ;  /* 0x0000005a005a7308 */ /* 0x000fe20000000800 */
[----:B------:R-:W-:Y:S02]  /*e160*/  FSEL R65, R52, -INF , !P2 ;  /* 0xff80000034417808 */ /* 0x000fe40005000000 */
[----:B------:R-:W-:Y:S02]  /*e170*/  FMNMX3.FTZ R5, R5, R113, R61, !PT ;  /* 0x0000007105057276 */ /* 0x000fe4000781003d */
[----:B------:R-:W-:Y:S02]  /*e180*/  FSEL R53, R53, -INF , !P1 ;  /* 0xff80000035357808 */ /* 0x000fe40004800000 */
[----:B------:R-:W-:Y:S01]  /*e190*/  ISETP.NE.AND P2, PT, R4, RZ, PT ;  /* 0x000000ff0400720c */ /* 0x000fe20003f45270 */
[----:B------:R-:W-:Y:S01]  /*e1a0*/  MUFU.EX2 R52, R127 ;  /* 0x0000007f00347308 */ /* 0x000fe20000000800 */
[----:B------:R-:W-:-:S02]  /*e1b0*/  ISETP.NE.AND P1, PT, R8, RZ, PT ;  /* 0x000000ff0800720c */ /* 0x000fc40003f25270 */
[----:B------:R-:W-:Y:S02]  /*e1c0*/  FSEL R69, R48, -INF , !P0 ;  /* 0xff80000030457808 */ /* 0x000fe40004000000 */
[----:B------:R-:W-:Y:S02]  /*e1d0*/  FMNMX3.FTZ R5, R5, R57, R65, !PT ;  /* 0x0000003905057276 */ /* 0x000fe40007810041 */
[-C--:B------:R-:W-:Y:S01]  /*e1e0*/  ISETP.GE.AND P6, PT, R182, R151.reuse, PT ;  /* 0x00000097b600720c */ /* 0x080fe20003fc6270 */
[----:B------:R2:W-:Y:S01]  /*e1f0*/  MUFU.EX2 R48, R123 ;  /* 0x0000007b00307308 */ /* 0x0005e20000000800 */
[----:B------:R-:W-:Y:S02]  /*e200*/  ISETP.GE.AND P5, PT, R181, R151, PT ;  /* 0x00000097b500720c */ /* 0x000fe40003fa6270 */
[----:B------:R-:W-:Y:S02]  /*e210*/  FSEL R49, R49, -INF , !P2 ;  /* 0xff80000031317808 */ /* 0x000fe40005000000 */
[----:B------:R-:W-:-:S02]  /*e220*/  FSEL R73, R44, -INF , !P1 ;  /* 0xff8000002c497808 */ /* 0x000fc40004800000 */
[----:B------:R-:W-:Y:S01]  /*e230*/  FMNMX3.FTZ R5, R5, R53, R69, !PT ;  /* 0x0000003505057276 */ /* 0x000fe20007810045 */
[----:B------:R3:W-:Y:S01]  /*e240*/  MUFU.EX2 R44, R110 ;  /* 0x0000006e002c7308 */ /* 0x0007e20000000800 */
[-C--:B------:R-:W-:Y:S02]  /*e250*/  ISETP.GE.AND P0, PT, R2, R151.reuse, PT ;  /* 0x000000970200720c */ /* 0x080fe40003f06270 */
[-C--:B------:R-:W-:Y:S02]  /*e260*/  ISETP.GE.AND P4, PT, R143, R151.reuse, PT ;  /* 0x000000978f00720c */ /* 0x080fe40003f86270 */
[----:B------:R-:W-:Y:S02]  /*e270*/  ISETP.GE.AND P3, PT, R142, R151, PT ;  /* 0x000000978e00720c */ /* 0x000fe40003f66270 */
[----:B------:R-:W-:Y:S01]  /*e280*/  FSEL R45, R45, -INF , !P6 ;  /* 0xff8000002d2d7808 */ /* 0x000fe20007000000 */
[----:B------:R-:W-:Y:S01]  /*e290*/  MUFU.EX2 R91, R91 ;  /* 0x0000005b005b7308 */ /* 0x000fe20000000800 */
[----:B------:R-:W-:Y:S01]  /*e2a0*/  FSEL R77, R36, -INF , !P5 ;  /* 0xff800000244d7808 */ /* 0x000fe20006800000 */
[----:B--2---:R-:W-:Y:S01]  /*e2b0*/  IMAD.SHL.U32 R123, R152, 0x100, RZ ;  /* 0x00000100987b7824 */ /* 0x004fe200078e00ff */
[----:B------:R-:W-:-:S02]  /*e2c0*/  FMNMX3.FTZ R2, R5, R49, R73, !PT ;  /* 0x0000003105027276 */ /* 0x000fc40007810049 */
[-C--:B------:R-:W-:Y:S02]  /*e2d0*/  ISETP.GE.AND P2, PT, R139, R151.reuse, PT ;  /* 0x000000978b00720c */ /* 0x080fe40003f46270 */
[----:B------:R-:W-:Y:S01]  /*e2e0*/  ISETP.GE.AND P1, PT, R138, R151, PT ;  /* 0x000000978a00720c */ /* 0x000fe20003f26270 */
[----:B------:R2:W-:Y:S01]  /*e2f0*/  MUFU.EX2 R36, R107 ;  /* 0x0000006b00247308 */ /* 0x0005e20000000800 */
[----:B------:R-:W-:Y:S01]  /*e300*/  FSEL R37, R37, -INF , !P4 ;  /* 0xff80000025257808 */ /* 0x000fe20006000000 */
[----:B---3--:R-:W-:Y:S01]  /*e310*/  FFMA.FTZ R110, R18, UR4, -R67 ;  /* 0x00000004126e7c23 */ /* 0x008fe20008010843 */
[----:B------:R-:W-:Y:S02]  /*e320*/  FSEL R81, R32, -INF , !P3 ;  /* 0xff80000020517808 */ /* 0x000fe40005800000 */
[----:B------:R-:W-:Y:S02]  /*e330*/  FMNMX3.FTZ R2, R2, R45, R77, !PT ;  /* 0x0000002d02027276 */ /* 0x000fe4000781004d */
[----:B------:R-:W-:Y:S01]  /*e340*/  FSEL R85, R33, -INF , !P2 ;  /* 0xff80000021557808 */ /* 0x000fe20005000000 */
[----:B------:R-:W-:Y:S01]  /*e350*/  MUFU.EX2 R88, R203 ;  /* 0x000000cb00587308 */ /* 0x000fe20000000800 */
[----:B------:R-:W-:-:S02]  /*e360*/  FSEL R92, R28, -INF , !P1 ;  /* 0xff8000001c5c7808 */ /* 0x000fc40004800000 */
[----:B------:R-:W-:Y:S02]  /*e370*/  FMNMX3.FTZ R2, R2, R37, R81, !PT ;  /* 0x0000002502027276 */ /* 0x000fe40007810051 */
[----:B------:R-:W-:Y:S02]  /*e380*/  FSEL R108, R29, -INF , !P0 ;  /* 0xff8000001d6c7808 */ /* 0x000fe40004000000 */
[----:B------:R-:W-:Y:S01]  /*e390*/  FMNMX3.FTZ R2, R2, R85, R92, !PT ;  /* 0x0000005502027276 */ /* 0x000fe2000781005c */
[----:B------:R-:W-:Y:S01]  /*e3a0*/  MUFU.EX2 R84, R202 ;  /* 0x000000ca00547308 */ /* 0x000fe20000000800 */
[----:B------:R-:W-:Y:S02]  /*e3b0*/  LOP3.LUT R123, R123, 0x100, RZ, 0xc0, !PT ;  /* 0x000001007b7b7812 */ /* 0x000fe400078ec0ff */
[----:B------:R-:W-:Y:S02]  /*e3c0*/  FMNMX.FTZ R2, R108, R2, !PT ;  /* 0x000000026c027209 */ /* 0x000fe40007810000 */
[----:B------:R-:W-:-:S02]  /*e3d0*/  LOP3.LUT R123, R123, 0x20, R200, 0xf8, !PT ;  /* 0x000000207b7b7812 */ /* 0x000fc400078ef8c8 */
[----:B------:R-:W-:Y:S01]  /*e3e0*/  LOP3.LUT P6, RZ, R210, 0x4, RZ, 0xc0, !PT ;  /* 0x00000004d2ff7812 */ /* 0x000fe200078cc0ff */
[----:B------:R-:W3:Y:S01]  /*e3f0*/  SHFL.BFLY PT, R4, R2, 0x2, 0x1f ;  /* 0x0c401f0002047f89 */ /* 0x000ee200000e0000 */
[----:B------:R-:W-:Y:S01]  /*e400*/  LOP3.LUT R123, R40, R123, RZ, 0xfc, !PT ;  /* 0x0000007b287b7212 */ /* 0x000fe200078efcff */
[----:B------:R-:W-:Y:S01]  /*e410*/  MUFU.EX2 R80, R201 ;  /* 0x000000c900507308 */ /* 0x000fe20000000800 */
[----:B-1----:R-:W-:Y:S02]  /*e420*/  F2FP.F16.F32.PACK_AB R23, R63, R66 ;  /* 0x000000423f17723e */ /* 0x002fe400000000ff */
[----:B------:R-:W-:-:S05]  /*e430*/  LEA R109, R123, UR5, 0x1 ;  /* 0x000000057b6d7c11 */ /* 0x000fca000f8e08ff */
[C---:B------:R-:W-:Y:S01]  /*e440*/  VIADD R8, R109.reuse, 0x5000 ;  /* 0x000050006d087836 */ /* 0x040fe20000000000 */
[----:B------:R-:W-:Y:S01]  /*e450*/  LDSM.16.MT88.4 R28, [R109+0x5400] ;  /* 0x005400006d1c783b */ /* 0x000fe20000004200 */
[----:B------:R-:W-:Y:S01]  /*e460*/  VIADD R40, R109, 0x5020 ;  /* 0x000050206d287836 */ /* 0x000fe20000000000 */
[----:B------:R-:W-:Y:S01]  /*e470*/  MUFU.EX2 R89, R89 ;  /* 0x0000005900597308 */ /* 0x000fe20000000800 */
[----:B------:R-:W-:-:S05]  /*e480*/  @P6 VIADD R40, R8, 0xffffffe0 ;  /* 0xffffffe008286836 */ /* 0x000fca0000000000 */
[----:B------:R-:W-:Y:S02]  /*e490*/  LDSM.16.MT88.4 R12, [R40] ;  /* 0x00000000280c783b */ /* 0x000fe40000004200 */
[----:B------:R-:W-:Y:S02]  /*e4a0*/  MUFU.EX2 R106, R106 ;  /* 0x0000006a006a7308 */ /* 0x000fe40000000800 */
[----:B------:R-:W-:Y:S01]  /*e4b0*/  LDSM.16.MT88.4 R32, [R40+0x400] ;  /* 0x000400002820783b */ /* 0x000fe20000004200 */
[----:B---3--:R-:W-:-:S05]  /*e4c0*/  FMNMX.FTZ R2, R2, R4, !PT ;  /* 0x0000000402027209 */ /* 0x008fca0007810000 */
[----:B------:R-:W1:Y:S01]  /*e4d0*/  SHFL.BFLY PT, R4, R2, 0x1, 0x1f ;  /* 0x0c201f0002047f89 */ /* 0x000e6200000e0000 */
[----:B------:R-:W-:Y:S08]  /*e4e0*/  MUFU.EX2 R105, R105 ;  /* 0x0000006900697308 */ /* 0x000ff00000000800 */
[----:B------:R-:W-:Y:S08]  /*e4f0*/  MUFU.EX2 R104, R104 ;  /* 0x0000006800687308 */ /* 0x000ff00000000800 */
[----:B------:R-:W-:Y:S01]  /*e500*/  MUFU.EX2 R103, R103 ;  /* 0x0000006700677308 */ /* 0x000fe20000000800 */
[----:B-1----:R-:W-:-:S07]  /*e510*/  FMNMX.FTZ R2, R2, R4, !PT ;  /* 0x0000000402027209 */ /* 0x002fce0007810000 */
[----:B------:R-:W-:Y:S01]  /*e520*/  MUFU.EX2 R102, R102 ;  /* 0x0000006600667308 */ /* 0x000fe20000000800 */
[----:B------:R-:W1:Y:S01]  /*e530*/  LDSM.16.MT88.4 R4, [R109+0x5000] ;  /* 0x005000006d04783b */ /* 0x000e620000004200 */
[C---:B------:R-:W-:Y:S01]  /*e540*/  FSETP.NEU.FTZ.AND P0, PT, R2.reuse, -INF , PT ;  /* 0xff8000000200780b */ /* 0x040fe20003f1d000 */
[----:B--2---:R-:W-:-:S05]  /*e550*/  FMUL.FTZ R107, R2, UR4 ;  /* 0x00000004026b7c20 */ /* 0x004fca0008410000 */
        /* <DEDUP_REMOVED lines=42> */
[----:B------:R-:W-:Y:S01]  /*e800*/  FFMA.FTZ R172, R169, UR4, -R107 ;  /* 0x00000004a9ac7c23 */ /* 0x000fe2000801086b */
[----:B------:R-:W-:Y:S01]  /*e810*/  FFMA.FTZ R169, R140, UR4, -R67 ;  /* 0x000000048ca97c23 */ /* 0x000fe20008010843 */
        /* <DEDUP_REMOVED lines=9> */
[----:B------:R-:W-:Y:S01]  /*e8b0*/  FFMA.FTZ R136, R136, UR4, -R107 ;  /* 0x0000000488887c23 */ /* 0x000fe2000801086b */
[----:B------:R-:W-:Y:S01]  /*e8c0*/  FADD.FTZ R111, R114, R111 ;  /* 0x0000006f726f7221 */ /* 0x000fe20000010000 */
[----:B------:R-:W-:Y:S01]  /*e8d0*/  FADD.FTZ R142, R143, R142 ;  /* 0x0000008e8f8e7221 */ /* 0x000fe20000010000 */
[----:B------:R-:W-:Y:S01]  /*e8e0*/  FFMA.FTZ R132, R132, UR4, -R107 ;  /* 0x0000000484847c23 */ /* 0x000fe2000801086b */
        /* <DEDUP_REMOVED lines=23> */
[----:B------:R-:W-:Y:S01]  /*ea60*/  FFMA.FTZ R45, R45, UR4, -R107 ;  /* 0x000000042d2d7c23 */ /* 0x000fe2000801086b */
        /* <DEDUP_REMOVED lines=155> */
[----:B------:R-:W-:Y:S01]  /*f420*/  MUFU.EX2 R97, R97 ;  /* 0x0000006100617308 */ /* 0x000fe20000000800 */
[----:B------:R-:W-:Y:S01]  /*f430*/  LDSM.16.MT88.4 R140, [R109+0x8c00] ;  /* 0x008c00006d8c783b */ /* 0x000fe20000004200 */
[C---:B-1----:R-:W-:Y:S01]  /*f440*/  HMMA.16816.F32 R8, R32.reuse, R16, R8 ;  /* 0x000000102008723c */ /* 0x042fe20000001808 */
[----:B------:R-:W-:Y:S01]  /*f450*/  FADD.FTZ R16, R63, R111 ;  /* 0x0000006f3f107221 */ /* 0x000fe20000010000 */
[----:B------:R-:W-:Y:S01]  /*f460*/  FFMA.FTZ R63, R69, UR4, -R107 ;  /* 0x00000004453f7c23 */ /* 0x000fe2000801086b */
[----:B------:R-:W-:Y:S02]  /*f470*/  FADD.FTZ R136, R136, R144 ;  /* 0x0000009088887221 */ /* 0x000fe40000010000 */
[----:B------:R-:W-:Y:S01]  /*f480*/  FADD.FTZ R16, R62, R16 ;  /* 0x000000103e107221 */ /* 0x000fe20000010000 */
[----:B------:R-:W-:Y:S01]  /*f490*/  MUFU.EX2 R96, R96 ;  /* 0x0000006000607308 */ /* 0x000fe20000000800 */
[----:B------:R-:W-:Y:S01]  /*f4a0*/  FADD.FTZ R136, R132, R136 ;  /* 0x0000008884887221 */ /* 0x000fe20000010000 */
[----:B------:R-:W-:Y:S01]  /*f4b0*/  HMMA.16816.F32 R4, R32, R18, R4 ;  /* 0x000000122004723c */ /* 0x000fe20000001804 */
[----:B------:R-:W-:-:S02]  /*f4c0*/  FADD.FTZ R59, R59, R16 ;  /* 0x000000103b3b7221 */ /* 0x000fc40000010000 */
[----:B------:R-:W1:Y:S01]  /*f4d0*/  LDSM.16.MT88.4 R16, [R40+0x2800] ;  /* 0x002800002810783b */ /* 0x000e620000004200 */
[----:B-----5:R-:W-:Y:S01]  /*f4e0*/  FADD.FTZ R136, R133, R136 ;  /* 0x0000008885887221 */ /* 0x020fe20000010000 */
[----:B------:R-:W-:Y:S01]  /*f4f0*/  FADD.FTZ R58, R58, R59 ;  /* 0x0000003b3a3a7221 */ /* 0x000fe20000010000 */
[----:B------:R-:W4:Y:S01]  /*f500*/  MUFU.EX2 R62, R121 ;  /* 0x00000079003e7308 */ /* 0x000f220000000800 */
[--C-:B------:R-:W-:Y:S01]  /*f510*/  FFMA.FTZ R59, R61, UR4, -R107.reuse ;  /* 0x000000043d3b7c23 */ /* 0x100fe2000801086b */
[C---:B--2---:R-:W-:Y:S01]  /*f520*/  HMMA.16816.F32 R24, R32.reuse, R12, R24 ;  /* 0x0000000c2018723c */ /* 0x044fe20000001818 */
[----:B------:R-:W-:Y:S01]  /*f530*/  FADD.FTZ R58, R55, R58 ;  /* 0x0000003a373a7221 */ /* 0x000fe20000010000 */
[--C-:B------:R-:W-:Y:S01]  /*f540*/  FFMA.FTZ R55, R119, UR4, -R107.reuse ;  /* 0x0000000477377c23 */ /* 0x100fe2000801086b */
[----:B------:R-:W-:Y:S01]  /*f550*/  F2FP.F16.F32.PACK_AB R13, R102, R103 ;  /* 0x00000067660d723e */ /* 0x000fe200000000ff */
[--C-:B------:R-:W-:Y:S01]  /*f560*/  FFMA.FTZ R61, R65, UR4, -R107.reuse ;  /* 0x00000004413d7c23 */ /* 0x100fe2000801086b */
[----:B------:R-:W-:Y:S01]  /*f570*/  FADD.FTZ R58, R54, R58 ;  /* 0x0000003a363a7221 */ /* 0x000fe20000010000 */
[----:B------:R-:W-:Y:S01]  /*f580*/  F2FP.F16.F32.PACK_AB R12, R133, R132 ;  /* 0x00000084850c723e */ /* 0x000fe200000000ff */
[----:B------:R-:W-:Y:S01]  /*f590*/  MUFU.EX2 R54, R118 ;  /* 0x0000007600367308 */ /* 0x000fe20000000800 */
[----:B------:R-:W-:Y:S01]  /*f5a0*/  HMMA.16816.F32 R28, R32, R14, R28 ;  /* 0x0000000e201c723c */ /* 0x000fe2000000181c */
[----:B------:R-:W-:Y:S01]  /*f5b0*/  FADD.FTZ R51, R51, R58 ;  /* 0x0000003a33337221 */ /* 0x000fe20000010000 */
[----:B------:R-:W2:Y:S01]  /*f5c0*/  LDSM.16.MT88.4 R32, [R109+0x7c00] ;  /* 0x007c00006d20783b */ /* 0x000ea20000004200 */
[----:B------:R-:W-:Y:S01]  /*f5d0*/  F2FP.F16.F32.PACK_AB R15, R100, R101 ;  /* 0x00000065640f723e */ /* 0x000fe200000000ff */
[----:B------:R-:W-:Y:S01]  /*f5e0*/  FFMA.FTZ R58, R113, UR4, -R107 ;  /* 0x00000004713a7c23 */ /* 0x000fe2000801086b */
        /* <DEDUP_REMOVED lines=60> */
[----:B---3--:R-:W-:Y:S01]  /*f9b0*/  F2FP.F16.F32.PACK_AB R12, R58, R51 ;  /* 0x000000333a0c723e */ /* 0x008fe200000000ff */
        /* <DEDUP_REMOVED lines=111> */
[----:B------:R-:W-:Y:S01]  /*100b0*/  UISETP.NE.U32.AND UP0, UPT, UR12, URZ, UPT ;  /* 0x000000ff0c00728c */ /* 0x000fe2000bf05070 */
[----:B------:R-:W-:-:S03]  /*100c0*/  IADD3 R40, PT, PT, R41, -0x2, RZ ;  /* 0xfffffffe29287810 */ /* 0x000fc60007ffe0ff */
[----:B------:R-:W-:Y:S01]  /*100d0*/  UISETP.NE.AND.EX UP0, UPT, UR13, URZ, UPT, UP0 ;  /* 0x000000ff0d00728c */ /* 0x000fe2000bf05300 */
[----:B------:R-:W-:Y:S08]  /*100e0*/  BAR.SYNC.DEFER_BLOCKING 0x0 ;  /* 0x0000000000007b1d */ /* 0x000ff00000010000 */
[----:B------:R-:W-:Y:S05]  /*100f0*/  BRA.U !UP0, `(.L_x_1182) ;  /* 0x0000000108fc7547 */ /* 0x000fea000b800000 */
[----:B------:R-:W1:Y:S01]  /*10100*/  LDC R5, c[0x0][0x4f0] ;  /* 0x00013c00ff057b82 */ /* 0x000e620000000800 */
[----:B------:R-:W-:Y:S01]  /*10110*/  SHF.L.U32 R7, R40, 0x8, RZ ;  /* 0x0000000828077819 */ /* 0x000fe200000006ff */
        /* <DEDUP_REMOVED lines=42> */
[C---:B------:R-:W-:Y:S02]  /*103c0*/  IMAD.WIDE R10, R4.reuse, 0x4, R222 ;  /* 0x00000004040a7825 */ /* 0x040fe400078e02de */
[----:B------:R-:W4:Y:S04]  /*103d0*/  LDG.E R7, desc[UR6][R6.64] ;  /* 0x0000000606077981 */ /* 0x000f28000c1e1900 */
[----:B------:R-:W4:Y:S01]  /*103e0*/  LDG.E R6, desc[UR6][R10.64] ;  /* 0x000000060a067981 */ /* 0x000f22000c1e1900 */
[----:B------:R-:W-:-:S04]  /*103f0*/  IMAD.IADD R4, R4, 0x1, -R8 ;  /* 0x0000000104047824 */ /* 0x000fc800078e0a08 */
[----:B------:R-:W-:-:S04]  /*10400*/  IMAD R5, R4, R5, -0x100 ;  /* 0xffffff0004057424 */ /* 0x000fc800078e0205 */
[----:B--2---:R-:W-:Y:S01]  /*10410*/  IMAD.WIDE.U32 R8, R5, UR10, RZ ;  /* 0x0000000a05087c25 */ /* 0x004fe2000f8e00ff */
[----:B------:R-:W-:-:S05]  /*10420*/  SHF.R.S32.HI R4, RZ, 0x1f, R5 ;  /* 0x0000001fff047819 */ /* 0x000fca0000011405 */
[----:B------:R-:W-:-:S04]  /*10430*/  IMAD R4, R4, UR10, RZ ;  /* 0x0000000a04047c24 */ /* 0x000fc8000f8e02ff */
[----:B------:R-:W-:-:S04]  /*10440*/  IMAD R4, R5, UR11, R4 ;  /* 0x0000000b05047c24 */ /* 0x000fc8000f8e0204 */
        /* <DEDUP_REMOVED lines=10> */
.L_x_1182:
        /* <DEDUP_REMOVED lines=8> */
.L_x_1183:
[----:B------:R-:W1:Y:S01]  /*10570*/  LDCU UR8, c[0x0][0x440] ;  /* 0x00008800ff0877ac */ /* 0x000e620008000800 */
[----:B------:R-:W-:Y:S01]  /*10580*/  SHF.R.U32.HI R209, RZ, 0x1, R210 ;  /* 0x00000001ffd17819 */ /* 0x000fe200000116d2 */
[----:B------:R-:W-:Y:S01]  /*10590*/  IMAD.SHL.U32 R92, R210, 0x2, RZ ;  /* 0x00000002d25c7824 */ /* 0x000fe200078e00ff */
[----:B------:R-:W-:Y:S01]  /*105a0*/  LOP3.LUT R211, R199, 0x3e00, RZ, 0xc0, !PT ;  /* 0x00003e00c7d37812 */ /* 0x000fe200078ec0ff */
[----:B------:R-:W2:Y:S01]  /*105b0*/  LDCU UR4, c[0x0][0x3c4] ;  /* 0x00007880ff0477ac */ /* 0x000ea20008000800 */
[----:B------:R-:W-:Y:S02]  /*105c0*/  LOP3.LUT R4, R209, 0x8, RZ, 0xc0, !PT ;  /* 0x00000008d1047812 */ /* 0x000fe400078ec0ff */
[----:B------:R-:W-:Y:S01]  /*105d0*/  LEA R43, R197, UR5, 0x1 ;  /* 0x00000005c52b7c11 */ /* 0x000fe2000f8e08ff */
[----:B------:R-:W-:Y:S01]  /*105e0*/  USHF.L.U32 UR9, UR10, 0x6, URZ ;  /* 0x000000060a097899 */ /* 0x000fe200080006ff */
[--C-:B------:R-:W-:Y:S02]  /*105f0*/  LOP3.LUT R4, R4, 0xc0, R200.reuse, 0xf8, !PT ;  /* 0x000000c004047812 */ /* 0x100fe400078ef8c8 */
[----:B------:R-:W-:Y:S01]  /*10600*/  LOP3.LUT R200, R211, 0x120, R200, 0xf8, !PT ;  /* 0x00000120d3c87812 */ /* 0x000fe200078ef8c8 */
[----:B------:R-:W-:Y:S01]  /*10610*/  IMAD.IADD R89, R196, 0x1, R43 ;  /* 0x00000001c4597824 */ /* 0x000fe200078e022b */
[----:B------:R-:W-:-:S02]  /*10620*/  LOP3.LUT R92, R92, 0x6, RZ, 0xc0, !PT ;  /* 0x000000065c5c7812 */ /* 0x000fc400078ec0ff */
[----:B------:R-:W-:Y:S02]  /*10630*/  IADD3 R6, P0, PT, R221, UR9, RZ ;  /* 0x00000009dd067c10 */ /* 0x000fe4000ff1e0ff */
[----:B------:R-:W-:Y:S01]  /*10640*/  LOP3.LUT R4, R200, R4, R198, 0xf6, !PT ;  /* 0x00000004c8047212 */ /* 0x000fe200078ef6c6 */
[----:B------:R-:W-:Y:S01]  /*10650*/  IMAD R92, R41, 0x100, R92 ;  /* 0x00000100295c7824 */ /* 0x000fe200078e025c */
[----:B-1----:R-:W-:Y:S02]  /*10660*/  ISETP.GE.AND P4, PT, R148, UR8, PT ;  /* 0x0000000894007c0c */ /* 0x002fe4000bf86270 */
[----:B------:R-:W-:Y:S01]  /*10670*/  LEA R68, R4, UR5, 0x1 ;  /* 0x0000000504447c11 */ /* 0x000fe2000f8e08ff */
[----:B--2---:R-:W-:Y:S01]  /*10680*/  USHF.L.U64.HI UR4, UR10, 0x6, UR4 ;  /* 0x000000060a047899 */ /* 0x004fe20008010204 */
[----:B------:R-:W-:Y:S01]  /*10690*/  P2R R88, PR, RZ, 0x10 ;  /* 0x00000010ff587803 */ /* 0x000fe20000000000 */
[C---:B------:R-:W-:Y:S01]  /*106a0*/  VIADD R84, R92.reuse, 0xfffffe09 ;  /* 0xfffffe095c547836 */ /* 0x040fe20000000000 */
[----:B------:R-:W-:Y:S01]  /*106b0*/  SHF.R.U32.HI R152, RZ, 0x3, R210 ;  /* 0x00000003ff987819 */ /* 0x000fe200000116d2 */
[----:B------:R-:W-:-:S02]  /*106c0*/  VIADD R93, R92, 0xfffffe11 ;  /* 0xfffffe115c5d7836 */ /* 0x000fc40000000000 */
[----:B------:R-:W-:Y:S01]  /*106d0*/  IADD3.X R7, PT, PT, R220, UR4, RZ, P0, !PT ;  /* 0x00000004dc077c10 */ /* 0x000fe200087fe4ff */
[----:B------:R-:W-:Y:S01]  /*106e0*/  VIADD R95, R92, 0xfffffe29 ;  /* 0xfffffe295c5f7836 */ /* 0x000fe20000000000 */
[----:B------:R-:W-:Y:S02]  /*106f0*/  IADD3 R8, P0, PT, R6, UR9, RZ ;  /* 0x0000000906087c10 */ /* 0x000fe4000ff1e0ff */
[----:B------:R-:W-:Y:S01]  /*10700*/  @!P4 IMAD.MOV.U32 R10, RZ, RZ, R221 ;  /* 0x000000ffff0ac224 */ /* 0x000fe200078e00dd */
[----:B------:R-:W-:Y:S01]  /*10710*/  ISETP.GE.AND P5, PT, R84, R151, PT ;  /* 0x000000975400720c */ /* 0x000fe20003fa6270 */
[----:B------:R-:W-:Y:S01]  /*10720*/  @!P4 IMAD.MOV.U32 R11, RZ, RZ, R220 ;  /* 0x000000ffff0bc224 */ /* 0x000fe200078e00dc */
[----:B------:R-:W-:Y:S02]  /*10730*/  IADD3.X R9, PT, PT, R7, UR4, RZ, P0, !PT ;  /* 0x0000000407097c10 */ /* 0x000fe400087fe4ff */
[----:B------:R-:W-:Y:S02]  /*10740*/  IADD3 R12, P0, PT, R8, UR9, RZ ;  /* 0x00000009080c7c10 */ /* 0x000fe4000ff1e0ff */
[----:B------:R-:W-:Y:S01]  /*10750*/  @!PT LDS RZ, [RZ] ;  /* 0x00000000fffff984 */ /* 0x000fe20000000800 */
[----:B------:R-:W-:Y:S01]  /*10760*/  @!PT LDS RZ, [RZ] ;  /* 0x00000000fffff984 */ /* 0x000fe20000000800 */
[----:B------:R-:W-:Y:S01]  /*10770*/  @!PT LDS RZ, [RZ] ;  /* 0x00000000fffff984 */ /* 0x000fe20000000800 */
[----:B------:R1:W-:Y:S02]  /*10780*/  @!P4 LDGSTS.E.BYPASS.LTC128B.128 [R3+0x5000], desc[UR6][R10.64] ;  /* 0x050000000a03cfae */ /* 0x0003e4000b981a06 */
[----:B------:R-:W-:-:S02]  /*10790*/  IADD3.X R13, PT, PT, R9, UR4, RZ, P0, !PT ;  /* 0x00000004090d7c10 */ /* 0x000fc400087fe4ff */
        /* <DEDUP_REMOVED lines=17> */
[----:B------:R-:W-:Y:S02]  /*108b0*/  IADD3.X R11, PT, PT, R13, UR4, RZ, P0, !PT ;  /* 0x000000040d0b7c10 */ /* 0x000fe400087fe4ff */
[----:B--2---:R-:W-:-:S03]  /*108c0*/  IADD3 R6, P0, PT, R10, UR9, RZ ;  /* 0x000000090a067c10 */ /* 0x004fc6000ff1e0ff */
[----:B------:R-:W-:Y:S01]  /*108d0*/  @!PT LDS RZ, [RZ] ;  /* 0x00000000fffff984 */ /* 0x000fe20000000800 */
[----:B------:R-:W-:Y:S01]  /*108e0*/  @!PT LDS RZ, [RZ] ;  /* 0x00000000fffff984 */ /* 0x000fe20000000800 */
[----:B------:R-:W-:Y:S01]  /*108f0*/  @!PT LDS RZ, [RZ] ;  /* 0x00000000fffff984 */ /* 0x000fe20000000800 */
[----:B------:R-:W-:Y:S01]  /*10900*/  @!P4 LDGSTS.E.BYPASS.LTC128B.128 [R3+0x7000], desc[UR6][R10.64] ;  /* 0x070000000a03cfae */ /* 0x000fe2000b981a06 */
[----:B------:R-:W-:-:S03]  /*10910*/  IADD3.X R7, PT, PT, R11, UR4, RZ, P0, !PT ;  /* 0x000000040b077c10 */ /* 0x000fc600087fe4ff */
[----:B------:R-:W-:Y:S01]  /*10920*/  @P4 STS.128 [R3+0x7000], RZ ;  /* 0x007000ff03004388 */ /* 0x000fe20000000c00 */
[----:B------:R-:W-:-:S03]  /*10930*/  IADD3 R14, P0, PT, R6, UR9, RZ ;  /* 0x00000009060e7c10 */ /* 0x000fc6000ff1e0ff */
[----:B------:R-:W-:Y:S01]  /*10940*/  @!PT LDS RZ, [RZ] ;  /* 0x00000000fffff984 */ /* 0x000fe20000000800 */
[----:B------:R-:W-:Y:S01]  /*10950*/  @!PT LDS RZ, [RZ] ;  /* 0x00000000fffff984 */ /* 0x000fe20000000800 */
[----:B------:R-:W-:Y:S01]  /*10960*/  @!PT LDS RZ, [RZ] ;  /* 0x00000000fffff984 */ /* 0x000fe20000000800 */
[----:B------:R1:W-:Y:S01]  /*10970*/  @!P4 LDGSTS.E.BYPASS.LTC128B.128 [R3+0x7800], desc[UR6][R6.64] ;  /* 0x078000000603cfae */ /* 0x0003e2000b981a06 */
[----:B------:R-:W-:Y:S02]  /*10980*/  IADD3.X R15, PT, PT, R7, UR4, RZ, P0, !PT ;  /* 0x00000004070f7c10 */ /* 0x000fe400087fe4ff */
[----:B---3--:R-:W-:Y:S01]  /*10990*/  @!P4 IADD3 R8, P0, PT, R14, UR9, RZ ;  /* 0x000000090e08cc10 */ /* 0x008fe2000ff1e0ff */
[----:B------:R-:W-:Y:S03]  /*109a0*/  @P4 STS.128 [R3+0x7800], RZ ;  /* 0x007800ff03004388 */ /* 0x000fe60000000c00 */
[----:B------:R-:W-:Y:S01]  /*109b0*/  @!P4 IADD3.X R9, PT, PT, R15, UR4, RZ, P0, !PT ;  /* 0x000000040f09cc10 */ /* 0x000fe200087fe4ff */
        /* <DEDUP_REMOVED lines=10> */
[----:B------:R4:W-:Y:S04]  /*10a60*/  LDSM.16.M88.4 R76, [R68] ;  /* 0x00000000444c783b */ /* 0x0009e80000000200 */
[----:B------:R-:W5:Y:S04]  /*10a70*/  LDSM.16.M88.4 R36, [R43+0x1400] ;  /* 0x001400002b24783b */ /* 0x000f680000000200 */
[----:B------:R-:W5:Y:S04]  /*10a80*/  LDSM.16.M88.4 R48, [R43+0x1000] ;  /* 0x001000002b30783b */ /* 0x000f680000000200 */
[----:B-1----:R-:W-:Y:S04]  /*10a90*/  LDSM.16.M88.4 R4, [R89+0x1400] ;  /* 0x001400005904783b */ /* 0x002fe80000000200 */
[----:B------:R-:W-:Y:S04]  /*10aa0*/  LDSM.16.M88.4 R28, [R43+0x1800] ;  /* 0x001800002b1c783b */ /* 0x000fe80000000200 */
[----:B------:R-:W-:Y:S01]  /*10ab0*/  LDSM.16.M88.4 R20, [R43+0x1c00] ;  /* 0x001c00002b14783b */ /* 0x000fe20000000200 */
[----:B----4-:R-:W-:-:S03]  /*10ac0*/  IMAD.IADD R68, R68, 0x1, R196 ;  /* 0x0000000144447824 */ /* 0x010fc600078e02c4 */
[----:B------:R-:W-:Y:S04]  /*10ad0*/  LDSM.16.M88.4 R16, [R89+0x1000] ;  /* 0x001000005910783b */ /* 0x000fe80000000200 */
[----:B--2---:R-:W-:Y:S04]  /*10ae0*/  LDSM.16.M88.4 R12, [R43+0x2000] ;  /* 0x002000002b0c783b */ /* 0x004fe80000000200 */
[----:B------:R-:W1:Y:S04]  /*10af0*/  LDSM.16.M88.4 R68, [R68] ;  /* 0x000000004444783b */ /* 0x000e680000000200 */
[----:B---3--:R-:W2:Y:S04]  /*10b00*/  LDSM.16.M88.4 R8, [R89+0x1800] ;  /* 0x001800005908783b */ /* 0x008ea80000000200 */
[----:B------:R-:W3:Y:S01]  /*10b10*/  LDSM.16.M88.4 R56, [R43+0x2400] ;  /* 0x002400002b38783b */ /* 0x000ee20000000200 */
[C---:B-----5:R-:W-:Y:S03]  /*10b20*/  HMMA.16816.F32 R44, R76.reuse, R36, RZ ;  /* 0x000000244c2c723c */ /* 0x060fe600000018ff */
[----:B------:R-:W4:Y:S04]  /*10b30*/  LDSM.16.M88.4 R64, [R89+0x1c00] ;  /* 0x001c00005940783b */ /* 0x000f280000000200 */
[----:B------:R-:W-:Y:S01]  /*10b40*/  LDSM.16.M88.4 R52, [R43+0x2800] ;  /* 0x002800002b34783b */ /* 0x000fe20000000200 */
[C---:B------:R-:W-:Y:S03]  /*10b50*/  HMMA.16816.F32 R36, R76.reuse, R38, RZ ;  /* 0x000000264c24723c */ /* 0x040fe600000018ff */
[----:B------:R-:W-:Y:S04]  /*10b60*/  LDSM.16.M88.4 R60, [R89+0x2400] ;  /* 0x00240000593c783b */ /* 0x000fe80000000200 */
[----:B------:R-:W-:Y:S01]  /*10b70*/  LDSM.16.M88.4 R72, [R43+0x2c00] ;  /* 0x002c00002b48783b */ /* 0x000fe20000000200 */
[C---:B------:R-:W-:Y:S03]  /*10b80*/  HMMA.16816.F32 R80, R76.reuse, R48, RZ ;  /* 0x000000304c50723c */ /* 0x040fe600000018ff */
[----:B------:R-:W0:Y:S05]  /*10b90*/  LDGDEPBAR ;  /* 0x00000000000079af */ /* 0x000e2a0000000000 */
[----:B------:R-:W-:Y:S08]  /*10ba0*/  HMMA.16816.F32 R48, R76, R50, RZ ;  /* 0x000000324c30723c */ /* 0x000ff000000018ff */
[C---:B-1----:R-:W-:Y:S08]  /*10bb0*/  HMMA.16816.F32 R44, R68.reuse, R4, R44 ;  /* 0x00000004442c723c */ /* 0x042ff0000000182c */
[----:B------:R-:W-:Y:S01]  /*10bc0*/  HMMA.16816.F32 R36, R68, R6, R36 ;  /* 0x000000064424723c */ /* 0x000fe20000001824 */
[----:B------:R-:W1:Y:S07]  /*10bd0*/  LDSM.16.M88.4 R4, [R89+0x2000] ;  /* 0x002000005904783b */ /* 0x000e6e0000000200 */
[C---:B------:R-:W-:Y:S08]  /*10be0*/  HMMA.16816.F32 R32, R76.reuse, R28, RZ ;  /* 0x0000001c4c20723c */ /* 0x040ff000000018ff */
        /* <DEDUP_REMOVED lines=9> */
[----:B---3--:R-:W-:Y:S08]  /*10c80*/  HMMA.16816.F32 R8, R76, R56, RZ ;  /* 0x000000384c08723c */ /* 0x008ff000000018ff */
[C---:B----4-:R-:W-:Y:S08]  /*10c90*/  HMMA.16816.F32 R24, R68.reuse, R64, R24 ;  /* 0x000000404418723c */ /* 0x050ff00000001818 */
        /* <DEDUP_REMOVED lines=10> */
[----:B------:R-:W-:Y:S01]  /*10d40*/  VIADD R60, R92, 0xfffffe01 ;  /* 0xfffffe015c3c7836 */ /* 0x000fe20000000000 */
[----:B------:R-:W-:Y:S01]  /*10d50*/  FSEL R90, R80, -INF , !P2 ;  /* 0xff800000505a7808 */ /* 0x000fe20005000000 */
[----:B------:R-:W-:Y:S01]  /*10d60*/  VIADD R80, R92, 0xfffffe10 ;  /* 0xfffffe105c507836 */ /* 0x000fe20000000000 */
[-C--:B------:R-:W-:Y:S02]  /*10d70*/  ISETP.GE.AND P0, PT, R52, R150.reuse, PT ;  /* 0x000000963400720c */ /* 0x080fe40003f06270 */
[C---:B------:R-:W-:Y:S02]  /*10d80*/  ISETP.GE.AND P1, PT, R60.reuse, R151, PT ;  /* 0x000000973c00720c */ /* 0x040fe40003f26270 */
[----:B------:R-:W-:Y:S01]  /*10d90*/  HMMA.16816.F32 R4, R68, R62, R4 ;  /* 0x0000003e4404723c */ /* 0x000fe20000001804 */
[----:B------:R-:W-:-:S02]  /*10da0*/  ISETP.GE.AND P3, PT, R60, R150, PT ;  /* 0x000000963c00720c */ /* 0x000fc40003f66270 */
[----:B------:R-:W1:Y:S01]  /*10db0*/  LDSM.16.M88.4 R60, [R89+0x2c00] ;  /* 0x002c0000593c783b */ /* 0x000e620000000200 */
[C---:B------:R-:W-:Y:S02]  /*10dc0*/  ISETP.GE.AND P4, PT, R53.reuse, R151, PT ;  /* 0x000000973500720c */ /* 0x040fe40003f86270 */
[----:B------:R-:W-:Y:S02]  /*10dd0*/  ISETP.GE.AND P6, PT, R53, R150, PT ;  /* 0x000000963500720c */ /* 0x000fe40003fc6270 */
[----:B------:R-:W-:Y:S01]  /*10de0*/  HMMA.16816.F32 R52, R76, R54, RZ ;  /* 0x000000364c34723c */ /* 0x000fe200000018ff */
[----:B------:R-:W-:Y:S02]  /*10df0*/  FSEL R91, R81, -INF , !P1 ;  /* 0xff800000515b7808 */ /* 0x000fe40004800000 */
[----:B------:R-:W-:Y:S02]  /*10e00*/  FSEL R167, R82, -INF , !P0 ;  /* 0xff80000052a77808 */ /* 0x000fe40004000000 */
[----:B------:R-:W-:-:S02]  /*10e10*/  FSEL R169, R83, -INF , !P3 ;  /* 0xff80000053a97808 */ /* 0x000fc40005800000 */
[C---:B------:R-:W-:Y:S01]  /*10e20*/  ISETP.GE.AND P1, PT, R80.reuse, R151, PT ;  /* 0x000000975000720c */ /* 0x040fe20003f26270 */
[----:B--2---:R-:W-:Y:S01]  /*10e30*/  HMMA.16816.F32 R56, R68, R64, R56 ;  /* 0x000000404438723c */ /* 0x004fe20000001838 */
[-C--:B------:R-:W-:Y:S02]  /*10e40*/  ISETP.GE.AND P2, PT, R80, R150.reuse, PT ;  /* 0x000000965000720c */ /* 0x080fe40003f46270 */
[----:B------:R-:W2:Y:S01]  /*10e50*/  LDSM.16.M88.4 R80, [R43+0x3000] ;  /* 0x003000002b50783b */ /* 0x000ea20000000200 */
[----:B------:R-:W-:Y:S01]  /*10e60*/  FSEL R64, R48, -INF , !P4 ;  /* 0xff80000030407808 */ /* 0x000fe20006000000 */
[----:B------:R-:W-:Y:S01]  /*10e70*/  VIADD R48, R92, 0xfffffe18 ;  /* 0xfffffe185c307836 */ /* 0x000fe20000000000 */
[----:B------:R-:W-:Y:S02]  /*10e80*/  FSEL R171, R50, -INF , !P6 ;  /* 0xff80000032ab7808 */ /* 0x000fe40007000000 */
[----:B------:R-:W-:Y:S02]  /*10e90*/  FSEL R65, R49, -INF , !P5 ;  /* 0xff80000031417808 */ /* 0x000fe40006800000 */
[----:B------:R-:W-:-:S02]  /*10ea0*/  ISETP.GE.AND P0, PT, R84, R150, PT ;  /* 0x000000965400720c */ /* 0x000fc40003f06270 */
[CC--:B------:R-:W-:Y:S01]  /*10eb0*/  ISETP.GE.AND P6, PT, R93.reuse, R151.reuse, PT ;  /* 0x000000975d00720c */ /* 0x0c0fe20003fc6270 */
[----:B------:R-:W-:Y:S01]  /*10ec0*/  HMMA.16816.F32 R84, R76, R72, RZ ;  /* 0x000000484c54723c */ /* 0x000fe200000018ff */
[----:B------:R-:W-:Y:S02]  /*10ed0*/  ISETP.GE.AND P5, PT, R93, R150, PT ;  /* 0x000000965d00720c */ /* 0x000fe40003fa6270 */
[----:B------:R-:W-:Y:S01]  /*10ee0*/  FSEL R93, R44, -INF , !P1 ;  /* 0xff8000002c5d7808 */ /* 0x000fe20004800000 */
[----:B------:R-:W-:Y:S01]  /*10ef0*/  VIADD R44, R92, 0xfffffe19 ;  /* 0xfffffe195c2c7836 */ /* 0x000fe20000000000 */
[-C--:B------:R-:W-:Y:S02]  /*10f00*/  ISETP.GE.AND P3, PT, R48, R151.reuse, PT ;  /* 0x000000973000720c */ /* 0x080fe40003f66270 */
[----:B------:R-:W-:Y:S01]  /*10f10*/  FSEL R178, R46, -INF , !P2 ;  /* 0xff8000002eb27808 */ /* 0x000fe20005000000 */
[----:B------:R-:W-:Y:S01]  /*10f20*/  HMMA.16816.F32 R52, R68, R66, R52 ;  /* 0x000000424434723c */ /* 0x000fe20000001834 */
[----:B------:R-:W-:-:S02]  /*10f30*/  ISETP.GE.AND P1, PT, R44, R151, PT ;  /* 0x000000972c00720c */ /* 0x000fc40003f26270 */
[----:B------:R-:W-:Y:S02]  /*10f40*/  FSEL R66, R45, -INF , !P6 ;  /* 0xff8000002d427808 */ /* 0x000fe40007000000 */
[-C--:B------:R-:W-:Y:S02]  /*10f50*/  ISETP.GE.AND P2, PT, R44, R150.reuse, PT ;  /* 0x000000962c00720c */ /* 0x080fe40003f46270 */
[----:B------:R-:W-:Y:S01]  /*10f60*/  FSEL R177, R47, -INF , !P5 ;  /* 0xff8000002fb17808 */ /* 0x000fe20006800000 */
[----:B------:R-:W-:Y:S01]  /*10f70*/  HMMA.16816.F32 R72, R76, R74, RZ ;  /* 0x0000004a4c48723c */ /* 0x000fe200000018ff */
[----:B------:R-:W-:Y:S01]  /*10f80*/  FSEL R67, R36, -INF , !P3 ;  /* 0xff80000024437808 */ /* 0x000fe20005800000 */
[----:B------:R-:W-:Y:S01]  /*10f90*/  VIADD R36, R92, 0xfffffe28 ;  /* 0xfffffe285c247836 */ /* 0x000fe20000000000 */
[----:B------:R-:W-:Y:S01]  /*10fa0*/  FSEL R174, R51, -INF , !P0 ;  /* 0xff80000033ae7808 */ /* 0x000fe20004000000 */
[----:B------:R-:W3:Y:S01]  /*10fb0*/  LDSM.16.M88.4 R44, [R89+0x3000] ;  /* 0x00300000592c783b */ /* 0x000ee20000000200 */
[----:B------:R-:W-:Y:S01]  /*10fc0*/  ISETP.GE.AND P0, PT, R48, R150, PT ;  /* 0x000000963000720c */ /* 0x000fe20003f06270 */
[----:B------:R-:W-:Y:S01]  /*10fd0*/  VIADD R48, R92, 0xfffffe20 ;  /* 0xfffffe205c307836 */ /* 0x000fe20000000000 */
[----:B------:R-:W-:Y:S01]  /*10fe0*/  FSEL R94, R37, -INF , !P1 ;  /* 0xff800000255e7808 */ /* 0x000fe20004800000 */
[----:B-1----:R-:W-:Y:S01]  /*10ff0*/  HMMA.16816.F32 R84, R68, R60, R84 ;  /* 0x0000003c4454723c */ /* 0x002fe20000001854 */
[----:B------:R-:W-:-:S02]  /*11000*/  FSEL R168, R39, -INF , !P2 ;  /* 0xff80000027a87808 */ /* 0x000fc40005000000 */
[----:B------:R-:W-:Y:S02]  /*11010*/  FSEL R172, R38, -INF , !P0 ;  /* 0xff80000026ac7808 */ /* 0x000fe40004000000 */
[CC--:B------:R-:W-:Y:S02]  /*11020*/  ISETP.GE.AND P1, PT, R36.reuse, R151.reuse, PT ;  /* 0x000000972400720c */ /* 0x0c0fe40003f26270 */
[-C--:B------:R-:W-:Y:S02]  /*11030*/  ISETP.GE.AND P2, PT, R36, R150.reuse, PT ;  /* 0x000000962400720c */ /* 0x080fe40003f46270 */
[----:B------:R-:W1:Y:S01]  /*11040*/  LDSM.16.M88.4 R36, [R43+0x3400] ;  /* 0x003400002b24783b */ /* 0x000e620000000200 */
[CC--:B------:R-:W-:Y:S02]  /*11050*/  ISETP.GE.AND P6, PT, R48.reuse, R151.reuse, PT ;  /* 0x000000973000720c */ /* 0x0c0fe40003fc6270 */
[----:B------:R-:W-:Y:S01]  /*11060*/  ISETP.GE.AND P5, PT, R48, R150, PT ;  /* 0x000000963000720c */ /* 0x000fe20003fa6270 */
[----:B------:R-:W-:Y:S01]  /*11070*/  VIADD R48, R92, 0xfffffe21 ;  /* 0xfffffe215c307836 */ /* 0x000fe20000000000 */
[----:B------:R-:W-:Y:S01]  /*11080*/  FSEL R60, R32, -INF , !P6 ;  /* 0xff800000203c7808 */ /* 0x000fe20007000000 */
[----:B------:R-:W-:Y:S01]  /*11090*/  VIADD R32, R92, 0xfffffe30 ;  /* 0xfffffe305c207836 */ /* 0x000fe20000000000 */
[----:B------:R-:W-:Y:S01]  /*110a0*/  FSEL R161, R34, -INF , !P5 ;  /* 0xff80000022a17808 */ /* 0x000fe20006800000 */
[----:B------:R-:W-:Y:S01]  /*110b0*/  HMMA.16816.F32 R72, R68, R62, R72 ;  /* 0x0000003e4448723c */ /* 0x000fe20000001848 */
[----:B------:R-:W-:-:S02]  /*110c0*/  ISETP.GE.AND P3, PT, R48, R151, PT ;  /* 0x000000973000720c */ /* 0x000fc40003f66270 */
[CC--:B------:R-:W-:Y:S02]  /*110d0*/  ISETP.GE.AND P6, PT, R95.reuse, R151.reuse, PT ;  /* 0x000000975f00720c */ /* 0x0c0fe40003fc6270 */
[-C--:B------:R-:W-:Y:S02]  /*110e0*/  ISETP.GE.AND P5, PT, R95, R150.reuse, PT ;  /* 0x000000965f00720c */ /* 0x080fe40003fa6270 */
[----:B------:R-:W-:Y:S02]  /*110f0*/  ISETP.GE.AND P0, PT, R48, R150, PT ;  /* 0x000000963000720c */ /* 0x000fe40003f06270 */
[----:B------:R-:W-:Y:S01]  /*11100*/  FSEL R61, R33, -INF , !P3 ;  /* 0xff800000213d7808 */ /* 0x000fe20005800000 */
[----:B--2---:R-:W-:Y:S01]  /*11110*/  HMMA.16816.F32 R48, R76, R80, RZ ;  /* 0x000000504c30723c */ /* 0x004fe200000018ff */
[----:B------:R-:W-:Y:S01]  /*11120*/  FSEL R95, R28, -INF , !P1 ;  /* 0xff8000001c5f7808 */ /* 0x000fe20004800000 */
[----:B------:R-:W-:Y:S01]  /*11130*/  VIADD R28, R92, 0xfffffe31 ;  /* 0xfffffe315c1c7836 */ /* 0x000fe20000000000 */
[----:B------:R-:W-:-:S02]  /*11140*/  ISETP.GE.AND P3, PT, R32, R151, PT ;  /* 0x000000972000720c */ /* 0x000fc40003f66270 */
[----:B------:R-:W-:Y:S02]  /*11150*/  FSEL R160, R30, -INF , !P2 ;  /* 0xff8000001ea07808 */ /* 0x000fe40005000000 */
[----:B------:R-:W-:Y:S01]  /*11160*/  FSEL R63, R24, -INF , !P3 ;  /* 0xff800000183f7808 */ /* 0x000fe20005800000 */
[----:B------:R-:W-:Y:S01]  /*11170*/  VIADD R24, R92, 0xfffffe40 ;  /* 0xfffffe405c187836 */ /* 0x000fe20000000000 */
[----:B------:R-:W-:Y:S01]  /*11180*/  FSEL R158, R35, -INF , !P0 ;  /* 0xff800000239e7808 */ /* 0x000fe20004000000 */
[----:B------:R-:W-:Y:S01]  /*11190*/  HMMA.16816.F32 R80, R76, R82, RZ ;  /* 0x000000524c50723c */ /* 0x000fe200000018ff */
[C---:B------:R-:W-:Y:S02]  /*111a0*/  ISETP.GE.AND P1, PT, R28.reuse, R151, PT ;  /* 0x000000971c00720c */ /* 0x040fe40003f26270 */
[----:B------:R-:W-:Y:S02]  /*111b0*/  FSEL R62, R29, -INF , !P6 ;  /* 0xff8000001d3e7808 */ /* 0x000fe40007000000 */
[----:B------:R-:W-:-:S02]  /*111c0*/  ISETP.GE.AND P2, PT, R28, R150, PT ;  /* 0x000000961c00720c */ /* 0x000fc40003f46270 */
[----:B------:R-:W-:Y:S02]  /*111d0*/  FSEL R159, R31, -INF , !P5 ;  /* 0xff8000001f9f7808 */ /* 0x000fe40006800000 */
[----:B------:R-:W-:Y:S01]  /*111e0*/  ISETP.GE.AND P0, PT, R32, R150, PT ;  /* 0x000000962000720c */ /* 0x000fe20003f06270 */
[----:B------:R-:W2:Y:S01]  /*111f0*/  LDSM.16.M88.4 R28, [R89+0x3400] ;  /* 0x00340000591c783b */ /* 0x000ea20000000200 */
[----:B------:R-:W-:Y:S01]  /*11200*/  FSEL R120, R25, -INF , !P1 ;  /* 0xff80000019787808 */ /* 0x000fe20004800000 */
[----:B------:R-:W-:Y:S01]  /*11210*/  VIADD R32, R92, 0xfffffe38 ;  /* 0xfffffe385c207836 */ /* 0x000fe20000000000 */
[----:B------:R-:W-:Y:S01]  /*11220*/  FSEL R155, R27, -INF , !P2 ;  /* 0xff8000001b9b7808 */ /* 0x000fe20005000000 */
[----:B---3--:R-:W-:Y:S01]  /*11230*/  HMMA.16816.F32 R48, R68, R44, R48 ;  /* 0x0000002c4430723c */ /* 0x008fe20000001830 */
[----:B------:R-:W-:Y:S01]  /*11240*/  FSEL R157, R26, -INF , !P0 ;  /* 0xff8000001a9d7808 */ /* 0x000fe20004000000 */
[----:B------:R-:W-:Y:S01]  /*11250*/  VIADD R44, R92, 0xfffffe41 ;  /* 0xfffffe415c2c7836 */ /* 0x000fe20000000000 */
[----:B------:R-:W-:-:S02]  /*11260*/  ISETP.GE.AND P1, PT, R24, R151, PT ;  /* 0x000000971800720c */ /* 0x000fc40003f26270 */
[-C--:B------:R-:W-:Y:S02]  /*11270*/  ISETP.GE.AND P2, PT, R24, R150.reuse, PT ;  /* 0x000000961800720c */ /* 0x080fe40003f46270 */
[----:B------:R-:W3:Y:S01]  /*11280*/  LDSM.16.M88.4 R24, [R43+0x3800] ;  /* 0x003800002b18783b */ /* 0x000ee20000000200 */
[CC--:B------:R-:W-:Y:S01]  /*11290*/  ISETP.GE.AND P6, PT, R32.reuse, R151.reuse, PT ;  /* 0x000000972000720c */ /* 0x0c0fe20003fc6270 */
[----:B------:R-:W-:Y:S01]  /*112a0*/  HMMA.16816.F32 R80, R68, R46, R80 ;  /* 0x0000002e4450723c */ /* 0x000fe20000001850 */
[----:B------:R-:W-:Y:S01]  /*112b0*/  ISETP.GE.AND P5, PT, R32, R150, PT ;  /* 0x000000962000720c */ /* 0x000fe20003fa6270 */
[----:B------:R-:W-:Y:S01]  /*112c0*/  VIADD R32, R92, 0xfffffe39 ;  /* 0xfffffe395c207836 */ /* 0x000fe20000000000 */
[----:B------:R-:W-:Y:S01]  /*112d0*/  FSEL R181, R16, -INF , !P1 ;  /* 0xff80000010b57808 */ /* 0x000fe20004800000 */
[----:B------:R-:W-:Y:S01]  /*112e0*/  VIADD R16, R92, 0xfffffe49 ;  /* 0xfffffe495c107836 */ /* 0x000fe20000000000 */
[----:B------:R-:W-:Y:S01]  /*112f0*/  FSEL R173, R20, -INF , !P6 ;  /* 0xff80000014ad7808 */ /* 0x000fe20007000000 */
[----:B------:R-:W-:Y:S01]  /*11300*/  VIADD R20, R92, 0xfffffe48 ;  /* 0xfffffe485c147836 */ /* 0x000fe20000000000 */
[----:B------:R-:W-:-:S02]  /*11310*/  ISETP.GE.AND P3, PT, R32, R151, PT ;  /* 0x000000972000720c */ /* 0x000fc40003f66270 */
[-C--:B------:R-:W-:Y:S02]  /*11320*/  ISETP.GE.AND P0, PT, R32, R150.reuse, PT ;  /* 0x000000962000720c */ /* 0x080fe40003f06270 */
[----:B------:R-:W-:Y:S01]  /*11330*/  FSEL R154, R22, -INF , !P5 ;  /* 0xff800000169a7808 */ /* 0x000fe20006800000 */
[C---:B-1----:R-:W-:Y:S01]  /*11340*/  HMMA.16816.F32 R32, R76.reuse, R36, RZ ;  /* 0x000000244c20723c */ /* 0x042fe200000018ff */
[CC--:B------:R-:W-:Y:S02]  /*11350*/  ISETP.GE.AND P6, PT, R44.reuse, R151.reuse, PT ;  /* 0x000000972c00720c */ /* 0x0c0fe40003fc6270 */
[----:B------:R-:W-:Y:S01]  /*11360*/  ISETP.GE.AND P5, PT, R44, R150, PT ;  /* 0x000000962c00720c */ /* 0x000fe20003fa6270 */
[----:B------:R-:W-:Y:S01]  /*11370*/  VIADD R44, R92, 0xfffffe81 ;  /* 0xfffffe815c2c7836 */ /* 0x000fe20000000000 */
[----:B------:R-:W-:Y:S02]  /*11380*/  FSEL R131, R18, -INF , !P2 ;  /* 0xff80000012837808 */ /* 0x000fe40005000000 */
[----:B------:R-:W-:Y:S01]  /*11390*/  ISETP.GE.AND P1, PT, R16, R151, PT ;  /* 0x000000971000720c */ /* 0x000fe20003f26270 */
[----:B------:R-:W-:Y:S01]  /*113a0*/  HMMA.16816.F32 R36, R76, R38, RZ ;  /* 0x000000264c24723c */ /* 0x000fe200000018ff */
[----:B------:R-:W-:-:S02]  /*113b0*/  FSEL R186, R17, -INF , !P6 ;  /* 0xff80000011ba7808 */ /* 0x000fc40007000000 */
[-C--:B------:R-:W-:Y:S02]  /*113c0*/  ISETP.GE.AND P2, PT, R16, R150.reuse, PT ;  /* 0x000000961000720c */ /* 0x080fe40003f46270 */
[----:B------:R-:W-:Y:S02]  /*113d0*/  FSEL R129, R19, -INF , !P5 ;  /* 0xff80000013817808 */ /* 0x000fe40006800000 */
[----:B------:R-:W1:Y:S01]  /*113e0*/  LDSM.16.M88.4 R16, [R89+0x3800] ;  /* 0x003800005910783b */ /* 0x000e620000000200 */
[----:B------:R-:W-:Y:S02]  /*113f0*/  FSEL R179, R21, -INF , !P3 ;  /* 0xff80000015b37808 */ /* 0x000fe40005800000 */
[----:B------:R-:W-:Y:S02]  /*11400*/  FSEL R153, R23, -INF , !P0 ;  /* 0xff80000017997808 */ /* 0x000fe40004000000 */
[CC--:B------:R-:W-:Y:S01]  /*11410*/  ISETP.GE.AND P3, PT, R20.reuse, R151.reuse, PT ;  /* 0x000000971400720c */ /* 0x0c0fe20003f66270 */
[C---:B--2---:R-:W-:Y:S01]  /*11420*/  HMMA.16816.F32 R32, R68.reuse, R28, R32 ;  /* 0x0000001c4420723c */ /* 0x044fe20000001820 */
[-C--:B------:R-:W-:Y:S01]  /*11430*/  ISETP.GE.AND P0, PT, R20, R150.reuse, PT ;  /* 0x000000961400720c */ /* 0x080fe20003f06270 */
[----:B------:R-:W-:Y:S01]  /*11440*/  VIADD R20, R92, 0xfffffe50 ;  /* 0xfffffe505c147836 */ /* 0x000fe20000000000 */
[----:B------:R-:W-:Y:S01]  /*11450*/  FSEL R187, R12, -INF , !P3 ;  /* 0xff8000000cbb7808 */ /* 0x000fe20005800000 */
[C---:B------:R-:W-:Y:S01]  /*11460*/  VIADD R12, R92.reuse, 0xfffffe58 ;  /* 0xfffffe585c0c7836 */ /* 0x040fe20000000000 */
[----:B------:R-:W-:Y:S01]  /*11470*/  FSEL R188, R13, -INF , !P1 ;  /* 0xff8000000dbc7808 */ /* 0x000fe20004800000 */
[----:B------:R-:W-:Y:S01]  /*11480*/  VIADD R28, R92, 0xfffffe59 ;  /* 0xfffffe595c1c7836 */ /* 0x000fe20000000000 */
[C---:B------:R-:W-:Y:S01]  /*11490*/  ISETP.GE.AND P6, PT, R20.reuse, R151, PT ;  /* 0x000000971400720c */ /* 0x040fe20003fc6270 */
[----:B------:R-:W-:Y:S01]  /*114a0*/  HMMA.16816.F32 R36, R68, R30, R36 ;  /* 0x0000001e4424723c */ /* 0x000fe20000001824 */
[----:B------:R-:W-:Y:S01]  /*114b0*/  ISETP.GE.AND P5, PT, R20, R150, PT ;  /* 0x000000961400720c */ /* 0x000fe20003fa6270 */
[----:B------:R-:W-:Y:S01]  /*114c0*/  VIADD R20, R92, 0xfffffe51 ;  /* 0xfffffe515c147836 */ /* 0x000fe20000000000 */
[----:B------:R-:W-:-:S02]  /*114d0*/  FSEL R130, R15, -INF , !P2 ;  /* 0xff8000000f827808 */ /* 0x000fc40005000000 */
[----:B------:R-:W-:Y:S02]  /*114e0*/  FSEL R128, R14, -INF , !P0 ;  /* 0xff8000000e807808 */ /* 0x000fe40004000000 */
[CC--:B------:R-:W-:Y:S02]  /*114f0*/  ISETP.GE.AND P1, PT, R12.reuse, R151.reuse, PT ;  /* 0x000000970c00720c */ /* 0x0c0fe40003f26270 */
[-C--:B------:R-:W-:Y:S02]  /*11500*/  ISETP.GE.AND P2, PT, R12, R150.reuse, PT ;  /* 0x000000960c00720c */ /* 0x080fe40003f46270 */
[----:B------:R-:W2:Y:S01]  /*11510*/  LDSM.16.M88.4 R12, [R43+0x3c00] ;  /* 0x003c00002b0c783b */ /* 0x000ea20000000200 */
[----:B------:R-:W-:Y:S01]  /*11520*/  FSEL R190, R8, -INF , !P6 ;  /* 0xff80000008be7808 */ /* 0x000fe20007000000 */
[----:B------:R-:W-:Y:S01]  /*11530*/  VIADD R8, R92, 0xfffffe60 ;  /* 0xfffffe605c087836 */ /* 0x000fe20000000000 */
[C---:B------:R-:W-:Y:S02]  /*11540*/  ISETP.GE.AND P3, PT, R20.reuse, R151, PT ;  /* 0x000000971400720c */ /* 0x040fe40003f66270 */
[----:B------:R-:W-:-:S02]  /*11550*/  ISETP.GE.AND P0, PT, R20, R150, PT ;  /* 0x000000961400720c */ /* 0x000fc40003f06270 */
[----:B------:R-:W-:Y:S01]  /*11560*/  FSEL R191, R9, -INF , !P3 ;  /* 0xff80000009bf7808 */ /* 0x000fe20005800000 */
[C---:B---3--:R-:W-:Y:S01]  /*11570*/  HMMA.16816.F32 R20, R76.reuse, R24, RZ ;  /* 0x000000184c14723c */ /* 0x048fe200000018ff */
[----:B------:R-:W-:Y:S01]  /*11580*/  FSEL R119, R11, -INF , !P0 ;  /* 0xff8000000b777808 */ /* 0x000fe20004000000 */
[----:B------:R-:W-:Y:S01]  /*11590*/  VIADD R9, R92, 0xfffffe69 ;  /* 0xfffffe695c097836 */ /* 0x000fe20000000000 */
[----:B------:R-:W-:Y:S02]  /*115a0*/  FSEL R127, R10, -INF , !P5 ;  /* 0xff8000000a7f7808 */ /* 0x000fe40006800000 */
[CC--:B------:R-:W-:Y:S02]  /*115b0*/  ISETP.GE.AND P3, PT, R8.reuse, R151.reuse, PT ;  /* 0x000000970800720c */ /* 0x0c0fe40003f66270 */
[-C--:B------:R-:W-:Y:S01]  /*115c0*/  ISETP.GE.AND P0, PT, R8, R150.reuse, PT ;  /* 0x000000960800720c */ /* 0x080fe20003f06270 */
[----:B------:R-:W-:Y:S01]  /*115d0*/  VIADD R8, R92, 0xfffffe68 ;  /* 0xfffffe685c087836 */ /* 0x000fe20000000000 */
[C---:B------:R-:W-:Y:S01]  /*115e0*/  ISETP.GE.AND P6, PT, R28.reuse, R151, PT ;  /* 0x000000971c00720c */ /* 0x040fe20003fc6270 */
[----:B------:R-:W-:Y:S01]  /*115f0*/  HMMA.16816.F32 R24, R76, R26, RZ ;  /* 0x0000001a4c18723c */ /* 0x000fe200000018ff */
[----:B------:R-:W-:-:S02]  /*11600*/  ISETP.GE.AND P5, PT, R28, R150, PT ;  /* 0x000000961c00720c */ /* 0x000fc40003fa6270 */
[----:B------:R-:W-:Y:S01]  /*11610*/  FSEL R192, R4, -INF , !P1 ;  /* 0xff80000004c07808 */ /* 0x000fe20004800000 */
[----:B------:R-:W-:Y:S01]  /*11620*/  VIADD R4, R92, 0xfffffe61 ;  /* 0xfffffe615c047836 */ /* 0x000fe20000000000 */
[----:B------:R-:W-:Y:S02]  /*11630*/  FSEL R193, R5, -INF , !P6 ;  /* 0xff80000005c17808 */ /* 0x000fe40007000000 */
[----:B------:R-:W-:Y:S02]  /*11640*/  FSEL R122, R7, -INF , !P5 ;  /* 0xff800000077a7808 */ /* 0x000fe40006800000 */
[----:B------:R-:W-:Y:S01]  /*11650*/  FSEL R124, R6, -INF , !P2 ;  /* 0xff800000067c7808 */ /* 0x000fe20005000000 */
[----:B-1----:R-:W-:Y:S01]  /*11660*/  HMMA.16816.F32 R20, R68, R16, R20 ;  /* 0x000000104414723c */ /* 0x002fe20000001814 */
[-C--:B------:R-:W-:Y:S01]  /*11670*/  ISETP.GE.AND P6, PT, R8, R151.reuse, PT ;  /* 0x000000970800720c */ /* 0x080fe20003fc6270 */
[----:B------:R-:W-:Y:S01]  /*11680*/  VIADD R16, R92, 0xfffffe78 ;  /* 0xfffffe785c107836 */ /* 0x000fe20000000000 */
[-C--:B------:R-:W-:Y:S01]  /*11690*/  ISETP.GE.AND P5, PT, R8, R150.reuse, PT ;  /* 0x000000960800720c */ /* 0x080fe20003fa6270 */
[----:B------:R-:W-:Y:S01]  /*116a0*/  VIADD R8, R92, 0xfffffe70 ;  /* 0xfffffe705c087836 */ /* 0x000fe20000000000 */
[----:B------:R-:W-:Y:S01]  /*116b0*/  ISETP.GE.AND P1, PT, R4, R151, PT ;  /* 0x000000970400720c */ /* 0x000fe20003f26270 */
[----:B------:R-:W-:Y:S01]  /*116c0*/  VIADD R17, R92, 0xfffffe71 ;  /* 0xfffffe715c117836 */ /* 0x000fe20000000000 */
[----:B------:R-:W-:-:S02]  /*116d0*/  ISETP.GE.AND P2, PT, R4, R150, PT ;  /* 0x000000960400720c */ /* 0x000fc40003f46270 */
[----:B------:R-:W-:Y:S01]  /*116e0*/  FSEL R118, R58, -INF , !P0 ;  /* 0xff8000003a767808 */ /* 0x000fe20004000000 */
[----:B------:R-:W1:Y:S01]  /*116f0*/  LDSM.16.M88.4 R4, [R89+0x3c00] ;  /* 0x003c00005904783b */ /* 0x000e620000000200 */
[----:B------:R-:W-:Y:S01]  /*11700*/  FSEL R194, R56, -INF , !P3 ;  /* 0xff80000038c27808 */ /* 0x000fe20005800000 */
[----:B------:R-:W-:Y:S01]  /*11710*/  HMMA.16816.F32 R24, R68, R18, R24 ;  /* 0x000000124418723c */ /* 0x000fe20000001818 */
[----:B------:R-:W-:Y:S02]  /*11720*/  FSEL R58, R57, -INF , !P1 ;  /* 0xff800000393a7808 */ /* 0x000fe40004800000 */
[----:B------:R-:W-:Y:S02]  /*11730*/  FSEL R117, R59, -INF , !P2 ;  /* 0xff8000003b757808 */ /* 0x000fe40005000000 */
[CC--:B------:R-:W-:Y:S02]  /*11740*/  ISETP.GE.AND P3, PT, R9.reuse, R151.reuse, PT ;  /* 0x000000970900720c */ /* 0x0c0fe40003f66270 */
[-C--:B------:R-:W-:Y:S01]  /*11750*/  ISETP.GE.AND P0, PT, R9, R150.reuse, PT ;  /* 0x000000960900720c */ /* 0x080fe20003f06270 */
[----:B--2---:R-:W-:Y:S01]  /*11760*/  HMMA.16816.F32 R28, R76, R12, RZ ;  /* 0x0000000c4c1c723c */ /* 0x004fe200000018ff */
[----:B------:R-:W-:Y:S01]  /*11770*/  ISETP.GE.AND P1, PT, R8, R151, PT ;  /* 0x000000970800720c */ /* 0x000fe20003f26270 */
[----:B------:R-:W-:Y:S01]  /*11780*/  VIADD R12, R92, 0xfffffe79 ;  /* 0xfffffe795c0c7836 */ /* 0x000fe20000000000 */
[----:B------:R-:W-:-:S02]  /*11790*/  ISETP.GE.AND P2, PT, R8, R150, PT ;  /* 0x000000960800720c */ /* 0x000fc40003f46270 */
[----:B------:R-:W2:Y:S01]  /*117a0*/  LDSM.16.M88.4 R8, [R43+0x4000] ;  /* 0x004000002b08783b */ /* 0x000ea20000000200 */
[----:B------:R-:W-:Y:S02]  /*117b0*/  FSEL R196, R53, -INF , !P3 ;  /* 0xff80000035c47808 */ /* 0x000fe40005800000 */
[----:B------:R-:W-:Y:S02]  /*117c0*/  FSEL R115, R55, -INF , !P0 ;  /* 0xff80000037737808 */ /* 0x000fe40004000000 */
[----:B------:R-:W-:Y:S01]  /*117d0*/  FSEL R59, R52, -INF , !P6 ;  /* 0xff800000343b7808 */ /* 0x000fe20007000000 */
[----:B------:R-:W-:Y:S01]  /*117e0*/  VIADD R52, R92, 0xfffffe88 ;  /* 0xfffffe885c347836 */ /* 0x000fe20000000000 */
[----:B------:R-:W-:Y:S02]  /*117f0*/  FSEL R116, R54, -INF , !P5 ;  /* 0xff80000036747808 */ /* 0x000fe40006800000 */
[CC--:B------:R-:W-:Y:S02]  /*11800*/  ISETP.GE.AND P3, PT, R16.reuse, R151.reuse, PT ;  /* 0x000000971000720c */ /* 0x0c0fe40003f66270 */
[----:B------:R-:W-:Y:S01]  /*11810*/  ISETP.GE.AND P0, PT, R16, R150, PT ;  /* 0x000000961000720c */ /* 0x000fe20003f06270 */
[----:B------:R-:W-:Y:S01]  /*11820*/  VIADD R16, R92, 0xfffffe80 ;  /* 0xfffffe805c107836 */ /* 0x000fe20000000000 */
[----:B------:R-:W-:-:S02]  /*11830*/  ISETP.GE.AND P6, PT, R17, R151, PT ;  /* 0x000000971100720c */ /* 0x000fc40003fc6270 */
[-C--:B------:R-:W-:Y:S02]  /*11840*/  ISETP.GE.AND P5, PT, R17, R150.reuse, PT ;  /* 0x000000961100720c */ /* 0x080fe40003fa6270 */
[----:B------:R-:W-:Y:S02]  /*11850*/  FSEL R198, R85, -INF , !P6 ;  /* 0xff80000055c67808 */ /* 0x000fe40007000000 */
[----:B------:R-:W-:Y:S02]  /*11860*/  FSEL R112, R87, -INF , !P5 ;  /* 0xff80000057707808 */ /* 0x000fe40006800000 */
[CC--:B------:R-:W-:Y:S02]  /*11870*/  ISETP.GE.AND P6, PT, R16.reuse, R151.reuse, PT ;  /* 0x000000971000720c */ /* 0x0c0fe40003fc6270 */
[-C--:B------:R-:W-:Y:S02]  /*11880*/  ISETP.GE.AND P5, PT, R16, R150.reuse, PT ;  /* 0x000000961000720c */ /* 0x080fe40003fa6270 */
[----:B------:R-:W3:Y:S01]  /*11890*/  LDSM.16.M88.4 R16, [R89+0x4000] ;  /* 0x004000005910783b */ /* 0x000ee20000000200 */
[----:B------:R-:W-:Y:S01]  /*118a0*/  FSEL R197, R84, -INF , !P1 ;  /* 0xff80000054c57808 */ /* 0x000fe20004800000 */
[----:B-1----:R-:W-:Y:S01]  /*118b0*/  HMMA.16816.F32 R28, R68, R4, R28 ;  /* 0x00000004441c723c */ /* 0x002fe2000000181c */
[----:B------:R-:W-:Y:S01]  /*118c0*/  FSEL R114, R86, -INF , !P2 ;  /* 0xff80000056727808 */ /* 0x000fe20005000000 */
[----:B------:R-:W-:Y:S01]  /*118d0*/  VIADD R5, R92, 0xfffffe89 ;  /* 0xfffffe895c057836 */ /* 0x000fe20000000000 */
[----:B------:R-:W-:Y:S01]  /*118e0*/  ISETP.GE.AND P1, PT, R12, R151, PT ;  /* 0x000000970c00720c */ /* 0x000fe20003f26270 */
[----:B------:R-:W-:Y:S01]  /*118f0*/  VIADD R4, R92, 0xfffffe90 ;  /* 0xfffffe905c047836 */ /* 0x000fe20000000000 */
[----:B------:R-:W-:-:S02]  /*11900*/  ISETP.GE.AND P2, PT, R12, R150, PT ;  /* 0x000000960c00720c */ /* 0x000fc40003f46270 */
[----:B------:R-:W-:Y:S01]  /*11910*/  FSEL R72, R72, -INF , !P3 ;  /* 0xff80000048487808 */ /* 0x000fe20005800000 */
[----:B------:R-:W-:Y:S01]  /*11920*/  HMMA.16816.F32 R12, R76, R14, RZ ;  /* 0x0000000e4c0c723c */ /* 0x000fe200000018ff */
[----:B------:R-:W-:Y:S02]  /*11930*/  FSEL R111, R74, -INF , !P0 ;  /* 0xff8000004a6f7808 */ /* 0x000fe40004000000 */
[C---:B------:R-:W-:Y:S02]  /*11940*/  ISETP.GE.AND P3, PT, R44.reuse, R151, PT ;  /* 0x000000972c00720c */ /* 0x040fe40003f66270 */
[----:B------:R-:W-:Y:S02]  /*11950*/  ISETP.GE.AND P0, PT, R44, R150, PT ;  /* 0x000000962c00720c */ /* 0x000fe40003f06270 */
[----:B------:R-:W1:Y:S01]  /*11960*/  LDSM.16.M88.4 R44, [R43+0x4400] ;  /* 0x004400002b2c783b */ /* 0x000e620000000200 */
[----:B------:R-:W-:Y:S02]  /*11970*/  FSEL R73, R73, -INF , !P1 ;  /* 0xff80000049497808 */ /* 0x000fe40004800000 */
[----:B------:R-:W-:-:S02]  /*11980*/  FSEL R113, R75, -INF , !P2 ;  /* 0xff8000004b717808 */ /* 0x000fc40005000000 */
[CC--:B------:R-:W-:Y:S02]  /*11990*/  ISETP.GE.AND P1, PT, R52.reuse, R151.reuse, PT ;  /* 0x000000973400720c */ /* 0x0c0fe40003f26270 */
[----:B------:R-:W-:Y:S02]  /*119a0*/  ISETP.GE.AND P2, PT, R52, R150, PT ;  /* 0x000000963400720c */ /* 0x000fe40003f46270 */
[----:B--2---:R-:W-:Y:S01]  /*119b0*/  HMMA.16816.F32 R52, R76, R8, RZ ;  /* 0x000000084c34723c */ /* 0x004fe200000018ff */
[----:B------:R-:W-:Y:S01]  /*119c0*/  FSEL R74, R48, -INF , !P6 ;  /* 0xff800000304a7808 */ /* 0x000fe20007000000 */
[----:B------:R-:W-:Y:S01]  /*119d0*/  VIADD R48, R92, 0xfffffe99 ;  /* 0xfffffe995c307836 */ /* 0x000fe20000000000 */
[----:B------:R-:W-:Y:S02]  /*119e0*/  FSEL R110, R50, -INF , !P5 ;  /* 0xff800000326e7808 */ /* 0x000fe40006800000 */
[----:B------:R-:W-:Y:S02]  /*119f0*/  FSEL R75, R49, -INF , !P3 ;  /* 0xff800000314b7808 */ /* 0x000fe40005800000 */
[----:B------:R-:W-:Y:S01]  /*11a00*/  FSEL R107, R51, -INF , !P0 ;  /* 0xff800000336b7808 */ /* 0x000fe20004000000 */
[----:B------:R-:W-:Y:S01]  /*11a10*/  HMMA.16816.F32 R12, R68, R6, R12 ;  /* 0x00000006440c723c */ /* 0x000fe2000000180c */
[----:B------:R-:W-:-:S02]  /*11a20*/  ISETP.GE.AND P6, PT, R5, R151, PT ;  /* 0x000000970500720c */ /* 0x000fc40003fc6270 */
[-C--:B------:R-:W-:Y:S01]  /*11a30*/  ISETP.GE.AND P5, PT, R5, R150.reuse, PT ;  /* 0x000000960500720c */ /* 0x080fe20003fa6270 */
[----:B------:R-:W-:Y:S01]  /*11a40*/  VIADD R5, R92, 0xfffffe91 ;  /* 0xfffffe915c057836 */ /* 0x000fe20000000000 */
[C---:B------:R-:W-:Y:S02]  /*11a50*/  ISETP.GE.AND P3, PT, R4.reuse, R151, PT ;  /* 0x000000970400720c */ /* 0x040fe40003f66270 */
[----:B------:R-:W-:Y:S01]  /*11a60*/  ISETP.GE.AND P0, PT, R4, R150, PT ;  /* 0x000000960400720c */ /* 0x000fe20003f06270 */
[----:B------:R-:W-:Y:S01]  /*11a70*/  VIADD R4, R92, 0xfffffe98 ;  /* 0xfffffe985c047836 */ /* 0x000fe20000000000 */
[----:B------:R-:W-:Y:S01]  /*11a80*/  FSEL R199, R80, -INF , !P1 ;  /* 0xff80000050c77808 */ /* 0x000fe20004800000 */
[----:B------:R-:W-:Y:S01]  /*11a90*/  HMMA.16816.F32 R8, R76, R10, RZ ;  /* 0x0000000a4c08723c */ /* 0x000fe200000018ff */
[----:B------:R-:W-:Y:S02]  /*11aa0*/  FSEL R109, R82, -INF , !P2 ;  /* 0xff800000526d7808 */ /* 0x000fe40005000000 */
[----:B------:R-:W-:-:S02]  /*11ab0*/  FSEL R200, R81, -INF , !P6 ;  /* 0xff80000051c87808 */ /* 0x000fc40007000000 */
[----:B------:R-:W-:Y:S02]  /*11ac0*/  FSEL R108, R83, -INF , !P5 ;  /* 0xff800000536c7808 */ /* 0x000fe40006800000 */
[CC--:B------:R-:W-:Y:S01]  /*11ad0*/  ISETP.GE.AND P1, PT, R5.reuse, R151.reuse, PT ;  /* 0x000000970500720c */ /* 0x0c0fe20003f26270 */
[----:B---3--:R-:W-:Y:S01]  /*11ae0*/  HMMA.16816.F32 R52, R68, R16, R52 ;  /* 0x000000104434723c */ /* 0x008fe20000001834 */
[-C--:B------:R-:W-:Y:S01]  /*11af0*/  ISETP.GE.AND P2, PT, R5, R150.reuse, PT ;  /* 0x000000960500720c */ /* 0x080fe20003f46270 */
[----:B------:R-:W-:Y:S01]  /*11b00*/  VIADD R17, R92, 0xfffffea1 ;  /* 0xfffffea15c117836 */ /* 0x000fe20000000000 */
[----:B------:R-:W-:Y:S01]  /*11b10*/  ISETP.GE.AND P6, PT, R4, R151, PT ;  /* 0x000000970400720c */ /* 0x000fe20003fc6270 */
[----:B------:R-:W-:Y:S01]  /*11b20*/  VIADD R16, R92, 0xfffffea8 ;  /* 0xfffffea85c107836 */ /* 0x000fe20000000000 */
[----:B------:R-:W-:Y:S01]  /*11b30*/  FSEL R201, R32, -INF , !P3 ;  /* 0xff80000020c97808 */ /* 0x000fe20005800000 */
[----:B------:R-:W-:Y:S01]  /*11b40*/  VIADD R32, R92, 0xfffffea0 ;  /* 0xfffffea05c207836 */ /* 0x000fe20000000000 */
[----:B------:R-:W-:-:S02]  /*11b50*/  ISETP.GE.AND P5, PT, R4, R150, PT ;  /* 0x000000960400720c */ /* 0x000fc40003fa6270 */
[----:B------:R-:W2:Y:S01]  /*11b60*/  LDSM.16.M88.4 R4, [R89+0x4400] ;  /* 0x004400005904783b */ /* 0x000ea20000000200 */
[----:B------:R-:W-:Y:S02]  /*11b70*/  FSEL R202, R33, -INF , !P1 ;  /* 0xff80000021ca7808 */ /* 0x000fe40004800000 */
[----:B------:R-:W-:Y:S01]  /*11b80*/  FSEL R105, R35, -INF , !P2 ;  /* 0xff80000023697808 */ /* 0x000fe20005000000 */
[----:B------:R-:W-:Y:S01]  /*11b90*/  HMMA.16816.F32 R8, R68, R18, R8 ;  /* 0x000000124408723c */ /* 0x000fe20000001808 */
[----:B------:R-:W-:Y:S02]  /*11ba0*/  FSEL R106, R34, -INF , !P0 ;  /* 0xff800000226a7808 */ /* 0x000fe40004000000 */
[C---:B------:R-:W-:Y:S02]  /*11bb0*/  ISETP.GE.AND P1, PT, R32.reuse, R151, PT ;  /* 0x000000972000720c */ /* 0x040fe40003f26270 */
[----:B------:R-:W-:Y:S02]  /*11bc0*/  ISETP.GE.AND P2, PT, R32, R150, PT ;  /* 0x000000962000720c */ /* 0x000fe40003f46270 */
[----:B------:R-:W3:Y:S01]  /*11bd0*/  LDSM.16.M88.4 R32, [R43+0x4800] ;  /* 0x004800002b20783b */ /* 0x000ee20000000200 */
[----:B------:R-:W-:-:S02]  /*11be0*/  FSEL R203, R36, -INF , !P6 ;  /* 0xff80000024cb7808 */ /* 0x000fc40007000000 */
[----:B------:R-:W-:Y:S02]  /*11bf0*/  FSEL R103, R38, -INF , !P5 ;  /* 0xff80000026677808 */ /* 0x000fe40006800000 */
[CC--:B------:R-:W-:Y:S02]  /*11c00*/  ISETP.GE.AND P6, PT, R17.reuse, R151.reuse, PT ;  /* 0x000000971100720c */ /* 0x0c0fe40003fc6270 */
[-C--:B------:R-:W-:Y:S01]  /*11c10*/  ISETP.GE.AND P5, PT, R17, R150.reuse, PT ;  /* 0x000000961100720c */ /* 0x080fe20003fa6270 */
[----:B------:R-:W-:Y:S01]  /*11c20*/  VIADD R17, R92, 0xfffffea9 ;  /* 0xfffffea95c117836 */ /* 0x000fe20000000000 */
[C---:B------:R-:W-:Y:S02]  /*11c30*/  ISETP.GE.AND P3, PT, R48.reuse, R151, PT ;  /* 0x000000973000720c */ /* 0x040fe40003f66270 */
[----:B------:R-:W-:Y:S02]  /*11c40*/  ISETP.GE.AND P0, PT, R48, R150, PT ;  /* 0x000000963000720c */ /* 0x000fe40003f06270 */
[----:B------:R-:W-:Y:S01]  /*11c50*/  FSEL R204, R37, -INF , !P3 ;  /* 0xff80000025cc7808 */ /* 0x000fe20005800000 */
[----:B-1----:R-:W-:Y:S01]  /*11c60*/  HMMA.16816.F32 R48, R76, R44, RZ ;  /* 0x0000002c4c30723c */ /* 0x002fe200000018ff */
[----:B------:R-:W-:-:S02]  /*11c70*/  FSEL R104, R39, -INF , !P0 ;  /* 0xff80000027687808 */ /* 0x000fc40004000000 */
[----:B------:R-:W-:Y:S01]  /*11c80*/  FSEL R205, R20, -INF , !P1 ;  /* 0xff80000014cd7808 */ /* 0x000fe20004800000 */
[----:B------:R-:W-:Y:S01]  /*11c90*/  VIADD R20, R92, 0xfffffeb8 ;  /* 0xfffffeb85c147836 */ /* 0x000fe20000000000 */
        /* <DEDUP_REMOVED lines=11> */
[C---:B--2---:R-:W-:Y:S01]  /*11d50*/  HMMA.16816.F32 R48, R68.reuse, R4, R48 ;  /* 0x000000044430723c */ /* 0x044fe20000001830 */
[----:B------:R-:W-:Y:S01]  /*11d60*/  FSEL R100, R26, -INF , !P0 ;  /* 0xff8000001a647808 */ /* 0x000fe20004000000 */
[----:B------:R-:W-:Y:S01]  /*11d70*/  VIADD R5, R92, 0xfffffeb9 ;  /* 0xfffffeb95c057836 */ /* 0x000fe20000000000 */
[-C--:B------:R-:W-:Y:S01]  /*11d80*/  ISETP.GE.AND P6, PT, R16, R151.reuse, PT ;  /* 0x000000971000720c */ /* 0x080fe20003fc6270 */
[----:B------:R-:W-:Y:S01]  /*11d90*/  VIADD R4, R92, 0xfffffec0 ;  /* 0xfffffec05c047836 */ /* 0x000fe20000000000 */
[-C--:B------:R-:W-:Y:S01]  /*11da0*/  ISETP.GE.AND P5, PT, R16, R150.reuse, PT ;  /* 0x000000961000720c */ /* 0x080fe20003fa6270 */
[----:B------:R-:W-:Y:S01]  /*11db0*/  VIADD R24, R92, 0xfffffec1 ;  /* 0xfffffec15c187836 */ /* 0x000fe20000000000 */
[C---:B------:R-:W-:Y:S01]  /*11dc0*/  ISETP.GE.AND P3, PT, R17.reuse, R151, PT ;  /* 0x000000971100720c */ /* 0x040fe20003f66270 */
[----:B------:R-:W-:Y:S01]  /*11dd0*/  HMMA.16816.F32 R44, R68, R6, R44 ;  /* 0x00000006442c723c */ /* 0x000fe2000000182c */
[----:B------:R-:W-:-:S02]  /*11de0*/  ISETP.GE.AND P0, PT, R17, R150, PT ;  /* 0x000000961100720c */ /* 0x000fc40003f06270 */
[----:B------:R-:W1:Y:S01]  /*11df0*/  LDSM.16.M88.4 R16, [R89+0x4800] ;  /* 0x004800005910783b */ /* 0x000e620000000200 */
[----:B------:R-:W-:Y:S01]  /*11e00*/  FSEL R212, R25, -INF , !P1 ;  /* 0xff80000019d47808 */ /* 0x000fe20004800000 */
[----:B------:R-:W-:Y:S01]  /*11e10*/  VIADD R25, R92, 0xfffffec9 ;  /* 0xfffffec95c197836 */ /* 0x000fe20000000000 */
[----:B------:R-:W-:Y:S02]  /*11e20*/  FSEL R99, R27, -INF , !P2 ;  /* 0xff8000001b637808 */ /* 0x000fe40005000000 */
[----:B------:R-:W-:Y:S02]  /*11e30*/  ISETP.GE.AND P1, PT, R20, R151, PT ;  /* 0x000000971400720c */ /* 0x000fe40003f26270 */
[----:B------:R-:W-:Y:S02]  /*11e40*/  FSEL R213, R28, -INF , !P6 ;  /* 0xff8000001cd57808 */ /* 0x000fe40007000000 */
[----:B------:R-:W-:Y:S02]  /*11e50*/  ISETP.GE.AND P2, PT, R20, R150, PT ;  /* 0x000000961400720c */ /* 0x000fe40003f46270 */
[----:B------:R-:W-:Y:S01]  /*11e60*/  FSEL R98, R30, -INF , !P5 ;  /* 0xff8000001e627808 */ /* 0x000fe20006800000 */
[----:B---3--:R-:W-:Y:S01]  /*11e70*/  HMMA.16816.F32 R20, R76, R32, RZ ;  /* 0x000000204c14723c */ /* 0x008fe200000018ff */
[----:B------:R-:W-:-:S02]  /*11e80*/  FSEL R29, R29, -INF , !P3 ;  /* 0xff8000001d1d7808 */ /* 0x000fc40005800000 */
[----:B------:R-:W-:Y:S02]  /*11e90*/  FSEL R97, R31, -INF , !P0 ;  /* 0xff8000001f617808 */ /* 0x000fe40004000000 */
[CC--:B------:R-:W-:Y:S02]  /*11ea0*/  ISETP.GE.AND P6, PT, R5.reuse, R151.reuse, PT ;  /* 0x000000970500720c */ /* 0x0c0fe40003fc6270 */
[-C--:B------:R-:W-:Y:S02]  /*11eb0*/  ISETP.GE.AND P5, PT, R5, R150.reuse, PT ;  /* 0x000000960500720c */ /* 0x080fe40003fa6270 */
[CC--:B------:R-:W-:Y:S02]  /*11ec0*/  ISETP.GE.AND P3, PT, R4.reuse, R151.reuse, PT ;  /* 0x000000970400720c */ /* 0x0c0fe40003f66270 */
[----:B------:R-:W-:Y:S02]  /*11ed0*/  ISETP.GE.AND P0, PT, R4, R150, PT ;  /* 0x000000960400720c */ /* 0x000fe40003f06270 */
[----:B------:R2:W3:Y:S01]  /*11ee0*/  LDSM.16.M88.4 R4, [R43+0x4c00] ;  /* 0x004c00002b04783b */ /* 0x0004e20000000200 */
[----:B------:R-:W-:Y:S01]  /*11ef0*/  FSEL R30, R12, -INF , !P1 ;  /* 0xff8000000c1e7808 */ /* 0x000fe20004800000 */
[----:B------:R-:W-:Y:S01]  /*11f00*/  VIADD R12, R92, 0xfffffec8 ;  /* 0xfffffec85c0c7836 */ /* 0x000fe20000000000 */
[----:B------:R-:W-:-:S02]  /*11f10*/  ISETP.GE.AND P1, PT, R24, R151, PT ;  /* 0x000000971800720c */ /* 0x000fc40003f26270 */
[----:B------:R-:W-:Y:S02]  /*11f20*/  FSEL R224, R52, -INF , !P3 ;  /* 0xff80000034e07808 */ /* 0x000fe40005800000 */
[----:B------:R-:W-:Y:S02]  /*11f30*/  FSEL R38, R54, -INF , !P0 ;  /* 0xff80000036267808 */ /* 0x000fe40004000000 */
[----:B------:R-:W-:Y:S02]  /*11f40*/  FSEL R226, R53, -INF , !P1 ;  /* 0xff80000035e27808 */ /* 0x000fe40004800000 */
[C---:B------:R-:W-:Y:S02]  /*11f50*/  ISETP.GE.AND P3, PT, R25.reuse, R151, PT ;  /* 0x000000971900720c */ /* 0x040fe40003f66270 */
[----:B------:R-:W-:Y:S02]  /*11f60*/  ISETP.GE.AND P0, PT, R25, R150, PT ;  /* 0x000000961900720c */ /* 0x000fe40003f06270 */
[----:B------:R-:W-:-:S02]  /*11f70*/  FSEL R31, R13, -INF , !P6 ;  /* 0xff8000000d1f7808 */ /* 0x000fc40007000000 */
[----:B------:R-:W-:Y:S02]  /*11f80*/  ISETP.GE.AND P6, PT, R12, R151, PT ;  /* 0x000000970c00720c */ /* 0x000fe40003fc6270 */
[----:B------:R-:W-:Y:S02]  /*11f90*/  FSEL R39, R15, -INF , !P5 ;  /* 0xff8000000f277808 */ /* 0x000fe40006800000 */
[----:B------:R-:W-:Y:S01]  /*11fa0*/  FSEL R225, R8, -INF , !P6 ;  /* 0xff80000008e17808 */ /* 0x000fe20007000000 */
[----:B------:R-:W-:Y:S01]  /*11fb0*/  VIADD R8, R92, 0xfffffed1 ;  /* 0xfffffed15c087836 */ /* 0x000fe20000000000 */
[----:B--2---:R-:W-:Y:S02]  /*11fc0*/  FSEL R43, R14, -INF , !P2 ;  /* 0xff8000000e2b7808 */ /* 0x004fe40005000000 */
[-C--:B------:R-:W-:Y:S01]  /*11fd0*/  ISETP.GE.AND P2, PT, R24, R150.reuse, PT ;  /* 0x000000961800720c */ /* 0x080fe20003f46270 */
[----:B------:R-:W-:Y:S01]  /*11fe0*/  VIADD R24, R92, 0xfffffed0 ;  /* 0xfffffed05c187836 */ /* 0x000fe20000000000 */
[----:B------:R-:W-:-:S02]  /*11ff0*/  ISETP.GE.AND P5, PT, R12, R150, PT ;  /* 0x000000960c00720c */ /* 0x000fc40003fa6270 */
[----:B------:R-:W-:Y:S01]  /*12000*/  FSEL R37, R55, -INF , !P2 ;  /* 0xff80000037257808 */ /* 0x000fe20005000000 */
[----:B------:R-:W-:Y:S01]  /*12010*/  HMMA.16816.F32 R12, R76, R34, RZ ;  /* 0x000000224c0c723c */ /* 0x000fe200000018ff */
[CC--:B------:R-:W-:Y:S02]  /*12020*/  ISETP.GE.AND P1, PT, R24.reuse, R151.reuse, PT ;  /* 0x000000971800720c */ /* 0x0c0fe40003f26270 */
[-C--:B------:R-:W-:Y:S02]  /*12030*/  ISETP.GE.AND P2, PT, R24, R150.reuse, PT ;  /* 0x000000961800720c */ /* 0x080fe40003f46270 */
[----:B------:R-:W-:Y:S02]  /*12040*/  FSEL R36, R10, -INF , !P5 ;  /* 0xff8000000a247808 */ /* 0x000fe40006800000 */
[C---:B------:R-:W-:Y:S01]  /*12050*/  ISETP.GE.AND P6, PT, R8.reuse, R151, PT ;  /* 0x000000970800720c */ /* 0x040fe20003fc6270 */
[----:B-1----:R-:W-:Y:S01]  /*12060*/  HMMA.16816.F32 R24, R68, R16, R20 ;  /* 0x000000104418723c */ /* 0x002fe20000001814 */
[----:B------:R-:W1:Y:S01]  /*12070*/  LDSM.16.M88.4 R20, [R89+0x4c00] ;  /* 0x004c00005914783b */ /* 0x000e620000000200 */
[----:B------:R-:W-:Y:S01]  /*12080*/  ISETP.GE.AND P5, PT, R8, R150, PT ;  /* 0x000000960800720c */ /* 0x000fe20003fa6270 */
[----:B------:R-:W-:Y:S01]  /*12090*/  VIADD R8, R92, 0xfffffed9 ;  /* 0xfffffed95c087836 */ /* 0x000fe20000000000 */
[----:B------:R-:W-:Y:S01]  /*120a0*/  FSEL R195, R48, -INF , !P1 ;  /* 0xff80000030c37808 */ /* 0x000fe20004800000 */
[----:B------:R-:W-:Y:S01]  /*120b0*/  VIADD R16, R92, 0xfffffed8 ;  /* 0xfffffed85c107836 */ /* 0x000fe20000000000 */
[----:B------:R-:W-:Y:S01]  /*120c0*/  FSEL R34, R50, -INF , !P2 ;  /* 0xff80000032227808 */ /* 0x000fe20005000000 */
[----:B------:R-:W-:Y:S01]  /*120d0*/  VIADD R17, R92, 0xfffffee0 ;  /* 0xfffffee05c117836 */ /* 0x000fe20000000000 */
[----:B------:R-:W-:Y:S01]  /*120e0*/  FSEL R28, R9, -INF , !P3 ;  /* 0xff800000091c7808 */ /* 0x000fe20005800000 */
[----:B------:R-:W-:-:S04]  /*120f0*/  DEPBAR.LE SB0, 0x0 ;  /* 0x000080000000791a */ /* 0x000fc80000000000 */
[----:B------:R-:W-:Y:S01]  /*12100*/  FSEL R35, R11, -INF , !P0 ;  /* 0xff8000000b237808 */ /* 0x000fe20004000000 */
[----:B------:R-:W-:Y:S01]  /*12110*/  HMMA.16816.F32 R12, R68, R18, R12 ;  /* 0x00000012440c723c */ /* 0x000fe2000000180c */
[----:B------:R-:W-:Y:S01]  /*12120*/  BAR.SYNC.DEFER_BLOCKING 0x0 ;  /* 0x0000000000007b1d */ /* 0x000fe20000010000 */
[CC--:B------:R-:W-:Y:S02]  /*12130*/  ISETP.GE.AND P1, PT, R8.reuse, R151.reuse, PT ;  /* 0x000000970800720c */ /* 0x0c0fe40003f26270 */
[-C--:B------:R-:W-:Y:S02]  /*12140*/  ISETP.GE.AND P2, PT, R8, R150.reuse, PT ;  /* 0x000000960800720c */ /* 0x080fe40003f46270 */
[C---:B------:R-:W-:Y:S02]  /*12150*/  ISETP.GE.AND P3, PT, R16.reuse, R151, PT ;  /* 0x000000971000720c */ /* 0x040fe40003f66270 */
[----:B---3--:R-:W-:Y:S01]  /*12160*/  HMMA.16816.F32 R8, R76, R4, RZ ;  /* 0x000000044c08723c */ /* 0x008fe200000018ff */
[----:B------:R-:W-:Y:S01]  /*12170*/  ISETP.GE.AND P0, PT, R16, R150, PT ;  /* 0x000000961000720c */ /* 0x000fe20003f06270 */
[----:B------:R-:W-:Y:S01]  /*12180*/  VIADD R16, R92, 0xfffffee1 ;  /* 0xfffffee15c107836 */ /* 0x000fe20000000000 */
[----:B------:R-:W-:-:S02]  /*12190*/  FSEL R185, R44, -INF , !P3 ;  /* 0xff8000002cb97808 */ /* 0x000fc40005800000 */
[----:B------:R-:W-:Y:S02]  /*121a0*/  FSEL R32, R46, -INF , !P0 ;  /* 0xff8000002e207808 */ /* 0x000fe40004000000 */
[----:B------:R-:W-:Y:S01]  /*121b0*/  FSEL R189, R49, -INF , !P6 ;  /* 0xff80000031bd7808 */ /* 0x000fe20007000000 */
[----:B------:R-:W-:Y:S01]  /*121c0*/  HMMA.16816.F32 R4, R76, R6, RZ ;  /* 0x000000064c04723c */ /* 0x000fe200000018ff */
[CC--:B------:R-:W-:Y:S02]  /*121d0*/  ISETP.GE.AND P3, PT, R16.reuse, R151.reuse, PT ;  /* 0x000000971000720c */ /* 0x0c0fe40003f66270 */
[----:B------:R-:W-:Y:S01]  /*121e0*/  ISETP.GE.AND P0, PT, R16, R150, PT ;  /* 0x000000961000720c */ /* 0x000fe20003f06270 */
[----:B------:R-:W-:Y:S01]  /*121f0*/  VIADD R16, R92, 0xfffffee9 ;  /* 0xfffffee95c107836 */ /* 0x000fe20000000000 */
[----:B------:R-:W-:Y:S02]  /*12200*/  ISETP.GE.AND P6, PT, R17, R151, PT ;  /* 0x000000971100720c */ /* 0x000fe40003fc6270 */
[----:B------:R-:W-:-:S02]  /*12210*/  FSEL R33, R51, -INF , !P5 ;  /* 0xff80000033217808 */ /* 0x000fc40006800000 */
[----:B------:R-:W-:Y:S02]  /*12220*/  FSEL R183, R24, -INF , !P6 ;  /* 0xff80000018b77808 */ /* 0x000fe40007000000 */
[C---:B------:R-:W-:Y:S01]  /*12230*/  ISETP.GE.AND P4, PT, R16.reuse, R151, PT ;  /* 0x000000971000720c */ /* 0x040fe20003f86270 */
[C---:B-1----:R-:W-:Y:S01]  /*12240*/  HMMA.16816.F32 R8, R68.reuse, R20, R8 ;  /* 0x000000144408723c */ /* 0x042fe20000001808 */
[-C--:B------:R-:W-:Y:S01]  /*12250*/  ISETP.GE.AND P6, PT, R16, R150.reuse, PT ;  /* 0x000000961000720c */ /* 0x080fe20003fc6270 */
[C---:B------:R-:W-:Y:S01]  /*12260*/  VIADD R16, R92.reuse, 0xfffffef0 ;  /* 0xfffffef05c107836 */ /* 0x040fe20000000000 */
[----:B------:R-:W-:Y:S02]  /*12270*/  FSEL R184, R45, -INF , !P1 ;  /* 0xff8000002db87808 */ /* 0x000fe40004800000 */
[-C--:B------:R-:W-:Y:S01]  /*12280*/  ISETP.GE.AND P5, PT, R17, R150.reuse, PT ;  /* 0x000000961100720c */ /* 0x080fe20003fa6270 */
[----:B------:R-:W-:Y:S01]  /*12290*/  VIADD R17, R92, 0xfffffee8 ;  /* 0xfffffee85c117836 */ /* 0x000fe20000000000 */
[----:B------:R-:W-:Y:S01]  /*122a0*/  FSEL R45, R27, -INF , !P0 ;  /* 0xff8000001b2d7808 */ /* 0x000fe20004000000 */
[----:B------:R-:W-:Y:S01]  /*122b0*/  HMMA.16816.F32 R4, R68, R22, R4 ;  /* 0x000000164404723c */ /* 0x000fe20000001804 */
[----:B------:R-:W-:-:S02]  /*122c0*/  ISETP.GE.AND P0, PT, R16, R150, PT ;  /* 0x000000961000720c */ /* 0x000fc40003f06270 */
[----:B------:R-:W-:Y:S02]  /*122d0*/  FSEL R47, R47, -INF , !P2 ;  /* 0xff8000002f2f7808 */ /* 0x000fe40005000000 */
[C---:B------:R-:W-:Y:S02]  /*122e0*/  ISETP.GE.AND P1, PT, R17.reuse, R151, PT ;  /* 0x000000971100720c */ /* 0x040fe40003f26270 */
[----:B------:R-:W-:Y:S01]  /*122f0*/  ISETP.GE.AND P2, PT, R17, R150, PT ;  /* 0x000000961100720c */ /* 0x000fe20003f46270 */
[----:B------:R-:W-:Y:S01]  /*12300*/  VIADD R17, R92, 0xfffffef1 ;  /* 0xfffffef15c117836 */ /* 0x000fe20000000000 */
[----:B------:R-:W-:Y:S01]  /*12310*/  FSEL R180, R12, -INF , !P1 ;  /* 0xff8000000cb47808 */ /* 0x000fe20004800000 */
[----:B------:R-:W-:Y:S01]  /*12320*/  VIADD R12, R92, 0xfffffef9 ;  /* 0xfffffef95c0c7836 */ /* 0x000fe20000000000 */
[----:B------:R-:W-:Y:S01]  /*12330*/  FSEL R51, R10, -INF , !P0 ;  /* 0xff8000000a337808 */ /* 0x000fe20004000000 */
[----:B------:R-:W-:Y:S01]  /*12340*/  VIADD R92, R92, 0xfffffef8 ;  /* 0xfffffef85c5c7836 */ /* 0x000fe20000000000 */
[----:B------:R-:W-:-:S02]  /*12350*/  ISETP.GT.AND P0, PT, R40, R214, PT ;  /* 0x000000d62800720c */ /* 0x000fc40003f04270 */
[----:B------:R-:W-:Y:S02]  /*12360*/  FSEL R46, R26, -INF , !P5 ;  /* 0xff8000001a2e7808 */ /* 0x000fe40006800000 */
[-C--:B------:R-:W-:Y:S02]  /*12370*/  ISETP.GE.AND P5, PT, R16, R151.reuse, PT ;  /* 0x000000971000720c */ /* 0x080fe40003fa6270 */
[----:B------:R-:W-:Y:S02]  /*12380*/  ISETP.GE.AND P1, PT, R17, R151, PT ;  /* 0x000000971100720c */ /* 0x000fe40003f26270 */
[----:B------:R-:W-:Y:S02]  /*12390*/  FSEL R182, R25, -INF , !P3 ;  /* 0xff80000019b67808 */ /* 0x000fe40005800000 */
[----:B------:R-:W-:Y:S02]  /*123a0*/  FSEL R44, R14, -INF , !P2 ;  /* 0xff8000000e2c7808 */ /* 0x000fe40005000000 */
[----:B------:R-:W-:-:S02]  /*123b0*/  FSEL R52, R15, -INF , !P6 ;  /* 0xff8000000f347808 */ /* 0x000fc40007000000 */
[----:B------:R-:W-:Y:S02]  /*123c0*/  FSEL R56, R8, -INF , !P5 ;  /* 0xff80000008387808 */ /* 0x000fe40006800000 */
[----:B------:R-:W-:Y:S02]  /*123d0*/  FSEL R55, R9, -INF , !P1 ;  /* 0xff80000009377808 */ /* 0x000fe40004800000 */
[-C--:B------:R-:W-:Y:S02]  /*123e0*/  ISETP.GE.AND P3, PT, R17, R150.reuse, PT ;  /* 0x000000961100720c */ /* 0x080fe40003f66270 */
[-C--:B------:R-:W-:Y:S02]  /*123f0*/  ISETP.GE.AND P6, PT, R12, R151.reuse, PT ;  /* 0x000000970c00720c */ /* 0x080fe40003fc6270 */
[C---:B------:R-:W-:Y:S02]  /*12400*/  ISETP.GE.AND P5, PT, R92.reuse, R151, PT ;  /* 0x000000975c00720c */ /* 0x040fe40003fa6270 */
[----:B------:R-:W-:-:S02]  /*12410*/  ISETP.GE.AND P2, PT, R92, R150, PT ;  /* 0x000000965c00720c */ /* 0x000fc40003f46270 */
[----:B------:R-:W-:Y:S02]  /*12420*/  ISETP.GE.AND P1, PT, R12, R150, PT ;  /* 0x000000960c00720c */ /* 0x000fe40003f26270 */
[----:B------:R-:W-:Y:S02]  /*12430*/  FSEL R156, R13, -INF , !P4 ;  /* 0xff8000000d9c7808 */ /* 0x000fe40006000000 */
[----:B------:R-:W-:Y:S02]  /*12440*/  ISETP.NE.AND P4, PT, R88, RZ, PT ;  /* 0x000000ff5800720c */ /* 0x000fe40003f85270 */
        /* <DEDUP_REMOVED lines=71> */
.L_x_1185:
        /* <DEDUP_REMOVED lines=8> */
.L_x_1186:
        /* <DEDUP_REMOVED lines=62> */
.L_x_1184:
[----:B---3--:R-:W-:Y:S01]  /*12d20*/  FMNMX3.FTZ R4, R2, R90, R91, !PT ;  /* 0x0000005a02047276 */ /* 0x008fe2000781005b */
[----:B------:R-:W1:Y:S01]  /*12d30*/  LDCU UR4, c[0x0][0x45c] ;  /* 0x00008b80ff0477ac */ /* 0x000e620008000800 */
[----:B------:R-:W-:Y:S01]  /*12d40*/  FMNMX3.FTZ R42, R0, R167, R169, !PT ;  /* 0x000000a7002a7276 */ /* 0x000fe200078100a9 */
[----:B------:R-:W2:Y:S01]  /*12d50*/  S2UR UR5, SR_CgaCtaId ;  /* 0x00000000000579c3 */ /* 0x000ea20000008800 */
[----:B------:R-:W-:Y:S01]  /*12d60*/  FMNMX3.FTZ R4, R4, R64, R65, !PT ;  /* 0x0000004004047276 */ /* 0x000fe20007810041 */
[----:B------:R-:W-:Y:S01]  /*12d70*/  UMOV UR8, 0x400 ;  /* 0x0000040000087882 */ /* 0x000fe20000000000 */
[----:B------:R-:W-:Y:S02]  /*12d80*/  FMNMX3.FTZ R42, R42, R171, R174, !PT ;  /* 0x000000ab2a2a7276 */ /* 0x000fe400078100ae */
[----:B------:R-:W-:Y:S02]  /*12d90*/  FMNMX3.FTZ R4, R4, R93, R66, !PT ;  /* 0x0000005d04047276 */ /* 0x000fe40007810042 */
[----:B------:R-:W-:-:S02]  /*12da0*/  FMNMX3.FTZ R42, R42, R178, R177, !PT ;  /* 0x000000b22a2a7276 */ /* 0x000fc400078100b1 */
[----:B------:R-:W-:Y:S02]  /*12db0*/  FMNMX3.FTZ R4, R4, R67, R94, !PT ;  /* 0x0000004304047276 */ /* 0x000fe4000781005e */
[----:B------:R-:W-:Y:S02]  /*12dc0*/  FMNMX3.FTZ R42, R42, R172, R168, !PT ;  /* 0x000000ac2a2a7276 */ /* 0x000fe400078100a8 */
[----:B------:R-:W-:Y:S02]  /*12dd0*/  FMNMX3.FTZ R4, R4, R60, R61, !PT ;  /* 0x0000003c04047276 */ /* 0x000fe4000781003d */
[----:B------:R-:W-:Y:S02]  /*12de0*/  FMNMX3.FTZ R42, R42, R161, R158, !PT ;  /* 0x000000a12a2a7276 */ /* 0x000fe4000781009e */
[----:B------:R-:W-:Y:S02]  /*12df0*/  FMNMX3.FTZ R4, R4, R95, R62, !PT ;  /* 0x0000005f04047276 */ /* 0x000fe4000781003e */
[----:B------:R-:W-:-:S02]  /*12e00*/  FMNMX3.FTZ R42, R42, R160, R159, !PT ;  /* 0x000000a02a2a7276 */ /* 0x000fc4000781009f */
[----:B------:R-:W-:Y:S02]  /*12e10*/  FMNMX3.FTZ R4, R4, R63, R120, !PT ;  /* 0x0000003f04047276 */ /* 0x000fe40007810078 */
[----:B------:R-:W-:Y:S01]  /*12e20*/  FMNMX3.FTZ R42, R42, R157, R155, !PT ;  /* 0x0000009d2a2a7276 */ /* 0x000fe2000781009b */
[----:B--2---:R-:W-:Y:S01]  /*12e30*/  ULEA UR5, UR5, UR8, 0x18 ;  /* 0x0000000805057291 */ /* 0x004fe2000f8ec0ff */
[----:B------:R-:W-:Y:S02]  /*12e40*/  FMNMX3.FTZ R4, R4, R173, R179, !PT ;  /* 0x000000ad04047276 */ /* 0x000fe400078100b3 */
        /* <DEDUP_REMOVED lines=49> */
[----:B------:R-:W-:Y:S01]  /*13160*/  LOP3.LUT P2, RZ, R210, 0x4, RZ, 0xc0, !PT ;  /* 0x00000004d2ff7812 */ /* 0x000fe2000784c0ff */
[----:B------:R-:W2:Y:S02]  /*13170*/  SHFL.BFLY PT, R3, R4, 0x2, 0x1f ;  /* 0x0c401f0004037f89 */ /* 0x000ea400000e0000 */
[----:B--2---:R-:W-:-:S05]  /*13180*/  FMNMX.FTZ R3, R4, R3, !PT ;  /* 0x0000000304037209 */ /* 0x004fca0007810000 */
[----:B------:R-:W2:Y:S02]  /*13190*/  SHFL.BFLY PT, R57, R3, 0x1, 0x1f ;  /* 0x0c201f0003397f89 */ /* 0x000ea400000e0000 */
[----:B--2---:R-:W-:Y:S02]  /*131a0*/  FMNMX.FTZ R57, R3, R57, !PT ;  /* 0x0000003903397209 */ /* 0x004fe40007810000 */
[----:B------:R-:W2:Y:S02]  /*131b0*/  SHFL.BFLY PT, R3, R42, 0x2, 0x1f ;  /* 0x0c401f002a037f89 */ /* 0x000ea400000e0000 */
[C---:B------:R-:W-:Y:S01]  /*131c0*/  FSETP.NEU.FTZ.AND P1, PT, R57.reuse, -INF , PT ;  /* 0xff8000003900780b */ /* 0x040fe20003f3d000 */
[----:B-1----:R-:W-:-:S05]  /*131d0*/  FMUL.FTZ R96, R57, UR4 ;  /* 0x0000000439607c20 */ /* 0x002fca0008410000 */
[----:B------:R-:W-:-:S05]  /*131e0*/  FSEL R96, R96, RZ, P1 ;  /* 0x000000ff60607208 */ /* 0x000fca0000800000 */
[--C-:B------:R-:W-:Y:S01]  /*131f0*/  FFMA.FTZ R165, R93, UR4, -R96.reuse ;  /* 0x000000045da57c23 */ /* 0x100fe20008010860 */
[--C-:B------:R-:W-:Y:S01]  /*13200*/  FFMA.FTZ R93, R181, UR4, -R96.reuse ;  /* 0x00000004b55d7c23 */ /* 0x100fe20008010860 */
[----:B------:R-:W-:Y:S01]  /*13210*/  FSEL R181, R57, RZ, P1 ;  /* 0x000000ff39b57208 */ /* 0x000fe20000800000 */
[--C-:B------:R-:W-:Y:S01]  /*13220*/  FFMA.FTZ R84, R58, UR4, -R96.reuse ;  /* 0x000000043a547c23 */ /* 0x100fe20008010860 */
[--C-:B------:R-:W-:Y:S01]  /*13230*/  FFMA.FTZ R162, R94, UR4, -R96.reuse ;  /* 0x000000045ea27c23 */ /* 0x100fe20008010860 */
[--C-:B------:R-:W-:Y:S01]  /*13240*/  FFMA.FTZ R94, R179, UR4, -R96.reuse ;  /* 0x00000004b35e7c23 */ /* 0x100fe20008010860 */
[--C-:B------:R-:W-:Y:S01]  /*13250*/  FFMA.FTZ R126, R95, UR4, -R96.reuse ;  /* 0x000000045f7e7c23 */ /* 0x100fe20008010860 */
[----:B------:R-:W-:Y:S01]  /*13260*/  FADD.FTZ R181, R2, -R181 ;  /* 0x800000b502b57221 */ /* 0x000fe20000010000 */
[--C-:B------:R-:W-:Y:S01]  /*13270*/  FFMA.FTZ R95, R173, UR4, -R96.reuse ;  /* 0x00000004ad5f7c23 */ /* 0x100fe20008010860 */
[--C-:B------:R-:W-:Y:S01]  /*13280*/  FFMA.FTZ R176, R90, UR4, -R96.reuse ;  /* 0x000000045ab07c23 */ /* 0x100fe20008010860 */
[--C-:B------:R-:W-:Y:S01]  /*13290*/  FFMA.FTZ R175, R91, UR4, -R96.reuse ;  /* 0x000000045baf7c23 */ /* 0x100fe20008010860 */
[----:B--2---:R-:W-:Y:S01]  /*132a0*/  FMNMX.FTZ R42, R42, R3, !PT ;  /* 0x000000032a2a7209 */ /* 0x004fe20007810000 */
[--C-:B------:R-:W-:Y:S01]  /*132b0*/  FFMA.FTZ R170, R64, UR4, -R96.reuse ;  /* 0x0000000440aa7c23 */ /* 0x100fe20008010860 */
[--C-:B------:R-:W-:Y:S01]  /*132c0*/  FFMA.FTZ R166, R65, UR4, -R96.reuse ;  /* 0x0000000441a67c23 */ /* 0x100fe20008010860 */
[----:B------:R-:W-:Y:S01]  /*132d0*/  FMUL.FTZ R181, R181, UR4 ;  /* 0x00000004b5b57c20 */ /* 0x000fe20008410000 */
[----:B------:R-:W-:Y:S01]  /*132e0*/  MUFU.EX2 R176, R176 ;  /* 0x000000b000b07308 */ /* 0x000fe20000000800 */
[----:B------:R-:W1:Y:S01]  /*132f0*/  SHFL.BFLY PT, R3, R42, 0x1, 0x1f ;  /* 0x0c201f002a037f89 */ /* 0x000e6200000e0000 */
[--C-:B------:R-:W-:Y:S01]  /*13300*/  FFMA.FTZ R164, R66, UR4, -R96.reuse ;  /* 0x0000000442a47c23 */ /* 0x100fe20008010860 */
[--C-:B------:R-:W-:Y:S01]  /*13310*/  FFMA.FTZ R163, R67, UR4, -R96.reuse ;  /* 0x0000000443a37c23 */ /* 0x100fe20008010860 */
[--C-:B------:R-:W-:Y:S01]  /*13320*/  FFMA.FTZ R151, R60, UR4, -R96.reuse ;  /* 0x000000043c977c23 */ /* 0x100fe20008010860 */
[--C-:B------:R-:W-:Y:S01]  /*13330*/  FFMA.FTZ R150, R61, UR4, -R96.reuse ;  /* 0x000000043d967c23 */ /* 0x100fe20008010860 */
[--C-:B------:R-:W-:Y:S01]  /*13340*/  FFMA.FTZ R125, R62, UR4, -R96.reuse ;  /* 0x000000043e7d7c23 */ /* 0x100fe20008010860 */
[--C-:B------:R-:W-:Y:S01]  /*13350*/  FFMA.FTZ R121, R63, UR4, -R96.reuse ;  /* 0x000000043f797c23 */ /* 0x100fe20008010860 */
[----:B------:R-:W2:Y:S01]  /*13360*/  MUFU.EX2 R175, R175 ;  /* 0x000000af00af7308 */ /* 0x000ea20000000800 */
        /* <DEDUP_REMOVED lines=16> */
[----:B-1----:R-:W-:Y:S01]  /*13470*/  FMNMX.FTZ R42, R42, R3, !PT ;  /* 0x000000032a2a7209 */ /* 0x002fe20007810000 */
[--C-:B------:R-:W-:Y:S01]  /*13480*/  FFMA.FTZ R81, R197, UR4, -R96.reuse ;  /* 0x00000004c5517c23 */ /* 0x100fe20008010860 */
[----:B------:R-:W-:Y:S01]  /*13490*/  LEA R3, R123, UR5, 0x1 ;  /* 0x000000057b037c11 */ /* 0x000fe2000f8e08ff */
[--C-:B------:R-:W-:Y:S01]  /*134a0*/  FFMA.FTZ R80, R198, UR4, -R96.reuse ;  /* 0x00000004c6507c23 */ /* 0x100fe20008010860 */
[C---:B------:R-:W-:Y:S01]  /*134b0*/  FSETP.NEU.FTZ.AND P0, PT, R42.reuse, -INF , PT ;  /* 0xff8000002a00780b */ /* 0x040fe20003f1d000 */
[C---:B------:R-:W-:Y:S01]  /*134c0*/  FMUL.FTZ R58, R42.reuse, UR4 ;  /* 0x000000042a3a7c20 */ /* 0x040fe20008410000 */
[----:B--2---:R-:W-:Y:S01]  /*134d0*/  F2FP.F16.F32.PACK_AB R8, R175, R176 ;  /* 0x000000b0af08723e */ /* 0x004fe200000000ff */
[----:B------:R-:W1:Y:S01]  /*134e0*/  LDSM.16.MT88.4 R16, [R3+0x5000] ;  /* 0x005000000310783b */ /* 0x000e620000004200 */
[----:B------:R-:W-:Y:S01]  /*134f0*/  FSEL R2, R42, RZ, P0 ;  /* 0x000000ff2a027208 */ /* 0x000fe20000000000 */
[----:B------:R-:W2:Y:S01]  /*13500*/  MUFU.EX2 R181, R181 ;  /* 0x000000b500b57308 */ /* 0x000ea20000000800 */
[----:B------:R-:W-:Y:S01]  /*13510*/  FSEL R58, R58, RZ, P0 ;  /* 0x000000ff3a3a7208 */ /* 0x000fe20000000000 */
[----:B------:R-:W-:Y:S01]  /*13520*/  LDSM.16.MT88.4 R20, [R3+0x5400] ;  /* 0x005400000314783b */ /* 0x000fe20000004200 */
[----:B------:R-:W-:Y:S01]  /*13530*/  FFMA.FTZ R79, R72, UR4, -R96 ;  /* 0x00000004484f7c23 */ /* 0x000fe20008010860 */
[----:B------:R-:W-:Y:S01]  /*13540*/  FADD.FTZ R0, R0, -R2 ;  /* 0x8000000200007221 */ /* 0x000fe20000010000 */
[----:B------:R-:W-:Y:S01]  /*13550*/  IADD3 R2, PT, PT, R3, 0x5000, RZ ;  /* 0x0000500003027810 */ /* 0x000fe20007ffe0ff */
[--C-:B------:R-:W-:Y:S01]  /*13560*/  FFMA.FTZ R179, R167, UR4, -R58.reuse ;  /* 0x00000004a7b37c23 */ /* 0x100fe2000801083a */
[--C-:B------:R-:W-:Y:S01]  /*13570*/  FFMA.FTZ R167, R174, UR4, -R58.reuse ;  /* 0x00000004aea77c23 */ /* 0x100fe2000801083a */
[----:B------:R-:W-:Y:S01]  /*13580*/  FMUL.FTZ R0, R0, UR4 ;  /* 0x0000000400007c20 */ /* 0x000fe20008410000 */
[--C-:B------:R-:W-:Y:S01]  /*13590*/  FFMA.FTZ R173, R169, UR4, -R58.reuse ;  /* 0x00000004a9ad7c23 */ /* 0x100fe2000801083a */
[--C-:B------:R-:W-:Y:S01]  /*135a0*/  FFMA.FTZ R171, R171, UR4, -R58.reuse ;  /* 0x00000004abab7c23 */ /* 0x100fe2000801083a */
[----:B---3--:R-:W-:Y:S01]  /*135b0*/  F2FP.F16.F32.PACK_AB R10, R166, R170 ;  /* 0x000000aaa60a723e */ /* 0x008fe200000000ff */
[----:B------:R3:W4:Y:S01]  /*135c0*/  MUFU.EX2 R174, R0 ;  /* 0x0000000000ae7308 */ /* 0x0007220000000800 */
[--C-:B------:R-:W-:Y:S01]  /*135d0*/  FFMA.FTZ R169, R178, UR4, -R58.reuse ;  /* 0x00000004b2a97c23 */ /* 0x100fe2000801083a */
[--C-:B------:R-:W-:Y:S01]  /*135e0*/  FFMA.FTZ R123, R177, UR4, -R58.reuse ;  /* 0x00000004b17b7c23 */ /* 0x100fe2000801083a */
[--C-:B------:R-:W-:Y:S01]  /*135f0*/  FFMA.FTZ R168, R168, UR4, -R58.reuse ;  /* 0x00000004a8a87c23 */ /* 0x100fe2000801083a */
[--C-:B------:R-:W-:Y:S01]  /*13600*/  FFMA.FTZ R161, R161, UR4, -R58.reuse ;  /* 0x00000004a1a17c23 */ /* 0x100fe2000801083a */
[-C--:B--2---:R-:W-:Y:S01]  /*13610*/  FMUL.FTZ R12, R144, R181.reuse ;  /* 0x000000b5900c7220 */ /* 0x084fe20000410000 */
[-C--:B------:R-:W-:Y:S01]  /*13620*/  FMUL.FTZ R13, R145, R181.reuse ;  /* 0x000000b5910d7220 */ /* 0x080fe20000410000 */
[-C--:B------:R-:W-:Y:S01]  /*13630*/  FMUL.FTZ R140, R140, R181.reuse ;  /* 0x000000b58c8c7220 */ /* 0x080fe20000410000 */
[----:B------:R-:W-:Y:S01]  /*13640*/  MUFU.EX2 R179, R179 ;  /* 0x000000b300b37308 */ /* 0x000fe20000000800 */
[-C--:B------:R-:W-:Y:S01]  /*13650*/  FMUL.FTZ R141, R141, R181.reuse ;  /* 0x000000b58d8d7220 */ /* 0x080fe20000410000 */
[--C-:B------:R-:W-:Y:S01]  /*13660*/  FFMA.FTZ R144, R172, UR4, -R58.reuse ;  /* 0x00000004ac907c23 */ /* 0x100fe2000801083a */
[-C--:B------:R-:W-:Y:S01]  /*13670*/  FMUL.FTZ R136, R136, R181.reuse ;  /* 0x000000b588887220 */ /* 0x080fe20000410000 */
[-C--:B------:R-:W-:Y:S01]  /*13680*/  FMUL.FTZ R137, R137, R181.reuse ;  /* 0x000000b589897220 */ /* 0x080fe20000410000 */
[-C--:B------:R-:W-:Y:S01]  /*13690*/  FMUL.FTZ R132, R132, R181.reuse ;  /* 0x000000b584847220 */ /* 0x080fe20000410000 */
[----:B------:R-:W-:Y:S01]  /*136a0*/  FMUL.FTZ R133, R133, R181 ;  /* 0x000000b585857220 */ /* 0x000fe20000410000 */
[----:B------:R-:W-:Y:S01]  /*136b0*/  FFMA.FTZ R145, R157, UR4, -R58 ;  /* 0x000000049d917c23 */ /* 0x000fe2000801083a */
[----:B------:R-:W2:Y:S01]  /*136c0*/  MUFU.EX2 R173, R173 ;  /* 0x000000ad00ad7308 */ /* 0x000ea20000000800 */
[----:B---3--:R-:W-:Y:S01]  /*136d0*/  IADD3 R0, PT, PT, R3, 0x5020, RZ ;  /* 0x0000502003007810 */ /* 0x008fe20007ffe0ff */
[-C--:B----4-:R-:W-:Y:S01]  /*136e0*/  FMUL.FTZ R14, R146, R174.reuse ;  /* 0x000000ae920e7220 */ /* 0x090fe20000410000 */
[----:B------:R-:W-:Y:S01]  /*136f0*/  @P2 IADD3 R0, PT, PT, R2, -0x20, RZ ;  /* 0xffffffe002002810 */ /* 0x000fe20007ffe0ff */
[-C--:B------:R-:W-:Y:S01]  /*13700*/  FMUL.FTZ R15, R147, R174.reuse ;  /* 0x000000ae930f7220 */ /* 0x080fe20000410000 */
[-C--:B------:R-:W-:Y:S01]  /*13710*/  FMUL.FTZ R142, R142, R174.reuse ;  /* 0x000000ae8e8e7220 */ /* 0x080fe20000410000 */
[-C--:B------:R-:W-:Y:S01]  /*13720*/  FMUL.FTZ R143, R143, R174.reuse ;  /* 0x000000ae8f8f7220 */ /* 0x080fe20000410000 */
[-C--:B------:R-:W-:Y:S01]  /*13730*/  FMUL.FTZ R138, R138, R174.reuse ;  /* 0x000000ae8a8a7220 */ /* 0x080fe20000410000 */
[----:B------:R-:W3:Y:S01]  /*13740*/  LDSM.16.MT88.4 R4, [R0] ;  /* 0x000000000004783b */ /* 0x000ee20000004200 */
[----:B------:R-:W-:Y:S01]  /*13750*/  MUFU.EX2 R171, R171 ;  /* 0x000000ab00ab7308 */ /* 0x000fe20000000800 */
[-C--:B------:R-:W-:Y:S01]  /*13760*/  FMUL.FTZ R139, R139, R174.reuse ;  /* 0x000000ae8b8b7220 */ /* 0x080fe20000410000 */
[-C--:B------:R-:W-:Y:S01]  /*13770*/  FMUL.FTZ R134, R134, R174.reuse ;  /* 0x000000ae86867220 */ /* 0x080fe20000410000 */
[----:B------:R-:W4:Y:S01]  /*13780*/  LDSM.16.MT88.4 R24, [R0+0x400] ;  /* 0x000400000018783b */ /* 0x000f220000004200 */
[-C--:B------:R-:W-:Y:S01]  /*13790*/  FMUL.FTZ R135, R135, R174.reuse ;  /* 0x000000ae87877220 */ /* 0x080fe20000410000 */
[----:B------:R-:W-:Y:S01]  /*137a0*/  FFMA.FTZ R2, R28, UR4, -R96 ;  /* 0x000000041c027c23 */ /* 0x000fe20008010860 */
[--C-:B------:R-:W-:Y:S01]  /*137b0*/  FFMA.FTZ R146, R155, UR4, -R58.reuse ;  /* 0x000000049b927c23 */ /* 0x100fe2000801083a */
[--C-:B------:R-:W-:Y:S01]  /*137c0*/  FFMA.FTZ R147, R153, UR4, -R58.reuse ;  /* 0x0000000499937c23 */ /* 0x100fe2000801083a */
[----:B------:R-:W5:Y:S01]  /*137d0*/  MUFU.EX2 R167, R167 ;  /* 0x000000a700a77308 */ /* 0x000f620000000800 */
        /* <DEDUP_REMOVED lines=13> */
[----:B------:R-:W-:Y:S01]  /*138b0*/  FFMA.FTZ R155, R115, UR4, -R58 ;  /* 0x00000004739b7c23 */ /* 0x000fe2000801083a */
[----:B------:R-:W-:Y:S01]  /*138c0*/  FFMA.FTZ R78, R73, UR4, -R96 ;  /* 0x00000004494e7c23 */ /* 0x000fe20008010860 */
[----:B------:R-:W2:Y:S01]  /*138d0*/  MUFU.EX2 R164, R164 ;  /* 0x000000a400a47308 */ /* 0x000ea20000000800 */
[----:B-----5:R-:W-:Y:S01]  /*138e0*/  F2FP.F16.F32.PACK_AB R11, R167, R171 ;  /* 0x000000aba70b723e */ /* 0x020fe200000000ff */
[--C-:B------:R-:W-:Y:S01]  /*138f0*/  FFMA.FTZ R114, R114, UR4, -R58.reuse ;  /* 0x0000000472727c23 */ /* 0x100fe2000801083a */
[--C-:B------:R-:W-:Y:S01]  /*13900*/  FFMA.FTZ R112, R112, UR4, -R58.reuse ;  /* 0x0000000470707c23 */ /* 0x100fe2000801083a */
[--C-:B------:R-:W-:Y:S01]  /*13910*/  FFMA.FTZ R157, R111, UR4, -R58.reuse ;  /* 0x000000046f9d7c23 */ /* 0x100fe2000801083a */
[----:B------:R-:W-:Y:S01]  /*13920*/  FFMA.FTZ R113, R113, UR4, -R58 ;  /* 0x0000000471717c23 */ /* 0x000fe2000801083a */
[--C-:B------:R-:W-:Y:S01]  /*13930*/  FFMA.FTZ R77, R74, UR4, -R96.reuse ;  /* 0x000000044a4d7c23 */ /* 0x100fe20008010860 */
[--C-:B------:R-:W-:Y:S01]  /*13940*/  FFMA.FTZ R76, R75, UR4, -R96.reuse ;  /* 0x000000044b4c7c23 */ /* 0x100fe20008010860 */
[C---:B-1----:R-:W-:Y:S01]  /*13950*/  HMMA.16816.F32 R12, R8.reuse, R16, R12 ;  /* 0x00000010080c723c */ /* 0x042fe2000000180c */
[----:B------:R-:W-:Y:S01]  /*13960*/  MUFU.EX2 R163, R163 ;  /* 0x000000a300a37308 */ /* 0x000fe20000000800 */
[--C-:B------:R-:W-:Y:S01]  /*13970*/  FFMA.FTZ R75, R199, UR4, -R96.reuse ;  /* 0x00000004c74b7c23 */ /* 0x100fe20008010860 */
[----:B------:R-:W-:Y:S01]  /*13980*/  FFMA.FTZ R74, R200, UR4, -R96 ;  /* 0x00000004c84a7c23 */ /* 0x000fe20008010860 */
[--C-:B------:R-:W-:Y:S01]  /*13990*/  FFMA.FTZ R110, R110, UR4, -R58.reuse ;  /* 0x000000046e6e7c23 */ /* 0x100fe2000801083a */
[--C-:B------:R-:W-:Y:S01]  /*139a0*/  FFMA.FTZ R107, R107, UR4, -R58.reuse ;  /* 0x000000046b6b7c23 */ /* 0x100fe2000801083a */
[----:B------:R-:W-:Y:S01]  /*139b0*/  FFMA.FTZ R109, R109, UR4, -R58 ;  /* 0x000000046d6d7c23 */ /* 0x000fe2000801083a */
[----:B------:R-:W-:Y:S01]  /*139c0*/  FFMA.FTZ R73, R201, UR4, -R96 ;  /* 0x00000004c9497c23 */ /* 0x000fe20008010860 */
[C---:B------:R-:W-:Y:S01]  /*139d0*/  HMMA.16816.F32 R16, R8.reuse, R18, R140 ;  /* 0x000000120810723c */ /* 0x040fe2000000188c */
[----:B------:R-:W1:Y:S01]  /*139e0*/  MUFU.EX2 R162, R162 ;  /* 0x000000a200a27308 */ /* 0x000e620000000800 */
[--C-:B------:R-:W-:Y:S01]  /*139f0*/  FFMA.FTZ R141, R159, UR4, -R58.reuse ;  /* 0x000000049f8d7c23 */ /* 0x100fe2000801083a */
[----:B--2---:R-:W-:Y:S01]  /*13a00*/  F2FP.F16.F32.PACK_AB R28, R164, R165 ;  /* 0x000000a5a41c723e */ /* 0x004fe200000000ff */
[----:B------:R-:W-:Y:S01]  /*13a10*/  FFMA.FTZ R143, R154, UR4, -R58 ;  /* 0x000000049a8f7c23 */ /* 0x000fe2000801083a */
[--C-:B------:R-:W-:Y:S01]  /*13a20*/  FFMA.FTZ R72, R202, UR4, -R96.reuse ;  /* 0x00000004ca487c23 */ /* 0x100fe20008010860 */
[--C-:B------:R-:W-:Y:S01]  /*13a30*/  FFMA.FTZ R71, R203, UR4, -R96.reuse ;  /* 0x00000004cb477c23 */ /* 0x100fe20008010860 */
[----:B------:R-:W-:Y:S01]  /*13a40*/  FFMA.FTZ R70, R204, UR4, -R96 ;  /* 0x00000004cc467c23 */ /* 0x000fe20008010860 */
[C---:B---3--:R-:W-:Y:S01]  /*13a50*/  HMMA.16816.F32 R136, R8.reuse, R4, R136 ;  /* 0x000000040888723c */ /* 0x048fe20000001888 */
[----:B------:R-:W-:Y:S01]  /*13a60*/  MUFU.EX2 R169, R169 ;  /* 0x000000a900a97308 */ /* 0x000fe20000000800 */
[--C-:B------:R-:W-:Y:S01]  /*13a70*/  FFMA.FTZ R106, R106, UR4, -R58.reuse ;  /* 0x000000046a6a7c23 */ /* 0x100fe2000801083a */
[--C-:B------:R-:W-:Y:S01]  /*13a80*/  FFMA.FTZ R105, R105, UR4, -R58.reuse ;  /* 0x0000000469697c23 */ /* 0x100fe2000801083a */
[--C-:B------:R-:W-:Y:S01]  /*13a90*/  FFMA.FTZ R103, R103, UR4, -R58.reuse ;  /* 0x0000000467677c23 */ /* 0x100fe2000801083a */
[----:B------:R-:W-:Y:S01]  /*13aa0*/  FFMA.FTZ R104, R104, UR4, -R58 ;  /* 0x0000000468687c23 */ /* 0x000fe2000801083a */
[----:B------:R-:W-:Y:S01]  /*13ab0*/  FFMA.FTZ R176, R228, R181, R176 ;  /* 0x000000b5e4b07223 */ /* 0x000fe200000100b0 */
[----:B------:R-:W-:Y:S01]  /*13ac0*/  FFMA.FTZ R174, R227, R174, R179 ;  /* 0x000000aee3ae7223 */ /* 0x000fe200000100b3 */
[----:B------:R-:W-:Y:S01]  /*13ad0*/  HMMA.16816.F32 R8, R8, R6, R132 ;  /* 0x000000060808723c */ /* 0x000fe20000001884 */
[----:B------:R-:W2:Y:S01]  /*13ae0*/  MUFU.EX2 R123, R123 ;  /* 0x0000007b007b7308 */ /* 0x000ea20000000800 */
[----:B------:R-:W3:Y:S01]  /*13af0*/  LDSM.16.MT88.4 R4, [R3+0x5800] ;  /* 0x005800000304783b */ /* 0x000ee20000004200 */
[--C-:B------:R-:W-:Y:S01]  /*13b00*/  FFMA.FTZ R134, R158, UR4, -R58.reuse ;  /* 0x000000049e867c23 */ /* 0x100fe2000801083a */
[--C-:B------:R-:W-:Y:S01]  /*13b10*/  FFMA.FTZ R132, R160, UR4, -R58.reuse ;  /* 0x00000004a0847c23 */ /* 0x100fe2000801083a */
[----:B-1----:R-:W-:Y:S01]  /*13b20*/  F2FP.F16.F32.PACK_AB R30, R162, R163 ;  /* 0x000000a3a21e723e */ /* 0x002fe200000000ff */
[----:B------:R-:W-:Y:S01]  /*13b30*/  FFMA.FTZ R158, R108, UR4, -R58 ;  /* 0x000000046c9e7c23 */ /* 0x000fe2000801083a */
[----:B------:R-:W-:Y:S01]  /*13b40*/  FADD.FTZ R175, R175, R176 ;  /* 0x000000b0afaf7221 */ /* 0x000fe20000010000 */
[----:B------:R-:W-:Y:S01]  /*13b50*/  FADD.FTZ R174, R173, R174 ;  /* 0x000000aeadae7221 */ /* 0x000fe20000010000 */
[----:B------:R-:W1:Y:S01]  /*13b60*/  MUFU.EX2 R144, R144 ;  /* 0x0000009000907308 */ /* 0x000e620000000800 */
[----:B------:R-:W-:Y:S01]  /*13b70*/  FFMA.FTZ R69, R205, UR4, -R96 ;  /* 0x00000004cd457c23 */ /* 0x000fe20008010860 */
[----:B------:R-:W-:Y:S01]  /*13b80*/  FADD.FTZ R175, R170, R175 ;  /* 0x000000afaaaf7221 */ /* 0x000fe20000010000 */
[----:B------:R-:W-:Y:S01]  /*13b90*/  FADD.FTZ R171, R171, R174 ;  /* 0x000000aeabab7221 */ /* 0x000fe20000010000 */
[--C-:B------:R-:W-:Y:S01]  /*13ba0*/  FFMA.FTZ R68, R206, UR4, -R96.reuse ;  /* 0x00000004ce447c23 */ /* 0x100fe20008010860 */
[--C-:B------:R-:W-:Y:S01]  /*13bb0*/  FFMA.FTZ R67, R207, UR4, -R96.reuse ;  /* 0x00000004cf437c23 */ /* 0x100fe20008010860 */
[----:B------:R-:W-:Y:S01]  /*13bc0*/  FADD.FTZ R175, R166, R175 ;  /* 0x000000afa6af7221 */ /* 0x000fe20000010000 */
[----:B------:R-:W-:Y:S01]  /*13bd0*/  FADD.FTZ R171, R167, R171 ;  /* 0x000000aba7ab7221 */ /* 0x000fe20000010000 */
[----:B------:R-:W5:Y:S01]  /*13be0*/  MUFU.EX2 R140, R168 ;  /* 0x000000a8008c7308 */ /* 0x000f620000000800 */
[----:B--2---:R-:W-:Y:S01]  /*13bf0*/  F2FP.F16.F32.PACK_AB R29, R123, R169 ;  /* 0x000000a97b1d723e */ /* 0x004fe200000000ff */
[----:B------:R-:W-:Y:S01]  /*13c00*/  FADD.FTZ R165, R165, R175 ;  /* 0x000000afa5a57221 */ /* 0x000fe20000010000 */
[----:B------:R-:W-:Y:S01]  /*13c10*/  FADD.FTZ R169, R169, R171 ;  /* 0x000000aba9a97221 */ /* 0x000fe20000010000 */
[----:B------:R-:W-:Y:S01]  /*13c20*/  FFMA.FTZ R66, R212, UR4, -R96 ;  /* 0x00000004d4427c23 */ /* 0x000fe20008010860 */
[--C-:B------:R-:W-:Y:S01]  /*13c30*/  FFMA.FTZ R102, R102, UR4, -R58.reuse ;  /* 0x0000000466667c23 */ /* 0x100fe2000801083a */
[----:B------:R-:W-:Y:S01]  /*13c40*/  FADD.FTZ R165, R164, R165 ;  /* 0x000000a5a4a57221 */ /* 0x000fe20000010000 */
[----:B------:R-:W-:Y:S01]  /*13c50*/  FADD.FTZ R169, R123, R169 ;  /* 0x000000a97ba97221 */ /* 0x000fe20000010000 */
[----:B------:R-:W-:Y:S01]  /*13c60*/  MUFU.EX2 R151, R151 ;  /* 0x0000009700977308 */ /* 0x000fe20000000800 */
[--C-:B------:R-:W-:Y:S01]  /*13c70*/  FFMA.FTZ R101, R101, UR4, -R58.reuse ;  /* 0x0000000465657c23 */ /* 0x100fe2000801083a */
[----:B------:R-:W-:Y:S01]  /*13c80*/  FADD.FTZ R163, R163, R165 ;  /* 0x000000a5a3a37221 */ /* 0x000fe20000010000 */
[----:B-1----:R-:W-:Y:S01]  /*13c90*/  FADD.FTZ R169, R144, R169 ;  /* 0x000000a990a97221 */ /* 0x002fe20000010000 */
[--C-:B------:R-:W-:Y:S01]  /*13ca0*/  FFMA.FTZ R100, R100, UR4, -R58.reuse ;  /* 0x0000000464647c23 */ /* 0x100fe2000801083a */
[----:B------:R-:W-:Y:S01]  /*13cb0*/  FFMA.FTZ R159, R99, UR4, -R58 ;  /* 0x00000004639f7c23 */ /* 0x000fe2000801083a */
[----:B------:R-:W-:Y:S01]  /*13cc0*/  FADD.FTZ R163, R162, R163 ;  /* 0x000000a3a2a37221 */ /* 0x000fe20000010000 */
[----:B------:R-:W-:Y:S01]  /*13cd0*/  FFMA.FTZ R65, R213, UR4, -R96 ;  /* 0x00000004d5417c23 */ /* 0x000fe20008010860 */
[----:B------:R-:W1:Y:S01]  /*13ce0*/  MUFU.EX2 R150, R150 ;  /* 0x0000009600967308 */ /* 0x000e620000000800 */
[C---:B-----5:R-:W-:Y:S01]  /*13cf0*/  F2FP.F16.F32.PACK_AB R31, R140.reuse, R144 ;  /* 0x000000908c1f723e */ /* 0x060fe200000000ff */
[----:B------:R-:W-:Y:S01]  /*13d00*/  FADD.FTZ R140, R140, R169 ;  /* 0x000000a98c8c7221 */ /* 0x000fe20000010000 */
[--C-:B------:R-:W-:Y:S01]  /*13d10*/  FFMA.FTZ R98, R98, UR4, -R58.reuse ;  /* 0x0000000462627c23 */ /* 0x100fe2000801083a */
[--C-:B------:R-:W-:Y:S01]  /*13d20*/  FFMA.FTZ R97, R97, UR4, -R58.reuse ;  /* 0x0000000461617c23 */ /* 0x100fe2000801083a */
[--C-:B------:R-:W-:Y:S01]  /*13d30*/  FFMA.FTZ R43, R43, UR4, -R58.reuse ;  /* 0x000000042b2b7c23 */ /* 0x100fe2000801083a */
[----:B------:R-:W-:Y:S01]  /*13d40*/  FFMA.FTZ R39, R39, UR4, -R58 ;  /* 0x0000000427277c23 */ /* 0x000fe2000801083a */
[--C-:B------:R-:W-:Y:S01]  /*13d50*/  FFMA.FTZ R61, R224, UR4, -R96.reuse ;  /* 0x00000004e03d7c23 */ /* 0x100fe20008010860 */
[----:B------:R-:W-:Y:S01]  /*13d60*/  MUFU.EX2 R126, R126 ;  /* 0x0000007e007e7308 */ /* 0x000fe20000000800 */
[C---:B------:R-:W-:Y:S01]  /*13d70*/  HMMA.16816.F32 R12, R28.reuse, R20, R12 ;  /* 0x000000141c0c723c */ /* 0x040fe2000000180c */
[--C-:B------:R-:W-:Y:S01]  /*13d80*/  FFMA.FTZ R60, R226, UR4, -R96.reuse ;  /* 0x00000004e23c7c23 */ /* 0x100fe20008010860 */
[----:B------:R-:W-:Y:S01]  /*13d90*/  FFMA.FTZ R59, R225, UR4, -R96 ;  /* 0x00000004e13b7c23 */ /* 0x000fe20008010860 */
[--C-:B------:R-:W-:Y:S01]  /*13da0*/  FFMA.FTZ R38, R38, UR4, -R58.reuse ;  /* 0x0000000426267c23 */ /* 0x100fe2000801083a */
[--C-:B------:R-:W-:Y:S01]  /*13db0*/  FFMA.FTZ R37, R37, UR4, -R58.reuse ;  /* 0x0000000425257c23 */ /* 0x100fe2000801083a */
[--C-:B------:R-:W-:Y:S01]  /*13dc0*/  FFMA.FTZ R36, R36, UR4, -R58.reuse ;  /* 0x0000000424247c23 */ /* 0x100fe2000801083a */
[----:B------:R-:W-:Y:S01]  /*13dd0*/  FFMA.FTZ R35, R35, UR4, -R58 ;  /* 0x0000000423237c23 */ /* 0x000fe2000801083a */
[----:B------:R-:W2:Y:S01]  /*13de0*/  MUFU.EX2 R125, R125 ;  /* 0x0000007d007d7308 */ /* 0x000ea20000000800 */
[C---:B------:R-:W-:Y:S01]  /*13df0*/  HMMA.16816.F32 R16, R28.reuse, R22, R16 ;  /* 0x000000161c10723c */ /* 0x040fe20000001810 */
[----:B------:R-:W5:Y:S01]  /*13e00*/  LDSM.16.MT88.4 R20, [R0+0x800] ;  /* 0x000800000014783b */ /* 0x000f620000004200 */
[--C-:B------:R-:W-:Y:S01]  /*13e10*/  FFMA.FTZ R135, R195, UR4, -R96.reuse ;  /* 0x00000004c3877c23 */ /* 0x100fe20008010860 */
[--C-:B------:R-:W-:Y:S01]  /*13e20*/  FFMA.FTZ R142, R189, UR4, -R96.reuse ;  /* 0x00000004bd8e7c23 */ /* 0x100fe20008010860 */
[--C-:B------:R-:W-:Y:S01]  /*13e30*/  FFMA.FTZ R153, R185, UR4, -R96.reuse ;  /* 0x00000004b9997c23 */ /* 0x100fe20008010860 */
[----:B------:R-:W-:Y:S01]  /*13e40*/  FFMA.FTZ R154, R184, UR4, -R96 ;  /* 0x00000004b89a7c23 */ /* 0x000fe20008010860 */
[--C-:B------:R-:W-:Y:S01]  /*13e50*/  FFMA.FTZ R34, R34, UR4, -R58.reuse ;  /* 0x0000000422227c23 */ /* 0x100fe2000801083a */
[----:B------:R-:W3:Y:S01]  /*13e60*/  MUFU.EX2 R133, R161 ;  /* 0x000000a100857308 */ /* 0x000ee20000000800 */
[C---:B----4-:R-:W-:Y:S01]  /*13e70*/  HMMA.16816.F32 R136, R28.reuse, R24, R136 ;  /* 0x000000181c88723c */ /* 0x050fe20000001888 */
[--C-:B------:R-:W-:Y:S01]  /*13e80*/  FFMA.FTZ R33, R33, UR4, -R58.reuse ;  /* 0x0000000421217c23 */ /* 0x100fe2000801083a */
[----:B------:R-:W-:Y:S01]  /*13e90*/  FFMA.FTZ R32, R32, UR4, -R58 ;  /* 0x0000000420207c23 */ /* 0x000fe2000801083a */
[--C-:B------:R-:W-:Y:S01]  /*13ea0*/  FFMA.FTZ R115, R183, UR4, -R96.reuse ;  /* 0x00000004b7737c23 */ /* 0x100fe20008010860 */
[--C-:B------:R-:W-:Y:S01]  /*13eb0*/  FFMA.FTZ R111, R182, UR4, -R96.reuse ;  /* 0x00000004b66f7c23 */ /* 0x100fe20008010860 */
[--C-:B------:R-:W-:Y:S01]  /*13ec0*/  FFMA.FTZ R108, R180, UR4, -R96.reuse ;  /* 0x00000004b46c7c23 */ /* 0x100fe20008010860 */
[----:B------:R-:W-:Y:S01]  /*13ed0*/  FFMA.FTZ R99, R156, UR4, -R96 ;  /* 0x000000049c637c23 */ /* 0x000fe20008010860 */
[----:B------:R-:W4:Y:S01]  /*13ee0*/  MUFU.EX2 R134, R134 ;  /* 0x0000008600867308 */ /* 0x000f220000000800 */
[----:B------:R-:W-:Y:S01]  /*13ef0*/  HMMA.16816.F32 R24, R28, R26, R8 ;  /* 0x0000001a1c18723c */ /* 0x000fe20000001808 */
[----:B-1----:R-:W-:Y:S01]  /*13f00*/  F2FP.F16.F32.PACK_AB R28, R150, R151 ;  /* 0x00000097961c723e */ /* 0x002fe200000000ff */
[----:B------:R-:W1:Y:S01]  /*13f10*/  LDSM.16.MT88.4 R8, [R3+0x5c00] ;  /* 0x005c00000308783b */ /* 0x000e620000004200 */
[----:B--2---:R-:W-:Y:S01]  /*13f20*/  F2FP.F16.F32.PACK_AB R30, R125, R126 ;  /* 0x0000007e7d1e723e */ /* 0x004fe200000000ff */
[----:B------:R-:W-:Y:S01]  /*13f30*/  FADD.FTZ R151, R151, R163 ;  /* 0x000000a397977221 */ /* 0x000fe20000010000 */
[--C-:B------:R-:W-:Y:S01]  /*13f40*/  FFMA.FTZ R46, R46, UR4, -R58.reuse ;  /* 0x000000042e2e7c23 */ /* 0x100fe2000801083a */
[----:B------:R-:W-:Y:S01]  /*13f50*/  FFMA.FTZ R45, R45, UR4, -R58 ;  /* 0x000000042d2d7c23 */ /* 0x000fe2000801083a */
[----:B------:R-:W2:Y:S01]  /*13f60*/  MUFU.EX2 R132, R132 ;  /* 0x0000008400847308 */ /* 0x000ea20000000800 */
[----:B---3--:R-:W-:Y:S01]  /*13f70*/  FADD.FTZ R140, R133, R140 ;  /* 0x0000008c858c7221 */ /* 0x008fe20000010000 */
[----:B------:R-:W-:Y:S01]  /*13f80*/  FADD.FTZ R151, R150, R151 ;  /* 0x0000009796977221 */ /* 0x000fe20000010000 */
[--C-:B------:R-:W-:Y:S01]  /*13f90*/  FFMA.FTZ R44, R44, UR4, -R58.reuse ;  /* 0x000000042c2c7c23 */ /* 0x100fe2000801083a */
[----:B------:R-:W-:Y:S01]  /*13fa0*/  FFMA.FTZ R52, R52, UR4, -R58 ;  /* 0x0000000434347c23 */ /* 0x000fe2000801083a */
[--C-:B------:R-:W-:Y:S01]  /*13fb0*/  FFMA.FTZ R55, R55, UR4, -R96.reuse ;  /* 0x0000000437377c23 */ /* 0x100fe20008010860 */
[----:B------:R-:W-:Y:S01]  /*13fc0*/  FADD.FTZ R151, R126, R151 ;  /* 0x000000977e977221 */ /* 0x000fe20000010000 */
[----:B------:R-:W-:Y:S01]  /*13fd0*/  FFMA.FTZ R228, R53, UR4, -R96 ;  /* 0x0000000435e47c23 */ /* 0x000fe20008010860 */
[----:B------:R-:W3:Y:S01]  /*13fe0*/  MUFU.EX2 R141, R141 ;  /* 0x0000008d008d7308 */ /* 0x000ee20000000800 */
[C---:B----4-:R-:W-:Y:S01]  /*13ff0*/  F2FP.F16.F32.PACK_AB R29, R134.reuse, R133 ;  /* 0x00000085861d723e */ /* 0x050fe200000000ff */
[----:B------:R-:W-:Y:S01]  /*14000*/  FADD.FTZ R134, R134, R140 ;  /* 0x0000008c86867221 */ /* 0x000fe20000010000 */
[----:B------:R-:W-:Y:S01]  /*14010*/  FADD.FTZ R125, R125, R151 ;  /* 0x000000977d7d7221 */ /* 0x000fe20000010000 */
[--C-:B------:R-:W-:Y:S01]  /*14020*/  FFMA.FTZ R227, R48, UR4, -R58.reuse ;  /* 0x0000000430e37c23 */ /* 0x100fe2000801083a */
[----:B------:R-:W-:Y:S01]  /*14030*/  FFMA.FTZ R49, R49, UR4, -R58 ;  /* 0x0000000431317c23 */ /* 0x000fe2000801083a */
[----:B------:R-:W-:-:S02]  /*14040*/  ISETP.GT.AND P0, PT, R40, R214, PT ;  /* 0x000000d62800720c */ /* 0x000fc40003f04270 */
[----:B------:R-:W4:Y:S01]  /*14050*/  MUFU.EX2 R121, R121 ;  /* 0x0000007900797308 */ /* 0x000f220000000800 */
[----:B--2---:R-:W-:-:S07]  /*14060*/  FADD.FTZ R134, R132, R134 ;  /* 0x0000008684867221 */ /* 0x004fce0000010000 */
[----:B------:R-:W2:Y:S01]  /*14070*/  MUFU.EX2 R120, R120 ;  /* 0x0000007800787308 */ /* 0x000ea20000000800 */
[C---:B---3--:R-:W-:Y:S01]  /*14080*/  F2FP.F16.F32.PACK_AB R31, R141.reuse, R132 ;  /* 0x000000848d1f723e */ /* 0x048fe200000000ff */
[----:B------:R-:W-:Y:S01]  /*14090*/  FADD.FTZ R141, R141, R134 ;  /* 0x000000868d8d7221 */ /* 0x000fe20000010000 */
[----:B------:R-:W-:-:S05]  /*140a0*/  @P0 IADD3 R41, PT, PT, R41, -0x3, RZ ;  /* 0xfffffffd29290810 */ /* 0x000fca0007ffe0ff */
[----:B------:R-:W-:Y:S01]  /*140b0*/  HMMA.16816.F32 R12, R28, R4, R12 ;  /* 0x000000041c0c723c */ /* 0x000fe2000000180c */
[----:B------:R-:W-:Y:S01]  /*140c0*/  MUFU.EX2 R95, R95 ;  /* 0x0000005f005f7308 */ /* 0x000fe20000000800 */
[----:B----4-:R-:W-:-:S06]  /*140d0*/  FADD.FTZ R125, R121, R125 ;  /* 0x0000007d797d7221 */ /* 0x010fcc0000010000 */
[C---:B------:R-:W-:Y:S01]  /*140e0*/  HMMA.16816.F32 R16, R28.reuse, R6, R16 ;  /* 0x000000061c10723c */ /* 0x040fe20000001810 */
[----:B------:R-:W3:Y:S01]  /*140f0*/  LDSM.16.MT88.4 R4, [R0+0xc00] ;  /* 0x000c00000004783b */ /* 0x000ee20000004200 */
[----:B------:R-:W4:Y:S06]  /*14100*/  MUFU.EX2 R94, R94 ;  /* 0x0000005e005e7308 */ /* 0x000f2c0000000800 */
[C---:B-----5:R-:W-:Y:S02]  /*14110*/  HMMA.16816.F32 R136, R28.reuse, R20, R136 ;  /* 0x000000141c88723c */ /* 0x060fe40000001888 */
[----:B------:R-:W5:Y:S06]  /*14120*/  MUFU.EX2 R145, R145 ;  /* 0x0000009100917308 */ /* 0x000f6c0000000800 */
[----:B------:R-:W-:Y:S01]  /*14130*/  HMMA.16816.F32 R24, R28, R22, R24 ;  /* 0x000000161c18723c */ /* 0x000fe20000001818 */
[----:B------:R-:W3:Y:S01]  /*14140*/  LDSM.16.MT88.4 R20, [R3+0x6000] ;  /* 0x006000000314783b */ /* 0x000ee20000004200 */
[----:B------:R-:W1:Y:S01]  /*14150*/  MUFU.EX2 R146, R146 ;  /* 0x0000009200927308 */ /* 0x000e620000000800 */
[C---:B--2---:R-:W-:Y:S01]  /*14160*/  F2FP.F16.F32.PACK_AB R28, R120.reuse, R121 ;  /* 0x00000079781c723e */ /* 0x044fe200000000ff */
[----:B------:R-:W-:Y:S01]  /*14170*/  FADD.FTZ R120, R120, R125 ;  /* 0x0000007d78787221 */ /* 0x000fe20000010000 */
[----:B----4-:R-:W-:-:S03]  /*14180*/  F2FP.F16.F32.PACK_AB R30, R94, R95 ;  /* 0x0000005f5e1e723e */ /* 0x010fc600000000ff */
[----:B------:R-:W-:Y:S02]  /*14190*/  FADD.FTZ R120, R95, R120 ;  /* 0x000000785f787221 */ /* 0x000fe40000010000 */
[----:B------:R-:W2:Y:S01]  /*141a0*/  MUFU.EX2 R143, R143 ;  /* 0x0000008f008f7308 */ /* 0x000ea20000000800 */
[----:B-----5:R-:W-:Y:S01]  /*141b0*/  FADD.FTZ R141, R145, R141 ;  /* 0x0000008d918d7221 */ /* 0x020fe20000010000 */
[----:B------:R-:W-:-:S06]  /*141c0*/  FADD.FTZ R94, R94, R120 ;  /* 0x000000785e5e7221 */ /* 0x000fcc0000010000 */
[----:B------:R-:W4:Y:S01]  /*141d0*/  MUFU.EX2 R147, R147 ;  /* 0x0000009300937308 */ /* 0x000f220000000800 */
[C---:B-1----:R-:W-:Y:S01]  /*141e0*/  F2FP.F16.F32.PACK_AB R29, R146.reuse, R145 ;  /* 0x00000091921d723e */ /* 0x042fe200000000ff */
[----:B------:R-:W-:-:S06]  /*141f0*/  FADD.FTZ R146, R146, R141 ;  /* 0x0000008d92927221 */ /* 0x000fcc0000010000 */
[----:B------:R-:W1:Y:S01]  /*14200*/  MUFU.EX2 R93, R93 ;  /* 0x0000005d005d7308 */ /* 0x000e620000000800 */
[----:B--2---:R-:W-:-:S07]  /*14210*/  FADD.FTZ R146, R143, R146 ;  /* 0x000000928f927221 */ /* 0x004fce0000010000 */
[----:B------:R-:W2:Y:S01]  /*14220*/  MUFU.EX2 R92, R92 ;  /* 0x0000005c005c7308 */ /* 0x000ea20000000800 */
[C---:B----4-:R-:W-:Y:S01]  /*14230*/  F2FP.F16.F32.PACK_AB R31, R147.reuse, R143 ;  /* 0x0000008f931f723e */ /* 0x050fe200000000ff */
[----:B------:R-:W-:-:S06]  /*14240*/  FADD.FTZ R147, R147, R146 ;  /* 0x0000009293937221 */ /* 0x000fcc0000010000 */
[----:B------:R-:W-:Y:S01]  /*14250*/  HMMA.16816.F32 R12, R28, R8, R12 ;  /* 0x000000081c0c723c */ /* 0x000fe2000000180c */
[----:B------:R-:W-:Y:S01]  /*14260*/  MUFU.EX2 R91, R91 ;  /* 0x0000005b005b7308 */ /* 0x000fe20000000800 */
[----:B-1----:R-:W-:-:S06]  /*14270*/  FADD.FTZ R94, R93, R94 ;  /* 0x0000005e5d5e7221 */ /* 0x002fcc0000010000 */
[----:B------:R-:W-:Y:S01]  /*14280*/  HMMA.16816.F32 R16, R28, R10, R16 ;  /* 0x0000000a1c10723c */ /* 0x000fe20000001810 */
[----:B------:R-:W1:Y:S01]  /*14290*/  LDSM.16.MT88.4 R8, [R0+0x1000] ;  /* 0x001000000008783b */ /* 0x000e620000004200 */
[----:B------:R-:W4:Y:S01]  /*142a0*/  MUFU.EX2 R90, R90 ;  /* 0x0000005a005a7308 */ /* 0x000f220000000800 */
[----:B--2---:R-:W-:-:S05]  /*142b0*/  FADD.FTZ R94, R92, R94 ;  /* 0x0000005e5c5e7221 */ /* 0x004fca0000010000 */
[C---:B---3--:R-:W-:Y:S02]  /*142c0*/  HMMA.16816.F32 R136, R28.reuse, R4, R136 ;  /* 0x000000041c88723c */ /* 0x048fe40000001888 */
[----:B------:R-:W2:Y:S06]  /*142d0*/  MUFU.EX2 R131, R131 ;  /* 0x0000008300837308 */ /* 0x000eac0000000800 */
[----:B------:R-:W-:Y:S01]  /*142e0*/  HMMA.16816.F32 R24, R28, R6, R24 ;  /* 0x000000061c18723c */ /* 0x000fe20000001818 */
[----:B------:R-:W3:Y:S01]  /*142f0*/  LDSM.16.MT88.4 R4, [R3+0x6400] ;  /* 0x006400000304783b */ /* 0x000ee20000004200 */
[----:B------:R-:W5:Y:S01]  /*14300*/  MUFU.EX2 R129, R129 ;  /* 0x0000008100817308 */ /* 0x000f620000000800 */
[----:B------:R-:W-:-:S02]  /*14310*/  F2FP.F16.F32.PACK_AB R28, R92, R93 ;  /* 0x0000005d5c1c723e */ /* 0x000fc400000000ff */
[----:B----4-:R-:W-:Y:S01]  /*14320*/  F2FP.F16.F32.PACK_AB R30, R90, R91 ;  /* 0x0000005b5a1e723e */ /* 0x010fe200000000ff */
[----:B------:R-:W-:-:S04]  /*14330*/  FADD.FTZ R91, R91, R94 ;  /* 0x0000005e5b5b7221 */ /* 0x000fc80000010000 */
[----:B------:R-:W4:Y:S01]  /*14340*/  MUFU.EX2 R128, R128 ;  /* 0x0000008000807308 */ /* 0x000f220000000800 */
[----:B--2---:R-:W-:-:S07]  /*14350*/  FADD.FTZ R147, R131, R147 ;  /* 0x0000009383937221 */ /* 0x004fce0000010000 */
[----:B------:R-:W2:Y:S01]  /*14360*/  MUFU.EX2 R130, R130 ;  /* 0x0000008200827308 */ /* 0x000ea20000000800 */
[C---:B-----5:R-:W-:Y:S01]  /*14370*/  F2FP.F16.F32.PACK_AB R29, R129.reuse, R131 ;  /* 0x00000083811d723e */ /* 0x060fe200000000ff */
[----:B------:R-:W-:-:S06]  /*14380*/  FADD.FTZ R129, R129, R147 ;  /* 0x0000009381817221 */ /* 0x000fcc0000010000 */
[----:B------:R-:W-:Y:S01]  /*14390*/  MUFU.EX2 R89, R89 ;  /* 0x0000005900597308 */ /* 0x000fe20000000800 */
[----:B----4-:R-:W-:-:S07]  /*143a0*/  FADD.FTZ R129, R128, R129 ;  /* 0x0000008180817221 */ /* 0x010fce0000010000 */
[----:B------:R-:W4:Y:S01]  /*143b0*/  MUFU.EX2 R88, R88 ;  /* 0x0000005800587308 */ /* 0x000f220000000800 */
[C---:B--2---:R-:W-:Y:S01]  /*143c0*/  F2FP.F16.F32.PACK_AB R31, R130.reuse, R128 ;  /* 0x00000080821f723e */ /* 0x044fe200000000ff */
[----:B------:R-:W-:-:S06]  /*143d0*/  FADD.FTZ R130, R130, R129 ;  /* 0x0000008182827221 */ /* 0x000fcc0000010000 */
[----:B------:R-:W-:Y:S01]  /*143e0*/  MUFU.EX2 R87, R87 ;  /* 0x0000005700577308 */ /* 0x000fe20000000800 */
[C---:B------:R-:W-:Y:S07]  /*143f0*/  HMMA.16816.F32 R12, R28.reuse, R20, R12 ;  /* 0x000000141c0c723c */ /* 0x040fee000000180c */
[----:B------:R-:W2:Y:S01]  /*14400*/  MUFU.EX2 R86, R86 ;  /* 0x0000005600567308 */ /* 0x000ea20000000800 */
[C---:B------:R-:W-:Y:S01]  /*14410*/  HMMA.16816.F32 R16, R28.reuse, R22, R16 ;  /* 0x000000161c10723c */ /* 0x040fe20000001810 */
[----:B------:R-:W5:Y:S06]  /*14420*/  LDSM.16.MT88.4 R20, [R0+0x1400] ;  /* 0x001400000014783b */ /* 0x000f6c0000004200 */
[----:B------:R-:W3:Y:S01]  /*14430*/  MUFU.EX2 R127, R127 ;  /* 0x0000007f007f7308 */ /* 0x000ee20000000800 */
[C---:B-1----:R-:W-:Y:S07]  /*14440*/  HMMA.16816.F32 R136, R28.reuse, R8, R136 ;  /* 0x000000081c88723c */ /* 0x042fee0000001888 */
[----:B------:R-:W1:Y:S01]  /*14450*/  MUFU.EX2 R119, R119 ;  /* 0x0000007700777308 */ /* 0x000e620000000800 */
[----:B------:R-:W-:Y:S01]  /*14460*/  HMMA.16816.F32 R24, R28, R10, R24 ;  /* 0x0000000a1c18723c */ /* 0x000fe20000001818 */
[----:B----4-:R-:W-:Y:S01]  /*14470*/  F2FP.F16.F32.PACK_AB R28, R88, R89 ;  /* 0x00000059581c723e */ /* 0x010fe200000000ff */
[----:B------:R-:W4:Y:S01]  /*14480*/  LDSM.16.MT88.4 R8, [R3+0x6800] ;  /* 0x006800000308783b */ /* 0x000f220000004200 */
[----:B--2---:R-:W-:-:S04]  /*14490*/  F2FP.F16.F32.PACK_AB R30, R86, R87 ;  /* 0x00000057561e723e */ /* 0x004fc800000000ff */
[----:B------:R-:W2:Y:S01]  /*144a0*/  MUFU.EX2 R124, R124 ;  /* 0x0000007c007c7308 */ /* 0x000ea20000000800 */
[----:B---3--:R-:W-:-:S07]  /*144b0*/  FADD.FTZ R130, R127, R130 ;  /* 0x000000827f827221 */ /* 0x008fce0000010000 */
[----:B------:R-:W3:Y:S01]  /*144c0*/  MUFU.EX2 R122, R122 ;  /* 0x0000007a007a7308 */ /* 0x000ee20000000800 */
[C---:B-1----:R-:W-:Y:S01]  /*144d0*/  F2FP.F16.F32.PACK_AB R29, R119.reuse, R127 ;  /* 0x0000007f771d723e */ /* 0x042fe200000000ff */
[----:B------:R-:W-:-:S06]  /*144e0*/  FADD.FTZ R119, R119, R130 ;  /* 0x0000008277777221 */ /* 0x000fcc0000010000 */
[----:B------:R-:W-:Y:S01]  /*144f0*/  MUFU.EX2 R85, R85 ;  /* 0x0000005500557308 */ /* 0x000fe20000000800 */
[----:B--2---:R-:W-:-:S07]  /*14500*/  FADD.FTZ R119, R124, R119 ;  /* 0x000000777c777221 */ /* 0x004fce0000010000 */
[----:B------:R-:W1:Y:S01]  /*14510*/  MUFU.EX2 R84, R84 ;  /* 0x0000005400547308 */ /* 0x000e620000000800 */
[C---:B---3--:R-:W-:Y:S01]  /*14520*/  F2FP.F16.F32.PACK_AB R31, R122.reuse, R124 ;  /* 0x0000007c7a1f723e */ /* 0x048fe200000000ff */
[----:B------:R-:W-:-:S06]  /*14530*/  FADD.FTZ R122, R122, R119 ;  /* 0x000000777a7a7221 */ /* 0x000fcc0000010000 */
[C---:B------:R-:W-:Y:S01]  /*14540*/  HMMA.16816.F32 R12, R28.reuse, R4, R12 ;  /* 0x000000041c0c723c */ /* 0x040fe2000000180c */
[----:B------:R-:W-:Y:S07]  /*14550*/  MUFU.EX2 R83, R83 ;  /* 0x0000005300537308 */ /* 0x000fee0000000800 */
[C---:B------:R-:W-:Y:S01]  /*14560*/  HMMA.16816.F32 R16, R28.reuse, R6, R16 ;  /* 0x000000061c10723c */ /* 0x040fe20000001810 */
[----:B------:R-:W2:Y:S01]  /*14570*/  LDSM.16.MT88.4 R4, [R0+0x1800] ;  /* 0x001800000004783b */ /* 0x000ea20000004200 */
[----:B------:R-:W3:Y:S06]  /*14580*/  MUFU.EX2 R82, R82 ;  /* 0x0000005200527308 */ /* 0x000eec0000000800 */
[C---:B-----5:R-:W-:Y:S02]  /*14590*/  HMMA.16816.F32 R136, R28.reuse, R20, R136 ;  /* 0x000000141c88723c */ /* 0x060fe40000001888 */
[----:B------:R-:W5:Y:S06]  /*145a0*/  MUFU.EX2 R118, R118 ;  /* 0x0000007600767308 */ /* 0x000f6c0000000800 */
[----:B------:R-:W-:Y:S01]  /*145b0*/  HMMA.16816.F32 R24, R28, R22, R24 ;  /* 0x000000161c18723c */ /* 0x000fe20000001818 */
[----:B------:R-:W2:Y:S01]  /*145c0*/  LDSM.16.MT88.4 R20, [R3+0x6c00] ;  /* 0x006c00000314783b */ /* 0x000ea20000004200 */
[----:B------:R-:W4:Y:S01]  /*145d0*/  MUFU.EX2 R117, R117 ;  /* 0x0000007500757308 */ /* 0x000f220000000800 */
[----:B-1----:R-:W-:-:S02]  /*145e0*/  F2FP.F16.F32.PACK_AB R28, R84, R85 ;  /* 0x00000055541c723e */ /* 0x002fc400000000ff */
[----:B---3--:R-:W-:-:S05]  /*145f0*/  F2FP.F16.F32.PACK_AB R30, R82, R83 ;  /* 0x00000053521e723e */ /* 0x008fca00000000ff */
[----:B------:R-:W-:Y:S01]  /*14600*/  MUFU.EX2 R116, R116 ;  /* 0x0000007400747308 */ /* 0x000fe20000000800 */
[----:B-----5:R-:W-:-:S07]  /*14610*/  FADD.FTZ R122, R118, R122 ;  /* 0x0000007a767a7221 */ /* 0x020fce0000010000 */
[----:B------:R-:W1:Y:S01]  /*14620*/  MUFU.EX2 R155, R155 ;  /* 0x0000009b009b7308 */ /* 0x000e620000000800 */
[C---:B----4-:R-:W-:Y:S01]  /*14630*/  F2FP.F16.F32.PACK_AB R29, R117.reuse, R118 ;  /* 0x00000076751d723e */ /* 0x050fe200000000ff */
[----:B------:R-:W-:-:S06]  /*14640*/  FADD.FTZ R122, R117, R122 ;  /* 0x0000007a757a7221 */ /* 0x000fcc0000010000 */
[----:B------:R-:W-:Y:S08]  /*14650*/  MUFU.EX2 R81, R81 ;  /* 0x0000005100517308 */ /* 0x000ff00000000800 */
[----:B------:R-:W3:Y:S01]  /*14660*/  MUFU.EX2 R80, R80 ;  /* 0x0000005000507308 */ /* 0x000ee20000000800 */
[----:B-1----:R-:W-:Y:S01]  /*14670*/  F2FP.F16.F32.PACK_AB R31, R155, R116 ;  /* 0x000000749b1f723e */ /* 0x002fe200000000ff */
[----:B------:R-:W-:-:S04]  /*14680*/  FADD.FTZ R116, R116, R122 ;  /* 0x0000007a74747221 */ /* 0x000fc80000010000 */
[----:B------:R-:W-:Y:S02]  /*14690*/  FADD.FTZ R116, R155, R116 ;  /* 0x000000749b747221 */ /* 0x000fe40000010000 */
[C---:B------:R-:W-:Y:S01]  /*146a0*/  HMMA.16816.F32 R12, R28.reuse, R8, R12 ;  /* 0x000000081c0c723c */ /* 0x040fe2000000180c */
[----:B------:R-:W-:Y:S07]  /*146b0*/  MUFU.EX2 R79, R79 ;  /* 0x0000004f004f7308 */ /* 0x000fee0000000800 */
[C---:B------:R-:W-:Y:S01]  /*146c0*/  HMMA.16816.F32 R16, R28.reuse, R10, R16 ;  /* 0x0000000a1c10723c */ /* 0x040fe20000001810 */
[----:B------:R-:W1:Y:S01]  /*146d0*/  LDSM.16.MT88.4 R8, [R0+0x1c00] ;  /* 0x001c00000008783b */ /* 0x000e620000004200 */
[----:B------:R-:W4:Y:S06]  /*146e0*/  MUFU.EX2 R78, R78 ;  /* 0x0000004e004e7308 */ /* 0x000f2c0000000800 */
[C---:B--2---:R-:W-:Y:S02]  /*146f0*/  HMMA.16816.F32 R136, R28.reuse, R4, R136 ;  /* 0x000000041c88723c */ /* 0x044fe40000001888 */
[----:B------:R-:W2:Y:S06]  /*14700*/  MUFU.EX2 R114, R114 ;  /* 0x0000007200727308 */ /* 0x000eac0000000800 */
[----:B------:R-:W-:Y:S01]  /*14710*/  HMMA.16816.F32 R24, R28, R6, R24 ;  /* 0x000000061c18723c */ /* 0x000fe20000001818 */
[----:B------:R-:W5:Y:S01]  /*14720*/  LDSM.16.MT88.4 R4, [R3+0x7000] ;  /* 0x007000000304783b */ /* 0x000f620000004200 */
[----:B------:R-:W1:Y:S01]  /*14730*/  MUFU.EX2 R112, R112 ;  /* 0x0000007000707308 */ /* 0x000e620000000800 */
[----:B---3--:R-:W-:-:S02]  /*14740*/  F2FP.F16.F32.PACK_AB R28, R80, R81 ;  /* 0x00000051501c723e */ /* 0x008fc400000000ff */
[----:B----4-:R-:W-:-:S05]  /*14750*/  F2FP.F16.F32.PACK_AB R30, R78, R79 ;  /* 0x0000004f4e1e723e */ /* 0x010fca00000000ff */
[----:B------:R-:W3:Y:S01]  /*14760*/  MUFU.EX2 R157, R157 ;  /* 0x0000009d009d7308 */ /* 0x000ee20000000800 */
[----:B--2---:R-:W-:-:S07]  /*14770*/  FADD.FTZ R116, R114, R116 ;  /* 0x0000007472747221 */ /* 0x004fce0000010000 */
[----:B------:R-:W2:Y:S01]  /*14780*/  MUFU.EX2 R113, R113 ;  /* 0x0000007100717308 */ /* 0x000ea20000000800 */
[C---:B-1----:R-:W-:Y:S01]  /*14790*/  F2FP.F16.F32.PACK_AB R29, R112.reuse, R114 ;  /* 0x00000072701d723e */ /* 0x042fe200000000ff */
[----:B------:R-:W-:-:S06]  /*147a0*/  FADD.FTZ R112, R112, R116 ;  /* 0x0000007470707221 */ /* 0x000fcc0000010000 */
[----:B------:R-:W-:Y:S01]  /*147b0*/  MUFU.EX2 R77, R77 ;  /* 0x0000004d004d7308 */ /* 0x000fe20000000800 */
[----:B---3--:R-:W-:-:S07]  /*147c0*/  FADD.FTZ R112, R157, R112 ;  /* 0x000000709d707221 */ /* 0x008fce0000010000 */
[----:B------:R-:W1:Y:S01]  /*147d0*/  MUFU.EX2 R76, R76 ;  /* 0x0000004c004c7308 */ /* 0x000e620000000800 */
[C---:B--2---:R-:W-:Y:S01]  /*147e0*/  F2FP.F16.F32.PACK_AB R31, R113.reuse, R157 ;  /* 0x0000009d711f723e */ /* 0x044fe200000000ff */
[----:B------:R-:W-:-:S06]  /*147f0*/  FADD.FTZ R113, R113, R112 ;  /* 0x0000007071717221 */ /* 0x000fcc0000010000 */
[----:B------:R-:W-:Y:S01]  /*14800*/  MUFU.EX2 R75, R75 ;  /* 0x0000004b004b7308 */ /* 0x000fe20000000800 */
[C---:B------:R-:W-:Y:S07]  /*14810*/  HMMA.16816.F32 R12, R28.reuse, R20, R12 ;  /* 0x000000141c0c723c */ /* 0x040fee000000180c */
[----:B------:R-:W2:Y:S01]  /*14820*/  MUFU.EX2 R74, R74 ;  /* 0x0000004a004a7308 */ /* 0x000ea20000000800 */
[C---:B------:R-:W-:Y:S01]  /*14830*/  HMMA.16816.F32 R16, R28.reuse, R22, R16 ;  /* 0x000000161c10723c */ /* 0x040fe20000001810 */
[----:B------:R-:W3:Y:S06]  /*14840*/  LDSM.16.MT88.4 R20, [R0+0x2000] ;  /* 0x002000000014783b */ /* 0x000eec0000004200 */
[----:B------:R-:W4:Y:S01]  /*14850*/  MUFU.EX2 R110, R110 ;  /* 0x0000006e006e7308 */ /* 0x000f220000000800 */
[C---:B------:R-:W-:Y:S07]  /*14860*/  HMMA.16816.F32 R136, R28.reuse, R8, R136 ;  /* 0x000000081c88723c */ /* 0x040fee0000001888 */
[----:B------:R-:W5:Y:S01]  /*14870*/  MUFU.EX2 R107, R107 ;  /* 0x0000006b006b7308 */ /* 0x000f620000000800 */
[----:B------:R-:W-:Y:S01]  /*14880*/  HMMA.16816.F32 R24, R28, R10, R24 ;  /* 0x0000000a1c18723c */ /* 0x000fe20000001818 */
[----:B-1----:R-:W-:Y:S01]  /*14890*/  F2FP.F16.F32.PACK_AB R28, R76, R77 ;  /* 0x0000004d4c1c723e */ /* 0x002fe200000000ff */
[----:B------:R-:W1:Y:S01]  /*148a0*/  LDSM.16.MT88.4 R8, [R3+0x7400] ;  /* 0x007400000308783b */ /* 0x000e620000004200 */
[----:B--2---:R-:W-:-:S04]  /*148b0*/  F2FP.F16.F32.PACK_AB R30, R74, R75 ;  /* 0x0000004b4a1e723e */ /* 0x004fc800000000ff */
[----:B------:R-:W2:Y:S01]  /*148c0*/  MUFU.EX2 R109, R109 ;  /* 0x0000006d006d7308 */ /* 0x000ea20000000800 */
[----:B----4-:R-:W-:-:S07]  /*148d0*/  FADD.FTZ R113, R110, R113 ;  /* 0x000000716e717221 */ /* 0x010fce0000010000 */
[----:B------:R-:W4:Y:S01]  /*148e0*/  MUFU.EX2 R158, R158 ;  /* 0x0000009e009e7308 */ /* 0x000f220000000800 */
[C---:B-----5:R-:W-:Y:S01]  /*148f0*/  F2FP.F16.F32.PACK_AB R29, R107.reuse, R110 ;  /* 0x0000006e6b1d723e */ /* 0x060fe200000000ff */
[----:B------:R-:W-:-:S06]  /*14900*/  FADD.FTZ R107, R107, R113 ;  /* 0x000000716b6b7221 */ /* 0x000fcc0000010000 */
[----:B------:R-:W-:Y:S01]  /*14910*/  MUFU.EX2 R73, R73 ;  /* 0x0000004900497308 */ /* 0x000fe20000000800 */
[----:B--2---:R-:W-:-:S07]  /*14920*/  FADD.FTZ R107, R109, R107 ;  /* 0x0000006b6d6b7221 */ /* 0x004fce0000010000 */
[----:B------:R-:W2:Y:S01]  /*14930*/  MUFU.EX2 R72, R72 ;  /* 0x0000004800487308 */ /* 0x000ea20000000800 */
[C---:B----4-:R-:W-:Y:S01]  /*14940*/  F2FP.F16.F32.PACK_AB R31, R158.reuse, R109 ;  /* 0x0000006d9e1f723e */ /* 0x050fe200000000ff */
[----:B------:R-:W-:-:S06]  /*14950*/  FADD.FTZ R107, R158, R107 ;  /* 0x0000006b9e6b7221 */ /* 0x000fcc0000010000 */
[C---:B------:R-:W-:Y:S01]  /*14960*/  HMMA.16816.F32 R12, R28.reuse, R4, R12 ;  /* 0x000000041c0c723c */ /* 0x040fe2000000180c */
[----:B------:R-:W-:Y:S07]  /*14970*/  MUFU.EX2 R71, R71 ;  /* 0x0000004700477308 */ /* 0x000fee0000000800 */
[C---:B------:R-:W-:Y:S01]  /*14980*/  HMMA.16816.F32 R16, R28.reuse, R6, R16 ;  /* 0x000000061c10723c */ /* 0x040fe20000001810 */
[----:B------:R-:W4:Y:S01]  /*14990*/  LDSM.16.MT88.4 R4, [R0+0x2400] ;  /* 0x002400000004783b */ /* 0x000f220000004200 */
[----:B------:R-:W5:Y:S06]  /*149a0*/  MUFU.EX2 R70, R70 ;  /* 0x0000004600467308 */ /* 0x000f6c0000000800 */
[C---:B---3--:R-:W-:Y:S02]  /*149b0*/  HMMA.16816.F32 R136, R28.reuse, R20, R136 ;  /* 0x000000141c88723c */ /* 0x048fe40000001888 */
[----:B------:R-:W-:Y:S06]  /*149c0*/  MUFU.EX2 R106, R106 ;  /* 0x0000006a006a7308 */ /* 0x000fec0000000800 */
[----:B------:R-:W-:Y:S01]  /*149d0*/  HMMA.16816.F32 R24, R28, R22, R24 ;  /* 0x000000161c18723c */ /* 0x000fe20000001818 */
[----:B------:R-:W3:Y:S01]  /*149e0*/  LDSM.16.MT88.4 R20, [R3+0x7800] ;  /* 0x007800000314783b */ /* 0x000ee20000004200 */
[----:B------:R-:W1:Y:S01]  /*149f0*/  MUFU.EX2 R105, R105 ;  /* 0x0000006900697308 */ /* 0x000e620000000800 */
[----:B--2---:R-:W-:-:S02]  /*14a00*/  F2FP.F16.F32.PACK_AB R28, R72, R73 ;  /* 0x00000049481c723e */ /* 0x004fc400000000ff */
[----:B-----5:R-:W-:-:S05]  /*14a10*/  F2FP.F16.F32.PACK_AB R30, R70, R71 ;  /* 0x00000047461e723e */ /* 0x020fca00000000ff */
[----:B------:R-:W-:Y:S08]  /*14a20*/  MUFU.EX2 R103, R103 ;  /* 0x0000006700677308 */ /* 0x000ff00000000800 */
[----:B------:R-:W2:Y:S01]  /*14a30*/  MUFU.EX2 R104, R104 ;  /* 0x0000006800687308 */ /* 0x000ea20000000800 */
[----:B-1----:R-:W-:Y:S01]  /*14a40*/  F2FP.F16.F32.PACK_AB R29, R105, R106 ;  /* 0x0000006a691d723e */ /* 0x002fe200000000ff */
[----:B------:R-:W-:-:S04]  /*14a50*/  FADD.FTZ R106, R106, R107 ;  /* 0x0000006b6a6a7221 */ /* 0x000fc80000010000 */
[----:B------:R-:W-:Y:S02]  /*14a60*/  FADD.FTZ R106, R105, R106 ;  /* 0x0000006a696a7221 */ /* 0x000fe40000010000 */
[----:B------:R-:W-:Y:S08]  /*14a70*/  MUFU.EX2 R69, R69 ;  /* 0x0000004500457308 */ /* 0x000ff00000000800 */
[----:B------:R-:W1:Y:S01]  /*14a80*/  MUFU.EX2 R68, R68 ;  /* 0x0000004400447308 */ /* 0x000e620000000800 */
[----:B--2---:R-:W-:Y:S01]  /*14a90*/  F2FP.F16.F32.PACK_AB R31, R104, R103 ;  /* 0x00000067681f723e */ /* 0x004fe200000000ff */
[----:B------:R-:W-:-:S04]  /*14aa0*/  FADD.FTZ R103, R103, R106 ;  /* 0x0000006a67677221 */ /* 0x000fc80000010000 */
[----:B------:R-:W-:Y:S02]  /*14ab0*/  FADD.FTZ R103, R104, R103 ;  /* 0x0000006768677221 */ /* 0x000fe40000010000 */
[C---:B------:R-:W-:Y:S01]  /*14ac0*/  HMMA.16816.F32 R12, R28.reuse, R8, R12 ;  /* 0x000000081c0c723c */ /* 0x040fe2000000180c */
[----:B------:R-:W-:Y:S07]  /*14ad0*/  MUFU.EX2 R67, R67 ;  /* 0x0000004300437308 */ /* 0x000fee0000000800 */
[C---:B------:R-:W-:Y:S01]  /*14ae0*/  HMMA.16816.F32 R16, R28.reuse, R10, R16 ;  /* 0x0000000a1c10723c */ /* 0x040fe20000001810 */
[----:B------:R-:W2:Y:S01]  /*14af0*/  LDSM.16.MT88.4 R8, [R0+0x2800] ;  /* 0x002800000008783b */ /* 0x000ea20000004200 */
[----:B------:R-:W5:Y:S06]  /*14b00*/  MUFU.EX2 R66, R66 ;  /* 0x0000004200427308 */ /* 0x000f6c0000000800 */
[C---:B----4-:R-:W-:Y:S01]  /*14b10*/  HMMA.16816.F32 R136, R28.reuse, R4, R136 ;  /* 0x000000041c88723c */ /* 0x050fe20000001888 */
[----:B-1----:R-:W-:Y:S01]  /*14b20*/  F2FP.F16.F32.PACK_AB R4, R68, R69 ;  /* 0x000000454404723e */ /* 0x002fe200000000ff */
[----:B------:R-:W-:Y:S06]  /*14b30*/  MUFU.EX2 R102, R102 ;  /* 0x0000006600667308 */ /* 0x000fec0000000800 */
[----:B------:R-:W-:Y:S01]  /*14b40*/  HMMA.16816.F32 R24, R28, R6, R24 ;  /* 0x000000061c18723c */ /* 0x000fe20000001818 */
[----:B------:R-:W1:Y:S01]  /*14b50*/  LDSM.16.MT88.4 R28, [R3+0x7c00] ;  /* 0x007c0000031c783b */ /* 0x000e620000004200 */
[----:B------:R-:W4:Y:S01]  /*14b60*/  MUFU.EX2 R101, R101 ;  /* 0x0000006500657308 */ /* 0x000f220000000800 */
[----:B-----5:R-:W-:-:S07]  /*14b70*/  F2FP.F16.F32.PACK_AB R6, R66, R67 ;  /* 0x000000434206723e */ /* 0x020fce00000000ff */
[----:B------:R-:W5:Y:S08]  /*14b80*/  MUFU.EX2 R100, R100 ;  /* 0x0000006400647308 */ /* 0x000f700000000800 */
[----:B------:R-:W3:Y:S01]  /*14b90*/  MUFU.EX2 R159, R159 ;  /* 0x0000009f009f7308 */ /* 0x000ee20000000800 */
[----:B----4-:R-:W-:Y:S01]  /*14ba0*/  F2FP.F16.F32.PACK_AB R5, R101, R102 ;  /* 0x000000666505723e */ /* 0x010fe200000000ff */
[----:B------:R-:W-:-:S04]  /*14bb0*/  FADD.FTZ R102, R102, R103 ;  /* 0x0000006766667221 */ /* 0x000fc80000010000 */
[----:B------:R-:W-:Y:S02]  /*14bc0*/  FADD.FTZ R102, R101, R102 ;  /* 0x0000006665667221 */ /* 0x000fe40000010000 */
[----:B------:R-:W-:Y:S02]  /*14bd0*/  MUFU.EX2 R65, R65 ;  /* 0x0000004100417308 */ /* 0x000fe40000000800 */
[----:B-----5:R-:W-:-:S06]  /*14be0*/  FADD.FTZ R102, R100, R102 ;  /* 0x0000006664667221 */ /* 0x020fcc0000010000 */
        /* <DEDUP_REMOVED lines=8> */
[----:B------:R-:W1:Y:S01]  /*14c70*/  MUFU.EX2 R98, R98 ;  /* 0x0000006200627308 */ /* 0x000e620000000800 */
[C---:B--2---:R-:W-:Y:S07]  /*14c80*/  HMMA.16816.F32 R136, R4.reuse, R8, R136 ;  /* 0x000000080488723c */ /* 0x044fee0000001888 */
[----:B------:R-:W2:Y:S01]  /*14c90*/  MUFU.EX2 R97, R97 ;  /* 0x0000006100617308 */ /* 0x000ea20000000800 */
[----:B------:R-:W-:Y:S01]  /*14ca0*/  HMMA.16816.F32 R24, R4, R10, R24 ;  /* 0x0000000a0418723c */ /* 0x000fe20000001818 */
[----:B----4-:R-:W-:Y:S01]  /*14cb0*/  F2FP.F16.F32.PACK_AB R4, R64, R65 ;  /* 0x000000414004723e */ /* 0x010fe200000000ff */
[----:B------:R-:W4:Y:S01]  /*14cc0*/  LDSM.16.MT88.4 R8, [R3+0x8000] ;  /* 0x008000000308783b */ /* 0x000f220000004200 */
[----:B---3--:R-:W-:-:S04]  /*14cd0*/  F2FP.F16.F32.PACK_AB R6, R62, R63 ;  /* 0x0000003f3e06723e */ /* 0x008fc800000000ff */
[----:B------:R-:W3:Y:S01]  /*14ce0*/  MUFU.EX2 R43, R43 ;  /* 0x0000002b002b7308 */ /* 0x000ee20000000800 */
[----:B-1----:R-:W-:-:S07]  /*14cf0*/  FADD.FTZ R159, R98, R159 ;  /* 0x0000009f629f7221 */ /* 0x002fce0000010000 */
[----:B------:R-:W1:Y:S01]  /*14d00*/  MUFU.EX2 R39, R39 ;  /* 0x0000002700277308 */ /* 0x000e620000000800 */
[C---:B--2---:R-:W-:Y:S01]  /*14d10*/  F2FP.F16.F32.PACK_AB R5, R97.reuse, R98 ;  /* 0x000000626105723e */ /* 0x044fe200000000ff */
[----:B------:R-:W-:-:S06]  /*14d20*/  FADD.FTZ R97, R97, R159 ;  /* 0x0000009f61617221 */ /* 0x000fcc0000010000 */
[----:B------:R-:W-:Y:S01]  /*14d30*/  MUFU.EX2 R61, R61 ;  /* 0x0000003d003d7308 */ /* 0x000fe20000000800 */
[----:B---3--:R-:W-:-:S07]  /*14d40*/  FADD.FTZ R97, R43, R97 ;  /* 0x000000612b617221 */ /* 0x008fce0000010000 */
[----:B------:R-:W2:Y:S01]  /*14d50*/  MUFU.EX2 R60, R60 ;  /* 0x0000003c003c7308 */ /* 0x000ea20000000800 */
[C---:B-1----:R-:W-:Y:S01]  /*14d60*/  F2FP.F16.F32.PACK_AB R7, R39.reuse, R43 ;  /* 0x0000002b2707723e */ /* 0x042fe200000000ff */
[----:B------:R-:W-:-:S06]  /*14d70*/  FADD.FTZ R97, R39, R97 ;  /* 0x0000006127617221 */ /* 0x000fcc0000010000 */
[----:B------:R-:W-:Y:S01]  /*14d80*/  HMMA.16816.F32 R12, R4, R28, R12 ;  /* 0x0000001c040c723c */ /* 0x000fe2000000180c */
[----:B------:R-:W-:Y:S01]  /*14d90*/  FADD.FTZ R28, R90, R91 ;  /* 0x0000005b5a1c7221 */ /* 0x000fe20000010000 */
[----:B------:R-:W-:Y:S03]  /*14da0*/  MUFU.EX2 R59, R59 ;  /* 0x0000003b003b7308 */ /* 0x000fe60000000800 */
[----:B------:R-:W-:-:S03]  /*14db0*/  FADD.FTZ R28, R89, R28 ;  /* 0x0000001c591c7221 */ /* 0x000fc60000010000 */
[C---:B------:R-:W-:Y:S01]  /*14dc0*/  HMMA.16816.F32 R16, R4.reuse, R30, R16 ;  /* 0x0000001e0410723c */ /* 0x040fe20000001810 */
[----:B------:R-:W-:Y:S01]  /*14dd0*/  FADD.FTZ R28, R88, R28 ;  /* 0x0000001c581c7221 */ /* 0x000fe20000010000 */
[----:B------:R-:W1:Y:S03]  /*14de0*/  MUFU.EX2 R2, R2 ;  /* 0x0000000200027308 */ /* 0x000e660000000800 */
[----:B------:R-:W-:Y:S02]  /*14df0*/  FADD.FTZ R87, R87, R28 ;  /* 0x0000001c57577221 */ /* 0x000fe40000010000 */
[----:B------:R-:W3:Y:S01]  /*14e00*/  LDSM.16.MT88.4 R28, [R0+0x3000] ;  /* 0x00300000001c783b */ /* 0x000ee20000004200 */
[----:B-----5:R-:W-:Y:S01]  /*14e10*/  HMMA.16816.F32 R136, R4, R20, R136 ;  /* 0x000000140488723c */ /* 0x020fe20000001888 */
[----:B------:R-:W-:Y:S01]  /*14e20*/  FADD.FTZ R87, R86, R87 ;  /* 0x0000005756577221 */ /* 0x000fe20000010000 */
[----:B------:R-:W-:Y:S03]  /*14e30*/  MUFU.EX2 R38, R38 ;  /* 0x0000002600267308 */ /* 0x000fe60000000800 */
[----:B------:R-:W-:-:S03]  /*14e40*/  FADD.FTZ R85, R85, R87 ;  /* 0x0000005755557221 */ /* 0x000fc60000010000 */
[----:B------:R-:W-:Y:S01]  /*14e50*/  HMMA.16816.F32 R24, R4, R22, R24 ;  /* 0x000000160418723c */ /* 0x000fe20000001818 */
[----:B------:R-:W-:Y:S01]  /*14e60*/  FADD.FTZ R85, R84, R85 ;  /* 0x0000005554557221 */ /* 0x000fe20000010000 */
[----:B------:R-:W5:Y:S01]  /*14e70*/  MUFU.EX2 R37, R37 ;  /* 0x0000002500257308 */ /* 0x000f620000000800 */
[----:B------:R-:W3:Y:S01]  /*14e80*/  LDSM.16.MT88.4 R20, [R3+0x8400] ;  /* 0x008400000314783b */ /* 0x000ee20000004200 */
[----:B--2---:R-:W-:Y:S01]  /*14e90*/  F2FP.F16.F32.PACK_AB R4, R60, R61 ;  /* 0x0000003d3c04723e */ /* 0x004fe200000000ff */
[----:B------:R-:W-:Y:S01]  /*14ea0*/  FADD.FTZ R83, R83, R85 ;  /* 0x0000005553537221 */ /* 0x000fe20000010000 */
[----:B-1----:R-:W-:-:S03]  /*14eb0*/  F2FP.F16.F32.PACK_AB R6, R2, R59 ;  /* 0x0000003b0206723e */ /* 0x002fc600000000ff */
[----:B------:R-:W-:Y:S01]  /*14ec0*/  FADD.FTZ R83, R82, R83 ;  /* 0x0000005352537221 */ /* 0x000fe20000010000 */
[----:B------:R-:W1:Y:S03]  /*14ed0*/  MUFU.EX2 R36, R36 ;  /* 0x0000002400247308 */ /* 0x000e660000000800 */
[----:B------:R-:W-:-:S04]  /*14ee0*/  FADD.FTZ R83, R81, R83 ;  /* 0x0000005351537221 */ /* 0x000fc80000010000 */
[----:B------:R-:W-:Y:S01]  /*14ef0*/  FADD.FTZ R80, R80, R83 ;  /* 0x0000005350507221 */ /* 0x000fe20000010000 */
[----:B------:R-:W2:Y:S01]  /*14f00*/  MUFU.EX2 R89, R35 ;  /* 0x0000002300597308 */ /* 0x000ea20000000800 */
[----:B-----5:R-:W-:Y:S01]  /*14f10*/  F2FP.F16.F32.PACK_AB R5, R37, R38 ;  /* 0x000000262505723e */ /* 0x020fe200000000ff */
[----:B------:R-:W-:Y:S01]  /*14f20*/  FADD.FTZ R38, R38, R97 ;  /* 0x0000006126267221 */ /* 0x000fe20000010000 */
[----:B------:R-:W-:-:S03]  /*14f30*/  FADD.FTZ R80, R79, R80 ;  /* 0x000000504f507221 */ /* 0x000fc60000010000 */
[----:B------:R-:W-:Y:S01]  /*14f40*/  FADD.FTZ R38, R37, R38 ;  /* 0x0000002625267221 */ /* 0x000fe20000010000 */
[----:B------:R-:W-:Y:S01]  /*14f50*/  FADD.FTZ R78, R78, R80 ;  /* 0x000000504e4e7221 */ /* 0x000fe20000010000 */
[----:B------:R-:W-:Y:S02]  /*14f60*/  MUFU.EX2 R135, R135 ;  /* 0x0000008700877308 */ /* 0x000fe40000000800 */
[----:B-1----:R-:W-:Y:S01]  /*14f70*/  FADD.FTZ R38, R36, R38 ;  /* 0x0000002624267221 */ /* 0x002fe20000010000 */
[----:B------:R-:W-:-:S04]  /*14f80*/  FADD.FTZ R78, R77, R78 ;  /* 0x0000004e4d4e7221 */ /* 0x000fc80000010000 */
[----:B------:R-:W-:Y:S01]  /*14f90*/  FADD.FTZ R76, R76, R78 ;  /* 0x0000004e4c4c7221 */ /* 0x000fe20000010000 */
[----:B------:R-:W1:Y:S01]  /*14fa0*/  MUFU.EX2 R142, R142 ;  /* 0x0000008e008e7308 */ /* 0x000e620000000800 */
[----:B--2---:R-:W-:Y:S01]  /*14fb0*/  F2FP.F16.F32.PACK_AB R7, R89, R36 ;  /* 0x000000245907723e */ /* 0x004fe200000000ff */
[----:B------:R-:W-:Y:S01]  /*14fc0*/  FFMA.FTZ R35, R56, UR4, -R96 ;  /* 0x0000000438237c23 */ /* 0x000fe20008010860 */
[----:B------:R-:W-:Y:S01]  /*14fd0*/  FADD.FTZ R76, R75, R76 ;  /* 0x0000004c4b4c7221 */ /* 0x000fe20000010000 */
[----:B------:R-:W-:Y:S01]  /*14fe0*/  FFMA.FTZ R56, R47, UR4, -R58 ;  /* 0x000000042f387c23 */ /* 0x000fe2000801083a */
[----:B------:R-:W-:Y:S01]  /*14ff0*/  FADD.FTZ R89, R89, R38 ;  /* 0x0000002659597221 */ /* 0x000fe20000010000 */
[----:B------:R-:W-:Y:S01]  /*15000*/  FFMA.FTZ R47, R54, UR4, -R96 ;  /* 0x00000004362f7c23 */ /* 0x000fe20008010860 */
[----:B------:R-:W-:Y:S01]  /*15010*/  FADD.FTZ R76, R74, R76 ;  /* 0x0000004c4a4c7221 */ /* 0x000fe20000010000 */
[----:B----4-:R-:W-:Y:S01]  /*15020*/  HMMA.16816.F32 R12, R4, R8, R12 ;  /* 0x00000008040c723c */ /* 0x010fe2000000180c */
[----:B------:R-:W-:Y:S02]  /*15030*/  MUFU.EX2 R153, R153 ;  /* 0x0000009900997308 */ /* 0x000fe40000000800 */
[----:B------:R-:W-:-:S04]  /*15040*/  FADD.FTZ R73, R73, R76 ;  /* 0x0000004c49497221 */ /* 0x000fc80000010000 */
[----:B------:R-:W-:Y:S01]  /*15050*/  FADD.FTZ R73, R72, R73 ;  /* 0x0000004948497221 */ /* 0x000fe20000010000 */
[----:B------:R-:W-:Y:S01]  /*15060*/  HMMA.16816.F32 R16, R4, R10, R16 ;  /* 0x0000000a0410723c */ /* 0x000fe20000001810 */
[----:B------:R-:W2:Y:S01]  /*15070*/  LDSM.16.MT88.4 R8, [R0+0x3400] ;  /* 0x003400000008783b */ /* 0x000ea20000004200 */
[----:B------:R-:W4:Y:S01]  /*15080*/  MUFU.EX2 R154, R154 ;  /* 0x0000009a009a7308 */ /* 0x000f220000000800 */
[----:B------:R-:W-:-:S04]  /*15090*/  FADD.FTZ R71, R71, R73 ;  /* 0x0000004947477221 */ /* 0x000fc80000010000 */
[----:B------:R-:W-:Y:S01]  /*150a0*/  FADD.FTZ R71, R70, R71 ;  /* 0x0000004746477221 */ /* 0x000fe20000010000 */
[----:B---3--:R-:W-:Y:S02]  /*150b0*/  HMMA.16816.F32 R136, R4, R28, R136 ;  /* 0x0000001c0488723c */ /* 0x008fe40000001888 */
[----:B------:R-:W3:Y:S01]  /*150c0*/  MUFU.EX2 R34, R34 ;  /* 0x0000002200227308 */ /* 0x000ee20000000800 */
[----:B------:R-:W-:-:S04]  /*150d0*/  FADD.FTZ R69, R69, R71 ;  /* 0x0000004745457221 */ /* 0x000fc80000010000 */
[----:B------:R-:W-:Y:S01]  /*150e0*/  FADD.FTZ R69, R68, R69 ;  /* 0x0000004544457221 */ /* 0x000fe20000010000 */
[----:B------:R-:W-:Y:S01]  /*150f0*/  HMMA.16816.F32 R24, R4, R30, R24 ;  /* 0x0000001e0418723c */ /* 0x000fe20000001818 */
[----:B------:R-:W5:Y:S01]  /*15100*/  LDSM.16.MT88.4 R28, [R3+0x8800] ;  /* 0x00880000031c783b */ /* 0x000f620000004200 */
[----:B------:R-:W2:Y:S01]  /*15110*/  MUFU.EX2 R33, R33 ;  /* 0x0000002100217308 */ /* 0x000ea20000000800 */
[----:B------:R-:W-:Y:S01]  /*15120*/  FADD.FTZ R69, R67, R69 ;  /* 0x0000004543457221 */ /* 0x000fe20000010000 */
[----:B-1----:R-:W-:Y:S02]  /*15130*/  F2FP.F16.F32.PACK_AB R4, R142, R135 ;  /* 0x000000878e04723e */ /* 0x002fe400000000ff */
[----:B----4-:R-:W-:Y:S01]  /*15140*/  F2FP.F16.F32.PACK_AB R6, R154, R153 ;  /* 0x000000999a06723e */ /* 0x010fe200000000ff */
[----:B------:R-:W-:-:S03]  /*15150*/  FADD.FTZ R66, R66, R69 ;  /* 0x0000004542427221 */ /* 0x000fc60000010000 */
[----:B------:R-:W-:Y:S01]  /*15160*/  MUFU.EX2 R32, R32 ;  /* 0x0000002000207308 */ /* 0x000fe20000000800 */
[----:B------:R-:W-:Y:S01]  /*15170*/  FADD.FTZ R66, R65, R66 ;  /* 0x0000004241427221 */ /* 0x000fe20000010000 */
[----:B---3--:R-:W-:-:S03]  /*15180*/  FADD.FTZ R89, R34, R89 ;  /* 0x0000005922597221 */ /* 0x008fc60000010000 */
[----:B------:R-:W-:-:S03]  /*15190*/  FADD.FTZ R64, R64, R66 ;  /* 0x0000004240407221 */ /* 0x000fc60000010000 */
[----:B------:R-:W1:Y:S01]  /*151a0*/  MUFU.EX2 R56, R56 ;  /* 0x0000003800387308 */ /* 0x000e620000000800 */
[----:B--2---:R-:W-:Y:S01]  /*151b0*/  F2FP.F16.F32.PACK_AB R5, R33, R34 ;  /* 0x000000222105723e */ /* 0x004fe200000000ff */
[----:B------:R-:W-:Y:S01]  /*151c0*/  FADD.FTZ R63, R63, R64 ;  /* 0x000000403f3f7221 */ /* 0x000fe20000010000 */
[----:B------:R-:W-:-:S03]  /*151d0*/  FADD.FTZ R89, R33, R89 ;  /* 0x0000005921597221 */ /* 0x000fc60000010000 */
[----:B------:R-:W-:Y:S02]  /*151e0*/  FADD.FTZ R63, R62, R63 ;  /* 0x0000003f3e3f7221 */ /* 0x000fe40000010000 */
[----:B------:R-:W-:Y:S02]  /*151f0*/  MUFU.EX2 R115, R115 ;  /* 0x0000007300737308 */ /* 0x000fe40000000800 */
[----:B------:R-:W-:-:S04]  /*15200*/  FADD.FTZ R61, R61, R63 ;  /* 0x0000003f3d3d7221 */ /* 0x000fc80000010000 */
[----:B------:R-:W-:Y:S02]  /*15210*/  FADD.FTZ R61, R60, R61 ;  /* 0x0000003d3c3d7221 */ /* 0x000fe40000010000 */
[----:B------:R-:W2:Y:S01]  /*15220*/  MUFU.EX2 R111, R111 ;  /* 0x0000006f006f7308 */ /* 0x000ea20000000800 */
[----:B-1----:R-:W-:Y:S01]  /*15230*/  F2FP.F16.F32.PACK_AB R7, R56, R32 ;  /* 0x000000203807723e */ /* 0x002fe200000000ff */
[----:B------:R-:W-:Y:S01]  /*15240*/  FADD.FTZ R61, R59, R61 ;  /* 0x0000003d3b3d7221 */ /* 0x000fe20000010000 */
[----:B------:R-:W-:-:S03]  /*15250*/  FADD.FTZ R32, R32, R89 ;  /* 0x0000005920207221 */ /* 0x000fc60000010000 */
[----:B------:R-:W-:Y:S01]  /*15260*/  FADD.FTZ R61, R2, R61 ;  /* 0x0000003d023d7221 */ /* 0x000fe20000010000 */
[----:B------:R-:W-:Y:S01]  /*15270*/  FADD.FTZ R32, R56, R32 ;  /* 0x0000002038207221 */ /* 0x000fe20000010000 */
[----:B------:R-:W-:Y:S01]  /*15280*/  MUFU.EX2 R108, R108 ;  /* 0x0000006c006c7308 */ /* 0x000fe20000000800 */
[C---:B------:R-:W-:Y:S01]  /*15290*/  HMMA.16816.F32 R12, R4.reuse, R20, R12 ;  /* 0x00000014040c723c */ /* 0x040fe2000000180c */
[----:B------:R-:W-:Y:S01]  /*152a0*/  FADD.FTZ R135, R135, R61 ;  /* 0x0000003d87877221 */ /* 0x000fe20000010000 */
[-C--:B------:R-:W-:Y:S02]  /*152b0*/  MOV R2, R57.reuse ;  /* 0x0000003900027202 */ /* 0x080fe40000000f00 */
[----:B------:R-:W-:Y:S01]  /*152c0*/  @P0 MOV R2, R57 ;  /* 0x0000003900020202 */ /* 0x000fe20000000f00 */
[----:B------:R-:W-:Y:S02]  /*152d0*/  FADD.FTZ R142, R142, R135 ;  /* 0x000000878e8e7221 */ /* 0x000fe40000010000 */
[----:B------:R-:W1:Y:S01]  /*152e0*/  MUFU.EX2 R99, R99 ;  /* 0x0000006300637308 */ /* 0x000e620000000800 */
[----:B------:R-:W-:Y:S01]  /*152f0*/  HMMA.16816.F32 R16, R4, R22, R16 ;  /* 0x000000160410723c */ /* 0x000fe20000001810 */
[----:B------:R-:W3:Y:S01]  /*15300*/  LDSM.16.MT88.4 R20, [R0+0x3800] ;  /* 0x003800000014783b */ /* 0x000ee20000004200 */
[----:B------:R-:W-:-:S04]  /*15310*/  FADD.FTZ R153, R153, R142 ;  /* 0x0000008e99997221 */ /* 0x000fc80000010000 */
[----:B------:R-:W-:Y:S01]  /*15320*/  FADD.FTZ R153, R154, R153 ;  /* 0x000000999a997221 */ /* 0x000fe20000010000 */
[----:B------:R-:W-:Y:S01]  /*15330*/  MUFU.EX2 R46, R46 ;  /* 0x0000002e002e7308 */ /* 0x000fe20000000800 */
[----:B------:R-:W-:Y:S01]  /*15340*/  HMMA.16816.F32 R136, R4, R8, R136 ;  /* 0x000000080488723c */ /* 0x000fe20000001888 */
[----:B--2---:R-:W-:Y:S01]  /*15350*/  F2FP.F16.F32.PACK_AB R8, R111, R115 ;  /* 0x000000736f08723e */ /* 0x004fe200000000ff */
[----:B------:R-:W-:Y:S01]  /*15360*/  FADD.FTZ R115, R115, R153 ;  /* 0x0000009973737221 */ /* 0x000fe20000010000 */
[----:B------:R-:W-:-:S03]  /*15370*/  MOV R153, R40 ;  /* 0x0000002800997202 */ /* 0x000fc60000000f00 */
        /* <DEDUP_REMOVED lines=8> */
[----:B------:R-:W-:-:S07]  /*15400*/  FADD.FTZ R108, R99, R108 ;  /* 0x0000006c636c7221 */ /* 0x000fce0000010000 */
        /* <DEDUP_REMOVED lines=9> */
[C---:B-----5:R-:W-:Y:S01]  /*154a0*/  HMMA.16816.F32 R12, R8.reuse, R28, R12 ;  /* 0x0000001c080c723c */ /* 0x060fe2000000180c */
[----:B--2---:R1:W2:Y:S01]  /*154b0*/  LDSM.16.MT88.4 R4, [R3+0x8c00] ;  /* 0x008c00000304783b */ /* 0x0042a20000004200 */
[----:B------:R-:W4:Y:S06]  /*154c0*/  MUFU.EX2 R55, R55 ;  /* 0x0000003700377308 */ /* 0x000f2c0000000800 */
[C---:B------:R-:W-:Y:S01]  /*154d0*/  HMMA.16816.F32 R28, R8.reuse, R30, R16 ;  /* 0x0000001e081c723c */ /* 0x040fe20000001810 */
[----:B------:R5:W2:Y:S01]  /*154e0*/  LDSM.16.MT88.4 R16, [R0+0x3c00] ;  /* 0x003c00000010783b */ /* 0x000aa20000004200 */
[----:B------:R-:W1:Y:S06]  /*154f0*/  MUFU.EX2 R47, R47 ;  /* 0x0000002f002f7308 */ /* 0x000e6c0000000800 */
[----:B---3--:R-:W-:Y:S02]  /*15500*/  HMMA.16816.F32 R136, R8, R20, R136 ;  /* 0x000000140888723c */ /* 0x008fe40000001888 */
[----:B------:R-:W3:Y:S01]  /*15510*/  MUFU.EX2 R228, R228 ;  /* 0x000000e400e47308 */ /* 0x000ee20000000800 */
[----:B----4-:R-:W-:Y:S01]  /*15520*/  F2FP.F16.F32.PACK_AB R132, R55, R35 ;  /* 0x000000233784723e */ /* 0x010fe200000000ff */
[----:B------:R-:W-:-:S04]  /*15530*/  FADD.FTZ R35, R35, R108 ;  /* 0x0000006c23237221 */ /* 0x000fc80000010000 */
[----:B------:R-:W-:Y:S01]  /*15540*/  HMMA.16816.F32 R24, R8, R22, R24 ;  /* 0x000000160818723c */ /* 0x000fe20000001818 */
[----:B------:R-:W-:Y:S01]  /*15550*/  FADD.FTZ R35, R55, R35 ;  /* 0x0000002337237221 */ /* 0x000fe20000010000 */
[----:B-1----:R-:W1:Y:S03]  /*15560*/  MUFU.EX2 R3, R51 ;  /* 0x0000003300037308 */ /* 0x002e660000000800 */
[----:B------:R-:W-:Y:S01]  /*15570*/  FADD.FTZ R35, R47, R35 ;  /* 0x000000232f237221 */ /* 0x000fe20000010000 */
[----:B-----5:R-:W-:-:S04]  /*15580*/  MOV R0, R42 ;  /* 0x0000002a00007202 */ /* 0x020fc80000000f00 */
[----:B------:R-:W4:Y:S01]  /*15590*/  MUFU.EX2 R39, R49 ;  /* 0x0000003100277308 */ /* 0x000f220000000800 */
[C---:B---3--:R-:W-:Y:S01]  /*155a0*/  F2FP.F16.F32.PACK_AB R134, R228.reuse, R47 ;  /* 0x0000002fe486723e */ /* 0x048fe200000000ff */
[----:B------:R-:W-:Y:S01]  /*155b0*/  FADD.FTZ R228, R228, R35 ;  /* 0x00000023e4e47221 */ /* 0x000fe20000010000 */
[----:B------:R-:W-:-:S05]  /*155c0*/  @P0 MOV R0, R42 ;  /* 0x0000002a00000202 */ /* 0x000fca0000000f00 */
[----:B------:R-:W3:Y:S01]  /*155d0*/  MUFU.EX2 R227, R227 ;  /* 0x000000e300e37308 */ /* 0x000ee20000000800 */
[----:B-1----:R-:W-:Y:S01]  /*155e0*/  F2FP.F16.F32.PACK_AB R133, R3, R50 ;  /* 0x000000320385723e */ /* 0x002fe200000000ff */
[----:B------:R-:W-:-:S04]  /*155f0*/  FADD.FTZ R50, R50, R44 ;  /* 0x0000002c32327221 */ /* 0x000fc80000010000 */
[----:B------:R-:W-:-:S04]  /*15600*/  FADD.FTZ R50, R3, R50 ;  /* 0x0000003203327221 */ /* 0x000fc80000010000 */
[----:B----4-:R-:W-:Y:S01]  /*15610*/  FADD.FTZ R50, R39, R50 ;  /* 0x0000003227327221 */ /* 0x010fe20000010000 */
[----:B---3--:R-:W-:-:S03]  /*15620*/  F2FP.F16.F32.PACK_AB R135, R227, R39 ;  /* 0x00000027e387723e */ /* 0x008fc600000000ff */
[----:B------:R-:W-:-:S04]  /*15630*/  FADD.FTZ R227, R227, R50 ;  /* 0x00000032e3e37221 */ /* 0x000fc80000010000 */
[C---:B--2---:R-:W-:Y:S08]  /*15640*/  HMMA.16816.F32 R144, R132.reuse, R4, R12 ;  /* 0x000000048490723c */ /* 0x044ff0000000180c */
[C---:B------:R-:W-:Y:S08]  /*15650*/  HMMA.16816.F32 R140, R132.reuse, R6, R28 ;  /* 0x00000006848c723c */ /* 0x040ff0000000181c */
[C---:B------:R-:W-:Y:S08]  /*15660*/  HMMA.16816.F32 R136, R132.reuse, R16, R136 ;  /* 0x000000108488723c */ /* 0x040ff00000001888 */
[----:B------:R-:W-:Y:S01]  /*15670*/  HMMA.16816.F32 R132, R132, R18, R24 ;  /* 0x000000128484723c */ /* 0x000fe20000001818 */
[----:B------:R-:W-:-:S04]  /*15680*/  NOP ;  /* 0x0000000000007918 */ /* 0x000fc80000000000 */
[----:B------:R-:W-:-:S15]  /*15690*/  @P0 BRA `(.L_x_1187) ;  /* 0x0000000000040947 */ /* 0x000fde0003800000 */
.L_x_1181:
[----:B------:R-:W-:-:S07]  /*156a0*/  IADD3 R41, PT, PT, R153, -0x1, RZ ;  /* 0xffffffff99297810 */ /* 0x000fce0007ffe0ff */
.L_x_1187:
[----:B------:R-:W-:-:S13]  /*156b0*/  ISETP.GE.AND P0, PT, R41, R214, PT ;  /* 0x000000d62900720c */ /* 0x000fda0003f06270 */
[----:B------:R-:W-:Y:S05]  /*156c0*/  @!P0 BRA `(.L_x_1188) ;  /* 0x0000004000e08947 */ /* 0x000fea0003800000 */
[----:B------:R-:W1:Y:S01]  /*156d0*/  S2UR UR5, SR_CgaCtaId ;  /* 0x00000000000579c3 */ /* 0x000e620000008800 */
[----:B------:R-:W-:Y:S01]  /*156e0*/  UISETP.NE.U32.AND UP0, UPT, UR12, URZ, UPT ;  /* 0x000000ff0c00728c */ /* 0x000fe2000bf05070 */
[----:B------:R-:W-:Y:S01]  /*156f0*/  IMAD.MOV.U32 R3, RZ, RZ, R0 ;  /* 0x000000ffff037224 */ /* 0x000fe200078e0000 */
[C---:B------:R-:W-:Y:S01]  /*15700*/  LEA R226, R41.reuse, 0x100, 0x8 ;  /* 0x0000010029e27811 */ /* 0x040fe200078e40ff */
[----:B------:R-:W-:Y:S01]  /*15710*/  IMAD.MOV.U32 R150, RZ, RZ, R2 ;  /* 0x000000ffff967224 */ /* 0x000fe200078e0002 */
[----:B------:R-:W-:Y:S01]  /*15720*/  UISETP.NE.AND.EX UP0, UPT, UR13, URZ, UPT, UP0 ;  /* 0x000000ff0d00728c */ /* 0x000fe2000bf05300 */
[----:B------:R-:W-:Y:S01]  /*15730*/  IADD3 R225, PT, PT, R41, 0x1, RZ ;  /* 0x0000000129e17810 */ /* 0x000fe20007ffe0ff */
[----:B------:R-:W-:Y:S01]  /*15740*/  IMAD.MOV.U32 R224, RZ, RZ, RZ ;  /* 0x000000ffffe07224 */ /* 0x000fe200078e00ff */
[----:B------:R-:W-:Y:S01]  /*15750*/  UMOV UR13, 0x400 ;  /* 0x00000400000d7882 */ /* 0x000fe20000000000 */
[----:B------:R-:W2:Y:S02]  /*15760*/  LDCU UR12, c[0x0][0x440] ;  /* 0x00008800ff0c77ac */ /* 0x000ea40008000800 */
[----:B------:R-:W-:Y:S01]  /*15770*/  PLOP3.LUT P2, PT, PT, PT, UP0, 0x80, 0x8 ;  /* 0x000000000008781c */ /* 0x000fe20003f4f008 */
[----:B------:R-:W3:Y:S01]  /*15780*/  LDCU UR4, c[0x0][0x45c] ;  /* 0x00008b80ff0477ac */ /* 0x000ee20008000800 */
[----:B------:R-:W4:Y:S01]  /*15790*/  LDCU.64 UR8, c[0x0][0x3a0] ;  /* 0x00007400ff0877ac */ /* 0x000f220008000a00 */
[----:B------:R-:W2:Y:S01]  /*157a0*/  LDCU.64 UR10, c[0x0][0x3a8] ;  /* 0x00007500ff0a77ac */ /* 0x000ea20008000a00 */
[----:B-1----:R-:W-:-:S12]  /*157b0*/  ULEA UR5, UR5, UR13, 0x18 ;  /* 0x0000000d05057291 */ /* 0x002fd8000f8ec0ff */
.L_x_1192:
[----:B------:R-:W-:Y:S01]  /*157c0*/  @!P2 IADD3 R9, P0, PT, RZ, -R224, RZ ;  /* 0x800000e0ff09a210 */ /* 0x000fe20007f1e0ff */
[----:B------:R-:W1:Y:S01]  /*157d0*/  S2R R210, SR_TID.X ;  /* 0x0000000000d27919 */ /* 0x000e620000002100 */
[----:B--2---:R-:W-:Y:S01]  /*157e0*/  ISETP.GE.AND P1, PT, R148, UR12, PT ;  /* 0x0000000c94007c0c */ /* 0x004fe2000bf26270 */
[----:B------:R-:W2:Y:S01]  /*157f0*/  @!P2 LDC R4, c[0x0][0x3c0] ;  /* 0x0000f000ff04ab82 */ /* 0x000ea20000000800 */
[----:B------:R-:W-:Y:S07]  /*15800*/  DEPBAR.LE SB0, 0x0 ;  /* 0x000080000000791a */ /* 0x000fee0000000000 */
[----:B------:R-:W3:Y:S08]  /*15810*/  LDC R6, c[0x0][0x3c4] ;  /* 0x0000f100ff067b82 */ /* 0x000ef00000000800 */
[----:B------:R-:W-:Y:S01]  /*15820*/  BAR.SYNC.DEFER_BLOCKING 0x0 ;  /* 0x0000000000007b1d */ /* 0x000fe20000010000 */
[----:B------:R-:W-:Y:S01]  /*15830*/  IMAD.MOV.U32 R7, RZ, RZ, R221 ;  /* 0x000000ffff077224 */ /* 0x000fe200078e00dd */
[----:B-1----:R-:W-:Y:S01]  /*15840*/  LOP3.LUT R151, R210, 0x18, RZ, 0xc0, !PT ;  /* 0x00000018d2977812 */ /* 0x002fe200078ec0ff */
[----:B--2---:R-:W-:Y:S01]  /*15850*/  @!P2 IMAD.SHL.U32 R5, R4, 0x100, RZ ;  /* 0x000001000405a824 */ /* 0x004fe200078e00ff */
[--C-:B------:R-:W-:Y:S01]  /*15860*/  SHF.R.U32.HI R209, RZ, 0x1, R210.reuse ;  /* 0x00000001ffd17819 */ /* 0x100fe200000116d2 */
[C---:B------:R-:W-:Y:S02]  /*15870*/  IMAD.SHL.U32 R211, R210.reuse, 0x10, RZ ;  /* 0x00000010d2d37824 */ /* 0x040fe400078e00ff */
[C---:B------:R-:W-:Y:S01]  /*15880*/  IMAD.SHL.U32 R213, R210.reuse, 0x20, RZ ;  /* 0x00000020d2d57824 */ /* 0x040fe200078e00ff */
[----:B------:R-:W-:Y:S01]  /*15890*/  LOP3.LUT R212, R209, 0x8, RZ, 0xc0, !PT ;  /* 0x00000008d1d47812 */ /* 0x000fe200078ec0ff */
[----:B------:R-:W-:Y:S01]  /*158a0*/  @!P2 IMAD.X R5, RZ, RZ, ~R5, P0 ;  /* 0x000000ffff05a224 */ /* 0x000fe200000e0e05 */
[----:B------:R-:W-:Y:S01]  /*158b0*/  LOP3.LUT R2, R211, 0x100, RZ, 0xc0, !PT ;  /* 0x00000100d3027812 */ /* 0x000fe200078ec0ff */
[C---:B------:R-:W-:Y:S01]  /*158c0*/  IMAD.SHL.U32 R208, R210.reuse, 0x4, RZ ;  /* 0x00000004d2d07824 */ /* 0x040fe200078e00ff */
[----:B------:R-:W-:Y:S01]  /*158d0*/  LOP3.LUT R152, R213, 0xc0, RZ, 0xc0, !PT ;  /* 0x000000c0d5987812 */ /* 0x000fe200078ec0ff */
[----:B------:R-:W-:Y:S01]  /*158e0*/  IMAD.SHL.U32 R8, R210, 0x8, RZ ;  /* 0x00000008d2087824 */ /* 0x000fe200078e00ff */
[----:B------:R-:W-:Y:S02]  /*158f0*/  @!P2 SHF.R.S64 R9, R9, 0x1f, R5 ;  /* 0x0000001f0909a819 */ /* 0x000fe40000001005 */
[----:B------:R-:W-:Y:S02]  /*15900*/  LOP3.LUT R0, R208, 0x18, RZ, 0xc0, !PT ;  /* 0x00000018d0007812 */ /* 0x000fe400078ec0ff */
[----:B------:R-:W-:Y:S02]  /*15910*/  LOP3.LUT R2, R2, 0x20, R213, 0xf8, !PT ;  /* 0x0000002002027812 */ /* 0x000fe400078ef8d5 */
[----:B------:R-:W-:Y:S02]  /*15920*/  LOP3.LUT R152, R152, 0x8, R210, 0xf8, !PT ;  /* 0x0000000898987812 */ /* 0x000fe400078ef8d2 */
[----:B------:R-:W-:Y:S02]  /*15930*/  LOP3.LUT R151, R151, 0xd8, R8, 0x78, !PT ;  /* 0x000000d897977812 */ /* 0x000fe400078e7808 */
[----:B------:R-:W-:Y:S02]  /*15940*/  @!P2 IADD3 R221, P0, PT, R221, R9, RZ ;  /* 0x00000009dddda210 */ /* 0x000fe40007f1e0ff */
[----:B------:R-:W-:Y:S01]  /*15950*/  LOP3.LUT R152, R2, R152, R0, 0xf6, !PT ;  /* 0x0000009802987212 */ /* 0x000fe200078ef600 */
[----:B------:R-:W-:Y:S01]  /*15960*/  IMAD.MOV.U32 R2, RZ, RZ, R220 ;  /* 0x000000ffff027224 */ /* 0x000fe200078e00dc */
[----:B------:R-:W-:Y:S02]  /*15970*/  LOP3.LUT R151, R151, 0x1f20, R8, 0xf8, !PT ;  /* 0x00001f2097977812 */ /* 0x000fe400078ef808 */
[----:B------:R-:W-:Y:S01]  /*15980*/  @!P2 LEA.HI.X.SX32 R220, R5, R220, 0x1, P0 ;  /* 0x000000dc05dca211 */ /* 0x000fe200000f0eff */
[----:B---3--:R-:W-:Y:S06]  /*15990*/  @!P2 BRA `(.L_x_1189) ;  /* 0x0000000000f4a947 */ /* 0x008fec0003800000 */
[----:B------:R-:W-:Y:S01]  /*159a0*/  VIADD R5, R226, 0xffffff00 ;  /* 0xffffff00e2057836 */ /* 0x000fe20000000000 */
[----:B------:R-:W1:Y:S01]  /*159b0*/  LDC R8, c[0x0][0x4f0] ;  /* 0x00013c00ff087b82 */ /* 0x000e620000000800 */
[----:B------:R-:W-:Y:S03]  /*159c0*/  IABS R12, R226 ;  /* 0x000000e2000c7213 */ /* 0x000fe60000000000 */
[----:B------:R-:W-:Y:S02]  /*159d0*/  IABS R10, R5 ;  /* 0x00000005000a7213 */ /* 0x000fe40000000000 */
[-C--:B-1----:R-:W-:Y:S02]  /*159e0*/  IABS R4, R8.reuse ;  /* 0x0000000800047213 */ /* 0x082fe40000000000 */
[----:B------:R-:W-:Y:S02]  /*159f0*/  LOP3.LUT R5, R5, R8, RZ, 0x3c, !PT ;  /* 0x0000000805057212 */ /* 0x000fe400078e3cff */
[----:B------:R-:W1:Y:S02]  /*15a00*/  I2F.RP R16, R4 ;  /* 0x0000000400107306 */ /* 0x000e640000209400 */
[----:B------:R-:W-:Y:S08]  /*15a10*/  ISETP.GE.AND P6, PT, R5, RZ, PT ;  /* 0x000000ff0500720c */ /* 0x000ff00003fc6270 */
[----:B-1----:R-:W1:Y:S02]  /*15a20*/  MUFU.RCP R16, R16 ;  /* 0x0000001000107308 */ /* 0x002e640000001000 */
[----:B-1----:R-:W-:Y:S08]  /*15a30*/  VIADD R16, R16, 0xffffffe ;  /* 0x0ffffffe10107836 */ /* 0x002ff00000000000 */
[----:B------:R-:W1:Y:S02]  /*15a40*/  F2I.FTZ.U32.TRUNC.NTZ R17, R16 ;  /* 0x0000001000117305 */ /* 0x000e64000021f000 */
[--C-:B-1----:R-:W-:Y:S01]  /*15a50*/  IMAD.MOV R14, RZ, RZ, -R17.reuse ;  /* 0x000000ffff0e7224 */ /* 0x102fe200078e0a11 */
        /* <DEDUP_REMOVED lines=17> */
[-C--:B------:R-:W-:Y:S02]  /*15b70*/  LOP3.LUT R4, R226, R8.reuse, RZ, 0x3c, !PT ;  /* 0x00000008e2047212 */ /* 0x080fe400078e3cff */
[----:B------:R-:W-:Y:S02]  /*15b80*/  ISETP.NE.AND P3, PT, R8, RZ, PT ;  /* 0x000000ff0800720c */ /* 0x000fe40003f65270 */
[----:B------:R-:W-:Y:S02]  /*15b90*/  ISETP.GE.AND P0, PT, R4, RZ, PT ;  /* 0x000000ff0400720c */ /* 0x000fe40003f06270 */
[----:B------:R-:W-:Y:S03]  /*15ba0*/  LOP3.LUT R4, RZ, R8, RZ, 0x33, !PT ;  /* 0x00000008ff047212 */ /* 0x000fe600078e33ff */
[----:B------:R-:W-:Y:S02]  /*15bb0*/  @P4 IADD3 R13, PT, PT, R13, 0x1, RZ ;  /* 0x000000010d0d4810 */ /* 0x000fe40007ffe0ff */
[----:B------:R-:W-:Y:S03]  /*15bc0*/  @P5 VIADD R14, R14, 0x1 ;  /* 0x000000010e0e5836 */ /* 0x000fe60000000000 */
[----:B------:R-:W-:Y:S03]  /*15bd0*/  @!P6 IMAD.MOV R13, RZ, RZ, -R13 ;  /* 0x000000ffff0de224 */ /* 0x000fe600078e0a0d */
[----:B------:R-:W-:Y:S02]  /*15be0*/  @!P0 IADD3 R14, PT, PT, -R14, RZ, RZ ;  /* 0x000000ff0e0e8210 */ /* 0x000fe40007ffe1ff */
[C---:B------:R-:W-:Y:S02]  /*15bf0*/  SEL R13, R4.reuse, R13, !P3 ;  /* 0x0000000d040d7207 */ /* 0x040fe40005800000 */
[----:B------:R-:W-:Y:S02]  /*15c00*/  SEL R14, R4, R14, !P3 ;  /* 0x0000000e040e7207 */ /* 0x000fe40005800000 */
[CC--:B------:R-:W-:Y:S02]  /*15c10*/  LEA R10, P3, R13.reuse, R222.reuse, 0x2 ;  /* 0x000000de0d0a7211 */ /* 0x0c0fe400078610ff */
[C---:B------:R-:W-:Y:S02]  /*15c20*/  LEA R4, P0, R14.reuse, R222, 0x2 ;  /* 0x000000de0e047211 */ /* 0x040fe400078010ff */
        /* <DEDUP_REMOVED lines=20> */
.L_x_1189:
[----:B------:R-:W-:Y:S01]  /*15d70*/  @!P1 IMAD.MOV.U32 R8, RZ, RZ, R221 ;  /* 0x000000ffff089224 */ /* 0x000fe200078e00dd */
[----:B------:R-:W-:Y:S01]  /*15d80*/  LEA R151, R151, UR5, 0x1 ;  /* 0x0000000597977c11 */ /* 0x000fe2000f8e08ff */
[----:B------:R-:W-:Y:S01]  /*15d90*/  @!P1 IMAD.MOV.U32 R9, RZ, RZ, R220 ;  /* 0x000000ffff099224 */ /* 0x000fe200078e00dc */
[C---:B------:R-:W-:Y:S01]  /*15da0*/  SHF.L.U64.HI R6, R4.reuse, 0x6, R6 ;  /* 0x0000000604067819 */ /* 0x040fe20000010206 */
[----:B------:R-:W-:Y:S01]  /*15db0*/  IMAD.SHL.U32 R2, R4, 0x40, RZ ;  /* 0x0000004004027824 */ /* 0x000fe200078e00ff */
[--C-:B------:R-:W-:Y:S01]  /*15dc0*/  LOP3.LUT R212, R212, 0xc0, R213.reuse, 0xf8, !PT ;  /* 0x000000c0d4d47812 */ /* 0x100fe200078ef8d5 */
[----:B------:R-:W-:Y:S01]  /*15dd0*/  VIADD R225, R225, 0xffffffff ;  /* 0xffffffffe1e17836 */ /* 0x000fe20000000000 */
[----:B------:R-:W-:Y:S01]  /*15de0*/  @!PT LDS RZ, [RZ] ;  /* 0x00000000fffff984 */ /* 0x000fe20000000800 */
[----:B------:R-:W-:Y:S01]  /*15df0*/  @!PT LDS RZ, [RZ] ;  /* 0x00000000fffff984 */ /* 0x000fe20000000800 */
[----:B------:R-:W-:Y:S01]  /*15e00*/  @!PT LDS RZ, [RZ] ;  /* 0x00000000fffff984 */ /* 0x000fe20000000800 */
[----:B------:R1:W-:Y:S01]  /*15e10*/  @!P1 LDGSTS.E.BYPASS.LTC128B.128 [R151+0x5000], desc[UR6][R8.64] ;  /* 0x0500000008979fae */ /* 0x0003e2000b981a06 */
[----:B------:R-:W-:Y:S02]  /*15e20*/  LOP3.LUT R211, R211, 0x3e00, RZ, 0xc0, !PT ;  /* 0x00003e00d3d37812 */ /* 0x000fe400078ec0ff */
[----:B------:R-:W-:Y:S02]  /*15e30*/  IADD3 R4, P0, PT, R2, R221, RZ ;  /* 0x000000dd02047210 */ /* 0x000fe40007f1e0ff */
[----:B------:R-:W-:Y:S01]  /*15e40*/  @P1 STS.128 [R151+0x5000], RZ ;  /* 0x005000ff97001388 */ /* 0x000fe20000000c00 */
[----:B------:R-:W-:Y:S02]  /*15e50*/  LOP3.LUT R212, R212, R0, RZ, 0x3c, !PT ;  /* 0x00000000d4d47212 */ /* 0x000fe400078e3cff */
[----:B------:R-:W-:Y:S01]  /*15e60*/  IADD3 R10, P3, PT, R4, R2, RZ ;  /* 0x00000002040a7210 */ /* 0x000fe20007f7e0ff */
[----:B------:R-:W-:Y:S01]  /*15e70*/  IMAD.X R5, R6, 0x1, R220, P0 ;  /* 0x0000000106057824 */ /* 0x000fe200000e06dc */
[----:B------:R-:W-:Y:S02]  /*15e80*/  LOP3.LUT R0, R211, 0x120, R213, 0xf8, !PT ;  /* 0x00000120d3007812 */ /* 0x000fe400078ef8d5 */
[----:B------:R-:W-:Y:S01]  /*15e90*/  LEA R152, R152, UR5, 0x1 ;  /* 0x0000000598987c11 */ /* 0x000fe2000f8e08ff */
[--C-:B------:R-:W-:Y:S01]  /*15ea0*/  IMAD.X R11, R5, 0x1, R6.reuse, P3 ;  /* 0x00000001050b7824 */ /* 0x100fe200018e0606 */
[----:B------:R-:W-:Y:S01]  /*15eb0*/  @!PT LDS RZ, [RZ] ;  /* 0x00000000fffff984 */ /* 0x000fe20000000800 */
[----:B------:R-:W-:Y:S01]  /*15ec0*/  @!PT LDS RZ, [RZ] ;  /* 0x00000000fffff984 */ /* 0x000fe20000000800 */
[----:B------:R-:W-:Y:S01]  /*15ed0*/  @!PT LDS RZ, [RZ] ;  /* 0x00000000fffff984 */ /* 0x000fe20000000800 */
[----:B------:R2:W-:Y:S01]  /*15ee0*/  @!P1 LDGSTS.E.BYPASS.LTC128B.128 [R151+0x5800], desc[UR6][R4.64] ;  /* 0x0580000004979fae */ /* 0x0005e2000b981a06 */
[----:B------:R-:W-:Y:S04]  /*15ef0*/  LOP3.LUT R0, R0, R212, RZ, 0xfc, !PT ;  /* 0x000000d400007212 */ /* 0x000fe800078efcff */
[----:B------:R-:W-:Y:S01]  /*15f00*/  @P1 STS.128 [R151+0x5800], RZ ;  /* 0x005800ff97001388 */ /* 0x000fe20000000c00 */
[----:B------:R-:W-:Y:S04]  /*15f10*/  LEA R0, R0, UR5, 0x1 ;  /* 0x0000000500007c11 */ /* 0x000fe8000f8e08ff */
[----:B------:R-:W-:Y:S01]  /*15f20*/  @!PT LDS RZ, [RZ] ;  /* 0x00000000fffff984 */ /* 0x000fe20000000800 */
[----:B------:R-:W-:Y:S01]  /*15f30*/  @!PT LDS RZ, [RZ] ;  /* 0x00000000fffff984 */ /* 0x000fe20000000800 */
[----:B------:R-:W-:Y:S01]  /*15f40*/  @!PT LDS RZ, [RZ] ;  /* 0x00000000fffff984 */ /* 0x000fe20000000800 */
[----:B------:R3:W-:Y:S05]  /*15f50*/  @!P1 LDGSTS.E.BYPASS.LTC128B.128 [R151+0x6000], desc[UR6][R10.64] ;  /* 0x060000000a979fae */ /* 0x0007ea000b981a06 */
[----:B------:R-:W-:Y:S01]  /*15f60*/  @P1 STS.128 [R151+0x6000], RZ ;  /* 0x006000ff97001388 */ /* 0x000fe20000000c00 */
[-C--:B-1----:R-:W-:Y:S05]  /*15f70*/  IADD3 R8, P0, PT, R10, R2.reuse, RZ ;  /* 0x000000020a087210 */ /* 0x082fea0007f1e0ff */
[--C-:B------:R-:W-:Y:S05]  /*15f80*/  IMAD.X R9, R11, 0x1, R6.reuse, P0 ;  /* 0x000000010b097824 */ /* 0x100fea00000e0606 */
[----:B------:R-:W-:Y:S01]  /*15f90*/  @!PT LDS RZ, [RZ] ;  /* 0x00000000fffff984 */ /* 0x000fe20000000800 */
[----:B------:R-:W-:Y:S01]  /*15fa0*/  @!PT LDS RZ, [RZ] ;  /* 0x00000000fffff984 */ /* 0x000fe20000000800 */
[----:B------:R-:W-:Y:S01]  /*15fb0*/  @!PT LDS RZ, [RZ] ;  /* 0x00000000fffff984 */ /* 0x000fe20000000800 */
[----:B------:R1:W-:Y:S01]  /*15fc0*/  @!P1 LDGSTS.E.BYPASS.LTC128B.128 [R151+0x6800], desc[UR6][R8.64] ;  /* 0x0680000008979fae */ /* 0x0003e2000b981a06 */
[-C--:B--2---:R-:W-:Y:S04]  /*15fd0*/  IADD3 R4, P3, PT, R8, R2.reuse, RZ ;  /* 0x0000000208047210 */ /* 0x084fe80007f7e0ff */
[----:B------:R-:W-:Y:S01]  /*15fe0*/  @P1 STS.128 [R151+0x6800], RZ ;  /* 0x006800ff97001388 */ /* 0x000fe20000000c00 */
[--C-:B------:R-:W-:Y:S01]  /*15ff0*/  IMAD.X R5, R9, 0x1, R6.reuse, P3 ;  /* 0x0000000109057824 */ /* 0x100fe200018e0606 */
[-C--:B---3--:R-:W-:Y:S04]  /*16000*/  IADD3 R10, P0, PT, R4, R2.reuse, RZ ;  /* 0x00000002040a7210 */ /* 0x088fe80007f1e0ff */
[----:B------:R-:W-:Y:S01]  /*16010*/  @!PT LDS RZ, [RZ] ;  /* 0x00000000fffff984 */ /* 0x000fe20000000800 */
[----:B------:R-:W-:Y:S01]  /*16020*/  @!PT LDS RZ, [RZ] ;  /* 0x00000000fffff984 */ /* 0x000fe20000000800 */
[----:B------:R-:W-:Y:S01]  /*16030*/  @!PT LDS RZ, [RZ] ;  /* 0x00000000fffff984 */ /* 0x000fe20000000800 */
[----:B------:R2:W-:Y:S01]  /*16040*/  @!P1 LDGSTS.E.BYPASS.LTC128B.128 [R151+0x7000], desc[UR6][R4.64] ;  /* 0x0700000004979fae */ /* 0x0005e2000b981a06 */
[--C-:B------:R-:W-:Y:S04]  /*16050*/  IMAD.X R11, R5, 0x1, R6.reuse, P0 ;  /* 0x00000001050b7824 */ /* 0x100fe800000e0606 */
[----:B------:R-:W-:Y:S05]  /*16060*/  @P1 STS.128 [R151+0x7000], RZ ;  /* 0x007000ff97001388 */ /* 0x000fea0000000c00 */
[----:B------:R-:W-:Y:S01]  /*16070*/  @!PT LDS RZ, [RZ] ;  /* 0x00000000fffff984 */ /* 0x000fe20000000800 */
[----:B------:R-:W-:Y:S01]  /*16080*/  @!PT LDS RZ, [RZ] ;  /* 0x00000000fffff984 */ /* 0x000fe20000000800 */
[----:B------:R-:W-:Y:S01]  /*16090*/  @!PT LDS RZ, [RZ] ;  /* 0x00000000fffff984 */ /* 0x000fe20000000800 */
[----:B------:R-:W-:Y:S05]  /*160a0*/  @!P1 LDGSTS.E.BYPASS.LTC128B.128 [R151+0x7800], desc[UR6][R10.64] ;  /* 0x078000000a979fae */ /* 0x000fea000b981a06 */
[----:B------:R-:W-:Y:S01]  /*160b0*/  @P1 STS.128 [R151+0x7800], RZ ;  /* 0x007800ff97001388 */ /* 0x000fe20000000c00 */
[----:B-1----:R-:W-:Y:S05]  /*160c0*/  IADD3 R8, P3, PT, R10, R2, RZ ;  /* 0x000000020a087210 */ /* 0x002fea0007f7e0ff */
[--C-:B------:R-:W-:Y:S01]  /*160d0*/  IMAD.X R9, R11, 0x1, R6.reuse, P3 ;  /* 0x000000010b097824 */ /* 0x100fe200018e0606 */
[----:B------:R-:W-:Y:S04]  /*160e0*/  ISETP.GT.AND P3, PT, R225, R214, PT ;  /* 0x000000d6e100720c */ /* 0x000fe80003f64270 */
[----:B------:R-:W-:Y:S01]  /*160f0*/  @!PT LDS RZ, [RZ] ;  /* 0x00000000fffff984 */ /* 0x000fe20000000800 */
[----:B------:R-:W-:Y:S01]  /*16100*/  @!PT LDS RZ, [RZ] ;  /* 0x00000000fffff984 */ /* 0x000fe20000000800 */
[----:B------:R-:W-:Y:S01]  /*16110*/  @!PT LDS RZ, [RZ] ;  /* 0x00000000fffff984 */ /* 0x000fe20000000800 */
[----:B------:R1:W-:Y:S01]  /*16120*/  @!P1 LDGSTS.E.BYPASS.LTC128B.128 [R151+0x8000], desc[UR6][R8.64] ;  /* 0x0800000008979fae */ /* 0x0003e2000b981a06 */
[----:B--2---:R-:W-:Y:S04]  /*16130*/  @!P1 IADD3 R4, P0, PT, R8, R2, RZ ;  /* 0x0000000208049210 */ /* 0x004fe80007f1e0ff */
[----:B------:R-:W-:Y:S01]  /*16140*/  @P1 STS.128 [R151+0x8000], RZ ;  /* 0x008000ff97001388 */ /* 0x000fe20000000c00 */
[----:B------:R-:W-:Y:S02]  /*16150*/  IMAD.MOV.U32 R2, RZ, RZ, 0x20 ;  /* 0x00000020ff027424 */ /* 0x000fe400078e00ff */
[----:B------:R-:W-:Y:S01]  /*16160*/  @!P1 IMAD.X R5, R9, 0x1, R6, P0 ;  /* 0x0000000109059824 */ /* 0x000fe200000e0606 */
[----:B------:R-:W-:Y:S04]  /*16170*/  LOP3.LUT P0, RZ, R210, 0x4, RZ, 0xc0, !PT ;  /* 0x00000004d2ff7812 */ /* 0x000fe8000780c0ff */
[----:B------:R-:W-:Y:S01]  /*16180*/  @!PT LDS RZ, [RZ] ;  /* 0x00000000fffff984 */ /* 0x000fe20000000800 */
[----:B------:R-:W-:Y:S01]  /*16190*/  @!PT LDS RZ, [RZ] ;  /* 0x00000000fffff984 */ /* 0x000fe20000000800 */
[----:B------:R-:W-:Y:S01]  /*161a0*/  @!PT LDS RZ, [RZ] ;  /* 0x00000000fffff984 */ /* 0x000fe20000000800 */
[----:B------:R2:W-:Y:S01]  /*161b0*/  @!P1 LDGSTS.E.BYPASS.LTC128B.128 [R151+0x8800], desc[UR6][R4.64] ;  /* 0x0880000004979fae */ /* 0x0005e2000b981a06 */
[----:B------:R-:W-:Y:S04]  /*161c0*/  SEL R2, R2, 0xffffffe0, !P0 ;  /* 0xffffffe002027807 */ /* 0x000fe80004000000 */
[----:B------:R-:W-:Y:S01]  /*161d0*/  @P1 STS.128 [R151+0x8800], RZ ;  /* 0x008800ff97001388 */ /* 0x000fe20000000c00 */
[----:B------:R-:W-:Y:S04]  /*161e0*/  IMAD.IADD R156, R0, 0x1, R2 ;  /* 0x00000001009c7824 */ /* 0x000fe800078e0202 */
[----:B------:R3:W-:Y:S05]  /*161f0*/  LDSM.16.M88.4 R128, [R0] ;  /* 0x000000000080783b */ /* 0x0007ea0000000200 */
[----:B------:R-:W-:Y:S05]  /*16200*/  LDSM.16.M88.4 R16, [R152+0x1400] ;  /* 0x001400009810783b */ /* 0x000fea0000000200 */
[----:B-1----:R-:W2:Y:S05]  /*16210*/  LDSM.16.M88.4 R8, [R152+0x1000] ;  /* 0x001000009808783b */ /* 0x002eaa0000000200 */
[----:B------:R-:W1:Y:S05]  /*16220*/  LDSM.16.M88.4 R24, [R152+0x1800] ;  /* 0x001800009818783b */ /* 0x000e6a0000000200 */
[----:B------:R-:W0:Y:S01]  /*16230*/  LDGDEPBAR ;  /* 0x00000000000079af */ /* 0x000e220000000000 */
[----:B---3--:R-:W-:Y:S04]  /*16240*/  IMAD.IADD R0, R2, 0x1, R152 ;  /* 0x0000000102007824 */ /* 0x008fe800078e0298 */
[----:B------:R-:W3:Y:S05]  /*16250*/  LDSM.16.M88.4 R32, [R152+0x1c00] ;  /* 0x001c00009820783b */ /* 0x000eea0000000200 */
[----:B------:R-:W5:Y:S05]  /*16260*/  LDSM.16.M88.4 R40, [R152+0x2000] ;  /* 0x002000009828783b */ /* 0x000f6a0000000200 */
[----:B------:R-:W4:Y:S05]  /*16270*/  LDSM.16.M88.4 R48, [R152+0x2400] ;  /* 0x002400009830783b */ /* 0x000f2a0000000200 */
[----:B------:R-:W4:Y:S05]  /*16280*/  LDSM.16.M88.4 R56, [R152+0x2800] ;  /* 0x002800009838783b */ /* 0x000f2a0000000200 */
[----:B------:R-:W4:Y:S05]  /*16290*/  LDSM.16.M88.4 R64, [R152+0x2c00] ;  /* 0x002c00009840783b */ /* 0x000f2a0000000200 */
[----:B------:R-:W4:Y:S01]  /*162a0*/  LDSM.16.M88.4 R72, [R152+0x3000] ;  /* 0x003000009848783b */ /* 0x000f220000000200 */
[C---:B--2---:R-:W-:Y:S04]  /*162b0*/  HMMA.16816.F32 R4, R128.reuse, R8, RZ ;  /* 0x000000088004723c */ /* 0x044fe800000018ff */
[----:B------:R-:W2:Y:S04]  /*162c0*/  LDSM.16.M88.4 R80, [R152+0x3400] ;  /* 0x003400009850783b */ /* 0x000ea80000000200 */
[C---:B------:R-:W-:Y:S01]  /*162d0*/  HMMA.16816.F32 R8, R128.reuse, R10, RZ ;  /* 0x0000000a8008723c */ /* 0x040fe200000018ff */
[----:B------:R-:W2:Y:S05]  /*162e0*/  LDSM.16.M88.4 R88, [R152+0x3800] ;  /* 0x003800009858783b */ /* 0x000eaa0000000200 */
[----:B------:R-:W2:Y:S02]  /*162f0*/  LDSM.16.M88.4 R96, [R152+0x3c00] ;  /* 0x003c00009860783b */ /* 0x000ea40000000200 */
[C---:B------:R-:W-:Y:S03]  /*16300*/  HMMA.16816.F32 R12, R128.reuse, R16, RZ ;  /* 0x00000010800c723c */ /* 0x040fe600000018ff */
[----:B------:R-:W2:Y:S05]  /*16310*/  LDSM.16.M88.4 R104, [R152+0x4000] ;  /* 0x004000009868783b */ /* 0x000eaa0000000200 */
[C---:B------:R-:W-:Y:S01]  /*16320*/  HMMA.16816.F32 R16, R128.reuse, R18, RZ ;  /* 0x000000128010723c */ /* 0x040fe200000018ff */
[----:B------:R-:W2:Y:S05]  /*16330*/  LDSM.16.M88.4 R112, [R152+0x4400] ;  /* 0x004400009870783b */ /* 0x000eaa0000000200 */
[----:B------:R-:W2:Y:S02]  /*16340*/  LDSM.16.M88.4 R120, [R152+0x4800] ;  /* 0x004800009878783b */ /* 0x000ea40000000200 */
[C---:B-1----:R-:W-:Y:S03]  /*16350*/  HMMA.16816.F32 R20, R128.reuse, R24, RZ ;  /* 0x000000188014723c */ /* 0x042fe600000018ff */
[----:B------:R-:W1:Y:S05]  /*16360*/  LDSM.16.M88.4 R152, [R152+0x4c00] ;  /* 0x004c00009898783b */ /* 0x000e6a0000000200 */
[C---:B------:R-:W-:Y:S01]  /*16370*/  HMMA.16816.F32 R24, R128.reuse, R26, RZ ;  /* 0x0000001a8018723c */ /* 0x040fe200000018ff */
[----:B------:R-:W-:Y:S05]  /*16380*/  LDSM.16.M88.4 R156, [R156] ;  /* 0x000000009c9c783b */ /* 0x000fea0000000200 */
[----:B------:R-:W1:Y:S02]  /*16390*/  LDSM.16.M88.4 R160, [R0+0x1000] ;  /* 0x0010000000a0783b */ /* 0x000e640000000200 */
[C---:B---3--:R-:W-:Y:S03]  /*163a0*/  HMMA.16816.F32 R28, R128.reuse, R32, RZ ;  /* 0x00000020801c723c */ /* 0x048fe600000018ff */
[----:B------:R-:W3:Y:S05]  /*163b0*/  LDSM.16.M88.4 R164, [R0+0x1400] ;  /* 0x0014000000a4783b */ /* 0x000eea0000000200 */
[C---:B------:R-:W-:Y:S01]  /*163c0*/  HMMA.16816.F32 R32, R128.reuse, R34, RZ ;  /* 0x000000228020723c */ /* 0x040fe200000018ff */
[----:B------:R-:W3:Y:S05]  /*163d0*/  LDSM.16.M88.4 R168, [R0+0x1800] ;  /* 0x0018000000a8783b */ /* 0x000eea0000000200 */
[----:B------:R-:W-:Y:S02]  /*163e0*/  LDSM.16.M88.4 R172, [R0+0x2000] ;  /* 0x0020000000ac783b */ /* 0x000fe40000000200 */
[C---:B-----5:R-:W-:Y:S03]  /*163f0*/  HMMA.16816.F32 R36, R128.reuse, R40, RZ ;  /* 0x000000288024723c */ /* 0x060fe600000018ff */
[----:B------:R-:W-:Y:S05]  /*16400*/  LDSM.16.M88.4 R176, [R0+0x2400] ;  /* 0x0024000000b0783b */ /* 0x000fea0000000200 */
[C---:B------:R-:W-:Y:S01]  /*16410*/  HMMA.16816.F32 R40, R128.reuse, R42, RZ ;  /* 0x0000002a8028723c */ /* 0x040fe200000018ff */
[----:B------:R-:W-:Y:S05]  /*16420*/  LDSM.16.M88.4 R180, [R0+0x2800] ;  /* 0x0028000000b4783b */ /* 0x000fea0000000200 */
[----:B------:R-:W-:Y:S02]  /*16430*/  LDSM.16.M88.4 R184, [R0+0x2c00] ;  /* 0x002c000000b8783b */ /* 0x000fe40000000200 */
[C---:B----4-:R-:W-:Y:S03]  /*16440*/  HMMA.16816.F32 R44, R128.reuse, R48, RZ ;  /* 0x00000030802c723c */ /* 0x050fe600000018ff */
[----:B------:R-:W-:Y:S05]  /*16450*/  LDSM.16.M88.4 R188, [R0+0x3800] ;  /* 0x0038000000bc783b */ /* 0x000fea0000000200 */
[C---:B------:R-:W-:Y:S01]  /*16460*/  HMMA.16816.F32 R48, R128.reuse, R50, RZ ;  /* 0x000000328030723c */ /* 0x040fe200000018ff */
[----:B------:R-:W-:Y:S05]  /*16470*/  LDSM.16.M88.4 R192, [R0+0x3c00] ;  /* 0x003c000000c0783b */ /* 0x000fea0000000200 */
[----:B------:R-:W-:Y:S02]  /*16480*/  LDSM.16.M88.4 R196, [R0+0x4000] ;  /* 0x0040000000c4783b */ /* 0x000fe40000000200 */
[C---:B------:R-:W-:Y:S03]  /*16490*/  HMMA.16816.F32 R52, R128.reuse, R56, RZ ;  /* 0x000000388034723c */ /* 0x040fe600000018ff */
[----:B------:R-:W-:Y:S05]  /*164a0*/  LDSM.16.M88.4 R200, [R0+0x4400] ;  /* 0x0044000000c8783b */ /* 0x000fea0000000200 */
[C---:B------:R-:W-:Y:S01]  /*164b0*/  HMMA.16816.F32 R56, R128.reuse, R58, RZ ;  /* 0x0000003a8038723c */ /* 0x040fe200000018ff */
[----:B------:R-:W-:Y:S07]  /*164c0*/  LDSM.16.M88.4 R204, [R0+0x4800] ;  /* 0x0048000000cc783b */ /* 0x000fee0000000200 */
[C---:B------:R-:W-:Y:S08]  /*164d0*/  HMMA.16816.F32 R60, R128.reuse, R64, RZ ;  /* 0x00000040803c723c */ /* 0x040ff000000018ff */
[C---:B------:R-:W-:Y:S08]  /*164e0*/  HMMA.16816.F32 R64, R128.reuse, R66, RZ ;  /* 0x000000428040723c */ /* 0x040ff000000018ff */
[C---:B------:R-:W-:Y:S08]  /*164f0*/  HMMA.16816.F32 R68, R128.reuse, R72, RZ ;  /* 0x000000488044723c */ /* 0x040ff000000018ff */
        /* <DEDUP_REMOVED lines=19> */
[C---:B---3--:R-:W-:Y:S08]  /*16630*/  HMMA.16816.F32 R12, R156.reuse, R164, R12 ;  /* 0x000000a49c0c723c */ /* 0x048ff0000000180c */
[C---:B------:R-:W-:Y:S01]  /*16640*/  HMMA.16816.F32 R16, R156.reuse, R166, R16 ;  /* 0x000000a69c10723c */ /* 0x040fe20000001810 */
[----:B------:R-:W3:Y:S07]  /*16650*/  LDSM.16.M88.4 R164, [R0+0x3400] ;  /* 0x0034000000a4783b */ /* 0x000eee0000000200 */
[C---:B------:R-:W-:Y:S08]  /*16660*/  HMMA.16816.F32 R20, R156.reuse, R168, R20 ;  /* 0x000000a89c14723c */ /* 0x040ff00000001814 */
[C---:B------:R-:W-:Y:S01]  /*16670*/  HMMA.16816.F32 R24, R156.reuse, R170, R24 ;  /* 0x000000aa9c18723c */ /* 0x040fe20000001818 */
[----:B------:R-:W4:Y:S01]  /*16680*/  LDSM.16.M88.4 R168, [R0+0x4c00] ;  /* 0x004c000000a8783b */ /* 0x000f220000000200 */
[----:B------:R-:W-:Y:S04]  /*16690*/  DEPBAR.LE SB0, 0x0 ;  /* 0x000080000000791a */ /* 0x000fe80000000000 */
[----:B------:R-:W-:Y:S02]  /*166a0*/  BAR.SYNC.DEFER_BLOCKING 0x0 ;  /* 0x0000000000007b1d */ /* 0x000fe40000010000 */
[C---:B-1----:R-:W-:Y:S05]  /*166b0*/  HMMA.16816.F32 R28, R156.reuse, R152, R28 ;  /* 0x000000989c1c723c */ /* 0x042fea000000181c */
[----:B------:R-:W-:Y:S03]  /*166c0*/  SHF.R.U32.HI R152, RZ, 0x3, R210 ;  /* 0x00000003ff987819 */ /* 0x000fe600000116d2 */
        /* <DEDUP_REMOVED lines=105> */
.L_x_1191:
        /* <DEDUP_REMOVED lines=61> */
.L_x_1190:
        /* <DEDUP_REMOVED lines=66> */
[----:B--2---:R-:W1:Y:S02]  /*17550*/  SHFL.BFLY PT, R151, R0, 0x2, 0x1f ;  /* 0x0c401f0000977f89 */ /* 0x004e6400000e0000 */
        /* <DEDUP_REMOVED lines=31> */
[----:B------:R-:W-:Y:S01]  /*17750*/  FFMA.FTZ R194, R9, UR4, -R153 ;  /* 0x0000000409c27c23 */ /* 0x000fe20008010899 */
[--C-:B------:R-:W-:Y:S01]  /*17760*/  FFMA.FTZ R196, R14, UR4, -R151.reuse ;  /* 0x000000040ec47c23 */ /* 0x100fe20008010897 */
[--C-:B------:R-:W-:Y:S01]  /*17770*/  FFMA.FTZ R191, R15, UR4, -R151.reuse ;  /* 0x000000040fbf7c23 */ /* 0x100fe20008010897 */
[--C-:B------:R-:W-:Y:S01]  /*17780*/  FFMA.FTZ R181, R26, UR4, -R151.reuse ;  /* 0x000000041ab57c23 */ /* 0x100fe20008010897 */
[--C-:B------:R-:W-:Y:S01]  /*17790*/  FFMA.FTZ R182, R27, UR4, -R151.reuse ;  /* 0x000000041bb67c23 */ /* 0x100fe20008010897 */
[--C-:B------:R-:W-:Y:S03]  /*177a0*/  FFMA.FTZ R180, R30, UR4, -R151.reuse ;  /* 0x000000041eb47c23 */ /* 0x100fe60008010897 */
[----:B------:R-:W-:Y:S01]  /*177b0*/  MUFU.EX2 R193, R193 ;  /* 0x000000c100c17308 */ /* 0x000fe20000000800 */
[--C-:B------:R-:W-:Y:S01]  /*177c0*/  FFMA.FTZ R175, R31, UR4, -R151.reuse ;  /* 0x000000041faf7c23 */ /* 0x100fe20008010897 */
[C---:B-1----:R-:W-:Y:S01]  /*177d0*/  FMUL.FTZ R8, R150.reuse, R140 ;  /* 0x0000008c96087220 */ /* 0x042fe20000410000 */
[----:B------:R-:W-:Y:S01]  /*177e0*/  FMUL.FTZ R9, R150, R141 ;  /* 0x0000008d96097220 */ /* 0x000fe20000410000 */
[--C-:B------:R-:W-:Y:S01]  /*177f0*/  FFMA.FTZ R173, R34, UR4, -R151.reuse ;  /* 0x0000000422ad7c23 */ /* 0x100fe20008010897 */
[--C-:B------:R-:W-:Y:S01]  /*17800*/  FFMA.FTZ R174, R35, UR4, -R151.reuse ;  /* 0x0000000423ae7c23 */ /* 0x100fe20008010897 */
[--C-:B------:R-:W-:Y:S01]  /*17810*/  FFMA.FTZ R169, R38, UR4, -R151.reuse ;  /* 0x0000000426a97c23 */ /* 0x100fe20008010897 */
[--C-:B------:R-:W-:Y:S03]  /*17820*/  FFMA.FTZ R167, R39, UR4, -R151.reuse ;  /* 0x0000000427a77c23 */ /* 0x100fe60008010897 */
[----:B------:R-:W1:Y:S01]  /*17830*/  MUFU.EX2 R194, R194 ;  /* 0x000000c200c27308 */ /* 0x000e620000000800 */
[--C-:B------:R-:W-:Y:S01]  /*17840*/  FFMA.FTZ R197, R10, UR4, -R151.reuse ;  /* 0x000000040ac57c23 */ /* 0x100fe20008010897 */
[----:B------:R-:W-:Y:S01]  /*17850*/  FMUL.FTZ R10, R3, R142 ;  /* 0x0000008e030a7220 */ /* 0x000fe20000410000 */
[----:B------:R-:W-:Y:S01]  /*17860*/  FFMA.FTZ R198, R11, UR4, -R151 ;  /* 0x000000040bc67c23 */ /* 0x000fe20008010897 */
[----:B------:R-:W-:Y:S01]  /*17870*/  FMUL.FTZ R11, R3, R143 ;  /* 0x0000008f030b7220 */ /* 0x000fe20000410000 */
[--C-:B------:R-:W-:Y:S01]  /*17880*/  FFMA.FTZ R161, R40, UR4, -R153.reuse ;  /* 0x0000000428a17c23 */ /* 0x100fe20008010899 */
[--C-:B------:R-:W-:Y:S01]  /*17890*/  FFMA.FTZ R184, R20, UR4, -R153.reuse ;  /* 0x0000000414b87c23 */ /* 0x100fe20008010899 */
[----:B------:R-:W-:Y:S03]  /*178a0*/  FFMA.FTZ R179, R21, UR4, -R153 ;  /* 0x0000000415b37c23 */ /* 0x000fe60008010899 */
[----:B------:R-:W-:Y:S01]  /*178b0*/  MUFU.EX2 R197, R197 ;  /* 0x000000c500c57308 */ /* 0x000fe20000000800 */
[--C-:B------:R-:W-:Y:S01]  /*178c0*/  FFMA.FTZ R185, R22, UR4, -R151.reuse ;  /* 0x0000000416b97c23 */ /* 0x100fe20008010897 */
[----:B------:R-:W-:Y:S01]  /*178d0*/  FFMA.FTZ R183, R23, UR4, -R151 ;  /* 0x0000000417b77c23 */ /* 0x000fe20008010897 */
[--C-:B------:R-:W-:Y:S01]  /*178e0*/  FFMA.FTZ R186, R16, UR4, -R153.reuse ;  /* 0x0000000410ba7c23 */ /* 0x100fe20008010899 */
[C---:B------:R-:W-:Y:S01]  /*178f0*/  FMUL.FTZ R16, R150.reuse, R132 ;  /* 0x0000008496107220 */ /* 0x040fe20000410000 */
[----:B------:R-:W-:Y:S01]  /*17900*/  FFMA.FTZ R187, R17, UR4, -R153 ;  /* 0x0000000411bb7c23 */ /* 0x000fe20008010899 */
[----:B------:R-:W-:Y:S01]  /*17910*/  FMUL.FTZ R17, R150, R133 ;  /* 0x0000008596117220 */ /* 0x000fe20000410000 */
[--C-:B------:R-:W-:Y:S03]  /*17920*/  FFMA.FTZ R189, R18, UR4, -R151.reuse ;  /* 0x0000000412bd7c23 */ /* 0x100fe60008010897 */
[----:B------:R-:W2:Y:S01]  /*17930*/  MUFU.EX2 R198, R198 ;  /* 0x000000c600c67308 */ /* 0x000ea20000000800 */
[----:B-1----:R-:W-:Y:S01]  /*17940*/  F2FP.F16.F32.PACK_AB R22, R194, R193 ;  /* 0x000000c1c216723e */ /* 0x002fe200000000ff */
[----:B------:R-:W-:Y:S01]  /*17950*/  FMUL.FTZ R18, R3, R134 ;  /* 0x0000008603127220 */ /* 0x000fe20000410000 */
[----:B------:R-:W-:Y:S01]  /*17960*/  FFMA.FTZ R190, R19, UR4, -R151 ;  /* 0x0000000413be7c23 */ /* 0x000fe20008010897 */
[----:B------:R-:W-:Y:S01]  /*17970*/  FMUL.FTZ R19, R3, R135 ;  /* 0x0000008703137220 */ /* 0x000fe20000410000 */
[--C-:B------:R-:W-:Y:S01]  /*17980*/  FFMA.FTZ R200, R4, UR4, -R153.reuse ;  /* 0x0000000404c87c23 */ /* 0x100fe20008010899 */
[----:B------:R-:W-:Y:S01]  /*17990*/  FFMA.FTZ R195, R5, UR4, -R153 ;  /* 0x0000000405c37c23 */ /* 0x000fe20008010899 */
[----:B------:R-:W-:Y:S03]  /*179a0*/  FMUL.FTZ R5, R150, R145 ;  /* 0x0000009196057220 */ /* 0x000fe60000410000 */
[----:B------:R-:W-:Y:S01]  /*179b0*/  MUFU.EX2 R188, R188 ;  /* 0x000000bc00bc7308 */ /* 0x000fe20000000800 */
[--C-:B------:R-:W-:Y:S01]  /*179c0*/  FFMA.FTZ R201, R6, UR4, -R151.reuse ;  /* 0x0000000406c97c23 */ /* 0x100fe20008010897 */
[----:B------:R-:W-:Y:S01]  /*179d0*/  FMUL.FTZ R6, R3, R146 ;  /* 0x0000009203067220 */ /* 0x000fe20000410000 */
[--C-:B------:R-:W-:Y:S01]  /*179e0*/  FFMA.FTZ R199, R7, UR4, -R151.reuse ;  /* 0x0000000407c77c23 */ /* 0x100fe20008010897 */
[----:B------:R-:W-:Y:S01]  /*179f0*/  FMUL.FTZ R7, R3, R147 ;  /* 0x0000009303077220 */ /* 0x000fe20000410000 */
[--C-:B------:R-:W-:Y:S01]  /*17a00*/  FFMA.FTZ R165, R42, UR4, -R151.reuse ;  /* 0x000000042aa57c23 */ /* 0x100fe20008010897 */
[----:B------:R-:W-:Y:S01]  /*17a10*/  FFMA.FTZ R166, R43, UR4, -R151 ;  /* 0x000000042ba67c23 */ /* 0x000fe20008010897 */
[--C-:B------:R-:W-:Y:S03]  /*17a20*/  FFMA.FTZ R160, R44, UR4, -R153.reuse ;  /* 0x000000042ca07c23 */ /* 0x100fe60008010899 */
[----:B------:R-:W-:Y:S01]  /*17a30*/  MUFU.EX2 R200, R200 ;  /* 0x000000c800c87308 */ /* 0x000fe20000000800 */
[----:B--2---:R-:W-:Y:S01]  /*17a40*/  F2FP.F16.F32.PACK_AB R23, R198, R197 ;  /* 0x000000c5c617723e */ /* 0x004fe200000000ff */
[----:B------:R-:W-:Y:S01]  /*17a50*/  FFMA.FTZ R156, R45, UR4, -R153 ;  /* 0x000000042d9c7c23 */ /* 0x000fe20008010899 */
[--C-:B------:R-:W-:Y:S01]  /*17a60*/  FFMA.FTZ R164, R46, UR4, -R151.reuse ;  /* 0x000000042ea47c23 */ /* 0x100fe20008010897 */
[----:B------:R-:W-:Y:S01]  /*17a70*/  FFMA.FTZ R159, R47, UR4, -R151 ;  /* 0x000000042f9f7c23 */ /* 0x000fe20008010897 */
[--C-:B------:R-:W-:Y:S01]  /*17a80*/  FFMA.FTZ R154, R48, UR4, -R153.reuse ;  /* 0x00000004309a7c23 */ /* 0x100fe20008010899 */
[----:B------:R-:W-:Y:S01]  /*17a90*/  FFMA.FTZ R155, R49, UR4, -R153 ;  /* 0x00000004319b7c23 */ /* 0x000fe20008010899 */
[--C-:B------:R-:W-:Y:S03]  /*17aa0*/  FFMA.FTZ R157, R50, UR4, -R151.reuse ;  /* 0x00000004329d7c23 */ /* 0x100fe60008010897 */
[----:B------:R-:W1:Y:S01]  /*17ab0*/  MUFU.EX2 R195, R195 ;  /* 0x000000c300c37308 */ /* 0x000e620000000800 */
[----:B------:R-:W-:Y:S01]  /*17ac0*/  FFMA.FTZ R158, R51, UR4, -R151 ;  /* 0x00000004339e7c23 */ /* 0x000fe20008010897 */
[--C-:B------:R-:W-:Y:S01]  /*17ad0*/  FFMA.FTZ R45, R52, UR4, -R153.reuse ;  /* 0x00000004342d7c23 */ /* 0x100fe20008010899 */
[----:B------:R-:W-:Y:S01]  /*17ae0*/  FFMA.FTZ R42, R53, UR4, -R153 ;  /* 0x00000004352a7c23 */ /* 0x000fe20008010899 */
[--C-:B------:R-:W-:Y:S01]  /*17af0*/  FFMA.FTZ R47, R54, UR4, -R151.reuse ;  /* 0x00000004362f7c23 */ /* 0x100fe20008010897 */
[----:B------:R-:W-:Y:S01]  /*17b00*/  FFMA.FTZ R44, R55, UR4, -R151 ;  /* 0x00000004372c7c23 */ /* 0x000fe20008010897 */
[--C-:B------:R-:W-:Y:S01]  /*17b10*/  FFMA.FTZ R46, R56, UR4, -R153.reuse ;  /* 0x00000004382e7c23 */ /* 0x100fe20008010899 */
[----:B------:R-:W-:Y:S03]  /*17b20*/  FFMA.FTZ R49, R57, UR4, -R153 ;  /* 0x0000000439317c23 */ /* 0x000fe60008010899 */
[----:B------:R-:W-:Y:S01]  /*17b30*/  MUFU.EX2 R201, R201 ;  /* 0x000000c900c97308 */ /* 0x000fe20000000800 */
[--C-:B------:R-:W-:Y:S01]  /*17b40*/  FFMA.FTZ R50, R58, UR4, -R151.reuse ;  /* 0x000000043a327c23 */ /* 0x100fe20008010897 */
[----:B------:R-:W-:Y:S01]  /*17b50*/  FFMA.FTZ R51, R59, UR4, -R151 ;  /* 0x000000043b337c23 */ /* 0x000fe20008010897 */
[--C-:B------:R-:W-:Y:S01]  /*17b60*/  FFMA.FTZ R48, R60, UR4, -R153.reuse ;  /* 0x000000043c307c23 */ /* 0x100fe20008010899 */
[----:B------:R-:W-:Y:S01]  /*17b70*/  FFMA.FTZ R43, R61, UR4, -R153 ;  /* 0x000000043d2b7c23 */ /* 0x000fe20008010899 */
[--C-:B------:R-:W-:Y:S01]  /*17b80*/  FFMA.FTZ R52, R62, UR4, -R151.reuse ;  /* 0x000000043e347c23 */ /* 0x100fe20008010897 */
[----:B------:R-:W-:Y:S01]  /*17b90*/  FFMA.FTZ R53, R63, UR4, -R151 ;  /* 0x000000043f357c23 */ /* 0x000fe20008010897 */
[--C-:B------:R-:W-:Y:S03]  /*17ba0*/  FFMA.FTZ R54, R64, UR4, -R153.reuse ;  /* 0x0000000440367c23 */ /* 0x100fe60008010899 */
[----:B------:R-:W2:Y:S01]  /*17bb0*/  MUFU.EX2 R199, R199 ;  /* 0x000000c700c77308 */ /* 0x000ea20000000800 */
[----:B-1----:R-:W-:Y:S01]  /*17bc0*/  F2FP.F16.F32.PACK_AB R20, R195, R200 ;  /* 0x000000c8c314723e */ /* 0x002fe200000000ff */
        /* <DEDUP_REMOVED lines=14> */
[----:B------:R-:W3:Y:S01]  /*17cb0*/  MUFU.EX2 R191, R191 ;  /* 0x000000bf00bf7308 */ /* 0x000ee20000000800 */
[----:B--2---:R-:W-:Y:S01]  /*17cc0*/  F2FP.F16.F32.PACK_AB R21, R199, R201 ;  /* 0x000000c9c715723e */ /* 0x004fe200000000ff */
        /* <DEDUP_REMOVED lines=23> */
[----:B------:R-:W-:Y:S01]  /*17e40*/  FFMA.FTZ R92, R107, UR4, -R151 ;  /* 0x000000046b5c7c23 */ /* 0x000fe20008010897 */
[--C-:B------:R-:W-:Y:S01]  /*17e50*/  FFMA.FTZ R93, R108, UR4, -R153.reuse ;  /* 0x000000046c5d7c23 */ /* 0x100fe20008010899 */
[----:B------:R-:W-:Y:S01]  /*17e60*/  FFMA.FTZ R94, R109, UR4, -R153 ;  /* 0x000000046d5e7c23 */ /* 0x000fe20008010899 */
[--C-:B------:R-:W-:Y:S01]  /*17e70*/  FFMA.FTZ R95, R110, UR4, -R151.reuse ;  /* 0x000000046e5f7c23 */ /* 0x100fe20008010897 */
[----:B------:R-:W-:Y:S01]  /*17e80*/  FFMA.FTZ R96, R111, UR4, -R151 ;  /* 0x000000046f607c23 */ /* 0x000fe20008010897 */
[--C-:B------:R-:W-:Y:S01]  /*17e90*/  FFMA.FTZ R97, R112, UR4, -R153.reuse ;  /* 0x0000000470617c23 */ /* 0x100fe20008010899 */
[----:B------:R-:W-:Y:S03]  /*17ea0*/  FFMA.FTZ R98, R113, UR4, -R153 ;  /* 0x0000000471627c23 */ /* 0x000fe60008010899 */
[----:B------:R-:W4:Y:S01]  /*17eb0*/  MUFU.EX2 R190, R190 ;  /* 0x000000be00be7308 */ /* 0x000f220000000800 */
[--C-:B------:R-:W-:Y:S01]  /*17ec0*/  FFMA.FTZ R99, R114, UR4, -R151.reuse ;  /* 0x0000000472637c23 */ /* 0x100fe20008010897 */
[----:B------:R-:W-:Y:S01]  /*17ed0*/  FFMA.FTZ R100, R115, UR4, -R151 ;  /* 0x0000000473647c23 */ /* 0x000fe20008010897 */
[--C-:B------:R-:W-:Y:S01]  /*17ee0*/  FFMA.FTZ R101, R116, UR4, -R153.reuse ;  /* 0x0000000474657c23 */ /* 0x100fe20008010899 */
[----:B------:R-:W-:Y:S01]  /*17ef0*/  FFMA.FTZ R117, R117, UR4, -R153 ;  /* 0x0000000475757c23 */ /* 0x000fe20008010899 */
[----:B------:R-:W-:Y:S01]  /*17f00*/  FFMA.FTZ R119, R119, UR4, -R151 ;  /* 0x0000000477777c23 */ /* 0x000fe20008010897 */
[----:B------:R-:W-:Y:S01]  /*17f10*/  SHF.L.U32 R4, R152, 0x8, RZ ;  /* 0x0000000898047819 */ /* 0x000fe200000006ff */
[----:B------:R-:W-:Y:S03]  /*17f20*/  FFMA.FTZ R201, R3, R227, R201 ;  /* 0x000000e303c97223 */ /* 0x000fe600000100c9 */
[----:B------:R-:W5:Y:S01]  /*17f30*/  MUFU.EX2 R184, R184 ;  /* 0x000000b800b87308 */ /* 0x000f620000000800 */
[----:B------:R-:W-:Y:S01]  /*17f40*/  FFMA.FTZ R200, R150, R228, R200 ;  /* 0x000000e496c87223 */ /* 0x000fe200000100c8 */
[----:B------:R-:W-:Y:S01]  /*17f50*/  LOP3.LUT R4, R4, 0x100, RZ, 0xc0, !PT ;  /* 0x0000010004047812 */ /* 0x000fe200078ec0ff */
[----:B------:R-:W-:Y:S01]  /*17f60*/  FADD.FTZ R201, R199, R201 ;  /* 0x000000c9c7c97221 */ /* 0x000fe20000010000 */
[----:B------:R-:W-:Y:S01]  /*17f70*/  FFMA.FTZ R126, R126, UR4, -R151 ;  /* 0x000000047e7e7c23 */ /* 0x000fe20008010897 */
[----:B------:R-:W-:Y:S01]  /*17f80*/  FADD.FTZ R200, R195, R200 ;  /* 0x000000c8c3c87221 */ /* 0x000fe20000010000 */
[----:B------:R-:W-:Y:S01]  /*17f90*/  LOP3.LUT R4, R4, 0x20, R213, 0xf8, !PT ;  /* 0x0000002004047812 */ /* 0x000fe200078ef8d5 */
[----:B------:R-:W-:Y:S03]  /*17fa0*/  FADD.FTZ R201, R197, R201 ;  /* 0x000000c9c5c97221 */ /* 0x000fe60000010000 */
[----:B------:R-:W-:Y:S01]  /*17fb0*/  MUFU.EX2 R179, R179 ;  /* 0x000000b300b37308 */ /* 0x000fe20000000800 */
[----:B------:R-:W-:Y:S01]  /*17fc0*/  FADD.FTZ R200, R193, R200 ;  /* 0x000000c8c1c87221 */ /* 0x000fe20000010000 */
[----:B------:R-:W-:Y:S01]  /*17fd0*/  LOP3.LUT R4, R212, R4, RZ, 0xfc, !PT ;  /* 0x00000004d4047212 */ /* 0x000fe200078efcff */
[----:B------:R-:W-:Y:S01]  /*17fe0*/  FADD.FTZ R198, R198, R201 ;  /* 0x000000c9c6c67221 */ /* 0x000fe20000010000 */
[----:B------:R-:W-:Y:S01]  /*17ff0*/  FFMA.FTZ R127, R127, UR4, -R151 ;  /* 0x000000047f7f7c23 */ /* 0x000fe20008010897 */
[----:B------:R-:W-:Y:S01]  /*18000*/  FADD.FTZ R194, R194, R200 ;  /* 0x000000c8c2c27221 */ /* 0x000fe20000010000 */
[----:B------:R-:W-:Y:S01]  /*18010*/  LEA R41, R4, UR5, 0x1 ;  /* 0x0000000504297c11 */ /* 0x000fe2000f8e08ff */
[----:B-1----:R-:W-:Y:S03]  /*18020*/  FADD.FTZ R198, R196, R198 ;  /* 0x000000c6c4c67221 */ /* 0x002fe60000010000 */
[----:B------:R-:W1:Y:S01]  /*18030*/  MUFU.EX2 R185, R185 ;  /* 0x000000b900b97308 */ /* 0x000e620000000800 */
[----:B------:R-:W-:Y:S01]  /*18040*/  FADD.FTZ R194, R192, R194 ;  /* 0x000000c2c0c27221 */ /* 0x000fe20000010000 */
[C---:B------:R-:W-:Y:S01]  /*18050*/  IADD3 R4, PT, PT, R41.reuse, 0x5000, RZ ;  /* 0x0000500029047810 */ /* 0x040fe20007ffe0ff */
[----:B------:R-:W3:Y:S01]  /*18060*/  LDSM.16.MT88.4 R12, [R41+0x5000] ;  /* 0x00500000290c783b */ /* 0x000ee20000004200 */
[----:B------:R-:W-:Y:S02]  /*18070*/  IADD3 R40, PT, PT, R41, 0x5020, RZ ;  /* 0x0000502029287810 */ /* 0x000fe40007ffe0ff */
[----:B------:R-:W-:Y:S01]  /*18080*/  @P0 IADD3 R40, PT, PT, R4, -0x20, RZ ;  /* 0xffffffe004280810 */ /* 0x000fe20007ffe0ff */
[C---:B------:R-:W-:Y:S03]  /*18090*/  FMUL.FTZ R4, R150.reuse, R144 ;  /* 0x0000009096047220 */ /* 0x040fe60000410000 */
[----:B------:R-:W1:Y:S01]  /*180a0*/  MUFU.EX2 R183, R183 ;  /* 0x000000b700b77308 */ /* 0x000e620000000800 */
[----:B------:R-:W-:Y:S01]  /*180b0*/  ISETP.GT.AND P0, PT, R225, R214, PT ;  /* 0x000000d6e100720c */ /* 0x000fe20003f04270 */
[----:B------:R-:W2:Y:S08]  /*180c0*/  LDSM.16.MT88.4 R24, [R40] ;  /* 0x000000002818783b */ /* 0x000eb00000004200 */
[----:B------:R-:W-:Y:S01]  /*180d0*/  MUFU.EX2 R177, R177 ;  /* 0x000000b100b17308 */ /* 0x000fe20000000800 */
[----:B------:R-:W5:Y:S09]  /*180e0*/  LDSM.16.MT88.4 R28, [R41+0x5400] ;  /* 0x00540000291c783b */ /* 0x000f720000004200 */
[----:B------:R-:W1:Y:S01]  /*180f0*/  MUFU.EX2 R178, R178 ;  /* 0x000000b200b27308 */ /* 0x000e620000000800 */
[----:B------:R-:W1:Y:S09]  /*18100*/  LDSM.16.MT88.4 R32, [R40+0x400] ;  /* 0x000400002820783b */ /* 0x000e720000004200 */
[----:B------:R-:W-:Y:S01]  /*18110*/  MUFU.EX2 R181, R181 ;  /* 0x000000b500b57308 */ /* 0x000fe20000000800 */
[----:B------:R-:W-:Y:S09]  /*18120*/  LDSM.16.MT88.4 R36, [R40+0x1000] ;  /* 0x001000002824783b */ /* 0x000ff20000004200 */
[----:B------:R-:W1:Y:S01]  /*18130*/  MUFU.EX2 R182, R182 ;  /* 0x000000b600b67308 */ /* 0x000e620000000800 */
[----:B------:R-:W-:Y:S01]  /*18140*/  LDSM.16.MT88.4 R140, [R41+0x8c00] ;  /* 0x008c0000298c783b */ /* 0x000fe20000004200 */
[C---:B---3--:R-:W-:Y:S08]  /*18150*/  HMMA.16816.F32 R4, R20.reuse, R12, R4 ;  /* 0x0000000c1404723c */ /* 0x048ff00000001804 */
[----:B------:R-:W3:Y:S01]  /*18160*/  MUFU.EX2 R176, R176 ;  /* 0x000000b000b07308 */ /* 0x000ee20000000800 */
[C---:B------:R-:W-:Y:S01]  /*18170*/  FMUL.FTZ R12, R150.reuse, R136 ;  /* 0x00000088960c7220 */ /* 0x040fe20000410000 */
[----:B------:R-:W-:Y:S01]  /*18180*/  FMUL.FTZ R13, R150, R137 ;  /* 0x00000089960d7220 */ /* 0x000fe20000410000 */
[----:B------:R-:W-:Y:S01]  /*18190*/  MOV R150, R2 ;  /* 0x0000000200967202 */ /* 0x000fe20000000f00 */
[C---:B------:R-:W-:Y:S03]  /*181a0*/  HMMA.16816.F32 R8, R20.reuse, R14, R8 ;  /* 0x0000000e1408723c */ /* 0x040fe60000001808 */
[C---:B------:R-:W-:Y:S03]  /*181b0*/  FMUL.FTZ R14, R3.reuse, R138 ;  /* 0x0000008a030e7220 */ /* 0x040fe60000410000 */
[----:B------:R-:W-:Y:S01]  /*181c0*/  MUFU.EX2 R172, R172 ;  /* 0x000000ac00ac7308 */ /* 0x000fe20000000800 */
[----:B------:R-:W-:Y:S01]  /*181d0*/  FMUL.FTZ R15, R3, R139 ;  /* 0x0000008b030f7220 */ /* 0x000fe20000410000 */
[----:B------:R-:W-:Y:S08]  /*181e0*/  FFMA.FTZ R3, R105, UR4, -R153 ;  /* 0x0000000469037c23 */ /* 0x000ff00008010899 */
[----:B------:R-:W3:Y:S01]  /*181f0*/  MUFU.EX2 R180, R180 ;  /* 0x000000b400b47308 */ /* 0x000ee20000000800 */
[C---:B--2---:R-:W-:Y:S09]  /*18200*/  HMMA.16816.F32 R12, R20.reuse, R24, R12 ;  /* 0x00000018140c723c */ /* 0x044ff2000000180c */
[----:B------:R-:W2:Y:S01]  /*18210*/  MUFU.EX2 R175, R175 ;  /* 0x000000af00af7308 */ /* 0x000ea20000000800 */
[----:B------:R-:W-:Y:S01]  /*18220*/  HMMA.16816.F32 R16, R20, R26, R16 ;  /* 0x0000001a1410723c */ /* 0x000fe20000001810 */
[----:B------:R-:W3:Y:S02]  /*18230*/  LDSM.16.MT88.4 R24, [R41+0x5800] ;  /* 0x005800002918783b */ /* 0x000ee40000004200 */
[C---:B------:R-:W-:Y:S01]  /*18240*/  F2FP.F16.F32.PACK_AB R20, R188.reuse, R192 ;  /* 0x000000c0bc14723e */ /* 0x040fe200000000ff */
[----:B------:R-:W-:Y:S01]  /*18250*/  FADD.FTZ R188, R188, R194 ;  /* 0x000000c2bcbc7221 */ /* 0x000fe20000010000 */
[C---:B------:R-:W-:Y:S01]  /*18260*/  F2FP.F16.F32.PACK_AB R21, R191.reuse, R196 ;  /* 0x000000c4bf15723e */ /* 0x040fe200000000ff */
[----:B------:R-:W-:Y:S03]  /*18270*/  FADD.FTZ R191, R191, R198 ;  /* 0x000000c6bfbf7221 */ /* 0x000fe60000010000 */
[----:B------:R-:W-:Y:S01]  /*18280*/  MUFU.EX2 R170, R170 ;  /* 0x000000aa00aa7308 */ /* 0x000fe20000000800 */
[----:B------:R-:W-:Y:S01]  /*18290*/  F2FP.F16.F32.PACK_AB R22, R187, R186 ;  /* 0x000000babb16723e */ /* 0x000fe200000000ff */
[----:B------:R-:W-:Y:S01]  /*182a0*/  FADD.FTZ R188, R186, R188 ;  /* 0x000000bcbabc7221 */ /* 0x000fe20000010000 */
[C---:B----4-:R-:W-:Y:S01]  /*182b0*/  F2FP.F16.F32.PACK_AB R23, R190.reuse, R189 ;  /* 0x000000bdbe17723e */ /* 0x050fe200000000ff */
[----:B------:R-:W-:Y:S02]  /*182c0*/  FADD.FTZ R191, R189, R191 ;  /* 0x000000bfbdbf7221 */ /* 0x000fe40000010000 */
[----:B------:R-:W-:Y:S04]  /*182d0*/  FADD.FTZ R187, R187, R188 ;  /* 0x000000bcbbbb7221 */ /* 0x000fe80000010000 */
[----:B------:R-:W4:Y:S01]  /*182e0*/  MUFU.EX2 R171, R171 ;  /* 0x000000ab00ab7308 */ /* 0x000f220000000800 */
[----:B------:R-:W-:Y:S01]  /*182f0*/  FADD.FTZ R190, R190, R191 ;  /* 0x000000bfbebe7221 */ /* 0x000fe20000010000 */
[C---:B-----5:R-:W-:Y:S03]  /*18300*/  HMMA.16816.F32 R4, R20.reuse, R28, R4 ;  /* 0x0000001c1404723c */ /* 0x060fe60000001804 */
[----:B------:R-:W-:Y:S01]  /*18310*/  FADD.FTZ R187, R184, R187 ;  /* 0x000000bbb8bb7221 */ /* 0x000fe20000010000 */
[----:B-1----:R-:W-:Y:S04]  /*18320*/  FADD.FTZ R190, R185, R190 ;  /* 0x000000beb9be7221 */ /* 0x002fe80000010000 */
[----:B------:R-:W-:Y:S01]  /*18330*/  MUFU.EX2 R173, R173 ;  /* 0x000000ad00ad7308 */ /* 0x000fe20000000800 */
[C---:B------:R-:W-:Y:S01]  /*18340*/  HMMA.16816.F32 R8, R20.reuse, R30, R8 ;  /* 0x0000001e1408723c */ /* 0x040fe20000001808 */
[----:B------:R-:W1:Y:S08]  /*18350*/  LDSM.16.MT88.4 R28, [R40+0x800] ;  /* 0x00080000281c783b */ /* 0x000e700000004200 */
[----:B------:R-:W5:Y:S01]  /*18360*/  MUFU.EX2 R174, R174 ;  /* 0x000000ae00ae7308 */ /* 0x000f620000000800 */
[C---:B------:R-:W-:Y:S09]  /*18370*/  HMMA.16816.F32 R12, R20.reuse, R32, R12 ;  /* 0x00000020140c723c */ /* 0x040ff2000000180c */
[----:B------:R-:W5:Y:S01]  /*18380*/  MUFU.EX2 R168, R168 ;  /* 0x000000a800a87308 */ /* 0x000f620000000800 */
[----:B------:R-:W-:Y:S01]  /*18390*/  HMMA.16816.F32 R16, R20, R34, R16 ;  /* 0x000000221410723c */ /* 0x000fe20000001810 */
[----:B------:R-:W5:Y:S02]  /*183a0*/  LDSM.16.MT88.4 R32, [R41+0x5c00] ;  /* 0x005c00002920783b */ /* 0x000f640000004200 */
[C---:B------:R-:W-:Y:S01]  /*183b0*/  F2FP.F16.F32.PACK_AB R20, R179.reuse, R184 ;  /* 0x000000b8b314723e */ /* 0x040fe200000000ff */
[----:B------:R-:W-:Y:S01]  /*183c0*/  FADD.FTZ R179, R179, R187 ;  /* 0x000000bbb3b37221 */ /* 0x000fe20000010000 */
[----:B------:R-:W-:Y:S04]  /*183d0*/  F2FP.F16.F32.PACK_AB R21, R183, R185 ;  /* 0x000000b9b715723e */ /* 0x000fe800000000ff */
[----:B------:R-:W-:Y:S01]  /*183e0*/  MUFU.EX2 R163, R163 ;  /* 0x000000a300a37308 */ /* 0x000fe20000000800 */
[----:B------:R-:W-:Y:S01]  /*183f0*/  F2FP.F16.F32.PACK_AB R22, R178, R177 ;  /* 0x000000b1b216723e */ /* 0x000fe200000000ff */
[----:B------:R-:W-:Y:S01]  /*18400*/  FADD.FTZ R179, R177, R179 ;  /* 0x000000b3b1b37221 */ /* 0x000fe20000010000 */
[----:B------:R-:W-:Y:S01]  /*18410*/  F2FP.F16.F32.PACK_AB R23, R182, R181 ;  /* 0x000000b5b617723e */ /* 0x000fe200000000ff */
[----:B------:R-:W-:Y:S02]  /*18420*/  FADD.FTZ R183, R183, R190 ;  /* 0x000000beb7b77221 */ /* 0x000fe40000010000 */
[----:B------:R-:W-:Y:S04]  /*18430*/  FADD.FTZ R178, R178, R179 ;  /* 0x000000b3b2b27221 */ /* 0x000fe80000010000 */
[----:B------:R-:W5:Y:S01]  /*18440*/  MUFU.EX2 R169, R169 ;  /* 0x000000a900a97308 */ /* 0x000f620000000800 */
[----:B------:R-:W-:Y:S01]  /*18450*/  FADD.FTZ R183, R181, R183 ;  /* 0x000000b7b5b77221 */ /* 0x000fe20000010000 */
[C---:B---3--:R-:W-:Y:S03]  /*18460*/  HMMA.16816.F32 R4, R20.reuse, R24, R4 ;  /* 0x000000181404723c */ /* 0x048fe60000001804 */
[----:B------:R-:W-:Y:S01]  /*18470*/  FADD.FTZ R178, R176, R178 ;  /* 0x000000b2b0b27221 */ /* 0x000fe20000010000 */
[----:B------:R-:W-:Y:S04]  /*18480*/  FADD.FTZ R182, R182, R183 ;  /* 0x000000b7b6b67221 */ /* 0x000fe80000010000 */
[----:B------:R-:W3:Y:S01]  /*18490*/  MUFU.EX2 R167, R167 ;  /* 0x000000a700a77308 */ /* 0x000ee20000000800 */
[C---:B------:R-:W-:Y:S01]  /*184a0*/  HMMA.16816.F32 R8, R20.reuse, R26, R8 ;  /* 0x0000001a1408723c */ /* 0x040fe20000001808 */
[----:B------:R-:W3:Y:S02]  /*184b0*/  LDSM.16.MT88.4 R24, [R40+0xc00] ;  /* 0x000c00002818783b */ /* 0x000ee40000004200 */
[----:B------:R-:W-:Y:S06]  /*184c0*/  FADD.FTZ R182, R180, R182 ;  /* 0x000000b6b4b67221 */ /* 0x000fec0000010000 */
[----:B------:R-:W-:Y:S01]  /*184d0*/  MUFU.EX2 R161, R161 ;  /* 0x000000a100a17308 */ /* 0x000fe20000000800 */
[C---:B-1----:R-:W-:Y:S09]  /*184e0*/  HMMA.16816.F32 R12, R20.reuse, R28, R12 ;  /* 0x0000001c140c723c */ /* 0x042ff2000000180c */
[----:B------:R-:W1:Y:S01]  /*184f0*/  MUFU.EX2 R162, R162 ;  /* 0x000000a200a27308 */ /* 0x000e620000000800 */
[----:B------:R-:W-:Y:S01]  /*18500*/  HMMA.16816.F32 R16, R20, R30, R16 ;  /* 0x0000001e1410723c */ /* 0x000fe20000001810 */
[----:B------:R-:W1:Y:S02]  /*18510*/  LDSM.16.MT88.4 R28, [R41+0x6000] ;  /* 0x00600000291c783b */ /* 0x000e640000004200 */
[C---:B------:R-:W-:Y:S01]  /*18520*/  F2FP.F16.F32.PACK_AB R20, R172.reuse, R176 ;  /* 0x000000b0ac14723e */ /* 0x040fe200000000ff */
[----:B------:R-:W-:Y:S01]  /*18530*/  FADD.FTZ R172, R172, R178 ;  /* 0x000000b2acac7221 */ /* 0x000fe20000010000 */
[----:B--2---:R-:W-:Y:S04]  /*18540*/  F2FP.F16.F32.PACK_AB R21, R175, R180 ;  /* 0x000000b4af15723e */ /* 0x004fe800000000ff */
[----:B------:R-:W-:Y:S01]  /*18550*/  MUFU.EX2 R165, R165 ;  /* 0x000000a500a57308 */ /* 0x000fe20000000800 */
[----:B----4-:R-:W-:Y:S01]  /*18560*/  F2FP.F16.F32.PACK_AB R22, R171, R170 ;  /* 0x000000aaab16723e */ /* 0x010fe200000000ff */
[----:B------:R-:W-:Y:S01]  /*18570*/  FADD.FTZ R172, R170, R172 ;  /* 0x000000acaaac7221 */ /* 0x000fe20000010000 */
[----:B-----5:R-:W-:Y:S01]  /*18580*/  F2FP.F16.F32.PACK_AB R23, R174, R173 ;  /* 0x000000adae17723e */ /* 0x020fe200000000ff */
[----:B------:R-:W-:Y:S02]  /*18590*/  FADD.FTZ R175, R175, R182 ;  /* 0x000000b6afaf7221 */ /* 0x000fe40000010000 */
[----:B------:R-:W-:Y:S04]  /*185a0*/  FADD.FTZ R171, R171, R172 ;  /* 0x000000acabab7221 */ /* 0x000fe80000010000 */
[----:B------:R-:W2:Y:S01]  /*185b0*/  MUFU.EX2 R166, R166 ;  /* 0x000000a600a67308 */ /* 0x000ea20000000800 */
[----:B------:R-:W-:Y:S01]  /*185c0*/  FADD.FTZ R175, R173, R175 ;  /* 0x000000afadaf7221 */ /* 0x000fe20000010000 */
[C---:B------:R-:W-:Y:S03]  /*185d0*/  HMMA.16816.F32 R4, R20.reuse, R32, R4 ;  /* 0x000000201404723c */ /* 0x040fe60000001804 */
[----:B------:R-:W-:Y:S01]  /*185e0*/  FADD.FTZ R171, R168, R171 ;  /* 0x000000aba8ab7221 */ /* 0x000fe20000010000 */
[----:B------:R-:W-:Y:S04]  /*185f0*/  FADD.FTZ R174, R174, R175 ;  /* 0x000000afaeae7221 */ /* 0x000fe80000010000 */
[----:B------:R-:W4:Y:S01]  /*18600*/  MUFU.EX2 R160, R160 ;  /* 0x000000a000a07308 */ /* 0x000f220000000800 */
[C---:B------:R-:W-:Y:S01]  /*18610*/  HMMA.16816.F32 R8, R20.reuse, R34, R8 ;  /* 0x000000221408723c */ /* 0x040fe20000001808 */
[----:B------:R-:W-:Y:S02]  /*18620*/  LDSM.16.MT88.4 R32, [R41+0x6800] ;  /* 0x006800002920783b */ /* 0x000fe40000004200 */
[----:B------:R-:W-:Y:S06]  /*18630*/  FADD.FTZ R174, R169, R174 ;  /* 0x000000aea9ae7221 */ /* 0x000fec0000010000 */
[----:B------:R-:W-:Y:S01]  /*18640*/  MUFU.EX2 R156, R156 ;  /* 0x0000009c009c7308 */ /* 0x000fe20000000800 */
[C---:B---3--:R-:W-:Y:S09]  /*18650*/  HMMA.16816.F32 R12, R20.reuse, R24, R12 ;  /* 0x00000018140c723c */ /* 0x048ff2000000180c */
[----:B------:R-:W3:Y:S01]  /*18660*/  MUFU.EX2 R164, R164 ;  /* 0x000000a400a47308 */ /* 0x000ee20000000800 */
[----:B------:R-:W-:Y:S01]  /*18670*/  HMMA.16816.F32 R16, R20, R26, R16 ;  /* 0x0000001a1410723c */ /* 0x000fe20000001810 */
[----:B------:R-:W5:Y:S02]  /*18680*/  LDSM.16.MT88.4 R24, [R41+0x6400] ;  /* 0x006400002918783b */ /* 0x000f640000004200 */
[C---:B------:R-:W-:Y:S01]  /*18690*/  F2FP.F16.F32.PACK_AB R20, R163.reuse, R168 ;  /* 0x000000a8a314723e */ /* 0x040fe200000000ff */
[----:B------:R-:W-:Y:S01]  /*186a0*/  FADD.FTZ R163, R163, R171 ;  /* 0x000000aba3a37221 */ /* 0x000fe20000010000 */
[----:B------:R-:W-:Y:S04]  /*186b0*/  F2FP.F16.F32.PACK_AB R21, R167, R169 ;  /* 0x000000a9a715723e */ /* 0x000fe800000000ff */
[----:B------:R-:W5:Y:S01]  /*186c0*/  MUFU.EX2 R159, R159 ;  /* 0x0000009f009f7308 */ /* 0x000f620000000800 */
[----:B-1----:R-:W-:Y:S01]  /*186d0*/  F2FP.F16.F32.PACK_AB R22, R162, R161 ;  /* 0x000000a1a216723e */ /* 0x002fe200000000ff */
[----:B------:R-:W-:Y:S01]  /*186e0*/  FADD.FTZ R163, R161, R163 ;  /* 0x000000a3a1a37221 */ /* 0x000fe20000010000 */
[----:B--2---:R-:W-:Y:S01]  /*186f0*/  F2FP.F16.F32.PACK_AB R23, R166, R165 ;  /* 0x000000a5a617723e */ /* 0x004fe200000000ff */
[----:B------:R-:W-:Y:S02]  /*18700*/  FADD.FTZ R167, R167, R174 ;  /* 0x000000aea7a77221 */ /* 0x000fe40000010000 */
[----:B------:R-:W-:Y:S04]  /*18710*/  FADD.FTZ R162, R162, R163 ;  /* 0x000000a3a2a27221 */ /* 0x000fe80000010000 */
[----:B------:R-:W-:Y:S01]  /*18720*/  MUFU.EX2 R154, R154 ;  /* 0x0000009a009a7308 */ /* 0x000fe20000000800 */
[----:B------:R-:W-:Y:S01]  /*18730*/  FADD.FTZ R167, R165, R167 ;  /* 0x000000a7a5a77221 */ /* 0x000fe20000010000 */
[C---:B------:R-:W-:Y:S03]  /*18740*/  HMMA.16816.F32 R4, R20.reuse, R28, R4 ;  /* 0x0000001c1404723c */ /* 0x040fe60000001804 */
[----:B----4-:R-:W-:Y:S01]  /*18750*/  FADD.FTZ R162, R160, R162 ;  /* 0x000000a2a0a27221 */ /* 0x010fe20000010000 */
[----:B------:R-:W-:Y:S04]  /*18760*/  FADD.FTZ R166, R166, R167 ;  /* 0x000000a7a6a67221 */ /* 0x000fe80000010000 */
[----:B------:R-:W1:Y:S01]  /*18770*/  MUFU.EX2 R155, R155 ;  /* 0x0000009b009b7308 */ /* 0x000e620000000800 */
[C---:B------:R-:W-:Y:S01]  /*18780*/  HMMA.16816.F32 R8, R20.reuse, R30, R8 ;  /* 0x0000001e1408723c */ /* 0x040fe20000001808 */
[----:B------:R-:W2:Y:S02]  /*18790*/  LDSM.16.MT88.4 R28, [R40+0x1400] ;  /* 0x00140000281c783b */ /* 0x000ea40000004200 */
[----:B---3--:R-:W-:Y:S06]  /*187a0*/  FADD.FTZ R166, R164, R166 ;  /* 0x000000a6a4a67221 */ /* 0x008fec0000010000 */
[----:B------:R-:W-:Y:S01]  /*187b0*/  MUFU.EX2 R157, R157 ;  /* 0x0000009d009d7308 */ /* 0x000fe20000000800 */
[C---:B------:R-:W-:Y:S03]  /*187c0*/  HMMA.16816.F32 R12, R20.reuse, R36, R12 ;  /* 0x00000024140c723c */ /* 0x040fe6000000180c */
[--C-:B------:R-:W-:Y:S01]  /*187d0*/  FFMA.FTZ R36, R88, UR4, -R153.reuse ;  /* 0x0000000458247c23 */ /* 0x100fe20008010899 */
[----:B------:R-:W-:Y:S01]  /*187e0*/  FFMA.FTZ R37, R89, UR4, -R153 ;  /* 0x0000000459257c23 */ /* 0x000fe20008010899 */
[--C-:B------:R-:W-:Y:S04]  /*187f0*/  FFMA.FTZ R88, R102, UR4, -R151.reuse ;  /* 0x0000000466587c23 */ /* 0x100fe80008010897 */
[----:B------:R-:W3:Y:S01]  /*18800*/  MUFU.EX2 R158, R158 ;  /* 0x0000009e009e7308 */ /* 0x000ee20000000800 */
[--C-:B------:R-:W-:Y:S01]  /*18810*/  FFMA.FTZ R89, R103, UR4, -R151.reuse ;  /* 0x0000000467597c23 */ /* 0x100fe20008010897 */
[----:B------:R-:W-:Y:S03]  /*18820*/  HMMA.16816.F32 R16, R20, R38, R16 ;  /* 0x000000261410723c */ /* 0x000fe60000001810 */
[----:B------:R-:W-:Y:S01]  /*18830*/  F2FP.F16.F32.PACK_AB R20, R156, R160 ;  /* 0x000000a09c14723e */ /* 0x000fe200000000ff */
[--C-:B------:R-:W-:Y:S01]  /*18840*/  FFMA.FTZ R38, R90, UR4, -R151.reuse ;  /* 0x000000045a267c23 */ /* 0x100fe20008010897 */
[----:B-----5:R-:W-:Y:S03]  /*18850*/  F2FP.F16.F32.PACK_AB R21, R159, R164 ;  /* 0x000000a49f15723e */ /* 0x020fe600000000ff */
[----:B------:R-:W-:Y:S01]  /*18860*/  MUFU.EX2 R45, R45 ;  /* 0x0000002d002d7308 */ /* 0x000fe20000000800 */
[----:B-1----:R-:W-:Y:S01]  /*18870*/  F2FP.F16.F32.PACK_AB R22, R155, R154 ;  /* 0x0000009a9b16723e */ /* 0x002fe200000000ff */
[----:B------:R-:W-:Y:S01]  /*18880*/  FFMA.FTZ R39, R91, UR4, -R151 ;  /* 0x000000045b277c23 */ /* 0x000fe20008010897 */
[----:B------:R-:W-:Y:S01]  /*18890*/  FFMA.FTZ R90, R104, UR4, -R153 ;  /* 0x00000004685a7c23 */ /* 0x000fe20008010899 */
[----:B------:R-:W-:Y:S01]  /*188a0*/  FFMA.FTZ R91, R106, UR4, -R151 ;  /* 0x000000046a5b7c23 */ /* 0x000fe20008010897 */
[----:B------:R-:W-:Y:S01]  /*188b0*/  FADD.FTZ R156, R156, R162 ;  /* 0x000000a29c9c7221 */ /* 0x000fe20000010000 */
[----:B------:R-:W-:Y:S04]  /*188c0*/  FADD.FTZ R159, R159, R166 ;  /* 0x000000a69f9f7221 */ /* 0x000fe80000010000 */
[----:B------:R-:W-:Y:S01]  /*188d0*/  MUFU.EX2 R42, R42 ;  /* 0x0000002a002a7308 */ /* 0x000fe20000000800 */
[----:B---3--:R-:W-:Y:S01]  /*188e0*/  F2FP.F16.F32.PACK_AB R23, R158, R157 ;  /* 0x0000009d9e17723e */ /* 0x008fe200000000ff */
[----:B------:R-:W-:Y:S01]  /*188f0*/  FADD.FTZ R156, R154, R156 ;  /* 0x0000009c9a9c7221 */ /* 0x000fe20000010000 */
[----:B------:R-:W-:Y:S03]  /*18900*/  FADD.FTZ R159, R157, R159 ;  /* 0x0000009f9d9f7221 */ /* 0x000fe60000010000 */
[----:B------:R-:W-:Y:S01]  /*18910*/  FADD.FTZ R155, R155, R156 ;  /* 0x0000009c9b9b7221 */ /* 0x000fe20000010000 */
[----:B------:R-:W-:Y:S03]  /*18920*/  FADD.FTZ R158, R158, R159 ;  /* 0x0000009f9e9e7221 */ /* 0x000fe60000010000 */
[----:B------:R-:W1:Y:S01]  /*18930*/  MUFU.EX2 R47, R47 ;  /* 0x0000002f002f7308 */ /* 0x000e620000000800 */
[C---:B------:R-:W-:Y:S09]  /*18940*/  HMMA.16816.F32 R4, R20.reuse, R24, R4 ;  /* 0x000000181404723c */ /* 0x040ff20000001804 */
[----:B------:R-:W3:Y:S01]  /*18950*/  MUFU.EX2 R44, R44 ;  /* 0x0000002c002c7308 */ /* 0x000ee20000000800 */
[C---:B------:R-:W-:Y:S01]  /*18960*/  HMMA.16816.F32 R8, R20.reuse, R26, R8 ;  /* 0x0000001a1408723c */ /* 0x040fe20000001808 */
[----:B------:R-:W4:Y:S08]  /*18970*/  LDSM.16.MT88.4 R24, [R40+0x1800] ;  /* 0x001800002818783b */ /* 0x000f300000004200 */
[----:B------:R-:W5:Y:S01]  /*18980*/  MUFU.EX2 R46, R46 ;  /* 0x0000002e002e7308 */ /* 0x000f620000000800 */
[C---:B--2---:R-:W-:Y:S03]  /*18990*/  HMMA.16816.F32 R12, R20.reuse, R28, R12 ;  /* 0x0000001c140c723c */ /* 0x044fe6000000180c */
[----:B-1----:R-:W-:Y:S06]  /*189a0*/  FADD.FTZ R158, R47, R158 ;  /* 0x0000009e2f9e7221 */ /* 0x002fec0000010000 */
[----:B------:R-:W1:Y:S01]  /*189b0*/  MUFU.EX2 R49, R49 ;  /* 0x0000003100317308 */ /* 0x000e620000000800 */
[----:B------:R-:W-:Y:S01]  /*189c0*/  HMMA.16816.F32 R16, R20, R30, R16 ;  /* 0x0000001e1410723c */ /* 0x000fe20000001810 */
[----:B------:R-:W2:Y:S02]  /*189d0*/  LDSM.16.MT88.4 R28, [R41+0x6c00] ;  /* 0x006c0000291c783b */ /* 0x000ea40000004200 */
[----:B------:R-:W-:Y:S01]  /*189e0*/  F2FP.F16.F32.PACK_AB R20, R42, R45 ;  /* 0x0000002d2a14723e */ /* 0x000fe200000000ff */
[----:B------:R-:W-:Y:S01]  /*189f0*/  FADD.FTZ R45, R45, R155 ;  /* 0x0000009b2d2d7221 */ /* 0x000fe20000010000 */
[----:B---3--:R-:W-:Y:S01]  /*18a00*/  F2FP.F16.F32.PACK_AB R21, R44, R47 ;  /* 0x0000002f2c15723e */ /* 0x008fe200000000ff */
[----:B------:R-:W-:Y:S03]  /*18a10*/  FFMA.FTZ R47, R122, UR4, -R151 ;  /* 0x000000047a2f7c23 */ /* 0x000fe60008010897 */
[----:B------:R-:W-:Y:S01]  /*18a20*/  MUFU.EX2 R50, R50 ;  /* 0x0000003200327308 */ /* 0x000fe20000000800 */
[----:B------:R-:W-:Y:S01]  /*18a30*/  FADD.FTZ R45, R42, R45 ;  /* 0x0000002d2a2d7221 */ /* 0x000fe20000010000 */
[----:B------:R-:W-:Y:S03]  /*18a40*/  FADD.FTZ R44, R44, R158 ;  /* 0x0000009e2c2c7221 */ /* 0x000fe60000010000 */
[----:B-----5:R-:W-:Y:S05]  /*18a50*/  FADD.FTZ R45, R46, R45 ;  /* 0x0000002d2e2d7221 */ /* 0x020fea0000010000 */
[----:B------:R-:W3:Y:S01]  /*18a60*/  MUFU.EX2 R51, R51 ;  /* 0x0000003300337308 */ /* 0x000ee20000000800 */
[----:B-1----:R-:W-:Y:S01]  /*18a70*/  F2FP.F16.F32.PACK_AB R22, R49, R46 ;  /* 0x0000002e3116723e */ /* 0x002fe200000000ff */
[----:B------:R-:W-:Y:S01]  /*18a80*/  FFMA.FTZ R46, R121, UR4, -R153 ;  /* 0x00000004792e7c23 */ /* 0x000fe20008010899 */
[----:B------:R-:W-:Y:S07]  /*18a90*/  FADD.FTZ R49, R49, R45 ;  /* 0x0000002d31317221 */ /* 0x000fee0000010000 */
[----:B------:R-:W1:Y:S10]  /*18aa0*/  MUFU.EX2 R48, R48 ;  /* 0x0000003000307308 */ /* 0x000e740000000800 */
[----:B------:R-:W5:Y:S01]  /*18ab0*/  MUFU.EX2 R43, R43 ;  /* 0x0000002b002b7308 */ /* 0x000f620000000800 */
[C---:B---3--:R-:W-:Y:S01]  /*18ac0*/  F2FP.F16.F32.PACK_AB R23, R51.reuse, R50 ;  /* 0x000000323317723e */ /* 0x048fe200000000ff */
[----:B------:R-:W-:Y:S01]  /*18ad0*/  FADD.FTZ R50, R50, R44 ;  /* 0x0000002c32327221 */ /* 0x000fe20000010000 */
[----:B------:R-:W-:Y:S03]  /*18ae0*/  FFMA.FTZ R44, R118, UR4, -R151 ;  /* 0x00000004762c7c23 */ /* 0x000fe60008010897 */
[----:B------:R-:W-:Y:S01]  /*18af0*/  FADD.FTZ R51, R51, R50 ;  /* 0x0000003233337221 */ /* 0x000fe20000010000 */
[----:B------:R-:W-:Y:S03]  /*18b00*/  FFMA.FTZ R50, R125, UR4, -R153 ;  /* 0x000000047d327c23 */ /* 0x000fe60008010899 */
[----:B------:R-:W3:Y:S01]  /*18b10*/  MUFU.EX2 R52, R52 ;  /* 0x0000003400347308 */ /* 0x000ee20000000800 */
[C---:B------:R-:W-:Y:S03]  /*18b20*/  HMMA.16816.F32 R4, R20.reuse, R32, R4 ;  /* 0x000000201404723c */ /* 0x040fe60000001804 */
[----:B-1----:R-:W-:Y:S01]  /*18b30*/  FADD.FTZ R45, R48, R49 ;  /* 0x00000031302d7221 */ /* 0x002fe20000010000 */
[----:B------:R-:W-:Y:S05]  /*18b40*/  FFMA.FTZ R49, R124, UR4, -R153 ;  /* 0x000000047c317c23 */ /* 0x000fea0008010899 */
[----:B------:R-:W1:Y:S01]  /*18b50*/  MUFU.EX2 R53, R53 ;  /* 0x0000003500357308 */ /* 0x000e620000000800 */
[C---:B------:R-:W-:Y:S01]  /*18b60*/  HMMA.16816.F32 R8, R20.reuse, R34, R8 ;  /* 0x000000221408723c */ /* 0x040fe20000001808 */
[----:B------:R-:W2:Y:S02]  /*18b70*/  LDSM.16.MT88.4 R32, [R40+0x1c00] ;  /* 0x001c00002820783b */ /* 0x000ea40000004200 */
[C---:B-----5:R-:W-:Y:S06]  /*18b80*/  FADD.FTZ R45, R43.reuse, R45 ;  /* 0x0000002d2b2d7221 */ /* 0x060fec0000010000 */
[----:B------:R-:W-:Y:S01]  /*18b90*/  MUFU.EX2 R54, R54 ;  /* 0x0000003600367308 */ /* 0x000fe20000000800 */
[C---:B----4-:R-:W-:Y:S03]  /*18ba0*/  HMMA.16816.F32 R12, R20.reuse, R24, R12 ;  /* 0x00000018140c723c */ /* 0x050fe6000000180c */
[----:B---3--:R-:W-:Y:S06]  /*18bb0*/  FADD.FTZ R51, R52, R51 ;  /* 0x0000003334337221 */ /* 0x008fec0000010000 */
[----:B------:R-:W3:Y:S01]  /*18bc0*/  MUFU.EX2 R55, R55 ;  /* 0x0000003700377308 */ /* 0x000ee20000000800 */
[----:B------:R-:W-:Y:S01]  /*18bd0*/  HMMA.16816.F32 R16, R20, R26, R16 ;  /* 0x0000001a1410723c */ /* 0x000fe20000001810 */
[----:B------:R-:W4:Y:S02]  /*18be0*/  LDSM.16.MT88.4 R24, [R41+0x7000] ;  /* 0x007000002918783b */ /* 0x000f240000004200 */
[----:B------:R-:W-:Y:S01]  /*18bf0*/  F2FP.F16.F32.PACK_AB R20, R43, R48 ;  /* 0x000000302b14723e */ /* 0x000fe200000000ff */
[----:B------:R-:W-:Y:S01]  /*18c00*/  FFMA.FTZ R48, R123, UR4, -R151 ;  /* 0x000000047b307c23 */ /* 0x000fe20008010897 */
[C---:B-1----:R-:W-:Y:S01]  /*18c10*/  F2FP.F16.F32.PACK_AB R21, R53.reuse, R52 ;  /* 0x000000343515723e */ /* 0x042fe200000000ff */
[----:B------:R-:W-:Y:S03]  /*18c20*/  FADD.FTZ R53, R53, R51 ;  /* 0x0000003335357221 */ /* 0x000fe60000010000 */
[----:B------:R-:W1:Y:S10]  /*18c30*/  MUFU.EX2 R56, R56 ;  /* 0x0000003800387308 */ /* 0x000e740000000800 */
[----:B------:R-:W5:Y:S01]  /*18c40*/  MUFU.EX2 R58, R58 ;  /* 0x0000003a003a7308 */ /* 0x000f620000000800 */
[C---:B---3--:R-:W-:Y:S01]  /*18c50*/  F2FP.F16.F32.PACK_AB R22, R55.reuse, R54 ;  /* 0x000000363716723e */ /* 0x048fe200000000ff */
[----:B------:R-:W-:Y:S01]  /*18c60*/  FADD.FTZ R54, R54, R45 ;  /* 0x0000002d36367221 */ /* 0x000fe20000010000 */
[----:B------:R-:W-:Y:S03]  /*18c70*/  FFMA.FTZ R45, R120, UR4, -R153 ;  /* 0x00000004782d7c23 */ /* 0x000fe60008010899 */
[----:B------:R-:W-:Y:S04]  /*18c80*/  FADD.FTZ R55, R55, R54 ;  /* 0x0000003637377221 */ /* 0x000fe80000010000 */
[----:B------:R-:W3:Y:S01]  /*18c90*/  MUFU.EX2 R57, R57 ;  /* 0x0000003900397308 */ /* 0x000ee20000000800 */
[----:B-1----:R-:W-:Y:S09]  /*18ca0*/  FADD.FTZ R53, R56, R53 ;  /* 0x0000003538357221 */ /* 0x002ff20000010000 */
[----:B------:R-:W-:Y:S01]  /*18cb0*/  MUFU.EX2 R59, R59 ;  /* 0x0000003b003b7308 */ /* 0x000fe20000000800 */
[C---:B-----5:R-:W-:Y:S01]  /*18cc0*/  F2FP.F16.F32.PACK_AB R23, R58.reuse, R56 ;  /* 0x000000383a17723e */ /* 0x060fe200000000ff */
[----:B------:R-:W-:Y:S08]  /*18cd0*/  FADD.FTZ R58, R58, R53 ;  /* 0x000000353a3a7221 */ /* 0x000ff00000010000 */
[----:B------:R-:W1:Y:S01]  /*18ce0*/  MUFU.EX2 R60, R60 ;  /* 0x0000003c003c7308 */ /* 0x000e620000000800 */
[C---:B--2---:R-:W-:Y:S03]  /*18cf0*/  HMMA.16816.F32 R4, R20.reuse, R28, R4 ;  /* 0x0000001c1404723c */ /* 0x044fe60000001804 */
[----:B---3--:R-:W-:Y:S06]  /*18d00*/  FADD.FTZ R55, R57, R55 ;  /* 0x0000003739377221 */ /* 0x008fec0000010000 */
[----:B------:R-:W2:Y:S01]  /*18d10*/  MUFU.EX2 R61, R61 ;  /* 0x0000003d003d7308 */ /* 0x000ea20000000800 */
[C---:B------:R-:W-:Y:S01]  /*18d20*/  HMMA.16816.F32 R8, R20.reuse, R30, R8 ;  /* 0x0000001e1408723c */ /* 0x040fe20000001808 */
[----:B------:R-:W3:Y:S08]  /*18d30*/  LDSM.16.MT88.4 R28, [R40+0x2000] ;  /* 0x00200000281c783b */ /* 0x000ef00000004200 */
[----:B------:R-:W5:Y:S01]  /*18d40*/  MUFU.EX2 R62, R62 ;  /* 0x0000003e003e7308 */ /* 0x000f620000000800 */
[C---:B------:R-:W-:Y:S03]  /*18d50*/  HMMA.16816.F32 R12, R20.reuse, R32, R12 ;  /* 0x00000020140c723c */ /* 0x040fe6000000180c */
        /* <DEDUP_REMOVED lines=19> */
[C---:B----4-:R-:W-:Y:S03]  /*18e90*/  HMMA.16816.F32 R4, R20.reuse, R24, R4 ;  /* 0x000000181404723c */ /* 0x050fe60000001804 */
[----:B-1----:R-:W-:Y:S06]  /*18ea0*/  FADD.FTZ R63, R66, R63 ;  /* 0x0000003f423f7221 */ /* 0x002fec0000010000 */
[----:B------:R-:W1:Y:S01]  /*18eb0*/  MUFU.EX2 R70, R70 ;  /* 0x0000004600467308 */ /* 0x000e620000000800 */
[C---:B------:R-:W-:Y:S01]  /*18ec0*/  HMMA.16816.F32 R8, R20.reuse, R26, R8 ;  /* 0x0000001a1408723c */ /* 0x040fe20000001808 */
[----:B------:R-:W4:Y:S08]  /*18ed0*/  LDSM.16.MT88.4 R24, [R40+0x2400] ;  /* 0x002400002818783b */ /* 0x000f300000004200 */
[----:B------:R-:W5:Y:S01]  /*18ee0*/  MUFU.EX2 R69, R69 ;  /* 0x0000004500457308 */ /* 0x000f620000000800 */
        /* <DEDUP_REMOVED lines=9> */
[----:B------:R-:W1:Y:S01]  /*18f80*/  MUFU.EX2 R72, R72 ;  /* 0x0000004800487308 */ /* 0x000e620000000800 */
[----:B-----5:R-:W-:Y:S09]  /*18f90*/  FADD.FTZ R67, R69, R67 ;  /* 0x0000004345437221 */ /* 0x020ff20000010000 */
[----:B------:R-:W5:Y:S01]  /*18fa0*/  MUFU.EX2 R73, R73 ;  /* 0x0000004900497308 */ /* 0x000f620000000800 */
[C---:B--2---:R-:W-:Y:S01]  /*18fb0*/  F2FP.F16.F32.PACK_AB R22, R71.reuse, R69 ;  /* 0x000000454716723e */ /* 0x044fe200000000ff */
[----:B------:R-:W-:Y:S08]  /*18fc0*/  FADD.FTZ R71, R71, R67 ;  /* 0x0000004347477221 */ /* 0x000ff00000010000 */
[----:B------:R-:W2:Y:S01]  /*18fd0*/  MUFU.EX2 R75, R75 ;  /* 0x0000004b004b7308 */ /* 0x000ea20000000800 */
[----:B-1----:R-:W-:Y:S09]  /*18fe0*/  FADD.FTZ R70, R72, R70 ;  /* 0x0000004648467221 */ /* 0x002ff20000010000 */
[----:B------:R-:W-:Y:S01]  /*18ff0*/  MUFU.EX2 R74, R74 ;  /* 0x0000004a004a7308 */ /* 0x000fe20000000800 */
[C---:B-----5:R-:W-:Y:S01]  /*19000*/  F2FP.F16.F32.PACK_AB R23, R73.reuse, R72 ;  /* 0x000000484917723e */ /* 0x060fe200000000ff */
[----:B------:R-:W-:Y:S08]  /*19010*/  FADD.FTZ R73, R73, R70 ;  /* 0x0000004649497221 */ /* 0x000ff00000010000 */
[----:B------:R-:W1:Y:S01]  /*19020*/  MUFU.EX2 R76, R76 ;  /* 0x0000004c004c7308 */ /* 0x000e620000000800 */
[C---:B------:R-:W-:Y:S03]  /*19030*/  HMMA.16816.F32 R4, R20.reuse, R32, R4 ;  /* 0x000000201404723c */ /* 0x040fe60000001804 */
[----:B--2---:R-:W-:Y:S06]  /*19040*/  FADD.FTZ R71, R75, R71 ;  /* 0x000000474b477221 */ /* 0x004fec0000010000 */
[----:B------:R-:W2:Y:S01]  /*19050*/  MUFU.EX2 R77, R77 ;  /* 0x0000004d004d7308 */ /* 0x000ea20000000800 */
[C---:B------:R-:W-:Y:S01]  /*19060*/  HMMA.16816.F32 R8, R20.reuse, R34, R8 ;  /* 0x000000221408723c */ /* 0x040fe20000001808 */
[----:B------:R-:W5:Y:S08]  /*19070*/  LDSM.16.MT88.4 R32, [R40+0x2800] ;  /* 0x002800002820783b */ /* 0x000f700000004200 */
[----:B------:R-:W3:Y:S01]  /*19080*/  MUFU.EX2 R36, R36 ;  /* 0x0000002400247308 */ /* 0x000ee20000000800 */
        /* <DEDUP_REMOVED lines=9> */
[----:B------:R-:W-:Y:S01]  /*19120*/  MUFU.EX2 R38, R38 ;  /* 0x0000002600267308 */ /* 0x000fe20000000800 */
[----:B---3--:R-:W-:Y:S09]  /*19130*/  FADD.FTZ R74, R36, R74 ;  /* 0x0000004a244a7221 */ /* 0x008ff20000010000 */
[----:B------:R-:W2:Y:S01]  /*19140*/  MUFU.EX2 R39, R39 ;  /* 0x0000002700277308 */ /* 0x000ea20000000800 */
[C---:B-1----:R-:W-:Y:S01]  /*19150*/  F2FP.F16.F32.PACK_AB R22, R37.reuse, R36 ;  /* 0x000000242516723e */ /* 0x042fe200000000ff */
[----:B------:R-:W-:Y:S08]  /*19160*/  FADD.FTZ R37, R37, R74 ;  /* 0x0000004a25257221 */ /* 0x000ff00000010000 */
[----:B------:R-:W-:Y:S10]  /*19170*/  MUFU.EX2 R78, R78 ;  /* 0x0000004e004e7308 */ /* 0x000ff40000000800 */
[----:B------:R-:W1:Y:S01]  /*19180*/  MUFU.EX2 R79, R79 ;  /* 0x0000004f004f7308 */ /* 0x000e620000000800 */
[C---:B--2---:R-:W-:Y:S01]  /*19190*/  F2FP.F16.F32.PACK_AB R23, R39.reuse, R38 ;  /* 0x000000262717723e */ /* 0x044fe200000000ff */
[----:B------:R-:W-:Y:S04]  /*191a0*/  FADD.FTZ R38, R38, R73 ;  /* 0x0000004926267221 */ /* 0x000fe80000010000 */
[----:B------:R-:W-:Y:S04]  /*191b0*/  FADD.FTZ R38, R39, R38 ;  /* 0x0000002627267221 */ /* 0x000fe80000010000 */
[----:B------:R-:W-:Y:S01]  /*191c0*/  MUFU.EX2 R81, R81 ;  /* 0x0000005100517308 */ /* 0x000fe20000000800 */
[C---:B------:R-:W-:Y:S09]  /*191d0*/  HMMA.16816.F32 R4, R20.reuse, R28, R4 ;  /* 0x0000001c1404723c */ /* 0x040ff20000001804 */
[----:B------:R-:W2:Y:S01]  /*191e0*/  MUFU.EX2 R80, R80 ;  /* 0x0000005000507308 */ /* 0x000ea20000000800 */
[C---:B------:R-:W-:Y:S01]  /*191f0*/  HMMA.16816.F32 R8, R20.reuse, R30, R8 ;  /* 0x0000001e1408723c */ /* 0x040fe20000001808 */
[----:B------:R-:W3:Y:S08]  /*19200*/  LDSM.16.MT88.4 R28, [R40+0x2c00] ;  /* 0x002c0000281c783b */ /* 0x000ef00000004200 */
[----:B------:R-:W4:Y:S01]  /*19210*/  MUFU.EX2 R82, R82 ;  /* 0x0000005200527308 */ /* 0x000f220000000800 */
[C---:B-----5:R-:W-:Y:S09]  /*19220*/  HMMA.16816.F32 R12, R20.reuse, R32, R12 ;  /* 0x00000020140c723c */ /* 0x060ff2000000180c */
[----:B------:R-:W5:Y:S01]  /*19230*/  MUFU.EX2 R83, R83 ;  /* 0x0000005300537308 */ /* 0x000f620000000800 */
[----:B------:R-:W-:Y:S01]  /*19240*/  HMMA.16816.F32 R16, R20, R34, R16 ;  /* 0x000000221410723c */ /* 0x000fe20000001810 */
[----:B------:R-:W3:Y:S02]  /*19250*/  LDSM.16.MT88.4 R32, [R41+0x8000] ;  /* 0x008000002920783b */ /* 0x000ee40000004200 */
[----:B-1----:R-:W-:Y:S01]  /*19260*/  F2FP.F16.F32.PACK_AB R20, R79, R78 ;  /* 0x0000004e4f14723e */ /* 0x002fe200000000ff */
[----:B------:R-:W-:Y:S01]  /*19270*/  FADD.FTZ R78, R78, R37 ;  /* 0x000000254e4e7221 */ /* 0x000fe20000010000 */
[C---:B--2---:R-:W-:Y:S01]  /*19280*/  F2FP.F16.F32.PACK_AB R21, R80.reuse, R81 ;  /* 0x000000515015723e */ /* 0x044fe200000000ff */
[----:B------:R-:W-:Y:S03]  /*19290*/  FADD.FTZ R81, R81, R38 ;  /* 0x0000002651517221 */ /* 0x000fe60000010000 */
[----:B------:R-:W-:Y:S01]  /*192a0*/  MUFU.EX2 R85, R85 ;  /* 0x0000005500557308 */ /* 0x000fe20000000800 */
[----:B------:R-:W-:Y:S01]  /*192b0*/  FADD.FTZ R79, R79, R78 ;  /* 0x0000004e4f4f7221 */ /* 0x000fe20000010000 */
[----:B------:R-:W-:Y:S03]  /*192c0*/  FADD.FTZ R81, R80, R81 ;  /* 0x0000005150517221 */ /* 0x000fe60000010000 */
[----:B----4-:R-:W-:Y:S05]  /*192d0*/  FADD.FTZ R79, R82, R79 ;  /* 0x0000004f524f7221 */ /* 0x010fea0000010000 */
[----:B------:R-:W1:Y:S01]  /*192e0*/  MUFU.EX2 R84, R84 ;  /* 0x0000005400547308 */ /* 0x000e620000000800 */
[C---:B-----5:R-:W-:Y:S01]  /*192f0*/  F2FP.F16.F32.PACK_AB R22, R83.reuse, R82 ;  /* 0x000000525316723e */ /* 0x060fe200000000ff */
[----:B------:R-:W-:Y:S08]  /*19300*/  FADD.FTZ R83, R83, R79 ;  /* 0x0000004f53537221 */ /* 0x000ff00000010000 */
[----:B------:R-:W2:Y:S10]  /*19310*/  MUFU.EX2 R86, R86 ;  /* 0x0000005600567308 */ /* 0x000eb40000000800 */
[----:B------:R-:W4:Y:S01]  /*19320*/  MUFU.EX2 R87, R87 ;  /* 0x0000005700577308 */ /* 0x000f220000000800 */
        /* <DEDUP_REMOVED lines=9> */
[C---:B----4-:R-:W-:Y:S06]  /*193c0*/  FADD.FTZ R83, R87.reuse, R83 ;  /* 0x0000005357537221 */ /* 0x050fec0000010000 */
[----:B------:R-:W-:Y:S01]  /*193d0*/  MUFU.EX2 R90, R90 ;  /* 0x0000005a005a7308 */ /* 0x000fe20000000800 */
[C---:B---3--:R-:W-:Y:S09]  /*193e0*/  HMMA.16816.F32 R12, R20.reuse, R28, R12 ;  /* 0x0000001c140c723c */ /* 0x048ff2000000180c */
        /* <DEDUP_REMOVED lines=9> */
[C---:B---3--:R-:W-:Y:S01]  /*19480*/  F2FP.F16.F32.PACK_AB R22, R3.reuse, R90 ;  /* 0x0000005a0316723e */ /* 0x048fe200000000ff */
        /* <DEDUP_REMOVED lines=42> */
[----:B------:R-:W-:Y:S01]  /*19730*/  FFMA.FTZ R32, R128, UR4, -R153 ;  /* 0x0000000480207c23 */ /* 0x000fe20008010899 */
[----:B------:R-:W-:Y:S01]  /*19740*/  FFMA.FTZ R33, R130, UR4, -R151 ;  /* 0x0000000482217c23 */ /* 0x000fe20008010897 */
        /* <DEDUP_REMOVED lines=48> */
.L_x_1188:
[----:B------:R-:W1:Y:S01]  /*19a50*/  SHFL.BFLY PT, R14, R228, 0x2, 0x1f ;  /* 0x0c401f00e40e7f89 */ /* 0x000e6200000e0000 */
[C---:B------:R-:W-:Y:S01]  /*19a60*/  SHF.L.U32 R6, R210.reuse, 0x1, RZ ;  /* 0x00000001d2067819 */ /* 0x040fe200000006ff */
[----:B------:R-:W2:Y:S01]  /*19a70*/  S2UR UR8, SR_CTAID.Y ;  /* 0x00000000000879c3 */ /* 0x000ea20000002600 */
[----:B------:R-:W-:Y:S01]  /*19a80*/  LOP3.LUT P2, RZ, R210, 0x3, RZ, 0xc0, !PT ;  /* 0x00000003d2ff7812 */ /* 0x000fe2000784c0ff */
[----:B------:R-:W3:Y:S01]  /*19a90*/  SHFL.BFLY PT, R3, R227, 0x2, 0x1f ;  /* 0x0c401f00e3037f89 */ /* 0x000ee200000e0000 */
[----:B------:R-:W-:Y:S01]  /*19aa0*/  LOP3.LUT R6, R211, 0x6, R6, 0xf8, !PT ;  /* 0x00000006d3067812 */ /* 0x000fe200078ef806 */
[----:B------:R-:W-:Y:S04]  /*19ab0*/  BSSY.RECONVERGENT B0, `(.L_x_1193) ;  /* 0x000005b000007945 */ /* 0x000fe80003800200 */
[----:B------:R-:W-:Y:S08]  /*19ac0*/  BAR.SYNC.DEFER_BLOCKING 0x0 ;  /* 0x0000000000007b1d */ /* 0x000ff00000010000 */
[----:B------:R-:W4:Y:S08]  /*19ad0*/  S2UR UR4, SR_CTAID.Z ;  /* 0x00000000000479c3 */ /* 0x000f300000002700 */
[----:B------:R-:W4:Y:S01]  /*19ae0*/  LDC R16, c[0x0][0x3e0] ;  /* 0x0000f800ff107b82 */ /* 0x000f220000000800 */
[----:B-1----:R-:W-:Y:S01]  /*19af0*/  FADD.FTZ R14, R14, R228 ;  /* 0x000000e40e0e7221 */ /* 0x002fe20000010000 */
[----:B---3--:R-:W-:-:S04]  /*19b00*/  FADD.FTZ R227, R3, R227 ;  /* 0x000000e303e37221 */ /* 0x008fc80000010000 */
[----:B------:R-:W1:Y:S02]  /*19b10*/  SHFL.BFLY PT, R4, R14, 0x1, 0x1f ;  /* 0x0c201f000e047f89 */ /* 0x000e6400000e0000 */
[----:B------:R-:W2:Y:S02]  /*19b20*/  LDC.64 R12, c[0x0][0x430] ;  /* 0x00010c00ff0c7b82 */ /* 0x000ea40000000a00 */
[----:B------:R-:W3:Y:S01]  /*19b30*/  SHFL.BFLY PT, R3, R227, 0x1, 0x1f ;  /* 0x0c201f00e3037f89 */ /* 0x000ee200000e0000 */
[----:B-1----:R-:W-:Y:S01]  /*19b40*/  FADD.FTZ R14, R14, R4 ;  /* 0x000000040e0e7221 */ /* 0x002fe20000010000 */
[----:B------:R-:W-:Y:S01]  /*19b50*/  SHF.L.U32 R4, R210, 0x3, RZ ;  /* 0x00000003d2047819 */ /* 0x000fe200000006ff */
[----:B--2---:R-:W-:Y:S02]  /*19b60*/  IMAD R12, R12, UR8, R217 ;  /* 0x000000080c0c7c24 */ /* 0x004fe4000f8e02d9 */
[----:B------:R-:W1:Y:S01]  /*19b70*/  MUFU.RCP R7, R14 ;  /* 0x0000000e00077308 */ /* 0x000e620000001000 */
[----:B---3--:R-:W-:Y:S01]  /*19b80*/  FADD.FTZ R3, R227, R3 ;  /* 0x00000003e3037221 */ /* 0x008fe20000010000 */
[----:B------:R-:W-:-:S02]  /*19b90*/  LOP3.LUT R8, R4, 0xc0, RZ, 0xc0, !PT ;  /* 0x000000c004087812 */ /* 0x000fc400078ec0ff */
[----:B------:R-:W-:Y:S02]  /*19ba0*/  FSETP.NE.FTZ.AND P1, PT, R14, RZ, PT ;  /* 0x000000ff0e00720b */ /* 0x000fe40003f35000 */
[----:B------:R-:W-:Y:S02]  /*19bb0*/  LOP3.LUT R6, R6, 0x20, R4, 0xf8, !PT ;  /* 0x0000002006067812 */ /* 0x000fe400078ef804 */
[----:B------:R-:W2:Y:S01]  /*19bc0*/  MUFU.RCP R5, R3 ;  /* 0x0000000300057308 */ /* 0x000ea20000001000 */
[----:B------:R-:W-:Y:S02]  /*19bd0*/  LOP3.LUT R8, R8, 0x18, R210, 0xf8, !PT ;  /* 0x0000001808087812 */ /* 0x000fe400078ef8d2 */
[----:B------:R-:W-:Y:S02]  /*19be0*/  FSETP.NE.FTZ.AND P0, PT, R3, RZ, PT ;  /* 0x000000ff0300720b */ /* 0x000fe40003f15000 */
[----:B------:R-:W-:Y:S02]  /*19bf0*/  LOP3.LUT R6, R6, R8, RZ, 0xfc, !PT ;  /* 0x0000000806067212 */ /* 0x000fe400078efcff */
[----:B------:R-:W-:-:S02]  /*19c00*/  LOP3.LUT R8, R208, 0xd8, RZ, 0xc0, !PT ;  /* 0x000000d8d0087812 */ /* 0x000fc400078ec0ff */
[----:B-1----:R-:W-:Y:S01]  /*19c10*/  FSEL R7, R7, 1, P1 ;  /* 0x3f80000007077808 */ /* 0x002fe20000800000 */
[----:B------:R1:W3:Y:S01]  /*19c20*/  @P1 MUFU.LG2 R18, R14 ;  /* 0x0000000e00121308 */ /* 0x0002e20000000c00 */
[----:B------:R-:W-:Y:S01]  /*19c30*/  LEA R6, R6, UR5, 0x2 ;  /* 0x0000000506067c11 */ /* 0x000fe2000f8e10ff */
[----:B------:R-:W5:Y:S01]  /*19c40*/  @P1 LDC R17, c[0x0][0x458] ;  /* 0x00011600ff111b82 */ /* 0x000f620000000800 */
[----:B------:R-:W-:Y:S01]  /*19c50*/  LOP3.LUT R8, R8, 0x18, R209, 0x78, !PT ;  /* 0x0000001808087812 */ /* 0x000fe200078e78d1 */
        /* <DEDUP_REMOVED lines=11> */
[----:B------:R2:W2:Y:S01]  /*19d10*/  @P0 MUFU.LG2 R19, R3 ;  /* 0x0000000300130308 */ /* 0x0004a20000000c00 */
[----:B------:R-:W-:Y:S01]  /*19d20*/  LOP3.LUT R4, R4, 0x80, RZ, 0xc0, !PT ;  /* 0x0000008004047812 */ /* 0x000fe200078ec0ff */
[----:B-1----:R-:W1:Y:S01]  /*19d30*/  @P0 LDC R14, c[0x0][0x458] ;  /* 0x00011600ff0e0b82 */ /* 0x002e620000000800 */
[----:B------:R-:W-:Y:S01]  /*19d40*/  LOP3.LUT R15, R8, 0xf24, R208, 0xf8, !PT ;  /* 0x00000f24080f7812 */ /* 0x000fe200078ef8d0 */
[C---:B------:R-:W-:Y:S01]  /*19d50*/  FMUL.FTZ R146, R5.reuse, R146 ;  /* 0x0000009205927220 */ /* 0x040fe20000410000 */
[C---:B------:R-:W-:Y:S01]  /*19d60*/  IADD3 R4, PT, PT, R6.reuse, -R4, RZ ;  /* 0x8000000406047210 */ /* 0x040fe20007ffe0ff */
[C---:B------:R-:W-:Y:S01]  /*19d70*/  FMUL.FTZ R147, R5.reuse, R147 ;  /* 0x0000009305937220 */ /* 0x040fe20000410000 */
[C---:B------:R-:W-:Y:S01]  /*19d80*/  FMUL.FTZ R142, R5.reuse, R142 ;  /* 0x0000008e058e7220 */ /* 0x040fe20000410000 */
[C---:B------:R-:W-:Y:S01]  /*19d90*/  FMUL.FTZ R143, R5.reuse, R143 ;  /* 0x0000008f058f7220 */ /* 0x040fe20000410000 */
[C---:B------:R-:W-:Y:S01]  /*19da0*/  FMUL.FTZ R138, R5.reuse, R138 ;  /* 0x0000008a058a7220 */ /* 0x040fe20000410000 */
[C---:B------:R-:W-:Y:S01]  /*19db0*/  FMUL.FTZ R139, R5.reuse, R139 ;  /* 0x0000008b058b7220 */ /* 0x040fe20000410000 */
[C---:B------:R-:W-:Y:S01]  /*19dc0*/  FMUL.FTZ R134, R5.reuse, R134 ;  /* 0x0000008605867220 */ /* 0x040fe20000410000 */
[----:B------:R-:W-:Y:S01]  /*19dd0*/  FMUL.FTZ R135, R5, R135 ;  /* 0x0000008705877220 */ /* 0x000fe20000410000 */
[----:B------:R-:W-:Y:S01]  /*19de0*/  IADD3 R5, PT, PT, R6, -R7, RZ ;  /* 0x8000000706057210 */ /* 0x000fe20007ffe0ff */
[----:B------:R1:W-:Y:S01]  /*19df0*/  STS.64 [R6+0x400], R146 ;  /* 0x0004009206007388 */ /* 0x0003e20000000a00 */
[----:B------:R-:W-:Y:S01]  /*19e00*/  IADD3 R7, PT, PT, -R7, R4, RZ ;  /* 0x0000000407077210 */ /* 0x000fe20007ffe1ff */
[----:B---3--:R-:W-:Y:S01]  /*19e10*/  @P1 FMUL.FTZ R18, R18, 0.69314718246459960938 ;  /* 0x3f31721812121820 */ /* 0x008fe20000410000 */
[----:B------:R-:W-:Y:S01]  /*19e20*/  LEA R15, R15, UR5, 0x2 ;  /* 0x000000050f0f7c11 */ /* 0x000fe2000f8e10ff */
[----:B------:R3:W-:Y:S01]  /*19e30*/  STS.64 [R5+0x20], R140 ;  /* 0x0000208c05007388 */ /* 0x0007e20000000a00 */
[----:B------:R-:W5:Y:S01]  /*19e40*/  LDCU UR5, c[0x0][0x44c] ;  /* 0x00008980ff0577ac */ /* 0x000f620008000800 */
[----:B--2---:R-:W-:Y:S01]  /*19e50*/  IADD3 R3, PT, PT, -R217, RZ, RZ ;  /* 0x000000ffd9037210 */ /* 0x004fe20007ffe1ff */
[----:B------:R-:W-:Y:S01]  /*19e60*/  @P0 FMUL.FTZ R19, R19, 0.69314718246459960938 ;  /* 0x3f31721813130820 */ /* 0x000fe20000410000 */
[----:B------:R3:W-:Y:S01]  /*19e70*/  STS.64 [R5+0x420], R142 ;  /* 0x0004208e05007388 */ /* 0x0007e20000000a00 */
[----:B------:R-:W-:-:S02]  /*19e80*/  SHF.R.U32.HI R210, RZ, 0x2, R210 ;  /* 0x00000002ffd27819 */ /* 0x000fc400000116d2 */
[----:B----4-:R-:W-:Y:S01]  /*19e90*/  IMAD R3, R16, R3, UR4 ;  /* 0x0000000410037e24 */ /* 0x010fe2000f8e0203 */
[----:B------:R3:W-:Y:S01]  /*19ea0*/  STS.64 [R4+0x40], R136 ;  /* 0x0000408804007388 */ /* 0x0007e20000000a00 */
[----:B------:R-:W-:Y:S02]  /*19eb0*/  LOP3.LUT R209, R209, 0x30, RZ, 0xc0, !PT ;  /* 0x00000030d1d17812 */ /* 0x000fe400078ec0ff */
[----:B------:R-:W-:Y:S01]  /*19ec0*/  IMAD R16, R12, R16, R3 ;  /* 0x000000100c107224 */ /* 0x000fe200078e0203 */
[----:B------:R3:W-:Y:S01]  /*19ed0*/  STS.64 [R4+0x440], R138 ;  /* 0x0004408a04007388 */ /* 0x0007e20000000a00 */
[----:B------:R-:W-:Y:S01]  /*19ee0*/  MOV R3, 0xff800000 ;  /* 0xff80000000037802 */ /* 0x000fe20000000f00 */
[----:B-1----:R-:W-:Y:S01]  /*19ef0*/  @P0 FFMA.FTZ R3, R0, R14, R19 ;  /* 0x0000000e00030223 */ /* 0x002fe20000010013 */
[----:B------:R-:W-:Y:S01]  /*19f00*/  IMAD R13, R16, R13, R215 ;  /* 0x0000000d100d7224 */ /* 0x000fe200078e02d7 */
[----:B------:R3:W-:Y:S01]  /*19f10*/  STS.64 [R7+0x60], R132 ;  /* 0x0000608407007388 */ /* 0x0007e20000000a00 */
[----:B------:R-:W-:Y:S01]  /*19f20*/  MOV R12, 0xff800000 ;  /* 0xff800000000c7802 */ /* 0x000fe20000000f00 */
[----:B-----5:R-:W-:Y:S01]  /*19f30*/  @P1 FFMA.FTZ R12, R2, R17, R18 ;  /* 0x00000011020c1223 */ /* 0x020fe20000010012 */
[----:B------:R-:W-:Y:S01]  /*19f40*/  IMAD R0, R13, UR5, RZ ;  /* 0x000000050d007c24 */ /* 0x000fe2000f8e02ff */
[----:B------:R3:W-:Y:S01]  /*19f50*/  STS.64 [R7+0x460], R134 ;  /* 0x0004608607007388 */ /* 0x0007e20000000a00 */
[----:B------:R-:W-:Y:S01]  /*19f60*/  LOP3.LUT R209, R209, 0x7, R210, 0xf8, !PT ;  /* 0x00000007d1d17812 */ /* 0x000fe200078ef8d2 */
[----:B------:R-:W-:Y:S06]  /*19f70*/  BAR.SYNC.DEFER_BLOCKING 0x0 ;  /* 0x0000000000007b1d */ /* 0x000fec0000010000 */
[----:B------:R3:W1:Y:S04]  /*19f80*/  LDS.128 R8, [R15] ;  /* 0x000000000f087984 */ /* 0x0006680000000c00 */
[----:B------:R3:W2:Y:S01]  /*19f90*/  LDS.128 R4, [R15+0x800] ;  /* 0x000800000f047984 */ /* 0x0006a20000000c00 */
[----:B------:R-:W-:Y:S05]  /*19fa0*/  @P2 BRA `(.L_x_1194) ;  /* 0x00000000002c2947 */ /* 0x000fea0003800000 */
[----:B------:R-:W4:Y:S01]  /*19fb0*/  LDCU.64 UR4, c[0x0][0x428] ;  /* 0x00008500ff0477ac */ /* 0x000f220008000a00 */
[----:B------:R-:W-:Y:S01]  /*19fc0*/  IMAD.IADD R2, R216, 0x1, -R215 ;  /* 0x00000001d8027824 */ /* 0x000fe200078e0ad7 */
[----:B------:R-:W-:Y:S01]  /*19fd0*/  IADD3 R14, P0, PT, R13, R209, RZ ;  /* 0x000000d10d0e7210 */ /* 0x000fe20007f1e0ff */
[----:B------:R-:W-:-:S03]  /*19fe0*/  VIADD R16, R209, 0x8 ;  /* 0x00000008d1107836 */ /* 0x000fc60000000000 */
[-C--:B------:R-:W-:Y:S02]  /*19ff0*/  ISETP.GE.AND P2, PT, R209, R2.reuse, PT ;  /* 0x00000002d100720c */ /* 0x080fe40003f46270 */
[----:B------:R-:W-:Y:S02]  /*1a000*/  ISETP.GE.AND P1, PT, R16, R2, PT ;  /* 0x000000021000720c */ /* 0x000fe40003f26270 */
[----:B------:R-:W-:Y:S02]  /*1a010*/  LEA.HI.X.SX32 R13, R13, RZ, 0x1, P0 ;  /* 0x000000ff0d0d7211 */ /* 0x000fe400000f0eff */
[----:B----4-:R-:W-:-:S04]  /*1a020*/  LEA R16, P0, R14, UR4, 0x2 ;  /* 0x000000040e107c11 */ /* 0x010fc8000f8010ff */
[----:B------:R-:W-:-:S05]  /*1a030*/  LEA.HI.X R17, R14, UR5, R13, 0x2, P0 ;  /* 0x000000050e117c11 */ /* 0x000fca00080f140d */
[----:B------:R4:W-:Y:S04]  /*1a040*/  @!P2 STG.E desc[UR6][R16.64], R12 ;  /* 0x0000000c1000a986 */ /* 0x0009e8000c101906 */
[----:B------:R4:W-:Y:S02]  /*1a050*/  @!P1 STG.E desc[UR6][R16.64+0x20], R3 ;  /* 0x0000200310009986 */ /* 0x0009e4000c101906 */
.L_x_1194:
[----:B------:R-:W-:Y:S05]  /*1a060*/  BSYNC.RECONVERGENT B0 ;  /* 0x0000000000007941 */ /* 0x000fea0003800200 */
.L_x_1193:
[----:B----4-:R-:W4:Y:S01]  /*1a070*/  LDS.128 R16, [R15+0x1000] ;  /* 0x001000000f107984 */ /* 0x010f220000000c00 */
[----:B------:R-:W5:Y:S01]  /*1a080*/  LDCU UR8, c[0x0][0x440] ;  /* 0x00008800ff0877ac */ /* 0x000f620008000800 */
[----:B------:R-:W-:Y:S01]  /*1a090*/  LOP3.LUT R2, R208, 0x1c, RZ, 0xc0, !PT ;  /* 0x0000001cd0027812 */ /* 0x000fe200078ec0ff */
[----:B------:R-:W-:Y:S01]  /*1a0a0*/  IMAD.IADD R215, R216, 0x1, -R215 ;  /* 0x00000001d8d77824 */ /* 0x000fe200078e0ad7 */
[----:B---3--:R-:W3:Y:S01]  /*1a0b0*/  LDS.128 R12, [R15+0x1800] ;  /* 0x001800000f0c7984 */ /* 0x008ee20000000c00 */
[----:B------:R-:W1:Y:S01]  /*1a0c0*/  LDCU.64 UR4, c[0x0][0x3f8] ;  /* 0x00007f00ff0477ac */ /* 0x000e620008000a00 */
        /* <DEDUP_REMOVED lines=11> */
[----:B-1----:R-:W-:-:S04]  /*1a180*/  LEA R2, P1, R208, UR4, 0x2 ;  /* 0x00000004d0027c11 */ /* 0x002fc8000f8210ff */
[----:B------:R-:W-:-:S05]  /*1a190*/  LEA.HI.X R3, R208, UR5, R0, 0x2, P1 ;  /* 0x00000005d0037c11 */ /* 0x000fca00088f1400 */
[----:B------:R1:W-:Y:S04]  /*1a1a0*/  @!P4 STG.E.128 desc[UR6][R2.64], R8 ;  /* 0x000000080200c986 */ /* 0x0003e8000c101d06 */
[----:B--2---:R1:W-:Y:S04]  /*1a1b0*/  @!P3 STG.E.128 desc[UR6][R2.64+0x800], R4 ;  /* 0x000800040200b986 */ /* 0x0043e8000c101d06 */
[----:B----4-:R1:W-:Y:S01]  /*1a1c0*/  @!P2 STG.E.128 desc[UR6][R2.64+0x1000], R16 ;  /* 0x001000100200a986 */ /* 0x0103e2000c101d06 */
[----:B---3--:R-:W-:Y:S05]  /*1a1d0*/  @P0 EXIT ;  /* 0x000000000000094d */ /* 0x008fea0003800000 */
[----:B------:R-:W-:Y:S01]  /*1a1e0*/  STG.E.128 desc[UR6][R2.64+0x1800], R12 ;  /* 0x0018000c02007986 */ /* 0x000fe2000c101d06 */
[----:B------:R-:W-:Y:S05]  /*1a1f0*/  EXIT ;  /* 0x000000000000794d */ /* 0x000fea0003800000 */
.L_x_1195:
        /* <DEDUP_REMOVED lines=16> */
.L_x_4880:


//--------------------- .text._ZN5flash24flash_fwd_splitkv_kernelI23Flash_fwd_kernel_traitsILi32ELi64ELi256ELi4ELb0ELb0EN7cutlass6half_tE19Flash_kernel_traitsILi32ELi64ELi256ELi4ES3_EELb1ELb0ELb0ELb0ELb0ELb1ELb1ELb1EEEvNS_16Flash_fwd_paramsE --------------------------
	.section	.text._ZN5flash24flash_fwd_splitkv_kernelI23Flash_fwd_kernel_traitsILi32ELi64ELi256ELi4ELb0ELb0EN7cutlass6half_tE19Flash_kernel_traitsILi32ELi64ELi256ELi4ES3_EELb1ELb0ELb0ELb0ELb0ELb1ELb1ELb1EEEvNS_16Flash_fwd_paramsE,"ax",@progbits
	.align	128
        .global         _ZN5flash24flash_fwd_splitkv_kernelI23Flash_fwd_kernel_traitsILi32ELi64ELi256ELi4ELb0ELb0EN7cutlass6half_tE19Flash_kernel_traitsILi32ELi64ELi256ELi4ES3_EELb1ELb0ELb0ELb0ELb0ELb1ELb1ELb1EEEvNS_16Flash_fwd_paramsE
        .type           _ZN5flash24flash_fwd_splitkv_kernelI23Flash_fwd_kernel_traitsILi32ELi64ELi256ELi4ELb0ELb0EN7cutlass6half_tE19Flash_kernel_traitsILi32ELi64ELi256ELi4ES3_EELb1ELb0ELb0ELb0ELb0ELb1ELb1ELb1EEEvNS_16Flash_fwd_paramsE,@function
        .size           _ZN5flash24flash_fwd_splitkv_kernelI23Flash_fwd_kernel_traitsILi32ELi64ELi256ELi4ELb0ELb0EN7cutlass6half_tE19Flash_kernel_traitsILi32ELi64ELi256ELi4ES3_EELb1ELb0ELb0ELb0ELb0ELb1ELb1ELb1EEEvNS_16Flash_fwd_paramsE,(.L_x_4881 - _ZN5flash24flash_fwd_splitkv_kernelI23Flash_fwd_kernel_traitsILi32ELi64ELi256ELi4ELb0ELb0EN7cutlass6half_tE19Flash_kernel_traitsILi32ELi64ELi256ELi4ES3_EELb1ELb0ELb0ELb0ELb0ELb1ELb1ELb1EEEvNS_16Flash_fwd_paramsE)
        .other          _ZN5flash24flash_fwd_splitkv_kernelI23Flash_fwd_kernel_traitsILi32ELi64ELi256ELi4ELb0ELb0EN7cutlass6half_tE19Flash_kernel_traitsILi32ELi64ELi256ELi4ES3_EELb1ELb0ELb0ELb0ELb0ELb1ELb1ELb1EEEvNS_16Flash_fwd_paramsE,@"STO_CUDA_ENTRY STV_DEFAULT"
_ZN5flash24flash_fwd_splitkv_kernelI23Flash_fwd_kernel_traitsILi32ELi64ELi256ELi4ELb0ELb0EN7cutlass6half_tE19Flash_kernel_traitsILi32ELi64ELi256ELi4ES3_EELb1ELb0ELb0ELb0ELb0ELb1ELb1ELb1EEEvNS_16Flash_fwd_paramsE:
.text._ZN5flash24flash_fwd_splitkv_kernelI23Flash_fwd_kernel_traitsILi32ELi64ELi256ELi4ELb0ELb0EN7cutlass6half_tE19Flash_kernel_traitsILi32ELi64ELi256ELi4ES3_EELb1ELb0ELb0ELb0ELb0ELb1ELb1ELb1EEEvNS_16Flash_fwd_paramsE:
        /* <DEDUP_REMOVED lines=68> */
.L_x_1196:
        /* <DEDUP_REMOVED lines=111> */
.L_x_1197:
        /* <DEDUP_REMOVED lines=9> */
.L_x_1198:
        /* <DEDUP_REMOVED lines=109> */
.L_x_1199:
        /* <DEDUP_REMOVED lines=16> */
.L_x_1201:
[----:B------:R-:W2:Y:S01]  /*1390*/  LDC.64 R46, c[0x0][0x3b8] ;  /* 0x0000ee00ff2e7b82 */ /* 0x000ea20000000a00 */
[----:B------:R-:W-:-:S05]  /*13a0*/  IADD3 R10, PT, PT, R2, R3, RZ ;  /* 0x00000003020a7210 */ /* 0x000fca0007ffe0ff */
[C---:B--2---:R-:W-:Y:S02]  /*13b0*/  IMAD R14, R10.reuse, R47, RZ ;  /* 0x0000002f0a0e7224 */ /* 0x044fe400078e02ff */
[----:B------:R-:W-:-:S05]  /*13c0*/  IMAD.WIDE.U32 R10, R10, R46, RZ ;  /* 0x0000002e0a0a7225 */ /* 0x000fca00078e00ff */
[----:B------:R-:W-:Y:S02]  /*13d0*/  IADD3 R14, PT, PT, R11, R14, RZ ;  /* 0x0000000e0b0e7210 */ /* 0x000fe40007ffe0ff */
[----:B------:R-:W-:Y:S02]  /*13e0*/  MOV R15, R10 ;  /* 0x0000000a000f7202 */ /* 0x000fe40000000f00 */
.L_x_1202:
        /* <DEDUP_REMOVED lines=15> */
.L_x_1203:
[----:B------:R-:W2:Y:S01]  /*14e0*/  LDC.64 R68, c[0x0][0x3c0] ;  /* 0x0000f000ff447b82 */ /* 0x000ea20000000a00 */
[----:B------:R-:W-:-:S05]  /*14f0*/  IADD3 R2, PT, PT, R2, R3, RZ ;  /* 0x0000000302027210 */ /* 0x000fca0007ffe0ff */
[C---:B--2---:R-:W-:Y:S02]  /*1500*/  IMAD R16, R2.reuse, R69, RZ ;  /* 0x0000004502107224 */ /* 0x044fe400078e02ff */
[----:B------:R-:W-:-:S05]  /*1510*/  IMAD.WIDE.U32 R2, R2, R68, RZ ;  /* 0x0000004402027225 */ /* 0x000fca00078e00ff */
[----:B------:R-:W-:Y:S02]  /*1520*/  IADD3 R16, PT, PT, R3, R16, RZ ;  /* 0x0000001003107210 */ /* 0x000fe40007ffe0ff */
[----:B------:R-:W-:-:S07]  /*1530*/  MOV R17, R2 ;  /* 0x0000000200117202 */ /* 0x000fce0000000f00 */
.L_x_1204:
        /* <DEDUP_REMOVED lines=57> */
.L_x_1200:
        /* <DEDUP_REMOVED lines=203> */
.L_x_1243:
        /* <DEDUP_REMOVED lines=171> */
.L_x_1207:
        /* <DEDUP_REMOVED lines=73> */
.L_x_1211:
[----:B------:R-:W-:Y:S05]  /*34c0*/  BSYNC.RECONVERGENT B0 ;  /* 0x0000000000007941 */ /* 0x000fea0003800200 */
.L_x_1210:
        /* <DEDUP_REMOVED lines=54> */
.L_x_1213:
[----:B------:R-:W-:Y:S05]  /*3830*/  BSYNC.RECONVERGENT B0 ;  /* 0x0000000000007941 */ /* 0x000fea0003800200 */
.L_x_1212:
        /* <DEDUP_REMOVED lines=60> */
.L_x_1215:
[----:B------:R-:W-:Y:S05]  /*3c00*/  BSYNC.RECONVERGENT B0 ;  /* 0x0000000000007941 */ /* 0x000fea0003800200 */
.L_x_1214:
        /* <DEDUP_REMOVED lines=60> */
.L_x_1217:
[----:B------:R-:W-:Y:S05]  /*3fd0*/  BSYNC.RECONVERGENT B0 ;  /* 0x0000000000007941 */ /* 0x000fea0003800200 */
.L_x_1216:
        /* <DEDUP_REMOVED lines=61> */
.L_x_1219:
[----:B------:R-:W-:Y:S05]  /*43b0*/  BSYNC.RECONVERGENT B0 ;  /* 0x0000000000007941 */ /* 0x000fea0003800200 */
.L_x_1218:
        /* <DEDUP_REMOVED lines=61> */
.L_x_1221:
[----:B------:R-:W-:Y:S05]  /*4790*/  BSYNC.RECONVERGENT B0 ;  /* 0x0000000000007941 */ /* 0x000fea0003800200 */
.L_x_1220:
        /* <DEDUP_REMOVED lines=61> */
.L_x_1223:
[----:B------:R-:W-:Y:S05]  /*4b70*/  BSYNC.RECONVERGENT B0 ;  /* 0x0000000000007941 */ /* 0x000fea0003800200 */
.L_x_1222:
        /* <DEDUP_REMOVED lines=61> */
.L_x_1225:
[----:B------:R-:W-:Y:S05]  /*4f50*/  BSYNC.RECONVERGENT B0 ;  /* 0x0000000000007941 */ /* 0x000fea0003800200 */
.L_x_1224:
[----:B------:R-:W1:Y:S01]  /*4f60*/  LDC R14, c[0x0][0x450] ;  /* 0x00011400ff0e7b82 */ /* 0x000e620000000800 */
[----:B------:R-:W-:Y:S05]  /*4f70*/  IMAD.U32 R28, R28, -0x80, RZ ;  /* 0xffffff801c1c7824 */ /* 0x000fea00078e00ff */
[C---:B------:R-:W-:Y:S02]  /*4f80*/  LEA R12, P1, R28.reuse, R12, 0x1 ;  /* 0x0000000c1c0c7211 */ /* 0x040fe400078208ff */
[C---:B------:R-:W-:Y:S02]  /*4f90*/  LEA R30, P0, R28.reuse, R30, 0x1 ;  /* 0x0000001e1c1e7211 */ /* 0x040fe400078008ff */
[C---:B------:R-:W-:Y:S02]  /*4fa0*/  LEA.HI.X.SX32 R13, R28.reuse, R13, 0x1, P1 ;  /* 0x0000000d1c0d7211 */ /* 0x040fe400008f0eff */
[----:B------:R-:W-:Y:S01]  /*4fb0*/  LEA.HI.X.SX32 R31, R28, R31, 0x1, P0 ;  /* 0x0000001f1c1f7211 */ /* 0x000fe200000f0eff */
[----:B------:R-:W-:Y:S05]  /*4fc0*/  BRA `(.L_x_1208) ;  /* 0x00000030007c7947 */ /* 0x000fea0003800000 */
.L_x_1209:
        /* <DEDUP_REMOVED lines=105> */
.L_x_1227:
[----:B------:R-:W-:Y:S05]  /*5660*/  BSYNC.RECONVERGENT B0 ;  /* 0x0000000000007941 */ /* 0x000fea0003800200 */
.L_x_1226:
        /* <DEDUP_REMOVED lines=92> */
.L_x_1229:
[----:B------:R-:W-:Y:S05]  /*5c30*/  BSYNC.RECONVERGENT B0 ;  /* 0x0000000000007941 */ /* 0x000fea0003800200 */
.L_x_1228:
        /* <DEDUP_REMOVED lines=96> */
.L_x_1231:
[----:B------:R-:W-:Y:S05]  /*6240*/  BSYNC.RECONVERGENT B0 ;  /* 0x0000000000007941 */ /* 0x000fea0003800200 */
.L_x_1230:
        /* <DEDUP_REMOVED lines=96> */
.L_x_1233:
[----:B------:R-:W-:Y:S05]  /*6850*/  BSYNC.RECONVERGENT B0 ;  /* 0x0000000000007941 */ /* 0x000fea0003800200 */
.L_x_1232:
        /* <DEDUP_REMOVED lines=98> */
.L_x_1235:
[----:B------:R-:W-:Y:S05]  /*6e80*/  BSYNC.RECONVERGENT B0 ;  /* 0x0000000000007941 */ /* 0x000fea0003800200 */
.L_x_1234:
        /* <DEDUP_REMOVED lines=98> */
.L_x_1237:
[----:B------:R-:W-:Y:S05]  /*74b0*/  BSYNC.RECONVERGENT B0 ;  /* 0x0000000000007941 */ /* 0x000fea0003800200 */
.L_x_1236:
        /* <DEDUP_REMOVED lines=97> */
.L_x_1239:
[----:B------:R-:W-:Y:S05]  /*7ad0*/  BSYNC.RECONVERGENT B0 ;  /* 0x0000000000007941 */ /* 0x000fea0003800200 */
.L_x_1238:
        /* <DEDUP_REMOVED lines=99> */
.L_x_1241:
[----:B------:R-:W-:Y:S05]  /*8110*/  BSYNC.RECONVERGENT B0 ;  /* 0x0000000000007941 */ /* 0x000fea0003800200 */
.L_x_1240:
        /* <DEDUP_REMOVED lines=10> */
.L_x_1208:
[----:B------:R-:W-:Y:S05]  /*81c0*/  BSYNC.RECONVERGENT B1 ;  /* 0x0000000000017941 */ /* 0x000fea0003800200 */
.L_x_1206:
        /* <DEDUP_REMOVED lines=90> */
.L_x_1242:
[----:B------:R-:W-:Y:S02]  /*8770*/  ISETP.NE.AND P2, PT, R55, RZ, PT ;  /* 0x000000ff3700720c */ /* 0x000fe40003f45270 */
[----:B------:R-:W-:Y:S02]  /*8780*/  IADD3 R59, P1, PT, R59, R65, RZ ;  /* 0x000000413b3b7210 */ /* 0x000fe40007f3e0ff */
[----:B------:R-:W-:Y:S03]  /*8790*/  IADD3 R10, P0, PT, R10, R67, RZ ;  /* 0x000000430a0a7210 */ /* 0x000fe60007f1e0ff */
[----:B------:R-:W-:Y:S02]  /*87a0*/  IMAD.X R58, R58, 0x1, R64, P1 ;  /* 0x000000013a3a7824 */ /* 0x000fe400008e0640 */
[----:B------:R-:W-:Y:S04]  /*87b0*/  IMAD.X R9, R9, 0x1, R66, P0 ;  /* 0x0000000109097824 */ /* 0x000fe800000e0642 */
[----:B------:R-:W-:Y:S05]  /*87c0*/  @P2 BRA `(.L_x_1243) ;  /* 0xffffff9c006c2947 */ /* 0x000fea000383ffff */
.L_x_1205:
        /* <DEDUP_REMOVED lines=31> */
.L_x_1248:
[----:B------:R1:W-:Y:S02]  /*89c0*/  STS.128 [R55], RZ ;  /* 0x000000ff37007388 */ /* 0x0003e40000000c00 */
.L_x_1247:
[----:B------:R-:W-:Y:S05]  /*89d0*/  BSYNC.RECONVERGENT B0 ;  /* 0x0000000000007941 */ /* 0x000fea0003800200 */
.L_x_1246:
        /* <DEDUP_REMOVED lines=14> */
.L_x_1245:
        /* <DEDUP_REMOVED lines=40> */
[----:B-----5:R-:W-:Y:S02]  /*8d40*/  MOV R7, R11 ;  /* 0x0000000b00077202 */ /* 0x020fe40000000f00 */
        /* <DEDUP_REMOVED lines=41> */
.L_x_1255:
[----:B------:R-:W-:Y:S05]  /*8fe0*/  BSYNC.RECONVERGENT B0 ;  /* 0x0000000000007941 */ /* 0x000fea0003800200 */
.L_x_1254:
[----:B-----5:R2:W-:Y:S01]  /*8ff0*/  STS.128 [R55], R8 ;  /* 0x0000000837007388 */ /* 0x0205e20000000c00 */
[----:B------:R-:W-:Y:S05]  /*9000*/  BRA `(.L_x_1252) ;  /* 0x0000000000047947 */ /* 0x000fea0003800000 */
.L_x_1253:
[----:B------:R3:W-:Y:S02]  /*9010*/  STS.128 [R55], RZ ;  /* 0x000000ff37007388 */ /* 0x0007e40000000c00 */
.L_x_1252:
[----:B------:R-:W-:Y:S05]  /*9020*/  BSYNC.RECONVERGENT B1 ;  /* 0x0000000000017941 */ /* 0x000fea0003800200 */
.L_x_1251:
        /* <DEDUP_REMOVED lines=68> */
.L_x_1257:
[----:B------:R-:W-:Y:S05]  /*9470*/  BSYNC.RECONVERGENT B0 ;  /* 0x0000000000007941 */ /* 0x000fea0003800200 */
.L_x_1256:
[----:B-----5:R2:W-:Y:S01]  /*9480*/  STS.128 [R55+0x800], R8 ;  /* 0x0008000837007388 */ /* 0x0205e20000000c00 */
[----:B------:R-:W-:Y:S05]  /*9490*/  BRA `(.L_x_1249) ;  /* 0x0000000c00407947 */ /* 0x000fea0003800000 */
.L_x_1250:
        /* <DEDUP_REMOVED lines=103> */
.L_x_1262:
[----:B------:R-:W-:Y:S05]  /*9b10*/  BSYNC.RECONVERGENT B0 ;  /* 0x0000000000007941 */ /* 0x000fea0003800200 */
.L_x_1261:
[----:B-----5:R2:W-:Y:S01]  /*9b20*/  STS.128 [R55], R16 ;  /* 0x0000001037007388 */ /* 0x0205e20000000c00 */
[----:B------:R-:W-:Y:S05]  /*9b30*/  BRA `(.L_x_1259) ;  /* 0x0000000000047947 */ /* 0x000fea0003800000 */
.L_x_1260:
[----:B------:R3:W-:Y:S02]  /*9b40*/  STS.128 [R55], RZ ;  /* 0x000000ff37007388 */ /* 0x0007e40000000c00 */
.L_x_1259:
[----:B------:R-:W-:Y:S05]  /*9b50*/  BSYNC.RECONVERGENT B1 ;  /* 0x0000000000017941 */ /* 0x000fea0003800200 */
.L_x_1258:
        /* <DEDUP_REMOVED lines=98> */
.L_x_1264:
[----:B------:R-:W-:Y:S05]  /*a180*/  BSYNC.RECONVERGENT B0 ;  /* 0x0000000000007941 */ /* 0x000fea0003800200 */
.L_x_1263:
[----:B-----5:R4:W-:Y:S02]  /*a190*/  STS.128 [R55+0x800], R16 ;  /* 0x0008001037007388 */ /* 0x0209e40000000c00 */
.L_x_1249:
[----:B------:R-:W-:Y:S05]  /*a1a0*/  BSYNC.RECONVERGENT B2 ;  /* 0x0000000000027941 */ /* 0x000fea0003800200 */
.L_x_1244:
        /* <DEDUP_REMOVED lines=14> */
.L_x_1267:
[----:B------:R1:W-:Y:S02]  /*a290*/  STS.128 [R55+0x1000], RZ ;  /* 0x001000ff37007388 */ /* 0x0003e40000000c00 */
.L_x_1266:
[----:B------:R-:W-:Y:S05]  /*a2a0*/  BSYNC.RECONVERGENT B0 ;  /* 0x0000000000007941 */ /* 0x000fea0003800200 */
.L_x_1265:
[----:B------:R-:W-:Y:S01]  /*a2b0*/  ISETP.GE.AND P1, PT, R27, R51, PT ;  /* 0x000000331b00720c */ /* 0x000fe20003f26270 */
[----:B------:R-:W-:Y:S01]  /*a2c0*/  BSSY.RECONVERGENT B0, `(.L_x_1268) ;  /* 0x000000d000007945 */ /* 0x000fe20003800200 */
[----:B--2--5:R-:W-:-:S04]  /*a2d0*/  LEA R10, P0, R46, R175, 0x1 ;  /* 0x000000af2e0a7211 */ /* 0x024fc800078008ff */
        /* <DEDUP_REMOVED lines=10> */
.L_x_1270:
[----:B------:R2:W-:Y:S02]  /*a380*/  STS.128 [R55+0x1800], RZ ;  /* 0x001800ff37007388 */ /* 0x0005e40000000c00 */
.L_x_1269:
[----:B------:R-:W-:Y:S05]  /*a390*/  BSYNC.RECONVERGENT B0 ;  /* 0x0000000000007941 */ /* 0x000fea0003800200 */
.L_x_1268:
[----:B------:R-:W-:Y:S01]  /*a3a0*/  IADD3 R4, PT, PT, R108, 0x40, RZ ;  /* 0x000000406c047810 */ /* 0x000fe20007ffe0ff */
[----:B------:R-:W-:Y:S03]  /*a3b0*/  BSSY.RECONVERGENT B0, `(.L_x_1271) ;  /* 0x000000f000007945 */ /* 0x000fe60003800200 */
[----:B------:R-:W-:-:S13]  /*a3c0*/  ISETP.GE.AND P0, PT, R4, R51, PT ;  /* 0x000000330400720c */ /* 0x000fda0003f06270 */
[----:B------:R-:W-:Y:S05]  /*a3d0*/  @P0 BRA `(.L_x_1272) ;  /* 0x0000000000300947 */ /* 0x000fea0003800000 */
[----:B------:R-:W5:Y:S02]  /*a3e0*/  LDCU UR4, c[0x0][0x440] ;  /* 0x00008800ff0477ac */ /* 0x000f640008000800 */
[----:B-----5:R-:W-:-:S13]  /*a3f0*/  ISETP.GE.AND P0, PT, R148, UR4, PT ;  /* 0x0000000494007c0c */ /* 0x020fda000bf06270 */
[----:B------:R-:W-:Y:S05]  /*a400*/  @P0 BRA `(.L_x_1273) ;  /* 0x0000000000200947 */ /* 0x000fea0003800000 */
[----:B-1----:R-:W1:Y:S02]  /*a410*/  LDC.64 R2, c[0x0][0x3b8] ;  /* 0x0000ee00ff027b82 */ /* 0x002e640000000a00 */
[----:B-1----:R-:W-:-:S04]  /*a420*/  LEA R6, P0, R2, R10, 0x6 ;  /* 0x0000000a02067211 */ /* 0x002fc800078030ff */
[----:B------:R-:W-:-:S05]  /*a430*/  LEA.HI.X R7, R2, R11, R3, 0x6, P0 ;  /* 0x0000000b02077211 */ /* 0x000fca00000f3403 */
[----:B------:R-:W-:Y:S01]  /*a440*/  @!PT LDS RZ, [RZ] ;  /* 0x00000000fffff984 */ /* 0x000fe20000000800 */
[----:B------:R-:W-:Y:S01]  /*a450*/  @!PT LDS RZ, [RZ] ;  /* 0x00000000fffff984 */ /* 0x000fe20000000800 */
[----:B------:R-:W-:Y:S01]  /*a460*/  @!PT LDS RZ, [RZ] ;  /* 0x00000000fffff984 */ /* 0x000fe20000000800 */
[----:B------:R1:W-:Y:S01]  /*a470*/  LDGSTS.E.BYPASS.LTC128B.128 [R55+0x2000], desc[UR6][R6.64] ;  /* 0x0200000006377fae */ /* 0x0003e2000b981a06 */
[----:B------:R-:W-:Y:S05]  /*a480*/  BRA `(.L_x_1272) ;  /* 0x0000000000047947 */ /* 0x000fea0003800000 */
.L_x_1273:
[----:B------:R1:W-:Y:S02]  /*a490*/  STS.128 [R55+0x2000], RZ ;  /* 0x002000ff37007388 */ /* 0x0003e40000000c00 */
.L_x_1272:
[----:B------:R-:W-:Y:S05]  /*a4a0*/  BSYNC.RECONVERGENT B0 ;  /* 0x0000000000007941 */ /* 0x000fea0003800200 */
.L_x_1271:
        /* <DEDUP_REMOVED lines=15> */
.L_x_1276:
[----:B------:R1:W-:Y:S02]  /*a5a0*/  STS.128 [R55+0x2800], RZ ;  /* 0x002800ff37007388 */ /* 0x0003e40000000c00 */
.L_x_1275:
[----:B------:R-:W-:Y:S05]  /*a5b0*/  BSYNC.RECONVERGENT B0 ;  /* 0x0000000000007941 */ /* 0x000fea0003800200 */
.L_x_1274:
[----:B------:R-:W-:Y:S01]  /*a5c0*/  IADD3 R8, PT, PT, R108, 0x80, RZ ;  /* 0x000000806c087810 */ /* 0x000fe20007ffe0ff */
[----:B------:R-:W-:Y:S03]  /*a5d0*/  BSSY.RECONVERGENT B0, `(.L_x_1277) ;  /* 0x0000012000007945 */ /* 0x000fe60003800200 */
[----:B------:R-:W-:-:S13]  /*a5e0*/  ISETP.GE.AND P0, PT, R8, R51, PT ;  /* 0x000000330800720c */ /* 0x000fda0003f06270 */
[----:B------:R-:W-:Y:S05]  /*a5f0*/  @P0 BRA `(.L_x_1278) ;  /* 0x00000000003c0947 */ /* 0x000fea0003800000 */
[----:B------:R-:W5:Y:S02]  /*a600*/  LDCU UR4, c[0x0][0x440] ;  /* 0x00008800ff0477ac */ /* 0x000f640008000800 */
[----:B-----5:R-:W-:-:S13]  /*a610*/  ISETP.GE.AND P0, PT, R148, UR4, PT ;  /* 0x0000000494007c0c */ /* 0x020fda000bf06270 */
[----:B------:R-:W-:Y:S05]  /*a620*/  @P0 BRA `(.L_x_1279) ;  /* 0x00000000002c0947 */ /* 0x000fea0003800000 */
[----:B-1----:R-:W1:Y:S01]  /*a630*/  LDC.64 R2, c[0x0][0x3b8] ;  /* 0x0000ee00ff027b82 */ /* 0x002e620000000a00 */
        /* <DEDUP_REMOVED lines=10> */
.L_x_1279:
[----:B------:R1:W-:Y:S02]  /*a6e0*/  STS.128 [R55+0x3000], RZ ;  /* 0x003000ff37007388 */ /* 0x0003e40000000c00 */
.L_x_1278:
[----:B------:R-:W-:Y:S05]  /*a6f0*/  BSYNC.RECONVERGENT B0 ;  /* 0x0000000000007941 */ /* 0x000fea0003800200 */
.L_x_1277:
[----:B-1----:R-:W-:Y:S01]  /*a700*/  IADD3 R7, PT, PT, R108, 0xa0, RZ ;  /* 0x000000a06c077810 */ /* 0x002fe20007ffe0ff */
        /* <DEDUP_REMOVED lines=14> */
.L_x_1282:
[----:B------:R1:W-:Y:S02]  /*a7f0*/  STS.128 [R55+0x3800], RZ ;  /* 0x003800ff37007388 */ /* 0x0003e40000000c00 */
.L_x_1281:
[----:B------:R-:W-:Y:S05]  /*a800*/  BSYNC.RECONVERGENT B0 ;  /* 0x0000000000007941 */ /* 0x000fea0003800200 */
.L_x_1280:
        /* <DEDUP_REMOVED lines=8> */
[----:B-1----:R-:W-:Y:S02]  /*a890*/  MOV R12, R10 ;  /* 0x0000000a000c7202 */ /* 0x002fe40000000f00 */
        /* <DEDUP_REMOVED lines=9> */
.L_x_1285:
[----:B------:R1:W-:Y:S02]  /*a930*/  STS.128 [R55+0x4000], RZ ;  /* 0x004000ff37007388 */ /* 0x0003e40000000c00 */
.L_x_1284:
[----:B------:R-:W-:Y:S05]  /*a940*/  BSYNC.RECONVERGENT B0 ;  /* 0x0000000000007941 */ /* 0x000fea0003800200 */
.L_x_1283:
        /* <DEDUP_REMOVED lines=16> */
.L_x_1288:
[----:B------:R1:W-:Y:S02]  /*aa50*/  STS.128 [R55+0x4800], RZ ;  /* 0x004800ff37007388 */ /* 0x0003e40000000c00 */
.L_x_1287:
[----:B------:R-:W-:Y:S05]  /*aa60*/  BSYNC.RECONVERGENT B0 ;  /* 0x0000000000007941 */ /* 0x000fea0003800200 */
.L_x_1286:
        /* <DEDUP_REMOVED lines=21> */
.L_x_1291:
[----:B------:R1:W-:Y:S01]  /*abc0*/  STS.128 [R55+0x5000], RZ ;  /* 0x005000ff37007388 */ /* 0x0003e20000000c00 */
[----:B------:R-:W-:Y:S05]  /*abd0*/  BRA `(.L_x_1292) ;  /* 0x0000000000047947 */ /* 0x000fea0003800000 */
.L_x_1290:
[----:B------:R1:W-:Y:S02]  /*abe0*/  STS.128 [R55+0x5000], RZ ;  /* 0x005000ff37007388 */ /* 0x0003e40000000c00 */
.L_x_1292:
[----:B------:R-:W-:Y:S05]  /*abf0*/  BSYNC.RECONVERGENT B0 ;  /* 0x0000000000007941 */ /* 0x000fea0003800200 */
.L_x_1289:
[----:B------:R-:W-:Y:S01]  /*ac00*/  ISETP.GE.AND P0, PT, R27, R51, PT ;  /* 0x000000331b00720c */ /* 0x000fe20003f06270 */
[----:B------:R-:W-:Y:S01]  /*ac10*/  BSSY.RECONVERGENT B0, `(.L_x_1293) ;  /* 0x000000e000007945 */ /* 0x000fe20003800200 */
[----:B--2---:R-:W-:-:S04]  /*ac20*/  LEA R10, P1, R68, R177, 0x1 ;  /* 0x000000b1440a7211 */ /* 0x004fc800078208ff */
        /* <DEDUP_REMOVED lines=11> */
.L_x_1295:
[----:B------:R1:W-:Y:S02]  /*ace0*/  STS.128 [R55+0x5800], RZ ;  /* 0x005800ff37007388 */ /* 0x0003e40000000c00 */
.L_x_1294:
[----:B------:R-:W-:Y:S05]  /*acf0*/  BSYNC.RECONVERGENT B0 ;  /* 0x0000000000007941 */ /* 0x000fea0003800200 */
.L_x_1293:
        /* <DEDUP_REMOVED lines=15> */
.L_x_1298:
[----:B------:R1:W-:Y:S02]  /*adf0*/  STS.128 [R55+0x6000], RZ ;  /* 0x006000ff37007388 */ /* 0x0003e40000000c00 */
.L_x_1297:
[----:B------:R-:W-:Y:S05]  /*ae00*/  BSYNC.RECONVERGENT B0 ;  /* 0x0000000000007941 */ /* 0x000fea0003800200 */
.L_x_1296:
        /* <DEDUP_REMOVED lines=15> */
.L_x_1301:
[----:B------:R1:W-:Y:S02]  /*af00*/  STS.128 [R55+0x6800], RZ ;  /* 0x006800ff37007388 */ /* 0x0003e40000000c00 */
.L_x_1300:
[----:B------:R-:W-:Y:S05]  /*af10*/  BSYNC.RECONVERGENT B0 ;  /* 0x0000000000007941 */ /* 0x000fea0003800200 */
.L_x_1299:
        /* <DEDUP_REMOVED lines=18> */
.L_x_1304:
[----:B------:R1:W-:Y:S02]  /*b040*/  STS.128 [R55+0x7000], RZ ;  /* 0x007000ff37007388 */ /* 0x0003e40000000c00 */
.L_x_1303:
[----:B------:R-:W-:Y:S05]  /*b050*/  BSYNC.RECONVERGENT B0 ;  /* 0x0000000000007941 */ /* 0x000fea0003800200 */
.L_x_1302:
        /* <DEDUP_REMOVED lines=15> */
.L_x_1307:
[----:B------:R1:W-:Y:S02]  /*b150*/  STS.128 [R55+0x7800], RZ ;  /* 0x007800ff37007388 */ /* 0x0003e40000000c00 */
.L_x_1306:
[----:B------:R-:W-:Y:S05]  /*b160*/  BSYNC.RECONVERGENT B0 ;  /* 0x0000000000007941 */ /* 0x000fea0003800200 */
.L_x_1305:
        /* <DEDUP_REMOVED lines=18> */
.L_x_1310:
[----:B------:R1:W-:Y:S02]  /*b290*/  STS.128 [R55+0x8000], RZ ;  /* 0x008000ff37007388 */ /* 0x0003e40000000c00 */
.L_x_1309:
[----:B------:R-:W-:Y:S05]  /*b2a0*/  BSYNC.RECONVERGENT B0 ;  /* 0x0000000000007941 */ /* 0x000fea0003800200 */
.L_x_1308:
        /* <DEDUP_REMOVED lines=16> */
.L_x_1313:
[----:B------:R1:W-:Y:S02]  /*b3b0*/  STS.128 [R55+0x8800], RZ ;  /* 0x008800ff37007388 */ /* 0x0003e40000000c00 */
.L_x_1312:
[----:B------:R-:W-:Y:S05]  /*b3c0*/  BSYNC.RECONVERGENT B0 ;  /* 0x0000000000007941 */ /* 0x000fea0003800200 */
.L_x_1311:
[----:B------:R-:W5:Y:S01]  /*b3d0*/  S2R R166, SR_TID.X ;  /* 0x0000000000a67919 */ /* 0x000f620000002100 */
[----:B----4-:R-:W-:Y:S01]  /*b3e0*/  MOV R37, 0x20 ;  /* 0x0000002000257802 */ /* 0x010fe20000000f00 */
[----:B------:R-:W4:Y:S01]  /*b3f0*/  LDCU UR4, c[0x0][0x50c] ;  /* 0x0000a180ff0477ac */ /* 0x000f220008000800 */
[----:B------:R-:W-:Y:S01]  /*b400*/  LOP3.LUT R0, R0, 0xfffffffb, RZ, 0xc0, !PT ;  /* 0xfffffffb00007812 */ /* 0x000fe200078ec0ff */
[----:B------:R-:W0:Y:S01]  /*b410*/  LDGDEPBAR ;  /* 0x00000000000079af */ /* 0x000e220000000000 */
[----:B-----5:R-:W-:Y:S02]  /*b420*/  SHF.R.U32.HI R165, RZ, 0x1, R166 ;  /* 0x00000001ffa57819 */ /* 0x020fe400000116a6 */
[C---:B------:R-:W-:Y:S02]  /*b430*/  SHF.L.U32 R40, R166.reuse, 0x5, RZ ;  /* 0x00000005a6287819 */ /* 0x040fe400000006ff */
[C---:B------:R-:W-:Y:S02]  /*b440*/  SHF.L.U32 R39, R166.reuse, 0x4, RZ ;  /* 0x00000004a6277819 */ /* 0x040fe400000006ff */
[----:B------:R-:W-:-:S02]  /*b450*/  SHF.L.U32 R164, R166, 0x2, RZ ;  /* 0x00000002a6a47819 */ /* 0x000fc400000006ff */
[----:B------:R-:W-:Y:S02]  /*b460*/  LOP3.LUT R46, R165, 0x8, RZ, 0xc0, !PT ;  /* 0x00000008a52e7812 */ /* 0x000fe400078ec0ff */
[----:B------:R-:W-:Y:S02]  /*b470*/  LOP3.LUT R36, R166, 0x8, RZ, 0xc0, !PT ;  /* 0x00000008a6247812 */ /* 0x000fe400078ec0ff */
[C---:B------:R-:W-:Y:S02]  /*b480*/  LOP3.LUT R4, R39.reuse, 0x100, RZ, 0xc0, !PT ;  /* 0x0000010027047812 */ /* 0x040fe400078ec0ff */
[----:B------:R-:W-:Y:S02]  /*b490*/  LOP3.LUT R38, R164, 0x18, RZ, 0xc0, !PT ;  /* 0x00000018a4267812 */ /* 0x000fe400078ec0ff */
[----:B------:R-:W-:Y:S02]  /*b4a0*/  LOP3.LUT R167, R39, 0x3e00, RZ, 0xc0, !PT ;  /* 0x00003e0027a77812 */ /* 0x000fe400078ec0ff */
[----:B------:R-:W-:-:S02]  /*b4b0*/  LOP3.LUT R46, R46, 0xc0, R40, 0xf8, !PT ;  /* 0x000000c02e2e7812 */ /* 0x000fc400078ef828 */
[--C-:B------:R-:W-:Y:S02]  /*b4c0*/  LOP3.LUT R36, R36, 0xc0, R40.reuse, 0xf8, !PT ;  /* 0x000000c024247812 */ /* 0x100fe400078ef828 */
[--C-:B------:R-:W-:Y:S02]  /*b4d0*/  LOP3.LUT R4, R4, 0x20, R40.reuse, 0xf8, !PT ;  /* 0x0000002004047812 */ /* 0x100fe400078ef828 */
[----:B------:R-:W-:Y:S02]  /*b4e0*/  LOP3.LUT R2, R167, 0x120, R40, 0xf8, !PT ;  /* 0x00000120a7027812 */ /* 0x000fe400078ef828 */
[----:B------:R-:W-:Y:S02]  /*b4f0*/  LOP3.LUT R46, R46, R38, RZ, 0x3c, !PT ;  /* 0x000000262e2e7212 */ /* 0x000fe400078e3cff */
[----:B------:R-:W-:Y:S02]  /*b500*/  LOP3.LUT R36, R4, R36, R38, 0xf6, !PT ;  /* 0x0000002404247212 */ /* 0x000fe400078ef626 */
[----:B------:R-:W-:-:S02]  /*b510*/  LOP3.LUT R2, R2, R46, RZ, 0xfc, !PT ;  /* 0x0000002e02027212 */ /* 0x000fc400078efcff */
[----:B------:R-:W-:Y:S02]  /*b520*/  LEA R45, R36, UR5, 0x1 ;  /* 0x00000005242d7c11 */ /* 0x000fe4000f8e08ff */
[----:B------:R-:W-:Y:S02]  /*b530*/  LEA R16, R2, UR5, 0x1 ;  /* 0x0000000502107c11 */ /* 0x000fe4000f8e08ff */
[----:B------:R-:W-:Y:S01]  /*b540*/  LOP3.LUT P0, RZ, R166, 0x4, RZ, 0xc0, !PT ;  /* 0x00000004a6ff7812 */ /* 0x000fe2000780c0ff */
[----:B-1----:R-:W-:Y:S03]  /*b550*/  LDSM.16.M88.4 R12, [R45+0x1000] ;  /* 0x001000002d0c783b */ /* 0x002fe60000000200 */
[----:B------:R-:W-:Y:S01]  /*b560*/  SEL R37, R37, 0xffffffe0, !P0 ;  /* 0xffffffe025257807 */ /* 0x000fe20004000000 */
[----:B------:R1:W5:Y:S03]  /*b570*/  LDSM.16.M88.4 R24, [R16] ;  /* 0x000000001018783b */ /* 0x0003660000000200 */
[----:B------:R-:W-:Y:S01]  /*b580*/  IADD3 R44, PT, PT, R37, R45, RZ ;  /* 0x0000002d252c7210 */ /* 0x000fe20007ffe0ff */
[----:B------:R-:W2:Y:S04]  /*b590*/  LDSM.16.M88.4 R4, [R45+0x1400] ;  /* 0x001400002d04783b */ /* 0x000ea80000000200 */
[----:B------:R-:W-:Y:S01]  /*b5a0*/  LDSM.16.M88.4 R8, [R44+0x1000] ;  /* 0x001000002c08783b */ /* 0x000fe20000000200 */
[----:B------:R-:W-:-:S03]  /*b5b0*/  @P0 LOP3.LUT R0, R0, 0x4, RZ, 0xfc, !PT ;  /* 0x0000000400000812 */ /* 0x000fc600078efcff */
[----:B------:R-:W-:Y:S04]  /*b5c0*/  LDSM.16.M88.4 R20, [R44+0x1400] ;  /* 0x001400002c14783b */ /* 0x000fe80000000200 */
[----:B------:R-:W-:Y:S04]  /*b5d0*/  LDSM.16.M88.4 R48, [R44+0x1800] ;  /* 0x001800002c30783b */ /* 0x000fe80000000200 */
[----:B------:R-:W-:Y:S01]  /*b5e0*/  LDSM.16.M88.4 R72, [R44+0x2400] ;  /* 0x002400002c48783b */ /* 0x000fe20000000200 */
[----:B-1----:R-:W-:-:S06]  /*b5f0*/  IADD3 R16, PT, PT, R16, R37, RZ ;  /* 0x0000002510107210 */ /* 0x002fcc0007ffe0ff */
[----:B------:R-:W1:Y:S01]  /*b600*/  LDSM.16.M88.4 R16, [R16] ;  /* 0x000000001010783b */ /* 0x000e620000000200 */
[C---:B-----5:R-:W-:Y:S08]  /*b610*/  HMMA.16816.F32 R32, R24.reuse, R12, RZ ;  /* 0x0000000c1820723c */ /* 0x060ff000000018ff */
[C---:B------:R-:W-:Y:S08]  /*b620*/  HMMA.16816.F32 R12, R24.reuse, R14, RZ ;  /* 0x0000000e180c723c */ /* 0x040ff000000018ff */
[C---:B--2---:R-:W-:Y:S08]  /*b630*/  HMMA.16816.F32 R28, R24.reuse, R4, RZ ;  /* 0x00000004181c723c */ /* 0x044ff000000018ff */
[----:B------:R-:W-:Y:S08]  /*b640*/  HMMA.16816.F32 R4, R24, R6, RZ ;  /* 0x000000061804723c */ /* 0x000ff000000018ff */
[C---:B-1----:R-:W-:Y:S08]  /*b650*/  HMMA.16816.F32 R32, R16.reuse, R8, R32 ;  /* 0x000000081020723c */ /* 0x042ff00000001820 */
[C---:B------:R-:W-:Y:S01]  /*b660*/  HMMA.16816.F32 R12, R16.reuse, R10, R12 ;  /* 0x0000000a100c723c */ /* 0x040fe2000000180c */
[----:B------:R-:W1:Y:S07]  /*b670*/  LDSM.16.M88.4 R8, [R45+0x1800] ;  /* 0x001800002d08783b */ /* 0x000e6e0000000200 */
[C---:B------:R-:W-:Y:S03]  /*b680*/  HMMA.16816.F32 R28, R16.reuse, R20, R28 ;  /* 0x00000014101c723c */ /* 0x040fe6000000181c */
[----:B----4-:R-:W-:Y:S01]  /*b690*/  FMUL.FTZ R33, R33, UR4 ;  /* 0x0000000421217c20 */ /* 0x010fe20008410000 */
[----:B------:R-:W-:Y:S01]  /*b6a0*/  FMUL.FTZ R34, R34, UR4 ;  /* 0x0000000422227c20 */ /* 0x000fe20008410000 */
[----:B------:R-:W-:Y:S01]  /*b6b0*/  FMUL.FTZ R35, R35, UR4 ;  /* 0x0000000423237c20 */ /* 0x000fe20008410000 */
[----:B------:R-:W-:Y:S01]  /*b6c0*/  FMUL.FTZ R2, R32, UR4 ;  /* 0x0000000420027c20 */ /* 0x000fe20008410000 */
[----:B------:R-:W2:Y:S01]  /*b6d0*/  MUFU.TANH R69, R33 ;  /* 0x0000002100457308 */ /* 0x000ea20000002400 */
[----:B------:R-:W-:Y:S03]  /*b6e0*/  HMMA.16816.F32 R4, R16, R22, R4 ;  /* 0x000000161004723c */ /* 0x000fe60000001804 */
[----:B------:R-:W-:Y:S01]  /*b6f0*/  FMUL.FTZ R12, R12, UR4 ;  /* 0x000000040c0c7c20 */ /* 0x000fe20008410000 */
[----:B------:R-:W-:Y:S01]  /*b700*/  FMUL.FTZ R13, R13, UR4 ;  /* 0x000000040d0d7c20 */ /* 0x000fe20008410000 */
[----:B------:R-:W-:Y:S01]  /*b710*/  FMUL.FTZ R14, R14, UR4 ;  /* 0x000000040e0e7c20 */ /* 0x000fe20008410000 */
[----:B------:R-:W-:Y:S01]  /*b720*/  FMUL.FTZ R15, R15, UR4 ;  /* 0x000000040f0f7c20 */ /* 0x000fe20008410000 */
[----:B------:R-:W4:Y:S04]  /*b730*/  MUFU.TANH R68, R12 ;  /* 0x0000000c00447308 */ /* 0x000f280000002400 */
        /* <DEDUP_REMOVED lines=8> */
[----:B------:R-:W-:Y:S01]  /*b7c0*/  FMUL.FTZ R7, R7, UR4 ;  /* 0x0000000407077c20 */ /* 0x000fe20008410000 */
[----:B------:R-:W2:Y:S01]  /*b7d0*/  MUFU.TANH R86, R14 ;  /* 0x0000000e00567308 */ /* 0x000ea20000002400 */
[C---:B-1----:R-:W-:Y:S07]  /*b7e0*/  HMMA.16816.F32 R20, R24.reuse, R8, RZ ;  /* 0x000000081814723c */ /* 0x042fee00000018ff */
[----:B------:R1:W1:Y:S01]  /*b7f0*/  MUFU.TANH R85, R15 ;  /* 0x0000000f00557308 */ /* 0x0002620000002400 */
[----:B------:R-:W-:Y:S07]  /*b800*/  HMMA.16816.F32 R8, R24, R10, RZ ;  /* 0x0000000a1808723c */ /* 0x000fee00000018ff */
[----:B------:R-:W2:Y:S05]  /*b810*/  MUFU.TANH R66, R28 ;  /* 0x0000001c00427308 */ /* 0x000eaa0000002400 */
[C---:B------:R-:W-:Y:S03]  /*b820*/  HMMA.16816.F32 R20, R16.reuse, R48, R20 ;  /* 0x000000301014723c */ /* 0x040fe60000001814 */
[----:B------:R-:W2:Y:S01]  /*b830*/  MUFU.TANH R65, R29 ;  /* 0x0000001d00417308 */ /* 0x000ea20000002400 */
[----:B-1----:R-:W1:Y:S04]  /*b840*/  LDSM.16.M88.4 R12, [R45+0x1c00] ;  /* 0x001c00002d0c783b */ /* 0x002e680000000200 */
[----:B------:R-:W-:Y:S01]  /*b850*/  HMMA.16816.F32 R8, R16, R50, R8 ;  /* 0x000000321008723c */ /* 0x000fe20000001808 */
[----:B------:R-:W-:-:S02]  /*b860*/  VIMNMX R50, PT, PT, R3, R43, PT ;  /* 0x0000002b03327248 */ /* 0x000fc40003fe0100 */
[----:B------:R-:W1:Y:S01]  /*b870*/  MUFU.TANH R84, R30 ;  /* 0x0000001e00547308 */ /* 0x000e620000002400 */
[----:B------:R-:W-:-:S07]  /*b880*/  VIADDMNMX R3, R3, 0x8, R43, PT ;  /* 0x0000000803037846 */ /* 0x000fce000380012b */
[----:B------:R5:W1:Y:S01]  /*b890*/  MUFU.TANH R83, R31 ;  /* 0x0000001f00537308 */ /* 0x000a620000002400 */
[----:B------:R-:W-:Y:S01]  /*b8a0*/  FMUL.FTZ R20, R20, UR4 ;  /* 0x0000000414147c20 */ /* 0x000fe20008410000 */
[----:B------:R-:W-:Y:S01]  /*b8b0*/  FMUL.FTZ R21, R21, UR4 ;  /* 0x0000000415157c20 */ /* 0x000fe20008410000 */
[----:B------:R-:W-:Y:S01]  /*b8c0*/  FMUL.FTZ R22, R22, UR4 ;  /* 0x0000000416167c20 */ /* 0x000fe20008410000 */
[----:B------:R-:W-:-:S04]  /*b8d0*/  FMUL.FTZ R23, R23, UR4 ;  /* 0x0000000417177c20 */ /* 0x000fc80008410000 */
[----:B------:R-:W1:Y:S01]  /*b8e0*/  MUFU.TANH R64, R4 ;  /* 0x0000000400407308 */ /* 0x000e620000002400 */
[----:B------:R-:W-:Y:S01]  /*b8f0*/  FMUL.FTZ R8, R8, UR4 ;  /* 0x0000000408087c20 */ /* 0x000fe20008410000 */
[----:B------:R-:W-:Y:S01]  /*b900*/  FMUL.FTZ R9, R9, UR4 ;  /* 0x0000000409097c20 */ /* 0x000fe20008410000 */
[----:B------:R-:W-:Y:S01]  /*b910*/  FMUL.FTZ R10, R10, UR4 ;  /* 0x000000040a0a7c20 */ /* 0x000fe20008410000 */
[----:B------:R-:W-:-:S04]  /*b920*/  FMUL.FTZ R11, R11, UR4 ;  /* 0x000000040b0b7c20 */ /* 0x000fc80008410000 */
[----:B------:R-:W1:Y:S01]  /*b930*/  MUFU.TANH R63, R5 ;  /* 0x00000005003f7308 */ /* 0x000e620000002400 */
[----:B-----5:R-:W5:Y:S07]  /*b940*/  LDSM.16.M88.4 R28, [R44+0x1c00] ;  /* 0x001c00002c1c783b */ /* 0x020f6e0000000200 */
[----:B------:R-:W1:Y:S08]  /*b950*/  MUFU.TANH R82, R6 ;  /* 0x0000000600527308 */ /* 0x000e700000002400 */
[----:B------:R3:W1:Y:S08]  /*b960*/  MUFU.TANH R81, R7 ;  /* 0x0000000700517308 */ /* 0x0006700000002400 */
[----:B------:R-:W1:Y:S08]  /*b970*/  MUFU.TANH R88, R34 ;  /* 0x0000002200587308 */ /* 0x000e700000002400 */
[----:B------:R1:W1:Y:S01]  /*b980*/  MUFU.TANH R87, R35 ;  /* 0x0000002300577308 */ /* 0x0002620000002400 */
[----:B---3--:R-:W3:Y:S07]  /*b990*/  LDSM.16.M88.4 R4, [R45+0x2000] ;  /* 0x002000002d04783b */ /* 0x008eee0000000200 */
[----:B------:R-:W2:Y:S08]  /*b9a0*/  MUFU.TANH R62, R20 ;  /* 0x00000014003e7308 */ /* 0x000eb00000002400 */
[----:B------:R-:W2:Y:S01]  /*b9b0*/  MUFU.TANH R61, R21 ;  /* 0x00000015003d7308 */ /* 0x000ea20000002400 */
[C---:B-1----:R-:W-:Y:S07]  /*b9c0*/  HMMA.16816.F32 R32, R24.reuse, R12, RZ ;  /* 0x0000000c1820723c */ /* 0x042fee00000018ff */
[----:B------:R-:W1:Y:S01]  /*b9d0*/  MUFU.TANH R80, R22 ;  /* 0x0000001600507308 */ /* 0x000e620000002400 */
[----:B------:R-:W-:Y:S07]  /*b9e0*/  HMMA.16816.F32 R12, R24, R14, RZ ;  /* 0x0000000e180c723c */ /* 0x000fee00000018ff */
[----:B------:R4:W1:Y:S05]  /*b9f0*/  MUFU.TANH R79, R23 ;  /* 0x00000017004f7308 */ /* 0x00086a0000002400 */
[C---:B-----5:R-:W-:Y:S03]  /*ba00*/  HMMA.16816.F32 R32, R16.reuse, R28, R32 ;  /* 0x0000001c1020723c */ /* 0x060fe60000001820 */
[----:B------:R-:W1:Y:S05]  /*ba10*/  MUFU.TANH R60, R8 ;  /* 0x00000008003c7308 */ /* 0x000e6a0000002400 */
[----:B------:R-:W-:Y:S01]  /*ba20*/  HMMA.16816.F32 R12, R16, R30, R12 ;  /* 0x0000001e100c723c */ /* 0x000fe2000000180c */
[----:B------:R-:W-:Y:S02]  /*ba30*/  LDSM.16.M88.4 R28, [R45+0x2400] ;  /* 0x002400002d1c783b */ /* 0x000fe40000000200 */
[----:B------:R-:W1:Y:S02]  /*ba40*/  MUFU.TANH R59, R9 ;  /* 0x00000009003b7308 */ /* 0x000e640000002400 */
[----:B----4-:R-:W4:Y:S06]  /*ba50*/  LDSM.16.M88.4 R20, [R44+0x2000] ;  /* 0x002000002c14783b */ /* 0x010f2c0000000200 */
[----:B------:R-:W1:Y:S01]  /*ba60*/  MUFU.TANH R78, R10 ;  /* 0x0000000a004e7308 */ /* 0x000e620000002400 */
[----:B------:R-:W-:Y:S01]  /*ba70*/  FMUL.FTZ R32, R32, UR4 ;  /* 0x0000000420207c20 */ /* 0x000fe20008410000 */
[----:B------:R-:W-:Y:S01]  /*ba80*/  FMUL.FTZ R33, R33, UR4 ;  /* 0x0000000421217c20 */ /* 0x000fe20008410000 */
[----:B------:R-:W-:Y:S01]  /*ba90*/  FMUL.FTZ R34, R34, UR4 ;  /* 0x0000000422227c20 */ /* 0x000fe20008410000 */
[----:B------:R-:W-:-:S04]  /*baa0*/  FMUL.FTZ R35, R35, UR4 ;  /* 0x0000000423237c20 */ /* 0x000fc80008410000 */
[----:B------:R3:W1:Y:S01]  /*bab0*/  MUFU.TANH R77, R11 ;  /* 0x0000000b004d7308 */ /* 0x0006620000002400 */
[----:B------:R-:W-:Y:S01]  /*bac0*/  FMUL.FTZ R12, R12, UR4 ;  /* 0x000000040c0c7c20 */ /* 0x000fe20008410000 */
[----:B------:R-:W-:Y:S01]  /*bad0*/  FMUL.FTZ R13, R13, UR4 ;  /* 0x000000040d0d7c20 */ /* 0x000fe20008410000 */
[----:B------:R-:W-:Y:S01]  /*bae0*/  FMUL.FTZ R14, R14, UR4 ;  /* 0x000000040e0e7c20 */ /* 0x000fe20008410000 */
[----:B------:R-:W-:-:S04]  /*baf0*/  FMUL.FTZ R0, R15, UR4 ;  /* 0x000000040f007c20 */ /* 0x000fc80008410000 */
[----:B------:R-:W1:Y:S08]  /*bb00*/  MUFU.TANH R56, R12 ;  /* 0x0000000c00387308 */ /* 0x000e700000002400 */
[----:B------:R-:W1:Y:S01]  /*bb10*/  MUFU.TANH R54, R13 ;  /* 0x0000000d00367308 */ /* 0x000e620000002400 */
[C---:B---3--:R-:W-:Y:S07]  /*bb20*/  HMMA.16816.F32 R8, R24.reuse, R4, RZ ;  /* 0x000000041808723c */ /* 0x048fee00000018ff */
[----:B------:R3:W1:Y:S01]  /*bb30*/  MUFU.TANH R70, R14 ;  /* 0x0000000e00467308 */ /* 0x0006620000002400 */
[----:B------:R-:W-:Y:S07]  /*bb40*/  HMMA.16816.F32 R4, R24, R6, RZ ;  /* 0x000000061804723c */ /* 0x000fee00000018ff */
[----:B------:R-:W1:Y:S05]  /*bb50*/  MUFU.TANH R58, R32 ;  /* 0x00000020003a7308 */ /* 0x000e6a0000002400 */
[C---:B----4-:R-:W-:Y:S03]  /*bb60*/  HMMA.16816.F32 R8, R16.reuse, R20, R8 ;  /* 0x000000141008723c */ /* 0x050fe60000001808 */
[----:B------:R-:W4:Y:S05]  /*bb70*/  MUFU.TANH R57, R33 ;  /* 0x0000002100397308 */ /* 0x000f2a0000002400 */
[----:B------:R-:W-:Y:S01]  /*bb80*/  HMMA.16816.F32 R4, R16, R22, R4 ;  /* 0x000000161004723c */ /* 0x000fe20000001804 */
[----:B------:R-:W5:Y:S02]  /*bb90*/  LDSM.16.M88.4 R20, [R45+0x2800] ;  /* 0x002800002d14783b */ /* 0x000f640000000200 */
        /* <DEDUP_REMOVED lines=13> */
[----:B------:R-:W1:Y:S05]  /*bc70*/  MUFU.TANH R89, R10 ;  /* 0x0000000a00597308 */ /* 0x000e6a0000002400 */
[C---:B------:R-:W-:Y:S03]  /*bc80*/  HMMA.16816.F32 R28, R16.reuse, R74, R28 ;  /* 0x0000004a101c723c */ /* 0x040fe6000000181c */
[----:B------:R2:W1:Y:S08]  /*bc90*/  MUFU.TANH R90, R11 ;  /* 0x0000000b005a7308 */ /* 0x0004700000002400 */
[----:B------:R4:W1:Y:S08]  /*bca0*/  MUFU.TANH R71, R35 ;  /* 0x0000002300477308 */ /* 0x0008700000002400 */
[----:B------:R-:W1:Y:S01]  /*bcb0*/  MUFU.TANH R51, R4 ;  /* 0x0000000400337308 */ /* 0x000e620000002400 */
[----:B--2---:R-:W-:Y:S01]  /*bcc0*/  HMMA.16816.F32 R8, R16, R72, R12 ;  /* 0x000000481008723c */ /* 0x004fe2000000180c */
[----:B------:R-:W-:Y:S01]  /*bcd0*/  FMUL.FTZ R28, R28, UR4 ;  /* 0x000000041c1c7c20 */ /* 0x000fe20008410000 */
[----:B------:R-:W-:Y:S01]  /*bce0*/  FMUL.FTZ R29, R29, UR4 ;  /* 0x000000041d1d7c20 */ /* 0x000fe20008410000 */
[----:B------:R-:W-:Y:S01]  /*bcf0*/  FMUL.FTZ R30, R30, UR4 ;  /* 0x000000041e1e7c20 */ /* 0x000fe20008410000 */
[----:B------:R-:W-:-:S03]  /*bd00*/  FMUL.FTZ R31, R31, UR4 ;  /* 0x000000041f1f7c20 */ /* 0x000fc60008410000 */
[----:B------:R-:W2:Y:S01]  /*bd10*/  MUFU.TANH R49, R5 ;  /* 0x0000000500317308 */ /* 0x000ea20000002400 */
[----:B----4-:R-:W4:Y:S01]  /*bd20*/  LDSM.16.M88.4 R32, [R44+0x2800] ;  /* 0x002800002c20783b */ /* 0x010f220000000200 */
[----:B-----5:R-:W-:Y:S06]  /*bd30*/  HMMA.16816.F32 R12, R24, R20, RZ ;  /* 0x00000014180c723c */ /* 0x020fec00000018ff */
[----:B------:R-:W1:Y:S04]  /*bd40*/  MUFU.TANH R91, R6 ;  /* 0x00000006005b7308 */ /* 0x000e680000002400 */
[----:B------:R-:W-:Y:S01]  /*bd50*/  FMUL.FTZ R8, R8, UR4 ;  /* 0x0000000408087c20 */ /* 0x000fe20008410000 */
[----:B------:R-:W-:Y:S01]  /*bd60*/  FMUL.FTZ R9, R9, UR4 ;  /* 0x0000000409097c20 */ /* 0x000fe20008410000 */
[----:B------:R-:W-:Y:S01]  /*bd70*/  FMUL.FTZ R10, R10, UR4 ;  /* 0x000000040a0a7c20 */ /* 0x000fe20008410000 */
[----:B------:R-:W-:Y:S01]  /*bd80*/  FMUL.FTZ R11, R11, UR4 ;  /* 0x000000040b0b7c20 */ /* 0x000fe20008410000 */
[----:B------:R5:W1:Y:S08]  /*bd90*/  MUFU.TANH R92, R7 ;  /* 0x00000007005c7308 */ /* 0x000a700000002400 */
[----:B------:R-:W1:Y:S08]  /*bda0*/  MUFU.TANH R48, R8 ;  /* 0x0000000800307308 */ /* 0x000e700000002400 */
[----:B------:R-:W1:Y:S01]  /*bdb0*/  MUFU.TANH R47, R9 ;  /* 0x00000009002f7308 */ /* 0x000e620000002400 */
[----:B-----5:R-:W5:Y:S07]  /*bdc0*/  LDSM.16.M88.4 R4, [R45+0x2c00] ;  /* 0x002c00002d04783b */ /* 0x020f6e0000000200 */
[----:B------:R-:W1:Y:S01]  /*bdd0*/  MUFU.TANH R94, R10 ;  /* 0x0000000a005e7308 */ /* 0x000e620000002400 */
[----:B----4-:R-:W-:Y:S07]  /*bde0*/  HMMA.16816.F32 R12, R16, R32, R12 ;  /* 0x00000020100c723c */ /* 0x010fee000000180c */
[----:B------:R4:W1:Y:S08]  /*bdf0*/  MUFU.TANH R95, R11 ;  /* 0x0000000b005f7308 */ /* 0x0008700000002400 */
[----:B------:R-:W1:Y:S04]  /*be00*/  MUFU.TANH R72, R28 ;  /* 0x0000001c00487308 */ /* 0x000e680000002400 */
[----:B------:R-:W-:Y:S01]  /*be10*/  FMUL.FTZ R12, R12, UR4 ;  /* 0x000000040c0c7c20 */ /* 0x000fe20008410000 */
[----:B------:R-:W-:Y:S01]  /*be20*/  FMUL.FTZ R13, R13, UR4 ;  /* 0x000000040d0d7c20 */ /* 0x000fe20008410000 */
[----:B------:R-:W-:Y:S01]  /*be30*/  FMUL.FTZ R14, R14, UR4 ;  /* 0x000000040e0e7c20 */ /* 0x000fe20008410000 */
[----:B------:R-:W-:Y:S01]  /*be40*/  FMUL.FTZ R15, R15, UR4 ;  /* 0x000000040f0f7c20 */ /* 0x000fe20008410000 */
[----:B------:R-:W1:Y:S01]  /*be50*/  MUFU.TANH R73, R29 ;  /* 0x0000001d00497308 */ /* 0x000e620000002400 */
[----:B----4-:R-:W-:Y:S01]  /*be60*/  HMMA.16816.F32 R8, R24, R22, RZ ;  /* 0x000000161808723c */ /* 0x010fe200000018ff */
[----:B------:R-:W4:Y:S06]  /*be70*/  LDSM.16.M88.4 R20, [R44+0x2c00] ;  /* 0x002c00002c14783b */ /* 0x000f2c0000000200 */
[----:B------:R-:W1:Y:S08]  /*be80*/  MUFU.TANH R96, R30 ;  /* 0x0000001e00607308 */ /* 0x000e700000002400 */
[----:B------:R5:W1:Y:S05]  /*be90*/  MUFU.TANH R97, R31 ;  /* 0x0000001f00617308 */ /* 0x000a6a0000002400 */
[----:B------:R-:W-:Y:S01]  /*bea0*/  HMMA.16816.F32 R8, R16, R34, R8 ;  /* 0x000000221008723c */ /* 0x000fe20000001808 */
[----:B------:R-:W3:Y:S02]  /*beb0*/  LDSM.16.M88.4 R32, [R45+0x3000] ;  /* 0x003000002d20783b */ /* 0x000ee40000000200 */
[----:B------:R-:W1:Y:S08]  /*bec0*/  MUFU.TANH R74, R12 ;  /* 0x0000000c004a7308 */ /* 0x000e700000002400 */
[----:B------:R-:W1:Y:S01]  /*bed0*/  MUFU.TANH R75, R13 ;  /* 0x0000000d004b7308 */ /* 0x000e620000002400 */
[C---:B-----5:R-:W-:Y:S07]  /*bee0*/  HMMA.16816.F32 R28, R24.reuse, R4, RZ ;  /* 0x00000004181c723c */ /* 0x060fee00000018ff */
[----:B------:R-:W1:Y:S01]  /*bef0*/  MUFU.TANH R98, R14 ;  /* 0x0000000e00627308 */ /* 0x000e620000002400 */
[----:B------:R-:W-:Y:S01]  /*bf00*/  HMMA.16816.F32 R4, R24, R6, RZ ;  /* 0x000000061804723c */ /* 0x000fe200000018ff */
[----:B------:R-:W-:Y:S01]  /*bf10*/  FMUL.FTZ R8, R8, UR4 ;  /* 0x0000000408087c20 */ /* 0x000fe20008410000 */
[----:B------:R-:W-:Y:S01]  /*bf20*/  FMUL.FTZ R9, R9, UR4 ;  /* 0x0000000409097c20 */ /* 0x000fe20008410000 */
[----:B------:R-:W-:Y:S01]  /*bf30*/  FMUL.FTZ R10, R10, UR4 ;  /* 0x000000040a0a7c20 */ /* 0x000fe20008410000 */
[----:B------:R-:W-:-:S03]  /*bf40*/  FMUL.FTZ R11, R11, UR4 ;  /* 0x000000040b0b7c20 */ /* 0x000fc60008410000 */
[----:B------:R5:W1:Y:S05]  /*bf50*/  MUFU.TANH R99, R15 ;  /* 0x0000000f00637308 */ /* 0x000a6a0000002400 */
[C---:B----4-:R-:W-:Y:S03]  /*bf60*/  HMMA.16816.F32 R28, R16.reuse, R20, R28 ;  /* 0x00000014101c723c */ /* 0x050fe6000000181c */
[----:B------:R-:W4:Y:S05]  /*bf70*/  MUFU.TANH R93, R8 ;  /* 0x00000008005d7308 */ /* 0x000f2a0000002400 */
[----:B------:R-:W-:Y:S01]  /*bf80*/  HMMA.16816.F32 R4, R16, R22, R4 ;  /* 0x000000161004723c */ /* 0x000fe20000001804 */
[----:B------:R-:W-:Y:S02]  /*bf90*/  LDSM.16.M88.4 R20, [R45+0x3400] ;  /* 0x003400002d14783b */ /* 0x000fe40000000200 */
[----:B------:R-:W1:Y:S02]  /*bfa0*/  MUFU.TANH R186, R9 ;  /* 0x0000000900ba7308 */ /* 0x000e640000002400 */
[----:B-----5:R-:W5:Y:S06]  /*bfb0*/  LDSM.16.M88.4 R12, [R44+0x3000] ;  /* 0x003000002c0c783b */ /* 0x020f6c0000000200 */
[----:B------:R-:W-:Y:S01]  /*bfc0*/  FMUL.FTZ R28, R28, UR4 ;  /* 0x000000041c1c7c20 */ /* 0x000fe20008410000 */
[----:B------:R-:W-:Y:S01]  /*bfd0*/  FMUL.FTZ R29, R29, UR4 ;  /* 0x000000041d1d7c20 */ /* 0x000fe20008410000 */
[----:B------:R-:W-:Y:S01]  /*bfe0*/  FMUL.FTZ R30, R30, UR4 ;  /* 0x000000041e1e7c20 */ /* 0x000fe20008410000 */
[----:B------:R-:W-:Y:S01]  /*bff0*/  FMUL.FTZ R31, R31, UR4 ;  /* 0x000000041f1f7c20 */ /* 0x000fe20008410000 */
        /* <DEDUP_REMOVED lines=8> */
[C---:B---3--:R-:W-:Y:S07]  /*c080*/  HMMA.16816.F32 R8, R24.reuse, R32, RZ ;  /* 0x000000201808723c */ /* 0x048fee00000018ff */
[----:B------:R-:W3:Y:S01]  /*c090*/  MUFU.TANH R102, R30 ;  /* 0x0000001e00667308 */ /* 0x000ee20000002400 */
[----:B------:R-:W-:Y:S07]  /*c0a0*/  HMMA.16816.F32 R32, R24, R34, RZ ;  /* 0x000000221820723c */ /* 0x000fee00000018ff */
[----:B------:R2:W1:Y:S05]  /*c0b0*/  MUFU.TANH R103, R31 ;  /* 0x0000001f00677308 */ /* 0x00046a0000002400 */
[C---:B-----5:R-:W-:Y:S03]  /*c0c0*/  HMMA.16816.F32 R8, R16.reuse, R12, R8 ;  /* 0x0000000c1008723c */ /* 0x060fe60000001808 */
[----:B------:R-:W1:Y:S05]  /*c0d0*/  MUFU.TANH R194, R4 ;  /* 0x0000000400c27308 */ /* 0x000e6a0000002400 */
[----:B------:R-:W-:Y:S01]  /*c0e0*/  HMMA.16816.F32 R32, R16, R14, R32 ;  /* 0x0000000e1020723c */ /* 0x000fe20000001820 */
[----:B------:R-:W-:Y:S02]  /*c0f0*/  LDSM.16.M88.4 R12, [R45+0x3800] ;  /* 0x003800002d0c783b */ /* 0x000fe40000000200 */
[----:B------:R-:W1:Y:S02]  /*c100*/  MUFU.TANH R192, R5 ;  /* 0x0000000500c07308 */ /* 0x000e640000002400 */
[----:B--2---:R-:W2:Y:S06]  /*c110*/  LDSM.16.M88.4 R28, [R44+0x3400] ;  /* 0x003400002c1c783b */ /* 0x004eac0000000200 */
        /* <DEDUP_REMOVED lines=12> */
[C---:B-----5:R-:W-:Y:S07]  /*c1e0*/  HMMA.16816.F32 R4, R24.reuse, R20, RZ ;  /* 0x000000141804723c */ /* 0x060fee00000018ff */
[----:B------:R-:W1:Y:S01]  /*c1f0*/  MUFU.TANH R106, R10 ;  /* 0x0000000a006a7308 */ /* 0x000e620000002400 */
[----:B------:R-:W-:Y:S07]  /*c200*/  HMMA.16816.F32 R20, R24, R22, RZ ;  /* 0x000000161814723c */ /* 0x000fee00000018ff */
[----:B------:R5:W1:Y:S05]  /*c210*/  MUFU.TANH R107, R11 ;  /* 0x0000000b006b7308 */ /* 0x000a6a0000002400 */
[C---:B--2---:R-:W-:Y:S03]  /*c220*/  HMMA.16816.F32 R4, R16.reuse, R28, R4 ;  /* 0x0000001c1004723c */ /* 0x044fe60000001804 */
[----:B------:R-:W2:Y:S05]  /*c230*/  MUFU.TANH R188, R32 ;  /* 0x0000002000bc7308 */ /* 0x000eaa0000002400 */
[----:B------:R-:W-:Y:S03]  /*c240*/  HMMA.16816.F32 R20, R16, R30, R20 ;  /* 0x0000001e1014723c */ /* 0x000fe60000001814 */
[----:B------:R-:W1:Y:S01]  /*c250*/  MUFU.TANH R187, R33 ;  /* 0x0000002100bb7308 */ /* 0x000e620000002400 */
[----:B-----5:R-:W5:Y:S04]  /*c260*/  LDSM.16.M88.4 R8, [R44+0x3800] ;  /* 0x003800002c08783b */ /* 0x020f680000000200 */
[C---:B------:R-:W-:Y:S03]  /*c270*/  HMMA.16816.F32 R28, R24.reuse, R12, RZ ;  /* 0x0000000c181c723c */ /* 0x040fe600000018ff */
[----:B------:R-:W1:Y:S01]  /*c280*/  MUFU.TANH R108, R34 ;  /* 0x00000022006c7308 */ /* 0x000e620000002400 */
[----:B------:R-:W-:Y:S01]  /*c290*/  FMUL.FTZ R4, R4, UR4 ;  /* 0x0000000404047c20 */ /* 0x000fe20008410000 */
[----:B------:R-:W-:Y:S01]  /*c2a0*/  FMUL.FTZ R5, R5, UR4 ;  /* 0x0000000405057c20 */ /* 0x000fe20008410000 */
[----:B------:R-:W-:Y:S01]  /*c2b0*/  FMUL.FTZ R6, R6, UR4 ;  /* 0x0000000406067c20 */ /* 0x000fe20008410000 */
[----:B------:R-:W-:Y:S01]  /*c2c0*/  FMUL.FTZ R7, R7, UR4 ;  /* 0x0000000407077c20 */ /* 0x000fe20008410000 */
[----:B------:R-:W-:Y:S03]  /*c2d0*/  HMMA.16816.F32 R12, R24, R14, RZ ;  /* 0x0000000e180c723c */ /* 0x000fe600000018ff */
[----:B------:R4:W1:Y:S01]  /*c2e0*/  MUFU.TANH R109, R35 ;  /* 0x00000023006d7308 */ /* 0x0008620000002400 */
[----:B------:R-:W-:Y:S01]  /*c2f0*/  FMUL.FTZ R20, R20, UR4 ;  /* 0x0000000414147c20 */ /* 0x000fe20008410000 */
[----:B------:R-:W-:Y:S01]  /*c300*/  FMUL.FTZ R21, R21, UR4 ;  /* 0x0000000415157c20 */ /* 0x000fe20008410000 */
[----:B------:R-:W-:Y:S01]  /*c310*/  FMUL.FTZ R22, R22, UR4 ;  /* 0x0000000416167c20 */ /* 0x000fe20008410000 */
[----:B------:R-:W-:-:S04]  /*c320*/  FMUL.FTZ R23, R23, UR4 ;  /* 0x0000000417177c20 */ /* 0x000fc80008410000 */
[----:B------:R-:W1:Y:S08]  /*c330*/  MUFU.TANH R182, R4 ;  /* 0x0000000400b67308 */ /* 0x000e700000002400 */
[----:B------:R-:W1:Y:S01]  /*c340*/  MUFU.TANH R162, R5 ;  /* 0x0000000500a27308 */ /* 0x000e620000002400 */
[----:B----4-:R-:W4:Y:S07]  /*c350*/  LDSM.16.M88.4 R32, [R45+0x3c00] ;  /* 0x003c00002d20783b */ /* 0x010f2e0000000200 */
[----:B------:R-:W1:Y:S01]  /*c360*/  MUFU.TANH R112, R6 ;  /* 0x0000000600707308 */ /* 0x000e620000002400 */
[C---:B-----5:R-:W-:Y:S07]  /*c370*/  HMMA.16816.F32 R28, R16.reuse, R8, R28 ;  /* 0x00000008101c723c */ /* 0x060fee000000181c */
[----:B------:R5:W1:Y:S01]  /*c380*/  MUFU.TANH R114, R7 ;  /* 0x0000000700727308 */ /* 0x000a620000002400 */
[----:B------:R-:W-:Y:S07]  /*c390*/  HMMA.16816.F32 R12, R16, R10, R12 ;  /* 0x0000000a100c723c */ /* 0x000fee000000180c */
[----:B------:R-:W1:Y:S04]  /*c3a0*/  MUFU.TANH R160, R20 ;  /* 0x0000001400a07308 */ /* 0x000e680000002400 */
[----:B------:R-:W-:Y:S01]  /*c3b0*/  FMUL.FTZ R28, R28, UR4 ;  /* 0x000000041c1c7c20 */ /* 0x000fe20008410000 */
[----:B------:R-:W-:Y:S01]  /*c3c0*/  FMUL.FTZ R29, R29, UR4 ;  /* 0x000000041d1d7c20 */ /* 0x000fe20008410000 */
[----:B------:R-:W-:Y:S01]  /*c3d0*/  FMUL.FTZ R30, R30, UR4 ;  /* 0x000000041e1e7c20 */ /* 0x000fe20008410000 */
[----:B------:R-:W-:Y:S01]  /*c3e0*/  FMUL.FTZ R31, R31, UR4 ;  /* 0x000000041f1f7c20 */ /* 0x000fe20008410000 */
[----:B------:R-:W1:Y:S01]  /*c3f0*/  MUFU.TANH R159, R21 ;  /* 0x00000015009f7308 */ /* 0x000e620000002400 */
[----:B-----5:R-:W5:Y:S03]  /*c400*/  LDSM.16.M88.4 R4, [R44+0x3c00] ;  /* 0x003c00002c04783b */ /* 0x020f660000000200 */
[----:B------:R-:W-:Y:S01]  /*c410*/  FMUL.FTZ R12, R12, UR4 ;  /* 0x000000040c0c7c20 */ /* 0x000fe20008410000 */
[----:B------:R-:W-:Y:S01]  /*c420*/  FMUL.FTZ R13, R13, UR4 ;  /* 0x000000040d0d7c20 */ /* 0x000fe20008410000 */
[----:B------:R-:W-:Y:S01]  /*c430*/  FMUL.FTZ R14, R14, UR4 ;  /* 0x000000040e0e7c20 */ /* 0x000fe20008410000 */
[----:B------:R-:W-:Y:S01]  /*c440*/  FMUL.FTZ R15, R15, UR4 ;  /* 0x000000040f0f7c20 */ /* 0x000fe20008410000 */
[----:B------:R-:W1:Y:S01]  /*c450*/  MUFU.TANH R115, R22 ;  /* 0x0000001600737308 */ /* 0x000e620000002400 */
[C---:B----4-:R-:W-:Y:S07]  /*c460*/  HMMA.16816.F32 R8, R24.reuse, R32, RZ ;  /* 0x000000201808723c */ /* 0x050fee00000018ff */
[----:B------:R4:W1:Y:S01]  /*c470*/  MUFU.TANH R117, R23 ;  /* 0x0000001700757308 */ /* 0x0008620000002400 */
[----:B------:R-:W-:Y:S07]  /*c480*/  HMMA.16816.F32 R32, R24, R34, RZ ;  /* 0x000000221820723c */ /* 0x000fee00000018ff */
[----:B------:R-:W1:Y:S08]  /*c490*/  MUFU.TANH R155, R28 ;  /* 0x0000001c009b7308 */ /* 0x000e700000002400 */
[----:B------:R-:W1:Y:S01]  /*c4a0*/  MUFU.TANH R154, R29 ;  /* 0x0000001d009a7308 */ /* 0x000e620000002400 */
[----:B----4-:R-:W4:Y:S07]  /*c4b0*/  LDSM.16.M88.4 R20, [R45+0x4000] ;  /* 0x004000002d14783b */ /* 0x010f2e0000000200 */
[----:B------:R-:W1:Y:S01]  /*c4c0*/  MUFU.TANH R118, R30 ;  /* 0x0000001e00767308 */ /* 0x000e620000002400 */
[C---:B-----5:R-:W-:Y:S07]  /*c4d0*/  HMMA.16816.F32 R8, R16.reuse, R4, R8 ;  /* 0x000000041008723c */ /* 0x060fee0000001808 */
[----:B------:R5:W1:Y:S01]  /*c4e0*/  MUFU.TANH R119, R31 ;  /* 0x0000001f00777308 */ /* 0x000a620000002400 */
[----:B------:R-:W-:Y:S01]  /*c4f0*/  HMMA.16816.F32 R32, R16, R6, R32 ;  /* 0x000000061020723c */ /* 0x000fe20000001820 */
[----:B------:R-:W-:Y:S06]  /*c500*/  LDSM.16.M88.4 R4, [R45+0x4400] ;  /* 0x004400002d04783b */ /* 0x000fec0000000200 */
        /* <DEDUP_REMOVED lines=11> */
[----:B------:R-:W1:Y:S08]  /*c5c0*/  MUFU.TANH R122, R14 ;  /* 0x0000000e007a7308 */ /* 0x000e700000002400 */
[----:B------:R4:W1:Y:S08]  /*c5d0*/  MUFU.TANH R123, R15 ;  /* 0x0000000f007b7308 */ /* 0x0008700000002400 */
[----:B------:R-:W1:Y:S08]  /*c5e0*/  MUFU.TANH R124, R8 ;  /* 0x00000008007c7308 */ /* 0x000e700000002400 */
[----:B------:R-:W1:Y:S01]  /*c5f0*/  MUFU.TANH R121, R9 ;  /* 0x0000000900797308 */ /* 0x000e620000002400 */
[C---:B----4-:R-:W-:Y:S07]  /*c600*/  HMMA.16816.F32 R12, R24.reuse, R20, RZ ;  /* 0x00000014180c723c */ /* 0x050fee00000018ff */
[----:B------:R-:W4:Y:S01]  /*c610*/  MUFU.TANH R125, R10 ;  /* 0x0000000a007d7308 */ /* 0x000f220000002400 */
[----:B------:R-:W-:Y:S07]  /*c620*/  HMMA.16816.F32 R20, R24, R22, RZ ;  /* 0x000000161814723c */ /* 0x000fee00000018ff */
[----:B------:R3:W1:Y:S05]  /*c630*/  MUFU.TANH R129, R11 ;  /* 0x0000000b00817308 */ /* 0x00066a0000002400 */
[C---:B-----5:R-:W-:Y:S03]  /*c640*/  HMMA.16816.F32 R12, R16.reuse, R28, R12 ;  /* 0x0000001c100c723c */ /* 0x060fe6000000180c */
[----:B------:R-:W1:Y:S05]  /*c650*/  MUFU.TANH R116, R32 ;  /* 0x0000002000747308 */ /* 0x000e6a0000002400 */
[----:B------:R-:W-:Y:S03]  /*c660*/  HMMA.16816.F32 R20, R16, R30, R20 ;  /* 0x0000001e1014723c */ /* 0x000fe60000001814 */
[----:B------:R-:W1:Y:S01]  /*c670*/  MUFU.TANH R113, R33 ;  /* 0x0000002100717308 */ /* 0x000e620000002400 */
[----:B---3--:R-:W3:Y:S04]  /*c680*/  LDSM.16.M88.4 R8, [R44+0x4400] ;  /* 0x004400002c08783b */ /* 0x008ee80000000200 */
        /* <DEDUP_REMOVED lines=14> */
[----:B-----5:R-:W5:Y:S07]  /*c770*/  LDSM.16.M88.4 R32, [R45+0x4800] ;  /* 0x004800002d20783b */ /* 0x020f6e0000000200 */
[----:B------:R-:W1:Y:S01]  /*c780*/  MUFU.TANH R132, R14 ;  /* 0x0000000e00847308 */ /* 0x000e620000002400 */
[C---:B---3--:R-:W-:Y:S07]  /*c790*/  HMMA.16816.F32 R28, R16.reuse, R8, R28 ;  /* 0x00000008101c723c */ /* 0x048fee000000181c */
        /* <DEDUP_REMOVED lines=8> */
[----:B---3--:R-:W3:Y:S03]  /*c820*/  LDSM.16.M88.4 R12, [R44+0x4800] ;  /* 0x004800002c0c783b */ /* 0x008ee60000000200 */
[----:B------:R-:W-:Y:S01]  /*c830*/  FMUL.FTZ R4, R4, UR4 ;  /* 0x0000000404047c20 */ /* 0x000fe20008410000 */
[----:B------:R-:W-:Y:S01]  /*c840*/  FMUL.FTZ R5, R5, UR4 ;  /* 0x0000000405057c20 */ /* 0x000fe20008410000 */
[----:B------:R-:W-:Y:S01]  /*c850*/  FMUL.FTZ R6, R6, UR4 ;  /* 0x0000000406067c20 */ /* 0x000fe20008410000 */
[----:B------:R-:W-:Y:S01]  /*c860*/  FMUL.FTZ R7, R7, UR4 ;  /* 0x0000000407077c20 */ /* 0x000fe20008410000 */
[----:B------:R-:W1:Y:S01]  /*c870*/  MUFU.TANH R135, R22 ;  /* 0x0000001600877308 */ /* 0x000e620000002400 */
[C---:B-----5:R-:W-:Y:S07]  /*c880*/  HMMA.16816.F32 R8, R24.reuse, R32, RZ ;  /* 0x000000201808723c */ /* 0x060fee00000018ff */
[----:B------:R5:W1:Y:S01]  /*c890*/  MUFU.TANH R136, R23 ;  /* 0x0000001700887308 */ /* 0x000a620000002400 */
[----:B------:R-:W-:Y:S07]  /*c8a0*/  HMMA.16816.F32 R32, R24, R34, RZ ;  /* 0x000000221820723c */ /* 0x000fee00000018ff */
[----:B------:R-:W1:Y:S08]  /*c8b0*/  MUFU.TANH R128, R28 ;  /* 0x0000001c00807308 */ /* 0x000e700000002400 */
[----:B------:R-:W1:Y:S01]  /*c8c0*/  MUFU.TANH R127, R29 ;  /* 0x0000001d007f7308 */ /* 0x000e620000002400 */
[----:B-----5:R5:W2:Y:S07]  /*c8d0*/  LDSM.16.M88.4 R20, [R45+0x4c00] ;  /* 0x004c00002d14783b */ /* 0x020aae0000000200 */
[----:B------:R-:W1:Y:S01]  /*c8e0*/  MUFU.TANH R141, R30 ;  /* 0x0000001e008d7308 */ /* 0x000e620000002400 */
[C---:B---3--:R-:W-:Y:S07]  /*c8f0*/  HMMA.16816.F32 R8, R16.reuse, R12, R8 ;  /* 0x0000000c1008723c */ /* 0x048fee0000001808 */
[----:B------:R3:W1:Y:S01]  /*c900*/  MUFU.TANH R137, R31 ;  /* 0x0000001f00897308 */ /* 0x0006620000002400 */
[----:B------:R-:W-:Y:S07]  /*c910*/  HMMA.16816.F32 R32, R16, R14, R32 ;  /* 0x0000000e1020723c */ /* 0x000fee0000001820 */
[----:B------:R-:W1:Y:S01]  /*c920*/  MUFU.TANH R12, R4 ;  /* 0x00000004000c7308 */ /* 0x000e620000002400 */
[----:B-----5:R-:W-:-:S03]  /*c930*/  IADD3 R45, PT, PT, R41, -0x1, RZ ;  /* 0xffffffff292d7810 */ /* 0x020fc60007ffe0ff */
[----:B------:R-:W-:Y:S01]  /*c940*/  FMUL.FTZ R10, R10, UR4 ;  /* 0x000000040a0a7c20 */ /* 0x000fe20008410000 */
[----:B------:R-:W-:Y:S01]  /*c950*/  FMUL.FTZ R11, R11, UR4 ;  /* 0x000000040b0b7c20 */ /* 0x000fe20008410000 */
[----:B------:R-:W-:Y:S01]  /*c960*/  FMUL.FTZ R8, R8, UR4 ;  /* 0x0000000408087c20 */ /* 0x000fe20008410000 */
[----:B------:R-:W-:Y:S01]  /*c970*/  FMUL.FTZ R9, R9, UR4 ;  /* 0x0000000409097c20 */ /* 0x000fe20008410000 */
[----:B------:R-:W1:Y:S01]  /*c980*/  MUFU.TANH R13, R5 ;  /* 0x00000005000d7308 */ /* 0x000e620000002400 */
[----:B---3--:R3:W5:Y:S01]  /*c990*/  LDSM.16.M88.4 R28, [R44+0x4c00] ;  /* 0x004c00002c1c783b */ /* 0x0087620000000200 */
[----:B------:R-:W-:Y:S01]  /*c9a0*/  ISETP.GT.AND P0, PT, R45, R170, PT ;  /* 0x000000aa2d00720c */ /* 0x000fe20003f04270 */
[----:B------:R-:W-:-:S04]  /*c9b0*/  DEPBAR.LE SB0, 0x0 ;  /* 0x000080000000791a */ /* 0x000fc80000000000 */
[----:B------:R-:W-:Y:S01]  /*c9c0*/  FMUL.FTZ R34, R34, UR4 ;  /* 0x0000000422227c20 */ /* 0x000fe20008410000 */
[----:B------:R-:W1:Y:S08]  /*c9d0*/  MUFU.TANH R145, R6 ;  /* 0x0000000600917308 */ /* 0x000e700000002400 */
[----:B------:R2:W1:Y:S08]  /*c9e0*/  MUFU.TANH R153, R7 ;  /* 0x0000000700997308 */ /* 0x0004700000002400 */
[----:B------:R4:W1:Y:S01]  /*c9f0*/  MUFU.TANH R180, R10 ;  /* 0x0000000a00b47308 */ /* 0x0008620000002400 */
[----:B---3--:R-:W-:-:S07]  /*ca00*/  SHF.R.U32.HI R44, RZ, 0x3, R166 ;  /* 0x00000003ff2c7819 */ /* 0x008fce00000116a6 */
[----:B------:R3:W1:Y:S01]  /*ca10*/  MUFU.TANH R189, R11 ;  /* 0x0000000b00bd7308 */ /* 0x0006620000002400 */
[C---:B--2---:R-:W-:Y:S07]  /*ca20*/  HMMA.16816.F32 R4, R24.reuse, R20, RZ ;  /* 0x000000141804723c */ /* 0x044fee00000018ff */
[----:B------:R2:W1:Y:S01]  /*ca30*/  MUFU.TANH R181, R34 ;  /* 0x0000002200b57308 */ /* 0x0004620000002400 */
[----:B------:R-:W-:Y:S01]  /*ca40*/  HMMA.16816.F32 R20, R24, R22, RZ ;  /* 0x000000161814723c */ /* 0x000fe200000018ff */
[----:B----4-:R-:W-:-:S06]  /*ca50*/  FMUL.FTZ R10, R32, UR4 ;  /* 0x00000004200a7c20 */ /* 0x010fcc0008410000 */
[----:B------:R-:W4:Y:S01]  /*ca60*/  MUFU.TANH R2, R2 ;  /* 0x0000000200027308 */ /* 0x000f220000002400 */
[----:B---3--:R-:W-:-:S04]  /*ca70*/  FMUL.FTZ R11, R33, UR4 ;  /* 0x00000004210b7c20 */ /* 0x008fc80008410000 */
[----:B-----5:R-:W-:Y:S03]  /*ca80*/  HMMA.16816.F32 R4, R16, R28, R4 ;  /* 0x0000001c1004723c */ /* 0x020fe60000001804 */
[----:B------:R-:W3:Y:S01]  /*ca90*/  MUFU.TANH R0, R0 ;  /* 0x0000000000007308 */ /* 0x000ee20000002400 */
[----:B--2---:R-:W-:-:S04]  /*caa0*/  FMUL.FTZ R34, R35, UR4 ;  /* 0x0000000423227c20 */ /* 0x004fc80008410000 */
[----:B------:R-:W-:Y:S03]  /*cab0*/  HMMA.16816.F32 R20, R16, R30, R20 ;  /* 0x0000001e1014723c */ /* 0x000fe60000001814 */
[----:B------:R-:W2:Y:S08]  /*cac0*/  MUFU.TANH R8, R8 ;  /* 0x0000000800087308 */ /* 0x000eb00000002400 */
[----:B------:R-:W-:Y:S01]  /*cad0*/  FMUL.FTZ R6, R6, UR4 ;  /* 0x0000000406067c20 */ /* 0x000fe20008410000 */
[----:B------:R-:W-:Y:S01]  /*cae0*/  FMUL.FTZ R7, R7, UR4 ;  /* 0x0000000407077c20 */ /* 0x000fe20008410000 */
[----:B------:R-:W-:Y:S01]  /*caf0*/  FMUL.FTZ R4, R4, UR4 ;  /* 0x0000000404047c20 */ /* 0x000fe20008410000 */
[----:B------:R-:W-:Y:S01]  /*cb00*/  FMUL.FTZ R5, R5, UR4 ;  /* 0x0000000405057c20 */ /* 0x000fe20008410000 */
[----:B------:R5:W1:Y:S04]  /*cb10*/  MUFU.TANH R147, R6 ;  /* 0x0000000600937308 */ /* 0x000a680000002400 */
[----:B------:R-:W-:Y:S01]  /*cb20*/  FMUL.FTZ R22, R22, UR4 ;  /* 0x0000000416167c20 */ /* 0x000fe20008410000 */
[----:B------:R-:W-:-:S03]  /*cb30*/  FMUL.FTZ R23, R23, UR4 ;  /* 0x0000000417177c20 */ /* 0x000fc60008410000 */
[----:B------:R4:W1:Y:S08]  /*cb40*/  MUFU.TANH R146, R7 ;  /* 0x0000000700927308 */ /* 0x0008700000002400 */
[----:B------:R-:W1:Y:S01]  /*cb50*/  MUFU.TANH R9, R9 ;  /* 0x0000000900097308 */ /* 0x000e620000002400 */
[----:B-----5:R-:W-:-:S07]  /*cb60*/  FMUL.FTZ R6, R21, UR4 ;  /* 0x0000000415067c20 */ /* 0x020fce0008410000 */
[----:B------:R-:W1:Y:S01]  /*cb70*/  MUFU.TANH R10, R10 ;  /* 0x0000000a000a7308 */ /* 0x000e620000002400 */
[----:B----4-:R-:W-:-:S07]  /*cb80*/  FMUL.FTZ R7, R20, UR4 ;  /* 0x0000000414077c20 */ /* 0x010fce0008410000 */
[----:B------:R-:W4:Y:S08]  /*cb90*/  MUFU.TANH R11, R11 ;  /* 0x0000000b000b7308 */ /* 0x000f300000002400 */
[----:B------:R-:W1:Y:S08]  /*cba0*/  MUFU.TANH R34, R34 ;  /* 0x0000002200227308 */ /* 0x000e700000002400 */
[----:B------:R1:W1:Y:S08]  /*cbb0*/  MUFU.TANH R14, R4 ;  /* 0x00000004000e7308 */ /* 0x0002700000002400 */
[----:B------:R1:W1:Y:S08]  /*cbc0*/  MUFU.TANH R15, R5 ;  /* 0x00000005000f7308 */ /* 0x0002700000002400 */
[----:B------:R-:W1:Y:S08]  /*cbd0*/  MUFU.TANH R7, R7 ;  /* 0x0000000700077308 */ /* 0x000e700000002400 */
[----:B------:R-:W1:Y:S08]  /*cbe0*/  MUFU.TANH R6, R6 ;  /* 0x0000000600067308 */ /* 0x000e700000002400 */
[----:B------:R1:W1:Y:S08]  /*cbf0*/  MUFU.TANH R239, R22 ;  /* 0x0000001600ef7308 */ /* 0x0002700000002400 */
[----:B------:R1:W1:Y:S01]  /*cc00*/  MUFU.TANH R238, R23 ;  /* 0x0000001700ee7308 */ /* 0x0002620000002400 */
[----:B------:R-:W-:Y:S06]  /*cc10*/  BAR.SYNC.DEFER_BLOCKING 0x0 ;  /* 0x0000000000007b1d */ /* 0x000fec0000010000 */
[----:B--234-:R-:W-:Y:S05]  /*cc20*/  @!P0 BRA `(.L_x_1314) ;  /* 0x0000000800208947 */ /* 0x01cfea0003800000 */
        /* <DEDUP_REMOVED lines=13> */
.L_x_1315:
[----:B------:R-:W2:Y:S01]  /*cd00*/  LDC R16, c[0x0][0x4f0] ;  /* 0x00013c00ff107b82 */ /* 0x000ea20000000800 */
[----:B------:R-:W-:Y:S01]  /*cd10*/  IADD3 R21, PT, PT, R42, -0x200, RZ ;  /* 0xfffffe002a157810 */ /* 0x000fe20007ffe0ff */
[----:B-1----:R-:W-:Y:S01]  /*cd20*/  IMAD.SHL.U32 R23, R45, 0x100, RZ ;  /* 0x000001002d177824 */ /* 0x002fe200078e00ff */
[----:B------:R-:W1:Y:S02]  /*cd30*/  LDCU.64 UR8, c[0x0][0x3a0] ;  /* 0x00007400ff0877ac */ /* 0x000e640008000a00 */
[----:B------:R-:W-:Y:S02]  /*cd40*/  IABS R17, R21 ;  /* 0x0000001500117213 */ /* 0x000fe40000000000 */
[----:B------:R-:W-:Y:S02]  /*cd50*/  IABS R19, R23 ;  /* 0x0000001700137213 */ /* 0x000fe40000000000 */
[-C--:B--2---:R-:W-:Y:S02]  /*cd60*/  IABS R4, R16.reuse ;  /* 0x0000001000047213 */ /* 0x084fe40000000000 */
[----:B------:R-:W-:-:S02]  /*cd70*/  LOP3.LUT R21, R21, R16, RZ, 0x3c, !PT ;  /* 0x0000001015157212 */ /* 0x000fc400078e3cff */
[----:B------:R-:W2:Y:S01]  /*cd80*/  I2F.RP R24, R4 ;  /* 0x0000000400187306 */ /* 0x000ea20000209400 */
[----:B------:R-:W-:Y:S02]  /*cd90*/  LOP3.LUT R23, R23, R16, RZ, 0x3c, !PT ;  /* 0x0000001017177212 */ /* 0x000fe400078e3cff */
[----:B------:R-:W-:Y:S02]  /*cda0*/  ISETP.GE.AND P4, PT, R21, RZ, PT ;  /* 0x000000ff1500720c */ /* 0x000fe40003f86270 */
[----:B------:R-:W-:-:S03]  /*cdb0*/  ISETP.GE.AND P5, PT, R23, RZ, PT ;  /* 0x000000ff1700720c */ /* 0x000fc60003fa6270 */
[----:B--2---:R-:W2:Y:S02]  /*cdc0*/  MUFU.RCP R24, R24 ;  /* 0x0000001800187308 */ /* 0x004ea40000001000 */
[----:B--2---:R-:W-:-:S06]  /*cdd0*/  VIADD R24, R24, 0xffffffe ;  /* 0x0ffffffe18187836 */ /* 0x004fcc0000000000 */
[----:B------:R-:W2:Y:S02]  /*cde0*/  F2I.FTZ.U32.TRUNC.NTZ R25, R24 ;  /* 0x0000001800197305 */ /* 0x000ea4000021f000 */
[----:B--2---:R-:W-:Y:S01]  /*cdf0*/  IMAD.MOV R22, RZ, RZ, -R25 ;  /* 0x000000ffff167224 */ /* 0x004fe200078e0a19 */
[----:B------:R-:W-:-:S03]  /*ce00*/  MOV R24, RZ ;  /* 0x000000ff00187202 */ /* 0x000fc60000000f00 */
[----:B------:R-:W-:-:S04]  /*ce10*/  IMAD R22, R22, R4, RZ ;  /* 0x0000000416167224 */ /* 0x000fc800078e02ff */
[----:B------:R-:W-:-:S06]  /*ce20*/  IMAD.HI.U32 R22, R25, R22, R24 ;  /* 0x0000001619167227 */ /* 0x000fcc00078e0018 */
[----:B------:R-:W-:-:S04]  /*ce30*/  IMAD.HI.U32 R20, R22, R17, RZ ;  /* 0x0000001116147227 */ /* 0x000fc800078e00ff */
[----:B------:R-:W-:-:S04]  /*ce40*/  IMAD.HI.U32 R22, R22, R19, RZ ;  /* 0x0000001316167227 */ /* 0x000fc800078e00ff */
[----:B------:R-:W-:Y:S01]  /*ce50*/  IMAD.MOV R5, RZ, RZ, -R20 ;  /* 0x000000ffff057224 */ /* 0x000fe200078e0a14 */
[----:B------:R-:W-:-:S03]  /*ce60*/  IADD3 R18, PT, PT, -R22, RZ, RZ ;  /* 0x000000ff16127210 */ /* 0x000fc60007ffe1ff */
[C---:B------:R-:W-:Y:S01]  /*ce70*/  IMAD R5, R4.reuse, R5, R17 ;  /* 0x0000000504057224 */ /* 0x040fe200078e0211 */
[----:B------:R-:W-:Y:S01]  /*ce80*/  LOP3.LUT R17, RZ, R16, RZ, 0x33, !PT ;  /* 0x00000010ff117212 */ /* 0x000fe200078e33ff */
        /* <DEDUP_REMOVED lines=18> */
[----:B------:R-:W2:Y:S04]  /*cfb0*/  LDG.E R19, desc[UR6][R18.64] ;  /* 0x0000000612137981 */ /* 0x000ea8000c1e1900 */
[----:B------:R3:W2:Y:S01]  /*cfc0*/  LDG.E R18, desc[UR6][R4.64] ;  /* 0x0000000604127981 */ /* 0x0006a2000c1e1900 */
[----:B------:R-:W-:-:S04]  /*cfd0*/  IMAD.IADD R17, R17, 0x1, -R20 ;  /* 0x0000000111117824 */ /* 0x000fc800078e0a14 */
[----:B------:R-:W-:-:S05]  /*cfe0*/  IMAD R17, R17, R16, -0x100 ;  /* 0xffffff0011117424 */ /* 0x000fca00078e0210 */
[----:B------:R-:W-:Y:S01]  /*cff0*/  SHF.R.S32.HI R16, RZ, 0x1f, R17 ;  /* 0x0000001fff107819 */ /* 0x000fe20000011411 */
[----:B---3--:R-:W3:Y:S04]  /*d000*/  LDC.64 R4, c[0x0][0x3b8] ;  /* 0x0000ee00ff047b82 */ /* 0x008ee80000000a00 */
[-C--:B---3--:R-:W-:Y:S02]  /*d010*/  IMAD R16, R16, R4.reuse, RZ ;  /* 0x0000000410107224 */ /* 0x088fe400078e02ff */
        /* <DEDUP_REMOVED lines=11> */
.L_x_1316:
        /* <DEDUP_REMOVED lines=62> */
.L_x_1314:
[----:B------:R-:W-:Y:S01]  /*d4b0*/  IMAD.SHL.U32 R233, R166, 0x2, RZ ;  /* 0x00000002a6e97824 */ /* 0x000fe200078e00ff */
[----:B------:R-:W3:Y:S04]  /*d4c0*/  LDCU UR4, c[0x0][0x45c] ;  /* 0x00008b80ff0477ac */ /* 0x000ee80008000800 */
[----:B------:R-:W-:-:S05]  /*d4d0*/  LOP3.LUT R233, R233, 0x6, RZ, 0xc0, !PT ;  /* 0x00000006e9e97812 */ /* 0x000fca00078ec0ff */
[----:B------:R-:W-:-:S04]  /*d4e0*/  IMAD R233, R45, 0x100, R233 ;  /* 0x000001002de97824 */ /* 0x000fc800078e02e9 */
[C---:B------:R-:W-:Y:S01]  /*d4f0*/  VIADD R230, R233.reuse, 0x9 ;  /* 0x00000009e9e67836 */ /* 0x040fe20000000000 */
[CC--:B------:R-:W-:Y:S01]  /*d500*/  ISETP.GE.AND P0, PT, R233.reuse, R3.reuse, PT ;  /* 0x00000003e900720c */ /* 0x0c0fe20003f06270 */
[C---:B--2---:R-:W-:Y:S02]  /*d510*/  VIADD R27, R233.reuse, 0x21 ;  /* 0x00000021e91b7836 */ /* 0x044fe40000000000 */
[C---:B------:R-:W-:Y:S01]  /*d520*/  VIADD R232, R233.reuse, 0x1 ;  /* 0x00000001e9e87836 */ /* 0x040fe20000000000 */
[-C--:B------:R-:W-:Y:S01]  /*d530*/  ISETP.GE.AND P2, PT, R230, R3.reuse, PT ;  /* 0x00000003e600720c */ /* 0x080fe20003f46270 */
[C---:B------:R-:W-:Y:S01]  /*d540*/  VIADD R231, R233.reuse, 0x8 ;  /* 0x00000008e9e77836 */ /* 0x040fe20000000000 */
[----:B------:R-:W-:Y:S01]  /*d550*/  FSEL R251, R88, -INF , !P0 ;  /* 0xff80000058fb7808 */ /* 0x000fe20004000000 */
[----:B------:R-:W-:Y:S01]  /*d560*/  VIADD R196, R233, 0x39 ;  /* 0x00000039e9c47836 */ /* 0x000fe20000000000 */
[----:B------:R-:W-:Y:S01]  /*d570*/  FSEL R248, R85, -INF , !P2 ;  /* 0xff80000055f87808 */ /* 0x000fe20005000000 */
[----:B------:R-:W-:Y:S01]  /*d580*/  VIADD R229, R233, 0x10 ;  /* 0x00000010e9e57836 */ /* 0x000fe20000000000 */
[-C--:B------:R-:W-:Y:S01]  /*d590*/  ISETP.GE.AND P2, PT, R27, R3.reuse, PT ;  /* 0x000000031b00720c */ /* 0x080fe20003f46270 */
[C---:B------:R-:W-:Y:S01]  /*d5a0*/  VIADD R228, R233.reuse, 0x11 ;  /* 0x00000011e9e47836 */ /* 0x040fe20000000000 */
[-C--:B------:R-:W-:Y:S01]  /*d5b0*/  ISETP.GE.AND P0, PT, R232, R3.reuse, PT ;  /* 0x00000003e800720c */ /* 0x080fe20003f06270 */
[----:B------:R-:W-:Y:S01]  /*d5c0*/  VIADD R35, R233, 0x18 ;  /* 0x00000018e9237836 */ /* 0x000fe20000000000 */
[-C--:B------:R-:W-:Y:S01]  /*d5d0*/  ISETP.GE.AND P1, PT, R231, R3.reuse, PT ;  /* 0x00000003e700720c */ /* 0x080fe20003f26270 */
[----:B------:R-:W-:Y:S01]  /*d5e0*/  VIADD R226, R233, 0x19 ;  /* 0x00000019e9e27836 */ /* 0x000fe20000000000 */
[----:B-1----:R-:W-:Y:S01]  /*d5f0*/  FSEL R242, R79, -INF , !P2 ;  /* 0xff8000004ff27808 */ /* 0x002fe20005000000 */
        /* <DEDUP_REMOVED lines=88> */
[C---:B------:R-:W-:Y:S01]  /*db80*/  VIADD R23, R233.reuse, 0xd8 ;  /* 0x000000d8e9177836 */ /* 0x040fe20000000000 */
[----:B------:R-:W-:Y:S01]  /*db90*/  FMNMX3.FTZ R0, R0, R225, R224, !PT ;  /* 0x000000e100007276 */ /* 0x000fe200078100e0 */
[----:B------:R-:W-:Y:S01]  /*dba0*/  VIADD R22, R233, 0xd9 ;  /* 0x000000d9e9167836 */ /* 0x000fe20000000000 */
[-C--:B------:R-:W-:Y:S01]  /*dbb0*/  ISETP.GE.AND P5, PT, R157, R3.reuse, PT ;  /* 0x000000039d00720c */ /* 0x080fe20003fa6270 */
[----:B------:R-:W-:Y:S01]  /*dbc0*/  VIADD R21, R233, 0xe0 ;  /* 0x000000e0e9157836 */ /* 0x000fe20000000000 */
[----:B------:R-:W-:Y:S01]  /*dbd0*/  ISETP.GE.AND P6, PT, R169, R3, PT ;  /* 0x00000003a900720c */ /* 0x000fe20003fc6270 */
        /* <DEDUP_REMOVED lines=117> */
[-C--:B------:R-:W-:Y:S02]  /*e330*/  ISETP.GE.AND P5, PT, R196, R50.reuse, PT ;  /* 0x00000032c400720c */ /* 0x080fe40003fa6270 */
[----:B------:R-:W-:Y:S02]  /*e340*/  ISETP.GE.AND P6, PT, R233, R50, PT ;  /* 0x00000032e900720c */ /* 0x000fe40003fc6270 */
[----:B-1----:R-:W-:-:S05]  /*e350*/  FMNMX.FTZ R34, R0, R34, !PT ;  /* 0x0000002200227209 */ /* 0x002fca0007810000 */
[----:B------:R-:W1:Y:S02]  /*e360*/  SHFL.BFLY PT, R0, R34, 0x1, 0x1f ;  /* 0x0c201f0022007f89 */ /* 0x000e6400000e0000 */
[----:B-1----:R-:W-:Y:S02]  /*e370*/  FMNMX.FTZ R0, R34, R0, !PT ;  /* 0x0000000022007209 */ /* 0x002fe40007810000 */
[----:B------:R-:W-:Y:S02]  /*e380*/  FSEL R34, R67, -INF , !P2 ;  /* 0xff80000043227808 */ /* 0x000fe40005000000 */
[C---:B------:R-:W-:Y:S01]  /*e390*/  FSETP.NEU.FTZ.AND P0, PT, R0.reuse, -INF , PT ;  /* 0xff8000000000780b */ /* 0x040fe20003f1d000 */
[----:B---3--:R-:W-:Y:S01]  /*e3a0*/  FMUL.FTZ R77, R0, UR4 ;  /* 0x00000004004d7c20 */ /* 0x008fe20008410000 */
[----:B------:R-:W-:Y:S02]  /*e3b0*/  ISETP.GE.AND P2, PT, R28, R50, PT ;  /* 0x000000321c00720c */ /* 0x000fe40003f46270 */
[----:B------:R-:W-:-:S02]  /*e3c0*/  FSEL R28, R66, -INF , !P3 ;  /* 0xff800000421c7808 */ /* 0x000fc40005800000 */
[----:B------:R-:W-:Y:S02]  /*e3d0*/  FSEL R77, R77, RZ, P0 ;  /* 0x000000ff4d4d7208 */ /* 0x000fe40000000000 */
[-C--:B------:R-:W-:Y:S02]  /*e3e0*/  ISETP.GE.AND P0, PT, R232, R50.reuse, PT ;  /* 0x00000032e800720c */ /* 0x080fe40003f06270 */
        /* <DEDUP_REMOVED lines=37> */
[----:B------:R-:W1:Y:S01]  /*e640*/  MUFU.EX2 R146, R146 ;  /* 0x0000009200927308 */ /* 0x000e620000000800 */
        /* <DEDUP_REMOVED lines=15> */
[----:B------:R-:W2:Y:S01]  /*e740*/  MUFU.EX2 R136, R136 ;  /* 0x0000008800887308 */ /* 0x000ea20000000800 */
[-C--:B------:R-:W-:Y:S01]  /*e750*/  ISETP.GE.AND P0, PT, R152, R50.reuse, PT ;  /* 0x000000329800720c */ /* 0x080fe20003f06270 */
        /* <DEDUP_REMOVED lines=16> */
[----:B------:R-:W-:Y:S01]  /*e860*/  IMAD.SHL.U32 R107, R44, 0x100, RZ ;  /* 0x000001002c6b7824 */ /* 0x000fe200078e00ff */
[-C--:B------:R-:W-:Y:S01]  /*e870*/  ISETP.GE.AND P5, PT, R161, R50.reuse, PT ;  /* 0x00000032a100720c */ /* 0x080fe20003fa6270 */
        /* <DEDUP_REMOVED lines=15> */
[----:B------:R-:W-:Y:S01]  /*e970*/  FSEL R194, R194, -INF , !P5 ;  /* 0xff800000c2c27808 */ /* 0x000fe20006800000 */
[----:B------:R-:W-:Y:S01]  /*e980*/  MUFU.EX2 R122, R122 ;  /* 0x0000007a007a7308 */ /* 0x000fe20000000800 */
[----:B------:R-:W-:Y:S01]  /*e990*/  ISETP.GE.AND P5, PT, R216, R50, PT ;  /* 0x00000032d800720c */ /* 0x000fe20003fa6270 */
[--C-:B------:R-:W-:Y:S01]  /*e9a0*/  FFMA.FTZ R99, R223, UR4, -R77.reuse ;  /* 0x00000004df637c23 */ /* 0x100fe2000801084d */
[----:B------:R-:W-:Y:S01]  /*e9b0*/  FSEL R216, R2, -INF , !P6 ;  /* 0xff80000002d87808 */ /* 0x000fe20007000000 */
[--C-:B------:R-:W-:Y:S01]  /*e9c0*/  FFMA.FTZ R76, R76, UR4, -R77.reuse ;  /* 0x000000044c4c7c23 */ /* 0x100fe2000801084d */
[----:B------:R-:W-:Y:S01]  /*e9d0*/  FSEL R161, R47, -INF , !P0 ;  /* 0xff8000002fa17808 */ /* 0x000fe20004000000 */
[----:B------:R-:W-:Y:S01]  /*e9e0*/  FFMA.FTZ R71, R71, UR4, -R77 ;  /* 0x0000000447477c23 */ /* 0x000fe2000801084d */
[----:B------:R-:W-:Y:S01]  /*e9f0*/  FMNMX3.FTZ R2, R216, R94, R35, !PT ;  /* 0x0000005ed8027276 */ /* 0x000fe20007810023 */
[----:B------:R-:W-:Y:S01]  /*ea00*/  MUFU.EX2 R119, R119 ;  /* 0x0000007700777308 */ /* 0x000fe20000000800 */
[----:B------:R-:W-:Y:S01]  /*ea10*/  ISETP.GE.AND P2, PT, R215, R50, PT ;  /* 0x00000032d700720c */ /* 0x000fe20003f46270 */
[--C-:B------:R-:W-:Y:S01]  /*ea20*/  FFMA.FTZ R70, R70, UR4, -R77.reuse ;  /* 0x0000000446467c23 */ /* 0x100fe2000801084d */
[----:B------:R-:W-:Y:S01]  /*ea30*/  FMNMX3.FTZ R2, R2, R34, R28, !PT ;  /* 0x0000002202027276 */ /* 0x000fe2000781001c */
[--C-:B------:R-:W-:Y:S01]  /*ea40*/  FFMA.FTZ R62, R207, UR4, -R77.reuse ;  /* 0x00000004cf3e7c23 */ /* 0x100fe2000801084d */
[----:B------:R-:W-:Y:S01]  /*ea50*/  ISETP.GE.AND P0, PT, R163, R50, PT ;  /* 0x00000032a300720c */ /* 0x000fe20003f06270 */
[--C-:B------:R-:W-:Y:S01]  /*ea60*/  FFMA.FTZ R61, R206, UR4, -R77.reuse ;  /* 0x00000004ce3d7c23 */ /* 0x100fe2000801084d */
[----:B------:R-:W-:Y:S01]  /*ea70*/  FMNMX3.FTZ R2, R2, R27, R26, !PT ;  /* 0x0000001b02027276 */ /* 0x000fe2000781001a */
[----:B------:R-:W-:Y:S01]  /*ea80*/  MUFU.EX2 R118, R118 ;  /* 0x0000007600767308 */ /* 0x000fe20000000800 */
[----:B------:R-:W-:Y:S01]  /*ea90*/  FSEL R163, R72, -INF , !P1 ;  /* 0xff80000048a37808 */ /* 0x000fe20004800000 */
[--C-:B------:R-:W-:Y:S01]  /*eaa0*/  FFMA.FTZ R72, R101, UR4, -R77.reuse ;  /* 0x0000000465487c23 */ /* 0x100fe2000801084d */
[----:B------:R-:W-:Y:S01]  /*eab0*/  FMNMX3.FTZ R2, R2, R25, R32, !PT ;  /* 0x0000001902027276 */ /* 0x000fe20007810020 */
[--C-:B------:R-:W-:Y:S01]  /*eac0*/  FFMA.FTZ R60, R205, UR4, -R77.reuse ;  /* 0x00000004cd3c7c23 */ /* 0x100fe2000801084d */
[----:B------:R-:W-:Y:S01]  /*ead0*/  FSEL R191, R191, -INF , !P4 ;  /* 0xff800000bfbf7808 */ /* 0x000fe20006000000 */
[----:B------:R-:W-:Y:S01]  /*eae0*/  FFMA.FTZ R59, R204, UR4, -R77 ;  /* 0x00000004cc3b7c23 */ /* 0x000fe2000801084d */
[----:B------:R-:W-:Y:S01]  /*eaf0*/  FMNMX3.FTZ R2, R2, R198, R197, !PT ;  /* 0x000000c602027276 */ /* 0x000fe200078100c5 */
[----:B------:R-:W-:Y:S01]  /*eb00*/  MUFU.EX2 R115, R115 ;  /* 0x0000007300737308 */ /* 0x000fe20000000800 */
[----:B------:R-:W-:Y:S01]  /*eb10*/  ISETP.GE.AND P4, PT, R217, R50, PT ;  /* 0x00000032d900720c */ /* 0x000fe20003f86270 */
[----:B------:R-:W-:Y:S01]  /*eb20*/  FFMA.FTZ R58, R203, UR4, -R77 ;  /* 0x00000004cb3a7c23 */ /* 0x000fe2000801084d */
[----:B------:R-:W-:Y:S01]  /*eb30*/  FMNMX3.FTZ R2, R2, R196, R151, !PT ;  /* 0x000000c402027276 */ /* 0x000fe20007810097 */
        /* <DEDUP_REMOVED lines=9> */
[----:B------:R-:W-:Y:S01]  /*ebd0*/  FSEL R188, R188, -INF , !P4 ;  /* 0xff800000bcbc7808 */ /* 0x000fe20006000000 */
[--C-:B------:R-:W-:Y:S01]  /*ebe0*/  FFMA.FTZ R102, R102, UR4, -R77.reuse ;  /* 0x0000000466667c23 */ /* 0x100fe2000801084d */
[----:B------:R-:W-:Y:S01]  /*ebf0*/  FMNMX3.FTZ R2, R2, R152, R156, !PT ;  /* 0x0000009802027276 */ /* 0x000fe2000781009c */
[----:B------:R-:W-:Y:S01]  /*ec00*/  MUFU.EX2 R112, R112 ;  /* 0x0000007000707308 */ /* 0x000fe20000000800 */
[----:B------:R-:W-:Y:S01]  /*ec10*/  ISETP.GE.AND P4, PT, R211, R50, PT ;  /* 0x00000032d300720c */ /* 0x000fe20003f86270 */
[----:B------:R-:W-:Y:S01]  /*ec20*/  FFMA.FTZ R117, R117, UR4, -R77 ;  /* 0x0000000475757c23 */ /* 0x000fe2000801084d */
[----:B------:R-:W-:Y:S01]  /*ec30*/  FMNMX3.FTZ R2, R2, R157, R169, !PT ;  /* 0x0000009d02027276 */ /* 0x000fe200078100a9 */
[--C-:B------:R-:W-:Y:S01]  /*ec40*/  FFMA.FTZ R125, R125, UR4, -R77.reuse ;  /* 0x000000047d7d7c23 */ /* 0x100fe2000801084d */
[----:B------:R-:W-:Y:S01]  /*ec50*/  P2R R47, PR, RZ, 0x4 ;  /* 0x00000004ff2f7803 */ /* 0x000fe20000000000 */
[----:B------:R-:W-:Y:S01]  /*ec60*/  FFMA.FTZ R153, R153, UR4, -R77 ;  /* 0x0000000499997c23 */ /* 0x000fe2000801084d */
[----:B------:R-:W-:Y:S01]  /*ec70*/  FMNMX3.FTZ R2, R2, R161, R163, !PT ;  /* 0x000000a102027276 */ /* 0x000fe200078100a3 */
[----:B------:R-:W-:Y:S01]  /*ec80*/  MUFU.EX2 R109, R109 ;  /* 0x0000006d006d7308 */ /* 0x000fe20000000800 */
[----:B------:R-:W-:Y:S01]  /*ec90*/  FSEL R185, R93, -INF , !P0 ;  /* 0xff8000005db97808 */ /* 0x000fe20004000000 */
[--C-:B------:R-:W-:Y:S01]  /*eca0*/  FFMA.FTZ R180, R180, UR4, -R77.reuse ;  /* 0x00000004b4b47c23 */ /* 0x100fe2000801084d */
[----:B------:R-:W-:Y:S01]  /*ecb0*/  FMNMX3.FTZ R2, R2, R168, R184, !PT ;  /* 0x000000a802027276 */ /* 0x000fe200078100b8 */
[--C-:B------:R-:W-:Y:S01]  /*ecc0*/  FFMA.FTZ R189, R189, UR4, -R77.reuse ;  /* 0x00000004bdbd7c23 */ /* 0x100fe2000801084d */
[----:B------:R-:W-:Y:S01]  /*ecd0*/  FSEL R155, R155, -INF , !P4 ;  /* 0xff8000009b9b7808 */ /* 0x000fe20006000000 */
[--C-:B------:R-:W-:Y:S01]  /*ece0*/  FFMA.FTZ R181, R181, UR4, -R77.reuse ;  /* 0x00000004b5b57c23 */ /* 0x100fe2000801084d */
[----:B------:R-:W-:Y:S01]  /*ecf0*/  ISETP.NE.AND P4, PT, R47, RZ, PT ;  /* 0x000000ff2f00720c */ /* 0x000fe20003f85270 */
[----:B------:R-:W-:Y:S01]  /*ed00*/  MUFU.EX2 R108, R108 ;  /* 0x0000006c006c7308 */ /* 0x000fe20000000800 */
[----:B------:R-:W-:Y:S01]  /*ed10*/  FSEL R193, R193, -INF , !P3 ;  /* 0xff800000c1c17808 */ /* 0x000fe20005800000 */
[----:B------:R-:W-:Y:S01]  /*ed20*/  FFMA.FTZ R132, R132, UR4, -R77 ;  /* 0x0000000484847c23 */ /* 0x000fe2000801084d */
[----:B------:R-:W-:Y:S01]  /*ed30*/  FMNMX3.FTZ R47, R2, R183, R185, !PT ;  /* 0x000000b7022f7276 */ /* 0x000fe200078100b9 */
[--C-:B------:R-:W-:Y:S01]  /*ed40*/  FFMA.FTZ R98, R98, UR4, -R77.reuse ;  /* 0x0000000462627c23 */ /* 0x100fe2000801084d */
[-C--:B------:R-:W-:Y:S01]  /*ed50*/  ISETP.GE.AND P1, PT, R220, R50.reuse, PT ;  /* 0x00000032dc00720c */ /* 0x080fe20003f26270 */
[----:B------:R-:W-:Y:S01]  /*ed60*/  FFMA.FTZ R81, R81, UR4, -R77 ;  /* 0x0000000451517c23 */ /* 0x000fe2000801084d */
[----:B------:R-:W-:Y:S01]  /*ed70*/  ISETP.GE.AND P0, PT, R219, R50, PT ;  /* 0x00000032db00720c */ /* 0x000fe20003f06270 */
[----:B------:R-:W-:Y:S01]  /*ed80*/  MUFU.EX2 R106, R106 ;  /* 0x0000006a006a7308 */ /* 0x000fe20000000800 */
[----:B------:R-:W-:Y:S01]  /*ed90*/  FMNMX3.FTZ R47, R47, R186, R193, !PT ;  /* 0x000000ba2f2f7276 */ /* 0x000fe200078100c1 */
[----:B------:R-:W-:Y:S01]  /*eda0*/  FFMA.FTZ R80, R80, UR4, -R77 ;  /* 0x0000000450507c23 */ /* 0x000fe2000801084d */
[----:B------:R-:W-:-:S02]  /*edb0*/  ISETP.GE.AND P3, PT, R218, R50, PT ;  /* 0x00000032da00720c */ /* 0x000fc40003f66270 */
[----:B------:R-:W-:Y:S02]  /*edc0*/  FSEL R192, R192, -INF , !P1 ;  /* 0xff800000c0c07808 */ /* 0x000fe40004800000 */
[----:B------:R-:W-:Y:S01]  /*edd0*/  FSEL R195, R195, -INF , !P0 ;  /* 0xff800000c3c37808 */ /* 0x000fe20004000000 */
[----:B------:R-:W-:Y:S01]  /*ede0*/  MUFU.EX2 R104, R104 ;  /* 0x0000006800687308 */ /* 0x000fe20000000800 */
[----:B------:R-:W-:Y:S02]  /*edf0*/  FMNMX3.FTZ R47, R47, R191, R194, !PT ;  /* 0x000000bf2f2f7276 */ /* 0x000fe400078100c2 */
[----:B------:R-:W-:Y:S02]  /*ee00*/  FSEL R190, R190, -INF , !P3 ;  /* 0xff800000bebe7808 */ /* 0x000fe40005800000 */
[----:B------:R-:W-:Y:S02]  /*ee10*/  FMNMX3.FTZ R47, R47, R192, R195, !PT ;  /* 0x000000c02f2f7276 */ /* 0x000fe400078100c3 */
[-C--:B------:R-:W-:Y:S01]  /*ee20*/  ISETP.GE.AND P6, PT, R214, R50.reuse, PT ;  /* 0x00000032d600720c */ /* 0x080fe20003fc6270 */
        /* <DEDUP_REMOVED lines=13> */
[----:B------:R-:W-:Y:S02]  /*ef00*/  FMNMX3.FTZ R47, R47, R162, R160, !PT ;  /* 0x000000a22f2f7276 */ /* 0x000fe400078100a0 */
[----:B------:R-:W-:Y:S01]  /*ef10*/  ISETP.GE.AND P2, PT, R143, R50, PT ;  /* 0x000000328f00720c */ /* 0x000fe20003f46270 */
[----:B------:R-:W-:Y:S01]  /*ef20*/  MUFU.EX2 R97, R97 ;  /* 0x0000006100617308 */ /* 0x000fe20000000800 */
[----:B------:R-:W-:-:S02]  /*ef30*/  FSEL R154, R154, -INF , !P5 ;  /* 0xff8000009a9a7808 */ /* 0x000fc40006800000 */
[----:B------:R-:W-:Y:S02]  /*ef40*/  FSEL R144, R144, -INF , !P3 ;  /* 0xff80000090907808 */ /* 0x000fe40005800000 */
[----:B------:R-:W-:Y:S02]  /*ef50*/  FMNMX3.FTZ R47, R47, R159, R155, !PT ;  /* 0x0000009f2f2f7276 */ /* 0x000fe4000781009b */
[-C--:B------:R-:W-:Y:S01]  /*ef60*/  ISETP.GE.AND P1, PT, R142, R50.reuse, PT ;  /* 0x000000328e00720c */ /* 0x080fe20003f26270 */
[----:B------:R-:W-:Y:S01]  /*ef70*/  MUFU.EX2 R96, R96 ;  /* 0x0000006000607308 */ /* 0x000fe20000000800 */
[-C--:B------:R-:W-:Y:S02]  /*ef80*/  ISETP.GE.AND P0, PT, R139, R50.reuse, PT ;  /* 0x000000328b00720c */ /* 0x080fe40003f06270 */
[----:B------:R-:W-:Y:S02]  /*ef90*/  FSEL R140, R140, -INF , !P4 ;  /* 0xff8000008c8c7808 */ /* 0x000fe40006000000 */
[----:B------:R-:W-:-:S02]  /*efa0*/  ISETP.GE.AND P3, PT, R43, R50, PT ;  /* 0x000000322b00720c */ /* 0x000fc40003f66270 */
[----:B------:R-:W-:Y:S01]  /*efb0*/  FSEL R124, R124, -INF , !P2 ;  /* 0xff8000007c7c7808 */ /* 0x000fe20005000000 */
[----:B------:R-:W-:Y:S01]  /*efc0*/  MUFU.EX2 R95, R95 ;  /* 0x0000005f005f7308 */ /* 0x000fe20000000800 */
[----:B------:R-:W-:Y:S02]  /*efd0*/  FMNMX3.FTZ R47, R47, R154, R144, !PT ;  /* 0x0000009a2f2f7276 */ /* 0x000fe40007810090 */
[-C--:B------:R-:W-:Y:S02]  /*efe0*/  ISETP.GE.AND P6, PT, R138, R50.reuse, PT ;  /* 0x000000328a00720c */ /* 0x080fe40003fc6270 */
[----:B------:R-:W-:Y:S02]  /*eff0*/  ISETP.GE.AND P5, PT, R134, R50, PT ;  /* 0x000000328600720c */ /* 0x000fe40003fa6270 */
[----:B------:R-:W-:Y:S01]  /*f000*/  P2R R2, PR, RZ, 0x8 ;  /* 0x00000008ff027803 */ /* 0x000fe20000000000 */
[----:B------:R-:W-:Y:S01]  /*f010*/  MUFU.EX2 R76, R76 ;  /* 0x0000004c004c7308 */ /* 0x000fe20000000800 */
[----:B------:R-:W-:-:S02]  /*f020*/  FSEL R121, R121, -INF , !P1 ;  /* 0xff80000079797808 */ /* 0x000fc40004800000 */
[----:B------:R-:W-:Y:S02]  /*f030*/  FSEL R116, R116, -INF , !P0 ;  /* 0xff80000074747808 */ /* 0x000fe40004000000 */
[----:B------:R-:W-:Y:S02]  /*f040*/  FMNMX3.FTZ R47, R47, R140, R124, !PT ;  /* 0x0000008c2f2f7276 */ /* 0x000fe4000781007c */
[----:B------:R-:W-:Y:S01]  /*f050*/  ISETP.GE.AND P4, PT, R33, R50, PT ;  /* 0x000000322100720c */ /* 0x000fe20003f86270 */
[----:B------:R-:W-:Y:S01]  /*f060*/  MUFU.EX2 R75, R75 ;  /* 0x0000004b004b7308 */ /* 0x000fe20000000800 */
[----:B------:R-:W-:Y:S02]  /*f070*/  FSEL R113, R113, -INF , !P6 ;  /* 0xff80000071717808 */ /* 0x000fe40007000000 */
[----:B------:R-:W-:Y:S02]  /*f080*/  ISETP.NE.AND P6, PT, R2, RZ, PT ;  /* 0x000000ff0200720c */ /* 0x000fe40003fc5270 */
[----:B------:R-:W-:-:S02]  /*f090*/  FSEL R111, R111, -INF , !P5 ;  /* 0xff8000006f6f7808 */ /* 0x000fc40006800000 */
[----:B------:R-:W-:Y:S01]  /*f0a0*/  FMNMX3.FTZ R47, R47, R121, R116, !PT ;  /* 0x000000792f2f7276 */ /* 0x000fe20007810074 */
[----:B------:R-:W-:Y:S01]  /*f0b0*/  MUFU.EX2 R74, R74 ;  /* 0x0000004a004a7308 */ /* 0x000fe20000000800 */
[----:B------:R-:W-:Y:S02]  /*f0c0*/  FSEL R105, R120, -INF , !P4 ;  /* 0xff80000078697808 */ /* 0x000fe40006000000 */
[-C--:B------:R-:W-:Y:S02]  /*f0d0*/  ISETP.GE.AND P3, PT, R31, R50.reuse, PT ;  /* 0x000000321f00720c */ /* 0x080fe40003f66270 */
[-C--:B------:R-:W-:Y:S02]  /*f0e0*/  ISETP.GE.AND P2, PT, R30, R50.reuse, PT ;  /* 0x000000321e00720c */ /* 0x080fe40003f46270 */
[----:B------:R-:W-:Y:S01]  /*f0f0*/  FSEL R110, R110, -INF , !P6 ;  /* 0xff8000006e6e7808 */ /* 0x000fe20007000000 */
[----:B------:R-:W-:Y:S01]  /*f100*/  MUFU.EX2 R73, R73 ;  /* 0x0000004900497308 */ /* 0x000fe20000000800 */
[----:B------:R-:W-:-:S02]  /*f110*/  ISETP.GE.AND P5, PT, R22, R50, PT ;  /* 0x000000321600720c */ /* 0x000fc40003fa6270 */
[-C--:B------:R-:W-:Y:S02]  /*f120*/  ISETP.GE.AND P4, PT, R21, R50.reuse, PT ;  /* 0x000000321500720c */ /* 0x080fe40003f86270 */
[----:B------:R-:W-:Y:S02]  /*f130*/  FMNMX3.FTZ R47, R47, R113, R111, !PT ;  /* 0x000000712f2f7276 */ /* 0x000fe4000781006f */
[-C--:B------:R-:W-:Y:S01]  /*f140*/  ISETP.GE.AND P1, PT, R29, R50.reuse, PT ;  /* 0x000000321d00720c */ /* 0x080fe20003f26270 */
[----:B------:R-:W-:Y:S01]  /*f150*/  MUFU.EX2 R72, R72 ;  /* 0x0000004800487308 */ /* 0x000fe20000000800 */
[----:B------:R-:W-:Y:S02]  /*f160*/  ISETP.GE.AND P0, PT, R23, R50, PT ;  /* 0x000000321700720c */ /* 0x000fe40003f06270 */
[----:B------:R-:W-:Y:S02]  /*f170*/  P2R R2, PR, RZ, 0x20 ;  /* 0x00000020ff027803 */ /* 0x000fe40000000000 */
        /* <DEDUP_REMOVED lines=17> */
[----:B------:R-:W-:Y:S01]  /*f290*/  FFMA.FTZ R47, R78, UR4, -R77 ;  /* 0x000000044e2f7c23 */ /* 0x000fe2000801084d */
[-C--:B------:R-:W-:Y:S01]  /*f2a0*/  ISETP.GE.AND P4, PT, R18, R50.reuse, PT ;  /* 0x000000321200720c */ /* 0x080fe20003f86270 */
[----:B------:R-:W-:Y:S01]  /*f2b0*/  MUFU.EX2 R68, R68 ;  /* 0x0000004400447308 */ /* 0x000fe20000000800 */
[----:B------:R-:W-:Y:S02]  /*f2c0*/  ISETP.GE.AND P3, PT, R17, R50, PT ;  /* 0x000000321100720c */ /* 0x000fe40003f66270 */
[----:B------:R-:W-:Y:S02]  /*f2d0*/  FSEL R88, R9, -INF , !P6 ;  /* 0xff80000009587808 */ /* 0x000fe40007000000 */
[----:B------:R-:W-:Y:S02]  /*f2e0*/  FSEL R87, R10, -INF , !P5 ;  /* 0xff8000000a577808 */ /* 0x000fe40006800000 */
[----:B------:R-:W-:Y:S01]  /*f2f0*/  FMNMX3.FTZ R2, R2, R90, R89, !PT ;  /* 0x0000005a02027276 */ /* 0x000fe20007810059 */
[----:B------:R-:W-:Y:S01]  /*f300*/  MUFU.EX2 R67, R67 ;  /* 0x0000004300437308 */ /* 0x000fe20000000800 */
[----:B------:R-:W-:-:S02]  /*f310*/  ISETP.GE.AND P2, PT, R16, R50, PT ;  /* 0x000000321000720c */ /* 0x000fc40003f46270 */
[----:B------:R-:W-:Y:S02]  /*f320*/  ISETP.GE.AND P1, PT, R5, R50, PT ;  /* 0x000000320500720c */ /* 0x000fe40003f26270 */
[----:B------:R-:W-:Y:S02]  /*f330*/  FSEL R86, R11, -INF , !P4 ;  /* 0xff8000000b567808 */ /* 0x000fe40006000000 */
[----:B------:R-:W-:Y:S01]  /*f340*/  FSEL R85, R14, -INF , !P3 ;  /* 0xff8000000e557808 */ /* 0x000fe20005800000 */
        /* <DEDUP_REMOVED lines=8> */
[----:B------:R-:W-:Y:S02]  /*f3d0*/  FMNMX3.FTZ R2, R2, R84, R83, !PT ;  /* 0x0000005402027276 */ /* 0x000fe40007810053 */
[----:B------:R-:W-:Y:S01]  /*f3e0*/  LOP3.LUT R107, R107, 0x100, RZ, 0xc0, !PT ;  /* 0x000001006b6b7812 */ /* 0x000fe200078ec0ff */
[----:B------:R-:W-:Y:S01]  /*f3f0*/  MUFU.EX2 R64, R64 ;  /* 0x0000004000407308 */ /* 0x000fe20000000800 */
[----:B------:R-:W-:-:S02]  /*f400*/  FMNMX.FTZ R2, R82, R2, !PT ;  /* 0x0000000252027209 */ /* 0x000fc40007810000 */
[----:B------:R-:W-:Y:S02]  /*f410*/  LOP3.LUT R107, R107, 0x20, R40, 0xf8, !PT ;  /* 0x000000206b6b7812 */ /* 0x000fe400078ef828 */
[----:B------:R-:W-:Y:S01]  /*f420*/  LOP3.LUT P6, RZ, R166, 0x4, RZ, 0xc0, !PT ;  /* 0x00000004a6ff7812 */ /* 0x000fe200078cc0ff */
[----:B------:R-:W3:Y:S01]  /*f430*/  SHFL.BFLY PT, R4, R2, 0x2, 0x1f ;  /* 0x0c401f0002047f89 */ /* 0x000ee200000e0000 */
[----:B------:R-:W-:Y:S01]  /*f440*/  LOP3.LUT R107, R46, R107, RZ, 0xfc, !PT ;  /* 0x0000006b2e6b7212 */ /* 0x000fe200078efcff */
[----:B------:R-:W-:Y:S01]  /*f450*/  MUFU.EX2 R63, R63 ;  /* 0x0000003f003f7308 */ /* 0x000fe20000000800 */
[----:B-1----:R-:W-:Y:S01]  /*f460*/  F2FP.F16.F32.PACK_AB R21, R146, R147 ;  /* 0x000000939215723e */ /* 0x002fe200000000ff */
[----:B------:R-:W-:Y:S01]  /*f470*/  FADD.FTZ R146, R147, R146 ;  /* 0x0000009293927221 */ /* 0x000fe20000010000 */
[----:B------:R-:W-:Y:S02]  /*f480*/  LEA R46, R107, UR5, 0x1 ;  /* 0x000000056b2e7c11 */ /* 0x000fe4000f8e08ff */
[----:B--2---:R-:W-:-:S03]  /*f490*/  F2FP.F16.F32.PACK_AB R23, R136, R141 ;  /* 0x0000008d8817723e */ /* 0x004fc600000000ff */
[C---:B------:R-:W-:Y:S01]  /*f4a0*/  VIADD R8, R46.reuse, 0x5000 ;  /* 0x000050002e087836 */ /* 0x040fe20000000000 */
[----:B------:R-:W-:Y:S01]  /*f4b0*/  LDSM.16.MT88.4 R16, [R46+0x5400] ;  /* 0x005400002e10783b */ /* 0x000fe20000004200 */
[----:B------:R-:W-:Y:S01]  /*f4c0*/  VIADD R43, R46, 0x5020 ;  /* 0x000050202e2b7836 */ /* 0x000fe20000000000 */
[----:B------:R-:W-:Y:S01]  /*f4d0*/  MUFU.EX2 R62, R62 ;  /* 0x0000003e003e7308 */ /* 0x000fe20000000800 */
[----:B------:R-:W-:-:S05]  /*f4e0*/  @P6 VIADD R43, R8, 0xffffffe0 ;  /* 0xffffffe0082b6836 */ /* 0x000fca0000000000 */
[----:B------:R-:W-:Y:S02]  /*f4f0*/  LDSM.16.MT88.4 R12, [R43] ;  /* 0x000000002b0c783b */ /* 0x000fe40000004200 */
[----:B------:R-:W-:Y:S01]  /*f500*/  MUFU.EX2 R61, R61 ;  /* 0x0000003d003d7308 */ /* 0x000fe20000000800 */
[----:B---3--:R-:W-:-:S05]  /*f510*/  FMNMX.FTZ R2, R2, R4, !PT ;  /* 0x0000000402027209 */ /* 0x008fca0007810000 */
[----:B------:R-:W1:Y:S02]  /*f520*/  SHFL.BFLY PT, R4, R2, 0x1, 0x1f ;  /* 0x0c201f0002047f89 */ /* 0x000e6400000e0000 */
[----:B------:R-:W-:Y:S08]  /*f530*/  MUFU.EX2 R60, R60 ;  /* 0x0000003c003c7308 */ /* 0x000ff00000000800 */
[----:B------:R-:W-:Y:S08]  /*f540*/  MUFU.EX2 R59, R59 ;  /* 0x0000003b003b7308 */ /* 0x000ff00000000800 */
[----:B------:R-:W-:Y:S01]  /*f550*/  MUFU.EX2 R58, R58 ;  /* 0x0000003a003a7308 */ /* 0x000fe20000000800 */
[----:B-1----:R-:W-:-:S07]  /*f560*/  FMNMX.FTZ R2, R2, R4, !PT ;  /* 0x0000000402027209 */ /* 0x002fce0007810000 */
[----:B------:R-:W-:Y:S01]  /*f570*/  MUFU.EX2 R57, R57 ;  /* 0x0000003900397308 */ /* 0x000fe20000000800 */
[C---:B------:R-:W-:Y:S01]  /*f580*/  FSETP.NEU.FTZ.AND P0, PT, R2.reuse, -INF , PT ;  /* 0xff8000000200780b */ /* 0x040fe20003f1d000 */
[----:B------:R-:W-:-:S06]  /*f590*/  FMUL.FTZ R4, R2, UR4 ;  /* 0x0000000402047c20 */ /* 0x000fcc0008410000 */
[----:B------:R-:W-:Y:S01]  /*f5a0*/  MUFU.EX2 R56, R56 ;  /* 0x0000003800387308 */ /* 0x000fe20000000800 */
[----:B------:R-:W-:Y:S02]  /*f5b0*/  FSEL R78, R4, RZ, P0 ;  /* 0x000000ff044e7208 */ /* 0x000fe40000000000 */
[----:B------:R-:W1:Y:S01]  /*f5c0*/  LDSM.16.MT88.4 R4, [R46+0x5000] ;  /* 0x005000002e04783b */ /* 0x000e620000004200 */
[----:B------:R-:W-:Y:S02]  /*f5d0*/  ISETP.GT.AND P0, PT, R45, R170, PT ;  /* 0x000000aa2d00720c */ /* 0x000fe40003f04270 */
        /* <DEDUP_REMOVED lines=11> */
[----:B------:R-:W-:Y:S01]  /*f690*/  FFMA.FTZ R94, R24, UR4, -R77 ;  /* 0x00000004185e7c23 */ /* 0x000fe2000801084d */
        /* <DEDUP_REMOVED lines=35> */
[----:B-----5:R-:W-:Y:S01]  /*f8d0*/  F2FP.F16.F32.PACK_AB R22, R138, R139 ;  /* 0x0000008b8a16723e */ /* 0x020fe200000000ff */
[--C-:B------:R-:W-:Y:S01]  /*f8e0*/  FFMA.FTZ R162, R162, UR4, -R78.reuse ;  /* 0x00000004a2a27c23 */ /* 0x100fe2000801084e */
[--C-:B------:R-:W-:Y:S01]  /*f8f0*/  FFMA.FTZ R160, R160, UR4, -R78.reuse ;  /* 0x00000004a0a07c23 */ /* 0x100fe2000801084e */
[----:B------:R-:W-:Y:S01]  /*f900*/  FFMA.FTZ R159, R159, UR4, -R78 ;  /* 0x000000049f9f7c23 */ /* 0x000fe2000801084e */
[----:B------:R-:W-:Y:S01]  /*f910*/  FADD.FTZ R142, R143, R142 ;  /* 0x0000008e8f8e7221 */ /* 0x000fe20000010000 */
[----:B------:R-:W-:Y:S01]  /*f920*/  FADD.FTZ R143, R141, R146 ;  /* 0x000000928d8f7221 */ /* 0x000fe20000010000 */
[----:B------:R-:W-:Y:S01]  /*f930*/  FFMA.FTZ R155, R155, UR4, -R78 ;  /* 0x000000049b9b7c23 */ /* 0x000fe2000801084e */
[----:B------:R-:W5:Y:S01]  /*f940*/  MUFU.EX2 R127, R127 ;  /* 0x0000007f007f7308 */ /* 0x000f620000000800 */
[C---:B-1----:R-:W-:Y:S01]  /*f950*/  HMMA.16816.F32 R8, R20.reuse, R4, RZ ;  /* 0x000000041408723c */ /* 0x042fe200000018ff */
[----:B------:R-:W-:Y:S01]  /*f960*/  FADD.FTZ R142, R139, R142 ;  /* 0x0000008e8b8e7221 */ /* 0x000fe20000010000 */
[--C-:B------:R-:W-:Y:S01]  /*f970*/  FFMA.FTZ R154, R154, UR4, -R78.reuse ;  /* 0x000000049a9a7c23 */ /* 0x100fe2000801084e */
[--C-:B------:R-:W-:Y:S01]  /*f980*/  FFMA.FTZ R144, R144, UR4, -R78.reuse ;  /* 0x0000000490907c23 */ /* 0x100fe2000801084e */
[----:B------:R-:W-:Y:S01]  /*f990*/  FFMA.FTZ R140, R140, UR4, -R78 ;  /* 0x000000048c8c7c23 */ /* 0x000fe2000801084e */
        /* <DEDUP_REMOVED lines=10> */
[----:B------:R-:W4:Y:S01]  /*fa40*/  MUFU.EX2 R129, R129 ;  /* 0x0000008100817308 */ /* 0x000f220000000800 */
[C---:B------:R-:W-:Y:S01]  /*fa50*/  HMMA.16816.F32 R24, R20.reuse, R12, RZ ;  /* 0x0000000c1418723c */ /* 0x040fe200000018ff */
[----:B------:R-:W-:Y:S01]  /*fa60*/  F2FP.F16.F32.PACK_AB R13, R133, R135 ;  /* 0x00000087850d723e */ /* 0x000fe200000000ff */
[----:B------:R-:W-:Y:S01]  /*fa70*/  FFMA.FTZ R101, R101, UR4, -R78 ;  /* 0x0000000465657c23 */ /* 0x000fe2000801084e */
[C---:B--2---:R-:W-:Y:S01]  /*fa80*/  F2FP.F16.F32.PACK_AB R12, R131.reuse, R134 ;  /* 0x00000086830c723e */ /* 0x044fe200000000ff */
[----:B------:R-:W-:Y:S01]  /*fa90*/  FADD.FTZ R131, R131, R138 ;  /* 0x0000008a83837221 */ /* 0x000fe20000010000 */
[--C-:B------:R-:W-:Y:S01]  /*faa0*/  FFMA.FTZ R92, R92, UR4, -R78.reuse ;  /* 0x000000045c5c7c23 */ /* 0x100fe2000801084e */
[--C-:B------:R-:W-:Y:S01]  /*fab0*/  FFMA.FTZ R91, R91, UR4, -R78.reuse ;  /* 0x000000045b5b7c23 */ /* 0x100fe2000801084e */
[----:B------:R-:W2:Y:S01]  /*fac0*/  MUFU.EX2 R120, R120 ;  /* 0x0000007800787308 */ /* 0x000ea20000000800 */
[----:B------:R-:W-:Y:S01]  /*fad0*/  HMMA.16816.F32 R20, R20, R14, RZ ;  /* 0x0000000e1414723c */ /* 0x000fe200000018ff */
[----:B------:R-:W-:Y:S01]  /*fae0*/  F2FP.F16.F32.PACK_AB R15, R122, R123 ;  /* 0x0000007b7a0f723e */ /* 0x000fe200000000ff */
[----:B-----5:R-:W-:Y:S01]  /*faf0*/  FADD.FTZ R131, R127, R131 ;  /* 0x000000837f837221 */ /* 0x020fe20000010000 */
[----:B-1----:R-:W-:Y:S01]  /*fb00*/  F2FP.F16.F32.PACK_AB R14, R130, R127 ;  /* 0x0000007f820e723e */ /* 0x002fe200000000ff */
[--C-:B------:R-:W-:Y:S01]  /*fb10*/  FFMA.FTZ R90, R90, UR4, -R78.reuse ;  /* 0x000000045a5a7c23 */ /* 0x100fe2000801084e */
[--C-:B------:R-:W-:Y:S01]  /*fb20*/  FFMA.FTZ R89, R89, UR4, -R78.reuse ;  /* 0x0000000459597c23 */ /* 0x100fe2000801084e */
[----:B------:R-:W-:Y:S01]  /*fb30*/  FADD.FTZ R130, R130, R131 ;  /* 0x0000008382827221 */ /* 0x000fe20000010000 */
[----:B------:R-:W-:Y:S01]  /*fb40*/  MUFU.EX2 R126, R126 ;  /* 0x0000007e007e7308 */ /* 0x000fe20000000800 */
[--C-:B------:R-:W-:Y:S01]  /*fb50*/  FFMA.FTZ R88, R88, UR4, -R78.reuse ;  /* 0x0000000458587c23 */ /* 0x100fe2000801084e */
[----:B------:R-:W-:Y:S01]  /*fb60*/  FFMA.FTZ R87, R87, UR4, -R78 ;  /* 0x0000000457577c23 */ /* 0x000fe2000801084e */
[----:B------:R-:W-:Y:S01]  /*fb70*/  HMMA.16816.F32 R8, R12, R16, R8 ;  /* 0x000000100c08723c */ /* 0x000fe20000001808 */
[----:B----4-:R-:W-:Y:S01]  /*fb80*/  FADD.FTZ R130, R129, R130 ;  /* 0x0000008281827221 */ /* 0x010fe20000010000 */
[----:B------:R-:W-:-:S03]  /*fb90*/  FFMA.FTZ R86, R86, UR4, -R78 ;  /* 0x0000000456567c23 */ /* 0x000fc6000801084e */
[----:B------:R-:W1:Y:S01]  /*fba0*/  MUFU.EX2 R128, R128 ;  /* 0x0000008000807308 */ /* 0x000e620000000800 */
[----:B--2---:R-:W-:Y:S02]  /*fbb0*/  FADD.FTZ R130, R120, R130 ;  /* 0x0000008278827221 */ /* 0x004fe40000010000 */
[C---:B------:R-:W-:Y:S01]  /*fbc0*/  HMMA.16816.F32 R4, R12.reuse, R18, R4 ;  /* 0x000000120c04723c */ /* 0x040fe20000001804 */
[----:B------:R-:W2:Y:S04]  /*fbd0*/  LDSM.16.MT88.4 R16, [R43+0x800] ;  /* 0x000800002b10783b */ /* 0x000ea80000004200 */
        /* <DEDUP_REMOVED lines=13> */
[C---:B---3--:R-:W-:Y:S06]  /*fcb0*/  HMMA.16816.F32 R8, R12.reuse, R32, R8 ;  /* 0x000000200c08723c */ /* 0x048fec0000001808 */
[----:B------:R-:W-:Y:S02]  /*fcc0*/  MUFU.EX2 R158, R158 ;  /* 0x0000009e009e7308 */ /* 0x000fe40000000800 */
[C---:B------:R-:W-:Y:S01]  /*fcd0*/  HMMA.16816.F32 R4, R12.reuse, R34, R4 ;  /* 0x000000220c04723c */ /* 0x040fe20000001804 */
[----:B------:R-:W3:Y:S05]  /*fce0*/  LDSM.16.MT88.4 R32, [R43+0xc00] ;  /* 0x000c00002b20783b */ /* 0x000eea0000004200 */
[----:B------:R-:W3:Y:S02]  /*fcf0*/  MUFU.EX2 R152, R152 ;  /* 0x0000009800987308 */ /* 0x000ee40000000800 */
[C---:B--2---:R-:W-:Y:S06]  /*fd00*/  HMMA.16816.F32 R24, R12.reuse, R16, R24 ;  /* 0x000000100c18723c */ /* 0x044fec0000001818 */
[----:B------:R-:W-:Y:S02]  /*fd10*/  MUFU.EX2 R156, R156 ;  /* 0x0000009c009c7308 */ /* 0x000fe40000000800 */
[----:B------:R-:W-:Y:S01]  /*fd20*/  HMMA.16816.F32 R20, R12, R18, R20 ;  /* 0x000000120c14723c */ /* 0x000fe20000001814 */
[----:B------:R-:W-:Y:S01]  /*fd30*/  F2FP.F16.F32.PACK_AB R13, R109, R112 ;  /* 0x000000706d0d723e */ /* 0x000fe200000000ff */
[----:B------:R-:W2:Y:S01]  /*fd40*/  LDSM.16.MT88.4 R16, [R46+0x6000] ;  /* 0x006000002e10783b */ /* 0x000ea20000004200 */
[----:B------:R-:W-:-:S02]  /*fd50*/  F2FP.F16.F32.PACK_AB R15, R106, R108 ;  /* 0x0000006c6a0f723e */ /* 0x000fc400000000ff */
        /* <DEDUP_REMOVED lines=12> */
[C---:B---3--:R-:W-:Y:S02]  /*fe20*/  HMMA.16816.F32 R24, R12.reuse, R32, R24 ;  /* 0x000000200c18723c */ /* 0x048fe40000001818 */
[----:B------:R-:W-:Y:S06]  /*fe30*/  MUFU.EX2 R163, R163 ;  /* 0x000000a300a37308 */ /* 0x000fec0000000800 */
[----:B------:R-:W-:Y:S01]  /*fe40*/  HMMA.16816.F32 R20, R12, R34, R20 ;  /* 0x000000220c14723c */ /* 0x000fe20000001814 */
[----:B------:R-:W3:Y:S01]  /*fe50*/  LDSM.16.MT88.4 R32, [R46+0x6400] ;  /* 0x006400002e20783b */ /* 0x000ee20000004200 */
        /* <DEDUP_REMOVED lines=8> */
[----:B--2---:R-:W-:Y:S01]  /*fee0*/  HMMA.16816.F32 R8, R12, R16, R8 ;  /* 0x000000100c08723c */ /* 0x004fe20000001808 */
[----:B------:R-:W-:-:S03]  /*fef0*/  FADD.FTZ R156, R156, R158 ;  /* 0x0000009e9c9c7221 */ /* 0x000fc60000010000 */
[----:B------:R-:W2:Y:S01]  /*ff00*/  MUFU.EX2 R183, R183 ;  /* 0x000000b700b77308 */ /* 0x000ea20000000800 */
[----:B------:R-:W-:-:S03]  /*ff10*/  FADD.FTZ R156, R157, R156 ;  /* 0x0000009c9d9c7221 */ /* 0x000fc60000010000 */
[C---:B------:R-:W-:Y:S01]  /*ff20*/  HMMA.16816.F32 R4, R12.reuse, R18, R4 ;  /* 0x000000120c04723c */ /* 0x040fe20000001804 */
[----:B------:R-:W2:Y:S03]  /*ff30*/  LDSM.16.MT88.4 R16, [R43+0x1400] ;  /* 0x001400002b10783b */ /* 0x000ea60000004200 */
        /* <DEDUP_REMOVED lines=13> */
[----:B---3--:R-:W-:Y:S01]  /*10010*/  HMMA.16816.F32 R8, R12, R32, R8 ;  /* 0x000000200c08723c */ /* 0x008fe20000001808 */
[----:B------:R-:W-:-:S04]  /*10020*/  FADD.FTZ R163, R163, R169 ;  /* 0x000000a9a3a37221 */ /* 0x000fc80000010000 */
[----:B------:R-:W-:Y:S01]  /*10030*/  FADD.FTZ R163, R168, R163 ;  /* 0x000000a3a8a37221 */ /* 0x000fe20000010000 */
[----:B------:R-:W-:Y:S02]  /*10040*/  MUFU.EX2 R194, R194 ;  /* 0x000000c200c27308 */ /* 0x000fe40000000800 */
[----:B------:R-:W-:Y:S01]  /*10050*/  HMMA.16816.F32 R4, R12, R34, R4 ;  /* 0x000000220c04723c */ /* 0x000fe20000001804 */
[----:B------:R-:W3:Y:S01]  /*10060*/  LDSM.16.MT88.4 R32, [R43+0x1800] ;  /* 0x001800002b20783b */ /* 0x000ee20000004200 */
[----:B----4-:R-:W-:-:S04]  /*10070*/  FADD.FTZ R163, R184, R163 ;  /* 0x000000a3b8a37221 */ /* 0x010fc80000010000 */
[----:B------:R-:W4:Y:S02]  /*10080*/  MUFU.EX2 R192, R192 ;  /* 0x000000c000c07308 */ /* 0x000f240000000800 */
[C---:B--2---:R-:W-:Y:S06]  /*10090*/  HMMA.16816.F32 R24, R12.reuse, R16, R24 ;  /* 0x000000100c18723c */ /* 0x044fec0000001818 */
[----:B------:R-:W-:Y:S02]  /*100a0*/  MUFU.EX2 R195, R195 ;  /* 0x000000c300c37308 */ /* 0x000fe40000000800 */
[----:B------:R-:W-:Y:S01]  /*100b0*/  HMMA.16816.F32 R20, R12, R18, R20 ;  /* 0x000000120c14723c */ /* 0x000fe20000001814 */
[----:B------:R-:W-:Y:S01]  /*100c0*/  F2FP.F16.F32.PACK_AB R13, R74, R75 ;  /* 0x0000004b4a0d723e */ /* 0x000fe200000000ff */
[----:B------:R-:W2:Y:S01]  /*100d0*/  LDSM.16.MT88.4 R16, [R46+0x6c00] ;  /* 0x006c00002e10783b */ /* 0x000ea20000004200 */
[----:B------:R-:W-:-:S02]  /*100e0*/  F2FP.F16.F32.PACK_AB R15, R72, R73 ;  /* 0x00000049480f723e */ /* 0x000fc400000000ff */
[C---:B------:R-:W-:Y:S01]  /*100f0*/  F2FP.F16.F32.PACK_AB R12, R183.reuse, R184 ;  /* 0x000000b8b70c723e */ /* 0x040fe200000000ff */
[----:B------:R-:W2:Y:S01]  /*10100*/  MUFU.EX2 R190, R190 ;  /* 0x000000be00be7308 */ /* 0x000ea20000000800 */
[----:B-1----:R-:W-:Y:S01]  /*10110*/  F2FP.F16.F32.PACK_AB R14, R186, R185 ;  /* 0x000000b9ba0e723e */ /* 0x002fe200000000ff */
[----:B------:R-:W-:Y:S01]  /*10120*/  FADD.FTZ R183, R183, R163 ;  /* 0x000000a3b7b77221 */ /* 0x000fe20000010000 */
[----:B------:R-:W-:-:S03]  /*10130*/  FFMA.FTZ R184, R82, UR4, -R78 ;  /* 0x0000000452b87c23 */ /* 0x000fc6000801084e */
[----:B------:R-:W-:Y:S02]  /*10140*/  FADD.FTZ R183, R185, R183 ;  /* 0x000000b7b9b77221 */ /* 0x000fe40000010000 */
[----:B------:R-:W-:Y:S01]  /*10150*/  HMMA.16816.F32 R8, R12, R28, R8 ;  /* 0x0000001c0c08723c */ /* 0x000fe20000001808 */
[----:B------:R-:W-:Y:S01]  /*10160*/  MUFU.EX2 R188, R188 ;  /* 0x000000bc00bc7308 */ /* 0x000fe20000000800 */
[----:B------:R-:W-:-:S06]  /*10170*/  FADD.FTZ R183, R186, R183 ;  /* 0x000000b7bab77221 */ /* 0x000fcc0000010000 */
[C---:B------:R-:W-:Y:S01]  /*10180*/  HMMA.16816.F32 R4, R12.reuse, R30, R4 ;  /* 0x0000001e0c04723c */ /* 0x040fe20000001804 */
[----:B------:R-:W1:Y:S01]  /*10190*/  LDSM.16.MT88.4 R28, [R43+0x1c00] ;  /* 0x001c00002b1c783b */ /* 0x000e620000004200 */
[----:B------:R-:W1:Y:S06]  /*101a0*/  MUFU.EX2 R187, R187 ;  /* 0x000000bb00bb7308 */ /* 0x000e6c0000000800 */
[C---:B---3--:R-:W-:Y:S02]  /*101b0*/  HMMA.16816.F32 R24, R12.reuse, R32, R24 ;  /* 0x000000200c18723c */ /* 0x048fe40000001818 */
[----:B------:R-:W3:Y:S06]  /*101c0*/  MUFU.EX2 R182, R182 ;  /* 0x000000b600b67308 */ /* 0x000eec0000000800 */
[----:B------:R-:W-:Y:S01]  /*101d0*/  HMMA.16816.F32 R20, R12, R34, R20 ;  /* 0x000000220c14723c */ /* 0x000fe20000001814 */
[----:B------:R-:W3:Y:S01]  /*101e0*/  LDSM.16.MT88.4 R32, [R46+0x7000] ;  /* 0x007000002e20783b */ /* 0x000ee20000004200 */
[----:B------:R-:W-:Y:S01]  /*101f0*/  F2FP.F16.F32.PACK_AB R13, R70, R71 ;  /* 0x00000047460d723e */ /* 0x000fe200000000ff */
[----:B------:R-:W3:Y:S01]  /*10200*/  MUFU.EX2 R162, R162 ;  /* 0x000000a200a27308 */ /* 0x000ee20000000800 */
[----:B------:R-:W-:-:S02]  /*10210*/  F2FP.F16.F32.PACK_AB R15, R68, R69 ;  /* 0x00000045440f723e */ /* 0x000fc400000000ff */
[----:B-----5:R-:W-:Y:S01]  /*10220*/  F2FP.F16.F32.PACK_AB R12, R191, R193 ;  /* 0x000000c1bf0c723e */ /* 0x020fe200000000ff */
[----:B------:R-:W-:Y:S01]  /*10230*/  FADD.FTZ R193, R193, R183 ;  /* 0x000000b7c1c17221 */ /* 0x000fe20000010000 */
[----:B----4-:R-:W-:Y:S01]  /*10240*/  F2FP.F16.F32.PACK_AB R14, R192, R194 ;  /* 0x000000c2c00e723e */ /* 0x010fe200000000ff */
[----:B------:R-:W-:Y:S02]  /*10250*/  FFMA.FTZ R183, R79, UR4, -R77 ;  /* 0x000000044fb77c23 */ /* 0x000fe4000801084d */
[----:B------:R-:W-:Y:S01]  /*10260*/  MUFU.EX2 R160, R160 ;  /* 0x000000a000a07308 */ /* 0x000fe20000000800 */
[----:B------:R-:W-:-:S03]  /*10270*/  FADD.FTZ R193, R191, R193 ;  /* 0x000000c1bfc17221 */ /* 0x000fc60000010000 */
[----:B--2---:R-:W-:Y:S01]  /*10280*/  HMMA.16816.F32 R8, R12, R16, R8 ;  /* 0x000000100c08723c */ /* 0x004fe20000001808 */
[----:B------:R-:W-:-:S03]  /*10290*/  FADD.FTZ R194, R194, R193 ;  /* 0x000000c1c2c27221 */ /* 0x000fc60000010000 */
[----:B------:R-:W2:Y:S01]  /*102a0*/  MUFU.EX2 R159, R159 ;  /* 0x0000009f009f7308 */ /* 0x000ea20000000800 */
[----:B------:R-:W-:-:S03]  /*102b0*/  FADD.FTZ R194, R192, R194 ;  /* 0x000000c2c0c27221 */ /* 0x000fc60000010000 */
[C---:B------:R-:W-:Y:S01]  /*102c0*/  HMMA.16816.F32 R4, R12.reuse, R18, R4 ;  /* 0x000000120c04723c */ /* 0x040fe20000001804 */
[----:B------:R-:W4:Y:S03]  /*102d0*/  LDSM.16.MT88.4 R16, [R43+0x2000] ;  /* 0x002000002b10783b */ /* 0x000f260000004200 */
[----:B------:R-:W5:Y:S04]  /*102e0*/  MUFU.EX2 R155, R155 ;  /* 0x0000009b009b7308 */ /* 0x000f680000000800 */
        /* <DEDUP_REMOVED lines=11> */
[----:B------:R-:W-:Y:S02]  /*103a0*/  MUFU.EX2 R54, R54 ;  /* 0x0000003600367308 */ /* 0x000fe40000000800 */
[----:B---3--:R-:W-:Y:S01]  /*103b0*/  HMMA.16816.F32 R8, R12, R32, R8 ;  /* 0x000000200c08723c */ /* 0x008fe20000001808 */
[----:B------:R-:W-:-:S04]  /*103c0*/  FADD.FTZ R195, R188, R195 ;  /* 0x000000c3bcc37221 */ /* 0x000fc80000010000 */
[----:B------:R-:W-:Y:S01]  /*103d0*/  FADD.FTZ R187, R187, R195 ;  /* 0x000000c3bbbb7221 */ /* 0x000fe20000010000 */
[----:B------:R-:W-:Y:S02]  /*103e0*/  MUFU.EX2 R53, R53 ;  /* 0x0000003500357308 */ /* 0x000fe40000000800 */
[----:B------:R-:W-:Y:S01]  /*103f0*/  HMMA.16816.F32 R4, R12, R34, R4 ;  /* 0x000000220c04723c */ /* 0x000fe20000001804 */
[----:B------:R-:W3:Y:S01]  /*10400*/  LDSM.16.MT88.4 R32, [R43+0x2400] ;  /* 0x002400002b20783b */ /* 0x000ee20000004200 */
[----:B------:R-:W-:-:S04]  /*10410*/  FADD.FTZ R187, R182, R187 ;  /* 0x000000bbb6bb7221 */ /* 0x000fc80000010000 */
[----:B------:R-:W-:Y:S02]  /*10420*/  MUFU.EX2 R52, R52 ;  /* 0x0000003400347308 */ /* 0x000fe40000000800 */
[C---:B----4-:R-:W-:Y:S01]  /*10430*/  HMMA.16816.F32 R24, R12.reuse, R16, R24 ;  /* 0x000000100c18723c */ /* 0x050fe20000001818 */
[----:B------:R-:W-:Y:S02]  /*10440*/  F2FP.F16.F32.PACK_AB R17, R62, R63 ;  /* 0x0000003f3e11723e */ /* 0x000fe400000000ff */
[C---:B------:R-:W-:Y:S01]  /*10450*/  F2FP.F16.F32.PACK_AB R16, R162.reuse, R182 ;  /* 0x000000b6a210723e */ /* 0x040fe200000000ff */
[----:B------:R-:W-:Y:S02]  /*10460*/  FADD.FTZ R162, R162, R187 ;  /* 0x000000bba2a27221 */ /* 0x000fe40000010000 */
[----:B------:R-:W-:Y:S02]  /*10470*/  MUFU.EX2 R51, R51 ;  /* 0x0000003300337308 */ /* 0x000fe40000000800 */
[----:B------:R-:W-:Y:S01]  /*10480*/  HMMA.16816.F32 R20, R12, R18, R20 ;  /* 0x000000120c14723c */ /* 0x000fe20000001814 */
[----:B------:R-:W-:Y:S01]  /*10490*/  F2FP.F16.F32.PACK_AB R19, R60, R61 ;  /* 0x0000003d3c13723e */ /* 0x000fe200000000ff */
[----:B------:R-:W4:Y:S01]  /*104a0*/  LDSM.16.MT88.4 R12, [R46+0x7800] ;  /* 0x007800002e0c783b */ /* 0x000f220000004200 */
[----:B--2---:R-:W-:Y:S01]  /*104b0*/  F2FP.F16.F32.PACK_AB R18, R159, R160 ;  /* 0x000000a09f12723e */ /* 0x004fe200000000ff */
[----:B------:R-:W-:-:S02]  /*104c0*/  FADD.FTZ R162, R160, R162 ;  /* 0x000000a2a0a27221 */ /* 0x000fc40000010000 */
[----:B------:R-:W-:Y:S02]  /*104d0*/  MUFU.EX2 R49, R49 ;  /* 0x0000003100317308 */ /* 0x000fe40000000800 */
[----:B------:R-:W-:Y:S02]  /*104e0*/  FADD.FTZ R159, R159, R162 ;  /* 0x000000a29f9f7221 */ /* 0x000fe40000010000 */
[----:B-----5:R-:W-:Y:S01]  /*104f0*/  HMMA.16816.F32 R8, R16, R28, R8 ;  /* 0x0000001c1008723c */ /* 0x020fe20000001808 */
[----:B------:R-:W-:Y:S01]  /*10500*/  FADD.FTZ R28, R136, R143 ;  /* 0x0000008f881c7221 */ /* 0x000fe20000010000 */
[----:B------:R-:W-:Y:S02]  /*10510*/  FADD.FTZ R159, R155, R159 ;  /* 0x0000009f9b9f7221 */ /* 0x000fe40000010000 */
[----:B------:R-:W-:Y:S01]  /*10520*/  MUFU.EX2 R48, R48 ;  /* 0x0000003000307308 */ /* 0x000fe20000000800 */
[----:B------:R-:W-:Y:S01]  /*10530*/  FADD.FTZ R28, R135, R28 ;  /* 0x0000001c871c7221 */ /* 0x000fe20000010000 */
[----:B-1----:R-:W-:-:S02]  /*10540*/  FADD.FTZ R159, R154, R159 ;  /* 0x0000009f9a9f7221 */ /* 0x002fc40000010000 */
[----:B------:R-:W-:Y:S01]  /*10550*/  HMMA.16816.F32 R4, R16, R30, R4 ;  /* 0x0000001e1004723c */ /* 0x000fe20000001804 */
[----:B------:R-:W-:Y:S02]  /*10560*/  FADD.FTZ R133, R133, R28 ;  /* 0x0000001c85857221 */ /* 0x000fe40000010000 */
[----:B------:R-:W1:Y:S01]  /*10570*/  LDSM.16.MT88.4 R28, [R43+0x2800] ;  /* 0x002800002b1c783b */ /* 0x000e620000004200 */
[----:B------:R-:W2:Y:S01]  /*10580*/  MUFU.EX2 R135, R140 ;  /* 0x0000008c00877308 */ /* 0x000ea20000000800 */
[----:B------:R-:W-:-:S03]  /*10590*/  FADD.FTZ R133, R123, R133 ;  /* 0x000000857b857221 */ /* 0x000fc60000010000 */
[C---:B---3--:R-:W-:Y:S01]  /*105a0*/  HMMA.16816.F32 R24, R16.reuse, R32, R24 ;  /* 0x000000201018723c */ /* 0x048fe20000001818 */
[----:B------:R-:W-:Y:S01]  /*105b0*/  FADD.FTZ R122, R122, R133 ;  /* 0x000000857a7a7221 */ /* 0x000fe20000010000 */
[----:B------:R-:W-:Y:S02]  /*105c0*/  F2FP.F16.F32.PACK_AB R33, R58, R59 ;  /* 0x0000003b3a21723e */ /* 0x000fe400000000ff */
[----:B------:R-:W-:Y:S01]  /*105d0*/  F2FP.F16.F32.PACK_AB R32, R154, R155 ;  /* 0x0000009b9a20723e */ /* 0x000fe200000000ff */
[----:B------:R-:W-:Y:S01]  /*105e0*/  FADD.FTZ R122, R119, R122 ;  /* 0x0000007a777a7221 */ /* 0x000fe20000010000 */
[----:B------:R-:W-:Y:S02]  /*105f0*/  MUFU.EX2 R47, R47 ;  /* 0x0000002f002f7308 */ /* 0x000fe40000000800 */
[----:B------:R-:W-:Y:S01]  /*10600*/  HMMA.16816.F32 R20, R16, R34, R20 ;  /* 0x000000221014723c */ /* 0x000fe20000001814 */
[----:B------:R-:W-:Y:S01]  /*10610*/  FFMA.FTZ R16, R121, UR4, -R78 ;  /* 0x0000000479107c23 */ /* 0x000fe2000801084e */
[----:B------:R-:W-:Y:S01]  /*10620*/  FADD.FTZ R118, R118, R122 ;  /* 0x0000007a76767221 */ /* 0x000fe20000010000 */
[----:B------:R-:W-:-:S02]  /*10630*/  F2FP.F16.F32.PACK_AB R35, R56, R57 ;  /* 0x000000393823723e */ /* 0x000fc400000000ff */
[----:B--2---:R-:W-:Y:S01]  /*10640*/  F2FP.F16.F32.PACK_AB R34, R135, R141 ;  /* 0x0000008d8722723e */ /* 0x004fe200000000ff */
[----:B------:R2:W-:Y:S01]  /*10650*/  MUFU.EX2 R119, R16 ;  /* 0x0000001000777308 */ /* 0x0005e20000000800 */
[----:B------:R-:W-:Y:S01]  /*10660*/  FADD.FTZ R118, R115, R118 ;  /* 0x0000007673767221 */ /* 0x000fe20000010000 */
[----:B------:R-:W-:-:S03]  /*10670*/  FADD.FTZ R141, R141, R159 ;  /* 0x0000009f8d8d7221 */ /* 0x000fc60000010000 */
[----:B------:R-:W-:Y:S01]  /*10680*/  FADD.FTZ R114, R114, R118 ;  /* 0x0000007672727221 */ /* 0x000fe20000010000 */
[----:B----4-:R-:W-:Y:S01]  /*10690*/  HMMA.16816.F32 R8, R32, R12, R8 ;  /* 0x0000000c2008723c */ /* 0x010fe20000001808 */
[----:B------:R-:W-:Y:S01]  /*106a0*/  FADD.FTZ R141, R135, R141 ;  /* 0x0000008d878d7221 */ /* 0x000fe20000010000 */
[----:B------:R-:W3:Y:S01]  /*106b0*/  MUFU.EX2 R121, R124 ;  /* 0x0000007c00797308 */ /* 0x000ee20000000800 */
[----:B------:R-:W-:-:S04]  /*106c0*/  FADD.FTZ R114, R112, R114 ;  /* 0x0000007270727221 */ /* 0x000fc80000010000 */
[----:B------:R-:W-:Y:S01]  /*106d0*/  FADD.FTZ R114, R109, R114 ;  /* 0x000000726d727221 */ /* 0x000fe20000010000 */
[C---:B------:R-:W-:Y:S01]  /*106e0*/  HMMA.16816.F32 R4, R32.reuse, R14, R4 ;  /* 0x0000000e2004723c */ /* 0x040fe20000001804 */
[----:B------:R-:W4:Y:S01]  /*106f0*/  LDSM.16.MT88.4 R12, [R43+0x2c00] ;  /* 0x002c00002b0c783b */ /* 0x000f220000004200 */
[----:B------:R-:W-:Y:S01]  /*10700*/  MUFU.EX2 R115, R116 ;  /* 0x0000007400737308 */ /* 0x000fe20000000800 */
[----:B------:R-:W-:Y:S02]  /*10710*/  FADD.FTZ R108, R108, R114 ;  /* 0x000000726c6c7221 */ /* 0x000fe40000010000 */
[----:B--2---:R-:W2:Y:S02]  /*10720*/  LDSM.16.MT88.4 R16, [R46+0x7c00] ;  /* 0x007c00002e10783b */ /* 0x004ea40000004200 */
[----:B------:R-:W-:Y:S01]  /*10730*/  FADD.FTZ R108, R106, R108 ;  /* 0x0000006c6a6c7221 */ /* 0x000fe20000010000 */
[----:B-1----:R-:W-:Y:S02]  /*10740*/  HMMA.16816.F32 R24, R32, R28, R24 ;  /* 0x0000001c2018723c */ /* 0x002fe40000001818 */
[----:B------:R-:W1:Y:S01]  /*10750*/  MUFU.EX2 R112, R113 ;  /* 0x0000007100707308 */ /* 0x000e620000000800 */
[----:B------:R-:W-:-:S04]  /*10760*/  FADD.FTZ R104, R104, R108 ;  /* 0x0000006c68687221 */ /* 0x000fc80000010000 */
[----:B------:R-:W-:Y:S01]  /*10770*/  FADD.FTZ R104, R103, R104 ;  /* 0x0000006867687221 */ /* 0x000fe20000010000 */
[----:B------:R-:W-:Y:S01]  /*10780*/  HMMA.16816.F32 R28, R32, R30, R20 ;  /* 0x0000001e201c723c */ /* 0x000fe20000001814 */
[----:B------:R-:W-:Y:S01]  /*10790*/  F2FP.F16.F32.PACK_AB R33, R53, R54 ;  /* 0x000000363521723e */ /* 0x000fe200000000ff */
[----:B------:R-:W5:Y:S01]  /*107a0*/  LDSM.16.MT88.4 R20, [R46+0x8000] ;  /* 0x008000002e14783b */ /* 0x000f620000004200 */
[----:B------:R-:W-:Y:S01]  /*107b0*/  F2FP.F16.F32.PACK_AB R35, R51, R52 ;  /* 0x000000343323723e */ /* 0x000fe200000000ff */
[----:B------:R-:W-:Y:S01]  /*107c0*/  MUFU.EX2 R94, R94 ;  /* 0x0000005e005e7308 */ /* 0x000fe20000000800 */
[----:B---3--:R-:W-:Y:S01]  /*107d0*/  F2FP.F16.F32.PACK_AB R32, R119, R121 ;  /* 0x000000797720723e */ /* 0x008fe200000000ff */
[----:B------:R-:W-:Y:S02]  /*107e0*/  FADD.FTZ R121, R121, R141 ;  /* 0x0000008d79797221 */ /* 0x000fe40000010000 */
[----:B------:R-:W-:Y:S02]  /*107f0*/  LDSM.16.MT88.4 R140, [R46+0x8c00] ;  /* 0x008c00002e8c783b */ /* 0x000fe40000004200 */
[----:B------:R-:W-:Y:S01]  /*10800*/  FADD.FTZ R121, R119, R121 ;  /* 0x0000007977797221 */ /* 0x000fe20000010000 */
[----:B-1----:R-:W-:Y:S01]  /*10810*/  F2FP.F16.F32.PACK_AB R34, R112, R115 ;  /* 0x000000737022723e */ /* 0x002fe200000000ff */
[----:B------:R-:W1:Y:S02]  /*10820*/  MUFU.EX2 R109, R111 ;  /* 0x0000006f006d7308 */ /* 0x000e640000000800 */
[----:B------:R-:W-:-:S04]  /*10830*/  FADD.FTZ R121, R115, R121 ;  /* 0x0000007973797221 */ /* 0x000fc80000010000 */
[----:B------:R-:W-:Y:S02]  /*10840*/  FADD.FTZ R112, R112, R121 ;  /* 0x0000007970707221 */ /* 0x000fe40000010000 */
[----:B------:R-:W3:Y:S01]  /*10850*/  MUFU.EX2 R106, R110 ;  /* 0x0000006e006a7308 */ /* 0x000ee20000000800 */
[----:B----4-:R-:W-:Y:S01]  /*10860*/  HMMA.16816.F32 R24, R32, R12, R24 ;  /* 0x0000000c2018723c */ /* 0x010fe20000001818 */
[----:B------:R-:W-:-:S06]  /*10870*/  F2FP.F16.F32.PACK_AB R13, R48, R49 ;  /* 0x00000031300d723e */ /* 0x000fcc00000000ff */
[----:B------:R-:W-:Y:S01]  /*10880*/  MUFU.EX2 R103, R105 ;  /* 0x0000006900677308 */ /* 0x000fe20000000800 */
[----:B-1----:R-:W-:Y:S01]  /*10890*/  FADD.FTZ R112, R109, R112 ;  /* 0x000000706d707221 */ /* 0x002fe20000010000 */
[----:B--2---:R-:W-:Y:S01]  /*108a0*/  HMMA.16816.F32 R8, R32, R16, R8 ;  /* 0x000000102008723c */ /* 0x004fe20000001808 */
[----:B------:R-:W-:-:S05]  /*108b0*/  FADD.FTZ R16, R100, R104 ;  /* 0x0000006864107221 */ /* 0x000fca0000010000 */
[----:B------:R-:W-:Y:S01]  /*108c0*/  MUFU.EX2 R102, R102 ;  /* 0x0000006600667308 */ /* 0x000fe20000000800 */
[----:B---3--:R-:W-:Y:S01]  /*108d0*/  FADD.FTZ R112, R106, R112 ;  /* 0x000000706a707221 */ /* 0x008fe20000010000 */
[----:B------:R-:W-:Y:S01]  /*108e0*/  FADD.FTZ R16, R99, R16 ;  /* 0x0000001063107221 */ /* 0x000fe20000010000 */
[C---:B------:R-:W-:Y:S03]  /*108f0*/  HMMA.16816.F32 R4, R32.reuse, R18, R4 ;  /* 0x000000122004723c */ /* 0x040fe60000001804 */
[----:B------:R-:W-:Y:S02]  /*10900*/  FADD.FTZ R16, R97, R16 ;  /* 0x0000001061107221 */ /* 0x000fe40000010000 */
[----:B------:R-:W1:Y:S02]  /*10910*/  MUFU.EX2 R99, R101 ;  /* 0x0000006500637308 */ /* 0x000e640000000800 */
[----:B------:R-:W-:Y:S01]  /*10920*/  FADD.FTZ R16, R96, R16 ;  /* 0x0000001060107221 */ /* 0x000fe20000010000 */
[----:B------:R-:W-:Y:S03]  /*10930*/  HMMA.16816.F32 R28, R32, R14, R28 ;  /* 0x0000000e201c723c */ /* 0x000fe6000000181c */
[----:B------:R-:W-:Y:S01]  /*10940*/  FADD.FTZ R12, R95, R16 ;  /* 0x000000105f0c7221 */ /* 0x000fe20000010000 */
[----:B------:R-:W-:Y:S01]  /*10950*/  F2FP.F16.F32.PACK_AB R15, R94, R47 ;  /* 0x0000002f5e0f723e */ /* 0x000fe200000000ff */
[----:B------:R-:W2:Y:S01]  /*10960*/  LDSM.16.MT88.4 R16, [R43+0x3000] ;  /* 0x003000002b10783b */ /* 0x000ea20000004200 */
[----:B------:R-:W-:Y:S01]  /*10970*/  MUFU.EX2 R117, R117 ;  /* 0x0000007500757308 */ /* 0x000fe20000000800 */
[----:B------:R-:W-:-:S04]  /*10980*/  FADD.FTZ R12, R76, R12 ;  /* 0x0000000c4c0c7221 */ /* 0x000fc80000010000 */
[----:B------:R-:W-:Y:S01]  /*10990*/  FADD.FTZ R32, R75, R12 ;  /* 0x0000000c4b207221 */ /* 0x000fe20000010000 */
[----:B------:R-:W-:Y:S01]  /*109a0*/  F2FP.F16.F32.PACK_AB R12, R106, R109 ;  /* 0x0000006d6a0c723e */ /* 0x000fe200000000ff */
[----:B------:R-:W-:Y:S01]  /*109b0*/  FFMA.FTZ R75, R93, UR4, -R78 ;  /* 0x000000045d4b7c23 */ /* 0x000fe2000801084e */
[----:B-1----:R-:W-:Y:S01]  /*109c0*/  F2FP.F16.F32.PACK_AB R14, R99, R103 ;  /* 0x00000067630e723e */ /* 0x002fe200000000ff */
[----:B------:R-:W-:Y:S01]  /*109d0*/  FADD.FTZ R74, R74, R32 ;  /* 0x000000204a4a7221 */ /* 0x000fe20000010000 */
[----:B------:R-:W-:Y:S01]  /*109e0*/  MUFU.EX2 R125, R125 ;  /* 0x0000007d007d7308 */ /* 0x000fe20000000800 */
[----:B------:R-:W1:Y:S01]  /*109f0*/  LDSM.16.MT88.4 R32, [R46+0x8400] ;  /* 0x008400002e20783b */ /* 0x000e620000004200 */
[----:B------:R-:W-:Y:S01]  /*10a00*/  FADD.FTZ R103, R103, R112 ;  /* 0x0000007067677221 */ /* 0x000fe20000010000 */
[----:B------:R-:W-:Y:S02]  /*10a10*/  FADD.FTZ R74, R73, R74 ;  /* 0x0000004a494a7221 */ /* 0x000fe40000010000 */
[----:B-----5:R-:W-:Y:S01]  /*10a20*/  HMMA.16816.F32 R8, R12, R20, R8 ;  /* 0x000000140c08723c */ /* 0x020fe20000001808 */
[----:B------:R-:W-:Y:S01]  /*10a30*/  FADD.FTZ R103, R99, R103 ;  /* 0x0000006763677221 */ /* 0x000fe20000010000 */
[----:B------:R-:W-:Y:S01]  /*10a40*/  FADD.FTZ R20, R72, R74 ;  /* 0x0000004a48147221 */ /* 0x000fe20000010000 */
[----:B------:R-:W-:Y:S03]  /*10a50*/  MUFU.EX2 R153, R153 ;  /* 0x0000009900997308 */ /* 0x000fe60000000800 */
[----:B------:R-:W-:-:S02]  /*10a60*/  FADD.FTZ R20, R71, R20 ;  /* 0x0000001447147221 */ /* 0x000fc40000010000 */
[----:B------:R-:W-:Y:S02]  /*10a70*/  HMMA.16816.F32 R4, R12, R22, R4 ;  /* 0x000000160c04723c */ /* 0x000fe40000001804 */
[----:B------:R-:W-:Y:S01]  /*10a80*/  FADD.FTZ R70, R70, R20 ;  /* 0x0000001446467221 */ /* 0x000fe20000010000 */
[----:B------:R-:W3:Y:S01]  /*10a90*/  MUFU.EX2 R75, R75 ;  /* 0x0000004b004b7308 */ /* 0x000ee20000000800 */
[----:B------:R-:W4:Y:S02]  /*10aa0*/  LDSM.16.MT88.4 R20, [R43+0x3400] ;  /* 0x003400002b14783b */ /* 0x000f240000004200 */
[----:B------:R-:W-:-:S04]  /*10ab0*/  FADD.FTZ R70, R69, R70 ;  /* 0x0000004645467221 */ /* 0x000fc80000010000 */
[----:B------:R-:W-:Y:S01]  /*10ac0*/  FADD.FTZ R70, R68, R70 ;  /* 0x0000004644467221 */ /* 0x000fe20000010000 */
[----:B------:R-:W5:Y:S03]  /*10ad0*/  MUFU.EX2 R73, R92 ;  /* 0x0000005c00497308 */ /* 0x000f660000000800 */
[----:B------:R-:W-:Y:S01]  /*10ae0*/  FADD.FTZ R67, R67, R70 ;  /* 0x0000004643437221 */ /* 0x000fe20000010000 */
[----:B--2---:R-:W-:Y:S03]  /*10af0*/  HMMA.16816.F32 R24, R12, R16, R24 ;  /* 0x000000100c18723c */ /* 0x004fe60000001818 */
[----:B------:R-:W-:Y:S01]  /*10b00*/  FADD.FTZ R67, R66, R67 ;  /* 0x0000004342437221 */ /* 0x000fe20000010000 */
[----:B------:R-:W2:Y:S01]  /*10b10*/  MUFU.EX2 R71, R91 ;  /* 0x0000005b00477308 */ /* 0x000ea20000000800 */
[----:B---3--:R-:W-:-:S02]  /*10b20*/  FADD.FTZ R103, R75, R103 ;  /* 0x000000674b677221 */ /* 0x008fc40000010000 */
[----:B------:R-:W-:Y:S01]  /*10b30*/  FADD.FTZ R16, R65, R67 ;  /* 0x0000004341107221 */ /* 0x000fe20000010000 */
[----:B------:R-:W-:Y:S01]  /*10b40*/  HMMA.16816.F32 R28, R12, R18, R28 ;  /* 0x000000120c1c723c */ /* 0x000fe2000000181c */
[----:B------:R-:W-:Y:S02]  /*10b50*/  F2FP.F16.F32.PACK_AB R13, R117, R102 ;  /* 0x00000066750d723e */ /* 0x000fe400000000ff */
[----:B------:R-:W-:Y:S01]  /*10b60*/  FADD.FTZ R16, R64, R16 ;  /* 0x0000001040107221 */ /* 0x000fe20000010000 */
[----:B------:R-:W3:Y:S01]  /*10b70*/  MUFU.EX2 R69, R90 ;  /* 0x0000005a00457308 */ /* 0x000ee20000000800 */
[----:B------:R-:W-:Y:S02]  /*10b80*/  F2FP.F16.F32.PACK_AB R15, R153, R125 ;  /* 0x0000007d990f723e */ /* 0x000fe400000000ff */
[C---:B-----5:R-:W-:Y:S01]  /*10b90*/  F2FP.F16.F32.PACK_AB R12, R73.reuse, R75 ;  /* 0x0000004b490c723e */ /* 0x060fe200000000ff */
[----:B------:R-:W-:-:S04]  /*10ba0*/  FADD.FTZ R73, R73, R103 ;  /* 0x0000006749497221 */ /* 0x000fc80000010000 */
[----:B------:R-:W-:Y:S01]  /*10bb0*/  MUFU.EX2 R180, R180 ;  /* 0x000000b400b47308 */ /* 0x000fe20000000800 */
[----:B--2---:R-:W-:-:S07]  /*10bc0*/  FADD.FTZ R73, R71, R73 ;  /* 0x0000004947497221 */ /* 0x004fce0000010000 */
[----:B------:R-:W2:Y:S01]  /*10bd0*/  MUFU.EX2 R189, R189 ;  /* 0x000000bd00bd7308 */ /* 0x000ea20000000800 */
[C---:B---3--:R-:W-:Y:S01]  /*10be0*/  F2FP.F16.F32.PACK_AB R14, R69.reuse, R71 ;  /* 0x00000047450e723e */ /* 0x048fe200000000ff */
[----:B------:R-:W-:-:S06]  /*10bf0*/  FADD.FTZ R69, R69, R73 ;  /* 0x0000004945457221 */ /* 0x000fcc0000010000 */
[----:B-1----:R-:W-:Y:S01]  /*10c00*/  HMMA.16816.F32 R8, R12, R32, R8 ;  /* 0x000000200c08723c */ /* 0x002fe20000001808 */
[----:B------:R-:W-:Y:S01]  /*10c10*/  FADD.FTZ R32, R63, R16 ;  /* 0x000000103f207221 */ /* 0x000fe20000010000 */
[----:B------:R-:W-:Y:S01]  /*10c20*/  MUFU.EX2 R181, R181 ;  /* 0x000000b500b57308 */ /* 0x000fe20000000800 */
[----:B------:R-:W1:Y:S02]  /*10c30*/  LDSM.16.MT88.4 R16, [R46+0x8800] ;  /* 0x008800002e10783b */ /* 0x000e640000004200 */
[----:B------:R-:W-:-:S03]  /*10c40*/  FADD.FTZ R32, R62, R32 ;  /* 0x000000203e207221 */ /* 0x000fc60000010000 */
[C---:B------:R-:W-:Y:S01]  /*10c50*/  HMMA.16816.F32 R4, R12.reuse, R34, R4 ;  /* 0x000000220c04723c */ /* 0x040fe20000001804 */
[----:B------:R-:W-:Y:S01]  /*10c60*/  FADD.FTZ R32, R61, R32 ;  /* 0x000000203d207221 */ /* 0x000fe20000010000 */
[----:B------:R3:W5:Y:S03]  /*10c70*/  MUFU.EX2 R123, R132 ;  /* 0x00000084007b7308 */ /* 0x0007660000000800 */
[----:B------:R-:W-:Y:S02]  /*10c80*/  FADD.FTZ R60, R60, R32 ;  /* 0x000000203c3c7221 */ /* 0x000fe40000010000 */
[----:B------:R-:W1:Y:S01]  /*10c90*/  LDSM.16.MT88.4 R32, [R43+0x3800] ;  /* 0x003800002b20783b */ /* 0x000e620000004200 */
[----:B----4-:R-:W-:Y:S01]  /*10ca0*/  HMMA.16816.F32 R24, R12, R20, R24 ;  /* 0x000000140c18723c */ /* 0x010fe20000001818 */
[----:B------:R-:W-:Y:S01]  /*10cb0*/  FADD.FTZ R60, R59, R60 ;  /* 0x0000003c3b3c7221 */ /* 0x000fe20000010000 */
[----:B------:R-:W4:Y:S01]  /*10cc0*/  MUFU.EX2 R66, R89 ;  /* 0x0000005900427308 */ /* 0x000f220000000800 */
[----:B------:R-:W-:-:S02]  /*10cd0*/  FFMA.FTZ R21, R85, UR4, -R78 ;  /* 0x0000000455157c23 */ /* 0x000fc4000801084e */
[----:B------:R-:W-:-:S03]  /*10ce0*/  FADD.FTZ R60, R58, R60 ;  /* 0x0000003c3a3c7221 */ /* 0x000fc60000010000 */
[----:B------:R-:W-:Y:S01]  /*10cf0*/  HMMA.16816.F32 R28, R12, R22, R28 ;  /* 0x000000160c1c723c */ /* 0x000fe2000000181c */
[----:B------:R-:W-:Y:S01]  /*10d00*/  FADD.FTZ R57, R57, R60 ;  /* 0x0000003c39397221 */ /* 0x000fe20000010000 */
[----:B------:R-:W4:Y:S01]  /*10d10*/  MUFU.EX2 R64, R88 ;  /* 0x0000005800407308 */ /* 0x000f220000000800 */
[----:B---3--:R-:W3:Y:S01]  /*10d20*/  LDSM.16.MT88.4 R132, [R43+0x3c00] ;  /* 0x003c00002b84783b */ /* 0x008ee20000004200 */
[----:B--2---:R-:W-:Y:S01]  /*10d30*/  F2FP.F16.F32.PACK_AB R13, R189, R180 ;  /* 0x000000b4bd0d723e */ /* 0x004fe200000000ff */
[----:B------:R-:W-:Y:S01]  /*10d40*/  FADD.FTZ R57, R56, R57 ;  /* 0x0000003938397221 */ /* 0x000fe20000010000 */
[----:B-----5:R-:W-:Y:S01]  /*10d50*/  F2FP.F16.F32.PACK_AB R15, R123, R181 ;  /* 0x000000b57b0f723e */ /* 0x020fe200000000ff */
[----:B------:R-:W-:Y:S02]  /*10d60*/  FFMA.FTZ R22, R84, UR4, -R78 ;  /* 0x0000000454167c23 */ /* 0x000fe4000801084e */
[----:B------:R-:W-:Y:S01]  /*10d70*/  FADD.FTZ R54, R54, R57 ;  /* 0x0000003936367221 */ /* 0x000fe20000010000 */
[----:B------:R-:W2:Y:S01]  /*10d80*/  MUFU.EX2 R62, R87 ;  /* 0x00000057003e7308 */ /* 0x000ea20000000800 */
[----:B----4-:R-:W-:-:S02]  /*10d90*/  FADD.FTZ R69, R66, R69 ;  /* 0x0000004542457221 */ /* 0x010fc40000010000 */
[----:B------:R-:W-:-:S04]  /*10da0*/  FADD.FTZ R53, R53, R54 ;  /* 0x0000003635357221 */ /* 0x000fc80000010000 */
[----:B------:R-:W-:Y:S01]  /*10db0*/  FADD.FTZ R53, R52, R53 ;  /* 0x0000003534357221 */ /* 0x000fe20000010000 */
[----:B------:R-:W4:Y:S01]  /*10dc0*/  MUFU.EX2 R20, R86 ;  /* 0x0000005600147308 */ /* 0x000f220000000800 */
[C---:B------:R-:W-:Y:S01]  /*10dd0*/  F2FP.F16.F32.PACK_AB R12, R64.reuse, R66 ;  /* 0x00000042400c723e */ /* 0x040fe200000000ff */
[----:B------:R-:W-:Y:S01]  /*10de0*/  FADD.FTZ R64, R64, R69 ;  /* 0x0000004540407221 */ /* 0x000fe20000010000 */
[----:B------:R-:W-:-:S04]  /*10df0*/  FADD.FTZ R51, R51, R53 ;  /* 0x0000003533337221 */ /* 0x000fc80000010000 */
[----:B------:R-:W-:Y:S01]  /*10e00*/  FADD.FTZ R51, R49, R51 ;  /* 0x0000003331337221 */ /* 0x000fe20000010000 */
[----:B------:R-:W-:Y:S01]  /*10e10*/  MUFU.EX2 R96, R98 ;  /* 0x0000006200607308 */ /* 0x000fe20000000800 */
[----:B--2---:R-:W-:Y:S02]  /*10e20*/  FADD.FTZ R64, R62, R64 ;  /* 0x000000403e407221 */ /* 0x004fe40000010000 */
[----:B------:R-:W-:-:S04]  /*10e30*/  FADD.FTZ R51, R48, R51 ;  /* 0x0000003330337221 */ /* 0x000fc80000010000 */
[----:B------:R-:W-:Y:S01]  /*10e40*/  FADD.FTZ R51, R47, R51 ;  /* 0x000000332f337221 */ /* 0x000fe20000010000 */
[----:B------:R-:W2:Y:S01]  /*10e50*/  MUFU.EX2 R21, R21 ;  /* 0x0000001500157308 */ /* 0x000ea20000000800 */
[C---:B----4-:R-:W-:Y:S01]  /*10e60*/  F2FP.F16.F32.PACK_AB R14, R20.reuse, R62 ;  /* 0x0000003e140e723e */ /* 0x050fe200000000ff */
[----:B------:R-:W-:Y:S01]  /*10e70*/  FADD.FTZ R20, R20, R64 ;  /* 0x0000004014147221 */ /* 0x000fe20000010000 */
[----:B------:R-:W-:-:S04]  /*10e80*/  FADD.FTZ R94, R94, R51 ;  /* 0x000000335e5e7221 */ /* 0x000fc80000010000 */
[----:B------:R-:W-:Y:S01]  /*10e90*/  FADD.FTZ R94, R102, R94 ;  /* 0x0000005e665e7221 */ /* 0x000fe20000010000 */
[----:B-1----:R-:W-:Y:S01]  /*10ea0*/  HMMA.16816.F32 R8, R12, R16, R8 ;  /* 0x000000100c08723c */ /* 0x002fe20000001808 */
[----:B------:R-:W-:Y:S01]  /*10eb0*/  FFMA.FTZ R16, R83, UR4, -R78 ;  /* 0x0000000453107c23 */ /* 0x000fe2000801084e */
[----:B------:R-:W1:Y:S01]  /*10ec0*/  MUFU.EX2 R76, R81 ;  /* 0x00000051004c7308 */ /* 0x000e620000000800 */
[----:B------:R-:W-:-:S04]  /*10ed0*/  FADD.FTZ R117, R117, R94 ;  /* 0x0000005e75757221 */ /* 0x000fc80000010000 */
[----:B------:R-:W-:Y:S01]  /*10ee0*/  FADD.FTZ R117, R125, R117 ;  /* 0x000000757d757221 */ /* 0x000fe20000010000 */
[----:B------:R-:W-:Y:S01]  /*10ef0*/  HMMA.16816.F32 R24, R12, R32, R24 ;  /* 0x000000200c18723c */ /* 0x000fe20000001818 */
[----:B--2---:R-:W-:Y:S01]  /*10f00*/  FADD.FTZ R20, R21, R20 ;  /* 0x0000001415147221 */ /* 0x004fe20000010000 */
[----:B------:R-:W-:Y:S01]  /*10f10*/  MUFU.EX2 R68, R80 ;  /* 0x0000005000447308 */ /* 0x000fe20000000800 */
[----:B------:R-:W-:-:S04]  /*10f20*/  FADD.FTZ R153, R153, R117 ;  /* 0x0000007599997221 */ /* 0x000fc80000010000 */
[----:B------:R-:W-:Y:S01]  /*10f30*/  FADD.FTZ R153, R180, R153 ;  /* 0x00000099b4997221 */ /* 0x000fe20000010000 */
[----:B------:R-:W-:Y:S02]  /*10f40*/  HMMA.16816.F32 R4, R12, R18, R4 ;  /* 0x000000120c04723c */ /* 0x000fe40000001804 */
[----:B------:R-:W2:Y:S01]  /*10f50*/  MUFU.EX2 R183, R183 ;  /* 0x000000b700b77308 */ /* 0x000ea20000000800 */
[----:B------:R-:W-:-:S04]  /*10f60*/  FADD.FTZ R189, R189, R153 ;  /* 0x00000099bdbd7221 */ /* 0x000fc80000010000 */
[----:B------:R-:W-:Y:S01]  /*10f70*/  FADD.FTZ R189, R181, R189 ;  /* 0x000000bdb5bd7221 */ /* 0x000fe20000010000 */
[----:B------:R-:W-:Y:S01]  /*10f80*/  HMMA.16816.F32 R28, R12, R34, R28 ;  /* 0x000000220c1c723c */ /* 0x000fe2000000181c */
[----:B-1----:R-:W-:Y:S01]  /*10f90*/  F2FP.F16.F32.PACK_AB R13, R76, R96 ;  /* 0x000000604c0d723e */ /* 0x002fe200000000ff */
[----:B------:R-:W1:Y:S01]  /*10fa0*/  MUFU.EX2 R22, R22 ;  /* 0x0000001600167308 */ /* 0x000e620000000800 */
[----:B------:R-:W-:-:S04]  /*10fb0*/  FADD.FTZ R123, R123, R189 ;  /* 0x000000bd7b7b7221 */ /* 0x000fc80000010000 */
[----:B------:R-:W-:-:S03]  /*10fc0*/  FADD.FTZ R123, R96, R123 ;  /* 0x0000007b607b7221 */ /* 0x000fc60000010000 */
[----:B------:R-:W4:Y:S01]  /*10fd0*/  MUFU.EX2 R16, R16 ;  /* 0x0000001000107308 */ /* 0x000f220000000800 */
[----:B--2---:R-:W-:Y:S01]  /*10fe0*/  F2FP.F16.F32.PACK_AB R15, R183, R68 ;  /* 0x00000044b70f723e */ /* 0x004fe200000000ff */
[----:B------:R-:W-:-:S04]  /*10ff0*/  FADD.FTZ R123, R76, R123 ;  /* 0x0000007b4c7b7221 */ /* 0x000fc80000010000 */
[----:B------:R-:W-:Y:S02]  /*11000*/  FADD.FTZ R123, R68, R123 ;  /* 0x0000007b447b7221 */ /* 0x000fe40000010000 */
[----:B------:R-:W2:Y:S01]  /*11010*/  MUFU.EX2 R184, R184 ;  /* 0x000000b800b87308 */ /* 0x000ea20000000800 */
[C---:B-1----:R-:W-:Y:S01]  /*11020*/  F2FP.F16.F32.PACK_AB R12, R22.reuse, R21 ;  /* 0x00000015160c723e */ /* 0x042fe200000000ff */
[----:B------:R-:W-:Y:S01]  /*11030*/  FADD.FTZ R20, R22, R20 ;  /* 0x0000001416147221 */ /* 0x000fe20000010000 */
[----:B------:R-:W-:-:S03]  /*11040*/  FADD.FTZ R183, R183, R123 ;  /* 0x0000007bb7b77221 */ /* 0x000fc60000010000 */
[----:B----4-:R-:W-:Y:S01]  /*11050*/  FADD.FTZ R20, R16, R20 ;  /* 0x0000001410147221 */ /* 0x010fe20000010000 */
[----:B--2---:R-:W-:-:S03]  /*11060*/  F2FP.F16.F32.PACK_AB R14, R184, R16 ;  /* 0x00000010b80e723e */ /* 0x004fc600000000ff */
[----:B------:R-:W-:-:S04]  /*11070*/  FADD.FTZ R184, R184, R20 ;  /* 0x00000014b8b87221 */ /* 0x000fc80000010000 */
[C---:B------:R-:W-:Y:S08]  /*11080*/  HMMA.16816.F32 R144, R12.reuse, R140, R8 ;  /* 0x0000008c0c90723c */ /* 0x040ff00000001808 */
[C---:B---3--:R-:W-:Y:S08]  /*11090*/  HMMA.16816.F32 R136, R12.reuse, R132, R24 ;  /* 0x000000840c88723c */ /* 0x048ff00000001818 */
[C---:B------:R-:W-:Y:S08]  /*110a0*/  HMMA.16816.F32 R140, R12.reuse, R142, R4 ;  /* 0x0000008e0c8c723c */ /* 0x040ff00000001804 */
        /* <DEDUP_REMOVED lines=72> */
.L_x_1318:
        /* <DEDUP_REMOVED lines=8> */
.L_x_1319:
        /* <DEDUP_REMOVED lines=9> */
[----:B------:R-:W-:-:S02]  /*11640*/  LOP3.LUT R40, R167, 0x120, R40, 0xf8, !PT ;  /* 0x00000120a7287812 */ /* 0x000fc400078ef828 */
[----:B------:R-:W-:Y:S02]  /*11650*/  LOP3.LUT R51, R51, 0x6, RZ, 0xc0, !PT ;  /* 0x0000000633337812 */ /* 0x000fe400078ec0ff */
[----:B------:R-:W-:Y:S02]  /*11660*/  IADD3 R6, P0, PT, R177, UR9, RZ ;  /* 0x00000009b1067c10 */ /* 0x000fe4000ff1e0ff */
[----:B------:R-:W-:Y:S01]  /*11670*/  LOP3.LUT R4, R40, R4, R38, 0xf6, !PT ;  /* 0x0000000428047212 */ /* 0x000fe200078ef626 */
[----:B------:R-:W-:Y:S01]  /*11680*/  IMAD R51, R41, 0x100, R51 ;  /* 0x0000010029337824 */ /* 0x000fe200078e0233 */
[----:B-1----:R-:W-:Y:S01]  /*11690*/  ISETP.GE.AND P4, PT, R148, UR8, PT ;  /* 0x0000000894007c0c */ /* 0x002fe2000bf86270 */
[----:B--2---:R-:W-:-:S03]  /*116a0*/  USHF.L.U64.HI UR4, UR10, 0x6, UR4 ;  /* 0x000000060a047899 */ /* 0x004fc60008010204 */
[----:B------:R-:W-:-:S03]  /*116b0*/  P2R R44, PR, RZ, 0x10 ;  /* 0x00000010ff2c7803 */ /* 0x000fc60000000000 */
[----:B------:R-:W-:Y:S02]  /*116c0*/  IADD3.X R7, PT, PT, R176, UR4, RZ, P0, !PT ;  /* 0x00000004b0077c10 */ /* 0x000fe400087fe4ff */
[----:B------:R-:W-:-:S04]  /*116d0*/  IADD3 R8, P0, PT, R6, UR9, RZ ;  /* 0x0000000906087c10 */ /* 0x000fc8000ff1e0ff */
[----:B------:R-:W-:Y:S01]  /*116e0*/  @!P4 IMAD.MOV.U32 R10, RZ, RZ, R177 ;  /* 0x000000ffff0ac224 */ /* 0x000fe200078e00b1 */
        /* <DEDUP_REMOVED lines=30> */
[----:B------:R1:W-:Y:S01]  /*118d0*/  @!P4 LDGSTS.E.BYPASS.LTC128B.128 [R55+0x7000], desc[UR6][R10.64] ;  /* 0x070000000a37cfae */ /* 0x0003e2000b981a06 */
[----:B------:R-:W-:-:S03]  /*118e0*/  IADD3.X R7, PT, PT, R11, UR4, RZ, P0, !PT ;  /* 0x000000040b077c10 */ /* 0x000fc600087fe4ff */
[----:B------:R-:W-:Y:S01]  /*118f0*/  @P4 STS.128 [R55+0x7000], RZ ;  /* 0x007000ff37004388 */ /* 0x000fe20000000c00 */
[----:B---3--:R-:W-:-:S03]  /*11900*/  IADD3 R8, P0, PT, R6, UR9, RZ ;  /* 0x0000000906087c10 */ /* 0x008fc6000ff1e0ff */
[----:B------:R-:W-:Y:S01]  /*11910*/  @!PT LDS RZ, [RZ] ;  /* 0x00000000fffff984 */ /* 0x000fe20000000800 */
[----:B------:R-:W-:Y:S01]  /*11920*/  @!PT LDS RZ, [RZ] ;  /* 0x00000000fffff984 */ /* 0x000fe20000000800 */
[----:B------:R-:W-:Y:S01]  /*11930*/  @!PT LDS RZ, [RZ] ;  /* 0x00000000fffff984 */ /* 0x000fe20000000800 */
[----:B------:R-:W-:Y:S01]  /*11940*/  @!P4 LDGSTS.E.BYPASS.LTC128B.128 [R55+0x7800], desc[UR6][R6.64] ;  /* 0x078000000637cfae */ /* 0x000fe2000b981a06 */
[----:B------:R-:W-:-:S03]  /*11950*/  IADD3.X R9, PT, PT, R7, UR4, RZ, P0, !PT ;  /* 0x0000000407097c10 */ /* 0x000fc600087fe4ff */
[----:B------:R-:W-:Y:S04]  /*11960*/  @P4 STS.128 [R55+0x7800], RZ ;  /* 0x007800ff37004388 */ /* 0x000fe80000000c00 */
[----:B------:R-:W-:Y:S01]  /*11970*/  @!PT LDS RZ, [RZ] ;  /* 0x00000000fffff984 */ /* 0x000fe20000000800 */
[----:B------:R-:W-:Y:S01]  /*11980*/  @!PT LDS RZ, [RZ] ;  /* 0x00000000fffff984 */ /* 0x000fe20000000800 */
[----:B------:R-:W-:Y:S01]  /*11990*/  @!PT LDS RZ, [RZ] ;  /* 0x00000000fffff984 */ /* 0x000fe20000000800 */
[----:B------:R2:W-:Y:S04]  /*119a0*/  @!P4 LDGSTS.E.BYPASS.LTC128B.128 [R55+0x8000], desc[UR6][R8.64] ;  /* 0x080000000837cfae */ /* 0x0005e8000b981a06 */
[----:B------:R-:W-:Y:S01]  /*119b0*/  @P4 STS.128 [R55+0x8000], RZ ;  /* 0x008000ff37004388 */ /* 0x000fe20000000c00 */
[----:B-1----:R-:W-:-:S04]  /*119c0*/  @!P4 IADD3 R10, P0, PT, R8, UR9, RZ ;  /* 0x00000009080acc10 */ /* 0x002fc8000ff1e0ff */
[----:B------:R-:W-:Y:S01]  /*119d0*/  @!P4 IADD3.X R11, PT, PT, R9, UR4, RZ, P0, !PT ;  /* 0x00000004090bcc10 */ /* 0x000fe200087fe4ff */
[----:B------:R-:W1:Y:S04]  /*119e0*/  LDCU UR4, c[0x0][0x50c] ;  /* 0x0000a180ff0477ac */ /* 0x000e680008000800 */
[----:B------:R-:W-:Y:S01]  /*119f0*/  @!PT LDS RZ, [RZ] ;  /* 0x00000000fffff984 */ /* 0x000fe20000000800 */
[----:B------:R-:W-:Y:S01]  /*11a00*/  @!PT LDS RZ, [RZ] ;  /* 0x00000000fffff984 */ /* 0x000fe20000000800 */
[----:B------:R-:W-:Y:S01]  /*11a10*/  @!PT LDS RZ, [RZ] ;  /* 0x00000000fffff984 */ /* 0x000fe20000000800 */
[----:B------:R3:W-:Y:S04]  /*11a20*/  @!P4 LDGSTS.E.BYPASS.LTC128B.128 [R55+0x8800], desc[UR6][R10.64] ;  /* 0x088000000a37cfae */ /* 0x0007e8000b981a06 */
[----:B------:R-:W-:Y:S01]  /*11a30*/  @P4 STS.128 [R55+0x8800], RZ ;  /* 0x008800ff37004388 */ /* 0x000fe20000000c00 */
[----:B--2---:R-:W-:-:S03]  /*11a40*/  LEA R8, R4, UR5, 0x1 ;  /* 0x0000000504087c11 */ /* 0x004fc6000f8e08ff */
[----:B------:R-:W-:Y:S04]  /*11a50*/  LDSM.16.M88.4 R32, [R36+0x1400] ;  /* 0x001400002420783b */ /* 0x000fe80000000200 */
[----:B------:R2:W-:Y:S04]  /*11a60*/  LDSM.16.M88.4 R12, [R8] ;  /* 0x00000000080c783b */ /* 0x0005e80000000200 */
[----:B------:R-:W4:Y:S04]  /*11a70*/  LDSM.16.M88.4 R4, [R36+0x1000] ;  /* 0x001000002404783b */ /* 0x000f280000000200 */
[----:B------:R-:W-:Y:S04]  /*11a80*/  LDSM.16.M88.4 R24, [R36+0x1800] ;  /* 0x001800002418783b */ /* 0x000fe80000000200 */
[----:B------:R-:W0:Y:S01]  /*11a90*/  LDGDEPBAR ;  /* 0x00000000000079af */ /* 0x000e220000000000 */
[----:B--2---:R-:W-:-:S02]  /*11aa0*/  IMAD.IADD R8, R8, 0x1, R37 ;  /* 0x0000000108087824 */ /* 0x004fc400078e0225 */
[----:B------:R-:W-:-:S04]  /*11ab0*/  IMAD.IADD R37, R37, 0x1, R36 ;  /* 0x0000000125257824 */ /* 0x000fc800078e0224 */
[----:B---3--:R-:W-:Y:S04]  /*11ac0*/  LDSM.16.M88.4 R8, [R8] ;  /* 0x000000000808783b */ /* 0x008fe80000000200 */
[----:B------:R-:W2:Y:S04]  /*11ad0*/  LDSM.16.M88.4 R16, [R37+0x1000] ;  /* 0x001000002510783b */ /* 0x000ea80000000200 */
[----:B------:R-:W3:Y:S01]  /*11ae0*/  LDSM.16.M88.4 R20, [R37+0x1400] ;  /* 0x001400002514783b */ /* 0x000ee20000000200 */
[C---:B----4-:R-:W-:Y:S08]  /*11af0*/  HMMA.16816.F32 R28, R12.reuse, R4, RZ ;  /* 0x000000040c1c723c */ /* 0x050ff000000018ff */
[----:B------:R-:W-:-:S12]  /*11b00*/  HMMA.16816.F32 R4, R12, R6, RZ ;  /* 0x000000060c04723c */ /* 0x000fd800000018ff */
[C---:B--2---:R-:W-:Y:S08]  /*11b10*/  HMMA.16816.F32 R28, R8.reuse, R16, R28 ;  /* 0x00000010081c723c */ /* 0x044ff0000000181c */
[----:B------:R-:W-:Y:S08]  /*11b20*/  HMMA.16816.F32 R4, R8, R18, R4 ;  /* 0x000000120804723c */ /* 0x000ff00000001804 */
[C---:B------:R-:W-:Y:S03]  /*11b30*/  HMMA.16816.F32 R16, R12.reuse, R32, RZ ;  /* 0x000000200c10723c */ /* 0x040fe600000018ff */
[----:B-1----:R-:W-:Y:S01]  /*11b40*/  FMUL.FTZ R28, R28, UR4 ;  /* 0x000000041c1c7c20 */ /* 0x002fe20008410000 */
        /* <DEDUP_REMOVED lines=9> */
[----:B------:R-:W2:Y:S05]  /*11be0*/  MUFU.TANH R57, R29 ;  /* 0x0000001d00397308 */ /* 0x000eaa0000002400 */
[C---:B---3--:R-:W-:Y:S03]  /*11bf0*/  HMMA.16816.F32 R16, R8.reuse, R20, R16 ;  /* 0x000000140810723c */ /* 0x048fe60000001810 */
[----:B------:R-:W3:Y:S05]  /*11c00*/  MUFU.TANH R125, R30 ;  /* 0x0000001e007d7308 */ /* 0x000eea0000002400 */
[----:B------:R-:W-:Y:S01]  /*11c10*/  HMMA.16816.F32 R32, R8, R22, R32 ;  /* 0x000000160820723c */ /* 0x000fe20000001820 */
[----:B------:R-:W-:Y:S02]  /*11c20*/  LDSM.16.M88.4 R20, [R36+0x1c00] ;  /* 0x001c00002414783b */ /* 0x000fe40000000200 */
[----:B------:R4:W5:Y:S08]  /*11c30*/  MUFU.TANH R120, R31 ;  /* 0x0000001f00787308 */ /* 0x0009700000002400 */
[----:B------:R-:W-:Y:S01]  /*11c40*/  FMUL.FTZ R16, R16, UR4 ;  /* 0x0000000410107c20 */ /* 0x000fe20008410000 */
[----:B------:R-:W-:Y:S01]  /*11c50*/  FMUL.FTZ R17, R17, UR4 ;  /* 0x0000000411117c20 */ /* 0x000fe20008410000 */
[----:B------:R-:W-:Y:S01]  /*11c60*/  FMUL.FTZ R18, R18, UR4 ;  /* 0x0000000412127c20 */ /* 0x000fe20008410000 */
[----:B------:R-:W-:Y:S01]  /*11c70*/  FMUL.FTZ R19, R19, UR4 ;  /* 0x0000000413137c20 */ /* 0x000fe20008410000 */
[----:B------:R-:W-:Y:S04]  /*11c80*/  MUFU.TANH R59, R4 ;  /* 0x00000004003b7308 */ /* 0x000fe80000002400 */
[----:B------:R-:W-:Y:S01]  /*11c90*/  FMUL.FTZ R32, R32, UR4 ;  /* 0x0000000420207c20 */ /* 0x000fe20008410000 */
[----:B----4-:R-:W4:Y:S01]  /*11ca0*/  LDSM.16.M88.4 R28, [R37+0x1800] ;  /* 0x00180000251c783b */ /* 0x010f220000000200 */
[----:B------:R-:W-:Y:S01]  /*11cb0*/  FMUL.FTZ R33, R33, UR4 ;  /* 0x0000000421217c20 */ /* 0x000fe20008410000 */
[----:B------:R-:W-:Y:S01]  /*11cc0*/  FMUL.FTZ R34, R34, UR4 ;  /* 0x0000000422227c20 */ /* 0x000fe20008410000 */
[----:B------:R-:W-:Y:S01]  /*11cd0*/  MUFU.TANH R62, R5 ;  /* 0x00000005003e7308 */ /* 0x000fe20000002400 */
[----:B------:R-:W-:-:S07]  /*11ce0*/  FMUL.FTZ R35, R35, UR4 ;  /* 0x0000000423237c20 */ /* 0x000fce0008410000 */
[----:B------:R-:W5:Y:S08]  /*11cf0*/  MUFU.TANH R118, R6 ;  /* 0x0000000600767308 */ /* 0x000f700000002400 */
[----:B------:R1:W5:Y:S08]  /*11d00*/  MUFU.TANH R116, R7 ;  /* 0x0000000700747308 */ /* 0x0003700000002400 */
[----:B------:R-:W5:Y:S08]  /*11d10*/  MUFU.TANH R61, R16 ;  /* 0x00000010003d7308 */ /* 0x000f700000002400 */
[----:B------:R-:W-:Y:S01]  /*11d20*/  MUFU.TANH R60, R17 ;  /* 0x00000011003c7308 */ /* 0x000fe20000002400 */
[C---:B-1----:R-:W-:Y:S07]  /*11d30*/  HMMA.16816.F32 R4, R12.reuse, R24, RZ ;  /* 0x000000180c04723c */ /* 0x042fee00000018ff */
[----:B------:R-:W1:Y:S01]  /*11d40*/  MUFU.TANH R117, R18 ;  /* 0x0000001200757308 */ /* 0x000e620000002400 */
[----:B------:R-:W-:Y:S07]  /*11d50*/  HMMA.16816.F32 R24, R12, R26, RZ ;  /* 0x0000001a0c18723c */ /* 0x000fee00000018ff */
[----:B------:R2:W-:Y:S05]  /*11d60*/  MUFU.TANH R201, R19 ;  /* 0x0000001300c97308 */ /* 0x0005ea0000002400 */
[C---:B----4-:R-:W-:Y:S03]  /*11d70*/  HMMA.16816.F32 R4, R8.reuse, R28, R4 ;  /* 0x0000001c0804723c */ /* 0x050fe60000001804 */
[----:B------:R-:W4:Y:S05]  /*11d80*/  MUFU.TANH R64, R32 ;  /* 0x0000002000407308 */ /* 0x000f2a0000002400 */
[----:B------:R-:W-:Y:S03]  /*11d90*/  HMMA.16816.F32 R24, R8, R30, R24 ;  /* 0x0000001e0818723c */ /* 0x000fe60000001818 */
[----:B------:R-:W-:Y:S01]  /*11da0*/  MUFU.TANH R63, R33 ;  /* 0x00000021003f7308 */ /* 0x000fe20000002400 */
[----:B--2---:R-:W2:Y:S04]  /*11db0*/  LDSM.16.M88.4 R16, [R37+0x1c00] ;  /* 0x001c00002510783b */ /* 0x004ea80000000200 */
[C---:B------:R-:W-:Y:S03]  /*11dc0*/  HMMA.16816.F32 R28, R12.reuse, R20, RZ ;  /* 0x000000140c1c723c */ /* 0x040fe600000018ff */
[----:B------:R-:W4:Y:S01]  /*11dd0*/  MUFU.TANH R115, R34 ;  /* 0x0000002200737308 */ /* 0x000f220000002400 */
[----:B------:R-:W-:Y:S01]  /*11de0*/  FMUL.FTZ R4, R4, UR4 ;  /* 0x0000000404047c20 */ /* 0x000fe20008410000 */
[----:B------:R-:W-:Y:S01]  /*11df0*/  FMUL.FTZ R5, R5, UR4 ;  /* 0x0000000405057c20 */ /* 0x000fe20008410000 */
[----:B------:R-:W-:Y:S01]  /*11e00*/  FMUL.FTZ R6, R6, UR4 ;  /* 0x0000000406067c20 */ /* 0x000fe20008410000 */
[----:B------:R-:W-:Y:S01]  /*11e10*/  FMUL.FTZ R7, R7, UR4 ;  /* 0x0000000407077c20 */ /* 0x000fe20008410000 */
[----:B------:R-:W-:Y:S03]  /*11e20*/  HMMA.16816.F32 R20, R12, R22, RZ ;  /* 0x000000160c14723c */ /* 0x000fe600000018ff */
[----:B------:R3:W4:Y:S01]  /*11e30*/  MUFU.TANH R122, R35 ;  /* 0x00000023007a7308 */ /* 0x0007220000002400 */
[----:B------:R-:W-:Y:S01]  /*11e40*/  FMUL.FTZ R24, R24, UR4 ;  /* 0x0000000418187c20 */ /* 0x000fe20008410000 */
[----:B------:R-:W-:Y:S01]  /*11e50*/  FMUL.FTZ R25, R25, UR4 ;  /* 0x0000000419197c20 */ /* 0x000fe20008410000 */
[----:B------:R-:W-:Y:S01]  /*11e60*/  FMUL.FTZ R26, R26, UR4 ;  /* 0x000000041a1a7c20 */ /* 0x000fe20008410000 */
[----:B------:R-:W-:-:S04]  /*11e70*/  FMUL.FTZ R27, R27, UR4 ;  /* 0x000000041b1b7c20 */ /* 0x000fc80008410000 */
[----:B------:R-:W-:Y:S08]  /*11e80*/  MUFU.TANH R38, R4 ;  /* 0x0000000400267308 */ /* 0x000ff00000002400 */
[----:B------:R-:W4:Y:S01]  /*11e90*/  MUFU.TANH R39, R5 ;  /* 0x0000000500277308 */ /* 0x000f220000002400 */
[----:B---3--:R-:W3:Y:S07]  /*11ea0*/  LDSM.16.M88.4 R32, [R36+0x2000] ;  /* 0x002000002420783b */ /* 0x008eee0000000200 */
[----:B------:R-:W-:Y:S01]  /*11eb0*/  MUFU.TANH R199, R6 ;  /* 0x0000000600c77308 */ /* 0x000fe20000002400 */
[C---:B--2---:R-:W-:Y:S07]  /*11ec0*/  HMMA.16816.F32 R28, R8.reuse, R16, R28 ;  /* 0x00000010081c723c */ /* 0x044fee000000181c */
[----:B------:R2:W4:Y:S01]  /*11ed0*/  MUFU.TANH R197, R7 ;  /* 0x0000000700c57308 */ /* 0x0005220000002400 */
[----:B------:R-:W-:Y:S07]  /*11ee0*/  HMMA.16816.F32 R20, R8, R18, R20 ;  /* 0x000000120814723c */ /* 0x000fee0000001814 */
[----:B------:R-:W4:Y:S04]  /*11ef0*/  MUFU.TANH R40, R24 ;  /* 0x0000001800287308 */ /* 0x000f280000002400 */
[----:B------:R-:W-:Y:S01]  /*11f00*/  FMUL.FTZ R28, R28, UR4 ;  /* 0x000000041c1c7c20 */ /* 0x000fe20008410000 */
[----:B------:R-:W-:Y:S01]  /*11f10*/  FMUL.FTZ R29, R29, UR4 ;  /* 0x000000041d1d7c20 */ /* 0x000fe20008410000 */
[----:B------:R-:W-:Y:S01]  /*11f20*/  FMUL.FTZ R30, R30, UR4 ;  /* 0x000000041e1e7c20 */ /* 0x000fe20008410000 */
[----:B------:R-:W-:Y:S01]  /*11f30*/  FMUL.FTZ R31, R31, UR4 ;  /* 0x000000041f1f7c20 */ /* 0x000fe20008410000 */
[----:B------:R-:W-:Y:S01]  /*11f40*/  MUFU.TANH R43, R25 ;  /* 0x00000019002b7308 */ /* 0x000fe20000002400 */
[----:B--2---:R-:W2:Y:S03]  /*11f50*/  LDSM.16.M88.4 R4, [R37+0x2000] ;  /* 0x002000002504783b */ /* 0x004ea60000000200 */
[----:B------:R-:W-:Y:S01]  /*11f60*/  FMUL.FTZ R20, R20, UR4 ;  /* 0x0000000414147c20 */ /* 0x000fe20008410000 */
[----:B------:R-:W-:Y:S01]  /*11f70*/  FMUL.FTZ R21, R21, UR4 ;  /* 0x0000000415157c20 */ /* 0x000fe20008410000 */
[----:B------:R-:W-:Y:S01]  /*11f80*/  FMUL.FTZ R22, R22, UR4 ;  /* 0x0000000416167c20 */ /* 0x000fe20008410000 */
[----:B------:R-:W-:Y:S01]  /*11f90*/  FMUL.FTZ R23, R23, UR4 ;  /* 0x0000000417177c20 */ /* 0x000fe20008410000 */
[----:B------:R-:W4:Y:S01]  /*11fa0*/  MUFU.TANH R196, R26 ;  /* 0x0000001a00c47308 */ /* 0x000f220000002400 */
[C---:B---3--:R-:W-:Y:S07]  /*11fb0*/  HMMA.16816.F32 R16, R12.reuse, R32, RZ ;  /* 0x000000200c10723c */ /* 0x048fee00000018ff */
[----:B------:R3:W4:Y:S01]  /*11fc0*/  MUFU.TANH R121, R27 ;  /* 0x0000001b00797308 */ /* 0x0007220000002400 */
[----:B------:R-:W-:Y:S07]  /*11fd0*/  HMMA.16816.F32 R32, R12, R34, RZ ;  /* 0x000000220c20723c */ /* 0x000fee00000018ff */
[----:B------:R-:W-:Y:S08]  /*11fe0*/  MUFU.TANH R46, R28 ;  /* 0x0000001c002e7308 */ /* 0x000ff00000002400 */
[----:B------:R-:W4:Y:S01]  /*11ff0*/  MUFU.TANH R45, R29 ;  /* 0x0000001d002d7308 */ /* 0x000f220000002400 */
[----:B---3--:R-:W3:Y:S07]  /*12000*/  LDSM.16.M88.4 R24, [R36+0x2400] ;  /* 0x002400002418783b */ /* 0x008eee0000000200 */
[----:B------:R-:W-:Y:S01]  /*12010*/  MUFU.TANH R195, R30 ;  /* 0x0000001e00c37308 */ /* 0x000fe20000002400 */
[C---:B--2---:R-:W-:Y:S07]  /*12020*/  HMMA.16816.F32 R16, R8.reuse, R4, R16 ;  /* 0x000000040810723c */ /* 0x044fee0000001810 */
[----:B------:R2:W4:Y:S01]  /*12030*/  MUFU.TANH R194, R31 ;  /* 0x0000001f00c27308 */ /* 0x0005220000002400 */
[----:B------:R-:W-:Y:S01]  /*12040*/  HMMA.16816.F32 R32, R8, R6, R32 ;  /* 0x000000060820723c */ /* 0x000fe20000001820 */
[----:B------:R-:W-:Y:S06]  /*12050*/  LDSM.16.M88.4 R4, [R36+0x2800] ;  /* 0x002800002404783b */ /* 0x000fec0000000200 */
        /* <DEDUP_REMOVED lines=11> */
[----:B------:R-:W4:Y:S08]  /*12110*/  MUFU.TANH R193, R22 ;  /* 0x0000001600c17308 */ /* 0x000f300000002400 */
[----:B------:R3:W4:Y:S08]  /*12120*/  MUFU.TANH R192, R23 ;  /* 0x0000001700c07308 */ /* 0x0007300000002400 */
[----:B------:R-:W4:Y:S08]  /*12130*/  MUFU.TANH R47, R16 ;  /* 0x00000010002f7308 */ /* 0x000f300000002400 */
[----:B------:R-:W-:Y:S01]  /*12140*/  MUFU.TANH R49, R17 ;  /* 0x0000001100317308 */ /* 0x000fe20000002400 */
[C---:B---3--:R-:W-:Y:S07]  /*12150*/  HMMA.16816.F32 R20, R12.reuse, R24, RZ ;  /* 0x000000180c14723c */ /* 0x048fee00000018ff */
[----:B------:R-:W3:Y:S01]  /*12160*/  MUFU.TANH R157, R18 ;  /* 0x00000012009d7308 */ /* 0x000ee20000002400 */
[----:B------:R-:W-:Y:S07]  /*12170*/  HMMA.16816.F32 R24, R12, R26, RZ ;  /* 0x0000001a0c18723c */ /* 0x000fee00000018ff */
[----:B------:R5:W3:Y:S05]  /*12180*/  MUFU.TANH R190, R19 ;  /* 0x0000001300be7308 */ /* 0x000aea0000002400 */
[C---:B--2---:R-:W-:Y:S03]  /*12190*/  HMMA.16816.F32 R20, R8.reuse, R28, R20 ;  /* 0x0000001c0814723c */ /* 0x044fe60000001814 */
[----:B------:R-:W2:Y:S05]  /*121a0*/  MUFU.TANH R72, R32 ;  /* 0x0000002000487308 */ /* 0x000eaa0000002400 */
[----:B------:R-:W-:Y:S03]  /*121b0*/  HMMA.16816.F32 R24, R8, R30, R24 ;  /* 0x0000001e0818723c */ /* 0x000fe60000001818 */
[----:B------:R-:W-:Y:S01]  /*121c0*/  MUFU.TANH R56, R33 ;  /* 0x0000002100387308 */ /* 0x000fe20000002400 */
[----:B-----5:R-:W5:Y:S04]  /*121d0*/  LDSM.16.M88.4 R16, [R37+0x2800] ;  /* 0x002800002510783b */ /* 0x020f680000000200 */
[C---:B------:R-:W-:Y:S03]  /*121e0*/  HMMA.16816.F32 R28, R12.reuse, R4, RZ ;  /* 0x000000040c1c723c */ /* 0x040fe600000018ff */
[----:B------:R-:W2:Y:S01]  /*121f0*/  MUFU.TANH R168, R34 ;  /* 0x0000002200a87308 */ /* 0x000ea20000002400 */
[----:B------:R-:W-:Y:S01]  /*12200*/  FMUL.FTZ R20, R20, UR4 ;  /* 0x0000000414147c20 */ /* 0x000fe20008410000 */
[----:B------:R-:W-:Y:S01]  /*12210*/  FMUL.FTZ R21, R21, UR4 ;  /* 0x0000000415157c20 */ /* 0x000fe20008410000 */
[----:B------:R-:W-:Y:S01]  /*12220*/  FMUL.FTZ R22, R22, UR4 ;  /* 0x0000000416167c20 */ /* 0x000fe20008410000 */
[----:B------:R-:W-:Y:S01]  /*12230*/  FMUL.FTZ R23, R23, UR4 ;  /* 0x0000000417177c20 */ /* 0x000fe20008410000 */
[----:B------:R-:W-:Y:S03]  /*12240*/  HMMA.16816.F32 R4, R12, R6, RZ ;  /* 0x000000060c04723c */ /* 0x000fe600000018ff */
[----:B------:R1:W2:Y:S01]  /*12250*/  MUFU.TANH R156, R35 ;  /* 0x00000023009c7308 */ /* 0x0002a20000002400 */
[----:B------:R-:W-:Y:S01]  /*12260*/  FMUL.FTZ R24, R24, UR4 ;  /* 0x0000000418187c20 */ /* 0x000fe20008410000 */
[----:B------:R-:W-:Y:S01]  /*12270*/  FMUL.FTZ R25, R25, UR4 ;  /* 0x0000000419197c20 */ /* 0x000fe20008410000 */
[----:B------:R-:W-:Y:S01]  /*12280*/  FMUL.FTZ R26, R26, UR4 ;  /* 0x000000041a1a7c20 */ /* 0x000fe20008410000 */
[----:B------:R-:W-:-:S04]  /*12290*/  FMUL.FTZ R27, R27, UR4 ;  /* 0x000000041b1b7c20 */ /* 0x000fc80008410000 */
[----:B------:R-:W2:Y:S08]  /*122a0*/  MUFU.TANH R52, R20 ;  /* 0x0000001400347308 */ /* 0x000eb00000002400 */
[----:B------:R-:W-:Y:S01]  /*122b0*/  MUFU.TANH R73, R21 ;  /* 0x0000001500497308 */ /* 0x000fe20000002400 */
[----:B-1----:R-:W1:Y:S07]  /*122c0*/  LDSM.16.M88.4 R32, [R36+0x2c00] ;  /* 0x002c00002420783b */ /* 0x002e6e0000000200 */
[----:B------:R-:W2:Y:S01]  /*122d0*/  MUFU.TANH R162, R22 ;  /* 0x0000001600a27308 */ /* 0x000ea20000002400 */
[C---:B-----5:R-:W-:Y:S07]  /*122e0*/  HMMA.16816.F32 R28, R8.reuse, R16, R28 ;  /* 0x00000010081c723c */ /* 0x060fee000000181c */
[----:B------:R5:W2:Y:S01]  /*122f0*/  MUFU.TANH R161, R23 ;  /* 0x0000001700a17308 */ /* 0x000aa20000002400 */
[----:B------:R-:W-:Y:S07]  /*12300*/  HMMA.16816.F32 R4, R8, R18, R4 ;  /* 0x000000120804723c */ /* 0x000fee0000001804 */
[----:B------:R-:W-:Y:S04]  /*12310*/  MUFU.TANH R75, R24 ;  /* 0x00000018004b7308 */ /* 0x000fe80000002400 */
[----:B------:R-:W-:Y:S01]  /*12320*/  FMUL.FTZ R28, R28, UR4 ;  /* 0x000000041c1c7c20 */ /* 0x000fe20008410000 */
[----:B------:R-:W-:Y:S01]  /*12330*/  FMUL.FTZ R29, R29, UR4 ;  /* 0x000000041d1d7c20 */ /* 0x000fe20008410000 */
[----:B------:R-:W-:Y:S01]  /*12340*/  FMUL.FTZ R30, R30, UR4 ;  /* 0x000000041e1e7c20 */ /* 0x000fe20008410000 */
[----:B------:R-:W-:Y:S01]  /*12350*/  FMUL.FTZ R31, R31, UR4 ;  /* 0x000000041f1f7c20 */ /* 0x000fe20008410000 */
[----:B------:R-:W2:Y:S01]  /*12360*/  MUFU.TANH R74, R25 ;  /* 0x00000019004a7308 */ /* 0x000ea20000002400 */
[----:B-----5:R-:W5:Y:S03]  /*12370*/  LDSM.16.M88.4 R20, [R37+0x2c00] ;  /* 0x002c00002514783b */ /* 0x020f660000000200 */
[----:B------:R-:W-:Y:S01]  /*12380*/  FMUL.FTZ R4, R4, UR4 ;  /* 0x0000000404047c20 */ /* 0x000fe20008410000 */
[----:B------:R-:W-:Y:S01]  /*12390*/  FMUL.FTZ R5, R5, UR4 ;  /* 0x0000000405057c20 */ /* 0x000fe20008410000 */
[----:B------:R-:W-:Y:S01]  /*123a0*/  FMUL.FTZ R6, R6, UR4 ;  /* 0x0000000406067c20 */ /* 0x000fe20008410000 */
[----:B------:R-:W-:Y:S01]  /*123b0*/  FMUL.FTZ R7, R7, UR4 ;  /* 0x0000000407077c20 */ /* 0x000fe20008410000 */
[----:B------:R-:W-:Y:S01]  /*123c0*/  MUFU.TANH R163, R26 ;  /* 0x0000001a00a37308 */ /* 0x000fe20000002400 */
[C---:B-1----:R-:W-:Y:S07]  /*123d0*/  HMMA.16816.F32 R16, R12.reuse, R32, RZ ;  /* 0x000000200c10723c */ /* 0x042fee00000018ff */
[----:B------:R1:W2:Y:S01]  /*123e0*/  MUFU.TANH R160, R27 ;  /* 0x0000001b00a07308 */ /* 0x0002a20000002400 */
[----:B------:R-:W-:Y:S07]  /*123f0*/  HMMA.16816.F32 R32, R12, R34, RZ ;  /* 0x000000220c20723c */ /* 0x000fee00000018ff */
[----:B------:R-:W2:Y:S08]  /*12400*/  MUFU.TANH R81, R28 ;  /* 0x0000001c00517308 */ /* 0x000eb00000002400 */
[----:B------:R-:W-:Y:S01]  /*12410*/  MUFU.TANH R78, R29 ;  /* 0x0000001d004e7308 */ /* 0x000fe20000002400 */
[----:B-1----:R-:W1:Y:S07]  /*12420*/  LDSM.16.M88.4 R24, [R36+0x3000] ;  /* 0x003000002418783b */ /* 0x002e6e0000000200 */
[----:B------:R-:W2:Y:S01]  /*12430*/  MUFU.TANH R185, R30 ;  /* 0x0000001e00b97308 */ /* 0x000ea20000002400 */
[C---:B-----5:R-:W-:Y:S07]  /*12440*/  HMMA.16816.F32 R16, R8.reuse, R20, R16 ;  /* 0x000000140810723c */ /* 0x060fee0000001810 */
[----:B------:R5:W-:Y:S01]  /*12450*/  MUFU.TANH R181, R31 ;  /* 0x0000001f00b57308 */ /* 0x000be20000002400 */
[----:B------:R-:W-:Y:S01]  /*12460*/  HMMA.16816.F32 R32, R8, R22, R32 ;  /* 0x000000160820723c */ /* 0x000fe20000001820 */
[----:B------:R-:W-:Y:S06]  /*12470*/  LDSM.16.M88.4 R20, [R37+0x3400] ;  /* 0x003400002514783b */ /* 0x000fec0000000200 */
[----:B------:R-:W-:Y:S04]  /*12480*/  MUFU.TANH R80, R4 ;  /* 0x0000000400507308 */ /* 0x000fe80000002400 */
[----:B------:R-:W-:Y:S01]  /*12490*/  FMUL.FTZ R16, R16, UR4 ;  /* 0x0000000410107c20 */ /* 0x000fe20008410000 */
[----:B------:R-:W-:Y:S01]  /*124a0*/  FMUL.FTZ R17, R17, UR4 ;  /* 0x0000000411117c20 */ /* 0x000fe20008410000 */
[----:B------:R-:W-:Y:S01]  /*124b0*/  FMUL.FTZ R18, R18, UR4 ;  /* 0x0000000412127c20 */ /* 0x000fe20008410000 */
[----:B------:R-:W-:Y:S01]  /*124c0*/  FMUL.FTZ R182, R19, UR4 ;  /* 0x0000000413b67c20 */ /* 0x000fe20008410000 */
[----:B------:R-:W-:Y:S01]  /*124d0*/  MUFU.TANH R82, R16 ;  /* 0x0000001000527308 */ /* 0x000fe20000002400 */
[----:B-----5:R-:W5:Y:S03]  /*124e0*/  LDSM.16.M88.4 R28, [R37+0x3000] ;  /* 0x00300000251c783b */ /* 0x020f660000000200 */
[----:B------:R-:W-:Y:S01]  /*124f0*/  FMUL.FTZ R32, R32, UR4 ;  /* 0x0000000420207c20 */ /* 0x000fe20008410000 */
[----:B------:R-:W-:Y:S01]  /*12500*/  FMUL.FTZ R33, R33, UR4 ;  /* 0x0000000421217c20 */ /* 0x000fe20008410000 */
[----:B------:R-:W-:Y:S01]  /*12510*/  FMUL.FTZ R34, R34, UR4 ;  /* 0x0000000422227c20 */ /* 0x000fe20008410000 */
[----:B------:R-:W-:Y:S01]  /*12520*/  FMUL.FTZ R35, R35, UR4 ;  /* 0x0000000423237c20 */ /* 0x000fe20008410000 */
[----:B------:R-:W-:Y:S08]  /*12530*/  MUFU.TANH R84, R17 ;  /* 0x0000001100547308 */ /* 0x000ff00000002400 */
[----:B------:R4:W-:Y:S08]  /*12540*/  MUFU.TANH R189, R18 ;  /* 0x0000001200bd7308 */ /* 0x0009f00000002400 */
[----:B------:R-:W2:Y:S08]  /*12550*/  MUFU.TANH R83, R5 ;  /* 0x0000000500537308 */ /* 0x000eb00000002400 */
[----:B------:R-:W-:Y:S01]  /*12560*/  MUFU.TANH R186, R6 ;  /* 0x0000000600ba7308 */ /* 0x000fe20000002400 */
[----:B----4-:R-:W4:Y:S07]  /*12570*/  LDSM.16.M88.4 R16, [R36+0x3400] ;  /* 0x003400002410783b */ /* 0x010f2e0000000200 */
[----:B------:R1:W2:Y:S08]  /*12580*/  MUFU.TANH R188, R7 ;  /* 0x0000000700bc7308 */ /* 0x0002b00000002400 */
[----:B------:R-:W-:Y:S08]  /*12590*/  MUFU.TANH R89, R32 ;  /* 0x0000002000597308 */ /* 0x000ff00000002400 */
[----:B------:R-:W-:Y:S01]  /*125a0*/  MUFU.TANH R90, R33 ;  /* 0x00000021005a7308 */ /* 0x000fe20000002400 */
[C---:B-1----:R-:W-:Y:S07]  /*125b0*/  HMMA.16816.F32 R4, R12.reuse, R24, RZ ;  /* 0x000000180c04723c */ /* 0x042fee00000018ff */
[----:B------:R-:W-:Y:S01]  /*125c0*/  MUFU.TANH R180, R34 ;  /* 0x0000002200b47308 */ /* 0x000fe20000002400 */
[----:B------:R-:W-:Y:S07]  /*125d0*/  HMMA.16816.F32 R24, R12, R26, RZ ;  /* 0x0000001a0c18723c */ /* 0x000fee00000018ff */
[----:B------:R4:W-:Y:S05]  /*125e0*/  MUFU.TANH R169, R35 ;  /* 0x0000002300a97308 */ /* 0x0009ea0000002400 */
[C---:B-----5:R-:W-:Y:S03]  /*125f0*/  HMMA.16816.F32 R4, R8.reuse, R28, R4 ;  /* 0x0000001c0804723c */ /* 0x060fe60000001804 */
[----:B------:R-:W1:Y:S05]  /*12600*/  MUFU.TANH R182, R182 ;  /* 0x000000b600b67308 */ /* 0x000e6a0000002400 */
[----:B------:R-:W-:Y:S01]  /*12610*/  HMMA.16816.F32 R28, R8, R30, R24 ;  /* 0x0000001e081c723c */ /* 0x000fe20000001818 */
[----:B------:R-:W5:Y:S07]  /*12620*/  LDSM.16.M88.4 R24, [R36+0x3800] ;  /* 0x003800002418783b */ /* 0x000f6e0000000200 */
[----:B----4-:R-:W-:Y:S01]  /*12630*/  HMMA.16816.F32 R32, R12, R16, RZ ;  /* 0x000000100c20723c */ /* 0x010fe200000018ff */
[----:B------:R-:W-:-:S02]  /*12640*/  VIADD R16, R51, 0xfffffe00 ;  /* 0xfffffe0033107836 */ /* 0x000fc40000000000 */
[----:B------:R-:W-:Y:S01]  /*12650*/  FMUL.FTZ R4, R4, UR4 ;  /* 0x0000000404047c20 */ /* 0x000fe20008410000 */
[----:B------:R-:W-:Y:S01]  /*12660*/  FMUL.FTZ R5, R5, UR4 ;  /* 0x0000000405057c20 */ /* 0x000fe20008410000 */
[----:B------:R-:W-:Y:S01]  /*12670*/  FMUL.FTZ R6, R6, UR4 ;  /* 0x0000000406067c20 */ /* 0x000fe20008410000 */
[----:B------:R-:W-:Y:S01]  /*12680*/  FMUL.FTZ R7, R7, UR4 ;  /* 0x0000000407077c20 */ /* 0x000fe20008410000 */
[----:B------:R-:W4:Y:S01]  /*12690*/  MUFU.TANH R86, R4 ;  /* 0x0000000400567308 */ /* 0x000f220000002400 */
[----:B------:R-:W-:Y:S01]  /*126a0*/  VIADD R17, R51, 0xfffffe01 ;  /* 0xfffffe0133117836 */ /* 0x000fe20000000000 */
[CC--:B------:R-:W-:Y:S02]  /*126b0*/  ISETP.GE.AND P2, PT, R16.reuse, R50.reuse, PT ;  /* 0x000000321000720c */ /* 0x0c0fe40003f46270 */
[-C--:B------:R-:W-:Y:S01]  /*126c0*/  ISETP.GE.AND P0, PT, R16, R3.reuse, PT ;  /* 0x000000031000720c */ /* 0x080fe20003f06270 */
[----:B------:R-:W-:Y:S01]  /*126d0*/  FMUL.FTZ R28, R28, UR4 ;  /* 0x000000041c1c7c20 */ /* 0x000fe20008410000 */
[----:B------:R-:W-:Y:S01]  /*126e0*/  ISETP.GE.AND P1, PT, R17, R50, PT ;  /* 0x000000321100720c */ /* 0x000fe20003f26270 */
[----:B------:R-:W-:Y:S01]  /*126f0*/  FMUL.FTZ R29, R29, UR4 ;  /* 0x000000041d1d7c20 */ /* 0x000fe20008410000 */
[----:B------:R-:W-:Y:S01]  /*12700*/  MUFU.TANH R88, R5 ;  /* 0x0000000500587308 */ /* 0x000fe20000002400 */
[----:B------:R-:W-:Y:S01]  /*12710*/  ISETP.GE.AND P3, PT, R17, R3, PT ;  /* 0x000000031100720c */ /* 0x000fe20003f66270 */
[----:B------:R-:W-:Y:S01]  /*12720*/  FMUL.FTZ R30, R30, UR4 ;  /* 0x000000041e1e7c20 */ /* 0x000fe20008410000 */
[----:B------:R-:W-:Y:S01]  /*12730*/  FSEL R58, R58, -INF , !P2 ;  /* 0xff8000003a3a7808 */ /* 0x000fe20005000000 */
[----:B------:R-:W-:Y:S01]  /*12740*/  FMUL.FTZ R31, R31, UR4 ;  /* 0x000000041f1f7c20 */ /* 0x000fe20008410000 */
[----:B------:R-:W-:-:S02]  /*12750*/  FSEL R57, R57, -INF , !P1 ;  /* 0xff80000039397808 */ /* 0x000fc40004800000 */
[----:B------:R-:W-:Y:S01]  /*12760*/  FSEL R125, R125, -INF , !P0 ;  /* 0xff8000007d7d7808 */ /* 0x000fe20004000000 */
[----:B------:R-:W4:Y:S01]  /*12770*/  MUFU.TANH R158, R6 ;  /* 0x00000006009e7308 */ /* 0x000f220000002400 */
[----:B------:R-:W-:-:S07]  /*12780*/  FSEL R120, R120, -INF , !P3 ;  /* 0xff80000078787808 */ /* 0x000fce0005800000 */
[----:B------:R3:W4:Y:S08]  /*12790*/  MUFU.TANH R155, R7 ;  /* 0x00000007009b7308 */ /* 0x0007300000002400 */
[----:B------:R-:W4:Y:S08]  /*127a0*/  MUFU.TANH R87, R28 ;  /* 0x0000001c00577308 */ /* 0x000f300000002400 */
[----:B------:R-:W-:Y:S01]  /*127b0*/  MUFU.TANH R91, R29 ;  /* 0x0000001d005b7308 */ /* 0x000fe20000002400 */
[----:B---3--:R-:W-:Y:S01]  /*127c0*/  HMMA.16816.F32 R4, R8, R20, R32 ;  /* 0x000000140804723c */ /* 0x008fe20000001820 */
[----:B------:R-:W-:-:S02]  /*127d0*/  VIADD R21, R51, 0xfffffe08 ;  /* 0xfffffe0833157836 */ /* 0x000fc40000000000 */
[----:B------:R-:W-:-:S03]  /*127e0*/  VIADD R20, R51, 0xfffffe09 ;  /* 0xfffffe0933147836 */ /* 0x000fc60000000000 */
[CC--:B------:R-:W-:Y:S01]  /*127f0*/  ISETP.GE.AND P6, PT, R21.reuse, R3.reuse, PT ;  /* 0x000000031500720c */ /* 0x0c0fe20003fc6270 */
[----:B------:R-:W3:Y:S01]  /*12800*/  MUFU.TANH R154, R30 ;  /* 0x0000001e009a7308 */ /* 0x000ee20000002400 */
[----:B------:R-:W-:Y:S01]  /*12810*/  HMMA.16816.F32 R32, R12, R18, RZ ;  /* 0x000000120c20723c */ /* 0x000fe200000018ff */
[----:B------:R-:W2:Y:S01]  /*12820*/  LDSM.16.M88.4 R16, [R37+0x3800] ;  /* 0x003800002510783b */ /* 0x000ea20000000200 */
[CC--:B------:R-:W-:Y:S02]  /*12830*/  ISETP.GE.AND P5, PT, R20.reuse, R50.reuse, PT ;  /* 0x000000321400720c */ /* 0x0c0fe40003fa6270 */
[----:B------:R-:W-:Y:S02]  /*12840*/  ISETP.GE.AND P4, PT, R21, R50, PT ;  /* 0x000000321500720c */ /* 0x000fe40003f86270 */
[----:B------:R-:W-:Y:S01]  /*12850*/  ISETP.GE.AND P0, PT, R20, R3, PT ;  /* 0x000000031400720c */ /* 0x000fe20003f06270 */
[----:B------:R5:W3:Y:S01]  /*12860*/  MUFU.TANH R153, R31 ;  /* 0x0000001f00997308 */ /* 0x000ae20000002400 */
[----:B------:R-:W-:-:S02]  /*12870*/  FSEL R118, R118, -INF , !P6 ;  /* 0xff80000076767808 */ /* 0x000fc40007000000 */
[----:B------:R-:W-:Y:S01]  /*12880*/  FSEL R62, R62, -INF , !P5 ;  /* 0xff8000003e3e7808 */ /* 0x000fe20006800000 */
[----:B------:R-:W-:Y:S01]  /*12890*/  FMUL.FTZ R4, R4, UR4 ;  /* 0x0000000404047c20 */ /* 0x000fe20008410000 */
[----:B------:R-:W-:Y:S01]  /*128a0*/  FMUL.FTZ R5, R5, UR4 ;  /* 0x0000000405057c20 */ /* 0x000fe20008410000 */
[----:B------:R-:W-:Y:S01]  /*128b0*/  FMUL.FTZ R6, R6, UR4 ;  /* 0x0000000406067c20 */ /* 0x000fe20008410000 */
[----:B------:R-:W-:Y:S01]  /*128c0*/  FMUL.FTZ R7, R7, UR4 ;  /* 0x0000000407077c20 */ /* 0x000fe20008410000 */
[----:B------:R1:W3:Y:S01]  /*128d0*/  MUFU.TANH R92, R4 ;  /* 0x00000004005c7308 */ /* 0x0002e20000002400 */
[----:B------:R-:W-:Y:S02]  /*128e0*/  FSEL R116, R116, -INF , !P0 ;  /* 0xff80000074747808 */ /* 0x000fe40004000000 */
[----:B------:R-:W-:Y:S02]  /*128f0*/  FSEL R59, R59, -INF , !P4 ;  /* 0xff8000003b3b7808 */ /* 0x000fe40006000000 */
[----:B------:R-:W-:Y:S03]  /*12900*/  HMMA.16816.F32 R20, R8, R22, R32 ;  /* 0x000000160814723c */ /* 0x000fe60000001820 */
[----:B------:R4:W-:Y:S05]  /*12910*/  MUFU.TANH R32, R5 ;  /* 0x0000000500207308 */ /* 0x0009ea0000002400 */
[----:B-----5:R-:W-:Y:S03]  /*12920*/  HMMA.16816.F32 R28, R12, R24, RZ ;  /* 0x000000180c1c723c */ /* 0x020fe600000018ff */
[----:B------:R-:W5:Y:S01]  /*12930*/  MUFU.TANH R151, R6 ;  /* 0x0000000600977308 */ /* 0x000f620000002400 */
[----:B-1----:R-:W-:-:S04]  /*12940*/  VIADD R4, R51, 0xfffffe10 ;  /* 0xfffffe1033047836 */ /* 0x002fc80000000000 */
[----:B------:R-:W-:Y:S01]  /*12950*/  HMMA.16816.F32 R24, R12, R26, RZ ;  /* 0x0000001a0c18723c */ /* 0x000fe200000018ff */
[CC--:B------:R-:W-:Y:S02]  /*12960*/  ISETP.GE.AND P1, PT, R4.reuse, R50.reuse, PT ;  /* 0x000000320400720c */ /* 0x0c0fe40003f26270 */
[-C--:B------:R-:W-:Y:S01]  /*12970*/  ISETP.GE.AND P2, PT, R4, R3.reuse, PT ;  /* 0x000000030400720c */ /* 0x080fe20003f46270 */
[----:B------:R-:W-:Y:S01]  /*12980*/  VIADD R4, R51, 0xfffffe11 ;  /* 0xfffffe1133047836 */ /* 0x000fe20000000000 */
[----:B------:R-:W-:Y:S01]  /*12990*/  FSEL R61, R61, -INF , !P1 ;  /* 0xff8000003d3d7808 */ /* 0x000fe20004800000 */
[----:B----4-:R-:W-:Y:S01]  /*129a0*/  VIADD R5, R51, 0xfffffe18 ;  /* 0xfffffe1833057836 */ /* 0x010fe20000000000 */
[----:B------:R-:W-:Y:S01]  /*129b0*/  FSEL R117, R117, -INF , !P2 ;  /* 0xff80000075757808 */ /* 0x000fe20005000000 */
[----:B------:R1:W-:Y:S01]  /*129c0*/  MUFU.TANH R150, R7 ;  /* 0x0000000700967308 */ /* 0x0003e20000002400 */
[-C--:B------:R-:W-:Y:S01]  /*129d0*/  ISETP.GE.AND P6, PT, R4, R50.reuse, PT ;  /* 0x000000320400720c */ /* 0x080fe20003fc6270 */
[----:B------:R-:W-:Y:S01]  /*129e0*/  FMUL.FTZ R20, R20, UR4 ;  /* 0x0000000414147c20 */ /* 0x000fe20008410000 */
[-C--:B------:R-:W-:Y:S01]  /*129f0*/  ISETP.GE.AND P5, PT, R4, R3.reuse, PT ;  /* 0x000000030400720c */ /* 0x080fe20003fa6270 */
[----:B------:R-:W-:Y:S01]  /*12a00*/  VIADD R4, R51, 0xfffffe19 ;  /* 0xfffffe1933047836 */ /* 0x000fe20000000000 */
[-C--:B------:R-:W-:Y:S01]  /*12a10*/  ISETP.GE.AND P3, PT, R5, R50.reuse, PT ;  /* 0x000000320500720c */ /* 0x080fe20003f66270 */
[----:B------:R-:W-:Y:S01]  /*12a20*/  FMUL.FTZ R21, R21, UR4 ;  /* 0x0000000415157c20 */ /* 0x000fe20008410000 */
[-C--:B------:R-:W-:Y:S01]  /*12a30*/  ISETP.GE.AND P0, PT, R5, R3.reuse, PT ;  /* 0x000000030500720c */ /* 0x080fe20003f06270 */
[----:B------:R-:W-:Y:S01]  /*12a40*/  FMUL.FTZ R22, R22, UR4 ;  /* 0x0000000416167c20 */ /* 0x000fe20008410000 */
[C---:B------:R-:W-:Y:S01]  /*12a50*/  ISETP.GE.AND P1, PT, R4.reuse, R50, PT ;  /* 0x000000320400720c */ /* 0x040fe20003f26270 */
[----:B------:R-:W-:Y:S01]  /*12a60*/  FMUL.FTZ R23, R23, UR4 ;  /* 0x0000000417177c20 */ /* 0x000fe20008410000 */
[----:B------:R-:W-:Y:S01]  /*12a70*/  ISETP.GE.AND P2, PT, R4, R3, PT ;  /* 0x000000030400720c */ /* 0x000fe20003f46270 */
[----:B--2---:R-:W-:Y:S01]  /*12a80*/  HMMA.16816.F32 R28, R8, R16, R28 ;  /* 0x00000010081c723c */ /* 0x004fe2000000181c */
[C---:B------:R-:W-:Y:S01]  /*12a90*/  VIADD R16, R51.reuse, 0xfffffe21 ;  /* 0xfffffe2133107836 */ /* 0x040fe20000000000 */
[----:B------:R-:W-:Y:S01]  /*12aa0*/  MUFU.TANH R33, R20 ;  /* 0x0000001400217308 */ /* 0x000fe20000002400 */
[----:B------:R-:W-:Y:S01]  /*12ab0*/  FSEL R64, R64, -INF , !P3 ;  /* 0xff80000040407808 */ /* 0x000fe20005800000 */
[----:B------:R-:W-:Y:S01]  /*12ac0*/  VIADD R17, R51, 0xfffffe20 ;  /* 0xfffffe2033117836 */ /* 0x000fe20000000000 */
[----:B-1----:R-:W1:Y:S01]  /*12ad0*/  LDSM.16.M88.4 R4, [R36+0x3c00] ;  /* 0x003c00002404783b */ /* 0x002e620000000200 */
[----:B------:R-:W-:-:S02]  /*12ae0*/  FSEL R115, R115, -INF , !P0 ;  /* 0xff80000073737808 */ /* 0x000fc40004000000 */
[CC--:B------:R-:W-:Y:S01]  /*12af0*/  ISETP.GE.AND P3, PT, R16.reuse, R50.reuse, PT ;  /* 0x000000321000720c */ /* 0x0c0fe20003f66270 */
[----:B------:R-:W-:Y:S01]  /*12b00*/  HMMA.16816.F32 R24, R8, R18, R24 ;  /* 0x000000120818723c */ /* 0x000fe20000001818 */
[----:B------:R-:W2:Y:S01]  /*12b10*/  MUFU.TANH R34, R21 ;  /* 0x0000001500227308 */ /* 0x000ea20000002400 */
[-C--:B------:R-:W-:Y:S01]  /*12b20*/  ISETP.GE.AND P0, PT, R16, R3.reuse, PT ;  /* 0x000000031000720c */ /* 0x080fe20003f06270 */
[----:B------:R-:W-:Y:S01]  /*12b30*/  VIADD R16, R51, 0xfffffe28 ;  /* 0xfffffe2833107836 */ /* 0x000fe20000000000 */
[----:B------:R-:W-:Y:S02]  /*12b40*/  FSEL R63, R63, -INF , !P1 ;  /* 0xff8000003f3f7808 */ /* 0x000fe40004800000 */
[----:B------:R-:W-:Y:S02]  /*12b50*/  FSEL R122, R122, -INF , !P2 ;  /* 0xff8000007a7a7808 */ /* 0x000fe40005000000 */
[CC--:B------:R-:W-:Y:S01]  /*12b60*/  ISETP.GE.AND P1, PT, R16.reuse, R50.reuse, PT ;  /* 0x000000321000720c */ /* 0x0c0fe20003f26270 */
[----:B------:R-:W4:Y:S01]  /*12b70*/  MUFU.TANH R131, R22 ;  /* 0x0000001600837308 */ /* 0x000f220000002400 */
[-C--:B------:R-:W-:Y:S01]  /*12b80*/  ISETP.GE.AND P2, PT, R16, R3.reuse, PT ;  /* 0x000000031000720c */ /* 0x080fe20003f46270 */
[----:B------:R-:W-:Y:S01]  /*12b90*/  VIADD R16, R51, 0xfffffe30 ;  /* 0xfffffe3033107836 */ /* 0x000fe20000000000 */
[----:B------:R-:W-:Y:S01]  /*12ba0*/  FSEL R60, R60, -INF , !P6 ;  /* 0xff8000003c3c7808 */ /* 0x000fe20007000000 */
[----:B------:R-:W-:Y:S01]  /*12bb0*/  FMUL.FTZ R28, R28, UR4 ;  /* 0x000000041c1c7c20 */ /* 0x000fe20008410000 */
[----:B------:R-:W-:Y:S01]  /*12bc0*/  FSEL R201, R201, -INF , !P5 ;  /* 0xff800000c9c97808 */ /* 0x000fe20006800000 */
[----:B------:R-:W-:Y:S01]  /*12bd0*/  FMUL.FTZ R29, R29, UR4 ;  /* 0x000000041d1d7c20 */ /* 0x000fe20008410000 */
[----:B------:R-:W-:Y:S01]  /*12be0*/  FSEL R66, R39, -INF , !P3 ;  /* 0xff80000027427808 */ /* 0x000fe20005800000 */
[----:B------:R3:W-:Y:S01]  /*12bf0*/  MUFU.TANH R130, R23 ;  /* 0x0000001700827308 */ /* 0x0007e20000002400 */
[----:B------:R-:W-:Y:S01]  /*12c00*/  FSEL R197, R197, -INF , !P0 ;  /* 0xff800000c5c57808 */ /* 0x000fe20004000000 */
[----:B------:R-:W-:Y:S01]  /*12c10*/  FMUL.FTZ R30, R30, UR4 ;  /* 0x000000041e1e7c20 */ /* 0x000fe20008410000 */
[-C--:B------:R-:W-:Y:S01]  /*12c20*/  ISETP.GE.AND P6, PT, R17, R50.reuse, PT ;  /* 0x000000321100720c */ /* 0x080fe20003fc6270 */
[----:B------:R-:W-:Y:S01]  /*12c30*/  FMUL.FTZ R31, R31, UR4 ;  /* 0x000000041f1f7c20 */ /* 0x000fe20008410000 */
[-C--:B------:R-:W-:Y:S01]  /*12c40*/  ISETP.GE.AND P5, PT, R17, R3.reuse, PT ;  /* 0x000000031100720c */ /* 0x080fe20003fa6270 */
[C---:B------:R-:W-:Y:S01]  /*12c50*/  VIADD R17, R51.reuse, 0xfffffe29 ;  /* 0xfffffe2933117836 */ /* 0x040fe20000000000 */
[CC--:B------:R-:W-:Y:S01]  /*12c60*/  ISETP.GE.AND P3, PT, R16.reuse, R50.reuse, PT ;  /* 0x000000321000720c */ /* 0x0c0fe20003f66270 */
[----:B------:R5:W-:Y:S01]  /*12c70*/  MUFU.TANH R35, R28 ;  /* 0x0000001c00237308 */ /* 0x000be20000002400 */
[-C--:B------:R-:W-:Y:S01]  /*12c80*/  ISETP.GE.AND P0, PT, R16, R3.reuse, PT ;  /* 0x000000031000720c */ /* 0x080fe20003f06270 */
[----:B------:R-:W-:Y:S01]  /*12c90*/  VIADD R16, R51, 0xfffffe31 ;  /* 0xfffffe3133107836 */ /* 0x000fe20000000000 */
[----:B------:R-:W-:Y:S01]  /*12ca0*/  FSEL R65, R38, -INF , !P6 ;  /* 0xff80000026417808 */ /* 0x000fe20007000000 */
[----:B------:R-:W-:Y:S01]  /*12cb0*/  FMUL.FTZ R24, R24, UR4 ;  /* 0x0000000418187c20 */ /* 0x000fe20008410000 */
[----:B------:R-:W-:Y:S01]  /*12cc0*/  FSEL R199, R199, -INF , !P5 ;  /* 0xff800000c7c77808 */ /* 0x000fe20006800000 */
[----:B------:R-:W-:Y:S01]  /*12cd0*/  FMUL.FTZ R25, R25, UR4 ;  /* 0x0000000419197c20 */ /* 0x000fe20008410000 */
[----:B------:R-:W-:Y:S01]  /*12ce0*/  FSEL R67, R40, -INF , !P1 ;  /* 0xff80000028437808 */ /* 0x000fe20004800000 */
[----:B------:R-:W-:Y:S01]  /*12cf0*/  MUFU.TANH R38, R29 ;  /* 0x0000001d00267308 */ /* 0x000fe20000002400 */
[----:B---3--:R-:W3:Y:S01]  /*12d00*/  LDSM.16.M88.4 R20, [R37+0x3c00] ;  /* 0x003c00002514783b */ /* 0x008ee20000000200 */
[----:B------:R-:W-:Y:S01]  /*12d10*/  FSEL R196, R196, -INF , !P2 ;  /* 0xff800000c4c47808 */ /* 0x000fe20005000000 */
[----:B------:R-:W-:Y:S01]  /*12d20*/  FMUL.FTZ R26, R26, UR4 ;  /* 0x000000041a1a7c20 */ /* 0x000fe20008410000 */
[----:B------:R-:W-:Y:S01]  /*12d30*/  ISETP.GE.AND P6, PT, R17, R50, PT ;  /* 0x000000321100720c */ /* 0x000fe20003fc6270 */
[----:B------:R-:W-:Y:S01]  /*12d40*/  FMUL.FTZ R110, R27, UR4 ;  /* 0x000000041b6e7c20 */ /* 0x000fe20008410000 */
[----:B------:R-:W-:-:S02]  /*12d50*/  ISETP.GE.AND P5, PT, R17, R3, PT ;  /* 0x000000031100720c */ /* 0x000fc40003fa6270 */
[CC--:B------:R-:W-:Y:S01]  /*12d60*/  ISETP.GE.AND P1, PT, R16.reuse, R50.reuse, PT ;  /* 0x000000321000720c */ /* 0x0c0fe20003f26270 */
[----:B-----5:R-:W-:Y:S01]  /*12d70*/  VIADD R28, R51, 0xfffffe38 ;  /* 0xfffffe38331c7836 */ /* 0x020fe20000000000 */
[-C--:B------:R-:W-:Y:S01]  /*12d80*/  ISETP.GE.AND P2, PT, R16, R3.reuse, PT ;  /* 0x000000031000720c */ /* 0x080fe20003f46270 */
[----:B------:R-:W-:Y:S01]  /*12d90*/  MUFU.TANH R124, R30 ;  /* 0x0000001e007c7308 */ /* 0x000fe20000002400 */
[----:B-1----:R-:W-:Y:S01]  /*12da0*/  HMMA.16816.F32 R16, R12, R4, RZ ;  /* 0x000000040c10723c */ /* 0x002fe200000018ff */
[----:B------:R-:W-:Y:S01]  /*12db0*/  FSEL R68, R43, -INF , !P6 ;  /* 0xff8000002b447808 */ /* 0x000fe20007000000 */
[----:B------:R-:W-:Y:S01]  /*12dc0*/  VIADD R4, R51, 0xfffffe40 ;  /* 0xfffffe4033047836 */ /* 0x000fe20000000000 */
[----:B------:R-:W-:Y:S01]  /*12dd0*/  FSEL R121, R121, -INF , !P5 ;  /* 0xff80000079797808 */ /* 0x000fe20006800000 */
[----:B------:R-:W-:Y:S01]  /*12de0*/  VIADD R5, R51, 0xfffffe39 ;  /* 0xfffffe3933057836 */ /* 0x000fe20000000000 */
[C---:B------:R-:W-:Y:S02]  /*12df0*/  ISETP.GE.AND P6, PT, R28.reuse, R50, PT ;  /* 0x000000321c00720c */ /* 0x040fe40003fc6270 */
[----:B------:R-:W-:Y:S01]  /*12e00*/  ISETP.GE.AND P5, PT, R28, R3, PT ;  /* 0x000000031c00720c */ /* 0x000fe20003fa6270 */
[----:B------:R1:W-:Y:S01]  /*12e10*/  MUFU.TANH R123, R31 ;  /* 0x0000001f007b7308 */ /* 0x0003e20000002400 */
[----:B------:R-:W-:-:S02]  /*12e20*/  FSEL R70, R45, -INF , !P1 ;  /* 0xff8000002d467808 */ /* 0x000fc40004800000 */
[----:B------:R-:W-:Y:S02]  /*12e30*/  FSEL R194, R194, -INF , !P2 ;  /* 0xff800000c2c27808 */ /* 0x000fe40005000000 */
[C---:B------:R-:W-:Y:S02]  /*12e40*/  ISETP.GE.AND P1, PT, R4.reuse, R50, PT ;  /* 0x000000320400720c */ /* 0x040fe40003f26270 */
[----:B------:R-:W-:Y:S01]  /*12e50*/  ISETP.GE.AND P2, PT, R4, R3, PT ;  /* 0x000000030400720c */ /* 0x000fe20003f46270 */
[----:B------:R-:W-:Y:S01]  /*12e60*/  VIADD R4, R51, 0xfffffe41 ;  /* 0xfffffe4133047836 */ /* 0x000fe20000000000 */
[----:B------:R-:W-:Y:S01]  /*12e70*/  FSEL R69, R46, -INF , !P3 ;  /* 0xff8000002e457808 */ /* 0x000fe20005800000 */
[----:B------:R-:W5:Y:S01]  /*12e80*/  MUFU.TANH R39, R24 ;  /* 0x0000001800277308 */ /* 0x000f620000002400 */
[----:B------:R-:W-:Y:S02]  /*12e90*/  FSEL R195, R195, -INF , !P0 ;  /* 0xff800000c3c37808 */ /* 0x000fe40004000000 */
[----:B------:R-:W-:-:S02]  /*12ea0*/  FSEL R71, R53, -INF , !P6 ;  /* 0xff80000035477808 */ /* 0x000fc40007000000 */
[----:B------:R-:W-:Y:S01]  /*12eb0*/  FSEL R193, R193, -INF , !P5 ;  /* 0xff800000c1c17808 */ /* 0x000fe20006800000 */
[----:B-1----:R-:W1:Y:S01]  /*12ec0*/  LDSM.16.M88.4 R28, [R36+0x4000] ;  /* 0x00400000241c783b */ /* 0x002e620000000200 */
[CC--:B------:R-:W-:Y:S01]  /*12ed0*/  ISETP.GE.AND P3, PT, R5.reuse, R50.reuse, PT ;  /* 0x000000320500720c */ /* 0x0c0fe20003f66270 */
[----:B------:R-:W5:Y:S01]  /*12ee0*/  MUFU.TANH R40, R25 ;  /* 0x0000001900287308 */ /* 0x000f620000002400 */
[-C--:B------:R-:W-:Y:S01]  /*12ef0*/  ISETP.GE.AND P0, PT, R5, R3.reuse, PT ;  /* 0x000000030500720c */ /* 0x080fe20003f06270 */
[----:B---3--:R-:W-:Y:S01]  /*12f00*/  HMMA.16816.F32 R16, R8, R20, R16 ;  /* 0x000000140810723c */ /* 0x008fe20000001810 */
[CC--:B------:R-:W-:Y:S01]  /*12f10*/  ISETP.GE.AND P6, PT, R4.reuse, R50.reuse, PT ;  /* 0x000000320400720c */ /* 0x0c0fe20003fc6270 */
[C---:B------:R-:W-:Y:S01]  /*12f20*/  VIADD R20, R51.reuse, 0xfffffe48 ;  /* 0xfffffe4833147836 */ /* 0x040fe20000000000 */
[----:B------:R-:W-:Y:S01]  /*12f30*/  ISETP.GE.AND P5, PT, R4, R3, PT ;  /* 0x000000030400720c */ /* 0x000fe20003fa6270 */
[----:B------:R-:W-:Y:S01]  /*12f40*/  VIADD R21, R51, 0xfffffe49 ;  /* 0xfffffe4933157836 */ /* 0x000fe20000000000 */
[----:B------:R-:W-:Y:S01]  /*12f50*/  FSEL R76, R48, -INF , !P3 ;  /* 0xff800000304c7808 */ /* 0x000fe20005800000 */
[----:B------:R3:W-:Y:S01]  /*12f60*/  MUFU.TANH R112, R26 ;  /* 0x0000001a00707308 */ /* 0x0007e20000002400 */
[----:B------:R-:W-:Y:S01]  /*12f70*/  FSEL R192, R192, -INF , !P0 ;  /* 0xff800000c0c07808 */ /* 0x000fe20004000000 */
[----:B------:R-:W-:Y:S01]  /*12f80*/  HMMA.16816.F32 R4, R12, R6, RZ ;  /* 0x000000060c04723c */ /* 0x000fe200000018ff */
[----:B------:R-:W-:-:S02]  /*12f90*/  ISETP.GE.AND P3, PT, R20, R50, PT ;  /* 0x000000321400720c */ /* 0x000fc40003f66270 */
[-C--:B------:R-:W-:Y:S01]  /*12fa0*/  ISETP.GE.AND P0, PT, R20, R3.reuse, PT ;  /* 0x000000031400720c */ /* 0x080fe20003f06270 */
[----:B------:R-:W-:Y:S01]  /*12fb0*/  VIADD R20, R51, 0xfffffe50 ;  /* 0xfffffe5033147836 */ /* 0x000fe20000000000 */
[----:B------:R-:W-:Y:S01]  /*12fc0*/  FSEL R77, R47, -INF , !P1 ;  /* 0xff8000002f4d7808 */ /* 0x000fe20004800000 */
[----:B------:R-:W5:Y:S01]  /*12fd0*/  MUFU.TANH R110, R110 ;  /* 0x0000006e006e7308 */ /* 0x000f620000002400 */
[----:B------:R-:W-:Y:S02]  /*12fe0*/  FSEL R157, R157, -INF , !P2 ;  /* 0xff8000009d9d7808 */ /* 0x000fe40005000000 */
[----:B------:R-:W-:Y:S02]  /*12ff0*/  FSEL R79, R49, -INF , !P6 ;  /* 0xff800000314f7808 */ /* 0x000fe40007000000 */
[----:B------:R-:W-:Y:S01]  /*13000*/  FMUL.FTZ R16, R16, UR4 ;  /* 0x0000000410107c20 */ /* 0x000fe20008410000 */
[----:B------:R-:W-:Y:S01]  /*13010*/  FSEL R190, R190, -INF , !P5 ;  /* 0xff800000bebe7808 */ /* 0x000fe20006800000 */
[----:B------:R-:W-:Y:S01]  /*13020*/  FMUL.FTZ R17, R17, UR4 ;  /* 0x0000000411117c20 */ /* 0x000fe20008410000 */
[----:B------:R-:W-:Y:S01]  /*13030*/  FSEL R72, R72, -INF , !P3 ;  /* 0xff80000048487808 */ /* 0x000fe20005800000 */
[----:B---3--:R-:W3:Y:S01]  /*13040*/  LDSM.16.M88.4 R24, [R37+0x4000] ;  /* 0x004000002518783b */ /* 0x008ee20000000200 */
[----:B------:R2:W5:Y:S01]  /*13050*/  MUFU.TANH R43, R16 ;  /* 0x00000010002b7308 */ /* 0x0005620000002400 */
[----:B------:R-:W-:Y:S01]  /*13060*/  FSEL R168, R168, -INF , !P0 ;  /* 0xff800000a8a87808 */ /* 0x000fe20004000000 */
[----:B------:R-:W-:Y:S01]  /*13070*/  FMUL.FTZ R18, R18, UR4 ;  /* 0x0000000412127c20 */ /* 0x000fe20008410000 */
[CC--:B------:R-:W-:Y:S01]  /*13080*/  ISETP.GE.AND P1, PT, R21.reuse, R50.reuse, PT ;  /* 0x000000321500720c */ /* 0x0c0fe20003f26270 */
[----:B------:R-:W-:Y:S01]  /*13090*/  HMMA.16816.F32 R4, R8, R22, R4 ;  /* 0x000000160804723c */ /* 0x000fe20000001804 */
[-C--:B------:R-:W-:Y:S01]  /*130a0*/  ISETP.GE.AND P2, PT, R21, R3.reuse, PT ;  /* 0x000000031500720c */ /* 0x080fe20003f46270 */
[----:B------:R-:W-:Y:S01]  /*130b0*/  FMUL.FTZ R19, R19, UR4 ;  /* 0x0000000413137c20 */ /* 0x000fe20008410000 */
[C---:B------:R-:W-:Y:S01]  /*130c0*/  ISETP.GE.AND P6, PT, R20.reuse, R50, PT ;  /* 0x000000321400720c */ /* 0x040fe20003fc6270 */
[----:B------:R4:W-:Y:S01]  /*130d0*/  MUFU.TANH R45, R17 ;  /* 0x00000011002d7308 */ /* 0x0009e20000002400 */
[----:B------:R-:W-:-:S02]  /*130e0*/  ISETP.GE.AND P5, PT, R20, R3, PT ;  /* 0x000000031400720c */ /* 0x000fc40003fa6270 */
[----:B------:R-:W-:Y:S01]  /*130f0*/  FSEL R85, R56, -INF , !P1 ;  /* 0xff80000038557808 */ /* 0x000fe20004800000 */
[----:B-1----:R-:W-:Y:S01]  /*13100*/  HMMA.16816.F32 R20, R12, R28, RZ ;  /* 0x0000001c0c14723c */ /* 0x002fe200000018ff */
[----:B------:R-:W-:Y:S02]  /*13110*/  FSEL R156, R156, -INF , !P2 ;  /* 0xff8000009c9c7808 */ /* 0x000fe40005000000 */
[----:B------:R-:W-:Y:S01]  /*13120*/  FSEL R128, R52, -INF , !P6 ;  /* 0xff80000034807808 */ /* 0x000fe20007000000 */
[----:B------:R-:W1:Y:S01]  /*13130*/  MUFU.TANH R104, R18 ;  /* 0x0000001200687308 */ /* 0x000e620000002400 */
[----:B--2---:R-:W-:Y:S01]  /*13140*/  VIADD R16, R51, 0xfffffe51 ;  /* 0xfffffe5133107836 */ /* 0x004fe20000000000 */
[----:B------:R-:W-:-:S04]  /*13150*/  FSEL R162, R162, -INF , !P5 ;  /* 0xff800000a2a27808 */ /* 0x000fc80006800000 */
[-C--:B------:R-:W-:Y:S01]  /*13160*/  ISETP.GE.AND P3, PT, R16, R50.reuse, PT ;  /* 0x000000321000720c */ /* 0x080fe20003f66270 */
[----:B------:R-:W-:Y:S01]  /*13170*/  FMUL.FTZ R4, R4, UR4 ;  /* 0x0000000404047c20 */ /* 0x000fe20008410000 */
[-C--:B------:R-:W-:Y:S01]  /*13180*/  ISETP.GE.AND P0, PT, R16, R3.reuse, PT ;  /* 0x000000031000720c */ /* 0x080fe20003f06270 */
[----:B------:R-:W-:Y:S01]  /*13190*/  VIADD R16, R51, 0xfffffe58 ;  /* 0xfffffe5833107836 */ /* 0x000fe20000000000 */
[----:B------:R-:W-:Y:S01]  /*131a0*/  FSEL R73, R73, -INF , !P3 ;  /* 0xff80000049497808 */ /* 0x000fe20005800000 */
[----:B----4-:R-:W-:Y:S01]  /*131b0*/  VIADD R17, R51, 0xfffffe59 ;  /* 0xfffffe5933117836 */ /* 0x010fe20000000000 */
[----:B------:R-:W-:Y:S01]  /*131c0*/  FSEL R161, R161, -INF , !P0 ;  /* 0xff800000a1a17808 */ /* 0x000fe20004000000 */
[----:B------:R2:W-:Y:S01]  /*131d0*/  MUFU.TANH R102, R19 ;  /* 0x0000001300667308 */ /* 0x0005e20000002400 */
[CC--:B------:R-:W-:Y:S01]  /*131e0*/  ISETP.GE.AND P1, PT, R16.reuse, R50.reuse, PT ;  /* 0x000000321000720c */ /* 0x0c0fe20003f26270 */
[----:B------:R-:W-:Y:S01]  /*131f0*/  FMUL.FTZ R5, R5, UR4 ;  /* 0x0000000405057c20 */ /* 0x000fe20008410000 */
[-C--:B------:R-:W-:Y:S01]  /*13200*/  ISETP.GE.AND P2, PT, R16, R3.reuse, PT ;  /* 0x000000031000720c */ /* 0x080fe20003f46270 */
[----:B------:R-:W-:Y:S01]  /*13210*/  VIADD R16, R51, 0xfffffe60 ;  /* 0xfffffe6033107836 */ /* 0x000fe20000000000 */
[CC--:B------:R-:W-:Y:S01]  /*13220*/  ISETP.GE.AND P6, PT, R17.reuse, R50.reuse, PT ;  /* 0x000000321100720c */ /* 0x0c0fe20003fc6270 */
[----:B------:R-:W-:Y:S01]  /*13230*/  FMUL.FTZ R6, R6, UR4 ;  /* 0x0000000406067c20 */ /* 0x000fe20008410000 */
[-C--:B------:R-:W-:Y:S01]  /*13240*/  ISETP.GE.AND P5, PT, R17, R3.reuse, PT ;  /* 0x000000031100720c */ /* 0x080fe20003fa6270 */
[----:B------:R4:W1:Y:S01]  /*13250*/  MUFU.TANH R46, R4 ;  /* 0x00000004002e7308 */ /* 0x0008620000002400 */
[C---:B------:R-:W-:Y:S01]  /*13260*/  ISETP.GE.AND P3, PT, R16.reuse, R50, PT ;  /* 0x000000321000720c */ /* 0x040fe20003f66270 */
[----:B---3--:R-:W-:Y:S01]  /*13270*/  HMMA.16816.F32 R20, R8, R24, R20 ;  /* 0x000000180814723c */ /* 0x008fe20000001814 */
[----:B------:R-:W-:Y:S01]  /*13280*/  ISETP.GE.AND P0, PT, R16, R3, PT ;  /* 0x000000031000720c */ /* 0x000fe20003f06270 */
[----:B------:R-:W-:Y:S01]  /*13290*/  FMUL.FTZ R96, R7, UR4 ;  /* 0x0000000407607c20 */ /* 0x000fe20008410000 */
[----:B------:R-:W-:Y:S01]  /*132a0*/  FSEL R74, R74, -INF , !P6 ;  /* 0xff8000004a4a7808 */ /* 0x000fe20007000000 */
[----:B------:R-:W-:Y:S01]  /*132b0*/  VIADD R24, R51, 0xfffffe61 ;  /* 0xfffffe6133187836 */ /* 0x000fe20000000000 */
[----:B------:R-:W-:Y:S01]  /*132c0*/  FSEL R160, R160, -INF , !P5 ;  /* 0xff800000a0a07808 */ /* 0x000fe20006800000 */
[----:B------:R-:W-:Y:S01]  /*132d0*/  MUFU.TANH R47, R5 ;  /* 0x00000005002f7308 */ /* 0x000fe20000002400 */
[----:B--2---:R-:W2:Y:S01]  /*132e0*/  LDSM.16.M88.4 R16, [R36+0x4400] ;  /* 0x004400002410783b */ /* 0x004ea20000000200 */
[----:B------:R-:W-:Y:S01]  /*132f0*/  FSEL R75, R75, -INF , !P1 ;  /* 0xff8000004b4b7808 */ /* 0x000fe20004800000 */
[----:B------:R-:W-:Y:S01]  /*13300*/  VIADD R25, R51, 0xfffffe70 ;  /* 0xfffffe7033197836 */ /* 0x000fe20000000000 */
[----:B------:R-:W-:-:S02]  /*13310*/  FSEL R163, R163, -INF , !P2 ;  /* 0xff800000a3a37808 */ /* 0x000fc40005000000 */
[CC--:B------:R-:W-:Y:S02]  /*13320*/  ISETP.GE.AND P1, PT, R24.reuse, R50.reuse, PT ;  /* 0x000000321800720c */ /* 0x0c0fe40003f26270 */
[----:B------:R3:W1:Y:S01]  /*13330*/  MUFU.TANH R99, R6 ;  /* 0x0000000600637308 */ /* 0x0006620000002400 */
[C---:B----4-:R-:W-:Y:S01]  /*13340*/  VIADD R4, R51.reuse, 0xfffffe68 ;  /* 0xfffffe6833047836 */ /* 0x050fe20000000000 */
[-C--:B------:R-:W-:Y:S01]  /*13350*/  ISETP.GE.AND P2, PT, R24, R3.reuse, PT ;  /* 0x000000031800720c */ /* 0x080fe20003f46270 */
[----:B------:R-:W-:Y:S01]  /*13360*/  VIADD R24, R51, 0xfffffe69 ;  /* 0xfffffe6933187836 */ /* 0x000fe20000000000 */
[----:B------:R-:W-:Y:S01]  /*13370*/  FSEL R81, R81, -INF , !P3 ;  /* 0xff80000051517808 */ /* 0x000fe20005800000 */
[----:B------:R-:W-:Y:S01]  /*13380*/  FMUL.FTZ R20, R20, UR4 ;  /* 0x0000000414147c20 */ /* 0x000fe20008410000 */
[CC--:B------:R-:W-:Y:S01]  /*13390*/  ISETP.GE.AND P6, PT, R4.reuse, R50.reuse, PT ;  /* 0x000000320400720c */ /* 0x0c0fe20003fc6270 */
[----:B------:R-:W-:Y:S01]  /*133a0*/  FMUL.FTZ R21, R21, UR4 ;  /* 0x0000000415157c20 */ /* 0x000fe20008410000 */
[-C--:B------:R-:W-:Y:S01]  /*133b0*/  ISETP.GE.AND P5, PT, R4, R3.reuse, PT ;  /* 0x000000030400720c */ /* 0x080fe20003fa6270 */
[----:B------:R4:W1:Y:S01]  /*133c0*/  MUFU.TANH R48, R20 ;  /* 0x0000001400307308 */ /* 0x0008620000002400 */
[----:B------:R-:W-:Y:S01]  /*133d0*/  FSEL R185, R185, -INF , !P0 ;  /* 0xff800000b9b97808 */ /* 0x000fe20004000000 */
[----:B------:R-:W-:Y:S01]  /*133e0*/  FMUL.FTZ R22, R22, UR4 ;  /* 0x0000000416167c20 */ /* 0x000fe20008410000 */
[C---:B------:R-:W-:Y:S01]  /*133f0*/  ISETP.GE.AND P3, PT, R24.reuse, R50, PT ;  /* 0x000000321800720c */ /* 0x040fe20003f66270 */
[----:B------:R-:W-:Y:S01]  /*13400*/  FMUL.FTZ R23, R23, UR4 ;  /* 0x0000000417177c20 */ /* 0x000fe20008410000 */
[----:B------:R-:W-:Y:S01]  /*13410*/  ISETP.GE.AND P0, PT, R24, R3, PT ;  /* 0x000000031800720c */ /* 0x000fe20003f06270 */
[----:B------:R-:W-:Y:S01]  /*13420*/  VIADD R24, R51, 0xfffffe71 ;  /* 0xfffffe7133187836 */ /* 0x000fe20000000000 */
[----:B------:R-:W-:Y:S01]  /*13430*/  FSEL R129, R83, -INF , !P3 ;  /* 0xff80000053817808 */ /* 0x000fe20005800000 */
[----:B---3--:R-:W-:Y:S01]  /*13440*/  HMMA.16816.F32 R4, R12, R30, RZ ;  /* 0x0000001e0c04723c */ /* 0x008fe200000018ff */
[----:B------:R-:W3:Y:S01]  /*13450*/  LDSM.16.M88.4 R28, [R37+0x4400] ;  /* 0x00440000251c783b */ /* 0x000ee20000000200 */
[----:B------:R-:W-:Y:S01]  /*13460*/  FSEL R188, R188, -INF , !P0 ;  /* 0xff800000bcbc7808 */ /* 0x000fe20004000000 */
[----:B------:R-:W1:Y:S01]  /*13470*/  MUFU.TANH R52, R21 ;  /* 0x0000001500347308 */ /* 0x000e620000002400 */
[----:B------:R-:W-:-:S02]  /*13480*/  FSEL R78, R78, -INF , !P1 ;  /* 0xff8000004e4e7808 */ /* 0x000fc40004800000 */
[----:B------:R-:W-:Y:S02]  /*13490*/  FSEL R181, R181, -INF , !P2 ;  /* 0xff800000b5b57808 */ /* 0x000fe40005000000 */
[-C--:B------:R-:W-:Y:S01]  /*134a0*/  ISETP.GE.AND P1, PT, R25, R50.reuse, PT ;  /* 0x000000321900720c */ /* 0x080fe20003f26270 */
[----:B----4-:R-:W-:Y:S01]  /*134b0*/  VIADD R20, R51, 0xfffffe78 ;  /* 0xfffffe7833147836 */ /* 0x010fe20000000000 */
[----:B------:R-:W-:Y:S01]  /*134c0*/  FSEL R80, R80, -INF , !P6 ;  /* 0xff80000050507808 */ /* 0x000fe20007000000 */
[----:B------:R-:W-:Y:S01]  /*134d0*/  MUFU.TANH R49, R22 ;  /* 0x0000001600317308 */ /* 0x000fe20000002400 */
[-C--:B------:R-:W-:Y:S02]  /*134e0*/  ISETP.GE.AND P2, PT, R25, R3.reuse, PT ;  /* 0x000000031900720c */ /* 0x080fe40003f46270 */
[CC--:B------:R-:W-:Y:S02]  /*134f0*/  ISETP.GE.AND P3, PT, R20.reuse, R50.reuse, PT ;  /* 0x000000321400720c */ /* 0x0c0fe40003f66270 */
[----:B------:R-:W-:Y:S01]  /*13500*/  ISETP.GE.AND P0, PT, R20, R3, PT ;  /* 0x000000031400720c */ /* 0x000fe20003f06270 */
[----:B------:R-:W-:Y:S01]  /*13510*/  VIADD R20, R51, 0xfffffe79 ;  /* 0xfffffe7933147836 */ /* 0x000fe20000000000 */
[----:B------:R-:W-:Y:S01]  /*13520*/  FSEL R186, R186, -INF , !P5 ;  /* 0xff800000baba7808 */ /* 0x000fe20006800000 */
[----:B------:R4:W1:Y:S01]  /*13530*/  MUFU.TANH R53, R23 ;  /* 0x0000001700357308 */ /* 0x0008620000002400 */
[----:B------:R-:W-:Y:S01]  /*13540*/  HMMA.16816.F32 R4, R8, R26, R4 ;  /* 0x0000001a0804723c */ /* 0x000fe20000001804 */
[----:B------:R-:W-:-:S02]  /*13550*/  ISETP.GE.AND P6, PT, R24, R50, PT ;  /* 0x000000321800720c */ /* 0x000fc40003fc6270 */
[-C--:B------:R-:W-:Y:S02]  /*13560*/  ISETP.GE.AND P5, PT, R24, R3.reuse, PT ;  /* 0x000000031800720c */ /* 0x080fe40003fa6270 */
[----:B------:R-:W-:Y:S02]  /*13570*/  FSEL R203, R82, -INF , !P1 ;  /* 0xff80000052cb7808 */ /* 0x000fe40004800000 */
[----:B------:R-:W-:Y:S01]  /*13580*/  FSEL R189, R189, -INF , !P2 ;  /* 0xff800000bdbd7808 */ /* 0x000fe20005000000 */
[----:B--2---:R-:W-:Y:S01]  /*13590*/  HMMA.16816.F32 R24, R12, R16, RZ ;  /* 0x000000100c18723c */ /* 0x004fe200000018ff */
[CC--:B------:R-:W-:Y:S01]  /*135a0*/  ISETP.GE.AND P1, PT, R20.reuse, R50.reuse, PT ;  /* 0x000000321400720c */ /* 0x0c0fe20003f26270 */
[C---:B------:R-:W-:Y:S01]  /*135b0*/  VIADD R17, R51.reuse, 0xfffffe80 ;  /* 0xfffffe8033117836 */ /* 0x040fe20000000000 */
[----:B------:R-:W-:Y:S01]  /*135c0*/  ISETP.GE.AND P2, PT, R20, R3, PT ;  /* 0x000000031400720c */ /* 0x000fe20003f46270 */
[----:B------:R-:W-:Y:S01]  /*135d0*/  VIADD R16, R51, 0xfffffe81 ;  /* 0xfffffe8133107836 */ /* 0x000fe20000000000 */
[----:B------:R-:W-:Y:S01]  /*135e0*/  FSEL R204, R84, -INF , !P6 ;  /* 0xff80000054cc7808 */ /* 0x000fe20007000000 */
[----:B------:R-:W2:Y:S01]  /*135f0*/  MUFU.TANH R96, R96 ;  /* 0x0000006000607308 */ /* 0x000ea20000002400 */
[----:B------:R-:W-:Y:S01]  /*13600*/  FSEL R182, R182, -INF , !P5 ;  /* 0xff800000b6b67808 */ /* 0x000fe20006800000 */
[----:B----4-:R-:W4:Y:S01]  /*13610*/  LDSM.16.M88.4 R20, [R36+0x4800] ;  /* 0x004800002414783b */ /* 0x010f220000000200 */
[----:B------:R-:W-:-:S02]  /*13620*/  ISETP.GE.AND P6, PT, R17, R50, PT ;  /* 0x000000321100720c */ /* 0x000fc40003fc6270 */
[----:B------:R-:W-:Y:S01]  /*13630*/  FMUL.FTZ R4, R4, UR4 ;  /* 0x0000000404047c20 */ /* 0x000fe20008410000 */
[----:B------:R-:W-:Y:S01]  /*13640*/  FMUL.FTZ R82, R5, UR4 ;  /* 0x0000000405527c20 */ /* 0x000fe20008410000 */
[-C--:B------:R-:W-:Y:S01]  /*13650*/  ISETP.GE.AND P5, PT, R17, R3.reuse, PT ;  /* 0x000000031100720c */ /* 0x080fe20003fa6270 */
[----:B------:R-:W-:Y:S01]  /*13660*/  VIADD R5, R51, 0xfffffe88 ;  /* 0xfffffe8833057836 */ /* 0x000fe20000000000 */
[----:B------:R5:W2:Y:S01]  /*13670*/  MUFU.TANH R56, R4 ;  /* 0x0000000400387308 */ /* 0x000aa20000002400 */
[----:B------:R-:W-:Y:S01]  /*13680*/  FMUL.FTZ R6, R6, UR4 ;  /* 0x0000000406067c20 */ /* 0x000fe20008410000 */
[----:B------:R-:W-:Y:S01]  /*13690*/  FSEL R205, R89, -INF , !P3 ;  /* 0xff80000059cd7808 */ /* 0x000fe20005800000 */
[----:B------:R-:W-:Y:S01]  /*136a0*/  FMUL.FTZ R84, R7, UR4 ;  /* 0x0000000407547c20 */ /* 0x000fe20008410000 */
[----:B------:R-:W-:Y:S01]  /*136b0*/  FSEL R180, R180, -INF , !P0 ;  /* 0xff800000b4b47808 */ /* 0x000fe20004000000 */
[----:B---3--:R-:W-:Y:S01]  /*136c0*/  HMMA.16816.F32 R24, R8, R28, R24 ;  /* 0x0000001c0818723c */ /* 0x008fe20000001818 */
[----:B------:R-:W-:Y:S01]  /*136d0*/  ISETP.GE.AND P3, PT, R16, R50, PT ;  /* 0x000000321000720c */ /* 0x000fe20003f66270 */
[C---:B------:R-:W-:Y:S01]  /*136e0*/  VIADD R29, R51.reuse, 0xfffffe90 ;  /* 0xfffffe90331d7836 */ /* 0x040fe20000000000 */
[----:B------:R-:W-:Y:S01]  /*136f0*/  FSEL R206, R90, -INF , !P1 ;  /* 0xff8000005ace7808 */ /* 0x000fe20004800000 */
[----:B------:R3:W2:Y:S01]  /*13700*/  MUFU.TANH R83, R6 ;  /* 0x0000000600537308 */ /* 0x0006a20000002400 */
[----:B------:R-:W-:Y:S01]  /*13710*/  ISETP.GE.AND P0, PT, R16, R3, PT ;  /* 0x000000031000720c */ /* 0x000fe20003f06270 */
[----:B------:R-:W-:Y:S01]  /*13720*/  VIADD R28, R51, 0xfffffe91 ;  /* 0xfffffe91331c7836 */ /* 0x000fe20000000000 */
[----:B------:R-:W-:Y:S01]  /*13730*/  FSEL R169, R169, -INF , !P2 ;  /* 0xff800000a9a97808 */ /* 0x000fe20005000000 */
[----:B------:R-:W-:Y:S01]  /*13740*/  HMMA.16816.F32 R16, R12, R18, RZ ;  /* 0x000000120c10723c */ /* 0x000fe200000018ff */
[----:B------:R-:W-:-:S02]  /*13750*/  FSEL R207, R86, -INF , !P6 ;  /* 0xff80000056cf7808 */ /* 0x000fc40007000000 */
[----:B------:R-:W-:Y:S01]  /*13760*/  FSEL R158, R158, -INF , !P5 ;  /* 0xff8000009e9e7808 */ /* 0x000fe20006800000 */
[----:B-----5:R-:W-:Y:S01]  /*13770*/  VIADD R4, R51, 0xfffffe89 ;  /* 0xfffffe8933047836 */ /* 0x020fe20000000000 */
[CC--:B------:R-:W-:Y:S01]  /*13780*/  ISETP.GE.AND P1, PT, R5.reuse, R50.reuse, PT ;  /* 0x000000320500720c */ /* 0x0c0fe20003f26270 */
[----:B------:R-:W5:Y:S01]  /*13790*/  MUFU.TANH R82, R82 ;  /* 0x0000005200527308 */ /* 0x000f620000002400 */
[-C--:B------:R-:W-:Y:S02]  /*137a0*/  ISETP.GE.AND P2, PT, R5, R3.reuse, PT ;  /* 0x000000030500720c */ /* 0x080fe40003f46270 */
[CC--:B------:R-:W-:Y:S02]  /*137b0*/  ISETP.GE.AND P6, PT, R4.reuse, R50.reuse, PT ;  /* 0x000000320400720c */ /* 0x0c0fe40003fc6270 */
[-C--:B------:R-:W-:Y:S01]  /*137c0*/  ISETP.GE.AND P5, PT, R4, R3.reuse, PT ;  /* 0x000000030400720c */ /* 0x080fe20003fa6270 */
[----:B------:R-:W-:Y:S01]  /*137d0*/  FMUL.FTZ R24, R24, UR4 ;  /* 0x0000000418187c20 */ /* 0x000fe20008410000 */
[----:B---3--:R-:W3:Y:S01]  /*137e0*/  LDSM.16.M88.4 R4, [R37+0x4800] ;  /* 0x004800002504783b */ /* 0x008ee20000000200 */
[----:B------:R-:W-:Y:S01]  /*137f0*/  FSEL R208, R88, -INF , !P3 ;  /* 0xff80000058d07808 */ /* 0x000fe20005800000 */
[----:B------:R-:W-:Y:S01]  /*13800*/  FMUL.FTZ R25, R25, UR4 ;  /* 0x0000000419197c20 */ /* 0x000fe20008410000 */
[----:B------:R-:W-:Y:S01]  /*13810*/  FSEL R155, R155, -INF , !P0 ;  /* 0xff8000009b9b7808 */ /* 0x000fe20004000000 */
[----:B------:R1:W-:Y:S01]  /*13820*/  MUFU.TANH R202, R24 ;  /* 0x0000001800ca7308 */ /* 0x0003e20000002400 */
[----:B------:R-:W-:Y:S01]  /*13830*/  FSEL R209, R87, -INF , !P1 ;  /* 0xff80000057d17808 */ /* 0x000fe20004800000 */
[----:B------:R-:W-:Y:S01]  /*13840*/  FMUL.FTZ R26, R26, UR4 ;  /* 0x000000041a1a7c20 */ /* 0x000fe20008410000 */
[----:B------:R-:W-:Y:S01]  /*13850*/  FSEL R154, R154, -INF , !P2 ;  /* 0xff8000009a9a7808 */ /* 0x000fe20005000000 */
[----:B------:R-:W-:Y:S01]  /*13860*/  HMMA.16816.F32 R16, R8, R30, R16 ;  /* 0x0000001e0810723c */ /* 0x000fe20000001810 */
[-C--:B------:R-:W-:Y:S01]  /*13870*/  ISETP.GE.AND P3, PT, R29, R50.reuse, PT ;  /* 0x000000321d00720c */ /* 0x080fe20003f66270 */
[----:B------:R-:W-:Y:S01]  /*13880*/  FMUL.FTZ R27, R27, UR4 ;  /* 0x000000041b1b7c20 */ /* 0x000fe20008410000 */
[----:B------:R-:W-:Y:S01]  /*13890*/  ISETP.GE.AND P0, PT, R29, R3, PT ;  /* 0x000000031d00720c */ /* 0x000fe20003f06270 */
[----:B------:R-:W-:Y:S01]  /*138a0*/  MUFU.TANH R200, R25 ;  /* 0x0000001900c87308 */ /* 0x000fe20000002400 */
[----:B------:R-:W-:-:S02]  /*138b0*/  ISETP.GE.AND P1, PT, R28, R50, PT ;  /* 0x000000321c00720c */ /* 0x000fc40003f26270 */
[-C--:B------:R-:W-:Y:S02]  /*138c0*/  ISETP.GE.AND P2, PT, R28, R3.reuse, PT ;  /* 0x000000031c00720c */ /* 0x080fe40003f46270 */
[----:B----4-:R-:W-:Y:S01]  /*138d0*/  HMMA.16816.F32 R28, R12, R20, RZ ;  /* 0x000000140c1c723c */ /* 0x010fe200000018ff */
[----:B------:R-:W-:Y:S01]  /*138e0*/  FSEL R210, R91, -INF , !P6 ;  /* 0xff8000005bd27808 */ /* 0x000fe20007000000 */
[----:B------:R-:W-:Y:S01]  /*138f0*/  VIADD R21, R51, 0xfffffea0 ;  /* 0xfffffea033157836 */ /* 0x000fe20000000000 */
[----:B------:R-:W-:Y:S01]  /*13900*/  FSEL R153, R153, -INF , !P5 ;  /* 0xff80000099997808 */ /* 0x000fe20006800000 */
[----:B-1----:R-:W-:Y:S01]  /*13910*/  VIADD R24, R51, 0xfffffe98 ;  /* 0xfffffe9833187836 */ /* 0x002fe20000000000 */
[----:B------:R-:W-:Y:S01]  /*13920*/  FSEL R211, R92, -INF , !P3 ;  /* 0xff8000005cd37808 */ /* 0x000fe20005800000 */
[----:B------:R-:W-:Y:S01]  /*13930*/  MUFU.TANH R86, R26 ;  /* 0x0000001a00567308 */ /* 0x000fe20000002400 */
[----:B------:R-:W-:Y:S01]  /*13940*/  FSEL R151, R151, -INF , !P0 ;  /* 0xff80000097977808 */ /* 0x000fe20004000000 */
[C---:B------:R-:W-:Y:S01]  /*13950*/  VIADD R20, R51.reuse, 0xfffffea1 ;  /* 0xfffffea133147836 */ /* 0x040fe20000000000 */
[-C--:B------:R-:W-:Y:S01]  /*13960*/  ISETP.GE.AND P6, PT, R24, R50.reuse, PT ;  /* 0x000000321800720c */ /* 0x080fe20003fc6270 */
[----:B------:R-:W-:Y:S01]  /*13970*/  FMUL.FTZ R16, R16, UR4 ;  /* 0x0000000410107c20 */ /* 0x000fe20008410000 */
[-C--:B------:R-:W-:Y:S01]  /*13980*/  ISETP.GE.AND P5, PT, R24, R3.reuse, PT ;  /* 0x000000031800720c */ /* 0x080fe20003fa6270 */
[----:B------:R-:W-:Y:S01]  /*13990*/  VIADD R24, R51, 0xfffffe99 ;  /* 0xfffffe9933187836 */ /* 0x000fe20000000000 */
[----:B------:R-:W-:Y:S01]  /*139a0*/  FSEL R212, R32, -INF , !P1 ;  /* 0xff80000020d47808 */ /* 0x000fe20004800000 */
[----:B------:R-:W-:Y:S01]  /*139b0*/  FMUL.FTZ R17, R17, UR4 ;  /* 0x0000000411117c20 */ /* 0x000fe20008410000 */
[----:B------:R1:W-:Y:S01]  /*139c0*/  MUFU.TANH R32, R27 ;  /* 0x0000001b00207308 */ /* 0x0003e20000002400 */
[----:B------:R-:W-:Y:S01]  /*139d0*/  FMUL.FTZ R18, R18, UR4 ;  /* 0x0000000412127c20 */ /* 0x000fe20008410000 */
[C---:B------:R-:W-:Y:S01]  /*139e0*/  ISETP.GE.AND P3, PT, R24.reuse, R50, PT ;  /* 0x000000321800720c */ /* 0x040fe20003f66270 */
[----:B------:R-:W-:Y:S01]  /*139f0*/  FMUL.FTZ R19, R19, UR4 ;  /* 0x0000000413137c20 */ /* 0x000fe20008410000 */
[----:B------:R-:W-:-:S02]  /*13a00*/  ISETP.GE.AND P0, PT, R24, R3, PT ;  /* 0x000000031800720c */ /* 0x000fc40003f06270 */
[----:B------:R-:W-:Y:S01]  /*13a10*/  FSEL R214, R34, -INF , !P3 ;  /* 0xff80000022d67808 */ /* 0x000fe20005800000 */
[C---:B------:R-:W-:Y:S01]  /*13a20*/  VIADD R34, R51.reuse, 0xfffffec0 ;  /* 0xfffffec033227836 */ /* 0x040fe20000000000 */
[----:B---3--:R-:W-:Y:S01]  /*13a30*/  HMMA.16816.F32 R28, R8, R4, R28 ;  /* 0x00000004081c723c */ /* 0x008fe2000000181c */
[C---:B------:R-:W-:Y:S01]  /*13a40*/  VIADD R5, R51.reuse, 0xfffffea8 ;  /* 0xfffffea833057836 */ /* 0x040fe20000000000 */
[----:B------:R-:W-:Y:S01]  /*13a50*/  FSEL R150, R150, -INF , !P2 ;  /* 0xff80000096967808 */ /* 0x000fe20005000000 */
[----:B------:R-:W-:Y:S01]  /*13a60*/  VIADD R4, R51, 0xfffffea9 ;  /* 0xfffffea933047836 */ /* 0x000fe20000000000 */
[-C--:B------:R-:W-:Y:S01]  /*13a70*/  ISETP.GE.AND P1, PT, R21, R50.reuse, PT ;  /* 0x000000321500720c */ /* 0x080fe20003f26270 */
[----:B------:R-:W-:Y:S01]  /*13a80*/  MUFU.TANH R198, R16 ;  /* 0x0000001000c67308 */ /* 0x000fe20000002400 */
[----:B------:R-:W-:Y:S02]  /*13a90*/  ISETP.GE.AND P3, PT, R5, R50, PT ;  /* 0x000000320500720c */ /* 0x000fe40003f66270 */
[----:B------:R-:W-:Y:S01]  /*13aa0*/  ISETP.GE.AND P2, PT, R21, R3, PT ;  /* 0x000000031500720c */ /* 0x000fe20003f46270 */
[----:B-1----:R-:W1:Y:S01]  /*13ab0*/  LDSM.16.M88.4 R24, [R36+0x4c00] ;  /* 0x004c00002418783b */ /* 0x002e620000000200 */
[----:B------:R-:W-:-:S02]  /*13ac0*/  FSEL R213, R33, -INF , !P6 ;  /* 0xff80000021d57808 */ /* 0x000fc40007000000 */
[----:B------:R-:W-:Y:S01]  /*13ad0*/  FSEL R131, R131, -INF , !P5 ;  /* 0xff80000083837808 */ /* 0x000fe20006800000 */
[----:B------:R-:W-:Y:S01]  /*13ae0*/  MUFU.TANH R191, R17 ;  /* 0x0000001100bf7308 */ /* 0x000fe20000002400 */
[CC--:B------:R-:W-:Y:S02]  /*13af0*/  ISETP.GE.AND P6, PT, R20.reuse, R50.reuse, PT ;  /* 0x000000321400720c */ /* 0x0c0fe40003fc6270 */
[-C--:B------:R-:W-:Y:S02]  /*13b00*/  ISETP.GE.AND P5, PT, R20, R3.reuse, PT ;  /* 0x000000031400720c */ /* 0x080fe40003fa6270 */
[----:B------:R-:W-:Y:S01]  /*13b10*/  FSEL R217, R39, -INF , !P3 ;  /* 0xff80000027d97808 */ /* 0x000fe20005800000 */
[----:B------:R-:W-:Y:S01]  /*13b20*/  HMMA.16816.F32 R20, R12, R22, RZ ;  /* 0x000000160c14723c */ /* 0x000fe200000018ff */
[----:B------:R-:W-:Y:S01]  /*13b30*/  FSEL R215, R35, -INF , !P1 ;  /* 0xff80000023d77808 */ /* 0x000fe20004800000 */
[----:B------:R-:W-:Y:S01]  /*13b40*/  MUFU.TANH R33, R18 ;  /* 0x0000001200217308 */ /* 0x000fe20000002400 */
[----:B------:R-:W-:Y:S01]  /*13b50*/  FSEL R124, R124, -INF , !P2 ;  /* 0xff8000007c7c7808 */ /* 0x000fe20005000000 */
[----:B------:R-:W-:Y:S01]  /*13b60*/  FMUL.FTZ R187, R28, UR4 ;  /* 0x000000041cbb7c20 */ /* 0x000fe20008410000 */
[CC--:B------:R-:W-:Y:S01]  /*13b70*/  ISETP.GE.AND P1, PT, R4.reuse, R50.reuse, PT ;  /* 0x000000320400720c */ /* 0x0c0fe20003f26270 */
[----:B------:R-:W-:Y:S01]  /*13b80*/  FMUL.FTZ R159, R29, UR4 ;  /* 0x000000041d9f7c20 */ /* 0x000fe20008410000 */
[----:B------:R-:W-:Y:S01]  /*13b90*/  ISETP.GE.AND P2, PT, R4, R3, PT ;  /* 0x000000030400720c */ /* 0x000fe20003f46270 */
[----:B------:R-:W-:Y:S01]  /*13ba0*/  VIADD R4, R51, 0xfffffeb0 ;  /* 0xfffffeb033047836 */ /* 0x000fe20000000000 */
[----:B------:R-:W-:Y:S01]  /*13bb0*/  FSEL R216, R38, -INF , !P6 ;  /* 0xff80000026d87808 */ /* 0x000fe20007000000 */
[----:B------:R3:W-:Y:S01]  /*13bc0*/  MUFU.TANH R39, R19 ;  /* 0x0000001300277308 */ /* 0x0007e20000002400 */
[----:B------:R-:W-:Y:S01]  /*13bd0*/  FSEL R123, R123, -INF , !P5 ;  /* 0xff8000007b7b7808 */ /* 0x000fe20006800000 */
[----:B------:R-:W-:Y:S01]  /*13be0*/  FMUL.FTZ R38, R30, UR4 ;  /* 0x000000041e267c20 */ /* 0x000fe20008410000 */
[----:B------:R-:W-:-:S02]  /*13bf0*/  ISETP.GE.AND P6, PT, R4, R50, PT ;  /* 0x000000320400720c */ /* 0x000fc40003fc6270 */
[-C--:B------:R-:W-:Y:S01]  /*13c00*/  ISETP.GE.AND P5, PT, R4, R3.reuse, PT ;  /* 0x000000030400720c */ /* 0x080fe20003fa6270 */
[----:B------:R-:W-:Y:S01]  /*13c10*/  VIADD R4, R51, 0xfffffeb8 ;  /* 0xfffffeb833047836 */ /* 0x000fe20000000000 */
[----:B------:R-:W-:Y:S01]  /*13c20*/  FSEL R130, R130, -INF , !P0 ;  /* 0xff80000082827808 */ /* 0x000fe20004000000 */
[----:B------:R-:W4:Y:S01]  /*13c30*/  MUFU.TANH R84, R84 ;  /* 0x0000005400547308 */ /* 0x000f220000002400 */
[----:B------:R-:W-:Y:S01]  /*13c40*/  FSEL R28, R40, -INF , !P1 ;  /* 0xff800000281c7808 */ /* 0x000fe20004800000 */
[----:B------:R-:W-:Y:S01]  /*13c50*/  HMMA.16816.F32 R20, R8, R6, R20 ;  /* 0x000000060814723c */ /* 0x000fe20000001814 */
[----:B------:R-:W-:Y:S02]  /*13c60*/  FSEL R110, R110, -INF , !P2 ;  /* 0xff8000006e6e7808 */ /* 0x000fe40005000000 */
[-C--:B------:R-:W-:Y:S01]  /*13c70*/  ISETP.GE.AND P0, PT, R5, R3.reuse, PT ;  /* 0x000000030500720c */ /* 0x080fe20003f06270 */
[C---:B------:R-:W-:Y:S01]  /*13c80*/  VIADD R5, R51.reuse, 0xfffffeb1 ;  /* 0xfffffeb133057836 */ /* 0x040fe20000000000 */
[C---:B------:R-:W-:Y:S01]  /*13c90*/  ISETP.GE.AND P1, PT, R4.reuse, R50, PT ;  /* 0x000000320400720c */ /* 0x040fe20003f26270 */
[----:B------:R-:W4:Y:S01]  /*13ca0*/  MUFU.TANH R187, R187 ;  /* 0x000000bb00bb7308 */ /* 0x000f220000002400 */
[----:B---3--:R3:W2:Y:S01]  /*13cb0*/  LDSM.16.M88.4 R16, [R37+0x4c00] ;  /* 0x004c00002510783b */ /* 0x0086a20000000200 */
[----:B------:R-:W-:Y:S01]  /*13cc0*/  ISETP.GE.AND P2, PT, R4, R3, PT ;  /* 0x000000030400720c */ /* 0x000fe20003f46270 */
[----:B------:R-:W-:Y:S01]  /*13cd0*/  VIADD R4, R51, 0xfffffeb9 ;  /* 0xfffffeb933047836 */ /* 0x000fe20000000000 */
[----:B------:R-:W-:Y:S01]  /*13ce0*/  FSEL R112, R112, -INF , !P0 ;  /* 0xff80000070707808 */ /* 0x000fe20004000000 */
[----:B------:R-:W-:-:S04]  /*13cf0*/  DEPBAR.LE SB0, 0x0 ;  /* 0x000080000000791a */ /* 0x000fc80000000000 */
[----:B------:R-:W-:Y:S01]  /*13d00*/  FSEL R29, R43, -INF , !P6 ;  /* 0xff8000002b1d7808 */ /* 0x000fe20007000000 */
[----:B------:R-:W4:Y:S01]  /*13d10*/  MUFU.TANH R159, R159 ;  /* 0x0000009f009f7308 */ /* 0x000f220000002400 */
[----:B------:R-:W-:Y:S02]  /*13d20*/  FSEL R104, R104, -INF , !P5 ;  /* 0xff80000068687808 */ /* 0x000fe40006800000 */
[-C--:B------:R-:W-:Y:S01]  /*13d30*/  ISETP.GE.AND P3, PT, R5, R50.reuse, PT ;  /* 0x000000320500720c */ /* 0x080fe20003f66270 */
[----:B------:R-:W-:Y:S01]  /*13d40*/  FMUL.FTZ R108, R21, UR4 ;  /* 0x00000004156c7c20 */ /* 0x000fe20008410000 */
[-C--:B------:R-:W-:Y:S01]  /*13d50*/  ISETP.GE.AND P0, PT, R5, R3.reuse, PT ;  /* 0x000000030500720c */ /* 0x080fe20003f06270 */
[----:B------:R-:W-:Y:S01]  /*13d60*/  VIADD R21, R51, 0xfffffed0 ;  /* 0xfffffed033157836 */ /* 0x000fe20000000000 */
[----:B------:R-:W-:Y:S01]  /*13d70*/  ISETP.GE.AND P6, PT, R4, R50, PT ;  /* 0x000000320400720c */ /* 0x000fe20003fc6270 */
[----:B------:R-:W-:Y:S01]  /*13d80*/  FMUL.FTZ R152, R20, UR4 ;  /* 0x0000000414987c20 */ /* 0x000fe20008410000 */
[----:B------:R-:W-:Y:S01]  /*13d90*/  ISETP.GE.AND P5, PT, R4, R3, PT ;  /* 0x000000030400720c */ /* 0x000fe20003fa6270 */
[----:B------:R-:W-:Y:S01]  /*13da0*/  FMUL.FTZ R22, R22, UR4 ;  /* 0x0000000416167c20 */ /* 0x000fe20008410000 */
[----:B-1----:R-:W-:Y:S01]  /*13db0*/  HMMA.16816.F32 R4, R12, R24, RZ ;  /* 0x000000180c04723c */ /* 0x002fe200000018ff */
[----:B------:R-:W-:Y:S01]  /*13dc0*/  FSEL R30, R45, -INF , !P3 ;  /* 0xff8000002d1e7808 */ /* 0x000fe20005800000 */
[----:B------:R-:W-:-:S02]  /*13dd0*/  VIADD R24, R51, 0xfffffec8 ;  /* 0xfffffec833187836 */ /* 0x000fc40000000000 */
[----:B---3--:R-:W-:Y:S01]  /*13de0*/  FMUL.FTZ R37, R31, UR4 ;  /* 0x000000041f257c20 */ /* 0x008fe20008410000 */
[----:B------:R-:W-:Y:S01]  /*13df0*/  VIADD R31, R51, 0xfffffec1 ;  /* 0xfffffec1331f7836 */ /* 0x000fe20000000000 */
[-C--:B------:R-:W-:Y:S01]  /*13e00*/  ISETP.GE.AND P3, PT, R34, R50.reuse, PT ;  /* 0x000000322200720c */ /* 0x080fe20003f66270 */
[----:B------:R-:W1:Y:S01]  /*13e10*/  MUFU.TANH R152, R152 ;  /* 0x0000009800987308 */ /* 0x000e620000002400 */
[----:B------:R-:W-:Y:S01]  /*13e20*/  FSEL R25, R46, -INF , !P1 ;  /* 0xff8000002e197808 */ /* 0x000fe20004800000 */
[----:B------:R-:W-:Y:S01]  /*13e30*/  HMMA.16816.F32 R12, R12, R26, RZ ;  /* 0x0000001a0c0c723c */ /* 0x000fe200000018ff */
[----:B------:R-:W-:Y:S01]  /*13e40*/  FSEL R99, R99, -INF , !P2 ;  /* 0xff80000063637808 */ /* 0x000fe20005000000 */
[----:B------:R-:W-:Y:S01]  /*13e50*/  FMUL.FTZ R23, R23, UR4 ;  /* 0x0000000417177c20 */ /* 0x000fe20008410000 */
[C---:B------:R-:W-:Y:S02]  /*13e60*/  ISETP.GE.AND P1, PT, R31.reuse, R50, PT ;  /* 0x000000321f00720c */ /* 0x040fe40003f26270 */
[----:B------:R-:W-:Y:S01]  /*13e70*/  ISETP.GE.AND P2, PT, R31, R3, PT ;  /* 0x000000031f00720c */ /* 0x000fe20003f46270 */
[----:B------:R3:W-:Y:S01]  /*13e80*/  MUFU.TANH R36, R22 ;  /* 0x0000001600247308 */ /* 0x0007e20000002400 */
[----:B------:R-:W-:-:S02]  /*13e90*/  FSEL R102, R102, -INF , !P0 ;  /* 0xff80000066667808 */ /* 0x000fc40004000000 */
[----:B------:R-:W-:Y:S02]  /*13ea0*/  FSEL R31, R48, -INF , !P3 ;  /* 0xff800000301f7808 */ /* 0x000fe40005800000 */
[-C--:B------:R-:W-:Y:S01]  /*13eb0*/  ISETP.GE.AND P0, PT, R34, R3.reuse, PT ;  /* 0x000000032200720c */ /* 0x080fe20003f06270 */
[C---:B--2---:R-:W-:Y:S01]  /*13ec0*/  HMMA.16816.F32 R4, R8.reuse, R16, R4 ;  /* 0x000000100804723c */ /* 0x044fe20000001804 */
[----:B------:R-:W-:Y:S01]  /*13ed0*/  VIADD R17, R51, 0xfffffec9 ;  /* 0xfffffec933117836 */ /* 0x000fe20000000000 */
[----:B------:R-:W-:Y:S01]  /*13ee0*/  FSEL R16, R52, -INF , !P1 ;  /* 0xff80000034107808 */ /* 0x000fe20004800000 */
[----:B------:R-:W2:Y:S01]  /*13ef0*/  MUFU.TANH R37, R37 ;  /* 0x0000002500257308 */ /* 0x000ea20000002400 */
[----:B------:R-:W-:Y:S02]  /*13f00*/  FSEL R48, R53, -INF , !P2 ;  /* 0xff80000035307808 */ /* 0x000fe40005000000 */
[----:B------:R-:W-:Y:S02]  /*13f10*/  FSEL R20, R47, -INF , !P6 ;  /* 0xff8000002f147808 */ /* 0x000fe40007000000 */
[----:B------:R-:W-:Y:S01]  /*13f20*/  FSEL R96, R96, -INF , !P5 ;  /* 0xff80000060607808 */ /* 0x000fe20006800000 */
[----:B------:R-:W-:Y:S01]  /*13f30*/  HMMA.16816.F32 R12, R8, R18, R12 ;  /* 0x00000012080c723c */ /* 0x000fe2000000180c */
[-C--:B------:R-:W-:Y:S01]  /*13f40*/  ISETP.GE.AND P1, PT, R21, R50.reuse, PT ;  /* 0x000000321500720c */ /* 0x080fe20003f26270 */
[----:B---3--:R-:W-:Y:S01]  /*13f50*/  VIADD R22, R51, 0xfffffed8 ;  /* 0xfffffed833167836 */ /* 0x008fe20000000000 */
[-C--:B------:R-:W-:Y:S01]  /*13f60*/  ISETP.GE.AND P2, PT, R21, R3.reuse, PT ;  /* 0x000000031500720c */ /* 0x080fe20003f46270 */
[----:B------:R-:W-:Y:S01]  /*13f70*/  VIADD R21, R51, 0xfffffed1 ;  /* 0xfffffed133157836 */ /* 0x000fe20000000000 */
[C---:B------:R-:W-:Y:S01]  /*13f80*/  ISETP.GE.AND P6, PT, R24.reuse, R50, PT ;  /* 0x000000321800720c */ /* 0x040fe20003fc6270 */
[----:B------:R-:W3:Y:S01]  /*13f90*/  MUFU.TANH R38, R38 ;  /* 0x0000002600267308 */ /* 0x000ee20000002400 */
[----:B------:R-:W-:-:S02]  /*13fa0*/  ISETP.GE.AND P5, PT, R24, R3, PT ;  /* 0x000000031800720c */ /* 0x000fc40003fa6270 */
[----:B------:R-:W-:Y:S01]  /*13fb0*/  FSEL R49, R49, -INF , !P0 ;  /* 0xff80000031317808 */ /* 0x000fe20004000000 */
[----:B------:R-:W-:Y:S01]  /*13fc0*/  FMUL.FTZ R4, R4, UR4 ;  /* 0x0000000404047c20 */ /* 0x000fe20008410000 */
[-C--:B------:R-:W-:Y:S01]  /*13fd0*/  ISETP.GE.AND P3, PT, R17, R50.reuse, PT ;  /* 0x000000321100720c */ /* 0x080fe20003f66270 */
[----:B------:R-:W-:Y:S01]  /*13fe0*/  FMUL.FTZ R5, R5, UR4 ;  /* 0x0000000405057c20 */ /* 0x000fe20008410000 */
[-C--:B------:R-:W-:Y:S01]  /*13ff0*/  ISETP.GE.AND P0, PT, R17, R3.reuse, PT ;  /* 0x000000031100720c */ /* 0x080fe20003f06270 */
[----:B------:R1:W-:Y:S01]  /*14000*/  MUFU.TANH R53, R4 ;  /* 0x0000000400357308 */ /* 0x0003e20000002400 */
[----:B------:R-:W-:Y:S01]  /*14010*/  FSEL R17, R56, -INF , !P6 ;  /* 0xff80000038117808 */ /* 0x000fe20007000000 */
[----:B------:R-:W-:Y:S01]  /*14020*/  FMUL.FTZ R6, R6, UR4 ;  /* 0x0000000406067c20 */ /* 0x000fe20008410000 */
[----:B------:R-:W-:Y:S01]  /*14030*/  FSEL R47, R83, -INF , !P5 ;  /* 0xff800000532f7808 */ /* 0x000fe20006800000 */
[----:B------:R-:W-:Y:S01]  /*14040*/  FMUL.FTZ R7, R7, UR4 ;  /* 0x0000000407077c20 */ /* 0x000fe20008410000 */
[C---:B------:R-:W-:Y:S01]  /*14050*/  ISETP.GE.AND P6, PT, R21.reuse, R50, PT ;  /* 0x000000321500720c */ /* 0x040fe20003fc6270 */
[----:B------:R-:W-:Y:S01]  /*14060*/  FMUL.FTZ R14, R14, UR4 ;  /* 0x000000040e0e7c20 */ /* 0x000fe20008410000 */
[----:B------:R-:W-:Y:S01]  /*14070*/  ISETP.GE.AND P5, PT, R21, R3, PT ;  /* 0x000000031500720c */ /* 0x000fe20003fa6270 */
[----:B------:R-:W-:Y:S01]  /*14080*/  VIADD R21, R51, 0xfffffed9 ;  /* 0xfffffed933157836 */ /* 0x000fe20000000000 */
[----:B-----5:R-:W-:Y:S01]  /*14090*/  FSEL R24, R82, -INF , !P3 ;  /* 0xff80000052187808 */ /* 0x020fe20005800000 */
[----:B------:R5:W-:Y:S01]  /*140a0*/  MUFU.TANH R52, R5 ;  /* 0x0000000500347308 */ /* 0x000be20000002400 */
[----:B----4-:R-:W-:-:S02]  /*140b0*/  FSEL R46, R84, -INF , !P0 ;  /* 0xff800000542e7808 */ /* 0x010fc40004000000 */
[----:B------:R-:W-:Y:S02]  /*140c0*/  FSEL R200, R200, -INF , !P6 ;  /* 0xff800000c8c87808 */ /* 0x000fe40007000000 */
[----:B------:R-:W-:Y:S01]  /*140d0*/  FSEL R43, R32, -INF , !P5 ;  /* 0xff800000202b7808 */ /* 0x000fe20006800000 */
[----:B-1----:R-:W-:Y:S01]  /*140e0*/  VIADD R4, R51, 0xfffffee0 ;  /* 0xfffffee033047836 */ /* 0x002fe20000000000 */
[-C--:B------:R-:W-:Y:S01]  /*140f0*/  ISETP.GE.AND P3, PT, R22, R50.reuse, PT ;  /* 0x000000321600720c */ /* 0x080fe20003f66270 */
[----:B------:R1:W4:Y:S01]  /*14100*/  MUFU.TANH R34, R6 ;  /* 0x0000000600227308 */ /* 0x0003220000002400 */
[----:B------:R-:W-:Y:S02]  /*14110*/  FSEL R202, R202, -INF , !P1 ;  /* 0xff800000caca7808 */ /* 0x000fe40004800000 */
[----:B------:R-:W-:Y:S02]  /*14120*/  ISETP.GE.AND P0, PT, R22, R3, PT ;  /* 0x000000031600720c */ /* 0x000fe40003f06270 */
[----:B------:R-:W-:-:S02]  /*14130*/  ISETP.GE.AND P6, PT, R4, R50, PT ;  /* 0x000000320400720c */ /* 0x000fc40003fc6270 */
[-C--:B------:R-:W-:Y:S01]  /*14140*/  ISETP.GE.AND P5, PT, R4, R3.reuse, PT ;  /* 0x000000030400720c */ /* 0x080fe20003fa6270 */
[----:B-----5:R-:W-:Y:S01]  /*14150*/  VIADD R5, R51, 0xfffffee1 ;  /* 0xfffffee133057836 */ /* 0x020fe20000000000 */
[-C--:B------:R-:W-:Y:S01]  /*14160*/  ISETP.GE.AND P1, PT, R21, R50.reuse, PT ;  /* 0x000000321500720c */ /* 0x080fe20003f26270 */
[----:B------:R-:W-:Y:S01]  /*14170*/  VIADD R4, R51, 0xfffffee8 ;  /* 0xfffffee833047836 */ /* 0x000fe20000000000 */
[----:B------:R-:W-:Y:S01]  /*14180*/  FSEL R198, R198, -INF , !P3 ;  /* 0xff800000c6c67808 */ /* 0x000fe20005800000 */
[----:B------:R-:W5:Y:S01]  /*14190*/  MUFU.TANH R35, R23 ;  /* 0x0000001700237308 */ /* 0x000f620000002400 */
[----:B------:R-:W-:Y:S02]  /*141a0*/  FSEL R40, R33, -INF , !P0 ;  /* 0xff80000021287808 */ /* 0x000fe40004000000 */
[----:B------:R-:W-:Y:S02]  /*141b0*/  FSEL R45, R86, -INF , !P2 ;  /* 0xff800000562d7808 */ /* 0x000fe40005000000 */
[----:B------:R-:W-:Y:S01]  /*141c0*/  ISETP.GE.AND P3, PT, R5, R50, PT ;  /* 0x000000320500720c */ /* 0x000fe20003f66270 */
[----:B-1----:R-:W-:Y:S01]  /*141d0*/  VIADD R6, R51, 0xfffffef1 ;  /* 0xfffffef133067836 */ /* 0x002fe20000000000 */
[----:B------:R-:W-:Y:S01]  /*141e0*/  FSEL R191, R191, -INF , !P1 ;  /* 0xff800000bfbf7808 */ /* 0x000fe20004800000 */
[----:B------:R1:W-:Y:S01]  /*141f0*/  MUFU.TANH R33, R7 ;  /* 0x0000000700217308 */ /* 0x0003e20000002400 */
[-C--:B------:R-:W-:Y:S01]  /*14200*/  ISETP.GE.AND P0, PT, R5, R3.reuse, PT ;  /* 0x000000030500720c */ /* 0x080fe20003f06270 */
[----:B------:R-:W-:Y:S01]  /*14210*/  VIADD R5, R51, 0xfffffee9 ;  /* 0xfffffee933057836 */ /* 0x000fe20000000000 */
[----:B------:R-:W-:-:S02]  /*14220*/  ISETP.GE.AND P2, PT, R21, R3, PT ;  /* 0x000000031500720c */ /* 0x000fc40003f46270 */
[-C--:B------:R-:W-:Y:S02]  /*14230*/  ISETP.GE.AND P1, PT, R4, R50.reuse, PT ;  /* 0x000000320400720c */ /* 0x080fe40003f26270 */
[----:B------:R-:W-:Y:S01]  /*14240*/  FSEL R39, R39, -INF , !P2 ;  /* 0xff80000027277808 */ /* 0x000fe20005000000 */
[----:B------:R-:W5:Y:S01]  /*14250*/  MUFU.TANH R108, R108 ;  /* 0x0000006c006c7308 */ /* 0x000f620000002400 */
[----:B------:R-:W-:Y:S02]  /*14260*/  FSEL R187, R187, -INF , !P6 ;  /* 0xff800000bbbb7808 */ /* 0x000fe40007000000 */
[----:B------:R-:W-:Y:S02]  /*14270*/  FSEL R159, R159, -INF , !P3 ;  /* 0xff8000009f9f7808 */ /* 0x000fe40005800000 */
[----:B------:R-:W-:Y:S02]  /*14280*/  FSEL R152, R152, -INF , !P1 ;  /* 0xff80000098987808 */ /* 0x000fe40004800000 */
[-C--:B------:R-:W-:Y:S01]  /*14290*/  ISETP.GE.AND P2, PT, R4, R3.reuse, PT ;  /* 0x000000030400720c */ /* 0x080fe20003f46270 */
[----:B------:R-:W-:Y:S01]  /*142a0*/  FMUL.FTZ R4, R12, UR4 ;  /* 0x000000040c047c20 */ /* 0x000fe20008410000 */
[----:B-1----:R-:W-:Y:S01]  /*142b0*/  VIADD R7, R51, 0xfffffef0 ;  /* 0xfffffef033077836 */ /* 0x002fe20000000000 */
[CC--:B------:R-:W-:Y:S01]  /*142c0*/  ISETP.GE.AND P4, PT, R5.reuse, R50.reuse, PT ;  /* 0x000000320500720c */ /* 0x0c0fe20003f86270 */
[----:B------:R-:W-:Y:S01]  /*142d0*/  MUFU.TANH R32, R14 ;  /* 0x0000000e00207308 */ /* 0x000fe20000002400 */
[----:B------:R-:W-:Y:S01]  /*142e0*/  ISETP.GE.AND P6, PT, R5, R3, PT ;  /* 0x000000030500720c */ /* 0x000fe20003fc6270 */
[----:B------:R-:W-:Y:S01]  /*142f0*/  FMUL.FTZ R5, R13, UR4 ;  /* 0x000000040d057c20 */ /* 0x000fe20008410000 */
[----:B------:R-:W-:-:S02]  /*14300*/  ISETP.GE.AND P1, PT, R6, R50, PT ;  /* 0x000000320600720c */ /* 0x000fc40003f26270 */
[-C--:B------:R-:W-:Y:S01]  /*14310*/  ISETP.GE.AND P3, PT, R6, R3.reuse, PT ;  /* 0x000000030600720c */ /* 0x080fe20003f66270 */
[----:B------:R-:W-:Y:S01]  /*14320*/  FMUL.FTZ R6, R15, UR4 ;  /* 0x000000040f067c20 */ /* 0x000fe20008410000 */
[----:B--2---:R-:W-:Y:S01]  /*14330*/  FSEL R37, R37, -INF , !P0 ;  /* 0xff80000025257808 */ /* 0x004fe20004000000 */
[----:B------:R-:W-:Y:S01]  /*14340*/  MUFU.TANH R4, R4 ;  /* 0x0000000400047308 */ /* 0x000fe20000002400 */
[C---:B------:R-:W-:Y:S02]  /*14350*/  ISETP.GE.AND P0, PT, R7.reuse, R3, PT ;  /* 0x000000030700720c */ /* 0x040fe40003f06270 */
[----:B---3--:R-:W-:Y:S02]  /*14360*/  FSEL R38, R38, -INF , !P5 ;  /* 0xff80000026267808 */ /* 0x008fe40006800000 */
[----:B----4-:R-:W-:Y:S02]  /*14370*/  FSEL R34, R34, -INF , !P0 ;  /* 0xff80000022227808 */ /* 0x010fe40004000000 */
[----:B------:R-:W-:Y:S01]  /*14380*/  ISETP.GT.AND P0, PT, R54, R170, PT ;  /* 0x000000aa3600720c */ /* 0x000fe20003f04270 */
[----:B------:R-:W1:Y:S01]  /*14390*/  MUFU.TANH R5, R5 ;  /* 0x0000000500057308 */ /* 0x000e620000002400 */
[----:B------:R-:W-:Y:S01]  /*143a0*/  BAR.SYNC.DEFER_BLOCKING 0x0 ;  /* 0x0000000000007b1d */ /* 0x000fe20000010000 */
[----:B------:R-:W-:Y:S01]  /*143b0*/  ISETP.GE.AND P5, PT, R7, R50, PT ;  /* 0x000000320700720c */ /* 0x000fe20003fa6270 */
[C---:B------:R-:W-:Y:S01]  /*143c0*/  VIADD R7, R51.reuse, 0xfffffef9 ;  /* 0xfffffef933077836 */ /* 0x040fe20000000000 */
[----:B------:R-:W-:Y:S01]  /*143d0*/  FSEL R36, R36, -INF , !P2 ;  /* 0xff80000024247808 */ /* 0x000fe20005000000 */
[----:B------:R-:W-:Y:S01]  /*143e0*/  VIADD R51, R51, 0xfffffef8 ;  /* 0xfffffef833337836 */ /* 0x000fe20000000000 */
[----:B-----5:R-:W-:-:S02]  /*143f0*/  FSEL R35, R35, -INF , !P6 ;  /* 0xff80000023237808 */ /* 0x020fc40007000000 */
[----:B------:R-:W2:Y:S01]  /*14400*/  MUFU.TANH R6, R6 ;  /* 0x0000000600067308 */ /* 0x000ea20000002400 */
[----:B------:R-:W-:Y:S02]  /*14410*/  FSEL R53, R53, -INF , !P5 ;  /* 0xff80000035357808 */ /* 0x000fe40006800000 */
[----:B------:R-:W-:Y:S02]  /*14420*/  FSEL R52, R52, -INF , !P1 ;  /* 0xff80000034347808 */ /* 0x000fe40004800000 */
[-C--:B------:R-:W-:Y:S02]  /*14430*/  ISETP.GE.AND P6, PT, R7, R50.reuse, PT ;  /* 0x000000320700720c */ /* 0x080fe40003fc6270 */
[C---:B------:R-:W-:Y:S02]  /*14440*/  ISETP.GE.AND P5, PT, R51.reuse, R50, PT ;  /* 0x000000323300720c */ /* 0x040fe40003fa6270 */
[-C--:B------:R-:W-:Y:S02]  /*14450*/  ISETP.GE.AND P2, PT, R51, R3.reuse, PT ;  /* 0x000000033300720c */ /* 0x080fe40003f46270 */
[----:B------:R-:W-:-:S02]  /*14460*/  ISETP.GE.AND P1, PT, R7, R3, PT ;  /* 0x000000030700720c */ /* 0x000fc40003f26270 */
[----:B------:R-:W-:Y:S02]  /*14470*/  FSEL R108, R108, -INF , !P4 ;  /* 0xff8000006c6c7808 */ /* 0x000fe40006000000 */
[----:B------:R-:W-:Y:S02]  /*14480*/  ISETP.NE.AND P4, PT, R44, RZ, PT ;  /* 0x000000ff2c00720c */ /* 0x000fe40003f85270 */
[----:B------:R-:W-:Y:S02]  /*14490*/  FSEL R33, R33, -INF , !P3 ;  /* 0xff80000021217808 */ /* 0x000fe40005800000 */
[----:B------:R-:W-:Y:S02]  /*144a0*/  SHF.R.U32.HI R44, RZ, 0x3, R166 ;  /* 0x00000003ff2c7819 */ /* 0x000fe400000116a6 */
[----:B-1----:R-:W-:Y:S02]  /*144b0*/  FSEL R50, R5, -INF , !P6 ;  /* 0xff80000005327808 */ /* 0x002fe40007000000 */
[----:B------:R-:W-:-:S02]  /*144c0*/  FSEL R51, R4, -INF , !P5 ;  /* 0xff80000004337808 */ /* 0x000fc40006800000 */
[----:B------:R-:W-:Y:S02]  /*144d0*/  FSEL R32, R32, -INF , !P2 ;  /* 0xff80000020207808 */ /* 0x000fe40005000000 */
        /* <DEDUP_REMOVED lines=67> */
.L_x_1321:
        /* <DEDUP_REMOVED lines=8> */
.L_x_1322:
        /* <DEDUP_REMOVED lines=62> */
.L_x_1320:
        /* <DEDUP_REMOVED lines=69> */
[----:B------:R-:W2:Y:S01]  /*151c0*/  SHFL.BFLY PT, R4, R5, 0x2, 0x1f ;  /* 0x0c401f0005047f89 */ /* 0x000ea200000e0000 */
[----:B------:R-:W-:-:S02]  /*151d0*/  LEA R42, R107, UR5, 0x1 ;  /* 0x000000056b2a7c11 */ /* 0x000fc4000f8e08ff */
        /* <DEDUP_REMOVED lines=13> */
[----:B------:R-:W-:Y:S01]  /*152b0*/  FFMA.FTZ R126, R57, UR4, -R95 ;  /* 0x00000004397e7c23 */ /* 0x000fe2000801085f */
[----:B------:R-:W-:Y:S01]  /*152c0*/  FADD.FTZ R129, R2, -R129 ;  /* 0x8000008102817221 */ /* 0x000fe20000010000 */
[--C-:B------:R-:W-:Y:S01]  /*152d0*/  FFMA.FTZ R59, R16, UR4, -R95.reuse ;  /* 0x00000004103b7c23 */ /* 0x100fe2000801085f */
[--C-:B------:R-:W-:Y:S01]  /*152e0*/  FFMA.FTZ R58, R17, UR4, -R95.reuse ;  /* 0x00000004113a7c23 */ /* 0x100fe2000801085f */
[--C-:B------:R-:W-:Y:S01]  /*152f0*/  FFMA.FTZ R114, R62, UR4, -R95.reuse ;  /* 0x000000043e727c23 */ /* 0x100fe2000801085f */
[----:B--2---:R-:W-:Y:S01]  /*15300*/  FMNMX.FTZ R55, R55, R4, !PT ;  /* 0x0000000437377209 */ /* 0x004fe20007810000 */
[----:B------:R-:W-:Y:S01]  /*15310*/  LDSM.16.MT88.4 R16, [R42+0x5000] ;  /* 0x005000002a10783b */ /* 0x000fe20000004200 */
[----:B------:R-:W-:Y:S01]  /*15320*/  FMUL.FTZ R129, R129, UR4 ;  /* 0x0000000481817c20 */ /* 0x000fe20008410000 */
[----:B------:R-:W-:Y:S01]  /*15330*/  MUFU.EX2 R127, R127 ;  /* 0x0000007f007f7308 */ /* 0x000fe20000000800 */
[--C-:B------:R-:W-:Y:S01]  /*15340*/  FFMA.FTZ R113, R61, UR4, -R95.reuse ;  /* 0x000000043d717c23 */ /* 0x100fe2000801085f */
[----:B------:R-:W1:Y:S01]  /*15350*/  SHFL.BFLY PT, R4, R55, 0x1, 0x1f ;  /* 0x0c201f0037047f89 */ /* 0x000e6200000e0000 */
[--C-:B------:R-:W-:Y:S01]  /*15360*/  FFMA.FTZ R61, R20, UR4, -R95.reuse ;  /* 0x00000004143d7c23 */ /* 0x100fe2000801085f */
[--C-:B------:R-:W-:Y:S01]  /*15370*/  FFMA.FTZ R111, R60, UR4, -R95.reuse ;  /* 0x000000043c6f7c23 */ /* 0x100fe2000801085f */
[--C-:B------:R-:W-:Y:S01]  /*15380*/  FFMA.FTZ R109, R64, UR4, -R95.reuse ;  /* 0x00000004406d7c23 */ /* 0x100fe2000801085f */
[----:B------:R-:W-:Y:S01]  /*15390*/  LDSM.16.MT88.4 R20, [R42+0x5400] ;  /* 0x005400002a14783b */ /* 0x000fe20000004200 */
        /* <DEDUP_REMOVED lines=20> */
[----:B-1----:R-:W-:Y:S01]  /*154e0*/  FMNMX.FTZ R55, R55, R4, !PT ;  /* 0x0000000437377209 */ /* 0x002fe20007810000 */
[--C-:B------:R-:W-:Y:S01]  /*154f0*/  FFMA.FTZ R90, R72, UR4, -R95.reuse ;  /* 0x00000004485a7c23 */ /* 0x100fe2000801085f */
[--C-:B------:R-:W-:Y:S01]  /*15500*/  FFMA.FTZ R89, R85, UR4, -R95.reuse ;  /* 0x0000000455597c23 */ /* 0x100fe2000801085f */
[--C-:B------:R-:W-:Y:S01]  /*15510*/  FFMA.FTZ R87, R73, UR4, -R95.reuse ;  /* 0x0000000449577c23 */ /* 0x100fe2000801085f */
[C---:B------:R-:W-:Y:S01]  /*15520*/  FSETP.NEU.FTZ.AND P0, PT, R55.reuse, -INF , PT ;  /* 0xff8000003700780b */ /* 0x040fe20003f1d000 */
[----:B------:R-:W-:Y:S01]  /*15530*/  FMUL.FTZ R57, R55, UR4 ;  /* 0x0000000437397c20 */ /* 0x000fe20008410000 */
[----:B------:R-:W1:Y:S01]  /*15540*/  MUFU.EX2 R129, R129 ;  /* 0x0000008100817308 */ /* 0x000e620000000800 */
[--C-:B------:R-:W-:Y:S01]  /*15550*/  FFMA.FTZ R86, R75, UR4, -R95.reuse ;  /* 0x000000044b567c23 */ /* 0x100fe2000801085f */
[----:B------:R-:W-:Y:S01]  /*15560*/  FSEL R2, R55, RZ, P0 ;  /* 0x000000ff37027208 */ /* 0x000fe20000000000 */
[--C-:B------:R-:W-:Y:S01]  /*15570*/  FFMA.FTZ R85, R74, UR4, -R95.reuse ;  /* 0x000000044a557c23 */ /* 0x100fe2000801085f */
[----:B------:R-:W-:Y:S01]  /*15580*/  FSEL R57, R57, RZ, P0 ;  /* 0x000000ff39397208 */ /* 0x000fe20000000000 */
[--C-:B------:R-:W-:Y:S01]  /*15590*/  FFMA.FTZ R83, R78, UR4, -R95.reuse ;  /* 0x000000044e537c23 */ /* 0x100fe2000801085f */
        /* <DEDUP_REMOVED lines=8> */
[--C-:B------:R-:W-:Y:S01]  /*15620*/  FFMA.FTZ R117, R117, UR4, -R57.reuse ;  /* 0x0000000475757c23 */ /* 0x100fe20008010839 */
[----:B------:R2:W4:Y:S01]  /*15630*/  MUFU.EX2 R128, R0 ;  /* 0x0000000000807308 */ /* 0x0005220000000800 */
[--C-:B------:R-:W-:Y:S01]  /*15640*/  FFMA.FTZ R107, R201, UR4, -R57.reuse ;  /* 0x00000004c96b7c23 */ /* 0x100fe20008010839 */
[----:B---3--:R-:W-:Y:S01]  /*15650*/  F2FP.F16.F32.PACK_AB R10, R114, R119 ;  /* 0x00000077720a723e */ /* 0x008fe200000000ff */
[-C--:B-1----:R-:W-:Y:S01]  /*15660*/  FMUL.FTZ R12, R144, R129.reuse ;  /* 0x00000081900c7220 */ /* 0x082fe20000410000 */
[-C--:B------:R-:W-:Y:S01]  /*15670*/  FMUL.FTZ R13, R145, R129.reuse ;  /* 0x00000081910d7220 */ /* 0x080fe20000410000 */
[--C-:B------:R-:W-:Y:S01]  /*15680*/  FFMA.FTZ R115, R115, UR4, -R57.reuse ;  /* 0x0000000473737c23 */ /* 0x100fe20008010839 */
[--C-:B------:R-:W-:Y:S01]  /*15690*/  FFMA.FTZ R122, R122, UR4, -R57.reuse ;  /* 0x000000047a7a7c23 */ /* 0x100fe20008010839 */
[-C--:B------:R-:W-:Y:S01]  /*156a0*/  FMUL.FTZ R140, R140, R129.reuse ;  /* 0x000000818c8c7220 */ /* 0x080fe20000410000 */
[----:B------:R-:W-:Y:S01]  /*156b0*/  MUFU.EX2 R125, R125 ;  /* 0x0000007d007d7308 */ /* 0x000fe20000000800 */
[-C--:B------:R-:W-:Y:S01]  /*156c0*/  FMUL.FTZ R141, R141, R129.reuse ;  /* 0x000000818d8d7220 */ /* 0x080fe20000410000 */
[-C--:B------:R-:W-:Y:S01]  /*156d0*/  FMUL.FTZ R136, R136, R129.reuse ;  /* 0x0000008188887220 */ /* 0x080fe20000410000 */
[-C--:B------:R-:W-:Y:S01]  /*156e0*/  FMUL.FTZ R137, R137, R129.reuse ;  /* 0x0000008189897220 */ /* 0x080fe20000410000 */
[-C--:B------:R-:W-:Y:S01]  /*156f0*/  FMUL.FTZ R132, R132, R129.reuse ;  /* 0x0000008184847220 */ /* 0x080fe20000410000 */
[----:B------:R-:W-:Y:S01]  /*15700*/  FMUL.FTZ R133, R133, R129 ;  /* 0x0000008185857220 */ /* 0x000fe20000410000 */
[--C-:B------:R-:W-:Y:S01]  /*15710*/  FFMA.FTZ R199, R199, UR4, -R57.reuse ;  /* 0x00000004c7c77c23 */ /* 0x100fe20008010839 */
[----:B------:R-:W-:Y:S01]  /*15720*/  FFMA.FTZ R144, R192, UR4, -R57 ;  /* 0x00000004c0907c23 */ /* 0x000fe20008010839 */
[----:B------:R-:W1:Y:S01]  /*15730*/  MUFU.EX2 R120, R120 ;  /* 0x0000007800787308 */ /* 0x000e620000000800 */
[----:B--2---:R-:W-:Y:S01]  /*15740*/  IADD3 R0, PT, PT, R42, 0x5020, RZ ;  /* 0x000050202a007810 */ /* 0x004fe20007ffe0ff */
[-C--:B----4-:R-:W-:Y:S01]  /*15750*/  FMUL.FTZ R14, R146, R128.reuse ;  /* 0x00000080920e7220 */ /* 0x090fe20000410000 */
[----:B------:R-:W-:Y:S01]  /*15760*/  @P2 IADD3 R0, PT, PT, R2, -0x20, RZ ;  /* 0xffffffe002002810 */ /* 0x000fe20007ffe0ff */
[-C--:B------:R-:W-:Y:S01]  /*15770*/  FMUL.FTZ R15, R147, R128.reuse ;  /* 0x00000080930f7220 */ /* 0x080fe20000410000 */
[----:B------:R-:W-:Y:S01]  /*15780*/  FFMA.FTZ R2, R24, UR4, -R95 ;  /* 0x0000000418027c23 */ /* 0x000fe2000801085f */
[-C--:B------:R-:W-:Y:S01]  /*15790*/  FMUL.FTZ R142, R142, R128.reuse ;  /* 0x000000808e8e7220 */ /* 0x080fe20000410000 */
[-C--:B------:R-:W-:Y:S01]  /*157a0*/  FMUL.FTZ R143, R143, R128.reuse ;  /* 0x000000808f8f7220 */ /* 0x080fe20000410000 */
[----:B------:R-:W2:Y:S01]  /*157b0*/  LDSM.16.MT88.4 R4, [R0] ;  /* 0x000000000004783b */ /* 0x000ea20000004200 */
[----:B------:R-:W-:Y:S01]  /*157c0*/  MUFU.EX2 R118, R118 ;  /* 0x0000007600767308 */ /* 0x000fe20000000800 */
[-C--:B------:R-:W-:Y:S01]  /*157d0*/  FMUL.FTZ R138, R138, R128.reuse ;  /* 0x000000808a8a7220 */ /* 0x080fe20000410000 */
[-C--:B------:R-:W-:Y:S01]  /*157e0*/  FMUL.FTZ R139, R139, R128.reuse ;  /* 0x000000808b8b7220 */ /* 0x080fe20000410000 */
[----:B------:R-:W3:Y:S01]  /*157f0*/  LDSM.16.MT88.4 R24, [R0+0x400] ;  /* 0x000400000018783b */ /* 0x000ee20000004200 */
[-C--:B------:R-:W-:Y:S01]  /*15800*/  FMUL.FTZ R134, R134, R128.reuse ;  /* 0x0000008086867220 */ /* 0x080fe20000410000 */
[----:B------:R-:W-:Y:S01]  /*15810*/  FMUL.FTZ R135, R135, R128 ;  /* 0x0000008087877220 */ /* 0x000fe20000410000 */
[--C-:B------:R-:W-:Y:S01]  /*15820*/  FFMA.FTZ R157, R157, UR4, -R57.reuse ;  /* 0x000000049d9d7c23 */ /* 0x100fe20008010839 */
[--C-:B------:R-:W-:Y:S01]  /*15830*/  FFMA.FTZ R147, R190, UR4, -R57.reuse ;  /* 0x00000004be937c23 */ /* 0x100fe20008010839 */
[----:B------:R-:W4:Y:S01]  /*15840*/  MUFU.EX2 R116, R116 ;  /* 0x0000007400747308 */ /* 0x000f220000000800 */
[----:B-1----:R-:W-:Y:S01]  /*15850*/  F2FP.F16.F32.PACK_AB R9, R120, R125 ;  /* 0x0000007d7809723e */ /* 0x002fe200000000ff */
        /* <DEDUP_REMOVED lines=10> */
[----:B------:R-:W-:Y:S01]  /*15900*/  FFMA.FTZ R188, R188, UR4, -R57 ;  /* 0x00000004bcbc7c23 */ /* 0x000fe20008010839 */
[--C-:B------:R-:W-:Y:S01]  /*15910*/  FFMA.FTZ R80, R203, UR4, -R95.reuse ;  /* 0x00000004cb507c23 */ /* 0x100fe2000801085f */
[--C-:B------:R-:W-:Y:S01]  /*15920*/  FFMA.FTZ R79, R204, UR4, -R95.reuse ;  /* 0x00000004cc4f7c23 */ /* 0x100fe2000801085f */
[--C-:B------:R-:W-:Y:S01]  /*15930*/  FFMA.FTZ R78, R205, UR4, -R95.reuse ;  /* 0x00000004cd4e7c23 */ /* 0x100fe2000801085f */
[----:B------:R-:W1:Y:S01]  /*15940*/  MUFU.EX2 R111, R111 ;  /* 0x0000006f006f7308 */ /* 0x000e620000000800 */
[----:B----4-:R-:W-:Y:S01]  /*15950*/  F2FP.F16.F32.PACK_AB R11, R116, R118 ;  /* 0x00000076740b723e */ /* 0x010fe200000000ff */
[----:B------:R-:W-:Y:S01]  /*15960*/  FFMA.FTZ R77, R206, UR4, -R95 ;  /* 0x00000004ce4d7c23 */ /* 0x000fe2000801085f */
        /* <DEDUP_REMOVED lines=8> */
[--C-:B------:R-:W-:Y:S01]  /*159f0*/  FFMA.FTZ R74, R209, UR4, -R95.reuse ;  /* 0x00000004d14a7c23 */ /* 0x100fe2000801085f */
[----:B------:R-:W-:Y:S01]  /*15a00*/  FFMA.FTZ R73, R210, UR4, -R95 ;  /* 0x00000004d2497c23 */ /* 0x000fe2000801085f */
[--C-:B------:R-:W-:Y:S01]  /*15a10*/  FFMA.FTZ R158, R158, UR4, -R57.reuse ;  /* 0x000000049e9e7c23 */ /* 0x100fe20008010839 */
[--C-:B------:R-:W-:Y:S01]  /*15a20*/  FFMA.FTZ R155, R155, UR4, -R57.reuse ;  /* 0x000000049b9b7c23 */ /* 0x100fe20008010839 */
[--C-:B------:R-:W-:Y:S01]  /*15a30*/  FFMA.FTZ R154, R154, UR4, -R57.reuse ;  /* 0x000000049a9a7c23 */ /* 0x100fe20008010839 */
[----:B------:R-:W4:Y:S01]  /*15a40*/  MUFU.EX2 R106, R106 ;  /* 0x0000006a006a7308 */ /* 0x000f220000000800 */
[C---:B------:R-:W-:Y:S01]  /*15a50*/  HMMA.16816.F32 R16, R8.reuse, R18, R140 ;  /* 0x000000120810723c */ /* 0x040fe2000000188c */
[----:B-1----:R-:W-:Y:S01]  /*15a60*/  F2FP.F16.F32.PACK_AB R28, R111, R113 ;  /* 0x000000716f1c723e */ /* 0x002fe200000000ff */
[--C-:B------:R-:W-:Y:S01]  /*15a70*/  FFMA.FTZ R143, R195, UR4, -R57.reuse ;  /* 0x00000004c38f7c23 */ /* 0x100fe20008010839 */
[--C-:B------:R-:W-:Y:S01]  /*15a80*/  FFMA.FTZ R142, R194, UR4, -R57.reuse ;  /* 0x00000004c28e7c23 */ /* 0x100fe20008010839 */
[--C-:B------:R-:W-:Y:S01]  /*15a90*/  FFMA.FTZ R141, R193, UR4, -R57.reuse ;  /* 0x00000004c18d7c23 */ /* 0x100fe20008010839 */
[----:B------:R-:W-:Y:S01]  /*15aa0*/  FFMA.FTZ R153, R153, UR4, -R57 ;  /* 0x0000000499997c23 */ /* 0x000fe20008010839 */
[--C-:B------:R-:W-:Y:S01]  /*15ab0*/  FFMA.FTZ R72, R211, UR4, -R95.reuse ;  /* 0x00000004d3487c23 */ /* 0x100fe2000801085f */
[----:B------:R-:W-:Y:S01]  /*15ac0*/  MUFU.EX2 R117, R117 ;  /* 0x0000007500757308 */ /* 0x000fe20000000800 */
[C---:B--2---:R-:W-:Y:S01]  /*15ad0*/  HMMA.16816.F32 R136, R8.reuse, R4, R136 ;  /* 0x000000040888723c */ /* 0x044fe20000001888 */
[--C-:B------:R-:W-:Y:S01]  /*15ae0*/  FFMA.FTZ R71, R212, UR4, -R95.reuse ;  /* 0x00000004d4477c23 */ /* 0x100fe2000801085f */
[--C-:B------:R-:W-:Y:S01]  /*15af0*/  FFMA.FTZ R70, R213, UR4, -R95.reuse ;  /* 0x00000004d5467c23 */ /* 0x100fe2000801085f */
[----:B------:R-:W-:Y:S01]  /*15b00*/  FFMA.FTZ R69, R214, UR4, -R95 ;  /* 0x00000004d6457c23 */ /* 0x000fe2000801085f */
[--C-:B------:R-:W-:Y:S01]  /*15b10*/  FFMA.FTZ R151, R151, UR4, -R57.reuse ;  /* 0x0000000497977c23 */ /* 0x100fe20008010839 */
[--C-:B------:R-:W-:Y:S01]  /*15b20*/  FFMA.FTZ R150, R150, UR4, -R57.reuse ;  /* 0x0000000496967c23 */ /* 0x100fe20008010839 */
[--C-:B------:R-:W-:Y:S01]  /*15b30*/  FFMA.FTZ R131, R131, UR4, -R57.reuse ;  /* 0x0000000483837c23 */ /* 0x100fe20008010839 */
[----:B------:R-:W1:Y:S01]  /*15b40*/  MUFU.EX2 R107, R107 ;  /* 0x0000006b006b7308 */ /* 0x000e620000000800 */
[----:B------:R-:W-:Y:S01]  /*15b50*/  HMMA.16816.F32 R8, R8, R6, R132 ;  /* 0x000000060808723c */ /* 0x000fe20000001884 */
[----:B------:R-:W2:Y:S01]  /*15b60*/  LDSM.16.MT88.4 R4, [R42+0x5800] ;  /* 0x005800002a04783b */ /* 0x000ea20000004200 */
[--C-:B------:R-:W-:Y:S01]  /*15b70*/  FFMA.FTZ R133, R197, UR4, -R57.reuse ;  /* 0x00000004c5857c23 */ /* 0x100fe20008010839 */
[--C-:B------:R-:W-:Y:S01]  /*15b80*/  FFMA.FTZ R132, R196, UR4, -R57.reuse ;  /* 0x00000004c4847c23 */ /* 0x100fe20008010839 */
[--C-:B------:R-:W-:Y:S01]  /*15b90*/  FFMA.FTZ R135, R121, UR4, -R57.reuse ;  /* 0x0000000479877c23 */ /* 0x100fe20008010839 */
[----:B----4-:R-:W-:Y:S01]  /*15ba0*/  F2FP.F16.F32.PACK_AB R30, R106, R109 ;  /* 0x0000006d6a1e723e */ /* 0x010fe200000000ff */
[----:B------:R-:W-:Y:S01]  /*15bb0*/  FFMA.FTZ R130, R130, UR4, -R57 ;  /* 0x0000000482827c23 */ /* 0x000fe20008010839 */
[----:B------:R-:W-:Y:S01]  /*15bc0*/  MUFU.EX2 R115, R115 ;  /* 0x0000007300737308 */ /* 0x000fe20000000800 */
[----:B------:R-:W-:Y:S01]  /*15bd0*/  FFMA.FTZ R127, R184, R129, R127 ;  /* 0x00000081b87f7223 */ /* 0x000fe2000001007f */
[----:B------:R-:W-:Y:S01]  /*15be0*/  FFMA.FTZ R125, R183, R128, R125 ;  /* 0x00000080b77d7223 */ /* 0x000fe2000001007d */
[--C-:B------:R-:W-:Y:S01]  /*15bf0*/  FFMA.FTZ R68, R215, UR4, -R95.reuse ;  /* 0x00000004d7447c23 */ /* 0x100fe2000801085f */
[----:B------:R-:W-:Y:S01]  /*15c00*/  FFMA.FTZ R67, R216, UR4, -R95 ;  /* 0x00000004d8437c23 */ /* 0x000fe2000801085f */
[----:B------:R-:W-:Y:S01]  /*15c10*/  FADD.FTZ R126, R126, R127 ;  /* 0x0000007f7e7e7221 */ /* 0x000fe20000010000 */
[----:B------:R-:W-:Y:S01]  /*15c20*/  FADD.FTZ R125, R120, R125 ;  /* 0x0000007d787d7221 */ /* 0x000fe20000010000 */
[----:B------:R-:W-:Y:S01]  /*15c30*/  FFMA.FTZ R66, R217, UR4, -R95 ;  /* 0x00000004d9427c23 */ /* 0x000fe2000801085f */
[----:B------:R-:W4:Y:S01]  /*15c40*/  MUFU.EX2 R122, R122 ;  /* 0x0000007a007a7308 */ /* 0x000f220000000800 */
[----:B-1----:R-:W-:Y:S01]  /*15c50*/  F2FP.F16.F32.PACK_AB R29, R107, R117 ;  /* 0x000000756b1d723e */ /* 0x002fe200000000ff */
[----:B------:R-:W-:Y:S01]  /*15c60*/  FADD.FTZ R126, R119, R126 ;  /* 0x0000007e777e7221 */ /* 0x000fe20000010000 */
[----:B------:R-:W-:Y:S01]  /*15c70*/  FADD.FTZ R118, R118, R125 ;  /* 0x0000007d76767221 */ /* 0x000fe20000010000 */
[--C-:B------:R-:W-:Y:S01]  /*15c80*/  FFMA.FTZ R124, R124, UR4, -R57.reuse ;  /* 0x000000047c7c7c23 */ /* 0x100fe20008010839 */
[--C-:B------:R-:W-:Y:S01]  /*15c90*/  FFMA.FTZ R123, R123, UR4, -R57.reuse ;  /* 0x000000047b7b7c23 */ /* 0x100fe20008010839 */
[----:B------:R-:W-:Y:S01]  /*15ca0*/  FADD.FTZ R126, R114, R126 ;  /* 0x0000007e727e7221 */ /* 0x000fe20000010000 */
[----:B------:R-:W-:Y:S01]  /*15cb0*/  FADD.FTZ R118, R116, R118 ;  /* 0x0000007674767221 */ /* 0x000fe20000010000 */
[----:B------:R-:W-:Y:S01]  /*15cc0*/  MUFU.EX2 R105, R105 ;  /* 0x0000006900697308 */ /* 0x000fe20000000800 */
[--C-:B------:R-:W-:Y:S01]  /*15cd0*/  FFMA.FTZ R112, R112, UR4, -R57.reuse ;  /* 0x0000000470707c23 */ /* 0x100fe20008010839 */
[----:B------:R-:W-:Y:S01]  /*15ce0*/  FADD.FTZ R113, R113, R126 ;  /* 0x0000007e71717221 */ /* 0x000fe20000010000 */
[----:B------:R-:W-:Y:S01]  /*15cf0*/  FADD.FTZ R117, R117, R118 ;  /* 0x0000007675757221 */ /* 0x000fe20000010000 */
[--C-:B------:R-:W-:Y:S01]  /*15d00*/  FFMA.FTZ R110, R110, UR4, -R57.reuse ;  /* 0x000000046e6e7c23 */ /* 0x100fe20008010839 */
[----:B------:R-:W-:Y:S01]  /*15d10*/  FFMA.FTZ R104, R104, UR4, -R57 ;  /* 0x0000000468687c23 */ /* 0x000fe20008010839 */
[----:B------:R-:W-:Y:S01]  /*15d20*/  FADD.FTZ R113, R111, R113 ;  /* 0x000000716f717221 */ /* 0x000fe20000010000 */
[----:B------:R-:W-:Y:S01]  /*15d30*/  FADD.FTZ R117, R107, R117 ;  /* 0x000000756b757221 */ /* 0x000fe20000010000 */
[----:B------:R-:W1:Y:S01]  /*15d40*/  MUFU.EX2 R103, R103 ;  /* 0x0000006700677308 */ /* 0x000e620000000800 */
[----:B----4-:R-:W-:Y:S01]  /*15d50*/  F2FP.F16.F32.PACK_AB R31, R122, R115 ;  /* 0x000000737a1f723e */ /* 0x010fe200000000ff */
[----:B------:R-:W-:Y:S01]  /*15d60*/  FADD.FTZ R109, R109, R113 ;  /* 0x000000716d6d7221 */ /* 0x000fe20000010000 */
[----:B------:R-:W-:Y:S01]  /*15d70*/  FADD.FTZ R117, R115, R117 ;  /* 0x0000007573757221 */ /* 0x000fe20000010000 */
[--C-:B------:R-:W-:Y:S01]  /*15d80*/  FFMA.FTZ R102, R102, UR4, -R57.reuse ;  /* 0x0000000466667c23 */ /* 0x100fe20008010839 */
[----:B------:R-:W-:Y:S01]  /*15d90*/  FFMA.FTZ R99, R99, UR4, -R57 ;  /* 0x0000000463637c23 */ /* 0x000fe20008010839 */
[----:B------:R-:W-:Y:S01]  /*15da0*/  FADD.FTZ R109, R106, R109 ;  /* 0x0000006d6a6d7221 */ /* 0x000fe20000010000 */
[----:B------:R-:W-:Y:S01]  /*15db0*/  FADD.FTZ R122, R122, R117 ;  /* 0x000000757a7a7221 */ /* 0x000fe20000010000 */
[----:B------:R-:W-:Y:S01]  /*15dc0*/  MUFU.EX2 R101, R101 ;  /* 0x0000006500657308 */ /* 0x000fe20000000800 */
[C---:B------:R-:W-:Y:S01]  /*15dd0*/  HMMA.16816.F32 R12, R28.reuse, R20, R12 ;  /* 0x000000141c0c723c */ /* 0x040fe2000000180c */
[--C-:B------:R-:W-:Y:S01]  /*15de0*/  FFMA.FTZ R96, R96, UR4, -R57.reuse ;  /* 0x0000000460607c23 */ /* 0x100fe20008010839 */
[--C-:B------:R-:W-:Y:S01]  /*15df0*/  FFMA.FTZ R49, R49, UR4, -R57.reuse ;  /* 0x0000000431317c23 */ /* 0x100fe20008010839 */
[--C-:B------:R-:W-:Y:S01]  /*15e00*/  FFMA.FTZ R48, R48, UR4, -R57.reuse ;  /* 0x0000000430307c23 */ /* 0x100fe20008010839 */
[--C-:B------:R-:W-:Y:S01]  /*15e10*/  FFMA.FTZ R47, R47, UR4, -R57.reuse ;  /* 0x000000042f2f7c23 */ /* 0x100fe20008010839 */
[----:B------:R-:W-:Y:S01]  /*15e20*/  FFMA.FTZ R46, R46, UR4, -R57 ;  /* 0x000000042e2e7c23 */ /* 0x000fe20008010839 */
[--C-:B------:R-:W-:Y:S01]  /*15e30*/  FFMA.FTZ R121, R202, UR4, -R95.reuse ;  /* 0x00000004ca797c23 */ /* 0x100fe2000801085f */
[----:B------:R-:W4:Y:S01]  /*15e40*/  MUFU.EX2 R100, R100 ;  /* 0x0000006400647308 */ /* 0x000f220000000800 */
[C---:B------:R-:W-:Y:S01]  /*15e50*/  HMMA.16816.F32 R16, R28.reuse, R22, R16 ;  /* 0x000000161c10723c */ /* 0x040fe20000001810 */
[----:B------:R-:W5:Y:S01]  /*15e60*/  LDSM.16.MT88.4 R20, [R0+0x800] ;  /* 0x000800000014783b */ /* 0x000f620000004200 */
[--C-:B------:R-:W-:Y:S01]  /*15e70*/  FFMA.FTZ R140, R200, UR4, -R95.reuse ;  /* 0x00000004c88c7c23 */ /* 0x100fe2000801085f */
[--C-:B------:R-:W-:Y:S01]  /*15e80*/  FFMA.FTZ R146, R198, UR4, -R95.reuse ;  /* 0x00000004c6927c23 */ /* 0x100fe2000801085f */
[----:B------:R-:W-:Y:S01]  /*15e90*/  FFMA.FTZ R160, R191, UR4, -R95 ;  /* 0x00000004bfa07c23 */ /* 0x000fe2000801085f */
[--C-:B------:R-:W-:Y:S01]  /*15ea0*/  FFMA.FTZ R45, R45, UR4, -R57.reuse ;  /* 0x000000042d2d7c23 */ /* 0x100fe20008010839 */
[--C-:B------:R-:W-:Y:S01]  /*15eb0*/  FFMA.FTZ R43, R43, UR4, -R57.reuse ;  /* 0x000000042b2b7c23 */ /* 0x100fe20008010839 */
[----:B------:R-:W2:Y:S01]  /*15ec0*/  MUFU.EX2 R134, R199 ;  /* 0x000000c700867308 */ /* 0x000ea20000000800 */
[C---:B---3--:R-:W-:Y:S01]  /*15ed0*/  HMMA.16816.F32 R136, R28.reuse, R24, R136 ;  /* 0x000000181c88723c */ /* 0x048fe20000001888 */
[----:B------:R-:W-:Y:S01]  /*15ee0*/  FFMA.FTZ R40, R40, UR4, -R57 ;  /* 0x0000000428287c23 */ /* 0x000fe20008010839 */
[--C-:B------:R-:W-:Y:S01]  /*15ef0*/  FFMA.FTZ R187, R187, UR4, -R95.reuse ;  /* 0x00000004bbbb7c23 */ /* 0x100fe2000801085f */
[--C-:B------:R-:W-:Y:S01]  /*15f00*/  FFMA.FTZ R159, R159, UR4, -R95.reuse ;  /* 0x000000049f9f7c23 */ /* 0x100fe2000801085f */
[--C-:B------:R-:W-:Y:S01]  /*15f10*/  FFMA.FTZ R152, R152, UR4, -R95.reuse ;  /* 0x0000000498987c23 */ /* 0x100fe2000801085f */
[----:B------:R-:W-:Y:S01]  /*15f20*/  FFMA.FTZ R107, R108, UR4, -R95 ;  /* 0x000000046c6b7c23 */ /* 0x000fe2000801085f */
[----:B------:R-:W-:Y:S01]  /*15f30*/  FFMA.FTZ R38, R38, UR4, -R57 ;  /* 0x0000000426267c23 */ /* 0x000fe20008010839 */
[----:B------:R-:W3:Y:S01]  /*15f40*/  MUFU.EX2 R133, R133 ;  /* 0x0000008500857308 */ /* 0x000ee20000000800 */
[----:B------:R-:W-:Y:S01]  /*15f50*/  HMMA.16816.F32 R24, R28, R26, R8 ;  /* 0x0000001a1c18723c */ /* 0x000fe20000001808 */
[----:B-1----:R-:W-:Y:S01]  /*15f60*/  F2FP.F16.F32.PACK_AB R28, R103, R105 ;  /* 0x00000069671c723e */ /* 0x002fe200000000ff */
[----:B------:R-:W1:Y:S01]  /*15f70*/  LDSM.16.MT88.4 R8, [R42+0x5c00] ;  /* 0x005c00002a08783b */ /* 0x000e620000004200 */
[----:B----4-:R-:W-:Y:S01]  /*15f80*/  F2FP.F16.F32.PACK_AB R30, R100, R101 ;  /* 0x00000065641e723e */ /* 0x010fe200000000ff */
[----:B------:R-:W-:Y:S01]  /*15f90*/  FADD.FTZ R105, R105, R109 ;  /* 0x0000006d69697221 */ /* 0x000fe20000010000 */
[--C-:B------:R-:W-:Y:S01]  /*15fa0*/  FFMA.FTZ R37, R37, UR4, -R57.reuse ;  /* 0x0000000425257c23 */ /* 0x100fe20008010839 */
[----:B------:R-:W-:Y:S01]  /*15fb0*/  FFMA.FTZ R36, R36, UR4, -R57 ;  /* 0x0000000424247c23 */ /* 0x000fe20008010839 */
[----:B------:R-:W4:Y:S01]  /*15fc0*/  MUFU.EX2 R132, R132 ;  /* 0x0000008400847308 */ /* 0x000f220000000800 */
[----:B--2---:R-:W-:Y:S01]  /*15fd0*/  FADD.FTZ R122, R134, R122 ;  /* 0x0000007a867a7221 */ /* 0x004fe20000010000 */
[----:B------:R-:W-:Y:S01]  /*15fe0*/  FADD.FTZ R105, R103, R105 ;  /* 0x0000006967697221 */ /* 0x000fe20000010000 */
[----:B------:R-:W-:Y:S01]  /*15ff0*/  FFMA.FTZ R35, R35, UR4, -R57 ;  /* 0x0000000423237c23 */ /* 0x000fe20008010839 */
[----:B------:R-:W-:Y:S01]  /*16000*/  FFMA.FTZ R52, R52, UR4, -R95 ;  /* 0x0000000434347c23 */ /* 0x000fe2000801085f */
[----:B------:R-:W-:Y:S01]  /*16010*/  FFMA.FTZ R34, R34, UR4, -R57 ;  /* 0x0000000422227c23 */ /* 0x000fe20008010839 */
[----:B------:R-:W-:Y:S01]  /*16020*/  FADD.FTZ R105, R101, R105 ;  /* 0x0000006965697221 */ /* 0x000fe20000010000 */
[----:B------:R-:W-:Y:S01]  /*16030*/  FFMA.FTZ R33, R33, UR4, -R57 ;  /* 0x0000000421217c23 */ /* 0x000fe20008010839 */
[----:B------:R-:W2:Y:S01]  /*16040*/  MUFU.EX2 R135, R135 ;  /* 0x0000008700877308 */ /* 0x000ea20000000800 */
[C---:B---3--:R-:W-:Y:S01]  /*16050*/  F2FP.F16.F32.PACK_AB R29, R133.reuse, R134 ;  /* 0x00000086851d723e */ /* 0x048fe200000000ff */
[----:B------:R-:W-:Y:S01]  /*16060*/  FADD.FTZ R133, R133, R122 ;  /* 0x0000007a85857221 */ /* 0x000fe20000010000 */
[----:B------:R-:W-:Y:S01]  /*16070*/  FADD.FTZ R100, R100, R105 ;  /* 0x0000006964647221 */ /* 0x000fe20000010000 */
[----:B------:R-:W-:Y:S01]  /*16080*/  FFMA.FTZ R184, R50, UR4, -R95 ;  /* 0x0000000432b87c23 */ /* 0x000fe2000801085f */
[----:B------:R-:W-:Y:S01]  /*16090*/  FFMA.FTZ R183, R3, UR4, -R57 ;  /* 0x0000000403b77c23 */ /* 0x000fe20008010839 */
[----:B------:R-:W-:-:S02]  /*160a0*/  ISETP.GT.AND P0, PT, R54, R170, PT ;  /* 0x000000aa3600720c */ /* 0x000fc40003f04270 */
[----:B------:R-:W3:Y:S01]  /*160b0*/  MUFU.EX2 R98, R98 ;  /* 0x0000006200627308 */ /* 0x000ee20000000800 */
[----:B----4-:R-:W-:-:S07]  /*160c0*/  FADD.FTZ R133, R132, R133 ;  /* 0x0000008584857221 */ /* 0x010fce0000010000 */
[----:B------:R-:W4:Y:S01]  /*160d0*/  MUFU.EX2 R97, R97 ;  /* 0x0000006100617308 */ /* 0x000f220000000800 */
[C---:B--2---:R-:W-:Y:S01]  /*160e0*/  F2FP.F16.F32.PACK_AB R31, R135.reuse, R132 ;  /* 0x00000084871f723e */ /* 0x044fe200000000ff */
[----:B------:R-:W-:Y:S01]  /*160f0*/  FADD.FTZ R135, R135, R133 ;  /* 0x0000008587877221 */ /* 0x000fe20000010000 */
[----:B------:R-:W-:-:S05]  /*16100*/  @P0 IADD3 R41, PT, PT, R41, -0x3, RZ ;  /* 0xfffffffd29290810 */ /* 0x000fca0007ffe0ff */
[----:B------:R-:W-:Y:S01]  /*16110*/  HMMA.16816.F32 R12, R28, R4, R12 ;  /* 0x000000041c0c723c */ /* 0x000fe2000000180c */
[----:B------:R-:W-:Y:S01]  /*16120*/  MUFU.EX2 R94, R94 ;  /* 0x0000005e005e7308 */ /* 0x000fe20000000800 */
[----:B---3--:R-:W-:-:S06]  /*16130*/  FADD.FTZ R100, R98, R100 ;  /* 0x0000006462647221 */ /* 0x008fcc0000010000 */
[C---:B------:R-:W-:Y:S01]  /*16140*/  HMMA.16816.F32 R16, R28.reuse, R6, R16 ;  /* 0x000000061c10723c */ /* 0x040fe20000001810 */
[----:B------:R-:W2:Y:S01]  /*16150*/  LDSM.16.MT88.4 R4, [R0+0xc00] ;  /* 0x000c00000004783b */ /* 0x000ea20000004200 */
[----:B------:R-:W3:Y:S06]  /*16160*/  MUFU.EX2 R93, R93 ;  /* 0x0000005d005d7308 */ /* 0x000eec0000000800 */
[C---:B-----5:R-:W-:Y:S02]  /*16170*/  HMMA.16816.F32 R136, R28.reuse, R20, R136 ;  /* 0x000000141c88723c */ /* 0x060fe40000001888 */
[----:B------:R-:W5:Y:S06]  /*16180*/  MUFU.EX2 R143, R143 ;  /* 0x0000008f008f7308 */ /* 0x000f6c0000000800 */
[----:B------:R-:W-:Y:S01]  /*16190*/  HMMA.16816.F32 R24, R28, R22, R24 ;  /* 0x000000161c18723c */ /* 0x000fe20000001818 */
[----:B------:R-:W2:Y:S01]  /*161a0*/  LDSM.16.MT88.4 R20, [R42+0x6000] ;  /* 0x006000002a14783b */ /* 0x000ea20000004200 */
[----:B------:R-:W1:Y:S01]  /*161b0*/  MUFU.EX2 R142, R142 ;  /* 0x0000008e008e7308 */ /* 0x000e620000000800 */
[C---:B----4-:R-:W-:Y:S01]  /*161c0*/  F2FP.F16.F32.PACK_AB R28, R97.reuse, R98 ;  /* 0x00000062611c723e */ /* 0x050fe200000000ff */
[----:B------:R-:W-:Y:S01]  /*161d0*/  FADD.FTZ R97, R97, R100 ;  /* 0x0000006461617221 */ /* 0x000fe20000010000 */
[----:B---3--:R-:W-:-:S03]  /*161e0*/  F2FP.F16.F32.PACK_AB R30, R93, R94 ;  /* 0x0000005e5d1e723e */ /* 0x008fc600000000ff */
[----:B------:R-:W-:Y:S02]  /*161f0*/  FADD.FTZ R97, R94, R97 ;  /* 0x000000615e617221 */ /* 0x000fe40000010000 */
[----:B------:R-:W3:Y:S01]  /*16200*/  MUFU.EX2 R141, R141 ;  /* 0x0000008d008d7308 */ /* 0x000ee20000000800 */
[----:B-----5:R-:W-:Y:S01]  /*16210*/  FADD.FTZ R135, R143, R135 ;  /* 0x000000878f877221 */ /* 0x020fe20000010000 */
[----:B------:R-:W-:-:S06]  /*16220*/  FADD.FTZ R93, R93, R97 ;  /* 0x000000615d5d7221 */ /* 0x000fcc0000010000 */
[----:B------:R-:W4:Y:S01]  /*16230*/  MUFU.EX2 R144, R144 ;  /* 0x0000009000907308 */ /* 0x000f220000000800 */
[C---:B-1----:R-:W-:Y:S01]  /*16240*/  F2FP.F16.F32.PACK_AB R29, R142.reuse, R143 ;  /* 0x0000008f8e1d723e */ /* 0x042fe200000000ff */
[----:B------:R-:W-:Y:S02]  /*16250*/  FADD.FTZ R142, R142, R135 ;  /* 0x000000878e8e7221 */ /* 0x000fe40000010000 */
[----:B------:R-:W-:Y:S04]  /*16260*/  LDSM.16.MT88.4 R132, [R0+0x3c00] ;  /* 0x003c00000084783b */ /* 0x000fe80000004200 */
[----:B------:R-:W1:Y:S01]  /*16270*/  MUFU.EX2 R92, R92 ;  /* 0x0000005c005c7308 */ /* 0x000e620000000800 */
[----:B---3--:R-:W-:-:S07]  /*16280*/  FADD.FTZ R142, R141, R142 ;  /* 0x0000008e8d8e7221 */ /* 0x008fce0000010000 */
[----:B------:R-:W3:Y:S01]  /*16290*/  MUFU.EX2 R91, R91 ;  /* 0x0000005b005b7308 */ /* 0x000ee20000000800 */
        /* <DEDUP_REMOVED lines=8> */
[----:B---3--:R-:W-:-:S05]  /*16320*/  FADD.FTZ R93, R91, R93 ;  /* 0x0000005d5b5d7221 */ /* 0x008fca0000010000 */
[C---:B--2---:R-:W-:Y:S02]  /*16330*/  HMMA.16816.F32 R136, R28.reuse, R4, R136 ;  /* 0x000000041c88723c */ /* 0x044fe40000001888 */
        /* <DEDUP_REMOVED lines=195> */
[----:B------:R2:W4:Y:S01]  /*16f70*/  MUFU.EX2 R88, R46 ;  /* 0x0000002e00587308 */ /* 0x0005220000000800 */
        /* <DEDUP_REMOVED lines=10> */
[----:B--2---:R-:W-:Y:S01]  /*17020*/  FFMA.FTZ R46, R53, UR4, -R95 ;  /* 0x00000004352e7c23 */ /* 0x004fe2000801085f */
[----:B------:R-:W-:Y:S01]  /*17030*/  FFMA.FTZ R53, R39, UR4, -R57 ;  /* 0x0000000427357c23 */ /* 0x000fe20008010839 */
[----:B------:R-:W-:Y:S01]  /*17040*/  FADD.FTZ R75, R74, R75 ;  /* 0x0000004b4a4b7221 */ /* 0x000fe20000010000 */
[C---:B----4-:R-:W-:Y:S01]  /*17050*/  F2FP.F16.F32.PACK_AB R7, R88.reuse, R47 ;  /* 0x0000002f5807723e */ /* 0x050fe200000000ff */
[----:B------:R-:W-:Y:S01]  /*17060*/  FADD.FTZ R88, R88, R49 ;  /* 0x0000003158587221 */ /* 0x000fe20000010000 */
[----:B------:R-:W-:Y:S01]  /*17070*/  FFMA.FTZ R39, R51, UR4, -R95 ;  /* 0x0000000433277c23 */ /* 0x000fe2000801085f */
[----:B------:R-:W-:Y:S01]  /*17080*/  FADD.FTZ R75, R73, R75 ;  /* 0x0000004b494b7221 */ /* 0x000fe20000010000 */
[----:B------:R-:W-:Y:S03]  /*17090*/  MUFU.EX2 R146, R146 ;  /* 0x0000009200927308 */ /* 0x000fe60000000800 */
[----:B------:R-:W-:Y:S01]  /*170a0*/  FADD.FTZ R72, R72, R75 ;  /* 0x0000004b48487221 */ /* 0x000fe20000010000 */
[C---:B------:R-:W-:Y:S03]  /*170b0*/  HMMA.16816.F32 R12, R4.reuse, R8, R12 ;  /* 0x00000008040c723c */ /* 0x040fe6000000180c */
[----:B------:R-:W-:Y:S01]  /*170c0*/  FADD.FTZ R72, R71, R72 ;  /* 0x0000004847487221 */ /* 0x000fe20000010000 */
[----:B------:R-:W2:Y:S03]  /*170d0*/  MUFU.EX2 R160, R160 ;  /* 0x000000a000a07308 */ /* 0x000ea60000000800 */
[----:B------:R-:W-:Y:S01]  /*170e0*/  FADD.FTZ R70, R70, R72 ;  /* 0x0000004846467221 */ /* 0x000fe20000010000 */
[C---:B------:R-:W-:Y:S01]  /*170f0*/  HMMA.16816.F32 R16, R4.reuse, R10, R16 ;  /* 0x0000000a0410723c */ /* 0x040fe20000001810 */
[----:B------:R-:W4:Y:S02]  /*17100*/  LDSM.16.MT88.4 R8, [R0+0x3400] ;  /* 0x003400000008783b */ /* 0x000f240000004200 */
[----:B------:R-:W-:Y:S01]  /*17110*/  FADD.FTZ R70, R69, R70 ;  /* 0x0000004645467221 */ /* 0x000fe20000010000 */
[----:B------:R-:W5:Y:S03]  /*17120*/  MUFU.EX2 R45, R45 ;  /* 0x0000002d002d7308 */ /* 0x000f660000000800 */
[----:B------:R-:W-:Y:S01]  /*17130*/  FADD.FTZ R68, R68, R70 ;  /* 0x0000004644447221 */ /* 0x000fe20000010000 */
[C---:B---3--:R-:W-:Y:S03]  /*17140*/  HMMA.16816.F32 R136, R4.reuse, R28, R136 ;  /* 0x0000001c0488723c */ /* 0x048fe60000001888 */
[----:B------:R-:W-:Y:S01]  /*17150*/  FADD.FTZ R68, R67, R68 ;  /* 0x0000004443447221 */ /* 0x000fe20000010000 */
[----:B------:R-:W3:Y:S03]  /*17160*/  MUFU.EX2 R43, R43 ;  /* 0x0000002b002b7308 */ /* 0x000ee60000000800 */
[----:B------:R-:W-:Y:S01]  /*17170*/  FADD.FTZ R68, R66, R68 ;  /* 0x0000004442447221 */ /* 0x000fe20000010000 */
[----:B------:R-:W-:Y:S01]  /*17180*/  HMMA.16816.F32 R24, R4, R30, R24 ;  /* 0x0000001e0418723c */ /* 0x000fe20000001818 */
[----:B------:R-:W4:Y:S01]  /*17190*/  LDSM.16.MT88.4 R28, [R42+0x8800] ;  /* 0x008800002a1c783b */ /* 0x000f220000004200 */
[----:B-1----:R-:W-:Y:S01]  /*171a0*/  F2FP.F16.F32.PACK_AB R4, R140, R121 ;  /* 0x000000798c04723e */ /* 0x002fe200000000ff */
[----:B------:R-:W-:Y:S01]  /*171b0*/  FADD.FTZ R65, R65, R68 ;  /* 0x0000004441417221 */ /* 0x000fe20000010000 */
[----:B------:R-:W-:Y:S01]  /*171c0*/  MUFU.EX2 R40, R40 ;  /* 0x0000002800287308 */ /* 0x000fe20000000800 */
[----:B--2---:R-:W-:Y:S01]  /*171d0*/  F2FP.F16.F32.PACK_AB R6, R160, R146 ;  /* 0x00000092a006723e */ /* 0x004fe200000000ff */
[----:B-----5:R-:W-:Y:S01]  /*171e0*/  FADD.FTZ R88, R45, R88 ;  /* 0x000000582d587221 */ /* 0x020fe20000010000 */
[----:B------:R-:W-:-:S04]  /*171f0*/  FADD.FTZ R65, R64, R65 ;  /* 0x0000004140417221 */ /* 0x000fc80000010000 */
[----:B------:R-:W-:Y:S01]  /*17200*/  FADD.FTZ R63, R63, R65 ;  /* 0x000000413f3f7221 */ /* 0x000fe20000010000 */
[----:B------:R-:W1:Y:S01]  /*17210*/  MUFU.EX2 R53, R53 ;  /* 0x0000003500357308 */ /* 0x000e620000000800 */
[C---:B---3--:R-:W-:Y:S01]  /*17220*/  F2FP.F16.F32.PACK_AB R5, R43.reuse, R45 ;  /* 0x0000002d2b05723e */ /* 0x048fe200000000ff */
[----:B------:R-:W-:Y:S01]  /*17230*/  FADD.FTZ R88, R43, R88 ;  /* 0x000000582b587221 */ /* 0x000fe20000010000 */
[----:B------:R-:W-:Y:S01]  /*17240*/  FADD.FTZ R62, R62, R63 ;  /* 0x0000003f3e3e7221 */ /* 0x000fe20000010000 */
[----:B------:R-:W-:-:S03]  /*17250*/  MOV R45, R54 ;  /* 0x00000036002d7202 */ /* 0x000fc60000000f00 */
[----:B------:R-:W-:Y:S01]  /*17260*/  FADD.FTZ R62, R61, R62 ;  /* 0x0000003e3d3e7221 */ /* 0x000fe20000010000 */
[----:B------:R-:W-:Y:S03]  /*17270*/  MUFU.EX2 R187, R187 ;  /* 0x000000bb00bb7308 */ /* 0x000fe60000000800 */
[----:B------:R-:W-:-:S04]  /*17280*/  FADD.FTZ R60, R60, R62 ;  /* 0x0000003e3c3c7221 */ /* 0x000fc80000010000 */
[----:B------:R-:W-:Y:S01]  /*17290*/  FADD.FTZ R60, R59, R60 ;  /* 0x0000003c3b3c7221 */ /* 0x000fe20000010000 */
[----:B------:R-:W2:Y:S01]  /*172a0*/  MUFU.EX2 R159, R159 ;  /* 0x0000009f009f7308 */ /* 0x000ea20000000800 */
[----:B-1----:R-:W-:Y:S01]  /*172b0*/  F2FP.F16.F32.PACK_AB R7, R53, R40 ;  /* 0x000000283507723e */ /* 0x002fe200000000ff */
[----:B------:R-:W-:Y:S01]  /*172c0*/  FADD.FTZ R40, R40, R88 ;  /* 0x0000005828287221 */ /* 0x000fe20000010000 */
[----:B------:R-:W-:-:S03]  /*172d0*/  FADD.FTZ R60, R58, R60 ;  /* 0x0000003c3a3c7221 */ /* 0x000fc60000010000 */
[----:B------:R-:W-:Y:S01]  /*172e0*/  FADD.FTZ R40, R53, R40 ;  /* 0x0000002835287221 */ /* 0x000fe20000010000 */
[----:B------:R-:W-:Y:S01]  /*172f0*/  FADD.FTZ R60, R2, R60 ;  /* 0x0000003c023c7221 */ /* 0x000fe20000010000 */
[----:B------:R-:W-:Y:S01]  /*17300*/  HMMA.16816.F32 R12, R4, R20, R12 ;  /* 0x00000014040c723c */ /* 0x000fe2000000180c */
[----:B------:R-:W-:Y:S01]  /*17310*/  MUFU.EX2 R152, R152 ;  /* 0x0000009800987308 */ /* 0x000fe20000000800 */
[-C--:B------:R-:W-:Y:S01]  /*17320*/  MOV R2, R56.reuse ;  /* 0x0000003800027202 */ /* 0x080fe20000000f00 */
[----:B------:R-:W-:Y:S01]  /*17330*/  FADD.FTZ R121, R121, R60 ;  /* 0x0000003c79797221 */ /* 0x000fe20000010000 */
[----:B------:R-:W-:-:S04]  /*17340*/  @P0 MOV R2, R56 ;  /* 0x0000003800020202 */ /* 0x000fc80000000f00 */
[C---:B------:R-:W-:Y:S01]  /*17350*/  HMMA.16816.F32 R16, R4.reuse, R22, R16 ;  /* 0x000000160410723c */ /* 0x040fe20000001810 */
[----:B------:R1:W3:Y:S01]  /*17360*/  LDSM.16.MT88.4 R20, [R0+0x3800] ;  /* 0x003800000014783b */ /* 0x0002e20000004200 */
[----:B------:R-:W5:Y:S06]  /*17370*/  MUFU.EX2 R107, R107 ;  /* 0x0000006b006b7308 */ /* 0x000f6c0000000800 */
[C---:B----4-:R-:W-:Y:S01]  /*17380*/  HMMA.16816.F32 R136, R4.reuse, R8, R136 ;  /* 0x000000080488723c */ /* 0x050fe20000001888 */
[----:B--2---:R-:W-:Y:S01]  /*17390*/  F2FP.F16.F32.PACK_AB R8, R159, R187 ;  /* 0x000000bb9f08723e */ /* 0x004fe200000000ff */
[----:B------:R-:W-:Y:S06]  /*173a0*/  MUFU.EX2 R38, R38 ;  /* 0x0000002600267308 */ /* 0x000fec0000000800 */
[----:B------:R-:W-:Y:S01]  /*173b0*/  HMMA.16816.F32 R24, R4, R10, R24 ;  /* 0x0000000a0418723c */ /* 0x000fe20000001818 */
[----:B------:R-:W2:Y:S01]  /*173c0*/  LDSM.16.MT88.4 R4, [R42+0x8c00] ;  /* 0x008c00002a04783b */ /* 0x000ea20000004200 */
[----:B------:R-:W4:Y:S01]  /*173d0*/  MUFU.EX2 R37, R37 ;  /* 0x0000002500257308 */ /* 0x000f220000000800 */
[----:B-----5:R-:W-:Y:S01]  /*173e0*/  F2FP.F16.F32.PACK_AB R10, R107, R152 ;  /* 0x000000986b0a723e */ /* 0x020fe200000000ff */
[----:B-1----:R-:W-:-:S06]  /*173f0*/  FADD.FTZ R0, R140, R121 ;  /* 0x000000798c007221 */ /* 0x002fcc0000010000 */
[----:B------:R-:W-:Y:S01]  /*17400*/  MUFU.EX2 R36, R36 ;  /* 0x0000002400247308 */ /* 0x000fe20000000800 */
[----:B------:R-:W-:-:S04]  /*17410*/  FADD.FTZ R0, R146, R0 ;  /* 0x0000000092007221 */ /* 0x000fc80000010000 */
[----:B------:R-:W-:-:S03]  /*17420*/  FADD.FTZ R0, R160, R0 ;  /* 0x00000000a0007221 */ /* 0x000fc60000010000 */
[----:B------:R-:W1:Y:S01]  /*17430*/  MUFU.EX2 R35, R35 ;  /* 0x0000002300237308 */ /* 0x000e620000000800 */
[----:B----4-:R-:W-:Y:S01]  /*17440*/  F2FP.F16.F32.PACK_AB R9, R37, R38 ;  /* 0x000000262509723e */ /* 0x010fe200000000ff */
[----:B------:R-:W-:Y:S01]  /*17450*/  FADD.FTZ R187, R187, R0 ;  /* 0x00000000bbbb7221 */ /* 0x000fe20000010000 */
[----:B------:R-:W-:Y:S01]  /*17460*/  FADD.FTZ R38, R38, R40 ;  /* 0x0000002826267221 */ /* 0x000fe20000010000 */
[-C--:B------:R-:W-:Y:S02]  /*17470*/  MOV R0, R55.reuse ;  /* 0x0000003700007202 */ /* 0x080fe40000000f00 */
[----:B------:R-:W-:Y:S01]  /*17480*/  FADD.FTZ R187, R159, R187 ;  /* 0x000000bb9fbb7221 */ /* 0x000fe20000010000 */
[----:B------:R-:W-:Y:S01]  /*17490*/  FADD.FTZ R38, R37, R38 ;  /* 0x0000002625267221 */ /* 0x000fe20000010000 */
[----:B------:R-:W-:Y:S01]  /*174a0*/  MUFU.EX2 R46, R46 ;  /* 0x0000002e002e7308 */ /* 0x000fe20000000800 */
[----:B------:R-:W-:Y:S01]  /*174b0*/  @P0 MOV R0, R55 ;  /* 0x0000003700000202 */ /* 0x000fe20000000f00 */
[----:B------:R-:W-:-:S04]  /*174c0*/  FADD.FTZ R152, R152, R187 ;  /* 0x000000bb98987221 */ /* 0x000fc80000010000 */
[----:B------:R-:W-:Y:S02]  /*174d0*/  FADD.FTZ R152, R107, R152 ;  /* 0x000000986b987221 */ /* 0x000fe40000010000 */
[----:B------:R-:W4:Y:S01]  /*174e0*/  MUFU.EX2 R52, R52 ;  /* 0x0000003400347308 */ /* 0x000f220000000800 */
[----:B-1----:R-:W-:Y:S01]  /*174f0*/  F2FP.F16.F32.PACK_AB R11, R35, R36 ;  /* 0x00000024230b723e */ /* 0x002fe200000000ff */
[----:B------:R-:W-:-:S04]  /*17500*/  FADD.FTZ R36, R36, R38 ;  /* 0x0000002624247221 */ /* 0x000fc80000010000 */
[----:B------:R-:W-:Y:S02]  /*17510*/  FADD.FTZ R36, R35, R36 ;  /* 0x0000002423247221 */ /* 0x000fe40000010000 */
[C---:B------:R-:W-:Y:S01]  /*17520*/  HMMA.16816.F32 R12, R8.reuse, R28, R12 ;  /* 0x0000001c080c723c */ /* 0x040fe2000000180c */
[----:B------:R-:W-:Y:S01]  /*17530*/  FFMA.FTZ R28, R32, UR4, -R57 ;  /* 0x00000004201c7c23 */ /* 0x000fe20008010839 */
[----:B------:R-:W-:Y:S06]  /*17540*/  MUFU.EX2 R34, R34 ;  /* 0x0000002200227308 */ /* 0x000fec0000000800 */
[C---:B---3--:R-:W-:Y:S02]  /*17550*/  HMMA.16816.F32 R136, R8.reuse, R20, R136 ;  /* 0x000000140888723c */ /* 0x048fe40000001888 */
[----:B------:R-:W1:Y:S06]  /*17560*/  MUFU.EX2 R33, R33 ;  /* 0x0000002100217308 */ /* 0x000e6c0000000800 */
[C---:B------:R-:W-:Y:S02]  /*17570*/  HMMA.16816.F32 R16, R8.reuse, R30, R16 ;  /* 0x0000001e0810723c */ /* 0x040fe40000001810 */
[----:B------:R-:W3:Y:S06]  /*17580*/  MUFU.EX2 R39, R39 ;  /* 0x0000002700277308 */ /* 0x000eec0000000800 */
[----:B------:R-:W-:Y:S01]  /*17590*/  HMMA.16816.F32 R24, R8, R22, R24 ;  /* 0x000000160818723c */ /* 0x000fe20000001818 */
[----:B----4-:R-:W-:Y:S01]  /*175a0*/  F2FP.F16.F32.PACK_AB R8, R52, R46 ;  /* 0x0000002e3408723e */ /* 0x010fe200000000ff */
[----:B------:R-:W4:Y:S01]  /*175b0*/  MUFU.EX2 R184, R184 ;  /* 0x000000b800b87308 */ /* 0x000f220000000800 */
[----:B-1----:R-:W-:Y:S01]  /*175c0*/  F2FP.F16.F32.PACK_AB R9, R33, R34 ;  /* 0x000000222109723e */ /* 0x002fe200000000ff */
[----:B------:R-:W-:Y:S01]  /*175d0*/  FADD.FTZ R46, R46, R152 ;  /* 0x000000982e2e7221 */ /* 0x000fe20000010000 */
[----:B------:R-:W-:-:S03]  /*175e0*/  FADD.FTZ R34, R34, R36 ;  /* 0x0000002422227221 */ /* 0x000fc60000010000 */
[----:B------:R-:W-:Y:S01]  /*175f0*/  FADD.FTZ R46, R52, R46 ;  /* 0x0000002e342e7221 */ /* 0x000fe20000010000 */
[----:B------:R-:W-:Y:S01]  /*17600*/  FADD.FTZ R34, R33, R34 ;  /* 0x0000002221227221 */ /* 0x000fe20000010000 */
[----:B------:R-:W1:Y:S02]  /*17610*/  MUFU.EX2 R28, R28 ;  /* 0x0000001c001c7308 */ /* 0x000e640000000800 */
[----:B---3--:R-:W-:-:S06]  /*17620*/  FADD.FTZ R46, R39, R46 ;  /* 0x0000002e272e7221 */ /* 0x008fcc0000010000 */
[----:B------:R-:W3:Y:S01]  /*17630*/  MUFU.EX2 R183, R183 ;  /* 0x000000b700b77308 */ /* 0x000ee20000000800 */
[C---:B----4-:R-:W-:Y:S01]  /*17640*/  F2FP.F16.F32.PACK_AB R10, R184.reuse, R39 ;  /* 0x00000027b80a723e */ /* 0x050fe200000000ff */
[----:B------:R-:W-:Y:S01]  /*17650*/  FADD.FTZ R184, R184, R46 ;  /* 0x0000002eb8b87221 */ /* 0x000fe20000010000 */
[----:B-1----:R-:W-:Y:S01]  /*17660*/  FADD.FTZ R34, R28, R34 ;  /* 0x000000221c227221 */ /* 0x002fe20000010000 */
[----:B---3--:R-:W-:-:S03]  /*17670*/  F2FP.F16.F32.PACK_AB R11, R183, R28 ;  /* 0x0000001cb70b723e */ /* 0x008fc600000000ff */
[----:B------:R-:W-:-:S04]  /*17680*/  FADD.FTZ R183, R183, R34 ;  /* 0x00000022b7b77221 */ /* 0x000fc80000010000 */
[C---:B------:R-:W-:Y:S08]  /*17690*/  HMMA.16816.F32 R136, R8.reuse, R132, R136 ;  /* 0x000000840888723c */ /* 0x040ff00000001888 */
[C---:B--2---:R-:W-:Y:S08]  /*176a0*/  HMMA.16816.F32 R144, R8.reuse, R4, R12 ;  /* 0x000000040890723c */ /* 0x044ff0000000180c */
[C---:B------:R-:W-:Y:S08]  /*176b0*/  HMMA.16816.F32 R140, R8.reuse, R6, R16 ;  /* 0x00000006088c723c */ /* 0x040ff00000001810 */
[----:B------:R-:W-:Y:S01]  /*176c0*/  HMMA.16816.F32 R132, R8, R134, R24 ;  /* 0x000000860884723c */ /* 0x000fe20000001818 */
[----:B------:R-:W-:-:S04]  /*176d0*/  NOP ;  /* 0x0000000000007918 */ /* 0x000fc80000000000 */
[----:B------:R-:W-:-:S15]  /*176e0*/  @P0 BRA `(.L_x_1323) ;  /* 0x0000000000040947 */ /* 0x000fde0003800000 */
.L_x_1317:
[----:B------:R-:W-:-:S07]  /*176f0*/  IADD3 R41, PT, PT, R45, -0x1, RZ ;  /* 0xffffffff2d297810 */ /* 0x000fce0007ffe0ff */
.L_x_1323:
        /* <DEDUP_REMOVED lines=14> */
[----:B------:R-:W4:Y:S01]  /*177e0*/  LDCU UR4, c[0x0][0x45c] ;  /* 0x00008b80ff0477ac */ /* 0x000f220008000800 */
[----:B------:R-:W2:Y:S01]  /*177f0*/  LDCU.64 UR8, c[0x0][0x3a0] ;  /* 0x00007400ff0877ac */ /* 0x000ea20008000a00 */
[----:B------:R-:W2:Y:S01]  /*17800*/  LDCU.64 UR10, c[0x0][0x3a8] ;  /* 0x00007500ff0a77ac */ /* 0x000ea20008000a00 */
[----:B-1----:R-:W-:-:S12]  /*17810*/  ULEA UR5, UR5, UR14, 0x18 ;  /* 0x0000000e05057291 */ /* 0x002fd8000f8ec0ff */
.L_x_1328:
        /* <DEDUP_REMOVED lines=91> */
.L_x_1325:
[----:B------:R-:W-:Y:S02]  /*17dd0*/  LEA R2, R6, UR5, 0x1 ;  /* 0x0000000506027c11 */ /* 0x000fe4000f8e08ff */
[----:B------:R-:W-:Y:S02]  /*17de0*/  LEA R152, R152, UR5, 0x1 ;  /* 0x0000000598987c11 */ /* 0x000fe4000f8e08ff */
[-C--:B------:R-:W-:Y:S02]  /*17df0*/  @!P1 MOV R6, R177.reuse ;  /* 0x000000b100069202 */ /* 0x080fe40000000f00 */
[-C--:B------:R-:W-:Y:S02]  /*17e00*/  @!P1 MOV R7, R176.reuse ;  /* 0x000000b000079202 */ /* 0x080fe40000000f00 */
[C---:B------:R-:W-:Y:S02]  /*17e10*/  SHF.L.U32 R5, R4.reuse, 0x6, RZ ;  /* 0x0000000604057819 */ /* 0x040fe400000006ff */
[----:B------:R-:W-:Y:S01]  /*17e20*/  SHF.L.U64.HI R3, R4, 0x6, R3 ;  /* 0x0000000604037819 */ /* 0x000fe20000010203 */
[----:B------:R-:W-:Y:S01]  /*17e30*/  @!PT LDS RZ, [RZ] ;  /* 0x00000000fffff984 */ /* 0x000fe20000000800 */
[----:B------:R-:W-:Y:S01]  /*17e40*/  @!PT LDS RZ, [RZ] ;  /* 0x00000000fffff984 */ /* 0x000fe20000000800 */
[----:B------:R-:W-:Y:S01]  /*17e50*/  @!PT LDS RZ, [RZ] ;  /* 0x00000000fffff984 */ /* 0x000fe20000000800 */
[----:B------:R1:W-:Y:S01]  /*17e60*/  @!P1 LDGSTS.E.BYPASS.LTC128B.128 [R2+0x5000], desc[UR6][R6.64] ;  /* 0x0500000006029fae */ /* 0x0003e2000b981a06 */
[----:B------:R-:W-:Y:S02]  /*17e70*/  IADD3 R8, P0, PT, R5, R177, RZ ;  /* 0x000000b105087210 */ /* 0x000fe40007f1e0ff */
[--C-:B------:R-:W-:Y:S02]  /*17e80*/  LOP3.LUT R168, R168, 0xc0, R169.reuse, 0xf8, !PT ;  /* 0x000000c0a8a87812 */ /* 0x100fe400078ef8a9 */
[----:B------:R-:W-:Y:S02]  /*17e90*/  IADD3.X R9, PT, PT, R3, R176, RZ, P0, !PT ;  /* 0x000000b003097210 */ /* 0x000fe400007fe4ff */
[----:B------:R-:W-:Y:S01]  /*17ea0*/  IADD3 R12, P3, PT, R8, R5, RZ ;  /* 0x00000005080c7210 */ /* 0x000fe20007f7e0ff */
[----:B------:R-:W-:Y:S01]  /*17eb0*/  @P1 STS.128 [R2+0x5000], RZ ;  /* 0x005000ff02001388 */ /* 0x000fe20000000c00 */
[----:B------:R-:W-:Y:S02]  /*17ec0*/  LOP3.LUT R168, R168, R0, RZ, 0x3c, !PT ;  /* 0x00000000a8a87212 */ /* 0x000fe400078e3cff */
[----:B------:R-:W-:Y:S02]  /*17ed0*/  IADD3.X R13, PT, PT, R9, R3, RZ, P3, !PT ;  /* 0x00000003090d7210 */ /* 0x000fe40001ffe4ff */
[----:B------:R-:W-:Y:S02]  /*17ee0*/  MOV R0, 0x20 ;  /* 0x0000002000007802 */ /* 0x000fe40000000f00 */
[----:B------:R-:W-:Y:S01]  /*17ef0*/  LOP3.LUT R167, R167, 0x3e00, RZ, 0xc0, !PT ;  /* 0x00003e00a7a77812 */ /* 0x000fe200078ec0ff */
[----:B------:R-:W-:Y:S01]  /*17f00*/  @!PT LDS RZ, [RZ] ;  /* 0x00000000fffff984 */ /* 0x000fe20000000800 */
[----:B------:R-:W-:Y:S01]  /*17f10*/  @!PT LDS RZ, [RZ] ;  /* 0x00000000fffff984 */ /* 0x000fe20000000800 */
[----:B------:R-:W-:Y:S01]  /*17f20*/  @!PT LDS RZ, [RZ] ;  /* 0x00000000fffff984 */ /* 0x000fe20000000800 */
[----:B------:R2:W-:Y:S01]  /*17f30*/  @!P1 LDGSTS.E.BYPASS.LTC128B.128 [R2+0x5800], desc[UR6][R8.64] ;  /* 0x0580000008029fae */ /* 0x0005e2000b981a06 */
[----:B------:R-:W-:Y:S02]  /*17f40*/  IADD3 R181, PT, PT, R181, -0x1, RZ ;  /* 0xffffffffb5b57810 */ /* 0x000fe40007ffe0ff */
[----:B------:R-:W-:Y:S04]  /*17f50*/  LOP3.LUT R156, R167, 0x120, R169, 0xf8, !PT ;  /* 0x00000120a79c7812 */ /* 0x000fe800078ef8a9 */
[----:B------:R-:W-:Y:S01]  /*17f60*/  LOP3.LUT R156, R156, R168, RZ, 0xfc, !PT ;  /* 0x000000a89c9c7212 */ /* 0x000fe200078efcff */
[----:B------:R-:W-:Y:S01]  /*17f70*/  @P1 STS.128 [R2+0x5800], RZ ;  /* 0x005800ff02001388 */ /* 0x000fe20000000c00 */
[----:B-1----:R-:W-:Y:S02]  /*17f80*/  IADD3 R6, P0, PT, R12, R5, RZ ;  /* 0x000000050c067210 */ /* 0x002fe40007f1e0ff */
[----:B------:R-:W-:Y:S02]  /*17f90*/  LEA R156, R156, UR5, 0x1 ;  /* 0x000000059c9c7c11 */ /* 0x000fe4000f8e08ff */
[----:B------:R-:W-:Y:S03]  /*17fa0*/  IADD3.X R7, PT, PT, R13, R3, RZ, P0, !PT ;  /* 0x000000030d077210 */ /* 0x000fe600007fe4ff */
[----:B------:R-:W-:Y:S01]  /*17fb0*/  @!PT LDS RZ, [RZ] ;  /* 0x00000000fffff984 */ /* 0x000fe20000000800 */
[----:B------:R-:W-:Y:S01]  /*17fc0*/  @!PT LDS RZ, [RZ] ;  /* 0x00000000fffff984 */ /* 0x000fe20000000800 */
[----:B------:R-:W-:Y:S01]  /*17fd0*/  @!PT LDS RZ, [RZ] ;  /* 0x00000000fffff984 */ /* 0x000fe20000000800 */
[----:B------:R-:W-:Y:S01]  /*17fe0*/  @!P1 LDGSTS.E.BYPASS.LTC128B.128 [R2+0x6000], desc[UR6][R12.64] ;  /* 0x060000000c029fae */ /* 0x000fe2000b981a06 */
[----:B------:R-:W-:Y:S04]  /*17ff0*/  IADD3 R10, P3, PT, R6, R5, RZ ;  /* 0x00000005060a7210 */ /* 0x000fe80007f7e0ff */
[----:B------:R-:W-:Y:S03]  /*18000*/  IADD3.X R11, PT, PT, R7, R3, RZ, P3, !PT ;  /* 0x00000003070b7210 */ /* 0x000fe60001ffe4ff */
[----:B------:R-:W-:Y:S01]  /*18010*/  @P1 STS.128 [R2+0x6000], RZ ;  /* 0x006000ff02001388 */ /* 0x000fe20000000c00 */
[----:B--2---:R-:W-:Y:S04]  /*18020*/  IADD3 R8, P0, PT, R10, R5, RZ ;  /* 0x000000050a087210 */ /* 0x004fe80007f1e0ff */
[----:B------:R-:W-:Y:S03]  /*18030*/  IADD3.X R9, PT, PT, R11, R3, RZ, P0, !PT ;  /* 0x000000030b097210 */ /* 0x000fe600007fe4ff */
        /* <DEDUP_REMOVED lines=9> */
[----:B------:R-:W-:Y:S01]  /*180d0*/  @P1 STS.128 [R2+0x7000], RZ ;  /* 0x007000ff02001388 */ /* 0x000fe20000000c00 */
[----:B-1----:R-:W-:Y:S04]  /*180e0*/  IADD3 R6, P3, PT, R8, R5, RZ ;  /* 0x0000000508067210 */ /* 0x002fe80007f7e0ff */
[----:B------:R-:W-:Y:S03]  /*180f0*/  IADD3.X R7, PT, PT, R9, R3, RZ, P3, !PT ;  /* 0x0000000309077210 */ /* 0x000fe60001ffe4ff */
[----:B------:R-:W-:Y:S01]  /*18100*/  @!PT LDS RZ, [RZ] ;  /* 0x00000000fffff984 */ /* 0x000fe20000000800 */
[----:B------:R-:W-:Y:S01]  /*18110*/  @!PT LDS RZ, [RZ] ;  /* 0x00000000fffff984 */ /* 0x000fe20000000800 */
[----:B------:R-:W-:Y:S01]  /*18120*/  @!PT LDS RZ, [RZ] ;  /* 0x00000000fffff984 */ /* 0x000fe20000000800 */
[----:B------:R1:W-:Y:S01]  /*18130*/  @!P1 LDGSTS.E.BYPASS.LTC128B.128 [R2+0x7800], desc[UR6][R8.64] ;  /* 0x0780000008029fae */ /* 0x0003e2000b981a06 */
[----:B------:R-:W-:Y:S02]  /*18140*/  @!P1 IADD3 R4, P0, PT, R6, R5, RZ ;  /* 0x0000000506049210 */ /* 0x000fe40007f1e0ff */
[----:B------:R-:W-:Y:S02]  /*18150*/  ISETP.GT.AND P3, PT, R181, R170, PT ;  /* 0x000000aab500720c */ /* 0x000fe40003f64270 */
[----:B------:R-:W-:Y:S02]  /*18160*/  @!P1 IADD3.X R5, PT, PT, R7, R3, RZ, P0, !PT ;  /* 0x0000000307059210 */ /* 0x000fe400007fe4ff */
[----:B------:R-:W-:Y:S01]  /*18170*/  LOP3.LUT P0, RZ, R166, 0x4, RZ, 0xc0, !PT ;  /* 0x00000004a6ff7812 */ /* 0x000fe2000780c0ff */
[----:B------:R-:W-:Y:S03]  /*18180*/  @P1 STS.128 [R2+0x7800], RZ ;  /* 0x007800ff02001388 */ /* 0x000fe60000000c00 */
[----:B------:R-:W-:Y:S05]  /*18190*/  SEL R0, R0, 0xffffffe0, !P0 ;  /* 0xffffffe000007807 */ /* 0x000fea0004000000 */
        /* <DEDUP_REMOVED lines=11> */
[----:B------:R3:W-:Y:S08]  /*18250*/  LDSM.16.M88.4 R128, [R156] ;  /* 0x000000009c80783b */ /* 0x0007f00000000200 */
[----:B-1----:R-:W2:Y:S08]  /*18260*/  LDSM.16.M88.4 R8, [R152+0x1000] ;  /* 0x001000009808783b */ /* 0x002eb00000000200 */
[----:B------:R-:W1:Y:S01]  /*18270*/  LDSM.16.M88.4 R16, [R152+0x1400] ;  /* 0x001400009810783b */ /* 0x000e620000000200 */
[----:B---3--:R-:W-:Y:S07]  /*18280*/  IADD3 R156, PT, PT, R156, R0, RZ ;  /* 0x000000009c9c7210 */ /* 0x008fee0007ffe0ff */
[----:B------:R-:W3:Y:S01]  /*18290*/  LDSM.16.M88.4 R24, [R152+0x1800] ;  /* 0x001800009818783b */ /* 0x000ee20000000200 */
[----:B------:R-:W-:Y:S07]  /*182a0*/  IADD3 R0, PT, PT, R0, R152, RZ ;  /* 0x0000009800007210 */ /* 0x000fee0007ffe0ff */
[----:B------:R-:W5:Y:S08]  /*182b0*/  LDSM.16.M88.4 R32, [R152+0x1c00] ;  /* 0x001c00009820783b */ /* 0x000f700000000200 */
        /* <DEDUP_REMOVED lines=12> */
[----:B------:R-:W-:Y:S08]  /*18380*/  LDSM.16.M88.4 R156, [R156] ;  /* 0x000000009c9c783b */ /* 0x000ff00000000200 */
[----:B------:R-:W4:Y:S01]  /*18390*/  LDSM.16.M88.4 R160, [R0+0x1000] ;  /* 0x0010000000a0783b */ /* 0x000f220000000200 */
[C---:B--2---:R-:W-:Y:S08]  /*183a0*/  HMMA.16816.F32 R4, R128.reuse, R8, RZ ;  /* 0x000000088004723c */ /* 0x044ff000000018ff */
[C---:B------:R-:W-:Y:S08]  /*183b0*/  HMMA.16816.F32 R8, R128.reuse, R10, RZ ;  /* 0x0000000a8008723c */ /* 0x040ff000000018ff */
[C---:B-1----:R-:W-:Y:S08]  /*183c0*/  HMMA.16816.F32 R12, R128.reuse, R16, RZ ;  /* 0x00000010800c723c */ /* 0x042ff000000018ff */
        /* <DEDUP_REMOVED lines=47> */
[----:B------:R-:W-:Y:S08]  /*186c0*/  FMUL.FTZ R13, R13, UR13 ;  /* 0x0000000d0d0d7c20 */ /* 0x000ff00008410000 */
[----:B------:R-:W1:Y:S01]  /*186d0*/  MUFU.TANH R200, R8 ;  /* 0x0000000800c87308 */ /* 0x000e620000002400 */
[----:B------:R-:W-:Y:S09]  /*186e0*/  FMUL.FTZ R16, R16, UR13 ;  /* 0x0000000d10107c20 */ /* 0x000ff20008410000 */
[----:B------:R-:W1:Y:S01]  /*186f0*/  MUFU.TANH R199, R9 ;  /* 0x0000000900c77308 */ /* 0x000e620000002400 */
[----:B----4-:R-:W4:Y:S09]  /*18700*/  LDSM.16.M88.4 R4, [R0+0x1800] ;  /* 0x001800000004783b */ /* 0x010f320000000200 */
[----:B------:R-:W1:Y:S10]  /*18710*/  MUFU.TANH R212, R10 ;  /* 0x0000000a00d47308 */ /* 0x000e740000002400 */
[----:B------:R5:W1:Y:S10]  /*18720*/  MUFU.TANH R211, R11 ;  /* 0x0000000b00d37308 */ /* 0x000a740000002400 */
[----:B------:R2:W1:Y:S10]  /*18730*/  MUFU.TANH R216, R12 ;  /* 0x0000000c00d87308 */ /* 0x0004740000002400 */
[----:B------:R3:W1:Y:S01]  /*18740*/  MUFU.TANH R215, R13 ;  /* 0x0000000d00d77308 */ /* 0x0006620000002400 */
[----:B-----5:R-:W5:Y:S09]  /*18750*/  LDSM.16.M88.4 R8, [R0+0x1c00] ;  /* 0x001c00000008783b */ /* 0x020f720000000200 */
[----:B------:R1:W1:Y:S01]  /*18760*/  MUFU.TANH R217, R16 ;  /* 0x0000001000d97308 */ /* 0x0002620000002400 */
[C---:B----4-:R-:W-:Y:S03]  /*18770*/  HMMA.16816.F32 R20, R156.reuse, R4, R20 ;  /* 0x000000049c14723c */ /* 0x050fe60000001814 */
[----:B--2---:R-:W-:Y:S01]  /*18780*/  FMUL.FTZ R12, R15, UR13 ;  /* 0x0000000d0f0c7c20 */ /* 0x004fe20008410000 */
[----:B------:R-:W-:Y:S04]  /*18790*/  FMUL.FTZ R15, R18, UR13 ;  /* 0x0000000d120f7c20 */ /* 0x000fe80008410000 */
[C---:B------:R-:W-:Y:S01]  /*187a0*/  HMMA.16816.F32 R24, R156.reuse, R6, R24 ;  /* 0x000000069c18723c */ /* 0x040fe20000001818 */
[----:B------:R-:W2:Y:S01]  /*187b0*/  MUFU.TANH R12, R12 ;  /* 0x0000000c000c7308 */ /* 0x000ea20000002400 */
[----:B------:R-:W4:Y:S01]  /*187c0*/  LDSM.16.M88.4 R4, [R0+0x2000] ;  /* 0x002000000004783b */ /* 0x000f220000000200 */
[----:B---3--:R-:W-:Y:S01]  /*187d0*/  FMUL.FTZ R13, R14, UR13 ;  /* 0x0000000d0e0d7c20 */ /* 0x008fe20008410000 */
[----:B------:R-:W-:Y:S01]  /*187e0*/  FMUL.FTZ R14, R19, UR13 ;  /* 0x0000000d130e7c20 */ /* 0x000fe20008410000 */
[----:B-1----:R-:W-:Y:S06]  /*187f0*/  FMUL.FTZ R16, R17, UR13 ;  /* 0x0000000d11107c20 */ /* 0x002fec0008410000 */
[----:B------:R-:W1:Y:S01]  /*18800*/  MUFU.TANH R13, R13 ;  /* 0x0000000d000d7308 */ /* 0x000e620000002400 */
[----:B------:R-:W-:Y:S01]  /*18810*/  FMUL.FTZ R20, R20, UR13 ;  /* 0x0000000d14147c20 */ /* 0x000fe20008410000 */
[----:B------:R-:W-:Y:S01]  /*18820*/  FMUL.FTZ R19, R21, UR13 ;  /* 0x0000000d15137c20 */ /* 0x000fe20008410000 */
[----:B------:R-:W-:Y:S01]  /*18830*/  FMUL.FTZ R18, R22, UR13 ;  /* 0x0000000d16127c20 */ /* 0x000fe20008410000 */
[----:B------:R-:W-:Y:S06]  /*18840*/  FMUL.FTZ R17, R23, UR13 ;  /* 0x0000000d17117c20 */ /* 0x000fec0008410000 */
[----:B------:R-:W3:Y:S01]  /*18850*/  MUFU.TANH R221, R20 ;  /* 0x0000001400dd7308 */ /* 0x000ee20000002400 */
[----:B------:R-:W-:Y:S01]  /*18860*/  FMUL.FTZ R25, R25, UR13 ;  /* 0x0000000d19197c20 */ /* 0x000fe20008410000 */
[----:B------:R-:W-:Y:S01]  /*18870*/  FMUL.FTZ R26, R26, UR13 ;  /* 0x0000000d1a1a7c20 */ /* 0x000fe20008410000 */
[----:B------:R-:W-:Y:S01]  /*18880*/  FMUL.FTZ R27, R27, UR13 ;  /* 0x0000000d1b1b7c20 */ /* 0x000fe20008410000 */
[----:B------:R-:W-:Y:S01]  /*18890*/  FMUL.FTZ R24, R24, UR13 ;  /* 0x0000000d18187c20 */ /* 0x000fe20008410000 */
[C---:B-----5:R-:W-:Y:S05]  /*188a0*/  HMMA.16816.F32 R28, R156.reuse, R8, R28 ;  /* 0x000000089c1c723c */ /* 0x060fea000000181c */
[----:B------:R-:W1:Y:S03]  /*188b0*/  MUFU.TANH R226, R25 ;  /* 0x0000001900e27308 */ /* 0x000e660000002400 */
[C---:B------:R-:W-:Y:S07]  /*188c0*/  HMMA.16816.F32 R32, R156.reuse, R10, R32 ;  /* 0x0000000a9c20723c */ /* 0x040fee0000001820 */
[----:B------:R-:W1:Y:S01]  /*188d0*/  MUFU.TANH R225, R26 ;  /* 0x0000001a00e17308 */ /* 0x000e620000002400 */
[----:B------:R-:W5:Y:S09]  /*188e0*/  LDSM.16.M88.4 R8, [R0+0x2400] ;  /* 0x002400000008783b */ /* 0x000f720000000200 */
[----:B------:R-:W1:Y:S01]  /*188f0*/  MUFU.TANH R224, R27 ;  /* 0x0000001b00e07308 */ /* 0x000e620000002400 */
[C---:B----4-:R-:W-:Y:S03]  /*18900*/  HMMA.16816.F32 R36, R156.reuse, R4, R36 ;  /* 0x000000049c24723c */ /* 0x050fe60000001824 */
[----:B------:R-:W-:Y:S01]  /*18910*/  FMUL.FTZ R28, R28, UR13 ;  /* 0x0000000d1c1c7c20 */ /* 0x000fe20008410000 */
[----:B------:R-:W-:Y:S05]  /*18920*/  FMUL.FTZ R29, R29, UR13 ;  /* 0x0000000d1d1d7c20 */ /* 0x000fea0008410000 */
[----:B------:R4:W1:Y:S01]  /*18930*/  MUFU.TANH R229, R28 ;  /* 0x0000001c00e57308 */ /* 0x0008620000002400 */
[C---:B------:R-:W-:Y:S01]  /*18940*/  HMMA.16816.F32 R40, R156.reuse, R6, R40 ;  /* 0x000000069c28723c */ /* 0x040fe20000001828 */
[----:B------:R-:W2:Y:S02]  /*18950*/  LDSM.16.M88.4 R4, [R0+0x2800] ;  /* 0x002800000004783b */ /* 0x000ea40000000200 */
[----:B------:R-:W-:Y:S06]  /*18960*/  FMUL.FTZ R32, R32, UR13 ;  /* 0x0000000d20207c20 */ /* 0x000fec0008410000 */
[----:B------:R3:W1:Y:S01]  /*18970*/  MUFU.TANH R228, R29 ;  /* 0x0000001d00e47308 */ /* 0x0006620000002400 */
[----:B------:R-:W-:Y:S09]  /*18980*/  FMUL.FTZ R36, R36, UR13 ;  /* 0x0000000d24247c20 */ /* 0x000ff20008410000 */
[----:B------:R1:W1:Y:S01]  /*18990*/  MUFU.TANH R231, R32 ;  /* 0x0000002000e77308 */ /* 0x0002620000002400 */
[----:B----4-:R-:W-:Y:S01]  /*189a0*/  FMUL.FTZ R28, R31, UR13 ;  /* 0x0000000d1f1c7c20 */ /* 0x010fe20008410000 */
[----:B------:R-:W-:Y:S01]  /*189b0*/  FMUL.FTZ R31, R34, UR13 ;  /* 0x0000000d221f7c20 */ /* 0x000fe20008410000 */
[----:B------:R-:W-:Y:S01]  /*189c0*/  FMUL.FTZ R34, R38, UR13 ;  /* 0x0000000d26227c20 */ /* 0x000fe20008410000 */
[----:B------:R-:W-:Y:S01]  /*189d0*/  FMUL.FTZ R40, R40, UR13 ;  /* 0x0000000d28287c20 */ /* 0x000fe20008410000 */
[----:B------:R-:W-:Y:S05]  /*189e0*/  FMUL.FTZ R38, R42, UR13 ;  /* 0x0000000d2a267c20 */ /* 0x000fea0008410000 */
[----:B------:R-:W4:Y:S01]  /*189f0*/  MUFU.TANH R233, R40 ;  /* 0x0000002800e97308 */ /* 0x000f220000002400 */
[C---:B-----5:R-:W-:Y:S03]  /*18a00*/  HMMA.16816.F32 R44, R156.reuse, R8, R44 ;  /* 0x000000089c2c723c */ /* 0x060fe6000000182c */
[----:B---3--:R-:W-:Y:S01]  /*18a10*/  FMUL.FTZ R29, R30, UR13 ;  /* 0x0000000d1e1d7c20 */ /* 0x008fe20008410000 */
[----:B------:R-:W-:Y:S01]  /*18a20*/  FMUL.FTZ R30, R35, UR13 ;  /* 0x0000000d231e7c20 */ /* 0x000fe20008410000 */
[----:B------:R-:W-:Y:S01]  /*18a30*/  FMUL.FTZ R35, R37, UR13 ;  /* 0x0000000d25237c20 */ /* 0x000fe20008410000 */
[----:B------:R-:W-:Y:S03]  /*18a40*/  FMUL.FTZ R37, R43, UR13 ;  /* 0x0000000d2b257c20 */ /* 0x000fe60008410000 */
[----:B------:R-:W3:Y:S01]  /*18a50*/  MUFU.TANH R16, R16 ;  /* 0x0000001000107308 */ /* 0x000ee20000002400 */
[C---:B------:R-:W-:Y:S01]  /*18a60*/  HMMA.16816.F32 R48, R156.reuse, R10, R48 ;  /* 0x0000000a9c30723c */ /* 0x040fe20000001830 */
[----:B------:R-:W5:Y:S02]  /*18a70*/  LDSM.16.M88.4 R8, [R0+0x2c00] ;  /* 0x002c00000008783b */ /* 0x000f640000000200 */
[----:B-1----:R-:W-:Y:S01]  /*18a80*/  FMUL.FTZ R32, R33, UR13 ;  /* 0x0000000d21207c20 */ /* 0x002fe20008410000 */
[----:B------:R-:W-:Y:S01]  /*18a90*/  FMUL.FTZ R33, R39, UR13 ;  /* 0x0000000d27217c20 */ /* 0x000fe20008410000 */
[----:B------:R-:W-:Y:S04]  /*18aa0*/  FMUL.FTZ R39, R41, UR13 ;  /* 0x0000000d29277c20 */ /* 0x000fe80008410000 */
[----:B------:R-:W1:Y:S01]  /*18ab0*/  MUFU.TANH R15, R15 ;  /* 0x0000000f000f7308 */ /* 0x000e620000002400 */
[C---:B--2---:R-:W-:Y:S03]  /*18ac0*/  HMMA.16816.F32 R52, R156.reuse, R4, R52 ;  /* 0x000000049c34723c */ /* 0x044fe60000001834 */
[----:B------:R-:W-:Y:S01]  /*18ad0*/  FMUL.FTZ R45, R45, UR13 ;  /* 0x0000000d2d2d7c20 */ /* 0x000fe20008410000 */
[----:B------:R-:W-:Y:S01]  /*18ae0*/  FMUL.FTZ R43, R47, UR13 ;  /* 0x0000000d2f2b7c20 */ /* 0x000fe20008410000 */
[----:B------:R-:W-:Y:S04]  /*18af0*/  FMUL.FTZ R44, R44, UR13 ;  /* 0x0000000d2c2c7c20 */ /* 0x000fe80008410000 */
[----:B------:R-:W2:Y:S01]  /*18b00*/  MUFU.TANH R14, R14 ;  /* 0x0000000e000e7308 */ /* 0x000ea20000002400 */
[C---:B------:R-:W-:Y:S01]  /*18b10*/  HMMA.16816.F32 R56, R156.reuse, R6, R56 ;  /* 0x000000069c38723c */ /* 0x040fe20000001838 */
[----:B------:R-:W4:Y:S02]  /*18b20*/  LDSM.16.M88.4 R4, [R0+0x3000] ;  /* 0x003000000004783b */ /* 0x000f240000000200 */
[----:B------:R-:W-:Y:S01]  /*18b30*/  FMUL.FTZ R49, R49, UR13 ;  /* 0x0000000d31317c20 */ /* 0x000fe20008410000 */
[----:B------:R-:W-:Y:S01]  /*18b40*/  FMUL.FTZ R50, R50, UR13 ;  /* 0x0000000d32327c20 */ /* 0x000fe20008410000 */
[----:B------:R-:W-:Y:S04]  /*18b50*/  FMUL.FTZ R48, R48, UR13 ;  /* 0x0000000d30307c20 */ /* 0x000fe80008410000 */
        /* <DEDUP_REMOVED lines=10> */
[----:B------:R-:W-:Y:S01]  /*18c00*/  FMUL.FTZ R59, R59, UR13 ;  /* 0x0000000d3b3b7c20 */ /* 0x000fe20008410000 */
[C---:B-----5:R-:W-:Y:S03]  /*18c10*/  HMMA.16816.F32 R60, R156.reuse, R8, R60 ;  /* 0x000000089c3c723c */ /* 0x060fe6000000183c */
[----:B---3--:R-:W-:Y:S01]  /*18c20*/  FMUL.FTZ R45, R46, UR13 ;  /* 0x0000000d2e2d7c20 */ /* 0x008fe20008410000 */
[----:B------:R-:W-:Y:S04]  /*18c30*/  FMUL.FTZ R46, R51, UR13 ;  /* 0x0000000d332e7c20 */ /* 0x000fe80008410000 */
[----:B------:R-:W3:Y:S01]  /*18c40*/  MUFU.TANH R247, R52 ;  /* 0x0000003400f77308 */ /* 0x000ee20000002400 */
[C---:B------:R-:W-:Y:S01]  /*18c50*/  HMMA.16816.F32 R64, R156.reuse, R10, R64 ;  /* 0x0000000a9c40723c */ /* 0x040fe20000001840 */
[----:B------:R-:W5:Y:S08]  /*18c60*/  LDSM.16.M88.4 R8, [R0+0x3400] ;  /* 0x003400000008783b */ /* 0x000f700000000200 */
[----:B------:R-:W1:Y:S01]  /*18c70*/  MUFU.TANH R246, R53 ;  /* 0x0000003500f67308 */ /* 0x000e620000002400 */
[C---:B----4-:R-:W-:Y:S03]  /*18c80*/  HMMA.16816.F32 R68, R156.reuse, R4, R68 ;  /* 0x000000049c44723c */ /* 0x050fe60000001844 */
[----:B------:R-:W-:Y:S01]  /*18c90*/  FMUL.FTZ R60, R60, UR13 ;  /* 0x0000000d3c3c7c20 */ /* 0x000fe20008410000 */
[----:B------:R-:W-:Y:S05]  /*18ca0*/  FMUL.FTZ R61, R61, UR13 ;  /* 0x0000000d3d3d7c20 */ /* 0x000fea0008410000 */
[----:B------:R-:W4:Y:S01]  /*18cb0*/  MUFU.TANH R245, R54 ;  /* 0x0000003600f57308 */ /* 0x000f220000002400 */
[----:B------:R-:W-:Y:S01]  /*18cc0*/  FMUL.FTZ R62, R62, UR13 ;  /* 0x0000000d3e3e7c20 */ /* 0x000fe20008410000 */
[----:B------:R-:W-:Y:S01]  /*18cd0*/  FMUL.FTZ R63, R63, UR13 ;  /* 0x0000000d3f3f7c20 */ /* 0x000fe20008410000 */
[C---:B------:R-:W-:Y:S01]  /*18ce0*/  HMMA.16816.F32 R72, R156.reuse, R6, R72 ;  /* 0x000000069c48723c */ /* 0x040fe20000001848 */
[----:B------:R-:W2:Y:S02]  /*18cf0*/  LDSM.16.M88.4 R4, [R0+0x3800] ;  /* 0x003800000004783b */ /* 0x000ea40000000200 */
        /* <DEDUP_REMOVED lines=20> */
[C---:B--2---:R-:W-:Y:S03]  /*18e40*/  HMMA.16816.F32 R84, R156.reuse, R4, R84 ;  /* 0x000000049c54723c */ /* 0x044fe60000001854 */
[----:B------:R-:W-:Y:S06]  /*18e50*/  FMUL.FTZ R76, R76, UR13 ;  /* 0x0000000d4c4c7c20 */ /* 0x000fec0008410000 */
[----:B------:R-:W2:Y:S01]  /*18e60*/  MUFU.TANH R250, R60 ;  /* 0x0000003c00fa7308 */ /* 0x000ea20000002400 */
[----:B------:R-:W-:Y:S01]  /*18e70*/  FMUL.FTZ R77, R77, UR13 ;  /* 0x0000000d4d4d7c20 */ /* 0x000fe20008410000 */
[----:B------:R-:W-:Y:S01]  /*18e80*/  FMUL.FTZ R78, R78, UR13 ;  /* 0x0000000d4e4e7c20 */ /* 0x000fe20008410000 */
[----:B------:R-:W-:Y:S01]  /*18e90*/  FMUL.FTZ R79, R79, UR13 ;  /* 0x0000000d4f4f7c20 */ /* 0x000fe20008410000 */
[C---:B------:R-:W-:Y:S01]  /*18ea0*/  HMMA.16816.F32 R88, R156.reuse, R6, R88 ;  /* 0x000000069c58723c */ /* 0x040fe20000001858 */
[----:B------:R-:W3:Y:S02]  /*18eb0*/  LDSM.16.M88.4 R4, [R0+0x4000] ;  /* 0x004000000004783b */ /* 0x000ee40000000200 */
        /* <DEDUP_REMOVED lines=20> */
[C---:B---3--:R-:W-:Y:S09]  /*19000*/  HMMA.16816.F32 R100, R156.reuse, R4, R100 ;  /* 0x000000049c64723c */ /* 0x048ff20000001864 */
[----:B------:R3:W1:Y:S01]  /*19010*/  MUFU.TANH R188, R87 ;  /* 0x0000005700bc7308 */ /* 0x0006620000002400 */
[----:B------:R-:W-:Y:S01]  /*19020*/  FMUL.FTZ R92, R92, UR13 ;  /* 0x0000000d5c5c7c20 */ /* 0x000fe20008410000 */
[----:B------:R-:W-:Y:S01]  /*19030*/  FMUL.FTZ R93, R93, UR13 ;  /* 0x0000000d5d5d7c20 */ /* 0x000fe20008410000 */
[----:B------:R-:W-:Y:S01]  /*19040*/  FMUL.FTZ R94, R94, UR13 ;  /* 0x0000000d5e5e7c20 */ /* 0x000fe20008410000 */
[----:B------:R-:W-:Y:S01]  /*19050*/  FMUL.FTZ R95, R95, UR13 ;  /* 0x0000000d5f5f7c20 */ /* 0x000fe20008410000 */
[C---:B------:R-:W-:Y:S01]  /*19060*/  HMMA.16816.F32 R104, R156.reuse, R6, R104 ;  /* 0x000000069c68723c */ /* 0x040fe20000001868 */
[----:B------:R-:W4:Y:S04]  /*19070*/  LDSM.16.M88.4 R4, [R0+0x4800] ;  /* 0x004800000004783b */ /* 0x000f280000000200 */
[----:B------:R2:W1:Y:S01]  /*19080*/  MUFU.TANH R185, R92 ;  /* 0x0000005c00b97308 */ /* 0x0004620000002400 */
[----:B------:R-:W-:Y:S01]  /*19090*/  FMUL.FTZ R98, R98, UR13 ;  /* 0x0000000d62627c20 */ /* 0x000fe20008410000 */
[----:B------:R-:W-:Y:S01]  /*190a0*/  FMUL.FTZ R96, R96, UR13 ;  /* 0x0000000d60607c20 */ /* 0x000fe20008410000 */
[----:B------:R-:W-:Y:S01]  /*190b0*/  FMUL.FTZ R97, R97, UR13 ;  /* 0x0000000d61617c20 */ /* 0x000fe20008410000 */
[----:B------:R-:W-:Y:S06]  /*190c0*/  FMUL.FTZ R99, R99, UR13 ;  /* 0x0000000d63637c20 */ /* 0x000fec0008410000 */
[----:B------:R1:W1:Y:S01]  /*190d0*/  MUFU.TANH R162, R93 ;  /* 0x0000005d00a27308 */ /* 0x0002620000002400 */
[----:B---3--:R-:W-:Y:S01]  /*190e0*/  FMUL.FTZ R87, R103, UR13 ;  /* 0x0000000d67577c20 */ /* 0x008fe20008410000 */
[----:B------:R-:W-:Y:S08]  /*190f0*/  FMUL.FTZ R100, R100, UR13 ;  /* 0x0000000d64647c20 */ /* 0x000ff00008410000 */
[----:B------:R3:W3:Y:S01]  /*19100*/  MUFU.TANH R153, R98 ;  /* 0x0000006200997308 */ /* 0x0006e20000002400 */
[----:B--2---:R-:W-:Y:S01]  /*19110*/  FMUL.FTZ R92, R104, UR13 ;  /* 0x0000000d685c7c20 */ /* 0x004fe20008410000 */
[----:B------:R-:W-:Y:S01]  /*19120*/  FMUL.FTZ R81, R105, UR13 ;  /* 0x0000000d69517c20 */ /* 0x000fe20008410000 */
[----:B------:R-:W-:Y:S01]  /*19130*/  FMUL.FTZ R27, R106, UR13 ;  /* 0x0000000d6a1b7c20 */ /* 0x000fe20008410000 */
[----:B------:R-:W-:Y:S01]  /*19140*/  FMUL.FTZ R26, R107, UR13 ;  /* 0x0000000d6b1a7c20 */ /* 0x000fe20008410000 */
[C---:B-----5:R-:W-:Y:S05]  /*19150*/  HMMA.16816.F32 R108, R156.reuse, R8, R108 ;  /* 0x000000089c6c723c */ /* 0x060fea000000186c */
[----:B------:R-:W2:Y:S01]  /*19160*/  MUFU.TANH R19, R19 ;  /* 0x0000001300137308 */ /* 0x000ea20000002400 */
[----:B-1----:R-:W-:Y:S02]  /*19170*/  FMUL.FTZ R93, R102, UR13 ;  /* 0x0000000d665d7c20 */ /* 0x002fe40008410000 */
[C---:B------:R-:W-:Y:S01]  /*19180*/  HMMA.16816.F32 R112, R156.reuse, R10, R112 ;  /* 0x0000000a9c70723c */ /* 0x040fe20000001870 */
[----:B------:R-:W1:Y:S01]  /*19190*/  LDSM.16.M88.4 R8, [R0+0x4c00] ;  /* 0x004c00000008783b */ /* 0x000e620000000200 */
[----:B------:R-:W-:Y:S05]  /*191a0*/  DEPBAR.LE SB0, 0x0 ;  /* 0x000080000000791a */ /* 0x000fea0000000000 */
[----:B------:R-:W1:Y:S01]  /*191b0*/  MUFU.TANH R18, R18 ;  /* 0x0000001200127308 */ /* 0x000e620000002400 */
[----:B---3--:R-:W-:Y:S01]  /*191c0*/  FMUL.FTZ R98, R101, UR13 ;  /* 0x0000000d65627c20 */ /* 0x008fe20008410000 */
[C---:B----4-:R-:W-:Y:S08]  /*191d0*/  HMMA.16816.F32 R116, R156.reuse, R4, R116 ;  /* 0x000000049c74723c */ /* 0x050ff00000001874 */
[----:B------:R-:W3:Y:S01]  /*191e0*/  MUFU.TANH R17, R17 ;  /* 0x0000001100117308 */ /* 0x000ee20000002400 */
[----:B------:R-:W-:Y:S01]  /*191f0*/  BAR.SYNC.DEFER_BLOCKING 0x0 ;  /* 0x0000000000007b1d */ /* 0x000fe20000010000 */
[----:B------:R-:W-:Y:S01]  /*19200*/  FMUL.FTZ R25, R108, UR13 ;  /* 0x0000000d6c197c20 */ /* 0x000fe20008410000 */
[C---:B------:R-:W-:Y:S03]  /*19210*/  HMMA.16816.F32 R120, R156.reuse, R6, R120 ;  /* 0x000000069c78723c */ /* 0x040fe60000001878 */
[----:B------:R-:W-:Y:S01]  /*19220*/  FMUL.FTZ R67, R109, UR13 ;  /* 0x0000000d6d437c20 */ /* 0x000fe20008410000 */
[----:B------:R-:W-:Y:S03]  /*19230*/  FMUL.FTZ R66, R110, UR13 ;  /* 0x0000000d6e427c20 */ /* 0x000fe60008410000 */
[----:B------:R-:W4:Y:S01]  /*19240*/  MUFU.TANH R227, R24 ;  /* 0x0000001800e37308 */ /* 0x000f220000002400 */
[----:B------:R-:W-:Y:S01]  /*19250*/  FMUL.FTZ R64, R111, UR13 ;  /* 0x0000000d6f407c20 */ /* 0x000fe20008410000 */
[----:B------:R-:W-:Y:S01]  /*19260*/  FMUL.FTZ R65, R112, UR13 ;  /* 0x0000000d70417c20 */ /* 0x000fe20008410000 */
[----:B------:R-:W-:Y:S01]  /*19270*/  FMUL.FTZ R63, R113, UR13 ;  /* 0x0000000d713f7c20 */ /* 0x000fe20008410000 */
[----:B------:R-:W-:Y:S01]  /*19280*/  FMUL.FTZ R62, R114, UR13 ;  /* 0x0000000d723e7c20 */ /* 0x000fe20008410000 */
[----:B------:R-:W-:Y:S01]  /*19290*/  FMUL.FTZ R60, R115, UR13 ;  /* 0x0000000d733c7c20 */ /* 0x000fe20008410000 */
[----:B------:R-:W-:Y:S01]  /*192a0*/  FMUL.FTZ R61, R116, UR13 ;  /* 0x0000000d743d7c20 */ /* 0x000fe20008410000 */
[----:B------:R-:W-:Y:S03]  /*192b0*/  FMUL.FTZ R59, R117, UR13 ;  /* 0x0000000d753b7c20 */ /* 0x000fe60008410000 */
[----:B------:R-:W2:Y:S01]  /*192c0*/  MUFU.TANH R29, R29 ;  /* 0x0000001d001d7308 */ /* 0x000ea20000002400 */
[----:B------:R-:W-:Y:S01]  /*192d0*/  FMUL.FTZ R58, R118, UR13 ;  /* 0x0000000d763a7c20 */ /* 0x000fe20008410000 */
[----:B------:R-:W-:Y:S01]  /*192e0*/  FMUL.FTZ R56, R119, UR13 ;  /* 0x0000000d77387c20 */ /* 0x000fe20008410000 */
[----:B------:R-:W-:Y:S01]  /*192f0*/  FMUL.FTZ R57, R120, UR13 ;  /* 0x0000000d78397c20 */ /* 0x000fe20008410000 */
[----:B------:R-:W-:Y:S06]  /*19300*/  FMUL.FTZ R55, R121, UR13 ;  /* 0x0000000d79377c20 */ /* 0x000fec0008410000 */
[----:B------:R-:W2:Y:S01]  /*19310*/  MUFU.TANH R28, R28 ;  /* 0x0000001c001c7308 */ /* 0x000ea20000002400 */
[----:B------:R-:W-:Y:S01]  /*19320*/  FMUL.FTZ R54, R122, UR13 ;  /* 0x0000000d7a367c20 */ /* 0x000fe20008410000 */
[----:B------:R-:W-:Y:S01]  /*19330*/  FMUL.FTZ R53, R123, UR13 ;  /* 0x0000000d7b357c20 */ /* 0x000fe20008410000 */
[C---:B-1----:R-:W-:Y:S07]  /*19340*/  HMMA.16816.F32 R124, R156.reuse, R8, R124 ;  /* 0x000000089c7c723c */ /* 0x042fee000000187c */
[----:B------:R-:W1:Y:S01]  /*19350*/  MUFU.TANH R32, R32 ;  /* 0x0000002000207308 */ /* 0x000e620000002400 */
[----:B------:R-:W-:Y:S09]  /*19360*/  HMMA.16816.F32 R128, R156, R10, R128 ;  /* 0x0000000a9c80723c */ /* 0x000ff20000001880 */
[----:B------:R-:W1:Y:S02]  /*19370*/  MUFU.TANH R31, R31 ;  /* 0x0000001f001f7308 */ /* 0x000e640000002400 */
        /* <DEDUP_REMOVED lines=9> */
[----:B------:R-:W-:Y:S08]  /*19410*/  FMUL.FTZ R3, R131, UR13 ;  /* 0x0000000d83037c20 */ /* 0x000ff00008410000 */
        /* <DEDUP_REMOVED lines=8> */
[----:B------:R-:W1:Y:S01]  /*194a0*/  MUFU.TANH R43, R43 ;  /* 0x0000002b002b7308 */ /* 0x000e620000002400 */
[----:B-----5:R-:W-:Y:S09]  /*194b0*/  SHF.R.U32.HI R44, RZ, 0x3, R166 ;  /* 0x00000003ff2c7819 */ /* 0x020ff200000116a6 */
[----:B------:R1:W1:Y:S10]  /*194c0*/  MUFU.TANH R240, R48 ;  /* 0x0000003000f07308 */ /* 0x0002740000002400 */
[----:B------:R-:W1:Y:S10]  /*194d0*/  MUFU.TANH R46, R46 ;  /* 0x0000002e002e7308 */ /* 0x000e740000002400 */
        /* <DEDUP_REMOVED lines=79> */
[----:B------:R-:W-:Y:S03]  /*199d0*/  IADD3 R5, PT, PT, R182, -0x100, RZ ;  /* 0xffffff00b6057810 */ /* 0x000fe60007ffe0ff */
[----:B------:R-:W-:Y:S02]  /*199e0*/  IABS R8, R23 ;  /* 0x0000001700087213 */ /* 0x000fe40000000000 */
[----:B------:R-:W-:Y:S02]  /*199f0*/  IABS R10, R5 ;  /* 0x00000005000a7213 */ /* 0x000fe40000000000 */
[-C--:B--2---:R-:W-:Y:S02]  /*19a00*/  IABS R4, R6.reuse ;  /* 0x0000000600047213 */ /* 0x084fe40000000000 */
[-C--:B------:R-:W-:Y:S02]  /*19a10*/  LOP3.LUT R23, R23, R6.reuse, RZ, 0x3c, !PT ;  /* 0x0000000617177212 */ /* 0x080fe400078e3cff */
[----:B-1----:R-:W1:Y:S01]  /*19a20*/  I2F.RP R68, R4 ;  /* 0x0000000400447306 */ /* 0x002e620000209400 */
        /* <DEDUP_REMOVED lines=56> */
.L_x_1327:
[C---:B------:R-:W-:Y:S01]  /*19db0*/  IMAD.SHL.U32 R6, R4.reuse, 0x20, RZ ;  /* 0x0000002004067824 */ /* 0x040fe200078e00ff */
[C-C-:B------:R-:W-:Y:S01]  /*19dc0*/  SHF.L.U64.HI R7, R4.reuse, 0x5, R0.reuse ;  /* 0x0000000504077819 */ /* 0x140fe20000010200 */
[C---:B------:R-:W-:Y:S01]  /*19dd0*/  IMAD.SHL.U32 R5, R4.reuse, 0x40, RZ ;  /* 0x0000004004057824 */ /* 0x040fe200078e00ff */
[----:B------:R-:W-:Y:S02]  /*19de0*/  SHF.L.U64.HI R0, R4, 0x6, R0 ;  /* 0x0000000604007819 */ /* 0x000fe40000010200 */
[C---:B------:R-:W-:Y:S04]  /*19df0*/  LEA R8, P4, R6.reuse, R175, 0x1 ;  /* 0x000000af06087211 */ /* 0x040fe800078808ff */
[----:B------:R-:W-:Y:S01]  /*19e00*/  LEA.HI.X R9, R6, R174, R7, 0x1, P4 ;  /* 0x000000ae06097211 */ /* 0x000fe200020f0c07 */
[----:B------:R-:W-:Y:S01]  /*19e10*/  @!P1 IMAD.MOV.U32 R6, RZ, RZ, R175 ;  /* 0x000000ffff069224 */ /* 0x000fe200078e00af */
[----:B------:R-:W-:Y:S01]  /*19e20*/  IADD3 R10, P3, PT, R5, R8, RZ ;  /* 0x00000008050a7210 */ /* 0x000fe20007f7e0ff */
[----:B------:R-:W-:Y:S03]  /*19e30*/  @!P1 IMAD.MOV.U32 R7, RZ, RZ, R174 ;  /* 0x000000ffff079224 */ /* 0x000fe600078e00ae */
[-C--:B-1----:R-:W-:Y:S01]  /*19e40*/  IADD3 R68, P4, PT, R10, R5.reuse, RZ ;  /* 0x000000050a447210 */ /* 0x082fe20007f9e0ff */
[----:B------:R-:W-:Y:S01]  /*19e50*/  IMAD.X R11, R0, 0x1, R9, P3 ;  /* 0x00000001000b7824 */ /* 0x000fe200018e0609 */
        /* <DEDUP_REMOVED lines=21> */
[----:B------:R2:W-:Y:S02]  /*19fb0*/  @P1 STS.128 [R2+0x2800], RZ ;  /* 0x002800ff02001388 */ /* 0x0005e40000000c00 */
[--C-:B------:R-:W-:Y:S01]  /*19fc0*/  IMAD.X R7, R69, 0x1, R0.reuse, P3 ;  /* 0x0000000145077824 */ /* 0x100fe200018e0600 */
[-C--:B---3--:R-:W-:Y:S04]  /*19fd0*/  IADD3 R8, P5, PT, R6, R5.reuse, RZ ;  /* 0x0000000506087210 */ /* 0x088fe80007fbe0ff */
[----:B------:R-:W-:Y:S01]  /*19fe0*/  @!PT LDS RZ, [RZ] ;  /* 0x00000000fffff984 */ /* 0x000fe20000000800 */
[----:B------:R-:W-:Y:S01]  /*19ff0*/  @!PT LDS RZ, [RZ] ;  /* 0x00000000fffff984 */ /* 0x000fe20000000800 */
[----:B------:R-:W-:Y:S01]  /*1a000*/  @!PT LDS RZ, [RZ] ;  /* 0x00000000fffff984 */ /* 0x000fe20000000800 */
[----:B------:R2:W-:Y:S01]  /*1a010*/  @!P1 LDGSTS.E.BYPASS.LTC128B.128 [R2+0x3000], desc[UR6][R6.64] ;  /* 0x0300000006029fae */ /* 0x0005e2000b981a06 */
[-C--:B------:R-:W-:Y:S01]  /*1a020*/  IADD3 R4, P4, PT, R8, R5.reuse, RZ ;  /* 0x0000000508047210 */ /* 0x080fe20007f9e0ff */
[--C-:B------:R-:W-:Y:S02]  /*1a030*/  IMAD.X R9, R7, 0x1, R0.reuse, P5 ;  /* 0x0000000107097824 */ /* 0x100fe400028e0600 */
[----:B------:R2:W-:Y:S01]  /*1a040*/  @P1 STS.128 [R2+0x3000], RZ ;  /* 0x003000ff02001388 */ /* 0x0005e20000000c00 */
[----:B----4-:R-:W-:Y:S01]  /*1a050*/  @!P1 IADD3 R10, P3, PT, R4, R5, RZ ;  /* 0x00000005040a9210 */ /* 0x010fe20007f7e0ff */
        /* <DEDUP_REMOVED lines=18> */
.L_x_1326:
        /* <DEDUP_REMOVED lines=75> */
[C---:B------:R-:W-:Y:S01]  /*1a630*/  FADD.FTZ R4, -R2.reuse, R151 ;  /* 0x0000009702047221 */ /* 0x040fe20000010100 */
[----:B------:R-:W-:Y:S03]  /*1a640*/  FMUL.FTZ R51, R2, UR4 ;  /* 0x0000000402337c20 */ /* 0x000fe60008410000 */
[----:B------:R-:W-:Y:S01]  /*1a650*/  FMUL.FTZ R24, R4, UR4 ;  /* 0x0000000404187c20 */ /* 0x000fe20008410000 */
[C---:B------:R-:W-:Y:S01]  /*1a660*/  FADD.FTZ R4, -R0.reuse, R150 ;  /* 0x0000009600047221 */ /* 0x040fe20000010100 */
[----:B------:R-:W-:Y:S02]  /*1a670*/  FSEL R51, R51, RZ, P1 ;  /* 0x000000ff33337208 */ /* 0x000fe40000800000 */
[----:B------:R-:W-:Y:S01]  /*1a680*/  FSETP.NEU.FTZ.AND P1, PT, R0, -INF , PT ;  /* 0xff8000000000780b */ /* 0x000fe20003f3d000 */
[----:B------:R-:W-:Y:S01]  /*1a690*/  FMUL.FTZ R4, R4, UR4 ;  /* 0x0000000404047c20 */ /* 0x000fe20008410000 */
        /* <DEDUP_REMOVED lines=8> */
[----:B------:R-:W2:Y:S01]  /*1a720*/  MUFU.EX2 R23, R4 ;  /* 0x0000000400177308 */ /* 0x000ea20000000800 */
        /* <DEDUP_REMOVED lines=18> */
[----:B-1----:R-:W-:Y:S01]  /*1a850*/  FMUL.FTZ R16, R24, R132 ;  /* 0x0000008418107220 */ /* 0x002fe20000410000 */
[----:B--2---:R-:W-:Y:S01]  /*1a860*/  FMUL.FTZ R19, R23, R135 ;  /* 0x0000008717137220 */ /* 0x004fe20000410000 */
[--C-:B------:R-:W-:Y:S01]  /*1a870*/  FFMA.FTZ R95, R45, UR4, -R48.reuse ;  /* 0x000000042d5f7c23 */ /* 0x100fe20008010830 */
[--C-:B------:R-:W-:Y:S01]  /*1a880*/  FFMA.FTZ R204, R195, UR4, -R48.reuse ;  /* 0x00000004c3cc7c23 */ /* 0x100fe20008010830 */
[--C-:B------:R-:W-:Y:S03]  /*1a890*/  FFMA.FTZ R119, R29, UR4, -R48.reuse ;  /* 0x000000041d777c23 */ /* 0x100fe60008010830 */
[----:B------:R-:W-:Y:S01]  /*1a8a0*/  MUFU.EX2 R202, R202 ;  /* 0x000000ca00ca7308 */ /* 0x000fe20000000800 */
[--C-:B------:R-:W-:Y:S01]  /*1a8b0*/  FFMA.FTZ R115, R28, UR4, -R48.reuse ;  /* 0x000000041c737c23 */ /* 0x100fe20008010830 */
[--C-:B------:R-:W-:Y:S01]  /*1a8c0*/  FFMA.FTZ R112, R31, UR4, -R48.reuse ;  /* 0x000000041f707c23 */ /* 0x100fe20008010830 */
[--C-:B------:R-:W-:Y:S01]  /*1a8d0*/  FFMA.FTZ R111, R30, UR4, -R48.reuse ;  /* 0x000000041e6f7c23 */ /* 0x100fe20008010830 */
[C---:B------:R-:W-:Y:S01]  /*1a8e0*/  FMUL.FTZ R5, R24.reuse, R145 ;  /* 0x0000009118057220 */ /* 0x040fe20000410000 */
[C---:B------:R-:W-:Y:S01]  /*1a8f0*/  FMUL.FTZ R6, R23.reuse, R146 ;  /* 0x0000009217067220 */ /* 0x040fe20000410000 */
[----:B------:R-:W-:Y:S01]  /*1a900*/  FMUL.FTZ R7, R23, R147 ;  /* 0x0000009317077220 */ /* 0x000fe20000410000 */
[----:B------:R-:W-:Y:S03]  /*1a910*/  FMUL.FTZ R8, R24, R140 ;  /* 0x0000008c18087220 */ /* 0x000fe60000410000 */
[----:B------:R-:W1:Y:S01]  /*1a920*/  MUFU.EX2 R204, R204 ;  /* 0x000000cc00cc7308 */ /* 0x000e620000000800 */
[--C-:B------:R-:W-:Y:S01]  /*1a930*/  FFMA.FTZ R140, R188, UR4, -R48.reuse ;  /* 0x00000004bc8c7c23 */ /* 0x100fe20008010830 */
[----:B------:R-:W-:Y:S01]  /*1a940*/  FMUL.FTZ R9, R24, R141 ;  /* 0x0000008d18097220 */ /* 0x000fe20000410000 */
[--C-:B------:R-:W-:Y:S01]  /*1a950*/  FFMA.FTZ R141, R189, UR4, -R51.reuse ;  /* 0x00000004bd8d7c23 */ /* 0x100fe20008010833 */
[C---:B------:R-:W-:Y:S01]  /*1a960*/  FMUL.FTZ R10, R23.reuse, R142 ;  /* 0x0000008e170a7220 */ /* 0x040fe20000410000 */
[C---:B------:R-:W-:Y:S01]  /*1a970*/  FMUL.FTZ R11, R23.reuse, R143 ;  /* 0x0000008f170b7220 */ /* 0x040fe20000410000 */
[--C-:B------:R-:W-:Y:S01]  /*1a980*/  FFMA.FTZ R130, R18, UR4, -R48.reuse ;  /* 0x0000000412827c23 */ /* 0x100fe20008010830 */
[----:B------:R-:W-:Y:S03]  /*1a990*/  FMUL.FTZ R18, R23, R134 ;  /* 0x0000008617127220 */ /* 0x000fe60000410000 */
[----:B------:R-:W-:Y:S01]  /*1a9a0*/  MUFU.EX2 R194, R194 ;  /* 0x000000c200c27308 */ /* 0x000fe20000000800 */
[--C-:B------:R-:W-:Y:S01]  /*1a9b0*/  FFMA.FTZ R127, R17, UR4, -R48.reuse ;  /* 0x00000004117f7c23 */ /* 0x100fe20008010830 */
[----:B------:R-:W-:Y:S01]  /*1a9c0*/  FMUL.FTZ R17, R24, R133 ;  /* 0x0000008518117220 */ /* 0x000fe20000410000 */
[--C-:B------:R-:W-:Y:S01]  /*1a9d0*/  FFMA.FTZ R124, R225, UR4, -R48.reuse ;  /* 0x00000004e17c7c23 */ /* 0x100fe20008010830 */
[--C-:B------:R-:W-:Y:S01]  /*1a9e0*/  FFMA.FTZ R123, R224, UR4, -R48.reuse ;  /* 0x00000004e07b7c23 */ /* 0x100fe20008010830 */
[--C-:B------:R-:W-:Y:S01]  /*1a9f0*/  FFMA.FTZ R84, R238, UR4, -R48.reuse ;  /* 0x00000004ee547c23 */ /* 0x100fe20008010830 */
        /* <DEDUP_REMOVED lines=15> */
[----:B------:R-:W-:Y:S01]  /*1aaf0*/  FFMA.FTZ R117, R213, UR4, -R48 ;  /* 0x00000004d5757c23 */ /* 0x000fe20008010830 */
[----:B------:R-:W-:Y:S01]  /*1ab00*/  FFMA.FTZ R204, R23, R183, R204 ;  /* 0x000000b717cc7223 */ /* 0x000fe200000100cc */
        /* <DEDUP_REMOVED lines=56> */
[----:B------:R-:W-:Y:S03]  /*1ae90*/  FFMA.FTZ R160, R161, UR4, -R51 ;  /* 0x00000004a1a07c23 */ /* 0x000fe60008010833 */
[----:B------:R-:W2:Y:S01]  /*1aea0*/  MUFU.EX2 R199, R199 ;  /* 0x000000c700c77308 */ /* 0x000ea20000000800 */
[----:B-1----:R-:W-:Y:S01]  /*1aeb0*/  F2FP.F16.F32.PACK_AB R28, R203, R205 ;  /* 0x000000cdcb1c723e */ /* 0x002fe200000000ff */
[----:B------:R-:W-:Y:S01]  /*1aec0*/  FFMA.FTZ R205, R24, R184, R205 ;  /* 0x000000b818cd7223 */ /* 0x000fe200000100cd */
[--C-:B------:R-:W-:Y:S01]  /*1aed0*/  FFMA.FTZ R161, R153, UR4, -R48.reuse ;  /* 0x0000000499a17c23 */ /* 0x100fe20008010830 */
[--C-:B------:R-:W-:Y:S01]  /*1aee0*/  FFMA.FTZ R153, R154, UR4, -R48.reuse ;  /* 0x000000049a997c23 */ /* 0x100fe20008010830 */
[----:B------:R-:W-:Y:S01]  /*1aef0*/  FFMA.FTZ R154, R26, UR4, -R48 ;  /* 0x000000041a9a7c23 */ /* 0x000fe20008010830 */
        /* <DEDUP_REMOVED lines=8> */
[----:B------:R-:W-:Y:S01]  /*1af80*/  SHF.L.U32 R4, R44, 0x8, RZ ;  /* 0x000000082c047819 */ /* 0x000fe200000006ff */
[--C-:B------:R-:W-:Y:S03]  /*1af90*/  FFMA.FTZ R61, R61, UR4, -R51.reuse ;  /* 0x000000043d3d7c23 */ /* 0x100fe60008010833 */
[----:B------:R-:W3:Y:S01]  /*1afa0*/  MUFU.EX2 R197, R197 ;  /* 0x000000c500c57308 */ /* 0x000ee20000000800 */
[----:B--2---:R-:W-:Y:S01]  /*1afb0*/  F2FP.F16.F32.PACK_AB R30, R199, R200 ;  /* 0x000000c8c71e723e */ /* 0x004fe200000000ff */
[--C-:B------:R-:W-:Y:S01]  /*1afc0*/  FFMA.FTZ R59, R59, UR4, -R51.reuse ;  /* 0x000000043b3b7c23 */ /* 0x100fe20008010833 */
[----:B------:R-:W-:Y:S01]  /*1afd0*/  LOP3.LUT R4, R4, 0x100, RZ, 0xc0, !PT ;  /* 0x0000010004047812 */ /* 0x000fe200078ec0ff */
[--C-:B------:R-:W-:Y:S01]  /*1afe0*/  FFMA.FTZ R57, R57, UR4, -R51.reuse ;  /* 0x0000000439397c23 */ /* 0x100fe20008010833 */
[----:B------:R-:W-:Y:S01]  /*1aff0*/  FFMA.FTZ R55, R55, UR4, -R51 ;  /* 0x0000000437377c23 */ /* 0x000fe20008010833 */
[----:B------:R-:W-:Y:S01]  /*1b000*/  FADD.FTZ R204, R202, R204 ;  /* 0x000000cccacc7221 */ /* 0x000fe20000010000 */
[----:B------:R-:W-:Y:S03]  /*1b010*/  LOP3.LUT R4, R4, 0x20, R169, 0xf8, !PT ;  /* 0x0000002004047812 */ /* 0x000fe600078ef8a9 */
[----:B------:R-:W2:Y:S01]  /*1b020*/  MUFU.EX2 R195, R195 ;  /* 0x000000c300c37308 */ /* 0x000ea20000000800 */
[----:B------:R-:W-:Y:S01]  /*1b030*/  FADD.FTZ R205, R203, R205 ;  /* 0x000000cdcbcd7221 */ /* 0x000fe20000010000 */
[----:B-1----:R-:W-:Y:S01]  /*1b040*/  FADD.FTZ R204, R198, R204 ;  /* 0x000000ccc6cc7221 */ /* 0x002fe20000010000 */
[----:B------:R-:W-:Y:S01]  /*1b050*/  LOP3.LUT R4, R168, R4, RZ, 0xfc, !PT ;  /* 0x00000004a8047212 */ /* 0x000fe200078efcff */
[----:B------:R-:W-:Y:S01]  /*1b060*/  FFMA.FTZ R50, R50, UR4, -R51 ;  /* 0x0000000432327c23 */ /* 0x000fe20008010833 */
[----:B------:R-:W-:Y:S01]  /*1b070*/  FADD.FTZ R205, R200, R205 ;  /* 0x000000cdc8cd7221 */ /* 0x000fe20000010000 */
[----:B------:R-:W-:Y:S01]  /*1b080*/  FFMA.FTZ R52, R52, UR4, -R51 ;  /* 0x0000000434347c23 */ /* 0x000fe20008010833 */
[----:B------:R-:W-:Y:S03]  /*1b090*/  LEA R46, R4, UR5, 0x1 ;  /* 0x00000005042e7c11 */ /* 0x000fe6000f8e08ff */
[----:B------:R-:W1:Y:S01]  /*1b0a0*/  MUFU.EX2 R159, R159 ;  /* 0x0000009f009f7308 */ /* 0x000e620000000800 */
[C---:B---3--:R-:W-:Y:S01]  /*1b0b0*/  F2FP.F16.F32.PACK_AB R31, R197.reuse, R198 ;  /* 0x000000c6c51f723e */ /* 0x048fe200000000ff */
[----:B------:R-:W-:Y:S01]  /*1b0c0*/  FADD.FTZ R197, R197, R204 ;  /* 0x000000ccc5c57221 */ /* 0x000fe20000010000 */
[C---:B------:R-:W-:Y:S01]  /*1b0d0*/  IADD3 R4, PT, PT, R46.reuse, 0x5000, RZ ;  /* 0x000050002e047810 */ /* 0x040fe20007ffe0ff */
[----:B------:R-:W3:Y:S01]  /*1b0e0*/  LDSM.16.MT88.4 R12, [R46+0x5000] ;  /* 0x005000002e0c783b */ /* 0x000ee20000004200 */
[----:B------:R-:W-:Y:S01]  /*1b0f0*/  IADD3 R45, PT, PT, R46, 0x5020, RZ ;  /* 0x000050202e2d7810 */ /* 0x000fe20007ffe0ff */
[----:B------:R-:W-:Y:S01]  /*1b100*/  FADD.FTZ R197, R194, R197 ;  /* 0x000000c5c2c57221 */ /* 0x000fe20000010000 */
[----:B------:R-:W-:Y:S03]  /*1b110*/  @P0 IADD3 R45, PT, PT, R4, -0x20, RZ ;  /* 0xffffffe0042d0810 */ /* 0x000fe60007ffe0ff */
[----:B------:R-:W4:Y:S01]  /*1b120*/  MUFU.EX2 R157, R157 ;  /* 0x0000009d009d7308 */ /* 0x000f220000000800 */
[----:B------:R-:W-:Y:S01]  /*1b130*/  FMUL.FTZ R4, R24, R144 ;  /* 0x0000009018047220 */ /* 0x000fe20000410000 */
[--C-:B------:R-:W-:Y:S01]  /*1b140*/  FFMA.FTZ R144, R186, UR4, -R48.reuse ;  /* 0x00000004ba907c23 */ /* 0x100fe20008010830 */
[----:B------:R-:W-:Y:S01]  /*1b150*/  FADD.FTZ R199, R199, R205 ;  /* 0x000000cdc7c77221 */ /* 0x000fe20000010000 */
[----:B------:R-:W5:Y:S01]  /*1b160*/  LDSM.16.MT88.4 R32, [R45] ;  /* 0x000000002d20783b */ /* 0x000f620000004200 */
[----:B------:R-:W-:Y:S02]  /*1b170*/  ISETP.GT.AND P0, PT, R181, R170, PT ;  /* 0x000000aab500720c */ /* 0x000fe40003f04270 */
[----:B--2---:R-:W-:Y:S03]  /*1b180*/  FADD.FTZ R199, R195, R199 ;  /* 0x000000c7c3c77221 */ /* 0x004fe60000010000 */
[----:B------:R-:W2:Y:S02]  /*1b190*/  MUFU.EX2 R131, R131 ;  /* 0x0000008300837308 */ /* 0x000ea40000000800 */
[----:B------:R-:W2:Y:S08]  /*1b1a0*/  LDSM.16.MT88.4 R36, [R46+0x5400] ;  /* 0x005400002e24783b */ /* 0x000eb00000004200 */
[----:B------:R-:W-:Y:S01]  /*1b1b0*/  MUFU.EX2 R126, R126 ;  /* 0x0000007e007e7308 */ /* 0x000fe20000000800 */
[----:B------:R-:W2:Y:S09]  /*1b1c0*/  LDSM.16.MT88.4 R40, [R45+0x400] ;  /* 0x000400002d28783b */ /* 0x000eb20000004200 */
[----:B------:R-:W2:Y:S10]  /*1b1d0*/  MUFU.EX2 R125, R125 ;  /* 0x0000007d007d7308 */ /* 0x000eb40000000800 */
[----:B------:R-:W2:Y:S01]  /*1b1e0*/  MUFU.EX2 R123, R123 ;  /* 0x0000007b007b7308 */ /* 0x000ea20000000800 */
[C---:B---3--:R-:W-:Y:S09]  /*1b1f0*/  HMMA.16816.F32 R4, R28.reuse, R12, R4 ;  /* 0x0000000c1c04723c */ /* 0x048ff20000001804 */
[----:B------:R-:W3:Y:S01]  /*1b200*/  MUFU.EX2 R121, R121 ;  /* 0x0000007900797308 */ /* 0x000ee20000000800 */
[C---:B------:R-:W-:Y:S01]  /*1b210*/  FMUL.FTZ R12, R24.reuse, R136 ;  /* 0x00000088180c7220 */ /* 0x040fe20000410000 */
[----:B------:R-:W-:Y:S01]  /*1b220*/  FMUL.FTZ R13, R24, R137 ;  /* 0x00000089180d7220 */ /* 0x000fe20000410000 */
[--C-:B------:R-:W-:Y:S01]  /*1b230*/  FFMA.FTZ R137, R193, UR4, -R48.reuse ;  /* 0x00000004c1897c23 */ /* 0x100fe20008010830 */
[C---:B------:R-:W-:Y:S03]  /*1b240*/  HMMA.16816.F32 R8, R28.reuse, R14, R8 ;  /* 0x0000000e1c08723c */ /* 0x040fe60000001808 */
[C---:B------:R-:W-:Y:S03]  /*1b250*/  FMUL.FTZ R14, R23.reuse, R138 ;  /* 0x0000008a170e7220 */ /* 0x040fe60000410000 */
[----:B------:R-:W3:Y:S01]  /*1b260*/  MUFU.EX2 R116, R116 ;  /* 0x0000007400747308 */ /* 0x000ee20000000800 */
[----:B------:R-:W-:Y:S01]  /*1b270*/  FMUL.FTZ R15, R23, R139 ;  /* 0x0000008b170f7220 */ /* 0x000fe20000410000 */
[--C-:B------:R-:W-:Y:S01]  /*1b280*/  FFMA.FTZ R23, R27, UR4, -R48.reuse ;  /* 0x000000041b177c23 */ /* 0x100fe20008010830 */
[----:B------:R-:W-:Y:S01]  /*1b290*/  FFMA.FTZ R139, R191, UR4, -R48 ;  /* 0x00000004bf8b7c23 */ /* 0x000fe20008010830 */
[--C-:B------:R-:W-:Y:S01]  /*1b2a0*/  FFMA.FTZ R138, R201, UR4, -R51.reuse ;  /* 0x00000004c98a7c23 */ /* 0x100fe20008010833 */
[----:B------:R-:W-:Y:S05]  /*1b2b0*/  FFMA.FTZ R136, R192, UR4, -R51 ;  /* 0x00000004c0887c23 */ /* 0x000fea0008010833 */
[----:B------:R-:W-:Y:S01]  /*1b2c0*/  MUFU.EX2 R119, R119 ;  /* 0x0000007700777308 */ /* 0x000fe20000000800 */
[C---:B-----5:R-:W-:Y:S09]  /*1b2d0*/  HMMA.16816.F32 R12, R28.reuse, R32, R12 ;  /* 0x000000201c0c723c */ /* 0x060ff2000000180c */
[----:B------:R-:W5:Y:S01]  /*1b2e0*/  MUFU.EX2 R115, R115 ;  /* 0x0000007300737308 */ /* 0x000f620000000800 */
[----:B------:R-:W-:Y:S01]  /*1b2f0*/  HMMA.16816.F32 R16, R28, R34, R16 ;  /* 0x000000221c10723c */ /* 0x000fe20000001810 */
[----:B------:R-:W3:Y:S02]  /*1b300*/  LDSM.16.MT88.4 R32, [R46+0x5800] ;  /* 0x005800002e20783b */ /* 0x000ee40000004200 */
[C---:B-1----:R-:W-:Y:S01]  /*1b310*/  F2FP.F16.F32.PACK_AB R28, R159.reuse, R195 ;  /* 0x000000c39f1c723e */ /* 0x042fe200000000ff */
[----:B------:R-:W-:Y:S01]  /*1b320*/  FADD.FTZ R159, R159, R199 ;  /* 0x000000c79f9f7221 */ /* 0x000fe20000010000 */
[C---:B------:R-:W-:Y:S01]  /*1b330*/  F2FP.F16.F32.PACK_AB R29, R158.reuse, R194 ;  /* 0x000000c29e1d723e */ /* 0x040fe200000000ff */
[----:B------:R-:W-:Y:S03]  /*1b340*/  FADD.FTZ R158, R158, R197 ;  /* 0x000000c59e9e7221 */ /* 0x000fe60000010000 */
[----:B------:R-:W-:Y:S01]  /*1b350*/  MUFU.EX2 R114, R114 ;  /* 0x0000007200727308 */ /* 0x000fe20000000800 */
[----:B----4-:R-:W-:Y:S01]  /*1b360*/  F2FP.F16.F32.PACK_AB R30, R156, R157 ;  /* 0x0000009d9c1e723e */ /* 0x010fe200000000ff */
[----:B------:R-:W-:Y:S01]  /*1b370*/  FADD.FTZ R159, R157, R159 ;  /* 0x0000009f9d9f7221 */ /* 0x000fe20000010000 */
[----:B------:R-:W-:Y:S03]  /*1b380*/  F2FP.F16.F32.PACK_AB R31, R150, R151 ;  /* 0x00000097961f723e */ /* 0x000fe600000000ff */
[----:B------:R-:W-:Y:S04]  /*1b390*/  FADD.FTZ R156, R156, R159 ;  /* 0x0000009f9c9c7221 */ /* 0x000fe80000010000 */
[----:B------:R-:W1:Y:S01]  /*1b3a0*/  MUFU.EX2 R113, R113 ;  /* 0x0000007100717308 */ /* 0x000e620000000800 */
[C---:B--2---:R-:W-:Y:S03]  /*1b3b0*/  HMMA.16816.F32 R4, R28.reuse, R36, R4 ;  /* 0x000000241c04723c */ /* 0x044fe60000001804 */
[----:B------:R-:W-:Y:S06]  /*1b3c0*/  FADD.FTZ R156, R131, R156 ;  /* 0x0000009c839c7221 */ /* 0x000fec0000010000 */
[----:B------:R-:W-:Y:S01]  /*1b3d0*/  MUFU.EX2 R112, R112 ;  /* 0x0000007000707308 */ /* 0x000fe20000000800 */
[C---:B------:R-:W-:Y:S01]  /*1b3e0*/  HMMA.16816.F32 R8, R28.reuse, R38, R8 ;  /* 0x000000261c08723c */ /* 0x040fe20000001808 */
[----:B------:R-:W2:Y:S08]  /*1b3f0*/  LDSM.16.MT88.4 R36, [R45+0x800] ;  /* 0x000800002d24783b */ /* 0x000eb00000004200 */
[----:B------:R-:W4:Y:S01]  /*1b400*/  MUFU.EX2 R111, R111 ;  /* 0x0000006f006f7308 */ /* 0x000f220000000800 */
[C---:B------:R-:W-:Y:S09]  /*1b410*/  HMMA.16816.F32 R12, R28.reuse, R40, R12 ;  /* 0x000000281c0c723c */ /* 0x040ff2000000180c */
[----:B------:R-:W4:Y:S01]  /*1b420*/  MUFU.EX2 R109, R109 ;  /* 0x0000006d006d7308 */ /* 0x000f220000000800 */
[----:B------:R-:W-:Y:S01]  /*1b430*/  HMMA.16816.F32 R16, R28, R42, R16 ;  /* 0x0000002a1c10723c */ /* 0x000fe20000001810 */
[----:B------:R-:W4:Y:S02]  /*1b440*/  LDSM.16.MT88.4 R40, [R46+0x5c00] ;  /* 0x005c00002e28783b */ /* 0x000f240000004200 */
[C---:B------:R-:W-:Y:S01]  /*1b450*/  F2FP.F16.F32.PACK_AB R28, R128.reuse, R131 ;  /* 0x00000083801c723e */ /* 0x040fe200000000ff */
[----:B------:R-:W-:Y:S01]  /*1b460*/  FADD.FTZ R128, R128, R156 ;  /* 0x0000009c80807221 */ /* 0x000fe20000010000 */
[----:B------:R-:W-:Y:S04]  /*1b470*/  F2FP.F16.F32.PACK_AB R29, R127, R130 ;  /* 0x000000827f1d723e */ /* 0x000fe800000000ff */
[----:B------:R-:W4:Y:S01]  /*1b480*/  MUFU.EX2 R106, R106 ;  /* 0x0000006a006a7308 */ /* 0x000f220000000800 */
[----:B------:R-:W-:Y:S01]  /*1b490*/  F2FP.F16.F32.PACK_AB R30, R125, R126 ;  /* 0x0000007e7d1e723e */ /* 0x000fe200000000ff */
[----:B------:R-:W-:Y:S01]  /*1b4a0*/  FADD.FTZ R128, R126, R128 ;  /* 0x000000807e807221 */ /* 0x000fe20000010000 */
[----:B------:R-:W-:Y:S03]  /*1b4b0*/  F2FP.F16.F32.PACK_AB R31, R123, R124 ;  /* 0x0000007c7b1f723e */ /* 0x000fe600000000ff */
[----:B------:R-:W-:Y:S04]  /*1b4c0*/  FADD.FTZ R125, R125, R128 ;  /* 0x000000807d7d7221 */ /* 0x000fe80000010000 */
[----:B------:R-:W-:Y:S01]  /*1b4d0*/  MUFU.EX2 R108, R108 ;  /* 0x0000006c006c7308 */ /* 0x000fe20000000800 */
[C---:B---3--:R-:W-:Y:S03]  /*1b4e0*/  HMMA.16816.F32 R4, R28.reuse, R32, R4 ;  /* 0x000000201c04723c */ /* 0x048fe60000001804 */
[----:B------:R-:W-:Y:S06]  /*1b4f0*/  FADD.FTZ R125, R121, R125 ;  /* 0x0000007d797d7221 */ /* 0x000fec0000010000 */
[----:B------:R-:W3:Y:S01]  /*1b500*/  MUFU.EX2 R105, R105 ;  /* 0x0000006900697308 */ /* 0x000ee20000000800 */
[C---:B------:R-:W-:Y:S01]  /*1b510*/  HMMA.16816.F32 R8, R28.reuse, R34, R8 ;  /* 0x000000221c08723c */ /* 0x040fe20000001808 */
[----:B------:R-:W3:Y:S08]  /*1b520*/  LDSM.16.MT88.4 R32, [R45+0xc00] ;  /* 0x000c00002d20783b */ /* 0x000ef00000004200 */
[----:B------:R-:W-:Y:S01]  /*1b530*/  MUFU.EX2 R102, R102 ;  /* 0x0000006600667308 */ /* 0x000fe20000000800 */
[C---:B--2---:R-:W-:Y:S09]  /*1b540*/  HMMA.16816.F32 R12, R28.reuse, R36, R12 ;  /* 0x000000241c0c723c */ /* 0x044ff2000000180c */
[----:B------:R-:W2:Y:S01]  /*1b550*/  MUFU.EX2 R101, R101 ;  /* 0x0000006500657308 */ /* 0x000ea20000000800 */
[----:B------:R-:W-:Y:S01]  /*1b560*/  HMMA.16816.F32 R16, R28, R38, R16 ;  /* 0x000000261c10723c */ /* 0x000fe20000001810 */
[----:B------:R-:W2:Y:S02]  /*1b570*/  LDSM.16.MT88.4 R36, [R46+0x6000] ;  /* 0x006000002e24783b */ /* 0x000ea40000004200 */
[C---:B------:R-:W-:Y:S01]  /*1b580*/  F2FP.F16.F32.PACK_AB R28, R116.reuse, R121 ;  /* 0x00000079741c723e */ /* 0x040fe200000000ff */
[----:B------:R-:W-:Y:S01]  /*1b590*/  FADD.FTZ R116, R116, R125 ;  /* 0x0000007d74747221 */ /* 0x000fe20000010000 */
[----:B-----5:R-:W-:Y:S04]  /*1b5a0*/  F2FP.F16.F32.PACK_AB R29, R115, R119 ;  /* 0x00000077731d723e */ /* 0x020fe800000000ff */
[----:B------:R-:W-:Y:S01]  /*1b5b0*/  MUFU.EX2 R100, R100 ;  /* 0x0000006400647308 */ /* 0x000fe20000000800 */
[----:B-1----:R-:W-:Y:S01]  /*1b5c0*/  F2FP.F16.F32.PACK_AB R30, R113, R114 ;  /* 0x00000072711e723e */ /* 0x002fe200000000ff */
[----:B------:R-:W-:Y:S01]  /*1b5d0*/  FADD.FTZ R116, R114, R116 ;  /* 0x0000007472747221 */ /* 0x000fe20000010000 */
[----:B----4-:R-:W-:Y:S03]  /*1b5e0*/  F2FP.F16.F32.PACK_AB R31, R111, R112 ;  /* 0x000000706f1f723e */ /* 0x010fe600000000ff */
[----:B------:R-:W-:Y:S04]  /*1b5f0*/  FADD.FTZ R113, R113, R116 ;  /* 0x0000007471717221 */ /* 0x000fe80000010000 */
[----:B------:R-:W1:Y:S01]  /*1b600*/  MUFU.EX2 R99, R99 ;  /* 0x0000006300637308 */ /* 0x000e620000000800 */
[C---:B------:R-:W-:Y:S03]  /*1b610*/  HMMA.16816.F32 R4, R28.reuse, R40, R4 ;  /* 0x000000281c04723c */ /* 0x040fe60000001804 */
[----:B------:R-:W-:Y:S06]  /*1b620*/  FADD.FTZ R113, R109, R113 ;  /* 0x000000716d717221 */ /* 0x000fec0000010000 */
[----:B------:R-:W4:Y:S01]  /*1b630*/  MUFU.EX2 R96, R96 ;  /* 0x0000006000607308 */ /* 0x000f220000000800 */
[C---:B------:R-:W-:Y:S01]  /*1b640*/  HMMA.16816.F32 R8, R28.reuse, R42, R8 ;  /* 0x0000002a1c08723c */ /* 0x040fe20000001808 */
[----:B------:R-:W5:Y:S08]  /*1b650*/  LDSM.16.MT88.4 R40, [R45+0x1000] ;  /* 0x001000002d28783b */ /* 0x000f700000004200 */
[----:B------:R-:W5:Y:S01]  /*1b660*/  MUFU.EX2 R91, R91 ;  /* 0x0000005b005b7308 */ /* 0x000f620000000800 */
[C---:B---3--:R-:W-:Y:S09]  /*1b670*/  HMMA.16816.F32 R12, R28.reuse, R32, R12 ;  /* 0x000000201c0c723c */ /* 0x048ff2000000180c */
[----:B------:R-:W-:Y:S01]  /*1b680*/  MUFU.EX2 R95, R95 ;  /* 0x0000005f005f7308 */ /* 0x000fe20000000800 */
[----:B------:R-:W-:Y:S01]  /*1b690*/  HMMA.16816.F32 R16, R28, R34, R16 ;  /* 0x000000221c10723c */ /* 0x000fe20000001810 */
[----:B------:R-:W3:Y:S02]  /*1b6a0*/  LDSM.16.MT88.4 R32, [R46+0x6400] ;  /* 0x006400002e20783b */ /* 0x000ee40000004200 */
[C---:B------:R-:W-:Y:S01]  /*1b6b0*/  F2FP.F16.F32.PACK_AB R28, R106.reuse, R109 ;  /* 0x0000006d6a1c723e */ /* 0x040fe200000000ff */
[----:B------:R-:W-:Y:S01]  /*1b6c0*/  FADD.FTZ R106, R106, R113 ;  /* 0x000000716a6a7221 */ /* 0x000fe20000010000 */
[----:B------:R-:W-:Y:S04]  /*1b6d0*/  F2FP.F16.F32.PACK_AB R29, R105, R108 ;  /* 0x0000006c691d723e */ /* 0x000fe800000000ff */
[----:B------:R-:W3:Y:S01]  /*1b6e0*/  MUFU.EX2 R89, R89 ;  /* 0x0000005900597308 */ /* 0x000ee20000000800 */
[----:B--2---:R-:W-:Y:S01]  /*1b6f0*/  F2FP.F16.F32.PACK_AB R30, R101, R102 ;  /* 0x00000066651e723e */ /* 0x004fe200000000ff */
[----:B------:R-:W-:Y:S01]  /*1b700*/  FADD.FTZ R106, R102, R106 ;  /* 0x0000006a666a7221 */ /* 0x000fe20000010000 */
[----:B-1----:R-:W-:Y:S03]  /*1b710*/  F2FP.F16.F32.PACK_AB R31, R99, R100 ;  /* 0x00000064631f723e */ /* 0x002fe600000000ff */
[----:B------:R-:W-:Y:S04]  /*1b720*/  FADD.FTZ R101, R101, R106 ;  /* 0x0000006a65657221 */ /* 0x000fe80000010000 */
[----:B------:R-:W-:Y:S01]  /*1b730*/  MUFU.EX2 R86, R86 ;  /* 0x0000005600567308 */ /* 0x000fe20000000800 */
[C---:B------:R-:W-:Y:S03]  /*1b740*/  HMMA.16816.F32 R4, R28.reuse, R36, R4 ;  /* 0x000000241c04723c */ /* 0x040fe60000001804 */
[----:B----4-:R-:W-:Y:S06]  /*1b750*/  FADD.FTZ R101, R96, R101 ;  /* 0x0000006560657221 */ /* 0x010fec0000010000 */
[----:B------:R-:W1:Y:S01]  /*1b760*/  MUFU.EX2 R85, R85 ;  /* 0x0000005500557308 */ /* 0x000e620000000800 */
[C---:B------:R-:W-:Y:S01]  /*1b770*/  HMMA.16816.F32 R8, R28.reuse, R38, R8 ;  /* 0x000000261c08723c */ /* 0x040fe20000001808 */
[----:B------:R-:W2:Y:S08]  /*1b780*/  LDSM.16.MT88.4 R36, [R45+0x1400] ;  /* 0x001400002d24783b */ /* 0x000eb00000004200 */
[----:B------:R-:W-:Y:S01]  /*1b790*/  MUFU.EX2 R84, R84 ;  /* 0x0000005400547308 */ /* 0x000fe20000000800 */
[C---:B-----5:R-:W-:Y:S09]  /*1b7a0*/  HMMA.16816.F32 R12, R28.reuse, R40, R12 ;  /* 0x000000281c0c723c */ /* 0x060ff2000000180c */
[----:B------:R-:W4:Y:S01]  /*1b7b0*/  MUFU.EX2 R83, R83 ;  /* 0x0000005300537308 */ /* 0x000f220000000800 */
[----:B------:R-:W-:Y:S01]  /*1b7c0*/  HMMA.16816.F32 R16, R28, R42, R16 ;  /* 0x0000002a1c10723c */ /* 0x000fe20000001810 */
[----:B------:R-:W5:Y:S02]  /*1b7d0*/  LDSM.16.MT88.4 R40, [R46+0x6800] ;  /* 0x006800002e28783b */ /* 0x000f640000004200 */
[C---:B------:R-:W-:Y:S01]  /*1b7e0*/  F2FP.F16.F32.PACK_AB R28, R91.reuse, R96 ;  /* 0x000000605b1c723e */ /* 0x040fe200000000ff */
[----:B------:R-:W-:Y:S01]  /*1b7f0*/  FADD.FTZ R91, R91, R101 ;  /* 0x000000655b5b7221 */ /* 0x000fe20000010000 */
[----:B---3--:R-:W-:Y:S04]  /*1b800*/  F2FP.F16.F32.PACK_AB R29, R89, R95 ;  /* 0x0000005f591d723e */ /* 0x008fe800000000ff */
[----:B------:R-:W3:Y:S01]  /*1b810*/  MUFU.EX2 R80, R80 ;  /* 0x0000005000507308 */ /* 0x000ee20000000800 */
[C---:B-1----:R-:W-:Y:S01]  /*1b820*/  F2FP.F16.F32.PACK_AB R30, R85.reuse, R86 ;  /* 0x00000056551e723e */ /* 0x042fe200000000ff */
[----:B------:R-:W-:Y:S04]  /*1b830*/  FADD.FTZ R91, R86, R91 ;  /* 0x0000005b565b7221 */ /* 0x000fe80000010000 */
[----:B------:R-:W-:Y:S04]  /*1b840*/  FADD.FTZ R85, R85, R91 ;  /* 0x0000005b55557221 */ /* 0x000fe80000010000 */
[----:B------:R-:W1:Y:S01]  /*1b850*/  MUFU.EX2 R70, R70 ;  /* 0x0000004600467308 */ /* 0x000e620000000800 */
[----:B----4-:R-:W-:Y:S09]  /*1b860*/  F2FP.F16.F32.PACK_AB R31, R83, R84 ;  /* 0x00000054531f723e */ /* 0x010ff200000000ff */
[----:B------:R-:W-:Y:S01]  /*1b870*/  MUFU.EX2 R78, R78 ;  /* 0x0000004e004e7308 */ /* 0x000fe20000000800 */
[C---:B------:R-:W-:Y:S03]  /*1b880*/  HMMA.16816.F32 R4, R28.reuse, R32, R4 ;  /* 0x000000201c04723c */ /* 0x040fe60000001804 */
[----:B---3--:R-:W-:Y:S06]  /*1b890*/  FADD.FTZ R85, R80, R85 ;  /* 0x0000005550557221 */ /* 0x008fec0000010000 */
[----:B------:R-:W3:Y:S01]  /*1b8a0*/  MUFU.EX2 R71, R71 ;  /* 0x0000004700477308 */ /* 0x000ee20000000800 */
[C---:B------:R-:W-:Y:S01]  /*1b8b0*/  HMMA.16816.F32 R8, R28.reuse, R34, R8 ;  /* 0x000000221c08723c */ /* 0x040fe20000001808 */
[----:B------:R-:W4:Y:S08]  /*1b8c0*/  LDSM.16.MT88.4 R32, [R45+0x1800] ;  /* 0x001800002d20783b */ /* 0x000f300000004200 */
[----:B------:R-:W5:Y:S01]  /*1b8d0*/  MUFU.EX2 R72, R72 ;  /* 0x0000004800487308 */ /* 0x000f620000000800 */
[C---:B--2---:R-:W-:Y:S09]  /*1b8e0*/  HMMA.16816.F32 R12, R28.reuse, R36, R12 ;  /* 0x000000241c0c723c */ /* 0x044ff2000000180c */
[----:B------:R-:W2:Y:S01]  /*1b8f0*/  MUFU.EX2 R76, R76 ;  /* 0x0000004c004c7308 */ /* 0x000ea20000000800 */
[----:B------:R-:W-:Y:S01]  /*1b900*/  HMMA.16816.F32 R16, R28, R38, R16 ;  /* 0x000000261c10723c */ /* 0x000fe20000001810 */
[----:B------:R-:W4:Y:S02]  /*1b910*/  LDSM.16.MT88.4 R36, [R46+0x6c00] ;  /* 0x006c00002e24783b */ /* 0x000f240000004200 */
[C---:B-1----:R-:W-:Y:S01]  /*1b920*/  F2FP.F16.F32.PACK_AB R28, R70.reuse, R80 ;  /* 0x00000050461c723e */ /* 0x042fe200000000ff */
[----:B------:R-:W-:Y:S01]  /*1b930*/  FADD.FTZ R70, R70, R85 ;  /* 0x0000005546467221 */ /* 0x000fe20000010000 */
[----:B---3--:R-:W-:Y:S04]  /*1b940*/  F2FP.F16.F32.PACK_AB R29, R71, R78 ;  /* 0x0000004e471d723e */ /* 0x008fe800000000ff */
[----:B------:R-:W-:Y:S01]  /*1b950*/  MUFU.EX2 R75, R75 ;  /* 0x0000004b004b7308 */ /* 0x000fe20000000800 */
[----:B-----5:R-:W-:Y:S09]  /*1b960*/  FADD.FTZ R70, R72, R70 ;  /* 0x0000004648467221 */ /* 0x020ff20000010000 */
[----:B------:R-:W1:Y:S01]  /*1b970*/  MUFU.EX2 R74, R74 ;  /* 0x0000004a004a7308 */ /* 0x000e620000000800 */
[C---:B--2---:R-:W-:Y:S01]  /*1b980*/  F2FP.F16.F32.PACK_AB R30, R76.reuse, R72 ;  /* 0x000000484c1e723e */ /* 0x044fe200000000ff */
[----:B------:R-:W-:Y:S08]  /*1b990*/  FADD.FTZ R76, R76, R70 ;  /* 0x000000464c4c7221 */ /* 0x000ff00000010000 */
[----:B------:R-:W2:Y:S10]  /*1b9a0*/  MUFU.EX2 R69, R69 ;  /* 0x0000004500457308 */ /* 0x000eb40000000800 */
[----:B------:R-:W3:Y:S01]  /*1b9b0*/  MUFU.EX2 R68, R68 ;  /* 0x0000004400447308 */ /* 0x000ee20000000800 */
[----:B-1----:R-:W-:Y:S09]  /*1b9c0*/  F2FP.F16.F32.PACK_AB R31, R74, R75 ;  /* 0x0000004b4a1f723e */ /* 0x002ff200000000ff */
[----:B------:R-:W-:Y:S01]  /*1b9d0*/  MUFU.EX2 R73, R73 ;  /* 0x0000004900497308 */ /* 0x000fe20000000800 */
[C---:B------:R-:W-:Y:S03]  /*1b9e0*/  HMMA.16816.F32 R4, R28.reuse, R40, R4 ;  /* 0x000000281c04723c */ /* 0x040fe60000001804 */
[----:B--2---:R-:W-:Y:S06]  /*1b9f0*/  FADD.FTZ R76, R69, R76 ;  /* 0x0000004c454c7221 */ /* 0x004fec0000010000 */
[----:B------:R-:W1:Y:S01]  /*1ba00*/  MUFU.EX2 R77, R77 ;  /* 0x0000004d004d7308 */ /* 0x000e620000000800 */
[C---:B------:R-:W-:Y:S01]  /*1ba10*/  HMMA.16816.F32 R8, R28.reuse, R42, R8 ;  /* 0x0000002a1c08723c */ /* 0x040fe20000001808 */
[----:B------:R-:W2:Y:S08]  /*1ba20*/  LDSM.16.MT88.4 R40, [R45+0x1c00] ;  /* 0x001c00002d28783b */ /* 0x000eb00000004200 */
[----:B------:R-:W5:Y:S01]  /*1ba30*/  MUFU.EX2 R79, R79 ;  /* 0x0000004f004f7308 */ /* 0x000f620000000800 */
[C---:B----4-:R-:W-:Y:S09]  /*1ba40*/  HMMA.16816.F32 R12, R28.reuse, R32, R12 ;  /* 0x000000201c0c723c */ /* 0x050ff2000000180c */
[----:B------:R-:W4:Y:S01]  /*1ba50*/  MUFU.EX2 R82, R82 ;  /* 0x0000005200527308 */ /* 0x000f220000000800 */
[----:B------:R-:W-:Y:S01]  /*1ba60*/  HMMA.16816.F32 R16, R28, R34, R16 ;  /* 0x000000221c10723c */ /* 0x000fe20000001810 */
[----:B------:R-:W2:Y:S02]  /*1ba70*/  LDSM.16.MT88.4 R32, [R46+0x7000] ;  /* 0x007000002e20783b */ /* 0x000ea40000004200 */
[C---:B---3--:R-:W-:Y:S01]  /*1ba80*/  F2FP.F16.F32.PACK_AB R28, R68.reuse, R69 ;  /* 0x00000045441c723e */ /* 0x048fe200000000ff */
[----:B------:R-:W-:Y:S01]  /*1ba90*/  FADD.FTZ R68, R68, R76 ;  /* 0x0000004c44447221 */ /* 0x000fe20000010000 */
[----:B-1----:R-:W-:Y:S04]  /*1baa0*/  F2FP.F16.F32.PACK_AB R29, R77, R73 ;  /* 0x000000494d1d723e */ /* 0x002fe800000000ff */
[----:B------:R-:W-:Y:S01]  /*1bab0*/  MUFU.EX2 R88, R88 ;  /* 0x0000005800587308 */ /* 0x000fe20000000800 */
[----:B-----5:R-:W-:Y:S09]  /*1bac0*/  FADD.FTZ R68, R79, R68 ;  /* 0x000000444f447221 */ /* 0x020ff20000010000 */
[----:B------:R-:W1:Y:S01]  /*1bad0*/  MUFU.EX2 R94, R94 ;  /* 0x0000005e005e7308 */ /* 0x000e620000000800 */
[C---:B----4-:R-:W-:Y:S01]  /*1bae0*/  F2FP.F16.F32.PACK_AB R30, R82.reuse, R79 ;  /* 0x0000004f521e723e */ /* 0x050fe200000000ff */
[----:B------:R-:W-:Y:S08]  /*1baf0*/  FADD.FTZ R82, R82, R68 ;  /* 0x0000004452527221 */ /* 0x000ff00000010000 */
[----:B------:R-:W3:Y:S10]  /*1bb00*/  MUFU.EX2 R90, R90 ;  /* 0x0000005a005a7308 */ /* 0x000ef40000000800 */
[----:B------:R-:W4:Y:S01]  /*1bb10*/  MUFU.EX2 R97, R97 ;  /* 0x0000006100617308 */ /* 0x000f220000000800 */
[----:B-1----:R-:W-:Y:S09]  /*1bb20*/  F2FP.F16.F32.PACK_AB R31, R94, R88 ;  /* 0x000000585e1f723e */ /* 0x002ff200000000ff */
[----:B------:R-:W-:Y:S01]  /*1bb30*/  MUFU.EX2 R103, R103 ;  /* 0x0000006700677308 */ /* 0x000fe20000000800 */
[C---:B------:R-:W-:Y:S03]  /*1bb40*/  HMMA.16816.F32 R4, R28.reuse, R36, R4 ;  /* 0x000000241c04723c */ /* 0x040fe60000001804 */
[----:B---3--:R-:W-:Y:S06]  /*1bb50*/  FADD.FTZ R82, R90, R82 ;  /* 0x000000525a527221 */ /* 0x008fec0000010000 */
[----:B------:R-:W1:Y:S01]  /*1bb60*/  MUFU.EX2 R104, R104 ;  /* 0x0000006800687308 */ /* 0x000e620000000800 */
[C---:B------:R-:W-:Y:S01]  /*1bb70*/  HMMA.16816.F32 R8, R28.reuse, R38, R8 ;  /* 0x000000261c08723c */ /* 0x040fe20000001808 */
[----:B------:R-:W3:Y:S08]  /*1bb80*/  LDSM.16.MT88.4 R36, [R45+0x2000] ;  /* 0x002000002d24783b */ /* 0x000ef00000004200 */
[----:B------:R-:W5:Y:S01]  /*1bb90*/  MUFU.EX2 R107, R107 ;  /* 0x0000006b006b7308 */ /* 0x000f620000000800 */
[C---:B--2---:R-:W-:Y:S09]  /*1bba0*/  HMMA.16816.F32 R12, R28.reuse, R40, R12 ;  /* 0x000000281c0c723c */ /* 0x044ff2000000180c */
[----:B------:R-:W2:Y:S01]  /*1bbb0*/  MUFU.EX2 R110, R110 ;  /* 0x0000006e006e7308 */ /* 0x000ea20000000800 */
[----:B------:R-:W-:Y:S01]  /*1bbc0*/  HMMA.16816.F32 R16, R28, R42, R16 ;  /* 0x0000002a1c10723c */ /* 0x000fe20000001810 */
[----:B------:R-:W3:Y:S02]  /*1bbd0*/  LDSM.16.MT88.4 R40, [R46+0x7400] ;  /* 0x007400002e28783b */ /* 0x000ee40000004200 */
[C---:B----4-:R-:W-:Y:S01]  /*1bbe0*/  F2FP.F16.F32.PACK_AB R28, R97.reuse, R90 ;  /* 0x0000005a611c723e */ /* 0x050fe200000000ff */
[----:B------:R-:W-:Y:S01]  /*1bbf0*/  FADD.FTZ R97, R97, R82 ;  /* 0x0000005261617221 */ /* 0x000fe20000010000 */
[----:B-1----:R-:W-:Y:S04]  /*1bc00*/  F2FP.F16.F32.PACK_AB R29, R104, R103 ;  /* 0x00000067681d723e */ /* 0x002fe800000000ff */
[----:B------:R-:W-:Y:S01]  /*1bc10*/  MUFU.EX2 R118, R118 ;  /* 0x0000007600767308 */ /* 0x000fe20000000800 */
[----:B-----5:R-:W-:Y:S09]  /*1bc20*/  FADD.FTZ R97, R107, R97 ;  /* 0x000000616b617221 */ /* 0x020ff20000010000 */
[----:B------:R-:W1:Y:S01]  /*1bc30*/  MUFU.EX2 R117, R117 ;  /* 0x0000007500757308 */ /* 0x000e620000000800 */
[C---:B--2---:R-:W-:Y:S01]  /*1bc40*/  F2FP.F16.F32.PACK_AB R30, R110.reuse, R107 ;  /* 0x0000006b6e1e723e */ /* 0x044fe200000000ff */
[----:B------:R-:W-:Y:S08]  /*1bc50*/  FADD.FTZ R110, R110, R97 ;  /* 0x000000616e6e7221 */ /* 0x000ff00000010000 */
[----:B------:R-:W2:Y:S10]  /*1bc60*/  MUFU.EX2 R120, R120 ;  /* 0x0000007800787308 */ /* 0x000eb40000000800 */
[----:B------:R-:W4:Y:S01]  /*1bc70*/  MUFU.EX2 R122, R122 ;  /* 0x0000007a007a7308 */ /* 0x000f220000000800 */
[----:B-1----:R-:W-:Y:S09]  /*1bc80*/  F2FP.F16.F32.PACK_AB R31, R117, R118 ;  /* 0x00000076751f723e */ /* 0x002ff200000000ff */
[----:B------:R-:W-:Y:S01]  /*1bc90*/  MUFU.EX2 R129, R129 ;  /* 0x0000008100817308 */ /* 0x000fe20000000800 */
[C---:B------:R-:W-:Y:S03]  /*1bca0*/  HMMA.16816.F32 R4, R28.reuse, R32, R4 ;  /* 0x000000201c04723c */ /* 0x040fe60000001804 */
[----:B--2---:R-:W-:Y:S06]  /*1bcb0*/  FADD.FTZ R110, R120, R110 ;  /* 0x0000006e786e7221 */ /* 0x004fec0000010000 */
[----:B------:R-:W-:Y:S01]  /*1bcc0*/  MUFU.EX2 R133, R133 ;  /* 0x0000008500857308 */ /* 0x000fe20000000800 */
[C---:B------:R-:W-:Y:S01]  /*1bcd0*/  HMMA.16816.F32 R8, R28.reuse, R34, R8 ;  /* 0x000000221c08723c */ /* 0x040fe20000001808 */
[----:B------:R-:W1:Y:S02]  /*1bce0*/  LDSM.16.MT88.4 R32, [R45+0x2400] ;  /* 0x002400002d20783b */ /* 0x000e640000004200 */
[C---:B----4-:R-:W-:Y:S01]  /*1bcf0*/  F2FP.F16.F32.PACK_AB R24, R122.reuse, R120 ;  /* 0x000000787a18723e */ /* 0x050fe200000000ff */
[----:B------:R-:W-:Y:S05]  /*1bd00*/  FADD.FTZ R122, R122, R110 ;  /* 0x0000006e7a7a7221 */ /* 0x000fea0000010000 */
[----:B------:R-:W2:Y:S01]  /*1bd10*/  MUFU.EX2 R132, R132 ;  /* 0x0000008400847308 */ /* 0x000ea20000000800 */
[C---:B---3--:R-:W-:Y:S03]  /*1bd20*/  HMMA.16816.F32 R12, R28.reuse, R36, R12 ;  /* 0x000000241c0c723c */ /* 0x048fe6000000180c */
[----:B------:R-:W-:Y:S01]  /*1bd30*/  FADD.FTZ R36, R151, R158 ;  /* 0x0000009e97247221 */ /* 0x000fe20000010000 */
[----:B------:R-:W-:Y:S05]  /*1bd40*/  MOV R151, R2 ;  /* 0x0000000200977202 */ /* 0x000fea0000000f00 */
[----:B------:R-:W3:Y:S01]  /*1bd50*/  MUFU.EX2 R134, R134 ;  /* 0x0000008600867308 */ /* 0x000ee20000000800 */
[----:B------:R-:W-:Y:S01]  /*1bd60*/  HMMA.16816.F32 R16, R28, R38, R16 ;  /* 0x000000261c10723c */ /* 0x000fe20000001810 */
[----:B------:R-:W4:Y:S02]  /*1bd70*/  LDSM.16.MT88.4 R28, [R46+0x7800] ;  /* 0x007800002e1c783b */ /* 0x000f240000004200 */
[----:B------:R-:W-:Y:S06]  /*1bd80*/  FADD.FTZ R36, R150, R36 ;  /* 0x0000002496247221 */ /* 0x000fec0000010000 */
[----:B------:R-:W-:Y:S01]  /*1bd90*/  MUFU.EX2 R135, R135 ;  /* 0x0000008700877308 */ /* 0x000fe20000000800 */
[----:B------:R-:W-:Y:S01]  /*1bda0*/  FADD.FTZ R36, R130, R36 ;  /* 0x0000002482247221 */ /* 0x000fe20000010000 */
[----:B--2---:R-:W-:Y:S03]  /*1bdb0*/  FADD.FTZ R122, R132, R122 ;  /* 0x0000007a847a7221 */ /* 0x004fe60000010000 */
[----:B------:R-:W-:Y:S02]  /*1bdc0*/  FADD.FTZ R127, R127, R36 ;  /* 0x000000247f7f7221 */ /* 0x000fe40000010000 */
[----:B------:R-:W2:Y:S03]  /*1bdd0*/  LDSM.16.MT88.4 R36, [R45+0x2800] ;  /* 0x002800002d24783b */ /* 0x000ea60000004200 */
[----:B------:R-:W5:Y:S01]  /*1bde0*/  MUFU.EX2 R137, R137 ;  /* 0x0000008900897308 */ /* 0x000f620000000800 */
[C---:B---3--:R-:W-:Y:S01]  /*1bdf0*/  F2FP.F16.F32.PACK_AB R26, R134.reuse, R132 ;  /* 0x00000084861a723e */ /* 0x048fe200000000ff */
[----:B------:R-:W-:Y:S01]  /*1be00*/  FADD.FTZ R134, R134, R122 ;  /* 0x0000007a86867221 */ /* 0x000fe20000010000 */
[----:B------:R-:W-:Y:S04]  /*1be10*/  FADD.FTZ R127, R124, R127 ;  /* 0x0000007f7c7f7221 */ /* 0x000fe80000010000 */
[----:B------:R-:W-:Y:S03]  /*1be20*/  FADD.FTZ R123, R123, R127 ;  /* 0x0000007f7b7b7221 */ /* 0x000fe60000010000 */
[----:B------:R3:W-:Y:S01]  /*1be30*/  MUFU.EX2 R150, R25 ;  /* 0x0000001900967308 */ /* 0x0007e20000000800 */
[----:B------:R-:W-:Y:S04]  /*1be40*/  FADD.FTZ R123, R119, R123 ;  /* 0x0000007b777b7221 */ /* 0x000fe80000010000 */
[----:B------:R-:W-:Y:S05]  /*1be50*/  FADD.FTZ R115, R115, R123 ;  /* 0x0000007b73737221 */ /* 0x000fea0000010000 */
[----:B------:R-:W1:Y:S01]  /*1be60*/  MUFU.EX2 R138, R138 ;  /* 0x0000008a008a7308 */ /* 0x000e620000000800 */
[----:B-----5:R-:W-:Y:S01]  /*1be70*/  F2FP.F16.F32.PACK_AB R27, R137, R135 ;  /* 0x00000087891b723e */ /* 0x020fe200000000ff */
[----:B------:R-:W-:Y:S04]  /*1be80*/  FADD.FTZ R115, R112, R115 ;  /* 0x0000007370737221 */ /* 0x000fe80000010000 */
[----:B------:R-:W-:Y:S04]  /*1be90*/  FADD.FTZ R111, R111, R115 ;  /* 0x000000736f6f7221 */ /* 0x000fe80000010000 */
[----:B------:R-:W-:Y:S01]  /*1bea0*/  MUFU.EX2 R136, R136 ;  /* 0x0000008800887308 */ /* 0x000fe20000000800 */
[----:B---3--:R-:W-:Y:S01]  /*1beb0*/  F2FP.F16.F32.PACK_AB R25, R133, R129 ;  /* 0x000000818519723e */ /* 0x008fe200000000ff */
[----:B------:R-:W-:Y:S04]  /*1bec0*/  FADD.FTZ R111, R108, R111 ;  /* 0x0000006f6c6f7221 */ /* 0x000fe80000010000 */
[----:B------:R-:W-:Y:S04]  /*1bed0*/  FADD.FTZ R105, R105, R111 ;  /* 0x0000006f69697221 */ /* 0x000fe80000010000 */
[----:B------:R-:W-:Y:S01]  /*1bee0*/  MUFU.EX2 R139, R139 ;  /* 0x0000008b008b7308 */ /* 0x000fe20000000800 */
[C---:B------:R-:W-:Y:S05]  /*1bef0*/  HMMA.16816.F32 R4, R24.reuse, R40, R4 ;  /* 0x000000281804723c */ /* 0x040fea0000001804 */
[----:B------:R-:W-:Y:S01]  /*1bf00*/  FFMA.FTZ R41, R66, UR4, -R48 ;  /* 0x0000000442297c23 */ /* 0x000fe20008010830 */
[----:B-1----:R-:W-:Y:S03]  /*1bf10*/  FADD.FTZ R134, R138, R134 ;  /* 0x000000868a867221 */ /* 0x002fe60000010000 */
[----:B------:R-:W1:Y:S01]  /*1bf20*/  MUFU.EX2 R140, R140 ;  /* 0x0000008c008c7308 */ /* 0x000e620000000800 */
[C---:B------:R-:W-:Y:S03]  /*1bf30*/  HMMA.16816.F32 R8, R24.reuse, R42, R8 ;  /* 0x0000002a1808723c */ /* 0x040fe60000001808 */
[--C-:B------:R-:W-:Y:S01]  /*1bf40*/  FFMA.FTZ R42, R64, UR4, -R48.reuse ;  /* 0x00000004402a7c23 */ /* 0x100fe20008010830 */
[--C-:B------:R-:W-:Y:S01]  /*1bf50*/  FFMA.FTZ R64, R22, UR4, -R48.reuse ;  /* 0x0000000416407c23 */ /* 0x100fe20008010830 */
[----:B------:R-:W-:Y:S01]  /*1bf60*/  FFMA.FTZ R43, R65, UR4, -R51 ;  /* 0x00000004412b7c23 */ /* 0x000fe20008010833 */
[--C-:B------:R-:W-:Y:S03]  /*1bf70*/  FFMA.FTZ R65, R21, UR4, -R48.reuse ;  /* 0x0000000415417c23 */ /* 0x100fe60008010830 */
[----:B------:R-:W3:Y:S01]  /*1bf80*/  MUFU.EX2 R141, R141 ;  /* 0x0000008d008d7308 */ /* 0x000ee20000000800 */
[C---:B------:R-:W-:Y:S03]  /*1bf90*/  HMMA.16816.F32 R12, R24.reuse, R32, R12 ;  /* 0x00000020180c723c */ /* 0x040fe6000000180c */
[----:B------:R-:W-:Y:S01]  /*1bfa0*/  FFMA.FTZ R48, R3, UR4, -R48 ;  /* 0x0000000403307c23 */ /* 0x000fe20008010830 */
[----:B------:R-:W-:Y:S05]  /*1bfb0*/  FADD.FTZ R105, R100, R105 ;  /* 0x0000006964697221 */ /* 0x000fea0000010000 */
[----:B------:R-:W5:Y:S01]  /*1bfc0*/  MUFU.EX2 R142, R142 ;  /* 0x0000008e008e7308 */ /* 0x000f620000000800 */
[----:B------:R-:W-:Y:S01]  /*1bfd0*/  HMMA.16816.F32 R16, R24, R34, R16 ;  /* 0x000000221810723c */ /* 0x000fe20000001810 */
[----:B------:R-:W2:Y:S02]  /*1bfe0*/  LDSM.16.MT88.4 R32, [R46+0x7c00] ;  /* 0x007c00002e20783b */ /* 0x000ea40000004200 */
[----:B-1----:R-:W-:Y:S01]  /*1bff0*/  F2FP.F16.F32.PACK_AB R25, R140, R139 ;  /* 0x0000008b8c19723e */ /* 0x002fe200000000ff */
[----:B------:R-:W-:Y:S01]  /*1c000*/  FADD.FTZ R99, R99, R105 ;  /* 0x0000006963637221 */ /* 0x000fe20000010000 */
[C---:B------:R-:W-:Y:S01]  /*1c010*/  F2FP.F16.F32.PACK_AB R24, R136.reuse, R138 ;  /* 0x0000008a8818723e */ /* 0x040fe200000000ff */
[----:B------:R-:W-:Y:S03]  /*1c020*/  FADD.FTZ R136, R136, R134 ;  /* 0x0000008688887221 */ /* 0x000fe60000010000 */
[----:B------:R-:W-:Y:S01]  /*1c030*/  MUFU.EX2 R143, R143 ;  /* 0x0000008f008f7308 */ /* 0x000fe20000000800 */
[----:B------:R-:W-:Y:S01]  /*1c040*/  FADD.FTZ R99, R95, R99 ;  /* 0x000000635f637221 */ /* 0x000fe20000010000 */
[----:B---3--:R-:W-:Y:S03]  /*1c050*/  FADD.FTZ R136, R141, R136 ;  /* 0x000000888d887221 */ /* 0x008fe60000010000 */
[----:B------:R-:W-:Y:S05]  /*1c060*/  FADD.FTZ R89, R89, R99 ;  /* 0x0000006359597221 */ /* 0x000fea0000010000 */
[----:B------:R-:W1:Y:S01]  /*1c070*/  MUFU.EX2 R144, R144 ;  /* 0x0000009000907308 */ /* 0x000e620000000800 */
[C---:B-----5:R-:W-:Y:S01]  /*1c080*/  F2FP.F16.F32.PACK_AB R26, R142.reuse, R141 ;  /* 0x0000008d8e1a723e */ /* 0x060fe200000000ff */
[----:B------:R-:W-:Y:S01]  /*1c090*/  FADD.FTZ R142, R142, R136 ;  /* 0x000000888e8e7221 */ /* 0x000fe20000010000 */
[----:B------:R-:W-:Y:S04]  /*1c0a0*/  FADD.FTZ R89, R84, R89 ;  /* 0x0000005954597221 */ /* 0x000fe80000010000 */
[----:B------:R-:W-:Y:S03]  /*1c0b0*/  FADD.FTZ R83, R83, R89 ;  /* 0x0000005953537221 */ /* 0x000fe60000010000 */
[----:B------:R-:W3:Y:S01]  /*1c0c0*/  MUFU.EX2 R145, R145 ;  /* 0x0000009100917308 */ /* 0x000ee20000000800 */
[----:B------:R-:W-:Y:S04]  /*1c0d0*/  FADD.FTZ R83, R78, R83 ;  /* 0x000000534e537221 */ /* 0x000fe80000010000 */
[----:B------:R-:W-:Y:S05]  /*1c0e0*/  FADD.FTZ R71, R71, R83 ;  /* 0x0000005347477221 */ /* 0x000fea0000010000 */
[----:B------:R-:W5:Y:S01]  /*1c0f0*/  MUFU.EX2 R146, R146 ;  /* 0x0000009200927308 */ /* 0x000f620000000800 */
[----:B-1----:R-:W-:Y:S01]  /*1c100*/  F2FP.F16.F32.PACK_AB R27, R144, R143 ;  /* 0x0000008f901b723e */ /* 0x002fe200000000ff */
[----:B------:R-:W-:Y:S04]  /*1c110*/  FADD.FTZ R71, R75, R71 ;  /* 0x000000474b477221 */ /* 0x000fe80000010000 */
[----:B------:R-:W-:Y:S04]  /*1c120*/  FADD.FTZ R74, R74, R71 ;  /* 0x000000474a4a7221 */ /* 0x000fe80000010000 */
[----:B------:R-:W-:Y:S01]  /*1c130*/  MUFU.EX2 R162, R162 ;  /* 0x000000a200a27308 */ /* 0x000fe20000000800 */
[C---:B----4-:R-:W-:Y:S03]  /*1c140*/  HMMA.16816.F32 R4, R24.reuse, R28, R4 ;  /* 0x0000001c1804723c */ /* 0x050fe60000001804 */
[----:B---3--:R-:W-:Y:S01]  /*1c150*/  FADD.FTZ R142, R145, R142 ;  /* 0x0000008e918e7221 */ /* 0x008fe20000010000 */
[----:B------:R-:W-:Y:S05]  /*1c160*/  FADD.FTZ R74, R73, R74 ;  /* 0x0000004a494a7221 */ /* 0x000fea0000010000 */
[----:B------:R-:W1:Y:S01]  /*1c170*/  MUFU.EX2 R147, R147 ;  /* 0x0000009300937308 */ /* 0x000e620000000800 */
[C---:B------:R-:W-:Y:S01]  /*1c180*/  HMMA.16816.F32 R8, R24.reuse, R30, R8 ;  /* 0x0000001e1808723c */ /* 0x040fe20000001808 */
[----:B------:R-:W3:Y:S02]  /*1c190*/  LDSM.16.MT88.4 R28, [R45+0x2c00] ;  /* 0x002c00002d1c783b */ /* 0x000ee40000004200 */
[----:B------:R-:W-:Y:S06]  /*1c1a0*/  FADD.FTZ R77, R77, R74 ;  /* 0x0000004a4d4d7221 */ /* 0x000fec0000010000 */
[----:B------:R-:W4:Y:S01]  /*1c1b0*/  MUFU.EX2 R160, R160 ;  /* 0x000000a000a07308 */ /* 0x000f220000000800 */
[C---:B--2---:R-:W-:Y:S03]  /*1c1c0*/  HMMA.16816.F32 R12, R24.reuse, R36, R12 ;  /* 0x00000024180c723c */ /* 0x044fe6000000180c */
[----:B------:R-:W-:Y:S06]  /*1c1d0*/  FADD.FTZ R77, R88, R77 ;  /* 0x0000004d584d7221 */ /* 0x000fec0000010000 */
[----:B------:R-:W2:Y:S01]  /*1c1e0*/  MUFU.EX2 R155, R155 ;  /* 0x0000009b009b7308 */ /* 0x000ea20000000800 */
[----:B------:R-:W-:Y:S01]  /*1c1f0*/  HMMA.16816.F32 R16, R24, R38, R16 ;  /* 0x000000261810723c */ /* 0x000fe20000001810 */
[----:B------:R-:W3:Y:S02]  /*1c200*/  LDSM.16.MT88.4 R36, [R46+0x8000] ;  /* 0x008000002e24783b */ /* 0x000ee40000004200 */
[C---:B-----5:R-:W-:Y:S01]  /*1c210*/  F2FP.F16.F32.PACK_AB R24, R146.reuse, R145 ;  /* 0x000000919218723e */ /* 0x060fe200000000ff */
[----:B------:R-:W-:Y:S01]  /*1c220*/  FADD.FTZ R146, R146, R142 ;  /* 0x0000008e92927221 */ /* 0x000fe20000010000 */
[----:B-1----:R-:W-:Y:S01]  /*1c230*/  F2FP.F16.F32.PACK_AB R25, R147, R162 ;  /* 0x000000a29319723e */ /* 0x002fe200000000ff */
[----:B------:R-:W-:Y:S03]  /*1c240*/  FADD.FTZ R94, R94, R77 ;  /* 0x0000004d5e5e7221 */ /* 0x000fe60000010000 */
[----:B------:R-:W-:Y:S01]  /*1c250*/  MUFU.EX2 R161, R161 ;  /* 0x000000a100a17308 */ /* 0x000fe20000000800 */
[----:B----4-:R-:W-:Y:S01]  /*1c260*/  FADD.FTZ R146, R160, R146 ;  /* 0x00000092a0927221 */ /* 0x010fe20000010000 */
[----:B------:R-:W-:Y:S04]  /*1c270*/  FADD.FTZ R94, R103, R94 ;  /* 0x0000005e675e7221 */ /* 0x000fe80000010000 */
[----:B------:R-:W-:Y:S04]  /*1c280*/  FADD.FTZ R104, R104, R94 ;  /* 0x0000005e68687221 */ /* 0x000fe80000010000 */
[----:B------:R-:W1:Y:S01]  /*1c290*/  MUFU.EX2 R153, R153 ;  /* 0x0000009900997308 */ /* 0x000e620000000800 */
[C---:B--2---:R-:W-:Y:S01]  /*1c2a0*/  F2FP.F16.F32.PACK_AB R26, R155.reuse, R160 ;  /* 0x000000a09b1a723e */ /* 0x044fe200000000ff */
[----:B------:R-:W-:Y:S01]  /*1c2b0*/  FADD.FTZ R155, R155, R146 ;  /* 0x000000929b9b7221 */ /* 0x000fe20000010000 */
[----:B------:R-:W-:Y:S04]  /*1c2c0*/  FADD.FTZ R104, R118, R104 ;  /* 0x0000006876687221 */ /* 0x000fe80000010000 */
[----:B------:R-:W-:Y:S03]  /*1c2d0*/  FADD.FTZ R117, R117, R104 ;  /* 0x0000006875757221 */ /* 0x000fe60000010000 */
[----:B------:R-:W2:Y:S01]  /*1c2e0*/  MUFU.EX2 R152, R152 ;  /* 0x0000009800987308 */ /* 0x000ea20000000800 */
[----:B------:R-:W-:Y:S04]  /*1c2f0*/  FADD.FTZ R117, R129, R117 ;  /* 0x0000007581757221 */ /* 0x000fe80000010000 */
[----:B------:R-:W-:Y:S05]  /*1c300*/  FADD.FTZ R133, R133, R117 ;  /* 0x0000007585857221 */ /* 0x000fea0000010000 */
[----:B------:R-:W4:Y:S01]  /*1c310*/  MUFU.EX2 R98, R98 ;  /* 0x0000006200627308 */ /* 0x000f220000000800 */
[----:B-1----:R-:W-:Y:S01]  /*1c320*/  F2FP.F16.F32.PACK_AB R27, R153, R161 ;  /* 0x000000a1991b723e */ /* 0x002fe200000000ff */
[----:B------:R-:W-:Y:S04]  /*1c330*/  FADD.FTZ R133, R135, R133 ;  /* 0x0000008587857221 */ /* 0x000fe80000010000 */
[----:B------:R-:W-:Y:S04]  /*1c340*/  FADD.FTZ R137, R137, R133 ;  /* 0x0000008589897221 */ /* 0x000fe80000010000 */
[----:B------:R-:W-:Y:S01]  /*1c350*/  MUFU.EX2 R93, R93 ;  /* 0x0000005d005d7308 */ /* 0x000fe20000000800 */
[C---:B------:R-:W-:Y:S03]  /*1c360*/  HMMA.16816.F32 R4, R24.reuse, R32, R4 ;  /* 0x000000201804723c */ /* 0x040fe60000001804 */
[----:B------:R-:W-:Y:S01]  /*1c370*/  FADD.FTZ R137, R139, R137 ;  /* 0x000000898b897221 */ /* 0x000fe20000010000 */
[----:B--2---:R-:W-:Y:S05]  /*1c380*/  FADD.FTZ R155, R152, R155 ;  /* 0x0000009b989b7221 */ /* 0x004fea0000010000 */
[----:B------:R-:W1:Y:S01]  /*1c390*/  MUFU.EX2 R87, R87 ;  /* 0x0000005700577308 */ /* 0x000e620000000800 */
[----:B------:R-:W-:Y:S01]  /*1c3a0*/  FADD.FTZ R137, R140, R137 ;  /* 0x000000898c897221 */ /* 0x000fe20000010000 */
[C---:B------:R-:W-:Y:S01]  /*1c3b0*/  HMMA.16816.F32 R8, R24.reuse, R34, R8 ;  /* 0x000000221808723c */ /* 0x040fe20000001808 */
[----:B------:R-:W2:Y:S02]  /*1c3c0*/  LDSM.16.MT88.4 R32, [R45+0x3000] ;  /* 0x003000002d20783b */ /* 0x000ea40000004200 */
[----:B------:R-:W-:Y:S01]  /*1c3d0*/  FADD.FTZ R143, R143, R137 ;  /* 0x000000898f8f7221 */ /* 0x000fe20000010000 */
[----:B----4-:R-:W-:Y:S04]  /*1c3e0*/  FADD.FTZ R155, R98, R155 ;  /* 0x0000009b629b7221 */ /* 0x010fe80000010000 */
[----:B------:R-:W-:Y:S01]  /*1c3f0*/  MUFU.EX2 R92, R92 ;  /* 0x0000005c005c7308 */ /* 0x000fe20000000800 */
[----:B------:R-:W-:Y:S01]  /*1c400*/  FADD.FTZ R143, R144, R143 ;  /* 0x0000008f908f7221 */ /* 0x000fe20000010000 */
[C---:B---3--:R-:W-:Y:S03]  /*1c410*/  HMMA.16816.F32 R12, R24.reuse, R28, R12 ;  /* 0x0000001c180c723c */ /* 0x048fe6000000180c */
[----:B------:R-:W-:Y:S02]  /*1c420*/  FADD.FTZ R162, R162, R143 ;  /* 0x0000008fa2a27221 */ /* 0x000fe40000010000 */
[----:B------:R-:W-:Y:S03]  /*1c430*/  LDSM.16.MT88.4 R140, [R46+0x8c00] ;  /* 0x008c00002e8c783b */ /* 0x000fe60000004200 */
[----:B------:R-:W3:Y:S01]  /*1c440*/  MUFU.EX2 R81, R81 ;  /* 0x0000005100517308 */ /* 0x000ee20000000800 */
[----:B------:R-:W-:Y:S01]  /*1c450*/  FADD.FTZ R162, R147, R162 ;  /* 0x000000a293a27221 */ /* 0x000fe20000010000 */
[----:B------:R-:W-:Y:S03]  /*1c460*/  HMMA.16816.F32 R16, R24, R30, R16 ;  /* 0x0000001e1810723c */ /* 0x000fe60000001810 */
[----:B------:R-:W-:Y:S01]  /*1c470*/  F2FP.F16.F32.PACK_AB R24, R98, R152 ;  /* 0x000000986218723e */ /* 0x000fe200000000ff */
[----:B------:R-:W-:Y:S01]  /*1c480*/  FADD.FTZ R161, R161, R162 ;  /* 0x000000a2a1a17221 */ /* 0x000fe20000010000 */
[----:B------:R-:W4:Y:S03]  /*1c490*/  LDSM.16.MT88.4 R28, [R46+0x8400] ;  /* 0x008400002e1c783b */ /* 0x000f260000004200 */
[----:B------:R-:W5:Y:S01]  /*1c4a0*/  MUFU.EX2 R23, R23 ;  /* 0x0000001700177308 */ /* 0x000f620000000800 */
[----:B-1----:R-:W-:Y:S01]  /*1c4b0*/  F2FP.F16.F32.PACK_AB R25, R87, R93 ;  /* 0x0000005d5719723e */ /* 0x002fe200000000ff */
[----:B------:R-:W-:Y:S04]  /*1c4c0*/  FADD.FTZ R161, R153, R161 ;  /* 0x000000a199a17221 */ /* 0x000fe80000010000 */
[----:B------:R-:W-:Y:S04]  /*1c4d0*/  FADD.FTZ R93, R93, R161 ;  /* 0x000000a15d5d7221 */ /* 0x000fe80000010000 */
[----:B------:R-:W1:Y:S01]  /*1c4e0*/  MUFU.EX2 R154, R154 ;  /* 0x0000009a009a7308 */ /* 0x000e620000000800 */
[----:B---3--:R-:W-:Y:S01]  /*1c4f0*/  F2FP.F16.F32.PACK_AB R26, R81, R92 ;  /* 0x0000005c511a723e */ /* 0x008fe200000000ff */
[----:B------:R-:W-:Y:S01]  /*1c500*/  FADD.FTZ R93, R87, R93 ;  /* 0x0000005d575d7221 */ /* 0x000fe20000010000 */
[----:B------:R-:W-:Y:S04]  /*1c510*/  FADD.FTZ R92, R92, R155 ;  /* 0x0000009b5c5c7221 */ /* 0x000fe80000010000 */
[----:B------:R-:W-:Y:S03]  /*1c520*/  FADD.FTZ R92, R81, R92 ;  /* 0x0000005c515c7221 */ /* 0x000fe60000010000 */
[----:B------:R-:W-:Y:S01]  /*1c530*/  MUFU.EX2 R40, R67 ;  /* 0x0000004300287308 */ /* 0x000fe20000000800 */
[----:B-----5:R-:W-:Y:S01]  /*1c540*/  FADD.FTZ R3, R23, R93 ;  /* 0x0000005d17037221 */ /* 0x020fe20000010000 */
[----:B------:R-:W-:Y:S08]  /*1c550*/  FADD.FTZ R92, R150, R92 ;  /* 0x0000005c965c7221 */ /* 0x000ff00000010000 */
[----:B------:R-:W3:Y:S01]  /*1c560*/  MUFU.EX2 R41, R41 ;  /* 0x0000002900297308 */ /* 0x000ee20000000800 */
[C---:B-1----:R-:W-:Y:S01]  /*1c570*/  F2FP.F16.F32.PACK_AB R27, R154.reuse, R23 ;  /* 0x000000179a1b723e */ /* 0x042fe200000000ff */
[----:B------:R-:W-:Y:S08]  /*1c580*/  FADD.FTZ R3, R154, R3 ;  /* 0x000000039a037221 */ /* 0x000ff00000010000 */
[----:B------:R-:W1:Y:S01]  /*1c590*/  MUFU.EX2 R42, R42 ;  /* 0x0000002a002a7308 */ /* 0x000e620000000800 */
[C---:B------:R-:W-:Y:S09]  /*1c5a0*/  HMMA.16816.F32 R4, R24.reuse, R36, R4 ;  /* 0x000000241804723c */ /* 0x040ff20000001804 */
[----:B------:R-:W-:Y:S01]  /*1c5b0*/  MUFU.EX2 R43, R43 ;  /* 0x0000002b002b7308 */ /* 0x000fe20000000800 */
[C---:B------:R-:W-:Y:S01]  /*1c5c0*/  HMMA.16816.F32 R8, R24.reuse, R38, R8 ;  /* 0x000000261808723c */ /* 0x040fe20000001808 */
[----:B------:R-:W5:Y:S02]  /*1c5d0*/  LDSM.16.MT88.4 R36, [R45+0x3400] ;  /* 0x003400002d24783b */ /* 0x000f640000004200 */
[----:B---3--:R-:W-:Y:S06]  /*1c5e0*/  FADD.FTZ R3, R41, R3 ;  /* 0x0000000329037221 */ /* 0x008fec0000010000 */
[----:B------:R-:W3:Y:S01]  /*1c5f0*/  MUFU.EX2 R63, R63 ;  /* 0x0000003f003f7308 */ /* 0x000ee20000000800 */
[C---:B--2---:R-:W-:Y:S09]  /*1c600*/  HMMA.16816.F32 R12, R24.reuse, R32, R12 ;  /* 0x00000020180c723c */ /* 0x044ff2000000180c */
        /* <DEDUP_REMOVED lines=8> */
[----:B---3--:R-:W-:Y:S01]  /*1c690*/  F2FP.F16.F32.PACK_AB R26, R63, R43 ;  /* 0x0000002b3f1a723e */ /* 0x008fe200000000ff */
[----:B------:R-:W-:Y:S01]  /*1c6a0*/  FADD.FTZ R40, R43, R40 ;  /* 0x000000282b287221 */ /* 0x000fe20000010000 */
[----:B------:R-:W-:Y:S03]  /*1c6b0*/  MOV R150, R0 ;  /* 0x0000000000967202 */ /* 0x000fe60000000f00 */
[----:B------:R-:W-:Y:S04]  /*1c6c0*/  FADD.FTZ R63, R63, R40 ;  /* 0x000000283f3f7221 */ /* 0x000fe80000010000 */
[----:B------:R-:W3:Y:S01]  /*1c6d0*/  MUFU.EX2 R61, R61 ;  /* 0x0000003d003d7308 */ /* 0x000ee20000000800 */
[----:B--2---:R-:W-:Y:S09]  /*1c6e0*/  FADD.FTZ R42, R62, R42 ;  /* 0x0000002a3e2a7221 */ /* 0x004ff20000010000 */
[----:B------:R-:W2:Y:S01]  /*1c6f0*/  MUFU.EX2 R59, R59 ;  /* 0x0000003b003b7308 */ /* 0x000ea20000000800 */
[C---:B-1----:R-:W-:Y:S01]  /*1c700*/  F2FP.F16.F32.PACK_AB R27, R60.reuse, R62 ;  /* 0x0000003e3c1b723e */ /* 0x042fe200000000ff */
[----:B------:R-:W-:Y:S08]  /*1c710*/  FADD.FTZ R42, R60, R42 ;  /* 0x0000002a3c2a7221 */ /* 0x000ff00000010000 */
[----:B------:R-:W-:Y:S01]  /*1c720*/  MUFU.EX2 R58, R58 ;  /* 0x0000003a003a7308 */ /* 0x000fe20000000800 */
[C---:B----4-:R-:W-:Y:S03]  /*1c730*/  HMMA.16816.F32 R4, R24.reuse, R28, R4 ;  /* 0x0000001c1804723c */ /* 0x050fe60000001804 */
[----:B---3--:R-:W-:Y:S06]  /*1c740*/  FADD.FTZ R63, R61, R63 ;  /* 0x0000003f3d3f7221 */ /* 0x008fec0000010000 */
[----:B------:R-:W1:Y:S01]  /*1c750*/  MUFU.EX2 R56, R56 ;  /* 0x0000003800387308 */ /* 0x000e620000000800 */
[C---:B------:R-:W-:Y:S01]  /*1c760*/  HMMA.16816.F32 R8, R24.reuse, R30, R8 ;  /* 0x0000001e1808723c */ /* 0x040fe20000001808 */
[----:B------:R-:W3:Y:S08]  /*1c770*/  LDSM.16.MT88.4 R28, [R45+0x3800] ;  /* 0x003800002d1c783b */ /* 0x000ef00000004200 */
[----:B------:R-:W4:Y:S01]  /*1c780*/  MUFU.EX2 R57, R57 ;  /* 0x0000003900397308 */ /* 0x000f220000000800 */
[C---:B-----5:R-:W-:Y:S03]  /*1c790*/  HMMA.16816.F32 R12, R24.reuse, R36, R12 ;  /* 0x00000024180c723c */ /* 0x060fe6000000180c */
[--C-:B------:R-:W-:Y:S01]  /*1c7a0*/  FFMA.FTZ R36, R47, UR4, -R51.reuse ;  /* 0x000000042f247c23 */ /* 0x100fe20008010833 */
[----:B------:R-:W-:Y:S05]  /*1c7b0*/  FFMA.FTZ R51, R49, UR4, -R51 ;  /* 0x0000000431337c23 */ /* 0x000fea0008010833 */
[----:B------:R-:W5:Y:S01]  /*1c7c0*/  MUFU.EX2 R55, R55 ;  /* 0x0000003700377308 */ /* 0x000f620000000800 */
[----:B------:R-:W-:Y:S03]  /*1c7d0*/  HMMA.16816.F32 R16, R24, R38, R16 ;  /* 0x000000261810723c */ /* 0x000fe60000001810 */
[C---:B--2---:R-:W-:Y:S01]  /*1c7e0*/  F2FP.F16.F32.PACK_AB R24, R59.reuse, R61 ;  /* 0x0000003d3b18723e */ /* 0x044fe200000000ff */
[----:B------:R-:W-:Y:S01]  /*1c7f0*/  FADD.FTZ R59, R59, R63 ;  /* 0x0000003f3b3b7221 */ /* 0x000fe20000010000 */
[----:B-1----:R-:W-:Y:S01]  /*1c800*/  F2FP.F16.F32.PACK_AB R25, R56, R58 ;  /* 0x0000003a3819723e */ /* 0x002fe200000000ff */
[----:B------:R-:W-:Y:S03]  /*1c810*/  FADD.FTZ R58, R58, R42 ;  /* 0x0000002a3a3a7221 */ /* 0x000fe60000010000 */
[----:B------:R-:W-:Y:S01]  /*1c820*/  MUFU.EX2 R54, R54 ;  /* 0x0000003600367308 */ /* 0x000fe20000000800 */
[----:B----4-:R-:W-:Y:S01]  /*1c830*/  FADD.FTZ R59, R57, R59 ;  /* 0x0000003b393b7221 */ /* 0x010fe20000010000 */
[----:B------:R-:W-:Y:S08]  /*1c840*/  FADD.FTZ R58, R56, R58 ;  /* 0x0000003a383a7221 */ /* 0x000ff00000010000 */
[----:B------:R-:W1:Y:S01]  /*1c850*/  MUFU.EX2 R53, R53 ;  /* 0x0000003500357308 */ /* 0x000e620000000800 */
[C---:B-----5:R-:W-:Y:S01]  /*1c860*/  F2FP.F16.F32.PACK_AB R26, R55.reuse, R57 ;  /* 0x00000039371a723e */ /* 0x060fe200000000ff */
[----:B------:R-:W-:Y:S08]  /*1c870*/  FADD.FTZ R55, R55, R59 ;  /* 0x0000003b37377221 */ /* 0x000ff00000010000 */
[----:B------:R-:W2:Y:S10]  /*1c880*/  MUFU.EX2 R50, R50 ;  /* 0x0000003200327308 */ /* 0x000eb40000000800 */
[----:B------:R-:W4:Y:S01]  /*1c890*/  MUFU.EX2 R52, R52 ;  /* 0x0000003400347308 */ /* 0x000f220000000800 */
[C---:B-1----:R-:W-:Y:S01]  /*1c8a0*/  F2FP.F16.F32.PACK_AB R27, R53.reuse, R54 ;  /* 0x00000036351b723e */ /* 0x042fe200000000ff */
[----:B------:R-:W-:Y:S04]  /*1c8b0*/  FADD.FTZ R54, R54, R58 ;  /* 0x0000003a36367221 */ /* 0x000fe80000010000 */
[----:B------:R-:W-:Y:S02]  /*1c8c0*/  FADD.FTZ R54, R53, R54 ;  /* 0x0000003635367221 */ /* 0x000fe40000010000 */
[C---:B------:R-:W-:Y:S02]  /*1c8d0*/  HMMA.16816.F32 R4, R24.reuse, R32, R4 ;  /* 0x000000201804723c */ /* 0x040fe40000001804 */
[----:B------:R1:W-:Y:S01]  /*1c8e0*/  MUFU.EX2 R32, R20 ;  /* 0x0000001400207308 */ /* 0x0003e20000000800 */
[----:B--2---:R-:W-:Y:S05]  /*1c8f0*/  FADD.FTZ R55, R50, R55 ;  /* 0x0000003732377221 */ /* 0x004fea0000010000 */
[C---:B------:R-:W-:Y:S04]  /*1c900*/  HMMA.16816.F32 R8, R24.reuse, R34, R8 ;  /* 0x000000221808723c */ /* 0x040fe80000001808 */
[----:B------:R-:W-:Y:S01]  /*1c910*/  MUFU.EX2 R64, R64 ;  /* 0x0000004000407308 */ /* 0x000fe20000000800 */
[C---:B----4-:R-:W-:Y:S01]  /*1c920*/  F2FP.F16.F32.PACK_AB R132, R52.reuse, R50 ;  /* 0x000000323484723e */ /* 0x050fe200000000ff */
[----:B------:R-:W-:Y:S02]  /*1c930*/  FADD.FTZ R52, R52, R55 ;  /* 0x0000003734347221 */ /* 0x000fe40000010000 */
[C---:B---3--:R-:W-:Y:S06]  /*1c940*/  HMMA.16816.F32 R12, R24.reuse, R28, R12 ;  /* 0x0000001c180c723c */ /* 0x048fec000000180c */
[----:B------:R-:W2:Y:S01]  /*1c950*/  MUFU.EX2 R65, R65 ;  /* 0x0000004100417308 */ /* 0x000ea20000000800 */
[----:B-1----:R-:W1:Y:S01]  /*1c960*/  LDSM.16.MT88.4 R20, [R45+0x3c00] ;  /* 0x003c00002d14783b */ /* 0x002e620000004200 */
[----:B------:R-:W-:Y:S08]  /*1c970*/  HMMA.16816.F32 R16, R24, R30, R16 ;  /* 0x0000001e1810723c */ /* 0x000ff00000001810 */
[----:B------:R-:W3:Y:S10]  /*1c980*/  MUFU.EX2 R36, R36 ;  /* 0x0000002400247308 */ /* 0x000ef40000000800 */
[----:B------:R-:W4:Y:S01]  /*1c990*/  MUFU.EX2 R51, R51 ;  /* 0x0000003300337308 */ /* 0x000f220000000800 */
[C---:B--2---:R-:W-:Y:S01]  /*1c9a0*/  F2FP.F16.F32.PACK_AB R133, R65.reuse, R64 ;  /* 0x000000404185723e */ /* 0x044fe200000000ff */
[----:B------:R-:W-:Y:S04]  /*1c9b0*/  FADD.FTZ R64, R64, R54 ;  /* 0x0000003640407221 */ /* 0x000fe80000010000 */
[----:B------:R-:W-:Y:S04]  /*1c9c0*/  FADD.FTZ R64, R65, R64 ;  /* 0x0000004041407221 */ /* 0x000fe80000010000 */
[----:B------:R-:W2:Y:S01]  /*1c9d0*/  MUFU.EX2 R48, R48 ;  /* 0x0000003000307308 */ /* 0x000ea20000000800 */
[----:B---3--:R-:W-:Y:S01]  /*1c9e0*/  FADD.FTZ R52, R36, R52 ;  /* 0x0000003424347221 */ /* 0x008fe20000010000 */
[----:B------:R-:W-:Y:S01]  /*1c9f0*/  FADD.FTZ R64, R32, R64 ;  /* 0x0000004020407221 */ /* 0x000fe20000010000 */
[C---:B----4-:R-:W-:Y:S02]  /*1ca00*/  F2FP.F16.F32.PACK_AB R134, R51.reuse, R36 ;  /* 0x000000243386723e */ /* 0x050fe400000000ff */
[----:B------:R-:W-:Y:S01]  /*1ca10*/  FADD.FTZ R184, R51, R52 ;  /* 0x0000003433b87221 */ /* 0x000fe20000010000 */
[C---:B--2---:R-:W-:Y:S01]  /*1ca20*/  F2FP.F16.F32.PACK_AB R135, R48.reuse, R32 ;  /* 0x000000203087723e */ /* 0x044fe200000000ff */
[----:B------:R-:W-:Y:S06]  /*1ca30*/  FADD.FTZ R183, R48, R64 ;  /* 0x0000004030b77221 */ /* 0x000fec0000010000 */
[C---:B------:R-:W-:Y:S08]  /*1ca40*/  HMMA.16816.F32 R144, R132.reuse, R140, R4 ;  /* 0x0000008c8490723c */ /* 0x040ff00000001804 */
[C---:B------:R-:W-:Y:S08]  /*1ca50*/  HMMA.16816.F32 R140, R132.reuse, R142, R8 ;  /* 0x0000008e848c723c */ /* 0x040ff00000001808 */
[C---:B-1----:R-:W-:Y:S08]  /*1ca60*/  HMMA.16816.F32 R136, R132.reuse, R20, R12 ;  /* 0x000000148488723c */ /* 0x042ff0000000180c */
[----:B------:R-:W-:Y:S01]  /*1ca70*/  HMMA.16816.F32 R132, R132, R22, R16 ;  /* 0x000000168484723c */ /* 0x000fe20000001810 */
[----:B------:R-:W-:Y:S08]  /*1ca80*/  @!UPT UIADD3 URZ, UPT, UPT, URZ, URZ, URZ ;  /* 0x000000fffffff290 */ /* 0x000ff0000fffe0ff */
[----:B------:R-:W-:Y:S11]  /*1ca90*/  @P0 BRA `(.L_x_1328) ;  /* 0xffffffac00600947 */ /* 0x000ff6000383ffff */
.L_x_1324:
        /* <DEDUP_REMOVED lines=97> */
.L_x_1330:
[----:B------:R-:W-:Y:S05]  /*1d0b0*/  BSYNC.RECONVERGENT B0 ;  /* 0x0000000000007941 */ /* 0x000fea0003800200 */
.L_x_1329:
        /* <DEDUP_REMOVED lines=25> */
.L_x_1331:
        /* <DEDUP_REMOVED lines=11> */
.L_x_4881:


//--------------------- .text._ZN5flash24flash_fwd_splitkv_kernelI23Flash_fwd_kernel_traitsILi32ELi64ELi256ELi4ELb0ELb0EN7cutlass6half_tE19Flash_kernel_traitsILi32ELi64ELi256ELi4ES3_EELb1ELb0ELb0ELb1ELb1ELb0ELb0ELb0EEEvNS_16Flash_fwd_paramsE --------------------------
	.section	.text._ZN5flash24flash_fwd_splitkv_kernelI23Flash_fwd_kernel_traitsILi32ELi64ELi256ELi4ELb0ELb0EN7cutlass6half_tE19Flash_kernel_traitsILi32ELi64ELi256ELi4ES3_EELb1ELb0ELb0ELb1ELb1ELb0ELb0ELb0EEEvNS_16Flash_fwd_paramsE,"ax",@progbits
	.align	128
        .global         _ZN5flash24flash_fwd_splitkv_kernelI23Flash_fwd_kernel_traitsILi32ELi64ELi256ELi4ELb0ELb0EN7cutlass6half_tE19Flash_kernel_traitsILi32ELi64ELi256ELi4ES3_EELb1ELb0ELb0ELb1ELb1ELb0ELb0ELb0EEEvNS_16Flash_fwd_paramsE
        .type           _ZN5flash24flash_fwd_splitkv_kernelI23Flash_fwd_kernel_traitsILi32ELi64ELi256ELi4ELb0ELb0EN7cutlass6half_tE19Flash_kernel_traitsILi32ELi64ELi256ELi4ES3_EELb1ELb0ELb0ELb1ELb1ELb0ELb0ELb0EEEvNS_16Flash_fwd_paramsE,@function
        .size           _ZN5flash24flash_fwd_splitkv_kernelI23Flash_fwd_kernel_traitsILi32ELi64ELi256ELi4ELb0ELb0EN7cutlass6half_tE19Flash_kernel_traitsILi32ELi64ELi256ELi4ES3_EELb1ELb0ELb0ELb1ELb1ELb0ELb0ELb0EEEvNS_16Flash_fwd_paramsE,(.L_x_4882 - _ZN5flash24flash_fwd_splitkv_kernelI23Flash_fwd_kernel_traitsILi32ELi64ELi256ELi4ELb0ELb0EN7cutlass6half_tE19Flash_kernel_traitsILi32ELi64ELi256ELi4ES3_EELb1ELb0ELb0ELb1ELb1ELb0ELb0ELb0EEEvNS_16Flash_fwd_paramsE)
        .other          _ZN5flash24flash_fwd_splitkv_kernelI23Flash_fwd_kernel_traitsILi32ELi64ELi256ELi4ELb0ELb0EN7cutlass6half_tE19Flash_kernel_traitsILi32ELi64ELi256ELi4ES3_EELb1ELb0ELb0ELb1ELb1ELb0ELb0ELb0EEEvNS_16Flash_fwd_paramsE,@"STO_CUDA_ENTRY STV_DEFAULT"
_ZN5flash24flash_fwd_splitkv_kernelI23Flash_fwd_kernel_traitsILi32ELi64ELi256ELi4ELb0ELb0EN7cutlass6half_tE19Flash_kernel_traitsILi32ELi64ELi256ELi4ES3_EELb1ELb0ELb0ELb1ELb1ELb0ELb0ELb0EEEvNS_16Flash_fwd_paramsE:
.text._ZN5flash24flash_fwd_splitkv_kernelI23Flash_fwd_kernel_traitsILi32ELi64ELi256ELi4ELb0ELb0EN7cutlass6half_tE19Flash_kernel_traitsILi32ELi64ELi256ELi4ES3_EELb1ELb0ELb0ELb1ELb1ELb0ELb0ELb0EEEvNS_16Flash_fwd_paramsE:
[----:B------:R-:W-:Y:S08]  /*0000*/  LDC R1, c[0x0][0x37c] ;  /* 0x0000df00ff017b82 */ /* 0x000ff00000000800 */
[----:B------:R-:W1:Y:S01]  /*0010*/  LDC.64 R2, c[0x0][0x478] ;  /* 0x00011e00ff027b82 */ /* 0x000e620000000a00 */
[----:B------:R-:W2:Y:S01]  /*0020*/  S2R R0, SR_CTAID.Y ;  /* 0x0000000000007919 */ /* 0x000ea20000002600 */
[----:B------:R-:W3:Y:S01]  /*0030*/  LDCU.64 UR24, c[0x0][0x358] ;  /* 0x00006b00ff1877ac */ /* 0x000ee20008000a00 */
[----:B------:R-:W-:-:S05]  /*0040*/  IMAD.MOV.U32 R17, RZ, RZ, RZ ;  /* 0x000000ffff117224 */ /* 0x000fca00078e00ff */
[----:B------:R-:W4:Y:S01]  /*0050*/  LDC.64 R4, c[0x0][0x470] ;  /* 0x00011c00ff047b82 */ /* 0x000f220000000a00 */
[----:B------:R-:W3:Y:S01]  /*0060*/  S2R R13, SR_CTAID.X ;  /* 0x00000000000d7919 */ /* 0x000ee20000002500 */
[----:B------:R-:W3:Y:S01]  /*0070*/  LDCU UR22, c[0x0][0x434] ;  /* 0x00008680ff1677ac */ /* 0x000ee20008000800 */
[----:B-1----:R-:W-:-:S04]  /*0080*/  ISETP.NE.U32.AND P2, PT, R2, RZ, PT ;  /* 0x000000ff0200720c */ /* 0x002fc80003f45070 */
[----:B------:R-:W-:Y:S02]  /*0090*/  ISETP.NE.AND.EX P2, PT, R3, RZ, PT, P2 ;  /* 0x000000ff0300720c */ /* 0x000fe40003f45320 */
[----:B----4-:R-:W-:-:S04]  /*00a0*/  ISETP.NE.U32.AND P0, PT, R4, RZ, PT ;  /* 0x000000ff0400720c */ /* 0x010fc80003f05070 */
[----:B------:R-:W-:-:S07]  /*00b0*/  ISETP.NE.AND.EX P0, PT, R5, RZ, PT, P0 ;  /* 0x000000ff0500720c */ /* 0x000fce0003f05300 */
[----:B------:R-:W2:Y:S08]  /*00c0*/  @P2 LDC.64 R2, c[0x0][0x478] ;  /* 0x00011e00ff022b82 */ /* 0x000eb00000000a00 */
[----:B------:R-:W1:Y:S01]  /*00d0*/  @P0 LDC.64 R4, c[0x0][0x470] ;  /* 0x00011c00ff040b82 */ /* 0x000e620000000a00 */
[----:B--2---:R-:W-:-:S07]  /*00e0*/  @P2 IMAD.WIDE.U32 R6, R0, 0x4, R2 ;  /* 0x0000000400062825 */ /* 0x004fce00078e0002 */
[----:B------:R-:W2:Y:S01]  /*00f0*/  @!P2 LDC.64 R2, c[0x0][0x438] ;  /* 0x00010e00ff02ab82 */ /* 0x000ea20000000a00 */
[----:B---3--:R3:W5:Y:S01]  /*0100*/  @P2 LDG.E R6, desc[UR24][R6.64] ;  /* 0x0000001806062981 */ /* 0x008762000c1e1900 */
[----:B-1----:R-:W-:-:S06]  /*0110*/  @P0 IMAD.WIDE.U32 R8, R0, 0x4, R4 ;  /* 0x0000000400080825 */ /* 0x002fcc00078e0004 */
[----:B------:R-:W1:Y:S01]  /*0120*/  @!P2 LDC.64 R4, c[0x0][0x488] ;  /* 0x00012200ff04ab82 */ /* 0x000e620000000a00 */
[----:B------:R-:W-:Y:S01]  /*0130*/  IMAD.SHL.U32 R155, R13, 0x40, RZ ;  /* 0x000000400d9b7824 */ /* 0x000fe200078e00ff */
[----:B------:R3:W5:Y:S04]  /*0140*/  @P0 LDG.E R17, desc[UR24][R8.64] ;  /* 0x0000001808110981 */ /* 0x000768000c1e1900 */
[----:B------:R-:W-:Y:S02]  /*0150*/  ISETP.GE.AND P1, PT, R155, UR22, PT ;  /* 0x000000169b007c0c */ /* 0x000fe4000bf26270 */
[----:B-1----:R-:W-:-:S11]  /*0160*/  @!P2 ISETP.NE.U32.AND P0, PT, R4, RZ, PT ;  /* 0x000000ff0400a20c */ /* 0x002fd60003f05070 */
[----:B--23--:R-:W-:Y:S05]  /*0170*/  @P1 EXIT ;  /* 0x000000000000194d */ /* 0x00cfea0003800000 */
[----:B------:R-:W1:Y:S01]  /*0180*/  LDC R153, c[0x0][0x508] ;  /* 0x00014200ff997b82 */ /* 0x000e620000000800 */
[----:B------:R-:W-:Y:S01]  /*0190*/  @!P2 ISETP.NE.AND.EX P0, PT, R5, RZ, PT, P0 ;  /* 0x000000ff0500a20c */ /* 0x000fe20003f05300 */
[----:B------:R-:W2:Y:S01]  /*01a0*/  LDCU UR5, c[0x0][0x438] ;  /* 0x00008700ff0577ac */ /* 0x000ea20008000800 */
[----:B-----5:R-:W-:Y:S01]  /*01b0*/  @P2 IMAD.IADD R151, R6, 0x1, -R17 ;  /* 0x0000000106972824 */ /* 0x020fe200078e0a11 */
[----:B------:R-:W3:Y:S01]  /*01c0*/  S2R R208, SR_TID.X ;  /* 0x0000000000d07919 */ /* 0x000ee20000002100 */
[----:B------:R-:W-:-:S04]  /*01d0*/  @!P2 SEL R3, R3, RZ, P0 ;  /* 0x000000ff0303a207 */ /* 0x000fc80000000000 */
[----:B------:R-:W-:-:S05]  /*01e0*/  @!P2 IADD3 R151, PT, PT, R3, R2, -R17 ;  /* 0x000000020397a210 */ /* 0x000fca0007ffe811 */
[----:B------:R-:W-:-:S05]  /*01f0*/  VIADD R5, R151, 0xff ;  /* 0x000000ff97057836 */ /* 0x000fca0000000000 */
[----:B------:R-:W-:Y:S01]  /*0200*/  IADD3 R2, PT, PT, R5, -UR22, R155 ;  /* 0x8000001605027c10 */ /* 0x000fe2000fffe09b */
[----:B--2---:R-:W-:Y:S01]  /*0210*/  UIADD3 UR5, UPT, UPT, UR5, 0xff, URZ ;  /* 0x000000ff05057890 */ /* 0x004fe2000fffe0ff */
[----:B------:R-:W-:Y:S02]  /*0220*/  SHF.R.S32.HI R4, RZ, 0x1f, R5 ;  /* 0x0000001fff047819 */ /* 0x000fe40000011405 */
[----:B-1----:R-:W-:Y:S01]  /*0230*/  IADD3 R3, PT, PT, R2, 0x40, R153 ;  /* 0x0000004002037810 */ /* 0x002fe20007ffe099 */
[----:B------:R-:W-:Y:S01]  /*0240*/  USHF.R.S32.HI UR4, URZ, 0x1f, UR5 ;  /* 0x0000001fff047899 */ /* 0x000fe20008011405 */
[----:B------:R-:W-:Y:S02]  /*0250*/  LEA.HI R4, R4, R5, RZ, 0x8 ;  /* 0x0000000504047211 */ /* 0x000fe400078f40ff */
[----:B------:R-:W-:Y:S01]  /*0260*/  SHF.R.S32.HI R2, RZ, 0x1f, R3 ;  /* 0x0000001fff027819 */ /* 0x000fe20000011403 */
[----:B------:R-:W-:Y:S01]  /*0270*/  ULEA.HI UR4, UR4, UR5, URZ, 0x8 ;  /* 0x0000000504047291 */ /* 0x000fe2000f8f40ff */
[----:B------:R-:W-:-:S02]  /*0280*/  SHF.R.S32.HI R4, RZ, 0x8, R4 ;  /* 0x00000008ff047819 */ /* 0x000fc40000011404 */
[----:B------:R-:W-:Y:S01]  /*0290*/  LEA.HI R2, R2, R3, RZ, 0x8 ;  /* 0x0000000302027211 */ /* 0x000fe200078f40ff */
[----:B------:R-:W-:-:S03]  /*02a0*/  USHF.R.S32.HI UR4, URZ, 0x8, UR4 ;  /* 0x00000008ff047899 */ /* 0x000fc60008011404 */
[----:B------:R-:W-:-:S04]  /*02b0*/  SHF.R.S32.HI R3, RZ, 0x8, R2 ;  /* 0x00000008ff037819 */ /* 0x000fc80000011402 */
[----:B------:R-:W-:Y:S02]  /*02c0*/  VIMNMX3 R150, R4, UR4, R3, PT ;  /* 0x0000000404967c0f */ /* 0x000fe4000b800103 */
[----:B------:R-:W1:Y:S02]  /*02d0*/  S2R R3, SR_CTAID.Z ;  /* 0x0000000000037919 */ /* 0x000e640000002700 */
[----:B------:R-:W-:-:S13]  /*02e0*/  ISETP.GT.AND P0, PT, R150, RZ, PT ;  /* 0x000000ff9600720c */ /* 0x000fda0003f04270 */
[----:B---3--:R-:W-:Y:S05]  /*02f0*/  @P0 BRA `(.L_x_1332) ;  /* 0x0000000000b00947 */ /* 0x008fea0003800000 */
[----:B------:R-:W2:Y:S01]  /*0300*/  LDC.64 R4, c[0x0][0x408] ;  /* 0x00010200ff047b82 */ /* 0x000ea20000000a00 */
[----:B------:R-:W-:Y:S01]  /*0310*/  IMAD.SHL.U32 R6, R208, 0x8, RZ ;  /* 0x00000008d0067824 */ /* 0x000fe200078e00ff */
[----:B------:R-:W3:Y:S01]  /*0320*/  LDCU.64 UR6, c[0x0][0x400] ;  /* 0x00008000ff0677ac */ /* 0x000ee20008000a00 */
[----:B------:R-:W-:Y:S01]  /*0330*/  IMAD.MOV.U32 R7, RZ, RZ, RZ ;  /* 0x000000ffff077224 */ /* 0x000fe200078e00ff */
[----:B------:R-:W-:Y:S02]  /*0340*/  SHF.R.U32.HI R2, RZ, 0x2, R208 ;  /* 0x00000002ff027819 */ /* 0x000fe400000116d0 */
[----:B------:R-:W-:Y:S01]  /*0350*/  LOP3.LUT R6, R6, 0x18, RZ, 0xc0, !PT ;  /* 0x0000001806067812 */ /* 0x000fe200078ec0ff */
[----:B------:R-:W4:Y:S01]  /*0360*/  LDCU.64 UR4, c[0x0][0x410] ;  /* 0x00008200ff0477ac */ /* 0x000f220008000a00 */
[----:B------:R-:W-:Y:S01]  /*0370*/  LOP3.LUT P2, R208, R208, 0x3, RZ, 0xc0, !PT ;  /* 0x00000003d0d07812 */ /* 0x000fe2000784c0ff */
[----:B------:R-:W1:Y:S02]  /*0380*/  LDCU UR8, c[0x0][0x3e0] ;  /* 0x00007c00ff0877ac */ /* 0x000e640008000800 */
[----:B--2---:R-:W-:-:S04]  /*0390*/  IMAD.WIDE.U32 R6, R155, R4, R6 ;  /* 0x000000049b067225 */ /* 0x004fc800078e0006 */
[----:B------:R-:W-:Y:S02]  /*03a0*/  IMAD R7, R155, R5, R7 ;  /* 0x000000059b077224 */ /* 0x000fe400078e0207 */
[----:B------:R-:W-:-:S04]  /*03b0*/  IMAD.WIDE.U32 R10, R4, 0x40, RZ ;  /* 0x00000040040a7825 */ /* 0x000fc800078e00ff */
[----:B---3--:R-:W-:-:S04]  /*03c0*/  IMAD.WIDE.U32 R6, R0, UR6, R6 ;  /* 0x0000000600067c25 */ /* 0x008fc8000f8e0006 */
[C---:B------:R-:W-:Y:S01]  /*03d0*/  IMAD R7, R0.reuse, UR7, R7 ;  /* 0x0000000700077c24 */ /* 0x040fe2000f8e0207 */
[----:B------:R-:W2:Y:S01]  /*03e0*/  LDCU.64 UR6, c[0x0][0x3f0] ;  /* 0x00007e00ff0677ac */ /* 0x000ea20008000a00 */
[----:B-1----:R-:W-:Y:S02]  /*03f0*/  IMAD R0, R0, UR8, R3 ;  /* 0x0000000800007c24 */ /* 0x002fe4000f8e0203 */
[----:B----4-:R-:W-:-:S04]  /*0400*/  IMAD.WIDE.U32 R6, R3, UR4, R6 ;  /* 0x0000000403067c25 */ /* 0x010fc8000f8e0006 */
[----:B------:R-:W-:Y:S01]  /*0410*/  IMAD R7, R3, UR5, R7 ;  /* 0x0000000503077c24 */ /* 0x000fe2000f8e0207 */
[----:B------:R-:W1:Y:S01]  /*0420*/  LDCU.64 UR4, c[0x0][0x420] ;  /* 0x00008400ff0477ac */ /* 0x000e620008000a00 */
[----:B------:R-:W-:Y:S01]  /*0430*/  IADD3 R3, PT, PT, -R155, UR22, RZ ;  /* 0x000000169b037c10 */ /* 0x000fe2000fffe1ff */
[----:B------:R-:W-:Y:S02]  /*0440*/  IMAD R155, R0, UR22, R155 ;  /* 0x00000016009b7c24 */ /* 0x000fe4000f8e029b */
[C---:B------:R-:W-:Y:S01]  /*0450*/  IMAD.WIDE.U32 R6, R2.reuse, R4, R6 ;  /* 0x0000000402067225 */ /* 0x040fe200078e0006 */
[C---:B------:R-:W-:Y:S02]  /*0460*/  ISETP.GE.OR P2, PT, R2.reuse, R3, P2 ;  /* 0x000000030200720c */ /* 0x040fe40001746670 */
[----:B------:R-:W-:Y:S01]  /*0470*/  IADD3 R0, P0, PT, R155, R2, RZ ;  /* 0x000000029b007210 */ /* 0x000fe20007f1e0ff */
[C---:B------:R-:W-:Y:S01]  /*0480*/  IMAD R7, R2.reuse, R5, R7 ;  /* 0x0000000502077224 */ /* 0x040fe200078e0207 */
[----:B------:R-:W-:-:S02]  /*0490*/  IADD3 R2, PT, PT, R2, 0x20, RZ ;  /* 0x0000002002027810 */ /* 0x000fc40007ffe0ff */
[C---:B--2---:R-:W-:Y:S02]  /*04a0*/  LEA R8, P1, R6.reuse, UR6, 0x1 ;  /* 0x0000000606087c11 */ /* 0x044fe4000f8208ff */
[----:B------:R-:W-:Y:S02]  /*04b0*/  LEA.HI.X.SX32 R155, R155, RZ, 0x1, P0 ;  /* 0x000000ff9b9b7211 */ /* 0x000fe400000f0eff */
[----:B------:R-:W-:Y:S02]  /*04c0*/  LEA.HI.X R9, R6, UR7, R7, 0x1, P1 ;  /* 0x0000000706097c11 */ /* 0x000fe400088f0c07 */
[----:B------:R-:W-:Y:S02]  /*04d0*/  SHF.L.U32 R5, R5, 0x6, RZ ;  /* 0x0000000605057819 */ /* 0x000fe400000006ff */
[----:B-1----:R-:W-:Y:S01]  /*04e0*/  LEA R6, P0, R0, UR4, 0x2 ;  /* 0x0000000400067c11 */ /* 0x002fe2000f8010ff */
[----:B------:R1:W-:Y:S01]  /*04f0*/  STG.E.128 desc[UR24][R8.64], RZ ;  /* 0x000000ff08007986 */ /* 0x0003e2000c101d18 */
[----:B------:R-:W-:-:S02]  /*0500*/  IADD3 R10, P1, PT, R8, R10, RZ ;  /* 0x0000000a080a7210 */ /* 0x000fc40007f3e0ff */
[----:B------:R-:W-:Y:S02]  /*0510*/  LEA.HI.X R7, R0, UR5, R155, 0x2, P0 ;  /* 0x0000000500077c11 */ /* 0x000fe400080f149b */
[----:B------:R-:W-:Y:S02]  /*0520*/  ISETP.GE.AND P0, PT, R2, R3, PT ;  /* 0x000000030200720c */ /* 0x000fe40003f06270 */
[----:B------:R-:W-:Y:S01]  /*0530*/  IADD3.X R11, PT, PT, R9, R11, R5, P1, !PT ;  /* 0x0000000b090b7210 */ /* 0x000fe20000ffe405 */
[----:B------:R-:W-:Y:S01]  /*0540*/  @!P2 IMAD.MOV.U32 R5, RZ, RZ, 0x7f800000 ;  /* 0x7f800000ff05a424 */ /* 0x000fe200078e00ff */
[----:B------:R-:W-:-:S03]  /*0550*/  ISETP.NE.OR P0, PT, R208, RZ, P0 ;  /* 0x000000ffd000720c */ /* 0x000fc60000705670 */
[----:B------:R1:W-:Y:S04]  /*0560*/  STG.E.128 desc[UR24][R10.64], RZ ;  /* 0x000000ff0a007986 */ /* 0x0003e8000c101d18 */
[----:B------:R1:W-:Y:S06]  /*0570*/  @!P2 STG.E desc[UR24][R6.64], R5 ;  /* 0x000000050600a986 */ /* 0x0003ec000c101918 */
[----:B------:R-:W-:Y:S05]  /*0580*/  @P0 EXIT ;  /* 0x000000000000094d */ /* 0x000fea0003800000 */
[----:B------:R-:W-:-:S05]  /*0590*/  MOV R3, 0x7f800000 ;  /* 0x7f80000000037802 */ /* 0x000fca0000000f00 */
[----:B------:R-:W-:Y:S01]  /*05a0*/  STG.E desc[UR24][R6.64+0x80], R3 ;  /* 0x0000800306007986 */ /* 0x000fe2000c101918 */
[----:B------:R-:W-:Y:S05]  /*05b0*/  EXIT ;  /* 0x000000000000794d */ /* 0x000fea0003800000 */
.L_x_1332:
[----:B------:R-:W2:Y:S01]  /*05c0*/  LDCU.64 UR4, c[0x0][0x4d8] ;  /* 0x00009b00ff0477ac */ /* 0x000ea20008000a00 */
[----:B------:R-:W-:Y:S01]  /*05d0*/  MOV R6, R0 ;  /* 0x0000000000067202 */ /* 0x000fe20000000f00 */
[----:B--2---:R-:W-:-:S04]  /*05e0*/  UISETP.NE.U32.AND UP0, UPT, UR4, URZ, UPT ;  /* 0x000000ff0400728c */ /* 0x004fc8000bf05070 */
[----:B------:R-:W-:-:S09]  /*05f0*/  UISETP.NE.AND.EX UP0, UPT, UR5, URZ, UPT, UP0 ;  /* 0x000000ff0500728c */ /* 0x000fd2000bf05300 */
[----:B------:R-:W-:Y:S05]  /*0600*/  BRA.U !UP0, `(.L_x_1333) ;  /* 0x00000001080c7547 */ /* 0x000fea000b800000 */
[----:B------:R-:W2:Y:S02]  /*0610*/  LDC.64 R4, c[0x0][0x4d8] ;  /* 0x00013600ff047b82 */ /* 0x000ea40000000a00 */
[----:B--2---:R-:W-:-:S05]  /*0620*/  IMAD.WIDE.U32 R4, R0, 0x4, R4 ;  /* 0x0000000400047825 */ /* 0x004fca00078e0004 */
[----:B------:R2:W5:Y:S02]  /*0630*/  LDG.E R6, desc[UR24][R4.64] ;  /* 0x0000001804067981 */ /* 0x000564000c1e1900 */
.L_x_1333:
[----:B------:R-:W3:Y:S02]  /*0640*/  LDCU.64 UR6, c[0x0][0x4e0] ;  /* 0x00009c00ff0677ac */ /* 0x000ee40008000a00 */
[----:B---3--:R-:W-:-:S04]  /*0650*/  UISETP.NE.U32.AND UP0, UPT, UR6, URZ, UPT ;  /* 0x000000ff0600728c */ /* 0x008fc8000bf05070 */
[----:B------:R-:W-:-:S09]  /*0660*/  UISETP.NE.AND.EX UP0, UPT, UR7, URZ, UPT, UP0 ;  /* 0x000000ff0700728c */ /* 0x000fd2000bf05300 */
[----:B------:R-:W-:Y:S05]  /*0670*/  BRA.U !UP0, `(.L_x_1334) ;  /* 0x0000000508787547 */ /* 0x000fea000b800000 */
[----:B------:R-:W3:Y:S01]  /*0680*/  LDC R7, c[0x0][0x4f0] ;  /* 0x00013c00ff077b82 */ /* 0x000ee20000000800 */
[----:B------:R-:W-:Y:S01]  /*0690*/  MOV R8, RZ ;  /* 0x000000ff00087202 */ /* 0x000fe20000000f00 */
[----:B------:R-:W4:Y:S01]  /*06a0*/  LDCU.64 UR4, c[0x0][0x4e8] ;  /* 0x00009d00ff0477ac */ /* 0x000f220008000a00 */
[----:B------:R-:W-:Y:S01]  /*06b0*/  LEA R2, R150, 0xffffff00, 0x8 ;  /* 0xffffff0096027811 */ /* 0x000fe200078e40ff */
[----:B------:R-:W1:Y:S03]  /*06c0*/  LDCU.64 UR8, c[0x0][0x3a8] ;  /* 0x00007500ff0877ac */ /* 0x000e660008000a00 */
[----:B--2---:R-:W-:Y:S01]  /*06d0*/  IABS R4, R2 ;  /* 0x0000000200047213 */ /* 0x004fe20000000000 */
[----:B------:R-:W2:Y:S01]  /*06e0*/  LDCU.64 UR18, c[0x0][0x3a0] ;  /* 0x00007400ff1277ac */ /* 0x000ea20008000a00 */
[----:B------:R-:W2:Y:S01]  /*06f0*/  LDCU.64 UR16, c[0x0][0x3c0] ;  /* 0x00007800ff1077ac */ /* 0x000ea20008000a00 */
[----:B---3-5:R-:W-:-:S04]  /*0700*/  IABS R6, R7 ;  /* 0x0000000700067213 */ /* 0x028fc80000000000 */
[----:B------:R-:W3:Y:S08]  /*0710*/  I2F.RP R10, R6 ;  /* 0x00000006000a7306 */ /* 0x000ef00000209400 */
[----:B---3--:R-:W3:Y:S02]  /*0720*/  MUFU.RCP R9, R10 ;  /* 0x0000000a00097308 */ /* 0x008ee40000001000 */
[----:B---3--:R-:W-:-:S06]  /*0730*/  IADD3 R9, PT, PT, R9, 0xffffffe, RZ ;  /* 0x0ffffffe09097810 */ /* 0x008fcc0007ffe0ff */
[----:B------:R-:W3:Y:S02]  /*0740*/  F2I.FTZ.U32.TRUNC.NTZ R9, R9 ;  /* 0x0000000900097305 */ /* 0x000ee4000021f000 */
[----:B---3--:R-:W-:-:S04]  /*0750*/  IMAD.MOV R5, RZ, RZ, -R9 ;  /* 0x000000ffff057224 */ /* 0x008fc800078e0a09 */
[----:B------:R-:W-:-:S04]  /*0760*/  IMAD R5, R5, R6, RZ ;  /* 0x0000000605057224 */ /* 0x000fc800078e02ff */
[----:B------:R-:W-:-:S06]  /*0770*/  IMAD.HI.U32 R5, R9, R5, R8 ;  /* 0x0000000509057227 */ /* 0x000fcc00078e0008 */
[----:B------:R-:W-:-:S04]  /*0780*/  IMAD.HI.U32 R8, R5, R4, RZ ;  /* 0x0000000405087227 */ /* 0x000fc800078e00ff */
[----:B------:R-:W-:-:S04]  /*0790*/  IMAD.MOV R5, RZ, RZ, -R8 ;  /* 0x000000ffff057224 */ /* 0x000fc800078e0a08 */
[----:B------:R-:W-:Y:S01]  /*07a0*/  IMAD R5, R6, R5, R4 ;  /* 0x0000000506057224 */ /* 0x000fe200078e0204 */
[----:B------:R-:W-:-:S04]  /*07b0*/  LOP3.LUT R4, R2, R7, RZ, 0x3c, !PT ;  /* 0x0000000702047212 */ /* 0x000fc800078e3cff */
[----:B------:R-:W-:Y:S02]  /*07c0*/  ISETP.GT.U32.AND P2, PT, R6, R5, PT ;  /* 0x000000050600720c */ /* 0x000fe40003f44070 */
[----:B------:R-:W-:-:S11]  /*07d0*/  ISETP.GE.AND P1, PT, R4, RZ, PT ;  /* 0x000000ff0400720c */ /* 0x000fd60003f26270 */
[-C--:B------:R-:W-:Y:S01]  /*07e0*/  @!P2 IADD3 R5, PT, PT, R5, -R6.reuse, RZ ;  /* 0x800000060505a210 */ /* 0x080fe20007ffe0ff */
[----:B------:R-:W-:Y:S01]  /*07f0*/  @!P2 VIADD R8, R8, 0x1 ;  /* 0x000000010808a836 */ /* 0x000fe20000000000 */
[----:B------:R-:W-:Y:S02]  /*0800*/  ISETP.NE.AND P2, PT, R7, RZ, PT ;  /* 0x000000ff0700720c */ /* 0x000fe40003f45270 */
[----:B------:R-:W-:Y:S01]  /*0810*/  ISETP.GE.U32.AND P0, PT, R5, R6, PT ;  /* 0x000000060500720c */ /* 0x000fe20003f06070 */
[C---:B----4-:R-:W-:Y:S01]  /*0820*/  IMAD.WIDE.U32 R4, R0.reuse, UR4, RZ ;  /* 0x0000000400047c25 */ /* 0x050fe2000f8e00ff */
[----:B------:R-:W3:Y:S03]  /*0830*/  LDC R6, c[0x0][0x3e8] ;  /* 0x0000fa00ff067b82 */ /* 0x000ee60000000800 */
[----:B------:R-:W-:Y:S01]  /*0840*/  IMAD R223, R0, UR5, R5 ;  /* 0x0000000500df7c24 */ /* 0x000fe2000f8e0205 */
[----:B------:R-:W-:Y:S01]  /*0850*/  MOV R10, RZ ;  /* 0x000000ff000a7202 */ /* 0x000fe20000000f00 */
[----:B------:R-:W4:Y:S06]  /*0860*/  LDCU.64 UR4, c[0x0][0x3b8] ;  /* 0x00007700ff0477ac */ /* 0x000f2c0008000a00 */
[----:B------:R-:W-:-:S02]  /*0870*/  @P0 IADD3 R8, PT, PT, R8, 0x1, RZ ;  /* 0x0000000108080810 */ /* 0x000fc40007ffe0ff */
[----:B------:R-:W-:Y:S02]  /*0880*/  LEA R222, P0, R4, UR6, 0x2 ;  /* 0x0000000604de7c11 */ /* 0x000fe4000f8010ff */
[----:B------:R-:W-:Y:S02]  /*0890*/  @!P1 IADD3 R8, PT, PT, -R8, RZ, RZ ;  /* 0x000000ff08089210 */ /* 0x000fe40007ffe1ff */
[----:B------:R-:W-:Y:S02]  /*08a0*/  LEA.HI.X R223, R4, UR7, R223, 0x2, P0 ;  /* 0x0000000704df7c11 */ /* 0x000fe400080f14df */
[----:B------:R-:W-:-:S05]  /*08b0*/  @!P2 LOP3.LUT R8, RZ, R7, RZ, 0x33, !PT ;  /* 0x00000007ff08a212 */ /* 0x000fca00078e33ff */
[----:B------:R-:W-:-:S06]  /*08c0*/  IMAD.WIDE R14, R8, 0x4, R222 ;  /* 0x00000004080e7825 */ /* 0x000fcc00078e02de */
[----:B------:R-:W2:Y:S01]  /*08d0*/  LDG.E R14, desc[UR24][R14.64] ;  /* 0x000000180e0e7981 */ /* 0x000ea2000c1e1900 */
[----:B---3--:R-:W-:Y:S01]  /*08e0*/  IABS R5, R6 ;  /* 0x0000000600057213 */ /* 0x008fe20000000000 */
[----:B------:R-:W-:Y:S01]  /*08f0*/  IMAD.MOV R8, RZ, RZ, -R8 ;  /* 0x000000ffff087224 */ /* 0x000fe200078e0a08 */
[----:B----4-:R-:W-:Y:S02]  /*0900*/  MOV R148, UR4 ;  /* 0x0000000400947c02 */ /* 0x010fe40008000f00 */
[----:B------:R-:W3:Y:S01]  /*0910*/  I2F.RP R12, R5 ;  /* 0x00000005000c7306 */ /* 0x000ee20000209400 */
[----:B------:R-:W-:Y:S01]  /*0920*/  IMAD R2, R7, R8, R2 ;  /* 0x0000000807027224 */ /* 0x000fe200078e0202 */
[----:B------:R-:W-:-:S06]  /*0930*/  MOV R149, UR5 ;  /* 0x0000000500957c02 */ /* 0x000fcc0008000f00 */
[----:B---3--:R-:W3:Y:S02]  /*0940*/  MUFU.RCP R11, R12 ;  /* 0x0000000c000b7308 */ /* 0x008ee40000001000 */
[----:B---3--:R-:W-:-:S06]  /*0950*/  VIADD R11, R11, 0xffffffe ;  /* 0x0ffffffe0b0b7836 */ /* 0x008fcc0000000000 */
[----:B------:R-:W3:Y:S02]  /*0960*/  F2I.FTZ.U32.TRUNC.NTZ R11, R11 ;  /* 0x0000000b000b7305 */ /* 0x000ee4000021f000 */
[----:B---3--:R-:W-:-:S05]  /*0970*/  IADD3 R4, PT, PT, RZ, -R11, RZ ;  /* 0x8000000bff047210 */ /* 0x008fca0007ffe0ff */
[----:B------:R-:W-:Y:S01]  /*0980*/  IMAD R9, R4, R5, RZ ;  /* 0x0000000504097224 */ /* 0x000fe200078e02ff */
[----:B-1----:R-:W-:-:S03]  /*0990*/  IABS R4, R3 ;  /* 0x0000000300047213 */ /* 0x002fc60000000000 */
[----:B------:R-:W-:-:S04]  /*09a0*/  IMAD.HI.U32 R10, R11, R9, R10 ;  /* 0x000000090b0a7227 */ /* 0x000fc800078e000a */
[----:B------:R-:W-:-:S04]  /*09b0*/  IMAD.MOV.U32 R9, RZ, RZ, R4 ;  /* 0x000000ffff097224 */ /* 0x000fc800078e0004 */
[----:B------:R-:W-:-:S05]  /*09c0*/  IMAD.HI.U32 R4, R10, R9, RZ ;  /* 0x000000090a047227 */ /* 0x000fca00078e00ff */
[----:B------:R-:W-:-:S05]  /*09d0*/  IADD3 R10, PT, PT, -R4, RZ, RZ ;  /* 0x000000ff040a7210 */ /* 0x000fca0007ffe1ff */
        /* <DEDUP_REMOVED lines=8> */
[----:B------:R-:W-:-:S06]  /*0a60*/  @P2 IADD3 R4, PT, PT, R4, 0x1, RZ ;  /* 0x0000000104042810 */ /* 0x000fcc0007ffe0ff */
[----:B------:R-:W-:Y:S01]  /*0a70*/  @!P0 IMAD.MOV R4, RZ, RZ, -R4 ;  /* 0x000000ffff048224 */ /* 0x000fe200078e0a04 */
[----:B------:R-:W-:Y:S02]  /*0a80*/  @!P1 LOP3.LUT R4, RZ, R6, RZ, 0x33, !PT ;  /* 0x00000006ff049212 */ /* 0x000fe400078e33ff */
[----:B--2---:R-:W-:-:S05]  /*0a90*/  SHF.R.S32.HI R8, RZ, 0x1f, R14 ;  /* 0x0000001fff087819 */ /* 0x004fca000001140e */
[C---:B------:R-:W-:Y:S02]  /*0aa0*/  IMAD R7, R8.reuse, UR8, RZ ;  /* 0x0000000808077c24 */ /* 0x040fe4000f8e02ff */
[----:B------:R-:W-:Y:S02]  /*0ab0*/  IMAD R5, R8, UR18, RZ ;  /* 0x0000001208057c24 */ /* 0x000fe4000f8e02ff */
[----:B------:R-:W-:-:S04]  /*0ac0*/  IMAD.WIDE.U32 R8, R14, UR8, RZ ;  /* 0x000000080e087c25 */ /* 0x000fc8000f8e00ff */
[C---:B------:R-:W-:Y:S01]  /*0ad0*/  IMAD R7, R14.reuse, UR9, R7 ;  /* 0x000000090e077c24 */ /* 0x040fe2000f8e0207 */
[----:B------:R-:W1:Y:S01]  /*0ae0*/  LDCU.128 UR8, c[0x0][0x3d0] ;  /* 0x00007a00ff0877ac */ /* 0x000e620008000c00 */
[C---:B------:R-:W-:Y:S01]  /*0af0*/  IMAD R10, R14.reuse, UR19, R5 ;  /* 0x000000130e0a7c24 */ /* 0x040fe2000f8e0205 */
[----:B------:R-:W-:Y:S01]  /*0b00*/  SHF.R.S32.HI R5, RZ, 0x1f, R2 ;  /* 0x0000001fff057819 */ /* 0x000fe20000011402 */
[----:B------:R-:W-:-:S04]  /*0b10*/  IMAD.WIDE.U32 R14, R14, UR18, RZ ;  /* 0x000000120e0e7c25 */ /* 0x000fc8000f8e00ff */
[----:B------:R-:W-:Y:S01]  /*0b20*/  IMAD R6, R5, R148, RZ ;  /* 0x0000009405067224 */ /* 0x000fe200078e02ff */
[----:B------:R-:W-:Y:S01]  /*0b30*/  IADD3 R15, PT, PT, R15, R10, RZ ;  /* 0x0000000a0f0f7210 */ /* 0x000fe20007ffe0ff */
[----:B------:R-:W-:Y:S02]  /*0b40*/  IMAD.IADD R9, R9, 0x1, R7 ;  /* 0x0000000109097824 */ /* 0x000fe400078e0207 */
[----:B------:R-:W-:Y:S02]  /*0b50*/  IMAD R5, R5, UR16, RZ ;  /* 0x0000001005057c24 */ /* 0x000fe4000f8e02ff */
[C---:B------:R-:W-:Y:S02]  /*0b60*/  IMAD R6, R2.reuse, R149, R6 ;  /* 0x0000009502067224 */ /* 0x040fe400078e0206 */
[----:B------:R-:W-:-:S04]  /*0b70*/  IMAD.WIDE.U32 R14, R2, R148, R14 ;  /* 0x00000094020e7225 */ /* 0x000fc800078e000e */
[C---:B------:R-:W-:Y:S01]  /*0b80*/  IMAD R5, R2.reuse, UR17, R5 ;  /* 0x0000001102057c24 */ /* 0x040fe2000f8e0205 */
[----:B------:R-:W-:Y:S01]  /*0b90*/  IADD3 R15, PT, PT, R15, R6, RZ ;  /* 0x000000060f0f7210 */ /* 0x000fe20007ffe0ff */
[----:B------:R-:W-:Y:S01]  /*0ba0*/  IMAD.WIDE.U32 R8, R2, UR16, R8 ;  /* 0x0000001002087c25 */ /* 0x000fe2000f8e0008 */
[----:B------:R-:W-:-:S03]  /*0bb0*/  SHF.R.S32.HI R2, RZ, 0x1f, R4 ;  /* 0x0000001fff027819 */ /* 0x000fc60000011404 */
[----:B------:R-:W-:Y:S02]  /*0bc0*/  IMAD.IADD R9, R9, 0x1, R5 ;  /* 0x0000000109097824 */ /* 0x000fe400078e0205 */
[C---:B-1----:R-:W-:Y:S02]  /*0bd0*/  IMAD R5, R2.reuse, UR8, RZ ;  /* 0x0000000802057c24 */ /* 0x042fe4000f8e02ff */
[----:B------:R-:W-:Y:S02]  /*0be0*/  IMAD R7, R2, UR10, RZ ;  /* 0x0000000a02077c24 */ /* 0x000fe4000f8e02ff */
[C---:B------:R-:W-:Y:S02]  /*0bf0*/  IMAD R5, R4.reuse, UR9, R5 ;  /* 0x0000000904057c24 */ /* 0x040fe4000f8e0205 */
[----:B------:R-:W-:-:S04]  /*0c00*/  IMAD.WIDE.U32 R14, R4, UR8, R14 ;  /* 0x00000008040e7c25 */ /* 0x000fc8000f8e000e */
[C---:B------:R-:W-:Y:S02]  /*0c10*/  IMAD R7, R4.reuse, UR11, R7 ;  /* 0x0000000b04077c24 */ /* 0x040fe4000f8e0207 */
[----:B------:R-:W-:Y:S01]  /*0c20*/  IMAD.WIDE.U32 R10, R4, UR10, R8 ;  /* 0x0000000a040a7c25 */ /* 0x000fe2000f8e0008 */
[----:B------:R-:W-:-:S04]  /*0c30*/  IADD3 R4, PT, PT, R15, R5, RZ ;  /* 0x000000050f047210 */ /* 0x000fc80007ffe0ff */
[----:B------:R-:W-:Y:S01]  /*0c40*/  IADD3 R2, PT, PT, R11, R7, RZ ;  /* 0x000000070b027210 */ /* 0x000fe20007ffe0ff */
[----:B------:R-:W-:Y:S06]  /*0c50*/  BRA `(.L_x_1335) ;  /* 0x0000000400107947 */ /* 0x000fec0003800000 */
.L_x_1334:
[----:B------:R-:W3:Y:S01]  /*0c60*/  LDC R8, c[0x0][0x3e8] ;  /* 0x0000fa00ff087b82 */ /* 0x000ee20000000800 */
[----:B-12---:R-:W-:Y:S01]  /*0c70*/  IABS R4, R3 ;  /* 0x0000000300047213 */ /* 0x006fe20000000000 */
[----:B------:R-:W1:Y:S01]  /*0c80*/  LDCU.64 UR16, c[0x0][0x3c0] ;  /* 0x00007800ff1077ac */ /* 0x000e620008000a00 */
[----:B------:R-:W-:Y:S02]  /*0c90*/  SHF.R.S32.HI R9, RZ, 0x1f, R17 ;  /* 0x0000001fff097819 */ /* 0x000fe40000011411 */
[----:B------:R-:W-:Y:S02]  /*0ca0*/  CS2R R222, SRZ ;  /* 0x0000000000de7805 */ /* 0x000fe4000001ff00 */
[----:B-----5:R-:W-:Y:S01]  /*0cb0*/  SHF.R.S32.HI R11, RZ, 0x1f, R6 ;  /* 0x0000001fff0b7819 */ /* 0x020fe20000011406 */
[----:B------:R-:W2:Y:S01]  /*0cc0*/  LDCU.64 UR18, c[0x0][0x3a0] ;  /* 0x00007400ff1277ac */ /* 0x000ea20008000a00 */
[----:B------:R-:W4:Y:S01]  /*0cd0*/  LDC.64 R148, c[0x0][0x3b8] ;  /* 0x0000ee00ff947b82 */ /* 0x000f220000000a00 */
[----:B-1----:R-:W-:Y:S01]  /*0ce0*/  IMAD.WIDE.U32 R18, R17, UR16, RZ ;  /* 0x0000001011127c25 */ /* 0x002fe2000f8e00ff */
[----:B---3--:R-:W-:-:S04]  /*0cf0*/  IABS R10, R8 ;  /* 0x00000008000a7213 */ /* 0x008fc80000000000 */
[----:B------:R-:W1:Y:S01]  /*0d00*/  I2F.RP R7, R10 ;  /* 0x0000000a00077306 */ /* 0x000e620000209400 */
[----:B----4-:R-:W-:-:S07]  /*0d10*/  IMAD R12, R9, R148, RZ ;  /* 0x00000094090c7224 */ /* 0x010fce00078e02ff */
[----:B-1----:R-:W1:Y:S02]  /*0d20*/  MUFU.RCP R14, R7 ;  /* 0x00000007000e7308 */ /* 0x002e640000001000 */
[----:B-1----:R-:W-:-:S06]  /*0d30*/  IADD3 R14, PT, PT, R14, 0xffffffe, RZ ;  /* 0x0ffffffe0e0e7810 */ /* 0x002fcc0007ffe0ff */
[----:B------:R-:W1:Y:S02]  /*0d40*/  F2I.FTZ.U32.TRUNC.NTZ R15, R14 ;  /* 0x0000000e000f7305 */ /* 0x000e64000021f000 */
[----:B-1----:R-:W-:Y:S02]  /*0d50*/  IADD3 R2, PT, PT, RZ, -R15, RZ ;  /* 0x8000000fff027210 */ /* 0x002fe40007ffe0ff */
[----:B------:R-:W-:-:S03]  /*0d60*/  MOV R14, RZ ;  /* 0x000000ff000e7202 */ /* 0x000fc60000000f00 */
[----:B------:R-:W-:-:S04]  /*0d70*/  IMAD R5, R2, R10, RZ ;  /* 0x0000000a02057224 */ /* 0x000fc800078e02ff */
[----:B------:R-:W-:-:S04]  /*0d80*/  IMAD.HI.U32 R5, R15, R5, R14 ;  /* 0x000000050f057227 */ /* 0x000fc800078e000e */
[----:B------:R-:W-:Y:S02]  /*0d90*/  IMAD R14, R9, UR16, RZ ;  /* 0x00000010090e7c24 */ /* 0x000fe4000f8e02ff */
[----:B------:R-:W-:-:S04]  /*0da0*/  IMAD.HI.U32 R2, R5, R4, RZ ;  /* 0x0000000405027227 */ /* 0x000fc800078e00ff */
[C---:B------:R-:W-:Y:S01]  /*0db0*/  IMAD R14, R17.reuse, UR17, R14 ;  /* 0x00000011110e7c24 */ /* 0x040fe2000f8e020e */
[----:B------:R-:W-:Y:S01]  /*0dc0*/  IADD3 R7, PT, PT, -R2, RZ, RZ ;  /* 0x000000ff02077210 */ /* 0x000fe20007ffe1ff */
[C---:B------:R-:W-:Y:S02]  /*0dd0*/  IMAD R9, R17.reuse, R149, R12 ;  /* 0x0000009511097224 */ /* 0x040fe400078e020c */
[----:B------:R-:W-:-:S04]  /*0de0*/  IMAD.WIDE.U32 R16, R17, R148, RZ ;  /* 0x0000009411107225 */ /* 0x000fc800078e00ff */
[C---:B------:R-:W-:Y:S01]  /*0df0*/  IMAD R7, R10.reuse, R7, R4 ;  /* 0x000000070a077224 */ /* 0x040fe200078e0204 */
[----:B------:R-:W-:Y:S01]  /*0e00*/  IADD3 R17, PT, PT, R17, R9, RZ ;  /* 0x0000000911117210 */ /* 0x000fe20007ffe0ff */
[----:B------:R-:W1:Y:S01]  /*0e10*/  LDC.64 R4, c[0x0][0x3a8] ;  /* 0x0000ea00ff047b82 */ /* 0x000e620000000a00 */
[----:B------:R-:W-:Y:S01]  /*0e20*/  IMAD.IADD R15, R19, 0x1, R14 ;  /* 0x00000001130f7824 */ /* 0x000fe200078e020e */
[----:B------:R-:W-:Y:S02]  /*0e30*/  MOV R14, R18 ;  /* 0x00000012000e7202 */ /* 0x000fe40000000f00 */
[----:B------:R-:W-:Y:S01]  /*0e40*/  ISETP.GT.U32.AND P0, PT, R10, R7, PT ;  /* 0x000000070a00720c */ /* 0x000fe20003f04070 */
[----:B--2---:R-:W-:-:S12]  /*0e50*/  IMAD.WIDE.U32 R16, R6, UR18, R16 ;  /* 0x0000001206107c25 */ /* 0x004fd8000f8e0010 */
[-C--:B------:R-:W-:Y:S02]  /*0e60*/  @!P0 IADD3 R7, PT, PT, R7, -R10.reuse, RZ ;  /* 0x8000000a07078210 */ /* 0x080fe40007ffe0ff */
[----:B------:R-:W-:Y:S02]  /*0e70*/  @!P0 IADD3 R2, PT, PT, R2, 0x1, RZ ;  /* 0x0000000102028810 */ /* 0x000fe40007ffe0ff */
[----:B------:R-:W-:Y:S02]  /*0e80*/  ISETP.GE.U32.AND P2, PT, R7, R10, PT ;  /* 0x0000000a0700720c */ /* 0x000fe40003f46070 */
[----:B------:R-:W-:Y:S01]  /*0e90*/  LOP3.LUT R7, R3, R8, RZ, 0x3c, !PT ;  /* 0x0000000803077212 */ /* 0x000fe200078e3cff */
[C---:B-1----:R-:W-:Y:S01]  /*0ea0*/  IMAD R9, R11.reuse, R4, RZ ;  /* 0x000000040b097224 */ /* 0x042fe200078e02ff */
[----:B------:R-:W-:Y:S01]  /*0eb0*/  ISETP.NE.AND P0, PT, R8, RZ, PT ;  /* 0x000000ff0800720c */ /* 0x000fe20003f05270 */
[----:B------:R-:W-:Y:S01]  /*0ec0*/  IMAD R11, R11, UR18, RZ ;  /* 0x000000120b0b7c24 */ /* 0x000fe2000f8e02ff */
[----:B------:R-:W-:Y:S01]  /*0ed0*/  ISETP.GE.AND P1, PT, R7, RZ, PT ;  /* 0x000000ff0700720c */ /* 0x000fe20003f26270 */
[----:B------:R-:W-:-:S02]  /*0ee0*/  IMAD R9, R6, R5, R9 ;  /* 0x0000000506097224 */ /* 0x000fc400078e0209 */
[C---:B------:R-:W-:Y:S02]  /*0ef0*/  IMAD R10, R6.reuse, UR19, R11 ;  /* 0x00000013060a7c24 */ /* 0x040fe4000f8e020b */
[----:B------:R-:W-:Y:S02]  /*0f00*/  IMAD.WIDE.U32 R14, R6, R4, R14 ;  /* 0x00000004060e7225 */ /* 0x000fe400078e000e */
[----:B------:R-:W1:Y:S01]  /*0f10*/  LDC.64 R6, c[0x0][0x3d0] ;  /* 0x0000f400ff067b82 */ /* 0x000e620000000a00 */
[----:B------:R-:W-:Y:S01]  /*0f20*/  IADD3 R17, PT, PT, R17, R10, RZ ;  /* 0x0000000a11117210 */ /* 0x000fe20007ffe0ff */
[----:B------:R-:W-:Y:S01]  /*0f30*/  @P2 VIADD R2, R2, 0x1 ;  /* 0x0000000102022836 */ /* 0x000fe20000000000 */
[----:B------:R-:W-:Y:S02]  /*0f40*/  IADD3 R15, PT, PT, R15, R9, RZ ;  /* 0x000000090f0f7210 */ /* 0x000fe40007ffe0ff */
[----:B------:R-:W-:Y:S02]  /*0f50*/  LEA R9, R150, 0xffffff00, 0x8 ;  /* 0xffffff0096097811 */ /* 0x000fe400078e40ff */
[----:B------:R-:W-:Y:S01]  /*0f60*/  @!P1 IADD3 R2, PT, PT, -R2, RZ, RZ ;  /* 0x000000ff02029210 */ /* 0x000fe20007ffe1ff */
[----:B------:R-:W2:Y:S01]  /*0f70*/  LDC.64 R4, c[0x0][0x3d8] ;  /* 0x0000f600ff047b82 */ /* 0x000ea20000000a00 */
[----:B------:R-:W-:Y:S01]  /*0f80*/  @!P0 LOP3.LUT R2, RZ, R8, RZ, 0x33, !PT ;  /* 0x00000008ff028212 */ /* 0x000fe200078e33ff */
[----:B------:R-:W-:-:S02]  /*0f90*/  IMAD R8, R9, R149, RZ ;  /* 0x0000009509087224 */ /* 0x000fc400078e02ff */
[----:B------:R-:W-:Y:S01]  /*0fa0*/  IMAD.WIDE.U32 R16, R9, R148, R16 ;  /* 0x0000009409107225 */ /* 0x000fe200078e0010 */
[----:B------:R-:W-:-:S03]  /*0fb0*/  SHF.R.S32.HI R11, RZ, 0x1f, R2 ;  /* 0x0000001fff0b7819 */ /* 0x000fc60000011402 */
[----:B------:R-:W-:Y:S01]  /*0fc0*/  IMAD.WIDE.U32 R14, R9, UR16, R14 ;  /* 0x00000010090e7c25 */ /* 0x000fe2000f8e000e */
[----:B------:R-:W-:-:S03]  /*0fd0*/  IADD3 R17, PT, PT, R17, R8, RZ ;  /* 0x0000000811117210 */ /* 0x000fc60007ffe0ff */
[----:B------:R-:W-:Y:S02]  /*0fe0*/  IMAD R9, R9, UR17, RZ ;  /* 0x0000001109097c24 */ /* 0x000fe4000f8e02ff */
[-C--:B-1----:R-:W-:Y:S02]  /*0ff0*/  IMAD R8, R11, R6.reuse, RZ ;  /* 0x000000060b087224 */ /* 0x082fe400078e02ff */
[----:B------:R-:W-:Y:S02]  /*1000*/  IMAD.IADD R15, R15, 0x1, R9 ;  /* 0x000000010f0f7824 */ /* 0x000fe400078e0209 */
[C---:B------:R-:W-:Y:S02]  /*1010*/  IMAD R7, R2.reuse, R7, R8 ;  /* 0x0000000702077224 */ /* 0x040fe400078e0208 */
[----:B------:R-:W-:-:S04]  /*1020*/  IMAD.WIDE.U32 R16, R2, R6, R16 ;  /* 0x0000000602107225 */ /* 0x000fc800078e0010 */
[-C--:B--2---:R-:W-:Y:S02]  /*1030*/  IMAD R11, R11, R4.reuse, RZ ;  /* 0x000000040b0b7224 */ /* 0x084fe400078e02ff */
[C---:B------:R-:W-:Y:S01]  /*1040*/  IMAD.WIDE.U32 R8, R2.reuse, R4, R14 ;  /* 0x0000000402087225 */ /* 0x040fe200078e000e */
[----:B------:R-:W-:Y:S02]  /*1050*/  MOV R14, R16 ;  /* 0x00000010000e7202 */ /* 0x000fe40000000f00 */
[----:B------:R-:W-:Y:S01]  /*1060*/  IADD3 R4, PT, PT, R17, R7, RZ ;  /* 0x0000000711047210 */ /* 0x000fe20007ffe0ff */
[----:B------:R-:W-:Y:S01]  /*1070*/  IMAD R5, R2, R5, R11 ;  /* 0x0000000502057224 */ /* 0x000fe200078e020b */
[----:B------:R-:W-:-:S04]  /*1080*/  MOV R10, R8 ;  /* 0x00000008000a7202 */ /* 0x000fc80000000f00 */
[----:B------:R-:W-:-:S07]  /*1090*/  IADD3 R2, PT, PT, R9, R5, RZ ;  /* 0x0000000509027210 */ /* 0x000fce0007ffe0ff */
.L_x_1335:
[----:B------:R-:W1:Y:S01]  /*10a0*/  LDCU.128 UR12, c[0x0][0x390] ;  /* 0x00007200ff0c77ac */ /* 0x000e620008000c00 */
[C---:B------:R-:W-:Y:S01]  /*10b0*/  IMAD.SHL.U32 R213, R208.reuse, 0x8, RZ ;  /* 0x00000008d0d57824 */ /* 0x040fe200078e00ff */
[----:B------:R-:W-:Y:S01]  /*10c0*/  LOP3.LUT R220, R208, 0x18, RZ, 0xc0, !PT ;  /* 0x00000018d0dc7812 */ /* 0x000fe200078ec0ff */
[----:B------:R-:W-:Y:S01]  /*10d0*/  IMAD.MOV.U32 R9, RZ, RZ, RZ ;  /* 0x000000ffff097224 */ /* 0x000fe200078e00ff */
[----:B------:R-:W2:Y:S01]  /*10e0*/  LDCU.64 UR4, c[0x0][0x3b0] ;  /* 0x00007600ff0477ac */ /* 0x000ea20008000a00 */
[----:B------:R-:W-:Y:S01]  /*10f0*/  SHF.R.U32.HI R156, RZ, 0x2, R208 ;  /* 0x00000002ff9c7819 */ /* 0x000fe200000116d0 */
[----:B------:R-:W-:Y:S01]  /*1100*/  IMAD.MOV.U32 R157, RZ, RZ, RZ ;  /* 0x000000ffff9d7224 */ /* 0x000fe200078e00ff */
[C---:B------:R-:W-:Y:S01]  /*1110*/  LOP3.LUT R8, R213.reuse, 0x18, RZ, 0xc0, !PT ;  /* 0x00000018d5087812 */ /* 0x040fe200078ec0ff */
[----:B------:R-:W3:Y:S01]  /*1120*/  LDCU.64 UR20, c[0x0][0x3c8] ;  /* 0x00007900ff1477ac */ /* 0x000ee20008000a00 */
[----:B------:R-:W-:Y:S01]  /*1130*/  LOP3.LUT R227, R213, 0xd8, RZ, 0xc0, !PT ;  /* 0x000000d8d5e37812 */ /* 0x000fe200078ec0ff */
[----:B------:R-:W-:Y:S01]  /*1140*/  IMAD.WIDE.U32 R12, R13, 0x40, R156 ;  /* 0x000000400d0c7825 */ /* 0x000fe200078e009c */
[C---:B------:R-:W-:Y:S01]  /*1150*/  IADD3 R14, P0, PT, R8.reuse, R14, RZ ;  /* 0x0000000e080e7210 */ /* 0x040fe20007f1e0ff */
[----:B------:R-:W4:Y:S01]  /*1160*/  LDCU.128 UR8, c[0x0][0x380] ;  /* 0x00007000ff0877ac */ /* 0x000f220008000c00 */
[----:B------:R-:W-:Y:S01]  /*1170*/  IADD3 R10, P2, PT, R8, R10, RZ ;  /* 0x0000000a080a7210 */ /* 0x000fe20007f5e0ff */
[----:B------:R-:W-:Y:S01]  /*1180*/  IMAD.SHL.U32 R165, R148, 0x40, RZ ;  /* 0x0000004094a57824 */ /* 0x000fe200078e00ff */
[----:B------:R-:W-:Y:S01]  /*1190*/  LOP3.LUT R6, R213, 0x1f20, RZ, 0xc0, !PT ;  /* 0x00001f20d5067812 */ /* 0x000fe200078ec0ff */
[----:B------:R-:W-:Y:S01]  /*11a0*/  IMAD.X R15, RZ, RZ, R4, P0 ;  /* 0x000000ffff0f7224 */ /* 0x000fe200000e0604 */
[----:B------:R-:W-:Y:S01]  /*11b0*/  LOP3.LUT R227, R227, R220, RZ, 0x3c, !PT ;  /* 0x000000dce3e37212 */ /* 0x000fe200078e3cff */
[----:B-1----:R-:W-:Y:S01]  /*11c0*/  IMAD.WIDE.U32 R8, R0, UR14, R8 ;  /* 0x0000000e00087c25 */ /* 0x002fe2000f8e0008 */
[----:B------:R-:W1:Y:S01]  /*11d0*/  S2UR UR14, SR_CgaCtaId ;  /* 0x00000000000e79c3 */ /* 0x000e620000008800 */
[----:B------:R-:W-:-:S02]  /*11e0*/  SHF.R.U32.HI R212, RZ, 0x1, R208 ;  /* 0x00000001ffd47819 */ /* 0x000fc400000116d0 */
[----:B------:R-:W-:Y:S01]  /*11f0*/  IMAD R9, R0, UR15, R9 ;  /* 0x0000000f00097c24 */ /* 0x000fe2000f8e0209 */
[----:B--2---:R-:W-:Y:S01]  /*1200*/  USHF.L.U32 UR23, UR4, 0x5, URZ ;  /* 0x0000000504177899 */ /* 0x004fe200080006ff */
[----:B------:R-:W-:Y:S01]  /*1210*/  LOP3.LUT R227, R6, R227, RZ, 0xfc, !PT ;  /* 0x000000e306e37212 */ /* 0x000fe200078efcff */
[----:B------:R-:W-:Y:S01]  /*1220*/  USHF.L.U64.HI UR15, UR4, 0x5, UR5 ;  /* 0x00000005040f7899 */ /* 0x000fe20008010205 */
[----:B---3--:R-:W-:Y:S01]  /*1230*/  IMAD.WIDE.U32 R8, R3, UR20, R8 ;  /* 0x0000001403087c25 */ /* 0x008fe2000f8e0008 */
[----:B------:R-:W-:Y:S02]  /*1240*/  SHF.L.U64.HI R0, R148, 0x6, R149 ;  /* 0x0000000694007819 */ /* 0x000fe40000010295 */
[----:B------:R-:W-:Y:S01]  /*1250*/  LEA R218, R150, 0xffffff00, 0x8 ;  /* 0xffffff0096da7811 */ /* 0x000fe200078e40ff */
[----:B------:R-:W-:-:S04]  /*1260*/  IMAD.WIDE.U32 R4, R156, R148, R14 ;  /* 0x000000949c047225 */ /* 0x000fc800078e000e */
[----:B------:R-:W-:Y:S01]  /*1270*/  IMAD.U32 R6, RZ, RZ, UR23 ;  /* 0x00000017ff067e24 */ /* 0x000fe2000f8e00ff */
[----:B----4-:R-:W-:Y:S01]  /*1280*/  LEA R214, P0, R4, UR10, 0x1 ;  /* 0x0000000a04d67c11 */ /* 0x010fe2000f8008ff */
[----:B------:R-:W-:Y:S02]  /*1290*/  IMAD.U32 R7, RZ, RZ, UR15 ;  /* 0x0000000fff077e24 */ /* 0x000fe4000f8e00ff */
[----:B------:R-:W-:Y:S02]  /*12a0*/  IMAD R9, R3, UR21, R9 ;  /* 0x0000001503097c24 */ /* 0x000fe4000f8e0209 */
[----:B------:R-:W-:Y:S02]  /*12b0*/  IMAD R215, R156, R149, R5 ;  /* 0x000000959cd77224 */ /* 0x000fe400078e0205 */
[----:B------:R-:W-:Y:S02]  /*12c0*/  IMAD R3, R13, UR4, RZ ;  /* 0x000000040d037c24 */ /* 0x000fe4000f8e02ff */
[----:B------:R-:W-:Y:S01]  /*12d0*/  IMAD.WIDE.U32 R6, R12, UR4, R6 ;  /* 0x000000040c067c25 */ /* 0x000fe2000f8e0006 */
[----:B------:R-:W-:-:S03]  /*12e0*/  LEA.HI.X R215, R4, UR11, R215, 0x1, P0 ;  /* 0x0000000b04d77c11 */ /* 0x000fc600080f0cd7 */
[----:B------:R-:W-:Y:S01]  /*12f0*/  IMAD R3, R12, UR5, R3 ;  /* 0x000000050c037c24 */ /* 0x000fe2000f8e0203 */
[----:B------:R-:W-:Y:S01]  /*1300*/  IADD3 R4, P0, PT, R8, R6, RZ ;  /* 0x0000000608047210 */ /* 0x000fe20007f1e0ff */
[----:B------:R-:W-:Y:S01]  /*1310*/  IMAD.WIDE.U32 R12, R12, UR4, R8 ;  /* 0x000000040c0c7c25 */ /* 0x000fe2000f8e0008 */
[----:B------:R-:W-:Y:S01]  /*1320*/  UMOV UR5, 0x400 ;  /* 0x0000040000057882 */ /* 0x000fe20000000000 */
[----:B------:R-:W-:Y:S02]  /*1330*/  USHF.L.U32 UR4, UR16, 0x6, URZ ;  /* 0x0000000610047899 */ /* 0x000fe400080006ff */
[----:B------:R-:W-:Y:S01]  /*1340*/  IMAD.IADD R5, R13, 0x1, R3 ;  /* 0x000000010d057824 */ /* 0x000fe200078e0203 */
[----:B------:R-:W-:Y:S01]  /*1350*/  IADD3.X R3, PT, PT, R9, R3, R7, P0, !PT ;  /* 0x0000000309037210 */ /* 0x000fe200007fe407 */
[----:B-1----:R-:W-:Y:S01]  /*1360*/  ULEA UR5, UR14, UR5, 0x18 ;  /* 0x000000050e057291 */ /* 0x002fe2000f8ec0ff */
[----:B------:R-:W-:Y:S01]  /*1370*/  IADD3 R6, P0, PT, R165, R214, RZ ;  /* 0x000000d6a5067210 */ /* 0x000fe20007f1e0ff */
[----:B------:R-:W-:Y:S01]  /*1380*/  IMAD.X R11, RZ, RZ, R2, P2 ;  /* 0x000000ffff0b7224 */ /* 0x000fe200010e0602 */
[----:B------:R-:W-:Y:S01]  /*1390*/  LEA R8, P1, R12, UR8, 0x1 ;  /* 0x000000080c087c11 */ /* 0x000fe2000f8208ff */
[----:B------:R-:W-:-:S02]  /*13a0*/  IMAD.SHL.U32 R210, R208, 0x4, RZ ;  /* 0x00000004d0d27824 */ /* 0x000fc400078e00ff */
[----:B------:R-:W-:Y:S01]  /*13b0*/  IMAD.X R7, R0, 0x1, R215, P0 ;  /* 0x0000000100077824 */ /* 0x000fe200000e06d7 */
[----:B------:R-:W-:Y:S01]  /*13c0*/  LEA.HI.X R9, R12, UR9, R5, 0x1, P1 ;  /* 0x000000090c097c11 */ /* 0x000fe200088f0c05 */
[----:B------:R-:W-:Y:S01]  /*13d0*/  IMAD.WIDE.U32 R10, R156, UR16, R10 ;  /* 0x000000109c0a7c25 */ /* 0x000fe2000f8e000a */
[-C--:B------:R-:W-:Y:S01]  /*13e0*/  IADD3 R14, P0, PT, R6, R165.reuse, RZ ;  /* 0x000000a5060e7210 */ /* 0x080fe20007f1e0ff */
[----:B------:R-:W-:Y:S01]  /*13f0*/  USHF.L.U64.HI UR16, UR16, 0x6, UR17 ;  /* 0x0000000610107899 */ /* 0x000fe20008010211 */
[----:B------:R-:W-:Y:S01]  /*1400*/  LEA R12, P1, R4, UR8, 0x1 ;  /* 0x00000008040c7c11 */ /* 0x000fe2000f8208ff */
[----:B------:R-:W-:Y:S01]  /*1410*/  IMAD R217, R156, UR17, R11 ;  /* 0x000000119cd97c24 */ /* 0x000fe2000f8e020b */
[----:B------:R-:W-:Y:S01]  /*1420*/  LEA R227, R227, UR5, 0x1 ;  /* 0x00000005e3e37c11 */ /* 0x000fe2000f8e08ff */
[--C-:B------:R-:W-:Y:S01]  /*1430*/  IMAD.X R15, R7, 0x1, R0.reuse, P0 ;  /* 0x00000001070f7824 */ /* 0x100fe200000e0600 */
[----:B------:R-:W-:Y:S01]  /*1440*/  LEA.HI.X R13, R4, UR9, R3, 0x1, P1 ;  /* 0x00000009040d7c11 */ /* 0x000fe200088f0c03 */
[----:B------:R-:W-:Y:S01]  /*1450*/  IMAD.SHL.U32 R154, R208, 0x20, RZ ;  /* 0x00000020d09a7824 */ /* 0x000fe200078e00ff */
[-C--:B------:R-:W-:Y:S01]  /*1460*/  IADD3 R4, P0, PT, R14, R165.reuse, RZ ;  /* 0x000000a50e047210 */ /* 0x080fe20007f1e0ff */
[----:B------:R-:W-:Y:S01]  /*1470*/  @!PT LDS RZ, [RZ] ;  /* 0x00000000fffff984 */ /* 0x000fe20000000800 */
[----:B------:R-:W-:Y:S01]  /*1480*/  @!PT LDS RZ, [RZ] ;  /* 0x00000000fffff984 */ /* 0x000fe20000000800 */
[----:B------:R-:W-:Y:S01]  /*1490*/  @!PT LDS RZ, [RZ] ;  /* 0x00000000fffff984 */ /* 0x000fe20000000800 */
[----:B------:R-:W-:Y:S01]  /*14a0*/  LDGSTS.E.BYPASS.LTC128B.128 [R227], desc[UR24][R8.64] ;  /* 0x0000000008e37fae */ /* 0x000fe2000b981a18 */
[----:B------:R-:W-:Y:S01]  /*14b0*/  LEA R216, P1, R10, UR12, 0x1 ;  /* 0x0000000c0ad87c11 */ /* 0x000fe2000f8208ff */
[----:B------:R-:W-:Y:S01]  /*14c0*/  IMAD.SHL.U32 R211, R208, 0x10, RZ ;  /* 0x00000010d0d37824 */ /* 0x000fe200078e00ff */
[----:B------:R-:W-:Y:S01]  /*14d0*/  LOP3.LUT R3, R210, 0x18, RZ, 0xc0, !PT ;  /* 0x00000018d2037812 */ /* 0x000fe200078ec0ff */
[----:B------:R-:W-:Y:S01]  /*14e0*/  IMAD.X R5, R15, 0x1, R0, P0 ;  /* 0x000000010f057824 */ /* 0x000fe200000e0600 */
[-C--:B------:R-:W-:Y:S01]  /*14f0*/  IADD3 R18, P0, PT, R4, R165.reuse, RZ ;  /* 0x000000a504127210 */ /* 0x080fe20007f1e0ff */
[----:B------:R1:W-:Y:S01]  /*1500*/  LDGSTS.E.BYPASS.LTC128B.128 [R227+0x800], desc[UR24][R12.64] ;  /* 0x008000000ce37fae */ /* 0x0003e2000b981a18 */
[----:B------:R-:W-:Y:S01]  /*1510*/  LEA.HI.X R217, R10, UR13, R217, 0x1, P1 ;  /* 0x0000000d0ad97c11 */ /* 0x000fe200088f0cd9 */
[----:B------:R-:W-:Y:S01]  /*1520*/  IMAD.MOV.U32 R152, RZ, RZ, 0x20 ;  /* 0x00000020ff987424 */ /* 0x000fe200078e00ff */
[----:B------:R-:W-:Y:S01]  /*1530*/  LOP3.LUT R3, R3, 0xc0, R154, 0xf8, !PT ;  /* 0x000000c003037812 */ /* 0x000fe200078ef89a */
[----:B------:R-:W-:Y:S01]  /*1540*/  IMAD.X R19, R5, 0x1, R0, P0 ;  /* 0x0000000105137824 */ /* 0x000fe200000e0600 */
[----:B------:R-:W-:Y:S01]  /*1550*/  IADD3 R16, P0, PT, R18, R165, RZ ;  /* 0x000000a512107210 */ /* 0x000fe20007f1e0ff */
[----:B------:R-:W-:Y:S01]  /*1560*/  LDGSTS.E.BYPASS.LTC128B.128 [R227+0x1000], desc[UR24][R214.64] ;  /* 0x01000000d6e37fae */ /* 0x000fe2000b981a18 */
[----:B------:R-:W-:Y:S01]  /*1570*/  LOP3.LUT R156, R156, 0x7, RZ, 0xc0, !PT ;  /* 0x000000079c9c7812 */ /* 0x000fe200078ec0ff */
[----:B------:R-:W-:-:S02]  /*1580*/  IMAD.SHL.U32 R197, R208, 0x2, RZ ;  /* 0x00000002d0c57824 */ /* 0x000fc400078e00ff */
[----:B------:R-:W-:Y:S01]  /*1590*/  IMAD.X R17, R19, 0x1, R0, P0 ;  /* 0x0000000113117824 */ /* 0x000fe200000e0600 */
[----:B------:R2:W-:Y:S02]  /*15a0*/  LDGSTS.E.BYPASS.LTC128B.128 [R227+0x1800], desc[UR24][R6.64] ;  /* 0x0180000006e37fae */ /* 0x0005e4000b981a18 */
[----:B------:R-:W-:Y:S02]  /*15b0*/  LOP3.LUT R197, R218, 0x6, R197, 0xf8, !PT ;  /* 0x00000006dac57812 */ /* 0x000fe400078ef8c5 */
[----:B------:R-:W-:Y:S04]  /*15c0*/  LDGSTS.E.BYPASS.LTC128B.128 [R227+0x2000], desc[UR24][R14.64] ;  /* 0x020000000ee37fae */ /* 0x000fe8000b981a18 */
[----:B------:R3:W-:Y:S04]  /*15d0*/  LDGSTS.E.BYPASS.LTC128B.128 [R227+0x2800], desc[UR24][R4.64] ;  /* 0x0280000004e37fae */ /* 0x0007e8000b981a18 */
[----:B------:R-:W-:Y:S01]  /*15e0*/  LDGSTS.E.BYPASS.LTC128B.128 [R227+0x3000], desc[UR24][R18.64] ;  /* 0x0300000012e37fae */ /* 0x000fe2000b981a18 */
[----:B-1----:R-:W-:-:S03]  /*15f0*/  IADD3 R12, P0, PT, R16, R165, RZ ;  /* 0x000000a5100c7210 */ /* 0x002fc60007f1e0ff */
[----:B------:R1:W-:Y:S02]  /*1600*/  LDGSTS.E.BYPASS.LTC128B.128 [R227+0x3800], desc[UR24][R16.64] ;  /* 0x0380000010e37fae */ /* 0x0003e4000b981a18 */
[----:B------:R-:W-:Y:S01]  /*1610*/  IMAD.X R13, R17, 0x1, R0, P0 ;  /* 0x00000001110d7824 */ /* 0x000fe200000e0600 */
[----:B------:R-:W-:-:S04]  /*1620*/  IADD3 R8, P0, PT, R12, R165, RZ ;  /* 0x000000a50c087210 */ /* 0x000fc80007f1e0ff */
[----:B------:R4:W-:Y:S01]  /*1630*/  LDGSTS.E.BYPASS.LTC128B.128 [R227+0x4000], desc[UR24][R12.64] ;  /* 0x040000000ce37fae */ /* 0x0009e2000b981a18 */
[----:B------:R-:W-:Y:S01]  /*1640*/  IMAD.X R9, R13, 0x1, R0, P0 ;  /* 0x000000010d097824 */ /* 0x000fe200000e0600 */
[----:B------:R-:W-:-:S04]  /*1650*/  IADD3 R10, P0, PT, R216, UR4, RZ ;  /* 0x00000004d80a7c10 */ /* 0x000fc8000ff1e0ff */
[----:B------:R5:W-:Y:S01]  /*1660*/  LDGSTS.E.BYPASS.LTC128B.128 [R227+0x4800], desc[UR24][R8.64] ;  /* 0x0480000008e37fae */ /* 0x000be2000b981a18 */
[----:B------:R-:W-:Y:S02]  /*1670*/  IADD3.X R11, PT, PT, R217, UR16, RZ, P0, !PT ;  /* 0x00000010d90b7c10 */ /* 0x000fe400087fe4ff */
[----:B--2---:R-:W-:Y:S01]  /*1680*/  IADD3 R6, P0, PT, R10, UR4, RZ ;  /* 0x000000040a067c10 */ /* 0x004fe2000ff1e0ff */
[----:B------:R-:W0:Y:S01]  /*1690*/  LDGDEPBAR ;  /* 0x00000000000079af */ /* 0x000e220000000000 */
[----:B---3--:R-:W-:Y:S02]  /*16a0*/  LOP3.LUT R4, R212, 0x8, RZ, 0xc0, !PT ;  /* 0x00000008d4047812 */ /* 0x008fe400078ec0ff */
[----:B------:R-:W-:Y:S02]  /*16b0*/  IADD3.X R7, PT, PT, R11, UR16, RZ, P0, !PT ;  /* 0x000000100b077c10 */ /* 0x000fe400087fe4ff */
[C---:B------:R-:W-:Y:S02]  /*16c0*/  LOP3.LUT R5, R211.reuse, 0x100, RZ, 0xc0, !PT ;  /* 0x00000100d3057812 */ /* 0x040fe400078ec0ff */
[----:B------:R-:W-:-:S02]  /*16d0*/  LOP3.LUT R211, R211, 0x3e00, RZ, 0xc0, !PT ;  /* 0x00003e00d3d37812 */ /* 0x000fc400078ec0ff */
[C---:B-1----:R-:W-:Y:S02]  /*16e0*/  LOP3.LUT R17, R3.reuse, 0x8, R208, 0x78, !PT ;  /* 0x0000000803117812 */ /* 0x042fe400078e78d0 */
[----:B------:R-:W-:Y:S02]  /*16f0*/  LOP3.LUT R3, R3, R4, RZ, 0x3c, !PT ;  /* 0x0000000403037212 */ /* 0x000fe400078e3cff */
[----:B------:R-:W-:Y:S02]  /*1700*/  LOP3.LUT R2, R5, 0x20, R154, 0xf8, !PT ;  /* 0x0000002005027812 */ /* 0x000fe400078ef89a */
[----:B----4-:R-:W-:Y:S02]  /*1710*/  IADD3 R12, P0, PT, R6, UR4, RZ ;  /* 0x00000004060c7c10 */ /* 0x010fe4000ff1e0ff */
[----:B------:R-:W-:Y:S02]  /*1720*/  LOP3.LUT R17, R2, R17, RZ, 0xfc, !PT ;  /* 0x0000001102117212 */ /* 0x000fe400078efcff */
[----:B------:R-:W-:-:S02]  /*1730*/  IADD3.X R13, PT, PT, R7, UR16, RZ, P0, !PT ;  /* 0x00000010070d7c10 */ /* 0x000fc400087fe4ff */
[----:B------:R-:W-:Y:S01]  /*1740*/  IADD3 R4, P0, PT, R12, UR4, RZ ;  /* 0x000000040c047c10 */ /* 0x000fe2000ff1e0ff */
[----:B------:R-:W-:-:S04]  /*1750*/  DEPBAR.LE SB0, 0x0 ;  /* 0x000080000000791a */ /* 0x000fc80000000000 */
[----:B------:R-:W-:Y:S01]  /*1760*/  BAR.SYNC.DEFER_BLOCKING 0x0 ;  /* 0x0000000000007b1d */ /* 0x000fe20000010000 */
[----:B------:R-:W-:Y:S02]  /*1770*/  IADD3.X R5, PT, PT, R13, UR16, RZ, P0, !PT ;  /* 0x000000100d057c10 */ /* 0x000fe400087fe4ff */
[----:B-----5:R-:W-:Y:S02]  /*1780*/  IADD3 R8, P0, PT, R4, UR4, RZ ;  /* 0x0000000404087c10 */ /* 0x020fe4000ff1e0ff */
[----:B------:R-:W-:Y:S02]  /*1790*/  LOP3.LUT R2, R211, 0x120, R154, 0xf8, !PT ;  /* 0x00000120d3027812 */ /* 0x000fe400078ef89a */
[----:B------:R-:W-:Y:S02]  /*17a0*/  IADD3.X R9, PT, PT, R5, UR16, RZ, P0, !PT ;  /* 0x0000001005097c10 */ /* 0x000fe400087fe4ff */
[----:B------:R-:W-:Y:S02]  /*17b0*/  IADD3 R22, P0, PT, R8, UR4, RZ ;  /* 0x0000000408167c10 */ /* 0x000fe4000ff1e0ff */
[----:B------:R-:W-:-:S02]  /*17c0*/  LOP3.LUT R19, R2, R3, RZ, 0xfc, !PT ;  /* 0x0000000302137212 */ /* 0x000fc400078efcff */
[----:B------:R-:W-:Y:S02]  /*17d0*/  IADD3.X R23, PT, PT, R9, UR16, RZ, P0, !PT ;  /* 0x0000001009177c10 */ /* 0x000fe400087fe4ff */
[----:B------:R-:W-:Y:S02]  /*17e0*/  IADD3 R20, P0, PT, R22, UR4, RZ ;  /* 0x0000000416147c10 */ /* 0x000fe4000ff1e0ff */
[----:B------:R-:W-:Y:S02]  /*17f0*/  LEA R19, R19, UR5, 0x1 ;  /* 0x0000000513137c11 */ /* 0x000fe4000f8e08ff */
[----:B------:R-:W-:Y:S02]  /*1800*/  IADD3.X R21, PT, PT, R23, UR16, RZ, P0, !PT ;  /* 0x0000001017157c10 */ /* 0x000fe400087fe4ff */
[----:B------:R-:W-:Y:S02]  /*1810*/  LEA R17, R17, UR5, 0x1 ;  /* 0x0000000511117c11 */ /* 0x000fe4000f8e08ff */
[----:B------:R-:W-:Y:S01]  /*1820*/  LOP3.LUT P0, RZ, R208, 0x4, RZ, 0xc0, !PT ;  /* 0x00000004d0ff7812 */ /* 0x000fe2000780c0ff */
[----:B------:R-:W-:Y:S01]  /*1830*/  @!PT LDS RZ, [RZ] ;  /* 0x00000000fffff984 */ /* 0x000fe20000000800 */
[----:B------:R-:W-:Y:S01]  /*1840*/  @!PT LDS RZ, [RZ] ;  /* 0x00000000fffff984 */ /* 0x000fe20000000800 */
[----:B------:R-:W-:Y:S01]  /*1850*/  @!PT LDS RZ, [RZ] ;  /* 0x00000000fffff984 */ /* 0x000fe20000000800 */
[----:B------:R-:W-:Y:S01]  /*1860*/  LDGSTS.E.BYPASS.LTC128B.128 [R227+0x5000], desc[UR24][R216.64] ;  /* 0x05000000d8e37fae */ /* 0x000fe2000b981a18 */
[----:B------:R-:W-:-:S02]  /*1870*/  LOP3.LUT R3, R3, 0x120, R154, 0xf8, !PT ;  /* 0x0000012003037812 */ /* 0x000fc400078ef89a */
[----:B------:R-:W-:Y:S01]  /*1880*/  SEL R152, R152, 0xffffffe0, !P0 ;  /* 0xffffffe098987807 */ /* 0x000fe20004000000 */
[----:B------:R-:W-:Y:S04]  /*1890*/  LDGSTS.E.BYPASS.LTC128B.128 [R227+0x5800], desc[UR24][R10.64] ;  /* 0x058000000ae37fae */ /* 0x000fe8000b981a18 */
[----:B------:R-:W-:Y:S01]  /*18a0*/  LDGSTS.E.BYPASS.LTC128B.128 [R227+0x6000], desc[UR24][R6.64] ;  /* 0x0600000006e37fae */ /* 0x000fe2000b981a18 */
[C---:B------:R-:W-:Y:S02]  /*18b0*/  IMAD.IADD R140, R152.reuse, 0x1, R19 ;  /* 0x00000001988c7824 */ /* 0x040fe400078e0213 */
[----:B------:R-:W-:Y:S01]  /*18c0*/  IMAD.IADD R2, R152, 0x1, R17 ;  /* 0x0000000198027824 */ /* 0x000fe200078e0211 */
[----:B------:R1:W-:Y:S04]  /*18d0*/  LDGSTS.E.BYPASS.LTC128B.128 [R227+0x6800], desc[UR24][R12.64] ;  /* 0x068000000ce37fae */ /* 0x0003e8000b981a18 */
[----:B------:R2:W-:Y:S04]  /*18e0*/  LDGSTS.E.BYPASS.LTC128B.128 [R227+0x7000], desc[UR24][R4.64] ;  /* 0x0700000004e37fae */ /* 0x0005e8000b981a18 */
[----:B------:R3:W-:Y:S04]  /*18f0*/  LDGSTS.E.BYPASS.LTC128B.128 [R227+0x7800], desc[UR24][R8.64] ;  /* 0x0780000008e37fae */ /* 0x0007e8000b981a18 */
[----:B------:R-:W-:Y:S04]  /*1900*/  LDGSTS.E.BYPASS.LTC128B.128 [R227+0x8000], desc[UR24][R22.64] ;  /* 0x0800000016e37fae */ /* 0x000fe8000b981a18 */
[----:B------:R4:W-:Y:S04]  /*1910*/  LDGSTS.E.BYPASS.LTC128B.128 [R227+0x8800], desc[UR24][R20.64] ;  /* 0x0880000014e37fae */ /* 0x0009e8000b981a18 */
[----:B------:R-:W-:Y:S04]  /*1920*/  LDSM.16.M88.4 R132, [R17+0x4c00] ;  /* 0x004c00001184783b */ /* 0x000fe80000000200 */
[----:B------:R-:W-:Y:S04]  /*1930*/  LDSM.16.M88.4 R124, [R17+0x1400] ;  /* 0x00140000117c783b */ /* 0x000fe80000000200 */
[----:B-1----:R-:W1:Y:S04]  /*1940*/  LDSM.16.M88.4 R12, [R19] ;  /* 0x00000000130c783b */ /* 0x002e680000000200 */
[----:B--2---:R-:W3:Y:S04]  /*1950*/  LDSM.16.M88.4 R4, [R17+0x1000] ;  /* 0x001000001104783b */ /* 0x004ee80000000200 */
[----:B------:R-:W2:Y:S04]  /*1960*/  LDSM.16.M88.4 R116, [R17+0x1800] ;  /* 0x001800001174783b */ /* 0x000ea80000000200 */
[----:B------:R-:W5:Y:S04]  /*1970*/  LDSM.16.M88.4 R108, [R17+0x1c00] ;  /* 0x001c0000116c783b */ /* 0x000f680000000200 */
[----:B------:R-:W5:Y:S04]  /*1980*/  LDSM.16.M88.4 R100, [R17+0x2000] ;  /* 0x002000001164783b */ /* 0x000f680000000200 */
[----:B------:R-:W5:Y:S04]  /*1990*/  LDSM.16.M88.4 R92, [R17+0x2400] ;  /* 0x00240000115c783b */ /* 0x000f680000000200 */
[----:B------:R-:W5:Y:S04]  /*19a0*/  LDSM.16.M88.4 R84, [R17+0x2800] ;  /* 0x002800001154783b */ /* 0x000f680000000200 */
[----:B------:R-:W5:Y:S04]  /*19b0*/  LDSM.16.M88.4 R76, [R17+0x2c00] ;  /* 0x002c0000114c783b */ /* 0x000f680000000200 */
[----:B------:R-:W5:Y:S04]  /*19c0*/  LDSM.16.M88.4 R68, [R17+0x3000] ;  /* 0x003000001144783b */ /* 0x000f680000000200 */
[----:B------:R-:W5:Y:S04]  /*19d0*/  LDSM.16.M88.4 R60, [R17+0x3400] ;  /* 0x00340000113c783b */ /* 0x000f680000000200 */
[----:B------:R-:W5:Y:S01]  /*19e0*/  LDSM.16.M88.4 R52, [R17+0x3800] ;  /* 0x003800001134783b */ /* 0x000f620000000200 */
[C---:B-1----:R-:W-:Y:S03]  /*19f0*/  HMMA.16816.F32 R128, R12.reuse, R124, RZ ;  /* 0x0000007c0c80723c */ /* 0x042fe600000018ff */
[----:B------:R-:W1:Y:S04]  /*1a00*/  LDSM.16.M88.4 R44, [R17+0x3c00] ;  /* 0x003c0000112c783b */ /* 0x000e680000000200 */
[----:B------:R-:W1:Y:S01]  /*1a10*/  LDSM.16.M88.4 R36, [R17+0x4000] ;  /* 0x004000001124783b */ /* 0x000e620000000200 */
[C---:B---3--:R-:W-:Y:S03]  /*1a20*/  HMMA.16816.F32 R8, R12.reuse, R4, RZ ;  /* 0x000000040c08723c */ /* 0x048fe600000018ff */
[----:B------:R-:W3:Y:S04]  /*1a30*/  LDSM.16.M88.4 R28, [R17+0x4400] ;  /* 0x00440000111c783b */ /* 0x000ee80000000200 */
[----:B----4-:R4:W3:Y:S01]  /*1a40*/  LDSM.16.M88.4 R20, [R17+0x4800] ;  /* 0x004800001114783b */ /* 0x0108e20000000200 */
[C---:B------:R-:W-:Y:S03]  /*1a50*/  HMMA.16816.F32 R4, R12.reuse, R6, RZ ;  /* 0x000000060c04723c */ /* 0x040fe600000018ff */
[----:B------:R-:W-:Y:S04]  /*1a60*/  LDSM.16.M88.4 R140, [R140] ;  /* 0x000000008c8c783b */ /* 0x000fe80000000200 */
[----:B------:R-:W3:Y:S01]  /*1a70*/  LDSM.16.M88.4 R144, [R2+0x1000] ;  /* 0x001000000290783b */ /* 0x000ee20000000200 */
[C---:B--2---:R-:W-:Y:S03]  /*1a80*/  HMMA.16816.F32 R120, R12.reuse, R116, RZ ;  /* 0x000000740c78723c */ /* 0x044fe600000018ff */
[----:B------:R-:W2:Y:S04]  /*1a90*/  LDSM.16.M88.4 R136, [R2+0x1400] ;  /* 0x001400000288783b */ /* 0x000ea80000000200 */
[----:B------:R-:W0:Y:S01]  /*1aa0*/  LDGDEPBAR ;  /* 0x00000000000079af */ /* 0x000e220000000000 */
[C---:B-----5:R-:W-:Y:S08]  /*1ab0*/  HMMA.16816.F32 R112, R12.reuse, R108, RZ ;  /* 0x0000006c0c70723c */ /* 0x060ff000000018ff */
[----:B----4-:R-:W-:Y:S01]  /*1ac0*/  HMMA.16816.F32 R16, R12, R132, RZ ;  /* 0x000000840c10723c */ /* 0x010fe200000018ff */
[----:B------:R-:W-:-:S04]  /*1ad0*/  LOP3.LUT R132, R212, 0x1f0, RZ, 0xc0, !PT ;  /* 0x000001f0d4847812 */ /* 0x000fc800078ec0ff */
[----:B------:R-:W-:-:S03]  /*1ae0*/  IADD3 R132, PT, PT, R156, R132, R155 ;  /* 0x000000849c847210 */ /* 0x000fc60007ffe09b */
[----:B------:R-:W-:Y:S01]  /*1af0*/  HMMA.16816.F32 R104, R12, R100, RZ ;  /* 0x000000640c68723c */ /* 0x000fe200000018ff */
[----:B------:R-:W-:-:S07]  /*1b00*/  IADD3 R132, PT, PT, R151, -UR22, R132 ;  /* 0x8000001697847c10 */ /* 0x000fce000fffe084 */
        /* <DEDUP_REMOVED lines=23> */
[----:B------:R-:W-:Y:S08]  /*1c80*/  HMMA.16816.F32 R20, R12, R22, RZ ;  /* 0x000000160c14723c */ /* 0x000ff000000018ff */
[----:B------:R-:W-:Y:S01]  /*1c90*/  HMMA.16816.F32 R8, R140, R144, R8 ;  /* 0x000000908c08723c */ /* 0x000fe20000001808 */
[----:B------:R-:W-:Y:S01]  /*1ca0*/  IMAD.IADD R144, R132, 0x1, R153 ;  /* 0x0000000184907824 */ /* 0x000fe200078e0299 */
[----:B------:R-:W-:-:S04]  /*1cb0*/  LOP3.LUT R145, R197, 0x1, RZ, 0xfc, !PT ;  /* 0x00000001c5917812 */ /* 0x000fc800078efcff */
[C-C-:B------:R-:W-:Y:S02]  /*1cc0*/  VIADDMNMX R156, R144.reuse, 0x1, R151.reuse, PT ;  /* 0x00000001909c7846 */ /* 0x140fe40003800197 */
[----:B------:R-:W-:Y:S01]  /*1cd0*/  HMMA.16816.F32 R12, R12, R134, RZ ;  /* 0x000000860c0c723c */ /* 0x000fe200000018ff */
[----:B------:R-:W1:Y:S01]  /*1ce0*/  LDSM.16.M88.4 R132, [R2+0x1800] ;  /* 0x001800000284783b */ /* 0x000e620000000200 */
[----:B------:R-:W-:Y:S02]  /*1cf0*/  VIADDMNMX R154, R144, 0x9, R151, PT ;  /* 0x00000009909a7846 */ /* 0x000fe40003800197 */
[C---:B------:R-:W-:Y:S02]  /*1d00*/  ISETP.GE.AND P1, PT, R145.reuse, R156, PT ;  /* 0x0000009c9100720c */ /* 0x040fe40003f26270 */
[-C--:B------:R-:W-:Y:S02]  /*1d10*/  ISETP.GE.AND P0, PT, R145, R154.reuse, PT ;  /* 0x0000009a9100720c */ /* 0x080fe40003f06270 */
[----:B------:R-:W-:Y:S01]  /*1d20*/  HMMA.16816.F32 R4, R140, R146, R4 ;  /* 0x000000928c04723c */ /* 0x000fe20000001804 */
[----:B------:R-:W-:-:S02]  /*1d30*/  ISETP.GE.AND P4, PT, R197, R154, PT ;  /* 0x0000009ac500720c */ /* 0x000fc40003f86270 */
[C---:B------:R-:W-:Y:S02]  /*1d40*/  LOP3.LUT R147, R197.reuse, 0x9, RZ, 0xfc, !PT ;  /* 0x00000009c5937812 */ /* 0x040fe400078efcff */
[----:B------:R-:W-:Y:S02]  /*1d50*/  LOP3.LUT R145, R197, 0x10, RZ, 0xfc, !PT ;  /* 0x00000010c5917812 */ /* 0x000fe400078efcff */
[----:B------:R-:W-:Y:S01]  /*1d60*/  FSEL R183, R10, -INF , !P4 ;  /* 0xff8000000ab77808 */ /* 0x000fe20006000000 */
[----:B--2---:R-:W-:Y:S01]  /*1d70*/  HMMA.16816.F32 R128, R140, R136, R128 ;  /* 0x000000888c80723c */ /* 0x004fe20000001880 */
[----:B------:R-:W-:Y:S02]  /*1d80*/  FSEL R10, R9, -INF , !P1 ;  /* 0xff800000090a7808 */ /* 0x000fe40004800000 */
[C---:B------:R-:W-:Y:S02]  /*1d90*/  ISETP.GE.AND P2, PT, R147.reuse, R156, PT ;  /* 0x0000009c9300720c */ /* 0x040fe40003f46270 */
[----:B------:R-:W-:-:S02]  /*1da0*/  ISETP.GE.AND P6, PT, R147, R154, PT ;  /* 0x0000009a9300720c */ /* 0x000fc40003fc6270 */
[C---:B------:R-:W-:Y:S01]  /*1db0*/  ISETP.GE.AND P4, PT, R145.reuse, R156, PT ;  /* 0x0000009c9100720c */ /* 0x040fe20003f86270 */
[----:B------:R-:W-:Y:S01]  /*1dc0*/  HMMA.16816.F32 R124, R140, R138, R124 ;  /* 0x0000008a8c7c723c */ /* 0x000fe2000000187c */
[----:B------:R-:W-:Y:S02]  /*1dd0*/  ISETP.GE.AND P1, PT, R145, R154, PT ;  /* 0x0000009a9100720c */ /* 0x000fe40003f26270 */
[----:B------:R-:W2:Y:S01]  /*1de0*/  LDSM.16.M88.4 R144, [R2+0x1c00] ;  /* 0x001c00000290783b */ /* 0x000ea20000000200 */
[C---:B------:R-:W-:Y:S02]  /*1df0*/  LOP3.LUT R137, R197.reuse, 0x11, RZ, 0xfc, !PT ;  /* 0x00000011c5897812 */ /* 0x040fe400078efcff */
[----:B------:R-:W-:Y:S02]  /*1e00*/  LOP3.LUT R151, R197, 0x8, RZ, 0xfc, !PT ;  /* 0x00000008c5977812 */ /* 0x000fe400078efcff */
[----:B------:R-:W-:Y:S02]  /*1e10*/  FSEL R11, R11, -INF , !P0 ;  /* 0xff8000000b0b7808 */ /* 0x000fe40004000000 */
[----:B------:R-:W-:-:S02]  /*1e20*/  FSEL R158, R5, -INF , !P2 ;  /* 0xff800000059e7808 */ /* 0x000fc40005000000 */
[-C--:B------:R-:W-:Y:S02]  /*1e30*/  ISETP.GE.AND P0, PT, R137, R156.reuse, PT ;  /* 0x0000009c8900720c */ /* 0x080fe40003f06270 */
[----:B------:R-:W-:Y:S02]  /*1e40*/  LOP3.LUT R5, R197, 0x20, RZ, 0xfc, !PT ;  /* 0x00000020c5057812 */ /* 0x000fe400078efcff */
[C---:B------:R-:W-:Y:S01]  /*1e50*/  ISETP.GE.AND P3, PT, R151.reuse, R156, PT ;  /* 0x0000009c9700720c */ /* 0x040fe20003f66270 */
[----:B-1----:R-:W-:Y:S01]  /*1e60*/  HMMA.16816.F32 R120, R140, R132, R120 ;  /* 0x000000848c78723c */ /* 0x002fe20000001878 */
[----:B------:R-:W-:Y:S02]  /*1e70*/  ISETP.GE.AND P5, PT, R151, R154, PT ;  /* 0x0000009a9700720c */ /* 0x000fe40003fa6270 */
[----:B------:R-:W-:Y:S02]  /*1e80*/  FSEL R191, R130, -INF , !P1 ;  /* 0xff80000082bf7808 */ /* 0x000fe40004800000 */
[----:B------:R-:W-:-:S02]  /*1e90*/  FSEL R130, R129, -INF , !P0 ;  /* 0xff80000081827808 */ /* 0x000fc40004000000 */
[----:B------:R-:W-:Y:S01]  /*1ea0*/  FSEL R136, R4, -INF , !P3 ;  /* 0xff80000004887808 */ /* 0x000fe20005800000 */
[----:B------:R-:W-:Y:S01]  /*1eb0*/  HMMA.16816.F32 R116, R140, R134, R116 ;  /* 0x000000868c74723c */ /* 0x000fe20000001874 */
[----:B------:R-:W-:Y:S02]  /*1ec0*/  FSEL R9, R6, -INF , !P5 ;  /* 0xff80000006097808 */ /* 0x000fe40006800000 */
[----:B------:R-:W-:Y:S02]  /*1ed0*/  FSEL R187, R7, -INF , !P6 ;  /* 0xff80000007bb7808 */ /* 0x000fe40007000000 */
[C---:B------:R-:W-:Y:S02]  /*1ee0*/  ISETP.GE.AND P1, PT, R5.reuse, R156, PT ;  /* 0x0000009c0500720c */ /* 0x040fe40003f26270 */
[----:B------:R-:W-:Y:S02]  /*1ef0*/  ISETP.GE.AND P0, PT, R5, R154, PT ;  /* 0x0000009a0500720c */ /* 0x000fe40003f06270 */
[----:B------:R-:W1:Y:S01]  /*1f00*/  LDSM.16.M88.4 R4, [R2+0x2000] ;  /* 0x002000000204783b */ /* 0x000e620000000200 */
[----:B------:R-:W-:-:S02]  /*1f10*/  LOP3.LUT R139, R197, 0x19, RZ, 0xfc, !PT ;  /* 0x00000019c58b7812 */ /* 0x000fc400078efcff */
[----:B------:R-:W-:Y:S02]  /*1f20*/  ISETP.GE.AND P3, PT, R137, R154, PT ;  /* 0x0000009a8900720c */ /* 0x000fe40003f66270 */
[----:B------:R-:W-:Y:S02]  /*1f30*/  ISETP.GE.AND P6, PT, R139, R156, PT ;  /* 0x0000009c8b00720c */ /* 0x000fe40003fc6270 */
[C---:B------:R-:W-:Y:S02]  /*1f40*/  LOP3.LUT R133, R197.reuse, 0x21, RZ, 0xfc, !PT ;  /* 0x00000021c5857812 */ /* 0x040fe400078efcff */
[----:B------:R-:W-:Y:S01]  /*1f50*/  LOP3.LUT R137, R197, 0x18, RZ, 0xfc, !PT ;  /* 0x00000018c5897812 */ /* 0x000fe200078efcff */
[----:B--2---:R-:W-:Y:S01]  /*1f60*/  HMMA.16816.F32 R112, R140, R144, R112 ;  /* 0x000000908c70723c */ /* 0x004fe20000001870 */
[----:B------:R-:W-:Y:S02]  /*1f70*/  FSEL R195, R131, -INF , !P3 ;  /* 0xff80000083c37808 */ /* 0x000fe40005800000 */
[----:B------:R-:W-:-:S02]  /*1f80*/  FSEL R134, R125, -INF , !P6 ;  /* 0xff8000007d867808 */ /* 0x000fc40007000000 */
[----:B------:R-:W-:Y:S02]  /*1f90*/  FSEL R160, R128, -INF , !P4 ;  /* 0xff80000080a07808 */ /* 0x000fe40006000000 */
[-C--:B------:R-:W-:Y:S01]  /*1fa0*/  ISETP.GE.AND P3, PT, R133, R156.reuse, PT ;  /* 0x0000009c8500720c */ /* 0x080fe20003f66270 */
[----:B------:R-:W-:Y:S01]  /*1fb0*/  HMMA.16816.F32 R108, R140, R146, R108 ;  /* 0x000000928c6c723c */ /* 0x000fe2000000186c */
[----:B------:R-:W-:Y:S02]  /*1fc0*/  LOP3.LUT R125, R197, 0x30, RZ, 0xfc, !PT ;  /* 0x00000030c57d7812 */ /* 0x000fe400078efcff */
[C---:B------:R-:W-:Y:S02]  /*1fd0*/  ISETP.GE.AND P5, PT, R137.reuse, R156, PT ;  /* 0x0000009c8900720c */ /* 0x040fe40003fa6270 */
[-C--:B------:R-:W-:Y:S02]  /*1fe0*/  ISETP.GE.AND P2, PT, R137, R154.reuse, PT ;  /* 0x0000009a8900720c */ /* 0x080fe40003f46270 */
[----:B------:R-:W-:-:S02]  /*1ff0*/  ISETP.GE.AND P4, PT, R139, R154, PT ;  /* 0x0000009a8b00720c */ /* 0x000fc40003f86270 */
[----:B------:R-:W-:Y:S02]  /*2000*/  FSEL R185, R122, -INF , !P0 ;  /* 0xff8000007ab97808 */ /* 0x000fe40004000000 */
[----:B------:R-:W-:Y:S02]  /*2010*/  FSEL R122, R121, -INF , !P3 ;  /* 0xff800000797a7808 */ /* 0x000fe40005800000 */
[----:B------:R-:W-:Y:S02]  /*2020*/  FSEL R162, R124, -INF , !P5 ;  /* 0xff8000007ca27808 */ /* 0x000fe40006800000 */
[----:B------:R-:W-:Y:S02]  /*2030*/  FSEL R193, R126, -INF , !P2 ;  /* 0xff8000007ec17808 */ /* 0x000fe40005000000 */
[----:B------:R-:W-:Y:S02]  /*2040*/  FSEL R189, R127, -INF , !P4 ;  /* 0xff8000007fbd7808 */ /* 0x000fe40006000000 */
[----:B------:R-:W-:-:S02]  /*2050*/  ISETP.GE.AND P0, PT, R125, R156, PT ;  /* 0x0000009c7d00720c */ /* 0x000fc40003f06270 */
[-C--:B------:R-:W-:Y:S01]  /*2060*/  ISETP.GE.AND P3, PT, R125, R154.reuse, PT ;  /* 0x0000009a7d00720c */ /* 0x080fe20003f66270 */
[C---:B-1----:R-:W-:Y:S01]  /*2070*/  HMMA.16816.F32 R104, R140.reuse, R4, R104 ;  /* 0x000000048c68723c */ /* 0x042fe20000001868 */
[----:B------:R-:W1:Y:S01]  /*2080*/  LDSM.16.M88.4 R124, [R2+0x2400] ;  /* 0x00240000027c783b */ /* 0x000e620000000200 */
[C---:B------:R-:W-:Y:S02]  /*2090*/  LOP3.LUT R129, R197.reuse, 0x28, RZ, 0xfc, !PT ;  /* 0x00000028c5817812 */ /* 0x040fe400078efcff */
[----:B------:R-:W-:Y:S02]  /*20a0*/  LOP3.LUT R131, R197, 0x29, RZ, 0xfc, !PT ;  /* 0x00000029c5837812 */ /* 0x000fe400078efcff */
[----:B------:R-:W-:Y:S02]  /*20b0*/  ISETP.GE.AND P5, PT, R133, R154, PT ;  /* 0x0000009a8500720c */ /* 0x000fe40003fa6270 */
[C---:B------:R-:W-:Y:S01]  /*20c0*/  ISETP.GE.AND P2, PT, R129.reuse, R156, PT ;  /* 0x0000009c8100720c */ /* 0x040fe20003f46270 */
[----:B------:R-:W-:Y:S01]  /*20d0*/  HMMA.16816.F32 R100, R140, R6, R100 ;  /* 0x000000068c64723c */ /* 0x000fe20000001864 */
[----:B------:R-:W-:-:S02]  /*20e0*/  ISETP.GE.AND P6, PT, R129, R154, PT ;  /* 0x0000009a8100720c */ /* 0x000fc40003fc6270 */
[-C--:B------:R-:W-:Y:S02]  /*20f0*/  ISETP.GE.AND P4, PT, R131, R156.reuse, PT ;  /* 0x0000009c8300720c */ /* 0x080fe40003f86270 */
[----:B------:R-:W-:Y:S02]  /*2100*/  LOP3.LUT R129, R197, 0x31, RZ, 0xfc, !PT ;  /* 0x00000031c5817812 */ /* 0x000fe400078efcff */
[----:B------:R-:W-:Y:S02]  /*2110*/  FSEL R175, R123, -INF , !P5 ;  /* 0xff8000007baf7808 */ /* 0x000fe40006800000 */
[----:B------:R-:W-:Y:S02]  /*2120*/  FSEL R146, R117, -INF , !P4 ;  /* 0xff80000075927808 */ /* 0x000fe40006000000 */
[----:B------:R-:W-:Y:S02]  /*2130*/  FSEL R120, R120, -INF , !P1 ;  /* 0xff80000078787808 */ /* 0x000fe40004800000 */
[----:B------:R-:W-:-:S02]  /*2140*/  ISETP.GE.AND P5, PT, R129, R156, PT ;  /* 0x0000009c8100720c */ /* 0x000fc40003fa6270 */
[----:B------:R-:W-:Y:S02]  /*2150*/  LOP3.LUT R117, R197, 0x40, RZ, 0xfc, !PT ;  /* 0x00000040c5757812 */ /* 0x000fe400078efcff */
[----:B------:R-:W-:Y:S02]  /*2160*/  ISETP.GE.AND P1, PT, R131, R154, PT ;  /* 0x0000009a8300720c */ /* 0x000fe40003f26270 */
[----:B------:R-:W-:Y:S02]  /*2170*/  FSEL R177, R114, -INF , !P3 ;  /* 0xff80000072b17808 */ /* 0x000fe40005800000 */
[----:B------:R-:W-:Y:S02]  /*2180*/  FSEL R170, R113, -INF , !P5 ;  /* 0xff80000071aa7808 */ /* 0x000fe40006800000 */
[----:B------:R-:W-:Y:S02]  /*2190*/  FSEL R164, R116, -INF , !P2 ;  /* 0xff80000074a47808 */ /* 0x000fe40005000000 */
[----:B------:R-:W-:-:S02]  /*21a0*/  FSEL R181, R118, -INF , !P6 ;  /* 0xff80000076b57808 */ /* 0x000fc40007000000 */
[----:B------:R-:W-:Y:S02]  /*21b0*/  FSEL R179, R119, -INF , !P1 ;  /* 0xff80000077b37808 */ /* 0x000fe40004800000 */
[C---:B------:R-:W-:Y:S02]  /*21c0*/  ISETP.GE.AND P3, PT, R117.reuse, R156, PT ;  /* 0x0000009c7500720c */ /* 0x040fe40003f66270 */
[-C--:B------:R-:W-:Y:S01]  /*21d0*/  ISETP.GE.AND P5, PT, R117, R154.reuse, PT ;  /* 0x0000009a7500720c */ /* 0x080fe20003fa6270 */
[----:B-1----:R-:W-:Y:S01]  /*21e0*/  HMMA.16816.F32 R96, R140, R124, R96 ;  /* 0x0000007c8c60723c */ /* 0x002fe20000001860 */
[----:B------:R-:W1:Y:S01]  /*21f0*/  LDSM.16.M88.4 R116, [R2+0x2800] ;  /* 0x002800000274783b */ /* 0x000e620000000200 */
[----:B------:R-:W-:Y:S02]  /*2200*/  LOP3.LUT R121, R197, 0x38, RZ, 0xfc, !PT ;  /* 0x00000038c5797812 */ /* 0x000fe400078efcff */
[----:B------:R-:W-:Y:S02]  /*2210*/  ISETP.GE.AND P2, PT, R129, R154, PT ;  /* 0x0000009a8100720c */ /* 0x000fe40003f46270 */
[----:B------:R-:W-:-:S02]  /*2220*/  ISETP.GE.AND P6, PT, R121, R156, PT ;  /* 0x0000009c7900720c */ /* 0x000fc40003fc6270 */
[C---:B------:R-:W-:Y:S01]  /*2230*/  LOP3.LUT R123, R197.reuse, 0x39, RZ, 0xfc, !PT ;  /* 0x00000039c57b7812 */ /* 0x040fe200078efcff */
[----:B------:R-:W-:Y:S01]  /*2240*/  HMMA.16816.F32 R92, R140, R126, R92 ;  /* 0x0000007e8c5c723c */ /* 0x000fe2000000185c */
[----:B------:R-:W-:Y:S02]  /*2250*/  LOP3.LUT R5, R197, 0x41, RZ, 0xfc, !PT ;  /* 0x00000041c5057812 */ /* 0x000fe400078efcff */
[----:B------:R-:W-:Y:S02]  /*2260*/  ISETP.GE.AND P4, PT, R121, R154, PT ;  /* 0x0000009a7900720c */ /* 0x000fe40003f86270 */
[----:B------:R-:W-:Y:S02]  /*2270*/  FSEL R167, R115, -INF , !P2 ;  /* 0xff80000073a77808 */ /* 0x000fe40005000000 */
[----:B------:R-:W-:Y:S02]  /*2280*/  FSEL R172, R108, -INF , !P6 ;  /* 0xff8000006cac7808 */ /* 0x000fe40007000000 */
[----:B------:R-:W-:-:S02]  /*2290*/  ISETP.GE.AND P1, PT, R123, R156, PT ;  /* 0x0000009c7b00720c */ /* 0x000fc40003f26270 */
[C---:B------:R-:W-:Y:S02]  /*22a0*/  ISETP.GE.AND P2, PT, R5.reuse, R156, PT ;  /* 0x0000009c0500720c */ /* 0x040fe40003f46270 */
[----:B------:R-:W-:Y:S02]  /*22b0*/  ISETP.GE.AND P6, PT, R5, R154, PT ;  /* 0x0000009a0500720c */ /* 0x000fe40003fc6270 */
[----:B------:R-:W-:Y:S02]  /*22c0*/  LOP3.LUT R5, R197, 0x48, RZ, 0xfc, !PT ;  /* 0x00000048c5057812 */ /* 0x000fe400078efcff */
[----:B------:R-:W-:Y:S02]  /*22d0*/  FSEL R173, R110, -INF , !P4 ;  /* 0xff8000006ead7808 */ /* 0x000fe40006000000 */
[----:B------:R-:W-:Y:S02]  /*22e0*/  FSEL R110, R109, -INF , !P1 ;  /* 0xff8000006d6e7808 */ /* 0x000fe40004800000 */
[----:B------:R-:W-:-:S02]  /*22f0*/  FSEL R166, R112, -INF , !P0 ;  /* 0xff80000070a67808 */ /* 0x000fc40004000000 */
[C---:B------:R-:W-:Y:S02]  /*2300*/  ISETP.GE.AND P4, PT, R5.reuse, R156, PT ;  /* 0x0000009c0500720c */ /* 0x040fe40003f86270 */
[-C--:B------:R-:W-:Y:S02]  /*2310*/  ISETP.GE.AND P1, PT, R5, R154.reuse, PT ;  /* 0x0000009a0500720c */ /* 0x080fe40003f26270 */
[----:B------:R-:W-:Y:S02]  /*2320*/  ISETP.GE.AND P0, PT, R123, R154, PT ;  /* 0x0000009a7b00720c */ /* 0x000fe40003f06270 */
[C---:B------:R-:W-:Y:S02]  /*2330*/  LOP3.LUT R7, R197.reuse, 0x49, RZ, 0xfc, !PT ;  /* 0x00000049c5077812 */ /* 0x040fe400078efcff */
[----:B------:R-:W-:Y:S01]  /*2340*/  LOP3.LUT R5, R197, 0x50, RZ, 0xfc, !PT ;  /* 0x00000050c5057812 */ /* 0x000fe200078efcff */
[----:B-1----:R-:W-:Y:S01]  /*2350*/  HMMA.16816.F32 R88, R140, R116, R88 ;  /* 0x000000748c58723c */ /* 0x002fe20000001858 */
[----:B------:R-:W-:-:S02]  /*2360*/  FSEL R171, R111, -INF , !P0 ;  /* 0xff8000006fab7808 */ /* 0x000fc40004000000 */
[----:B------:R-:W-:Y:S02]  /*2370*/  FSEL R174, R104, -INF , !P3 ;  /* 0xff80000068ae7808 */ /* 0x000fe40005800000 */
[----:B------:R-:W-:Y:S02]  /*2380*/  FSEL R169, R106, -INF , !P5 ;  /* 0xff8000006aa97808 */ /* 0x000fe40006800000 */
[----:B------:R-:W-:Y:S01]  /*2390*/  FSEL R124, R105, -INF , !P2 ;  /* 0xff800000697c7808 */ /* 0x000fe20005000000 */
[----:B------:R-:W-:Y:S01]  /*23a0*/  HMMA.16816.F32 R84, R140, R118, R84 ;  /* 0x000000768c54723c */ /* 0x000fe20000001854 */
[C---:B------:R-:W-:Y:S02]  /*23b0*/  ISETP.GE.AND P0, PT, R7.reuse, R156, PT ;  /* 0x0000009c0700720c */ /* 0x040fe40003f06270 */
[----:B------:R-:W-:Y:S02]  /*23c0*/  ISETP.GE.AND P3, PT, R7, R154, PT ;  /* 0x0000009a0700720c */ /* 0x000fe40003f66270 */
[----:B------:R-:W-:-:S02]  /*23d0*/  ISETP.GE.AND P5, PT, R5, R156, PT ;  /* 0x0000009c0500720c */ /* 0x000fc40003fa6270 */
[----:B------:R-:W-:Y:S02]  /*23e0*/  ISETP.GE.AND P2, PT, R5, R154, PT ;  /* 0x0000009a0500720c */ /* 0x000fe40003f46270 */
[----:B------:R-:W1:Y:S01]  /*23f0*/  LDSM.16.M88.4 R4, [R2+0x2c00] ;  /* 0x002c00000204783b */ /* 0x000e620000000200 */
[----:B------:R-:W-:Y:S02]  /*2400*/  FSEL R157, R107, -INF , !P6 ;  /* 0xff8000006b9d7808 */ /* 0x000fe40007000000 */
[C---:B------:R-:W-:Y:S02]  /*2410*/  LOP3.LUT R109, R197.reuse, 0x51, RZ, 0xfc, !PT ;  /* 0x00000051c56d7812 */ /* 0x040fe400078efcff */
[C---:B------:R-:W-:Y:S02]  /*2420*/  LOP3.LUT R105, R197.reuse, 0x58, RZ, 0xfc, !PT ;  /* 0x00000058c5697812 */ /* 0x040fe400078efcff */
[----:B------:R-:W-:Y:S02]  /*2430*/  LOP3.LUT R107, R197, 0x59, RZ, 0xfc, !PT ;  /* 0x00000059c56b7812 */ /* 0x000fe400078efcff */
[----:B------:R-:W-:-:S02]  /*2440*/  FSEL R176, R100, -INF , !P4 ;  /* 0xff80000064b07808 */ /* 0x000fc40006000000 */
[----:B------:R-:W-:Y:S02]  /*2450*/  FSEL R163, R102, -INF , !P1 ;  /* 0xff80000066a37808 */ /* 0x000fe40004800000 */
[----:B------:R-:W-:Y:S02]  /*2460*/  FSEL R126, R101, -INF , !P0 ;  /* 0xff800000657e7808 */ /* 0x000fe40004000000 */
[----:B------:R-:W-:Y:S02]  /*2470*/  FSEL R161, R103, -INF , !P3 ;  /* 0xff80000067a17808 */ /* 0x000fe40005800000 */
[C---:B------:R-:W-:Y:S02]  /*2480*/  ISETP.GE.AND P6, PT, R109.reuse, R156, PT ;  /* 0x0000009c6d00720c */ /* 0x040fe40003fc6270 */
[----:B------:R-:W-:Y:S02]  /*2490*/  ISETP.GE.AND P4, PT, R109, R154, PT ;  /* 0x0000009a6d00720c */ /* 0x000fe40003f86270 */
[----:B------:R-:W-:-:S02]  /*24a0*/  ISETP.GE.AND P1, PT, R105, R156, PT ;  /* 0x0000009c6900720c */ /* 0x000fc40003f26270 */
[----:B------:R-:W-:Y:S02]  /*24b0*/  ISETP.GE.AND P0, PT, R105, R154, PT ;  /* 0x0000009a6900720c */ /* 0x000fe40003f06270 */
[----:B------:R-:W-:Y:S02]  /*24c0*/  ISETP.GE.AND P3, PT, R107, R156, PT ;  /* 0x0000009c6b00720c */ /* 0x000fe40003f66270 */
[C---:B------:R-:W-:Y:S02]  /*24d0*/  LOP3.LUT R101, R197.reuse, 0x60, RZ, 0xfc, !PT ;  /* 0x00000060c5657812 */ /* 0x040fe400078efcff */
[----:B------:R-:W-:Y:S02]  /*24e0*/  LOP3.LUT R105, R197, 0x61, RZ, 0xfc, !PT ;  /* 0x00000061c5697812 */ /* 0x000fe400078efcff */
[----:B------:R-:W-:Y:S02]  /*24f0*/  FSEL R116, R97, -INF , !P6 ;  /* 0xff80000061747808 */ /* 0x000fe40007000000 */
[----:B------:R-:W-:-:S02]  /*2500*/  FSEL R147, R99, -INF , !P4 ;  /* 0xff80000063937808 */ /* 0x000fc40006000000 */
[----:B------:R-:W-:Y:S02]  /*2510*/  FSEL R184, R93, -INF , !P3 ;  /* 0xff8000005db87808 */ /* 0x000fe40005800000 */
[----:B------:R-:W-:Y:S02]  /*2520*/  FSEL R180, R96, -INF , !P5 ;  /* 0xff80000060b47808 */ /* 0x000fe40006800000 */
[----:B------:R-:W-:Y:S01]  /*2530*/  ISETP.GE.AND P6, PT, R101, R154, PT ;  /* 0x0000009a6500720c */ /* 0x000fe20003fc6270 */
[----:B-1----:R-:W-:Y:S01]  /*2540*/  HMMA.16816.F32 R80, R140, R4, R80 ;  /* 0x000000048c50723c */ /* 0x002fe20000001850 */
[----:B------:R-:W-:Y:S02]  /*2550*/  ISETP.GE.AND P4, PT, R105, R156, PT ;  /* 0x0000009c6900720c */ /* 0x000fe40003f86270 */
[----:B------:R-:W-:Y:S02]  /*2560*/  LOP3.LUT R93, R197, 0x70, RZ, 0xfc, !PT ;  /* 0x00000070c55d7812 */ /* 0x000fe400078efcff */
[----:B------:R-:W-:-:S02]  /*2570*/  ISETP.GE.AND P5, PT, R107, R154, PT ;  /* 0x0000009a6b00720c */ /* 0x000fc40003fa6270 */
[----:B------:R-:W-:Y:S01]  /*2580*/  FSEL R159, R98, -INF , !P2 ;  /* 0xff800000629f7808 */ /* 0x000fe20005000000 */
[----:B------:R-:W-:Y:S01]  /*2590*/  HMMA.16816.F32 R76, R140, R6, R76 ;  /* 0x000000068c4c723c */ /* 0x000fe2000000184c */
[----:B------:R-:W-:Y:S02]  /*25a0*/  ISETP.GE.AND P2, PT, R101, R156, PT ;  /* 0x0000009c6500720c */ /* 0x000fe40003f46270 */
[----:B------:R-:W1:Y:S01]  /*25b0*/  LDSM.16.M88.4 R100, [R2+0x3000] ;  /* 0x003000000264783b */ /* 0x000e620000000200 */
[----:B------:R-:W-:Y:S02]  /*25c0*/  FSEL R151, R90, -INF , !P6 ;  /* 0xff8000005a977808 */ /* 0x000fe40007000000 */
[----:B------:R-:W-:Y:S02]  /*25d0*/  FSEL R188, R89, -INF , !P4 ;  /* 0xff80000059bc7808 */ /* 0x000fe40006000000 */
[----:B------:R-:W-:Y:S02]  /*25e0*/  FSEL R182, R92, -INF , !P1 ;  /* 0xff8000005cb67808 */ /* 0x000fe40004800000 */
[----:B------:R-:W-:-:S02]  /*25f0*/  FSEL R155, R94, -INF , !P0 ;  /* 0xff8000005e9b7808 */ /* 0x000fc40004000000 */
[----:B------:R-:W-:Y:S02]  /*2600*/  FSEL R153, R95, -INF , !P5 ;  /* 0xff8000005f997808 */ /* 0x000fe40006800000 */
[C---:B------:R-:W-:Y:S02]  /*2610*/  ISETP.GE.AND P6, PT, R93.reuse, R156, PT ;  /* 0x0000009c5d00720c */ /* 0x040fe40003fc6270 */
[-C--:B------:R-:W-:Y:S02]  /*2620*/  ISETP.GE.AND P4, PT, R93, R154.reuse, PT ;  /* 0x0000009a5d00720c */ /* 0x080fe40003f86270 */
[----:B------:R-:W2:Y:S01]  /*2630*/  LDSM.16.M88.4 R92, [R2+0x3400] ;  /* 0x00340000025c783b */ /* 0x000ea20000000200 */
[----:B------:R-:W-:Y:S02]  /*2640*/  LOP3.LUT R97, R197, 0x68, RZ, 0xfc, !PT ;  /* 0x00000068c5617812 */ /* 0x000fe400078efcff */
[----:B------:R-:W-:Y:S02]  /*2650*/  ISETP.GE.AND P1, PT, R105, R154, PT ;  /* 0x0000009a6900720c */ /* 0x000fe40003f26270 */
[----:B------:R-:W-:-:S02]  /*2660*/  ISETP.GE.AND P0, PT, R97, R156, PT ;  /* 0x0000009c6100720c */ /* 0x000fc40003f06270 */
[C---:B------:R-:W-:Y:S02]  /*2670*/  LOP3.LUT R99, R197.reuse, 0x69, RZ, 0xfc, !PT ;  /* 0x00000069c5637812 */ /* 0x040fe400078efcff */
[----:B------:R-:W-:Y:S02]  /*2680*/  LOP3.LUT R5, R197, 0x71, RZ, 0xfc, !PT ;  /* 0x00000071c5057812 */ /* 0x000fe400078efcff */
[----:B------:R-:W-:Y:S02]  /*2690*/  FSEL R135, R91, -INF , !P1 ;  /* 0xff8000005b877808 */ /* 0x000fe40004800000 */
[----:B------:R-:W-:Y:S02]  /*26a0*/  FSEL R84, R84, -INF , !P0 ;  /* 0xff80000054547808 */ /* 0x000fe40004000000 */
[----:B------:R-:W-:Y:S02]  /*26b0*/  ISETP.GE.AND P3, PT, R97, R154, PT ;  /* 0x0000009a6100720c */ /* 0x000fe40003f66270 */
[----:B------:R-:W-:-:S02]  /*26c0*/  ISETP.GE.AND P5, PT, R99, R156, PT ;  /* 0x0000009c6300720c */ /* 0x000fc40003fa6270 */
[C---:B------:R-:W-:Y:S02]  /*26d0*/  ISETP.GE.AND P1, PT, R5.reuse, R156, PT ;  /* 0x0000009c0500720c */ /* 0x040fe40003f26270 */
[----:B------:R-:W-:Y:S02]  /*26e0*/  ISETP.GE.AND P0, PT, R5, R154, PT ;  /* 0x0000009a0500720c */ /* 0x000fe40003f06270 */
[----:B------:R-:W-:Y:S02]  /*26f0*/  LOP3.LUT R5, R197, 0x78, RZ, 0xfc, !PT ;  /* 0x00000078c5057812 */ /* 0x000fe400078efcff */
[----:B------:R-:W-:Y:S01]  /*2700*/  FSEL R145, R86, -INF , !P3 ;  /* 0xff80000056917808 */ /* 0x000fe20005800000 */
[----:B-1----:R-:W-:Y:S01]  /*2710*/  HMMA.16816.F32 R72, R140, R100, R72 ;  /* 0x000000648c48723c */ /* 0x002fe20000001848 */
[----:B------:R-:W-:Y:S02]  /*2720*/  FSEL R192, R85, -INF , !P5 ;  /* 0xff80000055c07808 */ /* 0x000fe40006800000 */
[----:B------:R-:W-:-:S02]  /*2730*/  FSEL R186, R88, -INF , !P2 ;  /* 0xff80000058ba7808 */ /* 0x000fc40005000000 */
[C---:B------:R-:W-:Y:S02]  /*2740*/  ISETP.GE.AND P3, PT, R5.reuse, R156, PT ;  /* 0x0000009c0500720c */ /* 0x040fe40003f66270 */
[-C--:B------:R-:W-:Y:S01]  /*2750*/  ISETP.GE.AND P5, PT, R5, R154.reuse, PT ;  /* 0x0000009a0500720c */ /* 0x080fe20003fa6270 */
[C---:B------:R-:W-:Y:S01]  /*2760*/  HMMA.16816.F32 R68, R140.reuse, R102, R68 ;  /* 0x000000668c44723c */ /* 0x040fe20000001844 */
[----:B------:R-:W-:Y:S02]  /*2770*/  ISETP.GE.AND P2, PT, R99, R154, PT ;  /* 0x0000009a6300720c */ /* 0x000fe40003f46270 */
[C---:B------:R-:W-:Y:S02]  /*2780*/  LOP3.LUT R7, R197.reuse, 0x79, RZ, 0xfc, !PT ;  /* 0x00000079c5077812 */ /* 0x040fe400078efcff */
[----:B------:R-:W-:Y:S02]  /*2790*/  LOP3.LUT R5, R197, 0x80, RZ, 0xfc, !PT ;  /* 0x00000080c5057812 */ /* 0x000fe400078efcff */
[----:B------:R-:W-:Y:S01]  /*27a0*/  FSEL R137, R82, -INF , !P4 ;  /* 0xff80000052897808 */ /* 0x000fe20006000000 */
[----:B--2---:R-:W-:Y:S01]  /*27b0*/  HMMA.16816.F32 R112, R140, R92, R64 ;  /* 0x0000005c8c70723c */ /* 0x004fe20000001840 */
[----:B------:R-:W-:Y:S01]  /*27c0*/  FSEL R139, R87, -INF , !P2 ;  /* 0xff800000578b7808 */ /* 0x000fe20005000000 */
[----:B------:R-:W1:Y:S01]  /*27d0*/  LDSM.16.M88.4 R64, [R2+0x3c00] ;  /* 0x003c00000240783b */ /* 0x000e620000000200 */
[----:B------:R-:W-:-:S02]  /*27e0*/  FSEL R80, R80, -INF , !P6 ;  /* 0xff80000050507808 */ /* 0x000fc40007000000 */
[----:B------:R-:W-:Y:S02]  /*27f0*/  FSEL R82, R81, -INF , !P1 ;  /* 0xff80000051527808 */ /* 0x000fe40004800000 */
[C---:B------:R-:W-:Y:S01]  /*2800*/  ISETP.GE.AND P2, PT, R7.reuse, R156, PT ;  /* 0x0000009c0700720c */ /* 0x040fe20003f46270 */
[----:B------:R-:W-:Y:S01]  /*2810*/  HMMA.16816.F32 R60, R140, R94, R60 ;  /* 0x0000005e8c3c723c */ /* 0x000fe2000000183c */
[----:B------:R-:W-:Y:S02]  /*2820*/  ISETP.GE.AND P6, PT, R7, R154, PT ;  /* 0x0000009a0700720c */ /* 0x000fe40003fc6270 */
[C---:B------:R-:W-:Y:S02]  /*2830*/  ISETP.GE.AND P4, PT, R5.reuse, R156, PT ;  /* 0x0000009c0500720c */ /* 0x040fe40003f86270 */
[----:B------:R-:W-:Y:S02]  /*2840*/  ISETP.GE.AND P1, PT, R5, R154, PT ;  /* 0x0000009a0500720c */ /* 0x000fe40003f26270 */
[----:B------:R-:W2:Y:S01]  /*2850*/  LDSM.16.M88.4 R4, [R2+0x3800] ;  /* 0x003800000204783b */ /* 0x000ea20000000200 */
[----:B------:R-:W-:-:S02]  /*2860*/  FSEL R127, R83, -INF , !P0 ;  /* 0xff800000537f7808 */ /* 0x000fc40004000000 */
[C---:B------:R-:W-:Y:S02]  /*2870*/  LOP3.LUT R85, R197.reuse, 0x81, RZ, 0xfc, !PT ;  /* 0x00000081c5557812 */ /* 0x040fe400078efcff */
[C---:B------:R-:W-:Y:S02]  /*2880*/  LOP3.LUT R81, R197.reuse, 0x88, RZ, 0xfc, !PT ;  /* 0x00000088c5517812 */ /* 0x040fe400078efcff */
[----:B------:R-:W-:Y:S02]  /*2890*/  LOP3.LUT R83, R197, 0x89, RZ, 0xfc, !PT ;  /* 0x00000089c5537812 */ /* 0x000fe400078efcff */
[----:B------:R-:W-:Y:S02]  /*28a0*/  FSEL R133, R78, -INF , !P5 ;  /* 0xff8000004e857808 */ /* 0x000fe40006800000 */
[----:B------:R-:W-:Y:S02]  /*28b0*/  FSEL R78, R77, -INF , !P2 ;  /* 0xff8000004d4e7808 */ /* 0x000fe40005000000 */
[----:B------:R-:W-:-:S02]  /*28c0*/  FSEL R131, R79, -INF , !P6 ;  /* 0xff8000004f837808 */ /* 0x000fc40007000000 */
[----:B------:R-:W-:Y:S02]  /*28d0*/  FSEL R72, R72, -INF , !P4 ;  /* 0xff80000048487808 */ /* 0x000fe40006000000 */
[-C--:B------:R-:W-:Y:S02]  /*28e0*/  ISETP.GE.AND P0, PT, R85, R156.reuse, PT ;  /* 0x0000009c5500720c */ /* 0x080fe40003f06270 */
[C---:B------:R-:W-:Y:S02]  /*28f0*/  ISETP.GE.AND P5, PT, R81.reuse, R156, PT ;  /* 0x0000009c5100720c */ /* 0x040fe40003fa6270 */
[----:B------:R-:W-:Y:S02]  /*2900*/  ISETP.GE.AND P2, PT, R81, R154, PT ;  /* 0x0000009a5100720c */ /* 0x000fe40003f46270 */
[C---:B------:R-:W-:Y:S02]  /*2910*/  ISETP.GE.AND P6, PT, R83.reuse, R156, PT ;  /* 0x0000009c5300720c */ /* 0x040fe40003fc6270 */
[----:B------:R-:W-:-:S02]  /*2920*/  ISETP.GE.AND P4, PT, R83, R154, PT ;  /* 0x0000009a5300720c */ /* 0x000fc40003f86270 */
[----:B------:R-:W-:Y:S01]  /*2930*/  FSEL R129, R74, -INF , !P1 ;  /* 0xff8000004a817808 */ /* 0x000fe20004800000 */
[C---:B-1----:R-:W-:Y:S01]  /*2940*/  HMMA.16816.F32 R48, R140.reuse, R64, R48 ;  /* 0x000000408c30723c */ /* 0x042fe20000001830 */
[----:B------:R-:W-:Y:S02]  /*2950*/  FSEL R76, R76, -INF , !P3 ;  /* 0xff8000004c4c7808 */ /* 0x000fe40005800000 */
[----:B------:R-:W-:Y:S02]  /*2960*/  FSEL R74, R73, -INF , !P0 ;  /* 0xff800000494a7808 */ /* 0x000fe40004000000 */
[----:B------:R-:W-:Y:S02]  /*2970*/  FSEL R100, R68, -INF , !P5 ;  /* 0xff80000044647808 */ /* 0x000fe40006800000 */
[----:B------:R-:W-:Y:S01]  /*2980*/  FSEL R125, R70, -INF , !P2 ;  /* 0xff800000467d7808 */ /* 0x000fe20005000000 */
[----:B------:R-:W-:Y:S01]  /*2990*/  HMMA.16816.F32 R44, R140, R66, R44 ;  /* 0x000000428c2c723c */ /* 0x000fe2000000182c */
[----:B------:R-:W-:-:S02]  /*29a0*/  FSEL R196, R69, -INF , !P6 ;  /* 0xff80000045c47808 */ /* 0x000fc40007000000 */
[----:B------:R-:W-:Y:S02]  /*29b0*/  FSEL R123, R71, -INF , !P4 ;  /* 0xff800000477b7808 */ /* 0x000fe40006000000 */
[-C--:B------:R-:W-:Y:S02]  /*29c0*/  ISETP.GE.AND P3, PT, R85, R154.reuse, PT ;  /* 0x0000009a5500720c */ /* 0x080fe40003f66270 */
[C---:B------:R-:W-:Y:S01]  /*29d0*/  LOP3.LUT R77, R197.reuse, 0x91, RZ, 0xfc, !PT ;  /* 0x00000091c54d7812 */ /* 0x040fe200078efcff */
[----:B--2---:R-:W-:Y:S01]  /*29e0*/  HMMA.16816.F32 R68, R140, R4, R56 ;  /* 0x000000048c44723c */ /* 0x004fe20000001838 */
[----:B------:R-:W-:Y:S01]  /*29f0*/  LOP3.LUT R73, R197, 0x98, RZ, 0xfc, !PT ;  /* 0x00000098c5497812 */ /* 0x000fe200078efcff */
[----:B------:R-:W1:Y:S01]  /*2a00*/  LDSM.16.M88.4 R56, [R2+0x4000] ;  /* 0x004000000238783b */ /* 0x000e620000000200 */
[----:B------:R-:W-:Y:S02]  /*2a10*/  FSEL R119, R75, -INF , !P3 ;  /* 0xff8000004b777808 */ /* 0x000fe40005800000 */
[----:B------:R-:W-:-:S02]  /*2a20*/  ISETP.GE.AND P5, PT, R77, R154, PT ;  /* 0x0000009a4d00720c */ /* 0x000fc40003fa6270 */
[----:B------:R-:W-:Y:S01]  /*2a30*/  ISETP.GE.AND P2, PT, R73, R156, PT ;  /* 0x0000009c4900720c */ /* 0x000fe20003f46270 */
[----:B------:R-:W-:Y:S01]  /*2a40*/  HMMA.16816.F32 R52, R140, R6, R52 ;  /* 0x000000068c34723c */ /* 0x000fe20000001834 */
[C---:B------:R-:W-:Y:S02]  /*2a50*/  LOP3.LUT R79, R197.reuse, 0x90, RZ, 0xfc, !PT ;  /* 0x00000090c54f7812 */ /* 0x040fe400078efcff */
[C---:B------:R-:W-:Y:S02]  /*2a60*/  LOP3.LUT R75, R197.reuse, 0x99, RZ, 0xfc, !PT ;  /* 0x00000099c54b7812 */ /* 0x040fe400078efcff */
[----:B------:R-:W-:Y:S02]  /*2a70*/  LOP3.LUT R5, R197, 0xa1, RZ, 0xfc, !PT ;  /* 0x000000a1c5057812 */ /* 0x000fe400078efcff */
[----:B------:R-:W-:Y:S02]  /*2a80*/  FSEL R115, R115, -INF , !P5 ;  /* 0xff80000073737808 */ /* 0x000fe40006800000 */
[----:B------:R-:W-:-:S02]  /*2a90*/  FSEL R200, R60, -INF , !P2 ;  /* 0xff8000003cc87808 */ /* 0x000fc40005000000 */
[-C--:B------:R-:W-:Y:S02]  /*2aa0*/  ISETP.GE.AND P0, PT, R79, R154.reuse, PT ;  /* 0x0000009a4f00720c */ /* 0x080fe40003f06270 */
[----:B------:R-:W-:Y:S02]  /*2ab0*/  ISETP.GE.AND P6, PT, R73, R154, PT ;  /* 0x0000009a4900720c */ /* 0x000fe40003fc6270 */
[-C--:B------:R-:W-:Y:S02]  /*2ac0*/  ISETP.GE.AND P4, PT, R75, R156.reuse, PT ;  /* 0x0000009c4b00720c */ /* 0x080fe40003f86270 */
[C---:B------:R-:W-:Y:S02]  /*2ad0*/  ISETP.GE.AND P5, PT, R5.reuse, R156, PT ;  /* 0x0000009c0500720c */ /* 0x040fe40003fa6270 */
[----:B------:R-:W-:Y:S02]  /*2ae0*/  ISETP.GE.AND P2, PT, R5, R154, PT ;  /* 0x0000009a0500720c */ /* 0x000fe40003f46270 */
[----:B------:R-:W-:-:S02]  /*2af0*/  ISETP.GE.AND P1, PT, R79, R156, PT ;  /* 0x0000009c4f00720c */ /* 0x000fc40003f26270 */
[----:B------:R-:W-:Y:S02]  /*2b00*/  ISETP.GE.AND P3, PT, R77, R156, PT ;  /* 0x0000009c4d00720c */ /* 0x000fe40003f66270 */
[C---:B------:R-:W-:Y:S02]  /*2b10*/  LOP3.LUT R5, R197.reuse, 0xa8, RZ, 0xfc, !PT ;  /* 0x000000a8c5057812 */ /* 0x040fe400078efcff */
[----:B------:R-:W-:Y:S02]  /*2b20*/  LOP3.LUT R73, R197, 0xa0, RZ, 0xfc, !PT ;  /* 0x000000a0c5497812 */ /* 0x000fe400078efcff */
[----:B------:R-:W-:Y:S02]  /*2b30*/  FSEL R121, R114, -INF , !P0 ;  /* 0xff80000072797808 */ /* 0x000fe40004000000 */
[----:B------:R-:W-:Y:S02]  /*2b40*/  FSEL R117, R62, -INF , !P6 ;  /* 0xff8000003e757808 */ /* 0x000fe40007000000 */
[----:B------:R-:W-:-:S02]  /*2b50*/  FSEL R202, R61, -INF , !P4 ;  /* 0xff8000003dca7808 */ /* 0x000fc40006000000 */
[----:B------:R-:W-:Y:S02]  /*2b60*/  FSEL R198, R112, -INF , !P1 ;  /* 0xff80000070c67808 */ /* 0x000fe40004800000 */
[----:B------:R-:W-:Y:S02]  /*2b70*/  FSEL R114, R113, -INF , !P3 ;  /* 0xff80000071727808 */ /* 0x000fe40005800000 */
[C---:B------:R-:W-:Y:S02]  /*2b80*/  ISETP.GE.AND P6, PT, R5.reuse, R156, PT ;  /* 0x0000009c0500720c */ /* 0x040fe40003fc6270 */
[-C--:B------:R-:W-:Y:S02]  /*2b90*/  ISETP.GE.AND P4, PT, R5, R154.reuse, PT ;  /* 0x0000009a0500720c */ /* 0x080fe40003f86270 */
        /* <DEDUP_REMOVED lines=9> */
[C---:B------:R-:W-:Y:S02]  /*2c30*/  ISETP.GE.AND P1, PT, R7.reuse, R156, PT ;  /* 0x0000009c0700720c */ /* 0x040fe40003f26270 */
[----:B------:R-:W-:Y:S02]  /*2c40*/  ISETP.GE.AND P0, PT, R7, R154, PT ;  /* 0x0000009a0700720c */ /* 0x000fe40003f06270 */
[C---:B------:R-:W-:Y:S02]  /*2c50*/  ISETP.GE.AND P3, PT, R5.reuse, R156, PT ;  /* 0x0000009c0500720c */ /* 0x040fe40003f66270 */
[----:B------:R-:W-:Y:S02]  /*2c60*/  ISETP.GE.AND P5, PT, R5, R154, PT ;  /* 0x0000009a0500720c */ /* 0x000fe40003fa6270 */
[----:B------:R-:W2:Y:S01]  /*2c70*/  LDSM.16.M88.4 R4, [R2+0x4400] ;  /* 0x004400000204783b */ /* 0x000ea20000000200 */
[----:B------:R-:W-:-:S02]  /*2c80*/  LOP3.LUT R61, R197, 0xb1, RZ, 0xfc, !PT ;  /* 0x000000b1c53d7812 */ /* 0x000fc400078efcff */
[----:B------:R-:W-:Y:S02]  /*2c90*/  FSEL R109, R71, -INF , !P2 ;  /* 0xff800000476d7808 */ /* 0x000fe40005000000 */
[----:B------:R-:W-:Y:S02]  /*2ca0*/  FSEL R206, R52, -INF , !P6 ;  /* 0xff80000034ce7808 */ /* 0x000fe40007000000 */
[C---:B------:R-:W-:Y:S02]  /*2cb0*/  ISETP.GE.AND P2, PT, R61.reuse, R156, PT ;  /* 0x0000009c3d00720c */ /* 0x040fe40003f46270 */
[----:B------:R-:W-:Y:S02]  /*2cc0*/  ISETP.GE.AND P6, PT, R61, R154, PT ;  /* 0x0000009a3d00720c */ /* 0x000fe40003fc6270 */
[C---:B------:R-:W-:Y:S02]  /*2cd0*/  LOP3.LUT R61, R197.reuse, 0xb8, RZ, 0xfc, !PT ;  /* 0x000000b8c53d7812 */ /* 0x040fe400078efcff */
[----:B------:R-:W-:-:S02]  /*2ce0*/  LOP3.LUT R63, R197, 0xb9, RZ, 0xfc, !PT ;  /* 0x000000b9c53f7812 */ /* 0x000fc400078efcff */
[----:B------:R-:W-:Y:S02]  /*2cf0*/  FSEL R66, R53, -INF , !P1 ;  /* 0xff80000035427808 */ /* 0x000fe40004800000 */
[----:B------:R-:W-:Y:S02]  /*2d00*/  LOP3.LUT R53, R197, 0xc0, RZ, 0xfc, !PT ;  /* 0x000000c0c5357812 */ /* 0x000fe400078efcff */
[----:B------:R-:W-:Y:S02]  /*2d10*/  FSEL R103, R54, -INF , !P4 ;  /* 0xff80000036677808 */ /* 0x000fe40006000000 */
[----:B------:R-:W-:Y:S02]  /*2d20*/  FSEL R101, R55, -INF , !P0 ;  /* 0xff80000037657808 */ /* 0x000fe40004000000 */
[----:B------:R-:W-:Y:S02]  /*2d30*/  FSEL R224, R48, -INF , !P3 ;  /* 0xff80000030e07808 */ /* 0x000fe40005800000 */
[----:B------:R-:W-:-:S02]  /*2d40*/  ISETP.GE.AND P4, PT, R61, R156, PT ;  /* 0x0000009c3d00720c */ /* 0x000fc40003f86270 */
[----:B------:R-:W-:Y:S02]  /*2d50*/  ISETP.GE.AND P1, PT, R61, R154, PT ;  /* 0x0000009a3d00720c */ /* 0x000fe40003f26270 */
[C---:B------:R-:W-:Y:S02]  /*2d60*/  ISETP.GE.AND P0, PT, R63.reuse, R156, PT ;  /* 0x0000009c3f00720c */ /* 0x040fe40003f06270 */
[----:B------:R-:W-:Y:S02]  /*2d70*/  ISETP.GE.AND P3, PT, R63, R154, PT ;  /* 0x0000009a3f00720c */ /* 0x000fe40003f66270 */
[----:B-1----:R-:W-:Y:S01]  /*2d80*/  HMMA.16816.F32 R60, R140, R56, R40 ;  /* 0x000000388c3c723c */ /* 0x002fe20000001828 */
[----:B------:R-:W-:Y:S02]  /*2d90*/  FSEL R41, R50, -INF , !P5 ;  /* 0xff80000032297808 */ /* 0x000fe40006800000 */
[----:B------:R-:W-:Y:S02]  /*2da0*/  FSEL R226, R49, -INF , !P2 ;  /* 0xff80000031e27808 */ /* 0x000fe40005000000 */
[----:B------:R-:W-:-:S02]  /*2db0*/  ISETP.GE.AND P5, PT, R53, R156, PT ;  /* 0x0000009c3500720c */ /* 0x000fc40003fa6270 */
[----:B------:R-:W-:Y:S01]  /*2dc0*/  ISETP.GE.AND P2, PT, R53, R154, PT ;  /* 0x0000009a3500720c */ /* 0x000fe20003f46270 */
[C---:B------:R-:W-:Y:S01]  /*2dd0*/  HMMA.16816.F32 R56, R140.reuse, R58, R36 ;  /* 0x0000003a8c38723c */ /* 0x040fe20000001824 */
[----:B------:R-:W1:Y:S01]  /*2de0*/  LDSM.16.M88.4 R52, [R2+0x4800] ;  /* 0x004800000234783b */ /* 0x000e620000000200 */
[----:B------:R-:W-:Y:S02]  /*2df0*/  FSEL R40, R51, -INF , !P6 ;  /* 0xff80000033287808 */ /* 0x000fe40007000000 */
[----:B------:R-:W-:Y:S02]  /*2e00*/  LOP3.LUT R43, R197, 0xc1, RZ, 0xfc, !PT ;  /* 0x000000c1c52b7812 */ /* 0x000fe400078efcff */
[----:B------:R-:W-:Y:S02]  /*2e10*/  FSEL R228, R44, -INF , !P4 ;  /* 0xff8000002ce47808 */ /* 0x000fe40006000000 */
[----:B--2---:R-:W-:Y:S01]  /*2e20*/  HMMA.16816.F32 R48, R140, R4, R32 ;  /* 0x000000048c30723c */ /* 0x004fe20000001820 */
[----:B------:R-:W2:Y:S01]  /*2e30*/  LDSM.16.M88.4 R32, [R2+0x4c00] ;  /* 0x004c00000220783b */ /* 0x000ea20000000200 */
[----:B------:R-:W-:Y:S01]  /*2e40*/  ISETP.GE.AND P6, PT, R43, R156, PT ;  /* 0x0000009c2b00720c */ /* 0x000fe20003fc6270 */
[----:B------:R-:W-:-:S04]  /*2e50*/  DEPBAR.LE SB0, 0x0 ;  /* 0x000080000000791a */ /* 0x000fc80000000000 */
[----:B------:R-:W-:Y:S01]  /*2e60*/  ISETP.GE.AND P4, PT, R43, R154, PT ;  /* 0x0000009a2b00720c */ /* 0x000fe20003f86270 */
[----:B------:R-:W-:Y:S01]  /*2e70*/  HMMA.16816.F32 R28, R140, R6, R28 ;  /* 0x000000068c1c723c */ /* 0x000fe2000000181c */
[C---:B------:R-:W-:Y:S02]  /*2e80*/  LOP3.LUT R43, R197.reuse, 0xc8, RZ, 0xfc, !PT ;  /* 0x000000c8c52b7812 */ /* 0x040fe400078efcff */
[----:B------:R-:W-:Y:S02]  /*2e90*/  LOP3.LUT R39, R197, 0xc9, RZ, 0xfc, !PT ;  /* 0x000000c9c5277812 */ /* 0x000fe400078efcff */
[----:B------:R-:W-:Y:S02]  /*2ea0*/  FSEL R37, R46, -INF , !P1 ;  /* 0xff8000002e257808 */ /* 0x000fe40004800000 */
[----:B------:R-:W-:Y:S02]  /*2eb0*/  FSEL R230, R45, -INF , !P0 ;  /* 0xff8000002de67808 */ /* 0x000fe40004000000 */
[----:B------:R-:W-:-:S02]  /*2ec0*/  ISETP.GE.AND P1, PT, R43, R156, PT ;  /* 0x0000009c2b00720c */ /* 0x000fc40003f26270 */
[----:B------:R-:W-:Y:S02]  /*2ed0*/  ISETP.GE.AND P0, PT, R43, R154, PT ;  /* 0x0000009a2b00720c */ /* 0x000fe40003f06270 */
[C---:B------:R-:W-:Y:S02]  /*2ee0*/  LOP3.LUT R43, R197.reuse, 0xd0, RZ, 0xfc, !PT ;  /* 0x000000d0c52b7812 */ /* 0x040fe400078efcff */
[----:B------:R-:W-:Y:S02]  /*2ef0*/  LOP3.LUT R5, R197, 0xd1, RZ, 0xfc, !PT ;  /* 0x000000d1c5057812 */ /* 0x000fe400078efcff */
[----:B------:R-:W-:Y:S02]  /*2f00*/  FSEL R36, R47, -INF , !P3 ;  /* 0xff8000002f247808 */ /* 0x000fe40005800000 */
[----:B------:R-:W-:Y:S02]  /*2f10*/  FSEL R60, R60, -INF , !P5 ;  /* 0xff8000003c3c7808 */ /* 0x000fe40006800000 */
[----:B------:R-:W-:-:S02]  /*2f20*/  ISETP.GE.AND P3, PT, R39, R156, PT ;  /* 0x0000009c2700720c */ /* 0x000fc40003f66270 */
[----:B------:R-:W-:Y:S01]  /*2f30*/  ISETP.GE.AND P5, PT, R39, R154, PT ;  /* 0x0000009a2700720c */ /* 0x000fe20003fa6270 */
[C---:B-1----:R-:W-:Y:S01]  /*2f40*/  HMMA.16816.F32 R24, R140.reuse, R52, R24 ;  /* 0x000000348c18723c */ /* 0x042fe20000001818 */
[----:B------:R-:W-:Y:S02]  /*2f50*/  FSEL R39, R62, -INF , !P2 ;  /* 0xff8000003e277808 */ /* 0x000fe40005000000 */
[----:B------:R-:W-:Y:S02]  /*2f60*/  FSEL R38, R63, -INF , !P4 ;  /* 0xff8000003f267808 */ /* 0x000fe40006000000 */
[----:B------:R-:W-:Y:S02]  /*2f70*/  FSEL R232, R56, -INF , !P1 ;  /* 0xff80000038e87808 */ /* 0x000fe40004800000 */
[-C--:B------:R-:W-:Y:S01]  /*2f80*/  ISETP.GE.AND P2, PT, R43, R156.reuse, PT ;  /* 0x0000009c2b00720c */ /* 0x080fe20003f46270 */
[----:B--2---:R-:W-:Y:S01]  /*2f90*/  HMMA.16816.F32 R16, R140, R32, R16 ;  /* 0x000000208c10723c */ /* 0x004fe20000001810 */
[----:B------:R-:W-:-:S02]  /*2fa0*/  ISETP.GE.AND P4, PT, R5, R156, PT ;  /* 0x0000009c0500720c */ /* 0x000fc40003f86270 */
[-C--:B------:R-:W-:Y:S02]  /*2fb0*/  ISETP.GE.AND P1, PT, R5, R154.reuse, PT ;  /* 0x0000009a0500720c */ /* 0x080fe40003f26270 */
[C---:B------:R-:W-:Y:S02]  /*2fc0*/  LOP3.LUT R5, R197.reuse, 0xd8, RZ, 0xfc, !PT ;  /* 0x000000d8c5057812 */ /* 0x040fe400078efcff */
[----:B------:R-:W-:Y:S01]  /*2fd0*/  LOP3.LUT R7, R197, 0xd9, RZ, 0xfc, !PT ;  /* 0x000000d9c5077812 */ /* 0x000fe200078efcff */
[----:B------:R-:W-:Y:S01]  /*2fe0*/  HMMA.16816.F32 R20, R140, R54, R20 ;  /* 0x000000368c14723c */ /* 0x000fe20000001814 */
[----:B------:R-:W-:Y:S01]  /*2ff0*/  FSEL R4, R61, -INF , !P6 ;  /* 0xff8000003d047808 */ /* 0x000fe20007000000 */
[----:B------:R-:W-:Y:S01]  /*3000*/  BAR.SYNC.DEFER_BLOCKING 0x0 ;  /* 0x0000000000007b1d */ /* 0x000fe20000010000 */
[----:B------:R-:W-:Y:S02]  /*3010*/  ISETP.GE.AND P6, PT, R43, R154, PT ;  /* 0x0000009a2b00720c */ /* 0x000fe40003fc6270 */
[----:B------:R-:W-:-:S02]  /*3020*/  FSEL R43, R58, -INF , !P0 ;  /* 0xff8000003a2b7808 */ /* 0x000fc40004000000 */
[----:B------:R-:W-:Y:S01]  /*3030*/  FSEL R204, R57, -INF , !P3 ;  /* 0xff80000039cc7808 */ /* 0x000fe20005800000 */
[----:B------:R-:W-:Y:S01]  /*3040*/  HMMA.16816.F32 R12, R140, R34, R12 ;  /* 0x000000228c0c723c */ /* 0x000fe2000000180c */
[----:B------:R-:W-:Y:S02]  /*3050*/  FSEL R42, R59, -INF , !P5 ;  /* 0xff8000003b2a7808 */ /* 0x000fe40006800000 */
[----:B------:R-:W-:Y:S02]  /*3060*/  FSEL R194, R48, -INF , !P2 ;  /* 0xff80000030c27808 */ /* 0x000fe40005000000 */
        /* <DEDUP_REMOVED lines=9> */
[-C--:B------:R-:W-:Y:S02]  /*3100*/  ISETP.GE.AND P6, PT, R5, R156.reuse, PT ;  /* 0x0000009c0500720c */ /* 0x080fe40003fc6270 */
[C---:B------:R-:W-:Y:S02]  /*3110*/  ISETP.GE.AND P1, PT, R7.reuse, R156, PT ;  /* 0x0000009c0700720c */ /* 0x040fe40003f26270 */
[----:B------:R-:W-:Y:S02]  /*3120*/  ISETP.GE.AND P0, PT, R7, R154, PT ;  /* 0x0000009a0700720c */ /* 0x000fe40003f06270 */
[----:B------:R-:W-:Y:S02]  /*3130*/  LOP3.LUT R7, R197, 0xe9, RZ, 0xfc, !PT ;  /* 0x000000e9c5077812 */ /* 0x000fe400078efcff */
[----:B------:R-:W-:Y:S02]  /*3140*/  FSEL R46, R31, -INF , !P2 ;  /* 0xff8000001f2e7808 */ /* 0x000fe40005000000 */
[----:B------:R-:W-:-:S02]  /*3150*/  FSEL R144, R24, -INF , !P6 ;  /* 0xff80000018907808 */ /* 0x000fc40007000000 */
[----:B------:R-:W-:Y:S02]  /*3160*/  FSEL R190, R49, -INF , !P4 ;  /* 0xff80000031be7808 */ /* 0x000fe40006000000 */
[C---:B------:R-:W-:Y:S02]  /*3170*/  ISETP.GE.AND P2, PT, R7.reuse, R156, PT ;  /* 0x0000009c0700720c */ /* 0x040fe40003f46270 */
[-C--:B------:R-:W-:Y:S02]  /*3180*/  ISETP.GE.AND P6, PT, R7, R154.reuse, PT ;  /* 0x0000009a0700720c */ /* 0x080fe40003fc6270 */
[----:B------:R-:W-:Y:S02]  /*3190*/  ISETP.GE.AND P4, PT, R5, R154, PT ;  /* 0x0000009a0500720c */ /* 0x000fe40003f86270 */
[C---:B------:R-:W-:Y:S02]  /*31a0*/  LOP3.LUT R7, R197.reuse, 0xf1, RZ, 0xfc, !PT ;  /* 0x000000f1c5077812 */ /* 0x040fe400078efcff */
[----:B------:R-:W-:-:S02]  /*31b0*/  LOP3.LUT R5, R197, 0xe8, RZ, 0xfc, !PT ;  /* 0x000000e8c5057812 */ /* 0x000fc400078efcff */
[----:B------:R-:W-:Y:S02]  /*31c0*/  FSEL R48, R27, -INF , !P0 ;  /* 0xff8000001b307808 */ /* 0x000fe40004000000 */
[----:B------:R-:W-:Y:S02]  /*31d0*/  FSEL R47, R30, -INF , !P3 ;  /* 0xff8000001e2f7808 */ /* 0x000fe40005800000 */
[----:B------:R-:W-:Y:S02]  /*31e0*/  FSEL R168, R29, -INF , !P5 ;  /* 0xff8000001da87808 */ /* 0x000fe40006800000 */
[-C--:B------:R-:W-:Y:S02]  /*31f0*/  ISETP.GE.AND P0, PT, R7, R156.reuse, PT ;  /* 0x0000009c0700720c */ /* 0x080fe40003f06270 */
[C---:B------:R-:W-:Y:S02]  /*3200*/  ISETP.GE.AND P3, PT, R5.reuse, R156, PT ;  /* 0x0000009c0500720c */ /* 0x040fe40003f66270 */
[----:B------:R-:W-:-:S02]  /*3210*/  ISETP.GE.AND P5, PT, R5, R154, PT ;  /* 0x0000009a0500720c */ /* 0x000fc40003fa6270 */
[----:B------:R-:W-:Y:S02]  /*3220*/  LOP3.LUT R5, R197, 0xf0, RZ, 0xfc, !PT ;  /* 0x000000f0c5057812 */ /* 0x000fe400078efcff */
[----:B------:R-:W-:Y:S02]  /*3230*/  FSEL R52, R17, -INF , !P0 ;  /* 0xff80000011347808 */ /* 0x000fe40004000000 */
[----:B------:R-:W-:Y:S02]  /*3240*/  FSEL R49, R26, -INF , !P4 ;  /* 0xff8000001a317808 */ /* 0x000fe40006000000 */
[----:B------:R-:W-:Y:S02]  /*3250*/  FSEL R138, R25, -INF , !P1 ;  /* 0xff800000198a7808 */ /* 0x000fe40004800000 */
[----:B------:R-:W-:Y:S02]  /*3260*/  ISETP.NE.AND P0, PT, R150, 0x1, PT ;  /* 0x000000019600780c */ /* 0x000fe40003f05270 */
[----:B------:R-:W-:-:S02]  /*3270*/  ISETP.GE.AND P4, PT, R5, R156, PT ;  /* 0x0000009c0500720c */ /* 0x000fc40003f86270 */
[----:B------:R-:W-:Y:S02]  /*3280*/  ISETP.GE.AND P1, PT, R5, R154, PT ;  /* 0x0000009a0500720c */ /* 0x000fe40003f26270 */
[----:B------:R-:W-:Y:S02]  /*3290*/  LOP3.LUT R5, R197, 0xf8, RZ, 0xfc, !PT ;  /* 0x000000f8c5057812 */ /* 0x000fe400078efcff */
[----:B------:R-:W-:Y:S02]  /*32a0*/  FSEL R53, R22, -INF , !P5 ;  /* 0xff80000016357808 */ /* 0x000fe40006800000 */
[----:B------:R-:W-:Y:S02]  /*32b0*/  FSEL R106, R21, -INF , !P2 ;  /* 0xff800000156a7808 */ /* 0x000fe40005000000 */
[C---:B------:R-:W-:Y:S02]  /*32c0*/  ISETP.GE.AND P5, PT, R5.reuse, R156, PT ;  /* 0x0000009c0500720c */ /* 0x040fe40003fa6270 */
[----:B------:R-:W-:-:S02]  /*32d0*/  ISETP.GE.AND P2, PT, R5, R154, PT ;  /* 0x0000009a0500720c */ /* 0x000fc40003f46270 */
[----:B------:R-:W-:Y:S02]  /*32e0*/  LOP3.LUT R5, R197, 0xf9, RZ, 0xfc, !PT ;  /* 0x000000f9c5057812 */ /* 0x000fe400078efcff */
[----:B------:R-:W-:Y:S02]  /*32f0*/  FSEL R132, R20, -INF , !P3 ;  /* 0xff80000014847808 */ /* 0x000fe40005800000 */
[----:B------:R-:W-:Y:S02]  /*3300*/  FSEL R51, R23, -INF , !P6 ;  /* 0xff80000017337808 */ /* 0x000fe40007000000 */
[----:B------:R-:W-:Y:S02]  /*3310*/  FSEL R54, R16, -INF , !P4 ;  /* 0xff80000010367808 */ /* 0x000fe40006000000 */
[----:B------:R-:W-:Y:S02]  /*3320*/  FSEL R50, R18, -INF , !P1 ;  /* 0xff80000012327808 */ /* 0x000fe40004800000 */
[----:B------:R-:W-:-:S02]  /*3330*/  ISETP.GE.AND P3, PT, R7, R154, PT ;  /* 0x0000009a0700720c */ /* 0x000fc40003f66270 */
[-C--:B------:R-:W-:Y:S02]  /*3340*/  ISETP.GE.AND P6, PT, R197, R156.reuse, PT ;  /* 0x0000009cc500720c */ /* 0x080fe40003fc6270 */
[C---:B------:R-:W-:Y:S02]  /*3350*/  ISETP.GE.AND P4, PT, R5.reuse, R156, PT ;  /* 0x0000009c0500720c */ /* 0x040fe40003f86270 */
[----:B------:R-:W-:Y:S02]  /*3360*/  ISETP.GE.AND P1, PT, R5, R154, PT ;  /* 0x0000009a0500720c */ /* 0x000fe40003f26270 */
[----:B------:R-:W-:Y:S02]  /*3370*/  FSEL R8, R8, -INF , !P6 ;  /* 0xff80000008087808 */ /* 0x000fe40007000000 */
[----:B------:R-:W-:Y:S02]  /*3380*/  FSEL R57, R19, -INF , !P3 ;  /* 0xff80000013397808 */ /* 0x000fe40005800000 */
[----:B------:R-:W-:-:S02]  /*3390*/  FSEL R59, R12, -INF , !P5 ;  /* 0xff8000000c3b7808 */ /* 0x000fc40006800000 */
[----:B------:R-:W-:Y:S02]  /*33a0*/  FSEL R56, R14, -INF , !P2 ;  /* 0xff8000000e387808 */ /* 0x000fe40005000000 */
[----:B------:R-:W-:Y:S02]  /*33b0*/  FSEL R58, R13, -INF , !P4 ;  /* 0xff8000000d3a7808 */ /* 0x000fe40006000000 */
[----:B------:R-:W-:Y:S01]  /*33c0*/  FSEL R55, R15, -INF , !P1 ;  /* 0xff8000000f377808 */ /* 0x000fe20004800000 */
[----:B------:R-:W-:Y:S06]  /*33d0*/  @!P0 BRA `(.L_x_1336) ;  /* 0x0000000400848947 */ /* 0x000fec0003800000 */
[----:B------:R-:W-:Y:S01]  /*33e0*/  UISETP.NE.U32.AND UP0, UPT, UR6, URZ, UPT ;  /* 0x000000ff0600728c */ /* 0x000fe2000bf05070 */
[C---:B------:R-:W-:Y:S02]  /*33f0*/  SHF.L.U64.HI R14, R148.reuse, 0x5, R149 ;  /* 0x00000005940e7819 */ /* 0x040fe40000010295 */
[----:B------:R-:W-:Y:S01]  /*3400*/  SHF.L.U32 R15, R148, 0x5, RZ ;  /* 0x00000005940f7819 */ /* 0x000fe200000006ff */
        /* <DEDUP_REMOVED lines=10> */
.L_x_1337:
[----:B------:R-:W1:Y:S01]  /*34b0*/  LDC R5, c[0x0][0x4f0] ;  /* 0x00013c00ff057b82 */ /* 0x000e620000000800 */
[----:B------:R-:W-:Y:S02]  /*34c0*/  LEA R18, R150, 0xfffffe00, 0x8 ;  /* 0xfffffe0096127811 */ /* 0x000fe400078e40ff */
        /* <DEDUP_REMOVED lines=15> */
[----:B------:R-:W-:Y:S02]  /*35c0*/  IMAD.MOV R7, RZ, RZ, -R16 ;  /* 0x000000ffff077224 */ /* 0x000fe400078e0a10 */
        /* <DEDUP_REMOVED lines=12> */
[----:B------:R-:W-:-:S02]  /*3690*/  LOP3.LUT R2, R218, R5, RZ, 0x3c, !PT ;  /* 0x00000005da027212 */ /* 0x000fc400078e3cff */
[----:B------:R-:W-:Y:S02]  /*36a0*/  LOP3.LUT R7, RZ, R5, RZ, 0x33, !PT ;  /* 0x00000005ff077212 */ /* 0x000fe400078e33ff */
[----:B------:R-:W-:-:S03]  /*36b0*/  ISETP.GE.AND P3, PT, R2, RZ, PT ;  /* 0x000000ff0200720c */ /* 0x000fc60003f66270 */
[----:B------:R-:W-:-:S04]  /*36c0*/  @P5 VIADD R16, R16, 0x1 ;  /* 0x0000000110105836 */ /* 0x000fc80000000000 */
[----:B------:R-:W-:Y:S01]  /*36d0*/  @P6 IADD3 R17, PT, PT, R17, 0x1, RZ ;  /* 0x0000000111116810 */ /* 0x000fe20007ffe0ff */
[----:B------:R-:W-:-:S05]  /*36e0*/  @!P1 IMAD.MOV R16, RZ, RZ, -R16 ;  /* 0x000000ffff109224 */ /* 0x000fca00078e0a10 */
        /* <DEDUP_REMOVED lines=8> */
[----:B------:R-:W-:-:S04]  /*3770*/  IMAD R5, R6, R5, -0x100 ;  /* 0xffffff0006057424 */ /* 0x000fc800078e0205 */
[----:B------:R-:W-:Y:S01]  /*3780*/  IMAD.WIDE.U32 R18, R5, R148, RZ ;  /* 0x0000009405127225 */ /* 0x000fe200078e00ff */
[----:B------:R-:W-:-:S05]  /*3790*/  SHF.R.S32.HI R7, RZ, 0x1f, R5 ;  /* 0x0000001fff077819 */ /* 0x000fca0000011405 */
[----:B------:R-:W-:-:S04]  /*37a0*/  IMAD R6, R7, R148, RZ ;  /* 0x0000009407067224 */ /* 0x000fc800078e02ff */
[----:B------:R-:W-:-:S04]  /*37b0*/  IMAD R5, R5, R149, R6 ;  /* 0x0000009505057224 */ /* 0x000fc800078e0206 */
[----:B------:R-:W-:Y:S01]  /*37c0*/  IMAD.IADD R19, R19, 0x1, R5 ;  /* 0x0000000113137824 */ /* 0x000fe200078e0205 */
[----:B--2---:R-:W-:-:S04]  /*37d0*/  IADD3 R2, PT, PT, R13, -R2, RZ ;  /* 0x800000020d027210 */ /* 0x004fc80007ffe0ff */
[----:B------:R-:W-:Y:S01]  /*37e0*/  SHF.R.S32.HI R6, RZ, 0x1f, R2 ;  /* 0x0000001fff067819 */ /* 0x000fe20000011402 */
[----:B------:R-:W-:-:S04]  /*37f0*/  IMAD.WIDE.U32 R18, R2, UR18, R18 ;  /* 0x0000001202127c25 */ /* 0x000fc8000f8e0012 */
[----:B------:R-:W-:Y:S01]  /*3800*/  IMAD R5, R6, UR18, RZ ;  /* 0x0000001206057c24 */ /* 0x000fe2000f8e02ff */
[----:B------:R-:W-:-:S03]  /*3810*/  LEA R214, P1, R18, R214, 0x1 ;  /* 0x000000d612d67211 */ /* 0x000fc600078208ff */
[----:B------:R-:W-:-:S05]  /*3820*/  IMAD R5, R2, UR19, R5 ;  /* 0x0000001302057c24 */ /* 0x000fca000f8e0205 */
[----:B------:R-:W-:-:S04]  /*3830*/  IADD3 R5, PT, PT, R19, R5, RZ ;  /* 0x0000000513057210 */ /* 0x000fc80007ffe0ff */
[----:B------:R-:W-:-:S07]  /*3840*/  LEA.HI.X R215, R18, R215, R5, 0x1, P1 ;  /* 0x000000d712d77211 */ /* 0x000fce00008f0c05 */
.L_x_1338:
[C---:B------:R-:W-:Y:S01]  /*3850*/  LEA R12, P1, R15.reuse, R214, 0x1 ;  /* 0x000000d60f0c7211 */ /* 0x040fe200078208ff */
[----:B------:R-:W-:Y:S01]  /*3860*/  @!PT LDS RZ, [RZ] ;  /* 0x00000000fffff984 */ /* 0x000fe20000000800 */
[----:B------:R-:W-:Y:S01]  /*3870*/  @!PT LDS RZ, [RZ] ;  /* 0x00000000fffff984 */ /* 0x000fe20000000800 */
[----:B------:R-:W-:Y:S01]  /*3880*/  @!PT LDS RZ, [RZ] ;  /* 0x00000000fffff984 */ /* 0x000fe20000000800 */
[----:B------:R1:W-:Y:S03]  /*3890*/  LDGSTS.E.BYPASS.LTC128B.128 [R227+0x1000], desc[UR24][R214.64] ;  /* 0x01000000d6e37fae */ /* 0x0003e6000b981a18 */
[----:B------:R-:W-:Y:S02]  /*38a0*/  IADD3 R6, P2, PT, R12, R165, RZ ;  /* 0x000000a50c067210 */ /* 0x000fe40007f5e0ff */
[----:B------:R-:W-:Y:S02]  /*38b0*/  LEA.HI.X R13, R15, R215, R14, 0x1, P1 ;  /* 0x000000d70f0d7211 */ /* 0x000fe400008f0c0e */
[----:B------:R-:W-:-:S03]  /*38c0*/  IADD3 R18, P1, PT, R6, R165, RZ ;  /* 0x000000a506127210 */ /* 0x000fc60007f3e0ff */
[--C-:B------:R-:W-:Y:S01]  /*38d0*/  IMAD.X R7, R13, 0x1, R0.reuse, P2 ;  /* 0x000000010d077824 */ /* 0x100fe200010e0600 */
[-C--:B------:R-:W-:Y:S01]  /*38e0*/  IADD3 R16, P2, PT, R18, R165.reuse, RZ ;  /* 0x000000a512107210 */ /* 0x080fe20007f5e0ff */
[----:B------:R1:W-:Y:S02]  /*38f0*/  LDGSTS.E.BYPASS.LTC128B.128 [R227+0x1800], desc[UR24][R12.64] ;  /* 0x018000000ce37fae */ /* 0x0003e4000b981a18 */
[--C-:B------:R-:W-:Y:S01]  /*3900*/  IMAD.X R19, R7, 0x1, R0.reuse, P1 ;  /* 0x0000000107137824 */ /* 0x100fe200008e0600 */
[-C--:B------:R-:W-:Y:S01]  /*3910*/  IADD3 R14, P1, PT, R16, R165.reuse, RZ ;  /* 0x000000a5100e7210 */ /* 0x080fe20007f3e0ff */
[----:B------:R1:W-:Y:S02]  /*3920*/  LDGSTS.E.BYPASS.LTC128B.128 [R227+0x2000], desc[UR24][R6.64] ;  /* 0x0200000006e37fae */ /* 0x0003e4000b981a18 */
[--C-:B------:R-:W-:Y:S01]  /*3930*/  IMAD.X R17, R19, 0x1, R0.reuse, P2 ;  /* 0x0000000113117824 */ /* 0x100fe200010e0600 */
[-C--:B------:R-:W-:Y:S01]  /*3940*/  IADD3 R20, P2, PT, R14, R165.reuse, RZ ;  /* 0x000000a50e147210 */ /* 0x080fe20007f5e0ff */
[----:B------:R1:W-:Y:S02]  /*3950*/  LDGSTS.E.BYPASS.LTC128B.128 [R227+0x2800], desc[UR24][R18.64] ;  /* 0x0280000012e37fae */ /* 0x0003e4000b981a18 */
[--C-:B------:R-:W-:Y:S01]  /*3960*/  IMAD.X R15, R17, 0x1, R0.reuse, P1 ;  /* 0x00000001110f7824 */ /* 0x100fe200008e0600 */
[----:B------:R-:W-:Y:S01]  /*3970*/  IADD3 R22, P1, PT, R20, R165, RZ ;  /* 0x000000a514167210 */ /* 0x000fe20007f3e0ff */
[----:B------:R1:W-:Y:S02]  /*3980*/  LDGSTS.E.BYPASS.LTC128B.128 [R227+0x3000], desc[UR24][R16.64] ;  /* 0x0300000010e37fae */ /* 0x0003e4000b981a18 */
[----:B------:R-:W-:-:S02]  /*3990*/  IMAD.X R21, R15, 0x1, R0, P2 ;  /* 0x000000010f157824 */ /* 0x000fc400010e0600 */
[----:B------:R1:W-:Y:S02]  /*39a0*/  LDGSTS.E.BYPASS.LTC128B.128 [R227+0x3800], desc[UR24][R14.64] ;  /* 0x038000000ee37fae */ /* 0x0003e4000b981a18 */
[----:B------:R-:W-:Y:S02]  /*39b0*/  IMAD.X R23, R21, 0x1, R0, P1 ;  /* 0x0000000115177824 */ /* 0x000fe400008e0600 */
[----:B------:R1:W-:Y:S04]  /*39c0*/  LDGSTS.E.BYPASS.LTC128B.128 [R227+0x4000], desc[UR24][R20.64] ;  /* 0x0400000014e37fae */ /* 0x0003e8000b981a18 */
[----:B------:R1:W-:Y:S04]  /*39d0*/  LDGSTS.E.BYPASS.LTC128B.128 [R227+0x4800], desc[UR24][R22.64] ;  /* 0x0480000016e37fae */ /* 0x0003e8000b981a18 */
[----:B------:R-:W0:Y:S02]  /*39e0*/  LDGDEPBAR ;  /* 0x00000000000079af */ /* 0x000e240000000000 */
.L_x_1336:
[----:B------:R-:W-:Y:S01]  /*39f0*/  FMNMX3.FTZ R5, R8, R10, R136, !PT ;  /* 0x0000000a08057276 */ /* 0x000fe20007810088 */
[----:B------:R-:W2:Y:S01]  /*3a00*/  LDCU UR4, c[0x0][0x45c] ;  /* 0x00008b80ff0477ac */ /* 0x000ea20008000800 */
[----:B------:R-:W-:Y:S02]  /*3a10*/  LEA R209, R3, UR5, 0x1 ;  /* 0x0000000503d17c11 */ /* 0x000fe4000f8e08ff */
[----:B------:R-:W-:Y:S02]  /*3a20*/  FMNMX3.FTZ R5, R5, R158, R160, !PT ;  /* 0x0000009e05057276 */ /* 0x000fe400078100a0 */
[----:B------:R-:W-:Y:S01]  /*3a30*/  IADD3 R3, PT, PT, R152, R209, RZ ;  /* 0x000000d198037210 */ /* 0x000fe20007ffe0ff */
[----:B------:R-:W-:Y:S01]  /*3a40*/  LDSM.16.MT88.4 R32, [R209+0x5400] ;  /* 0x00540000d120783b */ /* 0x000fe20000004200 */
[----:B------:R-:W-:-:S03]  /*3a50*/  FMNMX3.FTZ R5, R5, R130, R162, !PT ;  /* 0x0000008205057276 */ /* 0x000fc600078100a2 */
[----:B-1----:R-:W-:Y:S01]  /*3a60*/  LDSM.16.MT88.4 R12, [R3+0x5000] ;  /* 0x00500000030c783b */ /* 0x002fe20000004200 */
[----:B------:R-:W-:-:S03]  /*3a70*/  FMNMX3.FTZ R5, R5, R134, R120, !PT ;  /* 0x0000008605057276 */ /* 0x000fc60007810078 */
[----:B------:R-:W-:Y:S01]  /*3a80*/  LDSM.16.MT88.4 R16, [R3+0x5400] ;  /* 0x005400000310783b */ /* 0x000fe20000004200 */
[----:B------:R-:W-:-:S03]  /*3a90*/  FMNMX3.FTZ R5, R5, R122, R164, !PT ;  /* 0x0000007a05057276 */ /* 0x000fc600078100a4 */
[----:B------:R-:W-:Y:S01]  /*3aa0*/  LDSM.16.MT88.4 R28, [R209+0x5800] ;  /* 0x00580000d11c783b */ /* 0x000fe20000004200 */
        /* <DEDUP_REMOVED lines=26> */
[----:B------:R-:W-:-:S05]  /*3c50*/  FMNMX.FTZ R0, R58, R5, !PT ;  /* 0x000000053a007209 */ /* 0x000fca0007810000 */
[----:B------:R-:W1:Y:S02]  /*3c60*/  SHFL.BFLY PT, R5, R0, 0x2, 0x1f ;  /* 0x0c401f0000057f89 */ /* 0x000e6400000e0000 */
[----:B-1----:R-:W-:Y:S02]  /*3c70*/  FMNMX.FTZ R5, R0, R5, !PT ;  /* 0x0000000500057209 */ /* 0x002fe40007810000 */
[----:B------:R-:W-:-:S03]  /*3c80*/  FMNMX3.FTZ R0, R183, R11, R9, !PT ;  /* 0x0000000bb7007276 */ /* 0x000fc60007810009 */
[----:B------:R-:W1:Y:S01]  /*3c90*/  SHFL.BFLY PT, R2, R5, 0x1, 0x1f ;  /* 0x0c201f0005027f89 */ /* 0x000e6200000e0000 */
[----:B------:R-:W-:-:S04]  /*3ca0*/  FMNMX3.FTZ R0, R0, R187, R191, !PT ;  /* 0x000000bb00007276 */ /* 0x000fc800078100bf */
[----:B------:R-:W-:-:S04]  /*3cb0*/  FMNMX3.FTZ R0, R0, R195, R193, !PT ;  /* 0x000000c300007276 */ /* 0x000fc800078100c1 */
[----:B------:R-:W-:-:S04]  /*3cc0*/  FMNMX3.FTZ R0, R0, R189, R185, !PT ;  /* 0x000000bd00007276 */ /* 0x000fc800078100b9 */
[----:B------:R-:W-:-:S04]  /*3cd0*/  FMNMX3.FTZ R0, R0, R175, R181, !PT ;  /* 0x000000af00007276 */ /* 0x000fc800078100b5 */
[----:B------:R-:W-:-:S04]  /*3ce0*/  FMNMX3.FTZ R0, R0, R179, R177, !PT ;  /* 0x000000b300007276 */ /* 0x000fc800078100b1 */
[----:B------:R-:W-:Y:S02]  /*3cf0*/  FMNMX3.FTZ R0, R0, R167, R173, !PT ;  /* 0x000000a700007276 */ /* 0x000fe400078100ad */
[----:B-1----:R-:W-:Y:S02]  /*3d00*/  FMNMX.FTZ R2, R5, R2, !PT ;  /* 0x0000000205027209 */ /* 0x002fe40007810000 */
[----:B------:R-:W-:Y:S02]  /*3d10*/  FMNMX3.FTZ R0, R0, R171, R169, !PT ;  /* 0x000000ab00007276 */ /* 0x000fe400078100a9 */
[C---:B------:R-:W-:Y:S01]  /*3d20*/  FSETP.NEU.FTZ.AND P1, PT, R2.reuse, -INF , PT ;  /* 0xff8000000200780b */ /* 0x040fe20003f3d000 */
[----:B--2---:R-:W-:Y:S01]  /*3d30*/  FMUL.FTZ R99, R2, UR4 ;  /* 0x0000000402637c20 */ /* 0x004fe20008410000 */
[----:B------:R-:W-:-:S04]  /*3d40*/  FMNMX3.FTZ R0, R0, R157, R163, !PT ;  /* 0x0000009d00007276 */ /* 0x000fc800078100a3 */
[----:B------:R-:W-:Y:S02]  /*3d50*/  FMNMX3.FTZ R0, R0, R161, R159, !PT ;  /* 0x000000a100007276 */ /* 0x000fe4000781009f */
[----:B------:R-:W-:Y:S02]  /*3d60*/  FSEL R99, R99, RZ, P1 ;  /* 0x000000ff63637208 */ /* 0x000fe40000800000 */
[----:B------:R-:W-:-:S03]  /*3d70*/  FMNMX3.FTZ R0, R0, R147, R155, !PT ;  /* 0x0000009300007276 */ /* 0x000fc6000781009b */
        /* <DEDUP_REMOVED lines=11> */
[----:B------:R-:W-:Y:S01]  /*3e30*/  FFMA.FTZ R83, R80, UR4, -R99 ;  /* 0x0000000450537c23 */ /* 0x000fe20008010863 */
[----:B------:R-:W-:Y:S01]  /*3e40*/  MUFU.EX2 R203, R203 ;  /* 0x000000cb00cb7308 */ /* 0x000fe20000000800 */
[----:B------:R-:W-:Y:S01]  /*3e50*/  FMNMX3.FTZ R0, R0, R127, R133, !PT ;  /* 0x0000007f00007276 */ /* 0x000fe20007810085 */
[--C-:B------:R-:W-:Y:S01]  /*3e60*/  FFMA.FTZ R80, R78, UR4, -R99.reuse ;  /* 0x000000044e507c23 */ /* 0x100fe20008010863 */
[--C-:B------:R-:W-:Y:S01]  /*3e70*/  FFMA.FTZ R78, R74, UR4, -R99.reuse ;  /* 0x000000044a4e7c23 */ /* 0x100fe20008010863 */
[----:B------:R-:W-:Y:S01]  /*3e80*/  FFMA.FTZ R90, R116, UR4, -R99 ;  /* 0x00000004745a7c23 */ /* 0x000fe20008010863 */
[----:B------:R-:W-:Y:S01]  /*3e90*/  FMNMX3.FTZ R0, R0, R131, R129, !PT ;  /* 0x0000008300007276 */ /* 0x000fe20007810081 */
[--C-:B------:R-:W-:Y:S01]  /*3ea0*/  FFMA.FTZ R74, R114, UR4, -R99.reuse ;  /* 0x00000004724a7c23 */ /* 0x100fe20008010863 */
[----:B------:R-:W-:Y:S01]  /*3eb0*/  FFMA.FTZ R149, R160, UR4, -R99 ;  /* 0x00000004a0957c23 */ /* 0x000fe20008010863 */
[----:B------:R-:W1:Y:S01]  /*3ec0*/  MUFU.EX2 R128, R128 ;  /* 0x0000008000807308 */ /* 0x000e620000000800 */
        /* <DEDUP_REMOVED lines=15> */
[----:B------:R-:W2:Y:S01]  /*3fc0*/  MUFU.EX2 R118, R118 ;  /* 0x0000007600767308 */ /* 0x000ea20000000800 */
[----:B------:R-:W-:Y:S01]  /*3fd0*/  FMNMX3.FTZ R0, R0, R109, R103, !PT ;  /* 0x0000006d00007276 */ /* 0x000fe20007810067 */
[--C-:B------:R-:W-:Y:S01]  /*3fe0*/  FFMA.FTZ R97, R172, UR4, -R99.reuse ;  /* 0x00000004ac617c23 */ /* 0x100fe20008010863 */
[----:B-1----:R-:W-:Y:S01]  /*3ff0*/  F2FP.F16.F32.PACK_AB R20, R128, R203 ;  /* 0x000000cb8014723e */ /* 0x002fe200000000ff */
        /* <DEDUP_REMOVED lines=15> */
[----:B--2---:R-:W-:Y:S01]  /*40f0*/  F2FP.F16.F32.PACK_AB R22, R118, R197 ;  /* 0x000000c57616723e */ /* 0x004fe200000000ff */
        /* <DEDUP_REMOVED lines=14> */
[----:B------:R-:W-:Y:S01]  /*41e0*/  FADD.FTZ R128, R203, R128 ;  /* 0x00000080cb807221 */ /* 0x000fe20000010000 */
[--C-:B------:R-:W-:Y:S01]  /*41f0*/  FFMA.FTZ R71, R68, UR4, -R99.reuse ;  /* 0x0000000444477c23 */ /* 0x100fe20008010863 */
[--C-:B------:R-:W-:Y:S01]  /*4200*/  FFMA.FTZ R70, R64, UR4, -R99.reuse ;  /* 0x0000000440467c23 */ /* 0x100fe20008010863 */
[----:B------:R-:W-:Y:S01]  /*4210*/  FMNMX3.FTZ R0, R0, R51, R50, !PT ;  /* 0x0000003300007276 */ /* 0x000fe20007810032 */
[----:B------:R-:W-:Y:S01]  /*4220*/  FADD.FTZ R197, R197, R128 ;  /* 0x00000080c5c57221 */ /* 0x000fe20000010000 */
[--C-:B------:R-:W-:Y:S01]  /*4230*/  FFMA.FTZ R69, R206, UR4, -R99.reuse ;  /* 0x00000004ce457c23 */ /* 0x100fe20008010863 */
[----:B------:R-:W-:Y:S01]  /*4240*/  MUFU.EX2 R141, R141 ;  /* 0x0000008d008d7308 */ /* 0x000fe20000000800 */
[----:B------:R-:W-:Y:S01]  /*4250*/  FMNMX3.FTZ R0, R0, R57, R56, !PT ;  /* 0x0000003900007276 */ /* 0x000fe20007810038 */
[--C-:B------:R-:W-:Y:S01]  /*4260*/  FFMA.FTZ R68, R66, UR4, -R99.reuse ;  /* 0x0000000442447c23 */ /* 0x100fe20008010863 */
[--C-:B------:R-:W-:Y:S01]  /*4270*/  FFMA.FTZ R67, R224, UR4, -R99.reuse ;  /* 0x00000004e0437c23 */ /* 0x100fe20008010863 */
[--C-:B------:R-:W-:Y:S01]  /*4280*/  FFMA.FTZ R66, R226, UR4, -R99.reuse ;  /* 0x00000004e2427c23 */ /* 0x100fe20008010863 */
[----:B------:R-:W-:Y:S01]  /*4290*/  FMNMX.FTZ R0, R55, R0, !PT ;  /* 0x0000000037007209 */ /* 0x000fe20007810000 */
[--C-:B------:R-:W-:Y:S01]  /*42a0*/  FFMA.FTZ R65, R228, UR4, -R99.reuse ;  /* 0x00000004e4417c23 */ /* 0x100fe20008010863 */
[--C-:B------:R-:W-:Y:S01]  /*42b0*/  FFMA.FTZ R64, R230, UR4, -R99.reuse ;  /* 0x00000004e6407c23 */ /* 0x100fe20008010863 */
[----:B------:R-:W-:Y:S01]  /*42c0*/  MUFU.EX2 R104, R104 ;  /* 0x0000006800687308 */ /* 0x000fe20000000800 */
[--C-:B------:R-:W-:Y:S01]  /*42d0*/  FFMA.FTZ R61, R232, UR4, -R99.reuse ;  /* 0x00000004e83d7c23 */ /* 0x100fe20008010863 */
[----:B------:R-:W1:Y:S01]  /*42e0*/  SHFL.BFLY PT, R5, R0, 0x2, 0x1f ;  /* 0x0c401f0000057f89 */ /* 0x000e6200000e0000 */
[--C-:B------:R-:W-:Y:S01]  /*42f0*/  FFMA.FTZ R100, R204, UR4, -R99.reuse ;  /* 0x00000004cc647c23 */ /* 0x100fe20008010863 */
[--C-:B------:R-:W-:Y:S01]  /*4300*/  FFMA.FTZ R122, R194, UR4, -R99.reuse ;  /* 0x00000004c27a7c23 */ /* 0x100fe20008010863 */
[--C-:B------:R-:W-:Y:S01]  /*4310*/  FFMA.FTZ R142, R178, UR4, -R99.reuse ;  /* 0x00000004b28e7c23 */ /* 0x100fe20008010863 */
[--C-:B------:R-:W-:Y:S01]  /*4320*/  FFMA.FTZ R138, R138, UR4, -R99.reuse ;  /* 0x000000048a8a7c23 */ /* 0x100fe20008010863 */
[--C-:B------:R-:W-:Y:S01]  /*4330*/  FFMA.FTZ R106, R106, UR4, -R99.reuse ;  /* 0x000000046a6a7c23 */ /* 0x100fe20008010863 */
[----:B------:R-:W-:Y:S01]  /*4340*/  MUFU.EX2 R107, R107 ;  /* 0x0000006b006b7308 */ /* 0x000fe20000000800 */
[----:B------:R-:W-:-:S07]  /*4350*/  FFMA.FTZ R229, R58, UR4, -R99 ;  /* 0x000000043ae57c23 */ /* 0x000fce0008010863 */
        /* <DEDUP_REMOVED lines=13> */
[----:B------:R-:W-:-:S05]  /*4430*/  FSEL R60, R60, RZ, P1 ;  /* 0x000000ff3c3c7208 */ /* 0x000fca0000800000 */
        /* <DEDUP_REMOVED lines=43> */
[----:B------:R-:W-:Y:S01]  /*46f0*/  FFMA.FTZ R123, R132, UR4, -R99 ;  /* 0x00000004847b7c23 */ /* 0x000fe20008010863 */
[--C-:B------:R-:W-:Y:S01]  /*4700*/  FFMA.FTZ R132, R121, UR4, -R60.reuse ;  /* 0x0000000479847c23 */ /* 0x100fe2000801083c */
[--C-:B------:R-:W-:Y:S01]  /*4710*/  FFMA.FTZ R115, R115, UR4, -R60.reuse ;  /* 0x0000000473737c23 */ /* 0x100fe2000801083c */
[----:B------:R-:W2:Y:S01]  /*4720*/  MUFU.EX2 R116, R116 ;  /* 0x0000007400747308 */ /* 0x000ea20000000800 */
[----:B---3--:R-:W-:Y:S01]  /*4730*/  F2FP.F16.F32.PACK_AB R23, R199, R124 ;  /* 0x0000007cc717723e */ /* 0x008fe200000000ff */
[--C-:B------:R-:W-:Y:S01]  /*4740*/  FFMA.FTZ R117, R117, UR4, -R60.reuse ;  /* 0x0000000475757c23 */ /* 0x100fe2000801083c */
[--C-:B------:R-:W-:Y:S01]  /*4750*/  FFMA.FTZ R162, R113, UR4, -R60.reuse ;  /* 0x0000000471a27c23 */ /* 0x100fe2000801083c */
[----:B------:R-:W-:Y:S01]  /*4760*/  FADD.FTZ R201, R126, R201 ;  /* 0x000000c97ec97221 */ /* 0x000fe20000010000 */
[--C-:B------:R-:W-:Y:S01]  /*4770*/  FFMA.FTZ R111, R111, UR4, -R60.reuse ;  /* 0x000000046f6f7c23 */ /* 0x100fe2000801083c */
[--C-:B------:R-:W-:Y:S01]  /*4780*/  FFMA.FTZ R164, R109, UR4, -R60.reuse ;  /* 0x000000046da47c23 */ /* 0x100fe2000801083c */
[--C-:B------:R-:W-:Y:S01]  /*4790*/  FFMA.FTZ R103, R103, UR4, -R60.reuse ;  /* 0x0000000467677c23 */ /* 0x100fe2000801083c */
[----:B------:R-:W-:Y:S01]  /*47a0*/  MUFU.EX2 R114, R114 ;  /* 0x0000007200727308 */ /* 0x000fe20000000800 */
[C---:B-1----:R-:W-:Y:S01]  /*47b0*/  HMMA.16816.F32 R8, R20.reuse, R4, RZ ;  /* 0x000000041408723c */ /* 0x042fe200000018ff */
[--C-:B------:R-:W-:Y:S01]  /*47c0*/  FFMA.FTZ R41, R41, UR4, -R60.reuse ;  /* 0x0000000429297c23 */ /* 0x100fe2000801083c */
[--C-:B------:R-:W-:Y:S01]  /*47d0*/  FFMA.FTZ R40, R40, UR4, -R60.reuse ;  /* 0x0000000428287c23 */ /* 0x100fe2000801083c */
[--C-:B------:R-:W-:Y:S01]  /*47e0*/  FFMA.FTZ R37, R37, UR4, -R60.reuse ;  /* 0x0000000425257c23 */ /* 0x100fe2000801083c */
[--C-:B------:R-:W-:Y:S01]  /*47f0*/  FFMA.FTZ R36, R36, UR4, -R60.reuse ;  /* 0x0000000424247c23 */ /* 0x100fe2000801083c */
[--C-:B------:R-:W-:Y:S01]  /*4800*/  FFMA.FTZ R39, R39, UR4, -R60.reuse ;  /* 0x0000000427277c23 */ /* 0x100fe2000801083c */
[--C-:B------:R-:W-:Y:S01]  /*4810*/  FFMA.FTZ R38, R38, UR4, -R60.reuse ;  /* 0x0000000426267c23 */ /* 0x100fe2000801083c */
[----:B------:R-:W1:Y:S01]  /*4820*/  MUFU.EX2 R165, R165 ;  /* 0x000000a500a57308 */ /* 0x000e620000000800 */
[C---:B------:R-:W-:Y:S01]  /*4830*/  HMMA.16816.F32 R4, R20.reuse, R6, RZ ;  /* 0x000000061404723c */ /* 0x040fe200000018ff */
[--C-:B------:R-:W-:Y:S01]  /*4840*/  FFMA.FTZ R43, R43, UR4, -R60.reuse ;  /* 0x000000042b2b7c23 */ /* 0x100fe2000801083c */
[--C-:B------:R-:W-:Y:S01]  /*4850*/  FFMA.FTZ R167, R190, UR4, -R99.reuse ;  /* 0x00000004bea77c23 */ /* 0x100fe20008010863 */
[----:B------:R-:W-:Y:S01]  /*4860*/  FFMA.FTZ R153, R168, UR4, -R99 ;  /* 0x00000004a8997c23 */ /* 0x000fe20008010863 */
[--C-:B------:R-:W-:Y:S01]  /*4870*/  FFMA.FTZ R45, R45, UR4, -R60.reuse ;  /* 0x000000042d2d7c23 */ /* 0x100fe2000801083c */
[--C-:B------:R-:W-:Y:S01]  /*4880*/  FFMA.FTZ R44, R44, UR4, -R60.reuse ;  /* 0x000000042c2c7c23 */ /* 0x100fe2000801083c */
[--C-:B------:R-:W-:Y:S01]  /*4890*/  FFMA.FTZ R47, R47, UR4, -R60.reuse ;  /* 0x000000042f2f7c23 */ /* 0x100fe2000801083c */
[----:B------:R-:W-:Y:S01]  /*48a0*/  MUFU.EX2 R183, R183 ;  /* 0x000000b700b77308 */ /* 0x000fe20000000800 */
[C---:B------:R-:W-:Y:S01]  /*48b0*/  HMMA.16816.F32 R24, R20.reuse, R12, RZ ;  /* 0x0000000c1418723c */ /* 0x040fe200000018ff */
[----:B------:R-:W-:Y:S01]  /*48c0*/  F2FP.F16.F32.PACK_AB R12, R112, R149 ;  /* 0x00000095700c723e */ /* 0x000fe200000000ff */
[--C-:B------:R-:W-:Y:S01]  /*48d0*/  FFMA.FTZ R49, R49, UR4, -R60.reuse ;  /* 0x0000000431317c23 */ /* 0x100fe2000801083c */
[----:B--2---:R-:W-:Y:S01]  /*48e0*/  F2FP.F16.F32.PACK_AB R13, R116, R187 ;  /* 0x000000bb740d723e */ /* 0x004fe200000000ff */
[--C-:B------:R-:W-:Y:S01]  /*48f0*/  FFMA.FTZ R48, R48, UR4, -R60.reuse ;  /* 0x0000000430307c23 */ /* 0x100fe2000801083c */
[--C-:B------:R-:W-:Y:S01]  /*4900*/  FFMA.FTZ R53, R53, UR4, -R60.reuse ;  /* 0x0000000435357c23 */ /* 0x100fe2000801083c */
[--C-:B------:R-:W-:Y:S01]  /*4910*/  FFMA.FTZ R50, R50, UR4, -R60.reuse ;  /* 0x0000000432327c23 */ /* 0x100fe2000801083c */
[----:B------:R-:W2:Y:S01]  /*4920*/  MUFU.EX2 R110, R110 ;  /* 0x0000006e006e7308 */ /* 0x000ea20000000800 */
[----:B------:R-:W-:Y:S01]  /*4930*/  HMMA.16816.F32 R20, R20, R14, RZ ;  /* 0x0000000e1414723c */ /* 0x000fe200000018ff */
[----:B------:R-:W-:Y:S01]  /*4940*/  F2FP.F16.F32.PACK_AB R14, R108, R143 ;  /* 0x0000008f6c0e723e */ /* 0x000fe200000000ff */
[----:B------:R-:W-:Y:S01]  /*4950*/  FFMA.FTZ R57, R57, UR4, -R60 ;  /* 0x0000000439397c23 */ /* 0x000fe2000801083c */
[----:B-1----:R-:W-:-:S04]  /*4960*/  F2FP.F16.F32.PACK_AB R15, R165, R114 ;  /* 0x00000072a50f723e */ /* 0x002fc800000000ff */
[----:B------:R-:W-:Y:S03]  /*4970*/  MUFU.EX2 R120, R120 ;  /* 0x0000007800787308 */ /* 0x000fe60000000800 */
[C---:B------:R-:W-:Y:S05]  /*4980*/  HMMA.16816.F32 R8, R12.reuse, R32, R8 ;  /* 0x000000200c08723c */ /* 0x040fea0000001808 */
[----:B------:R-:W1:Y:S03]  /*4990*/  MUFU.EX2 R175, R175 ;  /* 0x000000af00af7308 */ /* 0x000e660000000800 */
        /* <DEDUP_REMOVED lines=8> */
[----:B--2---:R-:W-:Y:S01]  /*4a20*/  F2FP.F16.F32.PACK_AB R13, R110, R183 ;  /* 0x000000b76e0d723e */ /* 0x004fe200000000ff */
[----:B------:R-:W-:Y:S01]  /*4a30*/  MUFU.EX2 R134, R134 ;  /* 0x0000008600867308 */ /* 0x000fe20000000800 */
[----:B------:R-:W-:Y:S02]  /*4a40*/  F2FP.F16.F32.PACK_AB R14, R102, R107 ;  /* 0x0000006b660e723e */ /* 0x000fe400000000ff */
[----:B-1----:R-:W-:-:S05]  /*4a50*/  F2FP.F16.F32.PACK_AB R15, R175, R120 ;  /* 0x00000078af0f723e */ /* 0x002fca00000000ff */
[----:B------:R-:W1:Y:S02]  /*4a60*/  MUFU.EX2 R171, R171 ;  /* 0x000000ab00ab7308 */ /* 0x000e640000000800 */
[C---:B------:R-:W-:Y:S06]  /*4a70*/  HMMA.16816.F32 R8, R12.reuse, R28, R8 ;  /* 0x0000001c0c08723c */ /* 0x040fec0000001808 */
[----:B------:R-:W-:Y:S02]  /*4a80*/  MUFU.EX2 R93, R93 ;  /* 0x0000005d005d7308 */ /* 0x000fe40000000800 */
[C---:B------:R-:W-:Y:S01]  /*4a90*/  HMMA.16816.F32 R4, R12.reuse, R30, R4 ;  /* 0x0000001e0c04723c */ /* 0x040fe20000001804 */
[----:B------:R-:W2:Y:S05]  /*4aa0*/  LDSM.16.MT88.4 R28, [R3+0x5c00] ;  /* 0x005c0000031c783b */ /* 0x000eaa0000004200 */
[----:B------:R-:W-:Y:S02]  /*4ab0*/  MUFU.EX2 R92, R92 ;  /* 0x0000005c005c7308 */ /* 0x000fe40000000800 */
[C---:B---3--:R-:W-:Y:S06]  /*4ac0*/  HMMA.16816.F32 R24, R12.reuse, R32, R24 ;  /* 0x000000200c18723c */ /* 0x048fec0000001818 */
[----:B------:R-:W-:Y:S02]  /*4ad0*/  MUFU.EX2 R169, R169 ;  /* 0x000000a900a97308 */ /* 0x000fe40000000800 */
[----:B------:R-:W-:Y:S01]  /*4ae0*/  HMMA.16816.F32 R20, R12, R34, R20 ;  /* 0x000000220c14723c */ /* 0x000fe20000001814 */
[----:B------:R-:W-:Y:S01]  /*4af0*/  F2FP.F16.F32.PACK_AB R12, R98, R105 ;  /* 0x00000069620c723e */ /* 0x000fe200000000ff */
[----:B------:R-:W3:Y:S01]  /*4b00*/  LDSM.16.MT88.4 R32, [R209+0x6000] ;  /* 0x00600000d120783b */ /* 0x000ee20000004200 */
[----:B----4-:R-:W-:-:S02]  /*4b10*/  F2FP.F16.F32.PACK_AB R13, R130, R177 ;  /* 0x000000b1820d723e */ /* 0x010fc400000000ff */
[----:B------:R-:W-:Y:S01]  /*4b20*/  F2FP.F16.F32.PACK_AB R14, R96, R97 ;  /* 0x00000061600e723e */ /* 0x000fe200000000ff */
[----:B------:R-:W4:Y:S01]  /*4b30*/  MUFU.EX2 R136, R136 ;  /* 0x0000008800887308 */ /* 0x000f220000000800 */
        /* <DEDUP_REMOVED lines=11> */
[----:B------:R-:W1:Y:S01]  /*4bf0*/  MUFU.EX2 R90, R90 ;  /* 0x0000005a005a7308 */ /* 0x000e620000000800 */
[----:B----4-:R-:W-:-:S02]  /*4c00*/  F2FP.F16.F32.PACK_AB R13, R136, R169 ;  /* 0x000000a9880d723e */ /* 0x010fc400000000ff */
[----:B------:R-:W-:Y:S02]  /*4c10*/  F2FP.F16.F32.PACK_AB R14, R92, R93 ;  /* 0x0000005d5c0e723e */ /* 0x000fe400000000ff */
[----:B-----5:R-:W-:-:S03]  /*4c20*/  F2FP.F16.F32.PACK_AB R15, R157, R140 ;  /* 0x0000008c9d0f723e */ /* 0x020fc600000000ff */
[----:B------:R-:W-:Y:S04]  /*4c30*/  MUFU.EX2 R89, R89 ;  /* 0x0000005900597308 */ /* 0x000fe80000000800 */
[C---:B---3--:R-:W-:Y:S04]  /*4c40*/  HMMA.16816.F32 R8, R12.reuse, R32, R8 ;  /* 0x000000200c08723c */ /* 0x048fe80000001808 */
[----:B------:R-:W3:Y:S04]  /*4c50*/  MUFU.EX2 R88, R88 ;  /* 0x0000005800587308 */ /* 0x000ee80000000800 */
        /* <DEDUP_REMOVED lines=8> */
[----:B------:R-:W-:Y:S01]  /*4ce0*/  MUFU.EX2 R147, R147 ;  /* 0x0000009300937308 */ /* 0x000fe20000000800 */
[----:B---3--:R-:W-:-:S07]  /*4cf0*/  F2FP.F16.F32.PACK_AB R14, R88, R89 ;  /* 0x00000059580e723e */ /* 0x008fce00000000ff */
[----:B------:R-:W3:Y:S01]  /*4d00*/  MUFU.EX2 R148, R148 ;  /* 0x0000009400947308 */ /* 0x000ee20000000800 */
[----:B-1----:R-:W-:-:S07]  /*4d10*/  F2FP.F16.F32.PACK_AB R13, R146, R159 ;  /* 0x0000009f920d723e */ /* 0x002fce00000000ff */
[----:B------:R-:W-:Y:S08]  /*4d20*/  MUFU.EX2 R87, R87 ;  /* 0x0000005700577308 */ /* 0x000ff00000000800 */
[----:B------:R-:W1:Y:S01]  /*4d30*/  MUFU.EX2 R86, R86 ;  /* 0x0000005600567308 */ /* 0x000e620000000800 */
[----:B---3--:R-:W-:-:S07]  /*4d40*/  F2FP.F16.F32.PACK_AB R15, R148, R147 ;  /* 0x00000093940f723e */ /* 0x008fce00000000ff */
[C---:B--2---:R-:W-:Y:S01]  /*4d50*/  HMMA.16816.F32 R8, R12.reuse, R28, R8 ;  /* 0x0000001c0c08723c */ /* 0x044fe20000001808 */
[----:B------:R-:W-:Y:S07]  /*4d60*/  MUFU.EX2 R85, R85 ;  /* 0x0000005500557308 */ /* 0x000fee0000000800 */
[C---:B------:R-:W-:Y:S01]  /*4d70*/  HMMA.16816.F32 R4, R12.reuse, R30, R4 ;  /* 0x0000001e0c04723c */ /* 0x040fe20000001804 */
[----:B------:R-:W2:Y:S01]  /*4d80*/  MUFU.EX2 R84, R84 ;  /* 0x0000005400547308 */ /* 0x000ea20000000800 */
[----:B------:R-:W3:Y:S06]  /*4d90*/  LDSM.16.MT88.4 R28, [R3+0x6800] ;  /* 0x00680000031c783b */ /* 0x000eec0000004200 */
[C---:B----4-:R-:W-:Y:S01]  /*4da0*/  HMMA.16816.F32 R24, R12.reuse, R32, R24 ;  /* 0x000000200c18723c */ /* 0x050fe20000001818 */
[----:B------:R-:W-:Y:S07]  /*4db0*/  MUFU.EX2 R151, R151 ;  /* 0x0000009700977308 */ /* 0x000fee0000000800 */
[----:B------:R-:W-:Y:S01]  /*4dc0*/  HMMA.16816.F32 R20, R12, R34, R20 ;  /* 0x000000220c14723c */ /* 0x000fe20000001814 */
[----:B------:R-:W4:Y:S01]  /*4dd0*/  MUFU.EX2 R152, R152 ;  /* 0x0000009800987308 */ /* 0x000f220000000800 */
[----:B-1----:R-:W-:Y:S01]  /*4de0*/  F2FP.F16.F32.PACK_AB R12, R86, R87 ;  /* 0x00000057560c723e */ /* 0x002fe200000000ff */
[----:B------:R-:W1:Y:S01]  /*4df0*/  LDSM.16.MT88.4 R32, [R209+0x6c00] ;  /* 0x006c0000d120783b */ /* 0x000e620000004200 */
[----:B--2---:R-:W-:-:S05]  /*4e00*/  F2FP.F16.F32.PACK_AB R14, R84, R85 ;  /* 0x00000055540e723e */ /* 0x004fca00000000ff */
[----:B------:R-:W-:Y:S08]  /*4e10*/  MUFU.EX2 R135, R135 ;  /* 0x0000008700877308 */ /* 0x000ff00000000800 */
[----:B------:R-:W2:Y:S01]  /*4e20*/  MUFU.EX2 R154, R154 ;  /* 0x0000009a009a7308 */ /* 0x000ea20000000800 */
[----:B----4-:R-:W-:-:S07]  /*4e30*/  F2FP.F16.F32.PACK_AB R13, R152, R151 ;  /* 0x00000097980d723e */ /* 0x010fce00000000ff */
[----:B------:R-:W-:Y:S08]  /*4e40*/  MUFU.EX2 R83, R83 ;  /* 0x0000005300537308 */ /* 0x000ff00000000800 */
[----:B------:R-:W4:Y:S01]  /*4e50*/  MUFU.EX2 R82, R82 ;  /* 0x0000005200527308 */ /* 0x000f220000000800 */
[----:B--2---:R-:W-:-:S07]  /*4e60*/  F2FP.F16.F32.PACK_AB R15, R154, R135 ;  /* 0x000000879a0f723e */ /* 0x004fce00000000ff */
[C---:B-----5:R-:W-:Y:S01]  /*4e70*/  HMMA.16816.F32 R8, R12.reuse, R16, R8 ;  /* 0x000000100c08723c */ /* 0x060fe20000001808 */
[----:B------:R-:W-:Y:S07]  /*4e80*/  MUFU.EX2 R81, R81 ;  /* 0x0000005100517308 */ /* 0x000fee0000000800 */
[C---:B------:R-:W-:Y:S01]  /*4e90*/  HMMA.16816.F32 R4, R12.reuse, R18, R4 ;  /* 0x000000120c04723c */ /* 0x040fe20000001804 */
[----:B------:R-:W2:Y:S01]  /*4ea0*/  LDSM.16.MT88.4 R16, [R3+0x6c00] ;  /* 0x006c00000310783b */ /* 0x000ea20000004200 */
[----:B------:R-:W5:Y:S06]  /*4eb0*/  MUFU.EX2 R80, R80 ;  /* 0x0000005000507308 */ /* 0x000f6c0000000800 */
[C---:B---3--:R-:W-:Y:S02]  /*4ec0*/  HMMA.16816.F32 R24, R12.reuse, R28, R24 ;  /* 0x0000001c0c18723c */ /* 0x048fe40000001818 */
[----:B------:R-:W-:Y:S06]  /*4ed0*/  MUFU.EX2 R144, R144 ;  /* 0x0000009000907308 */ /* 0x000fec0000000800 */
[----:B------:R-:W-:Y:S01]  /*4ee0*/  HMMA.16816.F32 R20, R12, R30, R20 ;  /* 0x0000001e0c14723c */ /* 0x000fe20000001814 */
[----:B------:R-:W3:Y:S01]  /*4ef0*/  LDSM.16.MT88.4 R28, [R209+0x7000] ;  /* 0x00700000d11c783b */ /* 0x000ee20000004200 */
[----:B------:R-:W1:Y:S01]  /*4f00*/  MUFU.EX2 R127, R127 ;  /* 0x0000007f007f7308 */ /* 0x000e620000000800 */
[----:B----4-:R-:W-:-:S02]  /*4f10*/  F2FP.F16.F32.PACK_AB R12, R82, R83 ;  /* 0x00000053520c723e */ /* 0x010fc400000000ff */
[----:B-----5:R-:W-:-:S05]  /*4f20*/  F2FP.F16.F32.PACK_AB R14, R80, R81 ;  /* 0x00000051500e723e */ /* 0x020fca00000000ff */
[----:B------:R-:W-:Y:S08]  /*4f30*/  MUFU.EX2 R156, R156 ;  /* 0x0000009c009c7308 */ /* 0x000ff00000000800 */
[----:B------:R-:W4:Y:S01]  /*4f40*/  MUFU.EX2 R131, R131 ;  /* 0x0000008300837308 */ /* 0x000f220000000800 */
[----:B-1----:R-:W-:-:S07]  /*4f50*/  F2FP.F16.F32.PACK_AB R13, R127, R144 ;  /* 0x000000907f0d723e */ /* 0x002fce00000000ff */
[----:B------:R-:W-:Y:S08]  /*4f60*/  MUFU.EX2 R79, R79 ;  /* 0x0000004f004f7308 */ /* 0x000ff00000000800 */
[----:B------:R-:W1:Y:S01]  /*4f70*/  MUFU.EX2 R78, R78 ;  /* 0x0000004e004e7308 */ /* 0x000e620000000800 */
[----:B----4-:R-:W-:-:S07]  /*4f80*/  F2FP.F16.F32.PACK_AB R15, R131, R156 ;  /* 0x0000009c830f723e */ /* 0x010fce00000000ff */
[----:B------:R-:W-:Y:S01]  /*4f90*/  MUFU.EX2 R77, R77 ;  /* 0x0000004d004d7308 */ /* 0x000fe20000000800 */
[C---:B------:R-:W-:Y:S07]  /*4fa0*/  HMMA.16816.F32 R8, R12.reuse, R32, R8 ;  /* 0x000000200c08723c */ /* 0x040fee0000001808 */
[----:B------:R-:W4:Y:S01]  /*4fb0*/  MUFU.EX2 R76, R76 ;  /* 0x0000004c004c7308 */ /* 0x000f220000000800 */
[C---:B------:R-:W-:Y:S01]  /*4fc0*/  HMMA.16816.F32 R4, R12.reuse, R34, R4 ;  /* 0x000000220c04723c */ /* 0x040fe20000001804 */
[----:B------:R-:W5:Y:S06]  /*4fd0*/  LDSM.16.MT88.4 R32, [R3+0x7000] ;  /* 0x007000000320783b */ /* 0x000f6c0000004200 */
[----:B------:R-:W-:Y:S01]  /*4fe0*/  MUFU.EX2 R129, R129 ;  /* 0x0000008100817308 */ /* 0x000fe20000000800 */
[----:B--2---:R-:W-:Y:S01]  /*4ff0*/  HMMA.16816.F32 R24, R12, R16, R24 ;  /* 0x000000100c18723c */ /* 0x004fe20000001818 */
[----:B-1----:R-:W-:-:S06]  /*5000*/  F2FP.F16.F32.PACK_AB R16, R78, R79 ;  /* 0x0000004f4e10723e */ /* 0x002fcc00000000ff */
[----:B------:R-:W1:Y:S01]  /*5010*/  MUFU.EX2 R158, R158 ;  /* 0x0000009e009e7308 */ /* 0x000e620000000800 */
[----:B------:R-:W-:Y:S01]  /*5020*/  HMMA.16816.F32 R20, R12, R18, R20 ;  /* 0x000000120c14723c */ /* 0x000fe20000001814 */
[----:B------:R-:W2:Y:S01]  /*5030*/  LDSM.16.MT88.4 R12, [R209+0x7400] ;  /* 0x00740000d10c783b */ /* 0x000ea20000004200 */
[----:B----4-:R-:W-:-:S05]  /*5040*/  F2FP.F16.F32.PACK_AB R18, R76, R77 ;  /* 0x0000004d4c12723e */ /* 0x010fca00000000ff */
        /* <DEDUP_REMOVED lines=9> */
[----:B------:R-:W3:Y:S01]  /*50e0*/  MUFU.EX2 R72, R72 ;  /* 0x0000004800487308 */ /* 0x000ee20000000800 */
[----:B------:R-:W4:Y:S06]  /*50f0*/  LDSM.16.MT88.4 R28, [R3+0x7400] ;  /* 0x00740000031c783b */ /* 0x000f2c0000004200 */
[----:B-----5:R-:W-:Y:S01]  /*5100*/  HMMA.16816.F32 R24, R16, R32, R24 ;  /* 0x000000201018723c */ /* 0x020fe20000001818 */
[----:B------:R-:W-:Y:S01]  /*5110*/  MUFU.EX2 R132, R132 ;  /* 0x0000008400847308 */ /* 0x000fe20000000800 */
[----:B-1----:R-:W-:-:S06]  /*5120*/  F2FP.F16.F32.PACK_AB R32, R74, R75 ;  /* 0x0000004b4a20723e */ /* 0x002fcc00000000ff */
[----:B------:R-:W-:Y:S01]  /*5130*/  HMMA.16816.F32 R20, R16, R34, R20 ;  /* 0x000000221014723c */ /* 0x000fe20000001814 */
[----:B------:R-:W1:Y:S01]  /*5140*/  MUFU.EX2 R115, R115 ;  /* 0x0000007300737308 */ /* 0x000e620000000800 */
[----:B---3--:R-:W-:Y:S01]  /*5150*/  F2FP.F16.F32.PACK_AB R34, R72, R73 ;  /* 0x000000494822723e */ /* 0x008fe200000000ff */
[----:B------:R-:W3:Y:S06]  /*5160*/  LDSM.16.MT88.4 R16, [R209+0x7800] ;  /* 0x00780000d110783b */ /* 0x000eec0000004200 */
[----:B------:R-:W-:Y:S08]  /*5170*/  MUFU.EX2 R117, R117 ;  /* 0x0000007500757308 */ /* 0x000ff00000000800 */
[----:B------:R-:W5:Y:S01]  /*5180*/  MUFU.EX2 R162, R162 ;  /* 0x000000a200a27308 */ /* 0x000f620000000800 */
[----:B-1----:R-:W-:-:S07]  /*5190*/  F2FP.F16.F32.PACK_AB R33, R115, R132 ;  /* 0x000000847321723e */ /* 0x002fce00000000ff */
[----:B------:R-:W-:Y:S08]  /*51a0*/  MUFU.EX2 R71, R71 ;  /* 0x0000004700477308 */ /* 0x000ff00000000800 */
[----:B------:R-:W1:Y:S01]  /*51b0*/  MUFU.EX2 R70, R70 ;  /* 0x0000004600467308 */ /* 0x000e620000000800 */
[----:B-----5:R-:W-:-:S07]  /*51c0*/  F2FP.F16.F32.PACK_AB R35, R162, R117 ;  /* 0x00000075a223723e */ /* 0x020fce00000000ff */
[C---:B--2---:R-:W-:Y:S01]  /*51d0*/  HMMA.16816.F32 R8, R32.reuse, R12, R8 ;  /* 0x0000000c2008723c */ /* 0x044fe20000001808 */
[----:B------:R-:W-:Y:S01]  /*51e0*/  FADD.FTZ R12, R124, R201 ;  /* 0x000000c97c0c7221 */ /* 0x000fe20000010000 */
[----:B------:R-:W-:Y:S01]  /*51f0*/  FADD.FTZ R124, R118, R197 ;  /* 0x000000c5767c7221 */ /* 0x000fe20000010000 */
[----:B------:R-:W-:Y:S01]  /*5200*/  FFMA.FTZ R118, R101, UR4, -R60 ;  /* 0x0000000465767c23 */ /* 0x000fe2000801083c */
[----:B------:R-:W-:Y:S01]  /*5210*/  MUFU.EX2 R69, R69 ;  /* 0x0000004500457308 */ /* 0x000fe20000000800 */
[----:B------:R-:W-:Y:S01]  /*5220*/  FADD.FTZ R12, R199, R12 ;  /* 0x0000000cc70c7221 */ /* 0x000fe20000010000 */
[----:B------:R-:W-:Y:S02]  /*5230*/  FADD.FTZ R149, R149, R124 ;  /* 0x0000007c95957221 */ /* 0x000fe40000010000 */
[----:B----4-:R-:W-:Y:S01]  /*5240*/  HMMA.16816.F32 R24, R32, R28, R24 ;  /* 0x0000001c2018723c */ /* 0x010fe20000001818 */
[----:B------:R-:W-:Y:S01]  /*5250*/  FADD.FTZ R101, R187, R12 ;  /* 0x0000000cbb657221 */ /* 0x000fe20000010000 */
[----:B------:R-:W-:-:S02]  /*5260*/  FADD.FTZ R112, R112, R149 ;  /* 0x0000009570707221 */ /* 0x000fc40000010000 */
[----:B------:R-:W2:Y:S01]  /*5270*/  MUFU.EX2 R68, R68 ;  /* 0x0000004400447308 */ /* 0x000ea20000000800 */
[----:B------:R-:W-:Y:S01]  /*5280*/  FADD.FTZ R101, R116, R101 ;  /* 0x0000006574657221 */ /* 0x000fe20000010000 */
[----:B------:R-:W-:Y:S02]  /*5290*/  FADD.FTZ R143, R143, R112 ;  /* 0x000000708f8f7221 */ /* 0x000fe40000010000 */
[C---:B------:R-:W-:Y:S01]  /*52a0*/  HMMA.16816.F32 R4, R32.reuse, R14, R4 ;  /* 0x0000000e2004723c */ /* 0x040fe20000001804 */
[----:B------:R-:W-:Y:S01]  /*52b0*/  FADD.FTZ R28, R114, R101 ;  /* 0x00000065721c7221 */ /* 0x000fe20000010000 */
[----:B------:R-:W4:Y:S01]  /*52c0*/  LDSM.16.MT88.4 R12, [R3+0x7800] ;  /* 0x00780000030c783b */ /* 0x000f220000004200 */
[----:B------:R-:W-:Y:S01]  /*52d0*/  FADD.FTZ R108, R108, R143 ;  /* 0x0000008f6c6c7221 */ /* 0x000fe20000010000 */
[----:B------:R-:W-:Y:S01]  /*52e0*/  MUFU.EX2 R111, R111 ;  /* 0x0000006f006f7308 */ /* 0x000fe20000000800 */
[----:B------:R-:W-:Y:S02]  /*52f0*/  FADD.FTZ R28, R165, R28 ;  /* 0x0000001ca51c7221 */ /* 0x000fe40000010000 */
[----:B------:R-:W-:Y:S01]  /*5300*/  FADD.FTZ R141, R141, R108 ;  /* 0x0000006c8d8d7221 */ /* 0x000fe20000010000 */
[----:B------:R-:W-:Y:S01]  /*5310*/  HMMA.16816.F32 R20, R32, R30, R20 ;  /* 0x0000001e2014723c */ /* 0x000fe20000001814 */
[----:B------:R-:W-:Y:S01]  /*5320*/  FADD.FTZ R183, R183, R28 ;  /* 0x0000001cb7b77221 */ /* 0x000fe20000010000 */
[----:B-1----:R-:W-:Y:S01]  /*5330*/  F2FP.F16.F32.PACK_AB R32, R70, R71 ;  /* 0x000000474620723e */ /* 0x002fe200000000ff */
[----:B------:R-:W1:Y:S01]  /*5340*/  LDSM.16.MT88.4 R28, [R209+0x7c00] ;  /* 0x007c0000d11c783b */ /* 0x000e620000004200 */
[----:B------:R-:W5:Y:S01]  /*5350*/  MUFU.EX2 R164, R164 ;  /* 0x000000a400a47308 */ /* 0x000f620000000800 */
[----:B------:R-:W-:Y:S01]  /*5360*/  FADD.FTZ R183, R110, R183 ;  /* 0x000000b76eb77221 */ /* 0x000fe20000010000 */
[----:B------:R-:W-:Y:S01]  /*5370*/  FADD.FTZ R104, R104, R141 ;  /* 0x0000008d68687221 */ /* 0x000fe20000010000 */
[----:B--2---:R-:W-:-:S02]  /*5380*/  F2FP.F16.F32.PACK_AB R34, R68, R69 ;  /* 0x000000454422723e */ /* 0x004fc400000000ff */
[----:B------:R-:W-:Y:S01]  /*5390*/  FADD.FTZ R120, R120, R183 ;  /* 0x000000b778787221 */ /* 0x000fe20000010000 */
[----:B------:R-:W-:Y:S02]  /*53a0*/  FADD.FTZ R107, R107, R104 ;  /* 0x000000686b6b7221 */ /* 0x000fe40000010000 */
        /* <DEDUP_REMOVED lines=16> */
[----:B------:R-:W5:Y:S01]  /*54b0*/  MUFU.EX2 R66, R66 ;  /* 0x0000004200427308 */ /* 0x000f620000000800 */
[----:B--2---:R-:W-:Y:S01]  /*54c0*/  F2FP.F16.F32.PACK_AB R35, R118, R103 ;  /* 0x000000677623723e */ /* 0x004fe200000000ff */
[----:B------:R-:W-:Y:S01]  /*54d0*/  FADD.FTZ R169, R136, R169 ;  /* 0x000000a988a97221 */ /* 0x000fe20000010000 */
[----:B------:R-:W-:-:S03]  /*54e0*/  FADD.FTZ R94, R94, R95 ;  /* 0x0000005f5e5e7221 */ /* 0x000fc60000010000 */
[----:B------:R-:W-:Y:S02]  /*54f0*/  FADD.FTZ R140, R140, R169 ;  /* 0x000000a98c8c7221 */ /* 0x000fe40000010000 */
[----:B---3--:R-:W-:Y:S01]  /*5500*/  HMMA.16816.F32 R8, R32, R16, R8 ;  /* 0x000000102008723c */ /* 0x008fe20000001808 */
[----:B------:R-:W-:Y:S01]  /*5510*/  MUFU.EX2 R65, R65 ;  /* 0x0000004100417308 */ /* 0x000fe20000000800 */
[----:B------:R-:W-:-:S04]  /*5520*/  FADD.FTZ R140, R157, R140 ;  /* 0x0000008c9d8c7221 */ /* 0x000fc80000010000 */
[----:B------:R-:W-:Y:S02]  /*5530*/  FADD.FTZ R159, R159, R140 ;  /* 0x0000008c9f9f7221 */ /* 0x000fe40000010000 */
[----:B------:R-:W-:Y:S01]  /*5540*/  HMMA.16816.F32 R4, R32, R18, R4 ;  /* 0x000000122004723c */ /* 0x000fe20000001804 */
[----:B------:R-:W2:Y:S01]  /*5550*/  MUFU.EX2 R64, R64 ;  /* 0x0000004000407308 */ /* 0x000ea20000000800 */
[----:B------:R-:W3:Y:S01]  /*5560*/  LDSM.16.MT88.4 R16, [R3+0x7c00] ;  /* 0x007c00000310783b */ /* 0x000ee20000004200 */
[----:B------:R-:W-:-:S04]  /*5570*/  FADD.FTZ R146, R146, R159 ;  /* 0x0000009f92927221 */ /* 0x000fc80000010000 */
[----:B------:R-:W-:Y:S01]  /*5580*/  FADD.FTZ R147, R147, R146 ;  /* 0x0000009293937221 */ /* 0x000fe20000010000 */
[----:B----4-:R-:W-:Y:S01]  /*5590*/  HMMA.16816.F32 R24, R32, R12, R24 ;  /* 0x0000000c2018723c */ /* 0x010fe20000001818 */
[----:B------:R-:W-:Y:S01]  /*55a0*/  MUFU.EX2 R41, R41 ;  /* 0x0000002900297308 */ /* 0x000fe20000000800 */
[----:B-----5:R-:W-:Y:S01]  /*55b0*/  F2FP.F16.F32.PACK_AB R12, R66, R67 ;  /* 0x00000043420c723e */ /* 0x020fe200000000ff */
[----:B------:R-:W-:-:S04]  /*55c0*/  FADD.FTZ R148, R148, R147 ;  /* 0x0000009394947221 */ /* 0x000fc80000010000 */
[----:B------:R-:W-:Y:S01]  /*55d0*/  FADD.FTZ R151, R151, R148 ;  /* 0x0000009497977221 */ /* 0x000fe20000010000 */
[----:B------:R-:W-:Y:S01]  /*55e0*/  HMMA.16816.F32 R20, R32, R14, R20 ;  /* 0x0000000e2014723c */ /* 0x000fe20000001814 */
[----:B------:R-:W4:Y:S01]  /*55f0*/  MUFU.EX2 R40, R40 ;  /* 0x0000002800287308 */ /* 0x000f220000000800 */
[----:B--2---:R-:W-:Y:S01]  /*5600*/  F2FP.F16.F32.PACK_AB R14, R64, R65 ;  /* 0x00000041400e723e */ /* 0x004fe200000000ff */
[----:B------:R-:W2:Y:S01]  /*5610*/  LDSM.16.MT88.4 R32, [R209+0x8000] ;  /* 0x00800000d120783b */ /* 0x000ea20000004200 */
[----:B------:R-:W-:-:S04]  /*5620*/  FADD.FTZ R152, R152, R151 ;  /* 0x0000009798987221 */ /* 0x000fc80000010000 */
[----:B------:R-:W-:Y:S01]  /*5630*/  FADD.FTZ R135, R135, R152 ;  /* 0x0000009887877221 */ /* 0x000fe20000010000 */
[----:B------:R-:W-:Y:S03]  /*5640*/  MUFU.EX2 R37, R37 ;  /* 0x0000002500257308 */ /* 0x000fe60000000800 */
[----:B------:R-:W-:-:S04]  /*5650*/  FADD.FTZ R135, R154, R135 ;  /* 0x000000879a877221 */ /* 0x000fc80000010000 */
[----:B------:R-:W-:Y:S01]  /*5660*/  FADD.FTZ R144, R144, R135 ;  /* 0x0000008790907221 */ /* 0x000fe20000010000 */
[----:B------:R-:W5:Y:S01]  /*5670*/  MUFU.EX2 R36, R36 ;  /* 0x0000002400247308 */ /* 0x000f620000000800 */
[----:B----4-:R-:W-:Y:S02]  /*5680*/  F2FP.F16.F32.PACK_AB R13, R40, R41 ;  /* 0x00000029280d723e */ /* 0x010fe400000000ff */
[----:B------:R-:W-:-:S04]  /*5690*/  FADD.FTZ R127, R127, R144 ;  /* 0x000000907f7f7221 */ /* 0x000fc80000010000 */
[----:B------:R-:W-:Y:S01]  /*56a0*/  FADD.FTZ R156, R156, R127 ;  /* 0x0000007f9c9c7221 */ /* 0x000fe20000010000 */
[----:B------:R-:W-:Y:S03]  /*56b0*/  MUFU.EX2 R63, R63 ;  /* 0x0000003f003f7308 */ /* 0x000fe60000000800 */
[----:B------:R-:W-:-:S04]  /*56c0*/  FADD.FTZ R156, R131, R156 ;  /* 0x0000009c839c7221 */ /* 0x000fc80000010000 */
[----:B------:R-:W-:Y:S01]  /*56d0*/  FADD.FTZ R129, R129, R156 ;  /* 0x0000009c81817221 */ /* 0x000fe20000010000 */
[----:B------:R-:W4:Y:S01]  /*56e0*/  MUFU.EX2 R62, R62 ;  /* 0x0000003e003e7308 */ /* 0x000f220000000800 */
[----:B-----5:R-:W-:Y:S02]  /*56f0*/  F2FP.F16.F32.PACK_AB R15, R36, R37 ;  /* 0x00000025240f723e */ /* 0x020fe400000000ff */
[----:B------:R-:W-:-:S05]  /*5700*/  FADD.FTZ R158, R158, R129 ;  /* 0x000000819e9e7221 */ /* 0x000fca0000010000 */
[C---:B-1----:R-:W-:Y:S01]  /*5710*/  HMMA.16816.F32 R8, R12.reuse, R28, R8 ;  /* 0x0000001c0c08723c */ /* 0x042fe20000001808 */
[----:B------:R-:W-:Y:S01]  /*5720*/  FADD.FTZ R29, R93, R94 ;  /* 0x0000005e5d1d7221 */ /* 0x000fe20000010000 */
[--C-:B------:R-:W-:Y:S01]  /*5730*/  FFMA.FTZ R93, R42, UR4, -R60.reuse ;  /* 0x000000042a5d7c23 */ /* 0x100fe2000801083c */
[----:B------:R-:W-:Y:S01]  /*5740*/  MUFU.EX2 R61, R61 ;  /* 0x0000003d003d7308 */ /* 0x000fe20000000800 */
[----:B------:R-:W-:Y:S01]  /*5750*/  FFMA.FTZ R42, R54, UR4, -R99 ;  /* 0x00000004362a7c23 */ /* 0x000fe20008010863 */
[----:B------:R-:W-:Y:S01]  /*5760*/  FADD.FTZ R28, R92, R29 ;  /* 0x0000001d5c1c7221 */ /* 0x000fe20000010000 */
[----:B------:R-:W-:Y:S02]  /*5770*/  FFMA.FTZ R54, R51, UR4, -R60 ;  /* 0x0000000433367c23 */ /* 0x000fe4000801083c */
[----:B---3--:R-:W-:Y:S01]  /*5780*/  HMMA.16816.F32 R24, R12, R16, R24 ;  /* 0x000000100c18723c */ /* 0x008fe20000001818 */
[----:B------:R-:W-:Y:S02]  /*5790*/  FADD.FTZ R91, R91, R28 ;  /* 0x0000001c5b5b7221 */ /* 0x000fe40000010000 */
[----:B------:R-:W1:Y:S02]  /*57a0*/  MUFU.EX2 R100, R100 ;  /* 0x0000006400647308 */ /* 0x000e640000000800 */
[----:B------:R-:W-:-:S03]  /*57b0*/  FADD.FTZ R90, R90, R91 ;  /* 0x0000005b5a5a7221 */ /* 0x000fc60000010000 */
[C---:B------:R-:W-:Y:S01]  /*57c0*/  HMMA.16816.F32 R4, R12.reuse, R30, R4 ;  /* 0x0000001e0c04723c */ /* 0x040fe20000001804 */
[----:B------:R-:W-:Y:S01]  /*57d0*/  FADD.FTZ R17, R89, R90 ;  /* 0x0000005a59117221 */ /* 0x000fe20000010000 */
[----:B------:R-:W3:Y:S01]  /*57e0*/  LDSM.16.MT88.4 R28, [R3+0x8000] ;  /* 0x00800000031c783b */ /* 0x000ee20000004200 */
[----:B------:R-:W-:Y:S01]  /*57f0*/  MUFU.EX2 R39, R39 ;  /* 0x0000002700277308 */ /* 0x000fe20000000800 */
[----:B------:R-:W-:Y:S01]  /*5800*/  FFMA.FTZ R89, R52, UR4, -R99 ;  /* 0x0000000434597c23 */ /* 0x000fe20008010863 */
[----:B------:R-:W-:Y:S01]  /*5810*/  FADD.FTZ R88, R88, R17 ;  /* 0x0000001158587221 */ /* 0x000fe20000010000 */
[----:B------:R-:W-:Y:S01]  /*5820*/  FFMA.FTZ R52, R46, UR4, -R60 ;  /* 0x000000042e347c23 */ /* 0x000fe2000801083c */
[----:B------:R-:W-:Y:S01]  /*5830*/  FFMA.FTZ R46, R59, UR4, -R99 ;  /* 0x000000043b2e7c23 */ /* 0x000fe20008010863 */
[----:B------:R-:W-:Y:S01]  /*5840*/  HMMA.16816.F32 R20, R12, R18, R20 ;  /* 0x000000120c14723c */ /* 0x000fe20000001814 */
[----:B------:R-:W-:Y:S01]  /*5850*/  FADD.FTZ R87, R87, R88 ;  /* 0x0000005857577221 */ /* 0x000fe20000010000 */
[----:B------:R-:W5:Y:S01]  /*5860*/  LDSM.16.MT88.4 R16, [R209+0x8400] ;  /* 0x00840000d110783b */ /* 0x000f620000004200 */
[----:B------:R-:W2:Y:S01]  /*5870*/  MUFU.EX2 R38, R38 ;  /* 0x0000002600267308 */ /* 0x000ea20000000800 */
[----:B----4-:R-:W-:Y:S01]  /*5880*/  F2FP.F16.F32.PACK_AB R12, R62, R63 ;  /* 0x0000003f3e0c723e */ /* 0x010fe200000000ff */
[----:B------:R-:W-:Y:S01]  /*5890*/  FADD.FTZ R86, R86, R87 ;  /* 0x0000005756567221 */ /* 0x000fe20000010000 */
[----:B-1----:R-:W-:-:S03]  /*58a0*/  F2FP.F16.F32.PACK_AB R14, R100, R61 ;  /* 0x0000003d640e723e */ /* 0x002fc600000000ff */
[----:B------:R-:W-:Y:S02]  /*58b0*/  FADD.FTZ R85, R85, R86 ;  /* 0x0000005655557221 */ /* 0x000fe40000010000 */
[----:B------:R-:W-:Y:S02]  /*58c0*/  MUFU.EX2 R43, R43 ;  /* 0x0000002b002b7308 */ /* 0x000fe40000000800 */
[----:B------:R-:W-:-:S04]  /*58d0*/  FADD.FTZ R84, R84, R85 ;  /* 0x0000005554547221 */ /* 0x000fc80000010000 */
[----:B------:R-:W-:Y:S02]  /*58e0*/  FADD.FTZ R83, R83, R84 ;  /* 0x0000005453537221 */ /* 0x000fe40000010000 */
[----:B------:R-:W1:Y:S01]  /*58f0*/  MUFU.EX2 R92, R93 ;  /* 0x0000005d005c7308 */ /* 0x000e620000000800 */
[----:B--2---:R-:W-:Y:S01]  /*5900*/  F2FP.F16.F32.PACK_AB R13, R38, R39 ;  /* 0x00000027260d723e */ /* 0x004fe200000000ff */
[----:B------:R-:W-:-:S04]  /*5910*/  FADD.FTZ R82, R82, R83 ;  /* 0x0000005352527221 */ /* 0x000fc80000010000 */
[----:B------:R-:W-:Y:S02]  /*5920*/  FADD.FTZ R81, R81, R82 ;  /* 0x0000005251517221 */ /* 0x000fe40000010000 */
[----:B------:R-:W-:Y:S02]  /*5930*/  MUFU.EX2 R122, R122 ;  /* 0x0000007a007a7308 */ /* 0x000fe40000000800 */
[----:B------:R-:W-:-:S04]  /*5940*/  FADD.FTZ R80, R80, R81 ;  /* 0x0000005150507221 */ /* 0x000fc80000010000 */
[----:B------:R-:W-:Y:S02]  /*5950*/  FADD.FTZ R79, R79, R80 ;  /* 0x000000504f4f7221 */ /* 0x000fe40000010000 */
[----:B------:R-:W2:Y:S01]  /*5960*/  MUFU.EX2 R167, R167 ;  /* 0x000000a700a77308 */ /* 0x000ea20000000800 */
[----:B-1----:R-:W-:Y:S01]  /*5970*/  F2FP.F16.F32.PACK_AB R15, R92, R43 ;  /* 0x0000002b5c0f723e */ /* 0x002fe200000000ff */
[----:B------:R-:W-:-:S04]  /*5980*/  FADD.FTZ R78, R78, R79 ;  /* 0x0000004f4e4e7221 */ /* 0x000fc80000010000 */
[----:B------:R-:W-:Y:S02]  /*5990*/  FADD.FTZ R77, R77, R78 ;  /* 0x0000004e4d4d7221 */ /* 0x000fe40000010000 */
[----:B------:R-:W-:Y:S01]  /*59a0*/  MUFU.EX2 R142, R142 ;  /* 0x0000008e008e7308 */ /* 0x000fe20000000800 */
[----:B------:R-:W-:Y:S01]  /*59b0*/  HMMA.16816.F32 R8, R12, R32, R8 ;  /* 0x000000200c08723c */ /* 0x000fe20000001808 */
[----:B------:R-:W-:-:S04]  /*59c0*/  FADD.FTZ R76, R76, R77 ;  /* 0x0000004d4c4c7221 */ /* 0x000fc80000010000 */
[----:B------:R-:W-:Y:S02]  /*59d0*/  FADD.FTZ R75, R75, R76 ;  /* 0x0000004c4b4b7221 */ /* 0x000fe40000010000 */
[----:B------:R-:W1:Y:S01]  /*59e0*/  MUFU.EX2 R153, R153 ;  /* 0x0000009900997308 */ /* 0x000e620000000800 */
[----:B------:R-:W-:Y:S01]  /*59f0*/  HMMA.16816.F32 R4, R12, R34, R4 ;  /* 0x000000220c04723c */ /* 0x000fe20000001804 */
[----:B------:R-:W4:Y:S01]  /*5a00*/  LDSM.16.MT88.4 R32, [R3+0x8400] ;  /* 0x008400000320783b */ /* 0x000f220000004200 */
[----:B------:R-:W-:-:S04]  /*5a10*/  FADD.FTZ R74, R74, R75 ;  /* 0x0000004b4a4a7221 */ /* 0x000fc80000010000 */
[----:B------:R-:W-:Y:S01]  /*5a20*/  FADD.FTZ R73, R73, R74 ;  /* 0x0000004a49497221 */ /* 0x000fe20000010000 */
[----:B------:R-:W-:Y:S01]  /*5a30*/  MUFU.EX2 R45, R45 ;  /* 0x0000002d002d7308 */ /* 0x000fe20000000800 */
[----:B---3--:R-:W-:Y:S01]  /*5a40*/  HMMA.16816.F32 R24, R12, R28, R24 ;  /* 0x0000001c0c18723c */ /* 0x008fe20000001818 */
[----:B------:R-:W-:Y:S01]  /*5a50*/  FADD.FTZ R29, R119, R158 ;  /* 0x0000009e771d7221 */ /* 0x000fe20000010000 */
[----:B------:R-:W-:-:S03]  /*5a60*/  FADD.FTZ R72, R72, R73 ;  /* 0x0000004948487221 */ /* 0x000fc60000010000 */
[----:B------:R-:W-:Y:S01]  /*5a70*/  FADD.FTZ R29, R160, R29 ;  /* 0x0000001da01d7221 */ /* 0x000fe20000010000 */
[----:B------:R-:W-:Y:S01]  /*5a80*/  FADD.FTZ R71, R71, R72 ;  /* 0x0000004847477221 */ /* 0x000fe20000010000 */
[----:B------:R-:W3:Y:S01]  /*5a90*/  MUFU.EX2 R44, R44 ;  /* 0x0000002c002c7308 */ /* 0x000ee20000000800 */
[----:B------:R-:W-:Y:S01]  /*5aa0*/  HMMA.16816.F32 R20, R12, R30, R20 ;  /* 0x0000001e0c14723c */ /* 0x000fe20000001814 */
[----:B--2---:R-:W-:Y:S01]  /*5ab0*/  F2FP.F16.F32.PACK_AB R12, R167, R122 ;  /* 0x0000007aa70c723e */ /* 0x004fe200000000ff */
[----:B------:R-:W-:Y:S01]  /*5ac0*/  FADD.FTZ R70, R70, R71 ;  /* 0x0000004746467221 */ /* 0x000fe20000010000 */
[----:B-1----:R-:W-:-:S03]  /*5ad0*/  F2FP.F16.F32.PACK_AB R14, R153, R142 ;  /* 0x0000008e990e723e */ /* 0x002fc600000000ff */
[----:B------:R-:W-:Y:S01]  /*5ae0*/  FADD.FTZ R69, R69, R70 ;  /* 0x0000004645457221 */ /* 0x000fe20000010000 */
[----:B------:R-:W-:Y:S03]  /*5af0*/  MUFU.EX2 R47, R47 ;  /* 0x0000002f002f7308 */ /* 0x000fe60000000800 */
[----:B------:R-:W-:-:S04]  /*5b00*/  FADD.FTZ R68, R68, R69 ;  /* 0x0000004544447221 */ /* 0x000fc80000010000 */
[----:B------:R-:W-:Y:S01]  /*5b10*/  FADD.FTZ R67, R67, R68 ;  /* 0x0000004443437221 */ /* 0x000fe20000010000 */
[----:B------:R-:W1:Y:S01]  /*5b20*/  MUFU.EX2 R52, R52 ;  /* 0x0000003400347308 */ /* 0x000e620000000800 */
[----:B---3--:R-:W-:Y:S02]  /*5b30*/  F2FP.F16.F32.PACK_AB R13, R44, R45 ;  /* 0x0000002d2c0d723e */ /* 0x008fe400000000ff */
[----:B------:R-:W-:-:S04]  /*5b40*/  FADD.FTZ R66, R66, R67 ;  /* 0x0000004342427221 */ /* 0x000fc80000010000 */
[----:B------:R-:W-:Y:S01]  /*5b50*/  FADD.FTZ R65, R65, R66 ;  /* 0x0000004241417221 */ /* 0x000fe20000010000 */
[----:B------:R-:W-:Y:S03]  /*5b60*/  MUFU.EX2 R139, R139 ;  /* 0x0000008b008b7308 */ /* 0x000fe60000000800 */
[----:B------:R-:W-:-:S04]  /*5b70*/  FADD.FTZ R64, R64, R65 ;  /* 0x0000004140407221 */ /* 0x000fc80000010000 */
[----:B------:R-:W-:Y:S01]  /*5b80*/  FADD.FTZ R63, R63, R64 ;  /* 0x000000403f3f7221 */ /* 0x000fe20000010000 */
[----:B------:R-:W2:Y:S01]  /*5b90*/  MUFU.EX2 R138, R138 ;  /* 0x0000008a008a7308 */ /* 0x000ea20000000800 */
[----:B-1----:R-:W-:Y:S02]  /*5ba0*/  F2FP.F16.F32.PACK_AB R15, R52, R47 ;  /* 0x0000002f340f723e */ /* 0x002fe400000000ff */
[----:B------:R-:W-:-:S05]  /*5bb0*/  FADD.FTZ R62, R62, R63 ;  /* 0x0000003f3e3e7221 */ /* 0x000fca0000010000 */
[C---:B-----5:R-:W-:Y:S01]  /*5bc0*/  HMMA.16816.F32 R8, R12.reuse, R16, R8 ;  /* 0x000000100c08723c */ /* 0x060fe20000001808 */
[----:B------:R-:W-:Y:S01]  /*5bd0*/  FADD.FTZ R16, R132, R29 ;  /* 0x0000001d84107221 */ /* 0x000fe20000010000 */
[----:B------:R-:W-:Y:S01]  /*5be0*/  MUFU.EX2 R123, R123 ;  /* 0x0000007b007b7308 */ /* 0x000fe20000000800 */
[----:B------:R-:W1:Y:S02]  /*5bf0*/  LDSM.16.MT88.4 R28, [R209+0x8800] ;  /* 0x00880000d11c783b */ /* 0x000e640000004200 */
[----:B------:R-:W-:Y:S02]  /*5c00*/  FADD.FTZ R16, R115, R16 ;  /* 0x0000001073107221 */ /* 0x000fe40000010000 */
[----:B------:R-:W-:Y:S01]  /*5c10*/  LDSM.16.MT88.4 R132, [R3+0x8c00] ;  /* 0x008c00000384783b */ /* 0x000fe20000004200 */
[----:B------:R-:W-:Y:S01]  /*5c20*/  HMMA.16816.F32 R4, R12, R18, R4 ;  /* 0x000000120c04723c */ /* 0x000fe20000001804 */
[----:B------:R-:W-:Y:S01]  /*5c30*/  FADD.FTZ R117, R117, R16 ;  /* 0x0000001075757221 */ /* 0x000fe20000010000 */
[----:B------:R-:W3:Y:S01]  /*5c40*/  MUFU.EX2 R106, R106 ;  /* 0x0000006a006a7308 */ /* 0x000ee20000000800 */
[----:B------:R-:W5:Y:S02]  /*5c50*/  LDSM.16.MT88.4 R16, [R3+0x8800] ;  /* 0x008800000310783b */ /* 0x000f640000004200 */
[----:B------:R-:W-:-:S03]  /*5c60*/  FADD.FTZ R162, R162, R117 ;  /* 0x00000075a2a27221 */ /* 0x000fc60000010000 */
[----:B----4-:R-:W-:Y:S01]  /*5c70*/  HMMA.16816.F32 R24, R12, R32, R24 ;  /* 0x000000200c18723c */ /* 0x010fe20000001818 */
[----:B------:R-:W-:Y:S01]  /*5c80*/  FADD.FTZ R111, R111, R162 ;  /* 0x000000a26f6f7221 */ /* 0x000fe20000010000 */
[----:B------:R-:W-:Y:S01]  /*5c90*/  MUFU.EX2 R49, R49 ;  /* 0x0000003100317308 */ /* 0x000fe20000000800 */
[----:B--2---:R-:W-:Y:S02]  /*5ca0*/  F2FP.F16.F32.PACK_AB R32, R138, R139 ;  /* 0x0000008b8a20723e */ /* 0x004fe400000000ff */
[----:B------:R-:W-:-:S03]  /*5cb0*/  FADD.FTZ R164, R164, R111 ;  /* 0x0000006fa4a47221 */ /* 0x000fc60000010000 */
[----:B------:R-:W-:Y:S01]  /*5cc0*/  HMMA.16816.F32 R20, R12, R34, R20 ;  /* 0x000000220c14723c */ /* 0x000fe20000001814 */
[----:B------:R-:W-:Y:S01]  /*5cd0*/  FADD.FTZ R103, R103, R164 ;  /* 0x000000a467677221 */ /* 0x000fe20000010000 */
[----:B------:R-:W2:Y:S01]  /*5ce0*/  MUFU.EX2 R48, R48 ;  /* 0x0000003000307308 */ /* 0x000ea20000000800 */
[----:B------:R-:W4:Y:S01]  /*5cf0*/  LDSM.16.MT88.4 R12, [R209+0x8c00] ;  /* 0x008c0000d10c783b */ /* 0x000f220000004200 */
[----:B---3--:R-:W-:Y:S01]  /*5d00*/  F2FP.F16.F32.PACK_AB R34, R106, R123 ;  /* 0x0000007b6a22723e */ /* 0x008fe200000000ff */
[----:B------:R-:W-:-:S04]  /*5d10*/  FADD.FTZ R118, R118, R103 ;  /* 0x0000006776767221 */ /* 0x000fc80000010000 */
[----:B------:R-:W-:Y:S01]  /*5d20*/  FADD.FTZ R51, R41, R118 ;  /* 0x0000007629337221 */ /* 0x000fe20000010000 */
[----:B------:R-:W-:Y:S03]  /*5d30*/  MUFU.EX2 R53, R53 ;  /* 0x0000003500357308 */ /* 0x000fe60000000800 */
[----:B------:R-:W-:-:S04]  /*5d40*/  FADD.FTZ R40, R40, R51 ;  /* 0x0000003328287221 */ /* 0x000fc80000010000 */
[----:B------:R-:W-:Y:S01]  /*5d50*/  FADD.FTZ R37, R37, R40 ;  /* 0x0000002825257221 */ /* 0x000fe20000010000 */
[----:B------:R-:W3:Y:S01]  /*5d60*/  MUFU.EX2 R54, R54 ;  /* 0x0000003600367308 */ /* 0x000ee20000000800 */
[----:B--2---:R-:W-:Y:S02]  /*5d70*/  F2FP.F16.F32.PACK_AB R33, R48, R49 ;  /* 0x000000313021723e */ /* 0x004fe400000000ff */
[----:B------:R-:W-:-:S04]  /*5d80*/  FADD.FTZ R36, R36, R37 ;  /* 0x0000002524247221 */ /* 0x000fc80000010000 */
[----:B------:R-:W-:Y:S01]  /*5d90*/  FADD.FTZ R39, R39, R36 ;  /* 0x0000002427277221 */ /* 0x000fe20000010000 */
[----:B------:R-:W-:Y:S03]  /*5da0*/  MUFU.EX2 R42, R42 ;  /* 0x0000002a002a7308 */ /* 0x000fe60000000800 */
[----:B------:R-:W-:-:S04]  /*5db0*/  FADD.FTZ R38, R38, R39 ;  /* 0x0000002726267221 */ /* 0x000fc80000010000 */
[----:B------:R-:W-:Y:S01]  /*5dc0*/  FADD.FTZ R43, R43, R38 ;  /* 0x000000262b2b7221 */ /* 0x000fe20000010000 */
[----:B------:R-:W2:Y:S01]  /*5dd0*/  MUFU.EX2 R89, R89 ;  /* 0x0000005900597308 */ /* 0x000ea20000000800 */
[----:B---3--:R-:W-:Y:S02]  /*5de0*/  F2FP.F16.F32.PACK_AB R35, R54, R53 ;  /* 0x000000353623723e */ /* 0x008fe400000000ff */
[----:B------:R-:W-:-:S04]  /*5df0*/  FADD.FTZ R92, R92, R43 ;  /* 0x0000002b5c5c7221 */ /* 0x000fc80000010000 */
[----:B------:R-:W-:Y:S01]  /*5e00*/  FADD.FTZ R45, R45, R92 ;  /* 0x0000005c2d2d7221 */ /* 0x000fe20000010000 */
[----:B-1----:R-:W-:Y:S01]  /*5e10*/  HMMA.16816.F32 R8, R32, R28, R8 ;  /* 0x0000001c2008723c */ /* 0x002fe20000001808 */
[--C-:B------:R-:W-:Y:S01]  /*5e20*/  FFMA.FTZ R28, R56, UR4, -R60.reuse ;  /* 0x00000004381c7c23 */ /* 0x100fe2000801083c */
[----:B------:R-:W-:Y:S01]  /*5e30*/  FFMA.FTZ R29, R55, UR4, -R60 ;  /* 0x00000004371d7c23 */ /* 0x000fe2000801083c */
[----:B------:R-:W-:Y:S01]  /*5e40*/  MUFU.EX2 R46, R46 ;  /* 0x0000002e002e7308 */ /* 0x000fe20000000800 */
[----:B------:R-:W-:-:S04]  /*5e50*/  FADD.FTZ R44, R44, R45 ;  /* 0x0000002d2c2c7221 */ /* 0x000fc80000010000 */
[----:B-----5:R-:W-:Y:S01]  /*5e60*/  HMMA.16816.F32 R24, R32, R16, R24 ;  /* 0x000000102018723c */ /* 0x020fe20000001818 */
[----:B------:R-:W-:Y:S01]  /*5e70*/  FADD.FTZ R17, R61, R62 ;  /* 0x0000003e3d117221 */ /* 0x000fe20000010000 */
[----:B--2---:R-:W-:Y:S01]  /*5e80*/  F2FP.F16.F32.PACK_AB R16, R89, R42 ;  /* 0x0000002a5910723e */ /* 0x004fe200000000ff */
[----:B------:R-:W1:Y:S01]  /*5e90*/  MUFU.EX2 R229, R229 ;  /* 0x000000e500e57308 */ /* 0x000e620000000800 */
[----:B------:R-:W-:Y:S01]  /*5ea0*/  FADD.FTZ R47, R47, R44 ;  /* 0x0000002c2f2f7221 */ /* 0x000fe20000010000 */
[----:B------:R-:W-:-:S03]  /*5eb0*/  FADD.FTZ R17, R100, R17 ;  /* 0x0000001164117221 */ /* 0x000fc60000010000 */
[C---:B------:R-:W-:Y:S01]  /*5ec0*/  HMMA.16816.F32 R4, R32.reuse, R30, R4 ;  /* 0x0000001e2004723c */ /* 0x040fe20000001804 */
[----:B------:R-:W-:Y:S01]  /*5ed0*/  FADD.FTZ R122, R122, R17 ;  /* 0x000000117a7a7221 */ /* 0x000fe20000010000 */
[----:B------:R-:W-:Y:S01]  /*5ee0*/  FADD.FTZ R52, R52, R47 ;  /* 0x0000002f34347221 */ /* 0x000fe20000010000 */
[----:B------:R-:W-:Y:S02]  /*5ef0*/  MUFU.EX2 R50, R50 ;  /* 0x0000003200327308 */ /* 0x000fe40000000800 */
[----:B------:R-:W-:Y:S01]  /*5f00*/  FADD.FTZ R167, R167, R122 ;  /* 0x0000007aa7a77221 */ /* 0x000fe20000010000 */
[----:B------:R-:W-:Y:S02]  /*5f10*/  FADD.FTZ R49, R49, R52 ;  /* 0x0000003431317221 */ /* 0x000fe40000010000 */
[----:B------:R-:W-:Y:S02]  /*5f20*/  HMMA.16816.F32 R20, R32, R18, R20 ;  /* 0x000000122014723c */ /* 0x000fe40000001814 */
[----:B------:R-:W-:Y:S01]  /*5f30*/  FADD.FTZ R48, R48, R49 ;  /* 0x0000003130307221 */ /* 0x000fe20000010000 */
[----:B------:R-:W2:Y:S01]  /*5f40*/  MUFU.EX2 R41, R57 ;  /* 0x0000003900297308 */ /* 0x000ea20000000800 */
[----:B-1----:R-:W-:-:S07]  /*5f50*/  F2FP.F16.F32.PACK_AB R18, R229, R46 ;  /* 0x0000002ee512723e */ /* 0x002fce00000000ff */
[----:B------:R-:W-:Y:S08]  /*5f60*/  MUFU.EX2 R28, R28 ;  /* 0x0000001c001c7308 */ /* 0x000ff00000000800 */
[----:B------:R-:W1:Y:S01]  /*5f70*/  MUFU.EX2 R29, R29 ;  /* 0x0000001d001d7308 */ /* 0x000e620000000800 */
[----:B--2---:R-:W-:Y:S02]  /*5f80*/  F2FP.F16.F32.PACK_AB R17, R41, R50 ;  /* 0x000000322911723e */ /* 0x004fe400000000ff */
[----:B-1----:R-:W-:-:S07]  /*5f90*/  F2FP.F16.F32.PACK_AB R19, R29, R28 ;  /* 0x0000001c1d13723e */ /* 0x002fce00000000ff */
[----:B----4-:R-:W-:Y:S01]  /*5fa0*/  HMMA.16816.F32 R144, R16, R12, R8 ;  /* 0x0000000c1090723c */ /* 0x010fe20000001808 */
[----:B------:R-:W-:-:S04]  /*5fb0*/  FADD.FTZ R8, R142, R167 ;  /* 0x000000a78e087221 */ /* 0x000fc80000010000 */
[----:B------:R-:W-:-:S03]  /*5fc0*/  FADD.FTZ R8, R153, R8 ;  /* 0x0000000899087221 */ /* 0x000fc60000010000 */
[----:B------:R-:W-:Y:S01]  /*5fd0*/  HMMA.16816.F32 R140, R16, R14, R4 ;  /* 0x0000000e108c723c */ /* 0x000fe20000001804 */
[----:B------:R-:W-:Y:S01]  /*5fe0*/  FADD.FTZ R139, R139, R8 ;  /* 0x000000088b8b7221 */ /* 0x000fe20000010000 */
[----:B------:R-:W-:-:S03]  /*5ff0*/  FADD.FTZ R5, R53, R48 ;  /* 0x0000003035057221 */ /* 0x000fc60000010000 */
[----:B------:R-:W-:Y:S01]  /*6000*/  FADD.FTZ R4, R138, R139 ;  /* 0x0000008b8a047221 */ /* 0x000fe20000010000 */
[----:B------:R-:W-:Y:S02]  /*6010*/  FADD.FTZ R5, R54, R5 ;  /* 0x0000000536057221 */ /* 0x000fe40000010000 */
        /* <DEDUP_REMOVED lines=9> */
[----:B------:R-:W-:-:S03]  /*60b0*/  FADD.FTZ R226, R29, R28 ;  /* 0x0000001c1de27221 */ /* 0x000fc60000010000 */
[----:B------:R-:W-:-:S04]  /*60c0*/  FADD.FTZ R46, R46, R89 ;  /* 0x000000592e2e7221 */ /* 0x000fc80000010000 */
[----:B------:R-:W-:Y:S01]  /*60d0*/  FADD.FTZ R229, R229, R46 ;  /* 0x0000002ee5e57221 */ /* 0x000fe20000010000 */
[----:B------:R-:W-:Y:S06]  /*60e0*/  @!P0 BRA `(.L_x_1339) ;  /* 0x0000003c00b88947 */ /* 0x000fec0003800000 */
[----:B------:R-:W1:Y:S01]  /*60f0*/  S2UR UR5, SR_CgaCtaId ;  /* 0x00000000000579c3 */ /* 0x000e620000008800 */
[----:B------:R-:W-:Y:S01]  /*6100*/  UISETP.NE.U32.AND UP0, UPT, UR6, URZ, UPT ;  /* 0x000000ff0600728c */ /* 0x000fe2000bf05070 */
[----:B------:R-:W-:Y:S01]  /*6110*/  VIADD R225, R150, 0xfffffffe ;  /* 0xfffffffe96e17836 */ /* 0x000fe20000000000 */
[----:B------:R-:W-:Y:S01]  /*6120*/  MOV R149, R2 ;  /* 0x0000000200957202 */ /* 0x000fe20000000f00 */
[----:B------:R-:W-:Y:S01]  /*6130*/  IMAD.MOV.U32 R3, RZ, RZ, R0 ;  /* 0x000000ffff037224 */ /* 0x000fe200078e0000 */
[----:B------:R-:W-:Y:S01]  /*6140*/  UISETP.NE.AND.EX UP0, UPT, UR7, URZ, UPT, UP0 ;  /* 0x000000ff0700728c */ /* 0x000fe2000bf05300 */
[C---:B------:R-:W-:Y:S01]  /*6150*/  VIADD R224, R209.reuse, 0x5000 ;  /* 0x00005000d1e07836 */ /* 0x040fe20000000000 */
[----:B------:R-:W-:Y:S01]  /*6160*/  IADD3 R219, PT, PT, R209, 0x5020, RZ ;  /* 0x00005020d1db7810 */ /* 0x000fe20007ffe0ff */
[----:B------:R-:W-:Y:S01]  /*6170*/  UMOV UR10, 0x400 ;  /* 0x00000400000a7882 */ /* 0x000fe20000000000 */
[----:B------:R-:W-:Y:S01]  /*6180*/  MOV R221, RZ ;  /* 0x000000ff00dd7202 */ /* 0x000fe20000000f00 */
[----:B------:R-:W2:Y:S01]  /*6190*/  LDCU UR4, c[0x0][0x45c] ;  /* 0x00008b80ff0477ac */ /* 0x000ea20008000800 */
[----:B------:R-:W-:Y:S01]  /*61a0*/  PLOP3.LUT P1, PT, PT, PT, UP0, 0x80, 0x8 ;  /* 0x000000000008781c */ /* 0x000fe20003f2f008 */
[----:B------:R-:W3:Y:S01]  /*61b0*/  LDCU.64 UR8, c[0x0][0x3a8] ;  /* 0x00007500ff0877ac */ /* 0x000ee20008000a00 */
[----:B------:R-:W4:Y:S01]  /*61c0*/  LDCU.64 UR6, c[0x0][0x3a0] ;  /* 0x00007400ff0677ac */ /* 0x000f220008000a00 */
[----:B-1----:R-:W-:-:S12]  /*61d0*/  ULEA UR5, UR5, UR10, 0x18 ;  /* 0x0000000a05057291 */ /* 0x002fd8000f8ec0ff */
.L_x_1343:
[----:B------:R-:W-:Y:S01]  /*61e0*/  @!P1 IADD3 R9, P0, PT, RZ, -R221, RZ ;  /* 0x800000ddff099210 */ /* 0x000fe20007f1e0ff */
[----:B------:R-:W1:Y:S01]  /*61f0*/  @!P1 LDC R124, c[0x0][0x3c0] ;  /* 0x0000f000ff7c9b82 */ /* 0x000e620000000800 */
[----:B------:R-:W5:Y:S01]  /*6200*/  S2R R208, SR_TID.X ;  /* 0x0000000000d07919 */ /* 0x000f620000002100 */
[----:B------:R-:W-:Y:S06]  /*6210*/  DEPBAR.LE SB0, 0x0 ;  /* 0x000080000000791a */ /* 0x000fec0000000000 */
[----:B------:R-:W2:Y:S08]  /*6220*/  LDC R127, c[0x0][0x3c4] ;  /* 0x0000f100ff7f7b82 */ /* 0x000eb00000000800 */
[----:B------:R-:W-:Y:S01]  /*6230*/  BAR.SYNC.DEFER_BLOCKING 0x0 ;  /* 0x0000000000007b1d */ /* 0x000fe20000010000 */
[----:B------:R-:W-:Y:S02]  /*6240*/  IMAD.MOV.U32 R7, RZ, RZ, R216 ;  /* 0x000000ffff077224 */ /* 0x000fe400078e00d8 */
[----:B------:R-:W-:Y:S01]  /*6250*/  IMAD.MOV.U32 R6, RZ, RZ, R217 ;  /* 0x000000ffff067224 */ /* 0x000fe200078e00d9 */
[----:B-----5:R-:W-:Y:S01]  /*6260*/  SHF.R.U32.HI R212, RZ, 0x1, R208 ;  /* 0x00000001ffd47819 */ /* 0x020fe200000116d0 */
[----:B-1----:R-:W-:Y:S01]  /*6270*/  @!P1 IMAD.SHL.U32 R8, R124, 0x100, RZ ;  /* 0x000001007c089824 */ /* 0x002fe200078e00ff */
[C---:B------:R-:W-:Y:S01]  /*6280*/  LOP3.LUT R220, R208.reuse, 0x18, RZ, 0xc0, !PT ;  /* 0x00000018d0dc7812 */ /* 0x040fe200078ec0ff */
[----:B------:R-:W-:Y:S01]  /*6290*/  IMAD.SHL.U32 R211, R208, 0x10, RZ ;  /* 0x00000010d0d37824 */ /* 0x000fe200078e00ff */
[----:B------:R-:W-:Y:S01]  /*62a0*/  LOP3.LUT R0, R212, 0x8, RZ, 0xc0, !PT ;  /* 0x00000008d4007812 */ /* 0x000fe200078ec0ff */
[----:B------:R-:W-:Y:S02]  /*62b0*/  @!P1 IMAD.X R8, RZ, RZ, ~R8, P0 ;  /* 0x000000ffff089224 */ /* 0x000fe400000e0e08 */
[C---:B------:R-:W-:Y:S01]  /*62c0*/  IMAD.SHL.U32 R213, R208.reuse, 0x8, RZ ;  /* 0x00000008d0d57824 */ /* 0x040fe200078e00ff */
[----:B------:R-:W-:Y:S01]  /*62d0*/  LOP3.LUT R153, R211, 0x100, RZ, 0xc0, !PT ;  /* 0x00000100d3997812 */ /* 0x000fe200078ec0ff */
[C---:B------:R-:W-:Y:S01]  /*62e0*/  IMAD.SHL.U32 R210, R208.reuse, 0x4, RZ ;  /* 0x00000004d0d27824 */ /* 0x040fe200078e00ff */
[----:B------:R-:W-:Y:S01]  /*62f0*/  @!P1 SHF.R.S64 R9, R9, 0x1f, R8 ;  /* 0x0000001f09099819 */ /* 0x000fe20000001008 */
[----:B------:R-:W-:Y:S01]  /*6300*/  IMAD.SHL.U32 R4, R208, 0x20, RZ ;  /* 0x00000020d0047824 */ /* 0x000fe200078e00ff */
[----:B------:R-:W-:Y:S02]  /*6310*/  LOP3.LUT R211, R211, 0x3e00, RZ, 0xc0, !PT ;  /* 0x00003e00d3d37812 */ /* 0x000fe400078ec0ff */
[----:B------:R-:W-:Y:S02]  /*6320*/  @!P1 IADD3 R216, P0, PT, R216, R9, RZ ;  /* 0x00000009d8d89210 */ /* 0x000fe40007f1e0ff */
[C---:B------:R-:W-:Y:S02]  /*6330*/  LOP3.LUT R9, R213.reuse, 0xd8, RZ, 0xc0, !PT ;  /* 0x000000d8d5097812 */ /* 0x040fe400078ec0ff */
[----:B------:R-:W-:Y:S02]  /*6340*/  LOP3.LUT R5, R210, 0x18, RZ, 0xc0, !PT ;  /* 0x00000018d2057812 */ /* 0x000fe400078ec0ff */
[----:B------:R-:W-:Y:S02]  /*6350*/  @!P1 LEA.HI.X.SX32 R217, R8, R217, 0x1, P0 ;  /* 0x000000d908d99211 */ /* 0x000fe400000f0eff */
[----:B------:R-:W-:Y:S02]  /*6360*/  LOP3.LUT R129, R213, 0x1f20, RZ, 0xc0, !PT ;  /* 0x00001f20d5817812 */ /* 0x000fe400078ec0ff */
[----:B------:R-:W-:Y:S02]  /*6370*/  LOP3.LUT R126, R9, R220, RZ, 0x3c, !PT ;  /* 0x000000dc097e7212 */ /* 0x000fe400078e3cff */
[--C-:B------:R-:W-:Y:S02]  /*6380*/  LOP3.LUT R2, R5, 0xc0, R4.reuse, 0xf8, !PT ;  /* 0x000000c005027812 */ /* 0x100fe400078ef804 */
[--C-:B------:R-:W-:Y:S02]  /*6390*/  LOP3.LUT R153, R153, 0x20, R4.reuse, 0xf8, !PT ;  /* 0x0000002099997812 */ /* 0x100fe400078ef804 */
[----:B------:R-:W-:Y:S01]  /*63a0*/  LOP3.LUT R151, R211, 0x120, R4, 0xf8, !PT ;  /* 0x00000120d3977812 */ /* 0x000fe200078ef804 */
[----:B--2---:R-:W-:Y:S06]  /*63b0*/  @!P1 BRA `(.L_x_1340) ;  /* 0x0000000000f49947 */ /* 0x004fec0003800000 */
[----:B------:R-:W1:Y:S01]  /*63c0*/  LDC R5, c[0x0][0x4f0] ;  /* 0x00013c00ff057b82 */ /* 0x000e620000000800 */
[----:B------:R-:W-:Y:S07]  /*63d0*/  IABS R12, R218 ;  /* 0x000000da000c7213 */ /* 0x000fee0000000000 */
[----:B------:R-:W2:Y:S01]  /*63e0*/  LDC.64 R124, c[0x0][0x3c0] ;  /* 0x0000f000ff7c7b82 */ /* 0x000ea20000000a00 */
[-C--:B-1----:R-:W-:Y:S04]  /*63f0*/  IABS R4, R5.reuse ;  /* 0x0000000500047213 */ /* 0x082fe80000000000 */
[----:B------:R-:W1:Y:S10]  /*6400*/  I2F.RP R11, R4 ;  /* 0x00000004000b7306 */ /* 0x000e740000209400 */
[----:B-1----:R-:W1:Y:S02]  /*6410*/  MUFU.RCP R8, R11 ;  /* 0x0000000b00087308 */ /* 0x002e640000001000 */
[----:B-1----:R-:W-:Y:S02]  /*6420*/  VIADD R14, R8, 0xffffffe ;  /* 0x0ffffffe080e7836 */ /* 0x002fe40000000000 */
[----:B------:R-:W-:Y:S06]  /*6430*/  VIADD R8, R218, 0xffffff00 ;  /* 0xffffff00da087836 */ /* 0x000fec0000000000 */
[----:B------:R-:W1:Y:S01]  /*6440*/  F2I.FTZ.U32.TRUNC.NTZ R15, R14 ;  /* 0x0000000e000f7305 */ /* 0x000e62000021f000 */
[----:B------:R-:W-:Y:S02]  /*6450*/  IABS R10, R8 ;  /* 0x00000008000a7213 */ /* 0x000fe40000000000 */
[----:B------:R-:W-:Y:S04]  /*6460*/  LOP3.LUT R8, R8, R5, RZ, 0x3c, !PT ;  /* 0x0000000508087212 */ /* 0x000fe800078e3cff */
[----:B------:R-:W-:Y:S01]  /*6470*/  ISETP.GE.AND P0, PT, R8, RZ, PT ;  /* 0x000000ff0800720c */ /* 0x000fe20003f06270 */
        /* <DEDUP_REMOVED lines=10> */
[-C--:B------:R-:W-:Y:S02]  /*6520*/  LOP3.LUT R11, RZ, R5.reuse, RZ, 0x33, !PT ;  /* 0x00000005ff0b7212 */ /* 0x080fe400078e33ff */
[C---:B------:R-:W-:Y:S02]  /*6530*/  ISETP.GT.U32.AND P2, PT, R4.reuse, R10, PT ;  /* 0x0000000a0400720c */ /* 0x040fe40003f44070 */
[----:B------:R-:W-:Y:S11]  /*6540*/  ISETP.GT.U32.AND P4, PT, R4, R12, PT ;  /* 0x0000000c0400720c */ /* 0x000ff60003f84070 */
[----:B------:R-:W-:Y:S02]  /*6550*/  @!P2 IMAD.IADD R10, R10, 0x1, -R4 ;  /* 0x000000010a0aa824 */ /* 0x000fe400078e0a04 */
[-C--:B------:R-:W-:Y:S01]  /*6560*/  @!P4 IADD3 R12, PT, PT, R12, -R4.reuse, RZ ;  /* 0x800000040c0cc210 */ /* 0x080fe20007ffe0ff */
[----:B------:R-:W-:Y:S01]  /*6570*/  @!P2 VIADD R13, R13, 0x1 ;  /* 0x000000010d0da836 */ /* 0x000fe20000000000 */
[----:B------:R-:W-:Y:S01]  /*6580*/  ISETP.NE.AND P2, PT, R5, RZ, PT ;  /* 0x000000ff0500720c */ /* 0x000fe20003f45270 */
[----:B------:R-:W-:Y:S01]  /*6590*/  @!P4 VIADD R14, R14, 0x1 ;  /* 0x000000010e0ec836 */ /* 0x000fe20000000000 */
[-C--:B------:R-:W-:Y:S02]  /*65a0*/  ISETP.GE.U32.AND P5, PT, R10, R4.reuse, PT ;  /* 0x000000040a00720c */ /* 0x080fe40003fa6070 */
[----:B------:R-:W-:Y:S02]  /*65b0*/  ISETP.GE.U32.AND P6, PT, R12, R4, PT ;  /* 0x000000040c00720c */ /* 0x000fe40003fc6070 */
[----:B------:R-:W-:Y:S04]  /*65c0*/  LOP3.LUT R4, R218, R5, RZ, 0x3c, !PT ;  /* 0x00000005da047212 */ /* 0x000fe800078e3cff */
[----:B------:R-:W-:Y:S05]  /*65d0*/  ISETP.GE.AND P3, PT, R4, RZ, PT ;  /* 0x000000ff0400720c */ /* 0x000fea0003f66270 */
[----:B------:R-:W-:Y:S02]  /*65e0*/  @P5 IADD3 R13, PT, PT, R13, 0x1, RZ ;  /* 0x000000010d0d5810 */ /* 0x000fe40007ffe0ff */
[----:B------:R-:W-:Y:S03]  /*65f0*/  @P6 VIADD R14, R14, 0x1 ;  /* 0x000000010e0e6836 */ /* 0x000fe60000000000 */
[----:B------:R-:W-:Y:S03]  /*6600*/  @!P0 IMAD.MOV R13, RZ, RZ, -R13 ;  /* 0x000000ffff0d8224 */ /* 0x000fe600078e0a0d */
[----:B------:R-:W-:Y:S02]  /*6610*/  @!P3 IADD3 R14, PT, PT, -R14, RZ, RZ ;  /* 0x000000ff0e0eb210 */ /* 0x000fe40007ffe1ff */
[C---:B------:R-:W-:Y:S02]  /*6620*/  SEL R13, R11.reuse, R13, !P2 ;  /* 0x0000000d0b0d7207 */ /* 0x040fe40005000000 */
[----:B------:R-:W-:Y:S02]  /*6630*/  SEL R11, R11, R14, !P2 ;  /* 0x0000000e0b0b7207 */ /* 0x000fe40005000000 */
[-C--:B------:R-:W-:Y:S02]  /*6640*/  LEA R18, P2, R13, R222.reuse, 0x2 ;  /* 0x000000de0d127211 */ /* 0x080fe400078410ff */
[C---:B------:R-:W-:Y:S01]  /*6650*/  LEA R16, P0, R11.reuse, R222, 0x2 ;  /* 0x000000de0b107211 */ /* 0x040fe200078010ff */
[----:B------:R-:W-:Y:S01]  /*6660*/  IMAD.IADD R8, R11, 0x1, -R13 ;  /* 0x000000010b087824 */ /* 0x000fe200078e0a0d */
[-C--:B------:R-:W-:Y:S02]  /*6670*/  LEA.HI.X.SX32 R19, R13, R223.reuse, 0x2, P2 ;  /* 0x000000df0d137211 */ /* 0x080fe400010f16ff */
[----:B------:R-:W-:Y:S01]  /*6680*/  LEA.HI.X.SX32 R17, R11, R223, 0x2, P0 ;  /* 0x000000df0b117211 */ /* 0x000fe200000f16ff */
[----:B------:R-:W-:Y:S02]  /*6690*/  IMAD R5, R8, R5, -0x100 ;  /* 0xffffff0008057424 */ /* 0x000fe400078e0205 */
[----:B------:R-:W5:Y:S03]  /*66a0*/  LDG.E R9, desc[UR24][R18.64] ;  /* 0x0000001812097981 */ /* 0x000f66000c1e1900 */
[----:B------:R-:W-:Y:S01]  /*66b0*/  SHF.R.S32.HI R11, RZ, 0x1f, R5 ;  /* 0x0000001fff0b7819 */ /* 0x000fe20000011405 */
[----:B------:R-:W5:Y:S04]  /*66c0*/  LDG.E R4, desc[UR24][R16.64] ;  /* 0x0000001810047981 */ /* 0x000f68000c1e1900 */
[-C--:B--2---:R-:W-:Y:S02]  /*66d0*/  IMAD R8, R11, R124.reuse, RZ ;  /* 0x0000007c0b087224 */ /* 0x084fe400078e02ff */
[C---:B------:R-:W-:Y:S04]  /*66e0*/  IMAD.WIDE.U32 R10, R5.reuse, R124, RZ ;  /* 0x0000007c050a7225 */ /* 0x040fe800078e00ff */
[----:B------:R-:W-:Y:S05]  /*66f0*/  IMAD R8, R5, R125, R8 ;  /* 0x0000007d05087224 */ /* 0x000fea00078e0208 */
[----:B------:R-:W-:Y:S01]  /*6700*/  IADD3 R11, PT, PT, R11, R8, RZ ;  /* 0x000000080b0b7210 */ /* 0x000fe20007ffe0ff */
[----:B-----5:R-:W-:Y:S04]  /*6710*/  IMAD.IADD R9, R9, 0x1, -R4 ;  /* 0x0000000109097824 */ /* 0x020fe800078e0a04 */
[C---:B---3--:R-:W-:Y:S01]  /*6720*/  IMAD.WIDE.U32 R10, R9.reuse, UR8, R10 ;  /* 0x00000008090a7c25 */ /* 0x048fe2000f8e000a */
[----:B------:R-:W-:Y:S02]  /*6730*/  SHF.R.S32.HI R4, RZ, 0x1f, R9 ;  /* 0x0000001fff047819 */ /* 0x000fe40000011409 */
[----:B------:R-:W-:Y:S03]  /*6740*/  LEA R216, P0, R10, R7, 0x1 ;  /* 0x000000070ad87211 */ /* 0x000fe600078008ff */
[----:B------:R-:W-:Y:S04]  /*6750*/  IMAD R4, R4, UR8, RZ ;  /* 0x0000000804047c24 */ /* 0x000fe8000f8e02ff */
[----:B------:R-:W-:Y:S04]  /*6760*/  IMAD R4, R9, UR9, R4 ;  /* 0x0000000909047c24 */ /* 0x000fe8000f8e0204 */
[----:B------:R-:W-:Y:S05]  /*6770*/  IMAD.IADD R217, R11, 0x1, R4 ;  /* 0x000000010bd97824 */ /* 0x000fea00078e0204 */
[----:B------:R-:W-:Y:S07]  /*6780*/  LEA.HI.X R217, R10, R6, R217, 0x1, P0 ;  /* 0x000000060ad97211 */ /* 0x000fee00000f0cd9 */
.L_x_1340:
[C---:B------:R-:W-:Y:S01]  /*6790*/  IMAD.SHL.U32 R125, R124.reuse, 0x40, RZ ;  /* 0x000000407c7d7824 */ /* 0x040fe200078e00ff */
[----:B------:R-:W-:Y:S02]  /*67a0*/  LOP3.LUT R126, R129, R126, RZ, 0xfc, !PT ;  /* 0x0000007e817e7212 */ /* 0x000fe400078efcff */
[----:B------:R-:W-:Y:S02]  /*67b0*/  SHF.L.U64.HI R124, R124, 0x6, R127 ;  /* 0x000000067c7c7819 */ /* 0x000fe4000001027f */
[----:B------:R-:W-:Y:S02]  /*67c0*/  IADD3 R128, P0, PT, R125, R216, RZ ;  /* 0x000000d87d807210 */ /* 0x000fe40007f1e0ff */
[----:B------:R-:W-:Y:S02]  /*67d0*/  LEA R227, R126, UR5, 0x1 ;  /* 0x000000057ee37c11 */ /* 0x000fe4000f8e08ff */
[-C--:B------:R-:W-:Y:S01]  /*67e0*/  IADD3 R126, P2, PT, R128, R125.reuse, RZ ;  /* 0x0000007d807e7210 */ /* 0x080fe20007f5e0ff */
[----:B------:R-:W-:Y:S01]  /*67f0*/  IMAD.X R129, R124, 0x1, R217, P0 ;  /* 0x000000017c817824 */ /* 0x000fe200000e06d9 */
[----:B------:R-:W-:Y:S01]  /*6800*/  LOP3.LUT R148, R208, 0x8, RZ, 0xc0, !PT ;  /* 0x00000008d0947812 */ /* 0x000fe200078ec0ff */
[----:B------:R-:W-:Y:S01]  /*6810*/  @!PT LDS RZ, [RZ] ;  /* 0x00000000fffff984 */ /* 0x000fe20000000800 */
[----:B------:R-:W-:Y:S01]  /*6820*/  @!PT LDS RZ, [RZ] ;  /* 0x00000000fffff984 */ /* 0x000fe20000000800 */
[----:B------:R-:W-:Y:S01]  /*6830*/  @!PT LDS RZ, [RZ] ;  /* 0x00000000fffff984 */ /* 0x000fe20000000800 */
[----:B------:R-:W-:Y:S01]  /*6840*/  LDGSTS.E.BYPASS.LTC128B.128 [R227+0x5000], desc[UR24][R216.64] ;  /* 0x05000000d8e37fae */ /* 0x000fe2000b981a18 */
[-C--:B------:R-:W-:Y:S01]  /*6850*/  IADD3 R232, P0, PT, R126, R125.reuse, RZ ;  /* 0x0000007d7ee87210 */ /* 0x080fe20007f1e0ff */
[----:B------:R-:W-:Y:S01]  /*6860*/  IMAD.X R127, R129, 0x1, R124, P2 ;  /* 0x00000001817f7824 */ /* 0x000fe200010e067c */
[-C--:B------:R-:W-:Y:S02]  /*6870*/  LOP3.LUT R0, R151, R2.reuse, R0, 0xf6, !PT ;  /* 0x0000000297007212 */ /* 0x080fe400078ef600 */
[----:B------:R-:W-:Y:S01]  /*6880*/  LDGSTS.E.BYPASS.LTC128B.128 [R227+0x5800], desc[UR24][R128.64] ;  /* 0x0580000080e37fae */ /* 0x000fe2000b981a18 */
[-C--:B------:R-:W-:Y:S01]  /*6890*/  IADD3 R230, P2, PT, R232, R125.reuse, RZ ;  /* 0x0000007de8e67210 */ /* 0x080fe20007f5e0ff */
[----:B------:R-:W-:Y:S01]  /*68a0*/  IMAD.X R233, R127, 0x1, R124, P0 ;  /* 0x000000017fe97824 */ /* 0x000fe200000e067c */
[----:B------:R-:W-:Y:S02]  /*68b0*/  LOP3.LUT R2, R153, R2, R148, 0xf6, !PT ;  /* 0x0000000299027212 */ /* 0x000fe400078ef694 */
[----:B------:R1:W-:Y:S01]  /*68c0*/  LDGSTS.E.BYPASS.LTC128B.128 [R227+0x6000], desc[UR24][R126.64] ;  /* 0x060000007ee37fae */ /* 0x0003e2000b981a18 */
[-C--:B------:R-:W-:Y:S01]  /*68d0*/  IADD3 R234, P0, PT, R230, R125.reuse, RZ ;  /* 0x0000007de6ea7210 */ /* 0x080fe20007f1e0ff */
[--C-:B------:R-:W-:Y:S01]  /*68e0*/  IMAD.X R231, R233, 0x1, R124.reuse, P2 ;  /* 0x00000001e9e77824 */ /* 0x100fe200010e067c */
[----:B------:R-:W-:Y:S02]  /*68f0*/  LEA R0, R0, UR5, 0x1 ;  /* 0x0000000500007c11 */ /* 0x000fe4000f8e08ff */
[----:B------:R-:W-:Y:S01]  /*6900*/  LDGSTS.E.BYPASS.LTC128B.128 [R227+0x6800], desc[UR24][R232.64] ;  /* 0x06800000e8e37fae */ /* 0x000fe2000b981a18 */
[-C--:B------:R-:W-:Y:S01]  /*6910*/  IADD3 R130, P2, PT, R234, R125.reuse, RZ ;  /* 0x0000007dea827210 */ /* 0x080fe20007f5e0ff */
[--C-:B------:R-:W-:Y:S01]  /*6920*/  IMAD.X R235, R231, 0x1, R124.reuse, P0 ;  /* 0x00000001e7eb7824 */ /* 0x100fe200000e067c */
[----:B------:R-:W-:Y:S02]  /*6930*/  LEA R2, R2, UR5, 0x1 ;  /* 0x0000000502027c11 */ /* 0x000fe4000f8e08ff */
[----:B------:R-:W-:Y:S01]  /*6940*/  LDGSTS.E.BYPASS.LTC128B.128 [R227+0x7000], desc[UR24][R230.64] ;  /* 0x07000000e6e37fae */ /* 0x000fe2000b981a18 */
[----:B------:R-:W-:Y:S01]  /*6950*/  IADD3 R236, P0, PT, R130, R125, RZ ;  /* 0x0000007d82ec7210 */ /* 0x000fe20007f1e0ff */
[--C-:B------:R-:W-:Y:S01]  /*6960*/  IMAD.X R131, R235, 0x1, R124.reuse, P2 ;  /* 0x00000001eb837824 */ /* 0x100fe200010e067c */
[----:B------:R-:W-:Y:S02]  /*6970*/  ISETP.NE.AND P2, PT, R225, RZ, PT ;  /* 0x000000ffe100720c */ /* 0x000fe40003f45270 */
[----:B------:R-:W-:Y:S01]  /*6980*/  LDGSTS.E.BYPASS.LTC128B.128 [R227+0x7800], desc[UR24][R234.64] ;  /* 0x07800000eae37fae */ /* 0x000fe2000b981a18 */
[----:B------:R-:W-:Y:S02]  /*6990*/  IMAD.MOV.U32 R151, RZ, RZ, 0x20 ;  /* 0x00000020ff977424 */ /* 0x000fe400078e00ff */
[----:B------:R-:W-:Y:S02]  /*69a0*/  IMAD.X R237, R131, 0x1, R124, P0 ;  /* 0x0000000183ed7824 */ /* 0x000fe400000e067c */
[----:B------:R2:W-:Y:S01]  /*69b0*/  LDGSTS.E.BYPASS.LTC128B.128 [R227+0x8000], desc[UR24][R130.64] ;  /* 0x0800000082e37fae */ /* 0x0005e2000b981a18 */
[----:B------:R-:W-:Y:S04]  /*69c0*/  LOP3.LUT P0, RZ, R208, 0x4, RZ, 0xc0, !PT ;  /* 0x00000004d0ff7812 */ /* 0x000fe8000780c0ff */
[----:B------:R1:W-:Y:S01]  /*69d0*/  LDGSTS.E.BYPASS.LTC128B.128 [R227+0x8800], desc[UR24][R236.64] ;  /* 0x08800000ece37fae */ /* 0x0003e2000b981a18 */
[----:B------:R-:W-:Y:S04]  /*69e0*/  SEL R151, R151, 0xffffffe0, !P0 ;  /* 0xffffffe097977807 */ /* 0x000fe80004000000 */
[----:B------:R5:W-:Y:S01]  /*69f0*/  LDSM.16.M88.4 R152, [R0] ;  /* 0x000000000098783b */ /* 0x000be20000000200 */
[C---:B------:R-:W-:Y:S04]  /*6a00*/  IMAD.IADD R200, R151.reuse, 0x1, R0 ;  /* 0x0000000197c87824 */ /* 0x040fe800078e0200 */
[----:B------:R-:W3:Y:S05]  /*6a10*/  LDSM.16.M88.4 R156, [R2+0x1000] ;  /* 0x00100000029c783b */ /* 0x000eea0000000200 */
[----:B------:R-:W4:Y:S05]  /*6a20*/  LDSM.16.M88.4 R160, [R2+0x1400] ;  /* 0x0014000002a0783b */ /* 0x000f2a0000000200 */
[----:B------:R-:W2:Y:S05]  /*6a30*/  LDSM.16.M88.4 R164, [R2+0x1800] ;  /* 0x0018000002a4783b */ /* 0x000eaa0000000200 */
[----:B------:R-:W0:Y:S01]  /*6a40*/  LDGDEPBAR ;  /* 0x00000000000079af */ /* 0x000e220000000000 */
[----:B-----5:R-:W-:Y:S04]  /*6a50*/  IMAD.IADD R0, R151, 0x1, R2 ;  /* 0x0000000197007824 */ /* 0x020fe800078e0202 */
[----:B------:R-:W5:Y:S05]  /*6a60*/  LDSM.16.M88.4 R168, [R2+0x1c00] ;  /* 0x001c000002a8783b */ /* 0x000f6a0000000200 */
[----:B------:R-:W1:Y:S05]  /*6a70*/  LDSM.16.M88.4 R172, [R2+0x2000] ;  /* 0x0020000002ac783b */ /* 0x000e6a0000000200 */
[----:B------:R-:W-:Y:S05]  /*6a80*/  LDSM.16.M88.4 R176, [R2+0x3000] ;  /* 0x0030000002b0783b */ /* 0x000fea0000000200 */
[----:B------:R-:W-:Y:S05]  /*6a90*/  LDSM.16.M88.4 R180, [R2+0x3400] ;  /* 0x0034000002b4783b */ /* 0x000fea0000000200 */
[----:B------:R-:W-:Y:S01]  /*6aa0*/  LDSM.16.M88.4 R184, [R2+0x3c00] ;  /* 0x003c000002b8783b */ /* 0x000fe20000000200 */
[C---:B---3--:R-:W-:Y:S04]  /*6ab0*/  HMMA.16816.F32 R4, R152.reuse, R156, RZ ;  /* 0x0000009c9804723c */ /* 0x048fe800000018ff */
[----:B------:R-:W-:Y:S04]  /*6ac0*/  LDSM.16.M88.4 R188, [R2+0x4000] ;  /* 0x0040000002bc783b */ /* 0x000fe80000000200 */
[C---:B------:R-:W-:Y:S01]  /*6ad0*/  HMMA.16816.F32 R8, R152.reuse, R158, RZ ;  /* 0x0000009e9808723c */ /* 0x040fe200000018ff */
[----:B------:R-:W3:Y:S05]  /*6ae0*/  LDSM.16.M88.4 R156, [R2+0x2400] ;  /* 0x00240000029c783b */ /* 0x000eea0000000200 */
[----:B------:R-:W-:Y:S02]  /*6af0*/  LDSM.16.M88.4 R192, [R2+0x4800] ;  /* 0x0048000002c0783b */ /* 0x000fe40000000200 */
[C---:B----4-:R-:W-:Y:S03]  /*6b00*/  HMMA.16816.F32 R12, R152.reuse, R160, RZ ;  /* 0x000000a0980c723c */ /* 0x050fe600000018ff */
[----:B------:R-:W-:Y:S05]  /*6b10*/  LDSM.16.M88.4 R196, [R2+0x4c00] ;  /* 0x004c000002c4783b */ /* 0x000fea0000000200 */
[C---:B------:R-:W-:Y:S01]  /*6b20*/  HMMA.16816.F32 R16, R152.reuse, R162, RZ ;  /* 0x000000a29810723c */ /* 0x040fe200000018ff */
[----:B------:R-:W4:Y:S05]  /*6b30*/  LDSM.16.M88.4 R160, [R2+0x2800] ;  /* 0x0028000002a0783b */ /* 0x000f2a0000000200 */
[----:B------:R-:W-:Y:S02]  /*6b40*/  LDSM.16.M88.4 R200, [R200] ;  /* 0x00000000c8c8783b */ /* 0x000fe40000000200 */
[C---:B--2---:R-:W-:Y:S03]  /*6b50*/  HMMA.16816.F32 R20, R152.reuse, R164, RZ ;  /* 0x000000a49814723c */ /* 0x044fe600000018ff */
[----:B------:R-:W-:Y:S05]  /*6b60*/  LDSM.16.M88.4 R204, [R0+0x1000] ;  /* 0x0010000000cc783b */ /* 0x000fea0000000200 */
[C---:B------:R-:W-:Y:S01]  /*6b70*/  HMMA.16816.F32 R24, R152.reuse, R166, RZ ;  /* 0x000000a69818723c */ /* 0x040fe200000018ff */
[----:B------:R-:W2:Y:S07]  /*6b80*/  LDSM.16.M88.4 R164, [R2+0x2c00] ;  /* 0x002c000002a4783b */ /* 0x000eae0000000200 */
[C---:B-----5:R-:W-:Y:S08]  /*6b90*/  HMMA.16816.F32 R28, R152.reuse, R168, RZ ;  /* 0x000000a8981c723c */ /* 0x060ff000000018ff */
[C---:B------:R-:W-:Y:S01]  /*6ba0*/  HMMA.16816.F32 R32, R152.reuse, R170, RZ ;  /* 0x000000aa9820723c */ /* 0x040fe200000018ff */
[----:B------:R-:W5:Y:S07]  /*6bb0*/  LDSM.16.M88.4 R168, [R2+0x3800] ;  /* 0x0038000002a8783b */ /* 0x000f6e0000000200 */
[C---:B-1----:R-:W-:Y:S08]  /*6bc0*/  HMMA.16816.F32 R36, R152.reuse, R172, RZ ;  /* 0x000000ac9824723c */ /* 0x042ff000000018ff */
[C---:B------:R-:W-:Y:S01]  /*6bd0*/  HMMA.16816.F32 R40, R152.reuse, R174, RZ ;  /* 0x000000ae9828723c */ /* 0x040fe200000018ff */
[----:B------:R-:W1:Y:S07]  /*6be0*/  LDSM.16.M88.4 R172, [R2+0x4400] ;  /* 0x0044000002ac783b */ /* 0x000e6e0000000200 */
[C---:B---3--:R-:W-:Y:S08]  /*6bf0*/  HMMA.16816.F32 R44, R152.reuse, R156, RZ ;  /* 0x0000009c982c723c */ /* 0x048ff000000018ff */
[C---:B------:R-:W-:Y:S01]  /*6c00*/  HMMA.16816.F32 R48, R152.reuse, R158, RZ ;  /* 0x0000009e9830723c */ /* 0x040fe200000018ff */
[----:B------:R-:W3:Y:S07]  /*6c10*/  LDSM.16.M88.4 R156, [R0+0x1400] ;  /* 0x00140000009c783b */ /* 0x000eee0000000200 */
[C---:B----4-:R-:W-:Y:S08]  /*6c20*/  HMMA.16816.F32 R52, R152.reuse, R160, RZ ;  /* 0x000000a09834723c */ /* 0x050ff000000018ff */
[C---:B------:R-:W-:Y:S01]  /*6c30*/  HMMA.16816.F32 R56, R152.reuse, R162, RZ ;  /* 0x000000a29838723c */ /* 0x040fe200000018ff */
[----:B------:R-:W4:Y:S07]  /*6c40*/  LDSM.16.M88.4 R160, [R0+0x1800] ;  /* 0x0018000000a0783b */ /* 0x000f2e0000000200 */
[C---:B--2---:R-:W-:Y:S08]  /*6c50*/  HMMA.16816.F32 R60, R152.reuse, R164, RZ ;  /* 0x000000a4983c723c */ /* 0x044ff000000018ff */
        /* <DEDUP_REMOVED lines=17> */
[C---:B-1----:R-:W-:Y:S08]  /*6d70*/  HMMA.16816.F32 R108, R152.reuse, R172, RZ ;  /* 0x000000ac986c723c */ /* 0x042ff000000018ff */
[C---:B------:R-:W-:Y:S01]  /*6d80*/  HMMA.16816.F32 R112, R152.reuse, R174, RZ ;  /* 0x000000ae9870723c */ /* 0x040fe200000018ff */
[----:B------:R-:W-:Y:S07]  /*6d90*/  LDSM.16.M88.4 R172, [R0+0x2800] ;  /* 0x0028000000ac783b */ /* 0x000fee0000000200 */
[C---:B------:R-:W-:Y:S08]  /*6da0*/  HMMA.16816.F32 R116, R152.reuse, R192, RZ ;  /* 0x000000c09874723c */ /* 0x040ff000000018ff */
[C---:B------:R-:W-:Y:S01]  /*6db0*/  HMMA.16816.F32 R120, R152.reuse, R194, RZ ;  /* 0x000000c29878723c */ /* 0x040fe200000018ff */
[----:B------:R-:W-:Y:S07]  /*6dc0*/  LDSM.16.M88.4 R192, [R0+0x4000] ;  /* 0x0040000000c0783b */ /* 0x000fee0000000200 */
[C---:B------:R-:W-:Y:S08]  /*6dd0*/  HMMA.16816.F32 R124, R152.reuse, R196, RZ ;  /* 0x000000c4987c723c */ /* 0x040ff000000018ff */
[----:B------:R-:W-:Y:S01]  /*6de0*/  HMMA.16816.F32 R128, R152, R198, RZ ;  /* 0x000000c69880723c */ /* 0x000fe200000018ff */
[----:B------:R-:W1:Y:S05]  /*6df0*/  LDSM.16.M88.4 R152, [R0+0x1c00] ;  /* 0x001c00000098783b */ /* 0x000e6a0000000200 */
[----:B------:R-:W-:Y:S02]  /*6e00*/  LDSM.16.M88.4 R196, [R0+0x4400] ;  /* 0x0044000000c4783b */ /* 0x000fe40000000200 */
[C---:B------:R-:W-:Y:S08]  /*6e10*/  HMMA.16816.F32 R4, R200.reuse, R204, R4 ;  /* 0x000000ccc804723c */ /* 0x040ff00000001804 */
[C---:B------:R-:W-:Y:S01]  /*6e20*/  HMMA.16816.F32 R8, R200.reuse, R206, R8 ;  /* 0x000000cec808723c */ /* 0x040fe20000001808 */
[----:B------:R-:W-:Y:S07]  /*6e30*/  LDSM.16.M88.4 R204, [R0+0x4800] ;  /* 0x0048000000cc783b */ /* 0x000fee0000000200 */
[C---:B---3--:R-:W-:Y:S08]  /*6e40*/  HMMA.16816.F32 R12, R200.reuse, R156, R12 ;  /* 0x0000009cc80c723c */ /* 0x048ff0000000180c */
[C---:B------:R-:W-:Y:S01]  /*6e50*/  HMMA.16816.F32 R16, R200.reuse, R158, R16 ;  /* 0x0000009ec810723c */ /* 0x040fe20000001810 */
[----:B------:R-:W2:Y:S07]  /*6e60*/  LDSM.16.M88.4 R156, [R0+0x3400] ;  /* 0x00340000009c783b */ /* 0x000eae0000000200 */
[C---:B----4-:R-:W-:Y:S08]  /*6e70*/  HMMA.16816.F32 R20, R200.reuse, R160, R20 ;  /* 0x000000a0c814723c */ /* 0x050ff00000001814 */
[C---:B------:R-:W-:Y:S01]  /*6e80*/  HMMA.16816.F32 R24, R200.reuse, R162, R24 ;  /* 0x000000a2c818723c */ /* 0x040fe20000001818 */
[----:B------:R-:W3:Y:S01]  /*6e90*/  LDSM.16.M88.4 R160, [R0+0x4c00] ;  /* 0x004c000000a0783b */ /* 0x000ee20000000200 */
        /* <DEDUP_REMOVED lines=55> */
[----:B------:R-:W1:Y:S01]  /*7210*/  F2I.FTZ.U32.TRUNC.NTZ R155, R154 ;  /* 0x0000009a009b7305 */ /* 0x000e62000021f000 */
[----:B------:R-:W-:Y:S01]  /*7220*/  ISETP.GE.AND P2, PT, R159, RZ, PT ;  /* 0x000000ff9f00720c */ /* 0x000fe20003f46270 */
        /* <DEDUP_REMOVED lines=8> */
[C---:B------:R-:W-:Y:S01]  /*72b0*/  IMAD R150, R2.reuse, R157, R150 ;  /* 0x0000009d02967224 */ /* 0x040fe200078e0296 */
[----:B------:R-:W-:Y:S01]  /*72c0*/  LOP3.LUT R157, RZ, R0, RZ, 0x33, !PT ;  /* 0x00000000ff9d7212 */ /* 0x000fe200078e33ff */
[C---:B------:R-:W-:Y:S03]  /*72d0*/  IMAD R148, R2.reuse, R155, R148 ;  /* 0x0000009b02947224 */ /* 0x040fe600078e0294 */
        /* <DEDUP_REMOVED lines=8> */
[----:B------:R-:W-:Y:S01]  /*7360*/  ISETP.GE.U32.AND P5, PT, R148, R2, PT ;  /* 0x000000029400720c */ /* 0x000fe20003fa6070 */
[----:B------:R-:W1:Y:S01]  /*7370*/  LDC.64 R150, c[0x0][0x3b8] ;  /* 0x0000ee00ff967b82 */ /* 0x000e620000000a00 */
[----:B------:R-:W-:Y:S09]  /*7380*/  ISETP.NE.AND P4, PT, R0, RZ, PT ;  /* 0x000000ff0000720c */ /* 0x000ff20003f85270 */
[----:B------:R-:W-:Y:S02]  /*7390*/  @P6 IADD3 R154, PT, PT, R154, 0x1, RZ ;  /* 0x000000019a9a6810 */ /* 0x000fe40007ffe0ff */
[----:B------:R-:W-:Y:S03]  /*73a0*/  @P5 VIADD R152, R152, 0x1 ;  /* 0x0000000198985836 */ /* 0x000fe60000000000 */
        /* <DEDUP_REMOVED lines=25> */
.L_x_1342:
[----:B------:R-:W-:Y:S01]  /*7540*/  @!PT LDS RZ, [RZ] ;  /* 0x00000000fffff984 */ /* 0x000fe20000000800 */
[----:B------:R-:W-:Y:S01]  /*7550*/  @!PT LDS RZ, [RZ] ;  /* 0x00000000fffff984 */ /* 0x000fe20000000800 */
[----:B------:R-:W-:Y:S01]  /*7560*/  @!PT LDS RZ, [RZ] ;  /* 0x00000000fffff984 */ /* 0x000fe20000000800 */
[----:B------:R1:W-:Y:S01]  /*7570*/  LDGSTS.E.BYPASS.LTC128B.128 [R227+0x1000], desc[UR24][R214.64] ;  /* 0x01000000d6e37fae */ /* 0x0003e2000b981a18 */
[C---:B------:R-:W-:Y:S01]  /*7580*/  IMAD.SHL.U32 R151, R150.reuse, 0x40, RZ ;  /* 0x0000004096977824 */ /* 0x040fe200078e00ff */
[----:B------:R-:W-:Y:S04]  /*7590*/  SHF.L.U64.HI R150, R150, 0x6, R153 ;  /* 0x0000000696967819 */ /* 0x000fe80000010299 */
[-C--:B------:R-:W-:Y:S04]  /*75a0*/  IADD3 R152, P2, PT, R214, R151.reuse, RZ ;  /* 0x00000097d6987210 */ /* 0x080fe80007f5e0ff */
[-C--:B------:R-:W-:Y:S01]  /*75b0*/  IADD3 R158, P3, PT, R152, R151.reuse, RZ ;  /* 0x00000097989e7210 */ /* 0x080fe20007f7e0ff */
[--C-:B------:R-:W-:Y:S03]  /*75c0*/  IMAD.X R153, R215, 0x1, R150.reuse, P2 ;  /* 0x00000001d7997824 */ /* 0x100fe600010e0696 */
[-C--:B------:R-:W-:Y:S01]  /*75d0*/  IADD3 R156, P2, PT, R158, R151.reuse, RZ ;  /* 0x000000979e9c7210 */ /* 0x080fe20007f5e0ff */
[--C-:B------:R-:W-:Y:S01]  /*75e0*/  IMAD.X R159, R153, 0x1, R150.reuse, P3 ;  /* 0x00000001999f7824 */ /* 0x100fe200018e0696 */
[----:B------:R1:W-:Y:S02]  /*75f0*/  LDGSTS.E.BYPASS.LTC128B.128 [R227+0x1800], desc[UR24][R152.64] ;  /* 0x0180000098e37fae */ /* 0x0003e4000b981a18 */
        /* <DEDUP_REMOVED lines=9> */
[----:B------:R-:W-:Y:S01]  /*7690*/  IADD3 R164, P2, PT, R162, R151, RZ ;  /* 0x00000097a2a47210 */ /* 0x000fe20007f5e0ff */
[--C-:B------:R-:W-:Y:S01]  /*76a0*/  IMAD.X R163, R161, 0x1, R150.reuse, P3 ;  /* 0x00000001a1a37824 */ /* 0x100fe200018e0696 */
[----:B------:R1:W-:Y:S03]  /*76b0*/  LDGSTS.E.BYPASS.LTC128B.128 [R227+0x3800], desc[UR24][R160.64] ;  /* 0x03800000a0e37fae */ /* 0x0003e6000b981a18 */
[----:B------:R-:W-:Y:S01]  /*76c0*/  IMAD.X R165, R163, 0x1, R150, P2 ;  /* 0x00000001a3a57824 */ /* 0x000fe200010e0696 */
[----:B------:R1:W-:Y:S04]  /*76d0*/  LDGSTS.E.BYPASS.LTC128B.128 [R227+0x4000], desc[UR24][R162.64] ;  /* 0x04000000a2e37fae */ /* 0x0003e8000b981a18 */
[----:B------:R1:W-:Y:S04]  /*76e0*/  LDGSTS.E.BYPASS.LTC128B.128 [R227+0x4800], desc[UR24][R164.64] ;  /* 0x04800000a4e37fae */ /* 0x0003e8000b981a18 */
[----:B------:R-:W0:Y:S02]  /*76f0*/  LDGDEPBAR ;  /* 0x00000000000079af */ /* 0x000e240000000000 */
.L_x_1341:
        /* <DEDUP_REMOVED lines=95> */
[--C-:B------:R-:W-:Y:S01]  /*7cf0*/  FFMA.FTZ R188, R13, UR4, -R152.reuse ;  /* 0x000000040dbc7c23 */ /* 0x100fe20008010898 */
[----:B------:R-:W-:Y:S03]  /*7d00*/  FMUL.FTZ R150, R3, UR4 ;  /* 0x0000000403967c20 */ /* 0x000fe60008410000 */
        /* <DEDUP_REMOVED lines=8> */
[----:B------:R-:W3:Y:S01]  /*7d90*/  MUFU.EX2 R3, R150 ;  /* 0x0000009600037308 */ /* 0x000ee20000000800 */
        /* <DEDUP_REMOVED lines=16> */
[C---:B---3--:R-:W-:Y:S01]  /*7ea0*/  FMUL.FTZ R14, R3.reuse, R142 ;  /* 0x0000008e030e7220 */ /* 0x048fe20000410000 */
[----:B------:R-:W-:Y:S01]  /*7eb0*/  FMUL.FTZ R15, R3, R143 ;  /* 0x0000008f030f7220 */ /* 0x000fe20000410000 */
[----:B------:R-:W1:Y:S01]  /*7ec0*/  LDSM.16.MT88.4 R28, [R6] ;  /* 0x00000000061c783b */ /* 0x000e620000004200 */
[--C-:B------:R-:W-:Y:S01]  /*7ed0*/  FFMA.FTZ R174, R25, UR4, -R152.reuse ;  /* 0x0000000419ae7c23 */ /* 0x100fe20008010898 */
[--C-:B------:R-:W-:Y:S01]  /*7ee0*/  FFMA.FTZ R177, R26, UR4, -R151.reuse ;  /* 0x000000041ab17c23 */ /* 0x100fe20008010897 */
[--C-:B------:R-:W-:Y:S01]  /*7ef0*/  FFMA.FTZ R178, R27, UR4, -R151.reuse ;  /* 0x000000041bb27c23 */ /* 0x100fe20008010897 */
[----:B------:R-:W-:Y:S03]  /*7f00*/  FMUL.FTZ R11, R3, R147 ;  /* 0x00000093030b7220 */ /* 0x000fe60000410000 */
[----:B------:R-:W-:Y:S01]  /*7f10*/  MUFU.EX2 R198, R198 ;  /* 0x000000c600c67308 */ /* 0x000fe20000000800 */
[--C-:B------:R-:W-:Y:S01]  /*7f20*/  FFMA.FTZ R189, R20, UR4, -R152.reuse ;  /* 0x0000000414bd7c23 */ /* 0x100fe20008010898 */
[C---:B------:R-:W-:Y:S01]  /*7f30*/  FMUL.FTZ R20, R148.reuse, R132 ;  /* 0x0000008494147220 */ /* 0x040fe20000410000 */
[----:B------:R-:W3:Y:S01]  /*7f40*/  LDSM.16.MT88.4 R36, [R6+0x400] ;  /* 0x000400000624783b */ /* 0x000ee20000004200 */
[--C-:B------:R-:W-:Y:S01]  /*7f50*/  FFMA.FTZ R180, R21, UR4, -R152.reuse ;  /* 0x0000000415b47c23 */ /* 0x100fe20008010898 */
[----:B------:R-:W-:Y:S01]  /*7f60*/  FMUL.FTZ R21, R148, R133 ;  /* 0x0000008594157220 */ /* 0x000fe20000410000 */
[--C-:B------:R-:W-:Y:S01]  /*7f70*/  FFMA.FTZ R182, R22, UR4, -R151.reuse ;  /* 0x0000000416b67c23 */ /* 0x100fe20008010897 */
[----:B------:R-:W-:Y:S03]  /*7f80*/  FMUL.FTZ R22, R3, R134 ;  /* 0x0000008603167220 */ /* 0x000fe60000410000 */
[----:B------:R-:W-:Y:S01]  /*7f90*/  MUFU.EX2 R194, R194 ;  /* 0x000000c200c27308 */ /* 0x000fe20000000800 */
[--C-:B------:R-:W-:Y:S01]  /*7fa0*/  FFMA.FTZ R179, R23, UR4, -R151.reuse ;  /* 0x0000000417b37c23 */ /* 0x100fe20008010897 */
[----:B------:R-:W-:Y:S01]  /*7fb0*/  FMUL.FTZ R23, R3, R135 ;  /* 0x0000008703177220 */ /* 0x000fe20000410000 */
[----:B------:R-:W-:Y:S01]  /*7fc0*/  LDSM.16.MT88.4 R40, [R6+0x1000] ;  /* 0x001000000628783b */ /* 0x000fe20000004200 */
[--C-:B------:R-:W-:Y:S01]  /*7fd0*/  FFMA.FTZ R160, R46, UR4, -R151.reuse ;  /* 0x000000042ea07c23 */ /* 0x100fe20008010897 */
[--C-:B------:R-:W-:Y:S01]  /*7fe0*/  FFMA.FTZ R154, R51, UR4, -R151.reuse ;  /* 0x00000004339a7c23 */ /* 0x100fe20008010897 */
[--C-:B------:R-:W-:Y:S01]  /*7ff0*/  FFMA.FTZ R201, R4, UR4, -R152.reuse ;  /* 0x0000000404c97c23 */ /* 0x100fe20008010898 */
[--C-:B------:R-:W-:Y:S03]  /*8000*/  FFMA.FTZ R196, R5, UR4, -R152.reuse ;  /* 0x0000000405c47c23 */ /* 0x100fe60008010898 */
[----:B------:R-:W-:Y:S01]  /*8010*/  MUFU.EX2 R192, R192 ;  /* 0x000000c000c07308 */ /* 0x000fe20000000800 */
[--C-:B------:R-:W-:Y:S01]  /*8020*/  FFMA.FTZ R195, R7, UR4, -R151.reuse ;  /* 0x0000000407c37c23 */ /* 0x100fe20008010897 */
[--C-:B------:R-:W-:Y:S01]  /*8030*/  FFMA.FTZ R199, R8, UR4, -R152.reuse ;  /* 0x0000000408c77c23 */ /* 0x100fe20008010898 */
[----:B------:R-:W-:Y:S01]  /*8040*/  LDSM.16.MT88.4 R140, [R209+0x8c00] ;  /* 0x008c0000d18c783b */ /* 0x000fe20000004200 */
[C---:B------:R-:W-:Y:S01]  /*8050*/  FMUL.FTZ R8, R148.reuse, R144 ;  /* 0x0000009094087220 */ /* 0x040fe20000410000 */
[--C-:B------:R-:W-:Y:S01]  /*8060*/  FFMA.FTZ R190, R9, UR4, -R152.reuse ;  /* 0x0000000409be7c23 */ /* 0x100fe20008010898 */
[----:B------:R-:W-:Y:S01]  /*8070*/  FMUL.FTZ R9, R148, R145 ;  /* 0x0000009194097220 */ /* 0x000fe20000410000 */
[--C-:B------:R-:W-:Y:S03]  /*8080*/  FFMA.FTZ R193, R10, UR4, -R151.reuse ;  /* 0x000000040ac17c23 */ /* 0x100fe60008010897 */
[----:B------:R-:W-:Y:S01]  /*8090*/  MUFU.EX2 R201, R201 ;  /* 0x000000c900c97308 */ /* 0x000fe20000000800 */
[----:B------:R-:W-:Y:S01]  /*80a0*/  FMUL.FTZ R10, R3, R146 ;  /* 0x00000092030a7220 */ /* 0x000fe20000410000 */
[--C-:B------:R-:W-:Y:S01]  /*80b0*/  FFMA.FTZ R165, R44, UR4, -R152.reuse ;  /* 0x000000042ca57c23 */ /* 0x100fe20008010898 */
[--C-:B------:R-:W-:Y:S01]  /*80c0*/  FFMA.FTZ R156, R45, UR4, -R152.reuse ;  /* 0x000000042d9c7c23 */ /* 0x100fe20008010898 */
[--C-:B------:R-:W-:Y:S01]  /*80d0*/  FFMA.FTZ R155, R47, UR4, -R151.reuse ;  /* 0x000000042f9b7c23 */ /* 0x100fe20008010897 */
[--C-:B------:R-:W-:Y:S01]  /*80e0*/  FFMA.FTZ R159, R48, UR4, -R152.reuse ;  /* 0x00000004309f7c23 */ /* 0x100fe20008010898 */
[--C-:B------:R-:W-:Y:S01]  /*80f0*/  FFMA.FTZ R150, R49, UR4, -R152.reuse ;  /* 0x0000000431967c23 */ /* 0x100fe20008010898 */
[--C-:B------:R-:W-:Y:S03]  /*8100*/  FFMA.FTZ R153, R50, UR4, -R151.reuse ;  /* 0x0000000432997c23 */ /* 0x100fe60008010897 */
[----:B------:R-:W4:Y:S01]  /*8110*/  MUFU.EX2 R196, R196 ;  /* 0x000000c400c47308 */ /* 0x000f220000000800 */
        /* <DEDUP_REMOVED lines=16> */
[----:B----4-:R-:W-:Y:S01]  /*8220*/  F2FP.F16.F32.PACK_AB R24, R196, R201 ;  /* 0x000000c9c418723e */ /* 0x010fe200000000ff */
[--C-:B------:R-:W-:Y:S01]  /*8230*/  FFMA.FTZ R55, R66, UR4, -R151.reuse ;  /* 0x0000000442377c23 */ /* 0x100fe20008010897 */
[--C-:B------:R-:W-:Y:S01]  /*8240*/  FFMA.FTZ R58, R67, UR4, -R151.reuse ;  /* 0x00000004433a7c23 */ /* 0x100fe20008010897 */
[--C-:B------:R-:W-:Y:S01]  /*8250*/  FFMA.FTZ R57, R68, UR4, -R152.reuse ;  /* 0x0000000444397c23 */ /* 0x100fe20008010898 */
[--C-:B------:R-:W-:Y:S01]  /*8260*/  FFMA.FTZ R60, R69, UR4, -R152.reuse ;  /* 0x00000004453c7c23 */ /* 0x100fe20008010898 */
[--C-:B------:R-:W-:Y:S01]  /*8270*/  FFMA.FTZ R59, R70, UR4, -R151.reuse ;  /* 0x00000004463b7c23 */ /* 0x100fe20008010897 */
[--C-:B------:R-:W-:Y:S03]  /*8280*/  FFMA.FTZ R62, R71, UR4, -R151.reuse ;  /* 0x00000004473e7c23 */ /* 0x100fe60008010897 */
[----:B------:R-:W4:Y:S01]  /*8290*/  MUFU.EX2 R190, R190 ;  /* 0x000000be00be7308 */ /* 0x000f220000000800 */
[----:B-----5:R-:W-:Y:S01]  /*82a0*/  F2FP.F16.F32.PACK_AB R25, R195, R198 ;  /* 0x000000c6c319723e */ /* 0x020fe200000000ff */
[--C-:B------:R-:W-:Y:S01]  /*82b0*/  FFMA.FTZ R61, R72, UR4, -R152.reuse ;  /* 0x00000004483d7c23 */ /* 0x100fe20008010898 */
[--C-:B------:R-:W-:Y:S01]  /*82c0*/  FFMA.FTZ R72, R81, UR4, -R152.reuse ;  /* 0x0000000451487c23 */ /* 0x100fe20008010898 */
[--C-:B------:R-:W-:Y:S01]  /*82d0*/  FFMA.FTZ R81, R96, UR4, -R152.reuse ;  /* 0x0000000460517c23 */ /* 0x100fe20008010898 */
[--C-:B------:R-:W-:Y:S01]  /*82e0*/  FFMA.FTZ R64, R73, UR4, -R152.reuse ;  /* 0x0000000449407c23 */ /* 0x100fe20008010898 */
[--C-:B------:R-:W-:Y:S01]  /*82f0*/  FFMA.FTZ R73, R85, UR4, -R152.reuse ;  /* 0x0000000455497c23 */ /* 0x100fe20008010898 */
[----:B------:R-:W-:Y:S03]  /*8300*/  FFMA.FTZ R85, R100, UR4, -R152 ;  /* 0x0000000464557c23 */ /* 0x000fe60008010898 */
[----:B------:R-:W5:Y:S01]  /*8310*/  MUFU.EX2 R193, R193 ;  /* 0x000000c100c17308 */ /* 0x000f620000000800 */
[--C-:B------:R-:W-:Y:S01]  /*8320*/  FFMA.FTZ R63, R74, UR4, -R151.reuse ;  /* 0x000000044a3f7c23 */ /* 0x100fe20008010897 */
[--C-:B------:R-:W-:Y:S01]  /*8330*/  FFMA.FTZ R74, R83, UR4, -R151.reuse ;  /* 0x00000004534a7c23 */ /* 0x100fe20008010897 */
[--C-:B------:R-:W-:Y:S01]  /*8340*/  FFMA.FTZ R83, R98, UR4, -R151.reuse ;  /* 0x0000000462537c23 */ /* 0x100fe20008010897 */
[--C-:B------:R-:W-:Y:S01]  /*8350*/  FFMA.FTZ R66, R75, UR4, -R151.reuse ;  /* 0x000000044b427c23 */ /* 0x100fe20008010897 */
[----:B------:R-:W-:Y:S01]  /*8360*/  FFMA.FTZ R198, R3, R226, R198 ;  /* 0x000000e203c67223 */ /* 0x000fe200000100c6 */
[--C-:B------:R-:W-:Y:S01]  /*8370*/  FFMA.FTZ R65, R76, UR4, -R152.reuse ;  /* 0x000000044c417c23 */ /* 0x100fe20008010898 */
[----:B------:R-:W-:Y:S03]  /*8380*/  FFMA.FTZ R68, R77, UR4, -R152 ;  /* 0x000000044d447c23 */ /* 0x000fe60008010898 */
[----:B------:R-:W3:Y:S01]  /*8390*/  MUFU.EX2 R187, R187 ;  /* 0x000000bb00bb7308 */ /* 0x000ee20000000800 */
[----:B----4-:R-:W-:Y:S01]  /*83a0*/  F2FP.F16.F32.PACK_AB R26, R190, R199 ;  /* 0x000000c7be1a723e */ /* 0x010fe200000000ff */
[----:B------:R-:W-:Y:S01]  /*83b0*/  FADD.FTZ R198, R195, R198 ;  /* 0x000000c6c3c67221 */ /* 0x000fe20000010000 */
        /* <DEDUP_REMOVED lines=13> */
[----:B------:R-:W4:Y:S01]  /*8490*/  MUFU.EX2 R186, R186 ;  /* 0x000000ba00ba7308 */ /* 0x000f220000000800 */
        /* <DEDUP_REMOVED lines=13> */
[C---:B-1----:R-:W-:Y:S03]  /*8570*/  HMMA.16816.F32 R16, R24.reuse, R28, R16 ;  /* 0x0000001c1810723c */ /* 0x042fe60000001810 */
[--C-:B------:R-:W-:Y:S03]  /*8580*/  FFMA.FTZ R94, R107, UR4, -R151.reuse ;  /* 0x000000046b5e7c23 */ /* 0x100fe60008010897 */
[----:B------:R-:W-:Y:S01]  /*8590*/  MUFU.EX2 R182, R182 ;  /* 0x000000b600b67308 */ /* 0x000fe20000000800 */
[--C-:B------:R-:W-:Y:S01]  /*85a0*/  FFMA.FTZ R93, R110, UR4, -R151.reuse ;  /* 0x000000046e5d7c23 */ /* 0x100fe20008010897 */
[----:B------:R-:W-:Y:S01]  /*85b0*/  FFMA.FTZ R95, R112, UR4, -R152 ;  /* 0x00000004705f7c23 */ /* 0x000fe20008010898 */
[----:B------:R-:W-:Y:S01]  /*85c0*/  FFMA.FTZ R97, R114, UR4, -R151 ;  /* 0x0000000472617c23 */ /* 0x000fe20008010897 */
[----:B------:R-:W-:Y:S01]  /*85d0*/  HMMA.16816.F32 R20, R24, R30, R20 ;  /* 0x0000001e1814723c */ /* 0x000fe20000001814 */
[----:B------:R-:W1:Y:S02]  /*85e0*/  LDSM.16.MT88.4 R28, [R209+0x5800] ;  /* 0x00580000d11c783b */ /* 0x000e640000004200 */
[----:B------:R-:W-:Y:S03]  /*85f0*/  F2FP.F16.F32.PACK_AB R24, R188, R197 ;  /* 0x000000c5bc18723e */ /* 0x000fe600000000ff */
[----:B------:R-:W5:Y:S01]  /*8600*/  MUFU.EX2 R179, R179 ;  /* 0x000000b300b37308 */ /* 0x000f620000000800 */
[----:B---3--:R-:W-:Y:S01]  /*8610*/  F2FP.F16.F32.PACK_AB R25, R187, R192 ;  /* 0x000000c0bb19723e */ /* 0x008fe200000000ff */
[----:B------:R-:W-:Y:S01]  /*8620*/  FFMA.FTZ R201, R148, R229, R201 ;  /* 0x000000e594c97223 */ /* 0x000fe200000100c9 */
[----:B------:R-:W-:Y:S02]  /*8630*/  F2FP.F16.F32.PACK_AB R26, R184, R191 ;  /* 0x000000bfb81a723e */ /* 0x000fe400000000ff */
[----:B----4-:R-:W-:Y:S01]  /*8640*/  F2FP.F16.F32.PACK_AB R27, R186, R185 ;  /* 0x000000b9ba1b723e */ /* 0x010fe200000000ff */
[----:B------:R-:W-:Y:S01]  /*8650*/  FADD.FTZ R196, R196, R201 ;  /* 0x000000c9c4c47221 */ /* 0x000fe20000010000 */
[C---:B------:R-:W-:Y:S03]  /*8660*/  ISETP.GT.AND P0, PT, R225.reuse, RZ, PT ;  /* 0x000000ffe100720c */ /* 0x040fe60003f04270 */
[----:B------:R-:W-:Y:S01]  /*8670*/  MUFU.EX2 R183, R183 ;  /* 0x000000b700b77308 */ /* 0x000fe20000000800 */
[----:B------:R-:W-:Y:S01]  /*8680*/  IADD3 R225, PT, PT, R225, -0x1, RZ ;  /* 0xffffffffe1e17810 */ /* 0x000fe20007ffe0ff */
[----:B------:R-:W-:Y:S01]  /*8690*/  FADD.FTZ R199, R199, R196 ;  /* 0x000000c4c7c77221 */ /* 0x000fe20000010000 */
[----:B------:R-:W-:Y:S01]  /*86a0*/  MOV R149, R2 ;  /* 0x0000000200957202 */ /* 0x000fe20000000f00 */
[C---:B------:R-:W-:Y:S03]  /*86b0*/  HMMA.16816.F32 R8, R24.reuse, R32, R8 ;  /* 0x000000201808723c */ /* 0x040fe60000001808 */
[----:B------:R-:W-:Y:S03]  /*86c0*/  FADD.FTZ R190, R190, R199 ;  /* 0x000000c7bebe7221 */ /* 0x000fe60000010000 */
[----:B------:R-:W3:Y:S01]  /*86d0*/  MUFU.EX2 R174, R174 ;  /* 0x000000ae00ae7308 */ /* 0x000ee20000000800 */
[----:B------:R-:W-:Y:S01]  /*86e0*/  FADD.FTZ R197, R197, R190 ;  /* 0x000000bec5c57221 */ /* 0x000fe20000010000 */
[C---:B------:R-:W-:Y:S01]  /*86f0*/  HMMA.16816.F32 R12, R24.reuse, R34, R12 ;  /* 0x00000022180c723c */ /* 0x040fe2000000180c */
[----:B------:R-:W4:Y:S02]  /*8700*/  LDSM.16.MT88.4 R32, [R6+0x800] ;  /* 0x000800000620783b */ /* 0x000f240000004200 */
[----:B------:R-:W-:Y:S05]  /*8710*/  FADD.FTZ R188, R188, R197 ;  /* 0x000000c5bcbc7221 */ /* 0x000fea0000010000 */
[----:B------:R-:W-:Y:S01]  /*8720*/  MUFU.EX2 R177, R177 ;  /* 0x000000b100b17308 */ /* 0x000fe20000000800 */
[----:B------:R-:W-:Y:S01]  /*8730*/  FADD.FTZ R191, R191, R188 ;  /* 0x000000bcbfbf7221 */ /* 0x000fe20000010000 */
[C---:B------:R-:W-:Y:S03]  /*8740*/  HMMA.16816.F32 R16, R24.reuse, R36, R16 ;  /* 0x000000241810723c */ /* 0x040fe60000001810 */
[----:B------:R-:W-:Y:S05]  /*8750*/  FADD.FTZ R184, R184, R191 ;  /* 0x000000bfb8b87221 */ /* 0x000fea0000010000 */
[----:B------:R-:W1:Y:S01]  /*8760*/  MUFU.EX2 R178, R178 ;  /* 0x000000b200b27308 */ /* 0x000e620000000800 */
[----:B------:R-:W-:Y:S01]  /*8770*/  HMMA.16816.F32 R20, R24, R38, R20 ;  /* 0x000000261814723c */ /* 0x000fe20000001814 */
[----:B------:R-:W4:Y:S02]  /*8780*/  LDSM.16.MT88.4 R36, [R209+0x5c00] ;  /* 0x005c0000d124783b */ /* 0x000f240000004200 */
[----:B--2---:R-:W-:Y:S06]  /*8790*/  F2FP.F16.F32.PACK_AB R24, R180, R189 ;  /* 0x000000bdb418723e */ /* 0x004fec00000000ff */
[----:B------:R-:W-:Y:S01]  /*87a0*/  MUFU.EX2 R181, R181 ;  /* 0x000000b500b57308 */ /* 0x000fe20000000800 */
[----:B-----5:R-:W-:Y:S01]  /*87b0*/  F2FP.F16.F32.PACK_AB R25, R179, R182 ;  /* 0x000000b6b319723e */ /* 0x020fe200000000ff */
[----:B------:R-:W-:Y:S01]  /*87c0*/  FADD.FTZ R189, R189, R184 ;  /* 0x000000b8bdbd7221 */ /* 0x000fe20000010000 */
[----:B---3--:R-:W-:Y:S03]  /*87d0*/  F2FP.F16.F32.PACK_AB R26, R174, R183 ;  /* 0x000000b7ae1a723e */ /* 0x008fe600000000ff */
[----:B------:R-:W-:Y:S04]  /*87e0*/  FADD.FTZ R180, R180, R189 ;  /* 0x000000bdb4b47221 */ /* 0x000fe80000010000 */
[----:B------:R-:W2:Y:S01]  /*87f0*/  MUFU.EX2 R172, R172 ;  /* 0x000000ac00ac7308 */ /* 0x000ea20000000800 */
[----:B-1----:R-:W-:Y:S01]  /*8800*/  F2FP.F16.F32.PACK_AB R27, R178, R177 ;  /* 0x000000b1b21b723e */ /* 0x002fe200000000ff */
[----:B------:R-:W-:Y:S04]  /*8810*/  FADD.FTZ R183, R183, R180 ;  /* 0x000000b4b7b77221 */ /* 0x000fe80000010000 */
[----:B------:R-:W-:Y:S04]  /*8820*/  FADD.FTZ R174, R174, R183 ;  /* 0x000000b7aeae7221 */ /* 0x000fe80000010000 */
        /* <DEDUP_REMOVED lines=10> */
[C---:B--2---:R-:W-:Y:S01]  /*88d0*/  F2FP.F16.F32.PACK_AB R24, R172.reuse, R181 ;  /* 0x000000b5ac18723e */ /* 0x044fe200000000ff */
        /* <DEDUP_REMOVED lines=17> */
[C---:B---3--:R-:W-:Y:S09]  /*89f0*/  HMMA.16816.F32 R16, R24.reuse, R28, R16 ;  /* 0x0000001c1810723c */ /* 0x048ff20000001810 */
[----:B------:R-:W3:Y:S01]  /*8a00*/  MUFU.EX2 R158, R158 ;  /* 0x0000009e009e7308 */ /* 0x000ee20000000800 */
[----:B------:R-:W-:Y:S01]  /*8a10*/  HMMA.16816.F32 R20, R24, R30, R20 ;  /* 0x0000001e1814723c */ /* 0x000fe20000001814 */
[----:B------:R-:W4:Y:S02]  /*8a20*/  LDSM.16.MT88.4 R28, [R209+0x6400] ;  /* 0x00640000d11c783b */ /* 0x000f240000004200 */
[C---:B--2---:R-:W-:Y:S01]  /*8a30*/  F2FP.F16.F32.PACK_AB R24, R164.reuse, R173 ;  /* 0x000000ada418723e */ /* 0x044fe200000000ff */
[----:B------:R-:W-:Y:S01]  /*8a40*/  FADD.FTZ R173, R173, R168 ;  /* 0x000000a8adad7221 */ /* 0x000fe20000010000 */
[----:B-1----:R-:W-:Y:S04]  /*8a50*/  F2FP.F16.F32.PACK_AB R25, R163, R166 ;  /* 0x000000a6a319723e */ /* 0x002fe800000000ff */
[----:B------:R-:W-:Y:S01]  /*8a60*/  MUFU.EX2 R161, R161 ;  /* 0x000000a100a17308 */ /* 0x000fe20000000800 */
[----:B------:R-:W-:Y:S09]  /*8a70*/  FADD.FTZ R164, R164, R173 ;  /* 0x000000ada4a47221 */ /* 0x000ff20000010000 */
[----:B------:R-:W1:Y:S01]  /*8a80*/  MUFU.EX2 R162, R162 ;  /* 0x000000a200a27308 */ /* 0x000e620000000800 */
[C---:B---3--:R-:W-:Y:S01]  /*8a90*/  F2FP.F16.F32.PACK_AB R26, R158.reuse, R167 ;  /* 0x000000a79e1a723e */ /* 0x048fe200000000ff */
[----:B------:R-:W-:Y:S04]  /*8aa0*/  FADD.FTZ R167, R167, R164 ;  /* 0x000000a4a7a77221 */ /* 0x000fe80000010000 */
[----:B------:R-:W-:Y:S04]  /*8ab0*/  FADD.FTZ R158, R158, R167 ;  /* 0x000000a79e9e7221 */ /* 0x000fe80000010000 */
        /* <DEDUP_REMOVED lines=19> */
[--C-:B------:R-:W-:Y:S03]  /*8bf0*/  FFMA.FTZ R43, R91, UR4, -R151.reuse ;  /* 0x000000045b2b7c23 */ /* 0x100fe60008010897 */
[----:B------:R-:W-:Y:S01]  /*8c00*/  MUFU.EX2 R153, R153 ;  /* 0x0000009900997308 */ /* 0x000fe20000000800 */
[----:B------:R-:W-:Y:S01]  /*8c10*/  FFMA.FTZ R90, R103, UR4, -R151 ;  /* 0x00000004675a7c23 */ /* 0x000fe20008010897 */
[--C-:B------:R-:W-:Y:S01]  /*8c20*/  FFMA.FTZ R91, R108, UR4, -R152.reuse ;  /* 0x000000046c5b7c23 */ /* 0x100fe20008010898 */
[----:B------:R-:W-:Y:S01]  /*8c30*/  FFMA.FTZ R99, R116, UR4, -R152 ;  /* 0x0000000474637c23 */ /* 0x000fe20008010898 */
[----:B------:R-:W-:Y:S06]  /*8c40*/  FADD.FTZ R165, R165, R158 ;  /* 0x0000009ea5a57221 */ /* 0x000fec0000010000 */
[----:B------:R-:W1:Y:S01]  /*8c50*/  MUFU.EX2 R154, R154 ;  /* 0x0000009a009a7308 */ /* 0x000e620000000800 */
[----:B-----5:R-:W-:Y:S01]  /*8c60*/  F2FP.F16.F32.PACK_AB R26, R150, R159 ;  /* 0x0000009f961a723e */ /* 0x020fe200000000ff */
[----:B------:R-:W-:Y:S04]  /*8c70*/  FADD.FTZ R156, R156, R165 ;  /* 0x000000a59c9c7221 */ /* 0x000fe80000010000 */
[----:B------:R-:W-:Y:S04]  /*8c80*/  FADD.FTZ R159, R159, R156 ;  /* 0x0000009c9f9f7221 */ /* 0x000fe80000010000 */
[----:B------:R-:W-:Y:S01]  /*8c90*/  MUFU.EX2 R157, R157 ;  /* 0x0000009d009d7308 */ /* 0x000fe20000000800 */
[----:B------:R-:W-:Y:S09]  /*8ca0*/  FADD.FTZ R150, R150, R159 ;  /* 0x0000009f96967221 */ /* 0x000ff20000010000 */
        /* <DEDUP_REMOVED lines=12> */
[----:B--2---:R-:W-:Y:S01]  /*8d70*/  F2FP.F16.F32.PACK_AB R24, R50, R157 ;  /* 0x0000009d3218723e */ /* 0x004fe200000000ff */
[----:B------:R-:W-:Y:S01]  /*8d80*/  FADD.FTZ R157, R157, R150 ;  /* 0x000000969d9d7221 */ /* 0x000fe20000010000 */
        /* <DEDUP_REMOVED lines=45> */
[----:B------:R-:W-:Y:S06]  /*9060*/  FADD.FTZ R29, R193, R198 ;  /* 0x000000c6c11d7221 */ /* 0x000fec0000010000 */
[----:B------:R-:W1:Y:S01]  /*9070*/  MUFU.EX2 R70, R70 ;  /* 0x0000004600467308 */ /* 0x000e620000000800 */
[----:B------:R-:W-:Y:S01]  /*9080*/  FADD.FTZ R29, R194, R29 ;  /* 0x0000001dc21d7221 */ /* 0x000fe20000010000 */
[C---:B------:R-:W-:Y:S03]  /*9090*/  HMMA.16816.F32 R12, R24.reuse, R30, R12 ;  /* 0x0000001e180c723c */ /* 0x040fe6000000180c */
[----:B------:R-:W-:Y:S02]  /*90a0*/  FADD.FTZ R96, R192, R29 ;  /* 0x0000001dc0607221 */ /* 0x000fe40000010000 */
[----:B------:R-:W3:Y:S03]  /*90b0*/  LDSM.16.MT88.4 R28, [R6+0x2400] ;  /* 0x00240000061c783b */ /* 0x000ee60000004200 */
[----:B------:R-:W-:Y:S01]  /*90c0*/  MUFU.EX2 R69, R69 ;  /* 0x0000004500457308 */ /* 0x000fe20000000800 */
[----:B------:R-:W-:Y:S01]  /*90d0*/  FADD.FTZ R96, R187, R96 ;  /* 0x00000060bb607221 */ /* 0x000fe20000010000 */
[C---:B----4-:R-:W-:Y:S03]  /*90e0*/  HMMA.16816.F32 R16, R24.reuse, R32, R16 ;  /* 0x000000201810723c */ /* 0x050fe60000001810 */
[----:B------:R-:W-:Y:S01]  /*90f0*/  FADD.FTZ R33, R185, R96 ;  /* 0x00000060b9217221 */ /* 0x000fe20000010000 */
[----:B------:R-:W-:Y:S04]  /*9100*/  FFMA.FTZ R96, R109, UR4, -R152 ;  /* 0x000000046d607c23 */ /* 0x000fe80008010898 */
[----:B------:R-:W4:Y:S01]  /*9110*/  MUFU.EX2 R72, R72 ;  /* 0x0000004800487308 */ /* 0x000f220000000800 */
[----:B------:R-:W-:Y:S01]  /*9120*/  FADD.FTZ R33, R186, R33 ;  /* 0x00000021ba217221 */ /* 0x000fe20000010000 */
[----:B------:R-:W-:Y:S03]  /*9130*/  HMMA.16816.F32 R20, R24, R34, R20 ;  /* 0x000000221814723c */ /* 0x000fe60000001814 */
[----:B------:R-:W-:Y:S01]  /*9140*/  FADD.FTZ R98, R182, R33 ;  /* 0x00000021b6627221 */ /* 0x000fe20000010000 */
[----:B--2---:R-:W-:Y:S01]  /*9150*/  F2FP.F16.F32.PACK_AB R24, R68, R65 ;  /* 0x000000414418723e */ /* 0x004fe200000000ff */
[----:B------:R-:W2:Y:S03]  /*9160*/  LDSM.16.MT88.4 R32, [R209+0x7800] ;  /* 0x00780000d120783b */ /* 0x000ea60000004200 */
[----:B------:R-:W-:Y:S01]  /*9170*/  MUFU.EX2 R71, R71 ;  /* 0x0000004700477308 */ /* 0x000fe20000000800 */
[----:B-1----:R-:W-:Y:S01]  /*9180*/  F2FP.F16.F32.PACK_AB R25, R70, R67 ;  /* 0x000000434619723e */ /* 0x002fe200000000ff */
[----:B------:R-:W-:Y:S08]  /*9190*/  FADD.FTZ R98, R179, R98 ;  /* 0x00000062b3627221 */ /* 0x000ff00000010000 */
[----:B------:R-:W1:Y:S01]  /*91a0*/  MUFU.EX2 R74, R74 ;  /* 0x0000004a004a7308 */ /* 0x000e620000000800 */
[----:B----4-:R-:W-:Y:S09]  /*91b0*/  F2FP.F16.F32.PACK_AB R26, R72, R69 ;  /* 0x00000045481a723e */ /* 0x010ff200000000ff */
[----:B------:R-:W-:Y:S10]  /*91c0*/  MUFU.EX2 R76, R76 ;  /* 0x0000004c004c7308 */ /* 0x000ff40000000800 */
[----:B------:R-:W4:Y:S01]  /*91d0*/  MUFU.EX2 R73, R73 ;  /* 0x0000004900497308 */ /* 0x000f220000000800 */
[----:B-1----:R-:W-:Y:S09]  /*91e0*/  F2FP.F16.F32.PACK_AB R27, R74, R71 ;  /* 0x000000474a1b723e */ /* 0x002ff200000000ff */
[----:B------:R-:W-:Y:S01]  /*91f0*/  MUFU.EX2 R75, R75 ;  /* 0x0000004b004b7308 */ /* 0x000fe20000000800 */
[C---:B-----5:R-:W-:Y:S03]  /*9200*/  HMMA.16816.F32 R8, R24.reuse, R36, R8 ;  /* 0x000000241808723c */ /* 0x060fe60000001808 */
[----:B------:R-:W-:Y:S01]  /*9210*/  FADD.FTZ R37, R177, R98 ;  /* 0x00000062b1257221 */ /* 0x000fe20000010000 */
[----:B------:R-:W-:Y:S05]  /*9220*/  FFMA.FTZ R98, R111, UR4, -R151 ;  /* 0x000000046f627c23 */ /* 0x000fea0008010897 */
[----:B------:R-:W1:Y:S01]  /*9230*/  MUFU.EX2 R78, R78 ;  /* 0x0000004e004e7308 */ /* 0x000e620000000800 */
[----:B------:R-:W-:Y:S01]  /*9240*/  FADD.FTZ R37, R178, R37 ;  /* 0x00000025b2257221 */ /* 0x000fe20000010000 */
[C---:B------:R-:W-:Y:S03]  /*9250*/  HMMA.16816.F32 R12, R24.reuse, R38, R12 ;  /* 0x00000026180c723c */ /* 0x040fe6000000180c */
[----:B------:R-:W-:Y:S02]  /*9260*/  FADD.FTZ R100, R176, R37 ;  /* 0x00000025b0647221 */ /* 0x000fe40000010000 */
[----:B------:R-:W5:Y:S03]  /*9270*/  LDSM.16.MT88.4 R36, [R6+0x2800] ;  /* 0x002800000624783b */ /* 0x000f660000004200 */
[----:B------:R-:W-:Y:S01]  /*9280*/  MUFU.EX2 R40, R40 ;  /* 0x0000002800287308 */ /* 0x000fe20000000800 */
[----:B------:R-:W-:Y:S01]  /*9290*/  FADD.FTZ R100, R171, R100 ;  /* 0x00000064ab647221 */ /* 0x000fe20000010000 */
[C---:B---3--:R-:W-:Y:S03]  /*92a0*/  HMMA.16816.F32 R16, R24.reuse, R28, R16 ;  /* 0x0000001c1810723c */ /* 0x048fe60000001810 */
[----:B------:R-:W-:Y:S01]  /*92b0*/  FADD.FTZ R29, R169, R100 ;  /* 0x00000064a91d7221 */ /* 0x000fe20000010000 */
[----:B------:R-:W-:Y:S04]  /*92c0*/  FFMA.FTZ R100, R113, UR4, -R152 ;  /* 0x0000000471647c23 */ /* 0x000fe80008010898 */
[----:B------:R-:W3:Y:S01]  /*92d0*/  MUFU.EX2 R41, R41 ;  /* 0x0000002900297308 */ /* 0x000ee20000000800 */
[----:B------:R-:W-:Y:S01]  /*92e0*/  FADD.FTZ R29, R170, R29 ;  /* 0x0000001daa1d7221 */ /* 0x000fe20000010000 */
[----:B------:R-:W-:Y:S03]  /*92f0*/  HMMA.16816.F32 R20, R24, R30, R20 ;  /* 0x0000001e1814723c */ /* 0x000fe60000001814 */
[----:B------:R-:W-:Y:S01]  /*9300*/  FADD.FTZ R102, R166, R29 ;  /* 0x0000001da6667221 */ /* 0x000fe20000010000 */
[----:B----4-:R-:W-:Y:S01]  /*9310*/  F2FP.F16.F32.PACK_AB R24, R73, R76 ;  /* 0x0000004c4918723e */ /* 0x010fe200000000ff */
[----:B------:R-:W4:Y:S03]  /*9320*/  LDSM.16.MT88.4 R28, [R209+0x7c00] ;  /* 0x007c0000d11c783b */ /* 0x000f260000004200 */
[----:B------:R-:W-:Y:S01]  /*9330*/  MUFU.EX2 R42, R42 ;  /* 0x0000002a002a7308 */ /* 0x000fe20000000800 */
[----:B-1----:R-:W-:Y:S01]  /*9340*/  F2FP.F16.F32.PACK_AB R25, R78, R75 ;  /* 0x0000004b4e19723e */ /* 0x002fe200000000ff */
[----:B------:R-:W-:Y:S08]  /*9350*/  FADD.FTZ R102, R163, R102 ;  /* 0x00000066a3667221 */ /* 0x000ff00000010000 */
[----:B------:R-:W1:Y:S01]  /*9360*/  MUFU.EX2 R43, R43 ;  /* 0x0000002b002b7308 */ /* 0x000e620000000800 */
[----:B---3--:R-:W-:Y:S09]  /*9370*/  F2FP.F16.F32.PACK_AB R26, R41, R40 ;  /* 0x00000028291a723e */ /* 0x008ff200000000ff */
[----:B------:R-:W-:Y:S10]  /*9380*/  MUFU.EX2 R77, R77 ;  /* 0x0000004d004d7308 */ /* 0x000ff40000000800 */
[----:B------:R-:W3:Y:S01]  /*9390*/  MUFU.EX2 R80, R80 ;  /* 0x0000005000507308 */ /* 0x000ee20000000800 */
[----:B-1----:R-:W-:Y:S09]  /*93a0*/  F2FP.F16.F32.PACK_AB R27, R43, R42 ;  /* 0x0000002a2b1b723e */ /* 0x002ff200000000ff */
[----:B------:R-:W-:Y:S01]  /*93b0*/  MUFU.EX2 R82, R82 ;  /* 0x0000005200527308 */ /* 0x000fe20000000800 */
[C---:B--2---:R-:W-:Y:S03]  /*93c0*/  HMMA.16816.F32 R8, R24.reuse, R32, R8 ;  /* 0x000000201808723c */ /* 0x044fe60000001808 */
[----:B------:R-:W-:Y:S01]  /*93d0*/  FADD.FTZ R33, R161, R102 ;  /* 0x00000066a1217221 */ /* 0x000fe20000010000 */
[----:B------:R-:W-:Y:S05]  /*93e0*/  FFMA.FTZ R102, R115, UR4, -R151 ;  /* 0x0000000473667c23 */ /* 0x000fea0008010897 */
[----:B------:R-:W1:Y:S01]  /*93f0*/  MUFU.EX2 R79, R79 ;  /* 0x0000004f004f7308 */ /* 0x000e620000000800 */
[----:B------:R-:W-:Y:S01]  /*9400*/  FADD.FTZ R33, R162, R33 ;  /* 0x00000021a2217221 */ /* 0x000fe20000010000 */
[C---:B------:R-:W-:Y:S03]  /*9410*/  HMMA.16816.F32 R12, R24.reuse, R34, R12 ;  /* 0x00000022180c723c */ /* 0x040fe6000000180c */
[----:B------:R-:W-:Y:S02]  /*9420*/  FADD.FTZ R104, R160, R33 ;  /* 0x00000021a0687221 */ /* 0x000fe40000010000 */
[----:B------:R-:W2:Y:S03]  /*9430*/  LDSM.16.MT88.4 R32, [R6+0x2c00] ;  /* 0x002c00000620783b */ /* 0x000ea60000004200 */
[----:B------:R-:W-:Y:S01]  /*9440*/  MUFU.EX2 R81, R81 ;  /* 0x0000005100517308 */ /* 0x000fe20000000800 */
[----:B------:R-:W-:Y:S01]  /*9450*/  FADD.FTZ R104, R155, R104 ;  /* 0x000000689b687221 */ /* 0x000fe20000010000 */
[C---:B-----5:R-:W-:Y:S03]  /*9460*/  HMMA.16816.F32 R16, R24.reuse, R36, R16 ;  /* 0x000000241810723c */ /* 0x060fe60000001810 */
[----:B------:R-:W-:Y:S01]  /*9470*/  FADD.FTZ R37, R153, R104 ;  /* 0x0000006899257221 */ /* 0x000fe20000010000 */
[----:B------:R-:W-:Y:S01]  /*9480*/  FADD.FTZ R104, R50, R157 ;  /* 0x0000009d32687221 */ /* 0x000fe20000010000 */
[----:B------:R-:W-:Y:S03]  /*9490*/  FFMA.FTZ R50, R117, UR4, -R152 ;  /* 0x0000000475327c23 */ /* 0x000fe60008010898 */
[----:B------:R-:W5:Y:S01]  /*94a0*/  MUFU.EX2 R84, R84 ;  /* 0x0000005400547308 */ /* 0x000f620000000800 */
[----:B------:R-:W-:Y:S01]  /*94b0*/  FADD.FTZ R37, R154, R37 ;  /* 0x000000259a257221 */ /* 0x000fe20000010000 */
[----:B------:R-:W-:Y:S03]  /*94c0*/  HMMA.16816.F32 R20, R24, R38, R20 ;  /* 0x000000261814723c */ /* 0x000fe60000001814 */
[----:B------:R-:W-:Y:S01]  /*94d0*/  FADD.FTZ R52, R52, R37 ;  /* 0x0000002534347221 */ /* 0x000fe20000010000 */
[----:B---3--:R-:W-:Y:S01]  /*94e0*/  F2FP.F16.F32.PACK_AB R24, R80, R77 ;  /* 0x0000004d5018723e */ /* 0x008fe200000000ff */
[----:B------:R-:W3:Y:S03]  /*94f0*/  LDSM.16.MT88.4 R36, [R209+0x8000] ;  /* 0x00800000d124783b */ /* 0x000ee60000004200 */
[----:B------:R-:W-:Y:S01]  /*9500*/  MUFU.EX2 R83, R83 ;  /* 0x0000005300537308 */ /* 0x000fe20000000800 */
[----:B-1----:R-:W-:Y:S01]  /*9510*/  F2FP.F16.F32.PACK_AB R25, R79, R82 ;  /* 0x000000524f19723e */ /* 0x002fe200000000ff */
[----:B------:R-:W-:Y:S01]  /*9520*/  FADD.FTZ R52, R47, R52 ;  /* 0x000000342f347221 */ /* 0x000fe20000010000 */
[----:B------:R-:W-:Y:S01]  /*9530*/  FFMA.FTZ R47, R122, UR4, -R151 ;  /* 0x000000047a2f7c23 */ /* 0x000fe20008010897 */
[----:B------:R-:W-:Y:S02]  /*9540*/  FADD.FTZ R49, R49, R104 ;  /* 0x0000006831317221 */ /* 0x000fe40000010000 */
[----:B------:R-:W-:Y:S01]  /*9550*/  FADD.FTZ R45, R45, R52 ;  /* 0x000000342d2d7221 */ /* 0x000fe20000010000 */
[--C-:B------:R-:W-:Y:S03]  /*9560*/  FFMA.FTZ R52, R125, UR4, -R152.reuse ;  /* 0x000000047d347c23 */ /* 0x100fe60008010898 */
[----:B------:R-:W1:Y:S01]  /*9570*/  MUFU.EX2 R88, R88 ;  /* 0x0000005800587308 */ /* 0x000e620000000800 */
[----:B-----5:R-:W-:Y:S01]  /*9580*/  F2FP.F16.F32.PACK_AB R26, R84, R81 ;  /* 0x00000051541a723e */ /* 0x020fe200000000ff */
[----:B------:R-:W-:Y:S01]  /*9590*/  FADD.FTZ R49, R44, R49 ;  /* 0x000000312c317221 */ /* 0x000fe20000010000 */
[----:B------:R-:W-:Y:S01]  /*95a0*/  FFMA.FTZ R44, R118, UR4, -R151 ;  /* 0x00000004762c7c23 */ /* 0x000fe20008010897 */
[----:B------:R-:W-:Y:S01]  /*95b0*/  FADD.FTZ R46, R46, R45 ;  /* 0x0000002d2e2e7221 */ /* 0x000fe20000010000 */
[--C-:B------:R-:W-:Y:S01]  /*95c0*/  FFMA.FTZ R45, R120, UR4, -R152.reuse ;  /* 0x00000004782d7c23 */ /* 0x100fe20008010898 */
[----:B------:R-:W-:Y:S01]  /*95d0*/  FADD.FTZ R48, R48, R49 ;  /* 0x0000003130307221 */ /* 0x000fe20000010000 */
[----:B------:R-:W-:Y:S03]  /*95e0*/  FFMA.FTZ R49, R124, UR4, -R152 ;  /* 0x000000047c317c23 */ /* 0x000fe60008010898 */
[----:B------:R-:W-:Y:S01]  /*95f0*/  MUFU.EX2 R85, R85 ;  /* 0x0000005500557308 */ /* 0x000fe20000000800 */
[----:B------:R-:W-:Y:S01]  /*9600*/  FADD.FTZ R51, R51, R46 ;  /* 0x0000002e33337221 */ /* 0x000fe20000010000 */
[----:B------:R-:W-:Y:S01]  /*9610*/  FFMA.FTZ R46, R121, UR4, -R152 ;  /* 0x00000004792e7c23 */ /* 0x000fe20008010898 */
[----:B------:R-:W-:Y:S01]  /*9620*/  FADD.FTZ R48, R7, R48 ;  /* 0x0000003007307221 */ /* 0x000fe20000010000 */
[----:B------:R-:W-:Y:S01]  /*9630*/  FFMA.FTZ R7, R119, UR4, -R151 ;  /* 0x0000000477077c23 */ /* 0x000fe20008010897 */
[----:B------:R-:W-:Y:S02]  /*9640*/  FADD.FTZ R54, R54, R51 ;  /* 0x0000003336367221 */ /* 0x000fe40000010000 */
[----:B------:R-:W-:Y:S03]  /*9650*/  FADD.FTZ R53, R53, R48 ;  /* 0x0000003035357221 */ /* 0x000fe60000010000 */
[----:B------:R-:W5:Y:S01]  /*9660*/  MUFU.EX2 R86, R86 ;  /* 0x0000005600567308 */ /* 0x000f620000000800 */
[----:B-1----:R-:W-:Y:S01]  /*9670*/  F2FP.F16.F32.PACK_AB R27, R88, R83 ;  /* 0x00000053581b723e */ /* 0x002fe200000000ff */
[----:B------:R-:W-:Y:S01]  /*9680*/  FFMA.FTZ R48, R123, UR4, -R151 ;  /* 0x000000047b307c23 */ /* 0x000fe20008010897 */
[----:B------:R-:W-:Y:S01]  /*9690*/  FADD.FTZ R56, R56, R53 ;  /* 0x0000003538387221 */ /* 0x000fe20000010000 */
[----:B------:R-:W-:Y:S03]  /*96a0*/  FADD.FTZ R55, R55, R54 ;  /* 0x0000003637377221 */ /* 0x000fe60000010000 */
[----:B------:R-:W-:Y:S03]  /*96b0*/  FADD.FTZ R57, R57, R56 ;  /* 0x0000003839397221 */ /* 0x000fe60000010000 */
[----:B------:R-:W-:Y:S01]  /*96c0*/  MUFU.EX2 R87, R87 ;  /* 0x0000005700577308 */ /* 0x000fe20000000800 */
[C---:B----4-:R-:W-:Y:S03]  /*96d0*/  HMMA.16816.F32 R8, R24.reuse, R28, R8 ;  /* 0x0000001c1808723c */ /* 0x050fe60000001808 */
[----:B------:R-:W-:Y:S01]  /*96e0*/  FADD.FTZ R60, R60, R57 ;  /* 0x000000393c3c7221 */ /* 0x000fe20000010000 */
[----:B------:R-:W-:Y:S05]  /*96f0*/  FADD.FTZ R58, R58, R55 ;  /* 0x000000373a3a7221 */ /* 0x000fea0000010000 */
[----:B------:R-:W1:Y:S01]  /*9700*/  MUFU.EX2 R90, R90 ;  /* 0x0000005a005a7308 */ /* 0x000e620000000800 */
[C---:B------:R-:W-:Y:S01]  /*9710*/  HMMA.16816.F32 R12, R24.reuse, R30, R12 ;  /* 0x0000001e180c723c */ /* 0x040fe2000000180c */
[----:B------:R-:W4:Y:S02]  /*9720*/  LDSM.16.MT88.4 R28, [R6+0x3000] ;  /* 0x00300000061c783b */ /* 0x000f240000004200 */
        /* <DEDUP_REMOVED lines=8> */
[----:B------:R-:W4:Y:S02]  /*97b0*/  LDSM.16.MT88.4 R32, [R209+0x8400] ;  /* 0x00840000d120783b */ /* 0x000f240000004200 */
[----:B-----5:R-:W-:Y:S01]  /*97c0*/  F2FP.F16.F32.PACK_AB R24, R86, R85 ;  /* 0x000000555618723e */ /* 0x020fe200000000ff */
[----:B------:R-:W-:Y:S01]  /*97d0*/  FADD.FTZ R65, R65, R64 ;  /* 0x0000004041417221 */ /* 0x000fe20000010000 */
[----:B-1----:R-:W-:Y:S01]  /*97e0*/  F2FP.F16.F32.PACK_AB R25, R90, R87 ;  /* 0x000000575a19723e */ /* 0x002fe200000000ff */
[----:B------:R-:W-:Y:S03]  /*97f0*/  FADD.FTZ R63, R63, R62 ;  /* 0x0000003e3f3f7221 */ /* 0x000fe60000010000 */
[----:B------:R-:W-:Y:S01]  /*9800*/  MUFU.EX2 R3, R3 ;  /* 0x0000000300037308 */ /* 0x000fe20000000800 */
[----:B------:R-:W-:Y:S01]  /*9810*/  FADD.FTZ R68, R68, R65 ;  /* 0x0000004144447221 */ /* 0x000fe20000010000 */
[----:B------:R-:W-:Y:S03]  /*9820*/  FADD.FTZ R66, R66, R63 ;  /* 0x0000003f42427221 */ /* 0x000fe60000010000 */
[----:B------:R-:W-:Y:S01]  /*9830*/  FADD.FTZ R69, R69, R68 ;  /* 0x0000004445457221 */ /* 0x000fe20000010000 */
[----:B------:R-:W-:Y:S04]  /*9840*/  FADD.FTZ R67, R67, R66 ;  /* 0x0000004243437221 */ /* 0x000fe80000010000 */
[----:B------:R-:W1:Y:S01]  /*9850*/  MUFU.EX2 R94, R94 ;  /* 0x0000005e005e7308 */ /* 0x000e620000000800 */
[----:B--2---:R-:W-:Y:S01]  /*9860*/  F2FP.F16.F32.PACK_AB R26, R92, R89 ;  /* 0x000000595c1a723e */ /* 0x004fe200000000ff */
[----:B------:R-:W-:Y:S01]  /*9870*/  FADD.FTZ R69, R72, R69 ;  /* 0x0000004548457221 */ /* 0x000fe20000010000 */
[----:B------:R-:W-:Y:S03]  /*9880*/  FADD.FTZ R70, R70, R67 ;  /* 0x0000004346467221 */ /* 0x000fe60000010000 */
[----:B------:R-:W-:Y:S01]  /*9890*/  FADD.FTZ R76, R76, R69 ;  /* 0x000000454c4c7221 */ /* 0x000fe20000010000 */
[----:B------:R-:W-:Y:S03]  /*98a0*/  FADD.FTZ R71, R71, R70 ;  /* 0x0000004647477221 */ /* 0x000fe60000010000 */
[----:B------:R-:W-:Y:S01]  /*98b0*/  MUFU.EX2 R91, R91 ;  /* 0x0000005b005b7308 */ /* 0x000fe20000000800 */
[----:B------:R-:W-:Y:S01]  /*98c0*/  FADD.FTZ R73, R73, R76 ;  /* 0x0000004c49497221 */ /* 0x000fe20000010000 */
[----:B------:R-:W-:Y:S04]  /*98d0*/  FADD.FTZ R74, R74, R71 ;  /* 0x000000474a4a7221 */ /* 0x000fe80000010000 */
[----:B------:R-:W-:Y:S04]  /*98e0*/  FADD.FTZ R51, R75, R74 ;  /* 0x0000004a4b337221 */ /* 0x000fe80000010000 */
[----:B------:R-:W2:Y:S01]  /*98f0*/  MUFU.EX2 R96, R96 ;  /* 0x0000006000607308 */ /* 0x000ea20000000800 */
[----:B-1----:R-:W-:Y:S01]  /*9900*/  F2FP.F16.F32.PACK_AB R27, R94, R3 ;  /* 0x000000035e1b723e */ /* 0x002fe200000000ff */
[----:B------:R-:W-:Y:S04]  /*9910*/  FADD.FTZ R51, R78, R51 ;  /* 0x000000334e337221 */ /* 0x000fe80000010000 */
[----:B------:R-:W-:Y:S04]  /*9920*/  FADD.FTZ R42, R42, R51 ;  /* 0x000000332a2a7221 */ /* 0x000fe80000010000 */
[----:B------:R-:W-:Y:S01]  /*9930*/  MUFU.EX2 R93, R93 ;  /* 0x0000005d005d7308 */ /* 0x000fe20000000800 */
[C---:B---3--:R-:W-:Y:S03]  /*9940*/  HMMA.16816.F32 R8, R24.reuse, R36, R8 ;  /* 0x000000241808723c */ /* 0x048fe60000001808 */
[----:B------:R-:W-:Y:S06]  /*9950*/  FADD.FTZ R43, R43, R42 ;  /* 0x0000002a2b2b7221 */ /* 0x000fec0000010000 */
[----:B------:R-:W1:Y:S01]  /*9960*/  MUFU.EX2 R98, R98 ;  /* 0x0000006200627308 */ /* 0x000e620000000800 */
[C---:B------:R-:W-:Y:S01]  /*9970*/  HMMA.16816.F32 R12, R24.reuse, R38, R12 ;  /* 0x00000026180c723c */ /* 0x040fe2000000180c */
[----:B------:R-:W3:Y:S02]  /*9980*/  LDSM.16.MT88.4 R36, [R6+0x3400] ;  /* 0x003400000624783b */ /* 0x000ee40000004200 */
[----:B------:R-:W-:Y:S06]  /*9990*/  FADD.FTZ R42, R82, R43 ;  /* 0x0000002b522a7221 */ /* 0x000fec0000010000 */
        /* <DEDUP_REMOVED lines=24> */
[C---:B------:R-:W-:Y:S03]  /*9b20*/  HMMA.16816.F32 R8, R24.reuse, R32, R8 ;  /* 0x000000201808723c */ /* 0x040fe60000001808 */
[----:B------:R-:W-:Y:S01]  /*9b30*/  FADD.FTZ R32, R40, R73 ;  /* 0x0000004928207221 */ /* 0x000fe20000010000 */
[----:B------:R-:W-:Y:S01]  /*9b40*/  FFMA.FTZ R40, R126, UR4, -R151 ;  /* 0x000000047e287c23 */ /* 0x000fe20008010897 */
[----:B------:R-:W-:Y:S04]  /*9b50*/  FADD.FTZ R3, R102, R3 ;  /* 0x0000000366037221 */ /* 0x000fe80000010000 */
[----:B------:R-:W1:Y:S01]  /*9b60*/  MUFU.EX2 R7, R7 ;  /* 0x0000000700077308 */ /* 0x000e620000000800 */
[----:B------:R-:W-:Y:S01]  /*9b70*/  FADD.FTZ R32, R41, R32 ;  /* 0x0000002029207221 */ /* 0x000fe20000010000 */
[C---:B------:R-:W-:Y:S03]  /*9b80*/  HMMA.16816.F32 R12, R24.reuse, R34, R12 ;  /* 0x00000022180c723c */ /* 0x040fe6000000180c */
[----:B------:R-:W-:Y:S01]  /*9b90*/  FADD.FTZ R77, R77, R32 ;  /* 0x000000204d4d7221 */ /* 0x000fe20000010000 */
[----:B------:R-:W-:Y:S01]  /*9ba0*/  FFMA.FTZ R41, R127, UR4, -R151 ;  /* 0x000000047f297c23 */ /* 0x000fe20008010897 */
[----:B------:R-:W4:Y:S03]  /*9bb0*/  LDSM.16.MT88.4 R32, [R6+0x3800] ;  /* 0x003800000620783b */ /* 0x000f260000004200 */
[----:B------:R-:W-:Y:S01]  /*9bc0*/  MUFU.EX2 R45, R45 ;  /* 0x0000002d002d7308 */ /* 0x000fe20000000800 */
[----:B------:R-:W-:Y:S01]  /*9bd0*/  FADD.FTZ R80, R80, R77 ;  /* 0x0000004d50507221 */ /* 0x000fe20000010000 */
[C---:B---3--:R-:W-:Y:S03]  /*9be0*/  HMMA.16816.F32 R16, R24.reuse, R36, R16 ;  /* 0x000000241810723c */ /* 0x048fe60000001810 */
[--C-:B------:R-:W-:Y:S01]  /*9bf0*/  FFMA.FTZ R36, R128, UR4, -R152.reuse ;  /* 0x0000000480247c23 */ /* 0x100fe20008010898 */
[--C-:B------:R-:W-:Y:S01]  /*9c00*/  FFMA.FTZ R37, R130, UR4, -R151.reuse ;  /* 0x0000000482257c23 */ /* 0x100fe20008010897 */
[----:B------:R-:W-:Y:S03]  /*9c10*/  FFMA.FTZ R152, R129, UR4, -R152 ;  /* 0x0000000481987c23 */ /* 0x000fe60008010898 */
[----:B------:R-:W3:Y:S01]  /*9c20*/  MUFU.EX2 R46, R46 ;  /* 0x0000002e002e7308 */ /* 0x000ee20000000800 */
[----:B------:R-:W-:Y:S01]  /*9c30*/  FFMA.FTZ R151, R131, UR4, -R151 ;  /* 0x0000000483977c23 */ /* 0x000fe20008010897 */
[----:B------:R-:W-:Y:S03]  /*9c40*/  HMMA.16816.F32 R20, R24, R38, R20 ;  /* 0x000000261814723c */ /* 0x000fe60000001814 */
[----:B--2---:R-:W-:Y:S01]  /*9c50*/  F2FP.F16.F32.PACK_AB R24, R50, R99 ;  /* 0x000000633218723e */ /* 0x004fe200000000ff */
[----:B------:R-:W-:Y:S01]  /*9c60*/  FADD.FTZ R81, R81, R80 ;  /* 0x0000005051517221 */ /* 0x000fe20000010000 */
[----:B-1----:R-:W-:Y:S03]  /*9c70*/  F2FP.F16.F32.PACK_AB R25, R7, R44 ;  /* 0x0000002c0719723e */ /* 0x002fe600000000ff */
[----:B------:R-:W-:Y:S01]  /*9c80*/  MUFU.EX2 R47, R47 ;  /* 0x0000002f002f7308 */ /* 0x000fe20000000800 */
[----:B------:R-:W-:Y:S04]  /*9c90*/  FADD.FTZ R84, R84, R81 ;  /* 0x0000005154547221 */ /* 0x000fe80000010000 */
[----:B------:R-:W-:Y:S05]  /*9ca0*/  FADD.FTZ R85, R85, R84 ;  /* 0x0000005455557221 */ /* 0x000fea0000010000 */
[----:B------:R-:W1:Y:S01]  /*9cb0*/  MUFU.EX2 R48, R48 ;  /* 0x0000003000307308 */ /* 0x000e620000000800 */
[----:B---3--:R-:W-:Y:S01]  /*9cc0*/  F2FP.F16.F32.PACK_AB R26, R46, R45 ;  /* 0x0000002d2e1a723e */ /* 0x008fe200000000ff */
        /* <DEDUP_REMOVED lines=8> */
[----:B------:R-:W-:Y:S02]  /*9d50*/  FADD.FTZ R95, R95, R96 ;  /* 0x000000605f5f7221 */ /* 0x000fe40000010000 */
[C---:B-----5:R-:W-:Y:S02]  /*9d60*/  HMMA.16816.F32 R8, R24.reuse, R28, R8 ;  /* 0x0000001c1808723c */ /* 0x060fe40000001808 */
[----:B------:R-:W-:Y:S01]  /*9d70*/  MUFU.EX2 R40, R40 ;  /* 0x0000002800287308 */ /* 0x000fe20000000800 */
[----:B------:R-:W-:Y:S04]  /*9d80*/  FADD.FTZ R100, R100, R95 ;  /* 0x0000005f64647221 */ /* 0x000fe80000010000 */
[----:B------:R-:W-:Y:S01]  /*9d90*/  FADD.FTZ R99, R99, R100 ;  /* 0x0000006463637221 */ /* 0x000fe20000010000 */
[C---:B------:R-:W-:Y:S01]  /*9da0*/  HMMA.16816.F32 R12, R24.reuse, R30, R12 ;  /* 0x0000001e180c723c */ /* 0x040fe2000000180c */
[----:B------:R1:W3:Y:S03]  /*9db0*/  LDSM.16.MT88.4 R28, [R6+0x3c00] ;  /* 0x003c0000061c783b */ /* 0x0002e60000004200 */
[----:B------:R-:W5:Y:S01]  /*9dc0*/  MUFU.EX2 R41, R41 ;  /* 0x0000002900297308 */ /* 0x000f620000000800 */
[----:B--2---:R-:W-:Y:S01]  /*9dd0*/  F2FP.F16.F32.PACK_AB R132, R52, R49 ;  /* 0x000000313484723e */ /* 0x004fe200000000ff */
[----:B------:R-:W-:Y:S02]  /*9de0*/  FADD.FTZ R50, R50, R99 ;  /* 0x0000006332327221 */ /* 0x000fe40000010000 */
[C---:B----4-:R-:W-:Y:S06]  /*9df0*/  HMMA.16816.F32 R16, R24.reuse, R32, R16 ;  /* 0x000000201810723c */ /* 0x050fec0000001810 */
[----:B------:R-:W-:Y:S01]  /*9e00*/  MUFU.EX2 R36, R36 ;  /* 0x0000002400247308 */ /* 0x000fe20000000800 */
[----:B------:R-:W-:Y:S04]  /*9e10*/  FADD.FTZ R45, R45, R50 ;  /* 0x000000322d2d7221 */ /* 0x000fe80000010000 */
[----:B------:R-:W-:Y:S01]  /*9e20*/  FADD.FTZ R46, R46, R45 ;  /* 0x0000002d2e2e7221 */ /* 0x000fe20000010000 */
[----:B------:R-:W-:Y:S04]  /*9e30*/  HMMA.16816.F32 R20, R24, R34, R20 ;  /* 0x000000221814723c */ /* 0x000fe80000001814 */
[----:B------:R-:W2:Y:S01]  /*9e40*/  MUFU.EX2 R229, R152 ;  /* 0x0000009800e57308 */ /* 0x000ea20000000800 */
[----:B-----5:R-:W-:Y:S01]  /*9e50*/  F2FP.F16.F32.PACK_AB R133, R41, R40 ;  /* 0x000000282985723e */ /* 0x020fe200000000ff */
[----:B------:R-:W-:Y:S01]  /*9e60*/  FADD.FTZ R49, R49, R46 ;  /* 0x0000002e31317221 */ /* 0x000fe20000010000 */
[----:B-1----:R-:W-:Y:S07]  /*9e70*/  FADD.FTZ R6, R44, R3 ;  /* 0x000000032c067221 */ /* 0x002fee0000010000 */
[----:B------:R-:W-:Y:S01]  /*9e80*/  MUFU.EX2 R37, R37 ;  /* 0x0000002500257308 */ /* 0x000fe20000000800 */
[----:B------:R-:W-:Y:S04]  /*9e90*/  FADD.FTZ R6, R7, R6 ;  /* 0x0000000607067221 */ /* 0x000fe80000010000 */
[----:B------:R-:W-:Y:S05]  /*9ea0*/  FADD.FTZ R3, R47, R6 ;  /* 0x000000062f037221 */ /* 0x000fea0000010000 */
[----:B------:R-:W1:Y:S01]  /*9eb0*/  MUFU.EX2 R226, R151 ;  /* 0x0000009700e27308 */ /* 0x000e620000000800 */
[----:B--2---:R-:W-:Y:S01]  /*9ec0*/  F2FP.F16.F32.PACK_AB R134, R229, R36 ;  /* 0x00000024e586723e */ /* 0x004fe200000000ff */
[----:B------:R-:W-:Y:S04]  /*9ed0*/  FADD.FTZ R3, R48, R3 ;  /* 0x0000000330037221 */ /* 0x000fe80000010000 */
[----:B------:R-:W-:Y:S01]  /*9ee0*/  FADD.FTZ R6, R40, R3 ;  /* 0x0000000328067221 */ /* 0x000fe20000010000 */
[----:B------:R-:W-:Y:S03]  /*9ef0*/  FADD.FTZ R3, R52, R49 ;  /* 0x0000003134037221 */ /* 0x000fe60000010000 */
[----:B------:R-:W-:Y:S01]  /*9f00*/  FADD.FTZ R6, R41, R6 ;  /* 0x0000000629067221 */ /* 0x000fe20000010000 */
[----:B------:R-:W-:Y:S01]  /*9f10*/  FADD.FTZ R36, R36, R3 ;  /* 0x0000000324247221 */ /* 0x000fe20000010000 */
[----:B------:R-:W-:Y:S03]  /*9f20*/  MOV R3, R0 ;  /* 0x0000000000037202 */ /* 0x000fe60000000f00 */
[----:B------:R-:W-:Y:S01]  /*9f30*/  FADD.FTZ R229, R229, R36 ;  /* 0x00000024e5e57221 */ /* 0x000fe20000010000 */
[C---:B-1----:R-:W-:Y:S01]  /*9f40*/  F2FP.F16.F32.PACK_AB R135, R226.reuse, R37 ;  /* 0x00000025e287723e */ /* 0x042fe200000000ff */
[----:B------:R-:W-:Y:S04]  /*9f50*/  FADD.FTZ R37, R37, R6 ;  /* 0x0000000625257221 */ /* 0x000fe80000010000 */
[----:B------:R-:W-:Y:S02]  /*9f60*/  FADD.FTZ R226, R226, R37 ;  /* 0x00000025e2e27221 */ /* 0x000fe40000010000 */
[C---:B------:R-:W-:Y:S08]  /*9f70*/  HMMA.16816.F32 R144, R132.reuse, R140, R8 ;  /* 0x0000008c8490723c */ /* 0x040ff00000001808 */
[C---:B------:R-:W-:Y:S08]  /*9f80*/  HMMA.16816.F32 R140, R132.reuse, R142, R12 ;  /* 0x0000008e848c723c */ /* 0x040ff0000000180c */
[C---:B---3--:R-:W-:Y:S08]  /*9f90*/  HMMA.16816.F32 R136, R132.reuse, R28, R16 ;  /* 0x0000001c8488723c */ /* 0x048ff00000001810 */
[----:B------:R-:W-:Y:S01]  /*9fa0*/  HMMA.16816.F32 R132, R132, R30, R20 ;  /* 0x0000001e8484723c */ /* 0x000fe20000001814 */
[----:B------:R-:W-:Y:S08]  /*9fb0*/  @!UPT UIADD3 URZ, UPT, UPT, URZ, URZ, URZ ;  /* 0x000000fffffff290 */ /* 0x000ff0000fffe0ff */
[----:B------:R-:W-:Y:S11]  /*9fc0*/  @P0 BRA `(.L_x_1343) ;  /* 0xffffffc000840947 */ /* 0x000ff6000383ffff */
.L_x_1339:
[----:B------:R-:W1:Y:S01]  /*9fd0*/  SHFL.BFLY PT, R4, R229, 0x2, 0x1f ;  /* 0x0c401f00e5047f89 */ /* 0x000e6200000e0000 */
[----:B------:R-:W-:Y:S01]  /*9fe0*/  LOP3.LUT R220, R220, 0xc0, R213, 0xf8, !PT ;  /* 0x000000c0dcdc7812 */ /* 0x000fe200078ef8d5 */
[----:B------:R-:W2:Y:S01]  /*9ff0*/  LDCU.U8 UR4, c[0x0][0x548] ;  /* 0x0000a900ff0477ac */ /* 0x000ea20008000000 */
[----:B------:R-:W-:Y:S01]  /*a000*/  S2UR UR8, SR_CTAID.Y ;  /* 0x00000000000879c3 */ /* 0x000fe20000002600 */
[----:B------:R-:W3:Y:S01]  /*a010*/  SHFL.BFLY PT, R3, R226, 0x2, 0x1f ;  /* 0x0c401f00e2037f89 */ /* 0x000ee200000e0000 */
[----:B------:R-:W-:Y:S01]  /*a020*/  LOP3.LUT R24, R213, 0x18, RZ, 0xc0, !PT ;  /* 0x00000018d5187812 */ /* 0x000fe200078ec0ff */
[----:B------:R-:W-:Y:S01]  /*a030*/  BSSY.RECONVERGENT B0, `(.L_x_1344) ;  /* 0x000006a000007945 */ /* 0x000fe20003800200 */
[----:B------:R-:W-:Y:S01]  /*a040*/  MOV R25, RZ ;  /* 0x000000ff00197202 */ /* 0x000fe20000000f00 */
[----:B------:R-:W4:Y:S01]  /*a050*/  S2R R13, SR_CTAID.X ;  /* 0x00000000000d7919 */ /* 0x000f220000002500 */
[----:B------:R-:W-:Y:S02]  /*a060*/  MOV R22, 0x7f800000 ;  /* 0x7f80000000167802 */ /* 0x000fe40000000f00 */
[----:B------:R-:W5:Y:S01]  /*a070*/  S2UR UR7, SR_CTAID.Z ;  /* 0x00000000000779c3 */ /* 0x000f620000002700 */
[----:B--2---:R-:W-:Y:S01]  /*a080*/  UISETP.NE.AND UP0, UPT, UR4, URZ, UPT ;  /* 0x000000ff0400728c */ /* 0x004fe2000bf05270 */
[----:B------:R-:W2:Y:S01]  /*a090*/  LDCU UR4, c[0x0][0x434] ;  /* 0x00008680ff0477ac */ /* 0x000ea20008000800 */
[----:B-1----:R-:W-:Y:S01]  /*a0a0*/  FADD.FTZ R9, R4, R229 ;  /* 0x000000e504097221 */ /* 0x002fe20000010000 */
[----:B------:R-:W-:Y:S01]  /*a0b0*/  SHF.L.U32 R4, R208, 0x1, RZ ;  /* 0x00000001d0047819 */ /* 0x000fe200000006ff */
[----:B---3--:R-:W-:-:S03]  /*a0c0*/  FADD.FTZ R8, R3, R226 ;  /* 0x000000e203087221 */ /* 0x008fc60000010000 */
[----:B------:R-:W1:Y:S01]  /*a0d0*/  SHFL.BFLY PT, R12, R9, 0x1, 0x1f ;  /* 0x0c201f00090c7f89 */ /* 0x000e6200000e0000 */
[----:B------:R-:W-:-:S03]  /*a0e0*/  LOP3.LUT R4, R211, 0x6, R4, 0xf8, !PT ;  /* 0x00000006d3047812 */ /* 0x000fc600078ef804 */
[----:B------:R-:W5:Y:S01]  /*a0f0*/  @!UP0 LDCU UR9, c[0x0][0x3e0] ;  /* 0x00007c00ff0987ac */ /* 0x000f620008000800 */
[----:B------:R-:W3:Y:S01]  /*a100*/  SHFL.BFLY PT, R3, R8, 0x1, 0x1f ;  /* 0x0c201f0008037f89 */ /* 0x000ee200000e0000 */
[----:B------:R-:W-:Y:S02]  /*a110*/  LOP3.LUT R7, R4, 0x20, R213, 0xf8, !PT ;  /* 0x0000002004077812 */ /* 0x000fe400078ef8d5 */
[C---:B------:R-:W-:Y:S02]  /*a120*/  LOP3.LUT R4, R210.reuse, 0x40, RZ, 0xc0, !PT ;  /* 0x00000040d2047812 */ /* 0x040fe400078ec0ff */
[----:B------:R-:W-:Y:S02]  /*a130*/  LOP3.LUT R7, R7, R220, RZ, 0xfc, !PT ;  /* 0x000000dc07077212 */ /* 0x000fe400078efcff */
[----:B------:R-:W-:Y:S01]  /*a140*/  LOP3.LUT R210, R210, 0x20, RZ, 0xc0, !PT ;  /* 0x00000020d2d27812 */ /* 0x000fe200078ec0ff */
[----:B--2---:R-:W-:Y:S01]  /*a150*/  @!UP0 UMOV UR6, UR4 ;  /* 0x0000000400068c82 */ /* 0x004fe20008000000 */
[----:B------:R-:W-:Y:S01]  /*a160*/  LEA R7, R7, UR5, 0x1 ;  /* 0x0000000507077c11 */ /* 0x000fe2000f8e08ff */
[----:B------:R-:W2:Y:S01]  /*a170*/  @UP0 LDCU UR5, c[0x0][0x454] ;  /* 0x00008a80ff0507ac */ /* 0x000ea20008000800 */
[----:B----4-:R-:W-:-:S02]  /*a180*/  SHF.L.U32 R20, R13, 0x6, RZ ;  /* 0x000000060d147819 */ /* 0x010fc400000006ff */
[C---:B------:R-:W-:Y:S02]  /*a190*/  IADD3 R21, PT, PT, R7.reuse, -R4, RZ ;  /* 0x8000000407157210 */ /* 0x040fe40007ffe0ff */
[----:B------:R-:W-:Y:S01]  /*a1a0*/  IADD3 R17, PT, PT, R7, -R210, RZ ;  /* 0x800000d207117210 */ /* 0x000fe20007ffe0ff */
[----:B-----5:R-:W-:Y:S01]  /*a1b0*/  @!UP0 UIMAD UR9, UR8, UR9, UR7 ;  /* 0x00000009080982a4 */ /* 0x020fe2000f8e0207 */
[----:B------:R-:W-:Y:S01]  /*a1c0*/  IADD3 R23, PT, PT, -R210, R21, RZ ;  /* 0x00000015d2177210 */ /* 0x000fe20007ffe1ff */
[----:B-1----:R-:W-:Y:S02]  /*a1d0*/  FADD.FTZ R12, R9, R12 ;  /* 0x0000000c090c7221 */ /* 0x002fe40000010000 */
[----:B------:R-:W-:Y:S01]  /*a1e0*/  @!UP0 UIMAD UR9, UR9, UR6, URZ ;  /* 0x00000006090982a4 */ /* 0x000fe2000f8e02ff */
[----:B---3--:R-:W-:Y:S01]  /*a1f0*/  FADD.FTZ R3, R8, R3 ;  /* 0x0000000308037221 */ /* 0x008fe20000010000 */
[----:B------:R-:W1:Y:S01]  /*a200*/  MUFU.RCP R6, R12 ;  /* 0x0000000c00067308 */ /* 0x000e620000001000 */
[----:B------:R-:W-:Y:S01]  /*a210*/  FSETP.NE.FTZ.AND P1, PT, R12, RZ, PT ;  /* 0x000000ff0c00720b */ /* 0x000fe20003f35000 */
[----:B------:R-:W-:Y:S01]  /*a220*/  @UP0 UMOV UR6, UR4 ;  /* 0x0000000400060c82 */ /* 0x000fe20008000000 */
[----:B--2---:R-:W-:Y:S01]  /*a230*/  @UP0 UIMAD UR5, UR7, UR5, URZ ;  /* 0x00000005070502a4 */ /* 0x004fe2000f8e02ff */
[----:B------:R-:W-:-:S03]  /*a240*/  FSETP.NE.FTZ.AND P0, PT, R3, RZ, PT ;  /* 0x000000ff0300720b */ /* 0x000fc60003f15000 */
[----:B------:R-:W-:Y:S01]  /*a250*/  @UP0 UIMAD UR9, UR8, UR6, UR5 ;  /* 0x00000006080902a4 */ /* 0x000fe2000f8e0205 */
[----:B------:R-:W2:Y:S06]  /*a260*/  MUFU.RCP R5, R3 ;  /* 0x0000000300057308 */ /* 0x000eac0000001000 */
[----:B------:R-:W3:Y:S02]  /*a270*/  @P1 LDC R15, c[0x0][0x458] ;  /* 0x00011600ff0f1b82 */ /* 0x000ee40000000800 */
[----:B------:R4:W-:Y:S01]  /*a280*/  @P1 MUFU.LG2 R14, R12 ;  /* 0x0000000c000e1308 */ /* 0x0009e20000000c00 */
[----:B-1----:R-:W-:-:S05]  /*a290*/  FSEL R6, R6, 1, P1 ;  /* 0x3f80000006067808 */ /* 0x002fca0000800000 */
        /* <DEDUP_REMOVED lines=16> */
[----:B------:R-:W-:Y:S01]  /*a3a0*/  FMUL.FTZ R5, R5, R135 ;  /* 0x0000008705057220 */ /* 0x000fe20000410000 */
[----:B------:R-:W-:Y:S01]  /*a3b0*/  F2FP.F16.F32.PACK_AB R144, R145, R144 ;  /* 0x000000909190723e */ /* 0x000fe200000000ff */
[----:B------:R-:W1:Y:S01]  /*a3c0*/  @P0 MUFU.LG2 R3, R3 ;  /* 0x0000000300030308 */ /* 0x000e620000000c00 */
[----:B------:R-:W-:Y:S01]  /*a3d0*/  F2FP.F16.F32.PACK_AB R146, R147, R146 ;  /* 0x000000929392723e */ /* 0x000fe200000000ff */
[----:B----4-:R-:W2:Y:S01]  /*a3e0*/  LDC.64 R12, c[0x0][0x410] ;  /* 0x00010400ff0c7b82 */ /* 0x010ea20000000a00 */
[----:B------:R-:W-:Y:S01]  /*a3f0*/  F2FP.F16.F32.PACK_AB R140, R141, R140 ;  /* 0x0000008c8d8c723e */ /* 0x000fe200000000ff */
[----:B------:R-:W-:Y:S01]  /*a400*/  STS [R7], R144 ;  /* 0x0000009007007388 */ /* 0x000fe20000000800 */
[----:B------:R-:W-:-:S02]  /*a410*/  F2FP.F16.F32.PACK_AB R142, R143, R142 ;  /* 0x0000008e8f8e723e */ /* 0x000fc400000000ff */
[----:B------:R-:W-:Y:S01]  /*a420*/  F2FP.F16.F32.PACK_AB R136, R137, R136 ;  /* 0x000000888988723e */ /* 0x000fe200000000ff */
[----:B------:R4:W-:Y:S01]  /*a430*/  STS [R7+0x200], R146 ;  /* 0x0002009207007388 */ /* 0x0009e20000000800 */
[----:B------:R-:W-:Y:S02]  /*a440*/  F2FP.F16.F32.PACK_AB R138, R139, R138 ;  /* 0x0000008a8b8a723e */ /* 0x000fe400000000ff */
[----:B------:R-:W-:Y:S01]  /*a450*/  F2FP.F16.F32.PACK_AB R132, R133, R132 ;  /* 0x000000848584723e */ /* 0x000fe200000000ff */
[----:B------:R-:W-:Y:S01]  /*a460*/  STS [R17+0x10], R140 ;  /* 0x0000108c11007388 */ /* 0x000fe20000000800 */
[----:B------:R-:W-:Y:S02]  /*a470*/  F2FP.F16.F32.PACK_AB R134, R5, R134 ;  /* 0x000000860586723e */ /* 0x000fe400000000ff */
[----:B------:R-:W5:Y:S01]  /*a480*/  LDC.64 R4, c[0x0][0x408] ;  /* 0x00010200ff047b82 */ /* 0x000f620000000a00 */
[----:B------:R-:W-:Y:S01]  /*a490*/  STS [R17+0x210], R142 ;  /* 0x0002108e11007388 */ /* 0x000fe20000000800 */
[----:B-1----:R-:W-:-:S03]  /*a4a0*/  @P0 FMUL.FTZ R3, R3, 0.69314718246459960938 ;  /* 0x3f31721803030820 */ /* 0x002fc60000410000 */
[----:B------:R-:W-:Y:S04]  /*a4b0*/  STS [R21+0x20], R136 ;  /* 0x0000208815007388 */ /* 0x000fe80000000800 */
[----:B------:R1:W-:Y:S04]  /*a4c0*/  STS [R21+0x220], R138 ;  /* 0x0002208a15007388 */ /* 0x0003e80000000800 */
[----:B------:R-:W-:Y:S04]  /*a4d0*/  STS [R23+0x30], R132 ;  /* 0x0000308417007388 */ /* 0x000fe80000000800 */
[----:B------:R3:W-:Y:S01]  /*a4e0*/  STS [R23+0x230], R134 ;  /* 0x0002308617007388 */ /* 0x0007e20000000800 */
[----:B----4-:R-:W4:Y:S08]  /*a4f0*/  LDC.64 R6, c[0x0][0x400] ;  /* 0x00010000ff067b82 */ /* 0x010f300000000a00 */
[----:B------:R-:W-:Y:S01]  /*a500*/  BAR.SYNC.DEFER_BLOCKING 0x0 ;  /* 0x0000000000007b1d */ /* 0x000fe20000010000 */
[----:B-----5:R-:W-:-:S04]  /*a510*/  IMAD.WIDE.U32 R24, R20, R4, R24 ;  /* 0x0000000414187225 */ /* 0x020fc800078e0018 */
[----:B------:R-:W-:-:S03]  /*a520*/  IMAD R25, R20, R5, R25 ;  /* 0x0000000514197224 */ /* 0x000fc600078e0219 */
[----:B-1----:R-:W1:Y:S01]  /*a530*/  @P0 LDC R21, c[0x0][0x458] ;  /* 0x00011600ff150b82 */ /* 0x002e620000000800 */
[----:B---3--:R-:W-:Y:S01]  /*a540*/  @P1 FMUL.FTZ R23, R14, 0.69314718246459960938 ;  /* 0x3f3172180e171820 */ /* 0x008fe20000410000 */
[----:B----4-:R-:W-:Y:S01]  /*a550*/  IMAD.WIDE.U32 R24, R6, UR8, R24 ;  /* 0x0000000806187c25 */ /* 0x010fe2000f8e0018 */
[----:B------:R3:W4:Y:S03]  /*a560*/  LDS.128 R8, [R227] ;  /* 0x00000000e3087984 */ /* 0x0007260000000c00 */
[----:B------:R-:W-:Y:S01]  /*a570*/  @P1 FFMA.FTZ R22, R2, R15, R23 ;  /* 0x0000000f02161223 */ /* 0x000fe20000010017 */
[----:B------:R-:W-:Y:S01]  /*a580*/  LOP3.LUT P1, RZ, R208, 0x3, RZ, 0xc0, !PT ;  /* 0x00000003d0ff7812 */ /* 0x000fe2000782c0ff */
[----:B------:R-:W-:Y:S01]  /*a590*/  IMAD R15, R7, UR8, R25 ;  /* 0x00000008070f7c24 */ /* 0x000fe2000f8e0219 */
[----:B------:R3:W2:Y:S01]  /*a5a0*/  LDS.128 R16, [R227+0x800] ;  /* 0x00080000e3107984 */ /* 0x0006a20000000c00 */
[----:B------:R-:W-:-:S02]  /*a5b0*/  MOV R2, 0x7f800000 ;  /* 0x7f80000000027802 */ /* 0x000fc40000000f00 */
[----:B------:R-:W-:Y:S01]  /*a5c0*/  SHF.R.U32.HI R208, RZ, 0x2, R208 ;  /* 0x00000002ffd07819 */ /* 0x000fe200000116d0 */
[----:B-1----:R-:W-:-:S07]  /*a5d0*/  @P0 FFMA.FTZ R2, R0, R21, R3 ;  /* 0x0000001500020223 */ /* 0x002fce0000010003 */
[----:B---3--:R-:W-:Y:S05]  /*a5e0*/  @P1 BRA `(.L_x_1345) ;  /* 0x0000000000381947 */ /* 0x008fea0003800000 */
[----:B------:R-:W1:Y:S01]  /*a5f0*/  LDCU.64 UR4, c[0x0][0x420] ;  /* 0x00008400ff0477ac */ /* 0x000e620008000a00 */
[----:B------:R-:W-:Y:S01]  /*a600*/  LOP3.LUT R3, R212, 0x30, RZ, 0xc0, !PT ;  /* 0x00000030d4037812 */ /* 0x000fe200078ec0ff */
[C---:B------:R-:W-:Y:S01]  /*a610*/  VIADD R0, R20.reuse, UR9 ;  /* 0x0000000914007c36 */ /* 0x040fe20008000000 */
[----:B------:R-:W-:Y:S02]  /*a620*/  IADD3 R20, PT, PT, -R20, UR6, RZ ;  /* 0x0000000614147c10 */ /* 0x000fe4000fffe1ff */
        /* <DEDUP_REMOVED lines=10> */
.L_x_1345:
[----:B------:R-:W-:Y:S05]  /*a6d0*/  BSYNC.RECONVERGENT B0 ;  /* 0x0000000000007941 */ /* 0x000fea0003800200 */
.L_x_1344:
[----:B------:R-:W3:Y:S01]  /*a6e0*/  LDCU.64 UR4, c[0x0][0x3f0] ;  /* 0x00007e00ff0477ac */ /* 0x000ee20008000a00 */
[----:B------:R-:W-:-:S05]  /*a6f0*/  MOV R14, R24 ;  /* 0x00000018000e7202 */ /* 0x000fca0000000f00 */
[----:B--2---:R-:W-:-:S04]  /*a700*/  IMAD.WIDE.U32 R14, R12, UR7, R14 ;  /* 0x000000070c0e7c25 */ /* 0x004fc8000f8e000e */
[----:B------:R-:W-:Y:S02]  /*a710*/  IMAD R15, R13, UR7, R15 ;  /* 0x000000070d0f7c24 */ /* 0x000fe4000f8e020f */
[----:B-1----:R-:W-:-:S04]  /*a720*/  IMAD.WIDE.U32 R2, R208, R4, R14 ;  /* 0x00000004d0027225 */ /* 0x002fc800078e000e */
[----:B------:R-:W-:Y:S01]  /*a730*/  IMAD R208, R208, R5, R3 ;  /* 0x00000005d0d07224 */ /* 0x000fe200078e0203 */
[----:B---3--:R-:W-:-:S04]  /*a740*/  LEA R6, P0, R2, UR4, 0x1 ;  /* 0x0000000402067c11 */ /* 0x008fc8000f8008ff */
[----:B------:R-:W-:Y:S02]  /*a750*/  LEA.HI.X R7, R2, UR5, R208, 0x1, P0 ;  /* 0x0000000502077c11 */ /* 0x000fe400080f0cd0 */
[----:B------:R-:W-:-:S03]  /*a760*/  LEA R2, P0, R4, R6, 0x6 ;  /* 0x0000000604027211 */ /* 0x000fc600078030ff */
[----:B----4-:R-:W-:Y:S01]  /*a770*/  STG.E.128 desc[UR24][R6.64], R8 ;  /* 0x0000000806007986 */ /* 0x010fe2000c101d18 */
[----:B------:R-:W-:-:S05]  /*a780*/  LEA.HI.X R3, R4, R7, R5, 0x6, P0 ;  /* 0x0000000704037211 */ /* 0x000fca00000f3405 */
[----:B------:R-:W-:Y:S01]  /*a790*/  STG.E.128 desc[UR24][R2.64], R16 ;  /* 0x0000001002007986 */ /* 0x000fe2000c101d18 */
[----:B------:R-:W-:Y:S05]  /*a7a0*/  EXIT ;  /* 0x000000000000794d */ /* 0x000fea0003800000 */
.L_x_1346:
        /* <DEDUP_REMOVED lines=13> */
.L_x_4882:


//--------------------- .text._ZN5flash24flash_fwd_splitkv_kernelI23Flash_fwd_kernel_traitsILi32ELi64ELi256ELi4ELb0ELb0EN7cutlass6half_tE19Flash_kernel_traitsILi32ELi64ELi256ELi4ES3_EELb1ELb0ELb0ELb1ELb1ELb1ELb0ELb0EEEvNS_16Flash_fwd_paramsE --------------------------
	.section	.text._ZN5flash24flash_fwd_splitkv_kernelI23Flash_fwd_kernel_traitsILi32ELi64ELi256ELi4ELb0ELb0EN7cutlass6half_tE19Flash_kernel_traitsILi32ELi64ELi256ELi4ES3_EELb1ELb0ELb0ELb1ELb1ELb1ELb0ELb0EEEvNS_16Flash_fwd_paramsE,"ax",@progbits
	.align	128
        .global         _ZN5flash24flash_fwd_splitkv_kernelI23Flash_fwd_kernel_traitsILi32ELi64ELi256ELi4ELb0ELb0EN7cutlass6half_tE19Flash_kernel_traitsILi32ELi64ELi256ELi4ES3_EELb1ELb0ELb0ELb1ELb1ELb1ELb0ELb0EEEvNS_16Flash_fwd_paramsE
        .type           _ZN5flash24flash_fwd_splitkv_kernelI23Flash_fwd_kernel_traitsILi32ELi64ELi256ELi4ELb0ELb0EN7cutlass6half_tE19Flash_kernel_traitsILi32ELi64ELi256ELi4ES3_EELb1ELb0ELb0ELb1ELb1ELb1ELb0ELb0EEEvNS_16Flash_fwd_paramsE,@function
        .size           _ZN5flash24flash_fwd_splitkv_kernelI23Flash_fwd_kernel_traitsILi32ELi64ELi256ELi4ELb0ELb0EN7cutlass6half_tE19Flash_kernel_traitsILi32ELi64ELi256ELi4ES3_EELb1ELb0ELb0ELb1ELb1ELb1ELb0ELb0EEEvNS_16Flash_fwd_paramsE,(.L_x_4883 - _ZN5flash24flash_fwd_splitkv_kernelI23Flash_fwd_kernel_traitsILi32ELi64ELi256ELi4ELb0ELb0EN7cutlass6half_tE19Flash_kernel_traitsILi32ELi64ELi256ELi4ES3_EELb1ELb0ELb0ELb1ELb1ELb1ELb0ELb0EEEvNS_16Flash_fwd_paramsE)
        .other          _ZN5flash24flash_fwd_splitkv_kernelI23Flash_fwd_kernel_traitsILi32ELi64ELi256ELi4ELb0ELb0EN7cutlass6half_tE19Flash_kernel_traitsILi32ELi64ELi256ELi4ES3_EELb1ELb0ELb0ELb1ELb1ELb1ELb0ELb0EEEvNS_16Flash_fwd_paramsE,@"STO_CUDA_ENTRY STV_DEFAULT"
_ZN5flash24flash_fwd_splitkv_kernelI23Flash_fwd_kernel_traitsILi32ELi64ELi256ELi4ELb0ELb0EN7cutlass6half_tE19Flash_kernel_traitsILi32ELi64ELi256ELi4ES3_EELb1ELb0ELb0ELb1ELb1ELb1ELb0ELb0EEEvNS_16Flash_fwd_paramsE:
.text._ZN5flash24flash_fwd_splitkv_kernelI23Flash_fwd_kernel_traitsILi32ELi64ELi256ELi4ELb0ELb0EN7cutlass6half_tE19Flash_kernel_traitsILi32ELi64ELi256ELi4ES3_EELb1ELb0ELb0ELb1ELb1ELb1ELb0ELb0EEEvNS_16Flash_fwd_paramsE:
        /* <DEDUP_REMOVED lines=54> */
[----:B------:R-:W1:Y:S01]  /*0360*/  LDCU.64 UR4, c[0x0][0x410] ;  /* 0x00008200ff0477ac */ /* 0x000e620008000a00 */
[----:B------:R-:W-:Y:S02]  /*0370*/  LOP3.LUT P2, R148, R148, 0x3, RZ, 0xc0, !PT ;  /* 0x0000000394947812 */ /* 0x000fe4000784c0ff */
[----:B------:R-:W-:Y:S01]  /*0380*/  IADD3 R9, PT, PT, -R38, UR22, RZ ;  /* 0x0000001626097c10 */ /* 0x000fe2000fffe1ff */
[----:B------:R-:W4:Y:S03]  /*0390*/  LDCU UR8, c[0x0][0x3e0] ;  /* 0x00007c00ff0877ac */ /* 0x000f260008000800 */
[----:B------:R-:W-:Y:S01]  /*03a0*/  ISETP.GE.OR P2, PT, R2, R9, P2 ;  /* 0x000000090200720c */ /* 0x000fe20001746670 */
[----:B--2---:R-:W-:-:S04]  /*03b0*/  IMAD.WIDE.U32 R6, R38, R4, R6 ;  /* 0x0000000426067225 */ /* 0x004fc800078e0006 */
[----:B------:R-:W-:Y:S02]  /*03c0*/  IMAD R7, R38, R5, R7 ;  /* 0x0000000526077224 */ /* 0x000fe400078e0207 */
[----:B------:R-:W-:-:S04]  /*03d0*/  IMAD.WIDE.U32 R14, R4, 0x40, RZ ;  /* 0x00000040040e7825 */ /* 0x000fc800078e00ff */
[----:B---3--:R-:W-:-:S04]  /*03e0*/  IMAD.WIDE.U32 R6, R0, UR6, R6 ;  /* 0x0000000600067c25 */ /* 0x008fc8000f8e0006 */
[----:B------:R-:W-:Y:S01]  /*03f0*/  IMAD R7, R0, UR7, R7 ;  /* 0x0000000700077c24 */ /* 0x000fe2000f8e0207 */
[----:B------:R-:W2:Y:S01]  /*0400*/  LDCU.64 UR6, c[0x0][0x3f0] ;  /* 0x00007e00ff0677ac */ /* 0x000ea20008000a00 */
[----:B-1----:R-:W-:-:S04]  /*0410*/  IMAD.WIDE.U32 R6, R3, UR4, R6 ;  /* 0x0000000403067c25 */ /* 0x002fc8000f8e0006 */
[----:B------:R-:W-:Y:S01]  /*0420*/  IMAD R7, R3, UR5, R7 ;  /* 0x0000000503077c24 */ /* 0x000fe2000f8e0207 */
[----:B------:R-:W1:Y:S01]  /*0430*/  LDCU.64 UR4, c[0x0][0x420] ;  /* 0x00008400ff0477ac */ /* 0x000e620008000a00 */
[----:B----4-:R-:W-:Y:S02]  /*0440*/  IMAD R3, R0, UR8, R3 ;  /* 0x0000000800037c24 */ /* 0x010fe4000f8e0203 */
[----:B------:R-:W-:-:S04]  /*0450*/  IMAD.WIDE.U32 R6, R2, R4, R6 ;  /* 0x0000000402067225 */ /* 0x000fc800078e0006 */
[----:B------:R-:W-:Y:S02]  /*0460*/  IMAD R11, R3, UR22, R38 ;  /* 0x00000016030b7c24 */ /* 0x000fe4000f8e0226 */
[----:B------:R-:W-:Y:S01]  /*0470*/  IMAD R3, R2, R5, R7 ;  /* 0x0000000502037224 */ /* 0x000fe200078e0207 */
[C---:B--2---:R-:W-:Y:S02]  /*0480*/  LEA R12, P1, R6.reuse, UR6, 0x1 ;  /* 0x00000006060c7c11 */ /* 0x044fe4000f8208ff */
[C---:B------:R-:W-:Y:S02]  /*0490*/  IADD3 R0, P0, PT, R11.reuse, R2, RZ ;  /* 0x000000020b007210 */ /* 0x040fe40007f1e0ff */
[----:B------:R-:W-:Y:S01]  /*04a0*/  LEA.HI.X R13, R6, UR7, R3, 0x1, P1 ;  /* 0x00000007060d7c11 */ /* 0x000fe200088f0c03 */
[----:B------:R-:W-:Y:S01]  /*04b0*/  @!P2 IMAD.MOV.U32 R3, RZ, RZ, 0x7f800000 ;  /* 0x7f800000ff03a424 */ /* 0x000fe200078e00ff */
[----:B------:R-:W-:Y:S02]  /*04c0*/  LEA.HI.X.SX32 R11, R11, RZ, 0x1, P0 ;  /* 0x000000ff0b0b7211 */ /* 0x000fe400000f0eff */
[----:B-1----:R-:W-:Y:S01]  /*04d0*/  LEA R6, P0, R0, UR4, 0x2 ;  /* 0x0000000400067c11 */ /* 0x002fe2000f8010ff */
[----:B------:R1:W-:Y:S01]  /*04e0*/  STG.E.128 desc[UR24][R12.64], RZ ;  /* 0x000000ff0c007986 */ /* 0x0003e2000c101d18 */
[----:B------:R-:W-:-:S02]  /*04f0*/  IADD3 R2, PT, PT, R2, 0x20, RZ ;  /* 0x0000002002027810 */ /* 0x000fc40007ffe0ff */
[----:B------:R-:W-:Y:S02]  /*0500*/  LEA.HI.X R7, R0, UR5, R11, 0x2, P0 ;  /* 0x0000000500077c11 */ /* 0x000fe400080f140b */
[----:B------:R-:W-:Y:S02]  /*0510*/  ISETP.GE.AND P0, PT, R2, R9, PT ;  /* 0x000000090200720c */ /* 0x000fe40003f06270 */
[----:B------:R-:W-:Y:S02]  /*0520*/  SHF.L.U32 R5, R5, 0x6, RZ ;  /* 0x0000000605057819 */ /* 0x000fe400000006ff */
[----:B------:R-:W-:Y:S02]  /*0530*/  ISETP.NE.OR P0, PT, R148, RZ, P0 ;  /* 0x000000ff9400720c */ /* 0x000fe40000705670 */
[----:B------:R-:W-:-:S04]  /*0540*/  IADD3 R4, P1, PT, R12, R14, RZ ;  /* 0x0000000e0c047210 */ /* 0x000fc80007f3e0ff */
[----:B------:R-:W-:-:S05]  /*0550*/  IADD3.X R5, PT, PT, R13, R15, R5, P1, !PT ;  /* 0x0000000f0d057210 */ /* 0x000fca0000ffe405 */
[----:B------:R1:W-:Y:S04]  /*0560*/  STG.E.128 desc[UR24][R4.64], RZ ;  /* 0x000000ff04007986 */ /* 0x0003e8000c101d18 */
[----:B------:R1:W-:Y:S01]  /*0570*/  @!P2 STG.E desc[UR24][R6.64], R3 ;  /* 0x000000030600a986 */ /* 0x0003e2000c101918 */
[----:B------:R-:W-:Y:S05]  /*0580*/  @P0 EXIT ;  /* 0x000000000000094d */ /* 0x000fea0003800000 */
[----:B-1----:R-:W-:-:S05]  /*0590*/  MOV R3, 0x7f800000 ;  /* 0x7f80000000037802 */ /* 0x002fca0000000f00 */
[----:B------:R-:W-:Y:S01]  /*05a0*/  STG.E desc[UR24][R6.64+0x80], R3 ;  /* 0x0000800306007986 */ /* 0x000fe2000c101918 */
[----:B------:R-:W-:Y:S05]  /*05b0*/  EXIT ;  /* 0x000000000000794d */ /* 0x000fea0003800000 */
.L_x_1347:
        /* <DEDUP_REMOVED lines=8> */
.L_x_1348:
        /* <DEDUP_REMOVED lines=98> */
.L_x_1349:
        /* <DEDUP_REMOVED lines=68> */
.L_x_1350:
        /* <DEDUP_REMOVED lines=48> */
[----:B------:R-:W-:Y:S01]  /*13a0*/  IMAD.SHL.U32 R228, R148, 0x4, RZ ;  /* 0x0000000494e47824 */ /* 0x000fe200078e00ff */
[----:B------:R-:W-:Y:S01]  /*13b0*/  LOP3.LUT R2, R230, 0x8, RZ, 0xc0, !PT ;  /* 0x00000008e6027812 */ /* 0x000fe200078ec0ff */
        /* <DEDUP_REMOVED lines=28> */
[----:B------:R-:W-:-:S02]  /*1580*/  LOP3.LUT R40, R3, 0x8, R148, 0x78, !PT ;  /* 0x0000000803287812 */ /* 0x000fc400078e7894 */
[----:B------:R-:W-:Y:S01]  /*1590*/  LOP3.LUT R3, R3, R2, RZ, 0x3c, !PT ;  /* 0x0000000203037212 */ /* 0x000fe200078e3cff */
[----:B------:R-:W-:Y:S01]  /*15a0*/  IMAD.X R17, R19, 0x1, R0, P0 ;  /* 0x0000000113117824 */ /* 0x000fe200000e0600 */
[----:B------:R-:W-:Y:S04]  /*15b0*/  LDGSTS.E.BYPASS.LTC128B.128 [R245+0x1800], desc[UR24][R6.64] ;  /* 0x0180000006f57fae */ /* 0x000fe8000b981a18 */
[----:B------:R-:W-:Y:S04]  /*15c0*/  LDGSTS.E.BYPASS.LTC128B.128 [R245+0x2000], desc[UR24][R14.64] ;  /* 0x020000000ef57fae */ /* 0x000fe8000b981a18 */
[----:B------:R2:W-:Y:S04]  /*15d0*/  LDGSTS.E.BYPASS.LTC128B.128 [R245+0x2800], desc[UR24][R4.64] ;  /* 0x0280000004f57fae */ /* 0x0005e8000b981a18 */
[----:B------:R-:W-:Y:S01]  /*15e0*/  LDGSTS.E.BYPASS.LTC128B.128 [R245+0x3000], desc[UR24][R18.64] ;  /* 0x0300000012f57fae */ /* 0x000fe2000b981a18 */
[----:B-1----:R-:W-:-:S03]  /*15f0*/  IADD3 R12, P0, PT, R16, R81, RZ ;  /* 0x00000051100c7210 */ /* 0x002fc60007f1e0ff */
[----:B------:R-:W-:Y:S02]  /*1600*/  LDGSTS.E.BYPASS.LTC128B.128 [R245+0x3800], desc[UR24][R16.64] ;  /* 0x0380000010f57fae */ /* 0x000fe4000b981a18 */
[----:B------:R-:W-:Y:S01]  /*1610*/  IMAD.X R13, R17, 0x1, R0, P0 ;  /* 0x00000001110d7824 */ /* 0x000fe200000e0600 */
[----:B------:R-:W-:-:S04]  /*1620*/  IADD3 R8, P0, PT, R12, R81, RZ ;  /* 0x000000510c087210 */ /* 0x000fc80007f1e0ff */
[----:B------:R1:W-:Y:S01]  /*1630*/  LDGSTS.E.BYPASS.LTC128B.128 [R245+0x4000], desc[UR24][R12.64] ;  /* 0x040000000cf57fae */ /* 0x0003e2000b981a18 */
[----:B------:R-:W-:-:S05]  /*1640*/  IMAD.X R9, R13, 0x1, R0, P0 ;  /* 0x000000010d097824 */ /* 0x000fca00000e0600 */
[----:B------:R3:W-:Y:S01]  /*1650*/  LDGSTS.E.BYPASS.LTC128B.128 [R245+0x4800], desc[UR24][R8.64] ;  /* 0x0480000008f57fae */ /* 0x0007e2000b981a18 */
[----:B--2---:R-:W-:-:S03]  /*1660*/  LOP3.LUT R5, R229, 0x100, RZ, 0xc0, !PT ;  /* 0x00000100e5057812 */ /* 0x004fc600078ec0ff */
[----:B------:R-:W0:Y:S01]  /*1670*/  LDGDEPBAR ;  /* 0x00000000000079af */ /* 0x000e220000000000 */
[----:B------:R-:W-:Y:S02]  /*1680*/  LOP3.LUT R229, R229, 0x3e00, RZ, 0xc0, !PT ;  /* 0x00003e00e5e57812 */ /* 0x000fe400078ec0ff */
[--C-:B------:R-:W-:Y:S02]  /*1690*/  LOP3.LUT R5, R5, 0x20, R42.reuse, 0xf8, !PT ;  /* 0x0000002005057812 */ /* 0x100fe400078ef82a */
[----:B------:R-:W-:Y:S02]  /*16a0*/  LOP3.LUT R2, R229, 0x120, R42, 0xf8, !PT ;  /* 0x00000120e5027812 */ /* 0x000fe400078ef82a */
[----:B------:R-:W-:Y:S02]  /*16b0*/  LOP3.LUT R40, R5, R40, RZ, 0xfc, !PT ;  /* 0x0000002805287212 */ /* 0x000fe400078efcff */
[----:B------:R-:W-:Y:S02]  /*16c0*/  LOP3.LUT R2, R2, R3, RZ, 0xfc, !PT ;  /* 0x0000000302027212 */ /* 0x000fe400078efcff */
[----:B------:R-:W-:-:S02]  /*16d0*/  LEA R40, R40, UR5, 0x1 ;  /* 0x0000000528287c11 */ /* 0x000fc4000f8e08ff */
[----:B------:R-:W-:Y:S02]  /*16e0*/  LEA R2, R2, UR5, 0x1 ;  /* 0x0000000502027c11 */ /* 0x000fe4000f8e08ff */
[----:B------:R-:W-:Y:S02]  /*16f0*/  LOP3.LUT R3, R3, 0x120, R42, 0xf8, !PT ;  /* 0x0000012003037812 */ /* 0x000fe400078ef82a */
[----:B-1----:R-:W-:-:S04]  /*1700*/  IADD3 R12, P0, PT, R234, UR4, RZ ;  /* 0x00000004ea0c7c10 */ /* 0x002fc8000ff1e0ff */
[----:B------:R-:W-:Y:S02]  /*1710*/  IADD3.X R13, PT, PT, R235, UR6, RZ, P0, !PT ;  /* 0x00000006eb0d7c10 */ /* 0x000fe400087fe4ff */
[----:B------:R-:W-:Y:S01]  /*1720*/  IADD3 R10, P0, PT, R12, UR4, RZ ;  /* 0x000000040c0a7c10 */ /* 0x000fe2000ff1e0ff */
[----:B------:R-:W-:-:S04]  /*1730*/  DEPBAR.LE SB0, 0x0 ;  /* 0x000080000000791a */ /* 0x000fc80000000000 */
[----:B------:R-:W-:Y:S01]  /*1740*/  BAR.SYNC.DEFER_BLOCKING 0x0 ;  /* 0x0000000000007b1d */ /* 0x000fe20000010000 */
[----:B------:R-:W-:Y:S02]  /*1750*/  IADD3.X R11, PT, PT, R13, UR6, RZ, P0, !PT ;  /* 0x000000060d0b7c10 */ /* 0x000fe400087fe4ff */
[----:B------:R-:W-:-:S04]  /*1760*/  IADD3 R14, P0, PT, R10, UR4, RZ ;  /* 0x000000040a0e7c10 */ /* 0x000fc8000ff1e0ff */
[----:B------:R-:W-:Y:S02]  /*1770*/  IADD3.X R15, PT, PT, R11, UR6, RZ, P0, !PT ;  /* 0x000000060b0f7c10 */ /* 0x000fe400087fe4ff */
[----:B---3--:R-:W-:-:S04]  /*1780*/  IADD3 R8, P0, PT, R14, UR4, RZ ;  /* 0x000000040e087c10 */ /* 0x008fc8000ff1e0ff */
[----:B------:R-:W-:Y:S02]  /*1790*/  IADD3.X R9, PT, PT, R15, UR6, RZ, P0, !PT ;  /* 0x000000060f097c10 */ /* 0x000fe400087fe4ff */
[----:B------:R-:W-:-:S04]  /*17a0*/  IADD3 R6, P0, PT, R8, UR4, RZ ;  /* 0x0000000408067c10 */ /* 0x000fc8000ff1e0ff */
[----:B------:R-:W-:Y:S02]  /*17b0*/  IADD3.X R7, PT, PT, R9, UR6, RZ, P0, !PT ;  /* 0x0000000609077c10 */ /* 0x000fe400087fe4ff */
[----:B------:R-:W-:Y:S01]  /*17c0*/  IADD3 R4, P0, PT, R6, UR4, RZ ;  /* 0x0000000406047c10 */ /* 0x000fe2000ff1e0ff */
[----:B------:R-:W-:Y:S01]  /*17d0*/  @!PT LDS RZ, [RZ] ;  /* 0x00000000fffff984 */ /* 0x000fe20000000800 */
[----:B------:R-:W-:Y:S01]  /*17e0*/  @!PT LDS RZ, [RZ] ;  /* 0x00000000fffff984 */ /* 0x000fe20000000800 */
[----:B------:R-:W-:Y:S01]  /*17f0*/  @!PT LDS RZ, [RZ] ;  /* 0x00000000fffff984 */ /* 0x000fe20000000800 */
[----:B------:R-:W-:Y:S03]  /*1800*/  LDGSTS.E.BYPASS.LTC128B.128 [R245+0x5000], desc[UR24][R234.64] ;  /* 0x05000000eaf57fae */ /* 0x000fe6000b981a18 */
[----:B------:R-:W-:Y:S02]  /*1810*/  IADD3.X R5, PT, PT, R7, UR6, RZ, P0, !PT ;  /* 0x0000000607057c10 */ /* 0x000fe400087fe4ff */
[----:B------:R-:W-:Y:S01]  /*1820*/  IADD3 R24, P0, PT, R4, UR4, RZ ;  /* 0x0000000404187c10 */ /* 0x000fe2000ff1e0ff */
[----:B------:R-:W-:Y:S01]  /*1830*/  LDGSTS.E.BYPASS.LTC128B.128 [R245+0x5800], desc[UR24][R12.64] ;  /* 0x058000000cf57fae */ /* 0x000fe2000b981a18 */
[----:B------:R-:W1:Y:S02]  /*1840*/  LDCU UR4, c[0x0][0x50c] ;  /* 0x0000a180ff0477ac */ /* 0x000e640008000800 */
[----:B------:R-:W-:Y:S01]  /*1850*/  IADD3.X R25, PT, PT, R5, UR6, RZ, P0, !PT ;  /* 0x0000000605197c10 */ /* 0x000fe200087fe4ff */
[----:B------:R-:W-:Y:S01]  /*1860*/  LDGSTS.E.BYPASS.LTC128B.128 [R245+0x6000], desc[UR24][R10.64] ;  /* 0x060000000af57fae */ /* 0x000fe2000b981a18 */
[----:B------:R-:W-:-:S03]  /*1870*/  LOP3.LUT P0, RZ, R148, 0x4, RZ, 0xc0, !PT ;  /* 0x0000000494ff7812 */ /* 0x000fc6000780c0ff */
[----:B------:R2:W-:Y:S01]  /*1880*/  LDGSTS.E.BYPASS.LTC128B.128 [R245+0x6800], desc[UR24][R14.64] ;  /* 0x068000000ef57fae */ /* 0x0005e2000b981a18 */
[----:B------:R-:W-:-:S03]  /*1890*/  SEL R219, R219, 0xffffffe0, !P0 ;  /* 0xffffffe0dbdb7807 */ /* 0x000fc60004000000 */
[----:B------:R3:W-:Y:S02]  /*18a0*/  LDGSTS.E.BYPASS.LTC128B.128 [R245+0x7000], desc[UR24][R8.64] ;  /* 0x0700000008f57fae */ /* 0x0007e4000b981a18 */
[C---:B------:R-:W-:Y:S02]  /*18b0*/  IMAD.IADD R39, R219.reuse, 0x1, R40 ;  /* 0x00000001db277824 */ /* 0x040fe400078e0228 */
[----:B------:R-:W-:Y:S04]  /*18c0*/  LDGSTS.E.BYPASS.LTC128B.128 [R245+0x7800], desc[UR24][R6.64] ;  /* 0x0780000006f57fae */ /* 0x000fe8000b981a18 */
[----:B------:R4:W-:Y:S04]  /*18d0*/  LDGSTS.E.BYPASS.LTC128B.128 [R245+0x8000], desc[UR24][R4.64] ;  /* 0x0800000004f57fae */ /* 0x0009e8000b981a18 */
[----:B------:R5:W-:Y:S04]  /*18e0*/  LDGSTS.E.BYPASS.LTC128B.128 [R245+0x8800], desc[UR24][R24.64] ;  /* 0x0880000018f57fae */ /* 0x000be8000b981a18 */
[----:B------:R-:W-:Y:S04]  /*18f0*/  LDSM.16.M88.4 R20, [R40+0x1000] ;  /* 0x001000002814783b */ /* 0x000fe80000000200 */
[----:B------:R-:W-:Y:S04]  /*1900*/  LDSM.16.M88.4 R16, [R39+0x1000] ;  /* 0x001000002710783b */ /* 0x000fe80000000200 */
[----:B--2---:R-:W2:Y:S01]  /*1910*/  LDSM.16.M88.4 R12, [R2] ;  /* 0x00000000020c783b */ /* 0x004ea20000000200 */
[----:B---3--:R-:W-:-:S03]  /*1920*/  IMAD.IADD R8, R219, 0x1, R2 ;  /* 0x00000001db087824 */ /* 0x008fc600078e0202 */
[----:B------:R-:W-:Y:S04]  /*1930*/  LDSM.16.M88.4 R48, [R39+0x1c00] ;  /* 0x001c00002730783b */ /* 0x000fe80000000200 */
[----:B------:R-:W0:Y:S04]  /*1940*/  LDGDEPBAR ;  /* 0x00000000000079af */ /* 0x000e280000000000 */
[----:B------:R-:W-:Y:S04]  /*1950*/  LDSM.16.M88.4 R8, [R8] ;  /* 0x000000000808783b */ /* 0x000fe80000000200 */
[----:B----4-:R-:W3:Y:S04]  /*1960*/  LDSM.16.M88.4 R4, [R40+0x1400] ;  /* 0x001400002804783b */ /* 0x010ee80000000200 */
[----:B-----5:R-:W4:Y:S01]  /*1970*/  LDSM.16.M88.4 R24, [R39+0x1400] ;  /* 0x001400002718783b */ /* 0x020f220000000200 */
[C---:B--2---:R-:W-:Y:S08]  /*1980*/  HMMA.16816.F32 R28, R12.reuse, R20, RZ ;  /* 0x000000140c1c723c */ /* 0x044ff000000018ff */
[C---:B------:R-:W-:Y:S08]  /*1990*/  HMMA.16816.F32 R20, R12.reuse, R22, RZ ;  /* 0x000000160c14723c */ /* 0x040ff000000018ff */
[----:B---3--:R-:W-:Y:S08]  /*19a0*/  HMMA.16816.F32 R44, R12, R4, RZ ;  /* 0x000000040c2c723c */ /* 0x008ff000000018ff */
[C---:B------:R-:W-:Y:S08]  /*19b0*/  HMMA.16816.F32 R28, R8.reuse, R16, R28 ;  /* 0x00000010081c723c */ /* 0x040ff0000000181c */
[----:B------:R-:W-:Y:S01]  /*19c0*/  HMMA.16816.F32 R20, R8, R18, R20 ;  /* 0x000000120814723c */ /* 0x000fe20000001814 */
[----:B------:R-:W2:Y:S07]  /*19d0*/  LDSM.16.M88.4 R16, [R40+0x1800] ;  /* 0x001800002810783b */ /* 0x000eae0000000200 */
[----:B------:R-:W-:Y:S03]  /*19e0*/  HMMA.16816.F32 R4, R12, R6, RZ ;  /* 0x000000060c04723c */ /* 0x000fe600000018ff */
[----:B-1----:R-:W-:Y:S01]  /*19f0*/  FMUL.FTZ R29, R29, UR4 ;  /* 0x000000041d1d7c20 */ /* 0x002fe20008410000 */
[----:B------:R-:W-:Y:S01]  /*1a00*/  FMUL.FTZ R30, R30, UR4 ;  /* 0x000000041e1e7c20 */ /* 0x000fe20008410000 */
[----:B------:R-:W-:Y:S01]  /*1a10*/  FMUL.FTZ R2, R28, UR4 ;  /* 0x000000041c027c20 */ /* 0x000fe20008410000 */
[----:B------:R-:W-:Y:S01]  /*1a20*/  FMUL.FTZ R110, R31, UR4 ;  /* 0x000000041f6e7c20 */ /* 0x000fe20008410000 */
[----:B------:R-:W-:Y:S01]  /*1a30*/  MUFU.TANH R79, R29 ;  /* 0x0000001d004f7308 */ /* 0x000fe20000002400 */
[C---:B----4-:R-:W-:Y:S03]  /*1a40*/  HMMA.16816.F32 R44, R8.reuse, R24, R44 ;  /* 0x00000018082c723c */ /* 0x050fe6000000182c */
[----:B------:R-:W-:Y:S01]  /*1a50*/  FMUL.FTZ R20, R20, UR4 ;  /* 0x0000000414147c20 */ /* 0x000fe20008410000 */
[----:B------:R-:W-:Y:S01]  /*1a60*/  FMUL.FTZ R21, R21, UR4 ;  /* 0x0000000415157c20 */ /* 0x000fe20008410000 */
[----:B------:R-:W-:Y:S01]  /*1a70*/  FMUL.FTZ R109, R22, UR4 ;  /* 0x00000004166d7c20 */ /* 0x000fe20008410000 */
[----:B------:R-:W-:Y:S01]  /*1a80*/  FMUL.FTZ R108, R23, UR4 ;  /* 0x00000004176c7c20 */ /* 0x000fe20008410000 */
[----:B------:R1:W3:Y:S05]  /*1a90*/  MUFU.TANH R111, R30 ;  /* 0x0000001e006f7308 */ /* 0x0002ea0000002400 */
[----:B------:R-:W-:Y:S03]  /*1aa0*/  HMMA.16816.F32 R4, R8, R26, R4 ;  /* 0x0000001a0804723c */ /* 0x000fe60000001804 */
[----:B------:R-:W-:Y:S04]  /*1ab0*/  MUFU.TANH R77, R20 ;  /* 0x00000014004d7308 */ /* 0x000fe80000002400 */
[----:B------:R-:W-:Y:S01]  /*1ac0*/  FMUL.FTZ R44, R44, UR4 ;  /* 0x000000042c2c7c20 */ /* 0x000fe20008410000 */
[----:B------:R-:W-:Y:S01]  /*1ad0*/  FMUL.FTZ R45, R45, UR4 ;  /* 0x000000042d2d7c20 */ /* 0x000fe20008410000 */
[----:B------:R-:W-:Y:S01]  /*1ae0*/  FMUL.FTZ R46, R46, UR4 ;  /* 0x000000042e2e7c20 */ /* 0x000fe20008410000 */
[----:B------:R-:W-:Y:S01]  /*1af0*/  FMUL.FTZ R47, R47, UR4 ;  /* 0x000000042f2f7c20 */ /* 0x000fe20008410000 */
[----:B------:R4:W-:Y:S01]  /*1b00*/  MUFU.TANH R75, R21 ;  /* 0x00000015004b7308 */ /* 0x0009e20000002400 */
[----:B-1----:R-:W1:Y:S01]  /*1b10*/  LDSM.16.M88.4 R28, [R39+0x1800] ;  /* 0x00180000271c783b */ /* 0x002e620000000200 */
[C---:B--2---:R-:W-:Y:S06]  /*1b20*/  HMMA.16816.F32 R24, R12.reuse, R16, RZ ;  /* 0x000000100c18723c */ /* 0x044fec00000018ff */
[----:B------:R-:W-:Y:S01]  /*1b30*/  FMUL.FTZ R4, R4, UR4 ;  /* 0x0000000404047c20 */ /* 0x000fe20008410000 */
[----:B------:R-:W-:Y:S01]  /*1b40*/  FMUL.FTZ R67, R5, UR4 ;  /* 0x0000000405437c20 */ /* 0x000fe20008410000 */
[----:B------:R-:W-:Y:S01]  /*1b50*/  HMMA.16816.F32 R16, R12, R18, RZ ;  /* 0x000000120c10723c */ /* 0x000fe200000018ff */
[----:B------:R-:W-:Y:S01]  /*1b60*/  FMUL.FTZ R105, R6, UR4 ;  /* 0x0000000406697c20 */ /* 0x000fe20008410000 */
[----:B------:R2:W-:Y:S01]  /*1b70*/  MUFU.TANH R69, R4 ;  /* 0x0000000400457308 */ /* 0x0005e20000002400 */
[----:B------:R-:W-:Y:S01]  /*1b80*/  FMUL.FTZ R104, R7, UR4 ;  /* 0x0000000407687c20 */ /* 0x000fe20008410000 */
[----:B----4-:R-:W4:Y:S06]  /*1b90*/  LDSM.16.M88.4 R20, [R40+0x1c00] ;  /* 0x001c00002814783b */ /* 0x010f2c0000000200 */
[----:B------:R-:W-:Y:S08]  /*1ba0*/  MUFU.TANH R73, R44 ;  /* 0x0000002c00497308 */ /* 0x000ff00000002400 */
[----:B------:R-:W-:Y:S01]  /*1bb0*/  MUFU.TANH R71, R45 ;  /* 0x0000002d00477308 */ /* 0x000fe20000002400 */
[----:B--2---:R-:W2:Y:S07]  /*1bc0*/  LDSM.16.M88.4 R4, [R40+0x2000] ;  /* 0x002000002804783b */ /* 0x004eae0000000200 */
[----:B------:R-:W-:Y:S01]  /*1bd0*/  MUFU.TANH R107, R46 ;  /* 0x0000002e006b7308 */ /* 0x000fe20000002400 */
[C---:B-1----:R-:W-:Y:S07]  /*1be0*/  HMMA.16816.F32 R24, R8.reuse, R28, R24 ;  /* 0x0000001c0818723c */ /* 0x042fee0000001818 */
[----:B------:R2:W-:Y:S01]  /*1bf0*/  MUFU.TANH R106, R47 ;  /* 0x0000002f006a7308 */ /* 0x0005e20000002400 */
[----:B------:R-:W-:Y:S07]  /*1c00*/  HMMA.16816.F32 R16, R8, R30, R16 ;  /* 0x0000001e0810723c */ /* 0x000fee0000001810 */
[----:B------:R-:W1:Y:S01]  /*1c10*/  MUFU.TANH R110, R110 ;  /* 0x0000006e006e7308 */ /* 0x000e620000002400 */
[C---:B----4-:R-:W-:Y:S03]  /*1c20*/  HMMA.16816.F32 R28, R12.reuse, R20, RZ ;  /* 0x000000140c1c723c */ /* 0x050fe600000018ff */
[----:B------:R-:W-:Y:S01]  /*1c30*/  FMUL.FTZ R24, R24, UR4 ;  /* 0x0000000418187c20 */ /* 0x000fe20008410000 */
[----:B------:R-:W-:Y:S01]  /*1c40*/  FMUL.FTZ R63, R25, UR4 ;  /* 0x00000004193f7c20 */ /* 0x000fe20008410000 */
[----:B------:R-:W-:Y:S01]  /*1c50*/  FMUL.FTZ R35, R26, UR4 ;  /* 0x000000041a237c20 */ /* 0x000fe20008410000 */
[----:B------:R-:W-:Y:S01]  /*1c60*/  FMUL.FTZ R103, R27, UR4 ;  /* 0x000000041b677c20 */ /* 0x000fe20008410000 */
[----:B------:R4:W-:Y:S01]  /*1c70*/  MUFU.TANH R65, R24 ;  /* 0x0000001800417308 */ /* 0x0009e20000002400 */
[C---:B------:R-:W-:Y:S03]  /*1c80*/  HMMA.16816.F32 R20, R12.reuse, R22, RZ ;  /* 0x000000160c14723c */ /* 0x040fe600000018ff */
[----:B------:R-:W-:Y:S01]  /*1c90*/  FMUL.FTZ R16, R16, UR4 ;  /* 0x0000000410107c20 */ /* 0x000fe20008410000 */
[----:B------:R-:W-:Y:S01]  /*1ca0*/  FMUL.FTZ R17, R17, UR4 ;  /* 0x0000000411117c20 */ /* 0x000fe20008410000 */
[----:B------:R-:W-:Y:S01]  /*1cb0*/  FMUL.FTZ R18, R18, UR4 ;  /* 0x0000000412127c20 */ /* 0x000fe20008410000 */
[----:B------:R-:W-:Y:S01]  /*1cc0*/  FMUL.FTZ R101, R19, UR4 ;  /* 0x0000000413657c20 */ /* 0x000fe20008410000 */
[----:B------:R-:W-:Y:S01]  /*1cd0*/  MUFU.TANH R61, R16 ;  /* 0x00000010003d7308 */ /* 0x000fe20000002400 */
[----:B--2---:R-:W-:Y:S07]  /*1ce0*/  HMMA.16816.F32 R44, R12, R4, RZ ;  /* 0x000000040c2c723c */ /* 0x004fee00000018ff */
[----:B------:R-:W-:Y:S01]  /*1cf0*/  MUFU.TANH R59, R17 ;  /* 0x00000011003b7308 */ /* 0x000fe20000002400 */
[----:B----4-:R-:W2:Y:S01]  /*1d00*/  LDSM.16.M88.4 R24, [R39+0x2000] ;  /* 0x002000002718783b */ /* 0x010ea20000000200 */
[----:B------:R-:W-:Y:S06]  /*1d10*/  HMMA.16816.F32 R28, R8, R48, R28 ;  /* 0x00000030081c723c */ /* 0x000fec000000181c */
[----:B------:R4:W-:Y:S02]  /*1d20*/  MUFU.TANH R102, R18 ;  /* 0x0000001200667308 */ /* 0x0009e40000002400 */
[----:B------:R-:W-:Y:S06]  /*1d30*/  HMMA.16816.F32 R4, R12, R6, RZ ;  /* 0x000000060c04723c */ /* 0x000fec00000018ff */
[----:B------:R-:W5:Y:S02]  /*1d40*/  MUFU.TANH R109, R109 ;  /* 0x0000006d006d7308 */ /* 0x000f640000002400 */
[C---:B------:R-:W-:Y:S01]  /*1d50*/  HMMA.16816.F32 R20, R8.reuse, R50, R20 ;  /* 0x000000320814723c */ /* 0x040fe20000001814 */
[----:B------:R-:W-:Y:S02]  /*1d60*/  LDSM.16.M88.4 R48, [R39+0x2800] ;  /* 0x002800002730783b */ /* 0x000fe40000000200 */
[----:B------:R-:W-:Y:S01]  /*1d70*/  FMUL.FTZ R28, R28, UR4 ;  /* 0x000000041c1c7c20 */ /* 0x000fe20008410000 */
[----:B------:R-:W-:Y:S01]  /*1d80*/  FMUL.FTZ R29, R29, UR4 ;  /* 0x000000041d1d7c20 */ /* 0x000fe20008410000 */
[----:B------:R-:W-:Y:S01]  /*1d90*/  FMUL.FTZ R30, R30, UR4 ;  /* 0x000000041e1e7c20 */ /* 0x000fe20008410000 */
[----:B------:R-:W-:Y:S01]  /*1da0*/  FMUL.FTZ R99, R31, UR4 ;  /* 0x000000041f637c20 */ /* 0x000fe20008410000 */
[----:B----4-:R-:W4:Y:S01]  /*1db0*/  LDSM.16.M88.4 R16, [R40+0x2400] ;  /* 0x002400002810783b */ /* 0x010f220000000200 */
[----:B------:R-:W-:Y:S08]  /*1dc0*/  MUFU.TANH R57, R28 ;  /* 0x0000001c00397308 */ /* 0x000ff00000002400 */
[----:B------:R-:W-:Y:S03]  /*1dd0*/  MUFU.TANH R55, R29 ;  /* 0x0000001d00377308 */ /* 0x000fe60000002400 */
[----:B------:R-:W-:Y:S01]  /*1de0*/  FMUL.FTZ R20, R20, UR4 ;  /* 0x0000000414147c20 */ /* 0x000fe20008410000 */
[----:B------:R-:W-:Y:S01]  /*1df0*/  FMUL.FTZ R21, R21, UR4 ;  /* 0x0000000415157c20 */ /* 0x000fe20008410000 */
[----:B------:R-:W-:Y:S01]  /*1e00*/  FMUL.FTZ R98, R22, UR4 ;  /* 0x0000000416627c20 */ /* 0x000fe20008410000 */
[----:B------:R-:W-:Y:S01]  /*1e10*/  FMUL.FTZ R97, R23, UR4 ;  /* 0x0000000417617c20 */ /* 0x000fe20008410000 */
[C---:B--2---:R-:W-:Y:S01]  /*1e20*/  HMMA.16816.F32 R44, R8.reuse, R24, R44 ;  /* 0x00000018082c723c */ /* 0x044fe2000000182c */
[----:B------:R2:W-:Y:S07]  /*1e30*/  MUFU.TANH R100, R30 ;  /* 0x0000001e00647308 */ /* 0x0005ee0000002400 */
[----:B------:R-:W-:Y:S01]  /*1e40*/  HMMA.16816.F32 R4, R8, R26, R4 ;  /* 0x0000001a0804723c */ /* 0x000fe20000001804 */
[----:B------:R-:W-:Y:S01]  /*1e50*/  LDSM.16.M88.4 R24, [R40+0x2800] ;  /* 0x002800002818783b */ /* 0x000fe20000000200 */
[----:B------:R-:W-:Y:S03]  /*1e60*/  MUFU.TANH R83, R20 ;  /* 0x0000001400537308 */ /* 0x000fe60000002400 */
[----:B--2---:R-:W2:Y:S06]  /*1e70*/  LDSM.16.M88.4 R28, [R39+0x2400] ;  /* 0x00240000271c783b */ /* 0x004eac0000000200 */
        /* <DEDUP_REMOVED lines=9> */
[----:B------:R-:W-:Y:S08]  /*1f10*/  MUFU.TANH R91, R44 ;  /* 0x0000002c005b7308 */ /* 0x000ff00000002400 */
[----:B------:R-:W-:Y:S01]  /*1f20*/  MUFU.TANH R85, R45 ;  /* 0x0000002d00557308 */ /* 0x000fe20000002400 */
[C---:B----4-:R-:W-:Y:S07]  /*1f30*/  HMMA.16816.F32 R20, R12.reuse, R16, RZ ;  /* 0x000000100c14723c */ /* 0x050fee00000018ff */
[----:B------:R-:W-:Y:S01]  /*1f40*/  MUFU.TANH R96, R46 ;  /* 0x0000002e00607308 */ /* 0x000fe20000002400 */
[----:B------:R-:W-:Y:S07]  /*1f50*/  HMMA.16816.F32 R16, R12, R18, RZ ;  /* 0x000000120c10723c */ /* 0x000fee00000018ff */
[----:B------:R4:W-:Y:S05]  /*1f60*/  MUFU.TANH R95, R47 ;  /* 0x0000002f005f7308 */ /* 0x0009ea0000002400 */
[C---:B--2---:R-:W-:Y:S03]  /*1f70*/  HMMA.16816.F32 R20, R8.reuse, R28, R20 ;  /* 0x0000001c0814723c */ /* 0x044fe60000001814 */
[----:B------:R2:W-:Y:S05]  /*1f80*/  MUFU.TANH R94, R4 ;  /* 0x00000004005e7308 */ /* 0x0005ea0000002400 */
[----:B------:R-:W-:Y:S01]  /*1f90*/  HMMA.16816.F32 R16, R8, R30, R16 ;  /* 0x0000001e0810723c */ /* 0x000fe20000001810 */
[----:B------:R-:W-:Y:S02]  /*1fa0*/  LDSM.16.M88.4 R28, [R39+0x2c00] ;  /* 0x002c0000271c783b */ /* 0x000fe40000000200 */
[----:B------:R-:W5:Y:S02]  /*1fb0*/  MUFU.TANH R108, R108 ;  /* 0x0000006c006c7308 */ /* 0x000f640000002400 */
[----:B----4-:R-:W4:Y:S06]  /*1fc0*/  LDSM.16.M88.4 R44, [R40+0x2c00] ;  /* 0x002c0000282c783b */ /* 0x010f2c0000000200 */
[----:B------:R-:W-:Y:S01]  /*1fd0*/  FMUL.FTZ R20, R20, UR4 ;  /* 0x0000000414147c20 */ /* 0x000fe20008410000 */
[C---:B--2---:R-:W-:Y:S01]  /*1fe0*/  HMMA.16816.F32 R4, R12.reuse, R24, RZ ;  /* 0x000000180c04723c */ /* 0x044fe200000018ff */
[----:B------:R-:W-:Y:S01]  /*1ff0*/  FMUL.FTZ R21, R21, UR4 ;  /* 0x0000000415157c20 */ /* 0x000fe20008410000 */
[----:B------:R-:W-:Y:S01]  /*2000*/  FMUL.FTZ R22, R22, UR4 ;  /* 0x0000000416167c20 */ /* 0x000fe20008410000 */
[----:B------:R-:W-:Y:S01]  /*2010*/  FMUL.FTZ R23, R23, UR4 ;  /* 0x0000000417177c20 */ /* 0x000fe20008410000 */
[----:B------:R-:W-:Y:S03]  /*2020*/  MUFU.TANH R89, R20 ;  /* 0x0000001400597308 */ /* 0x000fe60000002400 */
[----:B------:R-:W-:Y:S01]  /*2030*/  FMUL.FTZ R16, R16, UR4 ;  /* 0x0000000410107c20 */ /* 0x000fe20008410000 */
[----:B------:R-:W-:Y:S01]  /*2040*/  FMUL.FTZ R17, R17, UR4 ;  /* 0x0000000411117c20 */ /* 0x000fe20008410000 */
[----:B------:R-:W-:Y:S01]  /*2050*/  FMUL.FTZ R18, R18, UR4 ;  /* 0x0000000412127c20 */ /* 0x000fe20008410000 */
[----:B------:R-:W-:Y:S01]  /*2060*/  HMMA.16816.F32 R24, R12, R26, RZ ;  /* 0x0000001a0c18723c */ /* 0x000fe200000018ff */
[----:B------:R-:W-:Y:S01]  /*2070*/  FMUL.FTZ R76, R19, UR4 ;  /* 0x00000004134c7c20 */ /* 0x000fe20008410000 */
[----:B------:R-:W-:Y:S08]  /*2080*/  MUFU.TANH R86, R21 ;  /* 0x0000001500567308 */ /* 0x000ff00000002400 */
[----:B------:R-:W-:Y:S01]  /*2090*/  MUFU.TANH R88, R22 ;  /* 0x0000001600587308 */ /* 0x000fe20000002400 */
[C---:B------:R-:W-:Y:S07]  /*20a0*/  HMMA.16816.F32 R4, R8.reuse, R48, R4 ;  /* 0x000000300804723c */ /* 0x040fee0000001804 */
[----:B------:R4:W-:Y:S02]  /*20b0*/  MUFU.TANH R84, R23 ;  /* 0x0000001700547308 */ /* 0x0009e40000002400 */
[----:B------:R-:W-:Y:S06]  /*20c0*/  HMMA.16816.F32 R24, R8, R50, R24 ;  /* 0x000000320818723c */ /* 0x000fec0000001818 */
[----:B------:R-:W-:Y:S04]  /*20d0*/  MUFU.TANH R82, R16 ;  /* 0x0000001000527308 */ /* 0x000fe80000002400 */
[----:B------:R-:W-:Y:S01]  /*20e0*/  FMUL.FTZ R4, R4, UR4 ;  /* 0x0000000404047c20 */ /* 0x000fe20008410000 */
[----:B------:R-:W-:Y:S01]  /*20f0*/  FMUL.FTZ R5, R5, UR4 ;  /* 0x0000000405057c20 */ /* 0x000fe20008410000 */
[----:B------:R-:W-:Y:S01]  /*2100*/  FMUL.FTZ R6, R6, UR4 ;  /* 0x0000000406067c20 */ /* 0x000fe20008410000 */
[----:B------:R-:W-:Y:S01]  /*2110*/  FMUL.FTZ R68, R7, UR4 ;  /* 0x0000000407447c20 */ /* 0x000fe20008410000 */
[----:B------:R-:W-:Y:S01]  /*2120*/  MUFU.TANH R78, R17 ;  /* 0x00000011004e7308 */ /* 0x000fe20000002400 */
[C---:B----4-:R-:W-:Y:S04]  /*2130*/  HMMA.16816.F32 R20, R12.reuse, R44, RZ ;  /* 0x0000002c0c14723c */ /* 0x050fe800000018ff */
[----:B------:R-:W-:Y:S01]  /*2140*/  FMUL.FTZ R24, R24, UR4 ;  /* 0x0000000418187c20 */ /* 0x000fe20008410000 */
[----:B------:R-:W-:Y:S01]  /*2150*/  FMUL.FTZ R25, R25, UR4 ;  /* 0x0000000419197c20 */ /* 0x000fe20008410000 */
[----:B------:R-:W-:Y:S01]  /*2160*/  FMUL.FTZ R64, R26, UR4 ;  /* 0x000000041a407c20 */ /* 0x000fe20008410000 */
[----:B------:R2:W-:Y:S01]  /*2170*/  MUFU.TANH R80, R18 ;  /* 0x0000001200507308 */ /* 0x0005e20000002400 */
[----:B------:R-:W-:Y:S01]  /*2180*/  HMMA.16816.F32 R44, R12, R46, RZ ;  /* 0x0000002e0c2c723c */ /* 0x000fe200000018ff */
[----:B------:R-:W-:-:S06]  /*2190*/  FMUL.FTZ R60, R27, UR4 ;  /* 0x000000041b3c7c20 */ /* 0x000fcc0008410000 */
[----:B------:R-:W-:Y:S05]  /*21a0*/  MUFU.TANH R74, R4 ;  /* 0x00000004004a7308 */ /* 0x000fea0000002400 */
[C---:B------:R-:W-:Y:S03]  /*21b0*/  HMMA.16816.F32 R20, R8.reuse, R28, R20 ;  /* 0x0000001c0814723c */ /* 0x040fe60000001814 */
[----:B------:R-:W-:Y:S01]  /*21c0*/  MUFU.TANH R70, R5 ;  /* 0x0000000500467308 */ /* 0x000fe20000002400 */
[----:B--2---:R-:W2:Y:S04]  /*21d0*/  LDSM.16.M88.4 R16, [R40+0x3000] ;  /* 0x003000002810783b */ /* 0x004ea80000000200 */
[----:B------:R-:W-:Y:S01]  /*21e0*/  HMMA.16816.F32 R44, R8, R30, R44 ;  /* 0x0000001e082c723c */ /* 0x000fe2000000182c */
[----:B------:R-:W-:Y:S02]  /*21f0*/  LDSM.16.M88.4 R28, [R39+0x3400] ;  /* 0x00340000271c783b */ /* 0x000fe40000000200 */
[----:B------:R4:W-:Y:S08]  /*2200*/  MUFU.TANH R72, R6 ;  /* 0x0000000600487308 */ /* 0x0009f00000002400 */
[----:B------:R-:W-:Y:S01]  /*2210*/  FMUL.FTZ R58, R20, UR4 ;  /* 0x00000004143a7c20 */ /* 0x000fe20008410000 */
[----:B------:R-:W-:Y:S01]  /*2220*/  FMUL.FTZ R54, R21, UR4 ;  /* 0x0000000415367c20 */ /* 0x000fe20008410000 */
[----:B------:R-:W-:Y:S01]  /*2230*/  FMUL.FTZ R56, R22, UR4 ;  /* 0x0000000416387c20 */ /* 0x000fe20008410000 */
[----:B------:R-:W-:Y:S01]  /*2240*/  FMUL.FTZ R53, R23, UR4 ;  /* 0x0000000417357c20 */ /* 0x000fe20008410000 */
[----:B------:R-:W-:Y:S01]  /*2250*/  MUFU.TANH R66, R24 ;  /* 0x0000001800427308 */ /* 0x000fe20000002400 */
[----:B------:R-:W-:Y:S03]  /*2260*/  LDSM.16.M88.4 R20, [R40+0x3400] ;  /* 0x003400002814783b */ /* 0x000fe60000000200 */
[----:B------:R-:W-:Y:S01]  /*2270*/  FMUL.FTZ R44, R44, UR4 ;  /* 0x000000042c2c7c20 */ /* 0x000fe20008410000 */
[----:B----4-:R-:W4:Y:S01]  /*2280*/  LDSM.16.M88.4 R4, [R39+0x3000] ;  /* 0x003000002704783b */ /* 0x010f220000000200 */
[----:B------:R-:W-:Y:S01]  /*2290*/  FMUL.FTZ R45, R45, UR4 ;  /* 0x000000042d2d7c20 */ /* 0x000fe20008410000 */
[----:B------:R-:W-:Y:S01]  /*22a0*/  FMUL.FTZ R51, R46, UR4 ;  /* 0x000000042e337c20 */ /* 0x000fe20008410000 */
[----:B------:R2:W-:Y:S01]  /*22b0*/  MUFU.TANH R62, R25 ;  /* 0x00000019003e7308 */ /* 0x0005e20000002400 */
[----:B------:R-:W-:-:S07]  /*22c0*/  FMUL.FTZ R49, R47, UR4 ;  /* 0x000000042f317c20 */ /* 0x000fce0008410000 */
[----:B------:R-:W-:Y:S08]  /*22d0*/  MUFU.TANH R52, R44 ;  /* 0x0000002c00347308 */ /* 0x000ff00000002400 */
[----:B------:R3:W-:Y:S01]  /*22e0*/  MUFU.TANH R50, R45 ;  /* 0x0000002d00327308 */ /* 0x0007e20000002400 */
[C---:B--2---:R-:W-:Y:S07]  /*22f0*/  HMMA.16816.F32 R24, R12.reuse, R16, RZ ;  /* 0x000000100c18723c */ /* 0x044fee00000018ff */
[----:B------:R-:W-:Y:S01]  /*2300*/  MUFU.TANH R67, R67 ;  /* 0x0000004300437308 */ /* 0x000fe20000002400 */
[----:B------:R-:W-:Y:S07]  /*2310*/  HMMA.16816.F32 R16, R12, R18, RZ ;  /* 0x000000120c10723c */ /* 0x000fee00000018ff */
[----:B------:R-:W2:Y:S05]  /*2320*/  MUFU.TANH R105, R105 ;  /* 0x0000006900697308 */ /* 0x000eaa0000002400 */
[C---:B----4-:R-:W-:Y:S03]  /*2330*/  HMMA.16816.F32 R24, R8.reuse, R4, R24 ;  /* 0x000000040818723c */ /* 0x050fe60000001818 */
[----:B------:R-:W-:Y:S05]  /*2340*/  MUFU.TANH R63, R63 ;  /* 0x0000003f003f7308 */ /* 0x000fea0000002400 */
[----:B------:R-:W-:Y:S03]  /*2350*/  HMMA.16816.F32 R16, R8, R6, R16 ;  /* 0x000000060810723c */ /* 0x000fe60000001810 */
[----:B------:R-:W4:Y:S05]  /*2360*/  MUFU.TANH R35, R35 ;  /* 0x0000002300237308 */ /* 0x000f2a0000002400 */
[----:B------:R-:W-:Y:S01]  /*2370*/  HMMA.16816.F32 R4, R12, R20, RZ ;  /* 0x000000140c04723c */ /* 0x000fe200000018ff */
[----:B------:R-:W-:-:S02]  /*2380*/  LOP3.LUT R21, R112, 0x7, RZ, 0xc0, !PT ;  /* 0x0000000770157812 */ /* 0x000fc400078ec0ff */
[----:B------:R-:W-:Y:S01]  /*2390*/  FMUL.FTZ R24, R24, UR4 ;  /* 0x0000000418187c20 */ /* 0x000fe20008410000 */
[----:B------:R-:W-:Y:S01]  /*23a0*/  FMUL.FTZ R25, R25, UR4 ;  /* 0x0000000419197c20 */ /* 0x000fe20008410000 */
[----:B------:R-:W-:Y:S01]  /*23b0*/  FMUL.FTZ R47, R26, UR4 ;  /* 0x000000041a2f7c20 */ /* 0x000fe20008410000 */
[----:B---3--:R-:W-:Y:S01]  /*23c0*/  FMUL.FTZ R45, R27, UR4 ;  /* 0x000000041b2d7c20 */ /* 0x008fe20008410000 */
[----:B------:R-:W-:Y:S04]  /*23d0*/  MUFU.TANH R48, R24 ;  /* 0x0000001800307308 */ /* 0x000fe80000002400 */
[----:B------:R-:W-:Y:S01]  /*23e0*/  FMUL.FTZ R44, R16, UR4 ;  /* 0x00000004102c7c20 */ /* 0x000fe20008410000 */
[----:B------:R-:W-:Y:S01]  /*23f0*/  LOP3.LUT R16, R230, 0x1f0, RZ, 0xc0, !PT ;  /* 0x000001f0e6107812 */ /* 0x000fe200078ec0ff */
[----:B------:R-:W-:Y:S01]  /*2400*/  FMUL.FTZ R43, R17, UR4 ;  /* 0x00000004112b7c20 */ /* 0x000fe20008410000 */
[----:B------:R-:W-:Y:S01]  /*2410*/  FMUL.FTZ R175, R18, UR4 ;  /* 0x0000000412af7c20 */ /* 0x000fe20008410000 */
[----:B------:R3:W-:Y:S01]  /*2420*/  MUFU.TANH R46, R25 ;  /* 0x00000019002e7308 */ /* 0x0007e20000002400 */
[----:B------:R-:W-:Y:S01]  /*2430*/  IADD3 R21, PT, PT, R21, R16, R38 ;  /* 0x0000001015157210 */ /* 0x000fe20007ffe026 */
[----:B------:R-:W-:-:S03]  /*2440*/  FMUL.FTZ R42, R19, UR4 ;  /* 0x00000004132a7c20 */ /* 0x000fc60008410000 */
[----:B------:R-:W-:Y:S01]  /*2450*/  HMMA.16816.F32 R4, R8, R28, R4 ;  /* 0x0000001c0804723c */ /* 0x000fe20000001804 */
[----:B------:R-:W-:Y:S01]  /*2460*/  IADD3 R16, PT, PT, R34, -UR22, R21 ;  /* 0x8000001622107c10 */ /* 0x000fe2000fffe015 */
[----:B------:R-:W-:Y:S01]  /*2470*/  IMAD.SHL.U32 R21, R148, 0x2, RZ ;  /* 0x0000000294157824 */ /* 0x000fe200078e00ff */
[----:B------:R-:W4:Y:S03]  /*2480*/  MUFU.TANH R104, R104 ;  /* 0x0000006800687308 */ /* 0x000f260000002400 */
[----:B------:R-:W-:Y:S01]  /*2490*/  IMAD.IADD R17, R16, 0x1, R37 ;  /* 0x0000000110117824 */ /* 0x000fe200078e0225 */
[----:B------:R-:W-:Y:S02]  /*24a0*/  LOP3.LUT R38, R236, 0x6, R21, 0xf8, !PT ;  /* 0x00000006ec267812 */ /* 0x000fe400078ef815 */
[----:B------:R-:W-:Y:S02]  /*24b0*/  HMMA.16816.F32 R20, R12, R22, RZ ;  /* 0x000000160c14723c */ /* 0x000fe400000018ff */
[C-C-:B------:R-:W-:Y:S01]  /*24c0*/  VIADDMNMX R37, R17.reuse, 0x1, R34.reuse, PT ;  /* 0x0000000111257846 */ /* 0x140fe20003800122 */
[----:B---3--:R-:W3:Y:S01]  /*24d0*/  LDSM.16.M88.4 R24, [R40+0x3800] ;  /* 0x003800002818783b */ /* 0x008ee20000000200 */
[----:B------:R-:W-:Y:S01]  /*24e0*/  VIADDMNMX R34, R17, 0x9, R34, PT ;  /* 0x0000000911227846 */ /* 0x000fe20003800122 */
[----:B------:R-:W4:Y:S01]  /*24f0*/  MUFU.TANH R103, R103 ;  /* 0x0000006700677308 */ /* 0x000f220000002400 */
[C---:B------:R-:W-:Y:S01]  /*2500*/  LOP3.LUT R28, R38.reuse, 0x1, RZ, 0xfc, !PT ;  /* 0x00000001261c7812 */ /* 0x040fe200078efcff */
[----:B------:R-:W2:Y:S01]  /*2510*/  LDSM.16.M88.4 R16, [R39+0x3800] ;  /* 0x003800002710783b */ /* 0x000ea20000000200 */
[----:B------:R-:W-:-:S02]  /*2520*/  ISETP.GE.AND P4, PT, R38, R34, PT ;  /* 0x000000222600720c */ /* 0x000fc40003f86270 */
[-C--:B------:R-:W-:Y:S01]  /*2530*/  ISETP.GE.AND P1, PT, R28, R37.reuse, PT ;  /* 0x000000251c00720c */ /* 0x080fe20003f26270 */
[----:B------:R-:W-:Y:S01]  /*2540*/  FMUL.FTZ R41, R4, UR4 ;  /* 0x0000000404297c20 */ /* 0x000fe20008410000 */
[C---:B------:R-:W-:Y:S01]  /*2550*/  LOP3.LUT R29, R38.reuse, 0x8, RZ, 0xfc, !PT ;  /* 0x00000008261d7812 */ /* 0x040fe200078efcff */
[----:B------:R-:W-:Y:S01]  /*2560*/  FMUL.FTZ R5, R5, UR4 ;  /* 0x0000000405057c20 */ /* 0x000fe20008410000 */
[----:B------:R-:W-:Y:S01]  /*2570*/  LOP3.LUT R4, R38, 0x10, RZ, 0xfc, !PT ;  /* 0x0000001026047812 */ /* 0x000fe200078efcff */
[----:B------:R-:W-:Y:S01]  /*2580*/  FMUL.FTZ R6, R6, UR4 ;  /* 0x0000000406067c20 */ /* 0x000fe20008410000 */
[----:B------:R-:W-:Y:S01]  /*2590*/  FSEL R137, R111, -INF , !P4 ;  /* 0xff8000006f897808 */ /* 0x000fe20006000000 */
[----:B------:R-:W-:Y:S01]  /*25a0*/  FMUL.FTZ R7, R7, UR4 ;  /* 0x0000000407077c20 */ /* 0x000fe20008410000 */
[----:B------:R-:W-:Y:S01]  /*25b0*/  FSEL R79, R79, -INF , !P1 ;  /* 0xff8000004f4f7808 */ /* 0x000fe20004800000 */
[----:B------:R5:W-:Y:S01]  /*25c0*/  MUFU.TANH R111, R5 ;  /* 0x00000005006f7308 */ /* 0x000be20000002400 */
[----:B------:R-:W-:Y:S01]  /*25d0*/  ISETP.GE.AND P0, PT, R28, R34, PT ;  /* 0x000000221c00720c */ /* 0x000fe20003f06270 */
[----:B------:R-:W-:Y:S01]  /*25e0*/  HMMA.16816.F32 R20, R8, R30, R20 ;  /* 0x0000001e0814723c */ /* 0x000fe20000001814 */
[----:B------:R-:W-:-:S02]  /*25f0*/  ISETP.GE.AND P3, PT, R29, R37, PT ;  /* 0x000000251d00720c */ /* 0x000fc40003f66270 */
[CC--:B------:R-:W-:Y:S02]  /*2600*/  ISETP.GE.AND P4, PT, R4.reuse, R37.reuse, PT ;  /* 0x000000250400720c */ /* 0x0c0fe40003f86270 */
[----:B------:R-:W-:Y:S01]  /*2610*/  ISETP.GE.AND P1, PT, R4, R34, PT ;  /* 0x000000220400720c */ /* 0x000fe20003f26270 */
[----:B------:R-:W-:Y:S01]  /*2620*/  MUFU.TANH R165, R6 ;  /* 0x0000000600a57308 */ /* 0x000fe20000002400 */
[C---:B------:R-:W-:Y:S02]  /*2630*/  LOP3.LUT R4, R38.reuse, 0x11, RZ, 0xfc, !PT ;  /* 0x0000001126047812 */ /* 0x040fe400078efcff */
[----:B------:R-:W-:Y:S02]  /*2640*/  LOP3.LUT R28, R38, 0x9, RZ, 0xfc, !PT ;  /* 0x00000009261c7812 */ /* 0x000fe400078efcff */
[----:B-1----:R-:W-:Y:S02]  /*2650*/  FSEL R221, R110, -INF , !P0 ;  /* 0xff8000006edd7808 */ /* 0x002fe40004000000 */
[----:B------:R-:W-:Y:S01]  /*2660*/  FSEL R77, R77, -INF , !P3 ;  /* 0xff8000004d4d7808 */ /* 0x000fe20005800000 */
[----:B------:R1:W-:Y:S01]  /*2670*/  MUFU.TANH R157, R7 ;  /* 0x00000007009d7308 */ /* 0x0003e20000002400 */
[----:B------:R-:W-:-:S02]  /*2680*/  ISETP.GE.AND P0, PT, R4, R37, PT ;  /* 0x000000250400720c */ /* 0x000fc40003f06270 */
[-C--:B------:R-:W-:Y:S02]  /*2690*/  ISETP.GE.AND P3, PT, R4, R34.reuse, PT ;  /* 0x000000220400720c */ /* 0x080fe40003f66270 */
[-C--:B------:R-:W-:Y:S01]  /*26a0*/  ISETP.GE.AND P5, PT, R29, R34.reuse, PT ;  /* 0x000000221d00720c */ /* 0x080fe20003fa6270 */
[----:B------:R-:W-:Y:S01]  /*26b0*/  FMUL.FTZ R20, R20, UR4 ;  /* 0x0000000414147c20 */ /* 0x000fe20008410000 */
[C---:B------:R-:W-:Y:S01]  /*26c0*/  ISETP.GE.AND P2, PT, R28.reuse, R37, PT ;  /* 0x000000251c00720c */ /* 0x040fe20003f46270 */
[----:B------:R-:W-:Y:S01]  /*26d0*/  FMUL.FTZ R21, R21, UR4 ;  /* 0x0000000415157c20 */ /* 0x000fe20008410000 */
[----:B------:R-:W-:Y:S01]  /*26e0*/  ISETP.GE.AND P6, PT, R28, R34, PT ;  /* 0x000000221c00720c */ /* 0x000fe20003fc6270 */
[----:B------:R-:W-:Y:S01]  /*26f0*/  FMUL.FTZ R155, R22, UR4 ;  /* 0x00000004169b7c20 */ /* 0x000fe20008410000 */
[C---:B-----5:R-:W-:Y:S01]  /*2700*/  LOP3.LUT R5, R38.reuse, 0x18, RZ, 0xfc, !PT ;  /* 0x0000001826057812 */ /* 0x060fe200078efcff */
[----:B---3--:R-:W-:Y:S01]  /*2710*/  HMMA.16816.F32 R28, R12, R24, RZ ;  /* 0x000000180c1c723c */ /* 0x008fe200000018ff */
[----:B------:R-:W-:Y:S01]  /*2720*/  LOP3.LUT R4, R38, 0x19, RZ, 0xfc, !PT ;  /* 0x0000001926047812 */ /* 0x000fe200078efcff */
[----:B------:R-:W-:Y:S01]  /*2730*/  FMUL.FTZ R153, R23, UR4 ;  /* 0x0000000417997c20 */ /* 0x000fe20008410000 */
[----:B------:R-:W-:Y:S01]  /*2740*/  FSEL R131, R109, -INF , !P5 ;  /* 0xff8000006d837808 */ /* 0x000fe20006800000 */
[----:B------:R-:W3:Y:S01]  /*2750*/  MUFU.TANH R101, R101 ;  /* 0x0000006500657308 */ /* 0x000ee20000002400 */
[----:B------:R-:W-:-:S02]  /*2760*/  FSEL R75, R75, -INF , !P2 ;  /* 0xff8000004b4b7808 */ /* 0x000fc40005000000 */
[----:B------:R-:W-:Y:S01]  /*2770*/  FSEL R217, R108, -INF , !P6 ;  /* 0xff8000006cd97808 */ /* 0x000fe20007000000 */
[----:B------:R-:W-:Y:S01]  /*2780*/  HMMA.16816.F32 R24, R12, R26, RZ ;  /* 0x0000001a0c18723c */ /* 0x000fe200000018ff */
[----:B------:R-:W-:Y:S02]  /*2790*/  FSEL R73, R73, -INF , !P4 ;  /* 0xff80000049497808 */ /* 0x000fe40006000000 */
[CC--:B------:R-:W-:Y:S01]  /*27a0*/  ISETP.GE.AND P5, PT, R5.reuse, R37.reuse, PT ;  /* 0x000000250500720c */ /* 0x0c0fe20003fa6270 */
[----:B------:R-:W-:Y:S01]  /*27b0*/  MUFU.TANH R108, R20 ;  /* 0x00000014006c7308 */ /* 0x000fe20000002400 */
[-C--:B------:R-:W-:Y:S02]  /*27c0*/  ISETP.GE.AND P2, PT, R5, R34.reuse, PT ;  /* 0x000000220500720c */ /* 0x080fe40003f46270 */
[C---:B------:R-:W-:Y:S02]  /*27d0*/  ISETP.GE.AND P6, PT, R4.reuse, R37, PT ;  /* 0x000000250400720c */ /* 0x040fe40003fc6270 */
[----:B------:R-:W-:-:S02]  /*27e0*/  ISETP.GE.AND P4, PT, R4, R34, PT ;  /* 0x000000220400720c */ /* 0x000fc40003f86270 */
[----:B-1----:R-:W1:Y:S01]  /*27f0*/  LDSM.16.M88.4 R4, [R40+0x3c00] ;  /* 0x003c00002804783b */ /* 0x002e620000000200 */
[----:B------:R-:W-:Y:S01]  /*2800*/  FSEL R125, R107, -INF , !P1 ;  /* 0xff8000006b7d7808 */ /* 0x000fe20004800000 */
[C---:B--2---:R-:W-:Y:S01]  /*2810*/  HMMA.16816.F32 R28, R8.reuse, R16, R28 ;  /* 0x00000010081c723c */ /* 0x044fe2000000181c */
[----:B------:R2:W-:Y:S01]  /*2820*/  MUFU.TANH R107, R21 ;  /* 0x00000015006b7308 */ /* 0x0005e20000002400 */
[----:B------:R-:W-:Y:S02]  /*2830*/  LOP3.LUT R16, R38, 0x21, RZ, 0xfc, !PT ;  /* 0x0000002126107812 */ /* 0x000fe400078efcff */
[----:B------:R-:W-:Y:S02]  /*2840*/  FSEL R215, R106, -INF , !P3 ;  /* 0xff8000006ad77808 */ /* 0x000fe40005800000 */
[----:B------:R-:W-:Y:S02]  /*2850*/  FSEL R69, R69, -INF , !P5 ;  /* 0xff80000045457808 */ /* 0x000fe40006800000 */
[C---:B------:R-:W-:Y:S01]  /*2860*/  ISETP.GE.AND P3, PT, R16.reuse, R37, PT ;  /* 0x000000251000720c */ /* 0x040fe20003f66270 */
[----:B------:R-:W-:Y:S01]  /*2870*/  HMMA.16816.F32 R24, R8, R18, R24 ;  /* 0x000000120818723c */ /* 0x000fe20000001818 */
[----:B------:R-:W-:Y:S01]  /*2880*/  ISETP.GE.AND P5, PT, R16, R34, PT ;  /* 0x000000221000720c */ /* 0x000fe20003fa6270 */
[----:B------:R-:W5:Y:S01]  /*2890*/  MUFU.TANH R99, R99 ;  /* 0x0000006300637308 */ /* 0x000f620000002400 */
[----:B------:R-:W-:-:S02]  /*28a0*/  LOP3.LUT R17, R38, 0x20, RZ, 0xfc, !PT ;  /* 0x0000002026117812 */ /* 0x000fc400078efcff */
[----:B------:R-:W-:Y:S02]  /*28b0*/  LOP3.LUT R16, R38, 0x28, RZ, 0xfc, !PT ;  /* 0x0000002826107812 */ /* 0x000fe400078efcff */
[----:B------:R-:W-:Y:S01]  /*28c0*/  FSEL R71, R71, -INF , !P0 ;  /* 0xff80000047477808 */ /* 0x000fe20004000000 */
[----:B--2---:R-:W2:Y:S01]  /*28d0*/  LDSM.16.M88.4 R20, [R39+0x3c00] ;  /* 0x003c00002714783b */ /* 0x004ea20000000200 */
[----:B------:R-:W-:Y:S01]  /*28e0*/  FSEL R123, R105, -INF , !P2 ;  /* 0xff800000697b7808 */ /* 0x000fe20005000000 */
[----:B------:R-:W-:Y:S01]  /*28f0*/  FMUL.FTZ R28, R28, UR4 ;  /* 0x000000041c1c7c20 */ /* 0x000fe20008410000 */
[----:B------:R-:W-:Y:S01]  /*2900*/  FSEL R67, R67, -INF , !P6 ;  /* 0xff80000043437808 */ /* 0x000fe20007000000 */
[----:B------:R-:W-:Y:S01]  /*2910*/  FMUL.FTZ R29, R29, UR4 ;  /* 0x000000041d1d7c20 */ /* 0x000fe20008410000 */
[-C--:B------:R-:W-:Y:S01]  /*2920*/  ISETP.GE.AND P0, PT, R17, R34.reuse, PT ;  /* 0x000000221100720c */ /* 0x080fe20003f06270 */
[----:B------:R-:W-:Y:S01]  /*2930*/  FMUL.FTZ R30, R30, UR4 ;  /* 0x000000041e1e7c20 */ /* 0x000fe20008410000 */
[CC--:B------:R-:W-:Y:S01]  /*2940*/  ISETP.GE.AND P2, PT, R16.reuse, R37.reuse, PT ;  /* 0x000000251000720c */ /* 0x0c0fe20003f46270 */
[----:B------:R-:W-:Y:S01]  /*2950*/  FMUL.FTZ R31, R31, UR4 ;  /* 0x000000041f1f7c20 */ /* 0x000fe20008410000 */
[-C--:B------:R-:W-:Y:S01]  /*2960*/  ISETP.GE.AND P6, PT, R16, R34.reuse, PT ;  /* 0x000000221000720c */ /* 0x080fe20003fc6270 */
[----:B------:R-:W-:Y:S01]  /*2970*/  MUFU.TANH R105, R29 ;  /* 0x0000001d00697308 */ /* 0x000fe20000002400 */
[----:B------:R-:W-:Y:S01]  /*2980*/  LOP3.LUT R16, R38, 0x30, RZ, 0xfc, !PT ;  /* 0x0000003026107812 */ /* 0x000fe200078efcff */
[----:B------:R-:W-:Y:S01]  /*2990*/  FMUL.FTZ R24, R24, UR4 ;  /* 0x0000000418187c20 */ /* 0x000fe20008410000 */
[----:B----4-:R-:W-:Y:S01]  /*29a0*/  FSEL R35, R35, -INF , !P0 ;  /* 0xff80000023237808 */ /* 0x010fe20004000000 */
[----:B------:R-:W-:Y:S01]  /*29b0*/  FMUL.FTZ R25, R25, UR4 ;  /* 0x0000000419197c20 */ /* 0x000fe20008410000 */
[----:B------:R-:W-:Y:S01]  /*29c0*/  FSEL R63, R63, -INF , !P3 ;  /* 0xff8000003f3f7808 */ /* 0x000fe20005800000 */
[----:B------:R-:W-:Y:S01]  /*29d0*/  FMUL.FTZ R133, R26, UR4 ;  /* 0x000000041a857c20 */ /* 0x000fe20008410000 */
[-C--:B------:R-:W-:Y:S01]  /*29e0*/  ISETP.GE.AND P1, PT, R17, R37.reuse, PT ;  /* 0x000000251100720c */ /* 0x080fe20003f26270 */
[----:B------:R-:W-:Y:S01]  /*29f0*/  MUFU.TANH R147, R30 ;  /* 0x0000001e00937308 */ /* 0x000fe20000002400 */
[C---:B------:R-:W-:Y:S01]  /*2a00*/  ISETP.GE.AND P0, PT, R16.reuse, R37, PT ;  /* 0x000000251000720c */ /* 0x040fe20003f06270 */
[----:B------:R-:W-:Y:S01]  /*2a10*/  FMUL.FTZ R127, R27, UR4 ;  /* 0x000000041b7f7c20 */ /* 0x000fe20008410000 */
[----:B------:R-:W-:-:S02]  /*2a20*/  ISETP.GE.AND P3, PT, R16, R34, PT ;  /* 0x000000221000720c */ /* 0x000fc40003f66270 */
[C---:B------:R-:W-:Y:S02]  /*2a30*/  LOP3.LUT R17, R38.reuse, 0x29, RZ, 0xfc, !PT ;  /* 0x0000002926117812 */ /* 0x040fe400078efcff */
[----:B------:R-:W-:Y:S01]  /*2a40*/  LOP3.LUT R16, R38, 0x31, RZ, 0xfc, !PT ;  /* 0x0000003126107812 */ /* 0x000fe200078efcff */
[----:B------:R-:W-:Y:S01]  /*2a50*/  MUFU.TANH R145, R31 ;  /* 0x0000001f00917308 */ /* 0x000fe20000002400 */
[----:B------:R-:W-:Y:S02]  /*2a60*/  FSEL R121, R104, -INF , !P4 ;  /* 0xff80000068797808 */ /* 0x000fe40006000000 */
[----:B------:R-:W-:Y:S02]  /*2a70*/  FSEL R65, R65, -INF , !P1 ;  /* 0xff80000041417808 */ /* 0x000fe40004800000 */
[----:B------:R-:W-:Y:S02]  /*2a80*/  FSEL R211, R103, -INF , !P5 ;  /* 0xff80000067d37808 */ /* 0x000fe40006800000 */
[----:B------:R-:W-:Y:S01]  /*2a90*/  FSEL R61, R61, -INF , !P2 ;  /* 0xff8000003d3d7808 */ /* 0x000fe20005000000 */
[----:B------:R4:W-:Y:S01]  /*2aa0*/  MUFU.TANH R104, R28 ;  /* 0x0000001c00687308 */ /* 0x0009e20000002400 */
[----:B------:R-:W-:-:S02]  /*2ab0*/  ISETP.GE.AND P4, PT, R17, R37, PT ;  /* 0x000000251100720c */ /* 0x000fc40003f86270 */
[-C--:B------:R-:W-:Y:S02]  /*2ac0*/  ISETP.GE.AND P1, PT, R17, R34.reuse, PT ;  /* 0x000000221100720c */ /* 0x080fe40003f26270 */
[C---:B------:R-:W-:Y:S02]  /*2ad0*/  ISETP.GE.AND P5, PT, R16.reuse, R37, PT ;  /* 0x000000251000720c */ /* 0x040fe40003fa6270 */
[----:B------:R-:W-:Y:S01]  /*2ae0*/  ISETP.GE.AND P2, PT, R16, R34, PT ;  /* 0x000000221000720c */ /* 0x000fe20003f46270 */
[----:B------:R-:W5:Y:S01]  /*2af0*/  MUFU.TANH R98, R98 ;  /* 0x0000006200627308 */ /* 0x000f620000002400 */
[----:B-1----:R-:W-:Y:S01]  /*2b00*/  HMMA.16816.F32 R16, R12, R4, RZ ;  /* 0x000000040c10723c */ /* 0x002fe200000018ff */
[----:B------:R-:W-:Y:S02]  /*2b10*/  FSEL R209, R102, -INF , !P6 ;  /* 0xff80000066d17808 */ /* 0x000fe40007000000 */
[----:B------:R-:W-:Y:S02]  /*2b20*/  FSEL R59, R59, -INF , !P4 ;  /* 0xff8000003b3b7808 */ /* 0x000fe40006000000 */
[----:B------:R-:W-:-:S02]  /*2b30*/  LOP3.LUT R4, R38, 0x40, RZ, 0xfc, !PT ;  /* 0x0000004026047812 */ /* 0x000fc400078efcff */
[----:B------:R-:W1:Y:S01]  /*2b40*/  MUFU.TANH R97, R97 ;  /* 0x0000006100617308 */ /* 0x000e620000002400 */
[----:B----4-:R-:W-:Y:S02]  /*2b50*/  LOP3.LUT R28, R38, 0x38, RZ, 0xfc, !PT ;  /* 0x00000038261c7812 */ /* 0x010fe400078efcff */
[----:B------:R-:W-:Y:S02]  /*2b60*/  FSEL R143, R100, -INF , !P3 ;  /* 0xff800000648f7808 */ /* 0x000fe40005800000 */
[C---:B------:R-:W-:Y:S02]  /*2b70*/  ISETP.GE.AND P6, PT, R28.reuse, R37, PT ;  /* 0x000000251c00720c */ /* 0x040fe40003fc6270 */
[----:B------:R-:W-:Y:S01]  /*2b80*/  ISETP.GE.AND P4, PT, R28, R34, PT ;  /* 0x000000221c00720c */ /* 0x000fe20003f86270 */
[----:B------:R-:W-:Y:S01]  /*2b90*/  MUFU.TANH R100, R24 ;  /* 0x0000001800647308 */ /* 0x000fe20000002400 */
[----:B------:R-:W4:Y:S01]  /*2ba0*/  LDSM.16.M88.4 R28, [R40+0x4000] ;  /* 0x00400000281c783b */ /* 0x000f220000000200 */
[----:B------:R-:W-:-:S02]  /*2bb0*/  FSEL R55, R55, -INF , !P5 ;  /* 0xff80000037377808 */ /* 0x000fc40006800000 */
[C---:B------:R-:W-:Y:S01]  /*2bc0*/  ISETP.GE.AND P3, PT, R4.reuse, R37, PT ;  /* 0x000000250400720c */ /* 0x040fe20003f66270 */
[----:B--2---:R-:W-:Y:S01]  /*2bd0*/  HMMA.16816.F32 R16, R8, R20, R16 ;  /* 0x000000140810723c */ /* 0x004fe20000001810 */
[----:B------:R-:W-:Y:S02]  /*2be0*/  ISETP.GE.AND P5, PT, R4, R34, PT ;  /* 0x000000220400720c */ /* 0x000fe40003fa6270 */
[C---:B------:R-:W-:Y:S01]  /*2bf0*/  LOP3.LUT R5, R38.reuse, 0x39, RZ, 0xfc, !PT ;  /* 0x0000003926057812 */ /* 0x040fe200078efcff */
[----:B------:R-:W-:Y:S01]  /*2c00*/  MUFU.TANH R92, R92 ;  /* 0x0000005c005c7308 */ /* 0x000fe20000002400 */
[----:B------:R-:W-:Y:S02]  /*2c10*/  LOP3.LUT R4, R38, 0x41, RZ, 0xfc, !PT ;  /* 0x0000004126047812 */ /* 0x000fe400078efcff */
[----:B---3--:R-:W-:Y:S02]  /*2c20*/  FSEL R119, R101, -INF , !P1 ;  /* 0xff80000065777808 */ /* 0x008fe40004800000 */
[----:B------:R-:W-:-:S02]  /*2c30*/  FSEL R57, R57, -INF , !P0 ;  /* 0xff80000039397808 */ /* 0x000fc40004000000 */
[----:B-----5:R-:W-:Y:S01]  /*2c40*/  FSEL R207, R99, -INF , !P2 ;  /* 0xff80000063cf7808 */ /* 0x020fe20005000000 */
[----:B------:R2:W-:Y:S01]  /*2c50*/  MUFU.TANH R101, R25 ;  /* 0x0000001900657308 */ /* 0x0005e20000002400 */
[----:B------:R-:W-:Y:S02]  /*2c60*/  FSEL R83, R83, -INF , !P6 ;  /* 0xff80000053537808 */ /* 0x000fe40007000000 */
[CC--:B------:R-:W-:Y:S02]  /*2c70*/  ISETP.GE.AND P1, PT, R5.reuse, R37.reuse, PT ;  /* 0x000000250500720c */ /* 0x0c0fe40003f26270 */
[-C--:B------:R-:W-:Y:S02]  /*2c80*/  ISETP.GE.AND P0, PT, R5, R34.reuse, PT ;  /* 0x000000220500720c */ /* 0x080fe40003f06270 */
[CC--:B------:R-:W-:Y:S01]  /*2c90*/  ISETP.GE.AND P2, PT, R4.reuse, R37.reuse, PT ;  /* 0x000000250400720c */ /* 0x0c0fe20003f46270 */
[----:B------:R-:W3:Y:S01]  /*2ca0*/  MUFU.TANH R93, R93 ;  /* 0x0000005d005d7308 */ /* 0x000ee20000002400 */
[----:B------:R-:W-:Y:S01]  /*2cb0*/  ISETP.GE.AND P6, PT, R4, R34, PT ;  /* 0x000000220400720c */ /* 0x000fe20003fc6270 */
[----:B------:R-:W-:Y:S01]  /*2cc0*/  FMUL.FTZ R17, R17, UR4 ;  /* 0x0000000411117c20 */ /* 0x000fe20008410000 */
[----:B------:R-:W-:Y:S01]  /*2cd0*/  HMMA.16816.F32 R4, R12, R6, RZ ;  /* 0x000000060c04723c */ /* 0x000fe200000018ff */
[----:B------:R-:W-:Y:S01]  /*2ce0*/  LOP3.LUT R20, R38, 0x48, RZ, 0xfc, !PT ;  /* 0x0000004826147812 */ /* 0x000fe200078efcff */
[----:B------:R-:W-:Y:S01]  /*2cf0*/  FMUL.FTZ R18, R18, UR4 ;  /* 0x0000000412127c20 */ /* 0x000fe20008410000 */
[----:B------:R-:W-:Y:S01]  /*2d00*/  FSEL R141, R98, -INF , !P4 ;  /* 0xff800000628d7808 */ /* 0x000fe20006000000 */
[----:B------:R-:W-:Y:S01]  /*2d10*/  FMUL.FTZ R19, R19, UR4 ;  /* 0x0000000413137c20 */ /* 0x000fe20008410000 */
[----:B------:R-:W5:Y:S01]  /*2d20*/  MUFU.TANH R90, R90 ;  /* 0x0000005a005a7308 */ /* 0x000f620000002400 */
[----:B--2---:R-:W2:Y:S01]  /*2d30*/  LDSM.16.M88.4 R24, [R39+0x4000] ;  /* 0x004000002718783b */ /* 0x004ea20000000200 */
[----:B-1----:R-:W-:Y:S01]  /*2d40*/  FSEL R115, R97, -INF , !P0 ;  /* 0xff80000061737808 */ /* 0x002fe20004000000 */
[----:B------:R-:W-:Y:S01]  /*2d50*/  FMUL.FTZ R97, R16, UR4 ;  /* 0x0000000410617c20 */ /* 0x000fe20008410000 */
[----:B------:R-:W-:-:S02]  /*2d60*/  ISETP.GE.AND P4, PT, R20, R37, PT ;  /* 0x000000251400720c */ /* 0x000fc40003f86270 */
[C---:B------:R-:W-:Y:S02]  /*2d70*/  LOP3.LUT R21, R38.reuse, 0x49, RZ, 0xfc, !PT ;  /* 0x0000004926157812 */ /* 0x040fe400078efcff */
[----:B------:R-:W-:Y:S01]  /*2d80*/  LOP3.LUT R16, R38, 0x51, RZ, 0xfc, !PT ;  /* 0x0000005126107812 */ /* 0x000fe200078efcff */
[----:B------:R-:W-:Y:S01]  /*2d90*/  MUFU.TANH R109, R19 ;  /* 0x00000013006d7308 */ /* 0x000fe20000002400 */
[----:B------:R-:W-:Y:S02]  /*2da0*/  FSEL R87, R87, -INF , !P1 ;  /* 0xff80000057577808 */ /* 0x000fe40004800000 */
[----:B------:R-:W-:Y:S02]  /*2db0*/  ISETP.GE.AND P1, PT, R20, R34, PT ;  /* 0x000000221400720c */ /* 0x000fe40003f26270 */
[----:B------:R-:W-:Y:S01]  /*2dc0*/  FSEL R205, R95, -INF , !P6 ;  /* 0xff8000005fcd7808 */ /* 0x000fe20007000000 */
[----:B------:R-:W-:Y:S01]  /*2dd0*/  HMMA.16816.F32 R4, R8, R22, R4 ;  /* 0x000000160804723c */ /* 0x000fe20000001804 */
[----:B------:R-:W-:Y:S01]  /*2de0*/  FSEL R223, R94, -INF , !P4 ;  /* 0xff8000005edf7808 */ /* 0x000fe20006000000 */
[----:B------:R1:W-:Y:S01]  /*2df0*/  MUFU.TANH R95, R17 ;  /* 0x00000011005f7308 */ /* 0x0003e20000002400 */
[----:B------:R-:W-:-:S02]  /*2e00*/  LOP3.LUT R20, R38, 0x50, RZ, 0xfc, !PT ;  /* 0x0000005026147812 */ /* 0x000fc400078efcff */
[-C--:B------:R-:W-:Y:S02]  /*2e10*/  ISETP.GE.AND P0, PT, R21, R37.reuse, PT ;  /* 0x000000251500720c */ /* 0x080fe40003f06270 */
[C---:B------:R-:W-:Y:S02]  /*2e20*/  ISETP.GE.AND P6, PT, R16.reuse, R37, PT ;  /* 0x000000251000720c */ /* 0x040fe40003fc6270 */
[----:B------:R-:W-:Y:S01]  /*2e30*/  ISETP.GE.AND P4, PT, R16, R34, PT ;  /* 0x000000221000720c */ /* 0x000fe20003f86270 */
[----:B------:R-:W2:Y:S01]  /*2e40*/  MUFU.TANH R76, R76 ;  /* 0x0000004c004c7308 */ /* 0x000ea20000002400 */
[----:B------:R-:W-:Y:S02]  /*2e50*/  LOP3.LUT R16, R38, 0x58, RZ, 0xfc, !PT ;  /* 0x0000005826107812 */ /* 0x000fe400078efcff */
[----:B------:R-:W-:Y:S02]  /*2e60*/  FSEL R91, R91, -INF , !P3 ;  /* 0xff8000005b5b7808 */ /* 0x000fe40005800000 */
[----:B------:R-:W-:-:S02]  /*2e70*/  FSEL R151, R96, -INF , !P5 ;  /* 0xff80000060977808 */ /* 0x000fc40006800000 */
[----:B------:R-:W-:Y:S01]  /*2e80*/  FSEL R85, R85, -INF , !P2 ;  /* 0xff80000055557808 */ /* 0x000fe20005000000 */
[----:B------:R-:W2:Y:S01]  /*2e90*/  MUFU.TANH R64, R64 ;  /* 0x0000004000407308 */ /* 0x000ea20000002400 */
[-C--:B------:R-:W-:Y:S01]  /*2ea0*/  ISETP.GE.AND P3, PT, R21, R34.reuse, PT ;  /* 0x000000221500720c */ /* 0x080fe20003f66270 */
[----:B------:R-:W-:Y:S01]  /*2eb0*/  FMUL.FTZ R5, R5, UR4 ;  /* 0x0000000405057c20 */ /* 0x000fe20008410000 */
[-C--:B------:R-:W-:Y:S01]  /*2ec0*/  ISETP.GE.AND P5, PT, R20, R37.reuse, PT ;  /* 0x000000251400720c */ /* 0x080fe20003fa6270 */
[----:B------:R-:W-:Y:S01]  /*2ed0*/  FMUL.FTZ R103, R6, UR4 ;  /* 0x0000000406677c20 */ /* 0x000fe20008410000 */
[-C--:B------:R-:W-:Y:S01]  /*2ee0*/  ISETP.GE.AND P2, PT, R20, R34.reuse, PT ;  /* 0x000000221400720c */ /* 0x080fe20003f46270 */
[----:B------:R-:W-:Y:S01]  /*2ef0*/  FMUL.FTZ R99, R7, UR4 ;  /* 0x0000000407637c20 */ /* 0x000fe20008410000 */
[----:B---3--:R-:W-:Y:S01]  /*2f00*/  FSEL R203, R93, -INF , !P1 ;  /* 0xff8000005dcb7808 */ /* 0x008fe20004800000 */
[----:B----4-:R-:W-:Y:S01]  /*2f10*/  HMMA.16816.F32 R20, R12, R28, RZ ;  /* 0x0000001c0c14723c */ /* 0x010fe200000018ff */
[----:B------:R-:W-:Y:S01]  /*2f20*/  FSEL R237, R92, -INF , !P0 ;  /* 0xff8000005ced7808 */ /* 0x000fe20004000000 */
[----:B------:R3:W-:Y:S01]  /*2f30*/  MUFU.TANH R93, R18 ;  /* 0x00000012005d7308 */ /* 0x0007e20000002400 */
[----:B------:R-:W-:Y:S01]  /*2f40*/  ISETP.GE.AND P1, PT, R16, R37, PT ;  /* 0x000000251000720c */ /* 0x000fe20003f26270 */
[----:B------:R-:W-:Y:S01]  /*2f50*/  FMUL.FTZ R28, R4, UR4 ;  /* 0x00000004041c7c20 */ /* 0x000fe20008410000 */
[----:B------:R-:W-:-:S02]  /*2f60*/  ISETP.GE.AND P0, PT, R16, R34, PT ;  /* 0x000000221000720c */ /* 0x000fc40003f06270 */
[C---:B-1----:R-:W-:Y:S02]  /*2f70*/  LOP3.LUT R17, R38.reuse, 0x59, RZ, 0xfc, !PT ;  /* 0x0000005926117812 */ /* 0x042fe400078efcff */
[----:B------:R-:W-:Y:S01]  /*2f80*/  LOP3.LUT R16, R38, 0x60, RZ, 0xfc, !PT ;  /* 0x0000006026107812 */ /* 0x000fe200078efcff */
[----:B------:R-:W1:Y:S01]  /*2f90*/  MUFU.TANH R68, R68 ;  /* 0x0000004400447308 */ /* 0x000e620000002400 */
[----:B-----5:R-:W-:Y:S02]  /*2fa0*/  FSEL R149, R90, -INF , !P3 ;  /* 0xff8000005a957808 */ /* 0x020fe40005800000 */
[----:B------:R-:W-:Y:S02]  /*2fb0*/  FSEL R227, R89, -INF , !P5 ;  /* 0xff80000059e37808 */ /* 0x000fe40006800000 */
[----:B------:R-:W-:Y:S02]  /*2fc0*/  FSEL R163, R88, -INF , !P2 ;  /* 0xff80000058a37808 */ /* 0x000fe40005000000 */
[----:B------:R-:W-:Y:S01]  /*2fd0*/  FSEL R225, R86, -INF , !P6 ;  /* 0xff80000056e17808 */ /* 0x000fe20007000000 */
[----:B------:R-:W4:Y:S01]  /*2fe0*/  MUFU.TANH R60, R60 ;  /* 0x0000003c003c7308 */ /* 0x000f220000002400 */
[C---:B------:R-:W-:Y:S01]  /*2ff0*/  ISETP.GE.AND P3, PT, R17.reuse, R37, PT ;  /* 0x000000251100720c */ /* 0x040fe20003f66270 */
[----:B--2---:R-:W-:Y:S01]  /*3000*/  HMMA.16816.F32 R20, R8, R24, R20 ;  /* 0x000000180814723c */ /* 0x004fe20000001814 */
[----:B------:R-:W-:-:S02]  /*3010*/  ISETP.GE.AND P5, PT, R17, R34, PT ;  /* 0x000000221100720c */ /* 0x000fc40003fa6270 */
[CC--:B------:R-:W-:Y:S02]  /*3020*/  ISETP.GE.AND P2, PT, R16.reuse, R37.reuse, PT ;  /* 0x000000251000720c */ /* 0x0c0fe40003f46270 */
[----:B------:R-:W-:Y:S01]  /*3030*/  ISETP.GE.AND P6, PT, R16, R34, PT ;  /* 0x000000221000720c */ /* 0x000fe20003fc6270 */
[----:B------:R-:W-:Y:S01]  /*3040*/  MUFU.TANH R86, R28 ;  /* 0x0000001c00567308 */ /* 0x000fe20000002400 */
[----:B---3--:R-:W2:Y:S01]  /*3050*/  LDSM.16.M88.4 R16, [R40+0x4400] ;  /* 0x004400002810783b */ /* 0x008ea20000000200 */
[----:B------:R-:W-:Y:S02]  /*3060*/  LOP3.LUT R4, R38, 0x68, RZ, 0xfc, !PT ;  /* 0x0000006826047812 */ /* 0x000fe400078efcff */
[----:B------:R-:W-:Y:S02]  /*3070*/  FSEL R199, R84, -INF , !P4 ;  /* 0xff80000054c77808 */ /* 0x000fe40006000000 */
[----:B------:R-:W-:Y:S02]  /*3080*/  FSEL R197, R80, -INF , !P0 ;  /* 0xff80000050c57808 */ /* 0x000fe40004000000 */
[----:B------:R-:W-:Y:S01]  /*3090*/  FSEL R243, R78, -INF , !P3 ;  /* 0xff8000004ef37808 */ /* 0x000fe20005800000 */
[----:B------:R3:W-:Y:S01]  /*30a0*/  MUFU.TANH R84, R5 ;  /* 0x0000000500547308 */ /* 0x0007e20000002400 */
[----:B------:R-:W-:-:S02]  /*30b0*/  ISETP.GE.AND P0, PT, R4, R37, PT ;  /* 0x000000250400720c */ /* 0x000fc40003f06270 */
[-C--:B------:R-:W-:Y:S01]  /*30c0*/  ISETP.GE.AND P3, PT, R4, R34.reuse, PT ;  /* 0x000000220400720c */ /* 0x080fe20003f66270 */
[----:B------:R-:W-:Y:S01]  /*30d0*/  FMUL.FTZ R21, R21, UR4 ;  /* 0x0000000415157c20 */ /* 0x000fe20008410000 */
[----:B------:R-:W-:Y:S01]  /*30e0*/  LOP3.LUT R24, R38, 0x61, RZ, 0xfc, !PT ;  /* 0x0000006126187812 */ /* 0x000fe200078efcff */
[----:B------:R-:W-:Y:S01]  /*30f0*/  FMUL.FTZ R22, R22, UR4 ;  /* 0x0000000416167c20 */ /* 0x000fe20008410000 */
[----:B------:R-:W-:Y:S01]  /*3100*/  FSEL R239, R82, -INF , !P1 ;  /* 0xff80000052ef7808 */ /* 0x000fe20004800000 */
[----:B------:R-:W5:Y:S01]  /*3110*/  MUFU.TANH R58, R58 ;  /* 0x0000003a003a7308 */ /* 0x000f620000002400 */
[C---:B------:R-:W-:Y:S01]  /*3120*/  ISETP.GE.AND P4, PT, R24.reuse, R37, PT ;  /* 0x000000251800720c */ /* 0x040fe20003f86270 */
[----:B------:R-:W-:Y:S01]  /*3130*/  FMUL.FTZ R23, R23, UR4 ;  /* 0x0000000417177c20 */ /* 0x000fe20008410000 */
[----:B------:R-:W-:Y:S02]  /*3140*/  ISETP.GE.AND P1, PT, R24, R34, PT ;  /* 0x000000221800720c */ /* 0x000fe40003f26270 */
[----:B------:R-:W-:-:S02]  /*3150*/  LOP3.LUT R24, R38, 0x69, RZ, 0xfc, !PT ;  /* 0x0000006926187812 */ /* 0x000fc400078efcff */
[----:B------:R-:W-:Y:S01]  /*3160*/  FSEL R161, R76, -INF , !P5 ;  /* 0xff8000004ca17808 */ /* 0x000fe20006800000 */
[----:B------:R-:W-:Y:S01]  /*3170*/  FMUL.FTZ R76, R20, UR4 ;  /* 0x00000004144c7c20 */ /* 0x000fe20008410000 */
[----:B---3--:R-:W-:Y:S01]  /*3180*/  HMMA.16816.F32 R4, R12, R30, RZ ;  /* 0x0000001e0c04723c */ /* 0x008fe200000018ff */
[----:B------:R-:W3:Y:S01]  /*3190*/  LDSM.16.M88.4 R28, [R39+0x4400] ;  /* 0x00440000271c783b */ /* 0x000ee20000000200 */
[----:B------:R-:W-:Y:S01]  /*31a0*/  ISETP.GE.AND P5, PT, R24, R37, PT ;  /* 0x000000251800720c */ /* 0x000fe20003fa6270 */
[----:B------:R-:W5:Y:S01]  /*31b0*/  MUFU.TANH R56, R56 ;  /* 0x0000003800387308 */ /* 0x000f620000002400 */
[----:B------:R-:W-:Y:S02]  /*31c0*/  FSEL R247, R74, -INF , !P2 ;  /* 0xff8000004af77808 */ /* 0x000fe40005000000 */
[----:B------:R-:W-:Y:S02]  /*31d0*/  LOP3.LUT R20, R38, 0x78, RZ, 0xfc, !PT ;  /* 0x0000007826147812 */ /* 0x000fe400078efcff */
[----:B------:R-:W-:-:S02]  /*31e0*/  ISETP.GE.AND P2, PT, R24, R34, PT ;  /* 0x000000221800720c */ /* 0x000fc40003f46270 */
[C---:B------:R-:W-:Y:S01]  /*31f0*/  LOP3.LUT R25, R38.reuse, 0x70, RZ, 0xfc, !PT ;  /* 0x0000007026197812 */ /* 0x040fe200078efcff */
[----:B------:R-:W-:Y:S01]  /*3200*/  MUFU.TANH R96, R97 ;  /* 0x0000006100607308 */ /* 0x000fe20000002400 */
[----:B------:R-:W-:Y:S02]  /*3210*/  LOP3.LUT R24, R38, 0x71, RZ, 0xfc, !PT ;  /* 0x0000007126187812 */ /* 0x000fe400078efcff */
[----:B------:R-:W-:Y:S02]  /*3220*/  FSEL R193, R64, -INF , !P3 ;  /* 0xff80000040c17808 */ /* 0x000fe40005800000 */
[----:B------:R-:W-:Y:S02]  /*3230*/  FSEL R62, R62, -INF , !P5 ;  /* 0xff8000003e3e7808 */ /* 0x000fe40006800000 */
[----:B------:R-:W-:Y:S01]  /*3240*/  FSEL R169, R72, -INF , !P6 ;  /* 0xff80000048a97808 */ /* 0x000fe20007000000 */
[----:B------:R-:W3:Y:S01]  /*3250*/  MUFU.TANH R53, R53 ;  /* 0x0000003500357308 */ /* 0x000ee20000002400 */
[C---:B------:R-:W-:Y:S01]  /*3260*/  ISETP.GE.AND P3, PT, R20.reuse, R37, PT ;  /* 0x000000251400720c */ /* 0x040fe20003f66270 */
[----:B------:R-:W-:Y:S01]  /*3270*/  HMMA.16816.F32 R4, R8, R26, R4 ;  /* 0x0000001a0804723c */ /* 0x000fe20000001804 */
[----:B------:R-:W-:-:S02]  /*3280*/  ISETP.GE.AND P5, PT, R20, R34, PT ;  /* 0x000000221400720c */ /* 0x000fc40003fa6270 */
[CC--:B------:R-:W-:Y:S02]  /*3290*/  ISETP.GE.AND P6, PT, R25.reuse, R37.reuse, PT ;  /* 0x000000251900720c */ /* 0x0c0fe40003fc6270 */
[----:B------:R-:W-:Y:S01]  /*32a0*/  FSEL R249, R70, -INF , !P4 ;  /* 0xff80000046f97808 */ /* 0x000fe20006000000 */
[----:B------:R-:W-:Y:S01]  /*32b0*/  MUFU.TANH R72, R76 ;  /* 0x0000004c00487308 */ /* 0x000fe20000002400 */
[----:B-1----:R-:W-:Y:S02]  /*32c0*/  FSEL R195, R68, -INF , !P1 ;  /* 0xff80000044c37808 */ /* 0x002fe40004800000 */
[----:B------:R-:W-:Y:S02]  /*32d0*/  FSEL R66, R66, -INF , !P0 ;  /* 0xff80000042427808 */ /* 0x000fe40004000000 */
[----:B------:R-:W-:Y:S02]  /*32e0*/  LOP3.LUT R20, R38, 0x79, RZ, 0xfc, !PT ;  /* 0x0000007926147812 */ /* 0x000fe400078efcff */
[----:B------:R-:W-:Y:S01]  /*32f0*/  ISETP.GE.AND P4, PT, R25, R34, PT ;  /* 0x000000221900720c */ /* 0x000fe20003f86270 */
[----:B------:R-:W-:Y:S01]  /*3300*/  MUFU.TANH R74, R21 ;  /* 0x00000015004a7308 */ /* 0x000fe20000002400 */
[----:B------:R-:W-:-:S02]  /*3310*/  ISETP.GE.AND P1, PT, R24, R37, PT ;  /* 0x000000251800720c */ /* 0x000fc40003f26270 */
[-C--:B------:R-:W-:Y:S02]  /*3320*/  ISETP.GE.AND P0, PT, R24, R34.reuse, PT ;  /* 0x000000221800720c */ /* 0x080fe40003f06270 */
[----:B--2---:R-:W-:Y:S01]  /*3330*/  HMMA.16816.F32 R24, R12, R16, RZ ;  /* 0x000000100c18723c */ /* 0x004fe200000018ff */
[----:B----4-:R-:W-:Y:S01]  /*3340*/  FSEL R173, R60, -INF , !P2 ;  /* 0xff8000003cad7808 */ /* 0x010fe20005000000 */
[----:B------:R-:W-:Y:S01]  /*3350*/  FMUL.FTZ R60, R4, UR4 ;  /* 0x00000004043c7c20 */ /* 0x000fe20008410000 */
[----:B-----5:R-:W-:Y:S01]  /*3360*/  FSEL R58, R58, -INF , !P6 ;  /* 0xff8000003a3a7808 */ /* 0x020fe20007000000 */
[----:B------:R-:W-:Y:S01]  /*3370*/  MUFU.TANH R97, R22 ;  /* 0x0000001600617308 */ /* 0x000fe20000002400 */
[----:B------:R-:W-:Y:S01]  /*3380*/  ISETP.GE.AND P2, PT, R20, R37, PT ;  /* 0x000000251400720c */ /* 0x000fe20003f46270 */
[----:B------:R-:W-:Y:S01]  /*3390*/  FMUL.FTZ R89, R6, UR4 ;  /* 0x0000000406597c20 */ /* 0x000fe20008410000 */
[----:B------:R-:W-:Y:S02]  /*33a0*/  ISETP.GE.AND P6, PT, R20, R34, PT ;  /* 0x000000221400720c */ /* 0x000fe40003fc6270 */
[----:B------:R-:W-:-:S02]  /*33b0*/  LOP3.LUT R17, R38, 0x80, RZ, 0xfc, !PT ;  /* 0x0000008026117812 */ /* 0x000fc400078efcff */
[----:B------:R-:W-:Y:S01]  /*33c0*/  FSEL R181, R56, -INF , !P4 ;  /* 0xff80000038b57808 */ /* 0x000fe20006000000 */
[----:B------:R1:W-:Y:S01]  /*33d0*/  MUFU.TANH R76, R23 ;  /* 0x00000017004c7308 */ /* 0x0003e20000002400 */
[----:B------:R-:W-:Y:S01]  /*33e0*/  FSEL R56, R52, -INF , !P3 ;  /* 0xff80000034387808 */ /* 0x000fe20005800000 */
[----:B------:R-:W-:Y:S01]  /*33f0*/  FMUL.FTZ R52, R5, UR4 ;  /* 0x0000000405347c20 */ /* 0x000fe20008410000 */
[C---:B------:R-:W-:Y:S02]  /*3400*/  LOP3.LUT R16, R38.reuse, 0x81, RZ, 0xfc, !PT ;  /* 0x0000008126107812 */ /* 0x040fe400078efcff */
[----:B------:R-:W-:Y:S02]  /*3410*/  ISETP.GE.AND P4, PT, R17, R37, PT ;  /* 0x000000251100720c */ /* 0x000fe40003f86270 */
[C---:B------:R-:W-:Y:S01]  /*3420*/  LOP3.LUT R5, R38.reuse, 0x88, RZ, 0xfc, !PT ;  /* 0x0000008826057812 */ /* 0x040fe200078efcff */
[----:B------:R-:W2:Y:S01]  /*3430*/  MUFU.TANH R54, R54 ;  /* 0x0000003600367308 */ /* 0x000ea20000002400 */
[----:B------:R-:W-:Y:S01]  /*3440*/  LOP3.LUT R4, R38, 0x89, RZ, 0xfc, !PT ;  /* 0x0000008926047812 */ /* 0x000fe200078efcff */
[----:B---3--:R-:W-:Y:S01]  /*3450*/  HMMA.16816.F32 R24, R8, R28, R24 ;  /* 0x0000001c0818723c */ /* 0x008fe20000001818 */
[----:B------:R-:W-:-:S02]  /*3460*/  FSEL R189, R53, -INF , !P0 ;  /* 0xff80000035bd7808 */ /* 0x000fc40004000000 */
[C---:B------:R-:W-:Y:S02]  /*3470*/  ISETP.GE.AND P0, PT, R16.reuse, R37, PT ;  /* 0x000000251000720c */ /* 0x040fe40003f06270 */
[-C--:B------:R-:W-:Y:S01]  /*3480*/  ISETP.GE.AND P3, PT, R16, R34.reuse, PT ;  /* 0x000000221000720c */ /* 0x080fe20003f66270 */
[----:B------:R-:W3:Y:S01]  /*3490*/  MUFU.TANH R51, R51 ;  /* 0x0000003300337308 */ /* 0x000ee20000002400 */
[----:B-1----:R-:W1:Y:S01]  /*34a0*/  LDSM.16.M88.4 R20, [R40+0x4800] ;  /* 0x004800002814783b */ /* 0x002e620000000200 */
[----:B------:R-:W-:Y:S02]  /*34b0*/  FSEL R64, R48, -INF , !P4 ;  /* 0xff80000030407808 */ /* 0x000fe40006000000 */
[----:B------:R-:W-:Y:S02]  /*34c0*/  ISETP.GE.AND P4, PT, R4, R34, PT ;  /* 0x000000220400720c */ /* 0x000fe40003f86270 */
[----:B------:R-:W-:Y:S02]  /*34d0*/  LOP3.LUT R29, R38, 0x90, RZ, 0xfc, !PT ;  /* 0x00000090261d7812 */ /* 0x000fe400078efcff */
[----:B------:R-:W4:Y:S01]  /*34e0*/  MUFU.TANH R49, R49 ;  /* 0x0000003100317308 */ /* 0x000f220000002400 */
[----:B--2---:R-:W-:-:S02]  /*34f0*/  FSEL R54, R54, -INF , !P1 ;  /* 0xff80000036367808 */ /* 0x004fc40004800000 */
[----:B------:R-:W-:Y:S02]  /*3500*/  ISETP.GE.AND P1, PT, R17, R34, PT ;  /* 0x000000221100720c */ /* 0x000fe40003f26270 */
[----:B------:R-:W-:Y:S01]  /*3510*/  HMMA.16816.F32 R16, R12, R18, RZ ;  /* 0x000000120c10723c */ /* 0x000fe200000018ff */
[----:B------:R-:W-:Y:S01]  /*3520*/  LOP3.LUT R28, R38, 0x91, RZ, 0xfc, !PT ;  /* 0x00000091261c7812 */ /* 0x000fe200078efcff */
[----:B------:R-:W-:Y:S01]  /*3530*/  FMUL.FTZ R251, R24, UR4 ;  /* 0x0000000418fb7c20 */ /* 0x000fe20008410000 */
[----:B------:R2:W-:Y:S01]  /*3540*/  MUFU.TANH R53, R60 ;  /* 0x0000003c00357308 */ /* 0x0005e20000002400 */
[----:B---3--:R-:W-:Y:S01]  /*3550*/  FSEL R183, R51, -INF , !P5 ;  /* 0xff80000033b77808 */ /* 0x008fe20006800000 */
[----:B------:R-:W-:Y:S01]  /*3560*/  FMUL.FTZ R25, R25, UR4 ;  /* 0x0000000419197c20 */ /* 0x000fe20008410000 */
[-C--:B------:R-:W-:Y:S01]  /*3570*/  ISETP.GE.AND P5, PT, R5, R37.reuse, PT ;  /* 0x000000250500720c */ /* 0x080fe20003fa6270 */
[----:B------:R-:W-:Y:S01]  /*3580*/  FMUL.FTZ R26, R26, UR4 ;  /* 0x000000041a1a7c20 */ /* 0x000fe20008410000 */
[----:B------:R-:W-:Y:S01]  /*3590*/  LOP3.LUT R24, R38, 0x98, RZ, 0xfc, !PT ;  /* 0x0000009826187812 */ /* 0x000fe200078efcff */
[----:B------:R-:W-:Y:S01]  /*35a0*/  FMUL.FTZ R27, R27, UR4 ;  /* 0x000000041b1b7c20 */ /* 0x000fe20008410000 */
[----:B------:R-:W-:Y:S01]  /*35b0*/  FSEL R68, R46, -INF , !P0 ;  /* 0xff8000002e447808 */ /* 0x000fe20004000000 */
[----:B------:R-:W3:Y:S01]  /*35c0*/  MUFU.TANH R47, R47 ;  /* 0x0000002f002f7308 */ /* 0x000ee20000002400 */
[----:B----4-:R-:W-:Y:S01]  /*35d0*/  FSEL R187, R49, -INF , !P6 ;  /* 0xff80000031bb7808 */ /* 0x010fe20007000000 */
[----:B------:R-:W-:Y:S01]  /*35e0*/  FMUL.FTZ R49, R7, UR4 ;  /* 0x0000000407317c20 */ /* 0x000fe20008410000 */
[----:B------:R-:W-:-:S02]  /*35f0*/  ISETP.GE.AND P6, PT, R4, R37, PT ;  /* 0x000000250400720c */ /* 0x000fc40003fc6270 */
[----:B------:R-:W-:-:S03]  /*3600*/  ISETP.GE.AND P0, PT, R29, R34, PT ;  /* 0x000000221d00720c */ /* 0x000fc60003f06270 */
[----:B------:R-:W4:Y:S01]  /*3610*/  MUFU.TANH R45, R45 ;  /* 0x0000002d002d7308 */ /* 0x000f220000002400 */
[----:B--2---:R-:W-:Y:S01]  /*3620*/  FSEL R60, R50, -INF , !P2 ;  /* 0xff800000323c7808 */ /* 0x004fe20005000000 */
[----:B------:R-:W-:Y:S01]  /*3630*/  HMMA.16816.F32 R16, R8, R30, R16 ;  /* 0x0000001e0810723c */ /* 0x000fe20000001810 */
[----:B------:R-:W-:Y:S02]  /*3640*/  ISETP.GE.AND P2, PT, R5, R34, PT ;  /* 0x000000220500720c */ /* 0x000fe40003f46270 */
[----:B------:R-:W2:Y:S01]  /*3650*/  LDSM.16.M88.4 R4, [R39+0x4800] ;  /* 0x004800002704783b */ /* 0x000ea20000000200 */
[----:B------:R-:W-:Y:S02]  /*3660*/  FSEL R165, R165, -INF , !P0 ;  /* 0xff800000a5a57808 */ /* 0x000fe40004000000 */
[----:B------:R-:W5:Y:S01]  /*3670*/  MUFU.TANH R44, R44 ;  /* 0x0000002c002c7308 */ /* 0x000f620000002400 */
[----:B---3--:R-:W-:Y:S02]  /*3680*/  FSEL R185, R47, -INF , !P1 ;  /* 0xff8000002fb97808 */ /* 0x008fe40004800000 */
[----:B------:R-:W-:-:S05]  /*3690*/  ISETP.GE.AND P1, PT, R29, R37, PT ;  /* 0x000000251d00720c */ /* 0x000fca0003f26270 */
[----:B------:R-:W3:Y:S01]  /*36a0*/  MUFU.TANH R43, R43 ;  /* 0x0000002b002b7308 */ /* 0x000ee20000002400 */
[----:B----4-:R-:W-:Y:S02]  /*36b0*/  FSEL R177, R45, -INF , !P3 ;  /* 0xff8000002db17808 */ /* 0x010fe40005800000 */
[----:B------:R-:W-:Y:S02]  /*36c0*/  ISETP.GE.AND P3, PT, R28, R37, PT ;  /* 0x000000251c00720c */ /* 0x000fe40003f66270 */
[----:B------:R-:W-:Y:S01]  /*36d0*/  FMUL.FTZ R16, R16, UR4 ;  /* 0x0000000410107c20 */ /* 0x000fe20008410000 */
[----:B------:R-:W-:Y:S01]  /*36e0*/  FMUL.FTZ R17, R17, UR4 ;  /* 0x0000000411117c20 */ /* 0x000fe20008410000 */
[----:B------:R-:W-:Y:S01]  /*36f0*/  FSEL R110, R111, -INF , !P3 ;  /* 0xff8000006f6e7808 */ /* 0x000fe20005800000 */
[----:B------:R-:W4:Y:S01]  /*3700*/  MUFU.TANH R175, R175 ;  /* 0x000000af00af7308 */ /* 0x000f220000002400 */
[----:B-----5:R-:W-:Y:S01]  /*3710*/  FSEL R70, R44, -INF , !P5 ;  /* 0xff8000002c467808 */ /* 0x020fe20006800000 */
[----:B------:R-:W-:Y:S01]  /*3720*/  FMUL.FTZ R46, R18, UR4 ;  /* 0x00000004122e7c20 */ /* 0x000fe20008410000 */
[----:B------:R-:W-:Y:S01]  /*3730*/  ISETP.GE.AND P5, PT, R28, R34, PT ;  /* 0x000000221c00720c */ /* 0x000fe20003fa6270 */
[----:B------:R-:W-:Y:S01]  /*3740*/  FMUL.FTZ R45, R19, UR4 ;  /* 0x00000004132d7c20 */ /* 0x000fe20008410000 */
[----:B-1----:R-:W-:Y:S01]  /*3750*/  HMMA.16816.F32 R28, R12, R20, RZ ;  /* 0x000000140c1c723c */ /* 0x002fe200000018ff */
[----:B------:R-:W-:-:S02]  /*3760*/  LOP3.LUT R21, R38, 0xa0, RZ, 0xfc, !PT ;  /* 0x000000a026157812 */ /* 0x000fc400078efcff */
[----:B------:R-:W1:Y:S01]  /*3770*/  MUFU.TANH R42, R42 ;  /* 0x0000002a002a7308 */ /* 0x000e620000002400 */
[----:B---3--:R-:W-:Y:S02]  /*3780*/  FSEL R90, R43, -INF , !P6 ;  /* 0xff8000002b5a7808 */ /* 0x008fe40007000000 */
[----:B------:R-:W-:Y:S02]  /*3790*/  ISETP.GE.AND P6, PT, R24, R34, PT ;  /* 0x000000221800720c */ /* 0x000fe40003fc6270 */
[----:B------:R-:W-:Y:S02]  /*37a0*/  LOP3.LUT R20, R38, 0xa1, RZ, 0xfc, !PT ;  /* 0x000000a126147812 */ /* 0x000fe400078efcff */
[----:B------:R-:W-:Y:S01]  /*37b0*/  FSEL R157, R157, -INF , !P5 ;  /* 0xff8000009d9d7808 */ /* 0x000fe20006800000 */
[----:B------:R-:W3:Y:S01]  /*37c0*/  MUFU.TANH R41, R41 ;  /* 0x0000002900297308 */ /* 0x000ee20000002400 */
[----:B----4-:R-:W-:Y:S02]  /*37d0*/  FSEL R175, R175, -INF , !P2 ;  /* 0xff800000afaf7808 */ /* 0x010fe40005000000 */
[----:B------:R-:W-:-:S02]  /*37e0*/  ISETP.GE.AND P2, PT, R24, R37, PT ;  /* 0x000000251800720c */ /* 0x000fc40003f46270 */
[----:B------:R-:W-:Y:S02]  /*37f0*/  LOP3.LUT R24, R38, 0x99, RZ, 0xfc, !PT ;  /* 0x0000009926187812 */ /* 0x000fe400078efcff */
[----:B------:R-:W-:Y:S01]  /*3800*/  FSEL R108, R108, -INF , !P2 ;  /* 0xff8000006c6c7808 */ /* 0x000fe20005000000 */
[----:B------:R-:W-:Y:S01]  /*3810*/  MUFU.TANH R213, R25 ;  /* 0x0000001900d57308 */ /* 0x000fe20000002400 */
[----:B-1----:R-:W-:Y:S01]  /*3820*/  FSEL R171, R42, -INF , !P4 ;  /* 0xff8000002aab7808 */ /* 0x002fe20006000000 */
[----:B--2---:R-:W-:Y:S01]  /*3830*/  HMMA.16816.F32 R28, R8, R4, R28 ;  /* 0x00000004081c723c */ /* 0x004fe2000000181c */
[-C--:B------:R-:W-:Y:S02]  /*3840*/  ISETP.GE.AND P4, PT, R24, R37.reuse, PT ;  /* 0x000000251800720c */ /* 0x080fe40003f86270 */
[C---:B------:R-:W-:Y:S02]  /*3850*/  ISETP.GE.AND P0, PT, R21.reuse, R37, PT ;  /* 0x000000251500720c */ /* 0x040fe40003f06270 */
[----:B------:R-:W-:Y:S01]  /*3860*/  ISETP.GE.AND P3, PT, R21, R34, PT ;  /* 0x000000221500720c */ /* 0x000fe20003f66270 */
[----:B------:R-:W-:Y:S01]  /*3870*/  MUFU.TANH R48, R26 ;  /* 0x0000001a00307308 */ /* 0x000fe20000002400 */
[----:B---3--:R-:W-:-:S02]  /*3880*/  FSEL R98, R41, -INF , !P1 ;  /* 0xff80000029627808 */ /* 0x008fc40004800000 */
[-C--:B------:R-:W-:Y:S02]  /*3890*/  ISETP.GE.AND P1, PT, R24, R34.reuse, PT ;  /* 0x000000221800720c */ /* 0x080fe40003f26270 */
[C---:B------:R-:W-:Y:S02]  /*38a0*/  ISETP.GE.AND P5, PT, R20.reuse, R37, PT ;  /* 0x000000251400720c */ /* 0x040fe40003fa6270 */
[-C--:B------:R-:W-:Y:S01]  /*38b0*/  ISETP.GE.AND P2, PT, R20, R34.reuse, PT ;  /* 0x000000221400720c */ /* 0x080fe20003f46270 */
[----:B------:R1:W-:Y:S01]  /*38c0*/  MUFU.TANH R47, R27 ;  /* 0x0000001b002f7308 */ /* 0x0003e20000002400 */
[----:B------:R-:W-:Y:S01]  /*38d0*/  HMMA.16816.F32 R20, R12, R22, RZ ;  /* 0x000000160c14723c */ /* 0x000fe200000018ff */
[----:B------:R-:W-:Y:S02]  /*38e0*/  LOP3.LUT R4, R38, 0xa9, RZ, 0xfc, !PT ;  /* 0x000000a926047812 */ /* 0x000fe400078efcff */
[----:B------:R-:W-:Y:S01]  /*38f0*/  FSEL R104, R104, -INF , !P0 ;  /* 0xff80000068687808 */ /* 0x000fe20004000000 */
[----:B------:R-:W-:Y:S01]  /*3900*/  FMUL.FTZ R179, R29, UR4 ;  /* 0x000000041db37c20 */ /* 0x000fe20008410000 */
[----:B------:R-:W-:Y:S01]  /*3910*/  ISETP.GE.AND P0, PT, R4, R34, PT ;  /* 0x000000220400720c */ /* 0x000fe20003f06270 */
[----:B------:R-:W-:Y:S01]  /*3920*/  FMUL.FTZ R191, R28, UR4 ;  /* 0x000000041cbf7c20 */ /* 0x000fe20008410000 */
[----:B------:R-:W2:Y:S01]  /*3930*/  MUFU.TANH R153, R153 ;  /* 0x0000009900997308 */ /* 0x000ea20000002400 */
[----:B------:R-:W-:Y:S01]  /*3940*/  LOP3.LUT R5, R38, 0xa8, RZ, 0xfc, !PT ;  /* 0x000000a826057812 */ /* 0x000fe200078efcff */
[----:B------:R-:W-:Y:S01]  /*3950*/  FMUL.FTZ R44, R30, UR4 ;  /* 0x000000041e2c7c20 */ /* 0x000fe20008410000 */
[----:B------:R-:W-:Y:S01]  /*3960*/  FSEL R112, R107, -INF , !P4 ;  /* 0xff8000006b707808 */ /* 0x000fe20006000000 */
[----:B------:R-:W-:Y:S01]  /*3970*/  FMUL.FTZ R43, R31, UR4 ;  /* 0x000000041f2b7c20 */ /* 0x000fe20008410000 */
[----:B------:R-:W-:-:S02]  /*3980*/  FSEL R147, R147, -INF , !P3 ;  /* 0xff80000093937808 */ /* 0x000fc40005800000 */
[----:B------:R-:W-:Y:S01]  /*3990*/  FSEL R118, R105, -INF , !P5 ;  /* 0xff80000069767808 */ /* 0x000fe20006800000 */
[----:B------:R-:W3:Y:S01]  /*39a0*/  MUFU.TANH R155, R155 ;  /* 0x0000009b009b7308 */ /* 0x000ee20000002400 */
[----:B-1----:R-:W1:Y:S01]  /*39b0*/  LDSM.16.M88.4 R24, [R40+0x4c00] ;  /* 0x004c00002818783b */ /* 0x002e620000000200 */
[----:B------:R-:W-:Y:S02]  /*39c0*/  ISETP.GE.AND P4, PT, R5, R34, PT ;  /* 0x000000220500720c */ /* 0x000fe40003f86270 */
[----:B------:R-:W-:Y:S01]  /*39d0*/  FSEL R145, R145, -INF , !P2 ;  /* 0xff80000091917808 */ /* 0x000fe20005000000 */
[----:B------:R-:W-:Y:S03]  /*39e0*/  HMMA.16816.F32 R20, R8, R6, R20 ;  /* 0x000000060814723c */ /* 0x000fe60000001814 */
[----:B------:R-:W4:Y:S01]  /*39f0*/  MUFU.TANH R133, R133 ;  /* 0x0000008500857308 */ /* 0x000f220000002400 */
[----:B--2---:R-:W-:-:S02]  /*3a00*/  FSEL R153, R153, -INF , !P1 ;  /* 0xff80000099997808 */ /* 0x004fc40004800000 */
[-C--:B------:R-:W-:Y:S02]  /*3a10*/  ISETP.GE.AND P1, PT, R4, R37.reuse, PT ;  /* 0x000000250400720c */ /* 0x080fe40003f26270 */
[----:B------:R-:W-:Y:S02]  /*3a20*/  LOP3.LUT R4, R38, 0xb0, RZ, 0xfc, !PT ;  /* 0x000000b026047812 */ /* 0x000fe400078efcff */
[----:B------:R-:W-:Y:S01]  /*3a30*/  FSEL R29, R101, -INF , !P1 ;  /* 0xff800000651d7808 */ /* 0x000fe20004800000 */
[----:B------:R-:W-:Y:S01]  /*3a40*/  MUFU.TANH R201, R16 ;  /* 0x0000001000c97308 */ /* 0x000fe20000002400 */
[C---:B------:R-:W-:Y:S02]  /*3a50*/  ISETP.GE.AND P3, PT, R4.reuse, R37, PT ;  /* 0x000000250400720c */ /* 0x040fe40003f66270 */
[----:B------:R-:W-:Y:S02]  /*3a60*/  ISETP.GE.AND P5, PT, R4, R34, PT ;  /* 0x000000220400720c */ /* 0x000fe40003fa6270 */
[----:B------:R-:W-:-:S02]  /*3a70*/  LOP3.LUT R4, R38, 0xb8, RZ, 0xfc, !PT ;  /* 0x000000b826047812 */ /* 0x000fc400078efcff */
[----:B---3--:R-:W-:Y:S01]  /*3a80*/  FSEL R155, R155, -INF , !P6 ;  /* 0xff8000009b9b7808 */ /* 0x008fe20007000000 */
[----:B------:R2:W-:Y:S01]  /*3a90*/  MUFU.TANH R159, R17 ;  /* 0x00000011009f7308 */ /* 0x0005e20000002400 */
[----:B----4-:R-:W-:Y:S01]  /*3aa0*/  FSEL R133, R133, -INF , !P4 ;  /* 0xff80000085857808 */ /* 0x010fe20006000000 */
[----:B------:R-:W-:Y:S01]  /*3ab0*/  FMUL.FTZ R167, R20, UR4 ;  /* 0x0000000414a77c20 */ /* 0x000fe20008410000 */
[-C--:B------:R-:W-:Y:S01]  /*3ac0*/  ISETP.GE.AND P6, PT, R5, R37.reuse, PT ;  /* 0x000000250500720c */ /* 0x080fe20003fc6270 */
[----:B------:R-:W-:Y:S01]  /*3ad0*/  FMUL.FTZ R117, R21, UR4 ;  /* 0x0000000415757c20 */ /* 0x000fe20008410000 */
[C---:B------:R-:W-:Y:S01]  /*3ae0*/  ISETP.GE.AND P4, PT, R4.reuse, R37, PT ;  /* 0x000000250400720c */ /* 0x040fe20003f86270 */
[----:B------:R-:W-:Y:S01]  /*3af0*/  FMUL.FTZ R41, R23, UR4 ;  /* 0x0000000417297c20 */ /* 0x000fe20008410000 */
[----:B------:R-:W-:Y:S01]  /*3b00*/  ISETP.GE.AND P1, PT, R4, R34, PT ;  /* 0x000000220400720c */ /* 0x000fe20003f26270 */
[----:B------:R-:W3:Y:S01]  /*3b10*/  MUFU.TANH R127, R127 ;  /* 0x0000007f007f7308 */ /* 0x000ee20000002400 */
[----:B------:R-:W-:Y:S01]  /*3b20*/  LOP3.LUT R5, R38, 0xb1, RZ, 0xfc, !PT ;  /* 0x000000b126057812 */ /* 0x000fe200078efcff */
[----:B------:R-:W-:Y:S01]  /*3b30*/  FMUL.FTZ R22, R22, UR4 ;  /* 0x0000000416167c20 */ /* 0x000fe20008410000 */
[----:B------:R-:W-:-:S02]  /*3b40*/  LOP3.LUT R4, R38, 0xb9, RZ, 0xfc, !PT ;  /* 0x000000b926047812 */ /* 0x000fc400078efcff */
[----:B------:R-:W-:Y:S02]  /*3b50*/  FSEL R28, R100, -INF , !P6 ;  /* 0xff800000641c7808 */ /* 0x000fe40007000000 */
[----:B------:R-:W-:Y:S01]  /*3b60*/  FSEL R30, R96, -INF , !P3 ;  /* 0xff800000601e7808 */ /* 0x000fe20005800000 */
[----:B------:R-:W4:Y:S01]  /*3b70*/  MUFU.TANH R103, R103 ;  /* 0x0000006700677308 */ /* 0x000f220000002400 */
[----:B--2---:R2:W5:Y:S01]  /*3b80*/  LDSM.16.M88.4 R16, [R39+0x4c00] ;  /* 0x004c00002710783b */ /* 0x0045620000000200 */
[----:B------:R-:W-:Y:S01]  /*3b90*/  ISETP.GE.AND P2, PT, R5, R37, PT ;  /* 0x000000250500720c */ /* 0x000fe20003f46270 */
[----:B------:R-:W-:-:S04]  /*3ba0*/  DEPBAR.LE SB0, 0x0 ;  /* 0x000080000000791a */ /* 0x000fc80000000000 */
[-C--:B------:R-:W-:Y:S01]  /*3bb0*/  ISETP.GE.AND P6, PT, R5, R34.reuse, PT ;  /* 0x000000220500720c */ /* 0x080fe20003fc6270 */
[----:B------:R-:W5:Y:S01]  /*3bc0*/  MUFU.TANH R99, R99 ;  /* 0x0000006300637308 */ /* 0x000f620000002400 */
[----:B---3--:R-:W-:Y:S02]  /*3bd0*/  FSEL R127, R127, -INF , !P0 ;  /* 0xff8000007f7f7808 */ /* 0x008fe40004000000 */
[C---:B------:R-:W-:Y:S02]  /*3be0*/  ISETP.GE.AND P0, PT, R4.reuse, R37, PT ;  /* 0x000000250400720c */ /* 0x040fe40003f06270 */
[----:B------:R-:W-:Y:S02]  /*3bf0*/  ISETP.GE.AND P3, PT, R4, R34, PT ;  /* 0x000000220400720c */ /* 0x000fe40003f66270 */
[----:B-1----:R-:W-:Y:S01]  /*3c00*/  HMMA.16816.F32 R4, R12, R24, RZ ;  /* 0x000000180c04723c */ /* 0x002fe200000018ff */
[----:B------:R-:W-:Y:S01]  /*3c10*/  LOP3.LUT R24, R38, 0xc1, RZ, 0xfc, !PT ;  /* 0x000000c126187812 */ /* 0x000fe200078efcff */
[----:B------:R-:W1:Y:S01]  /*3c20*/  MUFU.TANH R52, R52 ;  /* 0x0000003400347308 */ /* 0x000e620000002400 */
[----:B------:R-:W-:-:S02]  /*3c30*/  FSEL R31, R95, -INF , !P2 ;  /* 0xff8000005f1f7808 */ /* 0x000fc40005000000 */
[----:B------:R-:W-:Y:S02]  /*3c40*/  FSEL R109, R109, -INF , !P6 ;  /* 0xff8000006d6d7808 */ /* 0x000fe40007000000 */
[----:B------:R-:W-:Y:S01]  /*3c50*/  ISETP.GE.AND P6, PT, R24, R37, PT ;  /* 0x000000251800720c */ /* 0x000fe20003fc6270 */
[----:B------:R-:W-:Y:S01]  /*3c60*/  HMMA.16816.F32 R12, R12, R26, RZ ;  /* 0x0000001a0c0c723c */ /* 0x000fe200000018ff */
[C---:B--2---:R-:W-:Y:S01]  /*3c70*/  LOP3.LUT R39, R38.reuse, 0xc0, RZ, 0xfc, !PT ;  /* 0x000000c026277812 */ /* 0x044fe200078efcff */
[----:B------:R-:W2:Y:S01]  /*3c80*/  MUFU.TANH R49, R49 ;  /* 0x0000003100317308 */ /* 0x000ea20000002400 */
[----:B------:R-:W-:Y:S02]  /*3c90*/  LOP3.LUT R25, R38, 0xc8, RZ, 0xfc, !PT ;  /* 0x000000c826197812 */ /* 0x000fe400078efcff */
[----:B------:R-:W-:Y:S02]  /*3ca0*/  ISETP.GE.AND P2, PT, R39, R34, PT ;  /* 0x000000222700720c */ /* 0x000fe40003f46270 */
[----:B------:R-:W-:-:S02]  /*3cb0*/  FSEL R20, R86, -INF , !P4 ;  /* 0xff80000056147808 */ /* 0x000fc40006000000 */
[----:B------:R-:W-:Y:S01]  /*3cc0*/  ISETP.GE.AND P4, PT, R24, R34, PT ;  /* 0x000000221800720c */ /* 0x000fe20003f86270 */
[----:B------:R-:W3:Y:S01]  /*3cd0*/  MUFU.TANH R89, R89 ;  /* 0x0000005900597308 */ /* 0x000ee20000002400 */
[----:B------:R-:W-:Y:S02]  /*3ce0*/  FSEL R111, R93, -INF , !P5 ;  /* 0xff8000005d6f7808 */ /* 0x000fe40006800000 */
[----:B----4-:R-:W-:Y:S02]  /*3cf0*/  FSEL R103, R103, -INF , !P1 ;  /* 0xff80000067677808 */ /* 0x010fe40004800000 */
[----:B------:R-:W-:Y:S02]  /*3d00*/  FSEL R24, R84, -INF , !P0 ;  /* 0xff80000054187808 */ /* 0x000fe40004000000 */
[----:B------:R-:W-:Y:S01]  /*3d10*/  FSEL R97, R97, -INF , !P2 ;  /* 0xff80000061617808 */ /* 0x000fe20005000000 */
[----:B-----5:R-:W-:Y:S01]  /*3d20*/  HMMA.16816.F32 R4, R8, R16, R4 ;  /* 0x000000100804723c */ /* 0x020fe20000001804 */
[----:B------:R-:W4:Y:S01]  /*3d30*/  MUFU.TANH R251, R251 ;  /* 0x000000fb00fb7308 */ /* 0x000f220000002400 */
[----:B------:R-:W-:-:S02]  /*3d40*/  LOP3.LUT R16, R38, 0xd0, RZ, 0xfc, !PT ;  /* 0x000000d026107812 */ /* 0x000fc400078efcff */
[----:B------:R-:W-:Y:S02]  /*3d50*/  FSEL R21, R74, -INF , !P6 ;  /* 0xff8000004a157808 */ /* 0x000fe40007000000 */
[-C--:B------:R-:W-:Y:S02]  /*3d60*/  ISETP.GE.AND P5, PT, R39, R37.reuse, PT ;  /* 0x000000252700720c */ /* 0x080fe40003fa6270 */
[CC--:B------:R-:W-:Y:S01]  /*3d70*/  ISETP.GE.AND P1, PT, R25.reuse, R37.reuse, PT ;  /* 0x000000251900720c */ /* 0x0c0fe20003f26270 */
[----:B------:R-:W5:Y:S01]  /*3d80*/  MUFU.TANH R46, R46 ;  /* 0x0000002e002e7308 */ /* 0x000f620000002400 */
[-C--:B------:R-:W-:Y:S01]  /*3d90*/  ISETP.GE.AND P0, PT, R25, R34.reuse, PT ;  /* 0x000000221900720c */ /* 0x080fe20003f06270 */
[----:B------:R-:W-:Y:S01]  /*3da0*/  HMMA.16816.F32 R12, R8, R18, R12 ;  /* 0x00000012080c723c */ /* 0x000fe2000000180c */
[C---:B------:R-:W-:Y:S02]  /*3db0*/  ISETP.GE.AND P2, PT, R16.reuse, R37, PT ;  /* 0x000000251000720c */ /* 0x040fe40003f46270 */
[----:B------:R-:W-:-:S02]  /*3dc0*/  ISETP.GE.AND P6, PT, R16, R34, PT ;  /* 0x000000221000720c */ /* 0x000fc40003fc6270 */
[C---:B------:R-:W-:Y:S01]  /*3dd0*/  LOP3.LUT R25, R38.reuse, 0xc9, RZ, 0xfc, !PT ;  /* 0x000000c926197812 */ /* 0x040fe200078efcff */
[----:B------:R-:W5:Y:S01]  /*3de0*/  MUFU.TANH R45, R45 ;  /* 0x0000002d002d7308 */ /* 0x000f620000002400 */
[----:B------:R-:W-:Y:S01]  /*3df0*/  LOP3.LUT R16, R38, 0xd1, RZ, 0xfc, !PT ;  /* 0x000000d126107812 */ /* 0x000fe200078efcff */
[----:B------:R-:W-:Y:S01]  /*3e00*/  FMUL.FTZ R5, R5, UR4 ;  /* 0x0000000405057c20 */ /* 0x000fe20008410000 */
[----:B------:R-:W-:Y:S01]  /*3e10*/  FSEL R99, R99, -INF , !P3 ;  /* 0xff80000063637808 */ /* 0x000fe20005800000 */
[----:B------:R-:W-:Y:S01]  /*3e20*/  FMUL.FTZ R4, R4, UR4 ;  /* 0x0000000404047c20 */ /* 0x000fe20008410000 */
[----:B------:R-:W-:Y:S01]  /*3e30*/  FSEL R17, R72, -INF , !P5 ;  /* 0xff80000048117808 */ /* 0x000fe20006800000 */
[----:B------:R-:W-:Y:S01]  /*3e40*/  FMUL.FTZ R6, R6, UR4 ;  /* 0x0000000406067c20 */ /* 0x000fe20008410000 */
[----:B------:R-:W-:Y:S01]  /*3e50*/  FSEL R95, R76, -INF , !P4 ;  /* 0xff8000004c5f7808 */ /* 0x000fe20006000000 */
[----:B------:R-:W5:Y:S01]  /*3e60*/  MUFU.TANH R191, R191 ;  /* 0x000000bf00bf7308 */ /* 0x000f620000002400 */
[----:B------:R-:W-:Y:S01]  /*3e70*/  FSEL R23, R53, -INF , !P1 ;  /* 0xff80000035177808 */ /* 0x000fe20004800000 */
[----:B------:R-:W-:Y:S01]  /*3e80*/  FMUL.FTZ R7, R7, UR4 ;  /* 0x0000000407077c20 */ /* 0x000fe20008410000 */
[----:B------:R-:W-:-:S02]  /*3e90*/  ISETP.GE.AND P3, PT, R25, R37, PT ;  /* 0x000000251900720c */ /* 0x000fc40003f66270 */
[-C--:B------:R-:W-:Y:S01]  /*3ea0*/  ISETP.GE.AND P5, PT, R25, R34.reuse, PT ;  /* 0x000000221900720c */ /* 0x080fe20003fa6270 */
[----:B------:R-:W-:Y:S01]  /*3eb0*/  FMUL.FTZ R12, R12, UR4 ;  /* 0x000000040c0c7c20 */ /* 0x000fe20008410000 */
[C---:B------:R-:W-:Y:S01]  /*3ec0*/  ISETP.GE.AND P4, PT, R16.reuse, R37, PT ;  /* 0x000000251000720c */ /* 0x040fe20003f86270 */
[----:B------:R-:W-:Y:S01]  /*3ed0*/  MUFU.TANH R179, R179 ;  /* 0x000000b300b37308 */ /* 0x000fe20000002400 */
[----:B------:R-:W-:Y:S01]  /*3ee0*/  ISETP.GE.AND P1, PT, R16, R34, PT ;  /* 0x000000221000720c */ /* 0x000fe20003f26270 */
[----:B------:R-:W-:Y:S01]  /*3ef0*/  FMUL.FTZ R13, R13, UR4 ;  /* 0x000000040d0d7c20 */ /* 0x000fe20008410000 */
[C---:B------:R-:W-:Y:S02]  /*3f00*/  LOP3.LUT R26, R38.reuse, 0xd8, RZ, 0xfc, !PT ;  /* 0x000000d8261a7812 */ /* 0x040fe400078efcff */
[C---:B------:R-:W-:Y:S02]  /*3f10*/  LOP3.LUT R16, R38.reuse, 0xd9, RZ, 0xfc, !PT ;  /* 0x000000d926107812 */ /* 0x040fe400078efcff */
[----:B------:R-:W-:Y:S01]  /*3f20*/  LOP3.LUT R9, R38, 0xe0, RZ, 0xfc, !PT ;  /* 0x000000e026097812 */ /* 0x000fe200078efcff */
[----:B------:R-:W5:Y:S01]  /*3f30*/  MUFU.TANH R44, R44 ;  /* 0x0000002c002c7308 */ /* 0x000f620000002400 */
[----:B-1----:R-:W-:-:S02]  /*3f40*/  FSEL R25, R52, -INF , !P3 ;  /* 0xff80000034197808 */ /* 0x002fc40005800000 */
[----:B--2---:R-:W-:Y:S02]  /*3f50*/  FSEL R49, R49, -INF , !P5 ;  /* 0xff80000031317808 */ /* 0x004fe40006800000 */
[----:B---3--:R-:W-:Y:S02]  /*3f60*/  FSEL R89, R89, -INF , !P0 ;  /* 0xff80000059597808 */ /* 0x008fe40004000000 */
[----:B------:R-:W-:Y:S01]  /*3f70*/  ISETP.GE.AND P3, PT, R26, R34, PT ;  /* 0x000000221a00720c */ /* 0x000fe20003f66270 */
[----:B------:R-:W1:Y:S01]  /*3f80*/  MUFU.TANH R43, R43 ;  /* 0x0000002b002b7308 */ /* 0x000e620000002400 */
[----:B------:R-:W-:Y:S02]  /*3f90*/  ISETP.GE.AND P5, PT, R16, R37, PT ;  /* 0x000000251000720c */ /* 0x000fe40003fa6270 */
[----:B----4-:R-:W-:Y:S02]  /*3fa0*/  FSEL R251, R251, -INF , !P2 ;  /* 0xff800000fbfb7808 */ /* 0x010fe40005000000 */
[----:B------:R-:W-:-:S02]  /*3fb0*/  FSEL R48, R48, -INF , !P6 ;  /* 0xff80000030307808 */ /* 0x000fc40007000000 */
[-C--:B------:R-:W-:Y:S01]  /*3fc0*/  ISETP.GE.AND P0, PT, R26, R37.reuse, PT ;  /* 0x000000251a00720c */ /* 0x080fe20003f06270 */
[----:B------:R-:W2:Y:S01]  /*3fd0*/  MUFU.TANH R167, R167 ;  /* 0x000000a700a77308 */ /* 0x000ea20000002400 */
[----:B------:R-:W-:Y:S02]  /*3fe0*/  ISETP.GE.AND P2, PT, R16, R34, PT ;  /* 0x000000221000720c */ /* 0x000fe40003f46270 */
[----:B------:R-:W-:Y:S02]  /*3ff0*/  LOP3.LUT R8, R38, 0xe1, RZ, 0xfc, !PT ;  /* 0x000000e126087812 */ /* 0x000fe400078efcff */
[----:B------:R-:W-:Y:S02]  /*4000*/  ISETP.GE.AND P6, PT, R9, R37, PT ;  /* 0x000000250900720c */ /* 0x000fe40003fc6270 */
[----:B------:R-:W-:Y:S01]  /*4010*/  FSEL R213, R213, -INF , !P4 ;  /* 0xff800000d5d57808 */ /* 0x000fe20006000000 */
[----:B------:R3:W4:Y:S01]  /*4020*/  MUFU.TANH R52, R5 ;  /* 0x0000000500347308 */ /* 0x0007220000002400 */
[----:B------:R-:W-:-:S02]  /*4030*/  FSEL R47, R47, -INF , !P1 ;  /* 0xff8000002f2f7808 */ /* 0x000fc40004800000 */
[----:B-----5:R-:W-:Y:S02]  /*4040*/  FSEL R46, R46, -INF , !P3 ;  /* 0xff8000002e2e7808 */ /* 0x020fe40005800000 */
[----:B------:R-:W-:Y:S02]  /*4050*/  FSEL R159, R159, -INF , !P5 ;  /* 0xff8000009f9f7808 */ /* 0x000fe40006800000 */
[----:B------:R-:W-:Y:S01]  /*4060*/  ISETP.GE.AND P4, PT, R9, R34, PT ;  /* 0x000000220900720c */ /* 0x000fe20003f86270 */
[----:B------:R5:W-:Y:S01]  /*4070*/  MUFU.TANH R53, R4 ;  /* 0x0000000400357308 */ /* 0x000be20000002400 */
[----:B------:R-:W-:Y:S02]  /*4080*/  ISETP.GE.AND P1, PT, R8, R37, PT ;  /* 0x000000250800720c */ /* 0x000fe40003f26270 */
[----:B------:R-:W-:Y:S02]  /*4090*/  FSEL R201, R201, -INF , !P0 ;  /* 0xff800000c9c97808 */ /* 0x000fe40004000000 */
[----:B------:R-:W-:-:S02]  /*40a0*/  FSEL R45, R45, -INF , !P2 ;  /* 0xff8000002d2d7808 */ /* 0x000fc40005000000 */
[----:B------:R-:W-:Y:S01]  /*40b0*/  FSEL R191, R191, -INF , !P6 ;  /* 0xff800000bfbf7808 */ /* 0x000fe20007000000 */
[----:B------:R-:W-:Y:S01]  /*40c0*/  MUFU.TANH R117, R117 ;  /* 0x0000007500757308 */ /* 0x000fe20000002400 */
[----:B---3--:R-:W-:Y:S02]  /*40d0*/  LOP3.LUT R5, R38, 0xe8, RZ, 0xfc, !PT ;  /* 0x000000e826057812 */ /* 0x008fe400078efcff */
[-C--:B------:R-:W-:Y:S02]  /*40e0*/  ISETP.GE.AND P0, PT, R8, R34.reuse, PT ;  /* 0x000000220800720c */ /* 0x080fe40003f06270 */
[C---:B------:R-:W-:Y:S02]  /*40f0*/  ISETP.GE.AND P3, PT, R5.reuse, R37, PT ;  /* 0x000000250500720c */ /* 0x040fe40003f66270 */
[----:B------:R-:W-:Y:S01]  /*4100*/  ISETP.GE.AND P5, PT, R5, R34, PT ;  /* 0x000000220500720c */ /* 0x000fe20003fa6270 */
[----:B------:R-:W3:Y:S01]  /*4110*/  MUFU.TANH R42, R22 ;  /* 0x00000016002a7308 */ /* 0x000ee20000002400 */
[----:B-----5:R-:W-:-:S02]  /*4120*/  LOP3.LUT R4, R38, 0xe9, RZ, 0xfc, !PT ;  /* 0x000000e926047812 */ /* 0x020fc400078efcff */
[----:B------:R-:W-:Y:S02]  /*4130*/  LOP3.LUT R5, R38, 0xf0, RZ, 0xfc, !PT ;  /* 0x000000f026057812 */ /* 0x000fe400078efcff */
[C---:B------:R-:W-:Y:S02]  /*4140*/  ISETP.GE.AND P2, PT, R4.reuse, R37, PT ;  /* 0x000000250400720c */ /* 0x040fe40003f46270 */
[----:B------:R-:W-:Y:S01]  /*4150*/  ISETP.GE.AND P6, PT, R4, R34, PT ;  /* 0x000000220400720c */ /* 0x000fe20003fc6270 */
[----:B------:R-:W5:Y:S01]  /*4160*/  MUFU.TANH R41, R41 ;  /* 0x0000002900297308 */ /* 0x000f620000002400 */
[----:B------:R-:W-:Y:S02]  /*4170*/  LOP3.LUT R4, R38, 0xf1, RZ, 0xfc, !PT ;  /* 0x000000f126047812 */ /* 0x000fe400078efcff */
[----:B------:R-:W-:Y:S02]  /*4180*/  FSEL R44, R44, -INF , !P4 ;  /* 0xff8000002c2c7808 */ /* 0x000fe40006000000 */
[----:B------:R-:W-:-:S02]  /*4190*/  FSEL R179, R179, -INF , !P1 ;  /* 0xff800000b3b37808 */ /* 0x000fc40004800000 */
[CC--:B------:R-:W-:Y:S01]  /*41a0*/  ISETP.GE.AND P4, PT, R5.reuse, R37.reuse, PT ;  /* 0x000000250500720c */ /* 0x0c0fe20003f86270 */
[----:B------:R5:W5:Y:S01]  /*41b0*/  MUFU.TANH R40, R6 ;  /* 0x0000000600287308 */ /* 0x000b620000002400 */
[-C--:B------:R-:W-:Y:S01]  /*41c0*/  ISETP.GE.AND P1, PT, R5, R34.reuse, PT ;  /* 0x000000220500720c */ /* 0x080fe20003f26270 */
[----:B------:R-:W-:Y:S01]  /*41d0*/  FMUL.FTZ R5, R14, UR4 ;  /* 0x000000040e057c20 */ /* 0x000fe20008410000 */
[----:B-1----:R-:W-:Y:S02]  /*41e0*/  FSEL R43, R43, -INF , !P0 ;  /* 0xff8000002b2b7808 */ /* 0x002fe40004000000 */
[----:B--2---:R-:W-:Y:S02]  /*41f0*/  FSEL R167, R167, -INF , !P3 ;  /* 0xff800000a7a77808 */ /* 0x004fe40005800000 */
[C---:B------:R-:W-:Y:S01]  /*4200*/  ISETP.GE.AND P0, PT, R4.reuse, R37, PT ;  /* 0x000000250400720c */ /* 0x040fe20003f06270 */
[----:B------:R-:W1:Y:S01]  /*4210*/  MUFU.TANH R5, R5 ;  /* 0x0000000500057308 */ /* 0x000e620000002400 */
[----:B------:R-:W-:Y:S01]  /*4220*/  ISETP.GE.AND P3, PT, R4, R34, PT ;  /* 0x000000220400720c */ /* 0x000fe20003f66270 */
[----:B------:R-:W-:Y:S01]  /*4230*/  FMUL.FTZ R4, R15, UR4 ;  /* 0x000000040f047c20 */ /* 0x000fe20008410000 */
[----:B----4-:R-:W-:-:S02]  /*4240*/  FSEL R52, R52, -INF , !P0 ;  /* 0xff80000034347808 */ /* 0x010fc40004000000 */
[----:B------:R-:W-:Y:S02]  /*4250*/  ISETP.NE.AND P0, PT, R36, 0x1, PT ;  /* 0x000000012400780c */ /* 0x000fe40003f05270 */
[----:B---3--:R-:W-:Y:S01]  /*4260*/  FSEL R42, R42, -INF , !P5 ;  /* 0xff8000002a2a7808 */ /* 0x008fe20006800000 */
[----:B------:R-:W-:Y:S01]  /*4270*/  MUFU.TANH R2, R2 ;  /* 0x0000000200027308 */ /* 0x000fe20000002400 */
[----:B-----5:R-:W-:Y:S02]  /*4280*/  LOP3.LUT R6, R38, 0xf8, RZ, 0xfc, !PT ;  /* 0x000000f826067812 */ /* 0x020fe400078efcff */
[----:B------:R-:W-:Y:S02]  /*4290*/  FSEL R117, R117, -INF , !P2 ;  /* 0xff80000075757808 */ /* 0x000fe40005000000 */
[C---:B------:R-:W-:Y:S02]  /*42a0*/  ISETP.GE.AND P5, PT, R6.reuse, R37, PT ;  /* 0x000000250600720c */ /* 0x040fe40003fa6270 */
[----:B------:R-:W-:Y:S01]  /*42b0*/  ISETP.GE.AND P2, PT, R6, R34, PT ;  /* 0x000000220600720c */ /* 0x000fe20003f46270 */
[----:B------:R-:W2:Y:S01]  /*42c0*/  MUFU.TANH R39, R7 ;  /* 0x0000000700277308 */ /* 0x000ea20000002400 */
[----:B------:R-:W-:-:S02]  /*42d0*/  LOP3.LUT R6, R38, 0xf9, RZ, 0xfc, !PT ;  /* 0x000000f926067812 */ /* 0x000fc400078efcff */
[----:B------:R-:W-:Y:S02]  /*42e0*/  FSEL R41, R41, -INF , !P6 ;  /* 0xff80000029297808 */ /* 0x000fe40007000000 */
[----:B------:R-:W-:Y:S02]  /*42f0*/  FSEL R53, R53, -INF , !P4 ;  /* 0xff80000035357808 */ /* 0x000fe40006000000 */
[----:B------:R-:W-:Y:S01]  /*4300*/  FSEL R40, R40, -INF , !P1 ;  /* 0xff80000028287808 */ /* 0x000fe20004800000 */
[----:B------:R-:W3:Y:S01]  /*4310*/  MUFU.TANH R51, R12 ;  /* 0x0000000c00337308 */ /* 0x000ee20000002400 */
[----:B------:R-:W-:Y:S01]  /*4320*/  BAR.SYNC.DEFER_BLOCKING 0x0 ;  /* 0x0000000000007b1d */ /* 0x000fe20000010000 */
[-C--:B------:R-:W-:Y:S02]  /*4330*/  ISETP.GE.AND P6, PT, R38, R37.reuse, PT ;  /* 0x000000252600720c */ /* 0x080fe40003fc6270 */
[C---:B------:R-:W-:Y:S02]  /*4340*/  ISETP.GE.AND P4, PT, R6.reuse, R37, PT ;  /* 0x000000250600720c */ /* 0x040fe40003f86270 */
[----:B------:R-:W-:-:S02]  /*4350*/  ISETP.GE.AND P1, PT, R6, R34, PT ;  /* 0x000000220600720c */ /* 0x000fc40003f26270 */
[----:B------:R-:W4:Y:S01]  /*4360*/  MUFU.TANH R50, R13 ;  /* 0x0000000d00327308 */ /* 0x000f220000002400 */
[----:B-1----:R-:W-:Y:S02]  /*4370*/  FSEL R38, R5, -INF , !P2 ;  /* 0xff80000005267808 */ /* 0x002fe40005000000 */
[----:B--2---:R-:W-:Y:S02]  /*4380*/  FSEL R39, R39, -INF , !P3 ;  /* 0xff80000027277808 */ /* 0x004fe40005800000 */
[----:B------:R-:W-:-:S03]  /*4390*/  FSEL R5, R2, -INF , !P6 ;  /* 0xff80000002057808 */ /* 0x000fc60007000000 */
[----:B------:R-:W1:Y:S01]  /*43a0*/  MUFU.TANH R4, R4 ;  /* 0x0000000400047308 */ /* 0x000e620000002400 */
[----:B---3--:R-:W-:Y:S02]  /*43b0*/  FSEL R51, R51, -INF , !P5 ;  /* 0xff80000033337808 */ /* 0x008fe40006800000 */
[----:B----4-:R-:W-:Y:S02]  /*43c0*/  FSEL R50, R50, -INF , !P4 ;  /* 0xff80000032327808 */ /* 0x010fe40006000000 */
[----:B-1----:R-:W-:Y:S01]  /*43d0*/  FSEL R37, R4, -INF , !P1 ;  /* 0xff80000004257808 */ /* 0x002fe20004800000 */
        /* <DEDUP_REMOVED lines=14> */
.L_x_1352:
        /* <DEDUP_REMOVED lines=58> */
.L_x_1353:
        /* <DEDUP_REMOVED lines=26> */
.L_x_1351:
[----:B------:R-:W-:Y:S01]  /*4a00*/  FMNMX3.FTZ R0, R5, R79, R77, !PT ;  /* 0x0000004f05007276 */ /* 0x000fe2000781004d */
[----:B------:R-:W2:Y:S01]  /*4a10*/  LDCU UR4, c[0x0][0x45c] ;  /* 0x00008b80ff0477ac */ /* 0x000ea20008000800 */
[----:B------:R-:W-:Y:S02]  /*4a20*/  LEA R150, R3, UR5, 0x1 ;  /* 0x0000000503967c11 */ /* 0x000fe4000f8e08ff */
[----:B------:R-:W-:Y:S02]  /*4a30*/  FMNMX3.FTZ R0, R0, R75, R73, !PT ;  /* 0x0000004b00007276 */ /* 0x000fe40007810049 */
[----:B------:R-:W-:Y:S02]  /*4a40*/  IADD3 R3, PT, PT, R219, R150, RZ ;  /* 0x00000096db037210 */ /* 0x000fe40007ffe0ff */
[----:B------:R-:W-:-:S03]  /*4a50*/  FMNMX3.FTZ R0, R0, R71, R69, !PT ;  /* 0x0000004700007276 */ /* 0x000fc60007810045 */
[----:B-1----:R-:W-:Y:S01]  /*4a60*/  LDSM.16.MT88.4 R12, [R3+0x5000] ;  /* 0x00500000030c783b */ /* 0x002fe20000004200 */
        /* <DEDUP_REMOVED lines=54> */
[----:B------:R-:W-:Y:S01]  /*4dd0*/  MUFU.EX2 R139, R139 ;  /* 0x0000008b008b7308 */ /* 0x000fe20000000800 */
[--C-:B------:R-:W-:Y:S01]  /*4de0*/  FFMA.FTZ R101, R57, UR4, -R88.reuse ;  /* 0x0000000439657c23 */ /* 0x100fe20008010858 */
[----:B------:R-:W-:Y:S01]  /*4df0*/  FMNMX3.FTZ R0, R0, R173, R181, !PT ;  /* 0x000000ad00007276 */ /* 0x000fe200078100b5 */
[--C-:B------:R-:W-:Y:S01]  /*4e00*/  FFMA.FTZ R57, R17, UR4, -R88.reuse ;  /* 0x0000000411397c23 */ /* 0x100fe20008010858 */
[--C-:B------:R-:W-:Y:S01]  /*4e10*/  FFMA.FTZ R72, R68, UR4, -R88.reuse ;  /* 0x0000000444487c23 */ /* 0x100fe20008010858 */
[----:B------:R-:W-:Y:S01]  /*4e20*/  LDSM.16.MT88.4 R16, [R150+0x5400] ;  /* 0x005400009610783b */ /* 0x000fe20000004200 */
[----:B------:R-:W-:Y:S01]  /*4e30*/  FMNMX3.FTZ R0, R0, R189, R183, !PT ;  /* 0x000000bd00007276 */ /* 0x000fe200078100b7 */
[--C-:B------:R-:W-:Y:S01]  /*4e40*/  FFMA.FTZ R79, R66, UR4, -R88.reuse ;  /* 0x00000004424f7c23 */ /* 0x100fe20008010858 */
[----:B------:R-:W1:Y:S01]  /*4e50*/  MUFU.EX2 R126, R126 ;  /* 0x0000007e007e7308 */ /* 0x000e620000000800 */
        /* <DEDUP_REMOVED lines=15> */
[----:B------:R-:W2:Y:S01]  /*4f50*/  MUFU.EX2 R116, R116 ;  /* 0x0000007400747308 */ /* 0x000ea20000000800 */
        /* <DEDUP_REMOVED lines=14> */
[----:B------:R-:W-:Y:S01]  /*5040*/  LDSM.16.MT88.4 R28, [R3+0x5400] ;  /* 0x00540000031c783b */ /* 0x000fe20000004200 */
[----:B-1----:R-:W-:Y:S01]  /*5050*/  F2FP.F16.F32.PACK_AB R20, R126, R139 ;  /* 0x0000008b7e14723e */ /* 0x002fe200000000ff */
[----:B------:R-:W-:Y:S01]  /*5060*/  MUFU.EX2 R129, R129 ;  /* 0x0000008100817308 */ /* 0x000fe20000000800 */
[----:B------:R-:W-:Y:S01]  /*5070*/  FMNMX3.FTZ R0, R0, R99, R97, !PT ;  /* 0x0000006300007276 */ /* 0x000fe20007810061 */
[--C-:B------:R-:W-:Y:S01]  /*5080*/  FFMA.FTZ R107, R65, UR4, -R88.reuse ;  /* 0x00000004416b7c23 */ /* 0x100fe20008010858 */
[----:B--2---:R-:W-:Y:S01]  /*5090*/  F2FP.F16.F32.PACK_AB R22, R116, R135 ;  /* 0x000000877416723e */ /* 0x004fe200000000ff */
[--C-:B------:R-:W-:Y:S01]  /*50a0*/  FFMA.FTZ R71, R70, UR4, -R88.reuse ;  /* 0x0000000446477c23 */ /* 0x100fe20008010858 */
        /* <DEDUP_REMOVED lines=26> */
[--C-:B------:R-:W-:Y:S01]  /*5250*/  FFMA.FTZ R83, R239, UR4, -R88.reuse ;  /* 0x00000004ef537c23 */ /* 0x100fe20008010858 */
[----:B------:R-:W-:Y:S01]  /*5260*/  MUFU.EX2 R107, R107 ;  /* 0x0000006b006b7308 */ /* 0x000fe20000000800 */
[----:B------:R-:W-:Y:S01]  /*5270*/  FMNMX.FTZ R0, R37, R0, !PT ;  /* 0x0000000025007209 */ /* 0x000fe20007810000 */
[--C-:B------:R-:W-:Y:S01]  /*5280*/  FFMA.FTZ R82, R243, UR4, -R88.reuse ;  /* 0x00000004f3527c23 */ /* 0x100fe20008010858 */
[--C-:B------:R-:W-:Y:S01]  /*5290*/  FFMA.FTZ R81, R247, UR4, -R88.reuse ;  /* 0x00000004f7517c23 */ /* 0x100fe20008010858 */
[--C-:B------:R-:W-:Y:S01]  /*52a0*/  FFMA.FTZ R80, R249, UR4, -R88.reuse ;  /* 0x00000004f9507c23 */ /* 0x100fe20008010858 */
[----:B------:R-:W-:Y:S01]  /*52b0*/  FFMA.FTZ R69, R98, UR4, -R88 ;  /* 0x0000000462457c23 */ /* 0x000fe20008010858 */
[----:B------:R-:W1:Y:S01]  /*52c0*/  SHFL.BFLY PT, R5, R0, 0x2, 0x1f ;  /* 0x0c401f0000057f89 */ /* 0x000e6200000e0000 */
[----:B------:R-:W-:Y:S01]  /*52d0*/  FADD.FTZ R164, R139, R126 ;  /* 0x0000007e8ba47221 */ /* 0x000fe20000010000 */
[----:B------:R-:W-:Y:S01]  /*52e0*/  MUFU.EX2 R102, R102 ;  /* 0x0000006600667308 */ /* 0x000fe20000000800 */
[--C-:B------:R-:W-:Y:S01]  /*52f0*/  FFMA.FTZ R98, R251, UR4, -R88.reuse ;  /* 0x00000004fb627c23 */ /* 0x100fe20008010858 */
[----:B------:R-:W-:Y:S01]  /*5300*/  FFMA.FTZ R130, R201, UR4, -R88 ;  /* 0x00000004c9827c23 */ /* 0x000fe20008010858 */
[----:B------:R-:W-:Y:S01]  /*5310*/  FADD.FTZ R135, R135, R164 ;  /* 0x000000a487877221 */ /* 0x000fe20000010000 */
[--C-:B------:R-:W-:Y:S01]  /*5320*/  FFMA.FTZ R159, R159, UR4, -R88.reuse ;  /* 0x000000049f9f7c23 */ /* 0x100fe20008010858 */
[--C-:B------:R-:W-:Y:S01]  /*5330*/  FFMA.FTZ R152, R191, UR4, -R88.reuse ;  /* 0x00000004bf987c23 */ /* 0x100fe20008010858 */
[--C-:B------:R-:W-:Y:S01]  /*5340*/  FFMA.FTZ R179, R179, UR4, -R88.reuse ;  /* 0x00000004b3b37c23 */ /* 0x100fe20008010858 */
[----:B------:R-:W-:Y:S01]  /*5350*/  FADD.FTZ R116, R116, R135 ;  /* 0x0000008774747221 */ /* 0x000fe20000010000 */
[----:B------:R-:W-:Y:S01]  /*5360*/  MUFU.EX2 R105, R105 ;  /* 0x0000006900697308 */ /* 0x000fe20000000800 */
[--C-:B------:R-:W-:Y:S01]  /*5370*/  FFMA.FTZ R156, R167, UR4, -R88.reuse ;  /* 0x00000004a79c7c23 */ /* 0x100fe20008010858 */
[----:B------:R-:W-:-:S06]  /*5380*/  FFMA.FTZ R52, R52, UR4, -R88 ;  /* 0x0000000434347c23 */ /* 0x000fcc0008010858 */
        /* <DEDUP_REMOVED lines=25> */
[----:B------:R-:W2:Y:S01]  /*5520*/  LDSM.16.MT88.4 R32, [R150+0x5800] ;  /* 0x005800009620783b */ /* 0x000ea20000004200 */
        /* <DEDUP_REMOVED lines=34> */
[----:B------:R-:W-:Y:S01]  /*5750*/  FFMA.FTZ R160, R153, UR4, -R54 ;  /* 0x0000000499a07c23 */ /* 0x000fe20008010836 */
[----:B------:R-:W3:Y:S01]  /*5760*/  MUFU.EX2 R112, R112 ;  /* 0x0000007000707308 */ /* 0x000ee20000000800 */
[C---:B----4-:R-:W-:Y:S01]  /*5770*/  F2FP.F16.F32.PACK_AB R23, R120.reuse, R131 ;  /* 0x000000837817723e */ /* 0x050fe200000000ff */
[----:B------:R-:W-:Y:S01]  /*5780*/  FADD.FTZ R126, R137, R122 ;  /* 0x0000007a897e7221 */ /* 0x000fe20000010000 */
[--C-:B------:R-:W-:Y:S01]  /*5790*/  FFMA.FTZ R147, R147, UR4, -R54.reuse ;  /* 0x0000000493937c23 */ /* 0x100fe20008010836 */
[--C-:B------:R-:W-:Y:S01]  /*57a0*/  FFMA.FTZ R162, R145, UR4, -R54.reuse ;  /* 0x0000000491a27c23 */ /* 0x100fe20008010836 */
[----:B------:R-:W-:Y:S01]  /*57b0*/  FFMA.FTZ R127, R127, UR4, -R54 ;  /* 0x000000047f7f7c23 */ /* 0x000fe20008010836 */
[----:B------:R-:W-:Y:S01]  /*57c0*/  FADD.FTZ R131, R131, R126 ;  /* 0x0000007e83837221 */ /* 0x000fe20000010000 */
[--C-:B------:R-:W-:Y:S01]  /*57d0*/  FFMA.FTZ R133, R133, UR4, -R54.reuse ;  /* 0x0000000485857c23 */ /* 0x100fe20008010836 */
[----:B------:R-:W-:Y:S01]  /*57e0*/  MUFU.EX2 R110, R110 ;  /* 0x0000006e006e7308 */ /* 0x000fe20000000800 */
[C---:B-1----:R-:W-:Y:S01]  /*57f0*/  HMMA.16816.F32 R8, R20.reuse, R4, RZ ;  /* 0x000000041408723c */ /* 0x042fe200000018ff */
[----:B------:R-:W-:Y:S01]  /*5800*/  FADD.FTZ R120, R120, R131 ;  /* 0x0000008378787221 */ /* 0x000fe20000010000 */
[--C-:B------:R-:W-:Y:S01]  /*5810*/  FFMA.FTZ R99, R99, UR4, -R54.reuse ;  /* 0x0000000463637c23 */ /* 0x100fe20008010836 */
[--C-:B------:R-:W-:Y:S01]  /*5820*/  FFMA.FTZ R111, R111, UR4, -R54.reuse ;  /* 0x000000046f6f7c23 */ /* 0x100fe20008010836 */
[--C-:B------:R-:W-:Y:S01]  /*5830*/  FFMA.FTZ R103, R103, UR4, -R54.reuse ;  /* 0x0000000467677c23 */ /* 0x100fe20008010836 */
[--C-:B------:R-:W-:Y:S01]  /*5840*/  FFMA.FTZ R89, R89, UR4, -R54.reuse ;  /* 0x0000000459597c23 */ /* 0x100fe20008010836 */
[--C-:B------:R-:W-:Y:S01]  /*5850*/  FFMA.FTZ R97, R97, UR4, -R54.reuse ;  /* 0x0000000461617c23 */ /* 0x100fe20008010836 */
[----:B------:R-:W1:Y:S01]  /*5860*/  MUFU.EX2 R123, R123 ;  /* 0x0000007b007b7308 */ /* 0x000e620000000800 */
[C---:B------:R-:W-:Y:S01]  /*5870*/  HMMA.16816.F32 R4, R20.reuse, R6, RZ ;  /* 0x000000061404723c */ /* 0x040fe200000018ff */
[----:B------:R-:W-:Y:S01]  /*5880*/  FFMA.FTZ R95, R95, UR4, -R54 ;  /* 0x000000045f5f7c23 */ /* 0x000fe20008010836 */
[----:B------:R-:W-:Y:S01]  /*5890*/  FFMA.FTZ R115, R213, UR4, -R88 ;  /* 0x00000004d5737c23 */ /* 0x000fe20008010858 */
[--C-:B------:R-:W-:Y:S01]  /*58a0*/  FFMA.FTZ R48, R48, UR4, -R54.reuse ;  /* 0x0000000430307c23 */ /* 0x100fe20008010836 */
[--C-:B------:R-:W-:Y:S01]  /*58b0*/  FFMA.FTZ R47, R47, UR4, -R54.reuse ;  /* 0x000000042f2f7c23 */ /* 0x100fe20008010836 */
[--C-:B------:R-:W-:Y:S01]  /*58c0*/  FFMA.FTZ R46, R46, UR4, -R54.reuse ;  /* 0x000000042e2e7c23 */ /* 0x100fe20008010836 */
[----:B------:R-:W-:Y:S01]  /*58d0*/  FFMA.FTZ R44, R44, UR4, -R54 ;  /* 0x000000042c2c7c23 */ /* 0x000fe20008010836 */
[----:B------:R-:W-:Y:S01]  /*58e0*/  MUFU.EX2 R121, R121 ;  /* 0x0000007900797308 */ /* 0x000fe20000000800 */
[C---:B------:R-:W-:Y:S01]  /*58f0*/  HMMA.16816.F32 R24, R20.reuse, R12, RZ ;  /* 0x0000000c1418723c */ /* 0x040fe200000018ff */
[----:B------:R-:W-:Y:S01]  /*5900*/  F2FP.F16.F32.PACK_AB R12, R114, R129 ;  /* 0x00000081720c723e */ /* 0x000fe200000000ff */
[----:B------:R-:W-:Y:S01]  /*5910*/  FADD.FTZ R129, R129, R116 ;  /* 0x0000007481817221 */ /* 0x000fe20000010000 */
[----:B---3--:R-:W-:Y:S01]  /*5920*/  F2FP.F16.F32.PACK_AB R13, R112, R125 ;  /* 0x0000007d700d723e */ /* 0x008fe200000000ff */
[----:B------:R-:W-:Y:S01]  /*5930*/  FADD.FTZ R125, R125, R120 ;  /* 0x000000787d7d7221 */ /* 0x000fe20000010000 */
[----:B------:R-:W-:Y:S01]  /*5940*/  FFMA.FTZ R116, R117, UR4, -R88 ;  /* 0x0000000475747c23 */ /* 0x000fe20008010858 */
[----:B------:R-:W-:Y:S01]  /*5950*/  FADD.FTZ R114, R114, R129 ;  /* 0x0000008172727221 */ /* 0x000fe20000010000 */
[----:B------:R-:W3:Y:S01]  /*5960*/  MUFU.EX2 R104, R104 ;  /* 0x0000006800687308 */ /* 0x000ee20000000800 */
[----:B------:R-:W-:Y:S01]  /*5970*/  HMMA.16816.F32 R20, R20, R14, RZ ;  /* 0x0000000e1414723c */ /* 0x000fe200000018ff */
[----:B------:R-:W-:Y:S01]  /*5980*/  F2FP.F16.F32.PACK_AB R14, R106, R113 ;  /* 0x000000716a0e723e */ /* 0x000fe200000000ff */
[----:B------:R-:W-:Y:S01]  /*5990*/  FADD.FTZ R117, R112, R125 ;  /* 0x0000007d70757221 */ /* 0x000fe20000010000 */
        /* <DEDUP_REMOVED lines=8> */
[----:B------:R-:W-:-:S04]  /*5a20*/  FADD.FTZ R110, R123, R110 ;  /* 0x0000006e7b6e7221 */ /* 0x000fc80000010000 */
[----:B------:R-:W1:Y:S03]  /*5a30*/  MUFU.EX2 R119, R119 ;  /* 0x0000007700777308 */ /* 0x000e660000000800 */
[C---:B------:R-:W-:Y:S01]  /*5a40*/  HMMA.16816.F32 R4, R12.reuse, R18, R4 ;  /* 0x000000120c04723c */ /* 0x040fe20000001804 */
[----:B------:R-:W4:Y:S04]  /*5a50*/  LDSM.16.MT88.4 R16, [R3+0x5800] ;  /* 0x005800000310783b */ /* 0x000f280000004200 */
[----:B------:R-:W-:Y:S03]  /*5a60*/  MUFU.EX2 R143, R143 ;  /* 0x0000008f008f7308 */ /* 0x000fe60000000800 */
[C---:B------:R-:W-:Y:S05]  /*5a70*/  HMMA.16816.F32 R24, R12.reuse, R28, R24 ;  /* 0x0000001c0c18723c */ /* 0x040fea0000001818 */
[----:B------:R-:W5:Y:S03]  /*5a80*/  MUFU.EX2 R118, R118 ;  /* 0x0000007600767308 */ /* 0x000f660000000800 */
[----:B------:R-:W-:Y:S01]  /*5a90*/  HMMA.16816.F32 R20, R12, R30, R20 ;  /* 0x0000001e0c14723c */ /* 0x000fe20000001814 */
[----:B------:R-:W-:Y:S01]  /*5aa0*/  F2FP.F16.F32.PACK_AB R12, R102, R107 ;  /* 0x0000006b660c723e */ /* 0x000fe200000000ff */
[----:B------:R-:W5:Y:S01]  /*5ab0*/  LDSM.16.MT88.4 R28, [R150+0x5c00] ;  /* 0x005c0000961c783b */ /* 0x000f620000004200 */
[----:B---3--:R-:W-:Y:S01]  /*5ac0*/  F2FP.F16.F32.PACK_AB R13, R104, R121 ;  /* 0x00000079680d723e */ /* 0x008fe200000000ff */
[----:B------:R-:W-:Y:S01]  /*5ad0*/  FADD.FTZ R121, R121, R110 ;  /* 0x0000006e79797221 */ /* 0x000fe20000010000 */
[----:B------:R-:W-:Y:S01]  /*5ae0*/  F2FP.F16.F32.PACK_AB R14, R100, R105 ;  /* 0x00000069640e723e */ /* 0x000fe200000000ff */
[----:B------:R-:W-:Y:S01]  /*5af0*/  MUFU.EX2 R124, R124 ;  /* 0x0000007c007c7308 */ /* 0x000fe20000000800 */
[----:B-1----:R-:W-:Y:S01]  /*5b00*/  F2FP.F16.F32.PACK_AB R15, R119, R108 ;  /* 0x0000006c770f723e */ /* 0x002fe200000000ff */
[----:B------:R-:W-:-:S04]  /*5b10*/  FADD.FTZ R121, R104, R121 ;  /* 0x0000007968797221 */ /* 0x000fc80000010000 */
[----:B------:R-:W-:Y:S02]  /*5b20*/  FADD.FTZ R108, R108, R121 ;  /* 0x000000796c6c7221 */ /* 0x000fe40000010000 */
[----:B--2---:R-:W-:Y:S01]  /*5b30*/  HMMA.16816.F32 R8, R12, R32, R8 ;  /* 0x000000200c08723c */ /* 0x004fe20000001808 */
[----:B------:R-:W1:Y:S01]  /*5b40*/  MUFU.EX2 R141, R141 ;  /* 0x0000008d008d7308 */ /* 0x000e620000000800 */
[----:B------:R-:W-:-:S06]  /*5b50*/  FADD.FTZ R108, R119, R108 ;  /* 0x0000006c776c7221 */ /* 0x000fcc0000010000 */
[C---:B------:R-:W-:Y:S01]  /*5b60*/  HMMA.16816.F32 R4, R12.reuse, R34, R4 ;  /* 0x000000220c04723c */ /* 0x040fe20000001804 */
[----:B------:R-:W2:Y:S01]  /*5b70*/  LDSM.16.MT88.4 R32, [R3+0x5c00] ;  /* 0x005c00000320783b */ /* 0x000ea20000004200 */
[----:B------:R-:W-:Y:S06]  /*5b80*/  MUFU.EX2 R87, R87 ;  /* 0x0000005700577308 */ /* 0x000fec0000000800 */
[C---:B----4-:R-:W-:Y:S02]  /*5b90*/  HMMA.16816.F32 R24, R12.reuse, R16, R24 ;  /* 0x000000100c18723c */ /* 0x050fe40000001818 */
[----:B------:R-:W-:Y:S06]  /*5ba0*/  MUFU.EX2 R86, R86 ;  /* 0x0000005600567308 */ /* 0x000fec0000000800 */
[----:B------:R-:W-:Y:S01]  /*5bb0*/  HMMA.16816.F32 R20, R12, R18, R20 ;  /* 0x000000120c14723c */ /* 0x000fe20000001814 */
[----:B------:R-:W3:Y:S01]  /*5bc0*/  LDSM.16.MT88.4 R16, [R150+0x6000] ;  /* 0x006000009610783b */ /* 0x000ee20000004200 */
[----:B------:R-:W-:Y:S01]  /*5bd0*/  F2FP.F16.F32.PACK_AB R12, R96, R101 ;  /* 0x00000065600c723e */ /* 0x000fe200000000ff */
[----:B------:R-:W-:Y:S01]  /*5be0*/  MUFU.EX2 R151, R151 ;  /* 0x0000009700977308 */ /* 0x000fe20000000800 */
[----:B-----5:R-:W-:Y:S01]  /*5bf0*/  F2FP.F16.F32.PACK_AB R13, R118, R143 ;  /* 0x0000008f760d723e */ /* 0x020fe200000000ff */
[----:B------:R-:W-:Y:S01]  /*5c00*/  FADD.FTZ R143, R143, R108 ;  /* 0x0000006c8f8f7221 */ /* 0x000fe20000010000 */
[----:B------:R-:W-:-:S02]  /*5c10*/  F2FP.F16.F32.PACK_AB R14, R93, R94 ;  /* 0x0000005e5d0e723e */ /* 0x000fc400000000ff */
[C---:B-1----:R-:W-:Y:S01]  /*5c20*/  F2FP.F16.F32.PACK_AB R15, R141.reuse, R124 ;  /* 0x0000007c8d0f723e */ /* 0x042fe200000000ff */
[----:B------:R-:W-:Y:S02]  /*5c30*/  FADD.FTZ R143, R118, R143 ;  /* 0x0000008f768f7221 */ /* 0x000fe40000010000 */
[----:B------:R-:W1:Y:S02]  /*5c40*/  MUFU.EX2 R128, R128 ;  /* 0x0000008000807308 */ /* 0x000e640000000800 */
[----:B------:R-:W-:Y:S02]  /*5c50*/  FADD.FTZ R124, R124, R143 ;  /* 0x0000008f7c7c7221 */ /* 0x000fe40000010000 */
[C---:B------:R-:W-:Y:S02]  /*5c60*/  HMMA.16816.F32 R8, R12.reuse, R28, R8 ;  /* 0x0000001c0c08723c */ /* 0x040fe40000001808 */
[----:B------:R-:W-:Y:S02]  /*5c70*/  FADD.FTZ R124, R141, R124 ;  /* 0x0000007c8d7c7221 */ /* 0x000fe40000010000 */
[----:B------:R-:W-:Y:S04]  /*5c80*/  MUFU.EX2 R132, R132 ;  /* 0x0000008400847308 */ /* 0x000fe80000000800 */
[C---:B------:R-:W-:Y:S01]  /*5c90*/  HMMA.16816.F32 R4, R12.reuse, R30, R4 ;  /* 0x0000001e0c04723c */ /* 0x040fe20000001804 */
[----:B------:R-:W4:Y:S03]  /*5ca0*/  LDSM.16.MT88.4 R28, [R3+0x6000] ;  /* 0x00600000031c783b */ /* 0x000f260000004200 */
[----:B------:R-:W5:Y:S04]  /*5cb0*/  MUFU.EX2 R149, R149 ;  /* 0x0000009500957308 */ /* 0x000f680000000800 */
[C---:B--2---:R-:W-:Y:S04]  /*5cc0*/  HMMA.16816.F32 R24, R12.reuse, R32, R24 ;  /* 0x000000200c18723c */ /* 0x044fe80000001818 */
[----:B------:R-:W-:Y:S04]  /*5cd0*/  MUFU.EX2 R85, R85 ;  /* 0x0000005500557308 */ /* 0x000fe80000000800 */
[----:B------:R-:W-:Y:S01]  /*5ce0*/  HMMA.16816.F32 R20, R12, R34, R20 ;  /* 0x000000220c14723c */ /* 0x000fe20000001814 */
[----:B------:R-:W2:Y:S01]  /*5cf0*/  LDSM.16.MT88.4 R32, [R150+0x6400] ;  /* 0x006400009620783b */ /* 0x000ea20000004200 */
[----:B------:R-:W-:-:S02]  /*5d00*/  F2FP.F16.F32.PACK_AB R12, R91, R92 ;  /* 0x0000005c5b0c723e */ /* 0x000fc400000000ff */
[----:B-1----:R-:W-:Y:S01]  /*5d10*/  F2FP.F16.F32.PACK_AB R13, R128, R151 ;  /* 0x00000097800d723e */ /* 0x002fe200000000ff */
[----:B------:R-:W1:Y:S01]  /*5d20*/  MUFU.EX2 R84, R84 ;  /* 0x0000005400547308 */ /* 0x000e620000000800 */
[----:B------:R-:W-:Y:S01]  /*5d30*/  F2FP.F16.F32.PACK_AB R14, R86, R87 ;  /* 0x00000057560e723e */ /* 0x000fe200000000ff */
[----:B------:R-:W-:Y:S01]  /*5d40*/  FADD.FTZ R151, R151, R124 ;  /* 0x0000007c97977221 */ /* 0x000fe20000010000 */
[----:B-----5:R-:W-:-:S03]  /*5d50*/  F2FP.F16.F32.PACK_AB R15, R149, R132 ;  /* 0x00000084950f723e */ /* 0x020fc600000000ff */
[----:B------:R-:W-:Y:S02]  /*5d60*/  FADD.FTZ R151, R128, R151 ;  /* 0x0000009780977221 */ /* 0x000fe40000010000 */
[----:B------:R-:W-:Y:S02]  /*5d70*/  MUFU.EX2 R83, R83 ;  /* 0x0000005300537308 */ /* 0x000fe40000000800 */
[----:B---3--:R-:W-:Y:S01]  /*5d80*/  HMMA.16816.F32 R8, R12, R16, R8 ;  /* 0x000000100c08723c */ /* 0x008fe20000001808 */
[----:B------:R-:W-:-:S04]  /*5d90*/  FADD.FTZ R132, R132, R151 ;  /* 0x0000009784847221 */ /* 0x000fc80000010000 */
[----:B------:R-:W-:Y:S01]  /*5da0*/  FADD.FTZ R132, R149, R132 ;  /* 0x0000008495847221 */ /* 0x000fe20000010000 */
[----:B------:R-:W3:Y:S02]  /*5db0*/  MUFU.EX2 R82, R82 ;  /* 0x0000005200527308 */ /* 0x000ee40000000800 */
[C---:B------:R-:W-:Y:S01]  /*5dc0*/  HMMA.16816.F32 R4, R12.reuse, R18, R4 ;  /* 0x000000120c04723c */ /* 0x040fe20000001804 */
[----:B------:R-:W5:Y:S05]  /*5dd0*/  LDSM.16.MT88.4 R16, [R3+0x6400] ;  /* 0x006400000310783b */ /* 0x000f6a0000004200 */
[----:B------:R-:W-:Y:S02]  /*5de0*/  MUFU.EX2 R163, R163 ;  /* 0x000000a300a37308 */ /* 0x000fe40000000800 */
[C---:B----4-:R-:W-:Y:S06]  /*5df0*/  HMMA.16816.F32 R24, R12.reuse, R28, R24 ;  /* 0x0000001c0c18723c */ /* 0x050fec0000001818 */
[----:B------:R-:W4:Y:S02]  /*5e00*/  MUFU.EX2 R134, R134 ;  /* 0x0000008600867308 */ /* 0x000f240000000800 */
[----:B------:R-:W-:Y:S01]  /*5e10*/  HMMA.16816.F32 R20, R12, R30, R20 ;  /* 0x0000001e0c14723c */ /* 0x000fe20000001814 */
[----:B-1----:R-:W-:Y:S01]  /*5e20*/  F2FP.F16.F32.PACK_AB R12, R84, R85 ;  /* 0x00000055540c723e */ /* 0x002fe200000000ff */
[----:B------:R-:W1:Y:S01]  /*5e30*/  LDSM.16.MT88.4 R28, [R150+0x6800] ;  /* 0x00680000961c783b */ /* 0x000e620000004200 */
[----:B---3--:R-:W-:-:S03]  /*5e40*/  F2FP.F16.F32.PACK_AB R14, R82, R83 ;  /* 0x00000053520e723e */ /* 0x008fc600000000ff */
[----:B------:R-:W-:Y:S08]  /*5e50*/  MUFU.EX2 R136, R136 ;  /* 0x0000008800887308 */ /* 0x000ff00000000800 */
[----:B------:R-:W3:Y:S01]  /*5e60*/  MUFU.EX2 R161, R161 ;  /* 0x000000a100a17308 */ /* 0x000ee20000000800 */
[----:B----4-:R-:W-:Y:S01]  /*5e70*/  F2FP.F16.F32.PACK_AB R13, R134, R163 ;  /* 0x000000a3860d723e */ /* 0x010fe200000000ff */
[----:B------:R-:W-:-:S04]  /*5e80*/  FADD.FTZ R163, R163, R132 ;  /* 0x00000084a3a37221 */ /* 0x000fc80000010000 */
[----:B------:R-:W-:Y:S02]  /*5e90*/  FADD.FTZ R163, R134, R163 ;  /* 0x000000a386a37221 */ /* 0x000fe40000010000 */
[----:B------:R-:W-:Y:S08]  /*5ea0*/  MUFU.EX2 R81, R81 ;  /* 0x0000005100517308 */ /* 0x000ff00000000800 */
[----:B------:R-:W4:Y:S01]  /*5eb0*/  MUFU.EX2 R80, R80 ;  /* 0x0000005000507308 */ /* 0x000f220000000800 */
[----:B---3--:R-:W-:Y:S01]  /*5ec0*/  F2FP.F16.F32.PACK_AB R15, R161, R136 ;  /* 0x00000088a10f723e */ /* 0x008fe200000000ff */
[----:B------:R-:W-:-:S04]  /*5ed0*/  FADD.FTZ R136, R136, R163 ;  /* 0x000000a388887221 */ /* 0x000fc80000010000 */
[----:B------:R-:W-:Y:S02]  /*5ee0*/  FADD.FTZ R136, R161, R136 ;  /* 0x00000088a1887221 */ /* 0x000fe40000010000 */
[C---:B--2---:R-:W-:Y:S01]  /*5ef0*/  HMMA.16816.F32 R8, R12.reuse, R32, R8 ;  /* 0x000000200c08723c */ /* 0x044fe20000001808 */
[----:B------:R-:W-:Y:S07]  /*5f00*/  MUFU.EX2 R79, R79 ;  /* 0x0000004f004f7308 */ /* 0x000fee0000000800 */
[C---:B------:R-:W-:Y:S01]  /*5f10*/  HMMA.16816.F32 R4, R12.reuse, R34, R4 ;  /* 0x000000220c04723c */ /* 0x040fe20000001804 */
[----:B------:R-:W2:Y:S01]  /*5f20*/  LDSM.16.MT88.4 R32, [R3+0x6800] ;  /* 0x006800000320783b */ /* 0x000ea20000004200 */
[----:B------:R-:W3:Y:S06]  /*5f30*/  MUFU.EX2 R78, R78 ;  /* 0x0000004e004e7308 */ /* 0x000eec0000000800 */
[C---:B-----5:R-:W-:Y:S02]  /*5f40*/  HMMA.16816.F32 R24, R12.reuse, R16, R24 ;  /* 0x000000100c18723c */ /* 0x060fe40000001818 */
[----:B------:R-:W-:Y:S06]  /*5f50*/  MUFU.EX2 R169, R169 ;  /* 0x000000a900a97308 */ /* 0x000fec0000000800 */
[----:B------:R-:W-:Y:S01]  /*5f60*/  HMMA.16816.F32 R20, R12, R18, R20 ;  /* 0x000000120c14723c */ /* 0x000fe20000001814 */
[----:B------:R-:W5:Y:S01]  /*5f70*/  LDSM.16.MT88.4 R16, [R150+0x6c00] ;  /* 0x006c00009610783b */ /* 0x000f620000004200 */
[----:B------:R-:W1:Y:S01]  /*5f80*/  MUFU.EX2 R138, R138 ;  /* 0x0000008a008a7308 */ /* 0x000e620000000800 */
[----:B----4-:R-:W-:-:S02]  /*5f90*/  F2FP.F16.F32.PACK_AB R12, R80, R81 ;  /* 0x00000051500c723e */ /* 0x010fc400000000ff */
[----:B---3--:R-:W-:-:S05]  /*5fa0*/  F2FP.F16.F32.PACK_AB R14, R78, R79 ;  /* 0x0000004f4e0e723e */ /* 0x008fca00000000ff */
[----:B------:R-:W-:Y:S08]  /*5fb0*/  MUFU.EX2 R140, R140 ;  /* 0x0000008c008c7308 */ /* 0x000ff00000000800 */
[----:B------:R-:W3:Y:S01]  /*5fc0*/  MUFU.EX2 R173, R173 ;  /* 0x000000ad00ad7308 */ /* 0x000ee20000000800 */
[----:B-1----:R-:W-:-:S07]  /*5fd0*/  F2FP.F16.F32.PACK_AB R13, R138, R169 ;  /* 0x000000a98a0d723e */ /* 0x002fce00000000ff */
[----:B------:R-:W-:Y:S08]  /*5fe0*/  MUFU.EX2 R77, R77 ;  /* 0x0000004d004d7308 */ /* 0x000ff00000000800 */
[----:B------:R-:W1:Y:S01]  /*5ff0*/  MUFU.EX2 R76, R76 ;  /* 0x0000004c004c7308 */ /* 0x000e620000000800 */
[----:B---3--:R-:W-:-:S07]  /*6000*/  F2FP.F16.F32.PACK_AB R15, R173, R140 ;  /* 0x0000008cad0f723e */ /* 0x008fce00000000ff */
[C---:B------:R-:W-:Y:S01]  /*6010*/  HMMA.16816.F32 R8, R12.reuse, R28, R8 ;  /* 0x0000001c0c08723c */ /* 0x040fe20000001808 */
[----:B------:R-:W-:Y:S07]  /*6020*/  MUFU.EX2 R75, R75 ;  /* 0x0000004b004b7308 */ /* 0x000fee0000000800 */
[C---:B------:R-:W-:Y:S01]  /*6030*/  HMMA.16816.F32 R4, R12.reuse, R30, R4 ;  /* 0x0000001e0c04723c */ /* 0x040fe20000001804 */
[----:B------:R-:W3:Y:S01]  /*6040*/  LDSM.16.MT88.4 R28, [R3+0x6c00] ;  /* 0x006c0000031c783b */ /* 0x000ee20000004200 */
[----:B------:R-:W4:Y:S06]  /*6050*/  MUFU.EX2 R74, R74 ;  /* 0x0000004a004a7308 */ /* 0x000f2c0000000800 */
[C---:B--2---:R-:W-:Y:S02]  /*6060*/  HMMA.16816.F32 R24, R12.reuse, R32, R24 ;  /* 0x000000200c18723c */ /* 0x044fe40000001818 */
[----:B------:R-:W-:Y:S06]  /*6070*/  MUFU.EX2 R181, R181 ;  /* 0x000000b500b57308 */ /* 0x000fec0000000800 */
[----:B------:R-:W-:Y:S01]  /*6080*/  HMMA.16816.F32 R20, R12, R34, R20 ;  /* 0x000000220c14723c */ /* 0x000fe20000001814 */
[----:B------:R-:W2:Y:S01]  /*6090*/  LDSM.16.MT88.4 R32, [R150+0x7000] ;  /* 0x007000009620783b */ /* 0x000ea20000004200 */
[----:B------:R-:W5:Y:S01]  /*60a0*/  MUFU.EX2 R142, R142 ;  /* 0x0000008e008e7308 */ /* 0x000f620000000800 */
[----:B-1----:R-:W-:-:S02]  /*60b0*/  F2FP.F16.F32.PACK_AB R12, R76, R77 ;  /* 0x0000004d4c0c723e */ /* 0x002fc400000000ff */
[----:B----4-:R-:W-:-:S05]  /*60c0*/  F2FP.F16.F32.PACK_AB R14, R74, R75 ;  /* 0x0000004b4a0e723e */ /* 0x010fca00000000ff */
[----:B------:R-:W-:Y:S08]  /*60d0*/  MUFU.EX2 R183, R183 ;  /* 0x000000b700b77308 */ /* 0x000ff00000000800 */
[----:B------:R-:W1:Y:S01]  /*60e0*/  MUFU.EX2 R144, R144 ;  /* 0x0000009000907308 */ /* 0x000e620000000800 */
[----:B-----5:R-:W-:-:S07]  /*60f0*/  F2FP.F16.F32.PACK_AB R13, R142, R181 ;  /* 0x000000b58e0d723e */ /* 0x020fce00000000ff */
[----:B------:R-:W-:Y:S08]  /*6100*/  MUFU.EX2 R73, R73 ;  /* 0x0000004900497308 */ /* 0x000ff00000000800 */
[----:B------:R-:W4:Y:S01]  /*6110*/  MUFU.EX2 R72, R72 ;  /* 0x0000004800487308 */ /* 0x000f220000000800 */
[----:B-1----:R-:W-:-:S07]  /*6120*/  F2FP.F16.F32.PACK_AB R15, R144, R183 ;  /* 0x000000b7900f723e */ /* 0x002fce00000000ff */
[----:B------:R-:W-:Y:S01]  /*6130*/  MUFU.EX2 R71, R71 ;  /* 0x0000004700477308 */ /* 0x000fe20000000800 */
[C---:B------:R-:W-:Y:S07]  /*6140*/  HMMA.16816.F32 R8, R12.reuse, R16, R8 ;  /* 0x000000100c08723c */ /* 0x040fee0000001808 */
[----:B------:R-:W1:Y:S01]  /*6150*/  MUFU.EX2 R70, R70 ;  /* 0x0000004600467308 */ /* 0x000e620000000800 */
[C---:B------:R-:W-:Y:S01]  /*6160*/  HMMA.16816.F32 R4, R12.reuse, R18, R4 ;  /* 0x000000120c04723c */ /* 0x040fe20000001804 */
[----:B------:R-:W5:Y:S06]  /*6170*/  LDSM.16.MT88.4 R16, [R3+0x7000] ;  /* 0x007000000310783b */ /* 0x000f6c0000004200 */
[----:B------:R-:W-:Y:S01]  /*6180*/  MUFU.EX2 R146, R146 ;  /* 0x0000009200927308 */ /* 0x000fe20000000800 */
[C---:B---3--:R-:W-:Y:S07]  /*6190*/  HMMA.16816.F32 R24, R12.reuse, R28, R24 ;  /* 0x0000001c0c18723c */ /* 0x048fee0000001818 */
[----:B------:R-:W3:Y:S01]  /*61a0*/  MUFU.EX2 R177, R177 ;  /* 0x000000b100b17308 */ /* 0x000ee20000000800 */
[----:B------:R-:W-:Y:S01]  /*61b0*/  HMMA.16816.F32 R20, R12, R30, R20 ;  /* 0x0000001e0c14723c */ /* 0x000fe20000001814 */
[----:B----4-:R-:W-:Y:S01]  /*61c0*/  F2FP.F16.F32.PACK_AB R12, R72, R73 ;  /* 0x00000049480c723e */ /* 0x010fe200000000ff */
[----:B------:R-:W4:Y:S01]  /*61d0*/  LDSM.16.MT88.4 R28, [R150+0x7400] ;  /* 0x00740000961c783b */ /* 0x000f220000004200 */
[----:B-1----:R-:W-:-:S04]  /*61e0*/  F2FP.F16.F32.PACK_AB R14, R70, R71 ;  /* 0x00000047460e723e */ /* 0x002fc800000000ff */
[----:B------:R-:W-:Y:S08]  /*61f0*/  MUFU.EX2 R154, R154 ;  /* 0x0000009a009a7308 */ /* 0x000ff00000000800 */
[----:B------:R-:W1:Y:S01]  /*6200*/  MUFU.EX2 R171, R171 ;  /* 0x000000ab00ab7308 */ /* 0x000e620000000800 */
[----:B---3--:R-:W-:-:S07]  /*6210*/  F2FP.F16.F32.PACK_AB R13, R177, R146 ;  /* 0x00000092b10d723e */ /* 0x008fce00000000ff */
[----:B------:R-:W-:Y:S08]  /*6220*/  MUFU.EX2 R69, R69 ;  /* 0x0000004500457308 */ /* 0x000ff00000000800 */
[----:B------:R-:W3:Y:S01]  /*6230*/  MUFU.EX2 R68, R68 ;  /* 0x0000004400447308 */ /* 0x000ee20000000800 */
[----:B-1----:R-:W-:-:S07]  /*6240*/  F2FP.F16.F32.PACK_AB R15, R171, R154 ;  /* 0x0000009aab0f723e */ /* 0x002fce00000000ff */
[C---:B--2---:R-:W-:Y:S01]  /*6250*/  HMMA.16816.F32 R8, R12.reuse, R32, R8 ;  /* 0x000000200c08723c */ /* 0x044fe20000001808 */
[----:B------:R-:W-:Y:S07]  /*6260*/  MUFU.EX2 R67, R67 ;  /* 0x0000004300437308 */ /* 0x000fee0000000800 */
[C---:B------:R-:W-:Y:S01]  /*6270*/  HMMA.16816.F32 R4, R12.reuse, R34, R4 ;  /* 0x000000220c04723c */ /* 0x040fe20000001804 */
[----:B------:R-:W1:Y:S01]  /*6280*/  LDSM.16.MT88.4 R32, [R3+0x7400] ;  /* 0x007400000320783b */ /* 0x000e620000004200 */
[----:B------:R-:W2:Y:S06]  /*6290*/  MUFU.EX2 R66, R66 ;  /* 0x0000004200427308 */ /* 0x000eac0000000800 */
[C---:B-----5:R-:W-:Y:S01]  /*62a0*/  HMMA.16816.F32 R24, R12.reuse, R16, R24 ;  /* 0x000000100c18723c */ /* 0x060fe20000001818 */
[----:B---3--:R-:W-:Y:S01]  /*62b0*/  F2FP.F16.F32.PACK_AB R16, R68, R69 ;  /* 0x000000454410723e */ /* 0x008fe200000000ff */
[----:B------:R-:W-:Y:S06]  /*62c0*/  MUFU.EX2 R158, R158 ;  /* 0x0000009e009e7308 */ /* 0x000fec0000000800 */
[----:B------:R-:W-:Y:S01]  /*62d0*/  HMMA.16816.F32 R20, R12, R18, R20 ;  /* 0x000000120c14723c */ /* 0x000fe20000001814 */
[----:B------:R-:W3:Y:S01]  /*62e0*/  LDSM.16.MT88.4 R12, [R150+0x7800] ;  /* 0x00780000960c783b */ /* 0x000ee20000004200 */
[----:B------:R-:W5:Y:S01]  /*62f0*/  MUFU.EX2 R157, R157 ;  /* 0x0000009d009d7308 */ /* 0x000f620000000800 */
[----:B--2---:R-:W-:-:S07]  /*6300*/  F2FP.F16.F32.PACK_AB R18, R66, R67 ;  /* 0x000000434212723e */ /* 0x004fce00000000ff */
[----:B------:R-:W-:Y:S08]  /*6310*/  MUFU.EX2 R155, R155 ;  /* 0x0000009b009b7308 */ /* 0x000ff00000000800 */
[----:B------:R-:W2:Y:S01]  /*6320*/  MUFU.EX2 R160, R160 ;  /* 0x000000a000a07308 */ /* 0x000ea20000000800 */
[----:B-----5:R-:W-:-:S07]  /*6330*/  F2FP.F16.F32.PACK_AB R17, R157, R158 ;  /* 0x0000009e9d11723e */ /* 0x020fce00000000ff */
[----:B------:R-:W-:Y:S08]  /*6340*/  MUFU.EX2 R65, R65 ;  /* 0x0000004100417308 */ /* 0x000ff00000000800 */
[----:B------:R-:W5:Y:S01]  /*6350*/  MUFU.EX2 R64, R64 ;  /* 0x0000004000407308 */ /* 0x000f620000000800 */
[----:B--2---:R-:W-:-:S07]  /*6360*/  F2FP.F16.F32.PACK_AB R19, R160, R155 ;  /* 0x0000009ba013723e */ /* 0x004fce00000000ff */
[C---:B----4-:R-:W-:Y:S01]  /*6370*/  HMMA.16816.F32 R8, R16.reuse, R28, R8 ;  /* 0x0000001c1008723c */ /* 0x050fe20000001808 */
[----:B------:R-:W-:Y:S07]  /*6380*/  MUFU.EX2 R63, R63 ;  /* 0x0000003f003f7308 */ /* 0x000fee0000000800 */
[C---:B------:R-:W-:Y:S01]  /*6390*/  HMMA.16816.F32 R4, R16.reuse, R30, R4 ;  /* 0x0000001e1004723c */ /* 0x040fe20000001804 */
[----:B------:R-:W2:Y:S01]  /*63a0*/  LDSM.16.MT88.4 R28, [R3+0x7800] ;  /* 0x00780000031c783b */ /* 0x000ea20000004200 */
[----:B------:R-:W4:Y:S06]  /*63b0*/  MUFU.EX2 R62, R62 ;  /* 0x0000003e003e7308 */ /* 0x000f2c0000000800 */
[----:B-1----:R-:W-:Y:S01]  /*63c0*/  HMMA.16816.F32 R24, R16, R32, R24 ;  /* 0x000000201018723c */ /* 0x002fe20000001818 */
[----:B------:R-:W-:Y:S01]  /*63d0*/  FADD.FTZ R33, R113, R114 ;  /* 0x0000007271217221 */ /* 0x000fe20000010000 */
[----:B------:R-:W-:Y:S01]  /*63e0*/  MUFU.EX2 R147, R147 ;  /* 0x0000009300937308 */ /* 0x000fe20000000800 */
[----:B-----5:R-:W-:-:S02]  /*63f0*/  F2FP.F16.F32.PACK_AB R32, R64, R65 ;  /* 0x000000414020723e */ /* 0x020fc400000000ff */
[----:B------:R-:W-:-:S03]  /*6400*/  FADD.FTZ R106, R106, R33 ;  /* 0x000000216a6a7221 */ /* 0x000fc60000010000 */
[----:B------:R-:W-:Y:S01]  /*6410*/  HMMA.16816.F32 R20, R16, R34, R20 ;  /* 0x000000221014723c */ /* 0x000fe20000001814 */
[----:B------:R-:W1:Y:S01]  /*6420*/  LDSM.16.MT88.4 R16, [R150+0x7c00] ;  /* 0x007c00009610783b */ /* 0x000e620000004200 */
[----:B------:R-:W5:Y:S01]  /*6430*/  MUFU.EX2 R162, R162 ;  /* 0x000000a200a27308 */ /* 0x000f620000000800 */
[----:B------:R-:W-:Y:S01]  /*6440*/  FADD.FTZ R107, R107, R106 ;  /* 0x0000006a6b6b7221 */ /* 0x000fe20000010000 */
[----:B----4-:R-:W-:-:S03]  /*6450*/  F2FP.F16.F32.PACK_AB R34, R62, R63 ;  /* 0x0000003f3e22723e */ /* 0x010fc600000000ff */
[----:B------:R-:W-:-:S03]  /*6460*/  FADD.FTZ R102, R102, R107 ;  /* 0x0000006b66667221 */ /* 0x000fc60000010000 */
[----:B------:R4:W-:Y:S01]  /*6470*/  MUFU.EX2 R122, R133 ;  /* 0x00000085007a7308 */ /* 0x0009e20000000800 */
[----:B------:R-:W-:-:S04]  /*6480*/  FADD.FTZ R105, R105, R102 ;  /* 0x0000006669697221 */ /* 0x000fc80000010000 */
[----:B------:R-:W-:-:S03]  /*6490*/  FADD.FTZ R100, R100, R105 ;  /* 0x0000006964647221 */ /* 0x000fc60000010000 */
[----:B------:R-:W3:Y:S01]  /*64a0*/  MUFU.EX2 R127, R127 ;  /* 0x0000007f007f7308 */ /* 0x000ee20000000800 */
[----:B-----5:R-:W-:Y:S01]  /*64b0*/  F2FP.F16.F32.PACK_AB R33, R162, R147 ;  /* 0x00000093a221723e */ /* 0x020fe200000000ff */
[----:B------:R-:W-:-:S04]  /*64c0*/  FADD.FTZ R101, R101, R100 ;  /* 0x0000006465657221 */ /* 0x000fc80000010000 */
[----:B------:R-:W-:Y:S02]  /*64d0*/  FADD.FTZ R101, R96, R101 ;  /* 0x0000006560657221 */ /* 0x000fe40000010000 */
[----:B------:R-:W-:Y:S01]  /*64e0*/  MUFU.EX2 R61, R61 ;  /* 0x0000003d003d7308 */ /* 0x000fe20000000800 */
[----:B----4-:R-:W-:Y:S01]  /*64f0*/  LDSM.16.MT88.4 R132, [R3+0x8c00] ;  /* 0x008c00000384783b */ /* 0x010fe20000004200 */
[----:B------:R-:W-:-:S06]  /*6500*/  FADD.FTZ R94, R94, R101 ;  /* 0x000000655e5e7221 */ /* 0x000fcc0000010000 */
[----:B------:R-:W4:Y:S01]  /*6510*/  MUFU.EX2 R60, R60 ;  /* 0x0000003c003c7308 */ /* 0x000f220000000800 */
[----:B---3--:R-:W-:-:S07]  /*6520*/  F2FP.F16.F32.PACK_AB R35, R127, R122 ;  /* 0x0000007a7f23723e */ /* 0x008fce00000000ff */
[----:B------:R-:W-:Y:S01]  /*6530*/  MUFU.EX2 R59, R59 ;  /* 0x0000003b003b7308 */ /* 0x000fe20000000800 */
[C---:B------:R-:W-:Y:S07]  /*6540*/  HMMA.16816.F32 R8, R32.reuse, R12, R8 ;  /* 0x0000000c2008723c */ /* 0x040fee0000001808 */
[----:B------:R-:W3:Y:S01]  /*6550*/  MUFU.EX2 R58, R58 ;  /* 0x0000003a003a7308 */ /* 0x000ee20000000800 */
[C---:B------:R-:W-:Y:S01]  /*6560*/  HMMA.16816.F32 R4, R32.reuse, R14, R4 ;  /* 0x0000000e2004723c */ /* 0x040fe20000001804 */
[----:B------:R-:W5:Y:S06]  /*6570*/  LDSM.16.MT88.4 R12, [R3+0x7c00] ;  /* 0x007c0000030c783b */ /* 0x000f6c0000004200 */
[----:B------:R-:W-:Y:S01]  /*6580*/  MUFU.EX2 R109, R111 ;  /* 0x0000006f006d7308 */ /* 0x000fe20000000800 */
[C---:B--2---:R-:W-:Y:S07]  /*6590*/  HMMA.16816.F32 R24, R32.reuse, R28, R24 ;  /* 0x0000001c2018723c */ /* 0x044fee0000001818 */
[----:B------:R-:W2:Y:S01]  /*65a0*/  MUFU.EX2 R106, R112 ;  /* 0x00000070006a7308 */ /* 0x000ea20000000800 */
[----:B------:R-:W-:Y:S01]  /*65b0*/  HMMA.16816.F32 R28, R32, R30, R20 ;  /* 0x0000001e201c723c */ /* 0x000fe20000001814 */
[----:B------:R-:W-:Y:S01]  /*65c0*/  FADD.FTZ R21, R93, R94 ;  /* 0x0000005e5d157221 */ /* 0x000fe20000010000 */
[----:B----4-:R-:W-:-:S02]  /*65d0*/  F2FP.F16.F32.PACK_AB R32, R60, R61 ;  /* 0x0000003d3c20723e */ /* 0x010fc400000000ff */
[----:B---3--:R-:W-:Y:S01]  /*65e0*/  F2FP.F16.F32.PACK_AB R34, R58, R59 ;  /* 0x0000003b3a22723e */ /* 0x008fe200000000ff */
[----:B------:R-:W-:Y:S02]  /*65f0*/  FADD.FTZ R92, R92, R21 ;  /* 0x000000155c5c7221 */ /* 0x000fe40000010000 */
[----:B------:R-:W-:Y:S01]  /*6600*/  MUFU.EX2 R102, R103 ;  /* 0x0000006700667308 */ /* 0x000fe20000000800 */
[----:B------:R-:W3:Y:S01]  /*6610*/  LDSM.16.MT88.4 R20, [R150+0x8000] ;  /* 0x008000009614783b */ /* 0x000ee20000004200 */
[----:B------:R-:W-:-:S06]  /*6620*/  FADD.FTZ R92, R91, R92 ;  /* 0x0000005c5b5c7221 */ /* 0x000fcc0000010000 */
[----:B------:R-:W4:Y:S01]  /*6630*/  MUFU.EX2 R99, R99 ;  /* 0x0000006300637308 */ /* 0x000f220000000800 */
[----:B--2---:R-:W-:-:S07]  /*6640*/  F2FP.F16.F32.PACK_AB R33, R106, R109 ;  /* 0x0000006d6a21723e */ /* 0x004fce00000000ff */
[----:B------:R-:W-:Y:S08]  /*6650*/  MUFU.EX2 R57, R57 ;  /* 0x0000003900397308 */ /* 0x000ff00000000800 */
[----:B------:R-:W2:Y:S01]  /*6660*/  MUFU.EX2 R56, R56 ;  /* 0x0000003800387308 */ /* 0x000ea20000000800 */
[----:B----4-:R-:W-:-:S07]  /*6670*/  F2FP.F16.F32.PACK_AB R35, R99, R102 ;  /* 0x000000666323723e */ /* 0x010fce00000000ff */
[C---:B-1----:R-:W-:Y:S01]  /*6680*/  HMMA.16816.F32 R8, R32.reuse, R16, R8 ;  /* 0x000000102008723c */ /* 0x042fe20000001808 */
[----:B------:R-:W-:Y:S01]  /*6690*/  FADD.FTZ R17, R87, R92 ;  /* 0x0000005c57117221 */ /* 0x000fe20000010000 */
[----:B------:R-:W-:Y:S01]  /*66a0*/  FFMA.FTZ R87, R49, UR4, -R54 ;  /* 0x0000000431577c23 */ /* 0x000fe20008010836 */
[----:B------:R-:W-:Y:S01]  /*66b0*/  MUFU.EX2 R55, R55 ;  /* 0x0000003700377308 */ /* 0x000fe20000000800 */
[----:B------:R-:W-:Y:S01]  /*66c0*/  FFMA.FTZ R49, R53, UR4, -R88 ;  /* 0x0000000435317c23 */ /* 0x000fe20008010858 */
[----:B------:R-:W-:Y:S01]  /*66d0*/  FADD.FTZ R16, R86, R17 ;  /* 0x0000001156107221 */ /* 0x000fe20000010000 */
[----:B------:R-:W-:Y:S01]  /*66e0*/  FFMA.FTZ R53, R45, UR4, -R54 ;  /* 0x000000042d357c23 */ /* 0x000fe20008010836 */
[----:B------:R-:W-:Y:S01]  /*66f0*/  FFMA.FTZ R45, R51, UR4, -R88 ;  /* 0x00000004332d7c23 */ /* 0x000fe20008010858 */
[----:B------:R-:W-:Y:S01]  /*6700*/  HMMA.16816.F32 R4, R32, R18, R4 ;  /* 0x000000122004723c */ /* 0x000fe20000001804 */
[----:B------:R-:W-:Y:S02]  /*6710*/  FADD.FTZ R85, R85, R16 ;  /* 0x0000001055557221 */ /* 0x000fe40000010000 */
[----:B------:R-:W1:Y:S01]  /*6720*/  LDSM.16.MT88.4 R16, [R3+0x8000] ;  /* 0x008000000310783b */ /* 0x000e620000004200 */
[----:B------:R-:W4:Y:S01]  /*6730*/  MUFU.EX2 R90, R90 ;  /* 0x0000005a005a7308 */ /* 0x000f220000000800 */
[----:B------:R-:W-:-:S03]  /*6740*/  FADD.FTZ R84, R84, R85 ;  /* 0x0000005554547221 */ /* 0x000fc60000010000 */
[----:B-----5:R-:W-:Y:S01]  /*6750*/  HMMA.16816.F32 R24, R32, R12, R24 ;  /* 0x0000000c2018723c */ /* 0x020fe20000001818 */
[----:B------:R-:W-:Y:S01]  /*6760*/  FADD.FTZ R83, R83, R84 ;  /* 0x0000005453537221 */ /* 0x000fe20000010000 */
[----:B--2---:R-:W-:Y:S02]  /*6770*/  F2FP.F16.F32.PACK_AB R12, R56, R57 ;  /* 0x00000039380c723e */ /* 0x004fe400000000ff */
[----:B------:R-:W-:Y:S01]  /*6780*/  MUFU.EX2 R96, R97 ;  /* 0x0000006100607308 */ /* 0x000fe20000000800 */
[----:B------:R-:W-:-:S03]  /*6790*/  FADD.FTZ R82, R82, R83 ;  /* 0x0000005352527221 */ /* 0x000fc60000010000 */
[----:B------:R-:W-:Y:S01]  /*67a0*/  HMMA.16816.F32 R28, R32, R14, R28 ;  /* 0x0000000e201c723c */ /* 0x000fe2000000181c */
[----:B------:R-:W-:Y:S01]  /*67b0*/  FADD.FTZ R33, R169, R136 ;  /* 0x00000088a9217221 */ /* 0x000fe20000010000 */
[----:B------:R-:W-:Y:S02]  /*67c0*/  FADD.FTZ R81, R81, R82 ;  /* 0x0000005251517221 */ /* 0x000fe40000010000 */
[----:B------:R-:W2:Y:S01]  /*67d0*/  MUFU.EX2 R93, R95 ;  /* 0x0000005f005d7308 */ /* 0x000ea20000000800 */
[----:B------:R-:W-:Y:S01]  /*67e0*/  FADD.FTZ R33, R138, R33 ;  /* 0x000000218a217221 */ /* 0x000fe20000010000 */
[----:B------:R-:W-:Y:S01]  /*67f0*/  FADD.FTZ R80, R80, R81 ;  /* 0x0000005150507221 */ /* 0x000fe20000010000 */
[----:B----4-:R-:W-:Y:S02]  /*6800*/  F2FP.F16.F32.PACK_AB R14, R90, R55 ;  /* 0x000000375a0e723e */ /* 0x010fe400000000ff */
[----:B------:R-:W-:Y:S01]  /*6810*/  FADD.FTZ R140, R140, R33 ;  /* 0x000000218c8c7221 */ /* 0x000fe20000010000 */
[----:B------:R-:W-:Y:S01]  /*6820*/  FADD.FTZ R79, R79, R80 ;  /* 0x000000504f4f7221 */ /* 0x000fe20000010000 */
[----:B------:R-:W4:Y:S01]  /*6830*/  LDSM.16.MT88.4 R32, [R150+0x8400] ;  /* 0x008400009620783b */ /* 0x000f220000004200 */
[----:B------:R-:W-:Y:S01]  /*6840*/  MUFU.EX2 R89, R89 ;  /* 0x0000005900597308 */ /* 0x000fe20000000800 */
[----:B------:R-:W-:Y:S01]  /*6850*/  FADD.FTZ R140, R173, R140 ;  /* 0x0000008cad8c7221 */ /* 0x000fe20000010000 */
[----:B------:R-:W-:-:S03]  /*6860*/  FADD.FTZ R78, R78, R79 ;  /* 0x0000004f4e4e7221 */ /* 0x000fc60000010000 */
[----:B------:R-:W-:Y:S01]  /*6870*/  FADD.FTZ R181, R181, R140 ;  /* 0x0000008cb5b57221 */ /* 0x000fe20000010000 */
[----:B------:R-:W-:Y:S02]  /*6880*/  FADD.FTZ R77, R77, R78 ;  /* 0x0000004e4d4d7221 */ /* 0x000fe40000010000 */
[----:B------:R-:W5:Y:S01]  /*6890*/  MUFU.EX2 R86, R87 ;  /* 0x0000005700567308 */ /* 0x000f620000000800 */
[----:B--2---:R-:W-:Y:S01]  /*68a0*/  F2FP.F16.F32.PACK_AB R13, R93, R96 ;  /* 0x000000605d0d723e */ /* 0x004fe200000000ff */
[----:B------:R-:W-:Y:S01]  /*68b0*/  FADD.FTZ R76, R76, R77 ;  /* 0x0000004d4c4c7221 */ /* 0x000fe20000010000 */
[----:B------:R-:W-:-:S03]  /*68c0*/  FADD.FTZ R142, R142, R181 ;  /* 0x000000b58e8e7221 */ /* 0x000fc60000010000 */
[----:B------:R-:W-:Y:S01]  /*68d0*/  FADD.FTZ R75, R75, R76 ;  /* 0x0000004c4b4b7221 */ /* 0x000fe20000010000 */
[----:B------:R-:W-:Y:S01]  /*68e0*/  FADD.FTZ R183, R183, R142 ;  /* 0x0000008eb7b77221 */ /* 0x000fe20000010000 */
[----:B------:R-:W-:Y:S01]  /*68f0*/  MUFU.EX2 R98, R98 ;  /* 0x0000006200627308 */ /* 0x000fe20000000800 */
[----:B------:R-:W-:Y:S01]  /*6900*/  LDSM.16.MT88.4 R140, [R150+0x8c00] ;  /* 0x008c0000968c783b */ /* 0x000fe20000004200 */
[----:B------:R-:W-:Y:S01]  /*6910*/  FADD.FTZ R74, R74, R75 ;  /* 0x0000004b4a4a7221 */ /* 0x000fe20000010000 */
[----:B------:R-:W-:-:S03]  /*6920*/  FADD.FTZ R183, R144, R183 ;  /* 0x000000b790b77221 */ /* 0x000fc60000010000 */
[----:B------:R-:W-:Y:S01]  /*6930*/  FADD.FTZ R73, R73, R74 ;  /* 0x0000004a49497221 */ /* 0x000fe20000010000 */
[----:B------:R-:W-:Y:S01]  /*6940*/  FADD.FTZ R146, R146, R183 ;  /* 0x000000b792927221 */ /* 0x000fe20000010000 */
[----:B------:R-:W2:Y:S01]  /*6950*/  MUFU.EX2 R115, R115 ;  /* 0x0000007300737308 */ /* 0x000ea20000000800 */
[----:B-----5:R-:W-:Y:S01]  /*6960*/  F2FP.F16.F32.PACK_AB R15, R86, R89 ;  /* 0x00000059560f723e */ /* 0x020fe200000000ff */
[----:B------:R-:W-:Y:S01]  /*6970*/  FADD.FTZ R72, R72, R73 ;  /* 0x0000004948487221 */ /* 0x000fe20000010000 */
[----:B------:R-:W-:-:S03]  /*6980*/  FADD.FTZ R177, R177, R146 ;  /* 0x00000092b1b17221 */ /* 0x000fc60000010000 */
[----:B------:R-:W-:Y:S01]  /*6990*/  FADD.FTZ R71, R71, R72 ;  /* 0x0000004847477221 */ /* 0x000fe20000010000 */
[----:B------:R-:W-:Y:S01]  /*69a0*/  FADD.FTZ R154, R154, R177 ;  /* 0x000000b19a9a7221 */ /* 0x000fe20000010000 */
[----:B------:R-:W-:Y:S01]  /*69b0*/  MUFU.EX2 R130, R130 ;  /* 0x0000008200827308 */ /* 0x000fe20000000800 */
[----:B---3--:R-:W-:Y:S01]  /*69c0*/  HMMA.16816.F32 R8, R12, R20, R8 ;  /* 0x000000140c08723c */ /* 0x008fe20000001808 */
[----:B------:R-:W-:Y:S01]  /*69d0*/  FADD.FTZ R70, R70, R71 ;  /* 0x0000004746467221 */ /* 0x000fe20000010000 */
[----:B------:R-:W-:-:S03]  /*69e0*/  FADD.FTZ R171, R171, R154 ;  /* 0x0000009aabab7221 */ /* 0x000fc60000010000 */
[----:B------:R-:W-:Y:S02]  /*69f0*/  FADD.FTZ R69, R69, R70 ;  /* 0x0000004645457221 */ /* 0x000fe40000010000 */
[----:B------:R-:W3:Y:S01]  /*6a00*/  MUFU.EX2 R159, R159 ;  /* 0x0000009f009f7308 */ /* 0x000ee20000000800 */
[----:B------:R-:W-:Y:S01]  /*6a10*/  HMMA.16816.F32 R4, R12, R22, R4 ;  /* 0x000000160c04723c */ /* 0x000fe20000001804 */
[----:B------:R-:W5:Y:S01]  /*6a20*/  LDSM.16.MT88.4 R20, [R3+0x8400] ;  /* 0x008400000314783b */ /* 0x000f620000004200 */
        /* <DEDUP_REMOVED lines=8> */
[----:B--2---:R-:W-:Y:S01]  /*6ab0*/  F2FP.F16.F32.PACK_AB R12, R115, R98 ;  /* 0x00000062730c723e */ /* 0x004fe200000000ff */
[----:B------:R-:W2:Y:S01]  /*6ac0*/  LDSM.16.MT88.4 R16, [R150+0x8800] ;  /* 0x008800009610783b */ /* 0x000ea20000004200 */
[----:B---3--:R-:W-:Y:S01]  /*6ad0*/  F2FP.F16.F32.PACK_AB R14, R159, R130 ;  /* 0x000000829f0e723e */ /* 0x008fe200000000ff */
[----:B------:R-:W-:-:S03]  /*6ae0*/  FADD.FTZ R64, R64, R65 ;  /* 0x0000004140407221 */ /* 0x000fc60000010000 */
[----:B------:R-:W-:Y:S01]  /*6af0*/  MUFU.EX2 R46, R46 ;  /* 0x0000002e002e7308 */ /* 0x000fe20000000800 */
[----:B------:R-:W-:-:S04]  /*6b00*/  FADD.FTZ R63, R63, R64 ;  /* 0x000000403f3f7221 */ /* 0x000fc80000010000 */
[----:B------:R-:W-:-:S03]  /*6b10*/  FADD.FTZ R62, R62, R63 ;  /* 0x0000003f3e3e7221 */ /* 0x000fc60000010000 */
[----:B------:R-:W3:Y:S01]  /*6b20*/  MUFU.EX2 R53, R53 ;  /* 0x0000003500357308 */ /* 0x000ee20000000800 */
[----:B-1----:R-:W-:Y:S01]  /*6b30*/  F2FP.F16.F32.PACK_AB R13, R47, R48 ;  /* 0x000000302f0d723e */ /* 0x002fe200000000ff */
[----:B------:R-:W-:-:S04]  /*6b40*/  FADD.FTZ R61, R61, R62 ;  /* 0x0000003e3d3d7221 */ /* 0x000fc80000010000 */
[----:B------:R-:W-:Y:S02]  /*6b50*/  FADD.FTZ R60, R60, R61 ;  /* 0x0000003d3c3c7221 */ /* 0x000fe40000010000 */
[----:B------:R-:W-:Y:S02]  /*6b60*/  MUFU.EX2 R152, R152 ;  /* 0x0000009800987308 */ /* 0x000fe40000000800 */
[----:B------:R-:W-:-:S04]  /*6b70*/  FADD.FTZ R59, R59, R60 ;  /* 0x0000003c3b3b7221 */ /* 0x000fc80000010000 */
[----:B------:R-:W-:Y:S02]  /*6b80*/  FADD.FTZ R58, R58, R59 ;  /* 0x0000003b3a3a7221 */ /* 0x000fe40000010000 */
[----:B------:R-:W1:Y:S01]  /*6b90*/  MUFU.EX2 R179, R179 ;  /* 0x000000b300b37308 */ /* 0x000e620000000800 */
[----:B---3--:R-:W-:Y:S01]  /*6ba0*/  F2FP.F16.F32.PACK_AB R15, R53, R46 ;  /* 0x0000002e350f723e */ /* 0x008fe200000000ff */
[----:B------:R-:W-:-:S04]  /*6bb0*/  FADD.FTZ R57, R57, R58 ;  /* 0x0000003a39397221 */ /* 0x000fc80000010000 */
[----:B------:R-:W-:Y:S02]  /*6bc0*/  FADD.FTZ R56, R56, R57 ;  /* 0x0000003938387221 */ /* 0x000fe40000010000 */
[----:B----4-:R-:W-:Y:S01]  /*6bd0*/  HMMA.16816.F32 R8, R12, R32, R8 ;  /* 0x000000200c08723c */ /* 0x010fe20000001808 */
[----:B------:R-:W-:Y:S01]  /*6be0*/  FADD.FTZ R32, R158, R171 ;  /* 0x000000ab9e207221 */ /* 0x000fe20000010000 */
[----:B------:R-:W-:Y:S03]  /*6bf0*/  MUFU.EX2 R156, R156 ;  /* 0x0000009c009c7308 */ /* 0x000fe60000000800 */
[----:B------:R-:W-:-:S03]  /*6c00*/  FADD.FTZ R32, R157, R32 ;  /* 0x000000209d207221 */ /* 0x000fc60000010000 */
[----:B-----5:R-:W-:Y:S01]  /*6c10*/  HMMA.16816.F32 R24, R12, R20, R24 ;  /* 0x000000140c18723c */ /* 0x020fe20000001818 */
[----:B------:R-:W-:Y:S01]  /*6c20*/  FADD.FTZ R155, R155, R32 ;  /* 0x000000209b9b7221 */ /* 0x000fe20000010000 */
[----:B------:R-:W3:Y:S01]  /*6c30*/  MUFU.EX2 R113, R116 ;  /* 0x0000007400717308 */ /* 0x000ee20000000800 */
[----:B------:R-:W-:Y:S02]  /*6c40*/  FFMA.FTZ R20, R50, UR4, -R88 ;  /* 0x0000000432147c23 */ /* 0x000fe40008010858 */
[----:B------:R-:W-:-:S03]  /*6c50*/  FADD.FTZ R160, R160, R155 ;  /* 0x0000009ba0a07221 */ /* 0x000fc60000010000 */
[----:B------:R-:W-:Y:S01]  /*6c60*/  HMMA.16816.F32 R28, R12, R22, R28 ;  /* 0x000000160c1c723c */ /* 0x000fe2000000181c */
[----:B------:R-:W-:Y:S01]  /*6c70*/  FADD.FTZ R147, R147, R160 ;  /* 0x000000a093937221 */ /* 0x000fe20000010000 */
[----:B------:R-:W-:Y:S01]  /*6c80*/  MUFU.EX2 R44, R44 ;  /* 0x0000002c002c7308 */ /* 0x000fe20000000800 */
[--C-:B------:R-:W-:Y:S01]  /*6c90*/  FFMA.FTZ R23, R39, UR4, -R54.reuse ;  /* 0x0000000427177c23 */ /* 0x100fe20008010836 */
[----:B------:R-:W-:Y:S01]  /*6ca0*/  FFMA.FTZ R22, R40, UR4, -R54 ;  /* 0x0000000428167c23 */ /* 0x000fe20008010836 */
[----:B------:R-:W-:-:S03]  /*6cb0*/  FADD.FTZ R147, R162, R147 ;  /* 0x00000093a2937221 */ /* 0x000fc60000010000 */
[----:B------:R-:W-:Y:S01]  /*6cc0*/  HMMA.16816.F32 R4, R12, R34, R4 ;  /* 0x000000220c04723c */ /* 0x000fe20000001804 */
[----:B------:R-:W-:Y:S01]  /*6cd0*/  FADD.FTZ R122, R122, R147 ;  /* 0x000000937a7a7221 */ /* 0x000fe20000010000 */
[----:B------:R-:W4:Y:S01]  /*6ce0*/  MUFU.EX2 R43, R43 ;  /* 0x0000002b002b7308 */ /* 0x000f220000000800 */
[----:B------:R-:W5:Y:S01]  /*6cf0*/  LDSM.16.MT88.4 R32, [R3+0x8800] ;  /* 0x008800000320783b */ /* 0x000f620000004200 */
[----:B-1----:R-:W-:Y:S01]  /*6d00*/  F2FP.F16.F32.PACK_AB R12, R179, R152 ;  /* 0x00000098b30c723e */ /* 0x002fe200000000ff */
[----:B------:R-:W-:Y:S01]  /*6d10*/  FADD.FTZ R122, R127, R122 ;  /* 0x0000007a7f7a7221 */ /* 0x000fe20000010000 */
[----:B---3--:R-:W-:-:S03]  /*6d20*/  F2FP.F16.F32.PACK_AB R14, R113, R156 ;  /* 0x0000009c710e723e */ /* 0x008fc600000000ff */
[----:B------:R-:W-:Y:S01]  /*6d30*/  FADD.FTZ R39, R109, R122 ;  /* 0x0000007a6d277221 */ /* 0x000fe20000010000 */
[----:B------:R-:W-:Y:S03]  /*6d40*/  MUFU.EX2 R42, R42 ;  /* 0x0000002a002a7308 */ /* 0x000fe60000000800 */
[----:B------:R-:W-:-:S04]  /*6d50*/  FADD.FTZ R39, R106, R39 ;  /* 0x000000276a277221 */ /* 0x000fc80000010000 */
[----:B------:R-:W-:Y:S01]  /*6d60*/  FADD.FTZ R102, R102, R39 ;  /* 0x0000002766667221 */ /* 0x000fe20000010000 */
[----:B------:R-:W1:Y:S01]  /*6d70*/  MUFU.EX2 R21, R41 ;  /* 0x0000002900157308 */ /* 0x000e620000000800 */
[----:B----4-:R-:W-:Y:S02]  /*6d80*/  F2FP.F16.F32.PACK_AB R13, R43, R44 ;  /* 0x0000002c2b0d723e */ /* 0x010fe400000000ff */
        /* <DEDUP_REMOVED lines=9> */
[----:B--2---:R-:W-:Y:S01]  /*6e20*/  HMMA.16816.F32 R8, R12, R16, R8 ;  /* 0x000000100c08723c */ /* 0x004fe20000001808 */
[--C-:B------:R-:W-:Y:S01]  /*6e30*/  FFMA.FTZ R16, R38, UR4, -R54.reuse ;  /* 0x0000000426107c23 */ /* 0x100fe20008010836 */
[----:B------:R-:W-:Y:S01]  /*6e40*/  FFMA.FTZ R17, R37, UR4, -R54 ;  /* 0x0000000425117c23 */ /* 0x000fe20008010836 */
[----:B------:R-:W-:Y:S01]  /*6e50*/  MUFU.EX2 R45, R45 ;  /* 0x0000002d002d7308 */ /* 0x000fe20000000800 */
[----:B------:R-:W-:-:S04]  /*6e60*/  FADD.FTZ R47, R47, R48 ;  /* 0x000000302f2f7221 */ /* 0x000fc80000010000 */
[C---:B------:R-:W-:Y:S01]  /*6e70*/  HMMA.16816.F32 R4, R12.reuse, R18, R4 ;  /* 0x000000120c04723c */ /* 0x040fe20000001804 */
[----:B------:R-:W-:Y:S01]  /*6e80*/  FADD.FTZ R19, R55, R56 ;  /* 0x0000003837137221 */ /* 0x000fe20000010000 */
[----:B------:R-:W-:Y:S01]  /*6e90*/  FADD.FTZ R46, R46, R47 ;  /* 0x0000002f2e2e7221 */ /* 0x000fe20000010000 */
[----:B------:R-:W1:Y:S02]  /*6ea0*/  MUFU.EX2 R20, R20 ;  /* 0x0000001400147308 */ /* 0x000e640000000800 */
[----:B------:R-:W-:Y:S01]  /*6eb0*/  FADD.FTZ R19, R90, R19 ;  /* 0x000000135a137221 */ /* 0x000fe20000010000 */
[----:B------:R-:W-:Y:S02]  /*6ec0*/  FADD.FTZ R53, R53, R46 ;  /* 0x0000002e35357221 */ /* 0x000fe40000010000 */
[----:B-----5:R-:W-:Y:S01]  /*6ed0*/  HMMA.16816.F32 R24, R12, R32, R24 ;  /* 0x000000200c18723c */ /* 0x020fe20000001818 */
[----:B------:R-:W-:Y:S01]  /*6ee0*/  FADD.FTZ R98, R98, R19 ;  /* 0x0000001362627221 */ /* 0x000fe20000010000 */
[----:B------:R-:W-:Y:S01]  /*6ef0*/  FADD.FTZ R44, R44, R53 ;  /* 0x000000352c2c7221 */ /* 0x000fe20000010000 */
[----:B------:R-:W-:Y:S02]  /*6f00*/  MUFU.EX2 R22, R22 ;  /* 0x0000001600167308 */ /* 0x000fe40000000800 */
[----:B------:R-:W-:Y:S01]  /*6f10*/  FADD.FTZ R115, R115, R98 ;  /* 0x0000006273737221 */ /* 0x000fe20000010000 */
[----:B------:R-:W-:-:S02]  /*6f20*/  FADD.FTZ R43, R43, R44 ;  /* 0x0000002c2b2b7221 */ /* 0x000fc40000010000 */
[----:B------:R-:W-:Y:S01]  /*6f30*/  HMMA.16816.F32 R28, R12, R34, R28 ;  /* 0x000000220c1c723c */ /* 0x000fe2000000181c */
[----:B------:R-:W-:Y:S01]  /*6f40*/  FADD.FTZ R130, R130, R115 ;  /* 0x0000007382827221 */ /* 0x000fe20000010000 */
[----:B---3--:R-:W-:Y:S01]  /*6f50*/  F2FP.F16.F32.PACK_AB R12, R52, R49 ;  /* 0x00000031340c723e */ /* 0x008fe200000000ff */
[----:B------:R-:W2:Y:S01]  /*6f60*/  MUFU.EX2 R23, R23 ;  /* 0x0000001700177308 */ /* 0x000ea20000000800 */
[----:B-1----:R-:W-:Y:S01]  /*6f70*/  F2FP.F16.F32.PACK_AB R14, R20, R45 ;  /* 0x0000002d140e723e */ /* 0x002fe200000000ff */
[----:B------:R-:W-:Y:S01]  /*6f80*/  FADD.FTZ R159, R159, R130 ;  /* 0x000000829f9f7221 */ /* 0x000fe20000010000 */
[----:B------:R-:W-:-:S03]  /*6f90*/  FADD.FTZ R42, R42, R43 ;  /* 0x0000002b2a2a7221 */ /* 0x000fc60000010000 */
[----:B------:R-:W-:Y:S01]  /*6fa0*/  FADD.FTZ R152, R152, R159 ;  /* 0x0000009f98987221 */ /* 0x000fe20000010000 */
[----:B------:R-:W-:Y:S01]  /*6fb0*/  FADD.FTZ R21, R21, R42 ;  /* 0x0000002a15157221 */ /* 0x000fe20000010000 */
[----:B------:R-:W-:Y:S02]  /*6fc0*/  MUFU.EX2 R16, R16 ;  /* 0x0000001000107308 */ /* 0x000fe40000000800 */
[----:B------:R-:W-:-:S06]  /*6fd0*/  FADD.FTZ R179, R179, R152 ;  /* 0x00000098b3b37221 */ /* 0x000fcc0000010000 */
        /* <DEDUP_REMOVED lines=16> */
[----:B------:R-:W-:Y:S01]  /*70e0*/  FADD.FTZ R247, R20, R45 ;  /* 0x0000002d14f77221 */ /* 0x000fe20000010000 */
[----:B------:R-:W-:-:S14]  /*70f0*/  @!P0 BRA `(.L_x_1354) ;  /* 0x0000004c00b48947 */ /* 0x000fdc0003800000 */
        /* <DEDUP_REMOVED lines=12> */
[----:B------:R-:W3:Y:S01]  /*71c0*/  LDCU UR4, c[0x0][0x45c] ;  /* 0x00008b80ff0477ac */ /* 0x000ee20008000800 */
[----:B------:R-:W4:Y:S01]  /*71d0*/  LDCU.64 UR8, c[0x0][0x3a8] ;  /* 0x00007500ff0877ac */ /* 0x000f220008000a00 */
[----:B------:R-:W2:Y:S01]  /*71e0*/  LDCU.64 UR6, c[0x0][0x3a0] ;  /* 0x00007400ff0677ac */ /* 0x000ea20008000a00 */
[----:B-1----:R-:W-:-:S12]  /*71f0*/  ULEA UR5, UR5, UR11, 0x18 ;  /* 0x0000000b05057291 */ /* 0x002fd8000f8ec0ff */
.L_x_1358:
[----:B------:R-:W-:Y:S01]  /*7200*/  @!P1 IADD3 R5, P0, PT, RZ, -R239, RZ ;  /* 0x800000efff059210 */ /* 0x000fe20007f1e0ff */
[----:B------:R-:W1:Y:S01]  /*7210*/  S2R R148, SR_TID.X ;  /* 0x0000000000947919 */ /* 0x000e620000002100 */
[----:B------:R-:W5:Y:S01]  /*7220*/  @!P1 LDC R12, c[0x0][0x3c0] ;  /* 0x0000f000ff0c9b82 */ /* 0x000f620000000800 */
[----:B------:R-:W-:Y:S07]  /*7230*/  DEPBAR.LE SB0, 0x0 ;  /* 0x000080000000791a */ /* 0x000fee0000000000 */
[----:B------:R-:W2:Y:S08]  /*7240*/  LDC R15, c[0x0][0x3c4] ;  /* 0x0000f100ff0f7b82 */ /* 0x000eb00000000800 */
[----:B------:R-:W-:Y:S01]  /*7250*/  BAR.SYNC.DEFER_BLOCKING 0x0 ;  /* 0x0000000000007b1d */ /* 0x000fe20000010000 */
[----:B------:R-:W-:Y:S01]  /*7260*/  IMAD.MOV.U32 R6, RZ, RZ, R234 ;  /* 0x000000ffff067224 */ /* 0x000fe200078e00ea */
[----:B-1----:R-:W-:Y:S01]  /*7270*/  SHF.R.U32.HI R230, RZ, 0x1, R148 ;  /* 0x00000001ffe67819 */ /* 0x002fe20000011694 */
[----:B-----5:R-:W-:Y:S01]  /*7280*/  @!P1 IMAD.SHL.U32 R8, R12, 0x100, RZ ;  /* 0x000001000c089824 */ /* 0x020fe200078e00ff */
        /* <DEDUP_REMOVED lines=10> */
[----:B------:R-:W-:Y:S01]  /*7330*/  @!P1 IADD3 R234, P0, PT, R234, R5, RZ ;  /* 0x00000005eaea9210 */ /* 0x000fe20007f1e0ff */
[----:B------:R-:W-:Y:S01]  /*7340*/  IMAD.MOV.U32 R5, RZ, RZ, R235 ;  /* 0x000000ffff057224 */ /* 0x000fe200078e00eb */
        /* <DEDUP_REMOVED lines=39> */
[-C--:B------:R-:W-:Y:S02]  /*75c0*/  LOP3.LUT R4, R236, R3.reuse, RZ, 0x3c, !PT ;  /* 0x00000003ec047212 */ /* 0x080fe400078e3cff */
[----:B------:R-:W-:Y:S02]  /*75d0*/  LOP3.LUT R9, RZ, R3, RZ, 0x33, !PT ;  /* 0x00000003ff097212 */ /* 0x000fe400078e33ff */
[----:B------:R-:W-:Y:S05]  /*75e0*/  ISETP.GE.AND P3, PT, R4, RZ, PT ;  /* 0x000000ff0400720c */ /* 0x000fea0003f66270 */
[----:B------:R-:W-:Y:S02]  /*75f0*/  @P5 IADD3 R12, PT, PT, R12, 0x1, RZ ;  /* 0x000000010c0c5810 */ /* 0x000fe40007ffe0ff */
[----:B------:R-:W-:Y:S03]  /*7600*/  @P6 VIADD R13, R13, 0x1 ;  /* 0x000000010d0d6836 */ /* 0x000fe60000000000 */
[----:B------:R-:W-:Y:S03]  /*7610*/  @!P0 IMAD.MOV R12, RZ, RZ, -R12 ;  /* 0x000000ffff0c8224 */ /* 0x000fe600078e0a0c */
[----:B------:R-:W-:Y:S02]  /*7620*/  @!P3 IADD3 R13, PT, PT, -R13, RZ, RZ ;  /* 0x000000ff0d0db210 */ /* 0x000fe40007ffe1ff */
[C---:B------:R-:W-:Y:S02]  /*7630*/  SEL R11, R9.reuse, R12, !P2 ;  /* 0x0000000c090b7207 */ /* 0x040fe40005000000 */
[----:B------:R-:W-:Y:S02]  /*7640*/  SEL R9, R9, R13, !P2 ;  /* 0x0000000d09097207 */ /* 0x000fe40005000000 */
[-C--:B------:R-:W-:Y:S01]  /*7650*/  LEA R20, P2, R11, R240.reuse, 0x2 ;  /* 0x000000f00b147211 */ /* 0x080fe200078410ff */
[----:B------:R-:W1:Y:S01]  /*7660*/  LDC.64 R12, c[0x0][0x3c0] ;  /* 0x0000f000ff0c7b82 */ /* 0x000e620000000a00 */
[C---:B------:R-:W-:Y:S01]  /*7670*/  LEA R18, P0, R9.reuse, R240, 0x2 ;  /* 0x000000f009127211 */ /* 0x040fe200078010ff */
[----:B------:R-:W-:Y:S01]  /*7680*/  IMAD.IADD R8, R9, 0x1, -R11 ;  /* 0x0000000109087824 */ /* 0x000fe200078e0a0b */
[-C--:B------:R-:W-:Y:S02]  /*7690*/  LEA.HI.X.SX32 R21, R11, R241.reuse, 0x2, P2 ;  /* 0x000000f10b157211 */ /* 0x080fe400010f16ff */
[----:B------:R-:W-:Y:S01]  /*76a0*/  LEA.HI.X.SX32 R19, R9, R241, 0x2, P0 ;  /* 0x000000f109137211 */ /* 0x000fe200000f16ff */
[----:B------:R-:W-:Y:S02]  /*76b0*/  IMAD R3, R8, R3, -0x100 ;  /* 0xffffff0008037424 */ /* 0x000fe400078e0203 */
[----:B------:R-:W2:Y:S03]  /*76c0*/  LDG.E R7, desc[UR24][R20.64] ;  /* 0x0000001814077981 */ /* 0x000ea6000c1e1900 */
[----:B------:R-:W-:Y:S01]  /*76d0*/  SHF.R.S32.HI R9, RZ, 0x1f, R3 ;  /* 0x0000001fff097819 */ /* 0x000fe20000011403 */
[----:B------:R-:W2:Y:S04]  /*76e0*/  LDG.E R4, desc[UR24][R18.64] ;  /* 0x0000001812047981 */ /* 0x000ea8000c1e1900 */
[-C--:B-1----:R-:W-:Y:S02]  /*76f0*/  IMAD R8, R9, R12.reuse, RZ ;  /* 0x0000000c09087224 */ /* 0x082fe400078e02ff */
[C---:B------:R-:W-:Y:S04]  /*7700*/  IMAD.WIDE.U32 R10, R3.reuse, R12, RZ ;  /* 0x0000000c030a7225 */ /* 0x040fe800078e00ff */
[----:B------:R-:W-:Y:S05]  /*7710*/  IMAD R8, R3, R13, R8 ;  /* 0x0000000d03087224 */ /* 0x000fea00078e0208 */
[----:B------:R-:W-:Y:S01]  /*7720*/  IADD3 R11, PT, PT, R11, R8, RZ ;  /* 0x000000080b0b7210 */ /* 0x000fe20007ffe0ff */
[----:B--2---:R-:W-:Y:S04]  /*7730*/  IMAD.IADD R7, R7, 0x1, -R4 ;  /* 0x0000000107077824 */ /* 0x004fe800078e0a04 */
[----:B----4-:R-:W-:Y:S01]  /*7740*/  IMAD.WIDE.U32 R10, R7, UR8, R10 ;  /* 0x00000008070a7c25 */ /* 0x010fe2000f8e000a */
[----:B------:R-:W-:Y:S02]  /*7750*/  SHF.R.S32.HI R3, RZ, 0x1f, R7 ;  /* 0x0000001fff037819 */ /* 0x000fe40000011407 */
[C---:B------:R-:W-:Y:S03]  /*7760*/  LEA R234, P0, R10.reuse, R6, 0x1 ;  /* 0x000000060aea7211 */ /* 0x040fe600078008ff */
[----:B------:R-:W-:Y:S04]  /*7770*/  IMAD R4, R3, UR8, RZ ;  /* 0x0000000803047c24 */ /* 0x000fe8000f8e02ff */
[----:B------:R-:W-:Y:S04]  /*7780*/  IMAD R4, R7, UR9, R4 ;  /* 0x0000000907047c24 */ /* 0x000fe8000f8e0204 */
[----:B------:R-:W-:Y:S05]  /*7790*/  IMAD.IADD R4, R11, 0x1, R4 ;  /* 0x000000010b047824 */ /* 0x000fea00078e0204 */
[----:B------:R-:W-:Y:S07]  /*77a0*/  LEA.HI.X R235, R10, R5, R4, 0x1, P0 ;  /* 0x000000050aeb7211 */ /* 0x000fee00000f0c04 */
.L_x_1355:
[----:B------:R-:W-:Y:S02]  /*77b0*/  LOP3.LUT R152, R148, 0x8, RZ, 0xc0, !PT ;  /* 0x0000000894987812 */ /* 0x000fe400078ec0ff */
[-C--:B------:R-:W-:Y:S02]  /*77c0*/  LOP3.LUT R0, R153, R2.reuse, R0, 0xf6, !PT ;  /* 0x0000000299007212 */ /* 0x080fe400078ef600 */
[----:B------:R-:W-:Y:S02]  /*77d0*/  LOP3.LUT R2, R155, R2, R152, 0xf6, !PT ;  /* 0x000000029b027212 */ /* 0x000fe400078ef698 */
[----:B------:R-:W-:Y:S02]  /*77e0*/  LEA R220, R0, UR5, 0x1 ;  /* 0x0000000500dc7c11 */ /* 0x000fe4000f8e08ff */
[----:B------:R-:W-:Y:S02]  /*77f0*/  LEA R2, R2, UR5, 0x1 ;  /* 0x0000000502027c11 */ /* 0x000fe4000f8e08ff */
[----:B------:R-:W-:Y:S02]  /*7800*/  LOP3.LUT R14, R17, R14, RZ, 0xfc, !PT ;  /* 0x0000000e110e7212 */ /* 0x000fe400078efcff */
[----:B------:R-:W-:Y:S02]  /*7810*/  MOV R213, 0x20 ;  /* 0x0000002000d57802 */ /* 0x000fe40000000f00 */
[----:B------:R-:W-:Y:S02]  /*7820*/  LEA R245, R14, UR5, 0x1 ;  /* 0x000000050ef57c11 */ /* 0x000fe4000f8e08ff */
[C---:B------:R-:W-:Y:S02]  /*7830*/  SHF.L.U32 R3, R12.reuse, 0x6, RZ ;  /* 0x000000060c037819 */ /* 0x040fe400000006ff */
[----:B------:R-:W-:Y:S01]  /*7840*/  SHF.L.U64.HI R12, R12, 0x6, R15 ;  /* 0x000000060c0c7819 */ /* 0x000fe2000001020f */
[----:B------:R-:W-:Y:S01]  /*7850*/  @!PT LDS RZ, [RZ] ;  /* 0x00000000fffff984 */ /* 0x000fe20000000800 */
[----:B------:R-:W-:Y:S01]  /*7860*/  @!PT LDS RZ, [RZ] ;  /* 0x00000000fffff984 */ /* 0x000fe20000000800 */
[----:B------:R-:W-:Y:S01]  /*7870*/  @!PT LDS RZ, [RZ] ;  /* 0x00000000fffff984 */ /* 0x000fe20000000800 */
[----:B------:R-:W-:Y:S01]  /*7880*/  LDGSTS.E.BYPASS.LTC128B.128 [R245+0x5000], desc[UR24][R234.64] ;  /* 0x05000000eaf57fae */ /* 0x000fe2000b981a18 */
[----:B------:R-:W-:Y:S04]  /*7890*/  IADD3 R16, P0, PT, R3, R234, RZ ;  /* 0x000000ea03107210 */ /* 0x000fe80007f1e0ff */
[----:B------:R-:W-:Y:S02]  /*78a0*/  IADD3.X R17, PT, PT, R12, R235, RZ, P0, !PT ;  /* 0x000000eb0c117210 */ /* 0x000fe400007fe4ff */
[-C--:B------:R-:W-:Y:S03]  /*78b0*/  IADD3 R14, P2, PT, R16, R3.reuse, RZ ;  /* 0x00000003100e7210 */ /* 0x080fe60007f5e0ff */
[----:B------:R-:W-:Y:S01]  /*78c0*/  LDGSTS.E.BYPASS.LTC128B.128 [R245+0x5800], desc[UR24][R16.64] ;  /* 0x0580000010f57fae */ /* 0x000fe2000b981a18 */
[-C--:B------:R-:W-:Y:S02]  /*78d0*/  IADD3.X R15, PT, PT, R17, R12.reuse, RZ, P2, !PT ;  /* 0x0000000c110f7210 */ /* 0x080fe400017fe4ff */
[-C--:B------:R-:W-:Y:S04]  /*78e0*/  IADD3 R22, P0, PT, R14, R3.reuse, RZ ;  /* 0x000000030e167210 */ /* 0x080fe80007f1e0ff */
[-C--:B------:R-:W-:Y:S01]  /*78f0*/  IADD3.X R23, PT, PT, R15, R12.reuse, RZ, P0, !PT ;  /* 0x0000000c0f177210 */ /* 0x080fe200007fe4ff */
[----:B------:R1:W-:Y:S01]  /*7900*/  LDGSTS.E.BYPASS.LTC128B.128 [R245+0x6000], desc[UR24][R14.64] ;  /* 0x060000000ef57fae */ /* 0x0003e2000b981a18 */
[-C--:B------:R-:W-:Y:S04]  /*7910*/  IADD3 R20, P2, PT, R22, R3.reuse, RZ ;  /* 0x0000000316147210 */ /* 0x080fe80007f5e0ff */
[-C--:B------:R-:W-:Y:S02]  /*7920*/  IADD3.X R21, PT, PT, R23, R12.reuse, RZ, P2, !PT ;  /* 0x0000000c17157210 */ /* 0x080fe400017fe4ff */
[-C--:B------:R-:W-:Y:S01]  /*7930*/  IADD3 R24, P0, PT, R20, R3.reuse, RZ ;  /* 0x0000000314187210 */ /* 0x080fe20007f1e0ff */
[----:B------:R-:W-:Y:S03]  /*7940*/  LDGSTS.E.BYPASS.LTC128B.128 [R245+0x6800], desc[UR24][R22.64] ;  /* 0x0680000016f57fae */ /* 0x000fe6000b981a18 */
[-C--:B------:R-:W-:Y:S02]  /*7950*/  IADD3.X R25, PT, PT, R21, R12.reuse, RZ, P0, !PT ;  /* 0x0000000c15197210 */ /* 0x080fe400007fe4ff */
[-C--:B------:R-:W-:Y:S03]  /*7960*/  IADD3 R18, P2, PT, R24, R3.reuse, RZ ;  /* 0x0000000318127210 */ /* 0x080fe60007f5e0ff */
[----:B------:R-:W-:Y:S01]  /*7970*/  LDGSTS.E.BYPASS.LTC128B.128 [R245+0x7000], desc[UR24][R20.64] ;  /* 0x0700000014f57fae */ /* 0x000fe2000b981a18 */
[-C--:B------:R-:W-:Y:S02]  /*7980*/  IADD3.X R19, PT, PT, R25, R12.reuse, RZ, P2, !PT ;  /* 0x0000000c19137210 */ /* 0x080fe400017fe4ff */
[----:B------:R-:W-:Y:S02]  /*7990*/  IADD3 R26, P0, PT, R18, R3, RZ ;  /* 0x00000003121a7210 */ /* 0x000fe40007f1e0ff */
[----:B------:R-:W-:Y:S02]  /*79a0*/  ISETP.NE.AND P2, PT, R243, RZ, PT ;  /* 0x000000fff300720c */ /* 0x000fe40003f45270 */
[----:B------:R-:W-:Y:S01]  /*79b0*/  IADD3.X R27, PT, PT, R19, R12, RZ, P0, !PT ;  /* 0x0000000c131b7210 */ /* 0x000fe200007fe4ff */
[----:B------:R-:W-:Y:S01]  /*79c0*/  LDGSTS.E.BYPASS.LTC128B.128 [R245+0x7800], desc[UR24][R24.64] ;  /* 0x0780000018f57fae */ /* 0x000fe2000b981a18 */
[----:B------:R-:W-:Y:S04]  /*79d0*/  LOP3.LUT P0, RZ, R148, 0x4, RZ, 0xc0, !PT ;  /* 0x0000000494ff7812 */ /* 0x000fe8000780c0ff */
[----:B------:R-:W-:Y:S03]  /*79e0*/  SEL R213, R213, 0xffffffe0, !P0 ;  /* 0xffffffe0d5d57807 */ /* 0x000fe60004000000 */
[----:B------:R2:W-:Y:S01]  /*79f0*/  LDGSTS.E.BYPASS.LTC128B.128 [R245+0x8000], desc[UR24][R18.64] ;  /* 0x0800000012f57fae */ /* 0x0005e2000b981a18 */
[C---:B------:R-:W-:Y:S07]  /*7a00*/  IADD3 R0, PT, PT, R213.reuse, R2, RZ ;  /* 0x00000002d5007210 */ /* 0x040fee0007ffe0ff */
[----:B------:R5:W-:Y:S08]  /*7a10*/  LDGSTS.E.BYPASS.LTC128B.128 [R245+0x8800], desc[UR24][R26.64] ;  /* 0x088000001af57fae */ /* 0x000bf0000b981a18 */
[----:B------:R3:W-:Y:S08]  /*7a20*/  LDSM.16.M88.4 R152, [R220] ;  /* 0x00000000dc98783b */ /* 0x0007f00000000200 */
[----:B------:R-:W0:Y:S08]  /*7a30*/  LDGDEPBAR ;  /* 0x00000000000079af */ /* 0x000e300000000000 */
[----:B------:R-:W4:Y:S08]  /*7a40*/  LDSM.16.M88.4 R156, [R2+0x1000] ;  /* 0x00100000029c783b */ /* 0x000f300000000200 */
[----:B------:R-:W1:Y:S01]  /*7a50*/  LDSM.16.M88.4 R160, [R2+0x1400] ;  /* 0x0014000002a0783b */ /* 0x000e620000000200 */
[----:B---3--:R-:W-:Y:S07]  /*7a60*/  IADD3 R220, PT, PT, R213, R220, RZ ;  /* 0x000000dcd5dc7210 */ /* 0x008fee0007ffe0ff */
[----:B------:R-:W3:Y:S08]  /*7a70*/  LDSM.16.M88.4 R164, [R2+0x1800] ;  /* 0x0018000002a4783b */ /* 0x000ef00000000200 */
[----:B------:R-:W5:Y:S08]  /*7a80*/  LDSM.16.M88.4 R168, [R2+0x1c00] ;  /* 0x001c000002a8783b */ /* 0x000f700000000200 */
        /* <DEDUP_REMOVED lines=12> */
[----:B------:R-:W-:Y:S08]  /*7b50*/  LDSM.16.M88.4 R220, [R220] ;  /* 0x00000000dcdc783b */ /* 0x000ff00000000200 */
[----:B------:R-:W5:Y:S01]  /*7b60*/  LDSM.16.M88.4 R224, [R0+0x1000] ;  /* 0x0010000000e0783b */ /* 0x000f620000000200 */
[C---:B----4-:R-:W-:Y:S08]  /*7b70*/  HMMA.16816.F32 R4, R152.reuse, R156, RZ ;  /* 0x0000009c9804723c */ /* 0x050ff000000018ff */
[C---:B------:R-:W-:Y:S01]  /*7b80*/  HMMA.16816.F32 R8, R152.reuse, R158, RZ ;  /* 0x0000009e9808723c */ /* 0x040fe200000018ff */
[----:B------:R-:W-:Y:S07]  /*7b90*/  LDSM.16.M88.4 R156, [R0+0x1800] ;  /* 0x00180000009c783b */ /* 0x000fee0000000200 */
[C---:B-1----:R-:W-:Y:S08]  /*7ba0*/  HMMA.16816.F32 R12, R152.reuse, R160, RZ ;  /* 0x000000a0980c723c */ /* 0x042ff000000018ff */
[C---:B--2---:R-:W-:Y:S08]  /*7bb0*/  HMMA.16816.F32 R16, R152.reuse, R162, RZ ;  /* 0x000000a29810723c */ /* 0x044ff000000018ff */
[C---:B---3--:R-:W-:Y:S08]  /*7bc0*/  HMMA.16816.F32 R20, R152.reuse, R164, RZ ;  /* 0x000000a49814723c */ /* 0x048ff000000018ff */
        /* <DEDUP_REMOVED lines=39> */
[----:B------:R3:W4:Y:S01]  /*7e40*/  MUFU.TANH R185, R3 ;  /* 0x0000000300b97308 */ /* 0x0007220000002400 */
[C---:B-1----:R-:W-:Y:S09]  /*7e50*/  HMMA.16816.F32 R12, R220.reuse, R152, R12 ;  /* 0x00000098dc0c723c */ /* 0x042ff2000000180c */
[----:B------:R1:W1:Y:S01]  /*7e60*/  MUFU.TANH R199, R249 ;  /* 0x000000f900c77308 */ /* 0x0002620000002400 */
[C---:B------:R-:W-:Y:S09]  /*7e70*/  HMMA.16816.F32 R16, R220.reuse, R154, R16 ;  /* 0x0000009adc10723c */ /* 0x040ff20000001810 */
[----:B------:R-:W1:Y:S01]  /*7e80*/  MUFU.TANH R193, R252 ;  /* 0x000000fc00c17308 */ /* 0x000e620000002400 */
[C---:B------:R-:W-:Y:S03]  /*7e90*/  HMMA.16816.F32 R20, R220.reuse, R156, R20 ;  /* 0x0000009cdc14723c */ /* 0x040fe60000001814 */
[----:B---3--:R-:W-:Y:S01]  /*7ea0*/  FMUL.FTZ R3, R12, UR10 ;  /* 0x0000000a0c037c20 */ /* 0x008fe20008410000 */
[----:B------:R-:W-:Y:S01]  /*7eb0*/  FMUL.FTZ R250, R13, UR10 ;  /* 0x0000000a0dfa7c20 */ /* 0x000fe20008410000 */
[----:B------:R-:W-:Y:S04]  /*7ec0*/  FMUL.FTZ R227, R14, UR10 ;  /* 0x0000000a0ee37c20 */ /* 0x000fe80008410000 */
[----:B------:R-:W3:Y:S01]  /*7ed0*/  MUFU.TANH R9, R251 ;  /* 0x000000fb00097308 */ /* 0x000ee20000002400 */
[----:B------:R-:W-:Y:S01]  /*7ee0*/  FMUL.FTZ R11, R15, UR10 ;  /* 0x0000000a0f0b7c20 */ /* 0x000fe20008410000 */
[C---:B------:R-:W-:Y:S01]  /*7ef0*/  HMMA.16816.F32 R24, R220.reuse, R158, R24 ;  /* 0x0000009edc18723c */ /* 0x040fe20000001818 */
[----:B------:R-:W5:Y:S02]  /*7f00*/  LDSM.16.M88.4 R12, [R0+0x1c00] ;  /* 0x001c0000000c783b */ /* 0x000f640000000200 */
[----:B------:R-:W-:Y:S01]  /*7f10*/  FMUL.FTZ R17, R17, UR10 ;  /* 0x0000000a11117c20 */ /* 0x000fe20008410000 */
[----:B------:R-:W-:Y:S01]  /*7f20*/  FMUL.FTZ R18, R18, UR10 ;  /* 0x0000000a12127c20 */ /* 0x000fe20008410000 */
[----:B------:R-:W-:Y:S03]  /*7f30*/  FMUL.FTZ R19, R19, UR10 ;  /* 0x0000000a13137c20 */ /* 0x000fe60008410000 */
[----:B------:R2:W2:Y:S01]  /*7f40*/  MUFU.TANH R201, R3 ;  /* 0x0000000300c97308 */ /* 0x0004a20000002400 */
[----:B-1----:R-:W-:Y:S01]  /*7f50*/  FMUL.FTZ R249, R16, UR10 ;  /* 0x0000000a10f97c20 */ /* 0x002fe20008410000 */
[----:B------:R-:W-:Y:S01]  /*7f60*/  FMUL.FTZ R20, R20, UR10 ;  /* 0x0000000a14147c20 */ /* 0x000fe20008410000 */
[----:B------:R-:W-:Y:S01]  /*7f70*/  FMUL.FTZ R22, R22, UR10 ;  /* 0x0000000a16167c20 */ /* 0x000fe20008410000 */
[----:B------:R-:W-:Y:S06]  /*7f80*/  FMUL.FTZ R23, R23, UR10 ;  /* 0x0000000a17177c20 */ /* 0x000fec0008410000 */
[----:B------:R-:W1:Y:S01]  /*7f90*/  MUFU.TANH R10, R17 ;  /* 0x00000011000a7308 */ /* 0x000e620000002400 */
[----:B------:R-:W-:Y:S01]  /*7fa0*/  FMUL.FTZ R25, R25, UR10 ;  /* 0x0000000a19197c20 */ /* 0x000fe20008410000 */
[----:B------:R-:W-:Y:S01]  /*7fb0*/  FMUL.FTZ R26, R26, UR10 ;  /* 0x0000000a1a1a7c20 */ /* 0x000fe20008410000 */
[----:B------:R-:W-:Y:S07]  /*7fc0*/  FMUL.FTZ R27, R27, UR10 ;  /* 0x0000000a1b1b7c20 */ /* 0x000fee0008410000 */
[----:B------:R-:W1:Y:S01]  /*7fd0*/  MUFU.TANH R6, R18 ;  /* 0x0000001200067308 */ /* 0x000e620000002400 */
[----:B--2---:R-:W-:Y:S01]  /*7fe0*/  FMUL.FTZ R3, R21, UR10 ;  /* 0x0000000a15037c20 */ /* 0x004fe20008410000 */
[----:B------:R-:W-:Y:S08]  /*7ff0*/  FMUL.FTZ R21, R24, UR10 ;  /* 0x0000000a18157c20 */ /* 0x000ff00008410000 */
[----:B------:R2:W1:Y:S10]  /*8000*/  MUFU.TANH R157, R19 ;  /* 0x00000013009d7308 */ /* 0x0004740000002400 */
[----:B------:R4:W1:Y:S01]  /*8010*/  MUFU.TANH R174, R3 ;  /* 0x0000000300ae7308 */ /* 0x0008620000002400 */
[C---:B-----5:R-:W-:Y:S09]  /*8020*/  HMMA.16816.F32 R28, R220.reuse, R12, R28 ;  /* 0x0000000cdc1c723c */ /* 0x060ff2000000181c */
[----:B------:R5:W1:Y:S01]  /*8030*/  MUFU.TANH R178, R20 ;  /* 0x0000001400b27308 */ /* 0x000a620000002400 */
[----:B--2---:R-:W2:Y:S01]  /*8040*/  LDSM.16.M88.4 R16, [R0+0x2000] ;  /* 0x002000000010783b */ /* 0x004ea20000000200 */
[C---:B------:R-:W-:Y:S08]  /*8050*/  HMMA.16816.F32 R32, R220.reuse, R14, R32 ;  /* 0x0000000edc20723c */ /* 0x040ff00000001820 */
[----:B------:R3:W1:Y:S01]  /*8060*/  MUFU.TANH R206, R21 ;  /* 0x0000001500ce7308 */ /* 0x0006620000002400 */
[----:B------:R-:W1:Y:S01]  /*8070*/  LDSM.16.M88.4 R12, [R0+0x2400] ;  /* 0x00240000000c783b */ /* 0x000e620000000200 */
[----:B----4-:R-:W-:Y:S01]  /*8080*/  FMUL.FTZ R3, R28, UR10 ;  /* 0x0000000a1c037c20 */ /* 0x010fe20008410000 */
[----:B------:R-:W-:Y:S07]  /*8090*/  FMUL.FTZ R28, R30, UR10 ;  /* 0x0000000a1e1c7c20 */ /* 0x000fee0008410000 */
[----:B------:R-:W4:Y:S01]  /*80a0*/  MUFU.TANH R159, R22 ;  /* 0x00000016009f7308 */ /* 0x000f220000002400 */
[----:B-----5:R-:W-:Y:S01]  /*80b0*/  FMUL.FTZ R20, R32, UR10 ;  /* 0x0000000a20147c20 */ /* 0x020fe20008410000 */
[----:B------:R-:W-:Y:S08]  /*80c0*/  FMUL.FTZ R30, R33, UR10 ;  /* 0x0000000a211e7c20 */ /* 0x000ff00008410000 */
[----:B------:R-:W1:Y:S01]  /*80d0*/  MUFU.TANH R226, R3 ;  /* 0x0000000300e27308 */ /* 0x000e620000002400 */
[----:B---3--:R-:W-:Y:S01]  /*80e0*/  FMUL.FTZ R21, R29, UR10 ;  /* 0x0000000a1d157c20 */ /* 0x008fe20008410000 */
[----:B------:R-:W-:Y:S01]  /*80f0*/  FMUL.FTZ R33, R34, UR10 ;  /* 0x0000000a22217c20 */ /* 0x000fe20008410000 */
[----:B------:R-:W-:Y:S01]  /*8100*/  FMUL.FTZ R29, R31, UR10 ;  /* 0x0000000a1f1d7c20 */ /* 0x000fe20008410000 */
[----:B------:R-:W-:Y:S06]  /*8110*/  FMUL.FTZ R31, R35, UR10 ;  /* 0x0000000a231f7c20 */ /* 0x000fec0008410000 */
[----:B------:R3:W1:Y:S10]  /*8120*/  MUFU.TANH R32, R20 ;  /* 0x0000001400207308 */ /* 0x0006740000002400 */
[----:B------:R-:W1:Y:S01]  /*8130*/  MUFU.TANH R202, R25 ;  /* 0x0000001900ca7308 */ /* 0x000e620000002400 */
[C---:B--2---:R-:W-:Y:S09]  /*8140*/  HMMA.16816.F32 R36, R220.reuse, R16, R36 ;  /* 0x00000010dc24723c */ /* 0x044ff20000001824 */
[----:B------:R-:W2:Y:S01]  /*8150*/  MUFU.TANH R198, R26 ;  /* 0x0000001a00c67308 */ /* 0x000ea20000002400 */
[C---:B------:R-:W-:Y:S01]  /*8160*/  HMMA.16816.F32 R40, R220.reuse, R18, R40 ;  /* 0x00000012dc28723c */ /* 0x040fe20000001828 */
[----:B------:R-:W5:Y:S08]  /*8170*/  LDSM.16.M88.4 R16, [R0+0x2800] ;  /* 0x002800000010783b */ /* 0x000f700000000200 */
[----:B------:R-:W2:Y:S01]  /*8180*/  MUFU.TANH R194, R27 ;  /* 0x0000001b00c27308 */ /* 0x000ea20000002400 */
[C---:B-1----:R-:W-:Y:S03]  /*8190*/  HMMA.16816.F32 R44, R220.reuse, R12, R44 ;  /* 0x0000000cdc2c723c */ /* 0x042fe6000000182c */
[----:B------:R-:W-:Y:S01]  /*81a0*/  FMUL.FTZ R34, R37, UR10 ;  /* 0x0000000a25227c20 */ /* 0x000fe20008410000 */
[----:B------:R-:W-:Y:S01]  /*81b0*/  FMUL.FTZ R37, R38, UR10 ;  /* 0x0000000a26257c20 */ /* 0x000fe20008410000 */
[----:B------:R-:W-:Y:S01]  /*81c0*/  FMUL.FTZ R35, R39, UR10 ;  /* 0x0000000a27237c20 */ /* 0x000fe20008410000 */
[----:B------:R-:W-:Y:S03]  /*81d0*/  FMUL.FTZ R36, R36, UR10 ;  /* 0x0000000a24247c20 */ /* 0x000fe60008410000 */
[----:B------:R-:W1:Y:S01]  /*81e0*/  MUFU.TANH R218, R21 ;  /* 0x0000001500da7308 */ /* 0x000e620000002400 */
[C---:B------:R-:W-:Y:S01]  /*81f0*/  HMMA.16816.F32 R48, R220.reuse, R14, R48 ;  /* 0x0000000edc30723c */ /* 0x040fe20000001830 */
[----:B------:R-:W4:Y:S02]  /*8200*/  LDSM.16.M88.4 R12, [R0+0x2c00] ;  /* 0x002c0000000c783b */ /* 0x000f240000000200 */
[----:B---3--:R-:W-:Y:S01]  /*8210*/  FMUL.FTZ R20, R40, UR10 ;  /* 0x0000000a28147c20 */ /* 0x008fe20008410000 */
[----:B------:R-:W-:Y:S01]  /*8220*/  FMUL.FTZ R40, R41, UR10 ;  /* 0x0000000a29287c20 */ /* 0x000fe20008410000 */
[----:B------:R-:W-:Y:S01]  /*8230*/  FMUL.FTZ R38, R42, UR10 ;  /* 0x0000000a2a267c20 */ /* 0x000fe20008410000 */
[----:B------:R-:W-:Y:S03]  /*8240*/  FMUL.FTZ R39, R43, UR10 ;  /* 0x0000000a2b277c20 */ /* 0x000fe60008410000 */
[----:B------:R3:W1:Y:S01]  /*8250*/  MUFU.TANH R8, R20 ;  /* 0x0000001400087308 */ /* 0x0006620000002400 */
[----:B------:R-:W-:Y:S01]  /*8260*/  FMUL.FTZ R3, R44, UR10 ;  /* 0x0000000a2c037c20 */ /* 0x000fe20008410000 */
[----:B------:R-:W-:Y:S01]  /*8270*/  FMUL.FTZ R45, R45, UR10 ;  /* 0x0000000a2d2d7c20 */ /* 0x000fe20008410000 */
[----:B------:R-:W-:Y:S01]  /*8280*/  FMUL.FTZ R42, R47, UR10 ;  /* 0x0000000a2f2a7c20 */ /* 0x000fe20008410000 */
[----:B------:R-:W-:Y:S06]  /*8290*/  FMUL.FTZ R44, R46, UR10 ;  /* 0x0000000a2e2c7c20 */ /* 0x000fec0008410000 */
[----:B------:R2:W1:Y:S01]  /*82a0*/  MUFU.TANH R168, R3 ;  /* 0x0000000300a87308 */ /* 0x0004620000002400 */
[----:B------:R-:W-:Y:S01]  /*82b0*/  FMUL.FTZ R49, R49, UR10 ;  /* 0x0000000a31317c20 */ /* 0x000fe20008410000 */
[----:B------:R-:W-:Y:S01]  /*82c0*/  FMUL.FTZ R51, R51, UR10 ;  /* 0x0000000a33337c20 */ /* 0x000fe20008410000 */
[----:B------:R-:W-:Y:S07]  /*82d0*/  FMUL.FTZ R50, R50, UR10 ;  /* 0x0000000a32327c20 */ /* 0x000fee0008410000 */
[----:B------:R-:W1:Y:S01]  /*82e0*/  MUFU.TANH R164, R45 ;  /* 0x0000002d00a47308 */ /* 0x000e620000002400 */
[----:B---3--:R-:W-:Y:S01]  /*82f0*/  FMUL.FTZ R20, R48, UR10 ;  /* 0x0000000a30147c20 */ /* 0x008fe20008410000 */
[C---:B-----5:R-:W-:Y:S08]  /*8300*/  HMMA.16816.F32 R52, R220.reuse, R16, R52 ;  /* 0x00000010dc34723c */ /* 0x060ff00000001834 */
[----:B------:R3:W1:Y:S01]  /*8310*/  MUFU.TANH R188, R20 ;  /* 0x0000001400bc7308 */ /* 0x0006620000002400 */
[C---:B------:R-:W-:Y:S01]  /*8320*/  HMMA.16816.F32 R56, R220.reuse, R18, R56 ;  /* 0x00000012dc38723c */ /* 0x040fe20000001838 */
[----:B------:R-:W5:Y:S08]  /*8330*/  LDSM.16.M88.4 R16, [R0+0x3000] ;  /* 0x003000000010783b */ /* 0x000f700000000200 */
[----:B------:R-:W1:Y:S01]  /*8340*/  MUFU.TANH R184, R49 ;  /* 0x0000003100b87308 */ /* 0x000e620000002400 */
[C---:B----4-:R-:W-:Y:S03]  /*8350*/  HMMA.16816.F32 R60, R220.reuse, R12, R60 ;  /* 0x0000000cdc3c723c */ /* 0x050fe6000000183c */
[----:B--2---:R-:W-:Y:S01]  /*8360*/  FMUL.FTZ R3, R52, UR10 ;  /* 0x0000000a34037c20 */ /* 0x004fe20008410000 */
[----:B------:R-:W-:Y:S01]  /*8370*/  FMUL.FTZ R53, R53, UR10 ;  /* 0x0000000a35357c20 */ /* 0x000fe20008410000 */
[----:B------:R-:W-:Y:S04]  /*8380*/  FMUL.FTZ R52, R55, UR10 ;  /* 0x0000000a37347c20 */ /* 0x000fe80008410000 */
[----:B------:R-:W2:Y:S01]  /*8390*/  MUFU.TANH R176, R51 ;  /* 0x0000003300b07308 */ /* 0x000ea20000002400 */
[----:B------:R-:W-:Y:S01]  /*83a0*/  FMUL.FTZ R54, R54, UR10 ;  /* 0x0000000a36367c20 */ /* 0x000fe20008410000 */
[C---:B------:R-:W-:Y:S01]  /*83b0*/  HMMA.16816.F32 R64, R220.reuse, R14, R64 ;  /* 0x0000000edc40723c */ /* 0x040fe20000001840 */
[----:B------:R-:W4:Y:S02]  /*83c0*/  LDSM.16.M88.4 R12, [R0+0x3400] ;  /* 0x00340000000c783b */ /* 0x000f240000000200 */
[----:B---3--:R-:W-:Y:S01]  /*83d0*/  FMUL.FTZ R20, R56, UR10 ;  /* 0x0000000a38147c20 */ /* 0x008fe20008410000 */
[----:B------:R-:W-:Y:S01]  /*83e0*/  FMUL.FTZ R57, R57, UR10 ;  /* 0x0000000a39397c20 */ /* 0x000fe20008410000 */
[----:B------:R-:W-:Y:S03]  /*83f0*/  FMUL.FTZ R56, R59, UR10 ;  /* 0x0000000a3b387c20 */ /* 0x000fe60008410000 */
[----:B------:R3:W1:Y:S01]  /*8400*/  MUFU.TANH R200, R3 ;  /* 0x0000000300c87308 */ /* 0x0006620000002400 */
[----:B------:R-:W-:Y:S01]  /*8410*/  FMUL.FTZ R58, R58, UR10 ;  /* 0x0000000a3a3a7c20 */ /* 0x000fe20008410000 */
[----:B------:R-:W-:Y:S01]  /*8420*/  FMUL.FTZ R61, R61, UR10 ;  /* 0x0000000a3d3d7c20 */ /* 0x000fe20008410000 */
[----:B------:R-:W-:Y:S07]  /*8430*/  FMUL.FTZ R60, R60, UR10 ;  /* 0x0000000a3c3c7c20 */ /* 0x000fee0008410000 */
        /* <DEDUP_REMOVED lines=8> */
[----:B--2---:R-:W-:Y:S01]  /*84c0*/  FMUL.FTZ R20, R62, UR10 ;  /* 0x0000000a3e147c20 */ /* 0x004fe20008410000 */
[----:B------:R-:W-:Y:S01]  /*84d0*/  FMUL.FTZ R62, R63, UR10 ;  /* 0x0000000a3f3e7c20 */ /* 0x000fe20008410000 */
[C---:B------:R-:W-:Y:S01]  /*84e0*/  HMMA.16816.F32 R72, R220.reuse, R18, R72 ;  /* 0x00000012dc48723c */ /* 0x040fe20000001848 */
[----:B------:R-:W2:Y:S06]  /*84f0*/  LDSM.16.M88.4 R16, [R0+0x3800] ;  /* 0x003800000010783b */ /* 0x000eac0000000200 */
        /* <DEDUP_REMOVED lines=8> */
[----:B------:R-:W5:Y:S02]  /*8580*/  LDSM.16.M88.4 R12, [R0+0x3c00] ;  /* 0x003c0000000c783b */ /* 0x000f640000000200 */
[----:B---3--:R-:W-:Y:S01]  /*8590*/  FMUL.FTZ R3, R72, UR10 ;  /* 0x0000000a48037c20 */ /* 0x008fe20008410000 */
[----:B------:R-:W-:Y:S03]  /*85a0*/  FMUL.FTZ R73, R73, UR10 ;  /* 0x0000000a49497c20 */ /* 0x000fe60008410000 */
        /* <DEDUP_REMOVED lines=10> */
[----:B------:R-:W3:Y:S01]  /*8650*/  MUFU.TANH R172, R65 ;  /* 0x0000004100ac7308 */ /* 0x000ee20000002400 */
[----:B------:R-:W-:Y:S01]  /*8660*/  FMUL.FTZ R83, R83, UR10 ;  /* 0x0000000a53537c20 */ /* 0x000fe20008410000 */
[C---:B--2---:R-:W-:Y:S08]  /*8670*/  HMMA.16816.F32 R84, R220.reuse, R16, R84 ;  /* 0x00000010dc54723c */ /* 0x044ff00000001854 */
[----:B------:R-:W2:Y:S01]  /*8680*/  MUFU.TANH R158, R69 ;  /* 0x00000045009e7308 */ /* 0x000ea20000002400 */
[----:B-1----:R-:W-:Y:S01]  /*8690*/  FMUL.FTZ R3, R80, UR10 ;  /* 0x0000000a50037c20 */ /* 0x002fe20008410000 */
[C---:B------:R-:W-:Y:S01]  /*86a0*/  HMMA.16816.F32 R88, R220.reuse, R18, R88 ;  /* 0x00000012dc58723c */ /* 0x040fe20000001858 */
[----:B------:R-:W1:Y:S07]  /*86b0*/  LDSM.16.M88.4 R16, [R0+0x4000] ;  /* 0x004000000010783b */ /* 0x000e6e0000000200 */
[----:B------:R4:W1:Y:S01]  /*86c0*/  MUFU.TANH R215, R3 ;  /* 0x0000000300d77308 */ /* 0x0008620000002400 */
[C---:B-----5:R-:W-:Y:S03]  /*86d0*/  HMMA.16816.F32 R92, R220.reuse, R12, R92 ;  /* 0x0000000cdc5c723c */ /* 0x060fe6000000185c */
[----:B------:R-:W-:Y:S06]  /*86e0*/  FMUL.FTZ R85, R85, UR10 ;  /* 0x0000000a55557c20 */ /* 0x000fec0008410000 */
[----:B------:R-:W1:Y:S01]  /*86f0*/  MUFU.TANH R210, R71 ;  /* 0x0000004700d27308 */ /* 0x000e620000002400 */
[----:B------:R-:W-:Y:S01]  /*8700*/  FMUL.FTZ R84, R84, UR10 ;  /* 0x0000000a54547c20 */ /* 0x000fe20008410000 */
[----:B------:R-:W-:Y:S01]  /*8710*/  FMUL.FTZ R86, R86, UR10 ;  /* 0x0000000a56567c20 */ /* 0x000fe20008410000 */
[----:B------:R-:W-:Y:S01]  /*8720*/  FMUL.FTZ R87, R87, UR10 ;  /* 0x0000000a57577c20 */ /* 0x000fe20008410000 */
[C---:B------:R-:W-:Y:S01]  /*8730*/  HMMA.16816.F32 R96, R220.reuse, R14, R96 ;  /* 0x0000000edc60723c */ /* 0x040fe20000001860 */
[----:B------:R-:W5:Y:S02]  /*8740*/  LDSM.16.M88.4 R12, [R0+0x4400] ;  /* 0x00440000000c783b */ /* 0x000f640000000200 */
[----:B------:R-:W-:Y:S03]  /*8750*/  FMUL.FTZ R89, R89, UR10 ;  /* 0x0000000a59597c20 */ /* 0x000fe60008410000 */
[----:B------:R-:W1:Y:S01]  /*8760*/  MUFU.TANH R186, R73 ;  /* 0x0000004900ba7308 */ /* 0x000e620000002400 */
[----:B----4-:R-:W-:Y:S01]  /*8770*/  FMUL.FTZ R3, R88, UR10 ;  /* 0x0000000a58037c20 */ /* 0x010fe20008410000 */
[----:B------:R-:W-:Y:S01]  /*8780*/  FMUL.FTZ R90, R90, UR10 ;  /* 0x0000000a5a5a7c20 */ /* 0x000fe20008410000 */
[----:B------:R-:W-:Y:S01]  /*8790*/  FMUL.FTZ R91, R91, UR10 ;  /* 0x0000000a5b5b7c20 */ /* 0x000fe20008410000 */
[----:B------:R-:W-:Y:S06]  /*87a0*/  FMUL.FTZ R92, R92, UR10 ;  /* 0x0000000a5c5c7c20 */ /* 0x000fec0008410000 */
[----:B------:R4:W2:Y:S01]  /*87b0*/  MUFU.TANH R181, R3 ;  /* 0x0000000300b57308 */ /* 0x0008a20000002400 */
        /* <DEDUP_REMOVED lines=9> */
[----:B----4-:R-:W-:Y:S01]  /*8850*/  FMUL.FTZ R3, R96, UR10 ;  /* 0x0000000a60037c20 */ /* 0x010fe20008410000 */
[C---:B------:R-:W-:Y:S01]  /*8860*/  HMMA.16816.F32 R104, R220.reuse, R18, R104 ;  /* 0x00000012dc68723c */ /* 0x040fe20000001868 */
[----:B------:R-:W4:Y:S07]  /*8870*/  LDSM.16.M88.4 R16, [R0+0x4800] ;  /* 0x004800000010783b */ /* 0x000f2e0000000200 */
[----:B------:R3:W1:Y:S01]  /*8880*/  MUFU.TANH R217, R79 ;  /* 0x0000004f00d97308 */ /* 0x0006620000002400 */
[C---:B-----5:R-:W-:Y:S09]  /*8890*/  HMMA.16816.F32 R108, R220.reuse, R12, R108 ;  /* 0x0000000cdc6c723c */ /* 0x060ff2000000186c */
[----:B------:R5:W1:Y:S01]  /*88a0*/  MUFU.TANH R191, R85 ;  /* 0x0000005500bf7308 */ /* 0x000a620000002400 */
[----:B------:R-:W-:Y:S01]  /*88b0*/  FMUL.FTZ R26, R100, UR10 ;  /* 0x0000000a641a7c20 */ /* 0x000fe20008410000 */
[----:B------:R-:W-:Y:S01]  /*88c0*/  FMUL.FTZ R25, R103, UR10 ;  /* 0x0000000a67197c20 */ /* 0x000fe20008410000 */
[----:B------:R-:W-:Y:S01]  /*88d0*/  FMUL.FTZ R101, R101, UR10 ;  /* 0x0000000a65657c20 */ /* 0x000fe20008410000 */
[----:B------:R-:W-:Y:S01]  /*88e0*/  FMUL.FTZ R102, R102, UR10 ;  /* 0x0000000a66667c20 */ /* 0x000fe20008410000 */
[C---:B------:R-:W-:Y:S01]  /*88f0*/  HMMA.16816.F32 R112, R220.reuse, R14, R112 ;  /* 0x0000000edc70723c */ /* 0x040fe20000001870 */
[----:B------:R-:W2:Y:S01]  /*8900*/  LDSM.16.M88.4 R12, [R0+0x4c00] ;  /* 0x004c0000000c783b */ /* 0x000ea20000000200 */
[----:B------:R-:W-:Y:S04]  /*8910*/  DEPBAR.LE SB0, 0x0 ;  /* 0x000080000000791a */ /* 0x000fe80000000000 */
[----:B------:R1:W1:Y:S01]  /*8920*/  MUFU.TANH R183, R89 ;  /* 0x0000005900b77308 */ /* 0x0002620000002400 */
[----:B------:R-:W-:Y:S01]  /*8930*/  FMUL.FTZ R27, R104, UR10 ;  /* 0x0000000a681b7c20 */ /* 0x000fe20008410000 */
[----:B------:R-:W-:Y:S01]  /*8940*/  FMUL.FTZ R99, R105, UR10 ;  /* 0x0000000a69637c20 */ /* 0x000fe20008410000 */
[----:B---3--:R-:W-:Y:S01]  /*8950*/  FMUL.FTZ R79, R109, UR10 ;  /* 0x0000000a6d4f7c20 */ /* 0x008fe20008410000 */
[----:B-----5:R-:W-:Y:S01]  /*8960*/  FMUL.FTZ R85, R108, UR10 ;  /* 0x0000000a6c557c20 */ /* 0x020fe20008410000 */
[----:B------:R-:W-:Y:S05]  /*8970*/  FMUL.FTZ R77, R110, UR10 ;  /* 0x0000000a6e4d7c20 */ /* 0x000fea0008410000 */
[----:B------:R-:W3:Y:S01]  /*8980*/  MUFU.TANH R167, R3 ;  /* 0x0000000300a77308 */ /* 0x000ee20000002400 */
[----:B------:R-:W-:Y:S01]  /*8990*/  BAR.SYNC.DEFER_BLOCKING 0x0 ;  /* 0x0000000000007b1d */ /* 0x000fe20000010000 */
[----:B------:R-:W-:Y:S01]  /*89a0*/  FMUL.FTZ R73, R111, UR10 ;  /* 0x0000000a6f497c20 */ /* 0x000fe20008410000 */
[----:B------:R-:W-:Y:S01]  /*89b0*/  FMUL.FTZ R75, R112, UR10 ;  /* 0x0000000a704b7c20 */ /* 0x000fe20008410000 */
[----:B------:R-:W-:Y:S01]  /*89c0*/  FMUL.FTZ R71, R113, UR10 ;  /* 0x0000000a71477c20 */ /* 0x000fe20008410000 */
[----:B------:R-:W-:Y:S05]  /*89d0*/  FMUL.FTZ R69, R114, UR10 ;  /* 0x0000000a72457c20 */ /* 0x000fea0008410000 */
[----:B------:R5:W2:Y:S01]  /*89e0*/  MUFU.TANH R163, R97 ;  /* 0x0000006100a37308 */ /* 0x000aa20000002400 */
[----:B-1----:R-:W-:Y:S01]  /*89f0*/  FMUL.FTZ R89, R107, UR10 ;  /* 0x0000000a6b597c20 */ /* 0x002fe20008410000 */
[----:B------:R-:W-:Y:S01]  /*8a00*/  FMUL.FTZ R65, R115, UR10 ;  /* 0x0000000a73417c20 */ /* 0x000fe20008410000 */
[C---:B----4-:R-:W-:Y:S07]  /*8a10*/  HMMA.16816.F32 R116, R220.reuse, R16, R116 ;  /* 0x00000010dc74723c */ /* 0x050fee0000001874 */
[----:B------:R1:W4:Y:S01]  /*8a20*/  MUFU.TANH R166, R249 ;  /* 0x000000f900a67308 */ /* 0x0003220000002400 */
[C---:B------:R-:W-:Y:S09]  /*8a30*/  HMMA.16816.F32 R120, R220.reuse, R18, R120 ;  /* 0x00000012dc78723c */ /* 0x040ff20000001878 */
[----:B------:R-:W1:Y:S01]  /*8a40*/  MUFU.TANH R248, R248 ;  /* 0x000000f800f87308 */ /* 0x000e620000002400 */
[----:B-----5:R-:W-:Y:S01]  /*8a50*/  FMUL.FTZ R97, R106, UR10 ;  /* 0x0000000a6a617c20 */ /* 0x020fe20008410000 */
[C---:B--2---:R-:W-:Y:S03]  /*8a60*/  HMMA.16816.F32 R124, R220.reuse, R12, R124 ;  /* 0x0000000cdc7c723c */ /* 0x044fe6000000187c */
[----:B------:R-:W-:Y:S01]  /*8a70*/  FMUL.FTZ R67, R116, UR10 ;  /* 0x0000000a74437c20 */ /* 0x000fe20008410000 */
[----:B------:R-:W-:Y:S04]  /*8a80*/  FMUL.FTZ R63, R117, UR10 ;  /* 0x0000000a753f7c20 */ /* 0x000fe80008410000 */
[----:B------:R-:W2:Y:S01]  /*8a90*/  MUFU.TANH R246, R246 ;  /* 0x000000f600f67308 */ /* 0x000ea20000002400 */
[----:B------:R-:W-:Y:S01]  /*8aa0*/  FMUL.FTZ R61, R118, UR10 ;  /* 0x0000000a763d7c20 */ /* 0x000fe20008410000 */
[----:B------:R-:W-:Y:S01]  /*8ab0*/  FMUL.FTZ R57, R119, UR10 ;  /* 0x0000000a77397c20 */ /* 0x000fe20008410000 */
[----:B------:R-:W-:Y:S03]  /*8ac0*/  HMMA.16816.F32 R128, R220, R14, R128 ;  /* 0x0000000edc80723c */ /* 0x000fe60000001880 */
        /* <DEDUP_REMOVED lines=112> */
[----:B------:R-:W2:Y:S10]  /*91d0*/  I2F.RP R16, R2 ;  /* 0x0000000200107306 */ /* 0x000eb40000209400 */
[----:B--2---:R-:W2:Y:S02]  /*91e0*/  MUFU.RCP R4, R16 ;  /* 0x0000001000047308 */ /* 0x004ea40000001000 */
[----:B--2---:R-:W-:Y:S01]  /*91f0*/  VIADD R14, R4, 0xffffffe ;  /* 0x0ffffffe040e7836 */ /* 0x004fe20000000000 */
[----:B------:R-:W-:Y:S02]  /*9200*/  IABS R4, R17 ;  /* 0x0000001100047213 */ /* 0x000fe40000000000 */
[----:B------:R-:W-:Y:S05]  /*9210*/  LOP3.LUT R17, R17, R0, RZ, 0x3c, !PT ;  /* 0x0000000011117212 */ /* 0x000fea00078e3cff */
[----:B------:R-:W2:Y:S01]  /*9220*/  F2I.FTZ.U32.TRUNC.NTZ R15, R14 ;  /* 0x0000000e000f7305 */ /* 0x000ea2000021f000 */
[----:B------:R-:W-:Y:S01]  /*9230*/  ISETP.GE.AND P2, PT, R17, RZ, PT ;  /* 0x000000ff1100720c */ /* 0x000fe20003f46270 */
[--C-:B--2---:R-:W-:Y:S02]  /*9240*/  IMAD.MOV R13, RZ, RZ, -R15.reuse ;  /* 0x000000ffff0d7224 */ /* 0x104fe400078e0a0f */
        /* <DEDUP_REMOVED lines=19> */
[----:B------:R-:W-:Y:S01]  /*9380*/  ISETP.NE.AND P4, PT, R0, RZ, PT ;  /* 0x000000ff0000720c */ /* 0x000fe20003f85270 */
[----:B------:R-:W2:Y:S08]  /*9390*/  LDC.64 R4, c[0x0][0x3b8] ;  /* 0x0000ee00ff047b82 */ /* 0x000eb00000000a00 */
        /* <DEDUP_REMOVED lines=8> */
[-C--:B-1----:R-:W-:Y:S02]  /*9420*/  LEA.HI.X.SX32 R81, R17, R241.reuse, 0x2, P3 ;  /* 0x000000f111517211 */ /* 0x082fe400018f16ff */
[C---:B------:R-:W-:Y:S02]  /*9430*/  LEA.HI.X.SX32 R19, R15.reuse, R241, 0x2, P2 ;  /* 0x000000f10f137211 */ /* 0x040fe400010f16ff */
[----:B------:R-:W-:Y:S01]  /*9440*/  IADD3 R15, PT, PT, R15, -R17, RZ ;  /* 0x800000110f0f7210 */ /* 0x000fe20007ffe0ff */
[----:B------:R-:W3:Y:S04]  /*9450*/  LDG.E R13, desc[UR24][R80.64] ;  /* 0x00000018500d7981 */ /* 0x000ee8000c1e1900 */
[----:B------:R-:W-:Y:S01]  /*9460*/  IMAD R15, R15, R0, -0x100 ;  /* 0xffffff000f0f7424 */ /* 0x000fe200078e0200 */
[----:B------:R-:W3:Y:S04]  /*9470*/  LDG.E R2, desc[UR24][R18.64] ;  /* 0x0000001812027981 */ /* 0x000ee8000c1e1900 */
[----:B------:R-:W-:Y:S05]  /*9480*/  SHF.R.S32.HI R17, RZ, 0x1f, R15 ;  /* 0x0000001fff117819 */ /* 0x000fea000001140f */
[-C--:B--2---:R-:W-:Y:S02]  /*9490*/  IMAD R0, R17, R4.reuse, RZ ;  /* 0x0000000411007224 */ /* 0x084fe400078e02ff */
[C---:B------:R-:W-:Y:S04]  /*94a0*/  IMAD.WIDE.U32 R16, R15.reuse, R4, RZ ;  /* 0x000000040f107225 */ /* 0x040fe800078e00ff */
[----:B------:R-:W-:Y:S04]  /*94b0*/  IMAD R0, R15, R5, R0 ;  /* 0x000000050f007224 */ /* 0x000fe800078e0200 */
[----:B------:R-:W-:Y:S02]  /*94c0*/  IMAD.IADD R17, R17, 0x1, R0 ;  /* 0x0000000111117824 */ /* 0x000fe400078e0200 */
[----:B---3--:R-:W-:Y:S04]  /*94d0*/  IMAD.IADD R13, R13, 0x1, -R2 ;  /* 0x000000010d0d7824 */ /* 0x008fe800078e0a02 */
[C---:B------:R-:W-:Y:S01]  /*94e0*/  IMAD.WIDE.U32 R16, R13.reuse, UR6, R16 ;  /* 0x000000060d107c25 */ /* 0x040fe2000f8e0010 */
[----:B------:R-:W-:Y:S02]  /*94f0*/  SHF.R.S32.HI R2, RZ, 0x1f, R13 ;  /* 0x0000001fff027819 */ /* 0x000fe4000001140d */
[----:B------:R-:W-:Y:S03]  /*9500*/  LEA R232, P2, R16, R232, 0x1 ;  /* 0x000000e810e87211 */ /* 0x000fe600078408ff */
[----:B------:R-:W-:Y:S04]  /*9510*/  IMAD R2, R2, UR6, RZ ;  /* 0x0000000602027c24 */ /* 0x000fe8000f8e02ff */
[----:B------:R-:W-:Y:S05]  /*9520*/  IMAD R2, R13, UR7, R2 ;  /* 0x000000070d027c24 */ /* 0x000fea000f8e0202 */
[----:B------:R-:W-:Y:S04]  /*9530*/  IADD3 R2, PT, PT, R17, R2, RZ ;  /* 0x0000000211027210 */ /* 0x000fe80007ffe0ff */
[----:B------:R-:W-:Y:S07]  /*9540*/  LEA.HI.X R233, R16, R233, R2, 0x1, P2 ;  /* 0x000000e910e97211 */ /* 0x000fee00010f0c02 */
.L_x_1357:
        /* <DEDUP_REMOVED lines=18> */
[-C--:B-1----:R-:W-:Y:S01]  /*9670*/  IADD3 R82, P3, PT, R80, R5.reuse, RZ ;  /* 0x0000000550527210 */ /* 0x082fe20007f7e0ff */
        /* <DEDUP_REMOVED lines=9> */
.L_x_1356:
[----:B-1----:R-:W-:Y:S02]  /*9710*/  FMNMX3.FTZ R0, R151, R248, R187, !PT ;  /* 0x000000f897007276 */ /* 0x002fe400078100bb */
        /* <DEDUP_REMOVED lines=61> */
[----:B--2---:R-:W-:Y:S02]  /*9af0*/  FMNMX3.FTZ R12, R2, R45, R48, !PT ;  /* 0x0000002d020c7276 */ /* 0x004fe40007810030 */
        /* <DEDUP_REMOVED lines=10> */
[----:B------:R-:W-:Y:S02]  /*9ba0*/  FMUL.FTZ R46, R0, UR4 ;  /* 0x00000004002e7c20 */ /* 0x000fe40008410000 */
[----:B------:R-:W1:Y:S01]  /*9bb0*/  LDSM.16.MT88.4 R12, [R150+0x5000] ;  /* 0x00500000960c783b */ /* 0x000e620000004200 */
        /* <DEDUP_REMOVED lines=10> */
[----:B------:R-:W2:Y:S01]  /*9c60*/  MUFU.EX2 R24, R24 ;  /* 0x0000001800187308 */ /* 0x000ea20000000800 */
[--C-:B------:R-:W-:Y:S01]  /*9c70*/  FFMA.FTZ R129, R36, UR4, -R50.reuse ;  /* 0x0000000424817c23 */ /* 0x100fe20008010832 */
[--C-:B------:R-:W-:Y:S01]  /*9c80*/  FFMA.FTZ R82, R40, UR4, -R50.reuse ;  /* 0x0000000428527c23 */ /* 0x100fe20008010832 */
[----:B------:R-:W-:Y:S01]  /*9c90*/  FSEL R46, R46, RZ, P2 ;  /* 0x000000ff2e2e7208 */ /* 0x000fe20001000000 */
[--C-:B------:R-:W-:Y:S01]  /*9ca0*/  FFMA.FTZ R96, R30, UR4, -R50.reuse ;  /* 0x000000041e607c23 */ /* 0x100fe20008010832 */
[--C-:B------:R-:W-:Y:S01]  /*9cb0*/  FFMA.FTZ R83, R224, UR4, -R50.reuse ;  /* 0x00000004e0537c23 */ /* 0x100fe20008010832 */
[--C-:B------:R-:W-:Y:S01]  /*9cc0*/  FFMA.FTZ R95, R172, UR4, -R50.reuse ;  /* 0x00000004ac5f7c23 */ /* 0x100fe20008010832 */
[----:B------:R-:W-:Y:S03]  /*9cd0*/  FFMA.FTZ R124, R191, UR4, -R50 ;  /* 0x00000004bf7c7c23 */ /* 0x000fe60008010832 */
[----:B------:R-:W-:Y:S01]  /*9ce0*/  MUFU.EX2 R131, R131 ;  /* 0x0000008300837308 */ /* 0x000fe20000000800 */
[--C-:B------:R-:W-:Y:S01]  /*9cf0*/  FFMA.FTZ R127, R33, UR4, -R46.reuse ;  /* 0x00000004217f7c23 */ /* 0x100fe2000801082e */
[--C-:B------:R-:W-:Y:S01]  /*9d00*/  FFMA.FTZ R84, R35, UR4, -R46.reuse ;  /* 0x0000000423547c23 */ /* 0x100fe2000801082e */
[--C-:B------:R-:W-:Y:S01]  /*9d10*/  FFMA.FTZ R123, R37, UR4, -R46.reuse ;  /* 0x00000004257b7c23 */ /* 0x100fe2000801082e */
[--C-:B------:R-:W-:Y:S01]  /*9d20*/  FFMA.FTZ R115, R38, UR4, -R46.reuse ;  /* 0x0000000426737c23 */ /* 0x100fe2000801082e */
[--C-:B------:R-:W-:Y:S01]  /*9d30*/  FFMA.FTZ R80, R39, UR4, -R46.reuse ;  /* 0x0000000427507c23 */ /* 0x100fe2000801082e */
[--C-:B------:R-:W-:Y:S01]  /*9d40*/  FFMA.FTZ R72, R42, UR4, -R46.reuse ;  /* 0x000000042a487c23 */ /* 0x100fe2000801082e */
[----:B------:R-:W-:Y:S03]  /*9d50*/  LDSM.16.MT88.4 R36, [R150+0x5400] ;  /* 0x005400009624783b */ /* 0x000fe60000004200 */
[----:B------:R-:W-:Y:S01]  /*9d60*/  MUFU.EX2 R96, R96 ;  /* 0x0000006000607308 */ /* 0x000fe20000000800 */
[--C-:B------:R-:W-:Y:S01]  /*9d70*/  FFMA.FTZ R66, R43, UR4, -R46.reuse ;  /* 0x000000042b427c23 */ /* 0x100fe2000801082e */
[--C-:B------:R-:W-:Y:S01]  /*9d80*/  FFMA.FTZ R105, R41, UR4, -R46.reuse ;  /* 0x0000000429697c23 */ /* 0x100fe2000801082e */
[C---:B--2---:R-:W-:Y:S01]  /*9d90*/  FMUL.FTZ R16, R24.reuse, R132 ;  /* 0x0000008418107220 */ /* 0x044fe20000410000 */
[----:B------:R-:W-:Y:S01]  /*9da0*/  FMUL.FTZ R17, R24, R133 ;  /* 0x0000008518117220 */ /* 0x000fe20000410000 */
[--C-:B------:R-:W-:Y:S01]  /*9db0*/  FFMA.FTZ R109, R44, UR4, -R46.reuse ;  /* 0x000000042c6d7c23 */ /* 0x100fe2000801082e */
[----:B------:R-:W-:Y:S01]  /*9dc0*/  MOV R44, R237 ;  /* 0x000000ed002c7202 */ /* 0x000fe20000000f00 */
[--C-:B------:R-:W-:Y:S03]  /*9dd0*/  FFMA.FTZ R149, R28, UR4, -R46.reuse ;  /* 0x000000041c957c23 */ /* 0x100fe6000801082e */
[----:B------:R-:W-:Y:S01]  /*9de0*/  MUFU.EX2 R127, R127 ;  /* 0x0000007f007f7308 */ /* 0x000fe20000000800 */
[----:B------:R-:W-:Y:S01]  /*9df0*/  @P0 IADD3 R44, PT, PT, R242, -0x20, RZ ;  /* 0xffffffe0f22c0810 */ /* 0x000fe20007ffe0ff */
[--C-:B------:R-:W-:Y:S01]  /*9e00*/  FFMA.FTZ R98, R29, UR4, -R46.reuse ;  /* 0x000000041d627c23 */ /* 0x100fe2000801082e */
[--C-:B------:R-:W-:Y:S01]  /*9e10*/  FFMA.FTZ R94, R31, UR4, -R46.reuse ;  /* 0x000000041f5e7c23 */ /* 0x100fe2000801082e */
[----:B------:R-:W-:Y:S01]  /*9e20*/  FMUL.FTZ R5, R24, R145 ;  /* 0x0000009118057220 */ /* 0x000fe20000410000 */
[--C-:B------:R-:W-:Y:S01]  /*9e30*/  FFMA.FTZ R56, R56, UR4, -R46.reuse ;  /* 0x0000000438387c23 */ /* 0x100fe2000801082e */
[----:B------:R-:W2:Y:S01]  /*9e40*/  LDSM.16.MT88.4 R32, [R44] ;  /* 0x000000002c20783b */ /* 0x000ea20000004200 */
[----:B------:R-:W-:Y:S03]  /*9e50*/  FFMA.FTZ R87, R62, UR4, -R46 ;  /* 0x000000043e577c23 */ /* 0x000fe6000801082e */
[----:B------:R-:W-:Y:S01]  /*9e60*/  MUFU.EX2 R149, R149 ;  /* 0x0000009500957308 */ /* 0x000fe20000000800 */
[----:B------:R-:W-:Y:S01]  /*9e70*/  FFMA.FTZ R62, R192, UR4, -R50 ;  /* 0x00000004c03e7c23 */ /* 0x000fe20008010832 */
[--C-:B------:R-:W-:Y:S01]  /*9e80*/  FFMA.FTZ R92, R252, UR4, -R46.reuse ;  /* 0x00000004fc5c7c23 */ /* 0x100fe2000801082e */
[--C-:B------:R-:W-:Y:S01]  /*9e90*/  FFMA.FTZ R108, R219, UR4, -R46.reuse ;  /* 0x00000004db6c7c23 */ /* 0x100fe2000801082e */
[----:B------:R-:W-:Y:S01]  /*9ea0*/  FFMA.FTZ R171, R171, UR4, -R46 ;  /* 0x00000004abab7c23 */ /* 0x000fe2000801082e */
[--C-:B------:R-:W-:Y:S01]  /*9eb0*/  FFMA.FTZ R163, R163, UR4, -R50.reuse ;  /* 0x00000004a3a37c23 */ /* 0x100fe20008010832 */
[----:B------:R-:W3:Y:S01]  /*9ec0*/  LDSM.16.MT88.4 R40, [R44+0x400] ;  /* 0x000400002c28783b */ /* 0x000ee20000004200 */
[----:B------:R-:W-:Y:S03]  /*9ed0*/  FFMA.FTZ R207, R199, UR4, -R50 ;  /* 0x00000004c7cf7c23 */ /* 0x000fe60008010832 */
[----:B------:R-:W-:Y:S01]  /*9ee0*/  MUFU.EX2 R98, R98 ;  /* 0x0000006200627308 */ /* 0x000fe20000000800 */
[----:B------:R-:W-:Y:S01]  /*9ef0*/  FMUL.FTZ R23, R4, UR4 ;  /* 0x0000000404177c20 */ /* 0x000fe20008410000 */
[----:B------:R-:W-:Y:S01]  /*9f00*/  FMUL.FTZ R4, R24, R144 ;  /* 0x0000009018047220 */ /* 0x000fe20000410000 */
[----:B------:R-:W-:Y:S01]  /*9f10*/  FFMA.FTZ R144, R161, UR4, -R46 ;  /* 0x00000004a1907c23 */ /* 0x000fe2000801082e */
[--C-:B------:R-:W-:Y:S01]  /*9f20*/  FFMA.FTZ R211, R248, UR4, -R50.reuse ;  /* 0x00000004f8d37c23 */ /* 0x100fe20008010832 */
[----:B------:R-:W-:Y:S01]  /*9f30*/  FFMA.FTZ R156, R187, UR4, -R50 ;  /* 0x00000004bb9c7c23 */ /* 0x000fe20008010832 */
[--C-:B------:R-:W-:Y:S01]  /*9f40*/  FFMA.FTZ R154, R246, UR4, -R46.reuse ;  /* 0x00000004f69a7c23 */ /* 0x100fe2000801082e */
[----:B------:R-:W-:Y:S03]  /*9f50*/  FFMA.FTZ R152, R185, UR4, -R46 ;  /* 0x00000004b9987c23 */ /* 0x000fe6000801082e */
[----:B------:R-:W4:Y:S01]  /*9f60*/  MUFU.EX2 R23, R23 ;  /* 0x0000001700177308 */ /* 0x000f220000000800 */
[----:B------:R-:W-:Y:S01]  /*9f70*/  FFMA.FTZ R130, R195, UR4, -R50 ;  /* 0x00000004c3827c23 */ /* 0x000fe20008010832 */
[--C-:B------:R-:W-:Y:S01]  /*9f80*/  FFMA.FTZ R199, R193, UR4, -R46.reuse ;  /* 0x00000004c1c77c23 */ /* 0x100fe2000801082e */
[--C-:B------:R-:W-:Y:S01]  /*9f90*/  FFMA.FTZ R128, R9, UR4, -R46.reuse ;  /* 0x0000000409807c23 */ /* 0x100fe2000801082e */
[----:B------:R-:W-:Y:S01]  /*9fa0*/  FMUL.FTZ R9, R24, R141 ;  /* 0x0000008d18097220 */ /* 0x000fe20000410000 */
[--C-:B------:R-:W-:Y:S01]  /*9fb0*/  FFMA.FTZ R185, R6, UR4, -R46.reuse ;  /* 0x0000000406b97c23 */ /* 0x100fe2000801082e */
[----:B------:R-:W-:Y:S01]  /*9fc0*/  FFMA.FTZ R122, R11, UR4, -R46 ;  /* 0x000000040b7a7c23 */ /* 0x000fe2000801082e */
[--C-:B------:R-:W-:Y:S03]  /*9fd0*/  FFMA.FTZ R120, R10, UR4, -R50.reuse ;  /* 0x000000040a787c23 */ /* 0x100fe60008010832 */
[----:B------:R-:W-:Y:S01]  /*9fe0*/  MUFU.EX2 R211, R211 ;  /* 0x000000d300d37308 */ /* 0x000fe20000000800 */
[----:B------:R-:W-:Y:S01]  /*9ff0*/  FFMA.FTZ R119, R8, UR4, -R50 ;  /* 0x0000000408777c23 */ /* 0x000fe20008010832 */
[----:B------:R-:W-:Y:S01]  /*a000*/  FMUL.FTZ R8, R24, R140 ;  /* 0x0000008c18087220 */ /* 0x000fe20000410000 */
[----:B------:R-:W-:Y:S01]  /*a010*/  FFMA.FTZ R140, R165, UR4, -R46 ;  /* 0x00000004a58c7c23 */ /* 0x000fe2000801082e */
[--C-:B------:R-:W-:Y:S01]  /*a020*/  FFMA.FTZ R201, R201, UR4, -R50.reuse ;  /* 0x00000004c9c97c23 */ /* 0x100fe20008010832 */
[----:B------:R-:W-:Y:S01]  /*a030*/  FFMA.FTZ R126, R250, UR4, -R50 ;  /* 0x00000004fa7e7c23 */ /* 0x000fe20008010832 */
[----:B------:R-:W-:Y:S01]  /*a040*/  FFMA.FTZ R195, R227, UR4, -R46 ;  /* 0x00000004e3c37c23 */ /* 0x000fe2000801082e */
        /* <DEDUP_REMOVED lines=8> */
[----:B------:R-:W-:Y:S03]  /*a0d0*/  FFMA.FTZ R143, R179, UR4, -R46 ;  /* 0x00000004b38f7c23 */ /* 0x000fe6000801082e */
[----:B------:R-:W-:Y:S01]  /*a0e0*/  MUFU.EX2 R154, R154 ;  /* 0x0000009a009a7308 */ /* 0x000fe20000000800 */
[----:B------:R-:W-:Y:S01]  /*a0f0*/  FFMA.FTZ R134, R181, UR4, -R50 ;  /* 0x00000004b5867c23 */ /* 0x000fe20008010832 */
[----:B------:R-:W-:Y:S01]  /*a100*/  FFMA.FTZ R147, R175, UR4, -R46 ;  /* 0x00000004af937c23 */ /* 0x000fe2000801082e */
[----:B------:R-:W-:Y:S01]  /*a110*/  FFMA.FTZ R142, R167, UR4, -R50 ;  /* 0x00000004a78e7c23 */ /* 0x000fe20008010832 */
[----:B------:R-:W-:Y:S01]  /*a120*/  FFMA.FTZ R118, R157, UR4, -R46 ;  /* 0x000000049d767c23 */ /* 0x000fe2000801082e */
[--C-:B------:R-:W-:Y:S01]  /*a130*/  FFMA.FTZ R187, R178, UR4, -R50.reuse ;  /* 0x00000004b2bb7c23 */ /* 0x100fe20008010832 */
[----:B------:R-:W-:Y:S01]  /*a140*/  FFMA.FTZ R114, R174, UR4, -R50 ;  /* 0x00000004ae727c23 */ /* 0x000fe20008010832 */
[--C-:B------:R-:W-:Y:S03]  /*a150*/  FFMA.FTZ R159, R159, UR4, -R46.reuse ;  /* 0x000000049f9f7c23 */ /* 0x100fe6000801082e */
[----:B------:R-:W4:Y:S01]  /*a160*/  MUFU.EX2 R152, R152 ;  /* 0x0000009800987308 */ /* 0x000f220000000800 */
[----:B-----5:R-:W-:Y:S01]  /*a170*/  F2FP.F16.F32.PACK_AB R28, R156, R211 ;  /* 0x000000d39c1c723e */ /* 0x020fe200000000ff */
[----:B------:R-:W-:Y:S01]  /*a180*/  FFMA.FTZ R211, R24, R247, R211 ;  /* 0x000000f718d37223 */ /* 0x000fe200000100d3 */
[----:B------:R-:W-:Y:S01]  /*a190*/  FFMA.FTZ R110, R170, UR4, -R46 ;  /* 0x00000004aa6e7c23 */ /* 0x000fe2000801082e */
[--C-:B------:R-:W-:Y:S01]  /*a1a0*/  FFMA.FTZ R157, R206, UR4, -R50.reuse ;  /* 0x00000004ce9d7c23 */ /* 0x100fe20008010832 */
[----:B------:R-:W-:Y:S01]  /*a1b0*/  FFMA.FTZ R106, R202, UR4, -R50 ;  /* 0x00000004ca6a7c23 */ /* 0x000fe20008010832 */
        /* <DEDUP_REMOVED lines=8> */
[----:B------:R-:W-:Y:S01]  /*a240*/  FFMA.FTZ R70, R184, UR4, -R50 ;  /* 0x00000004b8467c23 */ /* 0x000fe20008010832 */
[----:B------:R-:W-:Y:S03]  /*a250*/  FFMA.FTZ R101, R180, UR4, -R46 ;  /* 0x00000004b4657c23 */ /* 0x000fe6000801082e */
[----:B------:R-:W5:Y:S01]  /*a260*/  MUFU.EX2 R130, R130 ;  /* 0x0000008200827308 */ /* 0x000f620000000800 */
[----:B----4-:R-:W-:Y:S01]  /*a270*/  F2FP.F16.F32.PACK_AB R29, R152, R154 ;  /* 0x0000009a981d723e */ /* 0x010fe200000000ff */
[----:B------:R-:W-:Y:S01]  /*a280*/  FFMA.FTZ R154, R23, R244, R154 ;  /* 0x000000f4179a7223 */ /* 0x000fe2000001009a */
[----:B------:R-:W-:Y:S01]  /*a290*/  FFMA.FTZ R68, R176, UR4, -R46 ;  /* 0x00000004b0447c23 */ /* 0x000fe2000801082e */
[--C-:B------:R-:W-:Y:S01]  /*a2a0*/  FFMA.FTZ R103, R200, UR4, -R50.reuse ;  /* 0x00000004c8677c23 */ /* 0x100fe20008010832 */
[----:B------:R-:W-:Y:S01]  /*a2b0*/  FFMA.FTZ R64, R196, UR4, -R50 ;  /* 0x00000004c4407c23 */ /* 0x000fe20008010832 */
[--C-:B------:R-:W-:Y:S01]  /*a2c0*/  FFMA.FTZ R93, R54, UR4, -R46.reuse ;  /* 0x00000004365d7c23 */ /* 0x100fe2000801082e */
[--C-:B------:R-:W-:Y:S03]  /*a2d0*/  FFMA.FTZ R54, R208, UR4, -R46.reuse ;  /* 0x00000004d0367c23 */ /* 0x100fe6000801082e */
[----:B------:R-:W-:Y:S01]  /*a2e0*/  MUFU.EX2 R199, R199 ;  /* 0x000000c700c77308 */ /* 0x000fe20000000800 */
[----:B------:R-:W-:Y:S01]  /*a2f0*/  FFMA.FTZ R60, R52, UR4, -R46 ;  /* 0x00000004343c7c23 */ /* 0x000fe2000801082e */
[--C-:B------:R-:W-:Y:S01]  /*a300*/  FFMA.FTZ R52, R216, UR4, -R50.reuse ;  /* 0x00000004d8347c23 */ /* 0x100fe20008010832 */
[--C-:B------:R-:W-:Y:S01]  /*a310*/  FFMA.FTZ R91, R213, UR4, -R50.reuse ;  /* 0x00000004d55b7c23 */ /* 0x100fe20008010832 */
[----:B------:R-:W-:Y:S01]  /*a320*/  FFMA.FTZ R58, R212, UR4, -R50 ;  /* 0x00000004d43a7c23 */ /* 0x000fe20008010832 */
[----:B------:R-:W-:Y:S01]  /*a330*/  FFMA.FTZ R81, R204, UR4, -R46 ;  /* 0x00000004cc517c23 */ /* 0x000fe2000801082e */
[--C-:B------:R-:W-:Y:S01]  /*a340*/  FFMA.FTZ R74, R160, UR4, -R50.reuse ;  /* 0x00000004a04a7c23 */ /* 0x100fe20008010832 */
[----:B------:R-:W-:Y:S03]  /*a350*/  FFMA.FTZ R111, R158, UR4, -R50 ;  /* 0x000000049e6f7c23 */ /* 0x000fe60008010832 */
[----:B------:R-:W4:Y:S01]  /*a360*/  MUFU.EX2 R128, R128 ;  /* 0x0000008000807308 */ /* 0x000f220000000800 */
[----:B-----5:R-:W-:Y:S01]  /*a370*/  F2FP.F16.F32.PACK_AB R30, R130, R207 ;  /* 0x000000cf821e723e */ /* 0x020fe200000000ff */
        /* <DEDUP_REMOVED lines=9> */
[----:B------:R-:W-:Y:S01]  /*a410*/  FFMA.FTZ R133, R225, UR4, -R50 ;  /* 0x00000004e1857c23 */ /* 0x000fe20008010832 */
[----:B------:R-:W-:Y:S01]  /*a420*/  FFMA.FTZ R135, R217, UR4, -R46 ;  /* 0x00000004d9877c23 */ /* 0x000fe2000801082e */
[----:B------:R-:W-:Y:S01]  /*a430*/  FFMA.FTZ R112, R215, UR4, -R50 ;  /* 0x00000004d7707c23 */ /* 0x000fe20008010832 */
[----:B------:R-:W-:Y:S01]  /*a440*/  FFMA.FTZ R116, R203, UR4, -R46 ;  /* 0x00000004cb747c23 */ /* 0x000fe2000801082e */
[----:B------:R-:W-:Y:S03]  /*a450*/  FFMA.FTZ R141, R205, UR4, -R50 ;  /* 0x00000004cd8d7c23 */ /* 0x000fe60008010832 */
[----:B------:R-:W5:Y:S01]  /*a460*/  MUFU.EX2 R126, R126 ;  /* 0x0000007e007e7308 */ /* 0x000f620000000800 */
[----:B----4-:R-:W-:Y:S01]  /*a470*/  F2FP.F16.F32.PACK_AB R31, R128, R199 ;  /* 0x000000c7801f723e */ /* 0x010fe200000000ff */
[----:B------:R-:W-:Y:S01]  /*a480*/  FFMA.FTZ R132, R189, UR4, -R46 ;  /* 0x00000004bd847c23 */ /* 0x000fe2000801082e */
[--C-:B------:R-:W-:Y:S01]  /*a490*/  FFMA.FTZ R145, R183, UR4, -R50.reuse ;  /* 0x00000004b7917c23 */ /* 0x100fe20008010832 */
[--C-:B------:R-:W-:Y:S01]  /*a4a0*/  FFMA.FTZ R169, R169, UR4, -R50.reuse ;  /* 0x00000004a9a97c23 */ /* 0x100fe20008010832 */
[----:B------:R-:W-:Y:S01]  /*a4b0*/  FFMA.FTZ R161, R251, UR4, -R50 ;  /* 0x00000004fba17c23 */ /* 0x000fe20008010832 */
[----:B------:R-:W-:Y:S01]  /*a4c0*/  FFMA.FTZ R146, R249, UR4, -R46 ;  /* 0x00000004f9927c23 */ /* 0x000fe2000801082e */
[--C-:B------:R-:W-:Y:S03]  /*a4d0*/  FFMA.FTZ R79, R79, UR4, -R50.reuse ;  /* 0x000000044f4f7c23 */ /* 0x100fe60008010832 */
[----:B------:R-:W-:Y:S01]  /*a4e0*/  MUFU.EX2 R195, R195 ;  /* 0x000000c300c37308 */ /* 0x000fe20000000800 */
[C---:B-1----:R-:W-:Y:S05]  /*a4f0*/  HMMA.16816.F32 R4, R28.reuse, R12, R4 ;  /* 0x0000000c1c04723c */ /* 0x042fea0000001804 */
[C---:B------:R-:W-:Y:S01]  /*a500*/  FMUL.FTZ R12, R24.reuse, R136 ;  /* 0x00000088180c7220 */ /* 0x040fe20000410000 */
[----:B------:R-:W-:Y:S03]  /*a510*/  FMUL.FTZ R13, R24, R137 ;  /* 0x00000089180d7220 */ /* 0x000fe60000410000 */
[----:B------:R-:W1:Y:S01]  /*a520*/  MUFU.EX2 R122, R122 ;  /* 0x0000007a007a7308 */ /* 0x000e620000000800 */
[C---:B------:R-:W-:Y:S03]  /*a530*/  HMMA.16816.F32 R8, R28.reuse, R14, R8 ;  /* 0x0000000e1c08723c */ /* 0x040fe60000001808 */
[C---:B------:R-:W-:Y:S01]  /*a540*/  FMUL.FTZ R14, R23.reuse, R138 ;  /* 0x0000008a170e7220 */ /* 0x040fe20000410000 */
[----:B------:R-:W-:Y:S01]  /*a550*/  FMUL.FTZ R15, R23, R139 ;  /* 0x0000008b170f7220 */ /* 0x000fe20000410000 */
[----:B------:R-:W-:Y:S01]  /*a560*/  FFMA.FTZ R23, R99, UR4, -R50 ;  /* 0x0000000463177c23 */ /* 0x000fe20008010832 */
[----:B------:R-:W-:Y:S03]  /*a570*/  FFMA.FTZ R136, R177, UR4, -R46 ;  /* 0x00000004b1887c23 */ /* 0x000fe6000801082e */
[----:B------:R-:W-:Y:S01]  /*a580*/  MUFU.EX2 R193, R193 ;  /* 0x000000c100c17308 */ /* 0x000fe20000000800 */
[----:B------:R-:W-:Y:S01]  /*a590*/  FFMA.FTZ R137, R209, UR4, -R50 ;  /* 0x00000004d1897c23 */ /* 0x000fe20008010832 */
[----:B------:R-:W-:Y:S01]  /*a5a0*/  FFMA.FTZ R139, R197, UR4, -R46 ;  /* 0x00000004c58b7c23 */ /* 0x000fe2000801082e */
[--C-:B------:R-:W-:Y:S01]  /*a5b0*/  FFMA.FTZ R138, R173, UR4, -R50.reuse ;  /* 0x00000004ad8a7c23 */ /* 0x100fe20008010832 */
[C---:B--2---:R-:W-:Y:S03]  /*a5c0*/  HMMA.16816.F32 R12, R28.reuse, R32, R12 ;  /* 0x000000201c0c723c */ /* 0x044fe6000000180c */
[--C-:B------:R-:W-:Y:S03]  /*a5d0*/  FFMA.FTZ R71, R71, UR4, -R50.reuse ;  /* 0x0000000447477c23 */ /* 0x100fe60008010832 */
[----:B------:R-:W2:Y:S01]  /*a5e0*/  MUFU.EX2 R120, R120 ;  /* 0x0000007800787308 */ /* 0x000ea20000000800 */
[----:B------:R-:W-:Y:S01]  /*a5f0*/  FFMA.FTZ R85, R85, UR4, -R50 ;  /* 0x0000000455557c23 */ /* 0x000fe20008010832 */
[--C-:B------:R-:W-:Y:S01]  /*a600*/  FFMA.FTZ R77, R77, UR4, -R46.reuse ;  /* 0x000000044d4d7c23 */ /* 0x100fe2000801082e */
[----:B------:R-:W-:Y:S01]  /*a610*/  FFMA.FTZ R69, R69, UR4, -R46 ;  /* 0x0000000445457c23 */ /* 0x000fe2000801082e */
[----:B------:R-:W-:Y:S01]  /*a620*/  HMMA.16816.F32 R16, R28, R34, R16 ;  /* 0x000000221c10723c */ /* 0x000fe20000001810 */
[----:B------:R-:W4:Y:S02]  /*a630*/  LDSM.16.MT88.4 R32, [R150+0x5800] ;  /* 0x005800009620783b */ /* 0x000f240000004200 */
[----:B-----5:R-:W-:Y:S03]  /*a640*/  F2FP.F16.F32.PACK_AB R28, R126, R201 ;  /* 0x000000c97e1c723e */ /* 0x020fe600000000ff */
[----:B------:R-:W-:Y:S01]  /*a650*/  MUFU.EX2 R185, R185 ;  /* 0x000000b900b97308 */ /* 0x000fe20000000800 */
[----:B-1----:R-:W-:Y:S01]  /*a660*/  F2FP.F16.F32.PACK_AB R29, R122, R195 ;  /* 0x000000c37a1d723e */ /* 0x002fe200000000ff */
[----:B------:R-:W-:Y:S01]  /*a670*/  FADD.FTZ R154, R152, R154 ;  /* 0x0000009a989a7221 */ /* 0x000fe20000010000 */
[----:B------:R-:W-:Y:S01]  /*a680*/  FADD.FTZ R156, R156, R211 ;  /* 0x000000d39c9c7221 */ /* 0x000fe20000010000 */
[----:B------:R-:W-:Y:S01]  /*a690*/  FFMA.FTZ R57, R57, UR4, -R46 ;  /* 0x0000000439397c23 */ /* 0x000fe2000801082e */
[----:B------:R-:W-:Y:S01]  /*a6a0*/  ISETP.GT.AND P0, PT, R243, RZ, PT ;  /* 0x000000fff300720c */ /* 0x000fe20003f04270 */
[----:B------:R-:W-:Y:S01]  /*a6b0*/  FADD.FTZ R199, R199, R154 ;  /* 0x0000009ac7c77221 */ /* 0x000fe20000010000 */
[----:B------:R-:W-:Y:S03]  /*a6c0*/  FADD.FTZ R207, R207, R156 ;  /* 0x0000009ccfcf7221 */ /* 0x000fe60000010000 */
[----:B------:R-:W1:Y:S01]  /*a6d0*/  MUFU.EX2 R118, R118 ;  /* 0x0000007600767308 */ /* 0x000e620000000800 */
[----:B--2---:R-:W-:Y:S01]  /*a6e0*/  F2FP.F16.F32.PACK_AB R30, R120, R193 ;  /* 0x000000c1781e723e */ /* 0x004fe200000000ff */
[----:B------:R-:W-:Y:S01]  /*a6f0*/  FADD.FTZ R128, R128, R199 ;  /* 0x000000c780807221 */ /* 0x000fe20000010000 */
[----:B------:R-:W-:Y:S01]  /*a700*/  FADD.FTZ R130, R130, R207 ;  /* 0x000000cf82827221 */ /* 0x000fe20000010000 */
[----:B------:R-:W-:Y:S01]  /*a710*/  FFMA.FTZ R55, R55, UR4, -R50 ;  /* 0x0000000437377c23 */ /* 0x000fe20008010832 */
[----:B------:R-:W-:Y:S01]  /*a720*/  IADD3 R243, PT, PT, R243, -0x1, RZ ;  /* 0xfffffffff3f37810 */ /* 0x000fe20007ffe0ff */
[----:B------:R-:W-:Y:S01]  /*a730*/  FADD.FTZ R195, R195, R128 ;  /* 0x00000080c3c37221 */ /* 0x000fe20000010000 */
[----:B------:R-:W-:Y:S03]  /*a740*/  FADD.FTZ R201, R201, R130 ;  /* 0x00000082c9c97221 */ /* 0x000fe60000010000 */
[----:B------:R-:W-:Y:S01]  /*a750*/  MUFU.EX2 R187, R187 ;  /* 0x000000bb00bb7308 */ /* 0x000fe20000000800 */
[----:B------:R-:W-:Y:S01]  /*a760*/  FFMA.FTZ R53, R53, UR4, -R46 ;  /* 0x0000000435357c23 */ /* 0x000fe2000801082e */
[----:B------:R-:W-:Y:S01]  /*a770*/  FADD.FTZ R122, R122, R195 ;  /* 0x000000c37a7a7221 */ /* 0x000fe20000010000 */
[----:B------:R-:W-:Y:S01]  /*a780*/  FADD.FTZ R126, R126, R201 ;  /* 0x000000c97e7e7221 */ /* 0x000fe20000010000 */
[----:B------:R-:W-:Y:S01]  /*a790*/  FFMA.FTZ R63, R63, UR4, -R50 ;  /* 0x000000043f3f7c23 */ /* 0x000fe20008010832 */
[----:B------:R-:W-:Y:S01]  /*a7a0*/  FFMA.FTZ R61, R61, UR4, -R46 ;  /* 0x000000043d3d7c23 */ /* 0x000fe2000801082e */
[----:B------:R-:W-:Y:S01]  /*a7b0*/  FFMA.FTZ R47, R47, UR4, -R50 ;  /* 0x000000042f2f7c23 */ /* 0x000fe20008010832 */
[----:B------:R-:W-:Y:S03]  /*a7c0*/  FADD.FTZ R193, R193, R126 ;  /* 0x0000007ec1c17221 */ /* 0x000fe60000010000 */
[----:B------:R-:W2:Y:S01]  /*a7d0*/  MUFU.EX2 R114, R114 ;  /* 0x0000007200727308 */ /* 0x000ea20000000800 */
[----:B-1----:R-:W-:Y:S01]  /*a7e0*/  F2FP.F16.F32.PACK_AB R31, R118, R185 ;  /* 0x000000b9761f723e */ /* 0x002fe200000000ff */
[----:B------:R-:W-:Y:S01]  /*a7f0*/  FADD.FTZ R185, R185, R122 ;  /* 0x0000007ab9b97221 */ /* 0x000fe20000010000 */
[----:B------:R-:W-:Y:S03]  /*a800*/  FADD.FTZ R120, R120, R193 ;  /* 0x000000c178787221 */ /* 0x000fe60000010000 */
[----:B------:R-:W-:Y:S04]  /*a810*/  FADD.FTZ R118, R118, R185 ;  /* 0x000000b976767221 */ /* 0x000fe80000010000 */
[----:B------:R-:W-:Y:S01]  /*a820*/  MUFU.EX2 R159, R159 ;  /* 0x0000009f009f7308 */ /* 0x000fe20000000800 */
[C---:B------:R-:W-:Y:S09]  /*a830*/  HMMA.16816.F32 R4, R28.reuse, R36, R4 ;  /* 0x000000241c04723c */ /* 0x040ff20000001804 */
        /* <DEDUP_REMOVED lines=24> */
[----:B------:R-:W1:Y:S01]  /*a9c0*/  MUFU.EX2 R94, R94 ;  /* 0x0000005e005e7308 */ /* 0x000e620000000800 */
[C---:B----4-:R-:W-:Y:S09]  /*a9d0*/  HMMA.16816.F32 R4, R28.reuse, R32, R4 ;  /* 0x000000201c04723c */ /* 0x050ff20000001804 */
[----:B------:R-:W-:Y:S01]  /*a9e0*/  MUFU.EX2 R129, R129 ;  /* 0x0000008100817308 */ /* 0x000fe20000000800 */
[C---:B------:R-:W-:Y:S01]  /*a9f0*/  HMMA.16816.F32 R8, R28.reuse, R34, R8 ;  /* 0x000000221c08723c */ /* 0x040fe20000001808 */
[----:B------:R-:W3:Y:S08]  /*aa00*/  LDSM.16.MT88.4 R32, [R44+0xc00] ;  /* 0x000c00002c20783b */ /* 0x000ef00000004200 */
[----:B------:R-:W4:Y:S01]  /*aa10*/  MUFU.EX2 R90, R90 ;  /* 0x0000005a005a7308 */ /* 0x000f220000000800 */
[C---:B-----5:R-:W-:Y:S09]  /*aa20*/  HMMA.16816.F32 R12, R28.reuse, R36, R12 ;  /* 0x000000241c0c723c */ /* 0x060ff2000000180c */
[----:B------:R-:W-:Y:S01]  /*aa30*/  MUFU.EX2 R123, R123 ;  /* 0x0000007b007b7308 */ /* 0x000fe20000000800 */
[----:B------:R-:W-:Y:S01]  /*aa40*/  HMMA.16816.F32 R16, R28, R38, R16 ;  /* 0x000000261c10723c */ /* 0x000fe20000001810 */
[----:B------:R-:W5:Y:S02]  /*aa50*/  LDSM.16.MT88.4 R36, [R150+0x6000] ;  /* 0x006000009624783b */ /* 0x000f640000004200 */
[----:B--2---:R-:W-:Y:S01]  /*aa60*/  F2FP.F16.F32.PACK_AB R28, R102, R155 ;  /* 0x0000009b661c723e */ /* 0x004fe200000000ff */
[----:B------:R-:W-:Y:S01]  /*aa70*/  FADD.FTZ R155, R155, R106 ;  /* 0x0000006a9b9b7221 */ /* 0x000fe20000010000 */
[----:B------:R-:W-:Y:S01]  /*aa80*/  F2FP.F16.F32.PACK_AB R29, R98, R149 ;  /* 0x00000095621d723e */ /* 0x000fe200000000ff */
[----:B------:R-:W-:Y:S03]  /*aa90*/  FADD.FTZ R149, R149, R104 ;  /* 0x0000006895957221 */ /* 0x000fe60000010000 */
[----:B------:R-:W2:Y:S01]  /*aaa0*/  MUFU.EX2 R84, R84 ;  /* 0x0000005400547308 */ /* 0x000ea20000000800 */
[----:B------:R-:W-:Y:S01]  /*aab0*/  F2FP.F16.F32.PACK_AB R30, R96, R131 ;  /* 0x00000083601e723e */ /* 0x000fe200000000ff */
[----:B------:R-:W-:Y:S01]  /*aac0*/  FADD.FTZ R104, R102, R155 ;  /* 0x0000009b66687221 */ /* 0x000fe20000010000 */
[----:B-1----:R-:W-:Y:S01]  /*aad0*/  F2FP.F16.F32.PACK_AB R31, R94, R127 ;  /* 0x0000007f5e1f723e */ /* 0x002fe200000000ff */
[----:B------:R-:W-:Y:S01]  /*aae0*/  FADD.FTZ R102, R98, R149 ;  /* 0x0000009562667221 */ /* 0x000fe20000010000 */
[----:B------:R-:W-:Y:S01]  /*aaf0*/  MOV R149, R0 ;  /* 0x0000000000957202 */ /* 0x000fe20000000f00 */
[----:B------:R-:W-:Y:S04]  /*ab00*/  FADD.FTZ R131, R131, R104 ;  /* 0x0000006883837221 */ /* 0x000fe80000010000 */
[----:B------:R-:W-:Y:S01]  /*ab10*/  MUFU.EX2 R119, R119 ;  /* 0x0000007700777308 */ /* 0x000fe20000000800 */
[----:B------:R-:W-:Y:S01]  /*ab20*/  FADD.FTZ R127, R127, R102 ;  /* 0x000000667f7f7221 */ /* 0x000fe20000010000 */
[C---:B------:R-:W-:Y:S03]  /*ab30*/  HMMA.16816.F32 R4, R28.reuse, R40, R4 ;  /* 0x000000281c04723c */ /* 0x040fe60000001804 */
[----:B------:R-:W-:Y:S01]  /*ab40*/  FADD.FTZ R94, R94, R127 ;  /* 0x0000007f5e5e7221 */ /* 0x000fe20000010000 */
[----:B------:R-:W-:Y:S04]  /*ab50*/  FADD.FTZ R96, R96, R131 ;  /* 0x0000008360607221 */ /* 0x000fe80000010000 */
        /* <DEDUP_REMOVED lines=10> */
[----:B--2---:R-:W-:Y:S04]  /*ac00*/  F2FP.F16.F32.PACK_AB R29, R84, R123 ;  /* 0x0000007b541d723e */ /* 0x004fe800000000ff */
[----:B------:R-:W-:Y:S01]  /*ac10*/  MUFU.EX2 R117, R117 ;  /* 0x0000007500757308 */ /* 0x000fe20000000800 */
[----:B-1----:R-:W-:Y:S01]  /*ac20*/  F2FP.F16.F32.PACK_AB R30, R82, R119 ;  /* 0x00000077521e723e */ /* 0x002fe200000000ff */
[----:B------:R-:W-:Y:S01]  /*ac30*/  FADD.FTZ R123, R123, R94 ;  /* 0x0000005e7b7b7221 */ /* 0x000fe20000010000 */
[----:B------:R-:W-:Y:S03]  /*ac40*/  FADD.FTZ R94, R90, R129 ;  /* 0x000000815a5e7221 */ /* 0x000fe60000010000 */
[----:B------:R-:W-:Y:S01]  /*ac50*/  FADD.FTZ R90, R84, R123 ;  /* 0x0000007b545a7221 */ /* 0x000fe20000010000 */
[----:B------:R-:W-:Y:S03]  /*ac60*/  FADD.FTZ R119, R119, R94 ;  /* 0x0000005e77777221 */ /* 0x000fe60000010000 */
[----:B------:R-:W1:Y:S01]  /*ac70*/  MUFU.EX2 R78, R78 ;  /* 0x0000004e004e7308 */ /* 0x000e620000000800 */
[----:B---3--:R-:W-:Y:S01]  /*ac80*/  F2FP.F16.F32.PACK_AB R31, R80, R115 ;  /* 0x00000073501f723e */ /* 0x008fe200000000ff */
[----:B------:R-:W-:Y:S01]  /*ac90*/  FADD.FTZ R115, R115, R90 ;  /* 0x0000005a73737221 */ /* 0x000fe20000010000 */
[----:B------:R-:W-:Y:S03]  /*aca0*/  FADD.FTZ R82, R82, R119 ;  /* 0x0000007752527221 */ /* 0x000fe60000010000 */
[----:B------:R-:W-:Y:S04]  /*acb0*/  FADD.FTZ R80, R80, R115 ;  /* 0x0000007350507221 */ /* 0x000fe80000010000 */
[----:B------:R-:W-:Y:S01]  /*acc0*/  MUFU.EX2 R109, R109 ;  /* 0x0000006d006d7308 */ /* 0x000fe20000000800 */
[C---:B-----5:R-:W-:Y:S09]  /*acd0*/  HMMA.16816.F32 R4, R28.reuse, R36, R4 ;  /* 0x000000241c04723c */ /* 0x060ff20000001804 */
[----:B------:R-:W2:Y:S01]  /*ace0*/  MUFU.EX2 R72, R72 ;  /* 0x0000004800487308 */ /* 0x000ea20000000800 */
[C---:B------:R-:W-:Y:S01]  /*acf0*/  HMMA.16816.F32 R8, R28.reuse, R38, R8 ;  /* 0x000000261c08723c */ /* 0x040fe20000001808 */
[----:B------:R-:W3:Y:S08]  /*ad00*/  LDSM.16.MT88.4 R36, [R44+0x1400] ;  /* 0x001400002c24783b */ /* 0x000ef00000004200 */
[----:B------:R-:W-:Y:S01]  /*ad10*/  MUFU.EX2 R107, R107 ;  /* 0x0000006b006b7308 */ /* 0x000fe20000000800 */
[C---:B------:R-:W-:Y:S09]  /*ad20*/  HMMA.16816.F32 R12, R28.reuse, R40, R12 ;  /* 0x000000281c0c723c */ /* 0x040ff2000000180c */
        /* <DEDUP_REMOVED lines=55> */
[----:B-1----:R-:W-:Y:S01]  /*b0a0*/  F2FP.F16.F32.PACK_AB R29, R87, R54 ;  /* 0x00000036571d723e */ /* 0x002fe200000000ff */
[----:B------:R-:W-:Y:S03]  /*b0b0*/  FFMA.FTZ R58, R49, UR4, -R50 ;  /* 0x00000004313a7c23 */ /* 0x000fe60008010832 */
[----:B------:R-:W-:Y:S01]  /*b0c0*/  MUFU.EX2 R66, R66 ;  /* 0x0000004200427308 */ /* 0x000fe20000000800 */
[----:B------:R-:W-:Y:S01]  /*b0d0*/  FFMA.FTZ R49, R22, UR4, -R46 ;  /* 0x0000000416317c23 */ /* 0x000fe2000801082e */
[----:B------:R-:W-:Y:S01]  /*b0e0*/  FADD.FTZ R83, R52, R83 ;  /* 0x0000005334537221 */ /* 0x000fe20000010000 */
[----:B------:R-:W-:Y:S07]  /*b0f0*/  FFMA.FTZ R52, R59, UR4, -R50 ;  /* 0x000000043b347c23 */ /* 0x000fee0008010832 */
[----:B------:R-:W1:Y:S01]  /*b100*/  MUFU.EX2 R105, R105 ;  /* 0x0000006900697308 */ /* 0x000e620000000800 */
[C---:B----4-:R-:W-:Y:S01]  /*b110*/  F2FP.F16.F32.PACK_AB R30, R95.reuse, R62 ;  /* 0x0000003e5f1e723e */ /* 0x050fe200000000ff */
[----:B------:R-:W-:Y:S04]  /*b120*/  FADD.FTZ R62, R62, R83 ;  /* 0x000000533e3e7221 */ /* 0x000fe80000010000 */
[----:B------:R-:W-:Y:S01]  /*b130*/  FADD.FTZ R95, R95, R62 ;  /* 0x0000003e5f5f7221 */ /* 0x000fe20000010000 */
[--C-:B------:R-:W-:Y:S03]  /*b140*/  FFMA.FTZ R62, R21, UR4, -R46.reuse ;  /* 0x00000004153e7c23 */ /* 0x100fe6000801082e */
        /* <DEDUP_REMOVED lines=8> */
[----:B--2---:R-:W-:Y:S01]  /*b1d0*/  F2FP.F16.F32.PACK_AB R24, R111, R74 ;  /* 0x0000004a6f18723e */ /* 0x004fe200000000ff */
[----:B------:R-:W-:Y:S05]  /*b1e0*/  FADD.FTZ R74, R74, R95 ;  /* 0x0000005f4a4a7221 */ /* 0x000fea0000010000 */
[----:B------:R-:W-:Y:S01]  /*b1f0*/  MUFU.EX2 R86, R86 ;  /* 0x0000005600567308 */ /* 0x000fe20000000800 */
[C---:B---3--:R-:W-:Y:S03]  /*b200*/  HMMA.16816.F32 R12, R28.reuse, R40, R12 ;  /* 0x000000281c0c723c */ /* 0x048fe6000000180c */
[----:B------:R-:W-:Y:S01]  /*b210*/  FFMA.FTZ R41, R25, UR4, -R46 ;  /* 0x0000000419297c23 */ /* 0x000fe2000801082e */
[----:B------:R-:W-:Y:S01]  /*b220*/  FFMA.FTZ R40, R27, UR4, -R50 ;  /* 0x000000041b287c23 */ /* 0x000fe20008010832 */
[----:B------:R-:W-:Y:S04]  /*b230*/  FADD.FTZ R111, R111, R74 ;  /* 0x0000004a6f6f7221 */ /* 0x000fe80000010000 */
[----:B------:R-:W2:Y:S01]  /*b240*/  MUFU.EX2 R121, R121 ;  /* 0x0000007900797308 */ /* 0x000ea20000000800 */
[----:B------:R-:W-:Y:S01]  /*b250*/  HMMA.16816.F32 R16, R28, R42, R16 ;  /* 0x0000002a1c10723c */ /* 0x000fe20000001810 */
[----:B------:R-:W3:Y:S02]  /*b260*/  LDSM.16.MT88.4 R28, [R150+0x7400] ;  /* 0x00740000961c783b */ /* 0x000ee40000004200 */
[----:B-1----:R-:W-:Y:S01]  /*b270*/  F2FP.F16.F32.PACK_AB R25, R113, R76 ;  /* 0x0000004c7119723e */ /* 0x002fe200000000ff */
[--C-:B------:R-:W-:Y:S01]  /*b280*/  FFMA.FTZ R42, R97, UR4, -R46.reuse ;  /* 0x00000004612a7c23 */ /* 0x100fe2000801082e */
[----:B------:R-:W-:Y:S04]  /*b290*/  FFMA.FTZ R43, R89, UR4, -R46 ;  /* 0x00000004592b7c23 */ /* 0x000fe8000801082e */
[----:B------:R-:W-:Y:S10]  /*b2a0*/  MUFU.EX2 R125, R125 ;  /* 0x0000007d007d7308 */ /* 0x000ff40000000800 */
[----:B------:R-:W1:Y:S01]  /*b2b0*/  MUFU.EX2 R92, R92 ;  /* 0x0000005c005c7308 */ /* 0x000e620000000800 */
[C---:B--2---:R-:W-:Y:S01]  /*b2c0*/  F2FP.F16.F32.PACK_AB R26, R121.reuse, R86 ;  /* 0x00000056791a723e */ /* 0x044fe200000000ff */
        /* <DEDUP_REMOVED lines=9> */
[----:B------:R-:W5:Y:S08]  /*b360*/  LDSM.16.MT88.4 R32, [R44+0x2400] ;  /* 0x002400002c20783b */ /* 0x000f700000004200 */
        /* <DEDUP_REMOVED lines=18> */
[C---:B---3--:R-:W-:Y:S09]  /*b490*/  HMMA.16816.F32 R4, R24.reuse, R28, R4 ;  /* 0x0000001c1804723c */ /* 0x048ff20000001804 */
[----:B------:R-:W1:Y:S01]  /*b4a0*/  MUFU.EX2 R143, R143 ;  /* 0x0000008f008f7308 */ /* 0x000e620000000800 */
[C---:B------:R-:W-:Y:S01]  /*b4b0*/  HMMA.16816.F32 R8, R24.reuse, R30, R8 ;  /* 0x0000001e1808723c */ /* 0x040fe20000001808 */
[----:B------:R-:W3:Y:S08]  /*b4c0*/  LDSM.16.MT88.4 R28, [R44+0x2800] ;  /* 0x002800002c1c783b */ /* 0x000ef00000004200 */
[----:B------:R-:W-:Y:S01]  /*b4d0*/  MUFU.EX2 R134, R134 ;  /* 0x0000008600867308 */ /* 0x000fe20000000800 */
[C---:B-----5:R-:W-:Y:S09]  /*b4e0*/  HMMA.16816.F32 R12, R24.reuse, R32, R12 ;  /* 0x00000020180c723c */ /* 0x060ff2000000180c */
        /* <DEDUP_REMOVED lines=13> */
[----:B------:R-:W-:Y:S01]  /*b5c0*/  MUFU.EX2 R169, R169 ;  /* 0x000000a900a97308 */ /* 0x000fe20000000800 */
[----:B-1----:R-:W-:Y:S09]  /*b5d0*/  F2FP.F16.F32.PACK_AB R27, R147, R136 ;  /* 0x00000088931b723e */ /* 0x002ff200000000ff */
[----:B------:R-:W-:Y:S01]  /*b5e0*/  MUFU.EX2 R171, R171 ;  /* 0x000000ab00ab7308 */ /* 0x000fe20000000800 */
[C---:B------:R-:W-:Y:S09]  /*b5f0*/  HMMA.16816.F32 R4, R24.reuse, R36, R4 ;  /* 0x000000241804723c */ /* 0x040ff20000001804 */
[----:B------:R-:W1:Y:S01]  /*b600*/  MUFU.EX2 R140, R140 ;  /* 0x0000008c008c7308 */ /* 0x000e620000000800 */
[C---:B------:R-:W-:Y:S01]  /*b610*/  HMMA.16816.F32 R8, R24.reuse, R38, R8 ;  /* 0x000000261808723c */ /* 0x040fe20000001808 */
[----:B------:R-:W2:Y:S08]  /*b620*/  LDSM.16.MT88.4 R36, [R44+0x2c00] ;  /* 0x002c00002c24783b */ /* 0x000eb00000004200 */
[----:B------:R-:W-:Y:S01]  /*b630*/  MUFU.EX2 R142, R142 ;  /* 0x0000008e008e7308 */ /* 0x000fe20000000800 */
[C---:B---3--:R-:W-:Y:S09]  /*b640*/  HMMA.16816.F32 R12, R24.reuse, R28, R12 ;  /* 0x0000001c180c723c */ /* 0x048ff2000000180c */
[----:B------:R-:W3:Y:S01]  /*b650*/  MUFU.EX2 R163, R163 ;  /* 0x000000a300a37308 */ /* 0x000ee20000000800 */
[----:B------:R-:W-:Y:S01]  /*b660*/  HMMA.16816.F32 R16, R24, R30, R16 ;  /* 0x0000001e1810723c */ /* 0x000fe20000001810 */
[----:B------:R-:W4:Y:S02]  /*b670*/  LDSM.16.MT88.4 R28, [R150+0x8000] ;  /* 0x00800000961c783b */ /* 0x000f240000004200 */
[----:B-1----:R-:W-:Y:S02]  /*b680*/  F2FP.F16.F32.PACK_AB R25, R140, R171 ;  /* 0x000000ab8c19723e */ /* 0x002fe400000000ff */
[C---:B------:R-:W-:Y:S01]  /*b690*/  F2FP.F16.F32.PACK_AB R24, R169.reuse, R138 ;  /* 0x0000008aa918723e */ /* 0x040fe200000000ff */
[----:B------:R-:W-:Y:S03]  /*b6a0*/  FADD.FTZ R138, R138, R145 ;  /* 0x000000918a8a7221 */ /* 0x000fe60000010000 */
[----:B------:R-:W-:Y:S01]  /*b6b0*/  MUFU.EX2 R144, R144 ;  /* 0x0000009000907308 */ /* 0x000fe20000000800 */
[----:B------:R-:W-:Y:S09]  /*b6c0*/  FADD.FTZ R169, R169, R138 ;  /* 0x0000008aa9a97221 */ /* 0x000ff20000010000 */
[----:B------:R-:W1:Y:S01]  /*b6d0*/  MUFU.EX2 R165, R165 ;  /* 0x000000a500a57308 */ /* 0x000e620000000800 */
[C---:B---3--:R-:W-:Y:S01]  /*b6e0*/  F2FP.F16.F32.PACK_AB R26, R163.reuse, R142 ;  /* 0x0000008ea31a723e */ /* 0x048fe200000000ff */
[----:B------:R-:W-:Y:S04]  /*b6f0*/  FADD.FTZ R142, R142, R169 ;  /* 0x000000a98e8e7221 */ /* 0x000fe80000010000 */
[----:B------:R-:W-:Y:S04]  /*b700*/  FADD.FTZ R163, R163, R142 ;  /* 0x0000008ea3a37221 */ /* 0x000fe80000010000 */
[----:B------:R-:W-:Y:S10]  /*b710*/  MUFU.EX2 R88, R88 ;  /* 0x0000005800587308 */ /* 0x000ff40000000800 */
[----:B------:R-:W3:Y:S01]  /*b720*/  MUFU.EX2 R161, R161 ;  /* 0x000000a100a17308 */ /* 0x000ee20000000800 */
[----:B-1----:R-:W-:Y:S09]  /*b730*/  F2FP.F16.F32.PACK_AB R27, R165, R144 ;  /* 0x00000090a51b723e */ /* 0x002ff200000000ff */
[----:B------:R-:W-:Y:S01]  /*b740*/  MUFU.EX2 R146, R146 ;  /* 0x0000009200927308 */ /* 0x000fe20000000800 */
[C---:B-----5:R-:W-:Y:S03]  /*b750*/  HMMA.16816.F32 R4, R24.reuse, R32, R4 ;  /* 0x000000201804723c */ /* 0x060fe60000001804 */
[----:B------:R-:W-:Y:S06]  /*b760*/  FADD.FTZ R33, R81, R64 ;  /* 0x0000004051217221 */ /* 0x000fec0000010000 */
[----:B------:R-:W1:Y:S01]  /*b770*/  MUFU.EX2 R41, R41 ;  /* 0x0000002900297308 */ /* 0x000e620000000800 */
[----:B------:R-:W-:Y:S01]  /*b780*/  FADD.FTZ R33, R56, R33 ;  /* 0x0000002138217221 */ /* 0x000fe20000010000 */
[C---:B------:R-:W-:Y:S03]  /*b790*/  HMMA.16816.F32 R8, R24.reuse, R34, R8 ;  /* 0x000000221808723c */ /* 0x040fe60000001808 */
[----:B------:R-:W-:Y:S02]  /*b7a0*/  FADD.FTZ R54, R54, R33 ;  /* 0x0000002136367221 */ /* 0x000fe40000010000 */
[----:B------:R-:W5:Y:S03]  /*b7b0*/  LDSM.16.MT88.4 R32, [R44+0x3000] ;  /* 0x003000002c20783b */ /* 0x000f660000004200 */
[----:B------:R-:W-:Y:S01]  /*b7c0*/  MUFU.EX2 R40, R40 ;  /* 0x0000002800287308 */ /* 0x000fe20000000800 */
[----:B------:R-:W-:Y:S01]  /*b7d0*/  FADD.FTZ R87, R87, R54 ;  /* 0x0000003657577221 */ /* 0x000fe20000010000 */
[C---:B--2---:R-:W-:Y:S03]  /*b7e0*/  HMMA.16816.F32 R12, R24.reuse, R36, R12 ;  /* 0x00000024180c723c */ /* 0x044fe6000000180c */
[----:B------:R-:W-:Y:S05]  /*b7f0*/  FADD.FTZ R66, R66, R87 ;  /* 0x0000005742427221 */ /* 0x000fea0000010000 */
[----:B------:R-:W2:Y:S01]  /*b800*/  MUFU.EX2 R23, R23 ;  /* 0x0000001700177308 */ /* 0x000ea20000000800 */
[----:B------:R-:W-:Y:S01]  /*b810*/  FADD.FTZ R105, R105, R66 ;  /* 0x0000004269697221 */ /* 0x000fe20000010000 */
[----:B------:R-:W-:Y:S01]  /*b820*/  HMMA.16816.F32 R16, R24, R38, R16 ;  /* 0x000000261810723c */ /* 0x000fe20000001810 */
[----:B------:R-:W5:Y:S02]  /*b830*/  LDSM.16.MT88.4 R36, [R150+0x8400] ;  /* 0x008400009624783b */ /* 0x000f640000004200 */
[----:B---3--:R-:W-:Y:S01]  /*b840*/  F2FP.F16.F32.PACK_AB R24, R161, R88 ;  /* 0x00000058a118723e */ /* 0x008fe200000000ff */
[----:B------:R-:W-:Y:S01]  /*b850*/  FADD.FTZ R54, R76, R105 ;  /* 0x000000694c367221 */ /* 0x000fe20000010000 */
[----:B-1----:R-:W-:Y:S03]  /*b860*/  F2FP.F16.F32.PACK_AB R25, R41, R146 ;  /* 0x000000922919723e */ /* 0x002fe600000000ff */
[----:B------:R-:W-:Y:S01]  /*b870*/  MUFU.EX2 R42, R42 ;  /* 0x0000002a002a7308 */ /* 0x000fe20000000800 */
[----:B------:R-:W-:Y:S01]  /*b880*/  FADD.FTZ R88, R88, R163 ;  /* 0x000000a358587221 */ /* 0x000fe20000010000 */
[----:B------:R-:W-:Y:S03]  /*b890*/  FADD.FTZ R54, R113, R54 ;  /* 0x0000003671367221 */ /* 0x000fe60000010000 */
[----:B------:R-:W-:Y:S05]  /*b8a0*/  FADD.FTZ R161, R161, R88 ;  /* 0x00000058a1a17221 */ /* 0x000fea0000010000 */
[----:B------:R-:W1:Y:S01]  /*b8b0*/  MUFU.EX2 R43, R43 ;  /* 0x0000002b002b7308 */ /* 0x000e620000000800 */
[----:B--2---:R-:W-:Y:S09]  /*b8c0*/  F2FP.F16.F32.PACK_AB R26, R23, R40 ;  /* 0x00000028171a723e */ /* 0x004ff200000000ff */
[----:B------:R2:W-:Y:S10]  /*b8d0*/  MUFU.EX2 R110, R79 ;  /* 0x0000004f006e7308 */ /* 0x0005f40000000800 */
[----:B------:R3:W-:Y:S01]  /*b8e0*/  MUFU.EX2 R84, R71 ;  /* 0x0000004700547308 */ /* 0x0007e20000000800 */
[----:B-1----:R-:W-:Y:S09]  /*b8f0*/  F2FP.F16.F32.PACK_AB R27, R43, R42 ;  /* 0x0000002a2b1b723e */ /* 0x002ff200000000ff */
[----:B------:R-:W1:Y:S01]  /*b900*/  MUFU.EX2 R85, R85 ;  /* 0x0000005500557308 */ /* 0x000e620000000800 */
[C---:B----4-:R-:W-:Y:S03]  /*b910*/  HMMA.16816.F32 R4, R24.reuse, R28, R4 ;  /* 0x0000001c1804723c */ /* 0x050fe60000001804 */
[----:B------:R-:W-:Y:S01]  /*b920*/  FADD.FTZ R29, R125, R54 ;  /* 0x000000367d1d7221 */ /* 0x000fe20000010000 */
[----:B--2---:R-:W-:Y:S01]  /*b930*/  FFMA.FTZ R79, R73, UR4, -R46 ;  /* 0x00000004494f7c23 */ /* 0x004fe2000801082e */
[----:B------:R-:W-:Y:S01]  /*b940*/  FFMA.FTZ R73, R75, UR4, -R50 ;  /* 0x000000044b497c23 */ /* 0x000fe20008010832 */
[--C-:B------:R-:W-:Y:S03]  /*b950*/  FFMA.FTZ R54, R51, UR4, -R46.reuse ;  /* 0x0000000433367c23 */ /* 0x100fe6000801082e */
[----:B------:R-:W-:Y:S01]  /*b960*/  MUFU.EX2 R77, R77 ;  /* 0x0000004d004d7308 */ /* 0x000fe20000000800 */
[----:B------:R-:W-:Y:S01]  /*b970*/  FADD.FTZ R29, R92, R29 ;  /* 0x0000001d5c1d7221 */ /* 0x000fe20000010000 */
[C---:B------:R-:W-:Y:S03]  /*b980*/  HMMA.16816.F32 R8, R24.reuse, R30, R8 ;  /* 0x0000001e1808723c */ /* 0x040fe60000001808 */
[----:B------:R-:W-:Y:S01]  /*b990*/  FADD.FTZ R108, R108, R29 ;  /* 0x0000001d6c6c7221 */ /* 0x000fe20000010000 */
[----:B---3--:R-:W-:Y:S01]  /*b9a0*/  FFMA.FTZ R71, R65, UR4, -R46 ;  /* 0x0000000441477c23 */ /* 0x008fe2000801082e */
[----:B------:R-:W2:Y:S03]  /*b9b0*/  LDSM.16.MT88.4 R28, [R44+0x3400] ;  /* 0x003400002c1c783b */ /* 0x000ea60000004200 */
[----:B------:R-:W3:Y:S01]  /*b9c0*/  MUFU.EX2 R98, R79 ;  /* 0x0000004f00627308 */ /* 0x000ee20000000800 */
[----:B------:R-:W-:Y:S01]  /*b9d0*/  FADD.FTZ R135, R135, R108 ;  /* 0x0000006c87877221 */ /* 0x000fe20000010000 */
[C---:B-----5:R-:W-:Y:S03]  /*b9e0*/  HMMA.16816.F32 R12, R24.reuse, R32, R12 ;  /* 0x00000020180c723c */ /* 0x060fe6000000180c */
[----:B------:R-:W-:Y:S01]  /*b9f0*/  FADD.FTZ R116, R116, R135 ;  /* 0x0000008774747221 */ /* 0x000fe20000010000 */
[----:B------:R-:W-:Y:S04]  /*ba00*/  FFMA.FTZ R65, R67, UR4, -R50 ;  /* 0x0000000443417c23 */ /* 0x000fe80008010832 */
[----:B------:R-:W4:Y:S01]  /*ba10*/  MUFU.EX2 R73, R73 ;  /* 0x0000004900497308 */ /* 0x000f220000000800 */
[----:B------:R-:W-:Y:S01]  /*ba20*/  FADD.FTZ R139, R139, R116 ;  /* 0x000000748b8b7221 */ /* 0x000fe20000010000 */
[----:B------:R-:W-:Y:S01]  /*ba30*/  HMMA.16816.F32 R16, R24, R34, R16 ;  /* 0x000000221810723c */ /* 0x000fe20000001810 */
[----:B------:R-:W5:Y:S02]  /*ba40*/  LDSM.16.MT88.4 R32, [R150+0x8800] ;  /* 0x008800009620783b */ /* 0x000f640000004200 */
[----:B-1----:R-:W-:Y:S01]  /*ba50*/  F2FP.F16.F32.PACK_AB R24, R110, R85 ;  /* 0x000000556e18723e */ /* 0x002fe200000000ff */
[----:B------:R-:W-:Y:S04]  /*ba60*/  FADD.FTZ R132, R132, R139 ;  /* 0x0000008b84847221 */ /* 0x000fe80000010000 */
[----:B------:R-:W-:Y:S01]  /*ba70*/  MUFU.EX2 R69, R69 ;  /* 0x0000004500457308 */ /* 0x000fe20000000800 */
[----:B---3--:R-:W-:Y:S01]  /*ba80*/  F2FP.F16.F32.PACK_AB R25, R98, R77 ;  /* 0x0000004d6219723e */ /* 0x008fe200000000ff */
[----:B------:R-:W-:Y:S04]  /*ba90*/  FADD.FTZ R143, R143, R132 ;  /* 0x000000848f8f7221 */ /* 0x000fe80000010000 */
[----:B------:R-:W-:Y:S04]  /*baa0*/  FADD.FTZ R22, R136, R143 ;  /* 0x0000008f88167221 */ /* 0x000fe80000010000 */
[----:B------:R-:W1:Y:S01]  /*bab0*/  MUFU.EX2 R72, R71 ;  /* 0x0000004700487308 */ /* 0x000e620000000800 */
[----:B----4-:R-:W-:Y:S01]  /*bac0*/  F2FP.F16.F32.PACK_AB R26, R84, R73 ;  /* 0x00000049541a723e */ /* 0x010fe200000000ff */
[----:B------:R-:W-:Y:S04]  /*bad0*/  FADD.FTZ R22, R147, R22 ;  /* 0x0000001693167221 */ /* 0x000fe80000010000 */
[----:B------:R-:W-:Y:S04]  /*bae0*/  FADD.FTZ R21, R171, R22 ;  /* 0x00000016ab157221 */ /* 0x000fe80000010000 */
[----:B------:R-:W-:Y:S01]  /*baf0*/  MUFU.EX2 R65, R65 ;  /* 0x0000004100417308 */ /* 0x000fe20000000800 */
[----:B------:R-:W-:Y:S02]  /*bb00*/  FADD.FTZ R21, R140, R21 ;  /* 0x000000158c157221 */ /* 0x000fe40000010000 */
[----:B------:R-:W-:Y:S02]  /*bb10*/  LDSM.16.MT88.4 R140, [R150+0x8c00] ;  /* 0x008c0000968c783b */ /* 0x000fe40000004200 */
[----:B------:R-:W-:Y:S05]  /*bb20*/  FADD.FTZ R144, R144, R21 ;  /* 0x0000001590907221 */ /* 0x000fea0000010000 */
[----:B------:R-:W3:Y:S01]  /*bb30*/  MUFU.EX2 R60, R63 ;  /* 0x0000003f003c7308 */ /* 0x000ee20000000800 */
[----:B-1----:R-:W-:Y:S01]  /*bb40*/  F2FP.F16.F32.PACK_AB R27, R72, R69 ;  /* 0x00000045481b723e */ /* 0x002fe200000000ff */
[----:B------:R-:W-:Y:S04]  /*bb50*/  FADD.FTZ R165, R165, R144 ;  /* 0x00000090a5a57221 */ /* 0x000fe80000010000 */
[----:B------:R-:W-:Y:S04]  /*bb60*/  FADD.FTZ R146, R146, R165 ;  /* 0x000000a592927221 */ /* 0x000fe80000010000 */
[----:B------:R-:W-:Y:S01]  /*bb70*/  MUFU.EX2 R56, R61 ;  /* 0x0000003d00387308 */ /* 0x000fe20000000800 */
[C---:B------:R-:W-:Y:S03]  /*bb80*/  HMMA.16816.F32 R4, R24.reuse, R36, R4 ;  /* 0x000000241804723c */ /* 0x040fe60000001804 */
[----:B------:R-:W-:Y:S06]  /*bb90*/  FADD.FTZ R41, R41, R146 ;  /* 0x0000009229297221 */ /* 0x000fec0000010000 */
[----:B------:R-:W1:Y:S01]  /*bba0*/  MUFU.EX2 R57, R57 ;  /* 0x0000003900397308 */ /* 0x000e620000000800 */
[C---:B------:R-:W-:Y:S01]  /*bbb0*/  HMMA.16816.F32 R8, R24.reuse, R38, R8 ;  /* 0x000000261808723c */ /* 0x040fe20000001808 */
[----:B------:R-:W4:Y:S02]  /*bbc0*/  LDSM.16.MT88.4 R36, [R44+0x3800] ;  /* 0x003800002c24783b */ /* 0x000f240000004200 */
[----:B------:R-:W-:Y:S06]  /*bbd0*/  FADD.FTZ R42, R42, R41 ;  /* 0x000000292a2a7221 */ /* 0x000fec0000010000 */
[----:B------:R-:W-:Y:S01]  /*bbe0*/  MUFU.EX2 R52, R52 ;  /* 0x0000003400347308 */ /* 0x000fe20000000800 */
[C---:B--2---:R-:W-:Y:S03]  /*bbf0*/  HMMA.16816.F32 R12, R24.reuse, R28, R12 ;  /* 0x0000001c180c723c */ /* 0x044fe6000000180c */
[----:B------:R-:W-:Y:S01]  /*bc00*/  FFMA.FTZ R29, R20, UR4, -R46 ;  /* 0x00000004141d7c23 */ /* 0x000fe2000801082e */
[----:B------:R-:W-:Y:S01]  /*bc10*/  FFMA.FTZ R28, R45, UR4, -R50 ;  /* 0x000000042d1c7c23 */ /* 0x000fe20008010832 */
[----:B------:R-:W-:Y:S01]  /*bc20*/  FFMA.FTZ R46, R3, UR4, -R46 ;  /* 0x00000004032e7c23 */ /* 0x000fe2000801082e */
[----:B------:R-:W-:Y:S03]  /*bc30*/  FFMA.FTZ R50, R48, UR4, -R50 ;  /* 0x0000000430327c23 */ /* 0x000fe60008010832 */
[----:B------:R-:W2:Y:S01]  /*bc40*/  MUFU.EX2 R55, R55 ;  /* 0x0000003700377308 */ /* 0x000ea20000000800 */
[----:B------:R-:W-:Y:S03]  /*bc50*/  HMMA.16816.F32 R16, R24, R30, R16 ;  /* 0x0000001e1810723c */ /* 0x000fe60000001810 */
[----:B------:R-:W-:Y:S01]  /*bc60*/  FADD.FTZ R30, R40, R161 ;  /* 0x000000a1281e7221 */ /* 0x000fe20000010000 */
[----:B---3--:R-:W-:Y:S01]  /*bc70*/  F2FP.F16.F32.PACK_AB R24, R60, R65 ;  /* 0x000000413c18723e */ /* 0x008fe200000000ff */
[----:B------:R-:W-:Y:S01]  /*bc80*/  FADD.FTZ R42, R43, R42 ;  /* 0x0000002a2b2a7221 */ /* 0x000fe20000010000 */
[----:B-1----:R-:W-:Y:S03]  /*bc90*/  F2FP.F16.F32.PACK_AB R25, R57, R56 ;  /* 0x000000383919723e */ /* 0x002fe600000000ff */
[----:B------:R-:W-:Y:S01]  /*bca0*/  MUFU.EX2 R53, R53 ;  /* 0x0000003500357308 */ /* 0x000fe20000000800 */
[----:B------:R-:W-:Y:S01]  /*bcb0*/  FADD.FTZ R30, R23, R30 ;  /* 0x0000001e171e7221 */ /* 0x000fe20000010000 */
[----:B------:R-:W-:Y:S01]  /*bcc0*/  FADD.FTZ R77, R77, R42 ;  /* 0x0000002a4d4d7221 */ /* 0x000fe20000010000 */
[----:B------:R-:W1:Y:S02]  /*bcd0*/  LDSM.16.MT88.4 R20, [R44+0x3c00] ;  /* 0x003c00002c14783b */ /* 0x000e640000004200 */
[----:B------:R-:W-:Y:S01]  /*bce0*/  FADD.FTZ R85, R85, R30 ;  /* 0x0000001e55557221 */ /* 0x000fe20000010000 */
[----:B------:R-:W-:Y:S04]  /*bcf0*/  FADD.FTZ R98, R98, R77 ;  /* 0x0000004d62627221 */ /* 0x000fe80000010000 */
[----:B------:R-:W3:Y:S01]  /*bd00*/  MUFU.EX2 R54, R54 ;  /* 0x0000003600367308 */ /* 0x000ee20000000800 */
[----:B--2---:R-:W-:Y:S01]  /*bd10*/  F2FP.F16.F32.PACK_AB R26, R55, R52 ;  /* 0x00000034371a723e */ /* 0x004fe200000000ff */
[----:B------:R-:W-:Y:S01]  /*bd20*/  FADD.FTZ R110, R110, R85 ;  /* 0x000000556e6e7221 */ /* 0x000fe20000010000 */
[----:B------:R-:W-:Y:S03]  /*bd30*/  FADD.FTZ R3, R69, R98 ;  /* 0x0000006245037221 */ /* 0x000fe60000010000 */
[----:B------:R-:W-:Y:S01]  /*bd40*/  FADD.FTZ R73, R73, R110 ;  /* 0x0000006e49497221 */ /* 0x000fe20000010000 */
[----:B------:R-:W-:Y:S03]  /*bd50*/  FADD.FTZ R3, R72, R3 ;  /* 0x0000000348037221 */ /* 0x000fe60000010000 */
[----:B------:R-:W-:Y:S01]  /*bd60*/  MUFU.EX2 R47, R47 ;  /* 0x0000002f002f7308 */ /* 0x000fe20000000800 */
[----:B------:R-:W-:Y:S04]  /*bd70*/  FADD.FTZ R84, R84, R73 ;  /* 0x0000004954547221 */ /* 0x000fe80000010000 */
[----:B------:R-:W-:Y:S05]  /*bd80*/  FADD.FTZ R65, R65, R84 ;  /* 0x0000005441417221 */ /* 0x000fea0000010000 */
[----:B------:R-:W2:Y:S01]  /*bd90*/  MUFU.EX2 R58, R58 ;  /* 0x0000003a003a7308 */ /* 0x000ea20000000800 */
[----:B---3--:R-:W-:Y:S07]  /*bda0*/  F2FP.F16.F32.PACK_AB R27, R54, R53 ;  /* 0x00000035361b723e */ /* 0x008fee00000000ff */
[C---:B-----5:R-:W-:Y:S02]  /*bdb0*/  HMMA.16816.F32 R4, R24.reuse, R32, R4 ;  /* 0x000000201804723c */ /* 0x060fe40000001804 */
[----:B------:R-:W-:Y:S06]  /*bdc0*/  MUFU.EX2 R49, R49 ;  /* 0x0000003100317308 */ /* 0x000fec0000000800 */
[C---:B------:R-:W-:Y:S04]  /*bdd0*/  HMMA.16816.F32 R8, R24.reuse, R34, R8 ;  /* 0x000000221808723c */ /* 0x040fe80000001808 */
[----:B------:R-:W3:Y:S01]  /*bde0*/  MUFU.EX2 R62, R62 ;  /* 0x0000003e003e7308 */ /* 0x000ee20000000800 */
[----:B--2---:R-:W-:Y:S03]  /*bdf0*/  F2FP.F16.F32.PACK_AB R132, R58, R47 ;  /* 0x0000002f3a84723e */ /* 0x004fe600000000ff */
[C---:B----4-:R-:W-:Y:S06]  /*be00*/  HMMA.16816.F32 R12, R24.reuse, R36, R12 ;  /* 0x00000024180c723c */ /* 0x050fec000000180c */
[----:B------:R-:W-:Y:S02]  /*be10*/  MUFU.EX2 R28, R28 ;  /* 0x0000001c001c7308 */ /* 0x000fe40000000800 */
[----:B------:R-:W-:Y:S08]  /*be20*/  HMMA.16816.F32 R16, R24, R38, R16 ;  /* 0x000000261810723c */ /* 0x000ff00000001810 */
[----:B------:R-:W2:Y:S01]  /*be30*/  MUFU.EX2 R247, R50 ;  /* 0x0000003200f77308 */ /* 0x000ea20000000800 */
[----:B---3--:R-:W-:Y:S09]  /*be40*/  F2FP.F16.F32.PACK_AB R133, R62, R49 ;  /* 0x000000313e85723e */ /* 0x008ff200000000ff */
[----:B------:R-:W-:Y:S10]  /*be50*/  MUFU.EX2 R29, R29 ;  /* 0x0000001d001d7308 */ /* 0x000ff40000000800 */
[----:B------:R-:W3:Y:S01]  /*be60*/  MUFU.EX2 R46, R46 ;  /* 0x0000002e002e7308 */ /* 0x000ee20000000800 */
[----:B--2---:R-:W-:Y:S02]  /*be70*/  F2FP.F16.F32.PACK_AB R134, R247, R28 ;  /* 0x0000001cf786723e */ /* 0x004fe400000000ff */
[----:B---3--:R-:W-:Y:S07]  /*be80*/  F2FP.F16.F32.PACK_AB R135, R46, R29 ;  /* 0x0000001d2e87723e */ /* 0x008fee00000000ff */
[C---:B------:R-:W-:Y:S05]  /*be90*/  HMMA.16816.F32 R144, R132.reuse, R140, R4 ;  /* 0x0000008c8490723c */ /* 0x040fea0000001804 */
[----:B------:R-:W-:Y:S01]  /*bea0*/  FADD.FTZ R4, R56, R3 ;  /* 0x0000000338047221 */ /* 0x000fe20000010000 */
[----:B------:R-:W-:Y:S02]  /*beb0*/  FADD.FTZ R3, R60, R65 ;  /* 0x000000413c037221 */ /* 0x000fe40000010000 */
[C---:B------:R-:W-:Y:S03]  /*bec0*/  HMMA.16816.F32 R140, R132.reuse, R142, R8 ;  /* 0x0000008e848c723c */ /* 0x040fe60000001808 */
[----:B------:R-:W-:Y:S01]  /*bed0*/  FADD.FTZ R4, R57, R4 ;  /* 0x0000000439047221 */ /* 0x000fe20000010000 */
[----:B------:R-:W-:Y:S03]  /*bee0*/  FADD.FTZ R52, R52, R3 ;  /* 0x0000000334347221 */ /* 0x000fe60000010000 */
[----:B------:R-:W-:Y:S01]  /*bef0*/  FADD.FTZ R53, R53, R4 ;  /* 0x0000000435357221 */ /* 0x000fe20000010000 */
[C---:B-1----:R-:W-:Y:S03]  /*bf00*/  HMMA.16816.F32 R136, R132.reuse, R20, R12 ;  /* 0x000000148488723c */ /* 0x042fe6000000180c */
        /* <DEDUP_REMOVED lines=12> */
.L_x_1354:
        /* <DEDUP_REMOVED lines=112> */
.L_x_1360:
[----:B------:R-:W-:Y:S05]  /*c6d0*/  BSYNC.RECONVERGENT B0 ;  /* 0x0000000000007941 */ /* 0x000fea0003800200 */
.L_x_1359:
        /* <DEDUP_REMOVED lines=13> */
.L_x_1361:
        /* <DEDUP_REMOVED lines=13> */
.L_x_4883:


//--------------------- .text._ZN5flash24flash_fwd_splitkv_kernelI23Flash_fwd_kernel_traitsILi32ELi64ELi256ELi4ELb0ELb0EN7cutlass6half_tE19Flash_kernel_traitsILi32ELi64ELi256ELi4ES3_EELb1ELb0ELb0ELb1ELb1ELb0ELb1ELb0EEEvNS_16Flash_fwd_paramsE --------------------------
	.section	.text._ZN5flash24flash_fwd_splitkv_kernelI23Flash_fwd_kernel_traitsILi32ELi64ELi256ELi4ELb0ELb0EN7cutlass6half_tE19Flash_kernel_traitsILi32ELi64ELi256ELi4ES3_EELb1ELb0ELb0ELb1ELb1ELb0ELb1ELb0EEEvNS_16Flash_fwd_paramsE,"ax",@progbits
	.align	128
        .global         _ZN5flash24flash_fwd_splitkv_kernelI23Flash_fwd_kernel_traitsILi32ELi64ELi256ELi4ELb0ELb0EN7cutlass6half_tE19Flash_kernel_traitsILi32ELi64ELi256ELi4ES3_EELb1ELb0ELb0ELb1ELb1ELb0ELb1ELb0EEEvNS_16Flash_fwd_paramsE
        .type           _ZN5flash24flash_fwd_splitkv_kernelI23Flash_fwd_kernel_traitsILi32ELi64ELi256ELi4ELb0ELb0EN7cutlass6half_tE19Flash_kernel_traitsILi32ELi64ELi256ELi4ES3_EELb1ELb0ELb0ELb1ELb1ELb0ELb1ELb0EEEvNS_16Flash_fwd_paramsE,@function
        .size           _ZN5flash24flash_fwd_splitkv_kernelI23Flash_fwd_kernel_traitsILi32ELi64ELi256ELi4ELb0ELb0EN7cutlass6half_tE19Flash_kernel_traitsILi32ELi64ELi256ELi4ES3_EELb1ELb0ELb0ELb1ELb1ELb0ELb1ELb0EEEvNS_16Flash_fwd_paramsE,(.L_x_4884 - _ZN5flash24flash_fwd_splitkv_kernelI23Flash_fwd_kernel_traitsILi32ELi64ELi256ELi4ELb0ELb0EN7cutlass6half_tE19Flash_kernel_traitsILi32ELi64ELi256ELi4ES3_EELb1ELb0ELb0ELb1ELb1ELb0ELb1ELb0EEEvNS_16Flash_fwd_paramsE)
        .other          _ZN5flash24flash_fwd_splitkv_kernelI23Flash_fwd_kernel_traitsILi32ELi64ELi256ELi4ELb0ELb0EN7cutlass6half_tE19Flash_kernel_traitsILi32ELi64ELi256ELi4ES3_EELb1ELb0ELb0ELb1ELb1ELb0ELb1ELb0EEEvNS_16Flash_fwd_paramsE,@"STO_CUDA_ENTRY STV_DEFAULT"
_ZN5flash24flash_fwd_splitkv_kernelI23Flash_fwd_kernel_traitsILi32ELi64ELi256ELi4ELb0ELb0EN7cutlass6half_tE19Flash_kernel_traitsILi32ELi64ELi256ELi4ES3_EELb1ELb0ELb0ELb1ELb1ELb0ELb1ELb0EEEvNS_16Flash_fwd_paramsE:
.text._ZN5flash24flash_fwd_splitkv_kernelI23Flash_fwd_kernel_traitsILi32ELi64ELi256ELi4ELb0ELb0EN7cutlass6half_tE19Flash_kernel_traitsILi32ELi64ELi256ELi4ES3_EELb1ELb0ELb0ELb1ELb1ELb0ELb1ELb0EEEvNS_16Flash_fwd_paramsE:
[----:B------:R-:W-:Y:S08]  /*0000*/  LDC R1, c[0x0][0x37c] ;  /* 0x0000df00ff017b82 */ /* 0x000ff00000000800 */
[----:B------:R-:W1:Y:S01]  /*0010*/  LDC R7, c[0x0][0x3e0] ;  /* 0x0000f800ff077b82 */ /* 0x000e620000000800 */
[----:B------:R-:W2:Y:S07]  /*0020*/  LDCU.64 UR24, c[0x0][0x358] ;  /* 0x00006b00ff1877ac */ /* 0x000eae0008000a00 */
[----:B------:R-:W3:Y:S08]  /*0030*/  S2UR UR4, SR_CTAID.Z ;  /* 0x00000000000479c3 */ /* 0x000ef00000002700 */
[----:B------:R-:W4:Y:S08]  /*0040*/  LDC.64 R2, c[0x0][0x478] ;  /* 0x00011e00ff027b82 */ /* 0x000f300000000a00 */
[----:B------:R-:W2:Y:S01]  /*0050*/  LDC.64 R4, c[0x0][0x470] ;  /* 0x00011c00ff047b82 */ /* 0x000ea20000000a00 */
[----:B-1----:R-:W1:Y:S01]  /*0060*/  I2F.U32.RP R6, R7 ;  /* 0x0000000700067306 */ /* 0x002e620000209000 */
[----:B------:R-:W-:Y:S01]  /*0070*/  ISETP.NE.U32.AND P2, PT, R7, RZ, PT ;  /* 0x000000ff0700720c */ /* 0x000fe20003f45070 */
[----:B------:R-:W3:Y:S01]  /*0080*/  S2R R15, SR_CTAID.X ;  /* 0x00000000000f7919 */ /* 0x000ee20000002500 */
[----:B------:R-:W3:Y:S01]  /*0090*/  LDCU UR22, c[0x0][0x434] ;  /* 0x00008680ff1677ac */ /* 0x000ee20008000800 */
[----:B------:R-:W-:-:S04]  /*00a0*/  IMAD.MOV.U32 R19, RZ, RZ, RZ ;  /* 0x000000ffff137224 */ /* 0x000fc800078e00ff */
[----:B-1----:R-:W1:Y:S01]  /*00b0*/  MUFU.RCP R8, R6 ;  /* 0x0000000600087308 */ /* 0x002e620000001000 */
[----:B----4-:R-:W-:-:S04]  /*00c0*/  ISETP.NE.U32.AND P0, PT, R2, RZ, PT ;  /* 0x000000ff0200720c */ /* 0x010fc80003f05070 */
[----:B------:R-:W-:Y:S02]  /*00d0*/  ISETP.NE.AND.EX P0, PT, R3, RZ, PT, P0 ;  /* 0x000000ff0300720c */ /* 0x000fe40003f05300 */
[----:B--2---:R-:W-:-:S04]  /*00e0*/  ISETP.NE.U32.AND P1, PT, R4, RZ, PT ;  /* 0x000000ff0400720c */ /* 0x004fc80003f25070 */
[----:B------:R-:W-:Y:S01]  /*00f0*/  ISETP.NE.AND.EX P1, PT, R5, RZ, PT, P1 ;  /* 0x000000ff0500720c */ /* 0x000fe20003f25310 */
[----:B-1----:R-:W-:-:S06]  /*0100*/  VIADD R8, R8, 0xffffffe ;  /* 0x0ffffffe08087836 */ /* 0x002fcc0000000000 */
[----:B------:R-:W1:Y:S01]  /*0110*/  @P0 LDC.64 R2, c[0x0][0x478] ;  /* 0x00011e00ff020b82 */ /* 0x000e620000000a00 */
[----:B------:R-:W2:Y:S07]  /*0120*/  F2I.FTZ.U32.TRUNC.NTZ R9, R8 ;  /* 0x0000000800097305 */ /* 0x000eae000021f000 */
[----:B------:R-:W4:Y:S01]  /*0130*/  @P1 LDC.64 R4, c[0x0][0x470] ;  /* 0x00011c00ff041b82 */ /* 0x000f220000000a00 */
[----:B--2---:R-:W-:Y:S01]  /*0140*/  IMAD.MOV R0, RZ, RZ, -R9 ;  /* 0x000000ffff007224 */ /* 0x004fe200078e0a09 */
[----:B------:R-:W-:-:S03]  /*0150*/  MOV R8, RZ ;  /* 0x000000ff00087202 */ /* 0x000fc60000000f00 */
[----:B------:R-:W-:-:S04]  /*0160*/  IMAD R11, R0, R7, RZ ;  /* 0x00000007000b7224 */ /* 0x000fc800078e02ff */
[----:B------:R-:W-:-:S06]  /*0170*/  IMAD.HI.U32 R11, R9, R11, R8 ;  /* 0x0000000b090b7227 */ /* 0x000fcc00078e0008 */
[----:B---3--:R-:W-:-:S04]  /*0180*/  IMAD.HI.U32 R221, R11, UR4, RZ ;  /* 0x000000040bdd7c27 */ /* 0x008fc8000f8e00ff */
[----:B------:R-:W-:-:S04]  /*0190*/  IMAD.MOV R0, RZ, RZ, -R221 ;  /* 0x000000ffff007224 */ /* 0x000fc800078e0add */
[----:B------:R-:W-:-:S05]  /*01a0*/  IMAD R0, R7, R0, UR4 ;  /* 0x0000000407007e24 */ /* 0x000fca000f8e0200 */
[----:B------:R-:W-:-:S13]  /*01b0*/  ISETP.GE.U32.AND P4, PT, R0, R7, PT ;  /* 0x000000070000720c */ /* 0x000fda0003f86070 */
[----:B------:R-:W-:Y:S01]  /*01c0*/  @P4 IADD3 R0, PT, PT, R0, -R7, RZ ;  /* 0x8000000700004210 */ /* 0x000fe20007ffe0ff */
[----:B------:R-:W-:-:S03]  /*01d0*/  @P4 VIADD R221, R221, 0x1 ;  /* 0x00000001dddd4836 */ /* 0x000fc60000000000 */
[----:B------:R-:W-:-:S13]  /*01e0*/  ISETP.GE.U32.AND P3, PT, R0, R7, PT ;  /* 0x000000070000720c */ /* 0x000fda0003f66070 */
[----:B------:R-:W-:Y:S02]  /*01f0*/  @P3 IADD3 R221, PT, PT, R221, 0x1, RZ ;  /* 0x00000001dddd3810 */ /* 0x000fe40007ffe0ff */
[----:B------:R-:W-:-:S05]  /*0200*/  @!P2 LOP3.LUT R221, RZ, R7, RZ, 0x33, !PT ;  /* 0x00000007ffdda212 */ /* 0x000fca00078e33ff */
[----:B-1----:R-:W-:Y:S01]  /*0210*/  @P0 IMAD.WIDE.U32 R2, R221, 0x4, R2 ;  /* 0x00000004dd020825 */ /* 0x002fe200078e0002 */
[----:B------:R-:W-:-:S03]  /*0220*/  SHF.L.U32 R155, R15, 0x6, RZ ;  /* 0x000000060f9b7819 */ /* 0x000fc600000006ff */
[----:B----4-:R-:W-:Y:S01]  /*0230*/  @P1 IMAD.WIDE.U32 R4, R221, 0x4, R4 ;  /* 0x00000004dd041825 */ /* 0x010fe200078e0004 */
[----:B------:R1:W5:Y:S04]  /*0240*/  @P0 LDG.E R154, desc[UR24][R2.64] ;  /* 0x00000018029a0981 */ /* 0x000368000c1e1900 */
[----:B------:R1:W5:Y:S01]  /*0250*/  @P1 LDG.E R19, desc[UR24][R4.64] ;  /* 0x0000001804131981 */ /* 0x000362000c1e1900 */
[----:B------:R-:W-:Y:S01]  /*0260*/  ISETP.GE.AND P1, PT, R155, UR22, PT ;  /* 0x000000169b007c0c */ /* 0x000fe2000bf26270 */
[----:B------:R-:W-:-:S04]  /*0270*/  IMAD.MOV R10, RZ, RZ, -R221 ;  /* 0x000000ffff0a7224 */ /* 0x000fc800078e0add */
[----:B------:R-:W-:-:S08]  /*0280*/  IMAD R10, R7, R10, UR4 ;  /* 0x00000004070a7e24 */ /* 0x000fd0000f8e020a */
[----:B------:R-:W-:Y:S05]  /*0290*/  @P1 EXIT ;  /* 0x000000000000194d */ /* 0x000fea0003800000 */
[----:B------:R-:W2:Y:S01]  /*02a0*/  LDC R6, c[0x0][0x374] ;  /* 0x0000dd00ff067b82 */ /* 0x000ea20000000800 */
[----:B-----5:R-:W-:Y:S01]  /*02b0*/  @P0 IMAD.IADD R154, R154, 0x1, -R19 ;  /* 0x000000019a9a0824 */ /* 0x020fe200078e0a13 */
[----:B------:R-:W3:Y:S06]  /*02c0*/  S2R R209, SR_TID.X ;  /* 0x0000000000d17919 */ /* 0x000eec0000002100 */
[----:B------:R-:W4:Y:S08]  /*02d0*/  LDC R0, c[0x0][0x438] ;  /* 0x00010e00ff007b82 */ /* 0x000f300000000800 */
[----:B------:R-:W3:Y:S01]  /*02e0*/  LDC R153, c[0x0][0x508] ;  /* 0x00014200ff997b82 */ /* 0x000ee20000000800 */
[----:B--2---:R-:W-:-:S02]  /*02f0*/  IABS R9, R6 ;  /* 0x0000000600097213 */ /* 0x004fc40000000000 */
[----:B-1----:R-:W-:Y:S02]  /*0300*/  IABS R3, R6 ;  /* 0x0000000600037213 */ /* 0x002fe40000000000 */
[----:B------:R-:W1:Y:S03]  /*0310*/  I2F.RP R2, R9 ;  /* 0x0000000900027306 */ /* 0x000e660000209400 */
[----:B------:R-:W-:Y:S02]  /*0320*/  IMAD.MOV R3, RZ, RZ, -R3 ;  /* 0x000000ffff037224 */ /* 0x000fe400078e0a03 */
[----:B----4-:R-:W-:-:S05]  /*0330*/  VIADD R0, R0, 0xff ;  /* 0x000000ff00007836 */ /* 0x010fca0000000000 */
[----:B------:R-:W-:-:S04]  /*0340*/  SHF.R.S32.HI R11, RZ, 0x1f, R0 ;  /* 0x0000001fff0b7819 */ /* 0x000fc80000011400 */
[----:B------:R-:W-:Y:S01]  /*0350*/  LEA.HI R11, R11, R0, RZ, 0x8 ;  /* 0x000000000b0b7211 */ /* 0x000fe200078f40ff */
[----:B-1----:R-:W1:Y:S03]  /*0360*/  MUFU.RCP R4, R2 ;  /* 0x0000000200047308 */ /* 0x002e660000001000 */
[----:B------:R-:W-:-:S05]  /*0370*/  LEA.HI.SX32 R11, R11, R6, 0x18 ;  /* 0x000000060b0b7211 */ /* 0x000fca00078fc2ff */
[----:B------:R-:W-:-:S05]  /*0380*/  VIADD R11, R11, 0xffffffff ;  /* 0xffffffff0b0b7836 */ /* 0x000fca0000000000 */
[----:B------:R-:W-:Y:S02]  /*0390*/  IABS R12, R11 ;  /* 0x0000000b000c7213 */ /* 0x000fe40000000000 */
[----:B------:R-:W-:Y:S01]  /*03a0*/  LOP3.LUT R11, R11, R6, RZ, 0x3c, !PT ;  /* 0x000000060b0b7212 */ /* 0x000fe200078e3cff */
[----:B-1----:R-:W-:-:S04]  /*03b0*/  VIADD R4, R4, 0xffffffe ;  /* 0x0ffffffe04047836 */ /* 0x002fc80000000000 */
[----:B------:R-:W1:Y:S02]  /*03c0*/  F2I.FTZ.U32.TRUNC.NTZ R5, R4 ;  /* 0x0000000400057305 */ /* 0x000e64000021f000 */
[--C-:B-1----:R-:W-:Y:S02]  /*03d0*/  IMAD.MOV R0, RZ, RZ, -R5.reuse ;  /* 0x000000ffff007224 */ /* 0x102fe400078e0a05 */
[----:B------:R-:W-:Y:S02]  /*03e0*/  IMAD.MOV.U32 R4, RZ, RZ, RZ ;  /* 0x000000ffff047224 */ /* 0x000fe400078e00ff */
[----:B------:R-:W-:Y:S02]  /*03f0*/  IMAD R13, R0, R9, RZ ;  /* 0x00000009000d7224 */ /* 0x000fe400078e02ff */
[----:B------:R-:W1:Y:S02]  /*0400*/  S2R R0, SR_CTAID.Y ;  /* 0x0000000000007919 */ /* 0x000e640000002600 */
[----:B------:R-:W-:-:S02]  /*0410*/  IMAD.HI.U32 R13, R5, R13, R4 ;  /* 0x0000000d050d7227 */ /* 0x000fc400078e0004 */
[----:B------:R-:W2:Y:S04]  /*0420*/  @!P0 LDC.64 R4, c[0x0][0x488] ;  /* 0x00012200ff048b82 */ /* 0x000ea80000000a00 */
[----:B------:R-:W-:-:S04]  /*0430*/  IMAD.HI.U32 R8, R13, R12, RZ ;  /* 0x0000000c0d087227 */ /* 0x000fc800078e00ff */
[----:B------:R-:W-:Y:S02]  /*0440*/  IMAD R12, R8, R3, R12 ;  /* 0x00000003080c7224 */ /* 0x000fe400078e020c */
[----:B------:R-:W4:Y:S03]  /*0450*/  @!P0 LDC.64 R2, c[0x0][0x438] ;  /* 0x00010e00ff028b82 */ /* 0x000f260000000a00 */
[----:B------:R-:W-:Y:S02]  /*0460*/  ISETP.GT.U32.AND P2, PT, R9, R12, PT ;  /* 0x0000000c0900720c */ /* 0x000fe40003f44070 */
[----:B--2---:R-:W-:-:S11]  /*0470*/  @!P0 ISETP.NE.U32.AND P1, PT, R4, RZ, PT ;  /* 0x000000ff0400820c */ /* 0x004fd60003f25070 */
[----:B------:R-:W-:Y:S01]  /*0480*/  @!P2 IMAD.IADD R12, R12, 0x1, -R9 ;  /* 0x000000010c0ca824 */ /* 0x000fe200078e0a09 */
[----:B------:R-:W-:Y:S01]  /*0490*/  @!P0 ISETP.NE.AND.EX P1, PT, R5, RZ, PT, P1 ;  /* 0x000000ff0500820c */ /* 0x000fe20003f25310 */
[----:B------:R-:W-:-:S03]  /*04a0*/  @!P2 VIADD R8, R8, 0x1 ;  /* 0x000000010808a836 */ /* 0x000fc60000000000 */
[----:B------:R-:W-:Y:S02]  /*04b0*/  ISETP.GE.U32.AND P3, PT, R12, R9, PT ;  /* 0x000000090c00720c */ /* 0x000fe40003f66070 */
[----:B----4-:R-:W-:Y:S02]  /*04c0*/  @!P0 SEL R3, R3, RZ, P1 ;  /* 0x000000ff03038207 */ /* 0x010fe40000800000 */
[----:B------:R-:W-:Y:S02]  /*04d0*/  ISETP.GE.AND P1, PT, R11, RZ, PT ;  /* 0x000000ff0b00720c */ /* 0x000fe40003f26270 */
[----:B------:R-:W-:Y:S02]  /*04e0*/  @!P0 IADD3 R154, PT, PT, R3, R2, -R19 ;  /* 0x00000002039a8210 */ /* 0x000fe40007ffe813 */
[----:B------:R-:W-:-:S03]  /*04f0*/  ISETP.NE.AND P0, PT, R6, RZ, PT ;  /* 0x000000ff0600720c */ /* 0x000fc60003f05270 */
[----:B------:R-:W-:Y:S02]  /*0500*/  VIADD R2, R154, 0xff ;  /* 0x000000ff9a027836 */ /* 0x000fe40000000000 */
[----:B------:R-:W-:-:S03]  /*0510*/  @P3 VIADD R8, R8, 0x1 ;  /* 0x0000000108083836 */ /* 0x000fc60000000000 */
[----:B------:R-:W-:Y:S01]  /*0520*/  IADD3 R4, PT, PT, R2, -UR22, R155 ;  /* 0x8000001602047c10 */ /* 0x000fe2000fffe09b */
[----:B------:R-:W-:Y:S01]  /*0530*/  @!P1 IMAD.MOV R8, RZ, RZ, -R8 ;  /* 0x000000ffff089224 */ /* 0x000fe200078e0a08 */
[----:B------:R-:W-:Y:S02]  /*0540*/  SHF.R.S32.HI R5, RZ, 0x1f, R2 ;  /* 0x0000001fff057819 */ /* 0x000fe40000011402 */
[----:B---3--:R-:W-:Y:S02]  /*0550*/  IADD3 R3, PT, PT, R4, 0x40, R153 ;  /* 0x0000004004037810 */ /* 0x008fe40007ffe099 */
        /* <DEDUP_REMOVED lines=8> */
[----:B------:R-:W-:-:S04]  /*05e0*/  VIMNMX R150, PT, PT, R5, R4, PT ;  /* 0x0000000405967248 */ /* 0x000fc80003fe0100 */
[----:B------:R-:W-:-:S13]  /*05f0*/  ISETP.GE.AND P0, PT, R213, R150, PT ;  /* 0x00000096d500720c */ /* 0x000fda0003f06270 */
[----:B------:R-:W-:Y:S05]  /*0600*/  @!P0 BRA `(.L_x_1362) ;  /* 0x0000000000ac8947 */ /* 0x000fea0003800000 */
[----:B------:R-:W1:Y:S01]  /*0610*/  LDC R2, c[0x0][0x430] ;  /* 0x00010c00ff027b82 */ /* 0x000e620000000800 */
[----:B------:R-:W2:Y:S01]  /*0620*/  LDCU UR8, c[0x0][0x44c] ;  /* 0x00008980ff0877ac */ /* 0x000ea20008000800 */
[----:B------:R-:W-:Y:S02]  /*0630*/  IADD3 R3, PT, PT, -R155, UR22, RZ ;  /* 0x000000169b037c10 */ /* 0x000fe4000fffe1ff */
[----:B------:R-:W-:Y:S01]  /*0640*/  LOP3.LUT P4, R4, R209, 0x7, RZ, 0xc0, !PT ;  /* 0x00000007d1047812 */ /* 0x000fe2000788c0ff */
[----:B------:R-:W3:Y:S01]  /*0650*/  LDCU.64 UR4, c[0x0][0x428] ;  /* 0x00008500ff0477ac */ /* 0x000ee20008000a00 */
[----:B------:R-:W4:Y:S01]  /*0660*/  LDCU.64 UR6, c[0x0][0x3f8] ;  /* 0x00007f00ff0677ac */ /* 0x000f220008000a00 */
[----:B-1----:R-:W-:Y:S01]  /*0670*/  IMAD R2, R0, R2, R221 ;  /* 0x0000000200027224 */ /* 0x002fe200078e02dd */
[----:B------:R-:W-:-:S03]  /*0680*/  SHF.R.U32.HI R0, RZ, 0x3, R209 ;  /* 0x00000003ff007819 */ /* 0x000fc600000116d1 */
[----:B------:R-:W-:Y:S01]  /*0690*/  IMAD R10, R2, R7, R10 ;  /* 0x00000007020a7224 */ /* 0x000fe200078e020a */
[CC--:B------:R-:W-:Y:S01]  /*06a0*/  ISETP.GE.OR P4, PT, R0.reuse, R3.reuse, P4 ;  /* 0x000000030000720c */ /* 0x0c0fe20002786670 */
[----:B------:R-:W-:Y:S02]  /*06b0*/  VIADD R6, R0, 0x10 ;  /* 0x0000001000067836 */ /* 0x000fe40000000000 */
[----:B------:R-:W-:Y:S02]  /*06c0*/  IMAD R7, R10, UR22, R155 ;  /* 0x000000160a077c24 */ /* 0x000fe4000f8e029b */
[----:B------:R-:W-:Y:S01]  /*06d0*/  VIADD R2, R0, 0x20 ;  /* 0x0000002000027836 */ /* 0x000fe20000000000 */
[----:B------:R-:W-:Y:S01]  /*06e0*/  ISETP.GE.AND P3, PT, R6, R3, PT ;  /* 0x000000030600720c */ /* 0x000fe20003f66270 */
[----:B--2---:R-:W-:-:S03]  /*06f0*/  IMAD R8, R7, UR8, RZ ;  /* 0x0000000807087c24 */ /* 0x004fc6000f8e02ff */
[----:B------:R-:W-:Y:S02]  /*0700*/  ISETP.GE.AND P2, PT, R2, R3, PT ;  /* 0x000000030200720c */ /* 0x000fe40003f46270 */
[----:B------:R-:W-:Y:S01]  /*0710*/  IADD3 R2, P0, PT, R7, R0, RZ ;  /* 0x0000000007027210 */ /* 0x000fe20007f1e0ff */
[----:B------:R-:W-:Y:S01]  /*0720*/  VIADD R0, R0, 0x30 ;  /* 0x0000003000007836 */ /* 0x000fe20000000000 */
[----:B------:R-:W-:Y:S01]  /*0730*/  LEA R6, P1, R209, R8, 0x2 ;  /* 0x00000008d1067211 */ /* 0x000fe200078210ff */
[----:B------:R-:W-:Y:S01]  /*0740*/  @!P4 IMAD.MOV.U32 R13, RZ, RZ, -0x800000 ;  /* 0xff800000ff0dc424 */ /* 0x000fe200078e00ff */
[----:B------:R-:W-:Y:S02]  /*0750*/  LEA.HI.X.SX32 R7, R7, RZ, 0x1, P0 ;  /* 0x000000ff07077211 */ /* 0x000fe400000f0eff */
[----:B------:R-:W-:Y:S02]  /*0760*/  LEA.HI.X.SX32 R5, R8, RZ, 0x1, P1 ;  /* 0x000000ff08057211 */ /* 0x000fe400008f0eff */
[----:B---3--:R-:W-:-:S02]  /*0770*/  LEA R8, P0, R2, UR4, 0x2 ;  /* 0x0000000402087c11 */ /* 0x008fc4000f8010ff */
[C---:B------:R-:W-:Y:S02]  /*0780*/  ISETP.NE.OR P3, PT, R4.reuse, RZ, P3 ;  /* 0x000000ff0400720c */ /* 0x040fe40001f65670 */
[----:B------:R-:W-:Y:S02]  /*0790*/  ISETP.NE.OR P2, PT, R4, RZ, P2 ;  /* 0x000000ff0400720c */ /* 0x000fe40001745670 */
[----:B------:R-:W-:Y:S02]  /*07a0*/  LEA.HI.X R9, R2, UR5, R7, 0x2, P0 ;  /* 0x0000000502097c11 */ /* 0x000fe400080f1407 */
[----:B------:R-:W-:Y:S02]  /*07b0*/  ISETP.GE.AND P0, PT, R0, R3, PT ;  /* 0x000000030000720c */ /* 0x000fe40003f06270 */
[----:B----4-:R-:W-:Y:S02]  /*07c0*/  LEA R10, P1, R6, UR6, 0x2 ;  /* 0x00000006060a7c11 */ /* 0x010fe4000f8210ff */
[----:B------:R-:W-:-:S02]  /*07d0*/  ISETP.NE.OR P0, PT, R4, RZ, P0 ;  /* 0x000000ff0400720c */ /* 0x000fc40000705670 */
[----:B------:R-:W-:Y:S01]  /*07e0*/  LEA.HI.X R11, R6, UR7, R5, 0x2, P1 ;  /* 0x00000007060b7c11 */ /* 0x000fe200088f1405 */
[----:B------:R-:W-:Y:S02]  /*07f0*/  @!P3 IMAD.MOV.U32 R7, RZ, RZ, -0x800000 ;  /* 0xff800000ff07b424 */ /* 0x000fe400078e00ff */
[----:B------:R-:W-:Y:S02]  /*0800*/  @!P2 IMAD.MOV.U32 R5, RZ, RZ, -0x800000 ;  /* 0xff800000ff05a424 */ /* 0x000fe400078e00ff */
[----:B------:R1:W-:Y:S04]  /*0810*/  STG.E.128 desc[UR24][R10.64], RZ ;  /* 0x000000ff0a007986 */ /* 0x0003e8000c101d18 */
[----:B------:R1:W-:Y:S04]  /*0820*/  STG.E.128 desc[UR24][R10.64+0x800], RZ ;  /* 0x000800ff0a007986 */ /* 0x0003e8000c101d18 */
[----:B------:R1:W-:Y:S04]  /*0830*/  STG.E.128 desc[UR24][R10.64+0x1000], RZ ;  /* 0x001000ff0a007986 */ /* 0x0003e8000c101d18 */
[----:B------:R1:W-:Y:S04]  /*0840*/  STG.E.128 desc[UR24][R10.64+0x1800], RZ ;  /* 0x001800ff0a007986 */ /* 0x0003e8000c101d18 */
[----:B------:R1:W-:Y:S04]  /*0850*/  @!P4 STG.E desc[UR24][R8.64], R13 ;  /* 0x0000000d0800c986 */ /* 0x0003e8000c101918 */
[----:B------:R1:W-:Y:S04]  /*0860*/  @!P3 STG.E desc[UR24][R8.64+0x40], R7 ;  /* 0x000040070800b986 */ /* 0x0003e8000c101918 */
[----:B------:R1:W-:Y:S01]  /*0870*/  @!P2 STG.E desc[UR24][R8.64+0x80], R5 ;  /* 0x000080050800a986 */ /* 0x0003e2000c101918 */
[----:B------:R-:W-:Y:S05]  /*0880*/  @P0 EXIT ;  /* 0x000000000000094d */ /* 0x000fea0003800000 */
[----:B------:R-:W-:-:S05]  /*0890*/  MOV R3, 0xff800000 ;  /* 0xff80000000037802 */ /* 0x000fca0000000f00 */
[----:B------:R-:W-:Y:S01]  /*08a0*/  STG.E desc[UR24][R8.64+0xc0], R3 ;  /* 0x0000c00308007986 */ /* 0x000fe2000c101918 */
[----:B------:R-:W-:Y:S05]  /*08b0*/  EXIT ;  /* 0x000000000000794d */ /* 0x000fea0003800000 */
.L_x_1362:
[----:B------:R-:W1:Y:S01]  /*08c0*/  LDCU.64 UR4, c[0x0][0x4d8] ;  /* 0x00009b00ff0477ac */ /* 0x000e620008000a00 */
[----:B------:R-:W-:Y:S01]  /*08d0*/  MOV R4, R221 ;  /* 0x000000dd00047202 */ /* 0x000fe20000000f00 */
[----:B-1----:R-:W-:-:S04]  /*08e0*/  UISETP.NE.U32.AND UP0, UPT, UR4, URZ, UPT ;  /* 0x000000ff0400728c */ /* 0x002fc8000bf05070 */
[----:B------:R-:W-:-:S09]  /*08f0*/  UISETP.NE.AND.EX UP0, UPT, UR5, URZ, UPT, UP0 ;  /* 0x000000ff0500728c */ /* 0x000fd2000bf05300 */
[----:B------:R-:W-:Y:S05]  /*0900*/  BRA.U !UP0, `(.L_x_1363) ;  /* 0x00000001080c7547 */ /* 0x000fea000b800000 */
[----:B------:R-:W1:Y:S02]  /*0910*/  LDC.64 R2, c[0x0][0x4d8] ;  /* 0x00013600ff027b82 */ /* 0x000e640000000a00 */
[----:B-1----:R-:W-:-:S05]  /*0920*/  IMAD.WIDE.U32 R2, R221, 0x4, R2 ;  /* 0x00000004dd027825 */ /* 0x002fca00078e0002 */
[----:B------:R1:W5:Y:S02]  /*0930*/  LDG.E R4, desc[UR24][R2.64] ;  /* 0x0000001802047981 */ /* 0x000364000c1e1900 */
.L_x_1363:
[----:B------:R-:W2:Y:S02]  /*0940*/  LDCU.64 UR6, c[0x0][0x4e0] ;  /* 0x00009c00ff0677ac */ /* 0x000ea40008000a00 */
[----:B--2---:R-:W-:-:S04]  /*0950*/  UISETP.NE.U32.AND UP0, UPT, UR6, URZ, UPT ;  /* 0x000000ff0600728c */ /* 0x004fc8000bf05070 */
[----:B------:R-:W-:-:S09]  /*0960*/  UISETP.NE.AND.EX UP0, UPT, UR7, URZ, UPT, UP0 ;  /* 0x000000ff0700728c */ /* 0x000fd2000bf05300 */
[----:B------:R-:W-:Y:S05]  /*0970*/  BRA.U !UP0, `(.L_x_1364) ;  /* 0x0000000508787547 */ /* 0x000fea000b800000 */
[----:B------:R-:W2:Y:S01]  /*0980*/  LDC R7, c[0x0][0x4f0] ;  /* 0x00013c00ff077b82 */ /* 0x000ea20000000800 */
[----:B------:R-:W-:Y:S01]  /*0990*/  LEA R0, R150, 0xffffff00, 0x8 ;  /* 0xffffff0096007811 */ /* 0x000fe200078e40ff */
[----:B------:R-:W3:Y:S03]  /*09a0*/  LDCU.64 UR4, c[0x0][0x4e8] ;  /* 0x00009d00ff0477ac */ /* 0x000ee60008000a00 */
[----:B-1----:R-:W-:Y:S01]  /*09b0*/  IABS R2, R0 ;  /* 0x0000000000027213 */ /* 0x002fe20000000000 */
[----:B------:R-:W1:Y:S01]  /*09c0*/  LDCU.64 UR8, c[0x0][0x3a8] ;  /* 0x00007500ff0877ac */ /* 0x000e620008000a00 */
[----:B------:R-:W4:Y:S01]  /*09d0*/  LDCU.64 UR18, c[0x0][0x3a0] ;  /* 0x00007400ff1277ac */ /* 0x000f220008000a00 */
[----:B------:R-:W4:Y:S01]  /*09e0*/  LDCU.64 UR16, c[0x0][0x3c0] ;  /* 0x00007800ff1077ac */ /* 0x000f220008000a00 */
[----:B--2--5:R-:W-:-:S04]  /*09f0*/  IABS R4, R7 ;  /* 0x0000000700047213 */ /* 0x024fc80000000000 */
[----:B------:R-:W2:Y:S08]  /*0a00*/  I2F.RP R5, R4 ;  /* 0x0000000400057306 */ /* 0x000eb00000209400 */
[----:B--2---:R-:W2:Y:S02]  /*0a10*/  MUFU.RCP R8, R5 ;  /* 0x0000000500087308 */ /* 0x004ea40000001000 */
[----:B--2---:R-:W-:-:S06]  /*0a20*/  IADD3 R8, PT, PT, R8, 0xffffffe, RZ ;  /* 0x0ffffffe08087810 */ /* 0x004fcc0007ffe0ff */
[----:B------:R-:W2:Y:S02]  /*0a30*/  F2I.FTZ.U32.TRUNC.NTZ R9, R8 ;  /* 0x0000000800097305 */ /* 0x000ea4000021f000 */
[----:B--2---:R-:W-:Y:S01]  /*0a40*/  IMAD.MOV R3, RZ, RZ, -R9 ;  /* 0x000000ffff037224 */ /* 0x004fe200078e0a09 */
[----:B------:R-:W-:-:S03]  /*0a50*/  MOV R8, RZ ;  /* 0x000000ff00087202 */ /* 0x000fc60000000f00 */
        /* <DEDUP_REMOVED lines=12> */
[----:B---3--:R-:W-:-:S04]  /*0b20*/  IMAD.WIDE.U32 R2, R221, UR4, RZ ;  /* 0x00000004dd027c25 */ /* 0x008fc8000f8e00ff */
[----:B------:R-:W-:Y:S01]  /*0b30*/  IMAD R223, R221, UR5, R3 ;  /* 0x00000005dddf7c24 */ /* 0x000fe2000f8e0203 */
[----:B------:R-:W2:Y:S07]  /*0b40*/  LDCU.64 UR4, c[0x0][0x3b8] ;  /* 0x00007700ff0477ac */ /* 0x000eae0008000a00 */
[----:B------:R-:W-:Y:S02]  /*0b50*/  @P0 IADD3 R5, PT, PT, R5, 0x1, RZ ;  /* 0x0000000105050810 */ /* 0x000fe40007ffe0ff */
[----:B------:R-:W-:-:S02]  /*0b60*/  LEA R222, P0, R2, UR6, 0x2 ;  /* 0x0000000602de7c11 */ /* 0x000fc4000f8010ff */
[----:B------:R-:W-:Y:S02]  /*0b70*/  MOV R4, R5 ;  /* 0x0000000500047202 */ /* 0x000fe40000000f00 */
[----:B------:R-:W-:Y:S01]  /*0b80*/  LEA.HI.X R223, R2, UR7, R223, 0x2, P0 ;  /* 0x0000000702df7c11 */ /* 0x000fe200080f14df */
[----:B------:R-:W3:Y:S02]  /*0b90*/  LDC R5, c[0x0][0x3e8] ;  /* 0x0000fa00ff057b82 */ /* 0x000ee40000000800 */
[----:B------:R-:W-:Y:S01]  /*0ba0*/  @!P1 IMAD.MOV R4, RZ, RZ, -R4 ;  /* 0x000000ffff049224 */ /* 0x000fe200078e0a04 */
[----:B------:R-:W-:-:S05]  /*0bb0*/  @!P2 LOP3.LUT R4, RZ, R7, RZ, 0x33, !PT ;  /* 0x00000007ff04a212 */ /* 0x000fca00078e33ff */
[----:B------:R-:W-:-:S05]  /*0bc0*/  IMAD.WIDE R16, R4, 0x4, R222 ;  /* 0x0000000404107825 */ /* 0x000fca00078e02de */
[----:B------:R-:W4:Y:S01]  /*0bd0*/  LDG.E R12, desc[UR24][R16.64] ;  /* 0x00000018100c7981 */ /* 0x000f22000c1e1900 */
[----:B------:R-:W-:Y:S01]  /*0be0*/  IMAD.MOV R4, RZ, RZ, -R4 ;  /* 0x000000ffff047224 */ /* 0x000fe200078e0a04 */
[----:B--2---:R-:W-:Y:S02]  /*0bf0*/  MOV R148, UR4 ;  /* 0x0000000400947c02 */ /* 0x004fe40008000f00 */
[----:B------:R-:W-:Y:S01]  /*0c00*/  MOV R149, UR5 ;  /* 0x0000000500957c02 */ /* 0x000fe20008000f00 */
[----:B------:R-:W-:Y:S01]  /*0c10*/  IMAD R0, R7, R4, R0 ;  /* 0x0000000407007224 */ /* 0x000fe200078e0200 */
[----:B---3--:R-:W-:-:S04]  /*0c20*/  IABS R3, R5 ;  /* 0x0000000500037213 */ /* 0x008fc80000000000 */
[----:B------:R-:W2:Y:S08]  /*0c30*/  I2F.RP R13, R3 ;  /* 0x00000003000d7306 */ /* 0x000eb00000209400 */
[----:B--2---:R-:W2:Y:S02]  /*0c40*/  MUFU.RCP R11, R13 ;  /* 0x0000000d000b7308 */ /* 0x004ea40000001000 */
[----:B--2---:R-:W-:-:S06]  /*0c50*/  IADD3 R11, PT, PT, R11, 0xffffffe, RZ ;  /* 0x0ffffffe0b0b7810 */ /* 0x004fcc0007ffe0ff */
[----:B------:R-:W2:Y:S02]  /*0c60*/  F2I.FTZ.U32.TRUNC.NTZ R9, R11 ;  /* 0x0000000b00097305 */ /* 0x000ea4000021f000 */
[----:B--2---:R-:W-:-:S05]  /*0c70*/  IADD3 R2, PT, PT, RZ, -R9, RZ ;  /* 0x80000009ff027210 */ /* 0x004fca0007ffe0ff */
        /* <DEDUP_REMOVED lines=17> */
[----:B----4-:R-:W-:Y:S01]  /*0d90*/  SHF.R.S32.HI R4, RZ, 0x1f, R12 ;  /* 0x0000001fff047819 */ /* 0x010fe2000001140c */
[----:B-1----:R-:W-:-:S04]  /*0da0*/  IMAD.WIDE.U32 R6, R12, UR8, RZ ;  /* 0x000000080c067c25 */ /* 0x002fc8000f8e00ff */
[C---:B------:R-:W-:Y:S02]  /*0db0*/  IMAD R9, R4.reuse, UR8, RZ ;  /* 0x0000000804097c24 */ /* 0x040fe4000f8e02ff */
[----:B------:R-:W-:Y:S02]  /*0dc0*/  IMAD R3, R4, UR18, RZ ;  /* 0x0000001204037c24 */ /* 0x000fe4000f8e02ff */
[C---:B------:R-:W-:Y:S01]  /*0dd0*/  IMAD R4, R12.reuse, UR9, R9 ;  /* 0x000000090c047c24 */ /* 0x040fe2000f8e0209 */
[----:B------:R-:W1:Y:S01]  /*0de0*/  LDCU.128 UR8, c[0x0][0x3d0] ;  /* 0x00007a00ff0877ac */ /* 0x000e620008000c00 */
[C---:B------:R-:W-:Y:S01]  /*0df0*/  IMAD R8, R12.reuse, UR19, R3 ;  /* 0x000000130c087c24 */ /* 0x040fe2000f8e0203 */
[----:B------:R-:W-:Y:S01]  /*0e00*/  SHF.R.S32.HI R3, RZ, 0x1f, R0 ;  /* 0x0000001fff037819 */ /* 0x000fe20000011400 */
[----:B------:R-:W-:-:S04]  /*0e10*/  IMAD.WIDE.U32 R12, R12, UR18, RZ ;  /* 0x000000120c0c7c25 */ /* 0x000fc8000f8e00ff */
[----:B------:R-:W-:Y:S01]  /*0e20*/  IMAD.IADD R7, R7, 0x1, R4 ;  /* 0x0000000107077824 */ /* 0x000fe200078e0204 */
[----:B------:R-:W-:Y:S01]  /*0e30*/  IADD3 R13, PT, PT, R13, R8, RZ ;  /* 0x000000080d0d7210 */ /* 0x000fe20007ffe0ff */
[CC--:B------:R-:W-:Y:S02]  /*0e40*/  IMAD R4, R3.reuse, R148.reuse, RZ ;  /* 0x0000009403047224 */ /* 0x0c0fe400078e02ff */
        /* <DEDUP_REMOVED lines=12> */
[C---:B------:R-:W-:Y:S01]  /*0f10*/  IMAD R5, R2.reuse, UR11, R5 ;  /* 0x0000000b02057c24 */ /* 0x040fe2000f8e0205 */
[----:B------:R-:W-:Y:S01]  /*0f20*/  IADD3 R0, PT, PT, R9, R3, RZ ;  /* 0x0000000309007210 */ /* 0x000fe20007ffe0ff */
[----:B------:R-:W-:-:S05]  /*0f30*/  IMAD.WIDE.U32 R12, R2, UR10, R6 ;  /* 0x0000000a020c7c25 */ /* 0x000fca000f8e0006 */
[----:B------:R-:W-:Y:S01]  /*0f40*/  IADD3 R3, PT, PT, R13, R5, RZ ;  /* 0x000000050d037210 */ /* 0x000fe20007ffe0ff */
[----:B------:R-:W-:Y:S06]  /*0f50*/  BRA `(.L_x_1365) ;  /* 0x0000000400187947 */ /* 0x000fec0003800000 */
.L_x_1364:
[----:B------:R-:W2:Y:S01]  /*0f60*/  LDC R7, c[0x0][0x3e8] ;  /* 0x0000fa00ff077b82 */ /* 0x000ea20000000800 */
[----:B------:R-:W-:Y:S01]  /*0f70*/  IABS R6, R10 ;  /* 0x0000000a00067213 */ /* 0x000fe20000000000 */
[----:B------:R-:W3:Y:S01]  /*0f80*/  LDCU.64 UR16, c[0x0][0x3c0] ;  /* 0x00007800ff1077ac */ /* 0x000ee20008000a00 */
[----:B------:R-:W-:Y:S02]  /*0f90*/  SHF.R.S32.HI R9, RZ, 0x1f, R19 ;  /* 0x0000001fff097819 */ /* 0x000fe40000011413 */
[----:B------:R-:W-:Y:S01]  /*0fa0*/  CS2R R222, SRZ ;  /* 0x0000000000de7805 */ /* 0x000fe2000001ff00 */
[----:B------:R-:W4:Y:S02]  /*0fb0*/  LDCU.64 UR18, c[0x0][0x3a0] ;  /* 0x00007400ff1277ac */ /* 0x000f240008000a00 */
[----:B------:R-:W1:Y:S01]  /*0fc0*/  LDC.64 R148, c[0x0][0x3b8] ;  /* 0x0000ee00ff947b82 */ /* 0x000e620000000a00 */
[----:B---3--:R-:W-:Y:S02]  /*0fd0*/  IMAD R12, R9, UR16, RZ ;  /* 0x00000010090c7c24 */ /* 0x008fe4000f8e02ff */
[----:B------:R-:W-:Y:S01]  /*0fe0*/  IMAD.WIDE.U32 R20, R19, UR16, RZ ;  /* 0x0000001013147c25 */ /* 0x000fe2000f8e00ff */
[----:B--2---:R-:W-:-:S03]  /*0ff0*/  IABS R8, R7 ;  /* 0x0000000700087213 */ /* 0x004fc60000000000 */
[----:B------:R-:W-:Y:S01]  /*1000*/  IMAD R12, R19, UR17, R12 ;  /* 0x00000011130c7c24 */ /* 0x000fe2000f8e020c */
[----:B------:R-:W2:Y:S04]  /*1010*/  I2F.RP R5, R8 ;  /* 0x0000000800057306 */ /* 0x000ea80000209400 */
[----:B------:R-:W-:Y:S01]  /*1020*/  IADD3 R13, PT, PT, R21, R12, RZ ;  /* 0x0000000c150d7210 */ /* 0x000fe20007ffe0ff */
[----:B-1----:R-:W-:Y:S01]  /*1030*/  IMAD R16, R9, R148, RZ ;  /* 0x0000009409107224 */ /* 0x002fe200078e02ff */
[----:B-----5:R-:W-:Y:S02]  /*1040*/  SHF.R.S32.HI R9, RZ, 0x1f, R4 ;  /* 0x0000001fff097819 */ /* 0x020fe40000011404 */
[----:B------:R-:W-:Y:S01]  /*1050*/  MOV R12, R20 ;  /* 0x00000014000c7202 */ /* 0x000fe20000000f00 */
[----:B------:R-:W-:-:S02]  /*1060*/  IMAD R16, R19, R149, R16 ;  /* 0x0000009513107224 */ /* 0x000fc400078e0210 */
[----:B------:R-:W-:Y:S01]  /*1070*/  IMAD.WIDE.U32 R18, R19, R148, RZ ;  /* 0x0000009413127225 */ /* 0x000fe200078e00ff */
[----:B--2---:R-:W1:Y:S04]  /*1080*/  MUFU.RCP R2, R5 ;  /* 0x0000000500027308 */ /* 0x004e680000001000 */
[----:B------:R-:W-:Y:S01]  /*1090*/  IADD3 R17, PT, PT, R19, R16, RZ ;  /* 0x0000001013117210 */ /* 0x000fe20007ffe0ff */
[----:B------:R-:W-:-:S04]  /*10a0*/  IMAD.MOV.U32 R16, RZ, RZ, R18 ;  /* 0x000000ffff107224 */ /* 0x000fc800078e0012 */
[----:B----4-:R-:W-:Y:S01]  /*10b0*/  IMAD.WIDE.U32 R16, R4, UR18, R16 ;  /* 0x0000001204107c25 */ /* 0x010fe2000f8e0010 */
[----:B-1----:R-:W-:-:S04]  /*10c0*/  IADD3 R2, PT, PT, R2, 0xffffffe, RZ ;  /* 0x0ffffffe02027810 */ /* 0x002fc80007ffe0ff */
[----:B------:R-:W1:Y:S02]  /*10d0*/  F2I.FTZ.U32.TRUNC.NTZ R3, R2 ;  /* 0x0000000200037305 */ /* 0x000e64000021f000 */
[----:B-1----:R-:W-:Y:S02]  /*10e0*/  IADD3 R0, PT, PT, RZ, -R3, RZ ;  /* 0x80000003ff007210 */ /* 0x002fe40007ffe0ff */
[----:B------:R-:W-:-:S03]  /*10f0*/  MOV R2, RZ ;  /* 0x000000ff00027202 */ /* 0x000fc60000000f00 */
[----:B------:R-:W-:-:S04]  /*1100*/  IMAD R0, R0, R8, RZ ;  /* 0x0000000800007224 */ /* 0x000fc800078e02ff */
[----:B------:R-:W-:-:S06]  /*1110*/  IMAD.HI.U32 R3, R3, R0, R2 ;  /* 0x0000000003037227 */ /* 0x000fcc00078e0002 */
[----:B------:R-:W-:Y:S02]  /*1120*/  IMAD.HI.U32 R0, R3, R6, RZ ;  /* 0x0000000603007227 */ /* 0x000fe400078e00ff */
[----:B------:R-:W1:Y:S03]  /*1130*/  LDC.64 R2, c[0x0][0x3a8] ;  /* 0x0000ea00ff027b82 */ /* 0x000e660000000a00 */
[----:B------:R-:W-:-:S05]  /*1140*/  IADD3 R5, PT, PT, -R0, RZ, RZ ;  /* 0x000000ff00057210 */ /* 0x000fca0007ffe1ff */
[----:B------:R-:W-:-:S05]  /*1150*/  IMAD R5, R8, R5, R6 ;  /* 0x0000000508057224 */ /* 0x000fca00078e0206 */
[----:B------:R-:W-:Y:S01]  /*1160*/  ISETP.GT.U32.AND P0, PT, R8, R5, PT ;  /* 0x000000050800720c */ /* 0x000fe20003f04070 */
[----:B-1----:R-:W-:-:S12]  /*1170*/  IMAD R6, R9, R2, RZ ;  /* 0x0000000209067224 */ /* 0x002fd800078e02ff */
[----:B------:R-:W-:Y:S01]  /*1180*/  @!P0 IADD3 R5, PT, PT, R5, -R8, RZ ;  /* 0x8000000805058210 */ /* 0x000fe20007ffe0ff */
[----:B------:R-:W-:Y:S01]  /*1190*/  IMAD R9, R9, UR18, RZ ;  /* 0x0000001209097c24 */ /* 0x000fe2000f8e02ff */
[----:B------:R-:W-:Y:S01]  /*11a0*/  @!P0 IADD3 R0, PT, PT, R0, 0x1, RZ ;  /* 0x0000000100008810 */ /* 0x000fe20007ffe0ff */
[----:B------:R-:W-:Y:S01]  /*11b0*/  IMAD R6, R4, R3, R6 ;  /* 0x0000000304067224 */ /* 0x000fe200078e0206 */
[----:B------:R-:W-:Y:S01]  /*11c0*/  LOP3.LUT R3, R10, R7, RZ, 0x3c, !PT ;  /* 0x000000070a037212 */ /* 0x000fe200078e3cff */
[C---:B------:R-:W-:Y:S01]  /*11d0*/  IMAD.WIDE.U32 R12, R4.reuse, R2, R12 ;  /* 0x00000002040c7225 */ /* 0x040fe200078e000c */
[----:B------:R-:W-:Y:S02]  /*11e0*/  ISETP.GE.U32.AND P2, PT, R5, R8, PT ;  /* 0x000000080500720c */ /* 0x000fe40003f46070 */
[----:B------:R-:W-:Y:S01]  /*11f0*/  ISETP.GE.AND P1, PT, R3, RZ, PT ;  /* 0x000000ff0300720c */ /* 0x000fe20003f26270 */
[----:B------:R-:W-:Y:S01]  /*1200*/  IMAD R8, R4, UR19, R9 ;  /* 0x0000001304087c24 */ /* 0x000fe2000f8e0209 */
[----:B------:R-:W1:Y:S01]  /*1210*/  LDC.64 R2, c[0x0][0x3d8] ;  /* 0x0000f600ff027b82 */ /* 0x000e620000000a00 */
[----:B------:R-:W-:-:S02]  /*1220*/  ISETP.NE.AND P0, PT, R7, RZ, PT ;  /* 0x000000ff0700720c */ /* 0x000fc40003f05270 */
[----:B------:R-:W-:Y:S02]  /*1230*/  LEA R9, R150, 0xffffff00, 0x8 ;  /* 0xffffff0096097811 */ /* 0x000fe400078e40ff */
[----:B------:R-:W-:Y:S02]  /*1240*/  IADD3 R13, PT, PT, R13, R6, RZ ;  /* 0x000000060d0d7210 */ /* 0x000fe40007ffe0ff */
[----:B------:R-:W-:Y:S01]  /*1250*/  SHF.R.S32.HI R11, RZ, 0x1f, R9 ;  /* 0x0000001fff0b7819 */ /* 0x000fe20000011409 */
[----:B------:R-:W2:Y:S01]  /*1260*/  LDC.64 R4, c[0x0][0x3d0] ;  /* 0x0000f400ff047b82 */ /* 0x000ea20000000a00 */
[----:B------:R-:W-:Y:S01]  /*1270*/  @P2 IADD3 R0, PT, PT, R0, 0x1, RZ ;  /* 0x0000000100002810 */ /* 0x000fe20007ffe0ff */
[----:B------:R-:W-:Y:S01]  /*1280*/  IMAD.WIDE.U32 R12, R9, UR16, R12 ;  /* 0x00000010090c7c25 */ /* 0x000fe2000f8e000c */
[----:B------:R-:W-:-:S03]  /*1290*/  IADD3 R17, PT, PT, R17, R8, RZ ;  /* 0x0000000811117210 */ /* 0x000fc60007ffe0ff */
[C---:B------:R-:W-:Y:S02]  /*12a0*/  IMAD R6, R11.reuse, UR16, RZ ;  /* 0x000000100b067c24 */ /* 0x040fe4000f8e02ff */
[----:B------:R-:W-:Y:S01]  /*12b0*/  @!P1 IMAD.MOV R0, RZ, RZ, -R0 ;  /* 0x000000ffff009224 */ /* 0x000fe200078e0a00 */
[----:B------:R-:W-:Y:S01]  /*12c0*/  @!P0 LOP3.LUT R0, RZ, R7, RZ, 0x33, !PT ;  /* 0x00000007ff008212 */ /* 0x000fe200078e33ff */
[-C--:B------:R-:W-:Y:S02]  /*12d0*/  IMAD R8, R11, R148.reuse, RZ ;  /* 0x000000940b087224 */ /* 0x080fe400078e02ff */
[C---:B------:R-:W-:Y:S01]  /*12e0*/  IMAD R6, R9.reuse, UR17, R6 ;  /* 0x0000001109067c24 */ /* 0x040fe2000f8e0206 */
[----:B------:R-:W-:Y:S01]  /*12f0*/  SHF.R.S32.HI R7, RZ, 0x1f, R0 ;  /* 0x0000001fff077819 */ /* 0x000fe20000011400 */
[C---:B------:R-:W-:Y:S02]  /*1300*/  IMAD R8, R9.reuse, R149, R8 ;  /* 0x0000009509087224 */ /* 0x040fe400078e0208 */
[----:B------:R-:W-:Y:S01]  /*1310*/  IMAD.WIDE.U32 R16, R9, R148, R16 ;  /* 0x0000009409107225 */ /* 0x000fe200078e0010 */
[----:B------:R-:W-:-:S04]  /*1320*/  IADD3 R13, PT, PT, R13, R6, RZ ;  /* 0x000000060d0d7210 */ /* 0x000fc80007ffe0ff */
[----:B------:R-:W-:Y:S01]  /*1330*/  IADD3 R17, PT, PT, R17, R8, RZ ;  /* 0x0000000811117210 */ /* 0x000fe20007ffe0ff */
[----:B-1----:R-:W-:-:S04]  /*1340*/  IMAD.WIDE.U32 R12, R0, R2, R12 ;  /* 0x00000002000c7225 */ /* 0x002fc800078e000c */
[C---:B--2---:R-:W-:Y:S02]  /*1350*/  IMAD R6, R7.reuse, R4, RZ ;  /* 0x0000000407067224 */ /* 0x044fe400078e02ff */
[----:B------:R-:W-:Y:S02]  /*1360*/  IMAD R7, R7, R2, RZ ;  /* 0x0000000207077224 */ /* 0x000fe400078e02ff */
[----:B------:R-:W-:-:S04]  /*1370*/  IMAD.WIDE.U32 R8, R0, R4, R16 ;  /* 0x0000000400087225 */ /* 0x000fc800078e0010 */
[C---:B------:R-:W-:Y:S02]  /*1380*/  IMAD R5, R0.reuse, R5, R6 ;  /* 0x0000000500057224 */ /* 0x040fe400078e0206 */
[----:B------:R-:W-:-:S03]  /*1390*/  IMAD R3, R0, R3, R7 ;  /* 0x0000000300037224 */ /* 0x000fc600078e0207 */
[----:B------:R-:W-:Y:S02]  /*13a0*/  IADD3 R0, PT, PT, R9, R5, RZ ;  /* 0x0000000509007210 */ /* 0x000fe40007ffe0ff */
[----:B------:R-:W-:-:S07]  /*13b0*/  IADD3 R3, PT, PT, R13, R3, RZ ;  /* 0x000000030d037210 */ /* 0x000fce0007ffe0ff */
.L_x_1365:
[----:B------:R-:W1:Y:S01]  /*13c0*/  LDCU.128 UR12, c[0x0][0x390] ;  /* 0x00007200ff0c77ac */ /* 0x000e620008000c00 */
[C---:B------:R-:W-:Y:S01]  /*13d0*/  IMAD.SHL.U32 R220, R209.reuse, 0x8, RZ ;  /* 0x00000008d1dc7824 */ /* 0x040fe200078e00ff */
[C---:B------:R-:W-:Y:S01]  /*13e0*/  LOP3.LUT R219, R209.reuse, 0x18, RZ, 0xc0, !PT ;  /* 0x00000018d1db7812 */ /* 0x040fe200078ec0ff */
[----:B------:R-:W-:Y:S01]  /*13f0*/  IMAD.MOV.U32 R17, RZ, RZ, RZ ;  /* 0x000000ffff117224 */ /* 0x000fe200078e00ff */
[----:B------:R-:W2:Y:S01]  /*1400*/  LDCU.64 UR20, c[0x0][0x3c8] ;  /* 0x00007900ff1477ac */ /* 0x000ea20008000a00 */
[----:B------:R-:W-:Y:S01]  /*1410*/  SHF.R.S32.HI R2, RZ, 0x1f, R10 ;  /* 0x0000001fff027819 */ /* 0x000fe2000001140a */
[----:B------:R-:W3:Y:S01]  /*1420*/  S2UR UR23, SR_CgaCtaId ;  /* 0x00000000001779c3 */ /* 0x000ee20000008800 */
[C---:B------:R-:W-:Y:S01]  /*1430*/  LOP3.LUT R16, R220.reuse, 0x18, RZ, 0xc0, !PT ;  /* 0x00000018dc107812 */ /* 0x040fe200078ec0ff */
[----:B------:R-:W4:Y:S01]  /*1440*/  LDCU.64 UR4, c[0x0][0x3b0] ;  /* 0x00007600ff0477ac */ /* 0x000f220008000a00 */
[C---:B------:R-:W-:Y:S01]  /*1450*/  LOP3.LUT R6, R220.reuse, 0xd8, RZ, 0xc0, !PT ;  /* 0x000000d8dc067812 */ /* 0x040fe200078ec0ff */
[----:B------:R-:W-:Y:S01]  /*1460*/  IMAD.MOV.U32 R159, RZ, RZ, RZ ;  /* 0x000000ffff9f7224 */ /* 0x000fe200078e00ff */
[----:B------:R-:W-:Y:S01]  /*1470*/  LOP3.LUT R5, R220, 0x1f20, RZ, 0xc0, !PT ;  /* 0x00001f20dc057812 */ /* 0x000fe200078ec0ff */
[----:B------:R-:W5:Y:S01]  /*1480*/  LDCU.128 UR8, c[0x0][0x380] ;  /* 0x00007000ff0877ac */ /* 0x000f620008000c00 */
[----:B------:R-:W-:Y:S01]  /*1490*/  IADD3 R8, P0, PT, R16, R8, RZ ;  /* 0x0000000810087210 */ /* 0x000fe20007f1e0ff */
[----:B------:R-:W-:Y:S01]  /*14a0*/  IMAD.SHL.U32 R165, R148, 0x40, RZ ;  /* 0x0000004094a57824 */ /* 0x000fe200078e00ff */
[----:B------:R-:W-:Y:S01]  /*14b0*/  IADD3 R12, P2, PT, R16, R12, RZ ;  /* 0x0000000c100c7210 */ /* 0x000fe20007f5e0ff */
[----:B------:R-:W-:Y:S01]  /*14c0*/  IMAD.SHL.U32 R208, R209, 0x4, RZ ;  /* 0x00000004d1d07824 */ /* 0x000fe200078e00ff */
[----:B------:R-:W-:Y:S01]  /*14d0*/  LOP3.LUT R6, R6, R219, RZ, 0x3c, !PT ;  /* 0x000000db06067212 */ /* 0x000fe200078e3cff */
[----:B-1----:R-:W-:Y:S01]  /*14e0*/  IMAD.WIDE.U32 R16, R221, UR14, R16 ;  /* 0x0000000edd107c25 */ /* 0x002fe2000f8e0010 */
[----:B------:R-:W-:-:S02]  /*14f0*/  SHF.R.U32.HI R158, RZ, 0x2, R209 ;  /* 0x00000002ff9e7819 */ /* 0x000fc400000116d1 */
[----:B------:R-:W-:Y:S01]  /*1500*/  LOP3.LUT R6, R5, R6, RZ, 0xfc, !PT ;  /* 0x0000000605067212 */ /* 0x000fe200078efcff */
[----:B------:R-:W-:Y:S01]  /*1510*/  IMAD R17, R221, UR15, R17 ;  /* 0x0000000fdd117c24 */ /* 0x000fe2000f8e0211 */
[----:B------:R-:W-:Y:S01]  /*1520*/  SHF.R.U32.HI R212, RZ, 0x1, R209 ;  /* 0x00000001ffd47819 */ /* 0x000fe200000116d1 */
[----:B--2---:R-:W-:Y:S01]  /*1530*/  IMAD R5, R2, UR20, RZ ;  /* 0x0000001402057c24 */ /* 0x004fe2000f8e02ff */
[----:B----4-:R-:W-:Y:S01]  /*1540*/  USHF.L.U32 UR15, UR4, 0x5, URZ ;  /* 0x00000005040f7899 */ /* 0x010fe200080006ff */
[----:B------:R-:W-:Y:S01]  /*1550*/  IMAD.X R9, RZ, RZ, R0, P0 ;  /* 0x000000ffff097224 */ /* 0x000fe200000e0600 */
[----:B------:R-:W-:Y:S01]  /*1560*/  USHF.L.U64.HI UR14, UR4, 0x5, UR5 ;  /* 0x00000005040e7899 */ /* 0x000fe20008010205 */
[----:B------:R-:W-:Y:S01]  /*1570*/  IMAD R5, R10, UR21, R5 ;  /* 0x000000150a057c24 */ /* 0x000fe2000f8e0205 */
[----:B------:R-:W-:Y:S01]  /*1580*/  SHF.L.U64.HI R0, R148, 0x6, R149 ;  /* 0x0000000694007819 */ /* 0x000fe20000010295 */
[----:B------:R-:W-:-:S04]  /*1590*/  IMAD.WIDE.U32 R14, R15, 0x40, R158 ;  /* 0x000000400f0e7825 */ /* 0x000fc800078e009e */
[----:B------:R-:W-:-:S04]  /*15a0*/  IMAD.WIDE.U32 R10, R10, UR20, R16 ;  /* 0x000000140a0a7c25 */ /* 0x000fc8000f8e0010 */
[----:B------:R-:W-:-:S04]  /*15b0*/  IMAD.WIDE.U32 R16, R158, R148, R8 ;  /* 0x000000949e107225 */ /* 0x000fc800078e0008 */
[----:B------:R-:W-:Y:S01]  /*15c0*/  IMAD.U32 R8, RZ, RZ, UR15 ;  /* 0x0000000fff087e24 */ /* 0x000fe2000f8e00ff */
[----:B-----5:R-:W-:Y:S01]  /*15d0*/  LEA R214, P0, R16, UR10, 0x1 ;  /* 0x0000000a10d67c11 */ /* 0x020fe2000f8008ff */
[----:B------:R-:W-:Y:S02]  /*15e0*/  IMAD.U32 R9, RZ, RZ, UR14 ;  /* 0x0000000eff097e24 */ /* 0x000fe4000f8e00ff */
[----:B------:R-:W-:Y:S02]  /*15f0*/  IMAD R4, R15, UR4, RZ ;  /* 0x000000040f047c24 */ /* 0x000fe4000f8e02ff */
[----:B------:R-:W-:Y:S02]  /*1600*/  IMAD R215, R158, R149, R17 ;  /* 0x000000959ed77224 */ /* 0x000fe400078e0211 */
[----:B------:R-:W-:Y:S02]  /*1610*/  IMAD.IADD R11, R11, 0x1, R5 ;  /* 0x000000010b0b7824 */ /* 0x000fe400078e0205 */
        /* <DEDUP_REMOVED lines=8> */
[----:B---3--:R-:W-:Y:S01]  /*16a0*/  ULEA UR5, UR23, UR5, 0x18 ;  /* 0x0000000517057291 */ /* 0x008fe2000f8ec0ff */
[----:B------:R-:W-:Y:S01]  /*16b0*/  IADD3.X R4, PT, PT, R11, R4, R9, P0, !PT ;  /* 0x000000040b047210 */ /* 0x000fe200007fe409 */
[----:B------:R-:W-:Y:S01]  /*16c0*/  IMAD.X R13, RZ, RZ, R3, P2 ;  /* 0x000000ffff0d7224 */ /* 0x000fe200010e0603 */
[----:B------:R-:W-:Y:S01]  /*16d0*/  LEA R10, P1, R14, UR8, 0x1 ;  /* 0x000000080e0a7c11 */ /* 0x000fe2000f8208ff */
[----:B------:R-:W-:Y:S01]  /*16e0*/  IMAD.SHL.U32 R156, R209, 0x20, RZ ;  /* 0x00000020d19c7824 */ /* 0x000fe200078e00ff */
[----:B------:R-:W-:Y:S01]  /*16f0*/  IADD3 R8, P0, PT, R165, R214, RZ ;  /* 0x000000d6a5087210 */ /* 0x000fe20007f1e0ff */
[----:B------:R-:W-:Y:S01]  /*1700*/  IMAD.WIDE.U32 R12, R158, UR16, R12 ;  /* 0x000000109e0c7c25 */ /* 0x000fe2000f8e000c */
[----:B------:R-:W-:Y:S01]  /*1710*/  LEA.HI.X R11, R14, UR9, R2, 0x1, P1 ;  /* 0x000000090e0b7c11 */ /* 0x000fe200088f0c02 */
[----:B------:R-:W-:Y:S01]  /*1720*/  USHF.L.U64.HI UR16, UR16, 0x6, UR17 ;  /* 0x0000000610107899 */ /* 0x000fe20008010211 */
[----:B------:R-:W-:Y:S01]  /*1730*/  LEA R2, R6, UR5, 0x1 ;  /* 0x0000000506027c11 */ /* 0x000fe2000f8e08ff */
[----:B------:R-:W-:Y:S01]  /*1740*/  IMAD.X R9, R0, 0x1, R215, P0 ;  /* 0x0000000100097824 */ /* 0x000fe200000e06d7 */
[-C--:B------:R-:W-:Y:S01]  /*1750*/  IADD3 R6, P0, PT, R8, R165.reuse, RZ ;  /* 0x000000a508067210 */ /* 0x080fe20007f1e0ff */
[----:B------:R-:W-:Y:S01]  /*1760*/  IMAD R217, R158, UR17, R13 ;  /* 0x000000119ed97c24 */ /* 0x000fe2000f8e020d */
[----:B------:R-:W-:Y:S01]  /*1770*/  LEA R14, P1, R5, UR8, 0x1 ;  /* 0x00000008050e7c11 */ /* 0x000fe2000f8208ff */
[----:B------:R-:W-:Y:S01]  /*1780*/  @!PT LDS RZ, [RZ] ;  /* 0x00000000fffff984 */ /* 0x000fe20000000800 */
[----:B------:R-:W-:Y:S01]  /*1790*/  @!PT LDS RZ, [RZ] ;  /* 0x00000000fffff984 */ /* 0x000fe20000000800 */
[----:B------:R-:W-:Y:S01]  /*17a0*/  @!PT LDS RZ, [RZ] ;  /* 0x00000000fffff984 */ /* 0x000fe20000000800 */
[----:B------:R-:W-:Y:S01]  /*17b0*/  LDGSTS.E.BYPASS.LTC128B.128 [R2], desc[UR24][R10.64] ;  /* 0x000000000a027fae */ /* 0x000fe2000b981a18 */
[----:B------:R-:W-:Y:S01]  /*17c0*/  IMAD.SHL.U32 R211, R209, 0x10, RZ ;  /* 0x00000010d1d37824 */ /* 0x000fe200078e00ff */
[----:B------:R-:W-:Y:S01]  /*17d0*/  LOP3.LUT R3, R208, 0x18, RZ, 0xc0, !PT ;  /* 0x00000018d0037812 */ /* 0x000fe200078ec0ff */
[----:B------:R-:W-:Y:S01]  /*17e0*/  IMAD.X R7, R9, 0x1, R0, P0 ;  /* 0x0000000109077824 */ /* 0x000fe200000e0600 */
[----:B------:R-:W-:Y:S01]  /*17f0*/  LEA.HI.X R15, R5, UR9, R4, 0x1, P1 ;  /* 0x00000009050f7c11 */ /* 0x000fe200088f0c04 */
[----:B------:R-:W-:Y:S01]  /*1800*/  IMAD.MOV.U32 R151, RZ, RZ, 0x20 ;  /* 0x00000020ff977424 */ /* 0x000fe200078e00ff */
[-C--:B------:R-:W-:Y:S01]  /*1810*/  IADD3 R4, P0, PT, R6, R165.reuse, RZ ;  /* 0x000000a506047210 */ /* 0x080fe20007f1e0ff */
[----:B------:R-:W-:Y:S01]  /*1820*/  VIADD R218, R150, 0xffffffff ;  /* 0xffffffff96da7836 */ /* 0x000fe20000000000 */
[----:B------:R-:W-:Y:S01]  /*1830*/  LEA R216, P1, R12, UR12, 0x1 ;  /* 0x0000000c0cd87c11 */ /* 0x000fe2000f8208ff */
[----:B------:R1:W-:Y:S01]  /*1840*/  LDGSTS.E.BYPASS.LTC128B.128 [R2+0x800], desc[UR24][R14.64] ;  /* 0x008000000e027fae */ /* 0x0003e2000b981a18 */
[----:B------:R-:W-:Y:S01]  /*1850*/  LOP3.LUT R158, R158, 0x7, RZ, 0xc0, !PT ;  /* 0x000000079e9e7812 */ /* 0x000fe200078ec0ff */
[----:B------:R-:W-:Y:S01]  /*1860*/  IMAD.X R5, R7, 0x1, R0, P0 ;  /* 0x0000000107057824 */ /* 0x000fe200000e0600 */
[----:B------:R-:W-:Y:S01]  /*1870*/  IADD3 R18, P0, PT, R4, R165, RZ ;  /* 0x000000a504127210 */ /* 0x000fe20007f1e0ff */
[----:B------:R-:W-:Y:S01]  /*1880*/  LDGSTS.E.BYPASS.LTC128B.128 [R2+0x1000], desc[UR24][R214.64] ;  /* 0x01000000d6027fae */ /* 0x000fe2000b981a18 */
[----:B------:R-:W-:Y:S01]  /*1890*/  LEA.HI.X R217, R12, UR13, R217, 0x1, P1 ;  /* 0x0000000d0cd97c11 */ /* 0x000fe200088f0cd9 */
[----:B------:R-:W-:-:S02]  /*18a0*/  IMAD.SHL.U32 R227, R218, 0x100, RZ ;  /* 0x00000100dae37824 */ /* 0x000fc400078e00ff */
[--C-:B------:R-:W-:Y:S01]  /*18b0*/  IMAD.X R19, R5, 0x1, R0.reuse, P0 ;  /* 0x0000000105137824 */ /* 0x100fe200000e0600 */
[-C--:B------:R-:W-:Y:S01]  /*18c0*/  IADD3 R16, P0, PT, R18, R165.reuse, RZ ;  /* 0x000000a512107210 */ /* 0x080fe20007f1e0ff */
[----:B------:R-:W-:Y:S04]  /*18d0*/  LDGSTS.E.BYPASS.LTC128B.128 [R2+0x1800], desc[UR24][R8.64] ;  /* 0x0180000008027fae */ /* 0x000fe8000b981a18 */
[----:B------:R-:W-:Y:S01]  /*18e0*/  IMAD.X R17, R19, 0x1, R0, P0 ;  /* 0x0000000113117824 */ /* 0x000fe200000e0600 */
[----:B------:R-:W-:Y:S04]  /*18f0*/  LDGSTS.E.BYPASS.LTC128B.128 [R2+0x2000], desc[UR24][R6.64] ;  /* 0x0200000006027fae */ /* 0x000fe8000b981a18 */
[----:B------:R2:W-:Y:S04]  /*1900*/  LDGSTS.E.BYPASS.LTC128B.128 [R2+0x2800], desc[UR24][R4.64] ;  /* 0x0280000004027fae */ /* 0x0005e8000b981a18 */
[----:B------:R-:W-:Y:S01]  /*1910*/  LDGSTS.E.BYPASS.LTC128B.128 [R2+0x3000], desc[UR24][R18.64] ;  /* 0x0300000012027fae */ /* 0x000fe2000b981a18 */
[----:B-1----:R-:W-:-:S03]  /*1920*/  IADD3 R14, P0, PT, R16, R165, RZ ;  /* 0x000000a5100e7210 */ /* 0x002fc60007f1e0ff */
[----:B------:R1:W-:Y:S02]  /*1930*/  LDGSTS.E.BYPASS.LTC128B.128 [R2+0x3800], desc[UR24][R16.64] ;  /* 0x0380000010027fae */ /* 0x0003e4000b981a18 */
[----:B------:R-:W-:Y:S01]  /*1940*/  IMAD.X R15, R17, 0x1, R0, P0 ;  /* 0x00000001110f7824 */ /* 0x000fe200000e0600 */
[----:B------:R-:W-:-:S04]  /*1950*/  IADD3 R10, P0, PT, R14, R165, RZ ;  /* 0x000000a50e0a7210 */ /* 0x000fc80007f1e0ff */
[----:B------:R-:W-:Y:S01]  /*1960*/  LDGSTS.E.BYPASS.LTC128B.128 [R2+0x4000], desc[UR24][R14.64] ;  /* 0x040000000e027fae */ /* 0x000fe2000b981a18 */
[----:B------:R-:W-:-:S05]  /*1970*/  IMAD.X R11, R15, 0x1, R0, P0 ;  /* 0x000000010f0b7824 */ /* 0x000fca00000e0600 */
[----:B------:R3:W-:Y:S01]  /*1980*/  LDGSTS.E.BYPASS.LTC128B.128 [R2+0x4800], desc[UR24][R10.64] ;  /* 0x048000000a027fae */ /* 0x0007e2000b981a18 */
[----:B--2---:R-:W-:-:S03]  /*1990*/  LOP3.LUT R4, R3, 0xc0, R156, 0xf8, !PT ;  /* 0x000000c003047812 */ /* 0x004fc600078ef89c */
[----:B------:R-:W0:Y:S01]  /*19a0*/  LDGDEPBAR ;  /* 0x00000000000079af */ /* 0x000e220000000000 */
[----:B------:R-:W-:Y:S02]  /*19b0*/  LOP3.LUT R5, R211, 0x100, RZ, 0xc0, !PT ;  /* 0x00000100d3057812 */ /* 0x000fe400078ec0ff */
[----:B------:R-:W-:Y:S02]  /*19c0*/  LOP3.LUT R3, R212, 0x8, RZ, 0xc0, !PT ;  /* 0x00000008d4037812 */ /* 0x000fe400078ec0ff */
[----:B------:R-:W-:Y:S02]  /*19d0*/  LOP3.LUT R5, R5, 0x20, R156, 0xf8, !PT ;  /* 0x0000002005057812 */ /* 0x000fe400078ef89c */
[C---:B------:R-:W-:Y:S02]  /*19e0*/  LOP3.LUT R3, R4.reuse, R3, RZ, 0x3c, !PT ;  /* 0x0000000304037212 */ /* 0x040fe400078e3cff */
[----:B-1----:R-:W-:Y:S02]  /*19f0*/  LOP3.LUT R16, R4, 0x8, R209, 0x78, !PT ;  /* 0x0000000804107812 */ /* 0x002fe400078e78d1 */
[----:B------:R-:W-:-:S02]  /*1a00*/  LOP3.LUT R211, R211, 0x3e00, RZ, 0xc0, !PT ;  /* 0x00003e00d3d37812 */ /* 0x000fc400078ec0ff */
[----:B------:R-:W-:Y:S02]  /*1a10*/  LOP3.LUT R16, R5, R16, RZ, 0xfc, !PT ;  /* 0x0000001005107212 */ /* 0x000fe400078efcff */
[--C-:B------:R-:W-:Y:S02]  /*1a20*/  LOP3.LUT R18, R211, 0x120, R156.reuse, 0xf8, !PT ;  /* 0x00000120d3127812 */ /* 0x100fe400078ef89c */
[----:B------:R-:W-:Y:S02]  /*1a30*/  LEA R16, R16, UR5, 0x1 ;  /* 0x0000000510107c11 */ /* 0x000fe4000f8e08ff */
[----:B------:R-:W-:Y:S02]  /*1a40*/  LOP3.LUT R18, R18, R3, RZ, 0xfc, !PT ;  /* 0x0000000312127212 */ /* 0x000fe400078efcff */
[----:B------:R-:W-:Y:S02]  /*1a50*/  LOP3.LUT R3, R3, 0x120, R156, 0xf8, !PT ;  /* 0x0000012003037812 */ /* 0x000fe400078ef89c */
[----:B---3--:R-:W-:Y:S01]  /*1a60*/  IADD3 R10, P0, PT, R216, UR4, RZ ;  /* 0x00000004d80a7c10 */ /* 0x008fe2000ff1e0ff */
[----:B------:R-:W-:-:S04]  /*1a70*/  DEPBAR.LE SB0, 0x0 ;  /* 0x000080000000791a */ /* 0x000fc80000000000 */
[----:B------:R-:W-:Y:S01]  /*1a80*/  IADD3.X R11, PT, PT, R217, UR16, RZ, P0, !PT ;  /* 0x00000010d90b7c10 */ /* 0x000fe200087fe4ff */
[----:B------:R-:W-:Y:S01]  /*1a90*/  BAR.SYNC.DEFER_BLOCKING 0x0 ;  /* 0x0000000000007b1d */ /* 0x000fe20000010000 */
[----:B------:R-:W-:Y:S02]  /*1aa0*/  IADD3 R6, P0, PT, R10, UR4, RZ ;  /* 0x000000040a067c10 */ /* 0x000fe4000ff1e0ff */
[----:B------:R-:W-:Y:S02]  /*1ab0*/  LEA R18, R18, UR5, 0x1 ;  /* 0x0000000512127c11 */ /* 0x000fe4000f8e08ff */
[----:B------:R-:W-:Y:S02]  /*1ac0*/  IADD3.X R7, PT, PT, R11, UR16, RZ, P0, !PT ;  /* 0x000000100b077c10 */ /* 0x000fe400087fe4ff */
[----:B------:R-:W-:-:S04]  /*1ad0*/  IADD3 R12, P0, PT, R6, UR4, RZ ;  /* 0x00000004060c7c10 */ /* 0x000fc8000ff1e0ff */
[----:B------:R-:W-:Y:S02]  /*1ae0*/  IADD3.X R13, PT, PT, R7, UR16, RZ, P0, !PT ;  /* 0x00000010070d7c10 */ /* 0x000fe400087fe4ff */
[----:B------:R-:W-:-:S04]  /*1af0*/  IADD3 R4, P0, PT, R12, UR4, RZ ;  /* 0x000000040c047c10 */ /* 0x000fc8000ff1e0ff */
[----:B------:R-:W-:Y:S02]  /*1b00*/  IADD3.X R5, PT, PT, R13, UR16, RZ, P0, !PT ;  /* 0x000000100d057c10 */ /* 0x000fe400087fe4ff */
[----:B------:R-:W-:-:S04]  /*1b10*/  IADD3 R8, P0, PT, R4, UR4, RZ ;  /* 0x0000000404087c10 */ /* 0x000fc8000ff1e0ff */
[----:B------:R-:W-:Y:S01]  /*1b20*/  IADD3.X R9, PT, PT, R5, UR16, RZ, P0, !PT ;  /* 0x0000001005097c10 */ /* 0x000fe200087fe4ff */
[----:B------:R-:W-:Y:S01]  /*1b30*/  @!PT LDS RZ, [RZ] ;  /* 0x00000000fffff984 */ /* 0x000fe20000000800 */
[----:B------:R-:W-:Y:S01]  /*1b40*/  @!PT LDS RZ, [RZ] ;  /* 0x00000000fffff984 */ /* 0x000fe20000000800 */
[----:B------:R-:W-:Y:S01]  /*1b50*/  @!PT LDS RZ, [RZ] ;  /* 0x00000000fffff984 */ /* 0x000fe20000000800 */
[----:B------:R-:W-:Y:S01]  /*1b60*/  LDGSTS.E.BYPASS.LTC128B.128 [R2+0x5000], desc[UR24][R216.64] ;  /* 0x05000000d8027fae */ /* 0x000fe2000b981a18 */
[----:B------:R-:W-:-:S03]  /*1b70*/  IADD3 R22, P0, PT, R8, UR4, RZ ;  /* 0x0000000408167c10 */ /* 0x000fc6000ff1e0ff */
[----:B------:R-:W-:Y:S01]  /*1b80*/  LDGSTS.E.BYPASS.LTC128B.128 [R2+0x5800], desc[UR24][R10.64] ;  /* 0x058000000a027fae */ /* 0x000fe2000b981a18 */
[----:B------:R-:W-:Y:S02]  /*1b90*/  IADD3.X R23, PT, PT, R9, UR16, RZ, P0, !PT ;  /* 0x0000001009177c10 */ /* 0x000fe400087fe4ff */
[----:B------:R-:W-:Y:S01]  /*1ba0*/  IADD3 R20, P0, PT, R22, UR4, RZ ;  /* 0x0000000416147c10 */ /* 0x000fe2000ff1e0ff */
[----:B------:R-:W-:Y:S03]  /*1bb0*/  LDGSTS.E.BYPASS.LTC128B.128 [R2+0x6000], desc[UR24][R6.64] ;  /* 0x0600000006027fae */ /* 0x000fe6000b981a18 */
[----:B------:R-:W-:Y:S01]  /*1bc0*/  IADD3.X R21, PT, PT, R23, UR16, RZ, P0, !PT ;  /* 0x0000001017157c10 */ /* 0x000fe200087fe4ff */
[----:B------:R1:W-:Y:S01]  /*1bd0*/  LDGSTS.E.BYPASS.LTC128B.128 [R2+0x6800], desc[UR24][R12.64] ;  /* 0x068000000c027fae */ /* 0x0003e2000b981a18 */
[----:B------:R-:W-:-:S03]  /*1be0*/  LOP3.LUT P0, RZ, R209, 0x4, RZ, 0xc0, !PT ;  /* 0x00000004d1ff7812 */ /* 0x000fc6000780c0ff */
[----:B------:R2:W-:Y:S01]  /*1bf0*/  LDGSTS.E.BYPASS.LTC128B.128 [R2+0x7000], desc[UR24][R4.64] ;  /* 0x0700000004027fae */ /* 0x0005e2000b981a18 */
[----:B------:R-:W-:-:S03]  /*1c00*/  SEL R151, R151, 0xffffffe0, !P0 ;  /* 0xffffffe097977807 */ /* 0x000fc60004000000 */
[----:B------:R3:W-:Y:S02]  /*1c10*/  LDGSTS.E.BYPASS.LTC128B.128 [R2+0x7800], desc[UR24][R8.64] ;  /* 0x0780000008027fae */ /* 0x0007e4000b981a18 */
[C---:B------:R-:W-:Y:S02]  /*1c20*/  IMAD.IADD R140, R151.reuse, 0x1, R18 ;  /* 0x00000001978c7824 */ /* 0x040fe400078e0212 */
[----:B------:R-:W-:Y:S01]  /*1c30*/  LDGSTS.E.BYPASS.LTC128B.128 [R2+0x8000], desc[UR24][R22.64] ;  /* 0x0800000016027fae */ /* 0x000fe2000b981a18 */
[----:B------:R-:W-:-:S03]  /*1c40*/  IMAD.IADD R152, R151, 0x1, R16 ;  /* 0x0000000197987824 */ /* 0x000fc600078e0210 */
        /* <DEDUP_REMOVED lines=29> */
[----:B------:R-:W-:Y:S01]  /*1e20*/  IADD3 R155, PT, PT, R158, R132, R155 ;  /* 0x000000849e9b7210 */ /* 0x000fe20007ffe09b */
[----:B------:R-:W-:Y:S02]  /*1e30*/  IMAD.SHL.U32 R158, R209, 0x2, RZ ;  /* 0x00000002d19e7824 */ /* 0x000fe400078e00ff */
[----:B------:R-:W-:Y:S01]  /*1e40*/  HMMA.16816.F32 R104, R12, R100, RZ ;  /* 0x000000640c68723c */ /* 0x000fe200000018ff */
[----:B------:R-:W-:Y:S02]  /*1e50*/  IADD3 R132, PT, PT, R154, -UR22, R155 ;  /* 0x800000169a847c10 */ /* 0x000fe4000fffe09b */
[----:B------:R-:W-:-:S03]  /*1e60*/  LOP3.LUT R197, R227, 0x6, R158, 0xf8, !PT ;  /* 0x00000006e3c57812 */ /* 0x000fc600078ef89e */
[----:B------:R-:W-:Y:S02]  /*1e70*/  IMAD.IADD R153, R132, 0x1, R153 ;  /* 0x0000000184997824 */ /* 0x000fe400078e0299 */
[C---:B------:R-:W-:Y:S03]  /*1e80*/  HMMA.16816.F32 R96, R12.reuse, R92, RZ ;  /* 0x0000005c0c60723c */ /* 0x040fe600000018ff */
[C-C-:B------:R-:W-:Y:S02]  /*1e90*/  VIADDMNMX R156, R153.reuse, 0x1, R154.reuse, PT ;  /* 0x00000001999c7846 */ /* 0x140fe4000380019a */
[----:B------:R-:W-:Y:S02]  /*1ea0*/  VIADDMNMX R154, R153, 0x9, R154, PT ;  /* 0x00000009999a7846 */ /* 0x000fe4000380019a */
[C---:B------:R-:W-:Y:S01]  /*1eb0*/  LOP3.LUT R153, R197.reuse, 0x8, RZ, 0xfc, !PT ;  /* 0x00000008c5997812 */ /* 0x040fe200078efcff */
[----:B------:R-:W-:Y:S01]  /*1ec0*/  HMMA.16816.F32 R88, R12, R84, RZ ;  /* 0x000000540c58723c */ /* 0x000fe200000018ff */
[----:B------:R-:W-:-:S02]  /*1ed0*/  ISETP.GE.AND P4, PT, R197, R154, PT ;  /* 0x0000009ac500720c */ /* 0x000fc40003f86270 */
[C---:B------:R-:W-:Y:S02]  /*1ee0*/  ISETP.GE.AND P3, PT, R153.reuse, R156, PT ;  /* 0x0000009c9900720c */ /* 0x040fe40003f66270 */
[----:B------:R-:W-:-:S03]  /*1ef0*/  ISETP.GE.AND P5, PT, R153, R154, PT ;  /* 0x0000009a9900720c */ /* 0x000fc60003fa6270 */
        /* <DEDUP_REMOVED lines=24> */
[----:B------:R-:W-:Y:S01]  /*2080*/  HMMA.16816.F32 R8, R140, R144, R8 ;  /* 0x000000908c08723c */ /* 0x000fe20000001808 */
[----:B------:R-:W-:-:S04]  /*2090*/  LOP3.LUT R145, R197, 0x1, RZ, 0xfc, !PT ;  /* 0x00000001c5917812 */ /* 0x000fc800078efcff */
[C---:B------:R-:W-:Y:S02]  /*20a0*/  ISETP.GE.AND P1, PT, R145.reuse, R156, PT ;  /* 0x0000009c9100720c */ /* 0x040fe40003f26270 */
[----:B------:R-:W-:Y:S01]  /*20b0*/  ISETP.GE.AND P0, PT, R145, R154, PT ;  /* 0x0000009a9100720c */ /* 0x000fe20003f06270 */
[C---:B------:R-:W-:Y:S01]  /*20c0*/  HMMA.16816.F32 R4, R140.reuse, R146, R4 ;  /* 0x000000928c04723c */ /* 0x040fe20000001804 */
[C---:B------:R-:W-:Y:S02]  /*20d0*/  LOP3.LUT R147, R197.reuse, 0x9, RZ, 0xfc, !PT ;  /* 0x00000009c5937812 */ /* 0x040fe400078efcff */
[----:B------:R-:W-:Y:S02]  /*20e0*/  LOP3.LUT R145, R197, 0x10, RZ, 0xfc, !PT ;  /* 0x00000010c5917812 */ /* 0x000fe400078efcff */
[C---:B------:R-:W-:Y:S02]  /*20f0*/  ISETP.GE.AND P2, PT, R147.reuse, R156, PT ;  /* 0x0000009c9300720c */ /* 0x040fe40003f46270 */
[----:B------:R-:W-:Y:S01]  /*2100*/  ISETP.GE.AND P6, PT, R147, R154, PT ;  /* 0x0000009a9300720c */ /* 0x000fe20003fc6270 */
[----:B--2---:R-:W-:Y:S01]  /*2110*/  HMMA.16816.F32 R128, R140, R136, R128 ;  /* 0x000000888c80723c */ /* 0x004fe20000001880 */
[----:B------:R-:W-:-:S02]  /*2120*/  LOP3.LUT R137, R197, 0x11, RZ, 0xfc, !PT ;  /* 0x00000011c5897812 */ /* 0x000fc400078efcff */
[----:B------:R-:W-:Y:S02]  /*2130*/  FSEL R183, R10, -INF , !P4 ;  /* 0xff8000000ab77808 */ /* 0x000fe40006000000 */
[----:B------:R-:W-:Y:S02]  /*2140*/  FSEL R10, R9, -INF , !P1 ;  /* 0xff800000090a7808 */ /* 0x000fe40004800000 */
[C---:B------:R-:W-:Y:S01]  /*2150*/  ISETP.GE.AND P4, PT, R145.reuse, R156, PT ;  /* 0x0000009c9100720c */ /* 0x040fe20003f86270 */
[----:B------:R-:W-:Y:S01]  /*2160*/  HMMA.16816.F32 R124, R140, R138, R124 ;  /* 0x0000008a8c7c723c */ /* 0x000fe2000000187c */
[----:B------:R-:W-:Y:S02]  /*2170*/  ISETP.GE.AND P1, PT, R145, R154, PT ;  /* 0x0000009a9100720c */ /* 0x000fe40003f26270 */
[----:B------:R-:W2:Y:S01]  /*2180*/  LDSM.16.M88.4 R144, [R152+0x1c00] ;  /* 0x001c00009890783b */ /* 0x000ea20000000200 */
[----:B------:R-:W-:Y:S02]  /*2190*/  FSEL R11, R11, -INF , !P0 ;  /* 0xff8000000b0b7808 */ /* 0x000fe40004000000 */
[----:B------:R-:W-:-:S02]  /*21a0*/  FSEL R158, R5, -INF , !P2 ;  /* 0xff800000059e7808 */ /* 0x000fc40005000000 */
[----:B------:R-:W-:Y:S01]  /*21b0*/  ISETP.GE.AND P0, PT, R137, R156, PT ;  /* 0x0000009c8900720c */ /* 0x000fe20003f06270 */
[C---:B-1----:R-:W-:Y:S01]  /*21c0*/  HMMA.16816.F32 R120, R140.reuse, R132, R120 ;  /* 0x000000848c78723c */ /* 0x042fe20000001878 */
[----:B------:R-:W-:Y:S02]  /*21d0*/  LOP3.LUT R5, R197, 0x20, RZ, 0xfc, !PT ;  /* 0x00000020c5057812 */ /* 0x000fe400078efcff */
[----:B------:R-:W-:Y:S02]  /*21e0*/  FSEL R191, R130, -INF , !P1 ;  /* 0xff80000082bf7808 */ /* 0x000fe40004800000 */
[----:B------:R-:W-:Y:S02]  /*21f0*/  FSEL R130, R129, -INF , !P0 ;  /* 0xff80000081827808 */ /* 0x000fe40004000000 */
[----:B------:R-:W-:Y:S01]  /*2200*/  FSEL R136, R4, -INF , !P3 ;  /* 0xff80000004887808 */ /* 0x000fe20005800000 */
[----:B------:R-:W-:Y:S01]  /*2210*/  HMMA.16816.F32 R116, R140, R134, R116 ;  /* 0x000000868c74723c */ /* 0x000fe20000001874 */
[----:B------:R-:W-:-:S02]  /*2220*/  FSEL R9, R6, -INF , !P5 ;  /* 0xff80000006097808 */ /* 0x000fc40006800000 */
[----:B------:R-:W-:Y:S02]  /*2230*/  FSEL R187, R7, -INF , !P6 ;  /* 0xff80000007bb7808 */ /* 0x000fe40007000000 */
[C---:B------:R-:W-:Y:S02]  /*2240*/  ISETP.GE.AND P1, PT, R5.reuse, R156, PT ;  /* 0x0000009c0500720c */ /* 0x040fe40003f26270 */
[-C--:B------:R-:W-:Y:S02]  /*2250*/  ISETP.GE.AND P0, PT, R5, R154.reuse, PT ;  /* 0x0000009a0500720c */ /* 0x080fe40003f06270 */
[----:B------:R-:W1:Y:S01]  /*2260*/  LDSM.16.M88.4 R4, [R152+0x2000] ;  /* 0x002000009804783b */ /* 0x000e620000000200 */
[----:B------:R-:W-:Y:S02]  /*2270*/  LOP3.LUT R139, R197, 0x19, RZ, 0xfc, !PT ;  /* 0x00000019c58b7812 */ /* 0x000fe400078efcff */
[----:B------:R-:W-:Y:S02]  /*2280*/  ISETP.GE.AND P3, PT, R137, R154, PT ;  /* 0x0000009a8900720c */ /* 0x000fe40003f66270 */
[----:B------:R-:W-:-:S02]  /*2290*/  ISETP.GE.AND P6, PT, R139, R156, PT ;  /* 0x0000009c8b00720c */ /* 0x000fc40003fc6270 */
[C---:B------:R-:W-:Y:S02]  /*22a0*/  LOP3.LUT R133, R197.reuse, 0x21, RZ, 0xfc, !PT ;  /* 0x00000021c5857812 */ /* 0x040fe400078efcff */
[----:B------:R-:W-:Y:S02]  /*22b0*/  LOP3.LUT R137, R197, 0x18, RZ, 0xfc, !PT ;  /* 0x00000018c5897812 */ /* 0x000fe400078efcff */
[----:B------:R-:W-:Y:S02]  /*22c0*/  FSEL R195, R131, -INF , !P3 ;  /* 0xff80000083c37808 */ /* 0x000fe40005800000 */
[----:B------:R-:W-:Y:S02]  /*22d0*/  FSEL R134, R125, -INF , !P6 ;  /* 0xff8000007d867808 */ /* 0x000fe40007000000 */
[----:B------:R-:W-:Y:S02]  /*22e0*/  FSEL R160, R128, -INF , !P4 ;  /* 0xff80000080a07808 */ /* 0x000fe40006000000 */
[----:B------:R-:W-:Y:S01]  /*22f0*/  ISETP.GE.AND P3, PT, R133, R156, PT ;  /* 0x0000009c8500720c */ /* 0x000fe20003f66270 */
[----:B--2---:R-:W-:Y:S01]  /*2300*/  HMMA.16816.F32 R112, R140, R144, R112 ;  /* 0x000000908c70723c */ /* 0x004fe20000001870 */
[----:B------:R-:W-:-:S02]  /*2310*/  LOP3.LUT R125, R197, 0x30, RZ, 0xfc, !PT ;  /* 0x00000030c57d7812 */ /* 0x000fc400078efcff */
[C---:B------:R-:W-:Y:S02]  /*2320*/  ISETP.GE.AND P5, PT, R137.reuse, R156, PT ;  /* 0x0000009c8900720c */ /* 0x040fe40003fa6270 */
[-C--:B------:R-:W-:Y:S02]  /*2330*/  ISETP.GE.AND P2, PT, R137, R154.reuse, PT ;  /* 0x0000009a8900720c */ /* 0x080fe40003f46270 */
[----:B------:R-:W-:Y:S01]  /*2340*/  ISETP.GE.AND P4, PT, R139, R154, PT ;  /* 0x0000009a8b00720c */ /* 0x000fe20003f86270 */
[----:B------:R-:W-:Y:S01]  /*2350*/  HMMA.16816.F32 R108, R140, R146, R108 ;  /* 0x000000928c6c723c */ /* 0x000fe2000000186c */
[----:B------:R-:W-:Y:S02]  /*2360*/  FSEL R185, R122, -INF , !P0 ;  /* 0xff8000007ab97808 */ /* 0x000fe40004000000 */
[----:B------:R-:W-:Y:S02]  /*2370*/  FSEL R122, R121, -INF , !P3 ;  /* 0xff800000797a7808 */ /* 0x000fe40005800000 */
[----:B------:R-:W-:-:S02]  /*2380*/  FSEL R162, R124, -INF , !P5 ;  /* 0xff8000007ca27808 */ /* 0x000fc40006800000 */
[----:B------:R-:W-:Y:S02]  /*2390*/  FSEL R193, R126, -INF , !P2 ;  /* 0xff8000007ec17808 */ /* 0x000fe40005000000 */
[----:B------:R-:W-:Y:S02]  /*23a0*/  FSEL R189, R127, -INF , !P4 ;  /* 0xff8000007fbd7808 */ /* 0x000fe40006000000 */
[C---:B------:R-:W-:Y:S02]  /*23b0*/  ISETP.GE.AND P0, PT, R125.reuse, R156, PT ;  /* 0x0000009c7d00720c */ /* 0x040fe40003f06270 */
[----:B------:R-:W-:Y:S01]  /*23c0*/  ISETP.GE.AND P3, PT, R125, R154, PT ;  /* 0x0000009a7d00720c */ /* 0x000fe20003f66270 */
[----:B-1----:R-:W-:Y:S01]  /*23d0*/  HMMA.16816.F32 R104, R140, R4, R104 ;  /* 0x000000048c68723c */ /* 0x002fe20000001868 */
[----:B------:R-:W1:Y:S01]  /*23e0*/  LDSM.16.M88.4 R124, [R152+0x2400] ;  /* 0x00240000987c783b */ /* 0x000e620000000200 */
[C---:B------:R-:W-:Y:S02]  /*23f0*/  LOP3.LUT R129, R197.reuse, 0x28, RZ, 0xfc, !PT ;  /* 0x00000028c5817812 */ /* 0x040fe400078efcff */
[----:B------:R-:W-:-:S02]  /*2400*/  LOP3.LUT R131, R197, 0x29, RZ, 0xfc, !PT ;  /* 0x00000029c5837812 */ /* 0x000fc400078efcff */
[----:B------:R-:W-:Y:S02]  /*2410*/  ISETP.GE.AND P5, PT, R133, R154, PT ;  /* 0x0000009a8500720c */ /* 0x000fe40003fa6270 */
[C---:B------:R-:W-:Y:S01]  /*2420*/  ISETP.GE.AND P2, PT, R129.reuse, R156, PT ;  /* 0x0000009c8100720c */ /* 0x040fe20003f46270 */
[----:B------:R-:W-:Y:S01]  /*2430*/  HMMA.16816.F32 R100, R140, R6, R100 ;  /* 0x000000068c64723c */ /* 0x000fe20000001864 */
[----:B------:R-:W-:Y:S02]  /*2440*/  ISETP.GE.AND P6, PT, R129, R154, PT ;  /* 0x0000009a8100720c */ /* 0x000fe40003fc6270 */
[----:B------:R-:W-:Y:S02]  /*2450*/  ISETP.GE.AND P4, PT, R131, R156, PT ;  /* 0x0000009c8300720c */ /* 0x000fe40003f86270 */
[----:B------:R-:W-:Y:S02]  /*2460*/  LOP3.LUT R129, R197, 0x31, RZ, 0xfc, !PT ;  /* 0x00000031c5817812 */ /* 0x000fe400078efcff */
[----:B------:R-:W-:-:S02]  /*2470*/  FSEL R175, R123, -INF , !P5 ;  /* 0xff8000007baf7808 */ /* 0x000fc40006800000 */
[----:B------:R-:W-:Y:S02]  /*2480*/  FSEL R146, R117, -INF , !P4 ;  /* 0xff80000075927808 */ /* 0x000fe40006000000 */
[----:B------:R-:W-:Y:S02]  /*2490*/  FSEL R164, R120, -INF , !P1 ;  /* 0xff80000078a47808 */ /* 0x000fe40004800000 */
[----:B------:R-:W-:Y:S02]  /*24a0*/  ISETP.GE.AND P5, PT, R129, R156, PT ;  /* 0x0000009c8100720c */ /* 0x000fe40003fa6270 */
[----:B------:R-:W-:Y:S02]  /*24b0*/  LOP3.LUT R117, R197, 0x40, RZ, 0xfc, !PT ;  /* 0x00000040c5757812 */ /* 0x000fe400078efcff */
[----:B------:R-:W-:Y:S02]  /*24c0*/  ISETP.GE.AND P1, PT, R131, R154, PT ;  /* 0x0000009a8300720c */ /* 0x000fe40003f26270 */
[----:B------:R-:W-:-:S02]  /*24d0*/  FSEL R177, R114, -INF , !P3 ;  /* 0xff80000072b17808 */ /* 0x000fc40005800000 */
[----:B------:R-:W-:Y:S02]  /*24e0*/  FSEL R168, R113, -INF , !P5 ;  /* 0xff80000071a87808 */ /* 0x000fe40006800000 */
[----:B------:R-:W-:Y:S02]  /*24f0*/  FSEL R166, R116, -INF , !P2 ;  /* 0xff80000074a67808 */ /* 0x000fe40005000000 */
[----:B------:R-:W-:Y:S02]  /*2500*/  FSEL R181, R118, -INF , !P6 ;  /* 0xff80000076b57808 */ /* 0x000fe40007000000 */
[----:B------:R-:W-:Y:S02]  /*2510*/  FSEL R179, R119, -INF , !P1 ;  /* 0xff80000077b37808 */ /* 0x000fe40004800000 */
[C---:B------:R-:W-:Y:S02]  /*2520*/  ISETP.GE.AND P3, PT, R117.reuse, R156, PT ;  /* 0x0000009c7500720c */ /* 0x040fe40003f66270 */
[----:B------:R-:W-:Y:S01]  /*2530*/  ISETP.GE.AND P5, PT, R117, R154, PT ;  /* 0x0000009a7500720c */ /* 0x000fe20003fa6270 */
[----:B-1----:R-:W-:Y:S01]  /*2540*/  HMMA.16816.F32 R96, R140, R124, R96 ;  /* 0x0000007c8c60723c */ /* 0x002fe20000001860 */
[----:B------:R-:W1:Y:S01]  /*2550*/  LDSM.16.M88.4 R116, [R152+0x2800] ;  /* 0x002800009874783b */ /* 0x000e620000000200 */
[----:B------:R-:W-:-:S02]  /*2560*/  LOP3.LUT R121, R197, 0x38, RZ, 0xfc, !PT ;  /* 0x00000038c5797812 */ /* 0x000fc400078efcff */
[----:B------:R-:W-:Y:S02]  /*2570*/  ISETP.GE.AND P2, PT, R129, R154, PT ;  /* 0x0000009a8100720c */ /* 0x000fe40003f46270 */
[----:B------:R-:W-:Y:S02]  /*2580*/  ISETP.GE.AND P6, PT, R121, R156, PT ;  /* 0x0000009c7900720c */ /* 0x000fe40003fc6270 */
[C---:B------:R-:W-:Y:S01]  /*2590*/  LOP3.LUT R123, R197.reuse, 0x39, RZ, 0xfc, !PT ;  /* 0x00000039c57b7812 */ /* 0x040fe200078efcff */
[----:B------:R-:W-:Y:S01]  /*25a0*/  HMMA.16816.F32 R92, R140, R126, R92 ;  /* 0x0000007e8c5c723c */ /* 0x000fe2000000185c */
[----:B------:R-:W-:Y:S02]  /*25b0*/  LOP3.LUT R5, R197, 0x41, RZ, 0xfc, !PT ;  /* 0x00000041c5057812 */ /* 0x000fe400078efcff */
[----:B------:R-:W-:Y:S02]  /*25c0*/  ISETP.GE.AND P4, PT, R121, R154, PT ;  /* 0x0000009a7900720c */ /* 0x000fe40003f86270 */
[----:B------:R-:W-:-:S02]  /*25d0*/  FSEL R167, R115, -INF , !P2 ;  /* 0xff80000073a77808 */ /* 0x000fc40005000000 */
[----:B------:R-:W-:Y:S02]  /*25e0*/  FSEL R170, R108, -INF , !P6 ;  /* 0xff8000006caa7808 */ /* 0x000fe40007000000 */
[-C--:B------:R-:W-:Y:S02]  /*25f0*/  ISETP.GE.AND P1, PT, R123, R156.reuse, PT ;  /* 0x0000009c7b00720c */ /* 0x080fe40003f26270 */
[C---:B------:R-:W-:Y:S02]  /*2600*/  ISETP.GE.AND P2, PT, R5.reuse, R156, PT ;  /* 0x0000009c0500720c */ /* 0x040fe40003f46270 */
[----:B------:R-:W-:Y:S02]  /*2610*/  ISETP.GE.AND P6, PT, R5, R154, PT ;  /* 0x0000009a0500720c */ /* 0x000fe40003fc6270 */
[----:B------:R-:W-:Y:S02]  /*2620*/  LOP3.LUT R5, R197, 0x48, RZ, 0xfc, !PT ;  /* 0x00000048c5057812 */ /* 0x000fe400078efcff */
[----:B------:R-:W-:-:S02]  /*2630*/  FSEL R173, R110, -INF , !P4 ;  /* 0xff8000006ead7808 */ /* 0x000fc40006000000 */
[----:B------:R-:W-:Y:S02]  /*2640*/  FSEL R110, R109, -INF , !P1 ;  /* 0xff8000006d6e7808 */ /* 0x000fe40004800000 */
[----:B------:R-:W-:Y:S02]  /*2650*/  FSEL R112, R112, -INF , !P0 ;  /* 0xff80000070707808 */ /* 0x000fe40004000000 */
[C---:B------:R-:W-:Y:S02]  /*2660*/  ISETP.GE.AND P4, PT, R5.reuse, R156, PT ;  /* 0x0000009c0500720c */ /* 0x040fe40003f86270 */
[-C--:B------:R-:W-:Y:S02]  /*2670*/  ISETP.GE.AND P1, PT, R5, R154.reuse, PT ;  /* 0x0000009a0500720c */ /* 0x080fe40003f26270 */
[----:B------:R-:W-:Y:S02]  /*2680*/  ISETP.GE.AND P0, PT, R123, R154, PT ;  /* 0x0000009a7b00720c */ /* 0x000fe40003f06270 */
[----:B------:R-:W-:-:S02]  /*2690*/  LOP3.LUT R7, R197, 0x49, RZ, 0xfc, !PT ;  /* 0x00000049c5077812 */ /* 0x000fc400078efcff */
[----:B------:R-:W-:Y:S01]  /*26a0*/  LOP3.LUT R5, R197, 0x50, RZ, 0xfc, !PT ;  /* 0x00000050c5057812 */ /* 0x000fe200078efcff */
[C---:B-1----:R-:W-:Y:S01]  /*26b0*/  HMMA.16816.F32 R88, R140.reuse, R116, R88 ;  /* 0x000000748c58723c */ /* 0x042fe20000001858 */
[----:B------:R-:W-:Y:S02]  /*26c0*/  FSEL R171, R111, -INF , !P0 ;  /* 0xff8000006fab7808 */ /* 0x000fe40004000000 */
[----:B------:R-:W-:Y:S02]  /*26d0*/  FSEL R172, R104, -INF , !P3 ;  /* 0xff80000068ac7808 */ /* 0x000fe40005800000 */
[----:B------:R-:W-:Y:S02]  /*26e0*/  FSEL R169, R106, -INF , !P5 ;  /* 0xff8000006aa97808 */ /* 0x000fe40006800000 */
[----:B------:R-:W-:Y:S01]  /*26f0*/  FSEL R124, R105, -INF , !P2 ;  /* 0xff800000697c7808 */ /* 0x000fe20005000000 */
[----:B------:R-:W-:Y:S01]  /*2700*/  HMMA.16816.F32 R84, R140, R118, R84 ;  /* 0x000000768c54723c */ /* 0x000fe20000001854 */
[----:B------:R-:W-:-:S02]  /*2710*/  ISETP.GE.AND P0, PT, R7, R156, PT ;  /* 0x0000009c0700720c */ /* 0x000fc40003f06270 */
[----:B------:R-:W-:Y:S02]  /*2720*/  ISETP.GE.AND P3, PT, R7, R154, PT ;  /* 0x0000009a0700720c */ /* 0x000fe40003f66270 */
[C---:B------:R-:W-:Y:S02]  /*2730*/  ISETP.GE.AND P5, PT, R5.reuse, R156, PT ;  /* 0x0000009c0500720c */ /* 0x040fe40003fa6270 */
[----:B------:R-:W-:Y:S02]  /*2740*/  ISETP.GE.AND P2, PT, R5, R154, PT ;  /* 0x0000009a0500720c */ /* 0x000fe40003f46270 */
[----:B------:R-:W1:Y:S01]  /*2750*/  LDSM.16.M88.4 R4, [R152+0x2c00] ;  /* 0x002c00009804783b */ /* 0x000e620000000200 */
[----:B------:R-:W-:Y:S02]  /*2760*/  FSEL R157, R107, -INF , !P6 ;  /* 0xff8000006b9d7808 */ /* 0x000fe40007000000 */
[C---:B------:R-:W-:Y:S02]  /*2770*/  LOP3.LUT R109, R197.reuse, 0x51, RZ, 0xfc, !PT ;  /* 0x00000051c56d7812 */ /* 0x040fe400078efcff */
[----:B------:R-:W-:-:S02]  /*2780*/  LOP3.LUT R105, R197, 0x58, RZ, 0xfc, !PT ;  /* 0x00000058c5697812 */ /* 0x000fc400078efcff */
[----:B------:R-:W-:Y:S02]  /*2790*/  LOP3.LUT R107, R197, 0x59, RZ, 0xfc, !PT ;  /* 0x00000059c56b7812 */ /* 0x000fe400078efcff */
[----:B------:R-:W-:Y:S02]  /*27a0*/  FSEL R174, R100, -INF , !P4 ;  /* 0xff80000064ae7808 */ /* 0x000fe40006000000 */
[----:B------:R-:W-:Y:S02]  /*27b0*/  FSEL R163, R102, -INF , !P1 ;  /* 0xff80000066a37808 */ /* 0x000fe40004800000 */
[----:B------:R-:W-:Y:S02]  /*27c0*/  FSEL R126, R101, -INF , !P0 ;  /* 0xff800000657e7808 */ /* 0x000fe40004000000 */
[----:B------:R-:W-:Y:S02]  /*27d0*/  FSEL R161, R103, -INF , !P3 ;  /* 0xff80000067a17808 */ /* 0x000fe40005800000 */
[----:B------:R-:W-:-:S02]  /*27e0*/  ISETP.GE.AND P6, PT, R109, R156, PT ;  /* 0x0000009c6d00720c */ /* 0x000fc40003fc6270 */
[----:B------:R-:W-:Y:S02]  /*27f0*/  ISETP.GE.AND P4, PT, R109, R154, PT ;  /* 0x0000009a6d00720c */ /* 0x000fe40003f86270 */
[C---:B------:R-:W-:Y:S02]  /*2800*/  ISETP.GE.AND P1, PT, R105.reuse, R156, PT ;  /* 0x0000009c6900720c */ /* 0x040fe40003f26270 */
[----:B------:R-:W-:Y:S02]  /*2810*/  ISETP.GE.AND P0, PT, R105, R154, PT ;  /* 0x0000009a6900720c */ /* 0x000fe40003f06270 */
[----:B------:R-:W-:Y:S02]  /*2820*/  ISETP.GE.AND P3, PT, R107, R156, PT ;  /* 0x0000009c6b00720c */ /* 0x000fe40003f66270 */
[C---:B------:R-:W-:Y:S02]  /*2830*/  LOP3.LUT R101, R197.reuse, 0x60, RZ, 0xfc, !PT ;  /* 0x00000060c5657812 */ /* 0x040fe400078efcff */
[----:B------:R-:W-:-:S02]  /*2840*/  LOP3.LUT R105, R197, 0x61, RZ, 0xfc, !PT ;  /* 0x00000061c5697812 */ /* 0x000fc400078efcff */
[----:B------:R-:W-:Y:S02]  /*2850*/  FSEL R116, R97, -INF , !P6 ;  /* 0xff80000061747808 */ /* 0x000fe40007000000 */
[----:B------:R-:W-:Y:S02]  /*2860*/  FSEL R145, R99, -INF , !P4 ;  /* 0xff80000063917808 */ /* 0x000fe40006000000 */
[----:B------:R-:W-:Y:S02]  /*2870*/  FSEL R118, R93, -INF , !P3 ;  /* 0xff8000005d767808 */ /* 0x000fe40005800000 */
[----:B------:R-:W-:Y:S02]  /*2880*/  FSEL R178, R96, -INF , !P5 ;  /* 0xff80000060b27808 */ /* 0x000fe40006800000 */
[----:B------:R-:W-:Y:S01]  /*2890*/  ISETP.GE.AND P6, PT, R101, R154, PT ;  /* 0x0000009a6500720c */ /* 0x000fe20003fc6270 */
[----:B-1----:R-:W-:Y:S01]  /*28a0*/  HMMA.16816.F32 R80, R140, R4, R80 ;  /* 0x000000048c50723c */ /* 0x002fe20000001850 */
[----:B------:R-:W-:-:S02]  /*28b0*/  ISETP.GE.AND P4, PT, R105, R156, PT ;  /* 0x0000009c6900720c */ /* 0x000fc40003f86270 */
[----:B------:R-:W-:Y:S02]  /*28c0*/  LOP3.LUT R93, R197, 0x70, RZ, 0xfc, !PT ;  /* 0x00000070c55d7812 */ /* 0x000fe400078efcff */
[----:B------:R-:W-:Y:S02]  /*28d0*/  ISETP.GE.AND P5, PT, R107, R154, PT ;  /* 0x0000009a6b00720c */ /* 0x000fe40003fa6270 */
[----:B------:R-:W-:Y:S01]  /*28e0*/  FSEL R159, R98, -INF , !P2 ;  /* 0xff800000629f7808 */ /* 0x000fe20005000000 */
[----:B------:R-:W-:Y:S01]  /*28f0*/  HMMA.16816.F32 R76, R140, R6, R76 ;  /* 0x000000068c4c723c */ /* 0x000fe2000000184c */
[----:B------:R-:W-:Y:S02]  /*2900*/  ISETP.GE.AND P2, PT, R101, R156, PT ;  /* 0x0000009c6500720c */ /* 0x000fe40003f46270 */
[----:B------:R-:W1:Y:S01]  /*2910*/  LDSM.16.M88.4 R100, [R152+0x3000] ;  /* 0x003000009864783b */ /* 0x000e620000000200 */
[----:B------:R-:W-:Y:S02]  /*2920*/  FSEL R147, R90, -INF , !P6 ;  /* 0xff8000005a937808 */ /* 0x000fe40007000000 */
[----:B------:R-:W-:-:S02]  /*2930*/  FSEL R184, R89, -INF , !P4 ;  /* 0xff80000059b87808 */ /* 0x000fc40006000000 */
[----:B------:R-:W-:Y:S02]  /*2940*/  FSEL R180, R92, -INF , !P1 ;  /* 0xff8000005cb47808 */ /* 0x000fe40004800000 */
[----:B------:R-:W-:Y:S02]  /*2950*/  FSEL R155, R94, -INF , !P0 ;  /* 0xff8000005e9b7808 */ /* 0x000fe40004000000 */
[----:B------:R-:W-:Y:S02]  /*2960*/  FSEL R153, R95, -INF , !P5 ;  /* 0xff8000005f997808 */ /* 0x000fe40006800000 */
[C---:B------:R-:W-:Y:S02]  /*2970*/  ISETP.GE.AND P6, PT, R93.reuse, R156, PT ;  /* 0x0000009c5d00720c */ /* 0x040fe40003fc6270 */
[----:B------:R-:W-:Y:S02]  /*2980*/  ISETP.GE.AND P4, PT, R93, R154, PT ;  /* 0x0000009a5d00720c */ /* 0x000fe40003f86270 */
[----:B------:R-:W2:Y:S01]  /*2990*/  LDSM.16.M88.4 R92, [R152+0x3400] ;  /* 0x00340000985c783b */ /* 0x000ea20000000200 */
[----:B------:R-:W-:-:S02]  /*29a0*/  LOP3.LUT R97, R197, 0x68, RZ, 0xfc, !PT ;  /* 0x00000068c5617812 */ /* 0x000fc400078efcff */
[----:B------:R-:W-:Y:S02]  /*29b0*/  ISETP.GE.AND P1, PT, R105, R154, PT ;  /* 0x0000009a6900720c */ /* 0x000fe40003f26270 */
[----:B------:R-:W-:Y:S02]  /*29c0*/  ISETP.GE.AND P0, PT, R97, R156, PT ;  /* 0x0000009c6100720c */ /* 0x000fe40003f06270 */
[C---:B------:R-:W-:Y:S02]  /*29d0*/  LOP3.LUT R99, R197.reuse, 0x69, RZ, 0xfc, !PT ;  /* 0x00000069c5637812 */ /* 0x040fe400078efcff */
[----:B------:R-:W-:Y:S02]  /*29e0*/  LOP3.LUT R5, R197, 0x71, RZ, 0xfc, !PT ;  /* 0x00000071c5057812 */ /* 0x000fe400078efcff */
[----:B------:R-:W-:Y:S02]  /*29f0*/  FSEL R133, R91, -INF , !P1 ;  /* 0xff8000005b857808 */ /* 0x000fe40004800000 */
[----:B------:R-:W-:-:S02]  /*2a00*/  FSEL R84, R84, -INF , !P0 ;  /* 0xff80000054547808 */ /* 0x000fc40004000000 */
[----:B------:R-:W-:Y:S02]  /*2a10*/  ISETP.GE.AND P3, PT, R97, R154, PT ;  /* 0x0000009a6100720c */ /* 0x000fe40003f66270 */
[-C--:B------:R-:W-:Y:S02]  /*2a20*/  ISETP.GE.AND P5, PT, R99, R156.reuse, PT ;  /* 0x0000009c6300720c */ /* 0x080fe40003fa6270 */
[C---:B------:R-:W-:Y:S02]  /*2a30*/  ISETP.GE.AND P1, PT, R5.reuse, R156, PT ;  /* 0x0000009c0500720c */ /* 0x040fe40003f26270 */
[----:B------:R-:W-:Y:S02]  /*2a40*/  ISETP.GE.AND P0, PT, R5, R154, PT ;  /* 0x0000009a0500720c */ /* 0x000fe40003f06270 */
[----:B------:R-:W-:Y:S02]  /*2a50*/  LOP3.LUT R5, R197, 0x78, RZ, 0xfc, !PT ;  /* 0x00000078c5057812 */ /* 0x000fe400078efcff */
[----:B------:R-:W-:Y:S01]  /*2a60*/  FSEL R139, R86, -INF , !P3 ;  /* 0xff800000568b7808 */ /* 0x000fe20005800000 */
[----:B-1----:R-:W-:Y:S01]  /*2a70*/  HMMA.16816.F32 R72, R140, R100, R72 ;  /* 0x000000648c48723c */ /* 0x002fe20000001848 */
[----:B------:R-:W-:-:S02]  /*2a80*/  FSEL R188, R85, -INF , !P5 ;  /* 0xff80000055bc7808 */ /* 0x000fc40006800000 */
[----:B------:R-:W-:Y:S02]  /*2a90*/  FSEL R182, R88, -INF , !P2 ;  /* 0xff80000058b67808 */ /* 0x000fe40005000000 */
[C---:B------:R-:W-:Y:S02]  /*2aa0*/  ISETP.GE.AND P3, PT, R5.reuse, R156, PT ;  /* 0x0000009c0500720c */ /* 0x040fe40003f66270 */
[-C--:B------:R-:W-:Y:S01]  /*2ab0*/  ISETP.GE.AND P5, PT, R5, R154.reuse, PT ;  /* 0x0000009a0500720c */ /* 0x080fe20003fa6270 */
[----:B------:R-:W-:Y:S01]  /*2ac0*/  HMMA.16816.F32 R68, R140, R102, R68 ;  /* 0x000000668c44723c */ /* 0x000fe20000001844 */
[----:B------:R-:W-:Y:S02]  /*2ad0*/  ISETP.GE.AND P2, PT, R99, R154, PT ;  /* 0x0000009a6300720c */ /* 0x000fe40003f46270 */
[C---:B------:R-:W-:Y:S02]  /*2ae0*/  LOP3.LUT R7, R197.reuse, 0x79, RZ, 0xfc, !PT ;  /* 0x00000079c5077812 */ /* 0x040fe400078efcff */
[----:B------:R-:W-:-:S02]  /*2af0*/  LOP3.LUT R5, R197, 0x80, RZ, 0xfc, !PT ;  /* 0x00000080c5057812 */ /* 0x000fc400078efcff */
[----:B------:R-:W-:Y:S01]  /*2b00*/  FSEL R135, R82, -INF , !P4 ;  /* 0xff80000052877808 */ /* 0x000fe20006000000 */
[----:B--2---:R-:W-:Y:S01]  /*2b10*/  HMMA.16816.F32 R60, R140, R94, R60 ;  /* 0x0000005e8c3c723c */ /* 0x004fe2000000183c */
[----:B------:R-:W-:Y:S02]  /*2b20*/  FSEL R137, R87, -INF , !P2 ;  /* 0xff80000057897808 */ /* 0x000fe40005000000 */
[----:B------:R-:W-:Y:S02]  /*2b30*/  FSEL R80, R80, -INF , !P6 ;  /* 0xff80000050507808 */ /* 0x000fe40007000000 */
[----:B------:R-:W-:Y:S02]  /*2b40*/  FSEL R82, R81, -INF , !P1 ;  /* 0xff80000051527808 */ /* 0x000fe40004800000 */
[C---:B------:R-:W-:Y:S02]  /*2b50*/  ISETP.GE.AND P2, PT, R7.reuse, R156, PT ;  /* 0x0000009c0700720c */ /* 0x040fe40003f46270 */
[----:B------:R-:W-:-:S02]  /*2b60*/  ISETP.GE.AND P6, PT, R7, R154, PT ;  /* 0x0000009a0700720c */ /* 0x000fc40003fc6270 */
[C---:B------:R-:W-:Y:S02]  /*2b70*/  ISETP.GE.AND P4, PT, R5.reuse, R156, PT ;  /* 0x0000009c0500720c */ /* 0x040fe40003f86270 */
[----:B------:R-:W-:Y:S02]  /*2b80*/  ISETP.GE.AND P1, PT, R5, R154, PT ;  /* 0x0000009a0500720c */ /* 0x000fe40003f26270 */
[----:B------:R-:W1:Y:S01]  /*2b90*/  LDSM.16.M88.4 R4, [R152+0x3800] ;  /* 0x003800009804783b */ /* 0x000e620000000200 */
[----:B------:R-:W-:Y:S02]  /*2ba0*/  FSEL R100, R76, -INF , !P3 ;  /* 0xff8000004c647808 */ /* 0x000fe40005800000 */
[----:B------:R-:W-:Y:S02]  /*2bb0*/  FSEL R131, R78, -INF , !P5 ;  /* 0xff8000004e837808 */ /* 0x000fe40006800000 */
[----:B------:R-:W-:Y:S02]  /*2bc0*/  FSEL R190, R77, -INF , !P2 ;  /* 0xff8000004dbe7808 */ /* 0x000fe40005000000 */
[----:B------:R-:W-:-:S02]  /*2bd0*/  FSEL R129, R79, -INF , !P6 ;  /* 0xff8000004f817808 */ /* 0x000fc40007000000 */
[----:B------:R-:W-:Y:S01]  /*2be0*/  HMMA.16816.F32 R76, R140, R92, R64 ;  /* 0x0000005c8c4c723c */ /* 0x000fe20000001840 */
[----:B------:R-:W2:Y:S01]  /*2bf0*/  LDSM.16.M88.4 R64, [R152+0x3c00] ;  /* 0x003c00009840783b */ /* 0x000ea20000000200 */
[----:B------:R-:W-:Y:S02]  /*2c00*/  LOP3.LUT R85, R197, 0x81, RZ, 0xfc, !PT ;  /* 0x00000081c5557812 */ /* 0x000fe400078efcff */
[----:B------:R-:W-:Y:S02]  /*2c10*/  FSEL R125, R83, -INF , !P0 ;  /* 0xff800000537d7808 */ /* 0x000fe40004000000 */
[----:B------:R-:W-:Y:S02]  /*2c20*/  ISETP.GE.AND P0, PT, R85, R156, PT ;  /* 0x0000009c5500720c */ /* 0x000fe40003f06270 */
[----:B------:R-:W-:Y:S02]  /*2c30*/  LOP3.LUT R81, R197, 0x88, RZ, 0xfc, !PT ;  /* 0x00000088c5517812 */ /* 0x000fe400078efcff */
[----:B------:R-:W-:-:S02]  /*2c40*/  FSEL R127, R74, -INF , !P1 ;  /* 0xff8000004a7f7808 */ /* 0x000fc40004800000 */
[C---:B------:R-:W-:Y:S02]  /*2c50*/  ISETP.GE.AND P5, PT, R81.reuse, R156, PT ;  /* 0x0000009c5100720c */ /* 0x040fe40003fa6270 */
[-C--:B------:R-:W-:Y:S02]  /*2c60*/  ISETP.GE.AND P2, PT, R81, R154.reuse, PT ;  /* 0x0000009a5100720c */ /* 0x080fe40003f46270 */
[----:B------:R-:W-:Y:S02]  /*2c70*/  FSEL R74, R73, -INF , !P0 ;  /* 0xff800000494a7808 */ /* 0x000fe40004000000 */
[----:B------:R-:W-:Y:S02]  /*2c80*/  ISETP.GE.AND P3, PT, R85, R154, PT ;  /* 0x0000009a5500720c */ /* 0x000fe40003f66270 */
[C---:B------:R-:W-:Y:S02]  /*2c90*/  LOP3.LUT R83, R197.reuse, 0x89, RZ, 0xfc, !PT ;  /* 0x00000089c5537812 */ /* 0x040fe400078efcff */
[----:B------:R-:W-:-:S02]  /*2ca0*/  LOP3.LUT R81, R197, 0x91, RZ, 0xfc, !PT ;  /* 0x00000091c5517812 */ /* 0x000fc400078efcff */
[----:B------:R-:W-:Y:S02]  /*2cb0*/  LOP3.LUT R73, R197, 0x98, RZ, 0xfc, !PT ;  /* 0x00000098c5497812 */ /* 0x000fe400078efcff */
[----:B------:R-:W-:Y:S02]  /*2cc0*/  FSEL R72, R72, -INF , !P4 ;  /* 0xff80000048487808 */ /* 0x000fe40006000000 */
[----:B------:R-:W-:Y:S02]  /*2cd0*/  FSEL R68, R68, -INF , !P5 ;  /* 0xff80000044447808 */ /* 0x000fe40006800000 */
[----:B------:R-:W-:Y:S01]  /*2ce0*/  FSEL R123, R70, -INF , !P2 ;  /* 0xff800000467b7808 */ /* 0x000fe20005000000 */
[----:B-1----:R-:W-:Y:S01]  /*2cf0*/  HMMA.16816.F32 R104, R140, R4, R56 ;  /* 0x000000048c68723c */ /* 0x002fe20000001838 */
[C---:B------:R-:W-:Y:S01]  /*2d00*/  ISETP.GE.AND P6, PT, R83.reuse, R156, PT ;  /* 0x0000009c5300720c */ /* 0x040fe20003fc6270 */
[----:B------:R-:W1:Y:S01]  /*2d10*/  LDSM.16.M88.4 R56, [R152+0x4000] ;  /* 0x004000009838783b */ /* 0x000e620000000200 */
[----:B------:R-:W-:-:S02]  /*2d20*/  ISETP.GE.AND P4, PT, R83, R154, PT ;  /* 0x0000009a5300720c */ /* 0x000fc40003f86270 */
[----:B------:R-:W-:Y:S02]  /*2d30*/  FSEL R117, R75, -INF , !P3 ;  /* 0xff8000004b757808 */ /* 0x000fe40005800000 */
[----:B------:R-:W-:Y:S01]  /*2d40*/  ISETP.GE.AND P5, PT, R81, R154, PT ;  /* 0x0000009a5100720c */ /* 0x000fe20003fa6270 */
[C---:B------:R-:W-:Y:S01]  /*2d50*/  HMMA.16816.F32 R52, R140.reuse, R6, R52 ;  /* 0x000000068c34723c */ /* 0x040fe20000001834 */
[----:B------:R-:W-:Y:S02]  /*2d60*/  ISETP.GE.AND P2, PT, R73, R156, PT ;  /* 0x0000009c4900720c */ /* 0x000fe40003f46270 */
[C---:B------:R-:W-:Y:S02]  /*2d70*/  LOP3.LUT R75, R197.reuse, 0x99, RZ, 0xfc, !PT ;  /* 0x00000099c54b7812 */ /* 0x040fe400078efcff */
[C---:B------:R-:W-:Y:S02]  /*2d80*/  LOP3.LUT R5, R197.reuse, 0xa1, RZ, 0xfc, !PT ;  /* 0x000000a1c5057812 */ /* 0x040fe400078efcff */
[----:B------:R-:W-:Y:S01]  /*2d90*/  LOP3.LUT R83, R197, 0x90, RZ, 0xfc, !PT ;  /* 0x00000090c5537812 */ /* 0x000fe200078efcff */
[----:B--2---:R-:W-:Y:S01]  /*2da0*/  HMMA.16816.F32 R48, R140, R64, R48 ;  /* 0x000000408c30723c */ /* 0x004fe20000001830 */
[----:B------:R-:W-:-:S02]  /*2db0*/  FSEL R70, R69, -INF , !P6 ;  /* 0xff80000045467808 */ /* 0x000fc40007000000 */
[----:B------:R-:W-:Y:S02]  /*2dc0*/  FSEL R121, R71, -INF , !P4 ;  /* 0xff80000047797808 */ /* 0x000fe40006000000 */
[----:B------:R-:W-:Y:S02]  /*2dd0*/  FSEL R113, R79, -INF , !P5 ;  /* 0xff8000004f717808 */ /* 0x000fe40006800000 */
[----:B------:R-:W-:Y:S01]  /*2de0*/  FSEL R198, R60, -INF , !P2 ;  /* 0xff8000003cc67808 */ /* 0x000fe20005000000 */
[----:B------:R-:W-:Y:S01]  /*2df0*/  HMMA.16816.F32 R44, R140, R66, R44 ;  /* 0x000000428c2c723c */ /* 0x000fe2000000182c */
[----:B------:R-:W-:Y:S02]  /*2e00*/  ISETP.GE.AND P6, PT, R73, R154, PT ;  /* 0x0000009a4900720c */ /* 0x000fe40003fc6270 */
[-C--:B------:R-:W-:Y:S02]  /*2e10*/  ISETP.GE.AND P4, PT, R75, R156.reuse, PT ;  /* 0x0000009c4b00720c */ /* 0x080fe40003f86270 */
        /* <DEDUP_REMOVED lines=11> */
[----:B------:R-:W-:Y:S02]  /*2ed0*/  FSEL R196, R77, -INF , !P3 ;  /* 0xff8000004dc47808 */ /* 0x000fe40005800000 */
[----:B------:R-:W-:-:S02]  /*2ee0*/  ISETP.GE.AND P6, PT, R5, R156, PT ;  /* 0x0000009c0500720c */ /* 0x000fc40003fc6270 */
[-C--:B------:R-:W-:Y:S02]  /*2ef0*/  ISETP.GE.AND P4, PT, R5, R154.reuse, PT ;  /* 0x0000009a0500720c */ /* 0x080fe40003f86270 */
[----:B------:R-:W-:Y:S02]  /*2f00*/  ISETP.GE.AND P1, PT, R75, R154, PT ;  /* 0x0000009a4b00720c */ /* 0x000fe40003f26270 */
[C---:B------:R-:W-:Y:S02]  /*2f10*/  ISETP.GE.AND P0, PT, R69.reuse, R156, PT ;  /* 0x0000009c4500720c */ /* 0x040fe40003f06270 */
[----:B------:R-:W-:Y:S02]  /*2f20*/  ISETP.GE.AND P3, PT, R69, R154, PT ;  /* 0x0000009a4500720c */ /* 0x000fe40003f66270 */
[C---:B------:R-:W-:Y:S02]  /*2f30*/  LOP3.LUT R7, R197.reuse, 0xa9, RZ, 0xfc, !PT ;  /* 0x000000a9c5077812 */ /* 0x040fe400078efcff */
[----:B------:R-:W-:-:S02]  /*2f40*/  LOP3.LUT R5, R197, 0xb0, RZ, 0xfc, !PT ;  /* 0x000000b0c5057812 */ /* 0x000fc400078efcff */
[----:B------:R-:W-:Y:S02]  /*2f50*/  FSEL R111, R63, -INF , !P1 ;  /* 0xff8000003f6f7808 */ /* 0x000fe40004800000 */
[----:B------:R-:W-:Y:S02]  /*2f60*/  FSEL R202, R104, -INF , !P0 ;  /* 0xff80000068ca7808 */ /* 0x000fe40004000000 */
[----:B------:R-:W-:Y:S02]  /*2f70*/  FSEL R109, R106, -INF , !P3 ;  /* 0xff8000006a6d7808 */ /* 0x000fe40005800000 */
[----:B------:R-:W-:Y:S02]  /*2f80*/  FSEL R64, R105, -INF , !P5 ;  /* 0xff80000069407808 */ /* 0x000fe40006800000 */
[C---:B------:R-:W-:Y:S02]  /*2f90*/  ISETP.GE.AND P1, PT, R7.reuse, R156, PT ;  /* 0x0000009c0700720c */ /* 0x040fe40003f26270 */
[----:B------:R-:W-:-:S02]  /*2fa0*/  ISETP.GE.AND P0, PT, R7, R154, PT ;  /* 0x0000009a0700720c */ /* 0x000fc40003f06270 */
[C---:B------:R-:W-:Y:S02]  /*2fb0*/  ISETP.GE.AND P3, PT, R5.reuse, R156, PT ;  /* 0x0000009c0500720c */ /* 0x040fe40003f66270 */
[----:B------:R-:W-:Y:S02]  /*2fc0*/  ISETP.GE.AND P5, PT, R5, R154, PT ;  /* 0x0000009a0500720c */ /* 0x000fe40003fa6270 */
[----:B------:R-:W2:Y:S01]  /*2fd0*/  LDSM.16.M88.4 R4, [R152+0x4400] ;  /* 0x004400009804783b */ /* 0x000ea20000000200 */
        /* <DEDUP_REMOVED lines=8> */
[----:B------:R-:W-:Y:S02]  /*3060*/  LOP3.LUT R53, R197, 0xc0, RZ, 0xfc, !PT ;  /* 0x000000c0c5357812 */ /* 0x000fe400078efcff */
[----:B------:R-:W-:-:S02]  /*3070*/  FSEL R103, R54, -INF , !P4 ;  /* 0xff80000036677808 */ /* 0x000fc40006000000 */
[----:B------:R-:W-:Y:S02]  /*3080*/  FSEL R101, R55, -INF , !P0 ;  /* 0xff80000037657808 */ /* 0x000fe40004000000 */
[----:B------:R-:W-:Y:S02]  /*3090*/  FSEL R210, R48, -INF , !P3 ;  /* 0xff80000030d27808 */ /* 0x000fe40005800000 */
[C---:B------:R-:W-:Y:S02]  /*30a0*/  ISETP.GE.AND P4, PT, R61.reuse, R156, PT ;  /* 0x0000009c3d00720c */ /* 0x040fe40003f86270 */
[----:B------:R-:W-:Y:S02]  /*30b0*/  ISETP.GE.AND P1, PT, R61, R154, PT ;  /* 0x0000009a3d00720c */ /* 0x000fe40003f26270 */
[C---:B------:R-:W-:Y:S02]  /*30c0*/  ISETP.GE.AND P0, PT, R63.reuse, R156, PT ;  /* 0x0000009c3f00720c */ /* 0x040fe40003f06270 */
[----:B------:R-:W-:-:S02]  /*30d0*/  ISETP.GE.AND P3, PT, R63, R154, PT ;  /* 0x0000009a3f00720c */ /* 0x000fc40003f66270 */
[C---:B-1----:R-:W-:Y:S01]  /*30e0*/  HMMA.16816.F32 R60, R140.reuse, R56, R40 ;  /* 0x000000388c3c723c */ /* 0x042fe20000001828 */
[----:B------:R-:W-:Y:S02]  /*30f0*/  FSEL R41, R50, -INF , !P5 ;  /* 0xff80000032297808 */ /* 0x000fe40006800000 */
[----:B------:R-:W-:Y:S02]  /*3100*/  FSEL R224, R49, -INF , !P2 ;  /* 0xff80000031e07808 */ /* 0x000fe40005000000 */
[C---:B------:R-:W-:Y:S02]  /*3110*/  ISETP.GE.AND P5, PT, R53.reuse, R156, PT ;  /* 0x0000009c3500720c */ /* 0x040fe40003fa6270 */
[----:B------:R-:W-:Y:S01]  /*3120*/  ISETP.GE.AND P2, PT, R53, R154, PT ;  /* 0x0000009a3500720c */ /* 0x000fe20003f46270 */
[----:B------:R-:W-:Y:S01]  /*3130*/  HMMA.16816.F32 R56, R140, R58, R36 ;  /* 0x0000003a8c38723c */ /* 0x000fe20000001824 */
[----:B------:R-:W1:Y:S01]  /*3140*/  LDSM.16.M88.4 R52, [R152+0x4800] ;  /* 0x004800009834783b */ /* 0x000e620000000200 */
[----:B------:R-:W-:-:S02]  /*3150*/  FSEL R40, R51, -INF , !P6 ;  /* 0xff80000033287808 */ /* 0x000fc40007000000 */
        /* <DEDUP_REMOVED lines=70> */
[----:B------:R-:W-:Y:S02]  /*35c0*/  ISETP.GT.AND P0, PT, R218, R213, PT ;  /* 0x000000d5da00720c */ /* 0x000fe40003f04270 */
        /* <DEDUP_REMOVED lines=36> */
.L_x_1367:
[----:B------:R-:W1:Y:S01]  /*3810*/  LDC R6, c[0x0][0x4f0] ;  /* 0x00013c00ff067b82 */ /* 0x000e620000000800 */
[----:B------:R-:W-:Y:S02]  /*3820*/  IADD3 R19, PT, PT, R227, -0x100, RZ ;  /* 0xffffff00e3137810 */ /* 0x000fe40007ffe0ff */
        /* <DEDUP_REMOVED lines=39> */
[----:B------:R-:W2:Y:S04]  /*3aa0*/  LDG.E R12, desc[UR24][R20.64] ;  /* 0x00000018140c7981 */ /* 0x000ea8000c1e1900 */
[----:B------:R-:W2:Y:S01]  /*3ab0*/  LDG.E R7, desc[UR24][R18.64] ;  /* 0x0000001812077981 */ /* 0x000ea2000c1e1900 */
[----:B------:R-:W-:-:S04]  /*3ac0*/  IMAD.IADD R5, R5, 0x1, -R13 ;  /* 0x0000000105057824 */ /* 0x000fc800078e0a0d */
[----:B------:R-:W-:-:S05]  /*3ad0*/  IMAD R5, R5, R6, -0x100 ;  /* 0xffffff0005057424 */ /* 0x000fca00078e0206 */
[----:B------:R-:W-:-:S05]  /*3ae0*/  SHF.R.S32.HI R13, RZ, 0x1f, R5 ;  /* 0x0000001fff0d7819 */ /* 0x000fca0000011405 */
[-C--:B------:R-:W-:Y:S01]  /*3af0*/  IMAD R6, R13, R148.reuse, RZ ;  /* 0x000000940d067224 */ /* 0x080fe200078e02ff */
[----:B--2---:R-:W-:Y:S01]  /*3b00*/  IADD3 R7, PT, PT, R12, -R7, RZ ;  /* 0x800000070c077210 */ /* 0x004fe20007ffe0ff */
[----:B------:R-:W-:-:S04]  /*3b10*/  IMAD.WIDE.U32 R12, R5, R148, RZ ;  /* 0x00000094050c7225 */ /* 0x000fc800078e00ff */
[----:B------:R-:W-:Y:S01]  /*3b20*/  IMAD R5, R5, R149, R6 ;  /* 0x0000009505057224 */ /* 0x000fe200078e0206 */
[----:B------:R-:W-:-:S03]  /*3b30*/  SHF.R.S32.HI R6, RZ, 0x1f, R7 ;  /* 0x0000001fff067819 */ /* 0x000fc60000011407 */
[----:B------:R-:W-:Y:S02]  /*3b40*/  IMAD.IADD R13, R13, 0x1, R5 ;  /* 0x000000010d0d7824 */ /* 0x000fe400078e0205 */
[----:B------:R-:W-:Y:S02]  /*3b50*/  IMAD R6, R6, UR18, RZ ;  /* 0x0000001206067c24 */ /* 0x000fe4000f8e02ff */
[----:B------:R-:W-:-:S04]  /*3b60*/  IMAD.WIDE.U32 R12, R7, UR18, R12 ;  /* 0x00000012070c7c25 */ /* 0x000fc8000f8e000c */
[----:B------:R-:W-:Y:S01]  /*3b70*/  IMAD R6, R7, UR19, R6 ;  /* 0x0000001307067c24 */ /* 0x000fe2000f8e0206 */
[----:B------:R-:W-:-:S04]  /*3b80*/  LEA R214, P0, R12, R214, 0x1 ;  /* 0x000000d60cd67211 */ /* 0x000fc800078008ff */
[----:B------:R-:W-:-:S04]  /*3b90*/  IADD3 R6, PT, PT, R13, R6, RZ ;  /* 0x000000060d067210 */ /* 0x000fc80007ffe0ff */
[----:B------:R-:W-:-:S07]  /*3ba0*/  LEA.HI.X R215, R12, R215, R6, 0x1, P0 ;  /* 0x000000d70cd77211 */ /* 0x000fce00000f0c06 */
.L_x_1368:
        /* <DEDUP_REMOVED lines=26> */
.L_x_1366:
[----:B------:R-:W-:Y:S01]  /*3d50*/  FMNMX3.FTZ R5, R8, R10, R136, !PT ;  /* 0x0000000a08057276 */ /* 0x000fe20007810088 */
[----:B------:R-:W2:Y:S01]  /*3d60*/  LDCU UR4, c[0x0][0x45c] ;  /* 0x00008b80ff0477ac */ /* 0x000ea20008000800 */
        /* <DEDUP_REMOVED lines=32> */
[----:B------:R-:W3:Y:S02]  /*3f70*/  SHFL.BFLY PT, R5, R0, 0x2, 0x1f ;  /* 0x0c401f0000057f89 */ /* 0x000ee400000e0000 */
[----:B---3--:R-:W-:Y:S02]  /*3f80*/  FMNMX.FTZ R5, R0, R5, !PT ;  /* 0x0000000500057209 */ /* 0x008fe40007810000 */
[----:B------:R-:W-:-:S03]  /*3f90*/  FMNMX3.FTZ R0, R183, R11, R9, !PT ;  /* 0x0000000bb7007276 */ /* 0x000fc60007810009 */
[----:B-1----:R-:W1:Y:S01]  /*3fa0*/  SHFL.BFLY PT, R2, R5, 0x1, 0x1f ;  /* 0x0c201f0005027f89 */ /* 0x002e6200000e0000 */
        /* <DEDUP_REMOVED lines=17> */
[----:B------:R-:W-:Y:S01]  /*40c0*/  LEA R210, R3, UR5, 0x1 ;  /* 0x0000000503d27c11 */ /* 0x000fe2000f8e08ff */
[----:B------:R-:W-:Y:S01]  /*40d0*/  FFMA.FTZ R62, R4, UR4, -R99 ;  /* 0x00000004043e7c23 */ /* 0x000fe20008010863 */
[----:B------:R-:W-:Y:S01]  /*40e0*/  FMNMX3.FTZ R0, R0, R133, R139, !PT ;  /* 0x0000008500007276 */ /* 0x000fe2000781008b */
[--C-:B------:R-:W-:Y:S01]  /*40f0*/  FFMA.FTZ R94, R124, UR4, -R99.reuse ;  /* 0x000000047c5e7c23 */ /* 0x100fe20008010863 */
[----:B------:R-:W-:Y:S01]  /*4100*/  IADD3 R3, PT, PT, R151, R210, RZ ;  /* 0x000000d297037210 */ /* 0x000fe20007ffe0ff */
[----:B------:R-:W-:Y:S01]  /*4110*/  FFMA.FTZ R92, R126, UR4, -R99 ;  /* 0x000000047e5c7c23 */ /* 0x000fe20008010863 */
[----:B------:R-:W-:Y:S01]  /*4120*/  FMNMX3.FTZ R0, R0, R137, R135, !PT ;  /* 0x0000008900007276 */ /* 0x000fe20007810087 */
[--C-:B------:R-:W-:Y:S01]  /*4130*/  FFMA.FTZ R203, R8, UR4, -R99.reuse ;  /* 0x0000000408cb7c23 */ /* 0x100fe20008010863 */
[----:B------:R-:W-:Y:S01]  /*4140*/  FFMA.FTZ R128, R10, UR4, -R99 ;  /* 0x000000040a807c23 */ /* 0x000fe20008010863 */
[----:B------:R-:W-:Y:S01]  /*4150*/  LDSM.16.MT88.4 R12, [R3+0x5000] ;  /* 0x00500000030c783b */ /* 0x000fe20000004200 */
[----:B------:R-:W-:Y:S01]  /*4160*/  FMNMX3.FTZ R0, R0, R125, R131, !PT ;  /* 0x0000007d00007276 */ /* 0x000fe20007810083 */
[--C-:B------:R-:W-:Y:S01]  /*4170*/  FFMA.FTZ R197, R136, UR4, -R99.reuse ;  /* 0x0000000488c57c23 */ /* 0x100fe20008010863 */
[----:B------:R-:W-:Y:S01]  /*4180*/  FFMA.FTZ R120, R158, UR4, -R99 ;  /* 0x000000049e787c23 */ /* 0x000fe20008010863 */
[----:B------:R-:W-:Y:S01]  /*4190*/  MUFU.EX2 R203, R203 ;  /* 0x000000cb00cb7308 */ /* 0x000fe20000000800 */
[----:B------:R-:W-:Y:S01]  /*41a0*/  FMNMX3.FTZ R0, R0, R129, R127, !PT ;  /* 0x0000008100007276 */ /* 0x000fe2000781007f */
[----:B------:R-:W-:Y:S01]  /*41b0*/  LDSM.16.MT88.4 R32, [R210+0x5400] ;  /* 0x00540000d220783b */ /* 0x000fe20000004200 */
[--C-:B------:R-:W-:Y:S01]  /*41c0*/  FFMA.FTZ R90, R116, UR4, -R99.reuse ;  /* 0x00000004745a7c23 */ /* 0x100fe20008010863 */
[----:B------:R-:W-:Y:S01]  /*41d0*/  FFMA.FTZ R88, R118, UR4, -R99 ;  /* 0x0000000476587c23 */ /* 0x000fe20008010863 */
[----:B------:R-:W-:Y:S01]  /*41e0*/  FMNMX3.FTZ R0, R0, R117, R123, !PT ;  /* 0x0000007500007276 */ /* 0x000fe2000781007b */
[----:B------:R-:W-:Y:S01]  /*41f0*/  LDSM.16.MT88.4 R16, [R3+0x5400] ;  /* 0x005400000310783b */ /* 0x000fe20000004200 */
[----:B------:R-:W-:Y:S01]  /*4200*/  FFMA.FTZ R165, R160, UR4, -R99 ;  /* 0x00000004a0a57c23 */ /* 0x000fe20008010863 */
[----:B------:R-:W1:Y:S01]  /*4210*/  MUFU.EX2 R128, R128 ;  /* 0x0000008000807308 */ /* 0x000e620000000800 */
[----:B------:R-:W-:Y:S01]  /*4220*/  FMNMX3.FTZ R0, R0, R121, R119, !PT ;  /* 0x0000007900007276 */ /* 0x000fe20007810077 */
[--C-:B------:R-:W-:Y:S01]  /*4230*/  FFMA.FTZ R114, R130, UR4, -R99.reuse ;  /* 0x0000000482727c23 */ /* 0x100fe20008010863 */
[--C-:B------:R-:W-:Y:S01]  /*4240*/  FFMA.FTZ R149, R162, UR4, -R99.reuse ;  /* 0x00000004a2957c23 */ /* 0x100fe20008010863 */
[----:B------:R-:W-:Y:S01]  /*4250*/  FFMA.FTZ R108, R134, UR4, -R99 ;  /* 0x00000004866c7c23 */ /* 0x000fe20008010863 */
[----:B------:R-:W-:Y:S01]  /*4260*/  FMNMX3.FTZ R0, R0, R113, R115, !PT ;  /* 0x0000007100007276 */ /* 0x000fe20007810073 */
[----:B------:R-:W-:Y:S01]  /*4270*/  LDSM.16.MT88.4 R28, [R210+0x5800] ;  /* 0x00580000d21c783b */ /* 0x000fe20000004200 */
        /* <DEDUP_REMOVED lines=48> */
[----:B------:R-:W-:Y:S01]  /*4580*/  FADD.FTZ R128, R203, R128 ;  /* 0x00000080cb807221 */ /* 0x000fe20000010000 */
[----:B------:R-:W-:Y:S01]  /*4590*/  MUFU.EX2 R143, R143 ;  /* 0x0000008f008f7308 */ /* 0x000fe20000000800 */
[----:B------:R-:W-:Y:S01]  /*45a0*/  FMNMX.FTZ R0, R55, R0, !PT ;  /* 0x0000000037007209 */ /* 0x000fe20007810000 */
[--C-:B------:R-:W-:Y:S01]  /*45b0*/  FFMA.FTZ R71, R202, UR4, -R99.reuse ;  /* 0x00000004ca477c23 */ /* 0x100fe20008010863 */
[----:B------:R-:W-:Y:S01]  /*45c0*/  FADD.FTZ R197, R197, R128 ;  /* 0x00000080c5c57221 */ /* 0x000fe20000010000 */
[--C-:B------:R-:W-:Y:S01]  /*45d0*/  FFMA.FTZ R70, R64, UR4, -R99.reuse ;  /* 0x0000000440467c23 */ /* 0x100fe20008010863 */
[--C-:B------:R-:W-:Y:S01]  /*45e0*/  FFMA.FTZ R69, R206, UR4, -R99.reuse ;  /* 0x00000004ce457c23 */ /* 0x100fe20008010863 */
[----:B------:R-:W1:Y:S01]  /*45f0*/  SHFL.BFLY PT, R5, R0, 0x2, 0x1f ;  /* 0x0c401f0000057f89 */ /* 0x000e6200000e0000 */
        /* <DEDUP_REMOVED lines=12> */
[----:B------:R-:W-:-:S05]  /*46c0*/  FFMA.FTZ R229, R58, UR4, -R99 ;  /* 0x000000043ae57c23 */ /* 0x000fca0008010863 */
        /* <DEDUP_REMOVED lines=12> */
[----:B------:R-:W-:Y:S02]  /*4790*/  FSEL R60, R60, RZ, P0 ;  /* 0x000000ff3c3c7208 */ /* 0x000fe40000000000 */
[----:B------:R-:W-:-:S03]  /*47a0*/  ISETP.GE.AND P0, PT, R150, R213, PT ;  /* 0x000000d59600720c */ /* 0x000fc60003f06270 */
        /* <DEDUP_REMOVED lines=67> */
[----:B------:R-:W-:Y:S01]  /*4be0*/  FFMA.FTZ R167, R186, UR4, -R99 ;  /* 0x00000004baa77c23 */ /* 0x000fe20008010863 */
[--C-:B------:R-:W-:Y:S01]  /*4bf0*/  FFMA.FTZ R45, R45, UR4, -R60.reuse ;  /* 0x000000042d2d7c23 */ /* 0x100fe2000801083c */
        /* <DEDUP_REMOVED lines=10> */
[----:B------:R-:W-:Y:S01]  /*4ca0*/  FFMA.FTZ R57, R57, UR4, -R60 ;  /* 0x0000000439397c23 */ /* 0x000fe2000801083c */
[----:B------:R-:W2:Y:S01]  /*4cb0*/  MUFU.EX2 R112, R112 ;  /* 0x0000007000707308 */ /* 0x000ea20000000800 */
[----:B------:R-:W-:Y:S01]  /*4cc0*/  HMMA.16816.F32 R20, R20, R14, RZ ;  /* 0x0000000e1414723c */ /* 0x000fe200000018ff */
[----:B------:R-:W-:-:S02]  /*4cd0*/  F2FP.F16.F32.PACK_AB R14, R108, R149 ;  /* 0x000000956c0e723e */ /* 0x000fc400000000ff */
        /* <DEDUP_REMOVED lines=379> */
[----:B------:R-:W-:Y:S01]  /*6490*/  IMAD.MOV.U32 R3, RZ, RZ, R0 ;  /* 0x000000ffff037224 */ /* 0x000fe200078e0000 */
[----:B------:R-:W-:Y:S01]  /*64a0*/  MOV R149, R2 ;  /* 0x0000000200957202 */ /* 0x000fe20000000f00 */
[C---:B------:R-:W-:Y:S01]  /*64b0*/  VIADD R226, R210.reuse, 0x5000 ;  /* 0x00005000d2e27836 */ /* 0x040fe20000000000 */
[----:B------:R-:W-:Y:S01]  /*64c0*/  UISETP.NE.AND.EX UP0, UPT, UR7, URZ, UPT, UP0 ;  /* 0x000000ff0700728c */ /* 0x000fe2000bf05300 */
[----:B------:R-:W-:Y:S01]  /*64d0*/  IADD3 R224, PT, PT, R210, 0x5020, RZ ;  /* 0x00005020d2e07810 */ /* 0x000fe20007ffe0ff */
[----:B------:R-:W-:Y:S01]  /*64e0*/  IMAD.MOV.U32 R225, RZ, RZ, RZ ;  /* 0x000000ffffe17224 */ /* 0x000fe200078e00ff */
[----:B------:R-:W-:Y:S01]  /*64f0*/  UMOV UR10, 0x400 ;  /* 0x00000400000a7882 */ /* 0x000fe20000000000 */
[----:B------:R-:W2:Y:S02]  /*6500*/  LDCU UR4, c[0x0][0x45c] ;  /* 0x00008b80ff0477ac */ /* 0x000ea40008000800 */
[----:B------:R-:W-:Y:S01]  /*6510*/  PLOP3.LUT P1, PT, PT, PT, UP0, 0x80, 0x8 ;  /* 0x000000000008781c */ /* 0x000fe20003f2f008 */
[----:B------:R-:W3:Y:S01]  /*6520*/  LDCU.64 UR8, c[0x0][0x3a8] ;  /* 0x00007500ff0877ac */ /* 0x000ee20008000a00 */
[----:B------:R-:W4:Y:S01]  /*6530*/  LDCU.64 UR6, c[0x0][0x3a0] ;  /* 0x00007400ff0677ac */ /* 0x000f220008000a00 */
[----:B-1----:R-:W-:-:S12]  /*6540*/  ULEA UR5, UR5, UR10, 0x18 ;  /* 0x0000000a05057291 */ /* 0x002fd8000f8ec0ff */
.L_x_1373:
[----:B------:R-:W-:Y:S01]  /*6550*/  @!P1 IADD3 R9, P0, PT, RZ, -R225, RZ ;  /* 0x800000e1ff099210 */ /* 0x000fe20007f1e0ff */
[----:B------:R-:W1:Y:S01]  /*6560*/  S2R R209, SR_TID.X ;  /* 0x0000000000d17919 */ /* 0x000e620000002100 */
[----:B------:R-:W5:Y:S01]  /*6570*/  @!P1 LDC R124, c[0x0][0x3c0] ;  /* 0x0000f000ff7c9b82 */ /* 0x000f620000000800 */
[----:B------:R-:W-:Y:S07]  /*6580*/  DEPBAR.LE SB0, 0x0 ;  /* 0x000080000000791a */ /* 0x000fee0000000000 */
[----:B------:R-:W2:Y:S08]  /*6590*/  LDC R127, c[0x0][0x3c4] ;  /* 0x0000f100ff7f7b82 */ /* 0x000eb00000000800 */
[----:B------:R-:W-:Y:S01]  /*65a0*/  BAR.SYNC.DEFER_BLOCKING 0x0 ;  /* 0x0000000000007b1d */ /* 0x000fe20000010000 */
[----:B------:R-:W-:Y:S02]  /*65b0*/  IMAD.MOV.U32 R7, RZ, RZ, R216 ;  /* 0x000000ffff077224 */ /* 0x000fe400078e00d8 */
[----:B------:R-:W-:Y:S01]  /*65c0*/  IMAD.MOV.U32 R6, RZ, RZ, R217 ;  /* 0x000000ffff067224 */ /* 0x000fe200078e00d9 */
[----:B-1----:R-:W-:Y:S01]  /*65d0*/  SHF.R.U32.HI R212, RZ, 0x1, R209 ;  /* 0x00000001ffd47819 */ /* 0x002fe200000116d1 */
[----:B-----5:R-:W-:Y:S01]  /*65e0*/  @!P1 IMAD.SHL.U32 R8, R124, 0x100, RZ ;  /* 0x000001007c089824 */ /* 0x020fe200078e00ff */
[C---:B------:R-:W-:Y:S01]  /*65f0*/  LOP3.LUT R219, R209.reuse, 0x18, RZ, 0xc0, !PT ;  /* 0x00000018d1db7812 */ /* 0x040fe200078ec0ff */
[C---:B------:R-:W-:Y:S01]  /*6600*/  IMAD.SHL.U32 R211, R209.reuse, 0x10, RZ ;  /* 0x00000010d1d37824 */ /* 0x040fe200078e00ff */
[----:B------:R-:W-:Y:S01]  /*6610*/  LOP3.LUT R0, R212, 0x8, RZ, 0xc0, !PT ;  /* 0x00000008d4007812 */ /* 0x000fe200078ec0ff */
[----:B------:R-:W-:Y:S02]  /*6620*/  @!P1 IMAD.X R8, RZ, RZ, ~R8, P0 ;  /* 0x000000ffff089224 */ /* 0x000fe400000e0e08 */
[----:B------:R-:W-:Y:S01]  /*6630*/  IMAD.SHL.U32 R220, R209, 0x8, RZ ;  /* 0x00000008d1dc7824 */ /* 0x000fe200078e00ff */
[----:B------:R-:W-:Y:S01]  /*6640*/  LOP3.LUT R153, R211, 0x100, RZ, 0xc0, !PT ;  /* 0x00000100d3997812 */ /* 0x000fe200078ec0ff */
[----:B------:R-:W-:Y:S01]  /*6650*/  IMAD.SHL.U32 R208, R209, 0x4, RZ ;  /* 0x00000004d1d07824 */ /* 0x000fe200078e00ff */
[----:B------:R-:W-:Y:S01]  /*6660*/  @!P1 SHF.R.S64 R9, R9, 0x1f, R8 ;  /* 0x0000001f09099819 */ /* 0x000fe20000001008 */
[----:B------:R-:W-:Y:S01]  /*6670*/  IMAD.SHL.U32 R4, R209, 0x20, RZ ;  /* 0x00000020d1047824 */ /* 0x000fe200078e00ff */
[----:B------:R-:W-:Y:S02]  /*6680*/  LOP3.LUT R211, R211, 0x3e00, RZ, 0xc0, !PT ;  /* 0x00003e00d3d37812 */ /* 0x000fe400078ec0ff */
[----:B------:R-:W-:Y:S02]  /*6690*/  @!P1 IADD3 R216, P0, PT, R216, R9, RZ ;  /* 0x00000009d8d89210 */ /* 0x000fe40007f1e0ff */
[----:B------:R-:W-:Y:S02]  /*66a0*/  LOP3.LUT R126, R220, 0xd8, RZ, 0xc0, !PT ;  /* 0x000000d8dc7e7812 */ /* 0x000fe400078ec0ff */
        /* <DEDUP_REMOVED lines=11> */
[----:B------:R-:W-:Y:S04]  /*6760*/  IABS R10, R9 ;  /* 0x00000009000a7213 */ /* 0x000fe80000000000 */
[----:B------:R-:W2:Y:S01]  /*6770*/  LDC.64 R124, c[0x0][0x3c0] ;  /* 0x0000f000ff7c7b82 */ /* 0x000ea20000000a00 */
[-C--:B-1----:R-:W-:Y:S02]  /*6780*/  IABS R5, R4.reuse ;  /* 0x0000000400057213 */ /* 0x082fe40000000000 */
[-C--:B------:R-:W-:Y:S02]  /*6790*/  LOP3.LUT R9, R9, R4.reuse, RZ, 0x3c, !PT ;  /* 0x0000000409097212 */ /* 0x080fe400078e3cff */
[----:B------:R-:W1:Y:S02]  /*67a0*/  I2F.RP R8, R5 ;  /* 0x0000000500087306 */ /* 0x000e640000209400 */
[----:B------:R-:W-:Y:S02]  /*67b0*/  ISETP.GE.AND P0, PT, R9, RZ, PT ;  /* 0x000000ff0900720c */ /* 0x000fe40003f06270 */
[----:B------:R-:W-:Y:S06]  /*67c0*/  LOP3.LUT R9, RZ, R4, RZ, 0x33, !PT ;  /* 0x00000004ff097212 */ /* 0x000fec00078e33ff */
        /* <DEDUP_REMOVED lines=51> */
.L_x_1370:
[----:B------:R-:W-:Y:S01]  /*6b00*/  IMAD.SHL.U32 R125, R124, 0x40, RZ ;  /* 0x000000407c7d7824 */ /* 0x000fe200078e00ff */
[----:B------:R-:W-:Y:S01]  /*6b10*/  LOP3.LUT R126, R129, R126, RZ, 0xfc, !PT ;  /* 0x0000007e817e7212 */ /* 0x000fe200078efcff */
[----:B------:R-:W-:Y:S01]  /*6b20*/  VIADD R218, R218, 0xffffffff ;  /* 0xffffffffdada7836 */ /* 0x000fe20000000000 */
        /* <DEDUP_REMOVED lines=28> */
[----:B------:R-:W-:Y:S02]  /*6cf0*/  ISETP.GT.AND P2, PT, R218, R213, PT ;  /* 0x000000d5da00720c */ /* 0x000fe40003f44270 */
        /* <DEDUP_REMOVED lines=188> */
.L_x_1372:
        /* <DEDUP_REMOVED lines=28> */
.L_x_1371:
        /* <DEDUP_REMOVED lines=120> */
[----:B------:R-:W-:Y:S03]  /*8200*/  FMUL.FTZ R150, R3, UR4 ;  /* 0x0000000403967c20 */ /* 0x000fe60008410000 */
[----:B------:R-:W-:Y:S01]  /*8210*/  MUFU.EX2 R186, R186 ;  /* 0x000000ba00ba7308 */ /* 0x000fe20000000800 */
[--C-:B------:R-:W-:Y:S01]  /*8220*/  FFMA.FTZ R174, R24, UR4, -R152.reuse ;  /* 0x0000000418ae7c23 */ /* 0x100fe20008010898 */
[--C-:B------:R-:W-:Y:S01]  /*8230*/  FFMA.FTZ R177, R25, UR4, -R152.reuse ;  /* 0x0000000419b17c23 */ /* 0x100fe20008010898 */
[----:B------:R-:W1:Y:S01]  /*8240*/  LDSM.16.MT88.4 R28, [R6] ;  /* 0x00000000061c783b */ /* 0x000e620000004200 */
[--C-:B------:R-:W-:Y:S01]  /*8250*/  FFMA.FTZ R179, R26, UR4, -R151.reuse ;  /* 0x000000041ab37c23 */ /* 0x100fe20008010897 */
[--C-:B------:R-:W-:Y:S01]  /*8260*/  FFMA.FTZ R180, R27, UR4, -R151.reuse ;  /* 0x000000041bb47c23 */ /* 0x100fe20008010897 */
[----:B------:R-:W-:Y:S01]  /*8270*/  FMUL.FTZ R9, R148, R145 ;  /* 0x0000009194097220 */ /* 0x000fe20000410000 */
[--C-:B------:R-:W-:Y:S03]  /*8280*/  FFMA.FTZ R183, R20, UR4, -R152.reuse ;  /* 0x0000000414b77c23 */ /* 0x100fe60008010898 */
[----:B------:R-:W3:Y:S01]  /*8290*/  MUFU.EX2 R3, R150 ;  /* 0x0000009600037308 */ /* 0x000ee20000000800 */
[C---:B------:R-:W-:Y:S01]  /*82a0*/  FMUL.FTZ R20, R148.reuse, R132 ;  /* 0x0000008494147220 */ /* 0x040fe20000410000 */
[--C-:B------:R-:W-:Y:S01]  /*82b0*/  FFMA.FTZ R176, R21, UR4, -R152.reuse ;  /* 0x0000000415b07c23 */ /* 0x100fe20008010898 */
[----:B------:R-:W4:Y:S01]  /*82c0*/  LDSM.16.MT88.4 R36, [R6+0x400] ;  /* 0x000400000624783b */ /* 0x000f220000004200 */
[----:B------:R-:W-:Y:S01]  /*82d0*/  FMUL.FTZ R21, R148, R133 ;  /* 0x0000008594157220 */ /* 0x000fe20000410000 */
[--C-:B------:R-:W-:Y:S01]  /*82e0*/  FFMA.FTZ R182, R22, UR4, -R151.reuse ;  /* 0x0000000416b67c23 */ /* 0x100fe20008010897 */
        /* <DEDUP_REMOVED lines=16> */
[C---:B------:R-:W-:Y:S01]  /*83f0*/  FMUL.FTZ R11, R3.reuse, R147 ;  /* 0x00000093030b7220 */ /* 0x040fe20000410000 */
[--C-:B------:R-:W-:Y:S03]  /*8400*/  FFMA.FTZ R190, R8, UR4, -R152.reuse ;  /* 0x0000000408be7c23 */ /* 0x100fe60008010898 */
[----:B------:R-:W-:Y:S01]  /*8410*/  MUFU.EX2 R199, R199 ;  /* 0x000000c700c77308 */ /* 0x000fe20000000800 */
[----:B------:R-:W-:Y:S01]  /*8420*/  FMUL.FTZ R8, R148, R144 ;  /* 0x0000009094087220 */ /* 0x000fe20000410000 */
[--C-:B------:R-:W-:Y:S01]  /*8430*/  FFMA.FTZ R195, R10, UR4, -R151.reuse ;  /* 0x000000040ac37c23 */ /* 0x100fe20008010897 */
[----:B------:R-:W-:Y:S01]  /*8440*/  FMUL.FTZ R10, R3, R146 ;  /* 0x00000092030a7220 */ /* 0x000fe20000410000 */
[--C-:B------:R-:W-:Y:S01]  /*8450*/  FFMA.FTZ R154, R45, UR4, -R152.reuse ;  /* 0x000000042d9a7c23 */ /* 0x100fe20008010898 */
        /* <DEDUP_REMOVED lines=27> */
[----:B------:R-:W3:Y:S01]  /*8610*/  MUFU.EX2 R195, R195 ;  /* 0x000000c300c37308 */ /* 0x000ee20000000800 */
[----:B-----5:R-:W-:Y:S01]  /*8620*/  F2FP.F16.F32.PACK_AB R25, R197, R198 ;  /* 0x000000c6c519723e */ /* 0x020fe200000000ff */
[--C-:B------:R-:W-:Y:S01]  /*8630*/  FFMA.FTZ R80, R93, UR4, -R152.reuse ;  /* 0x000000045d507c23 */ /* 0x100fe20008010898 */
[--C-:B------:R-:W-:Y:S01]  /*8640*/  FFMA.FTZ R62, R71, UR4, -R151.reuse ;  /* 0x00000004473e7c23 */ /* 0x100fe20008010897 */
[--C-:B------:R-:W-:Y:S01]  /*8650*/  FFMA.FTZ R71, R81, UR4, -R152.reuse ;  /* 0x0000000451477c23 */ /* 0x100fe20008010898 */
[--C-:B------:R-:W-:Y:S01]  /*8660*/  FFMA.FTZ R81, R95, UR4, -R151.reuse ;  /* 0x000000045f517c23 */ /* 0x100fe20008010897 */
[--C-:B------:R-:W-:Y:S01]  /*8670*/  FFMA.FTZ R63, R72, UR4, -R152.reuse ;  /* 0x00000004483f7c23 */ /* 0x100fe20008010898 */
[--C-:B------:R-:W-:Y:S03]  /*8680*/  FFMA.FTZ R64, R73, UR4, -R152.reuse ;  /* 0x0000000449407c23 */ /* 0x100fe60008010898 */
[----:B------:R-:W-:Y:S01]  /*8690*/  MUFU.EX2 R194, R194 ;  /* 0x000000c200c27308 */ /* 0x000fe20000000800 */
[----:B--2---:R-:W-:Y:S01]  /*86a0*/  F2FP.F16.F32.PACK_AB R26, R193, R190 ;  /* 0x000000bec11a723e */ /* 0x004fe200000000ff */
[--C-:B------:R-:W-:Y:S01]  /*86b0*/  FFMA.FTZ R65, R74, UR4, -R151.reuse ;  /* 0x000000044a417c23 */ /* 0x100fe20008010897 */
[--C-:B------:R-:W-:Y:S01]  /*86c0*/  FFMA.FTZ R74, R83, UR4, -R151.reuse ;  /* 0x00000004534a7c23 */ /* 0x100fe20008010897 */
[--C-:B------:R-:W-:Y:S01]  /*86d0*/  FFMA.FTZ R83, R96, UR4, -R152.reuse ;  /* 0x0000000460537c23 */ /* 0x100fe20008010898 */
[--C-:B------:R-:W-:Y:S01]  /*86e0*/  FFMA.FTZ R66, R75, UR4, -R151.reuse ;  /* 0x000000044b427c23 */ /* 0x100fe20008010897 */
[----:B------:R-:W-:Y:S01]  /*86f0*/  FFMA.FTZ R75, R85, UR4, -R152 ;  /* 0x00000004554b7c23 */ /* 0x000fe20008010898 */
[----:B------:R-:W-:Y:S03]  /*8700*/  FFMA.FTZ R85, R99, UR4, -R151 ;  /* 0x0000000463557c23 */ /* 0x000fe60008010897 */
[----:B------:R-:W2:Y:S01]  /*8710*/  MUFU.EX2 R189, R189 ;  /* 0x000000bd00bd7308 */ /* 0x000ea20000000800 */
[----:B---3--:R-:W-:Y:S01]  /*8720*/  F2FP.F16.F32.PACK_AB R27, R196, R195 ;  /* 0x000000c3c41b723e */ /* 0x008fe200000000ff */
[----:B------:R-:W-:Y:S01]  /*8730*/  FFMA.FTZ R199, R148, R229, R199 ;  /* 0x000000e594c77223 */ /* 0x000fe200000100c7 */
[----:B------:R-:W-:Y:S01]  /*8740*/  FFMA.FTZ R198, R3, R228, R198 ;  /* 0x000000e403c67223 */ /* 0x000fe200000100c6 */
[--C-:B------:R-:W-:Y:S01]  /*8750*/  FFMA.FTZ R67, R76, UR4, -R152.reuse ;  /* 0x000000044c437c23 */ /* 0x100fe20008010898 */
[--C-:B------:R-:W-:Y:S01]  /*8760*/  FFMA.FTZ R76, R84, UR4, -R152.reuse ;  /* 0x00000004544c7c23 */ /* 0x100fe20008010898 */
[----:B------:R-:W-:Y:S01]  /*8770*/  FFMA.FTZ R84, R97, UR4, -R152 ;  /* 0x0000000461547c23 */ /* 0x000fe20008010898 */
[----:B------:R-:W-:Y:S03]  /*8780*/  FADD.FTZ R199, R192, R199 ;  /* 0x000000c7c0c77221 */ /* 0x000fe60000010000 */
[----:B------:R-:W-:Y:S01]  /*8790*/  MUFU.EX2 R187, R187 ;  /* 0x000000bb00bb7308 */ /* 0x000fe20000000800 */
[C---:B------:R-:W-:Y:S05]  /*87a0*/  HMMA.16816.F32 R8, R24.reuse, R16, R8 ;  /* 0x000000101808723c */ /* 0x040fea0000001808 */
[C---:B------:R-:W-:Y:S01]  /*87b0*/  FMUL.FTZ R16, R148.reuse, R136 ;  /* 0x0000008894107220 */ /* 0x040fe20000410000 */
[----:B------:R-:W-:Y:S03]  /*87c0*/  FMUL.FTZ R17, R148, R137 ;  /* 0x0000008994117220 */ /* 0x000fe60000410000 */
[----:B------:R-:W3:Y:S01]  /*87d0*/  MUFU.EX2 R188, R188 ;  /* 0x000000bc00bc7308 */ /* 0x000ee20000000800 */
[C---:B------:R-:W-:Y:S03]  /*87e0*/  HMMA.16816.F32 R12, R24.reuse, R18, R12 ;  /* 0x00000012180c723c */ /* 0x040fe6000000180c */
[C---:B------:R-:W-:Y:S01]  /*87f0*/  FMUL.FTZ R18, R3.reuse, R138 ;  /* 0x0000008a03127220 */ /* 0x040fe20000410000 */
[----:B------:R-:W-:Y:S01]  /*8800*/  FMUL.FTZ R19, R3, R139 ;  /* 0x0000008b03137220 */ /* 0x000fe20000410000 */
[----:B------:R-:W-:Y:S01]  /*8810*/  FADD.FTZ R198, R197, R198 ;  /* 0x000000c6c5c67221 */ /* 0x000fe20000010000 */
[--C-:B------:R-:W-:Y:S03]  /*8820*/  FFMA.FTZ R68, R77, UR4, -R152.reuse ;  /* 0x000000044d447c23 */ /* 0x100fe60008010898 */
[----:B------:R-:W-:Y:S01]  /*8830*/  MUFU.EX2 R183, R183 ;  /* 0x000000b700b77308 */ /* 0x000fe20000000800 */
[--C-:B------:R-:W-:Y:S01]  /*8840*/  FFMA.FTZ R77, R86, UR4, -R151.reuse ;  /* 0x00000004564d7c23 */ /* 0x100fe20008010897 */
[--C-:B------:R-:W-:Y:S01]  /*8850*/  FFMA.FTZ R86, R98, UR4, -R151.reuse ;  /* 0x0000000462567c23 */ /* 0x100fe20008010897 */
[--C-:B------:R-:W-:Y:S01]  /*8860*/  FFMA.FTZ R69, R78, UR4, -R151.reuse ;  /* 0x000000044e457c23 */ /* 0x100fe20008010897 */
[C---:B-1----:R-:W-:Y:S03]  /*8870*/  HMMA.16816.F32 R16, R24.reuse, R28, R16 ;  /* 0x0000001c1810723c */ /* 0x042fe60000001810 */
[--C-:B------:R-:W-:Y:S03]  /*8880*/  FFMA.FTZ R78, R87, UR4, -R151.reuse ;  /* 0x00000004574e7c23 */ /* 0x100fe60008010897 */
[----:B------:R-:W1:Y:S01]  /*8890*/  MUFU.EX2 R176, R176 ;  /* 0x000000b000b07308 */ /* 0x000e620000000800 */
[--C-:B------:R-:W-:Y:S01]  /*88a0*/  FFMA.FTZ R87, R100, UR4, -R152.reuse ;  /* 0x0000000464577c23 */ /* 0x100fe20008010898 */
[--C-:B------:R-:W-:Y:S01]  /*88b0*/  FFMA.FTZ R72, R79, UR4, -R151.reuse ;  /* 0x000000044f487c23 */ /* 0x100fe20008010897 */
[--C-:B------:R-:W-:Y:S01]  /*88c0*/  FFMA.FTZ R79, R92, UR4, -R152.reuse ;  /* 0x000000045c4f7c23 */ /* 0x100fe20008010898 */
[----:B------:R-:W-:Y:S01]  /*88d0*/  HMMA.16816.F32 R20, R24, R30, R20 ;  /* 0x0000001e1814723c */ /* 0x000fe20000001814 */
[----:B------:R-:W5:Y:S02]  /*88e0*/  LDSM.16.MT88.4 R28, [R210+0x5800] ;  /* 0x00580000d21c783b */ /* 0x000f640000004200 */
[----:B------:R-:W-:Y:S03]  /*88f0*/  F2FP.F16.F32.PACK_AB R24, R186, R191 ;  /* 0x000000bfba18723e */ /* 0x000fe600000000ff */
[----:B------:R-:W-:Y:S01]  /*8900*/  MUFU.EX2 R182, R182 ;  /* 0x000000b600b67308 */ /* 0x000fe20000000800 */
[----:B--2---:R-:W-:Y:S01]  /*8910*/  F2FP.F16.F32.PACK_AB R25, R189, R194 ;  /* 0x000000c2bd19723e */ /* 0x004fe200000000ff */
[--C-:B------:R-:W-:Y:S01]  /*8920*/  FFMA.FTZ R73, R82, UR4, -R151.reuse ;  /* 0x0000000452497c23 */ /* 0x100fe20008010897 */
[----:B------:R-:W-:Y:S01]  /*8930*/  F2FP.F16.F32.PACK_AB R26, R185, R184 ;  /* 0x000000b8b91a723e */ /* 0x000fe200000000ff */
[--C-:B------:R-:W-:Y:S01]  /*8940*/  FFMA.FTZ R82, R94, UR4, -R151.reuse ;  /* 0x000000045e527c23 */ /* 0x100fe20008010897 */
[----:B---3--:R-:W-:Y:S01]  /*8950*/  F2FP.F16.F32.PACK_AB R27, R188, R187 ;  /* 0x000000bbbc1b723e */ /* 0x008fe200000000ff */
[--C-:B------:R-:W-:Y:S01]  /*8960*/  FFMA.FTZ R92, R105, UR4, -R152.reuse ;  /* 0x00000004695c7c23 */ /* 0x100fe20008010898 */
[--C-:B------:R-:W-:Y:S03]  /*8970*/  FFMA.FTZ R3, R106, UR4, -R151.reuse ;  /* 0x000000046a037c23 */ /* 0x100fe60008010897 */
[----:B------:R-:W2:Y:S01]  /*8980*/  MUFU.EX2 R181, R181 ;  /* 0x000000b500b57308 */ /* 0x000ea20000000800 */
[--C-:B------:R-:W-:Y:S01]  /*8990*/  FFMA.FTZ R94, R107, UR4, -R151.reuse ;  /* 0x000000046b5e7c23 */ /* 0x100fe20008010897 */
[--C-:B------:R-:W-:Y:S01]  /*89a0*/  FFMA.FTZ R108, R108, UR4, -R152.reuse ;  /* 0x000000046c6c7c23 */ /* 0x100fe20008010898 */
[--C-:B------:R-:W-:Y:S01]  /*89b0*/  FFMA.FTZ R110, R110, UR4, -R151.reuse ;  /* 0x000000046e6e7c23 */ /* 0x100fe20008010897 */
[C---:B------:R-:W-:Y:S03]  /*89c0*/  HMMA.16816.F32 R8, R24.reuse, R32, R8 ;  /* 0x000000201808723c */ /* 0x040fe60000001808 */
[--C-:B------:R-:W-:Y:S03]  /*89d0*/  FFMA.FTZ R112, R112, UR4, -R152.reuse ;  /* 0x0000000470707c23 */ /* 0x100fe60008010898 */
[----:B------:R-:W-:Y:S01]  /*89e0*/  MUFU.EX2 R174, R174 ;  /* 0x000000ae00ae7308 */ /* 0x000fe20000000800 */
[--C-:B------:R-:W-:Y:S01]  /*89f0*/  FFMA.FTZ R114, R114, UR4, -R151.reuse ;  /* 0x0000000472727c23 */ /* 0x100fe20008010897 */
[--C-:B------:R-:W-:Y:S01]  /*8a00*/  FFMA.FTZ R116, R116, UR4, -R152.reuse ;  /* 0x0000000474747c23 */ /* 0x100fe20008010898 */
[--C-:B------:R-:W-:Y:S01]  /*8a10*/  FFMA.FTZ R117, R117, UR4, -R152.reuse ;  /* 0x0000000475757c23 */ /* 0x100fe20008010898 */
[C---:B------:R-:W-:Y:S01]  /*8a20*/  HMMA.16816.F32 R12, R24.reuse, R34, R12 ;  /* 0x00000022180c723c */ /* 0x040fe2000000180c */
[----:B------:R-:W3:Y:S02]  /*8a30*/  LDSM.16.MT88.4 R32, [R6+0x800] ;  /* 0x000800000620783b */ /* 0x000ee40000004200 */
[--C-:B------:R-:W-:Y:S03]  /*8a40*/  FFMA.FTZ R124, R124, UR4, -R152.reuse ;  /* 0x000000047c7c7c23 */ /* 0x100fe60008010898 */
[----:B------:R-:W5:Y:S01]  /*8a50*/  MUFU.EX2 R177, R177 ;  /* 0x000000b100b17308 */ /* 0x000f620000000800 */
[----:B------:R-:W-:Y:S01]  /*8a60*/  ISETP.GT.AND P0, PT, R218, R213, PT ;  /* 0x000000d5da00720c */ /* 0x000fe20003f04270 */
[--C-:B------:R-:W-:Y:S01]  /*8a70*/  FFMA.FTZ R126, R126, UR4, -R151.reuse ;  /* 0x000000047e7e7c23 */ /* 0x100fe20008010897 */
[----:B------:R-:W-:Y:S01]  /*8a80*/  MOV R149, R2 ;  /* 0x0000000200957202 */ /* 0x000fe20000000f00 */
[C---:B----4-:R-:W-:Y:S06]  /*8a90*/  HMMA.16816.F32 R16, R24.reuse, R36, R16 ;  /* 0x000000241810723c */ /* 0x050fec0000001810 */
[----:B------:R-:W-:Y:S02]  /*8aa0*/  MUFU.EX2 R179, R179 ;  /* 0x000000b300b37308 */ /* 0x000fe40000000800 */
[----:B------:R-:W-:Y:S01]  /*8ab0*/  HMMA.16816.F32 R20, R24, R38, R20 ;  /* 0x000000261814723c */ /* 0x000fe20000001814 */
[----:B------:R-:W4:Y:S02]  /*8ac0*/  LDSM.16.MT88.4 R36, [R210+0x5c00] ;  /* 0x005c0000d224783b */ /* 0x000f240000004200 */
[----:B-1----:R-:W-:Y:S05]  /*8ad0*/  F2FP.F16.F32.PACK_AB R24, R176, R183 ;  /* 0x000000b7b018723e */ /* 0x002fea00000000ff */
[----:B------:R-:W1:Y:S01]  /*8ae0*/  MUFU.EX2 R180, R180 ;  /* 0x000000b400b47308 */ /* 0x000e620000000800 */
[----:B--2---:R-:W-:Y:S02]  /*8af0*/  F2FP.F16.F32.PACK_AB R25, R181, R182 ;  /* 0x000000b6b519723e */ /* 0x004fe400000000ff */
[----:B-----5:R-:W-:Y:S07]  /*8b00*/  F2FP.F16.F32.PACK_AB R26, R177, R174 ;  /* 0x000000aeb11a723e */ /* 0x020fee00000000ff */
[----:B------:R-:W-:Y:S10]  /*8b10*/  MUFU.EX2 R175, R175 ;  /* 0x000000af00af7308 */ /* 0x000ff40000000800 */
[----:B------:R-:W2:Y:S01]  /*8b20*/  MUFU.EX2 R170, R170 ;  /* 0x000000aa00aa7308 */ /* 0x000ea20000000800 */
[----:B-1----:R-:W-:Y:S09]  /*8b30*/  F2FP.F16.F32.PACK_AB R27, R180, R179 ;  /* 0x000000b3b41b723e */ /* 0x002ff200000000ff */
        /* <DEDUP_REMOVED lines=19> */
[C---:B----4-:R-:W-:Y:S09]  /*8c70*/  HMMA.16816.F32 R8, R24.reuse, R36, R8 ;  /* 0x000000241808723c */ /* 0x050ff20000001808 */
[----:B------:R-:W1:Y:S01]  /*8c80*/  MUFU.EX2 R165, R165 ;  /* 0x000000a500a57308 */ /* 0x000e620000000800 */
[C---:B------:R-:W-:Y:S01]  /*8c90*/  HMMA.16816.F32 R12, R24.reuse, R38, R12 ;  /* 0x00000026180c723c */ /* 0x040fe2000000180c */
[----:B------:R-:W-:Y:S08]  /*8ca0*/  LDSM.16.MT88.4 R36, [R210+0x6800] ;  /* 0x00680000d224783b */ /* 0x000ff00000004200 */
[----:B------:R-:W-:Y:S01]  /*8cb0*/  MUFU.EX2 R158, R158 ;  /* 0x0000009e009e7308 */ /* 0x000fe20000000800 */
[C---:B-----5:R-:W-:Y:S09]  /*8cc0*/  HMMA.16816.F32 R16, R24.reuse, R28, R16 ;  /* 0x0000001c1810723c */ /* 0x060ff20000001810 */
        /* <DEDUP_REMOVED lines=359> */
.L_x_1369:
[----:B------:R-:W1:Y:S01]  /*a340*/  SHFL.BFLY PT, R4, R229, 0x2, 0x1f ;  /* 0x0c401f00e5047f89 */ /* 0x000e6200000e0000 */
[----:B------:R-:W-:Y:S01]  /*a350*/  SHF.L.U32 R6, R209, 0x1, RZ ;  /* 0x00000001d1067819 */ /* 0x000fe200000006ff */
[----:B------:R-:W2:Y:S01]  /*a360*/  S2UR UR4, SR_CTAID.Y ;  /* 0x00000000000479c3 */ /* 0x000ea20000002600 */
[----:B------:R-:W-:Y:S01]  /*a370*/  LOP3.LUT R8, R219, 0xc0, R220, 0xf8, !PT ;  /* 0x000000c0db087812 */ /* 0x000fe200078ef8dc */
[----:B------:R-:W3:Y:S01]  /*a380*/  SHFL.BFLY PT, R3, R228, 0x2, 0x1f ;  /* 0x0c401f00e4037f89 */ /* 0x000ee200000e0000 */
[----:B------:R-:W-:Y:S01]  /*a390*/  LOP3.LUT R7, R211, 0x6, R6, 0xf8, !PT ;  /* 0x00000006d3077812 */ /* 0x000fe200078ef806 */
[----:B------:R-:W-:Y:S01]  /*a3a0*/  BSSY.RECONVERGENT B0, `(.L_x_1374) ;  /* 0x000005d000007945 */ /* 0x000fe20003800200 */
[----:B------:R-:W-:-:S03]  /*a3b0*/  IADD3 R24, PT, PT, -R221, RZ, RZ ;  /* 0x000000ffdd187210 */ /* 0x000fc60007ffe1ff */
[----:B------:R-:W-:Y:S01]  /*a3c0*/  BAR.SYNC.DEFER_BLOCKING 0x0 ;  /* 0x0000000000007b1d */ /* 0x000fe20000010000 */
[----:B------:R-:W-:Y:S02]  /*a3d0*/  LOP3.LUT R7, R7, 0x20, R220, 0xf8, !PT ;  /* 0x0000002007077812 */ /* 0x000fe400078ef8dc */
[----:B------:R-:W-:Y:S02]  /*a3e0*/  LOP3.LUT P2, RZ, R209, 0x3, RZ, 0xc0, !PT ;  /* 0x00000003d1ff7812 */ /* 0x000fe4000784c0ff */
[----:B------:R-:W-:-:S03]  /*a3f0*/  SHF.R.U32.HI R209, RZ, 0x2, R209 ;  /* 0x00000002ffd17819 */ /* 0x000fc600000116d1 */
[----:B------:R-:W2:Y:S08]  /*a400*/  LDC.64 R20, c[0x0][0x430] ;  /* 0x00010c00ff147b82 */ /* 0x000eb00000000a00 */
[----:B------:R-:W4:Y:S01]  /*a410*/  S2UR UR6, SR_CTAID.Z ;  /* 0x00000000000679c3 */ /* 0x000f220000002700 */
[----:B-1----:R-:W-:Y:S01]  /*a420*/  FADD.FTZ R9, R4, R229 ;  /* 0x000000e504097221 */ /* 0x002fe20000010000 */
[----:B---3--:R-:W-:-:S04]  /*a430*/  FADD.FTZ R10, R3, R228 ;  /* 0x000000e4030a7221 */ /* 0x008fc80000010000 */
[----:B------:R-:W1:Y:S02]  /*a440*/  SHFL.BFLY PT, R22, R9, 0x1, 0x1f ;  /* 0x0c201f0009167f89 */ /* 0x000e6400000e0000 */
[----:B------:R-:W4:Y:S02]  /*a450*/  LDC R23, c[0x0][0x3e0] ;  /* 0x0000f800ff177b82 */ /* 0x000f240000000800 */
[----:B------:R-:W3:Y:S01]  /*a460*/  SHFL.BFLY PT, R3, R10, 0x1, 0x1f ;  /* 0x0c201f000a037f89 */ /* 0x000ee200000e0000 */
[----:B--2---:R-:W-:Y:S01]  /*a470*/  IMAD R20, R20, UR4, R221 ;  /* 0x0000000414147c24 */ /* 0x004fe2000f8e02dd */
[----:B------:R-:W2:Y:S01]  /*a480*/  LDCU UR4, c[0x0][0x44c] ;  /* 0x00008980ff0477ac */ /* 0x000ea20008000800 */
[----:B-1----:R-:W-:Y:S01]  /*a490*/  FADD.FTZ R22, R9, R22 ;  /* 0x0000001609167221 */ /* 0x002fe20000010000 */
[----:B------:R-:W-:Y:S01]  /*a4a0*/  LOP3.LUT R9, R208, 0xd8, RZ, 0xc0, !PT ;  /* 0x000000d8d0097812 */ /* 0x000fe200078ec0ff */
[----:B----4-:R-:W-:Y:S02]  /*a4b0*/  IMAD R24, R23, R24, UR6 ;  /* 0x0000000617187e24 */ /* 0x010fe4000f8e0218 */
[----:B------:R-:W1:Y:S01]  /*a4c0*/  MUFU.RCP R5, R22 ;  /* 0x0000001600057308 */ /* 0x000e620000001000 */
[----:B---3--:R-:W-:Y:S01]  /*a4d0*/  FADD.FTZ R3, R10, R3 ;  /* 0x000000030a037221 */ /* 0x008fe20000010000 */
[----:B------:R-:W-:Y:S01]  /*a4e0*/  FSETP.NE.FTZ.AND P1, PT, R22, RZ, PT ;  /* 0x000000ff1600720b */ /* 0x000fe20003f35000 */
[----:B------:R-:W-:Y:S01]  /*a4f0*/  IMAD R20, R20, R23, R24 ;  /* 0x0000001714147224 */ /* 0x000fe200078e0218 */
[----:B------:R-:W-:-:S02]  /*a500*/  LOP3.LUT R9, R9, 0x18, R212, 0x78, !PT ;  /* 0x0000001809097812 */ /* 0x000fc400078e78d4 */
[----:B------:R-:W-:Y:S02]  /*a510*/  FSETP.NE.FTZ.AND P0, PT, R3, RZ, PT ;  /* 0x000000ff0300720b */ /* 0x000fe40003f15000 */
[----:B------:R-:W3:Y:S01]  /*a520*/  MUFU.RCP R4, R3 ;  /* 0x0000000300047308 */ /* 0x000ee20000001000 */
[----:B------:R-:W-:Y:S02]  /*a530*/  LOP3.LUT R9, R9, 0xf24, R208, 0xf8, !PT ;  /* 0x00000f2409097812 */ /* 0x000fe400078ef8d0 */
[----:B------:R-:W-:Y:S02]  /*a540*/  MOV R23, 0xff800000 ;  /* 0xff80000000177802 */ /* 0x000fe40000000f00 */
[----:B------:R-:W-:Y:S02]  /*a550*/  LEA R26, R9, UR5, 0x2 ;  /* 0x00000005091a7c11 */ /* 0x000fe4000f8e10ff */
[----:B------:R-:W4:Y:S01]  /*a560*/  @P1 LDC R27, c[0x0][0x458] ;  /* 0x00011600ff1b1b82 */ /* 0x000f220000000800 */
[----:B------:R-:W5:Y:S01]  /*a570*/  @P1 MUFU.LG2 R22, R22 ;  /* 0x0000001600161308 */ /* 0x000f620000000c00 */
[----:B-1----:R-:W-:-:S02]  /*a580*/  FSEL R6, R5, 1, P1 ;  /* 0x3f80000005067808 */ /* 0x002fc40000800000 */
[----:B------:R-:W-:Y:S02]  /*a590*/  LOP3.LUT R5, R7, R8, RZ, 0xfc, !PT ;  /* 0x0000000807057212 */ /* 0x000fe400078efcff */
[----:B------:R-:W-:Y:S01]  /*a5a0*/  LOP3.LUT R212, R212, 0x30, RZ, 0xc0, !PT ;  /* 0x00000030d4d47812 */ /* 0x000fe200078ec0ff */
        /* <DEDUP_REMOVED lines=8> */
[----:B------:R-:W-:Y:S01]  /*a630*/  LOP3.LUT R6, R220, 0x40, RZ, 0xc0, !PT ;  /* 0x00000040dc067812 */ /* 0x000fe200078ec0ff */
[----:B------:R-:W1:Y:S01]  /*a640*/  @P0 LDC R25, c[0x0][0x458] ;  /* 0x00011600ff190b82 */ /* 0x000e620000000800 */
[----:B---3--:R-:W-:Y:S01]  /*a650*/  FSEL R4, R4, 1, P0 ;  /* 0x3f80000004047808 */ /* 0x008fe20000000000 */
[----:B------:R-:W3:Y:S01]  /*a660*/  @P0 MUFU.LG2 R3, R3 ;  /* 0x0000000300030308 */ /* 0x000ee20000000c00 */
[----:B------:R-:W-:Y:S01]  /*a670*/  LEA R5, R5, UR5, 0x2 ;  /* 0x0000000505057c11 */ /* 0x000fe2000f8e10ff */
[----:B-----5:R-:W-:Y:S01]  /*a680*/  @P1 FMUL.FTZ R29, R22, 0.69314718246459960938 ;  /* 0x3f317218161d1820 */ /* 0x020fe20000410000 */
[----:B------:R-:W-:Y:S01]  /*a690*/  LOP3.LUT R220, R220, 0x80, RZ, 0xc0, !PT ;  /* 0x00000080dcdc7812 */ /* 0x000fe200078ec0ff */
[C---:B------:R-:W-:Y:S01]  /*a6a0*/  FMUL.FTZ R146, R4.reuse, R146 ;  /* 0x0000009204927220 */ /* 0x040fe20000410000 */
[C---:B------:R-:W-:Y:S01]  /*a6b0*/  FMUL.FTZ R147, R4.reuse, R147 ;  /* 0x0000009304937220 */ /* 0x040fe20000410000 */
[C---:B------:R-:W-:Y:S01]  /*a6c0*/  FMUL.FTZ R142, R4.reuse, R142 ;  /* 0x0000008e048e7220 */ /* 0x040fe20000410000 */
[C---:B------:R-:W-:Y:S01]  /*a6d0*/  IADD3 R7, PT, PT, R5.reuse, -R220, RZ ;  /* 0x800000dc05077210 */ /* 0x040fe20007ffe0ff */
[C---:B------:R-:W-:Y:S01]  /*a6e0*/  FMUL.FTZ R143, R4.reuse, R143 ;  /* 0x0000008f048f7220 */ /* 0x040fe20000410000 */
[C---:B------:R-:W-:Y:S01]  /*a6f0*/  FMUL.FTZ R138, R4.reuse, R138 ;  /* 0x0000008a048a7220 */ /* 0x040fe20000410000 */
[C---:B------:R-:W-:Y:S01]  /*a700*/  FMUL.FTZ R139, R4.reuse, R139 ;  /* 0x0000008b048b7220 */ /* 0x040fe20000410000 */
[C---:B------:R-:W-:Y:S01]  /*a710*/  FMUL.FTZ R134, R4.reuse, R134 ;  /* 0x0000008604867220 */ /* 0x040fe20000410000 */
[----:B------:R-:W-:Y:S01]  /*a720*/  FMUL.FTZ R135, R4, R135 ;  /* 0x0000008704877220 */ /* 0x000fe20000410000 */
[----:B------:R-:W-:Y:S01]  /*a730*/  IADD3 R4, PT, PT, R5, -R6, RZ ;  /* 0x8000000605047210 */ /* 0x000fe20007ffe0ff */
[----:B------:R1:W-:Y:S01]  /*a740*/  STS.64 [R5], R144 ;  /* 0x0000009005007388 */ /* 0x0003e20000000a00 */
[----:B------:R-:W-:Y:S01]  /*a750*/  IADD3 R28, PT, PT, -R6, R7, RZ ;  /* 0x00000007061c7210 */ /* 0x000fe20007ffe1ff */
[----:B------:R-:W5:Y:S01]  /*a760*/  S2UR UR5, SR_CTAID.X ;  /* 0x00000000000579c3 */ /* 0x000f620000002500 */
[----:B---3--:R-:W-:Y:S01]  /*a770*/  @P0 FMUL.FTZ R3, R3, 0.69314718246459960938 ;  /* 0x3f31721803030820 */ /* 0x008fe20000410000 */
[----:B------:R3:W-:Y:S01]  /*a780*/  STS.64 [R5+0x400], R146 ;  /* 0x0004009205007388 */ /* 0x0007e20000000a00 */
[----:B------:R-:W-:Y:S01]  /*a790*/  MOV R24, 0xff800000 ;  /* 0xff80000000187802 */ /* 0x000fe20000000f00 */
[----:B----4-:R-:W-:Y:S01]  /*a7a0*/  @P1 FFMA.FTZ R24, R2, R27, R29 ;  /* 0x0000001b02181223 */ /* 0x010fe2000001001d */
[----:B------:R-:W-:Y:S01]  /*a7b0*/  LOP3.LUT R209, R212, 0x7, R209, 0xf8, !PT ;  /* 0x00000007d4d17812 */ /* 0x000fe200078ef8d1 */
[----:B------:R3:W-:Y:S01]  /*a7c0*/  STS.64 [R4+0x20], R140 ;  /* 0x0000208c04007388 */ /* 0x0007e20000000a00 */
[----:B-1----:R-:W-:-:S03]  /*a7d0*/  @P0 FFMA.FTZ R23, R0, R25, R3 ;  /* 0x0000001900170223 */ /* 0x002fc60000010003 */
[----:B------:R3:W-:Y:S04]  /*a7e0*/  STS.64 [R4+0x420], R142 ;  /* 0x0004208e04007388 */ /* 0x0007e80000000a00 */
[----:B------:R3:W-:Y:S04]  /*a7f0*/  STS.64 [R7+0x40], R136 ;  /* 0x0000408807007388 */ /* 0x0007e80000000a00 */
[----:B------:R3:W-:Y:S04]  /*a800*/  STS.64 [R7+0x440], R138 ;  /* 0x0004408a07007388 */ /* 0x0007e80000000a00 */
[----:B------:R3:W-:Y:S01]  /*a810*/  STS.64 [R28+0x60], R132 ;  /* 0x000060841c007388 */ /* 0x0007e20000000a00 */
[----:B-----5:R-:W-:-:S03]  /*a820*/  USHF.L.U32 UR6, UR5, 0x6, URZ ;  /* 0x0000000605067899 */ /* 0x020fc600080006ff */
[----:B------:R3:W-:Y:S01]  /*a830*/  STS.64 [R28+0x460], R134 ;  /* 0x000460861c007388 */ /* 0x0007e20000000a00 */
[----:B------:R-:W-:Y:S02]  /*a840*/  BAR.SYNC.DEFER_BLOCKING 0x0 ;  /* 0x0000000000007b1d */ /* 0x000fe40000010000 */
[----:B------:R-:W-:-:S04]  /*a850*/  IMAD R20, R20, R21, UR6 ;  /* 0x0000000614147e24 */ /* 0x000fc8000f8e0215 */
[----:B--2---:R-:W-:Y:S01]  /*a860*/  IMAD R0, R20, UR4, RZ ;  /* 0x0000000414007c24 */ /* 0x004fe2000f8e02ff */
[----:B------:R3:W1:Y:S04]  /*a870*/  LDS.128 R16, [R26] ;  /* 0x000000001a107984 */ /* 0x0006680000000c00 */
[----:B------:R3:W2:Y:S04]  /*a880*/  LDS.128 R12, [R26+0x800] ;  /* 0x000800001a0c7984 */ /* 0x0006a80000000c00 */
[----:B------:R3:W4:Y:S04]  /*a890*/  LDS.128 R8, [R26+0x1000] ;  /* 0x001000001a087984 */ /* 0x0007280000000c00 */
[----:B------:R3:W1:Y:S01]  /*a8a0*/  LDS.128 R4, [R26+0x1800] ;  /* 0x001800001a047984 */ /* 0x0006620000000c00 */
[----:B------:R-:W-:Y:S05]  /*a8b0*/  @P2 BRA `(.L_x_1375) ;  /* 0x00000000002c2947 */ /* 0x000fea0003800000 */
[----:B------:R-:W5:Y:S01]  /*a8c0*/  LDCU.64 UR4, c[0x0][0x428] ;  /* 0x00008500ff0477ac */ /* 0x000f620008000a00 */
[----:B------:R-:W-:Y:S01]  /*a8d0*/  VIADD R2, R21, -UR6 ;  /* 0x8000000615027c36 */ /* 0x000fe20008000000 */
[----:B------:R-:W-:Y:S01]  /*a8e0*/  IADD3 R3, P0, PT, R20, R209, RZ ;  /* 0x000000d114037210 */ /* 0x000fe20007f1e0ff */
[----:B------:R-:W-:-:S03]  /*a8f0*/  VIADD R21, R209, 0x8 ;  /* 0x00000008d1157836 */ /* 0x000fc60000000000 */
[-C--:B------:R-:W-:Y:S02]  /*a900*/  ISETP.GE.AND P2, PT, R209, R2.reuse, PT ;  /* 0x00000002d100720c */ /* 0x080fe40003f46270 */
[----:B------:R-:W-:Y:S02]  /*a910*/  ISETP.GE.AND P1, PT, R21, R2, PT ;  /* 0x000000021500720c */ /* 0x000fe40003f26270 */
[----:B------:R-:W-:Y:S02]  /*a920*/  LEA.HI.X.SX32 R20, R20, RZ, 0x1, P0 ;  /* 0x000000ff14147211 */ /* 0x000fe400000f0eff */
[----:B-----5:R-:W-:-:S04]  /*a930*/  LEA R2, P0, R3, UR4, 0x2 ;  /* 0x0000000403027c11 */ /* 0x020fc8000f8010ff */
[----:B------:R-:W-:-:S05]  /*a940*/  LEA.HI.X R3, R3, UR5, R20, 0x2, P0 ;  /* 0x0000000503037c11 */ /* 0x000fca00080f1414 */
[----:B------:R1:W-:Y:S04]  /*a950*/  @!P2 STG.E desc[UR24][R2.64], R24 ;  /* 0x000000180200a986 */ /* 0x0003e8000c101918 */
[----:B------:R1:W-:Y:S02]  /*a960*/  @!P1 STG.E desc[UR24][R2.64+0x20], R23 ;  /* 0x0000201702009986 */ /* 0x0003e4000c101918 */
.L_x_1375:
[----:B------:R-:W-:Y:S05]  /*a970*/  BSYNC.RECONVERGENT B0 ;  /* 0x0000000000007941 */ /* 0x000fea0003800200 */
.L_x_1374:
[----:B------:R-:W5:Y:S01]  /*a980*/  LDCU.64 UR4, c[0x0][0x3f8] ;  /* 0x00007f00ff0477ac */ /* 0x000f620008000a00 */
[----:B-1----:R-:W-:-:S04]  /*a990*/  LOP3.LUT R3, R208, 0xffc, RZ, 0xc0, !PT ;  /* 0x00000ffcd0037812 */ /* 0x002fc800078ec0ff */
[----:B------:R-:W-:-:S04]  /*a9a0*/  IADD3 R2, P0, PT, R0, R3, RZ ;  /* 0x0000000300027210 */ /* 0x000fc80007f1e0ff */
[----:B------:R-:W-:Y:S02]  /*a9b0*/  LEA.HI.X.SX32 R3, R0, RZ, 0x1, P0 ;  /* 0x000000ff00037211 */ /* 0x000fe400000f0eff */
[----:B-----5:R-:W-:-:S04]  /*a9c0*/  LEA R20, P0, R2, UR4, 0x2 ;  /* 0x0000000402147c11 */ /* 0x020fc8000f8010ff */
[----:B------:R-:W-:-:S05]  /*a9d0*/  LEA.HI.X R21, R2, UR5, R3, 0x2, P0 ;  /* 0x0000000502157c11 */ /* 0x000fca00080f1403 */
[----:B------:R-:W-:Y:S04]  /*a9e0*/  STG.E.128 desc[UR24][R20.64], R16 ;  /* 0x0000001014007986 */ /* 0x000fe8000c101d18 */
[----:B--2---:R-:W-:Y:S04]  /*a9f0*/  STG.E.128 desc[UR24][R20.64+0x800], R12 ;  /* 0x0008000c14007986 */ /* 0x004fe8000c101d18 */
[----:B----4-:R-:W-:Y:S04]  /*aa00*/  STG.E.128 desc[UR24][R20.64+0x1000], R8 ;  /* 0x0010000814007986 */ /* 0x010fe8000c101d18 */
[----:B------:R-:W-:Y:S01]  /*aa10*/  STG.E.128 desc[UR24][R20.64+0x1800], R4 ;  /* 0x0018000414007986 */ /* 0x000fe2000c101d18 */
[----:B------:R-:W-:Y:S05]  /*aa20*/  EXIT ;  /* 0x000000000000794d */ /* 0x000fea0003800000 */
.L_x_1376:
        /* <DEDUP_REMOVED lines=13> */
.L_x_4884:


//--------------------- .text._ZN5flash24flash_fwd_splitkv_kernelI23Flash_fwd_kernel_traitsILi32ELi64ELi256ELi4ELb0ELb0EN7cutlass6half_tE19Flash_kernel_traitsILi32ELi64ELi256ELi4ES3_EELb1ELb0ELb0ELb1ELb1ELb1ELb1ELb0EEEvNS_16Flash_fwd_paramsE --------------------------
	.section	.text._ZN5flash24flash_fwd_splitkv_kernelI23Flash_fwd_kernel_traitsILi32ELi64ELi256ELi4ELb0ELb0EN7cutlass6half_tE19Flash_kernel_traitsILi32ELi64ELi256ELi4ES3_EELb1ELb0ELb0ELb1ELb1ELb1ELb1ELb0EEEvNS_16Flash_fwd_paramsE,"ax",@progbits
	.align	128
        .global         _ZN5flash24flash_fwd_splitkv_kernelI23Flash_fwd_kernel_traitsILi32ELi64ELi256ELi4ELb0ELb0EN7cutlass6half_tE19Flash_kernel_traitsILi32ELi64ELi256ELi4ES3_EELb1ELb0ELb0ELb1ELb1ELb1ELb1ELb0EEEvNS_16Flash_fwd_paramsE
        .type           _ZN5flash24flash_fwd_splitkv_kernelI23Flash_fwd_kernel_traitsILi32ELi64ELi256ELi4ELb0ELb0EN7cutlass6half_tE19Flash_kernel_traitsILi32ELi64ELi256ELi4ES3_EELb1ELb0ELb0ELb1ELb1ELb1ELb1ELb0EEEvNS_16Flash_fwd_paramsE,@function
        .size           _ZN5flash24flash_fwd_splitkv_kernelI23Flash_fwd_kernel_traitsILi32ELi64ELi256ELi4ELb0ELb0EN7cutlass6half_tE19Flash_kernel_traitsILi32ELi64ELi256ELi4ES3_EELb1ELb0ELb0ELb1ELb1ELb1ELb1ELb0EEEvNS_16Flash_fwd_paramsE,(.L_x_4885 - _ZN5flash24flash_fwd_splitkv_kernelI23Flash_fwd_kernel_traitsILi32ELi64ELi256ELi4ELb0ELb0EN7cutlass6half_tE19Flash_kernel_traitsILi32ELi64ELi256ELi4ES3_EELb1ELb0ELb0ELb1ELb1ELb1ELb1ELb0EEEvNS_16Flash_fwd_paramsE)
        .other          _ZN5flash24flash_fwd_splitkv_kernelI23Flash_fwd_kernel_traitsILi32ELi64ELi256ELi4ELb0ELb0EN7cutlass6half_tE19Flash_kernel_traitsILi32ELi64ELi256ELi4ES3_EELb1ELb0ELb0ELb1ELb1ELb1ELb1ELb0EEEvNS_16Flash_fwd_paramsE,@"STO_CUDA_ENTRY STV_DEFAULT"
_ZN5flash24flash_fwd_splitkv_kernelI23Flash_fwd_kernel_traitsILi32ELi64ELi256ELi4ELb0ELb0EN7cutlass6half_tE19Flash_kernel_traitsILi32ELi64ELi256ELi4ES3_EELb1ELb0ELb0ELb1ELb1ELb1ELb1ELb0EEEvNS_16Flash_fwd_paramsE:
.text._ZN5flash24flash_fwd_splitkv_kernelI23Flash_fwd_kernel_traitsILi32ELi64ELi256ELi4ELb0ELb0EN7cutlass6half_tE19Flash_kernel_traitsILi32ELi64ELi256ELi4ES3_EELb1ELb0ELb0ELb1ELb1ELb1ELb1ELb0EEEvNS_16Flash_fwd_paramsE:
        /* <DEDUP_REMOVED lines=20> */
[----:B--2---:R-:W-:-:S04]  /*0140*/  IMAD.MOV R6, RZ, RZ, -R7 ;  /* 0x000000ffff067224 */ /* 0x004fc800078e0a07 */
[----:B------:R-:W-:Y:S01]  /*0150*/  IMAD R8, R6, R0, RZ ;  /* 0x0000000006087224 */ /* 0x000fe200078e02ff */
[----:B------:R-:W-:-:S05]  /*0160*/  MOV R6, RZ ;  /* 0x000000ff00067202 */ /* 0x000fca0000000f00 */
        /* <DEDUP_REMOVED lines=22> */
[----:B-1----:R-:W1:Y:S08]  /*02d0*/  LDC R2, c[0x0][0x438] ;  /* 0x00010e00ff027b82 */ /* 0x002e700000000800 */
[----:B------:R-:W4:Y:S01]  /*02e0*/  LDC R41, c[0x0][0x508] ;  /* 0x00014200ff297b82 */ /* 0x000f220000000800 */
[----:B--2---:R-:W-:-:S02]  /*02f0*/  IABS R9, R7 ;  /* 0x0000000700097213 */ /* 0x004fc40000000000 */
[----:B------:R-:W-:Y:S02]  /*0300*/  IABS R10, R7 ;  /* 0x00000007000a7213 */ /* 0x000fe40000000000 */
[----:B------:R-:W2:Y:S03]  /*0310*/  I2F.RP R4, R9 ;  /* 0x0000000900047306 */ /* 0x000ea60000209400 */
[----:B------:R-:W-:Y:S02]  /*0320*/  IMAD.MOV R10, RZ, RZ, -R10 ;  /* 0x000000ffff0a7224 */ /* 0x000fe400078e0a0a */
[----:B-1----:R-:W-:-:S05]  /*0330*/  VIADD R2, R2, 0xff ;  /* 0x000000ff02027836 */ /* 0x002fca0000000000 */
[----:B------:R-:W-:-:S04]  /*0340*/  SHF.R.S32.HI R11, RZ, 0x1f, R2 ;  /* 0x0000001fff0b7819 */ /* 0x000fc80000011402 */
[----:B------:R-:W-:Y:S01]  /*0350*/  LEA.HI R11, R11, R2, RZ, 0x8 ;  /* 0x000000020b0b7211 */ /* 0x000fe200078f40ff */
[----:B--2---:R-:W1:Y:S03]  /*0360*/  MUFU.RCP R4, R4 ;  /* 0x0000000400047308 */ /* 0x004e660000001000 */
[----:B------:R-:W-:-:S05]  /*0370*/  LEA.HI.SX32 R11, R11, R7, 0x18 ;  /* 0x000000070b0b7211 */ /* 0x000fca00078fc2ff */
[----:B------:R-:W-:-:S05]  /*0380*/  VIADD R11, R11, 0xffffffff ;  /* 0xffffffff0b0b7836 */ /* 0x000fca0000000000 */
[----:B------:R-:W-:Y:S02]  /*0390*/  IABS R2, R11 ;  /* 0x0000000b00027213 */ /* 0x000fe40000000000 */
[----:B------:R-:W-:Y:S01]  /*03a0*/  LOP3.LUT R11, R11, R7, RZ, 0x3c, !PT ;  /* 0x000000070b0b7212 */ /* 0x000fe200078e3cff */
[----:B-1----:R-:W-:-:S04]  /*03b0*/  VIADD R4, R4, 0xffffffe ;  /* 0x0ffffffe04047836 */ /* 0x002fc80000000000 */
[----:B------:R-:W1:Y:S02]  /*03c0*/  F2I.FTZ.U32.TRUNC.NTZ R5, R4 ;  /* 0x0000000400057305 */ /* 0x000e64000021f000 */
[----:B-1----:R-:W-:Y:S02]  /*03d0*/  IMAD.MOV R8, RZ, RZ, -R5 ;  /* 0x000000ffff087224 */ /* 0x002fe400078e0a05 */
[----:B------:R-:W-:Y:S02]  /*03e0*/  IMAD.MOV.U32 R4, RZ, RZ, RZ ;  /* 0x000000ffff047224 */ /* 0x000fe400078e00ff */
[----:B------:R-:W-:-:S04]  /*03f0*/  IMAD R8, R8, R9, RZ ;  /* 0x0000000908087224 */ /* 0x000fc800078e02ff */
[----:B------:R-:W-:Y:S02]  /*0400*/  IMAD.HI.U32 R8, R5, R8, R4 ;  /* 0x0000000805087227 */ /* 0x000fe400078e0004 */
[----:B------:R-:W1:Y:S04]  /*0410*/  @!P0 LDC.64 R4, c[0x0][0x488] ;  /* 0x00012200ff048b82 */ /* 0x000e680000000a00 */
[----:B------:R-:W-:-:S04]  /*0420*/  IMAD.HI.U32 R8, R8, R2, RZ ;  /* 0x0000000208087227 */ /* 0x000fc800078e00ff */
[----:B------:R-:W-:Y:S02]  /*0430*/  IMAD R10, R8, R10, R2 ;  /* 0x0000000a080a7224 */ /* 0x000fe400078e0202 */
[----:B------:R-:W2:Y:S03]  /*0440*/  @!P0 LDC.64 R2, c[0x0][0x438] ;  /* 0x00010e00ff028b82 */ /* 0x000ea60000000a00 */
[----:B------:R-:W-:Y:S02]  /*0450*/  ISETP.GT.U32.AND P2, PT, R9, R10, PT ;  /* 0x0000000a0900720c */ /* 0x000fe40003f44070 */
[----:B-1----:R-:W-:Y:S02]  /*0460*/  @!P0 ISETP.NE.U32.AND P1, PT, R4, RZ, PT ;  /* 0x000000ff0400820c */ /* 0x002fe40003f25070 */
[----:B------:R-:W1:Y:S09]  /*0470*/  S2R R4, SR_CTAID.Y ;  /* 0x0000000000047919 */ /* 0x000e720000002600 */
[----:B------:R-:W-:Y:S01]  /*0480*/  @!P2 IMAD.IADD R10, R10, 0x1, -R9 ;  /* 0x000000010a0aa824 */ /* 0x000fe200078e0a09 */
[----:B------:R-:W-:Y:S01]  /*0490*/  @!P0 ISETP.NE.AND.EX P1, PT, R5, RZ, PT, P1 ;  /* 0x000000ff0500820c */ /* 0x000fe20003f25310 */
[----:B------:R-:W-:-:S03]  /*04a0*/  @!P2 VIADD R8, R8, 0x1 ;  /* 0x000000010808a836 */ /* 0x000fc60000000000 */
[----:B------:R-:W-:Y:S02]  /*04b0*/  ISETP.GE.U32.AND P3, PT, R10, R9, PT ;  /* 0x000000090a00720c */ /* 0x000fe40003f66070 */
[----:B--2---:R-:W-:Y:S02]  /*04c0*/  @!P0 SEL R3, R3, RZ, P1 ;  /* 0x000000ff03038207 */ /* 0x004fe40000800000 */
        /* <DEDUP_REMOVED lines=8> */
[----:B----4-:R-:W-:Y:S02]  /*0550*/  IADD3 R3, PT, PT, R3, 0x40, R41 ;  /* 0x0000004003037810 */ /* 0x010fe40007ffe029 */
        /* <DEDUP_REMOVED lines=10> */
[----:B---3--:R-:W-:Y:S05]  /*0600*/  @!P0 BRA `(.L_x_1377) ;  /* 0x0000000000ac8947 */ /* 0x008fea0003800000 */
[----:B------:R-:W1:Y:S01]  /*0610*/  LDC R2, c[0x0][0x430] ;  /* 0x00010c00ff027b82 */ /* 0x000e620000000800 */
[----:B------:R-:W2:Y:S01]  /*0620*/  LDCU UR8, c[0x0][0x44c] ;  /* 0x00008980ff0877ac */ /* 0x000ea20008000800 */
[----:B------:R-:W3:Y:S01]  /*0630*/  LDCU.64 UR4, c[0x0][0x428] ;  /* 0x00008500ff0477ac */ /* 0x000ee20008000a00 */
[----:B------:R-:W4:Y:S01]  /*0640*/  LDCU.64 UR6, c[0x0][0x3f8] ;  /* 0x00007f00ff0677ac */ /* 0x000f220008000a00 */
[----:B-1----:R-:W-:Y:S01]  /*0650*/  IMAD R4, R4, R2, R175 ;  /* 0x0000000204047224 */ /* 0x002fe200078e02af */
[----:B------:R-:W-:-:S03]  /*0660*/  SHF.R.U32.HI R2, RZ, 0x3, R151 ;  /* 0x00000003ff027819 */ /* 0x000fc60000011697 */
[----:B------:R-:W-:Y:S01]  /*0670*/  IMAD R6, R4, R0, R6 ;  /* 0x0000000004067224 */ /* 0x000fe200078e0206 */
[----:B------:R-:W-:Y:S01]  /*0680*/  IADD3 R0, PT, PT, -R36, UR22, RZ ;  /* 0x0000001624007c10 */ /* 0x000fe2000fffe1ff */
[----:B------:R-:W-:Y:S01]  /*0690*/  VIADD R3, R2, 0x20 ;  /* 0x0000002002037836 */ /* 0x000fe20000000000 */
[----:B------:R-:W-:Y:S01]  /*06a0*/  LOP3.LUT P4, R4, R151, 0x7, RZ, 0xc0, !PT ;  /* 0x0000000797047812 */ /* 0x000fe2000788c0ff */
[----:B------:R-:W-:Y:S02]  /*06b0*/  IMAD R6, R6, UR22, R36 ;  /* 0x0000001606067c24 */ /* 0x000fe4000f8e0224 */
[----:B------:R-:W-:Y:S01]  /*06c0*/  VIADD R5, R2, 0x10 ;  /* 0x0000001002057836 */ /* 0x000fe20000000000 */
[----:B------:R-:W-:Y:S02]  /*06d0*/  ISETP.GE.AND P2, PT, R3, R0, PT ;  /* 0x000000000300720c */ /* 0x000fe40003f46270 */
[C---:B------:R-:W-:Y:S02]  /*06e0*/  IADD3 R3, P0, PT, R6.reuse, R2, RZ ;  /* 0x0000000206037210 */ /* 0x040fe40007f1e0ff */
[-C--:B------:R-:W-:Y:S01]  /*06f0*/  ISETP.GE.AND P3, PT, R5, R0.reuse, PT ;  /* 0x000000000500720c */ /* 0x080fe20003f66270 */
[----:B--2---:R-:W-:Y:S01]  /*0700*/  IMAD R5, R6, UR8, RZ ;  /* 0x0000000806057c24 */ /* 0x004fe2000f8e02ff */
[C---:B------:R-:W-:Y:S01]  /*0710*/  ISETP.GE.OR P4, PT, R2.reuse, R0, P4 ;  /* 0x000000000200720c */ /* 0x040fe20002786670 */
[----:B------:R-:W-:Y:S01]  /*0720*/  VIADD R2, R2, 0x30 ;  /* 0x0000003002027836 */ /* 0x000fe20000000000 */
[----:B------:R-:W-:-:S02]  /*0730*/  LEA.HI.X.SX32 R6, R6, RZ, 0x1, P0 ;  /* 0x000000ff06067211 */ /* 0x000fc400000f0eff */
[C---:B---3--:R-:W-:Y:S02]  /*0740*/  LEA R8, P0, R3.reuse, UR4, 0x2 ;  /* 0x0000000403087c11 */ /* 0x048fe4000f8010ff */
[C---:B------:R-:W-:Y:S02]  /*0750*/  ISETP.NE.OR P3, PT, R4.reuse, RZ, P3 ;  /* 0x000000ff0400720c */ /* 0x040fe40001f65670 */
[----:B------:R-:W-:Y:S02]  /*0760*/  ISETP.NE.OR P2, PT, R4, RZ, P2 ;  /* 0x000000ff0400720c */ /* 0x000fe40001745670 */
[----:B------:R-:W-:Y:S02]  /*0770*/  LEA.HI.X R9, R3, UR5, R6, 0x2, P0 ;  /* 0x0000000503097c11 */ /* 0x000fe400080f1406 */
[----:B------:R-:W-:Y:S01]  /*0780*/  ISETP.GE.AND P0, PT, R2, R0, PT ;  /* 0x000000000200720c */ /* 0x000fe20003f06270 */
[----:B------:R-:W-:Y:S01]  /*0790*/  @!P4 IMAD.MOV.U32 R6, RZ, RZ, -0x800000 ;  /* 0xff800000ff06c424 */ /* 0x000fe200078e00ff */
[----:B------:R-:W-:-:S02]  /*07a0*/  LEA R151, P1, R151, R5, 0x2 ;  /* 0x0000000597977211 */ /* 0x000fc400078210ff */
[----:B------:R-:W-:Y:S02]  /*07b0*/  ISETP.NE.OR P0, PT, R4, RZ, P0 ;  /* 0x000000ff0400720c */ /* 0x000fe40000705670 */
[----:B------:R-:W-:Y:S02]  /*07c0*/  LEA.HI.X.SX32 R5, R5, RZ, 0x1, P1 ;  /* 0x000000ff05057211 */ /* 0x000fe400008f0eff */
[----:B----4-:R-:W-:Y:S01]  /*07d0*/  LEA R10, P1, R151, UR6, 0x2 ;  /* 0x00000006970a7c11 */ /* 0x010fe2000f8210ff */
[----:B------:R-:W-:-:S03]  /*07e0*/  @!P2 IMAD.MOV.U32 R3, RZ, RZ, -0x800000 ;  /* 0xff800000ff03a424 */ /* 0x000fc600078e00ff */
[----:B------:R-:W-:Y:S01]  /*07f0*/  LEA.HI.X R11, R151, UR7, R5, 0x2, P1 ;  /* 0x00000007970b7c11 */ /* 0x000fe200088f1405 */
[----:B------:R-:W-:-:S04]  /*0800*/  @!P3 IMAD.MOV.U32 R5, RZ, RZ, -0x800000 ;  /* 0xff800000ff05b424 */ /* 0x000fc800078e00ff */
        /* <DEDUP_REMOVED lines=11> */
.L_x_1377:
        /* <DEDUP_REMOVED lines=8> */
.L_x_1378:
[----:B------:R-:W2:Y:S02]  /*0940*/  LDCU.64 UR18, c[0x0][0x4e0] ;  /* 0x00009c00ff1277ac */ /* 0x000ea40008000a00 */
[----:B--2---:R-:W-:-:S04]  /*0950*/  UISETP.NE.U32.AND UP0, UPT, UR18, URZ, UPT ;  /* 0x000000ff1200728c */ /* 0x004fc8000bf05070 */
[----:B------:R-:W-:-:S09]  /*0960*/  UISETP.NE.AND.EX UP0, UPT, UR19, URZ, UPT, UP0 ;  /* 0x000000ff1300728c */ /* 0x000fd2000bf05300 */
[----:B------:R-:W-:Y:S05]  /*0970*/  BRA.U !UP0, `(.L_x_1379) ;  /* 0x00000005088c7547 */ /* 0x000fea000b800000 */
[----:B------:R-:W2:Y:S01]  /*0980*/  LDC R5, c[0x0][0x4f0] ;  /* 0x00013c00ff057b82 */ /* 0x000ea20000000800 */
[----:B-1----:R-:W-:Y:S01]  /*0990*/  LEA R2, R37, 0xffffff00, 0x8 ;  /* 0xffffff0025027811 */ /* 0x002fe200078e40ff */
[----:B------:R-:W1:Y:S03]  /*09a0*/  LDCU.64 UR4, c[0x0][0x4e8] ;  /* 0x00009d00ff0477ac */ /* 0x000e660008000a00 */
[----:B------:R-:W-:Y:S01]  /*09b0*/  IABS R0, R2 ;  /* 0x0000000200007213 */ /* 0x000fe20000000000 */
[----:B------:R-:W3:Y:S01]  /*09c0*/  LDCU.64 UR8, c[0x0][0x3a8] ;  /* 0x00007500ff0877ac */ /* 0x000ee20008000a00 */
[----:B------:R-:W4:Y:S01]  /*09d0*/  LDCU.64 UR16, c[0x0][0x3a0] ;  /* 0x00007400ff1077ac */ /* 0x000f220008000a00 */
[----:B------:R-:W3:Y:S01]  /*09e0*/  LDCU.64 UR6, c[0x0][0x3c0] ;  /* 0x00007800ff0677ac */ /* 0x000ee20008000a00 */
        /* <DEDUP_REMOVED lines=8> */
[----:B------:R-:W-:-:S04]  /*0a70*/  IMAD.HI.U32 R7, R9, R3, R8 ;  /* 0x0000000309077227 */ /* 0x000fc800078e0008 */
[----:B------:R-:W-:Y:S02]  /*0a80*/  IMAD.MOV.U32 R3, RZ, RZ, R0 ;  /* 0x000000ffff037224 */ /* 0x000fe400078e0000 */
[----:B-1----:R-:W-:-:S04]  /*0a90*/  IMAD.WIDE.U32 R8, R175, UR4, RZ ;  /* 0x00000004af087c25 */ /* 0x002fc8000f8e00ff */
        /* <DEDUP_REMOVED lines=10> */
[----:B------:R-:W-:Y:S01]  /*0b40*/  LOP3.LUT R0, R2, R5, RZ, 0x3c, !PT ;  /* 0x0000000502007212 */ /* 0x000fe200078e3cff */
[----:B------:R-:W2:Y:S03]  /*0b50*/  LDC R4, c[0x0][0x3e8] ;  /* 0x0000fa00ff047b82 */ /* 0x000ea60000000800 */
[----:B------:R-:W-:-:S07]  /*0b60*/  ISETP.GE.AND P1, PT, R0, RZ, PT ;  /* 0x000000ff0000720c */ /* 0x000fce0003f26270 */
[----:B------:R-:W-:Y:S01]  /*0b70*/  @P0 VIADD R7, R7, 0x1 ;  /* 0x0000000107070836 */ /* 0x000fe20000000000 */
[----:B------:R-:W-:-:S04]  /*0b80*/  LEA R70, P0, R8, UR18, 0x2 ;  /* 0x0000001208467c11 */ /* 0x000fc8000f8010ff */
[----:B------:R-:W-:Y:S02]  /*0b90*/  LEA.HI.X R69, R8, UR19, R69, 0x2, P0 ;  /* 0x0000001308457c11 */ /* 0x000fe400080f1445 */
[----:B------:R-:W-:Y:S02]  /*0ba0*/  @!P1 IADD3 R7, PT, PT, -R7, RZ, RZ ;  /* 0x000000ff07079210 */ /* 0x000fe40007ffe1ff */
[----:B------:R-:W-:Y:S01]  /*0bb0*/  @!P2 LOP3.LUT R7, RZ, R5, RZ, 0x33, !PT ;  /* 0x00000005ff07a212 */ /* 0x000fe200078e33ff */
[----:B------:R-:W-:Y:S01]  /*0bc0*/  IMAD.MOV.U32 R9, RZ, RZ, R69 ;  /* 0x000000ffff097224 */ /* 0x000fe200078e0045 */
[----:B------:R-:W-:-:S05]  /*0bd0*/  MOV R8, R70 ;  /* 0x0000004600087202 */ /* 0x000fca0000000f00 */
[----:B------:R-:W-:-:S06]  /*0be0*/  IMAD.WIDE R10, R7, 0x4, R8 ;  /* 0x00000004070a7825 */ /* 0x000fcc00078e0208 */
[----:B------:R-:W4:Y:S01]  /*0bf0*/  LDG.E R10, desc[UR24][R10.64] ;  /* 0x000000180a0a7981 */ /* 0x000f22000c1e1900 */
[----:B--2---:R-:W-:Y:S02]  /*0c00*/  IABS R0, R4 ;  /* 0x0000000400007213 */ /* 0x004fe40000000000 */
[----:B------:R-:W-:Y:S02]  /*0c10*/  IADD3 R7, PT, PT, -R7, RZ, RZ ;  /* 0x000000ff07077210 */ /* 0x000fe40007ffe1ff */
[----:B------:R-:W2:Y:S01]  /*0c20*/  I2F.RP R14, R0 ;  /* 0x00000000000e7306 */ /* 0x000ea20000209400 */
[----:B-1----:R-:W-:Y:S02]  /*0c30*/  MOV R32, UR4 ;  /* 0x0000000400207c02 */ /* 0x002fe40008000f00 */
[----:B------:R-:W-:Y:S01]  /*0c40*/  IMAD R2, R5, R7, R2 ;  /* 0x0000000705027224 */ /* 0x000fe200078e0202 */
[----:B------:R-:W-:-:S04]  /*0c50*/  MOV R33, UR5 ;  /* 0x0000000500217c02 */ /* 0x000fc80008000f00 */
[----:B--2---:R-:W1:Y:S02]  /*0c60*/  MUFU.RCP R14, R14 ;  /* 0x0000000e000e7308 */ /* 0x004e640000001000 */
[----:B-1----:R-:W-:-:S06]  /*0c70*/  IADD3 R14, PT, PT, R14, 0xffffffe, RZ ;  /* 0x0ffffffe0e0e7810 */ /* 0x002fcc0007ffe0ff */
[----:B------:R-:W1:Y:S02]  /*0c80*/  F2I.FTZ.U32.TRUNC.NTZ R15, R14 ;  /* 0x0000000e000f7305 */ /* 0x000e64000021f000 */
[----:B-1----:R-:W-:Y:S01]  /*0c90*/  IADD3 R3, PT, PT, RZ, -R15, RZ ;  /* 0x8000000fff037210 */ /* 0x002fe20007ffe0ff */
[----:B------:R-:W-:-:S04]  /*0ca0*/  IMAD.MOV.U32 R14, RZ, RZ, RZ ;  /* 0x000000ffff0e7224 */ /* 0x000fc800078e00ff */
[----:B------:R-:W-:Y:S01]  /*0cb0*/  IMAD R8, R3, R0, RZ ;  /* 0x0000000003087224 */ /* 0x000fe200078e02ff */
[----:B------:R-:W-:-:S03]  /*0cc0*/  IABS R3, R6 ;  /* 0x0000000600037213 */ /* 0x000fc60000000000 */
[----:B------:R-:W-:Y:S01]  /*0cd0*/  IMAD.HI.U32 R8, R15, R8, R14 ;  /* 0x000000080f087227 */ /* 0x000fe200078e000e */
[----:B------:R-:W-:-:S05]  /*0ce0*/  MOV R9, R3 ;  /* 0x0000000300097202 */ /* 0x000fca0000000f00 */
        /* <DEDUP_REMOVED lines=10> */
[----:B------:R-:W-:-:S05]  /*0d90*/  SHF.R.S32.HI R0, RZ, 0x1f, R2 ;  /* 0x0000001fff007819 */ /* 0x000fca0000011402 */
[----:B------:R-:W-:-:S06]  /*0da0*/  @P2 VIADD R3, R3, 0x1 ;  /* 0x0000000103032836 */ /* 0x000fcc0000000000 */
[----:B------:R-:W-:Y:S02]  /*0db0*/  @!P0 IADD3 R3, PT, PT, -R3, RZ, RZ ;  /* 0x000000ff03038210 */ /* 0x000fe40007ffe1ff */
[----:B------:R-:W-:Y:S01]  /*0dc0*/  @!P1 LOP3.LUT R3, RZ, R4, RZ, 0x33, !PT ;  /* 0x00000004ff039212 */ /* 0x000fe200078e33ff */
[C---:B------:R-:W-:Y:S02]  /*0dd0*/  IMAD R4, R0.reuse, R32, RZ ;  /* 0x0000002000047224 */ /* 0x040fe400078e02ff */
[----:B---3--:R-:W-:Y:S02]  /*0de0*/  IMAD R0, R0, UR6, RZ ;  /* 0x0000000600007c24 */ /* 0x008fe4000f8e02ff */
[C---:B------:R-:W-:Y:S02]  /*0df0*/  IMAD R4, R2.reuse, R33, R4 ;  /* 0x0000002102047224 */ /* 0x040fe400078e0204 */
[----:B------:R-:W-:Y:S01]  /*0e00*/  IMAD R0, R2, UR7, R0 ;  /* 0x0000000702007c24 */ /* 0x000fe2000f8e0200 */
[----:B----4-:R-:W-:Y:S01]  /*0e10*/  SHF.R.S32.HI R7, RZ, 0x1f, R10 ;  /* 0x0000001fff077819 */ /* 0x010fe2000001140a */
[----:B------:R-:W-:-:S04]  /*0e20*/  IMAD.WIDE.U32 R8, R10, UR8, RZ ;  /* 0x000000080a087c25 */ /* 0x000fc8000f8e00ff */
[C---:B------:R-:W-:Y:S02]  /*0e30*/  IMAD R5, R7.reuse, UR8, RZ ;  /* 0x0000000807057c24 */ /* 0x040fe4000f8e02ff */
[----:B------:R-:W-:Y:S02]  /*0e40*/  IMAD R7, R7, UR16, RZ ;  /* 0x0000001007077c24 */ /* 0x000fe4000f8e02ff */
[C---:B------:R-:W-:Y:S01]  /*0e50*/  IMAD R5, R10.reuse, UR9, R5 ;  /* 0x000000090a057c24 */ /* 0x040fe2000f8e0205 */
[----:B------:R-:W1:Y:S01]  /*0e60*/  LDCU.128 UR8, c[0x0][0x3d0] ;  /* 0x00007a00ff0877ac */ /* 0x000e620008000c00 */
[C---:B------:R-:W-:Y:S02]  /*0e70*/  IMAD R7, R10.reuse, UR17, R7 ;  /* 0x000000110a077c24 */ /* 0x040fe4000f8e0207 */
[----:B------:R-:W-:Y:S01]  /*0e80*/  IMAD.WIDE.U32 R10, R10, UR16, RZ ;  /* 0x000000100a0a7c25 */ /* 0x000fe2000f8e00ff */
[----:B------:R-:W-:-:S03]  /*0e90*/  IADD3 R9, PT, PT, R9, R5, RZ ;  /* 0x0000000509097210 */ /* 0x000fc60007ffe0ff */
[----:B------:R-:W-:Y:S02]  /*0ea0*/  IMAD.IADD R11, R11, 0x1, R7 ;  /* 0x000000010b0b7824 */ /* 0x000fe400078e0207 */
[----:B------:R-:W-:-:S04]  /*0eb0*/  IMAD.WIDE.U32 R8, R2, UR6, R8 ;  /* 0x0000000602087c25 */ /* 0x000fc8000f8e0008 */
[----:B------:R-:W-:Y:S01]  /*0ec0*/  IMAD.WIDE.U32 R10, R2, R32, R10 ;  /* 0x00000020020a7225 */ /* 0x000fe200078e000a */
[----:B------:R-:W-:Y:S02]  /*0ed0*/  SHF.R.S32.HI R2, RZ, 0x1f, R3 ;  /* 0x0000001fff027819 */ /* 0x000fe40000011403 */
[----:B------:R-:W-:Y:S01]  /*0ee0*/  IADD3 R9, PT, PT, R9, R0, RZ ;  /* 0x0000000009097210 */ /* 0x000fe20007ffe0ff */
[----:B------:R-:W-:Y:S01]  /*0ef0*/  IMAD.IADD R5, R11, 0x1, R4 ;  /* 0x000000010b057824 */ /* 0x000fe200078e0204 */
[----:B------:R-:W-:Y:S01]  /*0f00*/  MOV R4, R10 ;  /* 0x0000000a00047202 */ /* 0x000fe20000000f00 */
[C---:B-1----:R-:W-:Y:S02]  /*0f10*/  IMAD R0, R2.reuse, UR8, RZ ;  /* 0x0000000802007c24 */ /* 0x042fe4000f8e02ff */
[----:B------:R-:W-:Y:S02]  /*0f20*/  IMAD R2, R2, UR10, RZ ;  /* 0x0000000a02027c24 */ /* 0x000fe4000f8e02ff */
[----:B------:R-:W-:-:S04]  /*0f30*/  IMAD.WIDE.U32 R14, R3, UR8, R4 ;  /* 0x00000008030e7c25 */ /* 0x000fc8000f8e0004 */
[C---:B------:R-:W-:Y:S02]  /*0f40*/  IMAD R0, R3.reuse, UR9, R0 ;  /* 0x0000000903007c24 */ /* 0x040fe4000f8e0200 */
[C---:B------:R-:W-:Y:S02]  /*0f50*/  IMAD R4, R3.reuse, UR11, R2 ;  /* 0x0000000b03047c24 */ /* 0x040fe4000f8e0202 */
[----:B------:R-:W-:-:S04]  /*0f60*/  IMAD.WIDE.U32 R8, R3, UR10, R8 ;  /* 0x0000000a03087c25 */ /* 0x000fc8000f8e0008 */
[----:B------:R-:W-:Y:S01]  /*0f70*/  IMAD.IADD R2, R15, 0x1, R0 ;  /* 0x000000010f027824 */ /* 0x000fe200078e0200 */
[----:B------:R-:W-:Y:S02]  /*0f80*/  IADD3 R0, PT, PT, R9, R4, RZ ;  /* 0x0000000409007210 */ /* 0x000fe40007ffe0ff */
[----:B------:R-:W-:Y:S01]  /*0f90*/  MOV R10, R8 ;  /* 0x00000008000a7202 */ /* 0x000fe20000000f00 */
[----:B------:R-:W-:Y:S06]  /*0fa0*/  BRA `(.L_x_1380) ;  /* 0x00000004001c7947 */ /* 0x000fec0003800000 */
.L_x_1379:
[----:B------:R-:W2:Y:S01]  /*0fb0*/  LDC R7, c[0x0][0x3e8] ;  /* 0x0000fa00ff077b82 */ /* 0x000ea20000000800 */
[----:B------:R-:W-:Y:S01]  /*0fc0*/  IABS R8, R6 ;  /* 0x0000000600087213 */ /* 0x000fe20000000000 */
[----:B------:R-:W3:Y:S01]  /*0fd0*/  LDCU.64 UR6, c[0x0][0x3c0] ;  /* 0x00007800ff0677ac */ /* 0x000ee20008000a00 */
[----:B------:R-:W-:Y:S02]  /*0fe0*/  SHF.R.S32.HI R14, RZ, 0x1f, R16 ;  /* 0x0000001fff0e7819 */ /* 0x000fe40000011410 */
[----:B-----5:R-:W-:Y:S01]  /*0ff0*/  SHF.R.S32.HI R13, RZ, 0x1f, R4 ;  /* 0x0000001fff0d7819 */ /* 0x020fe20000011404 */
[----:B------:R-:W4:Y:S01]  /*1000*/  LDCU.64 UR16, c[0x0][0x3a0] ;  /* 0x00007400ff1077ac */ /* 0x000f220008000a00 */
[----:B------:R-:W-:Y:S01]  /*1010*/  MOV R70, RZ ;  /* 0x000000ff00467202 */ /* 0x000fe20000000f00 */
[----:B------:R-:W4:Y:S01]  /*1020*/  LDC.64 R32, c[0x0][0x3b8] ;  /* 0x0000ee00ff207b82 */ /* 0x000f220000000a00 */
[----:B------:R-:W-:Y:S01]  /*1030*/  MOV R69, RZ ;  /* 0x000000ff00457202 */ /* 0x000fe20000000f00 */
[----:B---3--:R-:W-:-:S02]  /*1040*/  IMAD R10, R14, UR6, RZ ;  /* 0x000000060e0a7c24 */ /* 0x008fc4000f8e02ff */
[----:B------:R-:W-:Y:S01]  /*1050*/  IMAD.WIDE.U32 R18, R16, UR6, RZ ;  /* 0x0000000610127c25 */ /* 0x000fe2000f8e00ff */
[----:B--2---:R-:W-:-:S03]  /*1060*/  IABS R9, R7 ;  /* 0x0000000700097213 */ /* 0x004fc60000000000 */
[----:B------:R-:W-:Y:S01]  /*1070*/  IMAD R10, R16, UR7, R10 ;  /* 0x00000007100a7c24 */ /* 0x000fe2000f8e020a */
[----:B-1----:R-:W1:Y:S04]  /*1080*/  I2F.RP R2, R9 ;  /* 0x0000000900027306 */ /* 0x002e680000209400 */
[----:B------:R-:W-:Y:S01]  /*1090*/  IADD3 R11, PT, PT, R19, R10, RZ ;  /* 0x0000000a130b7210 */ /* 0x000fe20007ffe0ff */
[----:B----4-:R-:W-:Y:S01]  /*10a0*/  IMAD R14, R14, R32, RZ ;  /* 0x000000200e0e7224 */ /* 0x010fe200078e02ff */
[----:B------:R-:W-:-:S03]  /*10b0*/  MOV R10, R18 ;  /* 0x00000012000a7202 */ /* 0x000fc60000000f00 */
[C---:B------:R-:W-:Y:S02]  /*10c0*/  IMAD R14, R16.reuse, R33, R14 ;  /* 0x00000021100e7224 */ /* 0x040fe400078e020e */
[----:B------:R-:W-:Y:S01]  /*10d0*/  IMAD.WIDE.U32 R16, R16, R32, RZ ;  /* 0x0000002010107225 */ /* 0x000fe200078e00ff */
[----:B-1----:R-:W1:Y:S04]  /*10e0*/  MUFU.RCP R2, R2 ;  /* 0x0000000200027308 */ /* 0x002e680000001000 */
[----:B------:R-:W-:Y:S02]  /*10f0*/  IADD3 R15, PT, PT, R17, R14, RZ ;  /* 0x0000000e110f7210 */ /* 0x000fe40007ffe0ff */
[----:B------:R-:W-:-:S05]  /*1100*/  MOV R14, R16 ;  /* 0x00000010000e7202 */ /* 0x000fca0000000f00 */
[----:B------:R-:W-:Y:S01]  /*1110*/  IMAD.WIDE.U32 R14, R4, UR16, R14 ;  /* 0x00000010040e7c25 */ /* 0x000fe2000f8e000e */
[----:B-1----:R-:W-:-:S04]  /*1120*/  IADD3 R2, PT, PT, R2, 0xffffffe, RZ ;  /* 0x0ffffffe02027810 */ /* 0x002fc80007ffe0ff */
[----:B------:R-:W1:Y:S02]  /*1130*/  F2I.FTZ.U32.TRUNC.NTZ R3, R2 ;  /* 0x0000000200037305 */ /* 0x000e64000021f000 */
[----:B-1----:R-:W-:Y:S02]  /*1140*/  IADD3 R0, PT, PT, RZ, -R3, RZ ;  /* 0x80000003ff007210 */ /* 0x002fe40007ffe0ff */
[----:B------:R-:W-:-:S03]  /*1150*/  MOV R2, RZ ;  /* 0x000000ff00027202 */ /* 0x000fc60000000f00 */
[----:B------:R-:W-:-:S04]  /*1160*/  IMAD R0, R0, R9, RZ ;  /* 0x0000000900007224 */ /* 0x000fc800078e02ff */
[----:B------:R-:W-:Y:S02]  /*1170*/  IMAD.HI.U32 R0, R3, R0, R2 ;  /* 0x0000000003007227 */ /* 0x000fe400078e0002 */
[----:B------:R-:W1:Y:S04]  /*1180*/  LDC.64 R2, c[0x0][0x3a8] ;  /* 0x0000ea00ff027b82 */ /* 0x000e680000000a00 */
[----:B------:R-:W-:-:S05]  /*1190*/  IMAD.HI.U32 R0, R0, R8, RZ ;  /* 0x0000000800007227 */ /* 0x000fca00078e00ff */
[----:B------:R-:W-:-:S05]  /*11a0*/  IADD3 R5, PT, PT, -R0, RZ, RZ ;  /* 0x000000ff00057210 */ /* 0x000fca0007ffe1ff */
[----:B------:R-:W-:-:S05]  /*11b0*/  IMAD R5, R9, R5, R8 ;  /* 0x0000000509057224 */ /* 0x000fca00078e0208 */
[----:B------:R-:W-:Y:S01]  /*11c0*/  ISETP.GT.U32.AND P0, PT, R9, R5, PT ;  /* 0x000000050900720c */ /* 0x000fe20003f04070 */
[CC--:B-1----:R-:W-:Y:S02]  /*11d0*/  IMAD R8, R13.reuse, R2.reuse, RZ ;  /* 0x000000020d087224 */ /* 0x0c2fe400078e02ff */
[----:B------:R-:W-:Y:S02]  /*11e0*/  IMAD R13, R13, UR16, RZ ;  /* 0x000000100d0d7c24 */ /* 0x000fe4000f8e02ff */
[----:B------:R-:W-:Y:S01]  /*11f0*/  IMAD R8, R4, R3, R8 ;  /* 0x0000000304087224 */ /* 0x000fe200078e0208 */
[----:B------:R-:W-:Y:S01]  /*1200*/  LOP3.LUT R3, R6, R7, RZ, 0x3c, !PT ;  /* 0x0000000706037212 */ /* 0x000fe200078e3cff */
[----:B------:R-:W-:Y:S01]  /*1210*/  IMAD.WIDE.U32 R16, R4, R2, R10 ;  /* 0x0000000204107225 */ /* 0x000fe200078e000a */
[----:B------:R-:W-:-:S05]  /*1220*/  LEA R10, R37, 0xffffff00, 0x8 ;  /* 0xffffff00250a7811 */ /* 0x000fca00078e40ff */
[-C--:B------:R-:W-:Y:S01]  /*1230*/  @!P0 IADD3 R5, PT, PT, R5, -R9.reuse, RZ ;  /* 0x8000000905058210 */ /* 0x080fe20007ffe0ff */
[----:B------:R-:W-:Y:S01]  /*1240*/  @!P0 VIADD R0, R0, 0x1 ;  /* 0x0000000100008836 */ /* 0x000fe20000000000 */
[----:B------:R-:W-:Y:S02]  /*1250*/  ISETP.GE.AND P1, PT, R3, RZ, PT ;  /* 0x000000ff0300720c */ /* 0x000fe40003f26270 */
[----:B------:R-:W-:Y:S01]  /*1260*/  ISETP.GE.U32.AND P2, PT, R5, R9, PT ;  /* 0x000000090500720c */ /* 0x000fe20003f46070 */
[----:B------:R-:W-:Y:S01]  /*1270*/  IMAD R9, R4, UR17, R13 ;  /* 0x0000001104097c24 */ /* 0x000fe2000f8e020d */
[----:B------:R-:W1:Y:S01]  /*1280*/  LDC.64 R2, c[0x0][0x3d8] ;  /* 0x0000f600ff027b82 */ /* 0x000e620000000a00 */
[----:B------:R-:W-:Y:S02]  /*1290*/  ISETP.NE.AND P0, PT, R7, RZ, PT ;  /* 0x000000ff0700720c */ /* 0x000fe40003f05270 */
[----:B------:R-:W-:Y:S02]  /*12a0*/  IADD3 R17, PT, PT, R17, R8, RZ ;  /* 0x0000000811117210 */ /* 0x000fe40007ffe0ff */
[----:B------:R-:W-:-:S02]  /*12b0*/  IADD3 R15, PT, PT, R15, R9, RZ ;  /* 0x000000090f0f7210 */ /* 0x000fc40007ffe0ff */
[----:B------:R-:W-:Y:S01]  /*12c0*/  SHF.R.S32.HI R9, RZ, 0x1f, R10 ;  /* 0x0000001fff097819 */ /* 0x000fe2000001140a */
[----:B------:R-:W2:Y:S01]  /*12d0*/  LDC.64 R4, c[0x0][0x3d0] ;  /* 0x0000f400ff047b82 */ /* 0x000ea20000000a00 */
[-C--:B------:R-:W-:Y:S02]  /*12e0*/  IMAD.WIDE.U32 R14, R10, R32.reuse, R14 ;  /* 0x000000200a0e7225 */ /* 0x080fe400078e000e */
[----:B------:R-:W-:Y:S02]  /*12f0*/  @P2 IADD3 R0, PT, PT, R0, 0x1, RZ ;  /* 0x0000000100002810 */ /* 0x000fe40007ffe0ff */
[C---:B------:R-:W-:Y:S02]  /*1300*/  IMAD R8, R9.reuse, UR6, RZ ;  /* 0x0000000609087c24 */ /* 0x040fe4000f8e02ff */
[----:B------:R-:W-:Y:S01]  /*1310*/  @!P1 IADD3 R0, PT, PT, -R0, RZ, RZ ;  /* 0x000000ff00009210 */ /* 0x000fe20007ffe1ff */
[----:B------:R-:W-:Y:S01]  /*1320*/  IMAD R9, R9, R32, RZ ;  /* 0x0000002009097224 */ /* 0x000fe200078e02ff */
[----:B------:R-:W-:Y:S01]  /*1330*/  @!P0 LOP3.LUT R0, RZ, R7, RZ, 0x33, !PT ;  /* 0x00000007ff008212 */ /* 0x000fe200078e33ff */
[----:B------:R-:W-:-:S02]  /*1340*/  IMAD R8, R10, UR7, R8 ;  /* 0x000000070a087c24 */ /* 0x000fc4000f8e0208 */
[C---:B------:R-:W-:Y:S01]  /*1350*/  IMAD R9, R10.reuse, R33, R9 ;  /* 0x000000210a097224 */ /* 0x040fe200078e0209 */
[----:B------:R-:W-:Y:S01]  /*1360*/  SHF.R.S32.HI R7, RZ, 0x1f, R0 ;  /* 0x0000001fff077819 */ /* 0x000fe20000011400 */
[----:B------:R-:W-:-:S04]  /*1370*/  IMAD.WIDE.U32 R10, R10, UR6, R16 ;  /* 0x000000060a0a7c25 */ /* 0x000fc8000f8e0010 */
[----:B------:R-:W-:Y:S01]  /*1380*/  IMAD.IADD R15, R15, 0x1, R9 ;  /* 0x000000010f0f7824 */ /* 0x000fe200078e0209 */
[----:B------:R-:W-:Y:S01]  /*1390*/  IADD3 R11, PT, PT, R11, R8, RZ ;  /* 0x000000080b0b7210 */ /* 0x000fe20007ffe0ff */
[C---:B--2---:R-:W-:Y:S02]  /*13a0*/  IMAD R8, R7.reuse, R4, RZ ;  /* 0x0000000407087224 */ /* 0x044fe400078e02ff */
[----:B-1----:R-:W-:Y:S02]  /*13b0*/  IMAD R7, R7, R2, RZ ;  /* 0x0000000207077224 */ /* 0x002fe400078e02ff */
[----:B------:R-:W-:-:S04]  /*13c0*/  IMAD.WIDE.U32 R14, R0, R4, R14 ;  /* 0x00000004000e7225 */ /* 0x000fc800078e000e */
[C---:B------:R-:W-:Y:S02]  /*13d0*/  IMAD R5, R0.reuse, R5, R8 ;  /* 0x0000000500057224 */ /* 0x040fe400078e0208 */
[----:B------:R-:W-:-:S03]  /*13e0*/  IMAD.WIDE.U32 R10, R0, R2, R10 ;  /* 0x00000002000a7225 */ /* 0x000fc600078e000a */
[----:B------:R-:W-:Y:S01]  /*13f0*/  IADD3 R2, PT, PT, R15, R5, RZ ;  /* 0x000000050f027210 */ /* 0x000fe20007ffe0ff */
[----:B------:R-:W-:-:S05]  /*1400*/  IMAD R0, R0, R3, R7 ;  /* 0x0000000300007224 */ /* 0x000fca00078e0207 */
[----:B------:R-:W-:-:S07]  /*1410*/  IADD3 R0, PT, PT, R11, R0, RZ ;  /* 0x000000000b007210 */ /* 0x000fce0007ffe0ff */
.L_x_1380:
[----:B------:R-:W1:Y:S01]  /*1420*/  LDCU.128 UR12, c[0x0][0x390] ;  /* 0x00007200ff0c77ac */ /* 0x000e620008000c00 */
[C---:B------:R-:W-:Y:S01]  /*1430*/  IMAD.SHL.U32 R174, R151.reuse, 0x8, RZ ;  /* 0x0000000897ae7824 */ /* 0x040fe200078e00ff */
[----:B------:R-:W-:Y:S01]  /*1440*/  LOP3.LUT R173, R151, 0x18, RZ, 0xc0, !PT ;  /* 0x0000001897ad7812 */ /* 0x000fe200078ec0ff */
[----:B------:R-:W-:Y:S01]  /*1450*/  IMAD.MOV.U32 R9, RZ, RZ, RZ ;  /* 0x000000ffff097224 */ /* 0x000fe200078e00ff */
[----:B------:R-:W2:Y:S01]  /*1460*/  LDCU.64 UR4, c[0x0][0x3b0] ;  /* 0x00007600ff0477ac */ /* 0x000ea20008000a00 */
[----:B------:R-:W-:Y:S01]  /*1470*/  SHF.R.S32.HI R3, RZ, 0x1f, R6 ;  /* 0x0000001fff037819 */ /* 0x000fe20000011406 */
[----:B------:R-:W3:Y:S01]  /*1480*/  S2UR UR23, SR_CgaCtaId ;  /* 0x00000000001779c3 */ /* 0x000ee20000008800 */
[C---:B------:R-:W-:Y:S01]  /*1490*/  LOP3.LUT R8, R174.reuse, 0x18, RZ, 0xc0, !PT ;  /* 0x00000018ae087812 */ /* 0x040fe200078ec0ff */
[----:B------:R-:W4:Y:S01]  /*14a0*/  LDCU.64 UR20, c[0x0][0x3c8] ;  /* 0x00007900ff1477ac */ /* 0x000f220008000a00 */
[----:B------:R-:W-:Y:S01]  /*14b0*/  LOP3.LUT R68, R174, 0xd8, RZ, 0xc0, !PT ;  /* 0x000000d8ae447812 */ /* 0x000fe200078ec0ff */
[----:B------:R-:W-:Y:S01]  /*14c0*/  IMAD.MOV.U32 R99, RZ, RZ, RZ ;  /* 0x000000ffff637224 */ /* 0x000fe200078e00ff */
[C---:B------:R-:W-:Y:S01]  /*14d0*/  IADD3 R14, P0, PT, R8.reuse, R14, RZ ;  /* 0x0000000e080e7210 */ /* 0x040fe20007f1e0ff */
[----:B------:R-:W5:Y:S01]  /*14e0*/  LDCU.128 UR8, c[0x0][0x380] ;  /* 0x00007000ff0877ac */ /* 0x000f620008000c00 */
[----:B------:R-:W-:Y:S01]  /*14f0*/  IADD3 R10, P2, PT, R8, R10, RZ ;  /* 0x0000000a080a7210 */ /* 0x000fe20007f5e0ff */
[----:B------:R-:W-:Y:S01]  /*1500*/  IMAD.SHL.U32 R67, R32, 0x40, RZ ;  /* 0x0000004020437824 */ /* 0x000fe200078e00ff */
[----:B------:R-:W-:Y:S01]  /*1510*/  LOP3.LUT R4, R174, 0x1f20, RZ, 0xc0, !PT ;  /* 0x00001f20ae047812 */ /* 0x000fe200078ec0ff */
[----:B------:R-:W-:Y:S01]  /*1520*/  IMAD.X R15, RZ, RZ, R2, P0 ;  /* 0x000000ffff0f7224 */ /* 0x000fe200000e0602 */
[----:B------:R-:W-:Y:S01]  /*1530*/  LOP3.LUT R68, R68, R173, RZ, 0x3c, !PT ;  /* 0x000000ad44447212 */ /* 0x000fe200078e3cff */
[----:B-1----:R-:W-:Y:S01]  /*1540*/  IMAD.WIDE.U32 R8, R175, UR14, R8 ;  /* 0x0000000eaf087c25 */ /* 0x002fe2000f8e0008 */
[----:B------:R-:W-:-:S02]  /*1550*/  SHF.R.U32.HI R98, RZ, 0x2, R151 ;  /* 0x00000002ff627819 */ /* 0x000fc40000011697 */
[----:B------:R-:W-:Y:S01]  /*1560*/  LOP3.LUT R68, R4, R68, RZ, 0xfc, !PT ;  /* 0x0000004404447212 */ /* 0x000fe200078efcff */
[----:B------:R-:W-:Y:S01]  /*1570*/  IMAD R5, R175, UR15, R9 ;  /* 0x0000000faf057c24 */ /* 0x000fe2000f8e0209 */
[----:B--2---:R-:W-:Y:S01]  /*1580*/  USHF.L.U32 UR15, UR4, 0x5, URZ ;  /* 0x00000005040f7899 */ /* 0x004fe200080006ff */
[----:B------:R-:W-:Y:S01]  /*1590*/  IMAD.MOV.U32 R4, RZ, RZ, R8 ;  /* 0x000000ffff047224 */ /* 0x000fe200078e0008 */
[----:B------:R-:W-:Y:S01]  /*15a0*/  USHF.L.U64.HI UR14, UR4, 0x5, UR5 ;  /* 0x00000005040e7899 */ /* 0x000fe20008010205 */
[----:B----4-:R-:W-:Y:S01]  /*15b0*/  IMAD R3, R3, UR20, RZ ;  /* 0x0000001403037c24 */ /* 0x010fe2000f8e02ff */
[----:B------:R-:W-:Y:S01]  /*15c0*/  SHF.L.U64.HI R2, R32, 0x6, R33 ;  /* 0x0000000620027819 */ /* 0x000fe20000010221 */
[----:B------:R-:W-:Y:S01]  /*15d0*/  IMAD.WIDE.U32 R12, R12, 0x40, R98 ;  /* 0x000000400c0c7825 */ /* 0x000fe200078e0062 */
[----:B------:R-:W-:-:S03]  /*15e0*/  SHF.R.U32.HI R166, RZ, 0x1, R151 ;  /* 0x00000001ffa67819 */ /* 0x000fc60000011697 */
[C---:B------:R-:W-:Y:S02]  /*15f0*/  IMAD R8, R6.reuse, UR21, R3 ;  /* 0x0000001506087c24 */ /* 0x040fe4000f8e0203 */
        /* <DEDUP_REMOVED lines=10> */
[----:B------:R-:W-:Y:S01]  /*16a0*/  IMAD.MOV.U32 R8, RZ, RZ, R4 ;  /* 0x000000ffff087224 */ /* 0x000fe200078e0004 */
[----:B------:R-:W-:Y:S01]  /*16b0*/  IADD3 R4, P0, PT, R4, R6, RZ ;  /* 0x0000000604047210 */ /* 0x000fe20007f1e0ff */
[C---:B------:R-:W-:Y:S01]  /*16c0*/  IMAD R3, R12.reuse, UR5, R3 ;  /* 0x000000050c037c24 */ /* 0x040fe2000f8e0203 */
[----:B------:R-:W-:Y:S01]  /*16d0*/  UMOV UR5, 0x400 ;  /* 0x0000040000057882 */ /* 0x000fe20000000000 */
[----:B------:R-:W-:Y:S01]  /*16e0*/  IMAD.WIDE.U32 R12, R12, UR4, R8 ;  /* 0x000000040c0c7c25 */ /* 0x000fe2000f8e0008 */
[----:B---3--:R-:W-:Y:S02]  /*16f0*/  ULEA UR5, UR23, UR5, 0x18 ;  /* 0x0000000517057291 */ /* 0x008fe4000f8ec0ff */
[----:B------:R-:W-:Y:S01]  /*1700*/  USHF.L.U32 UR4, UR6, 0x6, URZ ;  /* 0x0000000606047899 */ /* 0x000fe200080006ff */
[----:B------:R-:W-:Y:S01]  /*1710*/  IMAD.IADD R5, R13, 0x1, R3 ;  /* 0x000000010d057824 */ /* 0x000fe200078e0203 */
[----:B------:R-:W-:Y:S01]  /*1720*/  IADD3.X R3, PT, PT, R9, R3, R7, P0, !PT ;  /* 0x0000000309037210 */ /* 0x000fe200007fe407 */
[----:B------:R-:W-:Y:S01]  /*1730*/  IMAD.X R11, RZ, RZ, R0, P2 ;  /* 0x000000ffff0b7224 */ /* 0x000fe200010e0600 */
[----:B------:R-:W-:Y:S01]  /*1740*/  IADD3 R6, P0, PT, R67, R169, RZ ;  /* 0x000000a943067210 */ /* 0x000fe20007f1e0ff */
[C---:B------:R-:W-:Y:S01]  /*1750*/  IMAD.SHL.U32 R150, R151.reuse, 0x4, RZ ;  /* 0x0000000497967824 */ /* 0x040fe200078e00ff */
[----:B------:R-:W-:Y:S01]  /*1760*/  LEA R8, P1, R12, UR8, 0x1 ;  /* 0x000000080c087c11 */ /* 0x000fe2000f8208ff */
[----:B------:R-:W-:Y:S01]  /*1770*/  IMAD.WIDE.U32 R10, R98, UR6, R10 ;  /* 0x00000006620a7c25 */ /* 0x000fe2000f8e000a */
[----:B------:R-:W-:Y:S01]  /*1780*/  LEA R68, R68, UR5, 0x1 ;  /* 0x0000000544447c11 */ /* 0x000fe2000f8e08ff */
[----:B------:R-:W-:Y:S01]  /*1790*/  USHF.L.U64.HI UR6, UR6, 0x6, UR7 ;  /* 0x0000000606067899 */ /* 0x000fe20008010207 */
[----:B------:R-:W-:Y:S01]  /*17a0*/  LEA.HI.X R9, R12, UR9, R5, 0x1, P1 ;  /* 0x000000090c097c11 */ /* 0x000fe200088f0c05 */
[----:B------:R-:W-:Y:S01]  /*17b0*/  IMAD.X R7, R2, 0x1, R168, P0 ;  /* 0x0000000102077824 */ /* 0x000fe200000e06a8 */
[-C--:B------:R-:W-:Y:S01]  /*17c0*/  IADD3 R14, P0, PT, R6, R67.reuse, RZ ;  /* 0x00000043060e7210 */ /* 0x080fe20007f1e0ff */
[----:B------:R-:W-:Y:S01]  /*17d0*/  IMAD R170, R98, UR7, R11 ;  /* 0x0000000762aa7c24 */ /* 0x000fe2000f8e020b */
[----:B------:R-:W-:Y:S01]  /*17e0*/  LEA R12, P1, R4, UR8, 0x1 ;  /* 0x00000008040c7c11 */ /* 0x000fe2000f8208ff */
[----:B------:R-:W-:Y:S01]  /*17f0*/  @!PT LDS RZ, [RZ] ;  /* 0x00000000fffff984 */ /* 0x000fe20000000800 */
[----:B------:R-:W-:Y:S01]  /*1800*/  @!PT LDS RZ, [RZ] ;  /* 0x00000000fffff984 */ /* 0x000fe20000000800 */
[----:B------:R-:W-:Y:S01]  /*1810*/  @!PT LDS RZ, [RZ] ;  /* 0x00000000fffff984 */ /* 0x000fe20000000800 */
[----:B------:R1:W-:Y:S01]  /*1820*/  LDGSTS.E.BYPASS.LTC128B.128 [R68], desc[UR24][R8.64] ;  /* 0x0000000008447fae */ /* 0x0003e2000b981a18 */
[----:B------:R-:W-:Y:S01]  /*1830*/  IMAD.SHL.U32 R40, R151, 0x20, RZ ;  /* 0x0000002097287824 */ /* 0x000fe200078e00ff */
[----:B------:R-:W-:Y:S01]  /*1840*/  LOP3.LUT R98, R98, 0x7, RZ, 0xc0, !PT ;  /* 0x0000000762627812 */ /* 0x000fe200078ec0ff */
[--C-:B------:R-:W-:Y:S01]  /*1850*/  IMAD.X R15, R7, 0x1, R2.reuse, P0 ;  /* 0x00000001070f7824 */ /* 0x100fe200000e0602 */
[----:B------:R-:W-:Y:S01]  /*1860*/  LEA.HI.X R13, R4, UR9, R3, 0x1, P1 ;  /* 0x00000009040d7c11 */ /* 0x000fe200088f0c03 */
[----:B------:R-:W-:Y:S01]  /*1870*/  IMAD.SHL.U32 R165, R151, 0x10, RZ ;  /* 0x0000001097a57824 */ /* 0x000fe200078e00ff */
[----:B------:R-:W-:Y:S01]  /*1880*/  IADD3 R4, P0, PT, R14, R67, RZ ;  /* 0x000000430e047210 */ /* 0x000fe20007f1e0ff */
[----:B------:R-:W-:Y:S01]  /*1890*/  IMAD.MOV.U32 R119, RZ, RZ, 0x20 ;  /* 0x00000020ff777424 */ /* 0x000fe200078e00ff */
[----:B------:R-:W-:Y:S01]  /*18a0*/  LEA R171, P1, R10, UR12, 0x1 ;  /* 0x0000000c0aab7c11 */ /* 0x000fe2000f8208ff */
[----:B------:R-:W-:Y:S01]  /*18b0*/  LDGSTS.E.BYPASS.LTC128B.128 [R68+0x800], desc[UR24][R12.64] ;  /* 0x008000000c447fae */ /* 0x000fe2000b981a18 */
[----:B------:R-:W-:Y:S01]  /*18c0*/  LOP3.LUT R3, R150, 0x18, RZ, 0xc0, !PT ;  /* 0x0000001896037812 */ /* 0x000fe200078ec0ff */
[----:B------:R-:W-:Y:S01]  /*18d0*/  IMAD.X R5, R15, 0x1, R2, P0 ;  /* 0x000000010f057824 */ /* 0x000fe200000e0602 */
[----:B------:R-:W-:Y:S01]  /*18e0*/  LEA.HI.X R170, R10, UR13, R170, 0x1, P1 ;  /* 0x0000000d0aaa7c11 */ /* 0x000fe200088f0caa */
[----:B------:R-:W-:Y:S01]  /*18f0*/  VIADD R172, R37, 0xffffffff ;  /* 0xffffffff25ac7836 */ /* 0x000fe20000000000 */
[----:B------:R-:W-:Y:S01]  /*1900*/  LOP3.LUT R3, R3, 0xc0, R40, 0xf8, !PT ;  /* 0x000000c003037812 */ /* 0x000fe200078ef828 */
[----:B------:R-:W-:Y:S01]  /*1910*/  IMAD.MOV.U32 R176, RZ, RZ, R70 ;  /* 0x000000ffffb07224 */ /* 0x000fe200078e0046 */
[----:B------:R-:W-:Y:S01]  /*1920*/  LOP3.LUT R0, R165, 0x100, RZ, 0xc0, !PT ;  /* 0x00000100a5007812 */ /* 0x000fe200078ec0ff */
[----:B------:R-:W-:Y:S01]  /*1930*/  IMAD.MOV.U32 R177, RZ, RZ, R69 ;  /* 0x000000ffffb17224 */ /* 0x000fe200078e0045 */
[----:B------:R-:W-:-:S02]  /*1940*/  LOP3.LUT R43, R3, 0x8, R151, 0x78, !PT ;  /* 0x00000008032b7812 */ /* 0x000fc400078e7897 */
[----:B------:R-:W-:Y:S02]  /*1950*/  LOP3.LUT R165, R165, 0x3e00, RZ, 0xc0, !PT ;  /* 0x00003e00a5a57812 */ /* 0x000fe400078ec0ff */
[----:B------:R-:W-:-:S04]  /*1960*/  LOP3.LUT R0, R0, 0x20, R40, 0xf8, !PT ;  /* 0x0000002000007812 */ /* 0x000fc800078ef828 */
[----:B------:R-:W-:Y:S01]  /*1970*/  LOP3.LUT R43, R0, R43, RZ, 0xfc, !PT ;  /* 0x0000002b002b7212 */ /* 0x000fe200078efcff */
[----:B-1----:R-:W-:Y:S02]  /*1980*/  IMAD.MOV.U32 R8, RZ, RZ, R169 ;  /* 0x000000ffff087224 */ /* 0x002fe400078e00a9 */
[----:B------:R-:W-:Y:S01]  /*1990*/  IMAD.MOV.U32 R9, RZ, RZ, R168 ;  /* 0x000000ffff097224 */ /* 0x000fe200078e00a8 */
[----:B------:R-:W-:-:S04]  /*19a0*/  LEA R43, R43, UR5, 0x1 ;  /* 0x000000052b2b7c11 */ /* 0x000fc8000f8e08ff */
[----:B------:R1:W-:Y:S04]  /*19b0*/  LDGSTS.E.BYPASS.LTC128B.128 [R68+0x1000], desc[UR24][R8.64] ;  /* 0x0100000008447fae */ /* 0x0003e8000b981a18 */
[----:B------:R2:W-:Y:S04]  /*19c0*/  LDGSTS.E.BYPASS.LTC128B.128 [R68+0x1800], desc[UR24][R6.64] ;  /* 0x0180000006447fae */ /* 0x0005e8000b981a18 */
[----:B------:R-:W-:Y:S04]  /*19d0*/  LDGSTS.E.BYPASS.LTC128B.128 [R68+0x2000], desc[UR24][R14.64] ;  /* 0x020000000e447fae */ /* 0x000fe8000b981a18 */
[----:B------:R3:W-:Y:S01]  /*19e0*/  LDGSTS.E.BYPASS.LTC128B.128 [R68+0x2800], desc[UR24][R4.64] ;  /* 0x0280000004447fae */ /* 0x0007e2000b981a18 */
[----:B-1----:R-:W-:-:S05]  /*19f0*/  IADD3 R8, P0, PT, R4, R67, RZ ;  /* 0x0000004304087210 */ /* 0x002fca0007f1e0ff */
[----:B------:R-:W-:Y:S01]  /*1a00*/  IMAD.X R9, R5, 0x1, R2, P0 ;  /* 0x0000000105097824 */ /* 0x000fe200000e0602 */
[----:B--2---:R-:W-:-:S04]  /*1a10*/  IADD3 R6, P0, PT, R8, R67, RZ ;  /* 0x0000004308067210 */ /* 0x004fc80007f1e0ff */
[----:B------:R1:W-:Y:S01]  /*1a20*/  LDGSTS.E.BYPASS.LTC128B.128 [R68+0x3000], desc[UR24][R8.64] ;  /* 0x0300000008447fae */ /* 0x0003e2000b981a18 */
[----:B------:R-:W-:Y:S01]  /*1a30*/  IMAD.X R7, R9, 0x1, R2, P0 ;  /* 0x0000000109077824 */ /* 0x000fe200000e0602 */
[----:B------:R-:W-:-:S04]  /*1a40*/  IADD3 R12, P0, PT, R6, R67, RZ ;  /* 0x00000043060c7210 */ /* 0x000fc80007f1e0ff */
[----:B------:R2:W-:Y:S01]  /*1a50*/  LDGSTS.E.BYPASS.LTC128B.128 [R68+0x3800], desc[UR24][R6.64] ;  /* 0x0380000006447fae */ /* 0x0005e2000b981a18 */
[----:B------:R-:W-:Y:S01]  /*1a60*/  IMAD.X R13, R7, 0x1, R2, P0 ;  /* 0x00000001070d7824 */ /* 0x000fe200000e0602 */
[----:B---3--:R-:W-:-:S04]  /*1a70*/  IADD3 R4, P0, PT, R12, R67, RZ ;  /* 0x000000430c047210 */ /* 0x008fc80007f1e0ff */
[----:B------:R3:W-:Y:S01]  /*1a80*/  LDGSTS.E.BYPASS.LTC128B.128 [R68+0x4000], desc[UR24][R12.64] ;  /* 0x040000000c447fae */ /* 0x0007e2000b981a18 */
[----:B------:R-:W-:-:S05]  /*1a90*/  IMAD.X R5, R13, 0x1, R2, P0 ;  /* 0x000000010d057824 */ /* 0x000fca00000e0602 */
[----:B------:R4:W-:Y:S04]  /*1aa0*/  LDGSTS.E.BYPASS.LTC128B.128 [R68+0x4800], desc[UR24][R4.64] ;  /* 0x0480000004447fae */ /* 0x0009e8000b981a18 */
[----:B------:R-:W0:Y:S01]  /*1ab0*/  LDGDEPBAR ;  /* 0x00000000000079af */ /* 0x000e220000000000 */
[----:B-1----:R-:W-:-:S04]  /*1ac0*/  IADD3 R8, P0, PT, R171, UR4, RZ ;  /* 0x00000004ab087c10 */ /* 0x002fc8000ff1e0ff */
[----:B------:R-:W-:Y:S02]  /*1ad0*/  IADD3.X R9, PT, PT, R170, UR6, RZ, P0, !PT ;  /* 0x00000006aa097c10 */ /* 0x000fe400087fe4ff */
[----:B--2---:R-:W-:-:S04]  /*1ae0*/  IADD3 R6, P0, PT, R8, UR4, RZ ;  /* 0x0000000408067c10 */ /* 0x004fc8000ff1e0ff */
[----:B------:R-:W-:Y:S02]  /*1af0*/  IADD3.X R7, PT, PT, R9, UR6, RZ, P0, !PT ;  /* 0x0000000609077c10 */ /* 0x000fe400087fe4ff */
[----:B---3--:R-:W-:-:S04]  /*1b00*/  IADD3 R12, P0, PT, R6, UR4, RZ ;  /* 0x00000004060c7c10 */ /* 0x008fc8000ff1e0ff */
[----:B------:R-:W-:Y:S02]  /*1b10*/  IADD3.X R13, PT, PT, R7, UR6, RZ, P0, !PT ;  /* 0x00000006070d7c10 */ /* 0x000fe400087fe4ff */
[----:B----4-:R-:W-:Y:S01]  /*1b20*/  LOP3.LUT R4, R166, 0x8, RZ, 0xc0, !PT ;  /* 0x00000008a6047812 */ /* 0x010fe200078ec0ff */
[----:B------:R-:W-:-:S04]  /*1b30*/  DEPBAR.LE SB0, 0x0 ;  /* 0x000080000000791a */ /* 0x000fc80000000000 */
[----:B------:R-:W-:Y:S01]  /*1b40*/  LOP3.LUT R3, R3, R4, RZ, 0x3c, !PT ;  /* 0x0000000403037212 */ /* 0x000fe200078e3cff */
[----:B------:R-:W-:Y:S02]  /*1b50*/  IMAD.MOV.U32 R4, RZ, RZ, R171 ;  /* 0x000000ffff047224 */ /* 0x000fe400078e00ab */
[----:B------:R-:W-:Y:S01]  /*1b60*/  IMAD.MOV.U32 R5, RZ, RZ, R170 ;  /* 0x000000ffff057224 */ /* 0x000fe200078e00aa */
[----:B------:R-:W-:Y:S06]  /*1b70*/  BAR.SYNC.DEFER_BLOCKING 0x0 ;  /* 0x0000000000007b1d */ /* 0x000fec0000010000 */
[----:B------:R-:W-:Y:S01]  /*1b80*/  @!PT LDS RZ, [RZ] ;  /* 0x00000000fffff984 */ /* 0x000fe20000000800 */
[----:B------:R-:W-:Y:S01]  /*1b90*/  @!PT LDS RZ, [RZ] ;  /* 0x00000000fffff984 */ /* 0x000fe20000000800 */
[----:B------:R-:W-:Y:S01]  /*1ba0*/  @!PT LDS RZ, [RZ] ;  /* 0x00000000fffff984 */ /* 0x000fe20000000800 */
[----:B------:R1:W-:Y:S04]  /*1bb0*/  LDGSTS.E.BYPASS.LTC128B.128 [R68+0x5000], desc[UR24][R4.64] ;  /* 0x0500000004447fae */ /* 0x0003e8000b981a18 */
[----:B------:R2:W-:Y:S04]  /*1bc0*/  LDGSTS.E.BYPASS.LTC128B.128 [R68+0x5800], desc[UR24][R8.64] ;  /* 0x0580000008447fae */ /* 0x0005e8000b981a18 */
[----:B------:R3:W-:Y:S04]  /*1bd0*/  LDGSTS.E.BYPASS.LTC128B.128 [R68+0x6000], desc[UR24][R6.64] ;  /* 0x0600000006447fae */ /* 0x0007e8000b981a18 */
[----:B------:R-:W-:Y:S01]  /*1be0*/  LDGSTS.E.BYPASS.LTC128B.128 [R68+0x6800], desc[UR24][R12.64] ;  /* 0x068000000c447fae */ /* 0x000fe2000b981a18 */
[----:B-1----:R-:W-:-:S04]  /*1bf0*/  IADD3 R4, P0, PT, R12, UR4, RZ ;  /* 0x000000040c047c10 */ /* 0x002fc8000ff1e0ff */
[----:B------:R-:W-:Y:S02]  /*1c00*/  IADD3.X R5, PT, PT, R13, UR6, RZ, P0, !PT ;  /* 0x000000060d057c10 */ /* 0x000fe400087fe4ff */
[----:B------:R-:W-:Y:S02]  /*1c10*/  IADD3 R10, P0, PT, R4, UR4, RZ ;  /* 0x00000004040a7c10 */ /* 0x000fe4000ff1e0ff */
[----:B--2---:R-:W-:Y:S01]  /*1c20*/  LOP3.LUT R8, R165, 0x120, R40, 0xf8, !PT ;  /* 0x00000120a5087812 */ /* 0x004fe200078ef828 */
[----:B------:R1:W-:Y:S01]  /*1c30*/  LDGSTS.E.BYPASS.LTC128B.128 [R68+0x7000], desc[UR24][R4.64] ;  /* 0x0700000004447fae */ /* 0x0003e2000b981a18 */
[----:B------:R-:W-:Y:S02]  /*1c40*/  IADD3.X R11, PT, PT, R5, UR6, RZ, P0, !PT ;  /* 0x00000006050b7c10 */ /* 0x000fe400087fe4ff */
[----:B---3--:R-:W-:Y:S02]  /*1c50*/  IADD3 R6, P0, PT, R10, UR4, RZ ;  /* 0x000000040a067c10 */ /* 0x008fe4000ff1e0ff */
[----:B------:R-:W-:Y:S01]  /*1c60*/  LOP3.LUT R8, R8, R3, RZ, 0xfc, !PT ;  /* 0x0000000308087212 */ /* 0x000fe200078efcff */
[----:B------:R-:W-:Y:S01]  /*1c70*/  LDGSTS.E.BYPASS.LTC128B.128 [R68+0x7800], desc[UR24][R10.64] ;  /* 0x078000000a447fae */ /* 0x000fe2000b981a18 */
[----:B------:R-:W-:-:S02]  /*1c80*/  IADD3.X R7, PT, PT, R11, UR6, RZ, P0, !PT ;  /* 0x000000060b077c10 */ /* 0x000fc400087fe4ff */
[----:B------:R-:W-:Y:S02]  /*1c90*/  LEA R8, R8, UR5, 0x1 ;  /* 0x0000000508087c11 */ /* 0x000fe4000f8e08ff */
[----:B------:R-:W-:Y:S01]  /*1ca0*/  LOP3.LUT R3, R3, 0x120, R40, 0xf8, !PT ;  /* 0x0000012003037812 */ /* 0x000fe200078ef828 */
[----:B------:R-:W-:Y:S01]  /*1cb0*/  LDGSTS.E.BYPASS.LTC128B.128 [R68+0x8000], desc[UR24][R6.64] ;  /* 0x0800000006447fae */ /* 0x000fe2000b981a18 */
[----:B-1----:R-:W-:Y:S01]  /*1cc0*/  IADD3 R4, P0, PT, R6, UR4, RZ ;  /* 0x0000000406047c10 */ /* 0x002fe2000ff1e0ff */
[----:B------:R-:W1:Y:S03]  /*1cd0*/  LDCU UR4, c[0x0][0x50c] ;  /* 0x0000a180ff0477ac */ /* 0x000e660008000800 */
[----:B------:R-:W-:Y:S02]  /*1ce0*/  IADD3.X R5, PT, PT, R7, UR6, RZ, P0, !PT ;  /* 0x0000000607057c10 */ /* 0x000fe400087fe4ff */
[----:B------:R-:W-:-:S03]  /*1cf0*/  LOP3.LUT P0, RZ, R151, 0x4, RZ, 0xc0, !PT ;  /* 0x0000000497ff7812 */ /* 0x000fc6000780c0ff */
[----:B------:R2:W-:Y:S01]  /*1d00*/  LDGSTS.E.BYPASS.LTC128B.128 [R68+0x8800], desc[UR24][R4.64] ;  /* 0x0880000004447fae */ /* 0x0005e2000b981a18 */
[----:B------:R-:W-:-:S03]  /*1d10*/  SEL R119, R119, 0xffffffe0, !P0 ;  /* 0xffffffe077777807 */ /* 0x000fc60004000000 */
[----:B------:R3:W-:Y:S02]  /*1d20*/  LDSM.16.M88.4 R12, [R8] ;  /* 0x00000000080c783b */ /* 0x0007e40000000200 */
[C---:B------:R-:W-:Y:S02]  /*1d30*/  IMAD.IADD R42, R119.reuse, 0x1, R43 ;  /* 0x00000001772a7824 */ /* 0x040fe400078e022b */
[----:B------:R-:W4:Y:S04]  /*1d40*/  LDSM.16.M88.4 R20, [R43+0x1400] ;  /* 0x001400002b14783b */ /* 0x000f280000000200 */
[----:B------:R-:W-:Y:S04]  /*1d50*/  LDSM.16.M88.4 R16, [R42+0x1000] ;  /* 0x001000002a10783b */ /* 0x000fe80000000200 */
[----:B------:R-:W-:Y:S04]  /*1d60*/  LDSM.16.M88.4 R48, [R42+0x1400] ;  /* 0x001400002a30783b */ /* 0x000fe80000000200 */
[----:B------:R-:W-:Y:S04]  /*1d70*/  LDSM.16.M88.4 R56, [R42+0x3000] ;  /* 0x003000002a38783b */ /* 0x000fe80000000200 */
[----:B------:R-:W0:Y:S01]  /*1d80*/  LDGDEPBAR ;  /* 0x00000000000079af */ /* 0x000e220000000000 */
[----:B---3--:R-:W-:-:S03]  /*1d90*/  IMAD.IADD R8, R119, 0x1, R8 ;  /* 0x0000000177087824 */ /* 0x008fc600078e0208 */
[----:B--2---:R-:W2:Y:S04]  /*1da0*/  LDSM.16.M88.4 R4, [R43+0x1000] ;  /* 0x001000002b04783b */ /* 0x004ea80000000200 */
[----:B------:R-:W3:Y:S01]  /*1db0*/  LDSM.16.M88.4 R8, [R8] ;  /* 0x000000000808783b */ /* 0x000ee20000000200 */
[C---:B----4-:R-:W-:Y:S08]  /*1dc0*/  HMMA.16816.F32 R28, R12.reuse, R20, RZ ;  /* 0x000000140c1c723c */ /* 0x050ff000000018ff */
[C---:B------:R-:W-:Y:S08]  /*1dd0*/  HMMA.16816.F32 R20, R12.reuse, R22, RZ ;  /* 0x000000160c14723c */ /* 0x040ff000000018ff */
[C---:B--2---:R-:W-:Y:S08]  /*1de0*/  HMMA.16816.F32 R24, R12.reuse, R4, RZ ;  /* 0x000000040c18723c */ /* 0x044ff000000018ff */
[----:B------:R-:W-:Y:S08]  /*1df0*/  HMMA.16816.F32 R4, R12, R6, RZ ;  /* 0x000000060c04723c */ /* 0x000ff000000018ff */
[C---:B---3--:R-:W-:Y:S08]  /*1e00*/  HMMA.16816.F32 R28, R8.reuse, R48, R28 ;  /* 0x00000030081c723c */ /* 0x048ff0000000181c */
[C---:B------:R-:W-:Y:S08]  /*1e10*/  HMMA.16816.F32 R24, R8.reuse, R16, R24 ;  /* 0x000000100818723c */ /* 0x040ff00000001818 */
[C---:B------:R-:W-:Y:S01]  /*1e20*/  HMMA.16816.F32 R4, R8.reuse, R18, R4 ;  /* 0x000000120804723c */ /* 0x040fe20000001804 */
[----:B------:R-:W2:Y:S02]  /*1e30*/  LDSM.16.M88.4 R16, [R43+0x1800] ;  /* 0x001800002b10783b */ /* 0x000ea40000000200 */
[----:B-1----:R-:W-:Y:S01]  /*1e40*/  FMUL.FTZ R28, R28, UR4 ;  /* 0x000000041c1c7c20 */ /* 0x002fe20008410000 */
[----:B------:R-:W-:Y:S01]  /*1e50*/  FMUL.FTZ R29, R29, UR4 ;  /* 0x000000041d1d7c20 */ /* 0x000fe20008410000 */
[----:B------:R-:W-:Y:S01]  /*1e60*/  FMUL.FTZ R30, R30, UR4 ;  /* 0x000000041e1e7c20 */ /* 0x000fe20008410000 */
[----:B------:R-:W-:Y:S01]  /*1e70*/  FMUL.FTZ R31, R31, UR4 ;  /* 0x000000041f1f7c20 */ /* 0x000fe20008410000 */
[----:B------:R-:W-:Y:S01]  /*1e80*/  MUFU.TANH R63, R28 ;  /* 0x0000001c003f7308 */ /* 0x000fe20000002400 */
[----:B------:R-:W-:Y:S01]  /*1e90*/  HMMA.16816.F32 R20, R8, R50, R20 ;  /* 0x000000320814723c */ /* 0x000fe20000001814 */
        /* <DEDUP_REMOVED lines=15> */
[----:B------:R-:W1:Y:S08]  /*1f90*/  MUFU.TANH R116, R26 ;  /* 0x0000001a00747308 */ /* 0x000e700000002400 */
[----:B------:R3:W4:Y:S01]  /*1fa0*/  MUFU.TANH R115, R27 ;  /* 0x0000001b00737308 */ /* 0x0007220000002400 */
[C---:B--2---:R-:W-:Y:S07]  /*1fb0*/  HMMA.16816.F32 R44, R12.reuse, R16, RZ ;  /* 0x000000100c2c723c */ /* 0x044fee00000018ff */
[----:B------:R-:W2:Y:S01]  /*1fc0*/  MUFU.TANH R65, R4 ;  /* 0x0000000400417308 */ /* 0x000ea20000002400 */
[----:B------:R-:W-:Y:S07]  /*1fd0*/  HMMA.16816.F32 R16, R12, R18, RZ ;  /* 0x000000120c10723c */ /* 0x000fee00000018ff */
[----:B------:R-:W-:Y:S01]  /*1fe0*/  MUFU.TANH R64, R5 ;  /* 0x0000000500407308 */ /* 0x000fe20000002400 */
[----:B---3--:R-:W3:Y:S07]  /*1ff0*/  LDSM.16.M88.4 R24, [R42+0x1800] ;  /* 0x001800002a18783b */ /* 0x008eee0000000200 */
[----:B------:R-:W5:Y:S08]  /*2000*/  MUFU.TANH R114, R6 ;  /* 0x0000000600727308 */ /* 0x000f700000002400 */
[----:B------:R1:W5:Y:S08]  /*2010*/  MUFU.TANH R113, R7 ;  /* 0x0000000700717308 */ /* 0x0003700000002400 */
[----:B------:R-:W-:Y:S08]  /*2020*/  MUFU.TANH R62, R29 ;  /* 0x0000001d003e7308 */ /* 0x000ff00000002400 */
[----:B------:R-:W-:Y:S01]  /*2030*/  MUFU.TANH R112, R30 ;  /* 0x0000001e00707308 */ /* 0x000fe20000002400 */
[----:B-1----:R-:W1:Y:S07]  /*2040*/  LDSM.16.M88.4 R4, [R43+0x1c00] ;  /* 0x001c00002b04783b */ /* 0x002e6e0000000200 */
[----:B------:R4:W5:Y:S01]  /*2050*/  MUFU.TANH R111, R31 ;  /* 0x0000001f006f7308 */ /* 0x0009620000002400 */
[C---:B---3--:R-:W-:Y:S07]  /*2060*/  HMMA.16816.F32 R16, R8.reuse, R26, R16 ;  /* 0x0000001a0810723c */ /* 0x048fee0000001810 */
[----:B------:R-:W3:Y:S01]  /*2070*/  MUFU.TANH R61, R20 ;  /* 0x00000014003d7308 */ /* 0x000ee20000002400 */
[----:B------:R-:W-:Y:S01]  /*2080*/  HMMA.16816.F32 R44, R8, R24, R44 ;  /* 0x00000018082c723c */ /* 0x000fe2000000182c */
[----:B------:R-:W-:Y:S06]  /*2090*/  LDSM.16.M88.4 R24, [R43+0x2000] ;  /* 0x002000002b18783b */ /* 0x000fec0000000200 */
[----:B------:R-:W-:Y:S01]  /*20a0*/  MUFU.TANH R60, R21 ;  /* 0x00000015003c7308 */ /* 0x000fe20000002400 */
[----:B----4-:R-:W4:Y:S03]  /*20b0*/  LDSM.16.M88.4 R28, [R42+0x1c00] ;  /* 0x001c00002a1c783b */ /* 0x010f260000000200 */
[----:B------:R-:W-:Y:S01]  /*20c0*/  FMUL.FTZ R16, R16, UR4 ;  /* 0x0000000410107c20 */ /* 0x000fe20008410000 */
[----:B------:R-:W-:Y:S01]  /*20d0*/  FMUL.FTZ R17, R17, UR4 ;  /* 0x0000000411117c20 */ /* 0x000fe20008410000 */
[----:B------:R-:W-:Y:S01]  /*20e0*/  FMUL.FTZ R18, R18, UR4 ;  /* 0x0000000412127c20 */ /* 0x000fe20008410000 */
[----:B------:R-:W-:Y:S01]  /*20f0*/  FMUL.FTZ R19, R19, UR4 ;  /* 0x0000000413137c20 */ /* 0x000fe20008410000 */
[----:B------:R-:W3:Y:S04]  /*2100*/  MUFU.TANH R90, R22 ;  /* 0x00000016005a7308 */ /* 0x000ee80000002400 */
[----:B------:R-:W-:Y:S01]  /*2110*/  FMUL.FTZ R44, R44, UR4 ;  /* 0x000000042c2c7c20 */ /* 0x000fe20008410000 */
[----:B------:R-:W-:Y:S01]  /*2120*/  FMUL.FTZ R45, R45, UR4 ;  /* 0x000000042d2d7c20 */ /* 0x000fe20008410000 */
[----:B------:R-:W-:Y:S01]  /*2130*/  FMUL.FTZ R47, R47, UR4 ;  /* 0x000000042f2f7c20 */ /* 0x000fe20008410000 */
[----:B------:R-:W-:Y:S01]  /*2140*/  FMUL.FTZ R34, R46, UR4 ;  /* 0x000000042e227c20 */ /* 0x000fe20008410000 */
[----:B------:R1:W-:Y:S08]  /*2150*/  MUFU.TANH R35, R23 ;  /* 0x0000001700237308 */ /* 0x0003f00000002400 */
[----:B------:R-:W-:Y:S08]  /*2160*/  MUFU.TANH R107, R16 ;  /* 0x00000010006b7308 */ /* 0x000ff00000002400 */
[----:B------:R-:W-:Y:S01]  /*2170*/  MUFU.TANH R105, R17 ;  /* 0x0000001100697308 */ /* 0x000fe20000002400 */
[C---:B-1----:R-:W-:Y:S07]  /*2180*/  HMMA.16816.F32 R20, R12.reuse, R4, RZ ;  /* 0x000000040c14723c */ /* 0x042fee00000018ff */
[----:B------:R-:W-:Y:S01]  /*2190*/  MUFU.TANH R106, R18 ;  /* 0x00000012006a7308 */ /* 0x000fe20000002400 */
[----:B------:R-:W-:Y:S07]  /*21a0*/  HMMA.16816.F32 R4, R12, R6, RZ ;  /* 0x000000060c04723c */ /* 0x000fee00000018ff */
[----:B------:R1:W-:Y:S05]  /*21b0*/  MUFU.TANH R99, R19 ;  /* 0x0000001300637308 */ /* 0x0003ea0000002400 */
[C---:B----4-:R-:W-:Y:S03]  /*21c0*/  HMMA.16816.F32 R20, R8.reuse, R28, R20 ;  /* 0x0000001c0814723c */ /* 0x050fe60000001814 */
[----:B------:R-:W-:Y:S05]  /*21d0*/  MUFU.TANH R110, R44 ;  /* 0x0000002c006e7308 */ /* 0x000fea0000002400 */
[----:B------:R-:W-:Y:S03]  /*21e0*/  HMMA.16816.F32 R4, R8, R30, R4 ;  /* 0x0000001e0804723c */ /* 0x000fe60000001804 */
[----:B------:R-:W-:Y:S01]  /*21f0*/  MUFU.TANH R109, R45 ;  /* 0x0000002d006d7308 */ /* 0x000fe20000002400 */
[----:B-1----:R-:W1:Y:S04]  /*2200*/  LDSM.16.M88.4 R16, [R43+0x2400] ;  /* 0x002400002b10783b */ /* 0x002e680000000200 */
[C---:B------:R-:W-:Y:S03]  /*2210*/  HMMA.16816.F32 R28, R12.reuse, R24, RZ ;  /* 0x000000180c1c723c */ /* 0x040fe600000018ff */
[----:B------:R4:W-:Y:S01]  /*2220*/  MUFU.TANH R108, R47 ;  /* 0x0000002f006c7308 */ /* 0x0009e20000002400 */
[----:B------:R-:W-:Y:S01]  /*2230*/  FMUL.FTZ R20, R20, UR4 ;  /* 0x0000000414147c20 */ /* 0x000fe20008410000 */
[----:B------:R-:W-:Y:S01]  /*2240*/  FMUL.FTZ R22, R22, UR4 ;  /* 0x0000000416167c20 */ /* 0x000fe20008410000 */
[----:B------:R-:W-:Y:S01]  /*2250*/  FMUL.FTZ R23, R23, UR4 ;  /* 0x0000000417177c20 */ /* 0x000fe20008410000 */
[----:B------:R-:W-:Y:S01]  /*2260*/  FMUL.FTZ R0, R21, UR4 ;  /* 0x0000000415007c20 */ /* 0x000fe20008410000 */
[----:B------:R-:W-:Y:S03]  /*2270*/  HMMA.16816.F32 R24, R12, R26, RZ ;  /* 0x0000001a0c18723c */ /* 0x000fe600000018ff */
[----:B------:R-:W-:Y:S01]  /*2280*/  FMUL.FTZ R4, R4, UR4 ;  /* 0x0000000404047c20 */ /* 0x000fe20008410000 */
[----:B------:R-:W-:Y:S01]  /*2290*/  FMUL.FTZ R5, R5, UR4 ;  /* 0x0000000405057c20 */ /* 0x000fe20008410000 */
[----:B------:R-:W-:Y:S01]  /*22a0*/  FMUL.FTZ R6, R6, UR4 ;  /* 0x0000000406067c20 */ /* 0x000fe20008410000 */
[----:B------:R-:W-:Y:S01]  /*22b0*/  FMUL.FTZ R7, R7, UR4 ;  /* 0x0000000407077c20 */ /* 0x000fe20008410000 */
[----:B------:R-:W-:Y:S01]  /*22c0*/  MUFU.TANH R55, R20 ;  /* 0x0000001400377308 */ /* 0x000fe20000002400 */
[----:B----4-:R-:W4:Y:S04]  /*22d0*/  LDSM.16.M88.4 R44, [R42+0x2400] ;  /* 0x002400002a2c783b */ /* 0x010f280000000200 */
[C---:B------:R-:W-:Y:S03]  /*22e0*/  HMMA.16816.F32 R28, R8.reuse, R48, R28 ;  /* 0x00000030081c723c */ /* 0x040fe6000000181c */
[----:B------:R-:W-:Y:S05]  /*22f0*/  MUFU.TANH R104, R22 ;  /* 0x0000001600687308 */ /* 0x000fea0000002400 */
[----:B------:R-:W-:Y:S03]  /*2300*/  HMMA.16816.F32 R24, R8, R50, R24 ;  /* 0x000000320818723c */ /* 0x000fe60000001818 */
[----:B------:R1:W-:Y:S08]  /*2310*/  MUFU.TANH R103, R23 ;  /* 0x0000001700677308 */ /* 0x0003f00000002400 */
[----:B------:R-:W-:Y:S01]  /*2320*/  MUFU.TANH R71, R4 ;  /* 0x0000000400477308 */ /* 0x000fe20000002400 */
[----:B------:R-:W-:Y:S01]  /*2330*/  FMUL.FTZ R28, R28, UR4 ;  /* 0x000000041c1c7c20 */ /* 0x000fe20008410000 */
[----:B------:R-:W-:Y:S01]  /*2340*/  FMUL.FTZ R29, R29, UR4 ;  /* 0x000000041d1d7c20 */ /* 0x000fe20008410000 */
[----:B------:R-:W-:Y:S01]  /*2350*/  FMUL.FTZ R30, R30, UR4 ;  /* 0x000000041e1e7c20 */ /* 0x000fe20008410000 */
[----:B------:R-:W-:-:S04]  /*2360*/  FMUL.FTZ R31, R31, UR4 ;  /* 0x000000041f1f7c20 */ /* 0x000fc80008410000 */
[----:B------:R-:W-:Y:S01]  /*2370*/  MUFU.TANH R73, R5 ;  /* 0x0000000500497308 */ /* 0x000fe20000002400 */
[----:B-1----:R-:W-:Y:S01]  /*2380*/  HMMA.16816.F32 R20, R12, R16, RZ ;  /* 0x000000100c14723c */ /* 0x002fe200000018ff */
[----:B------:R-:W-:Y:S01]  /*2390*/  FMUL.FTZ R24, R24, UR4 ;  /* 0x0000000418187c20 */ /* 0x000fe20008410000 */
[----:B------:R-:W-:Y:S01]  /*23a0*/  FMUL.FTZ R25, R25, UR4 ;  /* 0x0000000419197c20 */ /* 0x000fe20008410000 */
[----:B------:R-:W-:Y:S01]  /*23b0*/  FMUL.FTZ R26, R26, UR4 ;  /* 0x000000041a1a7c20 */ /* 0x000fe20008410000 */
[----:B------:R-:W-:-:S03]  /*23c0*/  FMUL.FTZ R27, R27, UR4 ;  /* 0x000000041b1b7c20 */ /* 0x000fc60008410000 */
[----:B------:R-:W-:Y:S01]  /*23d0*/  MUFU.TANH R102, R6 ;  /* 0x0000000600667308 */ /* 0x000fe20000002400 */
[----:B------:R-:W-:Y:S07]  /*23e0*/  HMMA.16816.F32 R16, R12, R18, RZ ;  /* 0x000000120c10723c */ /* 0x000fee00000018ff */
[----:B------:R1:W-:Y:S05]  /*23f0*/  MUFU.TANH R101, R7 ;  /* 0x0000000700657308 */ /* 0x0003ea0000002400 */
[C---:B----4-:R-:W-:Y:S03]  /*2400*/  HMMA.16816.F32 R20, R8.reuse, R44, R20 ;  /* 0x0000002c0814723c */ /* 0x050fe60000001814 */
[----:B------:R-:W-:Y:S05]  /*2410*/  MUFU.TANH R74, R28 ;  /* 0x0000001c004a7308 */ /* 0x000fea0000002400 */
[----:B------:R-:W-:Y:S03]  /*2420*/  HMMA.16816.F32 R16, R8, R46, R16 ;  /* 0x0000002e0810723c */ /* 0x000fe60000001810 */
[----:B------:R-:W-:Y:S01]  /*2430*/  MUFU.TANH R72, R29 ;  /* 0x0000001d00487308 */ /* 0x000fe20000002400 */
[----:B-1----:R-:W1:Y:S07]  /*2440*/  LDSM.16.M88.4 R4, [R43+0x2800] ;  /* 0x002800002b04783b */ /* 0x002e6e0000000200 */
[----:B------:R-:W-:Y:S01]  /*2450*/  MUFU.TANH R96, R30 ;  /* 0x0000001e00607308 */ /* 0x000fe20000002400 */
[----:B------:R-:W-:Y:S01]  /*2460*/  FMUL.FTZ R20, R20, UR4 ;  /* 0x0000000414147c20 */ /* 0x000fe20008410000 */
[----:B------:R-:W-:Y:S01]  /*2470*/  FMUL.FTZ R21, R21, UR4 ;  /* 0x0000000415157c20 */ /* 0x000fe20008410000 */
[----:B------:R-:W-:Y:S01]  /*2480*/  FMUL.FTZ R22, R22, UR4 ;  /* 0x0000000416167c20 */ /* 0x000fe20008410000 */
[----:B------:R-:W-:-:S04]  /*2490*/  FMUL.FTZ R23, R23, UR4 ;  /* 0x0000000417177c20 */ /* 0x000fc80008410000 */
[----:B------:R4:W-:Y:S01]  /*24a0*/  MUFU.TANH R94, R31 ;  /* 0x0000001f005e7308 */ /* 0x0009e20000002400 */
[----:B------:R-:W-:Y:S01]  /*24b0*/  FMUL.FTZ R16, R16, UR4 ;  /* 0x0000000410107c20 */ /* 0x000fe20008410000 */
[----:B------:R-:W-:Y:S01]  /*24c0*/  FMUL.FTZ R17, R17, UR4 ;  /* 0x0000000411117c20 */ /* 0x000fe20008410000 */
[----:B------:R-:W-:Y:S01]  /*24d0*/  FMUL.FTZ R18, R18, UR4 ;  /* 0x0000000412127c20 */ /* 0x000fe20008410000 */
[----:B------:R-:W-:-:S04]  /*24e0*/  FMUL.FTZ R19, R19, UR4 ;  /* 0x0000000413137c20 */ /* 0x000fc80008410000 */
[----:B------:R-:W-:Y:S08]  /*24f0*/  MUFU.TANH R75, R24 ;  /* 0x00000018004b7308 */ /* 0x000ff00000002400 */
[----:B------:R-:W-:Y:S01]  /*2500*/  MUFU.TANH R78, R25 ;  /* 0x00000019004e7308 */ /* 0x000fe20000002400 */
[----:B----4-:R-:W4:Y:S07]  /*2510*/  LDSM.16.M88.4 R28, [R42+0x2800] ;  /* 0x002800002a1c783b */ /* 0x010f2e0000000200 */
[----:B------:R-:W-:Y:S01]  /*2520*/  MUFU.TANH R93, R26 ;  /* 0x0000001a005d7308 */ /* 0x000fe20000002400 */
[C---:B-1----:R-:W-:Y:S07]  /*2530*/  HMMA.16816.F32 R44, R12.reuse, R4, RZ ;  /* 0x000000040c2c723c */ /* 0x042fee00000018ff */
[----:B------:R1:W-:Y:S01]  /*2540*/  MUFU.TANH R92, R27 ;  /* 0x0000001b005c7308 */ /* 0x0003e20000002400 */
[----:B------:R-:W-:Y:S07]  /*2550*/  HMMA.16816.F32 R4, R12, R6, RZ ;  /* 0x000000060c04723c */ /* 0x000fee00000018ff */
[----:B------:R-:W-:Y:S08]  /*2560*/  MUFU.TANH R77, R20 ;  /* 0x00000014004d7308 */ /* 0x000ff00000002400 */
[----:B------:R-:W-:Y:S01]  /*2570*/  MUFU.TANH R76, R21 ;  /* 0x00000015004c7308 */ /* 0x000fe20000002400 */
[----:B-1----:R-:W1:Y:S07]  /*2580*/  LDSM.16.M88.4 R24, [R43+0x2c00] ;  /* 0x002c00002b18783b */ /* 0x002e6e0000000200 */
[----:B------:R-:W-:Y:S01]  /*2590*/  MUFU.TANH R91, R22 ;  /* 0x00000016005b7308 */ /* 0x000fe20000002400 */
[C---:B----4-:R-:W-:Y:S07]  /*25a0*/  HMMA.16816.F32 R44, R8.reuse, R28, R44 ;  /* 0x0000001c082c723c */ /* 0x050fee000000182c */
[----:B------:R4:W-:Y:S01]  /*25b0*/  MUFU.TANH R89, R23 ;  /* 0x0000001700597308 */ /* 0x0009e20000002400 */
[----:B------:R-:W-:Y:S07]  /*25c0*/  HMMA.16816.F32 R4, R8, R30, R4 ;  /* 0x0000001e0804723c */ /* 0x000fee0000001804 */
[----:B------:R-:W-:Y:S04]  /*25d0*/  MUFU.TANH R88, R16 ;  /* 0x0000001000587308 */ /* 0x000fe80000002400 */
[----:B------:R-:W-:Y:S01]  /*25e0*/  FMUL.FTZ R46, R46, UR4 ;  /* 0x000000042e2e7c20 */ /* 0x000fe20008410000 */
[----:B------:R-:W-:Y:S01]  /*25f0*/  FMUL.FTZ R47, R47, UR4 ;  /* 0x000000042f2f7c20 */ /* 0x000fe20008410000 */
[----:B------:R-:W-:Y:S01]  /*2600*/  FMUL.FTZ R45, R45, UR4 ;  /* 0x000000042d2d7c20 */ /* 0x000fe20008410000 */
[----:B------:R-:W-:Y:S01]  /*2610*/  FMUL.FTZ R44, R44, UR4 ;  /* 0x000000042c2c7c20 */ /* 0x000fe20008410000 */
[----:B------:R-:W-:Y:S01]  /*2620*/  MUFU.TANH R86, R17 ;  /* 0x0000001100567308 */ /* 0x000fe20000002400 */
[----:B----4-:R-:W4:Y:S03]  /*2630*/  LDSM.16.M88.4 R20, [R42+0x2c00] ;  /* 0x002c00002a14783b */ /* 0x010f260000000200 */
[----:B------:R-:W-:Y:S01]  /*2640*/  FMUL.FTZ R4, R4, UR4 ;  /* 0x0000000404047c20 */ /* 0x000fe20008410000 */
[----:B------:R-:W-:Y:S01]  /*2650*/  FMUL.FTZ R5, R5, UR4 ;  /* 0x0000000405057c20 */ /* 0x000fe20008410000 */
[----:B------:R-:W-:Y:S01]  /*2660*/  FMUL.FTZ R6, R6, UR4 ;  /* 0x0000000406067c20 */ /* 0x000fe20008410000 */
[----:B------:R-:W-:Y:S01]  /*2670*/  FMUL.FTZ R7, R7, UR4 ;  /* 0x0000000407077c20 */ /* 0x000fe20008410000 */
        /* <DEDUP_REMOVED lines=10> */
[----:B------:R-:W-:Y:S01]  /*2720*/  HMMA.16816.F32 R24, R8, R22, R24 ;  /* 0x000000160818723c */ /* 0x000fe20000001818 */
[----:B------:R-:W4:Y:S06]  /*2730*/  LDSM.16.M88.4 R20, [R43+0x3400] ;  /* 0x003400002b14783b */ /* 0x000f2c0000000200 */
        /* <DEDUP_REMOVED lines=11> */
[C---:B-1----:R-:W-:Y:S07]  /*27f0*/  HMMA.16816.F32 R4, R12.reuse, R16, RZ ;  /* 0x000000100c04723c */ /* 0x042fee00000018ff */
[----:B------:R-:W-:Y:S01]  /*2800*/  MUFU.TANH R51, R30 ;  /* 0x0000001e00337308 */ /* 0x000fe20000002400 */
[----:B------:R-:W-:Y:S07]  /*2810*/  HMMA.16816.F32 R16, R12, R18, RZ ;  /* 0x000000120c10723c */ /* 0x000fee00000018ff */
[----:B------:R1:W-:Y:S05]  /*2820*/  MUFU.TANH R49, R31 ;  /* 0x0000001f00317308 */ /* 0x0003ea0000002400 */
[C---:B------:R-:W-:Y:S03]  /*2830*/  HMMA.16816.F32 R4, R8.reuse, R56, R4 ;  /* 0x000000380804723c */ /* 0x040fe60000001804 */
        /* <DEDUP_REMOVED lines=9> */
[----:B------:R-:W-:Y:S01]  /*28d0*/  MUFU.TANH R48, R26 ;  /* 0x0000001a00307308 */ /* 0x000fe20000002400 */
[----:B------:R-:W-:Y:S01]  /*28e0*/  FMUL.FTZ R16, R16, UR4 ;  /* 0x0000000410107c20 */ /* 0x000fe20008410000 */
[----:B------:R-:W-:Y:S01]  /*28f0*/  FMUL.FTZ R18, R18, UR4 ;  /* 0x0000000412127c20 */ /* 0x000fe20008410000 */
[----:B------:R-:W-:-:S05]  /*2900*/  FMUL.FTZ R19, R19, UR4 ;  /* 0x0000000413137c20 */ /* 0x000fca0008410000 */
[----:B------:R4:W-:Y:S08]  /*2910*/  MUFU.TANH R46, R27 ;  /* 0x0000001b002e7308 */ /* 0x0009f00000002400 */
[----:B------:R-:W-:Y:S08]  /*2920*/  MUFU.TANH R82, R45 ;  /* 0x0000002d00527308 */ /* 0x000ff00000002400 */
[----:B------:R2:W-:Y:S01]  /*2930*/  MUFU.TANH R45, R4 ;  /* 0x00000004002d7308 */ /* 0x0005e20000002400 */
[C---:B----4-:R-:W-:Y:S07]  /*2940*/  HMMA.16816.F32 R24, R12.reuse, R20, RZ ;  /* 0x000000140c18723c */ /* 0x050fee00000018ff */
[----:B------:R-:W-:Y:S01]  /*2950*/  MUFU.TANH R84, R44 ;  /* 0x0000002c00547308 */ /* 0x000fe20000002400 */
[----:B------:R-:W-:Y:S07]  /*2960*/  HMMA.16816.F32 R20, R12, R22, RZ ;  /* 0x000000160c14723c */ /* 0x000fee00000018ff */
[----:B------:R-:W-:Y:S01]  /*2970*/  MUFU.TANH R44, R5 ;  /* 0x00000005002c7308 */ /* 0x000fe20000002400 */
[----:B--2---:R-:W-:-:S04]  /*2980*/  LOP3.LUT R4, R166, 0x1f0, RZ, 0xc0, !PT ;  /* 0x000001f0a6047812 */ /* 0x004fc800078ec0ff */
[----:B------:R-:W-:Y:S01]  /*2990*/  IADD3 R36, PT, PT, R98, R4, R36 ;  /* 0x0000000462247210 */ /* 0x000fe20007ffe024 */
[----:B------:R-:W-:Y:S01]  /*29a0*/  FMUL.FTZ R98, R17, UR4 ;  /* 0x0000000411627c20 */ /* 0x000fe20008410000 */
[----:B------:R-:W-:Y:S01]  /*29b0*/  IMAD.SHL.U32 R17, R151, 0x2, RZ ;  /* 0x0000000297117824 */ /* 0x000fe200078e00ff */
[----:B------:R-:W-:Y:S05]  /*29c0*/  MUFU.TANH R183, R6 ;  /* 0x0000000600b77308 */ /* 0x000fea0000002400 */
[C---:B-1----:R-:W-:Y:S03]  /*29d0*/  HMMA.16816.F32 R20, R8.reuse, R30, R20 ;  /* 0x0000001e0814723c */ /* 0x042fe60000001814 */
[----:B------:R1:W-:Y:S08]  /*29e0*/  MUFU.TANH R163, R7 ;  /* 0x0000000700a37308 */ /* 0x0003f00000002400 */
[----:B------:R2:W-:Y:S08]  /*29f0*/  MUFU.TANH R95, R16 ;  /* 0x00000010005f7308 */ /* 0x0005f00000002400 */
[----:B------:R-:W-:Y:S01]  /*2a00*/  MUFU.TANH R162, R18 ;  /* 0x0000001200a27308 */ /* 0x000fe20000002400 */
[----:B-1----:R-:W-:Y:S01]  /*2a10*/  HMMA.16816.F32 R4, R8, R28, R24 ;  /* 0x0000001c0804723c */ /* 0x002fe20000001818 */
[----:B------:R-:W1:Y:S01]  /*2a20*/  LDSM.16.M88.4 R24, [R43+0x3800] ;  /* 0x003800002b18783b */ /* 0x000e620000000200 */
[----:B------:R-:W-:Y:S01]  /*2a30*/  FMUL.FTZ R20, R20, UR4 ;  /* 0x0000000414147c20 */ /* 0x000fe20008410000 */
[----:B------:R-:W-:Y:S01]  /*2a40*/  FMUL.FTZ R21, R21, UR4 ;  /* 0x0000000415157c20 */ /* 0x000fe20008410000 */
[----:B------:R-:W-:Y:S01]  /*2a50*/  FMUL.FTZ R22, R22, UR4 ;  /* 0x0000000416167c20 */ /* 0x000fe20008410000 */
[----:B------:R-:W-:-:S02]  /*2a60*/  FMUL.FTZ R23, R23, UR4 ;  /* 0x0000000417177c20 */ /* 0x000fc40008410000 */
[----:B------:R4:W-:Y:S01]  /*2a70*/  MUFU.TANH R160, R19 ;  /* 0x0000001300a07308 */ /* 0x0009e20000002400 */
[----:B--2---:R-:W-:Y:S01]  /*2a80*/  IADD3 R16, PT, PT, R39, -UR22, R36 ;  /* 0x8000001627107c10 */ /* 0x004fe2000fffe024 */
[----:B------:R-:W-:-:S04]  /*2a90*/  IMAD.SHL.U32 R36, R172, 0x100, RZ ;  /* 0x00000100ac247824 */ /* 0x000fc800078e00ff */
[----:B------:R-:W-:Y:S01]  /*2aa0*/  IMAD.IADD R16, R16, 0x1, R41 ;  /* 0x0000000110107824 */ /* 0x000fe200078e0229 */
[----:B------:R-:W-:Y:S01]  /*2ab0*/  LOP3.LUT R41, R36, 0x6, R17, 0xf8, !PT ;  /* 0x0000000624297812 */ /* 0x000fe200078ef811 */
[----:B------:R-:W2:Y:S03]  /*2ac0*/  MUFU.TANH R34, R34 ;  /* 0x0000002200227308 */ /* 0x000ea60000002400 */
[--C-:B------:R-:W-:Y:S01]  /*2ad0*/  VIADDMNMX R40, R16, 0x1, R39.reuse, PT ;  /* 0x0000000110287846 */ /* 0x100fe20003800127 */
[----:B------:R-:W-:Y:S01]  /*2ae0*/  FMUL.FTZ R4, R4, UR4 ;  /* 0x0000000404047c20 */ /* 0x000fe20008410000 */
[----:B------:R-:W-:Y:S01]  /*2af0*/  VIADDMNMX R39, R16, 0x9, R39, PT ;  /* 0x0000000910277846 */ /* 0x000fe20003800127 */
[----:B------:R-:W-:Y:S01]  /*2b00*/  FMUL.FTZ R5, R5, UR4 ;  /* 0x0000000405057c20 */ /* 0x000fe20008410000 */
[C---:B------:R-:W-:Y:S01]  /*2b10*/  LOP3.LUT R28, R41.reuse, 0x1, RZ, 0xfc, !PT ;  /* 0x00000001291c7812 */ /* 0x040fe200078efcff */
[----:B------:R5:W-:Y:S01]  /*2b20*/  MUFU.TANH R97, R4 ;  /* 0x0000000400617308 */ /* 0x000be20000002400 */
[----:B----4-:R-:W4:Y:S01]  /*2b30*/  LDSM.16.M88.4 R16, [R42+0x3800] ;  /* 0x003800002a10783b */ /* 0x010f220000000200 */
[----:B------:R-:W-:Y:S01]  /*2b40*/  ISETP.GE.AND P4, PT, R41, R39, PT ;  /* 0x000000272900720c */ /* 0x000fe20003f86270 */
[----:B------:R-:W-:Y:S01]  /*2b50*/  FMUL.FTZ R6, R6, UR4 ;  /* 0x0000000406067c20 */ /* 0x000fe20008410000 */
[----:B------:R-:W-:Y:S01]  /*2b60*/  ISETP.GE.AND P1, PT, R28, R40, PT ;  /* 0x000000281c00720c */ /* 0x000fe20003f26270 */
[----:B------:R-:W-:Y:S01]  /*2b70*/  FMUL.FTZ R7, R7, UR4 ;  /* 0x0000000407077c20 */ /* 0x000fe20008410000 */
[----:B------:R-:W-:-:S02]  /*2b80*/  LOP3.LUT R29, R41, 0x8, RZ, 0xfc, !PT ;  /* 0x00000008291d7812 */ /* 0x000fc400078efcff */
[----:B------:R-:W-:Y:S01]  /*2b90*/  FSEL R126, R116, -INF , !P4 ;  /* 0xff800000747e7808 */ /* 0x000fe20006000000 */
[----:B------:R3:W-:Y:S01]  /*2ba0*/  MUFU.TANH R120, R5 ;  /* 0x0000000500787308 */ /* 0x0007e20000002400 */
[----:B------:R-:W-:Y:S02]  /*2bb0*/  FSEL R66, R66, -INF , !P1 ;  /* 0xff80000042427808 */ /* 0x000fe40004800000 */
[----:B------:R-:W-:Y:S02]  /*2bc0*/  ISETP.GE.AND P0, PT, R28, R39, PT ;  /* 0x000000271c00720c */ /* 0x000fe40003f06270 */
[----:B------:R-:W-:Y:S02]  /*2bd0*/  ISETP.GE.AND P3, PT, R29, R40, PT ;  /* 0x000000281d00720c */ /* 0x000fe40003f66270 */
[C---:B------:R-:W-:Y:S01]  /*2be0*/  LOP3.LUT R28, R41.reuse, 0x9, RZ, 0xfc, !PT ;  /* 0x00000009291c7812 */ /* 0x040fe200078efcff */
[----:B------:R-:W-:Y:S01]  /*2bf0*/  MUFU.TANH R154, R6 ;  /* 0x00000006009a7308 */ /* 0x000fe20000002400 */
[----:B-----5:R-:W-:-:S02]  /*2c00*/  LOP3.LUT R4, R41, 0x10, RZ, 0xfc, !PT ;  /* 0x0000001029047812 */ /* 0x020fc400078efcff */
[----:B------:R-:W-:Y:S02]  /*2c10*/  FSEL R121, R115, -INF , !P0 ;  /* 0xff80000073797808 */ /* 0x000fe40004000000 */
[CC--:B------:R-:W-:Y:S02]  /*2c20*/  ISETP.GE.AND P4, PT, R4.reuse, R40.reuse, PT ;  /* 0x000000280400720c */ /* 0x0c0fe40003f86270 */
[----:B------:R-:W-:Y:S01]  /*2c30*/  ISETP.GE.AND P1, PT, R4, R39, PT ;  /* 0x000000270400720c */ /* 0x000fe20003f26270 */
[----:B------:R5:W-:Y:S01]  /*2c40*/  MUFU.TANH R146, R7 ;  /* 0x0000000700927308 */ /* 0x000be20000002400 */
[----:B------:R-:W-:Y:S02]  /*2c50*/  LOP3.LUT R4, R41, 0x11, RZ, 0xfc, !PT ;  /* 0x0000001129047812 */ /* 0x000fe400078efcff */
[----:B------:R-:W-:Y:S02]  /*2c60*/  FSEL R65, R65, -INF , !P3 ;  /* 0xff80000041417808 */ /* 0x000fe40005800000 */
[----:B------:R-:W-:-:S02]  /*2c70*/  ISETP.GE.AND P0, PT, R4, R40, PT ;  /* 0x000000280400720c */ /* 0x000fc40003f06270 */
[-C--:B------:R-:W-:Y:S01]  /*2c80*/  ISETP.GE.AND P3, PT, R4, R39.reuse, PT ;  /* 0x000000270400720c */ /* 0x080fe20003f66270 */
[----:B------:R-:W-:Y:S01]  /*2c90*/  MUFU.TANH R122, R20 ;  /* 0x00000014007a7308 */ /* 0x000fe20000002400 */
[-C--:B------:R-:W-:Y:S02]  /*2ca0*/  ISETP.GE.AND P5, PT, R29, R39.reuse, PT ;  /* 0x000000271d00720c */ /* 0x080fe40003fa6270 */
[C---:B------:R-:W-:Y:S02]  /*2cb0*/  ISETP.GE.AND P2, PT, R28.reuse, R40, PT ;  /* 0x000000281c00720c */ /* 0x040fe40003f46270 */
[----:B------:R-:W-:Y:S02]  /*2cc0*/  ISETP.GE.AND P6, PT, R28, R39, PT ;  /* 0x000000271c00720c */ /* 0x000fe40003fc6270 */
[C---:B---3--:R-:W-:Y:S01]  /*2cd0*/  LOP3.LUT R5, R41.reuse, 0x18, RZ, 0xfc, !PT ;  /* 0x0000001829057812 */ /* 0x048fe200078efcff */
[----:B-1----:R-:W-:Y:S01]  /*2ce0*/  HMMA.16816.F32 R28, R12, R24, RZ ;  /* 0x000000180c1c723c */ /* 0x002fe200000018ff */
[----:B------:R-:W-:Y:S01]  /*2cf0*/  LOP3.LUT R4, R41, 0x19, RZ, 0xfc, !PT ;  /* 0x0000001929047812 */ /* 0x000fe200078efcff */
[----:B------:R-:W-:Y:S01]  /*2d00*/  MUFU.TANH R115, R21 ;  /* 0x0000001500737308 */ /* 0x000fe20000002400 */
[----:B------:R-:W-:-:S02]  /*2d10*/  FSEL R118, R114, -INF , !P5 ;  /* 0xff80000072767808 */ /* 0x000fc40006800000 */
[----:B------:R-:W-:Y:S02]  /*2d20*/  FSEL R64, R64, -INF , !P2 ;  /* 0xff80000040407808 */ /* 0x000fe40005000000 */
[----:B------:R-:W-:Y:S01]  /*2d30*/  FSEL R117, R113, -INF , !P6 ;  /* 0xff80000071757808 */ /* 0x000fe20007000000 */
[----:B------:R-:W-:Y:S01]  /*2d40*/  HMMA.16816.F32 R24, R12, R26, RZ ;  /* 0x0000001a0c18723c */ /* 0x000fe200000018ff */
[----:B------:R-:W-:Y:S01]  /*2d50*/  FSEL R63, R63, -INF , !P4 ;  /* 0xff8000003f3f7808 */ /* 0x000fe20006000000 */
[----:B------:R-:W-:Y:S01]  /*2d60*/  MUFU.TANH R145, R22 ;  /* 0x0000001600917308 */ /* 0x000fe20000002400 */
[CC--:B------:R-:W-:Y:S02]  /*2d70*/  ISETP.GE.AND P5, PT, R5.reuse, R40.reuse, PT ;  /* 0x000000280500720c */ /* 0x0c0fe40003fa6270 */
[----:B------:R-:W-:Y:S02]  /*2d80*/  ISETP.GE.AND P2, PT, R5, R39, PT ;  /* 0x000000270500720c */ /* 0x000fe40003f46270 */
[----:B------:R-:W-:-:S02]  /*2d90*/  ISETP.GE.AND P6, PT, R4, R40, PT ;  /* 0x000000280400720c */ /* 0x000fc40003fc6270 */
[-C--:B------:R-:W-:Y:S01]  /*2da0*/  ISETP.GE.AND P4, PT, R4, R39.reuse, PT ;  /* 0x000000270400720c */ /* 0x080fe20003f86270 */
[----:B------:R1:W-:Y:S01]  /*2db0*/  MUFU.TANH R144, R23 ;  /* 0x0000001700907308 */ /* 0x0003e20000002400 */
[----:B-----5:R-:W3:Y:S01]  /*2dc0*/  LDSM.16.M88.4 R4, [R43+0x3c00] ;  /* 0x003c00002b04783b */ /* 0x020ee20000000200 */
[C---:B----4-:R-:W-:Y:S01]  /*2dd0*/  HMMA.16816.F32 R28, R8.reuse, R16, R28 ;  /* 0x00000010081c723c */ /* 0x050fe2000000181c */
[----:B------:R-:W-:Y:S02]  /*2de0*/  LOP3.LUT R16, R41, 0x21, RZ, 0xfc, !PT ;  /* 0x0000002129107812 */ /* 0x000fe400078efcff */
[----:B------:R-:W-:Y:S02]  /*2df0*/  FSEL R113, R111, -INF , !P3 ;  /* 0xff8000006f717808 */ /* 0x000fe40005800000 */
[----:B------:R-:W-:Y:S01]  /*2e00*/  FSEL R61, R61, -INF , !P5 ;  /* 0xff8000003d3d7808 */ /* 0x000fe20006800000 */
[----:B------:R-:W4:Y:S01]  /*2e10*/  MUFU.TANH R0, R0 ;  /* 0x0000000000007308 */ /* 0x000f220000002400 */
[C---:B------:R-:W-:Y:S01]  /*2e20*/  ISETP.GE.AND P3, PT, R16.reuse, R40, PT ;  /* 0x000000281000720c */ /* 0x040fe20003f66270 */
[----:B------:R-:W-:Y:S01]  /*2e30*/  HMMA.16816.F32 R24, R8, R18, R24 ;  /* 0x000000120818723c */ /* 0x000fe20000001818 */
[----:B------:R-:W-:-:S02]  /*2e40*/  ISETP.GE.AND P5, PT, R16, R39, PT ;  /* 0x000000271000720c */ /* 0x000fc40003fa6270 */
[C---:B------:R-:W-:Y:S02]  /*2e50*/  LOP3.LUT R17, R41.reuse, 0x20, RZ, 0xfc, !PT ;  /* 0x0000002029117812 */ /* 0x040fe400078efcff */
[----:B------:R-:W-:Y:S01]  /*2e60*/  LOP3.LUT R16, R41, 0x28, RZ, 0xfc, !PT ;  /* 0x0000002829107812 */ /* 0x000fe200078efcff */
[----:B------:R-:W5:Y:S01]  /*2e70*/  MUFU.TANH R98, R98 ;  /* 0x0000006200627308 */ /* 0x000f620000002400 */
[----:B-1----:R-:W1:Y:S01]  /*2e80*/  LDSM.16.M88.4 R20, [R42+0x3c00] ;  /* 0x003c00002a14783b */ /* 0x002e620000000200 */
[----:B------:R-:W-:Y:S02]  /*2e90*/  FSEL R62, R62, -INF , !P0 ;  /* 0xff8000003e3e7808 */ /* 0x000fe40004000000 */
        /* <DEDUP_REMOVED lines=8> */
[----:B------:R-:W-:Y:S01]  /*2f20*/  ISETP.GE.AND P6, PT, R16, R39, PT ;  /* 0x000000271000720c */ /* 0x000fe20003fc6270 */
[----:B------:R-:W-:Y:S01]  /*2f30*/  MUFU.TANH R140, R30 ;  /* 0x0000001e008c7308 */ /* 0x000fe20000002400 */
[----:B------:R-:W-:Y:S01]  /*2f40*/  LOP3.LUT R16, R41, 0x30, RZ, 0xfc, !PT ;  /* 0x0000003029107812 */ /* 0x000fe200078efcff */
[----:B------:R-:W-:Y:S01]  /*2f50*/  FMUL.FTZ R24, R24, UR4 ;  /* 0x0000000418187c20 */ /* 0x000fe20008410000 */
[----:B------:R-:W-:Y:S01]  /*2f60*/  FSEL R116, R112, -INF , !P1 ;  /* 0xff80000070747808 */ /* 0x000fe20004800000 */
[----:B------:R-:W-:Y:S01]  /*2f70*/  FMUL.FTZ R25, R25, UR4 ;  /* 0x0000000419197c20 */ /* 0x000fe20008410000 */
[----:B--2---:R-:W-:Y:S01]  /*2f80*/  FSEL R34, R34, -INF , !P0 ;  /* 0xff80000022227808 */ /* 0x004fe20004000000 */
[----:B------:R-:W-:Y:S01]  /*2f90*/  FMUL.FTZ R26, R26, UR4 ;  /* 0x000000041a1a7c20 */ /* 0x000fe20008410000 */
[----:B------:R-:W-:Y:S01]  /*2fa0*/  FSEL R58, R109, -INF , !P3 ;  /* 0xff8000006d3a7808 */ /* 0x000fe20005800000 */
[----:B------:R-:W-:Y:S01]  /*2fb0*/  MUFU.TANH R139, R31 ;  /* 0x0000001f008b7308 */ /* 0x000fe20000002400 */
[----:B------:R-:W-:-:S02]  /*2fc0*/  ISETP.GE.AND P1, PT, R17, R40, PT ;  /* 0x000000281100720c */ /* 0x000fc40003f26270 */
[C---:B------:R-:W-:Y:S02]  /*2fd0*/  ISETP.GE.AND P0, PT, R16.reuse, R40, PT ;  /* 0x000000281000720c */ /* 0x040fe40003f06270 */
[----:B------:R-:W-:Y:S02]  /*2fe0*/  ISETP.GE.AND P3, PT, R16, R39, PT ;  /* 0x000000271000720c */ /* 0x000fe40003f66270 */
[C---:B------:R-:W-:Y:S01]  /*2ff0*/  LOP3.LUT R17, R41.reuse, 0x29, RZ, 0xfc, !PT ;  /* 0x0000002929117812 */ /* 0x040fe200078efcff */
[----:B------:R-:W-:Y:S01]  /*3000*/  MUFU.TANH R109, R29 ;  /* 0x0000001d006d7308 */ /* 0x000fe20000002400 */
[----:B------:R-:W-:Y:S02]  /*3010*/  LOP3.LUT R16, R41, 0x31, RZ, 0xfc, !PT ;  /* 0x0000003129107812 */ /* 0x000fe400078efcff */
[----:B------:R-:W-:Y:S02]  /*3020*/  FSEL R35, R35, -INF , !P4 ;  /* 0xff80000023237808 */ /* 0x000fe40006000000 */
[----:B------:R-:W-:-:S02]  /*3030*/  FSEL R59, R110, -INF , !P1 ;  /* 0xff8000006e3b7808 */ /* 0x000fc40004800000 */
[----:B------:R-:W-:Y:S01]  /*3040*/  FSEL R108, R108, -INF , !P5 ;  /* 0xff8000006c6c7808 */ /* 0x000fe20006800000 */
[----:B------:R2:W5:Y:S01]  /*3050*/  MUFU.TANH R110, R28 ;  /* 0x0000001c006e7308 */ /* 0x0005620000002400 */
[----:B------:R-:W-:Y:S02]  /*3060*/  FSEL R57, R107, -INF , !P2 ;  /* 0xff8000006b397808 */ /* 0x000fe40005000000 */
[CC--:B------:R-:W-:Y:S02]  /*3070*/  ISETP.GE.AND P4, PT, R17.reuse, R40.reuse, PT ;  /* 0x000000281100720c */ /* 0x0c0fe40003f86270 */
[-C--:B------:R-:W-:Y:S02]  /*3080*/  ISETP.GE.AND P1, PT, R17, R39.reuse, PT ;  /* 0x000000271100720c */ /* 0x080fe40003f26270 */
[C---:B------:R-:W-:Y:S01]  /*3090*/  ISETP.GE.AND P5, PT, R16.reuse, R40, PT ;  /* 0x000000281000720c */ /* 0x040fe20003fa6270 */
[----:B------:R-:W5:Y:S01]  /*30a0*/  MUFU.TANH R128, R26 ;  /* 0x0000001a00807308 */ /* 0x000f620000002400 */
[----:B------:R-:W-:-:S02]  /*30b0*/  ISETP.GE.AND P2, PT, R16, R39, PT ;  /* 0x000000271000720c */ /* 0x000fc40003f46270 */
[----:B---3--:R-:W-:Y:S01]  /*30c0*/  HMMA.16816.F32 R16, R12, R4, RZ ;  /* 0x000000040c10723c */ /* 0x008fe200000018ff */
[----:B------:R-:W-:Y:S02]  /*30d0*/  FSEL R112, R106, -INF , !P6 ;  /* 0xff8000006a707808 */ /* 0x000fe40007000000 */
[----:B------:R-:W-:Y:S02]  /*30e0*/  FSEL R56, R105, -INF , !P4 ;  /* 0xff80000069387808 */ /* 0x000fe40006000000 */
[C---:B------:R-:W-:Y:S01]  /*30f0*/  LOP3.LUT R4, R41.reuse, 0x40, RZ, 0xfc, !PT ;  /* 0x0000004029047812 */ /* 0x040fe200078efcff */
[----:B------:R-:W3:Y:S01]  /*3100*/  MUFU.TANH R105, R25 ;  /* 0x0000001900697308 */ /* 0x000ee20000002400 */
[----:B--2---:R-:W-:Y:S02]  /*3110*/  LOP3.LUT R28, R41, 0x38, RZ, 0xfc, !PT ;  /* 0x00000038291c7812 */ /* 0x004fe400078efcff */
[----:B------:R-:W-:Y:S02]  /*3120*/  FSEL R135, R104, -INF , !P3 ;  /* 0xff80000068877808 */ /* 0x000fe40005800000 */
[----:B------:R-:W-:-:S02]  /*3130*/  ISETP.GE.AND P6, PT, R28, R40, PT ;  /* 0x000000281c00720c */ /* 0x000fc40003fc6270 */
[-C--:B------:R-:W-:Y:S01]  /*3140*/  ISETP.GE.AND P4, PT, R28, R39.reuse, PT ;  /* 0x000000271c00720c */ /* 0x080fe20003f86270 */
[----:B------:R2:W3:Y:S01]  /*3150*/  MUFU.TANH R104, R24 ;  /* 0x0000001800687308 */ /* 0x0004e20000002400 */
[----:B------:R-:W5:Y:S01]  /*3160*/  LDSM.16.M88.4 R28, [R43+0x4000] ;  /* 0x004000002b1c783b */ /* 0x000f620000000200 */
[----:B----4-:R-:W-:Y:S02]  /*3170*/  FSEL R0, R0, -INF , !P5 ;  /* 0xff80000000007808 */ /* 0x010fe40006800000 */
[C---:B------:R-:W-:Y:S02]  /*3180*/  ISETP.GE.AND P3, PT, R4.reuse, R40, PT ;  /* 0x000000280400720c */ /* 0x040fe40003f66270 */
[----:B-1----:R-:W-:Y:S01]  /*3190*/  HMMA.16816.F32 R16, R8, R20, R16 ;  /* 0x000000140810723c */ /* 0x002fe20000001810 */
[----:B------:R-:W-:Y:S02]  /*31a0*/  ISETP.GE.AND P5, PT, R4, R39, PT ;  /* 0x000000270400720c */ /* 0x000fe40003fa6270 */
[----:B------:R-:W-:-:S02]  /*31b0*/  LOP3.LUT R5, R41, 0x39, RZ, 0xfc, !PT ;  /* 0x0000003929057812 */ /* 0x000fc400078efcff */
[----:B------:R-:W-:Y:S02]  /*31c0*/  LOP3.LUT R4, R41, 0x41, RZ, 0xfc, !PT ;  /* 0x0000004129047812 */ /* 0x000fe400078efcff */
[----:B------:R-:W-:Y:S02]  /*31d0*/  FSEL R99, R99, -INF , !P1 ;  /* 0xff80000063637808 */ /* 0x000fe40004800000 */
[----:B------:R-:W-:Y:S02]  /*31e0*/  FSEL R55, R55, -INF , !P0 ;  /* 0xff80000037377808 */ /* 0x000fe40004000000 */
[----:B------:R-:W-:Y:S02]  /*31f0*/  FSEL R125, R103, -INF , !P2 ;  /* 0xff800000677d7808 */ /* 0x000fe40005000000 */
[----:B------:R-:W-:Y:S02]  /*3200*/  FSEL R71, R71, -INF , !P6 ;  /* 0xff80000047477808 */ /* 0x000fe40007000000 */
[----:B------:R-:W-:-:S02]  /*3210*/  ISETP.GE.AND P1, PT, R5, R40, PT ;  /* 0x000000280500720c */ /* 0x000fc40003f26270 */
[-C--:B------:R-:W-:Y:S02]  /*3220*/  ISETP.GE.AND P0, PT, R5, R39.reuse, PT ;  /* 0x000000270500720c */ /* 0x080fe40003f06270 */
[-C--:B------:R-:W-:Y:S01]  /*3230*/  ISETP.GE.AND P2, PT, R4, R40.reuse, PT ;  /* 0x000000280400720c */ /* 0x080fe20003f46270 */
[----:B------:R-:W-:Y:S01]  /*3240*/  FMUL.FTZ R16, R16, UR4 ;  /* 0x0000000410107c20 */ /* 0x000fe20008410000 */
[----:B------:R-:W-:Y:S01]  /*3250*/  ISETP.GE.AND P6, PT, R4, R39, PT ;  /* 0x000000270400720c */ /* 0x000fe20003fc6270 */
[----:B------:R-:W-:Y:S01]  /*3260*/  FMUL.FTZ R17, R17, UR4 ;  /* 0x0000000411117c20 */ /* 0x000fe20008410000 */
[----:B------:R-:W-:Y:S01]  /*3270*/  HMMA.16816.F32 R4, R12, R6, RZ ;  /* 0x000000060c04723c */ /* 0x000fe200000018ff */
[----:B------:R-:W-:Y:S01]  /*3280*/  FSEL R132, R102, -INF , !P4 ;  /* 0xff80000066847808 */ /* 0x000fe20006000000 */
[----:B------:R-:W-:Y:S01]  /*3290*/  FMUL.FTZ R102, R27, UR4 ;  /* 0x000000041b667c20 */ /* 0x000fe20008410000 */
[C---:B------:R-:W-:Y:S01]  /*32a0*/  LOP3.LUT R20, R41.reuse, 0x48, RZ, 0xfc, !PT ;  /* 0x0000004829147812 */ /* 0x040fe200078efcff */
[----:B--2---:R-:W1:Y:S01]  /*32b0*/  LDSM.16.M88.4 R24, [R42+0x4000] ;  /* 0x004000002a18783b */ /* 0x004e620000000200 */
[----:B------:R-:W-:Y:S01]  /*32c0*/  FSEL R143, R96, -INF , !P5 ;  /* 0xff800000608f7808 */ /* 0x000fe20006800000 */
[----:B------:R-:W-:Y:S01]  /*32d0*/  FMUL.FTZ R18, R18, UR4 ;  /* 0x0000000412127c20 */ /* 0x000fe20008410000 */
[----:B------:R-:W-:Y:S01]  /*32e0*/  ISETP.GE.AND P4, PT, R20, R40, PT ;  /* 0x000000281400720c */ /* 0x000fe20003f86270 */
[----:B------:R2:W-:Y:S01]  /*32f0*/  MUFU.TANH R96, R16 ;  /* 0x0000001000607308 */ /* 0x0005e20000002400 */
[----:B------:R-:W-:Y:S01]  /*3300*/  LOP3.LUT R21, R41, 0x49, RZ, 0xfc, !PT ;  /* 0x0000004929157812 */ /* 0x000fe200078efcff */
[----:B------:R-:W-:Y:S01]  /*3310*/  FMUL.FTZ R19, R19, UR4 ;  /* 0x0000000413137c20 */ /* 0x000fe20008410000 */
[----:B------:R-:W-:-:S02]  /*3320*/  FSEL R73, R73, -INF , !P1 ;  /* 0xff80000049497808 */ /* 0x000fc40004800000 */
[----:B------:R-:W-:Y:S02]  /*3330*/  ISETP.GE.AND P1, PT, R20, R39, PT ;  /* 0x000000271400720c */ /* 0x000fe40003f26270 */
[----:B------:R-:W-:Y:S01]  /*3340*/  FSEL R114, R101, -INF , !P0 ;  /* 0xff80000065727808 */ /* 0x000fe20004000000 */
[----:B------:R-:W-:Y:S01]  /*3350*/  MUFU.TANH R107, R19 ;  /* 0x00000013006b7308 */ /* 0x000fe20000002400 */
[----:B------:R-:W-:Y:S02]  /*3360*/  FSEL R137, R94, -INF , !P6 ;  /* 0xff8000005e897808 */ /* 0x000fe40007000000 */
[----:B------:R-:W-:Y:S01]  /*3370*/  FSEL R75, R75, -INF , !P4 ;  /* 0xff8000004b4b7808 */ /* 0x000fe20006000000 */
[----:B------:R-:W-:Y:S01]  /*3380*/  HMMA.16816.F32 R4, R8, R22, R4 ;  /* 0x000000160804723c */ /* 0x000fe20000001804 */
[----:B------:R-:W-:Y:S02]  /*3390*/  LOP3.LUT R20, R41, 0x50, RZ, 0xfc, !PT ;  /* 0x0000005029147812 */ /* 0x000fe400078efcff */
[----:B------:R-:W-:Y:S01]  /*33a0*/  ISETP.GE.AND P0, PT, R21, R40, PT ;  /* 0x000000281500720c */ /* 0x000fe20003f06270 */
[----:B------:R4:W-:Y:S01]  /*33b0*/  MUFU.TANH R94, R17 ;  /* 0x00000011005e7308 */ /* 0x0009e20000002400 */
[----:B--2---:R-:W-:-:S02]  /*33c0*/  LOP3.LUT R16, R41, 0x51, RZ, 0xfc, !PT ;  /* 0x0000005129107812 */ /* 0x004fc400078efcff */
[----:B------:R-:W-:Y:S02]  /*33d0*/  FSEL R74, R74, -INF , !P3 ;  /* 0xff8000004a4a7808 */ /* 0x000fe40005800000 */
[C---:B------:R-:W-:Y:S02]  /*33e0*/  ISETP.GE.AND P6, PT, R16.reuse, R40, PT ;  /* 0x000000281000720c */ /* 0x040fe40003fc6270 */
[-C--:B------:R-:W-:Y:S01]  /*33f0*/  ISETP.GE.AND P4, PT, R16, R39.reuse, PT ;  /* 0x000000271000720c */ /* 0x080fe20003f86270 */
[----:B------:R-:W2:Y:S01]  /*3400*/  MUFU.TANH R102, R102 ;  /* 0x0000006600667308 */ /* 0x000ea20000002400 */
[----:B------:R-:W-:Y:S02]  /*3410*/  LOP3.LUT R16, R41, 0x58, RZ, 0xfc, !PT ;  /* 0x0000005829107812 */ /* 0x000fe400078efcff */
[----:B------:R-:W-:Y:S02]  /*3420*/  FSEL R72, R72, -INF , !P2 ;  /* 0xff80000048487808 */ /* 0x000fe40005000000 */
[----:B------:R-:W-:-:S02]  /*3430*/  ISETP.GE.AND P3, PT, R21, R39, PT ;  /* 0x000000271500720c */ /* 0x000fc40003f66270 */
[-C--:B------:R-:W-:Y:S01]  /*3440*/  ISETP.GE.AND P5, PT, R20, R40.reuse, PT ;  /* 0x000000281400720c */ /* 0x080fe20003fa6270 */
[----:B------:R-:W-:Y:S01]  /*3450*/  FMUL.FTZ R4, R4, UR4 ;  /* 0x0000000404047c20 */ /* 0x000fe20008410000 */
[-C--:B------:R-:W-:Y:S01]  /*3460*/  ISETP.GE.AND P2, PT, R20, R39.reuse, PT ;  /* 0x000000271400720c */ /* 0x080fe20003f46270 */
[----:B------:R-:W-:Y:S01]  /*3470*/  FMUL.FTZ R5, R5, UR4 ;  /* 0x0000000405057c20 */ /* 0x000fe20008410000 */
[----:B------:R-:W-:Y:S01]  /*3480*/  FSEL R141, R93, -INF , !P1 ;  /* 0xff8000005d8d7808 */ /* 0x000fe20004800000 */
[----:B-----5:R-:W-:Y:S01]  /*3490*/  HMMA.16816.F32 R20, R12, R28, RZ ;  /* 0x0000001c0c14723c */ /* 0x020fe200000018ff */
[----:B------:R-:W-:Y:S01]  /*34a0*/  FSEL R78, R78, -INF , !P0 ;  /* 0xff8000004e4e7808 */ /* 0x000fe20004000000 */
[----:B------:R5:W2:Y:S01]  /*34b0*/  MUFU.TANH R93, R18 ;  /* 0x00000012005d7308 */ /* 0x000aa20000002400 */
[----:B------:R-:W-:Y:S01]  /*34c0*/  ISETP.GE.AND P1, PT, R16, R40, PT ;  /* 0x000000281000720c */ /* 0x000fe20003f26270 */
[----:B------:R-:W-:Y:S01]  /*34d0*/  FMUL.FTZ R6, R6, UR4 ;  /* 0x0000000406067c20 */ /* 0x000fe20008410000 */
[----:B------:R-:W-:Y:S01]  /*34e0*/  ISETP.GE.AND P0, PT, R16, R39, PT ;  /* 0x000000271000720c */ /* 0x000fe20003f06270 */
[----:B------:R-:W-:Y:S01]  /*34f0*/  FMUL.FTZ R28, R7, UR4 ;  /* 0x00000004071c7c20 */ /* 0x000fe20008410000 */
[----:B----4-:R-:W-:-:S02]  /*3500*/  LOP3.LUT R17, R41, 0x59, RZ, 0xfc, !PT ;  /* 0x0000005929117812 */ /* 0x010fc400078efcff */
[----:B------:R-:W-:Y:S02]  /*3510*/  LOP3.LUT R16, R41, 0x60, RZ, 0xfc, !PT ;  /* 0x0000006029107812 */ /* 0x000fe400078efcff */
[----:B------:R-:W-:Y:S02]  /*3520*/  FSEL R142, R92, -INF , !P3 ;  /* 0xff8000005c8e7808 */ /* 0x000fe40005800000 */
[----:B------:R-:W-:Y:S02]  /*3530*/  FSEL R77, R77, -INF , !P5 ;  /* 0xff8000004d4d7808 */ /* 0x000fe40006800000 */
[----:B------:R-:W-:Y:S02]  /*3540*/  FSEL R153, R91, -INF , !P2 ;  /* 0xff8000005b997808 */ /* 0x000fe40005000000 */
[----:B------:R-:W-:Y:S01]  /*3550*/  FSEL R76, R76, -INF , !P6 ;  /* 0xff8000004c4c7808 */ /* 0x000fe20007000000 */
[----:B------:R4:W2:Y:S01]  /*3560*/  MUFU.TANH R91, R4 ;  /* 0x00000004005b7308 */ /* 0x0008a20000002400 */
[C---:B------:R-:W-:Y:S01]  /*3570*/  ISETP.GE.AND P3, PT, R17.reuse, R40, PT ;  /* 0x000000281100720c */ /* 0x040fe20003f66270 */
[----:B-1----:R-:W-:Y:S01]  /*3580*/  HMMA.16816.F32 R20, R8, R24, R20 ;  /* 0x000000180814723c */ /* 0x002fe20000001814 */
[----:B------:R-:W-:-:S02]  /*3590*/  ISETP.GE.AND P5, PT, R17, R39, PT ;  /* 0x000000271100720c */ /* 0x000fc40003fa6270 */
[C---:B------:R-:W-:Y:S02]  /*35a0*/  ISETP.GE.AND P2, PT, R16.reuse, R40, PT ;  /* 0x000000281000720c */ /* 0x040fe40003f46270 */
[----:B------:R-:W-:Y:S02]  /*35b0*/  ISETP.GE.AND P6, PT, R16, R39, PT ;  /* 0x000000271000720c */ /* 0x000fe40003fc6270 */
[----:B-----5:R-:W1:Y:S01]  /*35c0*/  LDSM.16.M88.4 R16, [R43+0x4400] ;  /* 0x004400002b10783b */ /* 0x020e620000000200 */
[----:B------:R-:W-:Y:S02]  /*35d0*/  FSEL R147, R89, -INF , !P4 ;  /* 0xff80000059937808 */ /* 0x000fe40006000000 */
[----:B------:R-:W-:Y:S01]  /*35e0*/  FSEL R149, R87, -INF , !P0 ;  /* 0xff80000057957808 */ /* 0x000fe20004000000 */
[----:B------:R-:W-:Y:S01]  /*35f0*/  MUFU.TANH R89, R5 ;  /* 0x0000000500597308 */ /* 0x000fe20000002400 */
[----:B------:R-:W-:Y:S02]  /*3600*/  FSEL R130, R86, -INF , !P3 ;  /* 0xff80000056827808 */ /* 0x000fe40005800000 */
[----:B------:R-:W-:-:S02]  /*3610*/  FSEL R131, R84, -INF , !P2 ;  /* 0xff80000054837808 */ /* 0x000fc40005000000 */
[C---:B----4-:R-:W-:Y:S02]  /*3620*/  LOP3.LUT R4, R41.reuse, 0x68, RZ, 0xfc, !PT ;  /* 0x0000006829047812 */ /* 0x050fe400078efcff */
[----:B------:R-:W-:Y:S01]  /*3630*/  LOP3.LUT R24, R41, 0x61, RZ, 0xfc, !PT ;  /* 0x0000006129187812 */ /* 0x000fe200078efcff */
[----:B------:R4:W5:Y:S01]  /*3640*/  MUFU.TANH R86, R6 ;  /* 0x0000000600567308 */ /* 0x0009620000002400 */
[-C--:B------:R-:W-:Y:S01]  /*3650*/  ISETP.GE.AND P0, PT, R4, R40.reuse, PT ;  /* 0x000000280400720c */ /* 0x080fe20003f06270 */
[----:B------:R-:W-:Y:S01]  /*3660*/  FMUL.FTZ R20, R20, UR4 ;  /* 0x0000000414147c20 */ /* 0x000fe20008410000 */
[-C--:B------:R-:W-:Y:S01]  /*3670*/  ISETP.GE.AND P3, PT, R4, R39.reuse, PT ;  /* 0x000000270400720c */ /* 0x080fe20003f66270 */
[----:B------:R-:W-:Y:S01]  /*3680*/  FMUL.FTZ R21, R21, UR4 ;  /* 0x0000000415157c20 */ /* 0x000fe20008410000 */
[----:B------:R-:W-:Y:S01]  /*3690*/  FSEL R127, R88, -INF , !P1 ;  /* 0xff800000587f7808 */ /* 0x000fe20004800000 */
[----:B------:R-:W-:Y:S01]  /*36a0*/  FMUL.FTZ R22, R22, UR4 ;  /* 0x0000000416167c20 */ /* 0x000fe20008410000 */
[C---:B------:R-:W-:Y:S01]  /*36b0*/  ISETP.GE.AND P4, PT, R24.reuse, R40, PT ;  /* 0x000000281800720c */ /* 0x040fe20003f86270 */
[----:B------:R3:W5:Y:S01]  /*36c0*/  MUFU.TANH R84, R28 ;  /* 0x0000001c00547308 */ /* 0x0007620000002400 */
[----:B------:R-:W-:Y:S01]  /*36d0*/  ISETP.GE.AND P1, PT, R24, R39, PT ;  /* 0x000000271800720c */ /* 0x000fe20003f26270 */
[----:B------:R-:W-:Y:S01]  /*36e0*/  FMUL.FTZ R23, R23, UR4 ;  /* 0x0000000417177c20 */ /* 0x000fe20008410000 */
[----:B------:R-:W-:-:S02]  /*36f0*/  LOP3.LUT R24, R41, 0x69, RZ, 0xfc, !PT ;  /* 0x0000006929187812 */ /* 0x000fc400078efcff */
[----:B------:R-:W-:Y:S02]  /*3700*/  FSEL R152, R85, -INF , !P5 ;  /* 0xff80000055987808 */ /* 0x000fe40006800000 */
[C---:B------:R-:W-:Y:S01]  /*3710*/  ISETP.GE.AND P5, PT, R24.reuse, R40, PT ;  /* 0x000000281800720c */ /* 0x040fe20003fa6270 */
[----:B----4-:R-:W-:Y:S01]  /*3720*/  HMMA.16816.F32 R4, R12, R30, RZ ;  /* 0x0000001e0c04723c */ /* 0x010fe200000018ff */
[----:B------:R-:W-:Y:S02]  /*3730*/  ISETP.GE.AND P2, PT, R24, R39, PT ;  /* 0x000000271800720c */ /* 0x000fe40003f46270 */
[C---:B------:R-:W-:Y:S02]  /*3740*/  LOP3.LUT R25, R41.reuse, 0x70, RZ, 0xfc, !PT ;  /* 0x0000007029197812 */ /* 0x040fe400078efcff */
[----:B------:R-:W-:Y:S02]  /*3750*/  LOP3.LUT R24, R41, 0x71, RZ, 0xfc, !PT ;  /* 0x0000007129187812 */ /* 0x000fe400078efcff */
[----:B------:R-:W-:Y:S01]  /*3760*/  FSEL R136, R82, -INF , !P4 ;  /* 0xff80000052887808 */ /* 0x000fe20006000000 */
[----:B---3--:R-:W3:Y:S01]  /*3770*/  LDSM.16.M88.4 R28, [R42+0x4400] ;  /* 0x004400002a1c783b */ /* 0x008ee20000000200 */
[----:B------:R4:W5:Y:S01]  /*3780*/  MUFU.TANH R82, R20 ;  /* 0x0000001400527308 */ /* 0x0009620000002400 */
[----:B------:R-:W-:-:S02]  /*3790*/  FSEL R158, R83, -INF , !P6 ;  /* 0xff800000539e7808 */ /* 0x000fc40007000000 */
[----:B------:R-:W-:Y:S02]  /*37a0*/  FSEL R157, R81, -INF , !P1 ;  /* 0xff800000519d7808 */ /* 0x000fe40004800000 */
[----:B------:R-:W-:Y:S02]  /*37b0*/  FSEL R80, R80, -INF , !P0 ;  /* 0xff80000050507808 */ /* 0x000fe40004000000 */
[CC--:B------:R-:W-:Y:S01]  /*37c0*/  ISETP.GE.AND P6, PT, R25.reuse, R40.reuse, PT ;  /* 0x000000281900720c */ /* 0x0c0fe20003fc6270 */
[----:B------:R-:W-:Y:S01]  /*37d0*/  MUFU.TANH R81, R21 ;  /* 0x0000001500517308 */ /* 0x000fe20000002400 */
[-C--:B------:R-:W-:Y:S02]  /*37e0*/  ISETP.GE.AND P4, PT, R25, R39.reuse, PT ;  /* 0x000000271900720c */ /* 0x080fe40003f86270 */
[----:B------:R-:W-:Y:S01]  /*37f0*/  HMMA.16816.F32 R4, R8, R26, R4 ;  /* 0x0000001a0804723c */ /* 0x000fe20000001804 */
[C---:B------:R-:W-:Y:S02]  /*3800*/  ISETP.GE.AND P1, PT, R24.reuse, R40, PT ;  /* 0x000000281800720c */ /* 0x040fe40003f26270 */
[----:B------:R-:W-:-:S02]  /*3810*/  ISETP.GE.AND P0, PT, R24, R39, PT ;  /* 0x000000271800720c */ /* 0x000fc40003f06270 */
[----:B------:R-:W-:Y:S02]  /*3820*/  FSEL R159, R79, -INF , !P3 ;  /* 0xff8000004f9f7808 */ /* 0x000fe40005800000 */
[C---:B----4-:R-:W-:Y:S01]  /*3830*/  LOP3.LUT R20, R41.reuse, 0x78, RZ, 0xfc, !PT ;  /* 0x0000007829147812 */ /* 0x050fe200078efcff */
[----:B-1----:R-:W-:Y:S01]  /*3840*/  HMMA.16816.F32 R24, R12, R16, RZ ;  /* 0x000000100c18723c */ /* 0x002fe200000018ff */
[----:B------:R-:W-:Y:S02]  /*3850*/  FSEL R79, R54, -INF , !P5 ;  /* 0xff800000364f7808 */ /* 0x000fe40006800000 */
[C---:B------:R-:W-:Y:S01]  /*3860*/  ISETP.GE.AND P3, PT, R20.reuse, R40, PT ;  /* 0x000000281400720c */ /* 0x040fe20003f66270 */
[----:B------:R-:W1:Y:S01]  /*3870*/  MUFU.TANH R54, R22 ;  /* 0x0000001600367308 */ /* 0x000e620000002400 */
[----:B------:R-:W-:Y:S02]  /*3880*/  ISETP.GE.AND P5, PT, R20, R39, PT ;  /* 0x000000271400720c */ /* 0x000fe40003fa6270 */
[----:B------:R-:W-:-:S02]  /*3890*/  LOP3.LUT R20, R41, 0x79, RZ, 0xfc, !PT ;  /* 0x0000007929147812 */ /* 0x000fc400078efcff */
[----:B------:R-:W-:Y:S02]  /*38a0*/  FSEL R161, R53, -INF , !P2 ;  /* 0xff80000035a17808 */ /* 0x000fe40005000000 */
[----:B------:R-:W-:Y:S01]  /*38b0*/  FSEL R164, R52, -INF , !P6 ;  /* 0xff80000034a47808 */ /* 0x000fe20007000000 */
[----:B------:R-:W-:Y:S01]  /*38c0*/  FMUL.FTZ R4, R4, UR4 ;  /* 0x0000000404047c20 */ /* 0x000fe20008410000 */
[C---:B------:R-:W-:Y:S01]  /*38d0*/  ISETP.GE.AND P2, PT, R20.reuse, R40, PT ;  /* 0x000000281400720c */ /* 0x040fe20003f46270 */
[----:B------:R4:W-:Y:S01]  /*38e0*/  MUFU.TANH R52, R23 ;  /* 0x0000001700347308 */ /* 0x0009e20000002400 */
[----:B------:R-:W-:Y:S01]  /*38f0*/  ISETP.GE.AND P6, PT, R20, R39, PT ;  /* 0x000000271400720c */ /* 0x000fe20003fc6270 */
[----:B------:R-:W-:Y:S01]  /*3900*/  FMUL.FTZ R6, R6, UR4 ;  /* 0x0000000406067c20 */ /* 0x000fe20008410000 */
[----:B------:R-:W-:Y:S02]  /*3910*/  LOP3.LUT R17, R41, 0x80, RZ, 0xfc, !PT ;  /* 0x0000008029117812 */ /* 0x000fe400078efcff */
[----:B------:R-:W-:Y:S01]  /*3920*/  FSEL R186, R50, -INF , !P1 ;  /* 0xff80000032ba7808 */ /* 0x000fe20004800000 */
[----:B---3--:R-:W-:Y:S01]  /*3930*/  HMMA.16816.F32 R24, R8, R28, R24 ;  /* 0x0000001c0818723c */ /* 0x008fe20000001818 */
[----:B------:R-:W-:Y:S01]  /*3940*/  FSEL R178, R49, -INF , !P0 ;  /* 0xff80000031b27808 */ /* 0x000fe20004000000 */
[----:B------:R-:W-:Y:S01]  /*3950*/  FMUL.FTZ R50, R5, UR4 ;  /* 0x0000000405327c20 */ /* 0x000fe20008410000 */
[----:B------:R-:W-:Y:S01]  /*3960*/  FSEL R181, R51, -INF , !P4 ;  /* 0xff80000033b57808 */ /* 0x000fe20006000000 */
[----:B------:R3:W1:Y:S01]  /*3970*/  MUFU.TANH R49, R4 ;  /* 0x0000000400317308 */ /* 0x0006620000002400 */
[----:B------:R-:W-:-:S02]  /*3980*/  LOP3.LUT R16, R41, 0x81, RZ, 0xfc, !PT ;  /* 0x0000008129107812 */ /* 0x000fc400078efcff */
[-C--:B------:R-:W-:Y:S02]  /*3990*/  ISETP.GE.AND P4, PT, R17, R40.reuse, PT ;  /* 0x000000281100720c */ /* 0x080fe40003f86270 */
[----:B------:R-:W-:Y:S01]  /*39a0*/  LOP3.LUT R5, R41, 0x88, RZ, 0xfc, !PT ;  /* 0x0000008829057812 */ /* 0x000fe200078efcff */
[----:B----4-:R-:W4:Y:S01]  /*39b0*/  LDSM.16.M88.4 R20, [R43+0x4800] ;  /* 0x004800002b14783b */ /* 0x010f220000000200 */
[----:B------:R-:W-:Y:S01]  /*39c0*/  FSEL R187, R100, -INF , !P3 ;  /* 0xff80000064bb7808 */ /* 0x000fe20005800000 */
[----:B------:R-:W-:Y:S01]  /*39d0*/  MUFU.TANH R50, R50 ;  /* 0x0000003200327308 */ /* 0x000fe20000002400 */
[-C--:B------:R-:W-:Y:S02]  /*39e0*/  ISETP.GE.AND P1, PT, R17, R39.reuse, PT ;  /* 0x000000271100720c */ /* 0x080fe40003f26270 */
[C---:B------:R-:W-:Y:S02]  /*39f0*/  ISETP.GE.AND P0, PT, R16.reuse, R40, PT ;  /* 0x000000281000720c */ /* 0x040fe40003f06270 */
[----:B------:R-:W-:-:S02]  /*3a00*/  ISETP.GE.AND P3, PT, R16, R39, PT ;  /* 0x000000271000720c */ /* 0x000fc40003f66270 */
[----:B------:R-:W-:Y:S01]  /*3a10*/  FMUL.FTZ R24, R24, UR4 ;  /* 0x0000000418187c20 */ /* 0x000fe20008410000 */
[----:B------:R-:W-:Y:S01]  /*3a20*/  FSEL R182, R48, -INF , !P5 ;  /* 0xff80000030b67808 */ /* 0x000fe20006800000 */
[----:B------:R-:W-:Y:S01]  /*3a30*/  HMMA.16816.F32 R16, R12, R18, RZ ;  /* 0x000000120c10723c */ /* 0x000fe200000018ff */
[----:B---3--:R-:W-:Y:S01]  /*3a40*/  LOP3.LUT R4, R41, 0x89, RZ, 0xfc, !PT ;  /* 0x0000008929047812 */ /* 0x008fe200078efcff */
[----:B------:R3:W-:Y:S01]  /*3a50*/  MUFU.TANH R185, R24 ;  /* 0x0000001800b97308 */ /* 0x0007e20000002400 */
[----:B------:R-:W-:Y:S01]  /*3a60*/  FSEL R188, R47, -INF , !P2 ;  /* 0xff8000002fbc7808 */ /* 0x000fe20005000000 */
[----:B------:R-:W-:Y:S01]  /*3a70*/  FMUL.FTZ R25, R25, UR4 ;  /* 0x0000000419197c20 */ /* 0x000fe20008410000 */
[----:B------:R-:W-:Y:S01]  /*3a80*/  FSEL R180, R46, -INF , !P6 ;  /* 0xff8000002eb47808 */ /* 0x000fe20007000000 */
[----:B------:R-:W-:Y:S01]  /*3a90*/  FMUL.FTZ R26, R26, UR4 ;  /* 0x000000041a1a7c20 */ /* 0x000fe20008410000 */
[----:B------:R-:W-:Y:S01]  /*3aa0*/  FSEL R189, R45, -INF , !P4 ;  /* 0xff8000002dbd7808 */ /* 0x000fe20006000000 */
[----:B------:R-:W-:Y:S01]  /*3ab0*/  FMUL.FTZ R45, R7, UR4 ;  /* 0x00000004072d7c20 */ /* 0x000fe20008410000 */
[CC--:B------:R-:W-:Y:S01]  /*3ac0*/  ISETP.GE.AND P5, PT, R5.reuse, R40.reuse, PT ;  /* 0x000000280500720c */ /* 0x0c0fe20003fa6270 */
[----:B------:R2:W1:Y:S01]  /*3ad0*/  MUFU.TANH R46, R6 ;  /* 0x00000006002e7308 */ /* 0x0004620000002400 */
[----:B------:R-:W-:Y:S01]  /*3ae0*/  ISETP.GE.AND P2, PT, R5, R39, PT ;  /* 0x000000270500720c */ /* 0x000fe20003f46270 */
[----:B------:R-:W-:Y:S01]  /*3af0*/  FMUL.FTZ R27, R27, UR4 ;  /* 0x000000041b1b7c20 */ /* 0x000fe20008410000 */
[----:B------:R-:W-:-:S02]  /*3b00*/  ISETP.GE.AND P6, PT, R4, R40, PT ;  /* 0x000000280400720c */ /* 0x000fc40003fc6270 */
[----:B------:R-:W-:Y:S02]  /*3b10*/  ISETP.GE.AND P4, PT, R4, R39, PT ;  /* 0x000000270400720c */ /* 0x000fe40003f86270 */
[C---:B------:R-:W-:Y:S01]  /*3b20*/  LOP3.LUT R29, R41.reuse, 0x90, RZ, 0xfc, !PT ;  /* 0x00000090291d7812 */ /* 0x040fe200078efcff */
[----:B------:R-:W-:Y:S01]  /*3b30*/  MUFU.TANH R184, R25 ;  /* 0x0000001900b87308 */ /* 0x000fe20000002400 */
[C---:B------:R-:W-:Y:S01]  /*3b40*/  LOP3.LUT R28, R41.reuse, 0x91, RZ, 0xfc, !PT ;  /* 0x00000091291c7812 */ /* 0x040fe200078efcff */
[----:B------:R-:W-:Y:S01]  /*3b50*/  HMMA.16816.F32 R16, R8, R30, R16 ;  /* 0x0000001e0810723c */ /* 0x000fe20000001810 */
[----:B---3--:R-:W-:Y:S02]  /*3b60*/  LOP3.LUT R24, R41, 0x98, RZ, 0xfc, !PT ;  /* 0x0000009829187812 */ /* 0x008fe400078efcff */
[----:B------:R-:W-:Y:S02]  /*3b70*/  FSEL R183, R183, -INF , !P1 ;  /* 0xff800000b7b77808 */ /* 0x000fe40004800000 */
[----:B------:R-:W-:Y:S01]  /*3b80*/  FSEL R190, R44, -INF , !P0 ;  /* 0xff8000002cbe7808 */ /* 0x000fe20004000000 */
[----:B------:R-:W3:Y:S01]  /*3b90*/  MUFU.TANH R48, R27 ;  /* 0x0000001b00307308 */ /* 0x000ee20000002400 */
[----:B--2---:R-:W2:Y:S01]  /*3ba0*/  LDSM.16.M88.4 R4, [R42+0x4800] ;  /* 0x004800002a04783b */ /* 0x004ea20000000200 */
[----:B------:R-:W-:-:S02]  /*3bb0*/  FSEL R163, R163, -INF , !P3 ;  /* 0xff800000a3a37808 */ /* 0x000fc40005800000 */
[----:B------:R-:W-:Y:S02]  /*3bc0*/  FSEL R191, R95, -INF , !P5 ;  /* 0xff8000005fbf7808 */ /* 0x000fe40006800000 */
[CC--:B------:R-:W-:Y:S02]  /*3bd0*/  ISETP.GE.AND P1, PT, R29.reuse, R40.reuse, PT ;  /* 0x000000281d00720c */ /* 0x0c0fe40003f26270 */
[-C--:B------:R-:W-:Y:S01]  /*3be0*/  ISETP.GE.AND P0, PT, R29, R39.reuse, PT ;  /* 0x000000271d00720c */ /* 0x080fe20003f06270 */
[----:B------:R5:W-:Y:S01]  /*3bf0*/  MUFU.TANH R44, R26 ;  /* 0x0000001a002c7308 */ /* 0x000be20000002400 */
[CC--:B------:R-:W-:Y:S02]  /*3c00*/  ISETP.GE.AND P3, PT, R28.reuse, R40.reuse, PT ;  /* 0x000000281c00720c */ /* 0x0c0fe40003f66270 */
[-C--:B------:R-:W-:Y:S01]  /*3c10*/  ISETP.GE.AND P5, PT, R28, R39.reuse, PT ;  /* 0x000000271c00720c */ /* 0x080fe20003fa6270 */
[----:B------:R-:W-:Y:S01]  /*3c20*/  FMUL.FTZ R16, R16, UR4 ;  /* 0x0000000410107c20 */ /* 0x000fe20008410000 */
[----:B------:R-:W-:Y:S01]  /*3c30*/  FSEL R162, R162, -INF , !P2 ;  /* 0xff800000a2a27808 */ /* 0x000fe20005000000 */
[----:B----4-:R-:W-:Y:S01]  /*3c40*/  HMMA.16816.F32 R28, R12, R20, RZ ;  /* 0x000000140c1c723c */ /* 0x010fe200000018ff */
[----:B------:R-:W-:Y:S01]  /*3c50*/  FSEL R192, R98, -INF , !P6 ;  /* 0xff80000062c07808 */ /* 0x000fe20007000000 */
[----:B------:R-:W-:Y:S01]  /*3c60*/  FMUL.FTZ R17, R17, UR4 ;  /* 0x0000000411117c20 */ /* 0x000fe20008410000 */
[----:B------:R-:W-:Y:S01]  /*3c70*/  ISETP.GE.AND P2, PT, R24, R40, PT ;  /* 0x000000281800720c */ /* 0x000fe20003f46270 */
[----:B------:R-:W-:Y:S01]  /*3c80*/  FMUL.FTZ R18, R18, UR4 ;  /* 0x0000000412127c20 */ /* 0x000fe20008410000 */
[----:B------:R-:W-:Y:S01]  /*3c90*/  ISETP.GE.AND P6, PT, R24, R39, PT ;  /* 0x000000271800720c */ /* 0x000fe20003fc6270 */
[----:B------:R-:W-:Y:S01]  /*3ca0*/  FMUL.FTZ R19, R19, UR4 ;  /* 0x0000000413137c20 */ /* 0x000fe20008410000 */
[----:B------:R-:W-:Y:S01]  /*3cb0*/  LOP3.LUT R24, R41, 0x99, RZ, 0xfc, !PT ;  /* 0x0000009929187812 */ /* 0x000fe200078efcff */
[----:B------:R-:W4:Y:S01]  /*3cc0*/  MUFU.TANH R138, R16 ;  /* 0x00000010008a7308 */ /* 0x000f220000002400 */
[----:B------:R-:W-:-:S02]  /*3cd0*/  FSEL R160, R160, -INF , !P4 ;  /* 0xff800000a0a07808 */ /* 0x000fc40006000000 */
[----:B------:R-:W-:Y:S02]  /*3ce0*/  FSEL R193, R97, -INF , !P1 ;  /* 0xff80000061c17808 */ /* 0x000fe40004800000 */
[C---:B------:R-:W-:Y:S02]  /*3cf0*/  ISETP.GE.AND P4, PT, R24.reuse, R40, PT ;  /* 0x000000281800720c */ /* 0x040fe40003f86270 */
[----:B------:R-:W-:Y:S01]  /*3d00*/  ISETP.GE.AND P1, PT, R24, R39, PT ;  /* 0x000000271800720c */ /* 0x000fe20003f26270 */
[----:B------:R-:W-:Y:S01]  /*3d10*/  MUFU.TANH R148, R17 ;  /* 0x0000001100947308 */ /* 0x000fe20000002400 */
[----:B-----5:R5:W1:Y:S01]  /*3d20*/  LDSM.16.M88.4 R24, [R43+0x4c00] ;  /* 0x004c00002b18783b */ /* 0x020a620000000200 */
[C---:B------:R-:W-:Y:S02]  /*3d30*/  LOP3.LUT R21, R41.reuse, 0xa0, RZ, 0xfc, !PT ;  /* 0x000000a029157812 */ /* 0x040fe400078efcff */
[----:B------:R-:W-:Y:S02]  /*3d40*/  LOP3.LUT R20, R41, 0xa1, RZ, 0xfc, !PT ;  /* 0x000000a129147812 */ /* 0x000fe400078efcff */
[----:B------:R-:W-:-:S02]  /*3d50*/  FSEL R154, R154, -INF , !P0 ;  /* 0xff8000009a9a7808 */ /* 0x000fc40004000000 */
[----:B------:R-:W-:Y:S01]  /*3d60*/  FSEL R194, R120, -INF , !P3 ;  /* 0xff80000078c27808 */ /* 0x000fe20005800000 */
[----:B------:R-:W-:Y:S01]  /*3d70*/  MUFU.TANH R47, R18 ;  /* 0x00000012002f7308 */ /* 0x000fe20000002400 */
[----:B--2---:R-:W-:Y:S01]  /*3d80*/  HMMA.16816.F32 R28, R8, R4, R28 ;  /* 0x00000004081c723c */ /* 0x004fe2000000181c */
[----:B------:R-:W-:Y:S02]  /*3d90*/  FSEL R146, R146, -INF , !P5 ;  /* 0xff80000092927808 */ /* 0x000fe40006800000 */
[----:B------:R-:W-:Y:S02]  /*3da0*/  FSEL R195, R122, -INF , !P2 ;  /* 0xff8000007ac37808 */ /* 0x000fe40005000000 */
[CC--:B------:R-:W-:Y:S02]  /*3db0*/  ISETP.GE.AND P0, PT, R21.reuse, R40.reuse, PT ;  /* 0x000000281500720c */ /* 0x0c0fe40003f06270 */
[----:B------:R-:W-:Y:S01]  /*3dc0*/  ISETP.GE.AND P3, PT, R21, R39, PT ;  /* 0x000000271500720c */ /* 0x000fe20003f66270 */
[----:B------:R-:W2:Y:S01]  /*3dd0*/  MUFU.TANH R45, R45 ;  /* 0x0000002d002d7308 */ /* 0x000ea20000002400 */
[----:B------:R-:W-:-:S02]  /*3de0*/  ISETP.GE.AND P5, PT, R20, R40, PT ;  /* 0x000000281400720c */ /* 0x000fc40003fa6270 */
[-C--:B------:R-:W-:Y:S02]  /*3df0*/  ISETP.GE.AND P2, PT, R20, R39.reuse, PT ;  /* 0x000000271400720c */ /* 0x080fe40003f46270 */
[----:B------:R-:W-:Y:S01]  /*3e00*/  HMMA.16816.F32 R20, R12, R22, RZ ;  /* 0x000000160c14723c */ /* 0x000fe200000018ff */
[----:B------:R-:W-:Y:S02]  /*3e10*/  LOP3.LUT R4, R41, 0xa9, RZ, 0xfc, !PT ;  /* 0x000000a929047812 */ /* 0x000fe400078efcff */
[----:B-----5:R5:W2:Y:S01]  /*3e20*/  MUFU.TANH R43, R19 ;  /* 0x00000013002b7308 */ /* 0x020aa20000002400 */
[----:B------:R-:W-:Y:S02]  /*3e30*/  FSEL R144, R144, -INF , !P1 ;  /* 0xff80000090907808 */ /* 0x000fe40004800000 */
[----:B------:R-:W-:Y:S01]  /*3e40*/  FSEL R197, R110, -INF , !P0 ;  /* 0xff8000006ec57808 */ /* 0x000fe20004000000 */
[----:B------:R-:W-:Y:S01]  /*3e50*/  FMUL.FTZ R179, R29, UR4 ;  /* 0x000000041db37c20 */ /* 0x000fe20008410000 */
[----:B------:R-:W-:Y:S01]  /*3e60*/  ISETP.GE.AND P1, PT, R4, R40, PT ;  /* 0x000000280400720c */ /* 0x000fe20003f26270 */
[----:B------:R-:W-:Y:S01]  /*3e70*/  FMUL.FTZ R156, R28, UR4 ;  /* 0x000000041c9c7c20 */ /* 0x000fe20008410000 */
[----:B------:R-:W-:Y:S01]  /*3e80*/  ISETP.GE.AND P0, PT, R4, R39, PT ;  /* 0x000000270400720c */ /* 0x000fe20003f06270 */
[----:B------:R-:W-:Y:S01]  /*3e90*/  FMUL.FTZ R53, R31, UR4 ;  /* 0x000000041f357c20 */ /* 0x000fe20008410000 */
[C---:B------:R-:W-:Y:S01]  /*3ea0*/  LOP3.LUT R5, R41.reuse, 0xa8, RZ, 0xfc, !PT ;  /* 0x000000a829057812 */ /* 0x040fe200078efcff */
[----:B------:R-:W-:Y:S01]  /*3eb0*/  MUFU.TANH R179, R179 ;  /* 0x000000b300b37308 */ /* 0x000fe20000002400 */
[----:B------:R-:W-:-:S02]  /*3ec0*/  LOP3.LUT R4, R41, 0xb0, RZ, 0xfc, !PT ;  /* 0x000000b029047812 */ /* 0x000fc400078efcff */
[----:B------:R-:W-:Y:S02]  /*3ed0*/  FSEL R196, R115, -INF , !P4 ;  /* 0xff80000073c47808 */ /* 0x000fe40006000000 */
[----:B------:R-:W-:Y:S01]  /*3ee0*/  FSEL R140, R140, -INF , !P3 ;  /* 0xff8000008c8c7808 */ /* 0x000fe20005800000 */
[----:B-----5:R5:W3:Y:S01]  /*3ef0*/  LDSM.16.M88.4 R16, [R42+0x4c00] ;  /* 0x004c00002a10783b */ /* 0x020ae20000000200 */
[----:B------:R-:W-:Y:S01]  /*3f00*/  FSEL R198, R109, -INF , !P5 ;  /* 0xff8000006dc67808 */ /* 0x000fe20006800000 */
[----:B------:R-:W-:Y:S01]  /*3f10*/  HMMA.16816.F32 R20, R8, R6, R20 ;  /* 0x000000060814723c */ /* 0x000fe20000001814 */
[----:B------:R-:W-:Y:S01]  /*3f20*/  ISETP.GE.AND P4, PT, R5, R39, PT ;  /* 0x000000270500720c */ /* 0x000fe20003f86270 */
[----:B------:R-:W2:Y:S01]  /*3f30*/  MUFU.TANH R156, R156 ;  /* 0x0000009c009c7308 */ /* 0x000ea20000002400 */
[----:B------:R-:W-:Y:S01]  /*3f40*/  ISETP.GE.AND P3, PT, R4, R40, PT ;  /* 0x000000280400720c */ /* 0x000fe20003f66270 */
[----:B------:R-:W-:-:S04]  /*3f50*/  DEPBAR.LE SB0, 0x0 ;  /* 0x000080000000791a */ /* 0x000fc80000000000 */
[-C--:B------:R-:W-:Y:S02]  /*3f60*/  ISETP.GE.AND P5, PT, R4, R39.reuse, PT ;  /* 0x000000270400720c */ /* 0x080fe40003fa6270 */
[----:B------:R-:W-:Y:S02]  /*3f70*/  LOP3.LUT R4, R41, 0xb8, RZ, 0xfc, !PT ;  /* 0x000000b829047812 */ /* 0x000fe400078efcff */
[----:B------:R-:W-:Y:S02]  /*3f80*/  FSEL R145, R145, -INF , !P6 ;  /* 0xff80000091917808 */ /* 0x000fe40007000000 */
[----:B------:R-:W-:Y:S02]  /*3f90*/  FSEL R128, R128, -INF , !P4 ;  /* 0xff80000080807808 */ /* 0x000fe40006000000 */
[----:B------:R-:W-:Y:S02]  /*3fa0*/  FSEL R29, R105, -INF , !P1 ;  /* 0xff800000691d7808 */ /* 0x000fe40004800000 */
[-C--:B------:R-:W-:Y:S01]  /*3fb0*/  ISETP.GE.AND P6, PT, R5, R40.reuse, PT ;  /* 0x000000280500720c */ /* 0x080fe20003fc6270 */
[----:B------:R-:W-:Y:S01]  /*3fc0*/  FMUL.FTZ R155, R20, UR4 ;  /* 0x00000004149b7c20 */ /* 0x000fe20008410000 */
[----:B------:R-:W-:Y:S01]  /*3fd0*/  ISETP.GE.AND P4, PT, R4, R40, PT ;  /* 0x000000280400720c */ /* 0x000fe20003f86270 */
[----:B-----5:R-:W-:Y:S01]  /*3fe0*/  FMUL.FTZ R42, R30, UR4 ;  /* 0x000000041e2a7c20 */ /* 0x020fe20008410000 */
[----:B------:R-:W-:Y:S01]  /*3ff0*/  ISETP.GE.AND P1, PT, R4, R39, PT ;  /* 0x000000270400720c */ /* 0x000fe20003f26270 */
[----:B------:R-:W-:Y:S01]  /*4000*/  FMUL.FTZ R115, R21, UR4 ;  /* 0x0000000415737c20 */ /* 0x000fe20008410000 */
[C---:B------:R-:W-:Y:S01]  /*4010*/  LOP3.LUT R5, R41.reuse, 0xb1, RZ, 0xfc, !PT ;  /* 0x000000b129057812 */ /* 0x040fe200078efcff */
[----:B------:R-:W-:Y:S01]  /*4020*/  MUFU.TANH R155, R155 ;  /* 0x0000009b009b7308 */ /* 0x000fe20000002400 */
[----:B------:R-:W-:Y:S01]  /*4030*/  LOP3.LUT R4, R41, 0xb9, RZ, 0xfc, !PT ;  /* 0x000000b929047812 */ /* 0x000fe200078efcff */
[----:B------:R-:W-:Y:S01]  /*4040*/  FMUL.FTZ R22, R22, UR4 ;  /* 0x0000000416167c20 */ /* 0x000fe20008410000 */
[----:B------:R-:W-:Y:S01]  /*4050*/  FSEL R139, R139, -INF , !P2 ;  /* 0xff8000008b8b7808 */ /* 0x000fe20005000000 */
[----:B------:R-:W-:Y:S01]  /*4060*/  FMUL.FTZ R23, R23, UR4 ;  /* 0x0000000417177c20 */ /* 0x000fe20008410000 */
[----:B------:R-:W-:-:S02]  /*4070*/  FSEL R28, R104, -INF , !P6 ;  /* 0xff800000681c7808 */ /* 0x000fc40007000000 */
[----:B------:R-:W-:Y:S01]  /*4080*/  FSEL R122, R102, -INF , !P0 ;  /* 0xff800000667a7808 */ /* 0x000fe20004000000 */
[----:B------:R-:W-:Y:S01]  /*4090*/  MUFU.TANH R42, R42 ;  /* 0x0000002a002a7308 */ /* 0x000fe20000002400 */
[----:B------:R-:W-:Y:S02]  /*40a0*/  FSEL R30, R96, -INF , !P3 ;  /* 0xff800000601e7808 */ /* 0x000fe40005800000 */
[CC--:B------:R-:W-:Y:S02]  /*40b0*/  ISETP.GE.AND P2, PT, R5.reuse, R40.reuse, PT ;  /* 0x000000280500720c */ /* 0x0c0fe40003f46270 */
[-C--:B------:R-:W-:Y:S02]  /*40c0*/  ISETP.GE.AND P6, PT, R5, R39.reuse, PT ;  /* 0x000000270500720c */ /* 0x080fe40003fc6270 */
[C---:B------:R-:W-:Y:S01]  /*40d0*/  ISETP.GE.AND P0, PT, R4.reuse, R40, PT ;  /* 0x000000280400720c */ /* 0x040fe20003f06270 */
[----:B------:R-:W-:Y:S01]  /*40e0*/  MUFU.TANH R115, R115 ;  /* 0x0000007300737308 */ /* 0x000fe20000002400 */
[----:B------:R-:W-:-:S02]  /*40f0*/  ISETP.GE.AND P3, PT, R4, R39, PT ;  /* 0x000000270400720c */ /* 0x000fc40003f66270 */
[C---:B-1----:R-:W-:Y:S01]  /*4100*/  HMMA.16816.F32 R4, R12.reuse, R24, RZ ;  /* 0x000000180c04723c */ /* 0x042fe200000018ff */
[C---:B------:R-:W-:Y:S02]  /*4110*/  LOP3.LUT R51, R41.reuse, 0xc0, RZ, 0xfc, !PT ;  /* 0x000000c029337812 */ /* 0x040fe400078efcff */
[----:B------:R-:W-:Y:S02]  /*4120*/  LOP3.LUT R31, R41, 0xc1, RZ, 0xfc, !PT ;  /* 0x000000c1291f7812 */ /* 0x000fe400078efcff */
[----:B------:R-:W-:Y:S01]  /*4130*/  FSEL R109, R93, -INF , !P5 ;  /* 0xff8000005d6d7808 */ /* 0x000fe20006800000 */
[----:B------:R-:W-:Y:S01]  /*4140*/  MUFU.TANH R22, R22 ;  /* 0x0000001600167308 */ /* 0x000fe20000002400 */
[----:B------:R-:W-:Y:S01]  /*4150*/  ISETP.GE.AND P5, PT, R51, R40, PT ;  /* 0x000000283300720c */ /* 0x000fe20003fa6270 */
[----:B------:R-:W-:Y:S01]  /*4160*/  HMMA.16816.F32 R12, R12, R26, RZ ;  /* 0x0000001a0c0c723c */ /* 0x000fe200000018ff */
[----:B------:R-:W-:Y:S02]  /*4170*/  LOP3.LUT R24, R41, 0xc8, RZ, 0xfc, !PT ;  /* 0x000000c829187812 */ /* 0x000fe400078efcff */
[----:B------:R-:W-:-:S02]  /*4180*/  FSEL R25, R94, -INF , !P2 ;  /* 0xff8000005e197808 */ /* 0x000fc40005000000 */
[----:B------:R-:W-:Y:S01]  /*4190*/  FSEL R107, R107, -INF , !P6 ;  /* 0xff8000006b6b7808 */ /* 0x000fe20007000000 */
[----:B------:R-:W-:Y:S01]  /*41a0*/  MUFU.TANH R23, R23 ;  /* 0x0000001700177308 */ /* 0x000fe20000002400 */
[----:B------:R-:W-:Y:S02]  /*41b0*/  FSEL R20, R91, -INF , !P4 ;  /* 0xff8000005b147808 */ /* 0x000fe40006000000 */
[-C--:B------:R-:W-:Y:S02]  /*41c0*/  ISETP.GE.AND P2, PT, R51, R39.reuse, PT ;  /* 0x000000273300720c */ /* 0x080fe40003f46270 */
[----:B------:R-:W-:Y:S01]  /*41d0*/  ISETP.GE.AND P6, PT, R31, R40, PT ;  /* 0x000000281f00720c */ /* 0x000fe20003fc6270 */
[----:B---3--:R-:W-:Y:S01]  /*41e0*/  HMMA.16816.F32 R4, R8, R16, R4 ;  /* 0x000000100804723c */ /* 0x008fe20000001804 */
[----:B------:R-:W-:Y:S01]  /*41f0*/  LOP3.LUT R17, R41, 0xc9, RZ, 0xfc, !PT ;  /* 0x000000c929117812 */ /* 0x000fe200078efcff */
[----:B------:R-:W1:Y:S01]  /*4200*/  MUFU.TANH R51, R53 ;  /* 0x0000003500337308 */ /* 0x000e620000002400 */
[----:B------:R-:W-:-:S02]  /*4210*/  ISETP.GE.AND P4, PT, R31, R39, PT ;  /* 0x000000271f00720c */ /* 0x000fc40003f86270 */
[----:B------:R-:W-:Y:S02]  /*4220*/  FSEL R102, R86, -INF , !P1 ;  /* 0xff80000056667808 */ /* 0x000fe40004800000 */
[----:B------:R-:W-:Y:S01]  /*4230*/  FSEL R31, R89, -INF , !P0 ;  /* 0xff800000591f7808 */ /* 0x000fe20004000000 */
[----:B------:R-:W-:Y:S01]  /*4240*/  HMMA.16816.F32 R12, R8, R18, R12 ;  /* 0x00000012080c723c */ /* 0x000fe2000000180c */
[----:B------:R-:W-:Y:S02]  /*4250*/  LOP3.LUT R21, R41, 0xd0, RZ, 0xfc, !PT ;  /* 0x000000d029157812 */ /* 0x000fe400078efcff */
[C---:B------:R-:W-:Y:S02]  /*4260*/  ISETP.GE.AND P1, PT, R24.reuse, R40, PT ;  /* 0x000000281800720c */ /* 0x040fe40003f26270 */
[----:B------:R-:W-:Y:S02]  /*4270*/  ISETP.GE.AND P0, PT, R24, R39, PT ;  /* 0x000000271800720c */ /* 0x000fe40003f06270 */
[----:B------:R-:W-:-:S02]  /*4280*/  FSEL R100, R84, -INF , !P3 ;  /* 0xff80000054647808 */ /* 0x000fc40005800000 */
[----:B------:R-:W-:Y:S02]  /*4290*/  FSEL R16, R82, -INF , !P5 ;  /* 0xff80000052107808 */ /* 0x000fe40006800000 */
[CC--:B------:R-:W-:Y:S01]  /*42a0*/  ISETP.GE.AND P3, PT, R17.reuse, R40.reuse, PT ;  /* 0x000000281100720c */ /* 0x0c0fe20003f66270 */
[----:B------:R-:W-:Y:S01]  /*42b0*/  FMUL.FTZ R4, R4, UR4 ;  /* 0x0000000404047c20 */ /* 0x000fe20008410000 */
[----:B------:R-:W-:Y:S01]  /*42c0*/  ISETP.GE.AND P5, PT, R17, R39, PT ;  /* 0x000000271100720c */ /* 0x000fe20003fa6270 */
[----:B------:R-:W-:Y:S01]  /*42d0*/  FMUL.FTZ R5, R5, UR4 ;  /* 0x0000000405057c20 */ /* 0x000fe20008410000 */
[C---:B------:R-:W-:Y:S01]  /*42e0*/  LOP3.LUT R24, R41.reuse, 0xd1, RZ, 0xfc, !PT ;  /* 0x000000d129187812 */ /* 0x040fe200078efcff */
[----:B------:R-:W-:Y:S01]  /*42f0*/  FMUL.FTZ R6, R6, UR4 ;  /* 0x0000000406067c20 */ /* 0x000fe20008410000 */
[----:B------:R-:W-:Y:S01]  /*4300*/  LOP3.LUT R27, R41, 0xd8, RZ, 0xfc, !PT ;  /* 0x000000d8291b7812 */ /* 0x000fe200078efcff */
[----:B------:R3:W5:Y:S01]  /*4310*/  MUFU.TANH R53, R5 ;  /* 0x0000000500357308 */ /* 0x0007620000002400 */
[----:B------:R-:W-:Y:S01]  /*4320*/  FSEL R96, R54, -INF , !P2 ;  /* 0xff80000036607808 */ /* 0x000fe20005000000 */
[----:B------:R-:W-:Y:S01]  /*4330*/  FMUL.FTZ R12, R12, UR4 ;  /* 0x000000040c0c7c20 */ /* 0x000fe20008410000 */
[----:B------:R-:W-:Y:S01]  /*4340*/  FSEL R17, R81, -INF , !P6 ;  /* 0xff80000051117808 */ /* 0x000fe20007000000 */
[----:B------:R-:W-:Y:S01]  /*4350*/  FMUL.FTZ R13, R13, UR4 ;  /* 0x000000040d0d7c20 */ /* 0x000fe20008410000 */
[----:B------:R-:W-:-:S02]  /*4360*/  ISETP.GE.AND P2, PT, R21, R40, PT ;  /* 0x000000281500720c */ /* 0x000fc40003f46270 */
[-C--:B------:R-:W-:Y:S01]  /*4370*/  ISETP.GE.AND P6, PT, R21, R39.reuse, PT ;  /* 0x000000271500720c */ /* 0x080fe20003fc6270 */
[----:B------:R4:W5:Y:S01]  /*4380*/  MUFU.TANH R54, R4 ;  /* 0x0000000400367308 */ /* 0x0009620000002400 */
[----:B------:R-:W-:Y:S02]  /*4390*/  FSEL R21, R49, -INF , !P1 ;  /* 0xff80000031157808 */ /* 0x000fe40004800000 */
[----:B------:R-:W-:Y:S02]  /*43a0*/  FSEL R91, R46, -INF , !P0 ;  /* 0xff8000002e5b7808 */ /* 0x000fe40004000000 */
[----:B------:R-:W-:Y:S02]  /*43b0*/  ISETP.GE.AND P1, PT, R24, R39, PT ;  /* 0x000000271800720c */ /* 0x000fe40003f26270 */
[----:B------:R-:W-:Y:S02]  /*43c0*/  ISETP.GE.AND P0, PT, R27, R40, PT ;  /* 0x000000281b00720c */ /* 0x000fe40003f06270 */
[----:B------:R-:W-:Y:S01]  /*43d0*/  LOP3.LUT R8, R41, 0xe1, RZ, 0xfc, !PT ;  /* 0x000000e129087812 */ /* 0x000fe200078efcff */
[----:B---3--:R-:W-:Y:S01]  /*43e0*/  FMUL.FTZ R5, R7, UR4 ;  /* 0x0000000407057c20 */ /* 0x008fe20008410000 */
[----:B------:R-:W-:-:S02]  /*43f0*/  FSEL R95, R52, -INF , !P4 ;  /* 0xff800000345f7808 */ /* 0x000fc40006000000 */
[----:B------:R-:W-:Y:S01]  /*4400*/  ISETP.GE.AND P4, PT, R24, R40, PT ;  /* 0x000000281800720c */ /* 0x000fe20003f86270 */
[----:B------:R-:W-:Y:S01]  /*4410*/  MUFU.TANH R52, R12 ;  /* 0x0000000c00347308 */ /* 0x000fe20000002400 */
[----:B------:R-:W-:Y:S02]  /*4420*/  FSEL R24, R50, -INF , !P3 ;  /* 0xff80000032187808 */ /* 0x000fe40005800000 */
[----:B----4-:R-:W-:Y:S02]  /*4430*/  LOP3.LUT R4, R41, 0xe0, RZ, 0xfc, !PT ;  /* 0x000000e029047812 */ /* 0x010fe400078efcff */
[----:B------:R-:W-:Y:S02]  /*4440*/  FSEL R48, R48, -INF , !P1 ;  /* 0xff80000030307808 */ /* 0x000fe40004800000 */
[----:B------:R-:W-:Y:S01]  /*4450*/  FSEL R138, R138, -INF , !P0 ;  /* 0xff8000008a8a7808 */ /* 0x000fe20004000000 */
[----:B------:R-:W-:Y:S01]  /*4460*/  MUFU.TANH R5, R5 ;  /* 0x0000000500057308 */ /* 0x000fe20000002400 */
[----:B------:R-:W-:-:S02]  /*4470*/  ISETP.GE.AND P3, PT, R27, R39, PT ;  /* 0x000000271b00720c */ /* 0x000fc40003f66270 */
[C---:B------:R-:W-:Y:S02]  /*4480*/  ISETP.GE.AND P1, PT, R8.reuse, R40, PT ;  /* 0x000000280800720c */ /* 0x040fe40003f26270 */
[----:B------:R-:W-:Y:S02]  /*4490*/  ISETP.GE.AND P0, PT, R8, R39, PT ;  /* 0x000000270800720c */ /* 0x000fe40003f06270 */
[C---:B------:R-:W-:Y:S02]  /*44a0*/  LOP3.LUT R26, R41.reuse, 0xd9, RZ, 0xfc, !PT ;  /* 0x000000d9291a7812 */ /* 0x040fe400078efcff */
[----:B------:R-:W-:Y:S02]  /*44b0*/  LOP3.LUT R8, R41, 0xe8, RZ, 0xfc, !PT ;  /* 0x000000e829087812 */ /* 0x000fe400078efcff */
[----:B------:R-:W-:Y:S02]  /*44c0*/  FSEL R49, R44, -INF , !P6 ;  /* 0xff8000002c317808 */ /* 0x000fe40007000000 */
[----:B------:R-:W-:-:S02]  /*44d0*/  FSEL R184, R184, -INF , !P4 ;  /* 0xff800000b8b87808 */ /* 0x000fc40006000000 */
[----:B--2---:R-:W-:Y:S02]  /*44e0*/  FSEL R50, R45, -INF , !P5 ;  /* 0xff8000002d327808 */ /* 0x004fe40006800000 */
[----:B------:R-:W-:Y:S02]  /*44f0*/  FSEL R185, R185, -INF , !P2 ;  /* 0xff800000b9b97808 */ /* 0x000fe40005000000 */
[CC--:B------:R-:W-:Y:S02]  /*4500*/  ISETP.GE.AND P6, PT, R4.reuse, R40.reuse, PT ;  /* 0x000000280400720c */ /* 0x0c0fe40003fc6270 */
[----:B------:R-:W-:Y:S02]  /*4510*/  ISETP.GE.AND P4, PT, R4, R39, PT ;  /* 0x000000270400720c */ /* 0x000fe40003f86270 */
[----:B------:R-:W-:Y:S01]  /*4520*/  FSEL R47, R47, -INF , !P3 ;  /* 0xff8000002f2f7808 */ /* 0x000fe20005800000 */
[----:B------:R2:W3:Y:S01]  /*4530*/  MUFU.TANH R4, R6 ;  /* 0x0000000600047308 */ /* 0x0004e20000002400 */
[----:B------:R-:W-:-:S02]  /*4540*/  ISETP.GE.AND P5, PT, R26, R40, PT ;  /* 0x000000281a00720c */ /* 0x000fc40003fa6270 */
[----:B------:R-:W-:Y:S02]  /*4550*/  ISETP.GE.AND P2, PT, R26, R39, PT ;  /* 0x000000271a00720c */ /* 0x000fe40003f46270 */
[----:B------:R-:W-:Y:S02]  /*4560*/  ISETP.GE.AND P3, PT, R8, R40, PT ;  /* 0x000000280800720c */ /* 0x000fe40003f66270 */
[----:B------:R-:W-:Y:S02]  /*4570*/  LOP3.LUT R7, R41, 0xf1, RZ, 0xfc, !PT ;  /* 0x000000f129077812 */ /* 0x000fe400078efcff */
[----:B------:R-:W-:Y:S02]  /*4580*/  FSEL R148, R148, -INF , !P5 ;  /* 0xff80000094947808 */ /* 0x000fe40006800000 */
[----:B------:R-:W-:Y:S02]  /*4590*/  FSEL R46, R43, -INF , !P2 ;  /* 0xff8000002b2e7808 */ /* 0x000fe40005000000 */
[----:B------:R-:W-:-:S02]  /*45a0*/  FSEL R156, R156, -INF , !P6 ;  /* 0xff8000009c9c7808 */ /* 0x000fc40007000000 */
[----:B-1----:R-:W-:Y:S02]  /*45b0*/  FSEL R44, R51, -INF , !P0 ;  /* 0xff800000332c7808 */ /* 0x002fe40004000000 */
[----:B--2---:R-:W-:Y:S02]  /*45c0*/  LOP3.LUT R6, R41, 0xe9, RZ, 0xfc, !PT ;  /* 0x000000e929067812 */ /* 0x004fe400078efcff */
[----:B------:R-:W-:Y:S02]  /*45d0*/  FSEL R155, R155, -INF , !P3 ;  /* 0xff8000009b9b7808 */ /* 0x000fe40005800000 */
[-C--:B------:R-:W-:Y:S01]  /*45e0*/  ISETP.GE.AND P5, PT, R8, R39.reuse, PT ;  /* 0x000000270800720c */ /* 0x080fe20003fa6270 */
[----:B------:R-:W-:Y:S01]  /*45f0*/  FMUL.FTZ R8, R14, UR4 ;  /* 0x000000040e087c20 */ /* 0x000fe20008410000 */
[C---:B------:R-:W-:Y:S02]  /*4600*/  ISETP.GE.AND P2, PT, R6.reuse, R40, PT ;  /* 0x000000280600720c */ /* 0x040fe40003f46270 */
[----:B------:R-:W-:-:S02]  /*4610*/  ISETP.GE.AND P6, PT, R6, R39, PT ;  /* 0x000000270600720c */ /* 0x000fc40003fc6270 */
[CC--:B------:R-:W-:Y:S01]  /*4620*/  ISETP.GE.AND P0, PT, R7.reuse, R40.reuse, PT ;  /* 0x000000280700720c */ /* 0x0c0fe20003f06270 */
[----:B------:R-:W1:Y:S01]  /*4630*/  MUFU.TANH R8, R8 ;  /* 0x0000000800087308 */ /* 0x000e620000002400 */
[----:B------:R-:W-:Y:S01]  /*4640*/  ISETP.GE.AND P3, PT, R7, R39, PT ;  /* 0x000000270700720c */ /* 0x000fe20003f66270 */
[----:B------:R-:W-:Y:S01]  /*4650*/  FMUL.FTZ R7, R15, UR4 ;  /* 0x000000040f077c20 */ /* 0x000fe20008410000 */
[----:B------:R-:W-:Y:S02]  /*4660*/  LOP3.LUT R6, R41, 0xf0, RZ, 0xfc, !PT ;  /* 0x000000f029067812 */ /* 0x000fe400078efcff */
[----:B------:R-:W-:Y:S02]  /*4670*/  FSEL R45, R42, -INF , !P4 ;  /* 0xff8000002a2d7808 */ /* 0x000fe40006000000 */
[----:B------:R-:W-:Y:S01]  /*4680*/  FSEL R179, R179, -INF , !P1 ;  /* 0xff800000b3b37808 */ /* 0x000fe20004800000 */
[----:B------:R-:W-:Y:S01]  /*4690*/  MUFU.TANH R7, R7 ;  /* 0x0000000700077308 */ /* 0x000fe20000002400 */
[----:B------:R-:W-:Y:S01]  /*46a0*/  BAR.SYNC.DEFER_BLOCKING 0x0 ;  /* 0x0000000000007b1d */ /* 0x000fe20000010000 */
[----:B------:R-:W-:-:S02]  /*46b0*/  ISETP.GE.AND P4, PT, R6, R40, PT ;  /* 0x000000280600720c */ /* 0x000fc40003f86270 */
[----:B------:R-:W-:Y:S02]  /*46c0*/  ISETP.GE.AND P1, PT, R6, R39, PT ;  /* 0x000000270600720c */ /* 0x000fe40003f26270 */
[----:B-----5:R-:W-:Y:S02]  /*46d0*/  FSEL R53, R53, -INF , !P0 ;  /* 0xff80000035357808 */ /* 0x020fe40004000000 */
[----:B------:R-:W2:Y:S01]  /*46e0*/  MUFU.TANH R6, R13 ;  /* 0x0000000d00067308 */ /* 0x000ea20000002400 */
[----:B------:R-:W-:Y:S02]  /*46f0*/  ISETP.GT.AND P0, PT, R172, R167, PT ;  /* 0x000000a7ac00720c */ /* 0x000fe40003f04270 */
[----:B------:R-:W-:Y:S02]  /*4700*/  LOP3.LUT R9, R41, 0xf8, RZ, 0xfc, !PT ;  /* 0x000000f829097812 */ /* 0x000fe400078efcff */
[----:B------:R-:W-:Y:S02]  /*4710*/  FSEL R43, R22, -INF , !P5 ;  /* 0xff800000162b7808 */ /* 0x000fe40006800000 */
[----:B------:R-:W-:-:S02]  /*4720*/  FSEL R115, R115, -INF , !P2 ;  /* 0xff80000073737808 */ /* 0x000fc40005000000 */
[CC--:B------:R-:W-:Y:S02]  /*4730*/  ISETP.GE.AND P5, PT, R9.reuse, R40.reuse, PT ;  /* 0x000000280900720c */ /* 0x0c0fe40003fa6270 */
[----:B------:R-:W-:Y:S02]  /*4740*/  ISETP.GE.AND P2, PT, R9, R39, PT ;  /* 0x000000270900720c */ /* 0x000fe40003f46270 */
[----:B------:R-:W-:Y:S02]  /*4750*/  LOP3.LUT R9, R41, 0xf9, RZ, 0xfc, !PT ;  /* 0x000000f929097812 */ /* 0x000fe400078efcff */
[----:B------:R-:W-:Y:S02]  /*4760*/  FSEL R42, R23, -INF , !P6 ;  /* 0xff800000172a7808 */ /* 0x000fe40007000000 */
[----:B------:R-:W-:Y:S02]  /*4770*/  ISETP.GE.AND P6, PT, R41, R40, PT ;  /* 0x000000282900720c */ /* 0x000fe40003fc6270 */
[----:B------:R-:W-:-:S02]  /*4780*/  FSEL R54, R54, -INF , !P4 ;  /* 0xff80000036367808 */ /* 0x000fc40006000000 */
[----:B---3--:R-:W-:Y:S02]  /*4790*/  FSEL R41, R4, -INF , !P1 ;  /* 0xff80000004297808 */ /* 0x008fe40004800000 */
[C---:B------:R-:W-:Y:S02]  /*47a0*/  ISETP.GE.AND P4, PT, R9.reuse, R40, PT ;  /* 0x000000280900720c */ /* 0x040fe40003f86270 */
[----:B------:R-:W-:Y:S02]  /*47b0*/  ISETP.GE.AND P1, PT, R9, R39, PT ;  /* 0x000000270900720c */ /* 0x000fe40003f26270 */
[----:B------:R-:W-:Y:S02]  /*47c0*/  FSEL R4, R38, -INF , !P6 ;  /* 0xff80000026047808 */ /* 0x000fe40007000000 */
[----:B------:R-:W-:Y:S02]  /*47d0*/  FSEL R40, R5, -INF , !P3 ;  /* 0xff80000005287808 */ /* 0x000fe40005800000 */
[----:B------:R-:W-:-:S02]  /*47e0*/  FSEL R52, R52, -INF , !P5 ;  /* 0xff80000034347808 */ /* 0x000fc40006800000 */
[----:B-1----:R-:W-:Y:S02]  /*47f0*/  FSEL R39, R8, -INF , !P2 ;  /* 0xff80000008277808 */ /* 0x002fe40005000000 */
[----:B--2---:R-:W-:Y:S02]  /*4800*/  FSEL R51, R6, -INF , !P4 ;  /* 0xff80000006337808 */ /* 0x004fe40006000000 */
        /* <DEDUP_REMOVED lines=15> */
.L_x_1382:
        /* <DEDUP_REMOVED lines=47> */
[----:B------:R-:W-:-:S04]  /*4bf0*/  IMAD R5, R5, R32, RZ ;  /* 0x0000002005057224 */ /* 0x000fc800078e02ff */
[----:B------:R-:W-:Y:S01]  /*4c00*/  IMAD R5, R6, R33, R5 ;  /* 0x0000002106057224 */ /* 0x000fe200078e0205 */
[----:B--2---:R-:W-:Y:S01]  /*4c10*/  IADD3 R7, PT, PT, R8, -R7, RZ ;  /* 0x8000000708077210 */ /* 0x004fe20007ffe0ff */
[----:B------:R-:W-:-:S03]  /*4c20*/  IMAD.WIDE.U32 R8, R6, R32, RZ ;  /* 0x0000002006087225 */ /* 0x000fc600078e00ff */
[----:B------:R-:W-:Y:S01]  /*4c30*/  SHF.R.S32.HI R6, RZ, 0x1f, R7 ;  /* 0x0000001fff067819 */ /* 0x000fe20000011407 */
[----:B------:R-:W-:-:S04]  /*4c40*/  IMAD.IADD R9, R9, 0x1, R5 ;  /* 0x0000000109097824 */ /* 0x000fc800078e0205 */
[----:B------:R-:W-:Y:S02]  /*4c50*/  IMAD R6, R6, UR16, RZ ;  /* 0x0000001006067c24 */ /* 0x000fe4000f8e02ff */
[----:B------:R-:W-:-:S04]  /*4c60*/  IMAD.WIDE.U32 R8, R7, UR16, R8 ;  /* 0x0000001007087c25 */ /* 0x000fc8000f8e0008 */
[----:B------:R-:W-:Y:S01]  /*4c70*/  IMAD R6, R7, UR17, R6 ;  /* 0x0000001107067c24 */ /* 0x000fe2000f8e0206 */
[----:B------:R-:W-:-:S04]  /*4c80*/  LEA R169, P0, R8, R169, 0x1 ;  /* 0x000000a908a97211 */ /* 0x000fc800078008ff */
[----:B------:R-:W-:-:S04]  /*4c90*/  IADD3 R6, PT, PT, R9, R6, RZ ;  /* 0x0000000609067210 */ /* 0x000fc80007ffe0ff */
[----:B------:R-:W-:-:S07]  /*4ca0*/  LEA.HI.X R168, R8, R168, R6, 0x1, P0 ;  /* 0x000000a808a87211 */ /* 0x000fce00000f0c06 */
.L_x_1383:
[----:B------:R-:W-:Y:S01]  /*4cb0*/  LEA R8, P0, R12, R169, 0x1 ;  /* 0x000000a90c087211 */ /* 0x000fe200078008ff */
[----:B------:R-:W-:-:S03]  /*4cc0*/  IMAD.MOV.U32 R10, RZ, RZ, R169 ;  /* 0x000000ffff0a7224 */ /* 0x000fc600078e00a9 */
[-C--:B------:R-:W-:Y:S02]  /*4cd0*/  IADD3 R6, P1, PT, R8, R67.reuse, RZ ;  /* 0x0000004308067210 */ /* 0x080fe40007f3e0ff */
[----:B------:R-:W-:Y:S01]  /*4ce0*/  LEA.HI.X R9, R12, R168, R11, 0x1, P0 ;  /* 0x000000a80c097211 */ /* 0x000fe200000f0c0b */
[----:B------:R-:W-:Y:S01]  /*4cf0*/  IMAD.MOV.U32 R11, RZ, RZ, R168 ;  /* 0x000000ffff0b7224 */ /* 0x000fe200078e00a8 */
[----:B------:R-:W-:-:S03]  /*4d00*/  IADD3 R14, P0, PT, R6, R67, RZ ;  /* 0x00000043060e7210 */ /* 0x000fc60007f1e0ff */
[--C-:B------:R-:W-:Y:S01]  /*4d10*/  IMAD.X R7, R9, 0x1, R2.reuse, P1 ;  /* 0x0000000109077824 */ /* 0x100fe200008e0602 */
[-C--:B------:R-:W-:Y:S01]  /*4d20*/  IADD3 R12, P1, PT, R14, R67.reuse, RZ ;  /* 0x000000430e0c7210 */ /* 0x080fe20007f3e0ff */
[----:B------:R-:W-:Y:S01]  /*4d30*/  @!PT LDS RZ, [RZ] ;  /* 0x00000000fffff984 */ /* 0x000fe20000000800 */
[----:B------:R-:W-:Y:S01]  /*4d40*/  @!PT LDS RZ, [RZ] ;  /* 0x00000000fffff984 */ /* 0x000fe20000000800 */
[----:B------:R-:W-:Y:S01]  /*4d50*/  @!PT LDS RZ, [RZ] ;  /* 0x00000000fffff984 */ /* 0x000fe20000000800 */
[----:B------:R1:W-:Y:S02]  /*4d60*/  LDGSTS.E.BYPASS.LTC128B.128 [R68+0x1000], desc[UR24][R10.64] ;  /* 0x010000000a447fae */ /* 0x0003e4000b981a18 */
[--C-:B------:R-:W-:Y:S02]  /*4d70*/  IMAD.X R15, R7, 0x1, R2.reuse, P0 ;  /* 0x00000001070f7824 */ /* 0x100fe400000e0602 */
[----:B------:R2:W-:Y:S02]  /*4d80*/  LDGSTS.E.BYPASS.LTC128B.128 [R68+0x1800], desc[UR24][R8.64] ;  /* 0x0180000008447fae */ /* 0x0005e4000b981a18 */
[----:B------:R-:W-:Y:S02]  /*4d90*/  IMAD.X R13, R15, 0x1, R2, P1 ;  /* 0x000000010f0d7824 */ /* 0x000fe400008e0602 */
[----:B------:R3:W-:Y:S04]  /*4da0*/  LDGSTS.E.BYPASS.LTC128B.128 [R68+0x2000], desc[UR24][R6.64] ;  /* 0x0200000006447fae */ /* 0x0007e8000b981a18 */
[----:B------:R4:W-:Y:S04]  /*4db0*/  LDGSTS.E.BYPASS.LTC128B.128 [R68+0x2800], desc[UR24][R14.64] ;  /* 0x028000000e447fae */ /* 0x0009e8000b981a18 */
[----:B------:R4:W-:Y:S01]  /*4dc0*/  LDGSTS.E.BYPASS.LTC128B.128 [R68+0x3000], desc[UR24][R12.64] ;  /* 0x030000000c447fae */ /* 0x0009e2000b981a18 */
[----:B-1----:R-:W-:-:S04]  /*4dd0*/  IADD3 R10, P0, PT, R12, R67, RZ ;  /* 0x000000430c0a7210 */ /* 0x002fc80007f1e0ff */
[----:B--2---:R-:W-:Y:S01]  /*4de0*/  IADD3 R8, P1, PT, R10, R67, RZ ;  /* 0x000000430a087210 */ /* 0x004fe20007f3e0ff */
[----:B------:R-:W-:-:S03]  /*4df0*/  IMAD.X R11, R13, 0x1, R2, P0 ;  /* 0x000000010d0b7824 */ /* 0x000fc600000e0602 */
[----:B---3--:R-:W-:Y:S01]  /*4e00*/  IADD3 R6, P0, PT, R8, R67, RZ ;  /* 0x0000004308067210 */ /* 0x008fe20007f1e0ff */
[--C-:B------:R-:W-:Y:S01]  /*4e10*/  IMAD.X R9, R11, 0x1, R2.reuse, P1 ;  /* 0x000000010b097824 */ /* 0x100fe200008e0602 */
[----:B------:R4:W-:Y:S03]  /*4e20*/  LDGSTS.E.BYPASS.LTC128B.128 [R68+0x3800], desc[UR24][R10.64] ;  /* 0x038000000a447fae */ /* 0x0009e6000b981a18 */
[----:B------:R-:W-:Y:S01]  /*4e30*/  IMAD.X R7, R9, 0x1, R2, P0 ;  /* 0x0000000109077824 */ /* 0x000fe200000e0602 */
[----:B------:R4:W-:Y:S04]  /*4e40*/  LDGSTS.E.BYPASS.LTC128B.128 [R68+0x4000], desc[UR24][R8.64] ;  /* 0x0400000008447fae */ /* 0x0009e8000b981a18 */
[----:B------:R4:W-:Y:S04]  /*4e50*/  LDGSTS.E.BYPASS.LTC128B.128 [R68+0x4800], desc[UR24][R6.64] ;  /* 0x0480000006447fae */ /* 0x0009e8000b981a18 */
[----:B------:R-:W0:Y:S02]  /*4e60*/  LDGDEPBAR ;  /* 0x00000000000079af */ /* 0x000e240000000000 */
.L_x_1381:
[----:B------:R-:W-:Y:S01]  /*4e70*/  FMNMX3.FTZ R2, R4, R66, R65, !PT ;  /* 0x0000004204027276 */ /* 0x000fe20007810041 */
[----:B------:R-:W1:Y:S01]  /*4e80*/  LDCU UR4, c[0x0][0x45c] ;  /* 0x00008b80ff0477ac */ /* 0x000e620008000800 */
        /* <DEDUP_REMOVED lines=32> */
[----:B------:R-:W2:Y:S02]  /*5090*/  SHFL.BFLY PT, R5, R2, 0x2, 0x1f ;  /* 0x0c401f0002057f89 */ /* 0x000ea400000e0000 */
[----:B--2---:R-:W-:-:S05]  /*50a0*/  FMNMX.FTZ R5, R2, R5, !PT ;  /* 0x0000000502057209 */ /* 0x004fca0007810000 */
[----:B------:R-:W2:Y:S02]  /*50b0*/  SHFL.BFLY PT, R2, R5, 0x1, 0x1f ;  /* 0x0c201f0005027f89 */ /* 0x000ea400000e0000 */
[----:B--2---:R-:W-:-:S04]  /*50c0*/  FMNMX.FTZ R2, R5, R2, !PT ;  /* 0x0000000205027209 */ /* 0x004fc80007810000 */
[C---:B------:R-:W-:Y:S01]  /*50d0*/  FSETP.NEU.FTZ.AND P0, PT, R2.reuse, -INF , PT ;  /* 0xff8000000200780b */ /* 0x040fe20003f1d000 */
[----:B-1----:R-:W-:-:S05]  /*50e0*/  FMUL.FTZ R89, R2, UR4 ;  /* 0x0000000402597c20 */ /* 0x002fca0008410000 */
[----:B------:R-:W-:-:S05]  /*50f0*/  FSEL R89, R89, RZ, P0 ;  /* 0x000000ff59597208 */ /* 0x000fca0000000000 */
[--C-:B------:R-:W-:Y:S01]  /*5100*/  FFMA.FTZ R98, R0, UR4, -R89.reuse ;  /* 0x0000000400627c23 */ /* 0x100fe20008010859 */
[----:B------:R-:W-:Y:S01]  /*5110*/  FMNMX3.FTZ R0, R126, R121, R118, !PT ;  /* 0x000000797e007276 */ /* 0x000fe20007810076 */
[--C-:B------:R-:W-:Y:S01]  /*5120*/  FFMA.FTZ R134, R4, UR4, -R89.reuse ;  /* 0x0000000404867c23 */ /* 0x100fe20008010859 */
[--C-:B------:R-:W-:Y:S01]  /*5130*/  FFMA.FTZ R87, R78, UR4, -R89.reuse ;  /* 0x000000044e577c23 */ /* 0x100fe20008010859 */
[--C-:B------:R-:W-:Y:S01]  /*5140*/  FFMA.FTZ R78, R164, UR4, -R89.reuse ;  /* 0x00000004a44e7c23 */ /* 0x100fe20008010859 */
[----:B------:R-:W-:Y:S01]  /*5150*/  FMNMX3.FTZ R0, R0, R117, R116, !PT ;  /* 0x0000007500007276 */ /* 0x000fe20007810074 */
[--C-:B------:R-:W-:Y:S01]  /*5160*/  FFMA.FTZ R101, R55, UR4, -R89.reuse ;  /* 0x0000000437657c23 */ /* 0x100fe20008010859 */
[----:B------:R-:W-:Y:S01]  /*5170*/  LEA R164, R3, UR5, 0x1 ;  /* 0x0000000503a47c11 */ /* 0x000fe2000f8e08ff */
[--C-:B------:R-:W-:Y:S01]  /*5180*/  FFMA.FTZ R82, R131, UR4, -R89.reuse ;  /* 0x0000000483527c23 */ /* 0x100fe20008010859 */
[----:B------:R-:W-:Y:S01]  /*5190*/  FMNMX3.FTZ R0, R0, R113, R90, !PT ;  /* 0x0000007100007276 */ /* 0x000fe2000781005a */
[--C-:B------:R-:W-:Y:S01]  /*51a0*/  FFMA.FTZ R84, R127, UR4, -R89.reuse ;  /* 0x000000047f547c23 */ /* 0x100fe20008010859 */
[----:B------:R-:W-:Y:S01]  /*51b0*/  IADD3 R3, PT, PT, R119, R164, RZ ;  /* 0x000000a477037210 */ /* 0x000fe20007ffe0ff */
[--C-:B------:R-:W-:Y:S01]  /*51c0*/  FFMA.FTZ R83, R130, UR4, -R89.reuse ;  /* 0x0000000482537c23 */ /* 0x100fe20008010859 */
[----:B------:R-:W-:Y:S01]  /*51d0*/  FMNMX3.FTZ R0, R0, R35, R34, !PT ;  /* 0x0000002300007276 */ /* 0x000fe20007810022 */
[--C-:B------:R-:W-:Y:S01]  /*51e0*/  FFMA.FTZ R133, R66, UR4, -R89.reuse ;  /* 0x0000000442857c23 */ /* 0x100fe20008010859 */
[--C-:B------:R-:W-:Y:S01]  /*51f0*/  FFMA.FTZ R129, R65, UR4, -R89.reuse ;  /* 0x0000000441817c23 */ /* 0x100fe20008010859 */
[--C-:B------:R-:W-:Y:S01]  /*5200*/  FFMA.FTZ R124, R64, UR4, -R89.reuse ;  /* 0x00000004407c7c23 */ /* 0x100fe20008010859 */
[----:B------:R-:W-:Y:S01]  /*5210*/  FMNMX3.FTZ R0, R0, R108, R112, !PT ;  /* 0x0000006c00007276 */ /* 0x000fe20007810070 */
[----:B----4-:R-:W-:Y:S01]  /*5220*/  LDSM.16.MT88.4 R12, [R3+0x5000] ;  /* 0x00500000030c783b */ /* 0x010fe20000004200 */
[----:B------:R-:W-:Y:S01]  /*5230*/  MUFU.EX2 R134, R134 ;  /* 0x0000008600867308 */ /* 0x000fe20000000800 */
[----:B------:R-:W-:Y:S01]  /*5240*/  FFMA.FTZ R105, R58, UR4, -R89 ;  /* 0x000000043a697c23 */ /* 0x000fe20008010859 */
[----:B------:R-:W-:Y:S01]  /*5250*/  FMNMX3.FTZ R0, R0, R99, R135, !PT ;  /* 0x0000006300007276 */ /* 0x000fe20007810087 */
[--C-:B------:R-:W-:Y:S01]  /*5260*/  FFMA.FTZ R104, R57, UR4, -R89.reuse ;  /* 0x0000000439687c23 */ /* 0x100fe20008010859 */
[--C-:B------:R-:W-:Y:S01]  /*5270*/  FFMA.FTZ R58, R16, UR4, -R89.reuse ;  /* 0x00000004103a7c23 */ /* 0x100fe20008010859 */
[--C-:B------:R-:W-:Y:S01]  /*5280*/  FFMA.FTZ R57, R17, UR4, -R89.reuse ;  /* 0x0000000411397c23 */ /* 0x100fe20008010859 */
[----:B------:R-:W-:Y:S01]  /*5290*/  FMNMX3.FTZ R0, R0, R125, R132, !PT ;  /* 0x0000007d00007276 */ /* 0x000fe20007810084 */
[----:B------:R-:W-:Y:S01]  /*52a0*/  LDSM.16.MT88.4 R16, [R164+0x5400] ;  /* 0x00540000a410783b */ /* 0x000fe20000004200 */
        /* <DEDUP_REMOVED lines=16> */
[----:B------:R-:W2:Y:S01]  /*53b0*/  MUFU.EX2 R124, R124 ;  /* 0x0000007c007c7308 */ /* 0x000ea20000000800 */
[--C-:B------:R-:W-:Y:S01]  /*53c0*/  FFMA.FTZ R59, R31, UR4, -R89.reuse ;  /* 0x000000041f3b7c23 */ /* 0x100fe20008010859 */
[----:B------:R-:W-:Y:S01]  /*53d0*/  FMNMX3.FTZ R0, R0, R152, R158, !PT ;  /* 0x0000009800007276 */ /* 0x000fe2000781009e */
[----:B------:R-:W-:Y:S01]  /*53e0*/  FFMA.FTZ R56, R21, UR4, -R89 ;  /* 0x0000000415387c23 */ /* 0x000fe20008010859 */
[----:B-1----:R-:W-:Y:S01]  /*53f0*/  F2FP.F16.F32.PACK_AB R20, R133, R134 ;  /* 0x000000868514723e */ /* 0x002fe200000000ff */
[----:B------:R-:W-:Y:S01]  /*5400*/  LDSM.16.MT88.4 R28, [R3+0x5400] ;  /* 0x00540000031c783b */ /* 0x000fe20000004200 */
[----:B------:R-:W-:Y:S01]  /*5410*/  FMNMX3.FTZ R0, R0, R157, R159, !PT ;  /* 0x0000009d00007276 */ /* 0x000fe2000781009f */
[--C-:B------:R-:W-:Y:S01]  /*5420*/  FFMA.FTZ R61, R25, UR4, -R89.reuse ;  /* 0x00000004193d7c23 */ /* 0x100fe20008010859 */
[----:B------:R-:W-:Y:S01]  /*5430*/  MUFU.EX2 R123, R123 ;  /* 0x0000007b007b7308 */ /* 0x000fe20000000800 */
[----:B------:R-:W-:Y:S01]  /*5440*/  FFMA.FTZ R81, R136, UR4, -R89 ;  /* 0x0000000488517c23 */ /* 0x000fe20008010859 */
[----:B------:R-:W-:Y:S01]  /*5450*/  FMNMX3.FTZ R0, R0, R161, R181, !PT ;  /* 0x000000a100007276 */ /* 0x000fe200078100b5 */
[--C-:B------:R-:W-:Y:S01]  /*5460*/  FFMA.FTZ R97, R71, UR4, -R89.reuse ;  /* 0x0000000447617c23 */ /* 0x100fe20008010859 */
[--C-:B------:R-:W-:Y:S01]  /*5470*/  FFMA.FTZ R94, R73, UR4, -R89.reuse ;  /* 0x00000004495e7c23 */ /* 0x100fe20008010859 */
[--C-:B------:R-:W-:Y:S01]  /*5480*/  FFMA.FTZ R93, R74, UR4, -R89.reuse ;  /* 0x000000044a5d7c23 */ /* 0x100fe20008010859 */
[----:B------:R-:W-:Y:S01]  /*5490*/  FMNMX3.FTZ R0, R0, R178, R182, !PT ;  /* 0x000000b200007276 */ /* 0x000fe200078100b6 */
[--C-:B------:R-:W-:Y:S01]  /*54a0*/  FFMA.FTZ R92, R72, UR4, -R89.reuse ;  /* 0x00000004485c7c23 */ /* 0x100fe20008010859 */
[----:B------:R-:W-:Y:S01]  /*54b0*/  MUFU.EX2 R120, R120 ;  /* 0x0000007800787308 */ /* 0x000fe20000000800 */
[----:B--2---:R-:W-:Y:S01]  /*54c0*/  F2FP.F16.F32.PACK_AB R22, R124, R129 ;  /* 0x000000817c16723e */ /* 0x004fe200000000ff */
[----:B------:R-:W-:Y:S01]  /*54d0*/  FFMA.FTZ R88, R75, UR4, -R89 ;  /* 0x000000044b587c23 */ /* 0x000fe20008010859 */
        /* <DEDUP_REMOVED lines=23> */
[----:B------:R-:W-:Y:S01]  /*5650*/  FFMA.FTZ R67, R196, UR4, -R89 ;  /* 0x00000004c4437c23 */ /* 0x000fe20008010859 */
[----:B------:R-:W-:Y:S01]  /*5660*/  FMNMX3.FTZ R0, R0, R122, R109, !PT ;  /* 0x0000007a00007276 */ /* 0x000fe2000781006d */
[----:B------:R-:W-:Y:S01]  /*5670*/  FADD.FTZ R133, R134, R133 ;  /* 0x0000008586857221 */ /* 0x000fe20000010000 */
[--C-:B------:R-:W-:Y:S01]  /*5680*/  FFMA.FTZ R66, R197, UR4, -R89.reuse ;  /* 0x00000004c5427c23 */ /* 0x100fe20008010859 */
[----:B------:R-:W-:Y:S01]  /*5690*/  FFMA.FTZ R65, R198, UR4, -R89 ;  /* 0x00000004c6417c23 */ /* 0x000fe20008010859 */
[----:B------:R-:W-:Y:S01]  /*56a0*/  FMNMX3.FTZ R0, R0, R107, R102, !PT ;  /* 0x0000006b00007276 */ /* 0x000fe20007810066 */
[----:B------:R-:W-:Y:S01]  /*56b0*/  MUFU.EX2 R105, R105 ;  /* 0x0000006900697308 */ /* 0x000fe20000000800 */
[----:B------:R-:W-:Y:S01]  /*56c0*/  FADD.FTZ R129, R129, R133 ;  /* 0x0000008581817221 */ /* 0x000fe20000010000 */
[--C-:B------:R-:W-:Y:S01]  /*56d0*/  FFMA.FTZ R138, R138, UR4, -R89.reuse ;  /* 0x000000048a8a7c23 */ /* 0x100fe20008010859 */
[----:B------:R-:W-:Y:S01]  /*56e0*/  FMNMX3.FTZ R0, R0, R100, R96, !PT ;  /* 0x0000006400007276 */ /* 0x000fe20007810060 */
[----:B------:R-:W-:Y:S01]  /*56f0*/  FFMA.FTZ R148, R148, UR4, -R89 ;  /* 0x0000000494947c23 */ /* 0x000fe20008010859 */
[----:B------:R-:W-:Y:S01]  /*5700*/  FADD.FTZ R129, R124, R129 ;  /* 0x000000817c817221 */ /* 0x000fe20000010000 */
[----:B------:R-:W-:Y:S01]  /*5710*/  FFMA.FTZ R156, R156, UR4, -R89 ;  /* 0x000000049c9c7c23 */ /* 0x000fe20008010859 */
[----:B------:R-:W-:Y:S01]  /*5720*/  FMNMX3.FTZ R0, R0, R95, R91, !PT ;  /* 0x0000005f00007276 */ /* 0x000fe2000781005b */
[----:B------:R-:W-:Y:S01]  /*5730*/  MUFU.EX2 R104, R104 ;  /* 0x0000006800687308 */ /* 0x000fe20000000800 */
[--C-:B------:R-:W-:Y:S01]  /*5740*/  FFMA.FTZ R179, R179, UR4, -R89.reuse ;  /* 0x00000004b3b37c23 */ /* 0x100fe20008010859 */
[----:B------:R-:W-:Y:S01]  /*5750*/  FFMA.FTZ R155, R155, UR4, -R89 ;  /* 0x000000049b9b7c23 */ /* 0x000fe20008010859 */
[----:B------:R-:W-:Y:S01]  /*5760*/  FMNMX3.FTZ R0, R0, R50, R49, !PT ;  /* 0x0000003200007276 */ /* 0x000fe20007810031 */
[--C-:B------:R-:W-:Y:S01]  /*5770*/  FFMA.FTZ R115, R115, UR4, -R89.reuse ;  /* 0x0000000473737c23 */ /* 0x100fe20008010859 */
[----:B------:R-:W-:-:S02]  /*5780*/  FFMA.FTZ R53, R53, UR4, -R89 ;  /* 0x0000000435357c23 */ /* 0x000fc40008010859 */
[----:B------:R-:W-:Y:S01]  /*5790*/  FMNMX3.FTZ R0, R0, R48, R47, !PT ;  /* 0x0000003000007276 */ /* 0x000fe2000781002f */
[----:B------:R-:W-:Y:S03]  /*57a0*/  MUFU.EX2 R103, R103 ;  /* 0x0000006700677308 */ /* 0x000fe60000000800 */
[----:B------:R-:W-:-:S04]  /*57b0*/  FMNMX3.FTZ R0, R0, R46, R45, !PT ;  /* 0x0000002e00007276 */ /* 0x000fc8000781002d */
[----:B------:R-:W-:Y:S01]  /*57c0*/  FMNMX3.FTZ R0, R0, R44, R43, !PT ;  /* 0x0000002c00007276 */ /* 0x000fe2000781002b */
[----:B------:R-:W-:Y:S03]  /*57d0*/  MUFU.EX2 R101, R101 ;  /* 0x0000006500657308 */ /* 0x000fe60000000800 */
[----:B------:R-:W-:-:S04]  /*57e0*/  FMNMX3.FTZ R0, R0, R42, R41, !PT ;  /* 0x0000002a00007276 */ /* 0x000fc80007810029 */
[----:B------:R-:W-:Y:S01]  /*57f0*/  FMNMX3.FTZ R0, R0, R40, R39, !PT ;  /* 0x0000002800007276 */ /* 0x000fe20007810027 */
[----:B------:R-:W-:Y:S03]  /*5800*/  MUFU.EX2 R98, R98 ;  /* 0x0000006200627308 */ /* 0x000fe60000000800 */
[----:B------:R-:W-:-:S05]  /*5810*/  FMNMX.FTZ R0, R38, R0, !PT ;  /* 0x0000000026007209 */ /* 0x000fca0007810000 */
[----:B------:R-:W1:Y:S01]  /*5820*/  SHFL.BFLY PT, R4, R0, 0x2, 0x1f ;  /* 0x0c401f0000047f89 */ /* 0x000e6200000e0000 */
        /* <DEDUP_REMOVED lines=72> */
[----:B------:R-:W-:Y:S01]  /*5cb0*/  MUFU.EX2 R113, R113 ;  /* 0x0000007100717308 */ /* 0x000fe20000000800 */
[C---:B-1----:R-:W-:Y:S01]  /*5cc0*/  HMMA.16816.F32 R8, R20.reuse, R4, RZ ;  /* 0x000000041408723c */ /* 0x042fe200000018ff */
[--C-:B------:R-:W-:Y:S01]  /*5cd0*/  FFMA.FTZ R122, R122, UR4, -R55.reuse ;  /* 0x000000047a7a7c23 */ /* 0x100fe20008010837 */
[----:B------:R-:W-:Y:S01]  /*5ce0*/  FADD.FTZ R126, R126, R130 ;  /* 0x000000827e7e7221 */ /* 0x000fe20000010000 */
[--C-:B------:R-:W-:Y:S01]  /*5cf0*/  FFMA.FTZ R102, R102, UR4, -R55.reuse ;  /* 0x0000000466667c23 */ /* 0x100fe20008010837 */
[--C-:B------:R-:W-:Y:S01]  /*5d00*/  FFMA.FTZ R100, R100, UR4, -R55.reuse ;  /* 0x0000000464647c23 */ /* 0x100fe20008010837 */
[--C-:B------:R-:W-:Y:S01]  /*5d10*/  FFMA.FTZ R109, R109, UR4, -R55.reuse ;  /* 0x000000046d6d7c23 */ /* 0x100fe20008010837 */
[----:B---3--:R-:W-:Y:S01]  /*5d20*/  FADD.FTZ R126, R121, R126 ;  /* 0x0000007e797e7221 */ /* 0x008fe20000010000 */
[----:B------:R-:W1:Y:S01]  /*5d30*/  MUFU.EX2 R118, R118 ;  /* 0x0000007600767308 */ /* 0x000e620000000800 */
[C---:B------:R-:W-:Y:S01]  /*5d40*/  HMMA.16816.F32 R4, R20.reuse, R6, RZ ;  /* 0x000000061404723c */ /* 0x040fe200000018ff */
[--C-:B------:R-:W-:Y:S01]  /*5d50*/  FFMA.FTZ R96, R96, UR4, -R55.reuse ;  /* 0x0000000460607c23 */ /* 0x100fe20008010837 */
[--C-:B------:R-:W-:Y:S01]  /*5d60*/  FFMA.FTZ R91, R91, UR4, -R55.reuse ;  /* 0x000000045b5b7c23 */ /* 0x100fe20008010837 */
[--C-:B------:R-:W-:Y:S01]  /*5d70*/  FFMA.FTZ R95, R95, UR4, -R55.reuse ;  /* 0x000000045f5f7c23 */ /* 0x100fe20008010837 */
[----:B------:R-:W-:Y:S01]  /*5d80*/  FFMA.FTZ R50, R50, UR4, -R55 ;  /* 0x0000000432327c23 */ /* 0x000fe20008010837 */
[--C-:B------:R-:W-:Y:S01]  /*5d90*/  FFMA.FTZ R99, R185, UR4, -R89.reuse ;  /* 0x00000004b9637c23 */ /* 0x100fe20008010859 */
[----:B------:R-:W-:Y:S01]  /*5da0*/  FFMA.FTZ R114, R184, UR4, -R89 ;  /* 0x00000004b8727c23 */ /* 0x000fe20008010859 */
[----:B------:R-:W3:Y:S01]  /*5db0*/  MUFU.EX2 R117, R117 ;  /* 0x0000007500757308 */ /* 0x000ee20000000800 */
[C---:B------:R-:W-:Y:S01]  /*5dc0*/  HMMA.16816.F32 R24, R20.reuse, R12, RZ ;  /* 0x0000000c1418723c */ /* 0x040fe200000018ff */
[C---:B------:R-:W-:Y:S01]  /*5dd0*/  F2FP.F16.F32.PACK_AB R12, R120.reuse, R123 ;  /* 0x0000007b780c723e */ /* 0x040fe200000000ff */
[----:B------:R-:W-:Y:S01]  /*5de0*/  FADD.FTZ R123, R123, R129 ;  /* 0x000000817b7b7221 */ /* 0x000fe20000010000 */
[C---:B-----5:R-:W-:Y:S01]  /*5df0*/  F2FP.F16.F32.PACK_AB R13, R119.reuse, R121 ;  /* 0x00000079770d723e */ /* 0x060fe200000000ff */
[----:B------:R-:W-:Y:S01]  /*5e00*/  FADD.FTZ R119, R119, R126 ;  /* 0x0000007e77777221 */ /* 0x000fe20000010000 */
[----:B------:R-:W-:Y:S01]  /*5e10*/  FFMA.FTZ R49, R49, UR4, -R55 ;  /* 0x0000000431317c23 */ /* 0x000fe20008010837 */
[----:B------:R-:W-:Y:S01]  /*5e20*/  FADD.FTZ R123, R120, R123 ;  /* 0x0000007b787b7221 */ /* 0x000fe20000010000 */
[----:B------:R-:W4:Y:S01]  /*5e30*/  MUFU.EX2 R108, R108 ;  /* 0x0000006c006c7308 */ /* 0x000f220000000800 */
[----:B------:R-:W-:Y:S01]  /*5e40*/  HMMA.16816.F32 R20, R20, R14, RZ ;  /* 0x0000000e1414723c */ /* 0x000fe200000018ff */
[----:B------:R-:W-:Y:S01]  /*5e50*/  F2FP.F16.F32.PACK_AB R14, R110, R111 ;  /* 0x0000006f6e0e723e */ /* 0x000fe200000000ff */
[----:B------:R-:W-:Y:S01]  /*5e60*/  FADD.FTZ R123, R111, R123 ;  /* 0x0000007b6f7b7221 */ /* 0x000fe20000010000 */
[----:B-1----:R-:W-:Y:S01]  /*5e70*/  F2FP.F16.F32.PACK_AB R15, R118, R113 ;  /* 0x00000071760f723e */ /* 0x002fe200000000ff */
[----:B------:R-:W-:Y:S01]  /*5e80*/  FADD.FTZ R119, R113, R119 ;  /* 0x0000007771777221 */ /* 0x000fe20000010000 */
[----:B------:R-:W-:Y:S01]  /*5e90*/  FFMA.FTZ R48, R48, UR4, -R55 ;  /* 0x0000000430307c23 */ /* 0x000fe20008010837 */
[----:B------:R-:W-:Y:S01]  /*5ea0*/  FADD.FTZ R110, R110, R123 ;  /* 0x0000007b6e6e7221 */ /* 0x000fe20000010000 */
[----:B------:R-:W-:Y:S01]  /*5eb0*/  MUFU.EX2 R112, R112 ;  /* 0x0000007000707308 */ /* 0x000fe20000000800 */
[----:B------:R-:W-:Y:S01]  /*5ec0*/  FADD.FTZ R118, R118, R119 ;  /* 0x0000007776767221 */ /* 0x000fe20000010000 */
[--C-:B------:R-:W-:Y:S01]  /*5ed0*/  FFMA.FTZ R47, R47, UR4, -R55.reuse ;  /* 0x000000042f2f7c23 */ /* 0x100fe20008010837 */
[C---:B------:R-:W-:Y:S01]  /*5ee0*/  HMMA.16816.F32 R8, R12.reuse, R16, R8 ;  /* 0x000000100c08723c */ /* 0x040fe20000001808 */
[----:B------:R-:W-:Y:S01]  /*5ef0*/  FADD.FTZ R110, R106, R110 ;  /* 0x0000006e6a6e7221 */ /* 0x000fe20000010000 */
[----:B---3--:R-:W-:Y:S01]  /*5f00*/  FADD.FTZ R118, R117, R118 ;  /* 0x0000007675767221 */ /* 0x008fe20000010000 */
[--C-:B------:R-:W-:Y:S01]  /*5f10*/  FFMA.FTZ R45, R45, UR4, -R55.reuse ;  /* 0x000000042d2d7c23 */ /* 0x100fe20008010837 */
[--C-:B------:R-:W-:Y:S01]  /*5f20*/  FFMA.FTZ R44, R44, UR4, -R55.reuse ;  /* 0x000000042c2c7c23 */ /* 0x100fe20008010837 */
[----:B------:R-:W1:Y:S01]  /*5f30*/  MUFU.EX2 R116, R116 ;  /* 0x0000007400747308 */ /* 0x000e620000000800 */
[----:B----4-:R-:W-:Y:S01]  /*5f40*/  FADD.FTZ R118, R108, R118 ;  /* 0x000000766c767221 */ /* 0x010fe20000010000 */
[--C-:B------:R-:W-:Y:S01]  /*5f50*/  FFMA.FTZ R43, R43, UR4, -R55.reuse ;  /* 0x000000042b2b7c23 */ /* 0x100fe20008010837 */
[----:B------:R-:W-:Y:S01]  /*5f60*/  HMMA.16816.F32 R4, R12, R18, R4 ;  /* 0x000000120c04723c */ /* 0x000fe20000001804 */
[----:B------:R-:W3:Y:S01]  /*5f70*/  LDSM.16.MT88.4 R16, [R3+0x5800] ;  /* 0x005800000310783b */ /* 0x000ee20000004200 */
[----:B------:R-:W-:-:S03]  /*5f80*/  FFMA.FTZ R42, R42, UR4, -R55 ;  /* 0x000000042a2a7c23 */ /* 0x000fc60008010837 */
[----:B------:R-:W-:Y:S03]  /*5f90*/  MUFU.EX2 R136, R136 ;  /* 0x0000008800887308 */ /* 0x000fe60000000800 */
[C---:B------:R-:W-:Y:S05]  /*5fa0*/  HMMA.16816.F32 R24, R12.reuse, R28, R24 ;  /* 0x0000001c0c18723c */ /* 0x040fea0000001818 */
[----:B------:R-:W4:Y:S03]  /*5fb0*/  MUFU.EX2 R125, R125 ;  /* 0x0000007d007d7308 */ /* 0x000f260000000800 */
[----:B------:R-:W-:Y:S01]  /*5fc0*/  HMMA.16816.F32 R20, R12, R30, R20 ;  /* 0x0000001e0c14723c */ /* 0x000fe20000001814 */
[C---:B------:R-:W-:Y:S01]  /*5fd0*/  F2FP.F16.F32.PACK_AB R12, R105.reuse, R106 ;  /* 0x0000006a690c723e */ /* 0x040fe200000000ff */
[----:B------:R-:W5:Y:S01]  /*5fe0*/  LDSM.16.MT88.4 R28, [R164+0x5c00] ;  /* 0x005c0000a41c783b */ /* 0x000f620000004200 */
[----:B------:R-:W-:Y:S01]  /*5ff0*/  F2FP.F16.F32.PACK_AB R13, R108, R117 ;  /* 0x000000756c0d723e */ /* 0x000fe200000000ff */
[----:B------:R-:W-:Y:S01]  /*6000*/  FADD.FTZ R105, R105, R110 ;  /* 0x0000006e69697221 */ /* 0x000fe20000010000 */
[----:B------:R-:W-:Y:S01]  /*6010*/  F2FP.F16.F32.PACK_AB R14, R103, R104 ;  /* 0x00000068670e723e */ /* 0x000fe200000000ff */
[----:B------:R-:W-:Y:S01]  /*6020*/  MUFU.EX2 R132, R132 ;  /* 0x0000008400847308 */ /* 0x000fe20000000800 */
[----:B-1----:R-:W-:Y:S01]  /*6030*/  F2FP.F16.F32.PACK_AB R15, R116, R112 ;  /* 0x00000070740f723e */ /* 0x002fe200000000ff */
[----:B------:R-:W-:Y:S01]  /*6040*/  FADD.FTZ R105, R104, R105 ;  /* 0x0000006968697221 */ /* 0x000fe20000010000 */
[----:B------:R-:W-:-:S03]  /*6050*/  FADD.FTZ R112, R112, R118 ;  /* 0x0000007670707221 */ /* 0x000fc60000010000 */
[----:B------:R-:W-:Y:S01]  /*6060*/  FADD.FTZ R103, R103, R105 ;  /* 0x0000006967677221 */ /* 0x000fe20000010000 */
[----:B------:R-:W-:Y:S01]  /*6070*/  FADD.FTZ R112, R116, R112 ;  /* 0x0000007074707221 */ /* 0x000fe20000010000 */
[----:B--2---:R-:W-:Y:S01]  /*6080*/  HMMA.16816.F32 R8, R12, R32, R8 ;  /* 0x000000200c08723c */ /* 0x004fe20000001808 */
[----:B------:R-:W1:Y:S01]  /*6090*/  MUFU.EX2 R135, R135 ;  /* 0x0000008700877308 */ /* 0x000e620000000800 */
[----:B------:R-:W-:-:S04]  /*60a0*/  FADD.FTZ R103, R101, R103 ;  /* 0x0000006765677221 */ /* 0x000fc80000010000 */
[C---:B------:R-:W-:Y:S02]  /*60b0*/  FADD.FTZ R103, R98.reuse, R103 ;  /* 0x0000006762677221 */ /* 0x040fe40000010000 */
[C---:B------:R-:W-:Y:S01]  /*60c0*/  HMMA.16816.F32 R4, R12.reuse, R34, R4 ;  /* 0x000000220c04723c */ /* 0x040fe20000001804 */
[----:B------:R-:W2:Y:S01]  /*60d0*/  LDSM.16.MT88.4 R32, [R3+0x5c00] ;  /* 0x005c00000320783b */ /* 0x000ea20000004200 */
[----:B------:R-:W-:Y:S06]  /*60e0*/  MUFU.EX2 R143, R143 ;  /* 0x0000008f008f7308 */ /* 0x000fec0000000800 */
[C---:B---3--:R-:W-:Y:S02]  /*60f0*/  HMMA.16816.F32 R24, R12.reuse, R16, R24 ;  /* 0x000000100c18723c */ /* 0x048fe40000001818 */
[----:B------:R-:W3:Y:S06]  /*6100*/  MUFU.EX2 R137, R137 ;  /* 0x0000008900897308 */ /* 0x000eec0000000800 */
[----:B------:R-:W-:Y:S01]  /*6110*/  HMMA.16816.F32 R20, R12, R18, R20 ;  /* 0x000000120c14723c */ /* 0x000fe20000001814 */
[----:B------:R-:W3:Y:S01]  /*6120*/  LDSM.16.MT88.4 R16, [R164+0x6000] ;  /* 0x00600000a410783b */ /* 0x000ee20000004200 */
[----:B------:R-:W-:Y:S01]  /*6130*/  F2FP.F16.F32.PACK_AB R12, R98, R101 ;  /* 0x00000065620c723e */ /* 0x000fe200000000ff */
[----:B------:R-:W-:Y:S01]  /*6140*/  MUFU.EX2 R141, R141 ;  /* 0x0000008d008d7308 */ /* 0x000fe20000000800 */
[----:B----4-:R-:W-:Y:S01]  /*6150*/  F2FP.F16.F32.PACK_AB R13, R125, R136 ;  /* 0x000000887d0d723e */ /* 0x010fe200000000ff */
[----:B------:R-:W-:Y:S01]  /*6160*/  FADD.FTZ R136, R136, R112 ;  /* 0x0000007088887221 */ /* 0x000fe20000010000 */
[----:B------:R-:W-:Y:S01]  /*6170*/  F2FP.F16.F32.PACK_AB R14, R94, R97 ;  /* 0x000000615e0e723e */ /* 0x000fe200000000ff */
[----:B------:R-:W-:Y:S01]  /*6180*/  FADD.FTZ R97, R97, R103 ;  /* 0x0000006761617221 */ /* 0x000fe20000010000 */
[----:B-1----:R-:W-:Y:S01]  /*6190*/  F2FP.F16.F32.PACK_AB R15, R135, R132 ;  /* 0x00000084870f723e */ /* 0x002fe200000000ff */
[----:B------:R-:W-:-:S02]  /*61a0*/  FADD.FTZ R136, R125, R136 ;  /* 0x000000887d887221 */ /* 0x000fc40000010000 */
[----:B------:R-:W1:Y:S01]  /*61b0*/  MUFU.EX2 R142, R142 ;  /* 0x0000008e008e7308 */ /* 0x000e620000000800 */
[----:B------:R-:W-:Y:S01]  /*61c0*/  FADD.FTZ R97, R94, R97 ;  /* 0x000000615e617221 */ /* 0x000fe20000010000 */
[----:B------:R-:W-:Y:S02]  /*61d0*/  FADD.FTZ R132, R132, R136 ;  /* 0x0000008884847221 */ /* 0x000fe40000010000 */
[C---:B-----5:R-:W-:Y:S01]  /*61e0*/  HMMA.16816.F32 R8, R12.reuse, R28, R8 ;  /* 0x0000001c0c08723c */ /* 0x060fe20000001808 */
[----:B------:R-:W-:Y:S01]  /*61f0*/  FADD.FTZ R97, R93, R97 ;  /* 0x000000615d617221 */ /* 0x000fe20000010000 */
[----:B------:R-:W-:Y:S02]  /*6200*/  FADD.FTZ R132, R135, R132 ;  /* 0x0000008487847221 */ /* 0x000fe40000010000 */
[----:B------:R-:W-:Y:S04]  /*6210*/  MUFU.EX2 R83, R83 ;  /* 0x0000005300537308 */ /* 0x000fe80000000800 */
[C---:B------:R-:W-:Y:S01]  /*6220*/  HMMA.16816.F32 R4, R12.reuse, R30, R4 ;  /* 0x0000001e0c04723c */ /* 0x040fe20000001804 */
[----:B------:R-:W4:Y:S03]  /*6230*/  LDSM.16.MT88.4 R28, [R3+0x6000] ;  /* 0x00600000031c783b */ /* 0x000f260000004200 */
[----:B------:R-:W-:Y:S04]  /*6240*/  MUFU.EX2 R153, R153 ;  /* 0x0000009900997308 */ /* 0x000fe80000000800 */
[C---:B--2---:R-:W-:Y:S04]  /*6250*/  HMMA.16816.F32 R24, R12.reuse, R32, R24 ;  /* 0x000000200c18723c */ /* 0x044fe80000001818 */
[----:B------:R-:W2:Y:S04]  /*6260*/  MUFU.EX2 R147, R147 ;  /* 0x0000009300937308 */ /* 0x000ea80000000800 */
[----:B------:R-:W-:Y:S01]  /*6270*/  HMMA.16816.F32 R20, R12, R34, R20 ;  /* 0x000000220c14723c */ /* 0x000fe20000001814 */
[----:B------:R-:W5:Y:S01]  /*6280*/  LDSM.16.MT88.4 R32, [R164+0x6400] ;  /* 0x00640000a420783b */ /* 0x000f620000004200 */
[C---:B------:R-:W-:Y:S01]  /*6290*/  F2FP.F16.F32.PACK_AB R12, R92.reuse, R93 ;  /* 0x0000005d5c0c723e */ /* 0x040fe200000000ff */
[----:B------:R-:W-:Y:S01]  /*62a0*/  FADD.FTZ R92, R92, R97 ;  /* 0x000000615c5c7221 */ /* 0x000fe20000010000 */
[----:B---3--:R-:W-:Y:S01]  /*62b0*/  F2FP.F16.F32.PACK_AB R13, R137, R143 ;  /* 0x0000008f890d723e */ /* 0x008fe200000000ff */
[----:B------:R-:W-:Y:S01]  /*62c0*/  MUFU.EX2 R149, R149 ;  /* 0x0000009500957308 */ /* 0x000fe20000000800 */
[----:B------:R-:W-:Y:S01]  /*62d0*/  F2FP.F16.F32.PACK_AB R14, R87, R88 ;  /* 0x00000058570e723e */ /* 0x000fe200000000ff */
[----:B------:R-:W-:Y:S01]  /*62e0*/  FADD.FTZ R143, R143, R132 ;  /* 0x000000848f8f7221 */ /* 0x000fe20000010000 */
[----:B-1----:R-:W-:Y:S01]  /*62f0*/  F2FP.F16.F32.PACK_AB R15, R142, R141 ;  /* 0x0000008d8e0f723e */ /* 0x002fe200000000ff */
[----:B------:R-:W-:Y:S02]  /*6300*/  LDSM.16.MT88.4 R132, [R3+0x8c00] ;  /* 0x008c00000384783b */ /* 0x000fe40000004200 */
[----:B------:R-:W-:-:S02]  /*6310*/  FADD.FTZ R143, R137, R143 ;  /* 0x0000008f898f7221 */ /* 0x000fc40000010000 */
[----:B------:R-:W1:Y:S02]  /*6320*/  MUFU.EX2 R152, R152 ;  /* 0x0000009800987308 */ /* 0x000e640000000800 */
[----:B------:R-:W-:Y:S01]  /*6330*/  HMMA.16816.F32 R8, R12, R16, R8 ;  /* 0x000000100c08723c */ /* 0x000fe20000001808 */
[----:B------:R-:W-:-:S04]  /*6340*/  FADD.FTZ R141, R141, R143 ;  /* 0x0000008f8d8d7221 */ /* 0x000fc80000010000 */
[----:B------:R-:W-:Y:S01]  /*6350*/  FADD.FTZ R141, R142, R141 ;  /* 0x0000008d8e8d7221 */ /* 0x000fe20000010000 */
[----:B------:R-:W-:Y:S02]  /*6360*/  MUFU.EX2 R82, R82 ;  /* 0x0000005200527308 */ /* 0x000fe40000000800 */
[C---:B------:R-:W-:Y:S01]  /*6370*/  HMMA.16816.F32 R4, R12.reuse, R18, R4 ;  /* 0x000000120c04723c */ /* 0x040fe20000001804 */
[----:B------:R-:W3:Y:S05]  /*6380*/  LDSM.16.MT88.4 R16, [R3+0x6400] ;  /* 0x006400000310783b */ /* 0x000eea0000004200 */
[----:B------:R-:W-:Y:S02]  /*6390*/  MUFU.EX2 R81, R81 ;  /* 0x0000005100517308 */ /* 0x000fe40000000800 */
[C---:B----4-:R-:W-:Y:S06]  /*63a0*/  HMMA.16816.F32 R24, R12.reuse, R28, R24 ;  /* 0x0000001c0c18723c */ /* 0x050fec0000001818 */
[----:B------:R-:W-:Y:S02]  /*63b0*/  MUFU.EX2 R80, R80 ;  /* 0x0000005000507308 */ /* 0x000fe40000000800 */
[----:B------:R-:W-:Y:S01]  /*63c0*/  HMMA.16816.F32 R20, R12, R30, R20 ;  /* 0x0000001e0c14723c */ /* 0x000fe20000001814 */
[----:B------:R-:W-:Y:S01]  /*63d0*/  F2FP.F16.F32.PACK_AB R12, R85, R86 ;  /* 0x00000056550c723e */ /* 0x000fe200000000ff */
[----:B------:R-:W4:Y:S01]  /*63e0*/  LDSM.16.MT88.4 R28, [R164+0x6800] ;  /* 0x00680000a41c783b */ /* 0x000f220000004200 */
[----:B--2---:R-:W-:Y:S01]  /*63f0*/  F2FP.F16.F32.PACK_AB R13, R147, R153 ;  /* 0x00000099930d723e */ /* 0x004fe200000000ff */
[----:B------:R-:W-:Y:S01]  /*6400*/  FADD.FTZ R153, R153, R141 ;  /* 0x0000008d99997221 */ /* 0x000fe20000010000 */
[----:B------:R-:W-:Y:S01]  /*6410*/  F2FP.F16.F32.PACK_AB R14, R83, R84 ;  /* 0x00000054530e723e */ /* 0x000fe200000000ff */
[----:B------:R-:W-:Y:S01]  /*6420*/  MUFU.EX2 R79, R79 ;  /* 0x0000004f004f7308 */ /* 0x000fe20000000800 */
[----:B-1----:R-:W-:Y:S01]  /*6430*/  F2FP.F16.F32.PACK_AB R15, R152, R149 ;  /* 0x00000095980f723e */ /* 0x002fe200000000ff */
[----:B------:R-:W-:-:S04]  /*6440*/  FADD.FTZ R153, R147, R153 ;  /* 0x0000009993997221 */ /* 0x000fc80000010000 */
[----:B------:R-:W-:Y:S02]  /*6450*/  FADD.FTZ R149, R149, R153 ;  /* 0x0000009995957221 */ /* 0x000fe40000010000 */
[----:B-----5:R-:W-:Y:S01]  /*6460*/  HMMA.16816.F32 R8, R12, R32, R8 ;  /* 0x000000200c08723c */ /* 0x020fe20000001808 */
[----:B------:R-:W1:Y:S01]  /*6470*/  MUFU.EX2 R158, R158 ;  /* 0x0000009e009e7308 */ /* 0x000e620000000800 */
[----:B------:R-:W-:-:S06]  /*6480*/  FADD.FTZ R149, R152, R149 ;  /* 0x0000009598957221 */ /* 0x000fcc0000010000 */
[C---:B------:R-:W-:Y:S01]  /*6490*/  HMMA.16816.F32 R4, R12.reuse, R34, R4 ;  /* 0x000000220c04723c */ /* 0x040fe20000001804 */
[----:B------:R-:W2:Y:S01]  /*64a0*/  LDSM.16.MT88.4 R32, [R3+0x6800] ;  /* 0x006800000320783b */ /* 0x000ea20000004200 */
[----:B------:R-:W5:Y:S06]  /*64b0*/  MUFU.EX2 R157, R157 ;  /* 0x0000009d009d7308 */ /* 0x000f6c0000000800 */
[----:B---3--:R-:W-:Y:S02]  /*64c0*/  HMMA.16816.F32 R24, R12, R16, R24 ;  /* 0x000000100c18723c */ /* 0x008fe40000001818 */
[----:B------:R-:W3:Y:S01]  /*64d0*/  MUFU.EX2 R159, R159 ;  /* 0x0000009f009f7308 */ /* 0x000ee20000000800 */
[----:B-1----:R-:W-:-:S05]  /*64e0*/  FADD.FTZ R149, R158, R149 ;  /* 0x000000959e957221 */ /* 0x002fca0000010000 */
[----:B------:R-:W-:Y:S01]  /*64f0*/  HMMA.16816.F32 R20, R12, R18, R20 ;  /* 0x000000120c14723c */ /* 0x000fe20000001814 */
[----:B------:R-:W1:Y:S01]  /*6500*/  LDSM.16.MT88.4 R16, [R164+0x6c00] ;  /* 0x006c0000a410783b */ /* 0x000e620000004200 */
[----:B------:R-:W4:Y:S01]  /*6510*/  MUFU.EX2 R161, R161 ;  /* 0x000000a100a17308 */ /* 0x000f220000000800 */
[----:B------:R-:W-:Y:S02]  /*6520*/  F2FP.F16.F32.PACK_AB R12, R81, R82 ;  /* 0x00000052510c723e */ /* 0x000fe400000000ff */
[C---:B-----5:R-:W-:Y:S01]  /*6530*/  F2FP.F16.F32.PACK_AB R13, R157.reuse, R158 ;  /* 0x0000009e9d0d723e */ /* 0x060fe200000000ff */
[----:B------:R-:W-:Y:S01]  /*6540*/  FADD.FTZ R157, R157, R149 ;  /* 0x000000959d9d7221 */ /* 0x000fe20000010000 */
[----:B------:R-:W-:-:S03]  /*6550*/  F2FP.F16.F32.PACK_AB R14, R79, R80 ;  /* 0x000000504f0e723e */ /* 0x000fc600000000ff */
[----:B------:R-:W-:Y:S01]  /*6560*/  MUFU.EX2 R78, R78 ;  /* 0x0000004e004e7308 */ /* 0x000fe20000000800 */
[----:B---3--:R-:W-:-:S07]  /*6570*/  FADD.FTZ R157, R159, R157 ;  /* 0x0000009d9f9d7221 */ /* 0x008fce0000010000 */
[----:B------:R-:W3:Y:S01]  /*6580*/  MUFU.EX2 R77, R77 ;  /* 0x0000004d004d7308 */ /* 0x000ee20000000800 */
[C---:B----4-:R-:W-:Y:S01]  /*6590*/  F2FP.F16.F32.PACK_AB R15, R161.reuse, R159 ;  /* 0x0000009fa10f723e */ /* 0x050fe200000000ff */
[----:B------:R-:W-:-:S06]  /*65a0*/  FADD.FTZ R157, R161, R157 ;  /* 0x0000009da19d7221 */ /* 0x000fcc0000010000 */
[C---:B------:R-:W-:Y:S01]  /*65b0*/  HMMA.16816.F32 R8, R12.reuse, R28, R8 ;  /* 0x0000001c0c08723c */ /* 0x040fe20000001808 */
[----:B------:R-:W-:Y:S07]  /*65c0*/  MUFU.EX2 R76, R76 ;  /* 0x0000004c004c7308 */ /* 0x000fee0000000800 */
[C---:B------:R-:W-:Y:S01]  /*65d0*/  HMMA.16816.F32 R4, R12.reuse, R30, R4 ;  /* 0x0000001e0c04723c */ /* 0x040fe20000001804 */
[----:B------:R-:W4:Y:S01]  /*65e0*/  LDSM.16.MT88.4 R28, [R3+0x6c00] ;  /* 0x006c0000031c783b */ /* 0x000f220000004200 */
[----:B------:R-:W5:Y:S06]  /*65f0*/  MUFU.EX2 R75, R75 ;  /* 0x0000004b004b7308 */ /* 0x000f6c0000000800 */
[C---:B--2---:R-:W-:Y:S02]  /*6600*/  HMMA.16816.F32 R24, R12.reuse, R32, R24 ;  /* 0x000000200c18723c */ /* 0x044fe40000001818 */
[----:B------:R-:W-:Y:S06]  /*6610*/  MUFU.EX2 R181, R181 ;  /* 0x000000b500b57308 */ /* 0x000fec0000000800 */
[----:B------:R-:W-:Y:S01]  /*6620*/  HMMA.16816.F32 R20, R12, R34, R20 ;  /* 0x000000220c14723c */ /* 0x000fe20000001814 */
[----:B------:R-:W2:Y:S01]  /*6630*/  LDSM.16.MT88.4 R32, [R164+0x7000] ;  /* 0x00700000a420783b */ /* 0x000ea20000004200 */
[----:B------:R-:W1:Y:S01]  /*6640*/  MUFU.EX2 R178, R178 ;  /* 0x000000b200b27308 */ /* 0x000e620000000800 */
[----:B---3--:R-:W-:-:S02]  /*6650*/  F2FP.F16.F32.PACK_AB R12, R77, R78 ;  /* 0x0000004e4d0c723e */ /* 0x008fc400000000ff */
[----:B-----5:R-:W-:-:S05]  /*6660*/  F2FP.F16.F32.PACK_AB R14, R75, R76 ;  /* 0x0000004c4b0e723e */ /* 0x020fca00000000ff */
[----:B------:R-:W-:Y:S08]  /*6670*/  MUFU.EX2 R182, R182 ;  /* 0x000000b600b67308 */ /* 0x000ff00000000800 */
[----:B------:R-:W3:Y:S01]  /*6680*/  MUFU.EX2 R180, R180 ;  /* 0x000000b400b47308 */ /* 0x000ee20000000800 */
[----:B-1----:R-:W-:Y:S01]  /*6690*/  F2FP.F16.F32.PACK_AB R13, R178, R181 ;  /* 0x000000b5b20d723e */ /* 0x002fe200000000ff */
[----:B------:R-:W-:-:S04]  /*66a0*/  FADD.FTZ R181, R181, R157 ;  /* 0x0000009db5b57221 */ /* 0x000fc80000010000 */
[----:B------:R-:W-:Y:S02]  /*66b0*/  FADD.FTZ R181, R178, R181 ;  /* 0x000000b5b2b57221 */ /* 0x000fe40000010000 */
[----:B------:R-:W-:Y:S08]  /*66c0*/  MUFU.EX2 R74, R74 ;  /* 0x0000004a004a7308 */ /* 0x000ff00000000800 */
[----:B------:R-:W1:Y:S01]  /*66d0*/  MUFU.EX2 R73, R73 ;  /* 0x0000004900497308 */ /* 0x000e620000000800 */
[----:B---3--:R-:W-:Y:S01]  /*66e0*/  F2FP.F16.F32.PACK_AB R15, R180, R182 ;  /* 0x000000b6b40f723e */ /* 0x008fe200000000ff */
[----:B------:R-:W-:-:S04]  /*66f0*/  FADD.FTZ R182, R182, R181 ;  /* 0x000000b5b6b67221 */ /* 0x000fc80000010000 */
[----:B------:R-:W-:Y:S02]  /*6700*/  FADD.FTZ R182, R180, R182 ;  /* 0x000000b6b4b67221 */ /* 0x000fe40000010000 */
[----:B------:R-:W-:Y:S01]  /*6710*/  MUFU.EX2 R72, R72 ;  /* 0x0000004800487308 */ /* 0x000fe20000000800 */
[C---:B------:R-:W-:Y:S07]  /*6720*/  HMMA.16816.F32 R8, R12.reuse, R16, R8 ;  /* 0x000000100c08723c */ /* 0x040fee0000001808 */
[----:B------:R-:W3:Y:S01]  /*6730*/  MUFU.EX2 R71, R71 ;  /* 0x0000004700477308 */ /* 0x000ee20000000800 */
[C---:B------:R-:W-:Y:S01]  /*6740*/  HMMA.16816.F32 R4, R12.reuse, R18, R4 ;  /* 0x000000120c04723c */ /* 0x040fe20000001804 */
[----:B------:R-:W5:Y:S06]  /*6750*/  LDSM.16.MT88.4 R16, [R3+0x7000] ;  /* 0x007000000310783b */ /* 0x000f6c0000004200 */
[----:B------:R-:W-:Y:S01]  /*6760*/  MUFU.EX2 R183, R183 ;  /* 0x000000b700b77308 */ /* 0x000fe20000000800 */
[C---:B----4-:R-:W-:Y:S07]  /*6770*/  HMMA.16816.F32 R24, R12.reuse, R28, R24 ;  /* 0x0000001c0c18723c */ /* 0x050fee0000001818 */
[----:B------:R-:W4:Y:S01]  /*6780*/  MUFU.EX2 R163, R163 ;  /* 0x000000a300a37308 */ /* 0x000f220000000800 */
[----:B------:R-:W-:Y:S01]  /*6790*/  HMMA.16816.F32 R20, R12, R30, R20 ;  /* 0x0000001e0c14723c */ /* 0x000fe20000001814 */
[----:B-1----:R-:W-:Y:S01]  /*67a0*/  F2FP.F16.F32.PACK_AB R12, R73, R74 ;  /* 0x0000004a490c723e */ /* 0x002fe200000000ff */
[----:B------:R-:W1:Y:S01]  /*67b0*/  LDSM.16.MT88.4 R28, [R164+0x7400] ;  /* 0x00740000a41c783b */ /* 0x000e620000004200 */
[----:B---3--:R-:W-:-:S04]  /*67c0*/  F2FP.F16.F32.PACK_AB R14, R71, R72 ;  /* 0x00000048470e723e */ /* 0x008fc800000000ff */
[----:B------:R-:W3:Y:S08]  /*67d0*/  MUFU.EX2 R162, R162 ;  /* 0x000000a200a27308 */ /* 0x000ef00000000800 */
[----:B------:R-:W2:Y:S01]  /*67e0*/  MUFU.EX2 R160, R160 ;  /* 0x000000a000a07308 */ /* 0x000ea20000000800 */
[----:B----4-:R-:W-:Y:S01]  /*67f0*/  F2FP.F16.F32.PACK_AB R13, R163, R183 ;  /* 0x000000b7a30d723e */ /* 0x010fe200000000ff */
[----:B------:R-:W-:Y:S01]  /*6800*/  FADD.FTZ R183, R183, R182 ;  /* 0x000000b6b7b77221 */ /* 0x000fe20000010000 */
[----:B------:R-:W-:-:S03]  /*6810*/  FFMA.FTZ R182, R38, UR4, -R55 ;  /* 0x0000000426b67c23 */ /* 0x000fc60008010837 */
[----:B------:R-:W-:Y:S02]  /*6820*/  FADD.FTZ R183, R163, R183 ;  /* 0x000000b7a3b77221 */ /* 0x000fe40000010000 */
[----:B------:R-:W-:Y:S02]  /*6830*/  MUFU.EX2 R70, R70 ;  /* 0x0000004600467308 */ /* 0x000fe40000000800 */
[----:B---3--:R-:W-:-:S06]  /*6840*/  FADD.FTZ R183, R162, R183 ;  /* 0x000000b7a2b77221 */ /* 0x008fcc0000010000 */
[----:B------:R-:W3:Y:S01]  /*6850*/  MUFU.EX2 R69, R69 ;  /* 0x0000004500457308 */ /* 0x000ee20000000800 */
[C---:B--2---:R-:W-:Y:S01]  /*6860*/  F2FP.F16.F32.PACK_AB R15, R160.reuse, R162 ;  /* 0x000000a2a00f723e */ /* 0x044fe200000000ff */
[----:B------:R-:W-:Y:S01]  /*6870*/  FADD.FTZ R160, R160, R183 ;  /* 0x000000b7a0a07221 */ /* 0x000fe20000010000 */
[----:B------:R-:W-:-:S05]  /*6880*/  FFMA.FTZ R183, R51, UR4, -R89 ;  /* 0x0000000433b77c23 */ /* 0x000fca0008010859 */
[C---:B------:R-:W-:Y:S01]  /*6890*/  HMMA.16816.F32 R8, R12.reuse, R32, R8 ;  /* 0x000000200c08723c */ /* 0x040fe20000001808 */
[----:B------:R-:W-:Y:S07]  /*68a0*/  MUFU.EX2 R68, R68 ;  /* 0x0000004400447308 */ /* 0x000fee0000000800 */
[C---:B------:R-:W-:Y:S01]  /*68b0*/  HMMA.16816.F32 R4, R12.reuse, R34, R4 ;  /* 0x000000220c04723c */ /* 0x040fe20000001804 */
[----:B------:R-:W2:Y:S01]  /*68c0*/  LDSM.16.MT88.4 R32, [R3+0x7400] ;  /* 0x007400000320783b */ /* 0x000ea20000004200 */
[----:B------:R-:W4:Y:S06]  /*68d0*/  MUFU.EX2 R67, R67 ;  /* 0x0000004300437308 */ /* 0x000f2c0000000800 */
[C---:B-----5:R-:W-:Y:S01]  /*68e0*/  HMMA.16816.F32 R24, R12.reuse, R16, R24 ;  /* 0x000000100c18723c */ /* 0x060fe20000001818 */
[----:B---3--:R-:W-:Y:S01]  /*68f0*/  F2FP.F16.F32.PACK_AB R16, R69, R70 ;  /* 0x000000464510723e */ /* 0x008fe200000000ff */
[----:B------:R-:W3:Y:S06]  /*6900*/  MUFU.EX2 R154, R154 ;  /* 0x0000009a009a7308 */ /* 0x000eec0000000800 */
[----:B------:R-:W-:Y:S01]  /*6910*/  HMMA.16816.F32 R20, R12, R18, R20 ;  /* 0x000000120c14723c */ /* 0x000fe20000001814 */
[----:B------:R-:W5:Y:S01]  /*6920*/  LDSM.16.MT88.4 R12, [R164+0x7800] ;  /* 0x00780000a40c783b */ /* 0x000f620000004200 */
[----:B------:R-:W1:Y:S01]  /*6930*/  MUFU.EX2 R146, R146 ;  /* 0x0000009200927308 */ /* 0x000e620000000800 */
[----:B----4-:R-:W-:-:S07]  /*6940*/  F2FP.F16.F32.PACK_AB R18, R67, R68 ;  /* 0x000000444312723e */ /* 0x010fce00000000ff */
[----:B------:R-:W4:Y:S01]  /*6950*/  MUFU.EX2 R145, R145 ;  /* 0x0000009100917308 */ /* 0x000f220000000800 */
[----:B---3--:R-:W-:-:S07]  /*6960*/  FADD.FTZ R160, R154, R160 ;  /* 0x000000a09aa07221 */ /* 0x008fce0000010000 */
[----:B------:R-:W3:Y:S01]  /*6970*/  MUFU.EX2 R144, R144 ;  /* 0x0000009000907308 */ /* 0x000ee20000000800 */
[C---:B-1----:R-:W-:Y:S01]  /*6980*/  F2FP.F16.F32.PACK_AB R17, R146.reuse, R154 ;  /* 0x0000009a9211723e */ /* 0x042fe200000000ff */
[----:B------:R-:W-:-:S06]  /*6990*/  FADD.FTZ R146, R146, R160 ;  /* 0x000000a092927221 */ /* 0x000fcc0000010000 */
[----:B------:R-:W-:Y:S01]  /*69a0*/  MUFU.EX2 R66, R66 ;  /* 0x0000004200427308 */ /* 0x000fe20000000800 */
[----:B----4-:R-:W-:-:S07]  /*69b0*/  FADD.FTZ R146, R145, R146 ;  /* 0x0000009291927221 */ /* 0x010fce0000010000 */
[----:B------:R-:W1:Y:S01]  /*69c0*/  MUFU.EX2 R65, R65 ;  /* 0x0000004100417308 */ /* 0x000e620000000800 */
[C---:B---3--:R-:W-:Y:S01]  /*69d0*/  F2FP.F16.F32.PACK_AB R19, R144.reuse, R145 ;  /* 0x000000919013723e */ /* 0x048fe200000000ff */
[----:B------:R-:W-:-:S06]  /*69e0*/  FADD.FTZ R144, R144, R146 ;  /* 0x0000009290907221 */ /* 0x000fcc0000010000 */
[C---:B------:R-:W-:Y:S01]  /*69f0*/  HMMA.16816.F32 R8, R16.reuse, R28, R8 ;  /* 0x0000001c1008723c */ /* 0x040fe20000001808 */
[----:B------:R-:W-:Y:S07]  /*6a00*/  MUFU.EX2 R64, R64 ;  /* 0x0000004000407308 */ /* 0x000fee0000000800 */
[C---:B------:R-:W-:Y:S01]  /*6a10*/  HMMA.16816.F32 R4, R16.reuse, R30, R4 ;  /* 0x0000001e1004723c */ /* 0x040fe20000001804 */
[----:B------:R-:W3:Y:S01]  /*6a20*/  LDSM.16.MT88.4 R28, [R3+0x7800] ;  /* 0x00780000031c783b */ /* 0x000ee20000004200 */
[----:B------:R-:W4:Y:S06]  /*6a30*/  MUFU.EX2 R63, R63 ;  /* 0x0000003f003f7308 */ /* 0x000f2c0000000800 */
[C---:B--2---:R-:W-:Y:S01]  /*6a40*/  HMMA.16816.F32 R24, R16.reuse, R32, R24 ;  /* 0x000000201018723c */ /* 0x044fe20000001818 */
[----:B-1----:R-:W-:Y:S01]  /*6a50*/  F2FP.F16.F32.PACK_AB R32, R65, R66 ;  /* 0x000000424120723e */ /* 0x002fe200000000ff */
[----:B------:R-:W1:Y:S06]  /*6a60*/  MUFU.EX2 R140, R140 ;  /* 0x0000008c008c7308 */ /* 0x000e6c0000000800 */
[----:B------:R-:W-:Y:S01]  /*6a70*/  HMMA.16816.F32 R20, R16, R34, R20 ;  /* 0x000000221014723c */ /* 0x000fe20000001814 */
[----:B------:R-:W-:Y:S01]  /*6a80*/  FFMA.FTZ R16, R107, UR4, -R55 ;  /* 0x000000046b107c23 */ /* 0x000fe20008010837 */
[----:B------:R-:W2:Y:S01]  /*6a90*/  MUFU.EX2 R139, R139 ;  /* 0x0000008b008b7308 */ /* 0x000ea20000000800 */
[----:B----4-:R-:W-:-:S07]  /*6aa0*/  F2FP.F16.F32.PACK_AB R34, R63, R64 ;  /* 0x000000403f22723e */ /* 0x010fce00000000ff */
[----:B------:R-:W-:Y:S01]  /*6ab0*/  MUFU.EX2 R128, R128 ;  /* 0x0000008000807308 */ /* 0x000fe20000000800 */
[----:B-1----:R-:W-:-:S07]  /*6ac0*/  FADD.FTZ R144, R140, R144 ;  /* 0x000000908c907221 */ /* 0x002fce0000010000 */
[----:B------:R-:W1:Y:S01]  /*6ad0*/  MUFU.EX2 R122, R122 ;  /* 0x0000007a007a7308 */ /* 0x000e620000000800 */
[C---:B--2---:R-:W-:Y:S01]  /*6ae0*/  F2FP.F16.F32.PACK_AB R33, R139.reuse, R140 ;  /* 0x0000008c8b21723e */ /* 0x044fe200000000ff */
[----:B------:R-:W-:Y:S01]  /*6af0*/  FADD.FTZ R144, R139, R144 ;  /* 0x000000908b907221 */ /* 0x000fe20000010000 */
[----:B------:R-:W-:Y:S05]  /*6b00*/  LDSM.16.MT88.4 R140, [R164+0x8c00] ;  /* 0x008c0000a48c783b */ /* 0x000fea0000004200 */
[----:B------:R2:W-:Y:S08]  /*6b10*/  MUFU.EX2 R106, R16 ;  /* 0x00000010006a7308 */ /* 0x0005f00000000800 */
[----:B------:R-:W-:Y:S01]  /*6b20*/  MUFU.EX2 R62, R62 ;  /* 0x0000003e003e7308 */ /* 0x000fe20000000800 */
[----:B-1----:R-:W-:Y:S01]  /*6b30*/  F2FP.F16.F32.PACK_AB R35, R122, R128 ;  /* 0x000000807a23723e */ /* 0x002fe200000000ff */
[----:B------:R-:W-:-:S04]  /*6b40*/  FADD.FTZ R128, R128, R144 ;  /* 0x0000009080807221 */ /* 0x000fc80000010000 */
[----:B------:R-:W-:Y:S02]  /*6b50*/  FADD.FTZ R128, R122, R128 ;  /* 0x000000807a807221 */ /* 0x000fe40000010000 */
[----:B------:R-:W1:Y:S01]  /*6b60*/  MUFU.EX2 R61, R61 ;  /* 0x0000003d003d7308 */ /* 0x000e620000000800 */
[----:B--2---:R-:W2:Y:S01]  /*6b70*/  LDSM.16.MT88.4 R16, [R164+0x7c00] ;  /* 0x007c0000a410783b */ /* 0x004ea20000004200 */
[C---:B-----5:R-:W-:Y:S06]  /*6b80*/  HMMA.16816.F32 R8, R32.reuse, R12, R8 ;  /* 0x0000000c2008723c */ /* 0x060fec0000001808 */
[----:B------:R-:W-:Y:S02]  /*6b90*/  MUFU.EX2 R60, R60 ;  /* 0x0000003c003c7308 */ /* 0x000fe40000000800 */
[C---:B---3--:R-:W-:Y:S06]  /*6ba0*/  HMMA.16816.F32 R24, R32.reuse, R28, R24 ;  /* 0x0000001c2018723c */ /* 0x048fec0000001818 */
[----:B------:R-:W3:Y:S02]  /*6bb0*/  MUFU.EX2 R59, R59 ;  /* 0x0000003b003b7308 */ /* 0x000ee40000000800 */
[C---:B------:R-:W-:Y:S01]  /*6bc0*/  HMMA.16816.F32 R4, R32.reuse, R14, R4 ;  /* 0x0000000e2004723c */ /* 0x040fe20000001804 */
[----:B------:R-:W4:Y:S05]  /*6bd0*/  LDSM.16.MT88.4 R12, [R3+0x7c00] ;  /* 0x007c0000030c783b */ /* 0x000f2a0000004200 */
[----:B------:R-:W5:Y:S02]  /*6be0*/  MUFU.EX2 R107, R109 ;  /* 0x0000006d006b7308 */ /* 0x000f640000000800 */
[----:B------:R-:W-:Y:S01]  /*6bf0*/  HMMA.16816.F32 R28, R32, R30, R20 ;  /* 0x0000001e201c723c */ /* 0x000fe20000001814 */
[----:B-1----:R-:W-:Y:S01]  /*6c00*/  F2FP.F16.F32.PACK_AB R32, R61, R62 ;  /* 0x0000003e3d20723e */ /* 0x002fe200000000ff */
[----:B------:R-:W1:Y:S04]  /*6c10*/  LDSM.16.MT88.4 R20, [R164+0x8000] ;  /* 0x00800000a414783b */ /* 0x000e680000004200 */
[----:B------:R-:W2:Y:S01]  /*6c20*/  MUFU.EX2 R102, R102 ;  /* 0x0000006600667308 */ /* 0x000ea20000000800 */
[----:B---3--:R-:W-:-:S07]  /*6c30*/  F2FP.F16.F32.PACK_AB R34, R59, R60 ;  /* 0x0000003c3b22723e */ /* 0x008fce00000000ff */
        /* <DEDUP_REMOVED lines=9> */
[----:B------:R-:W-:Y:S01]  /*6cd0*/  HMMA.16816.F32 R8, R32, R16, R8 ;  /* 0x000000102008723c */ /* 0x000fe20000001808 */
[----:B------:R-:W-:Y:S01]  /*6ce0*/  FADD.FTZ R16, R88, R92 ;  /* 0x0000005c58107221 */ /* 0x000fe20000010000 */
[----:B------:R-:W-:Y:S03]  /*6cf0*/  MUFU.EX2 R56, R56 ;  /* 0x0000003800387308 */ /* 0x000fe60000000800 */
[----:B------:R-:W-:-:S03]  /*6d00*/  FADD.FTZ R16, R87, R16 ;  /* 0x0000001057107221 */ /* 0x000fc60000010000 */
[C---:B------:R-:W-:Y:S01]  /*6d10*/  HMMA.16816.F32 R4, R32.reuse, R18, R4 ;  /* 0x000000122004723c */ /* 0x040fe20000001804 */
[----:B------:R-:W-:Y:S01]  /*6d20*/  FADD.FTZ R16, R86, R16 ;  /* 0x0000001056107221 */ /* 0x000fe20000010000 */
[----:B------:R-:W3:Y:S03]  /*6d30*/  MUFU.EX2 R90, R90 ;  /* 0x0000005a005a7308 */ /* 0x000ee60000000800 */
[----:B------:R-:W-:Y:S02]  /*6d40*/  FADD.FTZ R85, R85, R16 ;  /* 0x0000001055557221 */ /* 0x000fe40000010000 */
[----:B------:R-:W5:Y:S01]  /*6d50*/  LDSM.16.MT88.4 R16, [R3+0x8000] ;  /* 0x008000000310783b */ /* 0x000f620000004200 */
[----:B----4-:R-:W-:Y:S01]  /*6d60*/  HMMA.16816.F32 R24, R32, R12, R24 ;  /* 0x0000000c2018723c */ /* 0x010fe20000001818 */
[----:B------:R-:W-:Y:S01]  /*6d70*/  FADD.FTZ R85, R84, R85 ;  /* 0x0000005554557221 */ /* 0x000fe20000010000 */
[----:B------:R-:W4:Y:S01]  /*6d80*/  MUFU.EX2 R96, R96 ;  /* 0x0000006000607308 */ /* 0x000f220000000800 */
[----:B--2---:R-:W-:-:S02]  /*6d90*/  F2FP.F16.F32.PACK_AB R12, R57, R58 ;  /* 0x0000003a390c723e */ /* 0x004fc400000000ff */
[----:B------:R-:W-:-:S03]  /*6da0*/  FADD.FTZ R83, R83, R85 ;  /* 0x0000005553537221 */ /* 0x000fc60000010000 */
[----:B------:R-:W-:Y:S01]  /*6db0*/  HMMA.16816.F32 R28, R32, R14, R28 ;  /* 0x0000000e201c723c */ /* 0x000fe2000000181c */
[----:B------:R-:W-:Y:S01]  /*6dc0*/  FADD.FTZ R83, R82, R83 ;  /* 0x0000005352537221 */ /* 0x000fe20000010000 */
[----:B------:R-:W2:Y:S01]  /*6dd0*/  MUFU.EX2 R94, R95 ;  /* 0x0000005f005e7308 */ /* 0x000ea20000000800 */
[----:B---3--:R-:W-:Y:S01]  /*6de0*/  F2FP.F16.F32.PACK_AB R14, R90, R56 ;  /* 0x000000385a0e723e */ /* 0x008fe200000000ff */
[----:B------:R-:W3:Y:S01]  /*6df0*/  LDSM.16.MT88.4 R32, [R164+0x8400] ;  /* 0x00840000a420783b */ /* 0x000ee20000004200 */
[----:B------:R-:W-:-:S04]  /*6e00*/  FADD.FTZ R81, R81, R83 ;  /* 0x0000005351517221 */ /* 0x000fc80000010000 */
[----:B------:R-:W-:Y:S01]  /*6e10*/  FADD.FTZ R81, R80, R81 ;  /* 0x0000005150517221 */ /* 0x000fe20000010000 */
[----:B------:R-:W-:Y:S01]  /*6e20*/  MUFU.EX2 R91, R91 ;  /* 0x0000005b005b7308 */ /* 0x000fe20000000800 */
[----:B----4-:R-:W-:Y:S02]  /*6e30*/  FADD.FTZ R100, R96, R100 ;  /* 0x0000006460647221 */ /* 0x010fe40000010000 */
[----:B------:R-:W-:-:S04]  /*6e40*/  FADD.FTZ R81, R79, R81 ;  /* 0x000000514f517221 */ /* 0x000fc80000010000 */
[----:B------:R-:W-:Y:S01]  /*6e50*/  FADD.FTZ R78, R78, R81 ;  /* 0x000000514e4e7221 */ /* 0x000fe20000010000 */
[----:B------:R-:W4:Y:S01]  /*6e60*/  MUFU.EX2 R87, R50 ;  /* 0x0000003200577308 */ /* 0x000f220000000800 */
[C---:B--2---:R-:W-:Y:S01]  /*6e70*/  F2FP.F16.F32.PACK_AB R13, R94.reuse, R96 ;  /* 0x000000605e0d723e */ /* 0x044fe200000000ff */
[----:B------:R-:W-:Y:S01]  /*6e80*/  FADD.FTZ R100, R94, R100 ;  /* 0x000000645e647221 */ /* 0x000fe20000010000 */
[----:B------:R-:W-:-:S04]  /*6e90*/  FADD.FTZ R78, R77, R78 ;  /* 0x0000004e4d4e7221 */ /* 0x000fc80000010000 */
[----:B------:R-:W-:Y:S01]  /*6ea0*/  FADD.FTZ R76, R76, R78 ;  /* 0x0000004e4c4c7221 */ /* 0x000fe20000010000 */
[----:B------:R-:W-:Y:S03]  /*6eb0*/  MUFU.EX2 R99, R99 ;  /* 0x0000006300637308 */ /* 0x000fe60000000800 */
[----:B------:R-:W-:-:S04]  /*6ec0*/  FADD.FTZ R76, R75, R76 ;  /* 0x0000004c4b4c7221 */ /* 0x000fc80000010000 */
[----:B------:R-:W-:Y:S01]  /*6ed0*/  FADD.FTZ R74, R74, R76 ;  /* 0x0000004c4a4a7221 */ /* 0x000fe20000010000 */
[----:B------:R-:W2:Y:S01]  /*6ee0*/  MUFU.EX2 R114, R114 ;  /* 0x0000007200727308 */ /* 0x000ea20000000800 */
[----:B----4-:R-:W-:Y:S01]  /*6ef0*/  F2FP.F16.F32.PACK_AB R15, R87, R91 ;  /* 0x0000005b570f723e */ /* 0x010fe200000000ff */
[----:B------:R-:W-:Y:S01]  /*6f00*/  FFMA.FTZ R50, R54, UR4, -R89 ;  /* 0x0000000436327c23 */ /* 0x000fe20008010859 */
[----:B------:R-:W-:Y:S01]  /*6f10*/  FADD.FTZ R74, R73, R74 ;  /* 0x0000004a494a7221 */ /* 0x000fe20000010000 */
[----:B------:R-:W-:Y:S01]  /*6f20*/  FFMA.FTZ R54, R46, UR4, -R55 ;  /* 0x000000042e367c23 */ /* 0x000fe20008010837 */
[----:B------:R-:W-:Y:S01]  /*6f30*/  FADD.FTZ R91, R91, R100 ;  /* 0x000000645b5b7221 */ /* 0x000fe20000010000 */
[----:B------:R-:W-:Y:S01]  /*6f40*/  FFMA.FTZ R46, R52, UR4, -R89 ;  /* 0x00000004342e7c23 */ /* 0x000fe20008010859 */
[----:B------:R-:W-:Y:S01]  /*6f50*/  FADD.FTZ R74, R72, R74 ;  /* 0x0000004a484a7221 */ /* 0x000fe20000010000 */
[----:B-1----:R-:W-:Y:S01]  /*6f60*/  HMMA.16816.F32 R8, R12, R20, R8 ;  /* 0x000000140c08723c */ /* 0x002fe20000001808 */
[----:B------:R-:W-:Y:S01]  /*6f70*/  MUFU.EX2 R138, R138 ;  /* 0x0000008a008a7308 */ /* 0x000fe20000000800 */
[----:B------:R-:W-:Y:S01]  /*6f80*/  FADD.FTZ R91, R87, R91 ;  /* 0x0000005b575b7221 */ /* 0x000fe20000010000 */
[----:B------:R-:W-:-:S04]  /*6f90*/  FADD.FTZ R71, R71, R74 ;  /* 0x0000004a47477221 */ /* 0x000fc80000010000 */
[----:B------:R-:W-:Y:S01]  /*6fa0*/  FADD.FTZ R71, R70, R71 ;  /* 0x0000004746477221 */ /* 0x000fe20000010000 */
[----:B------:R-:W-:Y:S01]  /*6fb0*/  HMMA.16816.F32 R4, R12, R22, R4 ;  /* 0x000000160c04723c */ /* 0x000fe20000001804 */
[----:B------:R-:W1:Y:S01]  /*6fc0*/  LDSM.16.MT88.4 R20, [R3+0x8400] ;  /* 0x008400000314783b */ /* 0x000e620000004200 */
[----:B------:R-:W4:Y:S01]  /*6fd0*/  MUFU.EX2 R148, R148 ;  /* 0x0000009400947308 */ /* 0x000f220000000800 */
[----:B------:R-:W-:-:S04]  /*6fe0*/  FADD.FTZ R69, R69, R71 ;  /* 0x0000004745457221 */ /* 0x000fc80000010000 */
[----:B------:R-:W-:Y:S01]  /*6ff0*/  FADD.FTZ R69, R68, R69 ;  /* 0x0000004544457221 */ /* 0x000fe20000010000 */
[----:B-----5:R-:W-:Y:S02]  /*7000*/  HMMA.16816.F32 R24, R12, R16, R24 ;  /* 0x000000100c18723c */ /* 0x020fe40000001818 */
[----:B------:R-:W5:Y:S01]  /*7010*/  MUFU.EX2 R49, R49 ;  /* 0x0000003100317308 */ /* 0x000f620000000800 */
[----:B------:R-:W-:-:S04]  /*7020*/  FADD.FTZ R67, R67, R69 ;  /* 0x0000004543437221 */ /* 0x000fc80000010000 */
[----:B------:R-:W-:Y:S01]  /*7030*/  FADD.FTZ R67, R66, R67 ;  /* 0x0000004342437221 */ /* 0x000fe20000010000 */
[----:B------:R-:W-:Y:S01]  /*7040*/  HMMA.16816.F32 R28, R12, R18, R28 ;  /* 0x000000120c1c723c */ /* 0x000fe2000000181c */
[----:B------:R-:W1:Y:S01]  /*7050*/  LDSM.16.MT88.4 R16, [R164+0x8800] ;  /* 0x00880000a410783b */ /* 0x000e620000004200 */
[----:B------:R-:W3:Y:S01]  /*7060*/  MUFU.EX2 R48, R48 ;  /* 0x0000003000307308 */ /* 0x000ee20000000800 */
[----:B------:R-:W-:Y:S01]  /*7070*/  FADD.FTZ R67, R65, R67 ;  /* 0x0000004341437221 */ /* 0x000fe20000010000 */
[----:B--2---:R-:W-:Y:S02]  /*7080*/  F2FP.F16.F32.PACK_AB R12, R114, R99 ;  /* 0x00000063720c723e */ /* 0x004fe400000000ff */
[----:B----4-:R-:W-:Y:S01]  /*7090*/  F2FP.F16.F32.PACK_AB R14, R148, R138 ;  /* 0x0000008a940e723e */ /* 0x010fe200000000ff */
[----:B------:R-:W-:-:S03]  /*70a0*/  FADD.FTZ R64, R64, R67 ;  /* 0x0000004340407221 */ /* 0x000fc60000010000 */
[----:B------:R-:W2:Y:S01]  /*70b0*/  MUFU.EX2 R47, R47 ;  /* 0x0000002f002f7308 */ /* 0x000ea20000000800 */
[----:B------:R-:W-:Y:S01]  /*70c0*/  FADD.FTZ R64, R63, R64 ;  /* 0x000000403f407221 */ /* 0x000fe20000010000 */
[----:B-----5:R-:W-:-:S03]  /*70d0*/  FADD.FTZ R91, R49, R91 ;  /* 0x0000005b315b7221 */ /* 0x020fc60000010000 */
[----:B------:R-:W-:-:S03]  /*70e0*/  FADD.FTZ R62, R62, R64 ;  /* 0x000000403e3e7221 */ /* 0x000fc60000010000 */
[----:B------:R-:W4:Y:S01]  /*70f0*/  MUFU.EX2 R54, R54 ;  /* 0x0000003600367308 */ /* 0x000f220000000800 */
[C---:B---3--:R-:W-:Y:S01]  /*7100*/  F2FP.F16.F32.PACK_AB R13, R48.reuse, R49 ;  /* 0x00000031300d723e */ /* 0x048fe200000000ff */
[----:B------:R-:W-:Y:S01]  /*7110*/  FADD.FTZ R61, R61, R62 ;  /* 0x0000003e3d3d7221 */ /* 0x000fe20000010000 */
[----:B------:R-:W-:-:S03]  /*7120*/  FADD.FTZ R48, R48, R91 ;  /* 0x0000005b30307221 */ /* 0x000fc60000010000 */
[----:B------:R-:W-:Y:S02]  /*7130*/  FADD.FTZ R61, R60, R61 ;  /* 0x0000003d3c3d7221 */ /* 0x000fe40000010000 */
[----:B------:R-:W3:Y:S01]  /*7140*/  MUFU.EX2 R156, R156 ;  /* 0x0000009c009c7308 */ /* 0x000ee20000000800 */
[----:B--2---:R-:W-:Y:S01]  /*7150*/  FADD.FTZ R48, R47, R48 ;  /* 0x000000302f307221 */ /* 0x004fe20000010000 */
[----:B------:R-:W-:-:S04]  /*7160*/  FADD.FTZ R59, R59, R61 ;  /* 0x0000003d3b3b7221 */ /* 0x000fc80000010000 */
[----:B------:R-:W-:Y:S02]  /*7170*/  FADD.FTZ R59, R58, R59 ;  /* 0x0000003b3a3b7221 */ /* 0x000fe40000010000 */
[----:B------:R-:W2:Y:S01]  /*7180*/  MUFU.EX2 R179, R179 ;  /* 0x000000b300b37308 */ /* 0x000ea20000000800 */
[C---:B----4-:R-:W-:Y:S01]  /*7190*/  F2FP.F16.F32.PACK_AB R15, R54.reuse, R47 ;  /* 0x0000002f360f723e */ /* 0x050fe200000000ff */
        /* <DEDUP_REMOVED lines=8> */
[----:B------:R-:W4:Y:S01]  /*7220*/  LDSM.16.MT88.4 R32, [R3+0x8800] ;  /* 0x008800000320783b */ /* 0x000f220000004200 */
[----:B------:R-:W5:Y:S01]  /*7230*/  MUFU.EX2 R111, R115 ;  /* 0x00000073006f7308 */ /* 0x000f620000000800 */
[----:B------:R-:W-:-:S04]  /*7240*/  FADD.FTZ R114, R114, R90 ;  /* 0x0000005a72727221 */ /* 0x000fc80000010000 */
[----:B------:R-:W-:Y:S01]  /*7250*/  FADD.FTZ R114, R138, R114 ;  /* 0x000000728a727221 */ /* 0x000fe20000010000 */
[----:B-1----:R-:W-:Y:S01]  /*7260*/  HMMA.16816.F32 R24, R12, R20, R24 ;  /* 0x000000140c18723c */ /* 0x002fe20000001818 */
[----:B------:R-:W-:Y:S01]  /*7270*/  FFMA.FTZ R21, R41, UR4, -R55 ;  /* 0x0000000429157c23 */ /* 0x000fe20008010837 */
[----:B------:R-:W1:Y:S01]  /*7280*/  MUFU.EX2 R45, R45 ;  /* 0x0000002d002d7308 */ /* 0x000e620000000800 */
[----:B------:R-:W-:-:S04]  /*7290*/  FADD.FTZ R148, R148, R114 ;  /* 0x0000007294947221 */ /* 0x000fc80000010000 */
[----:B---3--:R-:W-:Y:S01]  /*72a0*/  FADD.FTZ R148, R156, R148 ;  /* 0x000000949c947221 */ /* 0x008fe20000010000 */
[----:B------:R-:W-:Y:S01]  /*72b0*/  HMMA.16816.F32 R28, R12, R22, R28 ;  /* 0x000000160c1c723c */ /* 0x000fe2000000181c */
[----:B--2---:R-:W-:Y:S01]  /*72c0*/  F2FP.F16.F32.PACK_AB R12, R179, R156 ;  /* 0x0000009cb30c723e */ /* 0x004fe200000000ff */
[----:B------:R-:W2:Y:S01]  /*72d0*/  MUFU.EX2 R44, R44 ;  /* 0x0000002c002c7308 */ /* 0x000ea20000000800 */
[----:B-----5:R-:W-:Y:S01]  /*72e0*/  F2FP.F16.F32.PACK_AB R14, R111, R155 ;  /* 0x0000009b6f0e723e */ /* 0x020fe200000000ff */
[----:B------:R-:W-:Y:S01]  /*72f0*/  FFMA.FTZ R22, R40, UR4, -R55 ;  /* 0x0000000428167c23 */ /* 0x000fe20008010837 */
[----:B------:R-:W-:-:S04]  /*7300*/  FADD.FTZ R179, R179, R148 ;  /* 0x00000094b3b37221 */ /* 0x000fc80000010000 */
[----:B------:R-:W-:Y:S01]  /*7310*/  FADD.FTZ R179, R155, R179 ;  /* 0x000000b39bb37221 */ /* 0x000fe20000010000 */
[----:B------:R-:W3:Y:S01]  /*7320*/  MUFU.EX2 R43, R43 ;  /* 0x0000002b002b7308 */ /* 0x000ee20000000800 */
[----:B-1----:R-:W-:Y:S02]  /*7330*/  FADD.FTZ R54, R45, R54 ;  /* 0x000000362d367221 */ /* 0x002fe40000010000 */
[----:B------:R-:W-:-:S05]  /*7340*/  FADD.FTZ R111, R111, R179 ;  /* 0x000000b36f6f7221 */ /* 0x000fca0000010000 */
        /* <DEDUP_REMOVED lines=8> */
[----:B------:R-:W-:Y:S01]  /*73d0*/  HMMA.16816.F32 R8, R12, R16, R8 ;  /* 0x000000100c08723c */ /* 0x000fe20000001808 */
[----:B------:R-:W-:Y:S01]  /*73e0*/  FFMA.FTZ R16, R39, UR4, -R55 ;  /* 0x0000000427107c23 */ /* 0x000fe20008010837 */
[----:B------:R-:W1:Y:S01]  /*73f0*/  MUFU.EX2 R53, R53 ;  /* 0x0000003500357308 */ /* 0x000e620000000800 */
[----:B--2---:R-:W-:-:S05]  /*7400*/  FADD.FTZ R111, R50, R111 ;  /* 0x0000006f326f7221 */ /* 0x004fca0000010000 */
[C---:B----4-:R-:W-:Y:S01]  /*7410*/  HMMA.16816.F32 R24, R12.reuse, R32, R24 ;  /* 0x000000200c18723c */ /* 0x050fe20000001818 */
[----:B---3--:R-:W-:Y:S01]  /*7420*/  FADD.FTZ R20, R21, R20 ;  /* 0x0000001415147221 */ /* 0x008fe20000010000 */
[----:B------:R-:W2:Y:S06]  /*7430*/  MUFU.EX2 R46, R46 ;  /* 0x0000002e002e7308 */ /* 0x000eac0000000800 */
[----:B------:R-:W-:Y:S02]  /*7440*/  HMMA.16816.F32 R4, R12, R18, R4 ;  /* 0x000000120c04723c */ /* 0x000fe40000001804 */
[----:B------:R-:W3:Y:S01]  /*7450*/  MUFU.EX2 R183, R183 ;  /* 0x000000b700b77308 */ /* 0x000ee20000000800 */
[----:B-1----:R-:W-:-:S05]  /*7460*/  FADD.FTZ R111, R53, R111 ;  /* 0x0000006f356f7221 */ /* 0x002fca0000010000 */
[----:B------:R-:W-:Y:S01]  /*7470*/  HMMA.16816.F32 R28, R12, R34, R28 ;  /* 0x000000220c1c723c */ /* 0x000fe2000000181c */
[----:B------:R-:W-:Y:S01]  /*7480*/  F2FP.F16.F32.PACK_AB R12, R53, R50 ;  /* 0x00000032350c723e */ /* 0x000fe200000000ff */
[----:B------:R-:W1:Y:S01]  /*7490*/  MUFU.EX2 R22, R22 ;  /* 0x0000001600167308 */ /* 0x000e620000000800 */
[----:B--2---:R-:W-:-:S07]  /*74a0*/  FADD.FTZ R111, R46, R111 ;  /* 0x0000006f2e6f7221 */ /* 0x004fce0000010000 */
[----:B------:R-:W2:Y:S01]  /*74b0*/  MUFU.EX2 R16, R16 ;  /* 0x0000001000107308 */ /* 0x000ea20000000800 */
[C---:B---3--:R-:W-:Y:S01]  /*74c0*/  F2FP.F16.F32.PACK_AB R14, R183.reuse, R46 ;  /* 0x0000002eb70e723e */ /* 0x048fe200000000ff */
[----:B------:R-:W-:-:S06]  /*74d0*/  FADD.FTZ R183, R183, R111 ;  /* 0x0000006fb7b77221 */ /* 0x000fcc0000010000 */
[----:B------:R-:W3:Y:S01]  /*74e0*/  MUFU.EX2 R182, R182 ;  /* 0x000000b600b67308 */ /* 0x000ee20000000800 */
[C---:B-1----:R-:W-:Y:S01]  /*74f0*/  F2FP.F16.F32.PACK_AB R13, R22.reuse, R21 ;  /* 0x00000015160d723e */ /* 0x042fe200000000ff */
[----:B------:R-:W-:-:S04]  /*7500*/  FADD.FTZ R20, R22, R20 ;  /* 0x0000001416147221 */ /* 0x000fc80000010000 */
[----:B--2---:R-:W-:Y:S01]  /*7510*/  FADD.FTZ R20, R16, R20 ;  /* 0x0000001410147221 */ /* 0x004fe20000010000 */
[----:B---3--:R-:W-:-:S03]  /*7520*/  F2FP.F16.F32.PACK_AB R15, R182, R16 ;  /* 0x00000010b60f723e */ /* 0x008fc600000000ff */
[----:B------:R-:W-:-:S04]  /*7530*/  FADD.FTZ R182, R182, R20 ;  /* 0x00000014b6b67221 */ /* 0x000fc80000010000 */
[C---:B------:R-:W-:Y:S08]  /*7540*/  HMMA.16816.F32 R144, R12.reuse, R140, R8 ;  /* 0x0000008c0c90723c */ /* 0x040ff00000001808 */
[C---:B------:R-:W-:Y:S08]  /*7550*/  HMMA.16816.F32 R136, R12.reuse, R132, R24 ;  /* 0x000000840c88723c */ /* 0x040ff00000001818 */
[C---:B------:R-:W-:Y:S08]  /*7560*/  HMMA.16816.F32 R140, R12.reuse, R142, R4 ;  /* 0x0000008e0c8c723c */ /* 0x040ff00000001804 */
[----:B------:R-:W-:Y:S01]  /*7570*/  HMMA.16816.F32 R132, R12, R134, R28 ;  /* 0x000000860c84723c */ /* 0x000fe2000000181c */
[----:B------:R-:W-:-:S04]  /*7580*/  NOP ;  /* 0x0000000000007918 */ /* 0x000fc80000000000 */
[----:B------:R-:W-:-:S15]  /*7590*/  @!P0 BRA `(.L_x_1384) ;  /* 0x0000004c00c88947 */ /* 0x000fde0003800000 */
[----:B------:R-:W1:Y:S01]  /*75a0*/  S2UR UR5, SR_CgaCtaId ;  /* 0x00000000000579c3 */ /* 0x000e620000008800 */
[----:B------:R-:W-:Y:S01]  /*75b0*/  UISETP.NE.U32.AND UP0, UPT, UR18, URZ, UPT ;  /* 0x000000ff1200728c */ /* 0x000fe2000bf05070 */
[----:B------:R-:W-:Y:S01]  /*75c0*/  IMAD.MOV.U32 R181, RZ, RZ, R36 ;  /* 0x000000ffffb57224 */ /* 0x000fe200078e0024 */
[----:B------:R-:W-:Y:S01]  /*75d0*/  MOV R149, R2 ;  /* 0x0000000200957202 */ /* 0x000fe20000000f00 */
[----:B------:R-:W-:Y:S01]  /*75e0*/  IMAD.MOV.U32 R148, RZ, RZ, R0 ;  /* 0x000000ffff947224 */ /* 0x000fe200078e0000 */
[----:B------:R-:W-:Y:S01]  /*75f0*/  UISETP.NE.AND.EX UP0, UPT, UR19, URZ, UPT, UP0 ;  /* 0x000000ff1300728c */ /* 0x000fe2000bf05300 */
[C---:B------:R-:W-:Y:S01]  /*7600*/  IADD3 R180, PT, PT, R164.reuse, 0x5000, RZ ;  /* 0x00005000a4b47810 */ /* 0x040fe20007ffe0ff */
[----:B------:R-:W-:Y:S01]  /*7610*/  UMOV UR11, 0x400 ;  /* 0x00000400000b7882 */ /* 0x000fe20000000000 */
[----:B------:R-:W2:Y:S03]  /*7620*/  LDCU UR10, c[0x0][0x50c] ;  /* 0x0000a180ff0a77ac */ /* 0x000ea60008000800 */
[----:B------:R-:W-:Y:S01]  /*7630*/  PLOP3.LUT P1, PT, PT, PT, UP0, 0x80, 0x8 ;  /* 0x000000000008781c */ /* 0x000fe20003f2f008 */
[----:B------:R-:W3:Y:S01]  /*7640*/  LDCU UR4, c[0x0][0x45c] ;  /* 0x00008b80ff0477ac */ /* 0x000ee20008000800 */
[----:B------:R-:W4:Y:S01]  /*7650*/  LDCU.64 UR8, c[0x0][0x3a8] ;  /* 0x00007500ff0877ac */ /* 0x000f220008000a00 */
[----:B------:R-:W2:Y:S01]  /*7660*/  LDCU.64 UR6, c[0x0][0x3a0] ;  /* 0x00007400ff0677ac */ /* 0x000ea20008000a00 */
[----:B-1----:R-:W-:Y:S01]  /*7670*/  ULEA UR5, UR5, UR11, 0x18 ;  /* 0x0000000b05057291 */ /* 0x002fe2000f8ec0ff */
[----:B------:R-:W-:-:S02]  /*7680*/  IADD3 R178, PT, PT, R164, 0x5020, RZ ;  /* 0x00005020a4b27810 */ /* 0x000fc40007ffe0ff */
[----:B------:R-:W-:-:S09]  /*7690*/  MOV R179, RZ ;  /* 0x000000ff00b37202 */ /* 0x000fd20000000f00 */
.L_x_1388:
        /* <DEDUP_REMOVED lines=11> */
[C---:B------:R-:W-:Y:S02]  /*7750*/  IMAD.SHL.U32 R165, R151.reuse, 0x10, RZ ;  /* 0x0000001097a57824 */ /* 0x040fe400078e00ff */
[----:B------:R-:W-:Y:S02]  /*7760*/  @!P1 IMAD.X R0, RZ, RZ, ~R0, P0 ;  /* 0x000000ffff009224 */ /* 0x000fe400000e0e00 */
[----:B------:R-:W-:Y:S01]  /*7770*/  IMAD.SHL.U32 R150, R151, 0x4, RZ ;  /* 0x0000000497967824 */ /* 0x000fe200078e00ff */
[----:B------:R-:W-:Y:S01]  /*7780*/  LOP3.LUT R4, R165, 0x100, RZ, 0xc0, !PT ;  /* 0x00000100a5047812 */ /* 0x000fe200078ec0ff */
[----:B------:R-:W-:Y:S01]  /*7790*/  IMAD.SHL.U32 R174, R151, 0x8, RZ ;  /* 0x0000000897ae7824 */ /* 0x000fe200078e00ff */
[----:B------:R-:W-:Y:S02]  /*77a0*/  @!P1 SHF.R.S64 R2, R2, 0x1f, R0 ;  /* 0x0000001f02029819 */ /* 0x000fe40000001000 */
[----:B------:R-:W-:Y:S02]  /*77b0*/  LOP3.LUT R3, R150, 0x18, RZ, 0xc0, !PT ;  /* 0x0000001896037812 */ /* 0x000fe400078ec0ff */
[----:B------:R-:W-:Y:S01]  /*77c0*/  @!P1 IADD3 R171, P0, PT, R171, R2, RZ ;  /* 0x00000002abab9210 */ /* 0x000fe20007f1e0ff */
[----:B------:R-:W-:Y:S01]  /*77d0*/  IMAD.SHL.U32 R2, R151, 0x20, RZ ;  /* 0x0000002097027824 */ /* 0x000fe200078e00ff */
[----:B------:R-:W-:Y:S02]  /*77e0*/  LOP3.LUT R165, R165, 0x3e00, RZ, 0xc0, !PT ;  /* 0x00003e00a5a57812 */ /* 0x000fe400078ec0ff */
[----:B------:R-:W-:Y:S02]  /*77f0*/  LOP3.LUT R10, R174, 0xd8, RZ, 0xc0, !PT ;  /* 0x000000d8ae0a7812 */ /* 0x000fe400078ec0ff */
[----:B------:R-:W-:Y:S02]  /*7800*/  @!P1 LEA.HI.X.SX32 R170, R0, R170, 0x1, P0 ;  /* 0x000000aa00aa9211 */ /* 0x000fe400000f0eff */
[--C-:B------:R-:W-:Y:S02]  /*7810*/  LOP3.LUT R3, R3, 0xc0, R2.reuse, 0xf8, !PT ;  /* 0x000000c003037812 */ /* 0x100fe400078ef802 */
[--C-:B------:R-:W-:Y:S02]  /*7820*/  LOP3.LUT R4, R4, 0x20, R2.reuse, 0xf8, !PT ;  /* 0x0000002004047812 */ /* 0x100fe400078ef802 */
[----:B------:R-:W-:Y:S02]  /*7830*/  LOP3.LUT R11, R174, 0x1f20, RZ, 0xc0, !PT ;  /* 0x00001f20ae0b7812 */ /* 0x000fe400078ec0ff */
[----:B------:R-:W-:Y:S02]  /*7840*/  LOP3.LUT R0, R166, 0x8, RZ, 0xc0, !PT ;  /* 0x00000008a6007812 */ /* 0x000fe400078ec0ff */
[----:B------:R-:W-:Y:S02]  /*7850*/  LOP3.LUT R10, R10, R173, RZ, 0x3c, !PT ;  /* 0x000000ad0a0a7212 */ /* 0x000fe400078e3cff */
        /* <DEDUP_REMOVED lines=32> */
[-C--:B------:R-:W-:Y:S04]  /*7a60*/  LOP3.LUT R6, R181, R12.reuse, RZ, 0x3c, !PT ;  /* 0x0000000cb5067212 */ /* 0x080fe800078e3cff */
        /* <DEDUP_REMOVED lines=16> */
[----:B-----5:R-:W1:Y:S04]  /*7b70*/  LDC.64 R6, c[0x0][0x3c0] ;  /* 0x0000f000ff067b82 */ /* 0x020e680000000a00 */
[----:B------:R-:W-:Y:S05]  /*7b80*/  SHF.R.S32.HI R12, RZ, 0x1f, R15 ;  /* 0x0000001fff0c7819 */ /* 0x000fea000001140f */
        /* <DEDUP_REMOVED lines=12> */
.L_x_1385:
[----:B------:R-:W-:Y:S02]  /*7c50*/  MOV R12, R171 ;  /* 0x000000ab000c7202 */ /* 0x000fe40000000f00 */
[----:B------:R-:W-:Y:S02]  /*7c60*/  MOV R13, R170 ;  /* 0x000000aa000d7202 */ /* 0x000fe40000000f00 */
[----:B------:R-:W-:Y:S02]  /*7c70*/  LOP3.LUT R0, R2, R3, R0, 0xf6, !PT ;  /* 0x0000000302007212 */ /* 0x000fe400078ef600 */
[----:B------:R-:W-:Y:S02]  /*7c80*/  LOP3.LUT R10, R11, R10, RZ, 0xfc, !PT ;  /* 0x0000000a0b0a7212 */ /* 0x000fe400078efcff */
[----:B------:R-:W-:Y:S02]  /*7c90*/  LEA R156, R0, UR5, 0x1 ;  /* 0x00000005009c7c11 */ /* 0x000fe4000f8e08ff */
[----:B------:R-:W-:Y:S02]  /*7ca0*/  LEA R184, R10, UR5, 0x1 ;  /* 0x000000050ab87c11 */ /* 0x000fe4000f8e08ff */
[C---:B------:R-:W-:Y:S02]  /*7cb0*/  SHF.L.U32 R7, R6.reuse, 0x6, RZ ;  /* 0x0000000606077819 */ /* 0x040fe400000006ff */
[----:B------:R-:W-:Y:S01]  /*7cc0*/  SHF.L.U64.HI R5, R6, 0x6, R5 ;  /* 0x0000000606057819 */ /* 0x000fe20000010205 */
[----:B------:R-:W-:Y:S01]  /*7cd0*/  @!PT LDS RZ, [RZ] ;  /* 0x00000000fffff984 */ /* 0x000fe20000000800 */
[----:B------:R-:W-:Y:S01]  /*7ce0*/  @!PT LDS RZ, [RZ] ;  /* 0x00000000fffff984 */ /* 0x000fe20000000800 */
[----:B------:R-:W-:Y:S01]  /*7cf0*/  @!PT LDS RZ, [RZ] ;  /* 0x00000000fffff984 */ /* 0x000fe20000000800 */
[----:B------:R1:W-:Y:S01]  /*7d00*/  LDGSTS.E.BYPASS.LTC128B.128 [R184+0x5000], desc[UR24][R12.64] ;  /* 0x050000000cb87fae */ /* 0x0003e2000b981a18 */
[----:B------:R-:W-:Y:S02]  /*7d10*/  IADD3 R8, P0, PT, R7, R171, RZ ;  /* 0x000000ab07087210 */ /* 0x000fe40007f1e0ff */
[----:B------:R-:W-:Y:S02]  /*7d20*/  MOV R0, 0x20 ;  /* 0x0000002000007802 */ /* 0x000fe40000000f00 */
[----:B------:R-:W-:Y:S02]  /*7d30*/  IADD3.X R9, PT, PT, R5, R170, RZ, P0, !PT ;  /* 0x000000aa05097210 */ /* 0x000fe400007fe4ff */
[----:B------:R-:W-:Y:S02]  /*7d40*/  IADD3 R10, P2, PT, R8, R7, RZ ;  /* 0x00000007080a7210 */ /* 0x000fe40007f5e0ff */
[----:B------:R-:W-:Y:S01]  /*7d50*/  LOP3.LUT R2, R151, 0x8, RZ, 0xc0, !PT ;  /* 0x0000000897027812 */ /* 0x000fe200078ec0ff */
[----:B------:R2:W-:Y:S01]  /*7d60*/  LDGSTS.E.BYPASS.LTC128B.128 [R184+0x5800], desc[UR24][R8.64] ;  /* 0x0580000008b87fae */ /* 0x0005e2000b981a18 */
[----:B------:R-:W-:Y:S02]  /*7d70*/  IADD3.X R11, PT, PT, R9, R5, RZ, P2, !PT ;  /* 0x00000005090b7210 */ /* 0x000fe400017fe4ff */
[----:B------:R-:W-:Y:S02]  /*7d80*/  IADD3 R14, P0, PT, R10, R7, RZ ;  /* 0x000000070a0e7210 */ /* 0x000fe40007f1e0ff */
[----:B------:R-:W-:Y:S02]  /*7d90*/  LOP3.LUT R2, R4, R3, R2, 0xf6, !PT ;  /* 0x0000000304027212 */ /* 0x000fe400078ef602 */
[----:B------:R-:W-:Y:S01]  /*7da0*/  IADD3.X R15, PT, PT, R11, R5, RZ, P0, !PT ;  /* 0x000000050b0f7210 */ /* 0x000fe200007fe4ff */
[----:B------:R-:W-:Y:S01]  /*7db0*/  LDGSTS.E.BYPASS.LTC128B.128 [R184+0x6000], desc[UR24][R10.64] ;  /* 0x060000000ab87fae */ /* 0x000fe2000b981a18 */
[----:B------:R-:W-:Y:S02]  /*7dc0*/  LEA R152, R2, UR5, 0x1 ;  /* 0x0000000502987c11 */ /* 0x000fe4000f8e08ff */
[----:B------:R-:W-:Y:S05]  /*7dd0*/  IADD3 R172, PT, PT, R172, -0x1, RZ ;  /* 0xffffffffacac7810 */ /* 0x000fea0007ffe0ff */
[----:B------:R-:W-:Y:S01]  /*7de0*/  LDGSTS.E.BYPASS.LTC128B.128 [R184+0x6800], desc[UR24][R14.64] ;  /* 0x068000000eb87fae */ /* 0x000fe2000b981a18 */
[----:B-1----:R-:W-:Y:S04]  /*7df0*/  IADD3 R12, P2, PT, R14, R7, RZ ;  /* 0x000000070e0c7210 */ /* 0x002fe80007f5e0ff */
[----:B------:R-:W-:Y:S05]  /*7e00*/  IADD3.X R13, PT, PT, R15, R5, RZ, P2, !PT ;  /* 0x000000050f0d7210 */ /* 0x000fea00017fe4ff */
[----:B------:R-:W-:Y:S01]  /*7e10*/  LDGSTS.E.BYPASS.LTC128B.128 [R184+0x7000], desc[UR24][R12.64] ;  /* 0x070000000cb87fae */ /* 0x000fe2000b981a18 */
[----:B--2---:R-:W-:Y:S04]  /*7e20*/  IADD3 R8, P0, PT, R12, R7, RZ ;  /* 0x000000070c087210 */ /* 0x004fe80007f1e0ff */
[----:B------:R-:W-:Y:S02]  /*7e30*/  IADD3.X R9, PT, PT, R13, R5, RZ, P0, !PT ;  /* 0x000000050d097210 */ /* 0x000fe400007fe4ff */
[-C--:B------:R-:W-:Y:S03]  /*7e40*/  IADD3 R6, P2, PT, R8, R7.reuse, RZ ;  /* 0x0000000708067210 */ /* 0x080fe60007f5e0ff */
[----:B------:R1:W-:Y:S01]  /*7e50*/  LDGSTS.E.BYPASS.LTC128B.128 [R184+0x7800], desc[UR24][R8.64] ;  /* 0x0780000008b87fae */ /* 0x0003e2000b981a18 */
[----:B------:R-:W-:Y:S02]  /*7e60*/  IADD3 R4, P0, PT, R6, R7, RZ ;  /* 0x0000000706047210 */ /* 0x000fe40007f1e0ff */
[----:B------:R-:W-:Y:S02]  /*7e70*/  IADD3.X R7, PT, PT, R9, R5, RZ, P2, !PT ;  /* 0x0000000509077210 */ /* 0x000fe400017fe4ff */
[----:B------:R-:W-:Y:S02]  /*7e80*/  ISETP.GT.AND P2, PT, R172, R167, PT ;  /* 0x000000a7ac00720c */ /* 0x000fe40003f44270 */
[----:B------:R-:W-:Y:S01]  /*7e90*/  IADD3.X R5, PT, PT, R7, R5, RZ, P0, !PT ;  /* 0x0000000507057210 */ /* 0x000fe200007fe4ff */
[----:B------:R-:W-:Y:S01]  /*7ea0*/  LDGSTS.E.BYPASS.LTC128B.128 [R184+0x8000], desc[UR24][R6.64] ;  /* 0x0800000006b87fae */ /* 0x000fe2000b981a18 */
[----:B------:R-:W-:Y:S04]  /*7eb0*/  LOP3.LUT P0, RZ, R151, 0x4, RZ, 0xc0, !PT ;  /* 0x0000000497ff7812 */ /* 0x000fe8000780c0ff */
[----:B------:R-:W-:Y:S03]  /*7ec0*/  SEL R0, R0, 0xffffffe0, !P0 ;  /* 0xffffffe000007807 */ /* 0x000fe60004000000 */
[----:B------:R2:W-:Y:S08]  /*7ed0*/  LDGSTS.E.BYPASS.LTC128B.128 [R184+0x8800], desc[UR24][R4.64] ;  /* 0x0880000004b87fae */ /* 0x0005f0000b981a18 */
[----:B------:R5:W-:Y:S08]  /*7ee0*/  LDSM.16.M88.4 R128, [R156] ;  /* 0x000000009c80783b */ /* 0x000bf00000000200 */
[----:B------:R-:W0:Y:S08]  /*7ef0*/  LDGDEPBAR ;  /* 0x00000000000079af */ /* 0x000e300000000000 */
[----:B-1----:R-:W2:Y:S08]  /*7f00*/  LDSM.16.M88.4 R8, [R152+0x1000] ;  /* 0x001000009808783b */ /* 0x002eb00000000200 */
[----:B------:R-:W1:Y:S01]  /*7f10*/  LDSM.16.M88.4 R16, [R152+0x1400] ;  /* 0x001400009810783b */ /* 0x000e620000000200 */
[C---:B-----5:R-:W-:Y:S02]  /*7f20*/  IADD3 R156, PT, PT, R0.reuse, R156, RZ ;  /* 0x0000009c009c7210 */ /* 0x060fe40007ffe0ff */
[----:B------:R-:W-:Y:S05]  /*7f30*/  IADD3 R0, PT, PT, R0, R152, RZ ;  /* 0x0000009800007210 */ /* 0x000fea0007ffe0ff */
[----:B------:R-:W5:Y:S08]  /*7f40*/  LDSM.16.M88.4 R24, [R152+0x1800] ;  /* 0x001800009818783b */ /* 0x000f700000000200 */
[----:B------:R-:W3:Y:S08]  /*7f50*/  LDSM.16.M88.4 R32, [R152+0x1c00] ;  /* 0x001c00009820783b */ /* 0x000ef00000000200 */
        /* <DEDUP_REMOVED lines=18> */
[C---:B-----5:R-:W-:Y:S08]  /*8080*/  HMMA.16816.F32 R20, R128.reuse, R24, RZ ;  /* 0x000000188014723c */ /* 0x060ff000000018ff */
        /* <DEDUP_REMOVED lines=132> */
[----:B---3--:R-:W-:Y:S05]  /*88d0*/  FMUL.FTZ R44, R45, UR10 ;  /* 0x0000000a2d2c7c20 */ /* 0x008fea0008410000 */
        /* <DEDUP_REMOVED lines=74> */
[----:B------:R-:W-:Y:S09]  /*8d80*/  FMUL.FTZ R100, R100, UR10 ;  /* 0x0000000a64647c20 */ /* 0x000ff20008410000 */
[----:B------:R1:W1:Y:S01]  /*8d90*/  MUFU.TANH R162, R93 ;  /* 0x0000005d00a27308 */ /* 0x0002620000002400 */
[----:B--2---:R-:W-:Y:S01]  /*8da0*/  FMUL.FTZ R87, R103, UR10 ;  /* 0x0000000a67577c20 */ /* 0x004fe20008410000 */
[----:B------:R-:W-:Y:S01]  /*8db0*/  FMUL.FTZ R81, R105, UR10 ;  /* 0x0000000a69517c20 */ /* 0x000fe20008410000 */
[----:B------:R-:W-:Y:S01]  /*8dc0*/  FMUL.FTZ R27, R106, UR10 ;  /* 0x0000000a6a1b7c20 */ /* 0x000fe20008410000 */
[----:B------:R-:W-:Y:S01]  /*8dd0*/  FMUL.FTZ R26, R107, UR10 ;  /* 0x0000000a6b1a7c20 */ /* 0x000fe20008410000 */
[C---:B-----5:R-:W-:Y:S05]  /*8de0*/  HMMA.16816.F32 R108, R156.reuse, R8, R108 ;  /* 0x000000089c6c723c */ /* 0x060fea000000186c */
[----:B------:R2:W2:Y:S01]  /*8df0*/  MUFU.TANH R153, R98 ;  /* 0x0000006200997308 */ /* 0x0004a20000002400 */
[----:B---3--:R-:W-:Y:S02]  /*8e00*/  FMUL.FTZ R92, R104, UR10 ;  /* 0x0000000a685c7c20 */ /* 0x008fe40008410000 */
[C---:B------:R-:W-:Y:S01]  /*8e10*/  HMMA.16816.F32 R112, R156.reuse, R10, R112 ;  /* 0x0000000a9c70723c */ /* 0x040fe20000001870 */
[----:B------:R-:W3:Y:S01]  /*8e20*/  LDSM.16.M88.4 R8, [R0+0x4c00] ;  /* 0x004c00000008783b */ /* 0x000ee20000000200 */
[----:B------:R-:W-:Y:S05]  /*8e30*/  DEPBAR.LE SB0, 0x0 ;  /* 0x000080000000791a */ /* 0x000fea0000000000 */
[----:B------:R-:W3:Y:S01]  /*8e40*/  MUFU.TANH R19, R19 ;  /* 0x0000001300137308 */ /* 0x000ee20000002400 */
[----:B-1----:R-:W-:Y:S01]  /*8e50*/  FMUL.FTZ R93, R102, UR10 ;  /* 0x0000000a665d7c20 */ /* 0x002fe20008410000 */
[C---:B----4-:R-:W-:Y:S08]  /*8e60*/  HMMA.16816.F32 R116, R156.reuse, R4, R116 ;  /* 0x000000049c74723c */ /* 0x050ff00000001874 */
[----:B------:R-:W1:Y:S01]  /*8e70*/  MUFU.TANH R18, R18 ;  /* 0x0000001200127308 */ /* 0x000e620000002400 */
[----:B------:R-:W-:Y:S01]  /*8e80*/  BAR.SYNC.DEFER_BLOCKING 0x0 ;  /* 0x0000000000007b1d */ /* 0x000fe20000010000 */
[----:B--2---:R-:W-:Y:S01]  /*8e90*/  FMUL.FTZ R98, R101, UR10 ;  /* 0x0000000a65627c20 */ /* 0x004fe20008410000 */
[C---:B------:R-:W-:Y:S03]  /*8ea0*/  HMMA.16816.F32 R120, R156.reuse, R6, R120 ;  /* 0x000000069c78723c */ /* 0x040fe60000001878 */
[----:B------:R-:W-:Y:S01]  /*8eb0*/  FMUL.FTZ R25, R108, UR10 ;  /* 0x0000000a6c197c20 */ /* 0x000fe20008410000 */
[----:B------:R-:W-:Y:S03]  /*8ec0*/  FMUL.FTZ R66, R109, UR10 ;  /* 0x0000000a6d427c20 */ /* 0x000fe60008410000 */
[----:B------:R-:W2:Y:S01]  /*8ed0*/  MUFU.TANH R17, R17 ;  /* 0x0000001100117308 */ /* 0x000ea20000002400 */
[----:B------:R-:W-:Y:S01]  /*8ee0*/  FMUL.FTZ R64, R110, UR10 ;  /* 0x0000000a6e407c20 */ /* 0x000fe20008410000 */
[----:B------:R-:W-:Y:S01]  /*8ef0*/  FMUL.FTZ R62, R111, UR10 ;  /* 0x0000000a6f3e7c20 */ /* 0x000fe20008410000 */
[----:B------:R-:W-:Y:S01]  /*8f00*/  FMUL.FTZ R63, R112, UR10 ;  /* 0x0000000a703f7c20 */ /* 0x000fe20008410000 */
[----:B------:R-:W-:Y:S01]  /*8f10*/  FMUL.FTZ R61, R113, UR10 ;  /* 0x0000000a713d7c20 */ /* 0x000fe20008410000 */
[----:B------:R-:W-:Y:S01]  /*8f20*/  FMUL.FTZ R60, R114, UR10 ;  /* 0x0000000a723c7c20 */ /* 0x000fe20008410000 */
[----:B------:R-:W-:Y:S01]  /*8f30*/  FMUL.FTZ R58, R115, UR10 ;  /* 0x0000000a733a7c20 */ /* 0x000fe20008410000 */
[----:B------:R-:W-:Y:S03]  /*8f40*/  FMUL.FTZ R59, R116, UR10 ;  /* 0x0000000a743b7c20 */ /* 0x000fe60008410000 */
[----:B------:R4:W1:Y:S01]  /*8f50*/  MUFU.TANH R225, R24 ;  /* 0x0000001800e17308 */ /* 0x0008620000002400 */
[----:B------:R-:W-:Y:S01]  /*8f60*/  FMUL.FTZ R57, R117, UR10 ;  /* 0x0000000a75397c20 */ /* 0x000fe20008410000 */
[----:B------:R-:W-:Y:S01]  /*8f70*/  FMUL.FTZ R56, R118, UR10 ;  /* 0x0000000a76387c20 */ /* 0x000fe20008410000 */
[----:B------:R-:W-:Y:S01]  /*8f80*/  FMUL.FTZ R54, R119, UR10 ;  /* 0x0000000a77367c20 */ /* 0x000fe20008410000 */
[----:B------:R-:W-:Y:S01]  /*8f90*/  FMUL.FTZ R55, R120, UR10 ;  /* 0x0000000a78377c20 */ /* 0x000fe20008410000 */
[----:B------:R-:W-:Y:S05]  /*8fa0*/  FMUL.FTZ R53, R121, UR10 ;  /* 0x0000000a79357c20 */ /* 0x000fea0008410000 */
[----:B------:R-:W1:Y:S01]  /*8fb0*/  MUFU.TANH R29, R29 ;  /* 0x0000001d001d7308 */ /* 0x000e620000002400 */
[----:B------:R-:W-:Y:S01]  /*8fc0*/  FMUL.FTZ R52, R122, UR10 ;  /* 0x0000000a7a347c20 */ /* 0x000fe20008410000 */
[----:B------:R-:W-:Y:S01]  /*8fd0*/  FMUL.FTZ R51, R123, UR10 ;  /* 0x0000000a7b337c20 */ /* 0x000fe20008410000 */
[C---:B---3--:R-:W-:Y:S07]  /*8fe0*/  HMMA.16816.F32 R124, R156.reuse, R8, R124 ;  /* 0x000000089c7c723c */ /* 0x048fee000000187c */
[----:B------:R-:W3:Y:S01]  /*8ff0*/  MUFU.TANH R28, R28 ;  /* 0x0000001c001c7308 */ /* 0x000ee20000002400 */
        /* <DEDUP_REMOVED lines=23> */
[----:B------:R4:W1:Y:S10]  /*9170*/  MUFU.TANH R235, R65 ;  /* 0x0000004100eb7308 */ /* 0x0008740000002400 */
        /* <DEDUP_REMOVED lines=83> */
[----:B------:R-:W2:Y:S01]  /*96b0*/  I2F.RP R68, R4 ;  /* 0x0000000400447306 */ /* 0x000ea20000209400 */
[----:B------:R-:W-:Y:S02]  /*96c0*/  LOP3.LUT R5, R5, R2, RZ, 0x3c, !PT ;  /* 0x0000000205057212 */ /* 0x000fe400078e3cff */
[----:B------:R-:W-:Y:S07]  /*96d0*/  ISETP.GE.AND P2, PT, R11, RZ, PT ;  /* 0x000000ff0b00720c */ /* 0x000fee0003f46270 */
[----:B--2---:R-:W2:Y:S02]  /*96e0*/  MUFU.RCP R68, R68 ;  /* 0x0000004400447308 */ /* 0x004ea40000001000 */
[----:B--2---:R-:W-:Y:S08]  /*96f0*/  VIADD R68, R68, 0xffffffe ;  /* 0x0ffffffe44447836 */ /* 0x004ff00000000000 */
[----:B------:R-:W2:Y:S02]  /*9700*/  F2I.FTZ.U32.TRUNC.NTZ R69, R68 ;  /* 0x0000004400457305 */ /* 0x000ea4000021f000 */
[--C-:B--2---:R-:W-:Y:S02]  /*9710*/  IMAD.MOV R23, RZ, RZ, -R69.reuse ;  /* 0x000000ffff177224 */ /* 0x104fe400078e0a45 */
        /* <DEDUP_REMOVED lines=12> */
[--C-:B------:R-:W-:Y:S01]  /*97e0*/  @!P3 IMAD.IADD R7, R7, 0x1, -R4.reuse ;  /* 0x000000010707b824 */ /* 0x100fe200078e0a04 */
[----:B------:R-:W-:Y:S04]  /*97f0*/  ISETP.GE.AND P3, PT, R5, RZ, PT ;  /* 0x000000ff0500720c */ /* 0x000fe80003f66270 */
[-C--:B------:R-:W-:Y:S01]  /*9800*/  ISETP.GE.U32.AND P5, PT, R7, R4.reuse, PT ;  /* 0x000000040700720c */ /* 0x080fe20003fa6070 */
[----:B------:R-:W-:Y:S02]  /*9810*/  @!P4 IMAD.IADD R9, R9, 0x1, -R4 ;  /* 0x000000010909c824 */ /* 0x000fe400078e0a04 */
[----:B------:R-:W-:Y:S01]  /*9820*/  @!P4 VIADD R23, R23, 0x1 ;  /* 0x000000011717c836 */ /* 0x000fe20000000000 */
[----:B------:R-:W-:Y:S02]  /*9830*/  ISETP.NE.AND P4, PT, R2, RZ, PT ;  /* 0x000000ff0200720c */ /* 0x000fe40003f85270 */
[----:B------:R-:W-:Y:S02]  /*9840*/  ISETP.GE.U32.AND P6, PT, R9, R4, PT ;  /* 0x000000040900720c */ /* 0x000fe40003fc6070 */
[----:B------:R-:W-:Y:S05]  /*9850*/  LOP3.LUT R4, RZ, R2, RZ, 0x33, !PT ;  /* 0x00000002ff047212 */ /* 0x000fea00078e33ff */
[----:B------:R-:W-:Y:S04]  /*9860*/  @P5 VIADD R10, R10, 0x1 ;  /* 0x000000010a0a5836 */ /* 0x000fe80000000000 */
[----:B------:R-:W-:Y:S02]  /*9870*/  @!P2 IMAD.MOV R10, RZ, RZ, -R10 ;  /* 0x000000ffff0aa224 */ /* 0x000fe400078e0a0a */
[----:B------:R-:W-:Y:S03]  /*9880*/  @P6 IADD3 R23, PT, PT, R23, 0x1, RZ ;  /* 0x0000000117176810 */ /* 0x000fe60007ffe0ff */
[----:B------:R-:W-:Y:S02]  /*9890*/  SEL R10, R4, R10, !P4 ;  /* 0x0000000a040a7207 */ /* 0x000fe40006000000 */
[----:B------:R-:W-:Y:S02]  /*98a0*/  @!P3 IMAD.MOV R23, RZ, RZ, -R23 ;  /* 0x000000ffff17b224 */ /* 0x000fe400078e0a17 */
[-C--:B------:R-:W-:Y:S03]  /*98b0*/  LEA R6, P3, R10, R176.reuse, 0x2 ;  /* 0x000000b00a067211 */ /* 0x080fe600078610ff */
[----:B------:R-:W-:Y:S02]  /*98c0*/  SEL R23, R4, R23, !P4 ;  /* 0x0000001704177207 */ /* 0x000fe40006000000 */
[-C--:B------:R-:W-:Y:S02]  /*98d0*/  LEA.HI.X.SX32 R7, R10, R177.reuse, 0x2, P3 ;  /* 0x000000b10a077211 */ /* 0x080fe400018f16ff */
[C---:B------:R-:W-:Y:S02]  /*98e0*/  LEA R4, P2, R23.reuse, R176, 0x2 ;  /* 0x000000b017047211 */ /* 0x040fe400078410ff */
[C---:B------:R-:W-:Y:S02]  /*98f0*/  IADD3 R8, PT, PT, R23.reuse, -R10, RZ ;  /* 0x8000000a17087210 */ /* 0x040fe40007ffe0ff */
[----:B------:R-:W2:Y:S01]  /*9900*/  LDG.E R7, desc[UR24][R6.64] ;  /* 0x0000001806077981 */ /* 0x000ea2000c1e1900 */
[----:B------:R-:W-:Y:S02]  /*9910*/  LEA.HI.X.SX32 R5, R23, R177, 0x2, P2 ;  /* 0x000000b117057211 */ /* 0x000fe400010f16ff */
[----:B------:R-:W-:Y:S05]  /*9920*/  IMAD R8, R8, R2, -0x100 ;  /* 0xffffff0008087424 */ /* 0x000fea00078e0202 */
[----:B------:R-:W-:Y:S01]  /*9930*/  SHF.R.S32.HI R2, RZ, 0x1f, R8 ;  /* 0x0000001fff027819 */ /* 0x000fe20000011408 */
[----:B------:R3:W2:Y:S02]  /*9940*/  LDG.E R6, desc[UR24][R4.64] ;  /* 0x0000001804067981 */ /* 0x0006a4000c1e1900 */
[----:B---3--:R-:W3:Y:S02]  /*9950*/  LDC.64 R4, c[0x0][0x3b8] ;  /* 0x0000ee00ff047b82 */ /* 0x008ee40000000a00 */
[-C--:B---3--:R-:W-:Y:S02]  /*9960*/  IMAD R2, R2, R4.reuse, RZ ;  /* 0x0000000402027224 */ /* 0x088fe400078e02ff */
        /* <DEDUP_REMOVED lines=11> */
.L_x_1387:
[C---:B------:R-:W-:Y:S01]  /*9a20*/  IMAD.SHL.U32 R2, R4.reuse, 0x40, RZ ;  /* 0x0000004004027824 */ /* 0x040fe200078e00ff */
[----:B------:R-:W-:Y:S01]  /*9a30*/  SHF.L.U64.HI R0, R4, 0x6, R0 ;  /* 0x0000000604007819 */ /* 0x000fe20000010200 */
[----:B------:R-:W-:Y:S02]  /*9a40*/  IMAD.MOV.U32 R4, RZ, RZ, R169 ;  /* 0x000000ffff047224 */ /* 0x000fe400078e00a9 */
[----:B------:R-:W-:Y:S01]  /*9a50*/  IMAD.MOV.U32 R5, RZ, RZ, R168 ;  /* 0x000000ffff057224 */ /* 0x000fe200078e00a8 */
[-C--:B------:R-:W-:Y:S04]  /*9a60*/  IADD3 R6, P2, PT, R169, R2.reuse, RZ ;  /* 0x00000002a9067210 */ /* 0x080fe80007f5e0ff */
[----:B------:R-:W-:Y:S01]  /*9a70*/  @!PT LDS RZ, [RZ] ;  /* 0x00000000fffff984 */ /* 0x000fe20000000800 */
[----:B------:R-:W-:Y:S01]  /*9a80*/  @!PT LDS RZ, [RZ] ;  /* 0x00000000fffff984 */ /* 0x000fe20000000800 */
[----:B------:R-:W-:Y:S01]  /*9a90*/  @!PT LDS RZ, [RZ] ;  /* 0x00000000fffff984 */ /* 0x000fe20000000800 */
[----:B------:R2:W-:Y:S01]  /*9aa0*/  LDGSTS.E.BYPASS.LTC128B.128 [R184+0x1000], desc[UR24][R4.64] ;  /* 0x0100000004b87fae */ /* 0x0005e2000b981a18 */
[-C--:B------:R-:W-:Y:S01]  /*9ab0*/  IADD3 R68, P3, PT, R6, R2.reuse, RZ ;  /* 0x0000000206447210 */ /* 0x080fe20007f7e0ff */
[--C-:B------:R-:W-:Y:S03]  /*9ac0*/  IMAD.X R7, R168, 0x1, R0.reuse, P2 ;  /* 0x00000001a8077824 */ /* 0x100fe600010e0600 */
[-C--:B------:R-:W-:Y:S01]  /*9ad0*/  IADD3 R10, P2, PT, R68, R2.reuse, RZ ;  /* 0x00000002440a7210 */ /* 0x080fe20007f5e0ff */
[--C-:B------:R-:W-:Y:S01]  /*9ae0*/  IMAD.X R69, R7, 0x1, R0.reuse, P3 ;  /* 0x0000000107457824 */ /* 0x100fe200018e0600 */
[----:B------:R3:W-:Y:S02]  /*9af0*/  LDGSTS.E.BYPASS.LTC128B.128 [R184+0x1800], desc[UR24][R6.64] ;  /* 0x0180000006b87fae */ /* 0x0007e4000b981a18 */
[----:B------:R-:W-:Y:S02]  /*9b00*/  IADD3 R8, P3, PT, R10, R2, RZ ;  /* 0x000000020a087210 */ /* 0x000fe40007f7e0ff */
[----:B------:R4:W-:Y:S01]  /*9b10*/  LDGSTS.E.BYPASS.LTC128B.128 [R184+0x2000], desc[UR24][R68.64] ;  /* 0x0200000044b87fae */ /* 0x0009e2000b981a18 */
[----:B------:R-:W-:Y:S05]  /*9b20*/  IADD3.X R11, PT, PT, R69, R0, RZ, P2, !PT ;  /* 0x00000000450b7210 */ /* 0x000fea00017fe4ff */
[----:B------:R1:W-:Y:S01]  /*9b30*/  LDGSTS.E.BYPASS.LTC128B.128 [R184+0x2800], desc[UR24][R10.64] ;  /* 0x028000000ab87fae */ /* 0x0003e2000b981a18 */
[--C-:B------:R-:W-:Y:S05]  /*9b40*/  IMAD.X R9, R11, 0x1, R0.reuse, P3 ;  /* 0x000000010b097824 */ /* 0x100fea00018e0600 */
[----:B------:R1:W-:Y:S01]  /*9b50*/  LDGSTS.E.BYPASS.LTC128B.128 [R184+0x3000], desc[UR24][R8.64] ;  /* 0x0300000008b87fae */ /* 0x0003e2000b981a18 */
[-C--:B--2---:R-:W-:Y:S05]  /*9b60*/  IADD3 R4, P2, PT, R8, R2.reuse, RZ ;  /* 0x0000000208047210 */ /* 0x084fea0007f5e0ff */
[--C-:B------:R-:W-:Y:S01]  /*9b70*/  IMAD.X R5, R9, 0x1, R0.reuse, P2 ;  /* 0x0000000109057824 */ /* 0x100fe200010e0600 */
[-C--:B---3--:R-:W-:Y:S04]  /*9b80*/  IADD3 R6, P3, PT, R4, R2.reuse, RZ ;  /* 0x0000000204067210 */ /* 0x088fe80007f7e0ff */
[----:B------:R2:W-:Y:S01]  /*9b90*/  LDGSTS.E.BYPASS.LTC128B.128 [R184+0x3800], desc[UR24][R4.64] ;  /* 0x0380000004b87fae */ /* 0x0005e2000b981a18 */
[----:B----4-:R-:W-:Y:S02]  /*9ba0*/  IADD3 R68, P2, PT, R6, R2, RZ ;  /* 0x0000000206447210 */ /* 0x010fe40007f5e0ff */
[----:B------:R-:W-:Y:S05]  /*9bb0*/  IADD3.X R7, PT, PT, R5, R0, RZ, P3, !PT ;  /* 0x0000000005077210 */ /* 0x000fea0001ffe4ff */
[----:B------:R2:W-:Y:S01]  /*9bc0*/  LDGSTS.E.BYPASS.LTC128B.128 [R184+0x4000], desc[UR24][R6.64] ;  /* 0x0400000006b87fae */ /* 0x0005e2000b981a18 */
[----:B------:R-:W-:Y:S05]  /*9bd0*/  IMAD.X R69, R7, 0x1, R0, P2 ;  /* 0x0000000107457824 */ /* 0x000fea00010e0600 */
[----:B------:R2:W-:Y:S04]  /*9be0*/  LDGSTS.E.BYPASS.LTC128B.128 [R184+0x4800], desc[UR24][R68.64] ;  /* 0x0480000044b87fae */ /* 0x0005e8000b981a18 */
[----:B-1----:R-:W0:Y:S02]  /*9bf0*/  LDGDEPBAR ;  /* 0x00000000000079af */ /* 0x002e240000000000 */
.L_x_1386:
        /* <DEDUP_REMOVED lines=87> */
[----:B------:R-:W-:Y:S01]  /*a170*/  FSEL R46, R46, RZ, P2 ;  /* 0x000000ff2e2e7208 */ /* 0x000fe20001000000 */
[--C-:B------:R-:W-:Y:S01]  /*a180*/  FFMA.FTZ R91, R44, UR4, -R49.reuse ;  /* 0x000000042c5b7c23 */ /* 0x100fe20008010831 */
[----:B------:R-:W-:Y:S03]  /*a190*/  MOV R44, R178 ;  /* 0x000000b2002c7202 */ /* 0x000fe60000000f00 */
[----:B------:R1:W2:Y:S01]  /*a1a0*/  MUFU.EX2 R23, R4 ;  /* 0x0000000400177308 */ /* 0x0002a20000000800 */
[----:B------:R-:W-:Y:S01]  /*a1b0*/  @P0 IADD3 R44, PT, PT, R180, -0x20, RZ ;  /* 0xffffffe0b42c0810 */ /* 0x000fe20007ffe0ff */
[--C-:B------:R-:W-:Y:S01]  /*a1c0*/  FFMA.FTZ R184, R13, UR4, -R46.reuse ;  /* 0x000000040db87c23 */ /* 0x100fe2000801082e */
[--C-:B------:R-:W-:Y:S01]  /*a1d0*/  FFMA.FTZ R158, R12, UR4, -R46.reuse ;  /* 0x000000040c9e7c23 */ /* 0x100fe2000801082e */
[--C-:B------:R-:W-:Y:S01]  /*a1e0*/  FFMA.FTZ R149, R15, UR4, -R46.reuse ;  /* 0x000000040f957c23 */ /* 0x100fe2000801082e */
[--C-:B------:R-:W-:Y:S01]  /*a1f0*/  FFMA.FTZ R148, R14, UR4, -R46.reuse ;  /* 0x000000040e947c23 */ /* 0x100fe2000801082e */
[--C-:B------:R-:W-:Y:S01]  /*a200*/  FFMA.FTZ R107, R34, UR4, -R46.reuse ;  /* 0x00000004226b7c23 */ /* 0x100fe2000801082e */
[----:B------:R-:W3:Y:S03]  /*a210*/  LDSM.16.MT88.4 R12, [R164+0x5000] ;  /* 0x00500000a40c783b */ /* 0x000ee60000004200 */
[----:B------:R-:W-:Y:S01]  /*a220*/  MUFU.EX2 R184, R184 ;  /* 0x000000b800b87308 */ /* 0x000fe20000000800 */
[--C-:B------:R-:W-:Y:S01]  /*a230*/  FFMA.FTZ R104, R33, UR4, -R46.reuse ;  /* 0x0000000421687c23 */ /* 0x100fe2000801082e */
[--C-:B------:R-:W-:Y:S01]  /*a240*/  FFMA.FTZ R100, R38, UR4, -R46.reuse ;  /* 0x0000000426647c23 */ /* 0x100fe2000801082e */
[--C-:B------:R-:W-:Y:S01]  /*a250*/  FFMA.FTZ R99, R37, UR4, -R46.reuse ;  /* 0x0000000425637c23 */ /* 0x100fe2000801082e */
[--C-:B------:R-:W-:Y:S01]  /*a260*/  FFMA.FTZ R95, R43, UR4, -R46.reuse ;  /* 0x000000042b5f7c23 */ /* 0x100fe2000801082e */
[--C-:B------:R-:W-:Y:S01]  /*a270*/  FFMA.FTZ R89, R42, UR4, -R46.reuse ;  /* 0x000000042a597c23 */ /* 0x100fe2000801082e */
[--C-:B------:R-:W-:Y:S01]  /*a280*/  FFMA.FTZ R80, R41, UR4, -R46.reuse ;  /* 0x0000000429507c23 */ /* 0x100fe2000801082e */
[----:B------:R-:W4:Y:S03]  /*a290*/  LDSM.16.MT88.4 R32, [R44] ;  /* 0x000000002c20783b */ /* 0x000f260000004200 */
[----:B------:R-:W-:Y:S01]  /*a2a0*/  MUFU.EX2 R158, R158 ;  /* 0x0000009e009e7308 */ /* 0x000fe20000000800 */
[--C-:B------:R-:W-:Y:S01]  /*a2b0*/  FFMA.FTZ R88, R40, UR4, -R46.reuse ;  /* 0x0000000428587c23 */ /* 0x100fe2000801082e */
[--C-:B------:R-:W-:Y:S01]  /*a2c0*/  FFMA.FTZ R20, R20, UR4, -R46.reuse ;  /* 0x0000000414147c23 */ /* 0x100fe2000801082e */
[--C-:B------:R-:W-:Y:S01]  /*a2d0*/  FFMA.FTZ R203, R195, UR4, -R46.reuse ;  /* 0x00000004c3cb7c23 */ /* 0x100fe2000801082e */
[--C-:B------:R-:W-:Y:S01]  /*a2e0*/  FFMA.FTZ R200, R193, UR4, -R46.reuse ;  /* 0x00000004c1c87c23 */ /* 0x100fe2000801082e */
[--C-:B------:R-:W-:Y:S01]  /*a2f0*/  FFMA.FTZ R195, R209, UR4, -R46.reuse ;  /* 0x00000004d1c37c23 */ /* 0x100fe2000801082e */
[--C-:B------:R-:W-:Y:S01]  /*a300*/  FFMA.FTZ R119, R29, UR4, -R46.reuse ;  /* 0x000000041d777c23 */ /* 0x100fe2000801082e */
[----:B------:R-:W5:Y:S03]  /*a310*/  LDSM.16.MT88.4 R36, [R164+0x5400] ;  /* 0x00540000a424783b */ /* 0x000f660000004200 */
[----:B------:R-:W-:Y:S01]  /*a320*/  MUFU.EX2 R149, R149 ;  /* 0x0000009500957308 */ /* 0x000fe20000000800 */
[--C-:B------:R-:W-:Y:S01]  /*a330*/  FFMA.FTZ R116, R28, UR4, -R46.reuse ;  /* 0x000000041c747c23 */ /* 0x100fe2000801082e */
[--C-:B------:R-:W-:Y:S01]  /*a340*/  FFMA.FTZ R112, R31, UR4, -R46.reuse ;  /* 0x000000041f707c23 */ /* 0x100fe2000801082e */
[--C-:B------:R-:W-:Y:S01]  /*a350*/  FFMA.FTZ R111, R30, UR4, -R46.reuse ;  /* 0x000000041e6f7c23 */ /* 0x100fe2000801082e */
[C---:B-1----:R-:W-:Y:S01]  /*a360*/  FMUL.FTZ R4, R24.reuse, R144 ;  /* 0x0000009018047220 */ /* 0x042fe20000410000 */
[C---:B------:R-:W-:Y:S01]  /*a370*/  FMUL.FTZ R5, R24.reuse, R145 ;  /* 0x0000009118057220 */ /* 0x040fe20000410000 */
[C---:B--2---:R-:W-:Y:S01]  /*a380*/  FMUL.FTZ R6, R23.reuse, R146 ;  /* 0x0000009217067220 */ /* 0x044fe20000410000 */
[----:B------:R-:W1:Y:S03]  /*a390*/  LDSM.16.MT88.4 R40, [R44+0x400] ;  /* 0x000400002c28783b */ /* 0x000e660000004200 */
[----:B------:R-:W-:Y:S01]  /*a3a0*/  MUFU.EX2 R203, R203 ;  /* 0x000000cb00cb7308 */ /* 0x000fe20000000800 */
[C---:B------:R-:W-:Y:S01]  /*a3b0*/  FMUL.FTZ R7, R23.reuse, R147 ;  /* 0x0000009317077220 */ /* 0x040fe20000410000 */
[C---:B------:R-:W-:Y:S01]  /*a3c0*/  FMUL.FTZ R8, R24.reuse, R140 ;  /* 0x0000008c18087220 */ /* 0x040fe20000410000 */
[----:B------:R-:W-:Y:S01]  /*a3d0*/  FMUL.FTZ R9, R24, R141 ;  /* 0x0000008d18097220 */ /* 0x000fe20000410000 */
[C---:B------:R-:W-:Y:S01]  /*a3e0*/  FMUL.FTZ R10, R23.reuse, R142 ;  /* 0x0000008e170a7220 */ /* 0x040fe20000410000 */
[--C-:B------:R-:W-:Y:S01]  /*a3f0*/  FFMA.FTZ R142, R186, UR4, -R46.reuse ;  /* 0x00000004ba8e7c23 */ /* 0x100fe2000801082e */
[----:B------:R-:W-:Y:S01]  /*a400*/  FMUL.FTZ R11, R23, R143 ;  /* 0x0000008f170b7220 */ /* 0x000fe20000410000 */
[--C-:B------:R-:W-:Y:S03]  /*a410*/  FFMA.FTZ R143, R185, UR4, -R49.reuse ;  /* 0x00000004b98f7c23 */ /* 0x100fe60008010831 */
[----:B------:R-:W2:Y:S01]  /*a420*/  MUFU.EX2 R200, R200 ;  /* 0x000000c800c87308 */ /* 0x000ea20000000800 */
[--C-:B------:R-:W-:Y:S01]  /*a430*/  FFMA.FTZ R156, R16, UR4, -R49.reuse ;  /* 0x00000004109c7c23 */ /* 0x100fe20008010831 */
[----:B------:R-:W-:Y:S01]  /*a440*/  FMUL.FTZ R16, R24, R132 ;  /* 0x0000008418107220 */ /* 0x000fe20000410000 */
[--C-:B------:R-:W-:Y:S01]  /*a450*/  FFMA.FTZ R128, R19, UR4, -R49.reuse ;  /* 0x0000000413807c23 */ /* 0x100fe20008010831 */
        /* <DEDUP_REMOVED lines=24> */
[----:B------:R-:W-:Y:S01]  /*a5e0*/  FFMA.FTZ R106, R220, UR4, -R49 ;  /* 0x00000004dc6a7c23 */ /* 0x000fe20008010831 */
[--C-:B------:R-:W-:Y:S01]  /*a5f0*/  FFMA.FTZ R110, R219, UR4, -R46.reuse ;  /* 0x00000004db6e7c23 */ /* 0x100fe2000801082e */
[--C-:B------:R-:W-:Y:S01]  /*a600*/  FFMA.FTZ R109, R215, UR4, -R46.reuse ;  /* 0x00000004d76d7c23 */ /* 0x100fe2000801082e */
[----:B------:R-:W-:Y:S03]  /*a610*/  FFMA.FTZ R203, R23, R182, R203 ;  /* 0x000000b617cb7223 */ /* 0x000fe600000100cb */
        /* <DEDUP_REMOVED lines=58> */
[----:B------:R-:W-:Y:S01]  /*a9c0*/  FFMA.FTZ R204, R24, R183, R204 ;  /* 0x000000b718cc7223 */ /* 0x000fe200000100cc */
        /* <DEDUP_REMOVED lines=14> */
[----:B---3--:R-:W-:Y:S01]  /*aab0*/  F2FP.F16.F32.PACK_AB R30, R197, R198 ;  /* 0x000000c6c51e723e */ /* 0x008fe200000000ff */
[--C-:B------:R-:W-:Y:S01]  /*aac0*/  FFMA.FTZ R57, R57, UR4, -R49.reuse ;  /* 0x0000000439397c23 */ /* 0x100fe20008010831 */
[--C-:B------:R-:W-:Y:S01]  /*aad0*/  FFMA.FTZ R55, R55, UR4, -R49.reuse ;  /* 0x0000000437377c23 */ /* 0x100fe20008010831 */
[----:B------:R-:W-:Y:S01]  /*aae0*/  FFMA.FTZ R53, R53, UR4, -R49 ;  /* 0x0000000435357c23 */ /* 0x000fe20008010831 */
[----:B------:R-:W-:Y:S01]  /*aaf0*/  FADD.FTZ R203, R200, R203 ;  /* 0x000000cbc8cb7221 */ /* 0x000fe20000010000 */
[----:B------:R-:W-:Y:S01]  /*ab00*/  FADD.FTZ R204, R201, R204 ;  /* 0x000000ccc9cc7221 */ /* 0x000fe20000010000 */
[----:B------:R-:W-:Y:S03]  /*ab10*/  FFMA.FTZ R48, R48, UR4, -R49 ;  /* 0x0000000430307c23 */ /* 0x000fe60008010831 */
[----:B------:R-:W3:Y:S01]  /*ab20*/  MUFU.EX2 R159, R159 ;  /* 0x0000009f009f7308 */ /* 0x000ee20000000800 */
[C---:B--2---:R-:W-:Y:S01]  /*ab30*/  F2FP.F16.F32.PACK_AB R31, R195.reuse, R196 ;  /* 0x000000c4c31f723e */ /* 0x044fe200000000ff */
[----:B------:R-:W-:Y:S01]  /*ab40*/  FADD.FTZ R203, R196, R203 ;  /* 0x000000cbc4cb7221 */ /* 0x000fe20000010000 */
[----:B------:R-:W-:Y:S01]  /*ab50*/  FADD.FTZ R204, R198, R204 ;  /* 0x000000ccc6cc7221 */ /* 0x000fe20000010000 */
[----:B------:R-:W-:Y:S01]  /*ab60*/  FFMA.FTZ R50, R50, UR4, -R49 ;  /* 0x0000000432327c23 */ /* 0x000fe20008010831 */
[----:B------:R-:W-:Y:S01]  /*ab70*/  ISETP.GT.AND P0, PT, R172, R167, PT ;  /* 0x000000a7ac00720c */ /* 0x000fe20003f04270 */
[----:B------:R-:W-:Y:S01]  /*ab80*/  FADD.FTZ R195, R195, R203 ;  /* 0x000000cbc3c37221 */ /* 0x000fe20000010000 */
[----:B------:R-:W-:Y:S03]  /*ab90*/  FADD.FTZ R197, R197, R204 ;  /* 0x000000ccc5c57221 */ /* 0x000fe60000010000 */
[----:B------:R-:W2:Y:S01]  /*aba0*/  MUFU.EX2 R157, R157 ;  /* 0x0000009d009d7308 */ /* 0x000ea20000000800 */
[C---:B------:R-:W-:Y:S05]  /*abb0*/  HMMA.16816.F32 R4, R28.reuse, R12, R4 ;  /* 0x0000000c1c04723c */ /* 0x040fea0000001804 */
[C---:B------:R-:W-:Y:S01]  /*abc0*/  FMUL.FTZ R12, R24.reuse, R136 ;  /* 0x00000088180c7220 */ /* 0x040fe20000410000 */
[----:B------:R-:W-:Y:S03]  /*abd0*/  FMUL.FTZ R13, R24, R137 ;  /* 0x00000089180d7220 */ /* 0x000fe60000410000 */
[----:B------:R-:W1:Y:S01]  /*abe0*/  MUFU.EX2 R131, R131 ;  /* 0x0000008300837308 */ /* 0x000e620000000800 */
[C---:B------:R-:W-:Y:S03]  /*abf0*/  HMMA.16816.F32 R8, R28.reuse, R14, R8 ;  /* 0x0000000e1c08723c */ /* 0x040fe60000001808 */
[C---:B------:R-:W-:Y:S01]  /*ac00*/  FMUL.FTZ R14, R23.reuse, R138 ;  /* 0x0000008a170e7220 */ /* 0x040fe20000410000 */
[----:B------:R-:W-:Y:S01]  /*ac10*/  FMUL.FTZ R15, R23, R139 ;  /* 0x0000008b170f7220 */ /* 0x000fe20000410000 */
[--C-:B------:R-:W-:Y:S01]  /*ac20*/  FFMA.FTZ R23, R27, UR4, -R46.reuse ;  /* 0x000000041b177c23 */ /* 0x100fe2000801082e */
[--C-:B------:R-:W-:Y:S03]  /*ac30*/  FFMA.FTZ R137, R191, UR4, -R46.reuse ;  /* 0x00000004bf897c23 */ /* 0x100fe6000801082e */
[----:B------:R-:W-:Y:S01]  /*ac40*/  MUFU.EX2 R124, R124 ;  /* 0x0000007c007c7308 */ /* 0x000fe20000000800 */
[----:B------:R-:W-:Y:S01]  /*ac50*/  FFMA.FTZ R138, R188, UR4, -R46 ;  /* 0x00000004bc8a7c23 */ /* 0x000fe2000801082e */
[--C-:B------:R-:W-:Y:S01]  /*ac60*/  FFMA.FTZ R136, R202, UR4, -R49.reuse ;  /* 0x00000004ca887c23 */ /* 0x100fe20008010831 */
[----:B------:R-:W-:Y:S01]  /*ac70*/  FFMA.FTZ R139, R189, UR4, -R49 ;  /* 0x00000004bd8b7c23 */ /* 0x000fe20008010831 */
[C---:B----4-:R-:W-:Y:S03]  /*ac80*/  HMMA.16816.F32 R12, R28.reuse, R32, R12 ;  /* 0x000000201c0c723c */ /* 0x050fe6000000180c */
[----:B------:R-:W-:Y:S03]  /*ac90*/  FADD.FTZ R195, R184, R195 ;  /* 0x000000c3b8c37221 */ /* 0x000fe60000010000 */
[----:B------:R-:W4:Y:S01]  /*aca0*/  MUFU.EX2 R123, R123 ;  /* 0x0000007b007b7308 */ /* 0x000f220000000800 */
[----:B-----5:R-:W-:Y:S01]  /*acb0*/  FADD.FTZ R197, R193, R197 ;  /* 0x000000c5c1c57221 */ /* 0x020fe20000010000 */
[----:B------:R-:W-:Y:S01]  /*acc0*/  HMMA.16816.F32 R16, R28, R34, R16 ;  /* 0x000000221c10723c */ /* 0x000fe20000001810 */
[----:B------:R-:W5:Y:S02]  /*acd0*/  LDSM.16.MT88.4 R32, [R164+0x5800] ;  /* 0x00580000a420783b */ /* 0x000f640000004200 */
[C---:B---3--:R-:W-:Y:S05]  /*ace0*/  F2FP.F16.F32.PACK_AB R28, R159.reuse, R193 ;  /* 0x000000c19f1c723e */ /* 0x048fea00000000ff */
[----:B------:R-:W3:Y:S01]  /*acf0*/  MUFU.EX2 R121, R121 ;  /* 0x0000007900797308 */ /* 0x000ee20000000800 */
[C---:B------:R-:W-:Y:S01]  /*ad00*/  F2FP.F16.F32.PACK_AB R29, R158.reuse, R184 ;  /* 0x000000b89e1d723e */ /* 0x040fe200000000ff */
[----:B------:R-:W-:Y:S01]  /*ad10*/  FADD.FTZ R158, R158, R195 ;  /* 0x000000c39e9e7221 */ /* 0x000fe20000010000 */
[----:B--2---:R-:W-:Y:S01]  /*ad20*/  F2FP.F16.F32.PACK_AB R30, R156, R157 ;  /* 0x0000009d9c1e723e */ /* 0x004fe200000000ff */
[----:B------:R-:W-:Y:S01]  /*ad30*/  FADD.FTZ R159, R159, R197 ;  /* 0x000000c59f9f7221 */ /* 0x000fe20000010000 */
[----:B------:R-:W-:Y:S05]  /*ad40*/  F2FP.F16.F32.PACK_AB R31, R148, R149 ;  /* 0x00000095941f723e */ /* 0x000fea00000000ff */
[----:B------:R-:W2:Y:S01]  /*ad50*/  MUFU.EX2 R120, R120 ;  /* 0x0000007800787308 */ /* 0x000ea20000000800 */
[----:B------:R-:W-:Y:S01]  /*ad60*/  FADD.FTZ R159, R157, R159 ;  /* 0x0000009f9d9f7221 */ /* 0x000fe20000010000 */
[C---:B------:R-:W-:Y:S03]  /*ad70*/  HMMA.16816.F32 R4, R28.reuse, R36, R4 ;  /* 0x000000241c04723c */ /* 0x040fe60000001804 */
[----:B------:R-:W-:Y:S05]  /*ad80*/  FADD.FTZ R156, R156, R159 ;  /* 0x0000009f9c9c7221 */ /* 0x000fea0000010000 */
[----:B------:R-:W2:Y:S01]  /*ad90*/  MUFU.EX2 R118, R118 ;  /* 0x0000007600767308 */ /* 0x000ea20000000800 */
[----:B-1----:R-:W-:Y:S01]  /*ada0*/  FADD.FTZ R156, R131, R156 ;  /* 0x0000009c839c7221 */ /* 0x002fe20000010000 */
[C---:B------:R-:W-:Y:S01]  /*adb0*/  HMMA.16816.F32 R8, R28.reuse, R38, R8 ;  /* 0x000000261c08723c */ /* 0x040fe20000001808 */
[----:B------:R-:W1:Y:S07]  /*adc0*/  LDSM.16.MT88.4 R36, [R44+0x800] ;  /* 0x000800002c24783b */ /* 0x000e6e0000004200 */
[----:B------:R-:W-:Y:S01]  /*add0*/  MUFU.EX2 R119, R119 ;  /* 0x0000007700777308 */ /* 0x000fe20000000800 */
[C---:B------:R-:W-:Y:S09]  /*ade0*/  HMMA.16816.F32 R12, R28.reuse, R40, R12 ;  /* 0x000000281c0c723c */ /* 0x040ff2000000180c */
[----:B------:R-:W1:Y:S01]  /*adf0*/  MUFU.EX2 R116, R116 ;  /* 0x0000007400747308 */ /* 0x000e620000000800 */
[----:B------:R-:W-:Y:S01]  /*ae00*/  HMMA.16816.F32 R16, R28, R42, R16 ;  /* 0x0000002a1c10723c */ /* 0x000fe20000001810 */
[----:B------:R-:W1:Y:S02]  /*ae10*/  LDSM.16.MT88.4 R40, [R164+0x5c00] ;  /* 0x005c0000a428783b */ /* 0x000e640000004200 */
[----:B------:R-:W-:Y:S06]  /*ae20*/  F2FP.F16.F32.PACK_AB R28, R128, R131 ;  /* 0x00000083801c723e */ /* 0x000fec00000000ff */
[----:B------:R-:W-:Y:S01]  /*ae30*/  MUFU.EX2 R114, R114 ;  /* 0x0000007200727308 */ /* 0x000fe20000000800 */
[----:B------:R-:W-:Y:S01]  /*ae40*/  F2FP.F16.F32.PACK_AB R29, R126, R130 ;  /* 0x000000827e1d723e */ /* 0x000fe200000000ff */
[----:B------:R-:W-:Y:S01]  /*ae50*/  FADD.FTZ R128, R128, R156 ;  /* 0x0000009c80807221 */ /* 0x000fe20000010000 */
[----:B----4-:R-:W-:Y:S02]  /*ae60*/  F2FP.F16.F32.PACK_AB R30, R123, R124 ;  /* 0x0000007c7b1e723e */ /* 0x010fe400000000ff */
[----:B---3--:R-:W-:Y:S01]  /*ae70*/  F2FP.F16.F32.PACK_AB R31, R121, R122 ;  /* 0x0000007a791f723e */ /* 0x008fe200000000ff */
[----:B------:R-:W-:Y:S04]  /*ae80*/  FADD.FTZ R128, R124, R128 ;  /* 0x000000807c807221 */ /* 0x000fe80000010000 */
[----:B------:R-:W3:Y:S01]  /*ae90*/  MUFU.EX2 R113, R113 ;  /* 0x0000007100717308 */ /* 0x000ee20000000800 */
[----:B------:R-:W-:Y:S01]  /*aea0*/  FADD.FTZ R123, R123, R128 ;  /* 0x000000807b7b7221 */ /* 0x000fe20000010000 */
[C---:B-----5:R-:W-:Y:S03]  /*aeb0*/  HMMA.16816.F32 R4, R28.reuse, R32, R4 ;  /* 0x000000201c04723c */ /* 0x060fe60000001804 */
[----:B--2---:R-:W-:Y:S05]  /*aec0*/  FADD.FTZ R123, R120, R123 ;  /* 0x0000007b787b7221 */ /* 0x004fea0000010000 */
[----:B------:R-:W-:Y:S01]  /*aed0*/  MUFU.EX2 R112, R112 ;  /* 0x0000007000707308 */ /* 0x000fe20000000800 */
[C---:B------:R-:W-:Y:S01]  /*aee0*/  HMMA.16816.F32 R8, R28.reuse, R34, R8 ;  /* 0x000000221c08723c */ /* 0x040fe20000001808 */
[----:B------:R-:W2:Y:S08]  /*aef0*/  LDSM.16.MT88.4 R32, [R44+0xc00] ;  /* 0x000c00002c20783b */ /* 0x000eb00000004200 */
[----:B------:R-:W4:Y:S01]  /*af00*/  MUFU.EX2 R111, R111 ;  /* 0x0000006f006f7308 */ /* 0x000f220000000800 */
[C---:B-1----:R-:W-:Y:S09]  /*af10*/  HMMA.16816.F32 R12, R28.reuse, R36, R12 ;  /* 0x000000241c0c723c */ /* 0x042ff2000000180c */
[----:B------:R-:W1:Y:S01]  /*af20*/  MUFU.EX2 R108, R108 ;  /* 0x0000006c006c7308 */ /* 0x000e620000000800 */
[----:B------:R-:W-:Y:S01]  /*af30*/  HMMA.16816.F32 R16, R28, R38, R16 ;  /* 0x000000261c10723c */ /* 0x000fe20000001810 */
[----:B------:R-:W5:Y:S02]  /*af40*/  LDSM.16.MT88.4 R36, [R164+0x6000] ;  /* 0x00600000a424783b */ /* 0x000f640000004200 */
[----:B------:R-:W-:Y:S06]  /*af50*/  F2FP.F16.F32.PACK_AB R28, R118, R120 ;  /* 0x00000078761c723e */ /* 0x000fec00000000ff */
[----:B------:R-:W2:Y:S01]  /*af60*/  MUFU.EX2 R105, R105 ;  /* 0x0000006900697308 */ /* 0x000ea20000000800 */
[----:B------:R-:W-:Y:S01]  /*af70*/  F2FP.F16.F32.PACK_AB R29, R116, R119 ;  /* 0x00000077741d723e */ /* 0x000fe200000000ff */
[----:B------:R-:W-:Y:S01]  /*af80*/  FADD.FTZ R118, R118, R123 ;  /* 0x0000007b76767221 */ /* 0x000fe20000010000 */
[----:B---3--:R-:W-:Y:S02]  /*af90*/  F2FP.F16.F32.PACK_AB R30, R113, R114 ;  /* 0x00000072711e723e */ /* 0x008fe400000000ff */
[----:B----4-:R-:W-:Y:S01]  /*afa0*/  F2FP.F16.F32.PACK_AB R31, R111, R112 ;  /* 0x000000706f1f723e */ /* 0x010fe200000000ff */
[----:B------:R-:W-:Y:S04]  /*afb0*/  FADD.FTZ R118, R114, R118 ;  /* 0x0000007672767221 */ /* 0x000fe80000010000 */
[----:B------:R-:W-:Y:S01]  /*afc0*/  MUFU.EX2 R107, R107 ;  /* 0x0000006b006b7308 */ /* 0x000fe20000000800 */
[----:B------:R-:W-:Y:S01]  /*afd0*/  FADD.FTZ R113, R113, R118 ;  /* 0x0000007671717221 */ /* 0x000fe20000010000 */
[C---:B------:R-:W-:Y:S03]  /*afe0*/  HMMA.16816.F32 R4, R28.reuse, R40, R4 ;  /* 0x000000281c04723c */ /* 0x040fe60000001804 */
[----:B-1----:R-:W-:Y:S05]  /*aff0*/  FADD.FTZ R113, R108, R113 ;  /* 0x000000716c717221 */ /* 0x002fea0000010000 */
[----:B------:R-:W1:Y:S01]  /*b000*/  MUFU.EX2 R104, R104 ;  /* 0x0000006800687308 */ /* 0x000e620000000800 */
[C---:B------:R-:W-:Y:S01]  /*b010*/  HMMA.16816.F32 R8, R28.reuse, R42, R8 ;  /* 0x0000002a1c08723c */ /* 0x040fe20000001808 */
[----:B------:R-:W3:Y:S08]  /*b020*/  LDSM.16.MT88.4 R40, [R44+0x1000] ;  /* 0x001000002c28783b */ /* 0x000ef00000004200 */
[----:B------:R-:W4:Y:S01]  /*b030*/  MUFU.EX2 R103, R103 ;  /* 0x0000006700677308 */ /* 0x000f220000000800 */
[C---:B--2---:R-:W-:Y:S09]  /*b040*/  HMMA.16816.F32 R12, R28.reuse, R32, R12 ;  /* 0x000000201c0c723c */ /* 0x044ff2000000180c */
[----:B------:R-:W2:Y:S01]  /*b050*/  MUFU.EX2 R102, R102 ;  /* 0x0000006600667308 */ /* 0x000ea20000000800 */
[----:B------:R-:W-:Y:S01]  /*b060*/  HMMA.16816.F32 R16, R28, R34, R16 ;  /* 0x000000221c10723c */ /* 0x000fe20000001810 */
[----:B------:R-:W3:Y:S02]  /*b070*/  LDSM.16.MT88.4 R32, [R164+0x6400] ;  /* 0x00640000a420783b */ /* 0x000ee40000004200 */
[C---:B------:R-:W-:Y:S06]  /*b080*/  F2FP.F16.F32.PACK_AB R28, R105.reuse, R108 ;  /* 0x0000006c691c723e */ /* 0x040fec00000000ff */
[----:B------:R-:W-:Y:S01]  /*b090*/  MUFU.EX2 R100, R100 ;  /* 0x0000006400647308 */ /* 0x000fe20000000800 */
[----:B-1----:R-:W-:Y:S01]  /*b0a0*/  F2FP.F16.F32.PACK_AB R29, R104, R107 ;  /* 0x0000006b681d723e */ /* 0x002fe200000000ff */
[----:B------:R-:W-:Y:S04]  /*b0b0*/  FADD.FTZ R105, R105, R113 ;  /* 0x0000007169697221 */ /* 0x000fe80000010000 */
[----:B----4-:R-:W-:Y:S04]  /*b0c0*/  FADD.FTZ R105, R103, R105 ;  /* 0x0000006967697221 */ /* 0x010fe80000010000 */
[----:B------:R-:W1:Y:S01]  /*b0d0*/  MUFU.EX2 R99, R99 ;  /* 0x0000006300637308 */ /* 0x000e620000000800 */
[C---:B--2---:R-:W-:Y:S01]  /*b0e0*/  F2FP.F16.F32.PACK_AB R30, R102.reuse, R103 ;  /* 0x00000067661e723e */ /* 0x044fe200000000ff */
[----:B------:R-:W-:Y:S08]  /*b0f0*/  FADD.FTZ R102, R102, R105 ;  /* 0x0000006966667221 */ /* 0x000ff00000010000 */
[----:B------:R-:W2:Y:S10]  /*b100*/  MUFU.EX2 R96, R96 ;  /* 0x0000006000607308 */ /* 0x000eb40000000800 */
[----:B------:R-:W4:Y:S01]  /*b110*/  MUFU.EX2 R91, R91 ;  /* 0x0000005b005b7308 */ /* 0x000f220000000800 */
[----:B-1----:R-:W-:Y:S09]  /*b120*/  F2FP.F16.F32.PACK_AB R31, R99, R100 ;  /* 0x00000064631f723e */ /* 0x002ff200000000ff */
[----:B------:R-:W-:Y:S01]  /*b130*/  MUFU.EX2 R95, R95 ;  /* 0x0000005f005f7308 */ /* 0x000fe20000000800 */
[C---:B-----5:R-:W-:Y:S03]  /*b140*/  HMMA.16816.F32 R4, R28.reuse, R36, R4 ;  /* 0x000000241c04723c */ /* 0x060fe60000001804 */
[----:B--2---:R-:W-:Y:S06]  /*b150*/  FADD.FTZ R102, R96, R102 ;  /* 0x0000006660667221 */ /* 0x004fec0000010000 */
[----:B------:R-:W1:Y:S01]  /*b160*/  MUFU.EX2 R89, R89 ;  /* 0x0000005900597308 */ /* 0x000e620000000800 */
[C---:B------:R-:W-:Y:S01]  /*b170*/  HMMA.16816.F32 R8, R28.reuse, R38, R8 ;  /* 0x000000261c08723c */ /* 0x040fe20000001808 */
[----:B------:R-:W2:Y:S08]  /*b180*/  LDSM.16.MT88.4 R36, [R44+0x1400] ;  /* 0x001400002c24783b */ /* 0x000eb00000004200 */
[----:B------:R-:W5:Y:S01]  /*b190*/  MUFU.EX2 R86, R86 ;  /* 0x0000005600567308 */ /* 0x000f620000000800 */
[C---:B---3--:R-:W-:Y:S09]  /*b1a0*/  HMMA.16816.F32 R12, R28.reuse, R40, R12 ;  /* 0x000000281c0c723c */ /* 0x048ff2000000180c */
[----:B------:R-:W3:Y:S01]  /*b1b0*/  MUFU.EX2 R85, R85 ;  /* 0x0000005500557308 */ /* 0x000ee20000000800 */
[----:B------:R-:W-:Y:S01]  /*b1c0*/  HMMA.16816.F32 R16, R28, R42, R16 ;  /* 0x0000002a1c10723c */ /* 0x000fe20000001810 */
[----:B------:R-:W2:Y:S02]  /*b1d0*/  LDSM.16.MT88.4 R40, [R164+0x6800] ;  /* 0x00680000a428783b */ /* 0x000ea40000004200 */
[C---:B----4-:R-:W-:Y:S01]  /*b1e0*/  F2FP.F16.F32.PACK_AB R28, R91.reuse, R96 ;  /* 0x000000605b1c723e */ /* 0x050fe200000000ff */
[----:B------:R-:W-:Y:S01]  /*b1f0*/  FADD.FTZ R91, R91, R102 ;  /* 0x000000665b5b7221 */ /* 0x000fe20000010000 */
[----:B-1----:R-:W-:Y:S04]  /*b200*/  F2FP.F16.F32.PACK_AB R29, R89, R95 ;  /* 0x0000005f591d723e */ /* 0x002fe800000000ff */
[----:B------:R-:W-:Y:S01]  /*b210*/  MUFU.EX2 R84, R84 ;  /* 0x0000005400547308 */ /* 0x000fe20000000800 */
[----:B-----5:R-:W-:Y:S09]  /*b220*/  FADD.FTZ R91, R86, R91 ;  /* 0x0000005b565b7221 */ /* 0x020ff20000010000 */
[----:B------:R-:W1:Y:S01]  /*b230*/  MUFU.EX2 R83, R83 ;  /* 0x0000005300537308 */ /* 0x000e620000000800 */
[C---:B---3--:R-:W-:Y:S01]  /*b240*/  F2FP.F16.F32.PACK_AB R30, R85.reuse, R86 ;  /* 0x00000056551e723e */ /* 0x048fe200000000ff */
        /* <DEDUP_REMOVED lines=103> */
[----:B------:R-:W5:Y:S01]  /*b8c0*/  MUFU.EX2 R134, R134 ;  /* 0x0000008600867308 */ /* 0x000f620000000800 */
        /* <DEDUP_REMOVED lines=17> */
[----:B------:R-:W4:Y:S01]  /*b9e0*/  MUFU.EX2 R140, R140 ;  /* 0x0000008c008c7308 */ /* 0x000f220000000800 */
[----:B------:R-:W-:Y:S01]  /*b9f0*/  HMMA.16816.F32 R16, R24, R34, R16 ;  /* 0x000000221810723c */ /* 0x000fe20000001810 */
[----:B------:R-:W2:Y:S02]  /*ba00*/  LDSM.16.MT88.4 R32, [R164+0x7c00] ;  /* 0x007c0000a420783b */ /* 0x000ea40000004200 */
[C---:B-----5:R-:W-:Y:S01]  /*ba10*/  F2FP.F16.F32.PACK_AB R24, R134.reuse, R136 ;  /* 0x000000888618723e */ /* 0x060fe200000000ff */
[----:B------:R-:W-:Y:S01]  /*ba20*/  FADD.FTZ R134, R134, R132 ;  /* 0x0000008486867221 */ /* 0x000fe20000010000 */
[----:B-1----:R-:W-:Y:S01]  /*ba30*/  F2FP.F16.F32.PACK_AB R25, R138, R137 ;  /* 0x000000898a19723e */ /* 0x002fe200000000ff */
[----:B------:R-:W-:Y:S03]  /*ba40*/  FADD.FTZ R99, R99, R104 ;  /* 0x0000006863637221 */ /* 0x000fe60000010000 */
[----:B------:R-:W-:Y:S01]  /*ba50*/  MUFU.EX2 R141, R141 ;  /* 0x0000008d008d7308 */ /* 0x000fe20000000800 */
[----:B---3--:R-:W-:Y:S01]  /*ba60*/  FADD.FTZ R134, R139, R134 ;  /* 0x000000868b867221 */ /* 0x008fe20000010000 */
[----:B------:R-:W-:Y:S04]  /*ba70*/  FADD.FTZ R99, R95, R99 ;  /* 0x000000635f637221 */ /* 0x000fe80000010000 */
[----:B------:R-:W-:Y:S04]  /*ba80*/  FADD.FTZ R89, R89, R99 ;  /* 0x0000006359597221 */ /* 0x000fe80000010000 */
[----:B------:R-:W1:Y:S01]  /*ba90*/  MUFU.EX2 R142, R142 ;  /* 0x0000008e008e7308 */ /* 0x000e620000000800 */
[C---:B----4-:R-:W-:Y:S01]  /*baa0*/  F2FP.F16.F32.PACK_AB R26, R140.reuse, R139 ;  /* 0x0000008b8c1a723e */ /* 0x050fe200000000ff */
[----:B------:R-:W-:Y:S01]  /*bab0*/  FADD.FTZ R140, R140, R134 ;  /* 0x000000868c8c7221 */ /* 0x000fe20000010000 */
[----:B------:R-:W-:Y:S04]  /*bac0*/  FADD.FTZ R89, R84, R89 ;  /* 0x0000005954597221 */ /* 0x000fe80000010000 */
[----:B------:R-:W-:Y:S03]  /*bad0*/  FADD.FTZ R83, R83, R89 ;  /* 0x0000005953537221 */ /* 0x000fe60000010000 */
[----:B------:R-:W3:Y:S01]  /*bae0*/  MUFU.EX2 R143, R143 ;  /* 0x0000008f008f7308 */ /* 0x000ee20000000800 */
        /* <DEDUP_REMOVED lines=8> */
[----:B---3--:R-:W-:Y:S01]  /*bb70*/  FADD.FTZ R140, R143, R140 ;  /* 0x0000008c8f8c7221 */ /* 0x008fe20000010000 */
[----:B------:R-:W-:Y:S05]  /*bb80*/  FADD.FTZ R69, R68, R69 ;  /* 0x0000004544457221 */ /* 0x000fea0000010000 */
[----:B------:R-:W1:Y:S01]  /*bb90*/  MUFU.EX2 R145, R145 ;  /* 0x0000009100917308 */ /* 0x000e620000000800 */
[C---:B------:R-:W-:Y:S01]  /*bba0*/  HMMA.16816.F32 R8, R24.reuse, R30, R8 ;  /* 0x0000001e1808723c */ /* 0x040fe20000001808 */
[----:B------:R-:W3:Y:S02]  /*bbb0*/  LDSM.16.MT88.4 R28, [R44+0x2c00] ;  /* 0x002c00002c1c783b */ /* 0x000ee40000004200 */
[----:B------:R-:W-:Y:S06]  /*bbc0*/  FADD.FTZ R73, R73, R69 ;  /* 0x0000004549497221 */ /* 0x000fec0000010000 */
[----:B------:R-:W5:Y:S01]  /*bbd0*/  MUFU.EX2 R147, R147 ;  /* 0x0000009300937308 */ /* 0x000f620000000800 */
[C---:B--2---:R-:W-:Y:S03]  /*bbe0*/  HMMA.16816.F32 R12, R24.reuse, R36, R12 ;  /* 0x00000024180c723c */ /* 0x044fe6000000180c */
[----:B------:R-:W-:Y:S06]  /*bbf0*/  FADD.FTZ R73, R80, R73 ;  /* 0x0000004950497221 */ /* 0x000fec0000010000 */
[----:B------:R-:W2:Y:S01]  /*bc00*/  MUFU.EX2 R155, R155 ;  /* 0x0000009b009b7308 */ /* 0x000ea20000000800 */
[----:B------:R-:W-:Y:S01]  /*bc10*/  HMMA.16816.F32 R16, R24, R38, R16 ;  /* 0x000000261810723c */ /* 0x000fe20000001810 */
[----:B------:R-:W3:Y:S02]  /*bc20*/  LDSM.16.MT88.4 R36, [R164+0x8000] ;  /* 0x00800000a424783b */ /* 0x000ee40000004200 */
[C---:B----4-:R-:W-:Y:S01]  /*bc30*/  F2FP.F16.F32.PACK_AB R24, R144.reuse, R143 ;  /* 0x0000008f9018723e */ /* 0x050fe200000000ff */
[----:B------:R-:W-:Y:S01]  /*bc40*/  FADD.FTZ R144, R144, R140 ;  /* 0x0000008c90907221 */ /* 0x000fe20000010000 */
[----:B-1----:R-:W-:Y:S01]  /*bc50*/  F2FP.F16.F32.PACK_AB R25, R145, R146 ;  /* 0x000000929119723e */ /* 0x002fe200000000ff */
[----:B------:R-:W-:Y:S03]  /*bc60*/  FADD.FTZ R88, R88, R73 ;  /* 0x0000004958587221 */ /* 0x000fe60000010000 */
[----:B------:R-:W-:Y:S01]  /*bc70*/  MUFU.EX2 R160, R160 ;  /* 0x000000a000a07308 */ /* 0x000fe20000000800 */
[----:B-----5:R-:W-:Y:S01]  /*bc80*/  FADD.FTZ R144, R147, R144 ;  /* 0x0000009093907221 */ /* 0x020fe20000010000 */
        /* <DEDUP_REMOVED lines=19> */
[C---:B------:R-:W-:Y:S01]  /*bdc0*/  HMMA.16816.F32 R8, R24.reuse, R34, R8 ;  /* 0x000000221808723c */ /* 0x040fe20000001808 */
[----:B------:R-:W2:Y:S02]  /*bdd0*/  LDSM.16.MT88.4 R32, [R44+0x3000] ;  /* 0x003000002c20783b */ /* 0x000ea40000004200 */
[----:B------:R-:W-:Y:S01]  /*bde0*/  FADD.FTZ R135, R138, R135 ;  /* 0x000000878a877221 */ /* 0x000fe20000010000 */
[----:B----4-:R-:W-:Y:S05]  /*bdf0*/  FADD.FTZ R155, R98, R155 ;  /* 0x0000009b629b7221 */ /* 0x010fea0000010000 */
[----:B------:R-:W-:Y:S01]  /*be00*/  MUFU.EX2 R92, R92 ;  /* 0x0000005c005c7308 */ /* 0x000fe20000000800 */
[C---:B---3--:R-:W-:Y:S03]  /*be10*/  HMMA.16816.F32 R12, R24.reuse, R28, R12 ;  /* 0x0000001c180c723c */ /* 0x048fe6000000180c */
[----:B------:R-:W-:Y:S06]  /*be20*/  FADD.FTZ R141, R141, R135 ;  /* 0x000000878d8d7221 */ /* 0x000fec0000010000 */
[----:B------:R-:W3:Y:S01]  /*be30*/  MUFU.EX2 R81, R81 ;  /* 0x0000005100517308 */ /* 0x000ee20000000800 */
[----:B------:R-:W-:Y:S01]  /*be40*/  HMMA.16816.F32 R16, R24, R30, R16 ;  /* 0x0000001e1810723c */ /* 0x000fe20000001810 */
[----:B------:R-:W4:Y:S02]  /*be50*/  LDSM.16.MT88.4 R28, [R164+0x8400] ;  /* 0x00840000a41c783b */ /* 0x000f240000004200 */
[----:B------:R-:W-:Y:S01]  /*be60*/  FADD.FTZ R141, R142, R141 ;  /* 0x0000008d8e8d7221 */ /* 0x000fe20000010000 */
[----:B------:R-:W-:Y:S02]  /*be70*/  F2FP.F16.F32.PACK_AB R24, R98, R152 ;  /* 0x000000986218723e */ /* 0x000fe400000000ff */
[----:B-1----:R-:W-:Y:S03]  /*be80*/  F2FP.F16.F32.PACK_AB R25, R87, R93 ;  /* 0x0000005d5719723e */ /* 0x002fe600000000ff */
[----:B------:R-:W-:Y:S01]  /*be90*/  MUFU.EX2 R23, R23 ;  /* 0x0000001700177308 */ /* 0x000fe20000000800 */
[----:B------:R-:W-:Y:S02]  /*bea0*/  FADD.FTZ R146, R146, R141 ;  /* 0x0000008d92927221 */ /* 0x000fe40000010000 */
[----:B------:R-:W-:Y:S02]  /*beb0*/  LDSM.16.MT88.4 R140, [R164+0x8c00] ;  /* 0x008c0000a48c783b */ /* 0x000fe40000004200 */
[----:B------:R-:W-:Y:S05]  /*bec0*/  FADD.FTZ R146, R145, R146 ;  /* 0x0000009291927221 */ /* 0x000fea0000010000 */
[----:B------:R-:W1:Y:S01]  /*bed0*/  MUFU.EX2 R154, R154 ;  /* 0x0000009a009a7308 */ /* 0x000e620000000800 */
[----:B---3--:R-:W-:Y:S01]  /*bee0*/  F2FP.F16.F32.PACK_AB R26, R81, R92 ;  /* 0x0000005c511a723e */ /* 0x008fe200000000ff */
[----:B------:R-:W-:Y:S01]  /*bef0*/  FADD.FTZ R160, R160, R146 ;  /* 0x00000092a0a07221 */ /* 0x000fe20000010000 */
[----:B------:R-:W-:Y:S03]  /*bf00*/  FADD.FTZ R92, R92, R155 ;  /* 0x0000009b5c5c7221 */ /* 0x000fe60000010000 */
[----:B------:R-:W-:Y:S01]  /*bf10*/  FADD.FTZ R160, R153, R160 ;  /* 0x000000a099a07221 */ /* 0x000fe20000010000 */
[----:B------:R-:W-:Y:S03]  /*bf20*/  FADD.FTZ R92, R81, R92 ;  /* 0x0000005c515c7221 */ /* 0x000fe60000010000 */
[----:B------:R-:W-:Y:S01]  /*bf30*/  MUFU.EX2 R40, R66 ;  /* 0x0000004200287308 */ /* 0x000fe20000000800 */
[----:B------:R-:W-:Y:S01]  /*bf40*/  FADD.FTZ R93, R93, R160 ;  /* 0x000000a05d5d7221 */ /* 0x000fe20000010000 */
[----:B------:R-:W-:Y:S03]  /*bf50*/  FADD.FTZ R92, R148, R92 ;  /* 0x0000005c945c7221 */ /* 0x000fe60000010000 */
[----:B------:R-:W-:Y:S05]  /*bf60*/  FADD.FTZ R93, R87, R93 ;  /* 0x0000005d575d7221 */ /* 0x000fea0000010000 */
[----:B------:R-:W3:Y:S01]  /*bf70*/  MUFU.EX2 R41, R41 ;  /* 0x0000002900297308 */ /* 0x000ee20000000800 */
[C---:B-1----:R-:W-:Y:S01]  /*bf80*/  F2FP.F16.F32.PACK_AB R27, R154.reuse, R23 ;  /* 0x000000179a1b723e */ /* 0x042fe200000000ff */
[----:B------:R-:W-:Y:S04]  /*bf90*/  FADD.FTZ R3, R23, R93 ;  /* 0x0000005d17037221 */ /* 0x000fe80000010000 */
[----:B------:R-:W-:Y:S04]  /*bfa0*/  FADD.FTZ R3, R154, R3 ;  /* 0x000000039a037221 */ /* 0x000fe80000010000 */
        /* <DEDUP_REMOVED lines=81> */
.L_x_1384:
[----:B------:R-:W1:Y:S01]  /*c4c0*/  SHFL.BFLY PT, R22, R183, 0x2, 0x1f ;  /* 0x0c401f00b7167f89 */ /* 0x000e6200000e0000 */
[----:B------:R-:W-:Y:S01]  /*c4d0*/  SHF.L.U32 R5, R151, 0x1, RZ ;  /* 0x0000000197057819 */ /* 0x000fe200000006ff */
[----:B------:R-:W2:Y:S01]  /*c4e0*/  S2UR UR4, SR_CTAID.Y ;  /* 0x00000000000479c3 */ /* 0x000ea20000002600 */
[--C-:B------:R-:W-:Y:S01]  /*c4f0*/  LOP3.LUT R173, R173, 0xc0, R174.reuse, 0xf8, !PT ;  /* 0x000000c0adad7812 */ /* 0x100fe200078ef8ae */
[----:B------:R-:W3:Y:S01]  /*c500*/  SHFL.BFLY PT, R3, R182, 0x2, 0x1f ;  /* 0x0c401f00b6037f89 */ /* 0x000ee200000e0000 */
[----:B------:R-:W-:Y:S01]  /*c510*/  LOP3.LUT R5, R165, 0x6, R5, 0xf8, !PT ;  /* 0x00000006a5057812 */ /* 0x000fe200078ef805 */
[----:B------:R-:W-:Y:S04]  /*c520*/  BSSY.RECONVERGENT B0, `(.L_x_1389) ;  /* 0x000005d000007945 */ /* 0x000fe80003800200 */
[----:B------:R-:W-:Y:S01]  /*c530*/  BAR.SYNC.DEFER_BLOCKING 0x0 ;  /* 0x0000000000007b1d */ /* 0x000fe20000010000 */
[----:B------:R-:W-:-:S02]  /*c540*/  LOP3.LUT R5, R5, 0x20, R174, 0xf8, !PT ;  /* 0x0000002005057812 */ /* 0x000fc400078ef8ae */
[----:B------:R-:W-:Y:S02]  /*c550*/  LOP3.LUT P2, RZ, R151, 0x3, RZ, 0xc0, !PT ;  /* 0x0000000397ff7812 */ /* 0x000fe4000784c0ff */
[----:B------:R-:W-:-:S03]  /*c560*/  LOP3.LUT R5, R5, R173, RZ, 0xfc, !PT ;  /* 0x000000ad05057212 */ /* 0x000fc600078efcff */
[----:B------:R-:W2:Y:S01]  /*c570*/  LDC.64 R20, c[0x0][0x430] ;  /* 0x00010c00ff147b82 */ /* 0x000ea20000000a00 */
[----:B------:R-:W-:Y:S02]  /*c580*/  SHF.R.U32.HI R151, RZ, 0x2, R151 ;  /* 0x00000002ff977819 */ /* 0x000fe40000011697 */
[----:B------:R-:W-:-:S05]  /*c590*/  LEA R5, R5, UR5, 0x2 ;  /* 0x0000000505057c11 */ /* 0x000fca000f8e10ff */
        /* <DEDUP_REMOVED lines=8> */
[----:B-1----:R-:W-:-:S04]  /*c620*/  FADD.FTZ R22, R22, R4 ;  /* 0x0000000416167221 */ /* 0x002fc80000010000 */
[----:B------:R-:W1:Y:S01]  /*c630*/  MUFU.RCP R6, R22 ;  /* 0x0000001600067308 */ /* 0x000e620000001000 */
[----:B---3--:R-:W-:Y:S01]  /*c640*/  FADD.FTZ R3, R182, R3 ;  /* 0x00000003b6037221 */ /* 0x008fe20000010000 */
[----:B------:R-:W-:-:S04]  /*c650*/  FSETP.NE.FTZ.AND P1, PT, R22, RZ, PT ;  /* 0x000000ff1600720b */ /* 0x000fc80003f35000 */
[----:B------:R-:W-:Y:S02]  /*c660*/  FSETP.NE.FTZ.AND P0, PT, R3, RZ, PT ;  /* 0x000000ff0300720b */ /* 0x000fe40003f15000 */
[----:B------:R-:W3:Y:S07]  /*c670*/  MUFU.RCP R4, R3 ;  /* 0x0000000300047308 */ /* 0x000eee0000001000 */
[----:B------:R-:W5:Y:S01]  /*c680*/  @P1 LDC R25, c[0x0][0x458] ;  /* 0x00011600ff191b82 */ /* 0x000f620000000800 */
[----:B------:R4:W2:Y:S01]  /*c690*/  @P1 MUFU.LG2 R26, R22 ;  /* 0x00000016001a1308 */ /* 0x0008a20000000c00 */
[----:B-1----:R-:W-:-:S05]  /*c6a0*/  FSEL R6, R6, 1, P1 ;  /* 0x3f80000006067808 */ /* 0x002fca0000800000 */
        /* <DEDUP_REMOVED lines=9> */
[----:B------:R-:W-:Y:S01]  /*c740*/  STS.64 [R5], R144 ;  /* 0x0000009005007388 */ /* 0x000fe20000000a00 */
[----:B---3--:R-:W-:Y:S01]  /*c750*/  FSEL R4, R4, 1, P0 ;  /* 0x3f80000004047808 */ /* 0x008fe20000000000 */
[----:B------:R-:W1:Y:S01]  /*c760*/  @P0 LDC R24, c[0x0][0x458] ;  /* 0x00011600ff180b82 */ /* 0x000e620000000800 */
[----:B------:R-:W-:Y:S01]  /*c770*/  LOP3.LUT R174, R174, 0x80, RZ, 0xc0, !PT ;  /* 0x00000080aeae7812 */ /* 0x000fe200078ec0ff */
[----:B------:R-:W3:Y:S01]  /*c780*/  @P0 MUFU.LG2 R3, R3 ;  /* 0x0000000300030308 */ /* 0x000ee20000000c00 */
[----:B----4-:R-:W-:Y:S01]  /*c790*/  IADD3 R22, PT, PT, -R175, RZ, RZ ;  /* 0x000000ffaf167210 */ /* 0x010fe20007ffe1ff */
        /* <DEDUP_REMOVED lines=12> */
[----:B------:R-:W-:-:S02]  /*c860*/  IMAD R22, R23, R22, UR6 ;  /* 0x0000000617167e24 */ /* 0x000fc4000f8e0216 */
[----:B--2---:R-:W-:Y:S01]  /*c870*/  @P1 FMUL.FTZ R26, R26, 0.69314718246459960938 ;  /* 0x3f3172181a1a1820 */ /* 0x004fe20000410000 */
[----:B------:R-:W-:Y:S01]  /*c880*/  STS.64 [R4+0x20], R140 ;  /* 0x0000208c04007388 */ /* 0x000fe20000000a00 */
[----:B---3--:R-:W-:Y:S01]  /*c890*/  @P0 FMUL.FTZ R3, R3, 0.69314718246459960938 ;  /* 0x3f31721803030820 */ /* 0x008fe20000410000 */
[----:B------:R-:W-:Y:S01]  /*c8a0*/  IMAD R23, R20, R23, R22 ;  /* 0x0000001714177224 */ /* 0x000fe200078e0216 */
[----:B------:R-:W-:Y:S01]  /*c8b0*/  MOV R20, 0xff800000 ;  /* 0xff80000000147802 */ /* 0x000fe20000000f00 */
[----:B------:R2:W-:Y:S01]  /*c8c0*/  STS.64 [R4+0x420], R142 ;  /* 0x0004208e04007388 */ /* 0x0005e20000000a00 */
[----:B------:R-:W-:Y:S01]  /*c8d0*/  MOV R22, 0xff800000 ;  /* 0xff80000000167802 */ /* 0x000fe20000000f00 */
[----:B-1----:R-:W-:Y:S01]  /*c8e0*/  @P0 FFMA.FTZ R20, R0, R24, R3 ;  /* 0x0000001800140223 */ /* 0x002fe20000010003 */
[----:B-----5:R-:W-:Y:S01]  /*c8f0*/  @P1 FFMA.FTZ R22, R2, R25, R26 ;  /* 0x0000001902161223 */ /* 0x020fe2000001001a */
[----:B------:R1:W-:Y:S04]  /*c900*/  STS.64 [R174+0x40], R136 ;  /* 0x00004088ae007388 */ /* 0x0003e80000000a00 */
[----:B------:R1:W-:Y:S04]  /*c910*/  STS.64 [R174+0x440], R138 ;  /* 0x0004408aae007388 */ /* 0x0003e80000000a00 */
[----:B------:R1:W-:Y:S04]  /*c920*/  STS.64 [R6+0x60], R132 ;  /* 0x0000608406007388 */ /* 0x0003e80000000a00 */
[----:B------:R1:W-:Y:S01]  /*c930*/  STS.64 [R6+0x460], R134 ;  /* 0x0004608606007388 */ /* 0x0003e20000000a00 */
[----:B----4-:R-:W-:-:S04]  /*c940*/  LOP3.LUT R5, R150, 0xd8, RZ, 0xc0, !PT ;  /* 0x000000d896057812 */ /* 0x010fc800078ec0ff */
[----:B------:R-:W-:Y:S02]  /*c950*/  LOP3.LUT R5, R5, 0x18, R166, 0x78, !PT ;  /* 0x0000001805057812 */ /* 0x000fe400078e78a6 */
[----:B------:R-:W-:Y:S02]  /*c960*/  LOP3.LUT R166, R166, 0x30, RZ, 0xc0, !PT ;  /* 0x00000030a6a67812 */ /* 0x000fe400078ec0ff */
[----:B--2---:R-:W-:Y:S02]  /*c970*/  LOP3.LUT R4, R5, 0xf24, R150, 0xf8, !PT ;  /* 0x00000f2405047812 */ /* 0x004fe400078ef896 */
[----:B------:R-:W-:Y:S02]  /*c980*/  LOP3.LUT R151, R166, 0x7, R151, 0xf8, !PT ;  /* 0x00000007a6977812 */ /* 0x000fe400078ef897 */
[----:B------:R-:W-:Y:S01]  /*c990*/  LEA R4, R4, UR5, 0x2 ;  /* 0x0000000504047c11 */ /* 0x000fe2000f8e10ff */
[----:B------:R-:W-:Y:S08]  /*c9a0*/  BAR.SYNC.DEFER_BLOCKING 0x0 ;  /* 0x0000000000007b1d */ /* 0x000ff00000010000 */
[----:B------:R-:W2:Y:S01]  /*c9b0*/  S2UR UR5, SR_CTAID.X ;  /* 0x00000000000579c3 */ /* 0x000ea20000002500 */
[----:B------:R1:W3:Y:S04]  /*c9c0*/  LDS.128 R16, [R4] ;  /* 0x0000000004107984 */ /* 0x0002e80000000c00 */
[----:B------:R1:W4:Y:S01]  /*c9d0*/  LDS.128 R12, [R4+0x800] ;  /* 0x00080000040c7984 */ /* 0x0003220000000c00 */
[----:B--2---:R-:W-:-:S03]  /*c9e0*/  USHF.L.U32 UR6, UR5, 0x6, URZ ;  /* 0x0000000605067899 */ /* 0x004fc600080006ff */
[----:B------:R1:W2:Y:S04]  /*c9f0*/  LDS.128 R8, [R4+0x1000] ;  /* 0x0010000004087984 */ /* 0x0002a80000000c00 */
[----:B------:R-:W1:Y:S01]  /*ca00*/  LDS.128 R4, [R4+0x1800] ;  /* 0x0018000004047984 */ /* 0x000e620000000c00 */
[----:B------:R-:W-:-:S04]  /*ca10*/  IMAD R23, R23, R21, UR6 ;  /* 0x0000000617177e24 */ /* 0x000fc8000f8e0215 */
[----:B------:R-:W-:Y:S01]  /*ca20*/  IMAD R0, R23, UR4, RZ ;  /* 0x0000000417007c24 */ /* 0x000fe2000f8e02ff */
[----:B------:R-:W-:Y:S06]  /*ca30*/  @P2 BRA `(.L_x_1390) ;  /* 0x00000000002c2947 */ /* 0x000fec0003800000 */
        /* <DEDUP_REMOVED lines=11> */
.L_x_1390:
[----:B------:R-:W-:Y:S05]  /*caf0*/  BSYNC.RECONVERGENT B0 ;  /* 0x0000000000007941 */ /* 0x000fea0003800200 */
.L_x_1389:
[----:B------:R-:W1:Y:S01]  /*cb00*/  LDCU.64 UR4, c[0x0][0x3f8] ;  /* 0x00007f00ff0477ac */ /* 0x000e620008000a00 */
[----:B------:R-:W-:-:S04]  /*cb10*/  LOP3.LUT R2, R150, 0xffc, RZ, 0xc0, !PT ;  /* 0x00000ffc96027812 */ /* 0x000fc800078ec0ff */
[----:B------:R-:W-:-:S04]  /*cb20*/  IADD3 R2, P0, PT, R0, R2, RZ ;  /* 0x0000000200027210 */ /* 0x000fc80007f1e0ff */
[----:B------:R-:W-:Y:S02]  /*cb30*/  LEA.HI.X.SX32 R0, R0, RZ, 0x1, P0 ;  /* 0x000000ff00007211 */ /* 0x000fe400000f0eff */
[----:B-1----:R-:W-:-:S04]  /*cb40*/  LEA R20, P0, R2, UR4, 0x2 ;  /* 0x0000000402147c11 */ /* 0x002fc8000f8010ff */
[----:B------:R-:W-:-:S05]  /*cb50*/  LEA.HI.X R21, R2, UR5, R0, 0x2, P0 ;  /* 0x0000000502157c11 */ /* 0x000fca00080f1400 */
[----:B---3--:R-:W-:Y:S04]  /*cb60*/  STG.E.128 desc[UR24][R20.64], R16 ;  /* 0x0000001014007986 */ /* 0x008fe8000c101d18 */
[----:B----4-:R-:W-:Y:S04]  /*cb70*/  STG.E.128 desc[UR24][R20.64+0x800], R12 ;  /* 0x0008000c14007986 */ /* 0x010fe8000c101d18 */
[----:B--2---:R-:W-:Y:S04]  /*cb80*/  STG.E.128 desc[UR24][R20.64+0x1000], R8 ;  /* 0x0010000814007986 */ /* 0x004fe8000c101d18 */
[----:B------:R-:W-:Y:S01]  /*cb90*/  STG.E.128 desc[UR24][R20.64+0x1800], R4 ;  /* 0x0018000414007986 */ /* 0x000fe2000c101d18 */
[----:B------:R-:W-:Y:S05]  /*cba0*/  EXIT ;  /* 0x000000000000794d */ /* 0x000fea0003800000 */
.L_x_1391:
        /* <DEDUP_REMOVED lines=13> */
.L_x_4885:


//--------------------- .text._ZN5flash24flash_fwd_splitkv_kernelI23Flash_fwd_kernel_traitsILi32ELi64ELi256ELi4ELb0ELb0EN7cutlass6half_tE19Flash_kernel_traitsILi32ELi64ELi256ELi4ES3_EELb1ELb0ELb0ELb0ELb1ELb0ELb0ELb0EEEvNS_16Flash_fwd_paramsE --------------------------
	.section	.text._ZN5flash24flash_fwd_splitkv_kernelI23Flash_fwd_kernel_traitsILi32ELi64ELi256ELi4ELb0ELb0EN7cutlass6half_tE19Flash_kernel_traitsILi32ELi64ELi256ELi4ES3_EELb1ELb0ELb0ELb0ELb1ELb0ELb0ELb0EEEvNS_16Flash_fwd_paramsE,"ax",@progbits
	.align	128
        .global         _ZN5flash24flash_fwd_splitkv_kernelI23Flash_fwd_kernel_traitsILi32ELi64ELi256ELi4ELb0ELb0EN7cutlass6half_tE19Flash_kernel_traitsILi32ELi64ELi256ELi4ES3_EELb1ELb0ELb0ELb0ELb1ELb0ELb0ELb0EEEvNS_16Flash_fwd_paramsE
        .type           _ZN5flash24flash_fwd_splitkv_kernelI23Flash_fwd_kernel_traitsILi32ELi64ELi256ELi4ELb0ELb0EN7cutlass6half_tE19Flash_kernel_traitsILi32ELi64ELi256ELi4ES3_EELb1ELb0ELb0ELb0ELb1ELb0ELb0ELb0EEEvNS_16Flash_fwd_paramsE,@function
        .size           _ZN5flash24flash_fwd_splitkv_kernelI23Flash_fwd_kernel_traitsILi32ELi64ELi256ELi4ELb0ELb0EN7cutlass6half_tE19Flash_kernel_traitsILi32ELi64ELi256ELi4ES3_EELb1ELb0ELb0ELb0ELb1ELb0ELb0ELb0EEEvNS_16Flash_fwd_paramsE,(.L_x_4886 - _ZN5flash24flash_fwd_splitkv_kernelI23Flash_fwd_kernel_traitsILi32ELi64ELi256ELi4ELb0ELb0EN7cutlass6half_tE19Flash_kernel_traitsILi32ELi64ELi256ELi4ES3_EELb1ELb0ELb0ELb0ELb1ELb0ELb0ELb0EEEvNS_16Flash_fwd_paramsE)
        .other          _ZN5flash24flash_fwd_splitkv_kernelI23Flash_fwd_kernel_traitsILi32ELi64ELi256ELi4ELb0ELb0EN7cutlass6half_tE19Flash_kernel_traitsILi32ELi64ELi256ELi4ES3_EELb1ELb0ELb0ELb0ELb1ELb0ELb0ELb0EEEvNS_16Flash_fwd_paramsE,@"STO_CUDA_ENTRY STV_DEFAULT"
_ZN5flash24flash_fwd_splitkv_kernelI23Flash_fwd_kernel_traitsILi32ELi64ELi256ELi4ELb0ELb0EN7cutlass6half_tE19Flash_kernel_traitsILi32ELi64ELi256ELi4ES3_EELb1ELb0ELb0ELb0ELb1ELb0ELb0ELb0EEEvNS_16Flash_fwd_paramsE:
.text._ZN5flash24flash_fwd_splitkv_kernelI23Flash_fwd_kernel_traitsILi32ELi64ELi256ELi4ELb0ELb0EN7cutlass6half_tE19Flash_kernel_traitsILi32ELi64ELi256ELi4ES3_EELb1ELb0ELb0ELb0ELb1ELb0ELb0ELb0EEEvNS_16Flash_fwd_paramsE:
        /* <DEDUP_REMOVED lines=26> */
[----:B------:R-:W-:-:S02]  /*01a0*/  @P3 IADD3 R16, P1, PT, R9, UR6, RZ ;  /* 0x0000000609103c10 */ /* 0x000fc4000ff3e0ff */
[C---:B------:R-:W-:Y:S02]  /*01b0*/  @P2 IADD3.X R3, PT, PT, R8.reuse, UR5, RZ, P0, !PT ;  /* 0x0000000508032c10 */ /* 0x040fe400087fe4ff */
[----:B------:R-:W-:Y:S02]  /*01c0*/  IADD3 R12, P0, PT, R9, R6, RZ ;  /* 0x00000006090c7210 */ /* 0x000fe40007f1e0ff */
[C---:B------:R-:W-:Y:S01]  /*01d0*/  @P3 IADD3.X R17, PT, PT, R8.reuse, UR7, RZ, P1, !PT ;  /* 0x0000000708113c10 */ /* 0x040fe20008ffe4ff */
[----:B------:R-:W2:Y:S01]  /*01e0*/  @!P4 LDC R197, c[0x0][0x434] ;  /* 0x00010d00ffc5cb82 */ /* 0x000ea20000000800 */
[----:B------:R2:W5:Y:S01]  /*01f0*/  @P2 LDG.E R11, desc[UR16][R2.64] ;  /* 0x00000010020b2981 */ /* 0x000562000c1e1900 */
[----:B------:R-:W-:Y:S01]  /*0200*/  IMAD.X R13, R8, 0x1, R7, P0 ;  /* 0x00000001080d7824 */ /* 0x000fe200000e0607 */
[----:B------:R-:W-:Y:S02]  /*0210*/  ISETP.NE.U32.AND P0, PT, R6, RZ, PT ;  /* 0x000000ff0600720c */ /* 0x000fe40003f05070 */
[----:B------:R2:W5:Y:S02]  /*0220*/  @P3 LDG.E R0, desc[UR16][R16.64] ;  /* 0x0000001010003981 */ /* 0x000564000c1e1900 */
[----:B------:R-:W-:-:S02]  /*0230*/  ISETP.NE.AND.EX P0, PT, R7, RZ, PT, P0 ;  /* 0x000000ff0700720c */ /* 0x000fc40003f05300 */
[----:B---3--:R-:W-:Y:S02]  /*0240*/  ISETP.NE.AND P1, PT, RZ, UR4, PT ;  /* 0x00000004ff007c0c */ /* 0x008fe4000bf25270 */
[----:B------:R-:W-:Y:S01]  /*0250*/  ISETP.EQ.U32.AND P3, PT, R6, RZ, PT ;  /* 0x000000ff0600720c */ /* 0x000fe20003f62070 */
[----:B-1----:R-:W1:Y:S03]  /*0260*/  @!P2 LDC R4, c[0x0][0x43c] ;  /* 0x00010f00ff04ab82 */ /* 0x002e660000000800 */
[----:B------:R-:W-:-:S05]  /*0270*/  ISETP.EQ.OR.EX P3, PT, R7, RZ, !P1, P3 ;  /* 0x000000ff0700720c */ /* 0x000fca0004f62730 */
[----:B------:R-:W3:Y:S08]  /*0280*/  @!P0 LDC R7, c[0x0][0x438] ;  /* 0x00010e00ff078b82 */ /* 0x000ef00000000800 */
[----:B------:R-:W1:Y:S01]  /*0290*/  @!P2 LDC.64 R2, c[0x0][0x488] ;  /* 0x00012200ff02ab82 */ /* 0x000e620000000a00 */
[----:B------:R-:W-:Y:S02]  /*02a0*/  IMAD.MOV.U32 R5, RZ, RZ, -0x1 ;  /* 0xffffffffff057424 */ /* 0x000fe400078e00ff */
[----:B----4-:R-:W-:-:S04]  /*02b0*/  IMAD.SHL.U32 R222, R29, 0x40, RZ ;  /* 0x000000401dde7824 */ /* 0x010fc800078e00ff */
[----:B------:R4:W5:Y:S01]  /*02c0*/  @!P3 LDG.E R5, desc[UR16][R12.64] ;  /* 0x000000100c05b981 */ /* 0x000962000c1e1900 */
[----:B--2---:R-:W-:-:S05]  /*02d0*/  @P4 IMAD.IADD R197, R15, 0x1, -R220 ;  /* 0x000000010fc54824 */ /* 0x004fca00078e0adc */
[----:B------:R-:W-:Y:S01]  /*02e0*/  ISETP.GT.AND P3, PT, R197, R222, PT ;  /* 0x000000dec500720c */ /* 0x000fe20003f64270 */
[----:B-1-34-:R-:W-:-:S12]  /*02f0*/  @!P0 BRA `(.L_x_1392) ;  /* 0x00000000000c8947 */ /* 0x01afd80003800000 */
[----:B------:R-:W2:Y:S02]  /*0300*/  @P1 LDG.E R6, desc[UR16][R12.64+0x4] ;  /* 0x000004100c061981 */ /* 0x000ea4000c1e1900 */
[----:B--2--5:R-:W-:-:S06]  /*0310*/  @P1 IADD3 R7, PT, PT, R6, -R5, RZ ;  /* 0x8000000506071210 */ /* 0x024fcc0007ffe0ff */
[----:B------:R1:W5:Y:S02]  /*0320*/  @!P1 LDG.E R7, desc[UR16][R12.64] ;  /* 0x000000100c079981 */ /* 0x000364000c1e1900 */
.L_x_1392:
[----:B------:R-:W-:Y:S01]  /*0330*/  @!P2 ISETP.NE.U32.AND P0, PT, R2, RZ, PT ;  /* 0x000000ff0200a20c */ /* 0x000fe20003f05070 */
[----:B------:R-:W-:-:S12]  /*0340*/  @!P3 EXIT ;  /* 0x000000000000b94d */ /* 0x000fd80003800000 */
[----:B------:R-:W2:Y:S01]  /*0350*/  LDCU UR5, c[0x0][0x438] ;  /* 0x00008700ff0577ac */ /* 0x000ea20008000800 */
[----:B------:R-:W-:Y:S01]  /*0360*/  @!P2 ISETP.NE.AND.EX P0, PT, R3, RZ, PT, P0 ;  /* 0x000000ff0300a20c */ /* 0x000fe20003f05300 */
[----:B-----5:R-:W-:Y:S01]  /*0370*/  @P2 IMAD.IADD R196, R11, 0x1, -R0 ;  /* 0x000000010bc42824 */ /* 0x020fe200078e0a00 */
[----:B------:R-:W3:Y:S01]  /*0380*/  S2R R3, SR_CTAID.Z ;  /* 0x0000000000037919 */ /* 0x000ee20000002700 */
[----:B------:R-:W4:Y:S01]  /*0390*/  LDCU UR14, c[0x0][0x508] ;  /* 0x0000a100ff0e77ac */ /* 0x000f220008000800 */
[----:B------:R-:W-:Y:S01]  /*03a0*/  @!P2 SEL R4, R4, RZ, P0 ;  /* 0x000000ff0404a207 */ /* 0x000fe20000000000 */
[----:B------:R-:W-:-:S03]  /*03b0*/  VIADD R2, R29, 0x1 ;  /* 0x000000011d027836 */ /* 0x000fc60000000000 */
[----:B------:R-:W-:Y:S01]  /*03c0*/  @!P2 IADD3 R196, PT, PT, R4, R7, -R0 ;  /* 0x0000000704c4a210 */ /* 0x000fe20007ffe800 */
[----:B------:R-:W-:-:S04]  /*03d0*/  IMAD R2, R2, 0x40, -R197 ;  /* 0x0000004002027824 */ /* 0x000fc800078e0ac5 */
[----:B------:R-:W-:Y:S01]  /*03e0*/  VIADD R11, R196, 0xff ;  /* 0x000000ffc40b7836 */ /* 0x000fe20000000000 */
[----:B--2---:R-:W-:-:S04]  /*03f0*/  UIADD3 UR5, UPT, UPT, UR5, 0xff, URZ ;  /* 0x000000ff05057890 */ /* 0x004fc8000fffe0ff */
[----:B------:R-:W-:Y:S02]  /*0400*/  SHF.R.S32.HI R6, RZ, 0x1f, R11 ;  /* 0x0000001fff067819 */ /* 0x000fe4000001140b */
[----:B----4-:R-:W-:Y:S01]  /*0410*/  IADD3 R7, PT, PT, R11, UR14, R2 ;  /* 0x0000000e0b077c10 */ /* 0x010fe2000fffe002 */
[----:B------:R-:W-:Y:S01]  /*0420*/  USHF.R.S32.HI UR4, URZ, 0x1f, UR5 ;  /* 0x0000001fff047899 */ /* 0x000fe20008011405 */
[----:B------:R-:W-:Y:S01]  /*0430*/  LEA.HI R6, R6, R11, RZ, 0x8 ;  /* 0x0000000b06067211 */ /* 0x000fe200078f40ff */
[----:B------:R-:W2:Y:S01]  /*0440*/  S2R R2, SR_TID.X ;  /* 0x0000000000027919 */ /* 0x000ea20000002100 */
        /* <DEDUP_REMOVED lines=10> */
[----:B------:R-:W1:Y:S01]  /*04f0*/  LDC.64 R4, c[0x0][0x408] ;  /* 0x00010200ff047b82 */ /* 0x000e620000000a00 */
[----:B------:R-:W-:Y:S01]  /*0500*/  IADD3 R197, PT, PT, -R222, R197, RZ ;  /* 0x000000c5dec57210 */ /* 0x000fe20007ffe1ff */
[----:B------:R-:W-:Y:S01]  /*0510*/  IMAD.MOV.U32 R11, RZ, RZ, RZ ;  /* 0x000000ffff0b7224 */ /* 0x000fe200078e00ff */
[----:B--2---:R-:W-:Y:S01]  /*0520*/  SHF.R.U32.HI R0, RZ, 0x2, R2 ;  /* 0x00000002ff007819 */ /* 0x004fe20000011602 */
[----:B------:R-:W2:Y:S01]  /*0530*/  LDCU.64 UR4, c[0x0][0x410] ;  /* 0x00008200ff0477ac */ /* 0x000ea20008000a00 */
[----:B------:R-:W-:Y:S01]  /*0540*/  SHF.L.U32 R10, R2, 0x3, RZ ;  /* 0x00000003020a7819 */ /* 0x000fe200000006ff */
[----:B------:R-:W-:Y:S01]  /*0550*/  BSSY.RECONVERGENT B0, `(.L_x_1394) ;  /* 0x0000029000007945 */ /* 0x000fe20003800200 */
[----:B------:R-:W-:Y:S01]  /*0560*/  ISETP.GE.AND P2, PT, R0, R197, PT ;  /* 0x000000c50000720c */ /* 0x000fe20003f46270 */
[----:B------:R-:W3:Y:S01]  /*0570*/  LDCU UR6, c[0x0][0x3e0] ;  /* 0x00007c00ff0677ac */ /* 0x000ee20008000800 */
[----:B------:R-:W-:-:S03]  /*0580*/  LOP3.LUT R10, R10, 0x18, RZ, 0xc0, !PT ;  /* 0x000000180a0a7812 */ /* 0x000fc600078ec0ff */
[----:B------:R-:W4:Y:S01]  /*0590*/  @!P0 LDC.64 R6, c[0x0][0x400] ;  /* 0x00010000ff068b82 */ /* 0x000f220000000a00 */
[----:B-1----:R-:W-:-:S04]  /*05a0*/  @P0 IMAD.WIDE.U32 R12, R220, R4, RZ ;  /* 0x00000004dc0c0225 */ /* 0x002fc800078e00ff */
[----:B------:R-:W-:-:S04]  /*05b0*/  IMAD.WIDE.U32 R10, R222, R4, R10 ;  /* 0x00000004de0a7225 */ /* 0x000fc800078e000a */
[----:B----4-:R-:W-:-:S03]  /*05c0*/  @!P0 IMAD.WIDE.U32 R8, R221, R6, RZ ;  /* 0x00000006dd088225 */ /* 0x010fc600078e00ff */
[----:B------:R-:W-:Y:S01]  /*05d0*/  @!P0 MOV R6, R8 ;  /* 0x0000000800068202 */ /* 0x000fe20000000f00 */
[----:B------:R-:W-:Y:S01]  /*05e0*/  @!P0 IMAD R8, R221, R7, R9 ;  /* 0x00000007dd088224 */ /* 0x000fe200078e0209 */
[----:B------:R-:W-:Y:S01]  /*05f0*/  @P0 MOV R6, R12 ;  /* 0x0000000c00060202 */ /* 0x000fe20000000f00 */
[-C--:B------:R-:W-:Y:S02]  /*0600*/  @P0 IMAD R8, R220, R5.reuse, R13 ;  /* 0x00000005dc080224 */ /* 0x080fe400078e020d */
[----:B------:R-:W-:Y:S01]  /*0610*/  IMAD R9, R222, R5, R11 ;  /* 0x00000005de097224 */ /* 0x000fe200078e020b */
[----:B------:R-:W-:Y:S02]  /*0620*/  IADD3 R12, P0, PT, R6, R10, RZ ;  /* 0x0000000a060c7210 */ /* 0x000fe40007f1e0ff */
[----:B------:R-:W1:Y:S01]  /*0630*/  @!P2 LDC.64 R6, c[0x0][0x3f0] ;  /* 0x0000fc00ff06ab82 */ /* 0x000e620000000a00 */
[----:B------:R-:W-:Y:S02]  /*0640*/  IADD3 R10, PT, PT, R0, 0x20, RZ ;  /* 0x00000020000a7810 */ /* 0x000fe40007ffe0ff */
[----:B------:R-:W-:-:S02]  /*0650*/  IMAD.X R13, R8, 0x1, R9, P0 ;  /* 0x00000001080d7824 */ /* 0x000fc400000e0609 */
[----:B------:R-:W-:Y:S01]  /*0660*/  ISETP.GE.AND P1, PT, R10, R197, PT ;  /* 0x000000c50a00720c */ /* 0x000fe20003f26270 */
[C---:B--2---:R-:W-:Y:S01]  /*0670*/  IMAD.WIDE.U32 R12, R3.reuse, UR4, R12 ;  /* 0x00000004030c7c25 */ /* 0x044fe2000f8e000c */
[----:B------:R-:W2:Y:S03]  /*0680*/  LDCU UR4, c[0x0][0x434] ;  /* 0x00008680ff0477ac */ /* 0x000ea60008000800 */
[----:B------:R-:W-:Y:S01]  /*0690*/  IMAD R15, R3, UR5, R13 ;  /* 0x00000005030f7c24 */ /* 0x000fe2000f8e020d */
[----:B------:R-:W-:Y:S01]  /*06a0*/  @!P2 MOV R14, R12 ;  /* 0x0000000c000ea202 */ /* 0x000fe20000000f00 */
[----:B---3--:R-:W-:-:S04]  /*06b0*/  IMAD R3, R221, UR6, R3 ;  /* 0x00000006dd037c24 */ /* 0x008fc8000f8e0203 */
[----:B------:R-:W-:-:S04]  /*06c0*/  @!P2 IMAD.WIDE.U32 R16, R0, R4, R14 ;  /* 0x000000040010a225 */ /* 0x000fc800078e000e */
[----:B------:R-:W-:Y:S01]  /*06d0*/  @!P2 IMAD R8, R0, R5, R17 ;  /* 0x000000050008a224 */ /* 0x000fe200078e0211 */
[----:B-1----:R-:W-:Y:S01]  /*06e0*/  @!P2 LEA R6, P0, R16, R6, 0x1 ;  /* 0x000000061006a211 */ /* 0x002fe200078008ff */
[----:B--2---:R-:W-:-:S03]  /*06f0*/  IMAD R3, R3, UR4, R222 ;  /* 0x0000000403037c24 */ /* 0x004fc6000f8e02de */
        /* <DEDUP_REMOVED lines=14> */
.L_x_1395:
[----:B------:R-:W-:Y:S05]  /*07e0*/  BSYNC.RECONVERGENT B0 ;  /* 0x0000000000007941 */ /* 0x000fea0003800200 */
.L_x_1394:
[----:B------:R-:W2:Y:S01]  /*07f0*/  LDCU.64 UR4, c[0x0][0x420] ;  /* 0x00008400ff0477ac */ /* 0x000ea20008000a00 */
[----:B------:R-:W-:-:S04]  /*0800*/  LOP3.LUT P2, R2, R2, 0x3, RZ, 0xc0, !PT ;  /* 0x0000000302027812 */ /* 0x000fc8000784c0ff */
[----:B------:R-:W-:Y:S02]  /*0810*/  ISETP.GE.OR P2, PT, R0, R197, P2 ;  /* 0x000000c50000720c */ /* 0x000fe40001746670 */
[C---:B------:R-:W-:Y:S02]  /*0820*/  IADD3 R0, P0, PT, R3.reuse, R0, RZ ;  /* 0x0000000003007210 */ /* 0x040fe40007f1e0ff */
[----:B------:R-:W-:Y:S02]  /*0830*/  ISETP.NE.OR P1, PT, R2, RZ, P1 ;  /* 0x000000ff0200720c */ /* 0x000fe40000f25670 */
        /* <DEDUP_REMOVED lines=9> */
.L_x_1393:
[----:B------:R-:W3:Y:S01]  /*08d0*/  LDCU.64 UR4, c[0x0][0x4d8] ;  /* 0x00009b00ff0477ac */ /* 0x000ee20008000a00 */
[----:B------:R-:W-:Y:S01]  /*08e0*/  MOV R4, R221 ;  /* 0x000000dd00047202 */ /* 0x000fe20000000f00 */
[----:B------:R-:W4:Y:S01]  /*08f0*/  LDCU.64 UR8, c[0x0][0x4e0] ;  /* 0x00009c00ff0877ac */ /* 0x000f220008000a00 */
[----:B---3--:R-:W-:-:S04]  /*0900*/  UISETP.NE.U32.AND UP0, UPT, UR4, URZ, UPT ;  /* 0x000000ff0400728c */ /* 0x008fc8000bf05070 */
[----:B------:R-:W-:Y:S02]  /*0910*/  UISETP.NE.AND.EX UP0, UPT, UR5, URZ, UPT, UP0 ;  /* 0x000000ff0500728c */ /* 0x000fe4000bf05300 */
[----:B----4-:R-:W-:-:S04]  /*0920*/  UISETP.NE.U32.AND UP1, UPT, UR8, URZ, UPT ;  /* 0x000000ff0800728c */ /* 0x010fc8000bf25070 */
[----:B------:R-:W-:-:S03]  /*0930*/  UISETP.NE.AND.EX UP1, UPT, UR9, URZ, UPT, UP1 ;  /* 0x000000ff0900728c */ /* 0x000fc6000bf25310 */
[----:B------:R-:W-:Y:S08]  /*0940*/  BRA.U !UP0, `(.L_x_1396) ;  /* 0x00000001080c7547 */ /* 0x000ff0000b800000 */
[----:B------:R-:W-:-:S04]  /*0950*/  IADD3 R6, P0, PT, R9, UR4, RZ ;  /* 0x0000000409067c10 */ /* 0x000fc8000ff1e0ff */
[----:B------:R-:W-:-:S05]  /*0960*/  IADD3.X R7, PT, PT, R8, UR5, RZ, P0, !PT ;  /* 0x0000000508077c10 */ /* 0x000fca00087fe4ff */
[----:B------:R3:W5:Y:S04]  /*0970*/  LDG.E R4, desc[UR16][R6.64] ;  /* 0x0000001006047981 */ /* 0x000768000c1e1900 */
.L_x_1396:
[----:B------:R-:W-:Y:S05]  /*0980*/  BRA.U !UP1, `(.L_x_1397) ;  /* 0x0000000509807547 */ /* 0x000fea000b800000 */
[----:B------:R-:W3:Y:S01]  /*0990*/  LDC R9, c[0x0][0x4f0] ;  /* 0x00013c00ff097b82 */ /* 0x000ee20000000800 */
[----:B------:R-:W-:Y:S01]  /*09a0*/  LEA R0, R192, 0xffffff00, 0x8 ;  /* 0xffffff00c0007811 */ /* 0x000fe200078e40ff */
[----:B------:R-:W4:Y:S03]  /*09b0*/  LDCU.64 UR4, c[0x0][0x4e8] ;  /* 0x00009d00ff0477ac */ /* 0x000f260008000a00 */
[----:B-----5:R-:W-:Y:S01]  /*09c0*/  IABS R4, R0 ;  /* 0x0000000000047213 */ /* 0x020fe20000000000 */
[----:B------:R-:W2:Y:S01]  /*09d0*/  LDCU.64 UR6, c[0x0][0x3a0] ;  /* 0x00007400ff0677ac */ /* 0x000ea20008000a00 */
[----:B------:R-:W1:Y:S01]  /*09e0*/  LDCU.64 UR12, c[0x0][0x3b8] ;  /* 0x00007700ff0c77ac */ /* 0x000e620008000a00 */
[----:B------:R-:W2:Y:S01]  /*09f0*/  LDCU.64 UR10, c[0x0][0x3c0] ;  /* 0x00007800ff0a77ac */ /* 0x000ea20008000a00 */
[----:B---3--:R-:W-:-:S04]  /*0a00*/  IABS R6, R9 ;  /* 0x0000000900067213 */ /* 0x008fc80000000000 */
[----:B------:R-:W3:Y:S08]  /*0a10*/  I2F.RP R7, R6 ;  /* 0x0000000600077306 */ /* 0x000ef00000209400 */
[----:B---3--:R-:W3:Y:S02]  /*0a20*/  MUFU.RCP R10, R7 ;  /* 0x00000007000a7308 */ /* 0x008ee40000001000 */
[----:B---3--:R-:W-:-:S06]  /*0a30*/  IADD3 R10, PT, PT, R10, 0xffffffe, RZ ;  /* 0x0ffffffe0a0a7810 */ /* 0x008fcc0007ffe0ff */
[----:B------:R-:W3:Y:S02]  /*0a40*/  F2I.FTZ.U32.TRUNC.NTZ R11, R10 ;  /* 0x0000000a000b7305 */ /* 0x000ee4000021f000 */
[----:B---3--:R-:W-:Y:S01]  /*0a50*/  IMAD.MOV R5, RZ, RZ, -R11 ;  /* 0x000000ffff057224 */ /* 0x008fe200078e0a0b */
        /* <DEDUP_REMOVED lines=8> */
[----:B------:R-:W-:Y:S02]  /*0ae0*/  ISETP.GE.AND P1, PT, R4, RZ, PT ;  /* 0x000000ff0400720c */ /* 0x000fe40003f26270 */
[----:B------:R-:W3:Y:S09]  /*0af0*/  LDC R4, c[0x0][0x3e8] ;  /* 0x0000fa00ff047b82 */ /* 0x000ef20000000800 */
[----:B------:R-:W-:Y:S01]  /*0b00*/  @!P2 IADD3 R7, PT, PT, R7, -R6, RZ ;  /* 0x800000060707a210 */ /* 0x000fe20007ffe0ff */
[----:B------:R-:W-:Y:S01]  /*0b10*/  @!P2 VIADD R5, R5, 0x1 ;  /* 0x000000010505a836 */ /* 0x000fe20000000000 */
[----:B------:R-:W-:-:S02]  /*0b20*/  ISETP.NE.AND P2, PT, R9, RZ, PT ;  /* 0x000000ff0900720c */ /* 0x000fc40003f45270 */
[----:B------:R-:W-:Y:S01]  /*0b30*/  ISETP.GE.U32.AND P0, PT, R7, R6, PT ;  /* 0x000000060700720c */ /* 0x000fe20003f06070 */
[----:B----4-:R-:W-:-:S04]  /*0b40*/  IMAD.WIDE.U32 R6, R221, UR4, RZ ;  /* 0x00000004dd067c25 */ /* 0x010fc8000f8e00ff */
[----:B------:R-:W-:Y:S01]  /*0b50*/  IMAD R231, R221, UR5, R7 ;  /* 0x00000005dde77c24 */ /* 0x000fe2000f8e0207 */
[----:B------:R-:W4:Y:S07]  /*0b60*/  LDCU.64 UR4, c[0x0][0x3a8] ;  /* 0x00007500ff0477ac */ /* 0x000f2e0008000a00 */
[----:B------:R-:W-:Y:S02]  /*0b70*/  @P0 IADD3 R5, PT, PT, R5, 0x1, RZ ;  /* 0x0000000105050810 */ /* 0x000fe40007ffe0ff */
[----:B------:R-:W-:-:S03]  /*0b80*/  LEA R230, P0, R6, UR8, 0x2 ;  /* 0x0000000806e67c11 */ /* 0x000fc6000f8010ff */
[----:B------:R-:W-:Y:S01]  /*0b90*/  @!P1 IMAD.MOV R5, RZ, RZ, -R5 ;  /* 0x000000ffff059224 */ /* 0x000fe200078e0a05 */
[----:B------:R-:W-:Y:S02]  /*0ba0*/  LEA.HI.X R231, R6, UR9, R231, 0x2, P0 ;  /* 0x0000000906e77c11 */ /* 0x000fe400080f14e7 */
[----:B------:R-:W-:-:S05]  /*0bb0*/  @!P2 LOP3.LUT R5, RZ, R9, RZ, 0x33, !PT ;  /* 0x00000009ff05a212 */ /* 0x000fca00078e33ff */
[----:B------:R-:W-:-:S05]  /*0bc0*/  IMAD.WIDE R16, R5, 0x4, R230 ;  /* 0x0000000405107825 */ /* 0x000fca00078e02e6 */
[----:B------:R-:W4:Y:S01]  /*0bd0*/  LDG.E R8, desc[UR16][R16.64] ;  /* 0x0000001010087981 */ /* 0x000f22000c1e1900 */
[----:B---3--:R-:W-:Y:S01]  /*0be0*/  IABS R7, R4 ;  /* 0x0000000400077213 */ /* 0x008fe20000000000 */
[----:B------:R-:W-:Y:S01]  /*0bf0*/  IMAD.MOV R5, RZ, RZ, -R5 ;  /* 0x000000ffff057224 */ /* 0x000fe200078e0a05 */
[----:B--2---:R-:W-:Y:S01]  /*0c00*/  MOV R190, UR10 ;  /* 0x0000000a00be7c02 */ /* 0x004fe20008000f00 */
[----:B-1----:R-:W-:Y:S01]  /*0c10*/  IMAD.U32 R188, RZ, RZ, UR12 ;  /* 0x0000000cffbc7e24 */ /* 0x002fe2000f8e00ff */
[----:B------:R-:W1:Y:S01]  /*0c20*/  I2F.RP R14, R7 ;  /* 0x00000007000e7306 */ /* 0x000e620000209400 */
[----:B------:R-:W-:Y:S01]  /*0c30*/  IMAD R0, R9, R5, R0 ;  /* 0x0000000509007224 */ /* 0x000fe200078e0200 */
[----:B------:R-:W-:Y:S01]  /*0c40*/  MOV R191, UR11 ;  /* 0x0000000b00bf7c02 */ /* 0x000fe20008000f00 */
[----:B------:R-:W-:-:S03]  /*0c50*/  IMAD.U32 R189, RZ, RZ, UR13 ;  /* 0x0000000dffbd7e24 */ /* 0x000fc6000f8e00ff */
[----:B------:R-:W-:Y:S02]  /*0c60*/  SHF.R.S32.HI R5, RZ, 0x1f, R0 ;  /* 0x0000001fff057819 */ /* 0x000fe40000011400 */
[----:B-1----:R-:W1:Y:S02]  /*0c70*/  MUFU.RCP R12, R14 ;  /* 0x0000000e000c7308 */ /* 0x002e640000001000 */
        /* <DEDUP_REMOVED lines=17> */
[----:B------:R-:W-:-:S07]  /*0d90*/  ISETP.GE.AND P0, PT, R10, RZ, PT ;  /* 0x000000ff0a00720c */ /* 0x000fce0003f06270 */
[----:B------:R-:W-:-:S06]  /*0da0*/  @P2 IADD3 R6, PT, PT, R6, 0x1, RZ ;  /* 0x0000000106062810 */ /* 0x000fcc0007ffe0ff */
[----:B------:R-:W-:Y:S02]  /*0db0*/  @!P0 IADD3 R6, PT, PT, -R6, RZ, RZ ;  /* 0x000000ff06068210 */ /* 0x000fe40007ffe1ff */
[----:B------:R-:W-:Y:S01]  /*0dc0*/  @!P1 LOP3.LUT R6, RZ, R4, RZ, 0x33, !PT ;  /* 0x00000004ff069212 */ /* 0x000fe200078e33ff */
[C---:B------:R-:W-:Y:S02]  /*0dd0*/  IMAD R4, R5.reuse, R188, RZ ;  /* 0x000000bc05047224 */ /* 0x040fe400078e02ff */
[----:B------:R-:W-:Y:S02]  /*0de0*/  IMAD R5, R5, R190, RZ ;  /* 0x000000be05057224 */ /* 0x000fe400078e02ff */
[C---:B------:R-:W-:Y:S02]  /*0df0*/  IMAD R4, R0.reuse, R189, R4 ;  /* 0x000000bd00047224 */ /* 0x040fe400078e0204 */
[----:B------:R-:W-:Y:S01]  /*0e00*/  IMAD R5, R0, R191, R5 ;  /* 0x000000bf00057224 */ /* 0x000fe200078e0205 */
[----:B----4-:R-:W-:Y:S01]  /*0e10*/  SHF.R.S32.HI R7, RZ, 0x1f, R8 ;  /* 0x0000001fff077819 */ /* 0x010fe20000011408 */
[----:B------:R-:W-:-:S04]  /*0e20*/  IMAD.WIDE.U32 R10, R8, UR6, RZ ;  /* 0x00000006080a7c25 */ /* 0x000fc8000f8e00ff */
[C---:B------:R-:W-:Y:S02]  /*0e30*/  IMAD R13, R7.reuse, UR6, RZ ;  /* 0x00000006070d7c24 */ /* 0x040fe4000f8e02ff */
[----:B------:R-:W-:Y:S02]  /*0e40*/  IMAD R7, R7, UR4, RZ ;  /* 0x0000000407077c24 */ /* 0x000fe4000f8e02ff */
[C---:B------:R-:W-:Y:S02]  /*0e50*/  IMAD R13, R8.reuse, UR7, R13 ;  /* 0x00000007080d7c24 */ /* 0x040fe4000f8e020d */
[C---:B------:R-:W-:Y:S02]  /*0e60*/  IMAD R7, R8.reuse, UR5, R7 ;  /* 0x0000000508077c24 */ /* 0x040fe4000f8e0207 */
[----:B------:R-:W-:Y:S01]  /*0e70*/  IMAD.WIDE.U32 R8, R8, UR4, RZ ;  /* 0x0000000408087c25 */ /* 0x000fe2000f8e00ff */
[----:B------:R-:W1:Y:S01]  /*0e80*/  LDCU.128 UR4, c[0x0][0x3d0] ;  /* 0x00007a00ff0477ac */ /* 0x000e620008000c00 */
[----:B------:R-:W-:-:S03]  /*0e90*/  IADD3 R11, PT, PT, R11, R13, RZ ;  /* 0x0000000d0b0b7210 */ /* 0x000fc60007ffe0ff */
[----:B------:R-:W-:Y:S01]  /*0ea0*/  IADD3 R9, PT, PT, R9, R7, RZ ;  /* 0x0000000709097210 */ /* 0x000fe20007ffe0ff */
[----:B------:R-:W-:-:S04]  /*0eb0*/  IMAD.WIDE.U32 R10, R0, R188, R10 ;  /* 0x000000bc000a7225 */ /* 0x000fc800078e000a */
[----:B------:R-:W-:Y:S01]  /*0ec0*/  IMAD.WIDE.U32 R8, R0, R190, R8 ;  /* 0x000000be00087225 */ /* 0x000fe200078e0008 */
[----:B------:R-:W-:Y:S02]  /*0ed0*/  SHF.R.S32.HI R0, RZ, 0x1f, R6 ;  /* 0x0000001fff007819 */ /* 0x000fe40000011406 */
[----:B------:R-:W-:Y:S01]  /*0ee0*/  IADD3 R11, PT, PT, R11, R4, RZ ;  /* 0x000000040b0b7210 */ /* 0x000fe20007ffe0ff */
[----:B------:R-:W-:Y:S02]  /*0ef0*/  IMAD.IADD R9, R9, 0x1, R5 ;  /* 0x0000000109097824 */ /* 0x000fe400078e0205 */
[C---:B-1----:R-:W-:Y:S02]  /*0f00*/  IMAD R5, R0.reuse, UR4, RZ ;  /* 0x0000000400057c24 */ /* 0x042fe4000f8e02ff */
[----:B------:R-:W-:Y:S02]  /*0f10*/  IMAD R7, R0, UR6, RZ ;  /* 0x0000000600077c24 */ /* 0x000fe4000f8e02ff */
[----:B------:R-:W-:-:S02]  /*0f20*/  IMAD R5, R6, UR5, R5 ;  /* 0x0000000506057c24 */ /* 0x000fc4000f8e0205 */
[----:B------:R-:W-:-:S04]  /*0f30*/  IMAD.WIDE.U32 R10, R6, UR4, R10 ;  /* 0x00000004060a7c25 */ /* 0x000fc8000f8e000a */
[C---:B------:R-:W-:Y:S02]  /*0f40*/  IMAD R7, R6.reuse, UR7, R7 ;  /* 0x0000000706077c24 */ /* 0x040fe4000f8e0207 */
[----:B------:R-:W-:Y:S01]  /*0f50*/  IMAD.WIDE.U32 R14, R6, UR6, R8 ;  /* 0x00000006060e7c25 */ /* 0x000fe2000f8e0008 */
[----:B------:R-:W-:-:S04]  /*0f60*/  IADD3 R8, PT, PT, R11, R5, RZ ;  /* 0x000000050b087210 */ /* 0x000fc80007ffe0ff */
[----:B------:R-:W-:Y:S01]  /*0f70*/  IADD3 R0, PT, PT, R15, R7, RZ ;  /* 0x000000070f007210 */ /* 0x000fe20007ffe0ff */
[----:B------:R-:W-:Y:S06]  /*0f80*/  BRA `(.L_x_1398) ;  /* 0x0000000400507947 */ /* 0x000fec0003800000 */
.L_x_1397:
[----:B------:R-:W-:-:S13]  /*0f90*/  ISETP.NE.AND P0, PT, R5, -0x1, PT ;  /* 0xffffffff0500780c */ /* 0x000fda0003f05270 */
[----:B------:R-:W-:Y:S05]  /*0fa0*/  @P0 BRA `(.L_x_1399) ;  /* 0x0000000000340947 */ /* 0x000fea0003800000 */
[----:B------:R-:W4:Y:S01]  /*0fb0*/  LDC.64 R188, c[0x0][0x3b8] ;  /* 0x0000ee00ffbc7b82 */ /* 0x000f220000000a00 */
[----:B------:R-:W1:Y:S01]  /*0fc0*/  LDCU.64 UR4, c[0x0][0x3a0] ;  /* 0x00007400ff0477ac */ /* 0x000e620008000a00 */
[----:B---3--:R-:W-:-:S05]  /*0fd0*/  SHF.R.S32.HI R7, RZ, 0x1f, R0 ;  /* 0x0000001fff077819 */ /* 0x008fca0000011400 */
[-C--:B----4-:R-:W-:Y:S01]  /*0fe0*/  IMAD R6, R7, R188.reuse, RZ ;  /* 0x000000bc07067224 */ /* 0x090fe200078e02ff */
[----:B-----5:R-:W-:Y:S01]  /*0ff0*/  SHF.R.S32.HI R7, RZ, 0x1f, R4 ;  /* 0x0000001fff077819 */ /* 0x020fe20000011404 */
[----:B------:R-:W-:-:S04]  /*1000*/  IMAD.WIDE.U32 R8, R0, R188, RZ ;  /* 0x000000bc00087225 */ /* 0x000fc800078e00ff */
[----:B------:R-:W-:Y:S02]  /*1010*/  IMAD R6, R0, R189, R6 ;  /* 0x000000bd00067224 */ /* 0x000fe400078e0206 */
[----:B-1----:R-:W-:-:S03]  /*1020*/  IMAD R7, R7, UR4, RZ ;  /* 0x0000000407077c24 */ /* 0x002fc6000f8e02ff */
[----:B------:R-:W-:Y:S01]  /*1030*/  IADD3 R9, PT, PT, R9, R6, RZ ;  /* 0x0000000609097210 */ /* 0x000fe20007ffe0ff */
[C---:B------:R-:W-:Y:S02]  /*1040*/  IMAD R7, R4.reuse, UR5, R7 ;  /* 0x0000000504077c24 */ /* 0x040fe4000f8e0207 */
[----:B------:R-:W-:-:S05]  /*1050*/  IMAD.WIDE.U32 R10, R4, UR4, R8 ;  /* 0x00000004040a7c25 */ /* 0x000fca000f8e0008 */
[----:B------:R-:W-:Y:S01]  /*1060*/  IADD3 R9, PT, PT, R11, R7, RZ ;  /* 0x000000070b097210 */ /* 0x000fe20007ffe0ff */
[----:B------:R-:W-:Y:S05]  /*1070*/  BRA `(.L_x_1400) ;  /* 0x0000000000147947 */ /* 0x000fea0003800000 */
.L_x_1399:
[----:B------:R-:W4:Y:S01]  /*1080*/  LDC.64 R188, c[0x0][0x3b8] ;  /* 0x0000ee00ffbc7b82 */ /* 0x000f220000000a00 */
[----:B------:R-:W-:-:S05]  /*1090*/  IADD3 R10, PT, PT, R0, R5, RZ ;  /* 0x00000005000a7210 */ /* 0x000fca0007ffe0ff */
[C---:B----4-:R-:W-:Y:S02]  /*10a0*/  IMAD R9, R10.reuse, R189, RZ ;  /* 0x000000bd0a097224 */ /* 0x050fe400078e02ff */
[----:B------:R-:W-:-:S05]  /*10b0*/  IMAD.WIDE.U32 R10, R10, R188, RZ ;  /* 0x000000bc0a0a7225 */ /* 0x000fca00078e00ff */
[----:B------:R-:W-:Y:S02]  /*10c0*/  IADD3 R9, PT, PT, R11, R9, RZ ;  /* 0x000000090b097210 */ /* 0x000fe40007ffe0ff */
.L_x_1400:
[----:B------:R-:W-:Y:S05]  /*10d0*/  @P0 BRA `(.L_x_1401) ;  /* 0x0000000000340947 */ /* 0x000fea0003800000 */
[----:B------:R-:W3:Y:S01]  /*10e0*/  LDC.64 R190, c[0x0][0x3c0] ;  /* 0x0000f000ffbe7b82 */ /* 0x000ee20000000a00 */
[----:B------:R-:W4:Y:S01]  /*10f0*/  LDCU.64 UR4, c[0x0][0x3a8] ;  /* 0x00007500ff0477ac */ /* 0x000f220008000a00 */
[----:B------:R-:W-:-:S05]  /*1100*/  SHF.R.S32.HI R5, RZ, 0x1f, R0 ;  /* 0x0000001fff057819 */ /* 0x000fca0000011400 */
[-C--:B---3--:R-:W-:Y:S01]  /*1110*/  IMAD R6, R5, R190.reuse, RZ ;  /* 0x000000be05067224 */ /* 0x088fe200078e02ff */
[----:B-----5:R-:W-:Y:S01]  /*1120*/  SHF.R.S32.HI R5, RZ, 0x1f, R4 ;  /* 0x0000001fff057819 */ /* 0x020fe20000011404 */
[----:B-1----:R-:W-:-:S04]  /*1130*/  IMAD.WIDE.U32 R12, R0, R190, RZ ;  /* 0x000000be000c7225 */ /* 0x002fc800078e00ff */
[----:B------:R-:W-:Y:S02]  /*1140*/  IMAD R6, R0, R191, R6 ;  /* 0x000000bf00067224 */ /* 0x000fe400078e0206 */
[----:B----4-:R-:W-:-:S03]  /*1150*/  IMAD R5, R5, UR4, RZ ;  /* 0x0000000405057c24 */ /* 0x010fc6000f8e02ff */
[----:B------:R-:W-:Y:S01]  /*1160*/  IADD3 R13, PT, PT, R13, R6, RZ ;  /* 0x000000060d0d7210 */ /* 0x000fe20007ffe0ff */
[C---:B------:R-:W-:Y:S02]  /*1170*/  IMAD R5, R4.reuse, UR5, R5 ;  /* 0x0000000504057c24 */ /* 0x040fe4000f8e0205 */
[----:B------:R-:W-:-:S05]  /*1180*/  IMAD.WIDE.U32 R12, R4, UR4, R12 ;  /* 0x00000004040c7c25 */ /* 0x000fca000f8e000c */
[----:B------:R-:W-:Y:S01]  /*1190*/  IADD3 R11, PT, PT, R13, R5, RZ ;  /* 0x000000050d0b7210 */ /* 0x000fe20007ffe0ff */
[----:B------:R-:W-:Y:S06]  /*11a0*/  BRA `(.L_x_1402) ;  /* 0x0000000000147947 */ /* 0x000fec0003800000 */
.L_x_1401:
[----:B------:R-:W4:Y:S01]  /*11b0*/  LDC.64 R190, c[0x0][0x3c0] ;  /* 0x0000f000ffbe7b82 */ /* 0x000f220000000a00 */
[----:B------:R-:W-:-:S05]  /*11c0*/  IADD3 R0, PT, PT, R0, R5, RZ ;  /* 0x0000000500007210 */ /* 0x000fca0007ffe0ff */
[C---:B----4-:R-:W-:Y:S02]  /*11d0*/  IMAD R11, R0.reuse, R191, RZ ;  /* 0x000000bf000b7224 */ /* 0x050fe400078e02ff */
[----:B-1----:R-:W-:-:S05]  /*11e0*/  IMAD.WIDE.U32 R12, R0, R190, RZ ;  /* 0x000000be000c7225 */ /* 0x002fca00078e00ff */
[----:B------:R-:W-:-:S07]  /*11f0*/  IADD3 R11, PT, PT, R13, R11, RZ ;  /* 0x0000000b0d0b7210 */ /* 0x000fce0007ffe0ff */
.L_x_1402:
[----:B------:R-:W1:Y:S01]  /*1200*/  LDC R0, c[0x0][0x3e8] ;  /* 0x0000fa00ff007b82 */ /* 0x000e620000000800 */
[----:B------:R-:W-:Y:S02]  /*1210*/  LEA R8, R192, 0xffffff00, 0x8 ;  /* 0xffffff00c0087811 */ /* 0x000fe400078e40ff */
[----:B------:R-:W-:Y:S02]  /*1220*/  CS2R R230, SRZ ;  /* 0x0000000000e67805 */ /* 0x000fe4000001ff00 */
[----:B-1---5:R-:W-:-:S04]  /*1230*/  IABS R4, R0 ;  /* 0x0000000000047213 */ /* 0x022fc80000000000 */
[----:B---3--:R-:W1:Y:S08]  /*1240*/  I2F.RP R7, R4 ;  /* 0x0000000400077306 */ /* 0x008e700000209400 */
        /* <DEDUP_REMOVED lines=8> */
[----:B------:R-:W-:Y:S02]  /*12d0*/  MOV R14, R12 ;  /* 0x0000000c000e7202 */ /* 0x000fe40000000f00 */
[----:B------:R-:W-:Y:S01]  /*12e0*/  MOV R15, R11 ;  /* 0x0000000b000f7202 */ /* 0x000fe20000000f00 */
[----:B------:R-:W-:Y:S02]  /*12f0*/  IMAD.MOV.U32 R6, RZ, RZ, R5 ;  /* 0x000000ffff067224 */ /* 0x000fe400078e0005 */
[----:B------:R-:W-:Y:S02]  /*1300*/  IMAD.MOV.U32 R11, RZ, RZ, R9 ;  /* 0x000000ffff0b7224 */ /* 0x000fe400078e0009 */
[----:B------:R-:W-:-:S04]  /*1310*/  IMAD.HI.U32 R13, R13, R6, RZ ;  /* 0x000000060d0d7227 */ /* 0x000fc800078e00ff */
[----:B------:R-:W-:Y:S01]  /*1320*/  IMAD.WIDE.U32 R14, R8, R190, R14 ;  /* 0x000000be080e7225 */ /* 0x000fe200078e000e */
[----:B------:R-:W-:-:S03]  /*1330*/  IADD3 R5, PT, PT, -R13, RZ, RZ ;  /* 0x000000ff0d057210 */ /* 0x000fc60007ffe1ff */
[----:B------:R-:W-:-:S04]  /*1340*/  IMAD.WIDE.U32 R10, R8, R188, R10 ;  /* 0x000000bc080a7225 */ /* 0x000fc800078e000a */
[----:B------:R-:W-:Y:S02]  /*1350*/  IMAD R5, R4, R5, R6 ;  /* 0x0000000504057224 */ /* 0x000fe400078e0206 */
[----:B------:R-:W1:Y:S01]  /*1360*/  LDC.64 R6, c[0x0][0x3d8] ;  /* 0x0000f600ff067b82 */ /* 0x000e620000000a00 */
[----:B------:R-:W-:Y:S02]  /*1370*/  IMAD R15, R8, R191, R15 ;  /* 0x000000bf080f7224 */ /* 0x000fe400078e020f */
[----:B------:R-:W-:Y:S01]  /*1380*/  ISETP.GT.U32.AND P0, PT, R4, R5, PT ;  /* 0x000000050400720c */ /* 0x000fe20003f04070 */
[----:B------:R-:W-:-:S12]  /*1390*/  IMAD R11, R8, R189, R11 ;  /* 0x000000bd080b7224 */ /* 0x000fd800078e020b */
[----:B------:R-:W-:Y:S01]  /*13a0*/  @!P0 IMAD.IADD R5, R5, 0x1, -R4 ;  /* 0x0000000105058824 */ /* 0x000fe200078e0a04 */
[----:B------:R-:W-:Y:S02]  /*13b0*/  @!P0 IADD3 R13, PT, PT, R13, 0x1, RZ ;  /* 0x000000010d0d8810 */ /* 0x000fe40007ffe0ff */
[----:B------:R-:W-:Y:S02]  /*13c0*/  ISETP.NE.AND P0, PT, R0, RZ, PT ;  /* 0x000000ff0000720c */ /* 0x000fe40003f05270 */
[----:B------:R-:W-:Y:S02]  /*13d0*/  ISETP.GE.U32.AND P2, PT, R5, R4, PT ;  /* 0x000000040500720c */ /* 0x000fe40003f46070 */
[----:B------:R-:W-:-:S04]  /*13e0*/  LOP3.LUT R4, R3, R0, RZ, 0x3c, !PT ;  /* 0x0000000003047212 */ /* 0x000fc800078e3cff */
[----:B------:R-:W-:Y:S02]  /*13f0*/  ISETP.GE.AND P1, PT, R4, RZ, PT ;  /* 0x000000ff0400720c */ /* 0x000fe40003f26270 */
[----:B------:R-:W3:Y:S05]  /*1400*/  LDC.64 R4, c[0x0][0x3d0] ;  /* 0x0000f400ff047b82 */ /* 0x000eea0000000a00 */
[----:B------:R-:W-:-:S06]  /*1410*/  @P2 IADD3 R13, PT, PT, R13, 0x1, RZ ;  /* 0x000000010d0d2810 */ /* 0x000fcc0007ffe0ff */
[----:B------:R-:W-:Y:S01]  /*1420*/  @!P1 IMAD.MOV R13, RZ, RZ, -R13 ;  /* 0x000000ffff0d9224 */ /* 0x000fe200078e0a0d */
[----:B------:R-:W-:-:S04]  /*1430*/  @!P0 LOP3.LUT R13, RZ, R0, RZ, 0x33, !PT ;  /* 0x00000000ff0d8212 */ /* 0x000fc800078e33ff */
[----:B------:R-:W-:Y:S01]  /*1440*/  SHF.R.S32.HI R9, RZ, 0x1f, R13 ;  /* 0x0000001fff097819 */ /* 0x000fe2000001140d */
[----:B-1----:R-:W-:-:S04]  /*1450*/  IMAD.WIDE.U32 R14, R13, R6, R14 ;  /* 0x000000060d0e7225 */ /* 0x002fc800078e000e */
[C---:B------:R-:W-:Y:S02]  /*1460*/  IMAD R0, R9.reuse, R6, RZ ;  /* 0x0000000609007224 */ /* 0x040fe400078e02ff */
[-C--:B---3--:R-:W-:Y:S02]  /*1470*/  IMAD R8, R9, R4.reuse, RZ ;  /* 0x0000000409087224 */ /* 0x088fe400078e02ff */
[C---:B------:R-:W-:Y:S02]  /*1480*/  IMAD R0, R13.reuse, R7, R0 ;  /* 0x000000070d007224 */ /* 0x040fe400078e0200 */
[----:B------:R-:W-:-:S03]  /*1490*/  IMAD.WIDE.U32 R10, R13, R4, R10 ;  /* 0x000000040d0a7225 */ /* 0x000fc600078e000a */
[----:B------:R-:W-:Y:S01]  /*14a0*/  IADD3 R0, PT, PT, R15, R0, RZ ;  /* 0x000000000f007210 */ /* 0x000fe20007ffe0ff */
[----:B------:R-:W-:-:S05]  /*14b0*/  IMAD R5, R13, R5, R8 ;  /* 0x000000050d057224 */ /* 0x000fca00078e0208 */
[----:B------:R-:W-:-:S07]  /*14c0*/  IADD3 R8, PT, PT, R11, R5, RZ ;  /* 0x000000050b087210 */ /* 0x000fce0007ffe0ff */
.L_x_1398:
[----:B------:R-:W-:Y:S01]  /*14d0*/  ISETP.NE.AND P0, PT, R220, -0x1, PT ;  /* 0xffffffffdc00780c */ /* 0x000fe20003f05270 */
[----:B------:R-:W-:Y:S01]  /*14e0*/  IMAD.IADD R214, R197, 0x1, -R222 ;  /* 0x00000001c5d67824 */ /* 0x000fe200078e0ade */
[----:B--2---:R-:W-:Y:S01]  /*14f0*/  SHF.R.U32.HI R224, RZ, 0x2, R2 ;  /* 0x00000002ffe07819 */ /* 0x004fe20000011602 */
[----:B------:R-:W-:Y:S01]  /*1500*/  IMAD.SHL.U32 R223, R2, 0x8, RZ ;  /* 0x0000000802df7824 */ /* 0x000fe200078e00ff */
[----:B------:R-:W1:Y:S01]  /*1510*/  LDCU.64 UR4, c[0x0][0x3c8] ;  /* 0x00007900ff0477ac */ /* 0x000e620008000a00 */
[----:B------:R-:W-:Y:S01]  /*1520*/  IMAD.MOV.U32 R225, RZ, RZ, RZ ;  /* 0x000000ffffe17224 */ /* 0x000fe200078e00ff */
[C---:B------:R-:W-:Y:S01]  /*1530*/  ISETP.GE.AND P4, PT, R224.reuse, R214, PT ;  /* 0x000000d6e000720c */ /* 0x040fe20003f86270 */
[----:B------:R-:W-:Y:S01]  /*1540*/  VIADD R13, R224, 0x20 ;  /* 0x00000020e00d7836 */ /* 0x000fe20000000000 */
[----:B------:R-:W2:Y:S01]  /*1550*/  LDCU.64 UR6, c[0x0][0x388] ;  /* 0x00007100ff0677ac */ /* 0x000ea20008000a00 */
[----:B------:R-:W-:Y:S01]  /*1560*/  LOP3.LUT R12, R223, 0x18, RZ, 0xc0, !PT ;  /* 0x00000018df0c7812 */ /* 0x000fe200078ec0ff */
[----:B------:R-:W-:Y:S01]  /*1570*/  IMAD.WIDE.U32 R28, R29, 0x40, R224 ;  /* 0x000000401d1c7825 */ /* 0x000fe200078e00e0 */
[----:B------:R-:W-:-:S02]  /*1580*/  SHF.R.U32.HI R198, RZ, 0x1, R2 ;  /* 0x00000001ffc67819 */ /* 0x000fc40000011602 */
[----:B------:R-:W3:Y:S01]  /*1590*/  @P0 LDC.64 R4, c[0x0][0x3b0] ;  /* 0x0000ec00ff040b82 */ /* 0x000ee20000000a00 */
[----:B------:R-:W-:Y:S01]  /*15a0*/  ISETP.GE.AND P3, PT, R13, R214, PT ;  /* 0x000000d60d00720c */ /* 0x000fe20003f66270 */
[----:B------:R-:W-:Y:S01]  /*15b0*/  VIADD R15, R224, 0x40 ;  /* 0x00000040e00f7836 */ /* 0x000fe20000000000 */
[----:B------:R-:W-:Y:S01]  /*15c0*/  IADD3 R10, P1, PT, R12, R10, RZ ;  /* 0x0000000a0c0a7210 */ /* 0x000fe20007f3e0ff */
[----:B------:R-:W-:-:S04]  /*15d0*/  IMAD.SHL.U32 R195, R2, 0x20, RZ ;  /* 0x0000002002c37824 */ /* 0x000fc800078e00ff */
[----:B------:R-:W4:Y:S01]  /*15e0*/  @!P0 LDC.64 R6, c[0x0][0x398] ;  /* 0x0000e600ff068b82 */ /* 0x000f220000000a00 */
[----:B------:R-:W-:Y:S01]  /*15f0*/  IMAD.X R11, RZ, RZ, R8, P1 ;  /* 0x000000ffff0b7224 */ /* 0x000fe200008e0608 */
[----:B------:R-:W-:-:S06]  /*1600*/  LOP3.LUT R213, R195, 0x120, RZ, 0xc0, !PT ;  /* 0x00000120c3d57812 */ /* 0x000fcc00078ec0ff */
[----:B------:R-:W5:Y:S01]  /*1610*/  @!P4 LDC.64 R8, c[0x0][0x3b0] ;  /* 0x0000ec00ff08cb82 */ /* 0x000f620000000a00 */
[----:B---3--:R-:W-:-:S04]  /*1620*/  @P0 IMAD.WIDE.U32 R16, R220, R4, RZ ;  /* 0x00000004dc100225 */ /* 0x008fc800078e00ff */
[----:B----4-:R-:W-:-:S04]  /*1630*/  @!P0 IMAD.WIDE.U32 R26, R221, R6, RZ ;  /* 0x00000006dd1a8225 */ /* 0x010fc800078e00ff */
[----:B------:R-:W-:Y:S01]  /*1640*/  @P0 IMAD.MOV.U32 R26, RZ, RZ, R16 ;  /* 0x000000ffff1a0224 */ /* 0x000fe200078e0010 */
[----:B------:R-:W-:Y:S01]  /*1650*/  SHF.L.U64.HI R16, R188, 0x5, R189 ;  /* 0x00000005bc107819 */ /* 0x000fe200000102bd */
[----:B------:R-:W-:Y:S02]  /*1660*/  @!P0 IMAD R7, R221, R7, R27 ;  /* 0x00000007dd078224 */ /* 0x000fe400078e021b */
[----:B------:R-:W-:Y:S01]  /*1670*/  @P0 IMAD R7, R220, R5, R17 ;  /* 0x00000005dc070224 */ /* 0x000fe200078e0211 */
[----:B------:R-:W-:Y:S01]  /*1680*/  IADD3 R26, P0, PT, R12, R26, RZ ;  /* 0x0000001a0c1a7210 */ /* 0x000fe20007f1e0ff */
[----:B------:R-:W-:Y:S01]  /*1690*/  IMAD.WIDE.U32 R4, R224, R188, R10 ;  /* 0x000000bce0047225 */ /* 0x000fe200078e000a */
[----:B------:R-:W-:Y:S01]  /*16a0*/  @!P3 IADD3 R17, P1, PT, R28, 0x20, RZ ;  /* 0x000000201c11b810 */ /* 0x000fe20007f3e0ff */
[----:B------:R-:W3:Y:S02]  /*16b0*/  @!P4 LDC.64 R10, c[0x0][0x380] ;  /* 0x0000e000ff0acb82 */ /* 0x000ee40000000a00 */
[----:B------:R-:W-:Y:S01]  /*16c0*/  IMAD.X R27, RZ, RZ, R7, P0 ;  /* 0x000000ffff1b7224 */ /* 0x000fe200000e0607 */
[----:B--2---:R-:W-:Y:S01]  /*16d0*/  LEA R216, P0, R4, UR6, 0x1 ;  /* 0x0000000604d87c11 */ /* 0x004fe2000f8008ff */
[----:B------:R-:W-:Y:S01]  /*16e0*/  IMAD R215, R224, R189, R5 ;  /* 0x000000bde0d77224 */ /* 0x000fe200078e0205 */
[----:B------:R-:W-:Y:S01]  /*16f0*/  LOP3.LUT R5, R223, 0xd8, RZ, 0xc0, !PT ;  /* 0x000000d8df057812 */ /* 0x000fe200078ec0ff */
[----:B-1----:R-:W-:-:S02]  /*1700*/  IMAD.WIDE.U32 R26, R3, UR4, R26 ;  /* 0x00000004031a7c25 */ /* 0x002fc4000f8e001a */
[----:B------:R-:W1:Y:S01]  /*1710*/  @!P3 LDC.64 R6, c[0x0][0x3b0] ;  /* 0x0000ec00ff06bb82 */ /* 0x000e620000000a00 */
[----:B------:R-:W-:Y:S01]  /*1720*/  LEA.HI.X R215, R4, UR7, R215, 0x1, P0 ;  /* 0x0000000704d77c11 */ /* 0x000fe200080f0cd7 */
[----:B------:R-:W-:Y:S01]  /*1730*/  IMAD R27, R3, UR5, R27 ;  /* 0x00000005031b7c24 */ /* 0x000fe2000f8e021b */
[----:B------:R-:W-:Y:S01]  /*1740*/  SHF.L.U32 R3, R188, 0x5, RZ ;  /* 0x00000005bc037819 */ /* 0x000fe200000006ff */
[----:B-----5:R-:W-:Y:S01]  /*1750*/  @!P4 IMAD R20, R29, R8, RZ ;  /* 0x000000081d14c224 */ /* 0x020fe200078e02ff */
[----:B------:R-:W-:Y:S01]  /*1760*/  LOP3.LUT R18, R5, 0x18, R2, 0x78, !PT ;  /* 0x0000001805127812 */ /* 0x000fe200078e7802 */
[----:B------:R-:W-:Y:S01]  /*1770*/  @!P3 IMAD.X R19, RZ, RZ, R29, P1 ;  /* 0x000000ffff13b224 */ /* 0x000fe200008e061d */
[C---:B------:R-:W-:Y:S01]  /*1780*/  LEA R22, P0, R3.reuse, R216, 0x1 ;  /* 0x000000d803167211 */ /* 0x040fe200078008ff */
[----:B------:R-:W2:Y:S01]  /*1790*/  @!P3 LDC.64 R4, c[0x0][0x380] ;  /* 0x0000e000ff04bb82 */ /* 0x000ea20000000a00 */
[----:B------:R-:W-:Y:S01]  /*17a0*/  @!P3 IMAD.MOV.U32 R24, RZ, RZ, R26 ;  /* 0x000000ffff18b224 */ /* 0x000fe200078e001a */
[----:B------:R-:W-:Y:S01]  /*17b0*/  LOP3.LUT R223, R18, 0x1f20, R223, 0xf8, !PT ;  /* 0x00001f2012df7812 */ /* 0x000fe200078ef8df */
[--C-:B------:R-:W-:Y:S01]  /*17c0*/  @!P3 IMAD.MOV.U32 R25, RZ, RZ, R27.reuse ;  /* 0x000000ffff19b224 */ /* 0x100fe200078e001b */
[----:B------:R-:W-:Y:S01]  /*17d0*/  LEA.HI.X R23, R3, R215, R16, 0x1, P0 ;  /* 0x000000d703177211 */ /* 0x000fe200000f0c10 */
[----:B------:R-:W-:Y:S01]  /*17e0*/  IMAD.SHL.U32 R3, R192, 0x100, RZ ;  /* 0x00000100c0037824 */ /* 0x000fe200078e00ff */
[----:B------:R-:W-:Y:S01]  /*17f0*/  UMOV UR5, 0x400 ;  /* 0x0000040000057882 */ /* 0x000fe20000000000 */
[C---:B------:R-:W-:Y:S01]  /*1800*/  @!P4 IMAD R9, R28.reuse, R9, R20 ;  /* 0x000000091c09c224 */ /* 0x040fe200078e0214 */
[----:B------:R-:W4:Y:S01]  /*1810*/  S2UR UR4, SR_CgaCtaId ;  /* 0x00000000000479c3 */ /* 0x000f220000008800 */
[----:B------:R-:W-:Y:S01]  /*1820*/  VIADD R193, R3, 0xffffff00 ;  /* 0xffffff0003c17836 */ /* 0x000fe20000000000 */
[----:B------:R-:W5:Y:S01]  /*1830*/  LDCU.64 UR6, c[0x0][0x390] ;  /* 0x00007200ff0677ac */ /* 0x000f620008000a00 */
[----:B------:R-:W-:-:S03]  /*1840*/  @!P4 IMAD.WIDE.U32 R26, R28, R8, R26 ;  /* 0x000000081c1ac225 */ /* 0x000fc600078e001a */
[----:B------:R-:W-:Y:S01]  /*1850*/  IADD3 R16, PT, PT, -R193, R196, RZ ;  /* 0x000000c4c1107210 */ /* 0x000fe20007ffe1ff */
[----:B------:R-:W-:Y:S01]  /*1860*/  @!P4 IMAD.IADD R9, R27, 0x1, R9 ;  /* 0x000000011b09c824 */ /* 0x000fe200078e0209 */
[C---:B---3--:R-:W-:Y:S01]  /*1870*/  @!P4 LEA R10, P0, R26.reuse, R10, 0x1 ;  /* 0x0000000a1a0ac211 */ /* 0x048fe200078008ff */
[----:B-1----:R-:W-:Y:S01]  /*1880*/  @!P3 IMAD R18, R19, R6, RZ ;  /* 0x000000061312b224 */ /* 0x002fe200078e02ff */
[----:B------:R-:W-:Y:S01]  /*1890*/  ISETP.GE.AND P5, PT, R15, R16, PT ;  /* 0x000000100f00720c */ /* 0x000fe20003fa6270 */
[C---:B------:R-:W-:Y:S01]  /*18a0*/  @!P3 IMAD.WIDE.U32 R24, R17.reuse, R6, R24 ;  /* 0x000000061118b225 */ /* 0x040fe200078e0018 */
[----:B------:R-:W-:Y:S02]  /*18b0*/  @!P4 LEA.HI.X R11, R26, R11, R9, 0x1, P0 ;  /* 0x0000000b1a0bc211 */ /* 0x000fe400000f0c09 */
[----:B------:R-:W-:Y:S01]  /*18c0*/  ISETP.GE.AND P0, PT, R224, R16, PT ;  /* 0x00000010e000720c */ /* 0x000fe20003f06270 */
[----:B------:R-:W-:Y:S01]  /*18d0*/  @!P3 IMAD R7, R17, R7, R18 ;  /* 0x000000071107b224 */ /* 0x000fe200078e0212 */
[----:B--2---:R-:W-:Y:S01]  /*18e0*/  @!P3 LEA R20, P1, R24, R4, 0x1 ;  /* 0x000000041814b211 */ /* 0x004fe200078208ff */
[----:B------:R-:W-:Y:S01]  /*18f0*/  IMAD.WIDE.U32 R18, R188, 0x40, RZ ;  /* 0x00000040bc127825 */ /* 0x000fe200078e00ff */
[----:B------:R-:W-:-:S02]  /*1900*/  ISETP.GE.AND P2, PT, R13, R16, PT ;  /* 0x000000100d00720c */ /* 0x000fc40003f46270 */
[C---:B------:R-:W-:Y:S01]  /*1910*/  IADD3 R9, PT, PT, R224.reuse, 0xc0, RZ ;  /* 0x000000c0e0097810 */ /* 0x040fe20007ffe0ff */
[----:B------:R-:W-:Y:S02]  /*1920*/  @!P3 IMAD.IADD R6, R25, 0x1, R7 ;  /* 0x000000011906b824 */ /* 0x000fe400078e0207 */
[----:B------:R-:W-:Y:S01]  /*1930*/  IMAD.SHL.U32 R7, R189, 0x40, RZ ;  /* 0x00000040bd077824 */ /* 0x000fe200078e00ff */
[----:B----4-:R-:W-:Y:S01]  /*1940*/  ULEA UR4, UR4, UR5, 0x18 ;  /* 0x0000000504047291 */ /* 0x010fe2000f8ec0ff */
[----:B------:R-:W-:Y:S01]  /*1950*/  VIADD R17, R224, 0x80 ;  /* 0x00000080e0117836 */ /* 0x000fe20000000000 */
[----:B------:R-:W-:Y:S01]  /*1960*/  @!P3 LEA.HI.X R21, R24, R5, R6, 0x1, P1 ;  /* 0x000000051815b211 */ /* 0x000fe200008f0c06 */
[----:B------:R-:W-:Y:S01]  /*1970*/  VIADD R5, R224, 0x60 ;  /* 0x00000060e0057836 */ /* 0x000fe20000000000 */
[----:B------:R-:W-:Y:S01]  /*1980*/  @!P5 IADD3 R18, P1, PT, R22, R18, RZ ;  /* 0x000000121612d210 */ /* 0x000fe20007f3e0ff */
[----:B------:R-:W-:Y:S01]  /*1990*/  @!P0 IMAD.MOV.U32 R217, RZ, RZ, R215 ;  /* 0x000000ffffd98224 */ /* 0x000fe200078e00d7 */
[----:B------:R-:W-:-:S02]  /*19a0*/  LEA R223, R223, UR4, 0x1 ;  /* 0x00000004dfdf7c11 */ /* 0x000fc4000f8e08ff */
[----:B------:R-:W-:Y:S01]  /*19b0*/  @!P5 IADD3.X R19, PT, PT, R23, R19, R7, P1, !PT ;  /* 0x000000131713d210 */ /* 0x000fe20000ffe407 */
[----:B------:R-:W-:Y:S01]  /*19c0*/  VIADD R7, R224, 0xe0 ;  /* 0x000000e0e0077836 */ /* 0x000fe20000000000 */
[-C--:B------:R-:W-:Y:S01]  /*19d0*/  ISETP.GE.AND P1, PT, R5, R16.reuse, PT ;  /* 0x000000100500720c */ /* 0x080fe20003f26270 */
[----:B------:R-:W-:Y:S01]  /*19e0*/  @!PT LDS RZ, [RZ] ;  /* 0x00000000fffff984 */ /* 0x000fe20000000800 */
[----:B------:R-:W-:Y:S01]  /*19f0*/  @!PT LDS RZ, [RZ] ;  /* 0x00000000fffff984 */ /* 0x000fe20000000800 */
[----:B------:R-:W-:Y:S01]  /*1a00*/  @!PT LDS RZ, [RZ] ;  /* 0x00000000fffff984 */ /* 0x000fe20000000800 */
[----:B------:R1:W-:Y:S01]  /*1a10*/  @!P4 LDGSTS.E.BYPASS.LTC128B.128 [R223], desc[UR16][R10.64] ;  /* 0x000000000adfcfae */ /* 0x0003e2000b981a10 */
[-C--:B------:R-:W-:Y:S02]  /*1a20*/  ISETP.GE.AND P6, PT, R17, R16.reuse, PT ;  /* 0x000000101100720c */ /* 0x080fe40003fc6270 */
[-C--:B------:R-:W-:Y:S01]  /*1a30*/  ISETP.GE.AND P4, PT, R9, R16.reuse, PT ;  /* 0x000000100900720c */ /* 0x080fe20003f86270 */
[----:B------:R2:W-:Y:S01]  /*1a40*/  @!P3 LDGSTS.E.BYPASS.LTC128B.128 [R223+0x800], desc[UR16][R20.64] ;  /* 0x0080000014dfbfae */ /* 0x0005e2000b981a10 */
[----:B------:R-:W-:-:S03]  /*1a50*/  ISETP.GE.AND P3, PT, R7, R16, PT ;  /* 0x000000100700720c */ /* 0x000fc60003f66270 */
[----:B------:R-:W-:Y:S04]  /*1a60*/  @!P0 LDGSTS.E.BYPASS.LTC128B.128 [R223+0x1000], desc[UR16][R216.64] ;  /* 0x01000000d8df8fae */ /* 0x000fe8000b981a10 */
[----:B------:R-:W-:Y:S01]  /*1a70*/  @!P2 LDGSTS.E.BYPASS.LTC128B.128 [R223+0x1800], desc[UR16][R22.64] ;  /* 0x0180000016dfafae */ /* 0x000fe2000b981a10 */
[C---:B------:R-:W-:Y:S01]  /*1a80*/  @!P1 LEA R26, P2, R188.reuse, R22, 0x7 ;  /* 0x00000016bc1a9211 */ /* 0x040fe200078438ff */
[----:B------:R-:W-:Y:S02]  /*1a90*/  @!P6 IMAD.MOV.U32 R24, RZ, RZ, R22 ;  /* 0x000000ffff18e224 */ /* 0x000fe400078e0016 */
[----:B------:R3:W-:Y:S01]  /*1aa0*/  @!P5 LDGSTS.E.BYPASS.LTC128B.128 [R223+0x2000], desc[UR16][R18.64] ;  /* 0x0200000012dfdfae */ /* 0x0007e2000b981a10 */
[----:B------:R-:W-:Y:S01]  /*1ab0*/  @!P1 LEA.HI.X R27, R188, R23, R189, 0x7, P2 ;  /* 0x00000017bc1b9211 */ /* 0x000fe200010f3cbd */
[----:B------:R-:W-:-:S02]  /*1ac0*/  @!P6 IMAD.MOV.U32 R25, RZ, RZ, R23 ;  /* 0x000000ffff19e224 */ /* 0x000fc400078e0017 */
[----:B------:R-:W-:Y:S02]  /*1ad0*/  @!P6 IMAD R8, R189, 0xc0, RZ ;  /* 0x000000c0bd08e824 */ /* 0x000fe400078e02ff */
[----:B------:R4:W-:Y:S01]  /*1ae0*/  @!P1 LDGSTS.E.BYPASS.LTC128B.128 [R223+0x2800], desc[UR16][R26.64] ;  /* 0x028000001adf9fae */ /* 0x0009e2000b981a10 */
[----:B------:R-:W-:-:S04]  /*1af0*/  @!P6 IMAD.WIDE.U32 R24, R188, 0xc0, R24 ;  /* 0x000000c0bc18e825 */ /* 0x000fc800078e0018 */
[----:B-1----:R-:W-:Y:S02]  /*1b00*/  VIADD R11, R224, 0xa0 ;  /* 0x000000a0e00b7836 */ /* 0x002fe40000000000 */
[----:B------:R-:W-:Y:S02]  /*1b10*/  @!P4 IMAD R6, R189, 0x140, RZ ;  /* 0x00000140bd06c824 */ /* 0x000fe400078e02ff */
[----:B--2---:R-:W-:Y:S01]  /*1b20*/  @!P4 IMAD.MOV.U32 R20, RZ, RZ, R22 ;  /* 0x000000ffff14c224 */ /* 0x004fe200078e0016 */
[----:B------:R-:W-:Y:S01]  /*1b30*/  ISETP.GE.AND P5, PT, R11, R16, PT ;  /* 0x000000100b00720c */ /* 0x000fe20003fa6270 */
[----:B------:R-:W-:Y:S02]  /*1b40*/  @!P4 IMAD.MOV.U32 R21, RZ, RZ, R23 ;  /* 0x000000ffff15c224 */ /* 0x000fe400078e0017 */
[----:B------:R-:W-:Y:S02]  /*1b50*/  @!P3 IMAD R4, R189, 0x180, RZ ;  /* 0x00000180bd04b824 */ /* 0x000fe400078e02ff */
[----:B------:R-:W-:-:S04]  /*1b60*/  @!P4 IMAD.WIDE.U32 R20, R188, 0x140, R20 ;  /* 0x00000140bc14c825 */ /* 0x000fc800078e0014 */
[----:B------:R-:W-:Y:S01]  /*1b70*/  @!P6 IMAD.IADD R25, R25, 0x1, R8 ;  /* 0x000000011919e824 */ /* 0x000fe200078e0208 */
[-C--:B---3--:R-:W-:Y:S01]  /*1b80*/  @!P3 MOV R18, R22.reuse ;  /* 0x000000160012b202 */ /* 0x088fe20000000f00 */
[----:B------:R-:W-:Y:S02]  /*1b90*/  @!P3 IMAD.MOV.U32 R19, RZ, RZ, R23 ;  /* 0x000000ffff13b224 */ /* 0x000fe400078e0017 */
[C---:B------:R-:W-:Y:S01]  /*1ba0*/  @!P5 LEA R22, P1, R188.reuse, R22, 0x8 ;  /* 0x00000016bc16d211 */ /* 0x040fe200078240ff */
[----:B------:R-:W-:Y:S01]  /*1bb0*/  @!P4 IMAD.IADD R21, R21, 0x1, R6 ;  /* 0x000000011515c824 */ /* 0x000fe200078e0206 */
[----:B------:R-:W-:Y:S01]  /*1bc0*/  @!P6 LDGSTS.E.BYPASS.LTC128B.128 [R223+0x3000], desc[UR16][R24.64] ;  /* 0x0300000018dfefae */ /* 0x000fe2000b981a10 */
[C---:B------:R-:W-:Y:S01]  /*1bd0*/  @!P3 IMAD.WIDE.U32 R18, R188.reuse, 0x180, R18 ;  /* 0x00000180bc12b825 */ /* 0x040fe200078e0012 */
[----:B------:R-:W-:Y:S02]  /*1be0*/  @!P5 LEA.HI.X R23, R188, R23, R189, 0x8, P1 ;  /* 0x00000017bc17d211 */ /* 0x000fe400008f44bd */
[----:B----4-:R-:W-:Y:S01]  /*1bf0*/  IADD3 R26, P2, PT, R12, R14, RZ ;  /* 0x0000000e0c1a7210 */ /* 0x010fe20007f5e0ff */
[----:B------:R-:W-:Y:S01]  /*1c00*/  @!P3 IMAD.IADD R29, R19, 0x1, R4 ;  /* 0x00000001131db824 */ /* 0x000fe200078e0204 */
[----:B------:R-:W-:Y:S01]  /*1c10*/  ISETP.GE.AND P1, PT, R15, R16, PT ;  /* 0x000000100f00720c */ /* 0x000fe20003f26270 */
[----:B------:R-:W-:Y:S01]  /*1c20*/  @!P3 IMAD.MOV.U32 R28, RZ, RZ, R18 ;  /* 0x000000ffff1cb224 */ /* 0x000fe200078e0012 */
[----:B------:R-:W-:Y:S01]  /*1c30*/  @!P5 LDGSTS.E.BYPASS.LTC128B.128 [R223+0x3800], desc[UR16][R22.64] ;  /* 0x0380000016dfdfae */ /* 0x000fe2000b981a10 */
[----:B------:R-:W-:Y:S01]  /*1c40*/  IADD3.X R27, PT, PT, RZ, R0, RZ, P2, !PT ;  /* 0x00000000ff1b7210 */ /* 0x000fe200017fe4ff */
[----:B------:R-:W-:Y:S01]  /*1c50*/  IMAD.SHL.U32 R19, R2, 0x4, RZ ;  /* 0x0000000402137824 */ /* 0x000fe200078e00ff */
[----:B------:R-:W-:Y:S01]  /*1c60*/  LOP3.LUT R0, R195, 0xc0, RZ, 0xc0, !PT ;  /* 0x000000c0c3007812 */ /* 0x000fe200078ec0ff */
[----:B------:R1:W-:Y:S01]  /*1c70*/  @!P4 LDGSTS.E.BYPASS.LTC128B.128 [R223+0x4000], desc[UR16][R20.64] ;  /* 0x0400000014dfcfae */ /* 0x0003e2000b981a10 */
[----:B------:R-:W-:Y:S01]  /*1c80*/  ISETP.GE.AND P4, PT, R13, R16, PT ;  /* 0x000000100d00720c */ /* 0x000fe20003f86270 */
[----:B------:R-:W-:Y:S01]  /*1c90*/  IMAD.WIDE.U32 R26, R224, R190, R26 ;  /* 0x000000bee01a7225 */ /* 0x000fe200078e001a */
[----:B------:R-:W-:Y:S01]  /*1ca0*/  LOP3.LUT R19, R0, 0x18, R19, 0xf8, !PT ;  /* 0x0000001800137812 */ /* 0x000fe200078ef813 */
[----:B------:R-:W-:Y:S01]  /*1cb0*/  @!P3 LDGSTS.E.BYPASS.LTC128B.128 [R223+0x4800], desc[UR16][R28.64] ;  /* 0x048000001cdfbfae */ /* 0x000fe2000b981a10 */
[-C--:B------:R-:W-:Y:S01]  /*1cc0*/  ISETP.GE.AND P6, PT, R5, R16.reuse, PT ;  /* 0x000000100500720c */ /* 0x080fe20003fc6270 */
[----:B------:R-:W-:Y:S01]  /*1cd0*/  IMAD R219, R224, R191, R27 ;  /* 0x000000bfe0db7224 */ /* 0x000fe200078e021b */
[----:B-----5:R-:W-:Y:S01]  /*1ce0*/  LEA R218, P2, R26, UR6, 0x1 ;  /* 0x000000061ada7c11 */ /* 0x020fe2000f8408ff */
[----:B------:R-:W0:Y:S01]  /*1cf0*/  LDGDEPBAR ;  /* 0x00000000000079af */ /* 0x000e220000000000 */
[----:B------:R-:W-:Y:S01]  /*1d00*/  IMAD.SHL.U32 R0, R190, 0x20, RZ ;  /* 0x00000020be007824 */ /* 0x000fe200078e00ff */
[----:B------:R-:W-:Y:S01]  /*1d10*/  ISETP.GE.AND P5, PT, R17, R16, PT ;  /* 0x000000101100720c */ /* 0x000fe20003fa6270 */
[----:B------:R-:W-:Y:S01]  /*1d20*/  IMAD.SHL.U32 R6, R2, 0x10, RZ ;  /* 0x0000001002067824 */ /* 0x000fe200078e00ff */
[----:B------:R-:W-:Y:S01]  /*1d30*/  LEA.HI.X R219, R26, UR7, R219, 0x1, P2 ;  /* 0x000000071adb7c11 */ /* 0x000fe200090f0cdb */
[C---:B------:R-:W-:Y:S01]  /*1d40*/  IMAD.WIDE.U32 R12, R190.reuse, 0x40, RZ ;  /* 0x00000040be0c7825 */ /* 0x040fe200078e00ff */
[----:B------:R-:W-:-:S02]  /*1d50*/  SHF.L.U64.HI R5, R190, 0x5, R191 ;  /* 0x00000005be057819 */ /* 0x000fc400000102bf */
[C---:B------:R-:W-:Y:S02]  /*1d60*/  LEA R4, P2, R0.reuse, R218, 0x1 ;  /* 0x000000da00047211 */ /* 0x040fe400078408ff */
[-C--:B------:R-:W-:Y:S01]  /*1d70*/  ISETP.GE.AND P3, PT, R9, R16.reuse, PT ;  /* 0x000000100900720c */ /* 0x080fe20003f66270 */
[----:B------:R-:W-:Y:S01]  /*1d80*/  IMAD.SHL.U32 R9, R191, 0x40, RZ ;  /* 0x00000040bf097824 */ /* 0x000fe200078e00ff */
[----:B------:R-:W-:Y:S02]  /*1d90*/  LEA.HI.X R5, R0, R219, R5, 0x1, P2 ;  /* 0x000000db00057211 */ /* 0x000fe400010f0c05 */
[----:B------:R-:W-:Y:S02]  /*1da0*/  LOP3.LUT R213, R213, 0x3e00, R6, 0xf8, !PT ;  /* 0x00003e00d5d57812 */ /* 0x000fe400078ef806 */
[----:B------:R-:W-:Y:S01]  /*1db0*/  LOP3.LUT R6, R6, 0x100, RZ, 0xc0, !PT ;  /* 0x0000010006067812 */ /* 0x000fe200078ec0ff */
[----:B------:R-:W-:Y:S01]  /*1dc0*/  @!P5 IMAD.WIDE.U32 R14, R190, 0xc0, R4 ;  /* 0x000000c0be0ed825 */ /* 0x000fe200078e0004 */
[----:B------:R-:W-:-:S02]  /*1dd0*/  ISETP.GE.AND P2, PT, R7, R16, PT ;  /* 0x000000100700720c */ /* 0x000fc40003f46270 */
[----:B------:R-:W-:Y:S01]  /*1de0*/  LOP3.LUT R211, R6, 0x20, R195, 0xf8, !PT ;  /* 0x0000002006d37812 */ /* 0x000fe200078ef8c3 */
[----:B------:R-:W-:Y:S01]  /*1df0*/  @!P5 IMAD R6, R191, 0xc0, RZ ;  /* 0x000000c0bf06d824 */ /* 0x000fe200078e02ff */
[----:B------:R-:W-:Y:S01]  /*1e00*/  LOP3.LUT R0, R19, 0x8, R2, 0x78, !PT ;  /* 0x0000000813007812 */ /* 0x000fe200078e7802 */
[----:B-1----:R-:W-:Y:S01]  /*1e10*/  @!P3 IMAD.MOV.U32 R20, RZ, RZ, R4 ;  /* 0x000000ffff14b224 */ /* 0x002fe200078e0004 */
[----:B------:R-:W-:-:S04]  /*1e20*/  DEPBAR.LE SB0, 0x0 ;  /* 0x000080000000791a */ /* 0x000fc80000000000 */
[----:B------:R-:W-:Y:S01]  /*1e30*/  BAR.SYNC.DEFER_BLOCKING 0x0 ;  /* 0x0000000000007b1d */ /* 0x000fe20000010000 */
[----:B------:R-:W-:Y:S01]  /*1e40*/  @!P5 IMAD.IADD R7, R15, 0x1, R6 ;  /* 0x000000010f07d824 */ /* 0x000fe200078e0206 */
[----:B------:R-:W-:Y:S01]  /*1e50*/  @!P5 MOV R6, R14 ;  /* 0x0000000e0006d202 */ /* 0x000fe20000000f00 */
[--C-:B------:R-:W-:Y:S01]  /*1e60*/  @!P3 IMAD.MOV.U32 R21, RZ, RZ, R5.reuse ;  /* 0x000000ffff15b224 */ /* 0x100fe200078e0005 */
[----:B------:R-:W-:Y:S01]  /*1e70*/  LOP3.LUT R194, R19, 0x8, R198, 0x78, !PT ;  /* 0x0000000813c27812 */ /* 0x000fe200078e78c6 */
[----:B------:R-:W-:Y:S02]  /*1e80*/  @!P2 IMAD.MOV.U32 R17, RZ, RZ, R5 ;  /* 0x000000ffff11a224 */ /* 0x000fe400078e0005 */
[----:B------:R-:W-:Y:S02]  /*1e90*/  @!P3 IMAD R10, R191, 0x140, RZ ;  /* 0x00000140bf0ab824 */ /* 0x000fe400078e02ff */
[----:B------:R-:W-:-:S04]  /*1ea0*/  @!P3 IMAD.WIDE.U32 R20, R190, 0x140, R20 ;  /* 0x00000140be14b825 */ /* 0x000fc800078e0014 */
[----:B------:R-:W-:Y:S02]  /*1eb0*/  @!P2 IMAD R8, R191, 0x180, RZ ;  /* 0x00000180bf08a824 */ /* 0x000fe400078e02ff */
[----:B------:R-:W-:Y:S02]  /*1ec0*/  IMAD.IADD R211, R0, 0x1, R211 ;  /* 0x0000000100d37824 */ /* 0x000fe400078e02d3 */
[----:B------:R-:W-:Y:S02]  /*1ed0*/  IMAD.IADD R213, R213, 0x1, R194 ;  /* 0x00000001d5d57824 */ /* 0x000fe400078e02c2 */
[----:B------:R-:W-:Y:S01]  /*1ee0*/  IMAD.MOV.U32 R0, RZ, RZ, 0x20 ;  /* 0x00000020ff007424 */ /* 0x000fe200078e00ff */
[----:B------:R-:W-:Y:S02]  /*1ef0*/  LEA R211, R211, UR4, 0x1 ;  /* 0x00000004d3d37c11 */ /* 0x000fe4000f8e08ff */
[----:B------:R-:W-:Y:S01]  /*1f00*/  LEA R213, R213, UR4, 0x1 ;  /* 0x00000004d5d57c11 */ /* 0x000fe2000f8e08ff */
[----:B------:R-:W-:Y:S01]  /*1f10*/  @!PT LDS RZ, [RZ] ;  /* 0x00000000fffff984 */ /* 0x000fe20000000800 */
[----:B------:R-:W-:Y:S01]  /*1f20*/  @!PT LDS RZ, [RZ] ;  /* 0x00000000fffff984 */ /* 0x000fe20000000800 */
[----:B------:R-:W-:Y:S01]  /*1f30*/  @!PT LDS RZ, [RZ] ;  /* 0x00000000fffff984 */ /* 0x000fe20000000800 */
[----:B------:R-:W-:Y:S04]  /*1f40*/  @!P0 LDGSTS.E.BYPASS.LTC128B.128 [R223+0x5000], desc[UR16][R218.64] ;  /* 0x05000000dadf8fae */ /* 0x000fe8000b981a10 */
[----:B------:R-:W-:Y:S01]  /*1f50*/  @P0 STS.128 [R223+0x5000], RZ ;  /* 0x005000ffdf000388 */ /* 0x000fe20000000c00 */
[----:B------:R-:W-:-:S03]  /*1f60*/  @!P1 IADD3 R12, P0, PT, R4, R12, RZ ;  /* 0x0000000c040c9210 */ /* 0x000fc60007f1e0ff */
[----:B------:R-:W-:Y:S01]  /*1f70*/  @P4 STS.128 [R223+0x5800], RZ ;  /* 0x005800ffdf004388 */ /* 0x000fe20000000c00 */
[----:B------:R-:W-:-:S03]  /*1f80*/  @!P1 IADD3.X R13, PT, PT, R5, R13, R9, P0, !PT ;  /* 0x0000000d050d9210 */ /* 0x000fc600007fe409 */
[----:B------:R-:W-:Y:S01]  /*1f90*/  @!PT LDS RZ, [RZ] ;  /* 0x00000000fffff984 */ /* 0x000fe20000000800 */
[----:B------:R-:W-:Y:S01]  /*1fa0*/  @!PT LDS RZ, [RZ] ;  /* 0x00000000fffff984 */ /* 0x000fe20000000800 */
[----:B------:R-:W-:Y:S01]  /*1fb0*/  @!PT LDS RZ, [RZ] ;  /* 0x00000000fffff984 */ /* 0x000fe20000000800 */
[----:B------:R-:W-:Y:S01]  /*1fc0*/  @!P4 LDGSTS.E.BYPASS.LTC128B.128 [R223+0x5800], desc[UR16][R4.64] ;  /* 0x0580000004dfcfae */ /* 0x000fe2000b981a10 */
[----:B------:R-:W-:Y:S01]  /*1fd0*/  ISETP.GE.AND P4, PT, R11, R16, PT ;  /* 0x000000100b00720c */ /* 0x000fe20003f86270 */
[----:B------:R-:W-:Y:S02]  /*1fe0*/  @!P2 IMAD.MOV.U32 R16, RZ, RZ, R4 ;  /* 0x000000ffff10a224 */ /* 0x000fe400078e0004 */
[----:B------:R-:W-:Y:S01]  /*1ff0*/  @P1 STS.128 [R223+0x6000], RZ ;  /* 0x006000ffdf001388 */ /* 0x000fe20000000c00 */
[----:B------:R-:W-:Y:S01]  /*2000*/  @!P3 IMAD.IADD R11, R21, 0x1, R10 ;  /* 0x00000001150bb824 */ /* 0x000fe200078e020a */
[----:B------:R-:W-:Y:S01]  /*2010*/  @!P3 MOV R10, R20 ;  /* 0x00000014000ab202 */ /* 0x000fe20000000f00 */
[C---:B------:R-:W-:Y:S01]  /*2020*/  @!P2 IMAD.WIDE.U32 R16, R190.reuse, 0x180, R16 ;  /* 0x00000180be10a825 */ /* 0x040fe200078e0010 */
[----:B------:R-:W-:Y:S01]  /*2030*/  @!PT LDS RZ, [RZ] ;  /* 0x00000000fffff984 */ /* 0x000fe20000000800 */
[----:B------:R-:W-:Y:S01]  /*2040*/  @!PT LDS RZ, [RZ] ;  /* 0x00000000fffff984 */ /* 0x000fe20000000800 */
[----:B------:R-:W-:Y:S01]  /*2050*/  @!PT LDS RZ, [RZ] ;  /* 0x00000000fffff984 */ /* 0x000fe20000000800 */
[----:B------:R-:W-:Y:S01]  /*2060*/  @!P1 LDGSTS.E.BYPASS.LTC128B.128 [R223+0x6000], desc[UR16][R12.64] ;  /* 0x060000000cdf9fae */ /* 0x000fe2000b981a10 */
[CC--:B------:R-:W-:Y:S02]  /*2070*/  @!P6 LEA R14, P1, R190.reuse, R4.reuse, 0x7 ;  /* 0x00000004be0ee211 */ /* 0x0c0fe400078238ff */
[----:B------:R-:W-:Y:S01]  /*2080*/  @!P2 IMAD.IADD R9, R17, 0x1, R8 ;  /* 0x000000011109a824 */ /* 0x000fe200078e0208 */
[----:B------:R-:W-:Y:S01]  /*2090*/  @P6 STS.128 [R223+0x6800], RZ ;  /* 0x006800ffdf006388 */ /* 0x000fe20000000c00 */
[C---:B------:R-:W-:Y:S01]  /*20a0*/  @!P6 LEA.HI.X R15, R190.reuse, R5, R191, 0x7, P1 ;  /* 0x00000005be0fe211 */ /* 0x040fe200008f3cbf */
[----:B------:R-:W-:Y:S01]  /*20b0*/  @!P2 IMAD.MOV.U32 R8, RZ, RZ, R16 ;  /* 0x000000ffff08a224 */ /* 0x000fe200078e0010 */
[----:B------:R-:W-:-:S03]  /*20c0*/  @!P4 LEA R18, P0, R190, R4, 0x8 ;  /* 0x00000004be12c211 */ /* 0x000fc600078040ff */
[----:B------:R-:W-:Y:S01]  /*20d0*/  @!PT LDS RZ, [RZ] ;  /* 0x00000000fffff984 */ /* 0x000fe20000000800 */
[----:B------:R-:W-:Y:S01]  /*20e0*/  @!PT LDS RZ, [RZ] ;  /* 0x00000000fffff984 */ /* 0x000fe20000000800 */
[----:B------:R-:W-:Y:S01]  /*20f0*/  @!PT LDS RZ, [RZ] ;  /* 0x00000000fffff984 */ /* 0x000fe20000000800 */
[----:B------:R-:W-:Y:S01]  /*2100*/  @!P6 LDGSTS.E.BYPASS.LTC128B.128 [R223+0x6800], desc[UR16][R14.64] ;  /* 0x068000000edfefae */ /* 0x000fe2000b981a10 */
[----:B------:R-:W-:Y:S02]  /*2110*/  @!P4 LEA.HI.X R19, R190, R5, R191, 0x8, P0 ;  /* 0x00000005be13c211 */ /* 0x000fe400000f44bf */
[----:B------:R-:W-:Y:S01]  /*2120*/  LOP3.LUT P6, RZ, R2, 0x4, RZ, 0xc0, !PT ;  /* 0x0000000402ff7812 */ /* 0x000fe200078cc0ff */
[----:B------:R-:W-:Y:S01]  /*2130*/  @P5 STS.128 [R223+0x7000], RZ ;  /* 0x007000ffdf005388 */ /* 0x000fe20000000c00 */
[----:B------:R-:W-:Y:S02]  /*2140*/  ISETP.NE.AND P0, PT, R192, 0x1, PT ;  /* 0x00000001c000780c */ /* 0x000fe40003f05270 */
[----:B------:R-:W-:Y:S01]  /*2150*/  SEL R0, R0, 0xffffffe0, !P6 ;  /* 0xffffffe000007807 */ /* 0x000fe20007000000 */
[----:B------:R-:W-:Y:S01]  /*2160*/  @!PT LDS RZ, [RZ] ;  /* 0x00000000fffff984 */ /* 0x000fe20000000800 */
[----:B------:R-:W-:Y:S01]  /*2170*/  @!PT LDS RZ, [RZ] ;  /* 0x00000000fffff984 */ /* 0x000fe20000000800 */
[----:B------:R-:W-:Y:S01]  /*2180*/  @!PT LDS RZ, [RZ] ;  /* 0x00000000fffff984 */ /* 0x000fe20000000800 */
[----:B------:R1:W-:Y:S04]  /*2190*/  @!P5 LDGSTS.E.BYPASS.LTC128B.128 [R223+0x7000], desc[UR16][R6.64] ;  /* 0x0700000006dfdfae */ /* 0x0003e8000b981a10 */
[----:B------:R-:W-:Y:S01]  /*21a0*/  @P4 STS.128 [R223+0x7800], RZ ;  /* 0x007800ffdf004388 */ /* 0x000fe20000000c00 */
[----:B------:R-:W-:-:S02]  /*21b0*/  IMAD.IADD R212, R213, 0x1, R0 ;  /* 0x00000001d5d47824 */ /* 0x000fc400078e0200 */
[----:B------:R-:W-:Y:S01]  /*21c0*/  IMAD.IADD R208, R0, 0x1, R211 ;  /* 0x0000000100d07824 */ /* 0x000fe200078e02d3 */
[----:B------:R-:W-:Y:S01]  /*21d0*/  @!PT LDS RZ, [RZ] ;  /* 0x00000000fffff984 */ /* 0x000fe20000000800 */
[----:B------:R-:W-:Y:S01]  /*21e0*/  @!PT LDS RZ, [RZ] ;  /* 0x00000000fffff984 */ /* 0x000fe20000000800 */
[----:B------:R-:W-:Y:S01]  /*21f0*/  @!PT LDS RZ, [RZ] ;  /* 0x00000000fffff984 */ /* 0x000fe20000000800 */
[----:B------:R-:W-:Y:S01]  /*2200*/  @!P4 LDGSTS.E.BYPASS.LTC128B.128 [R223+0x7800], desc[UR16][R18.64] ;  /* 0x0780000012dfcfae */ /* 0x000fe2000b981a10 */
[----:B------:R-:W-:-:S03]  /*2210*/  LOP3.LUT R0, R224, 0x7, RZ, 0xc0, !PT ;  /* 0x00000007e0007812 */ /* 0x000fc600078ec0ff */
        /* <DEDUP_REMOVED lines=11> */
[----:B-1----:R-:W2:Y:S04]  /*22d0*/  LDSM.16.M88.4 R4, [R211+0x1800] ;  /* 0x00180000d304783b */ /* 0x002ea80000000200 */
[----:B------:R-:W1:Y:S04]  /*22e0*/  LDSM.16.M88.4 R20, [R211+0x1000] ;  /* 0x00100000d314783b */ /* 0x000e680000000200 */
[----:B------:R-:W3:Y:S04]  /*22f0*/  LDSM.16.M88.4 R12, [R211+0x1400] ;  /* 0x00140000d30c783b */ /* 0x000ee80000000200 */
[----:B------:R-:W-:Y:S04]  /*2300*/  LDSM.16.M88.4 R184, [R212] ;  /* 0x00000000d4b8783b */ /* 0x000fe80000000200 */
[----:B------:R-:W4:Y:S04]  /*2310*/  LDSM.16.M88.4 R132, [R208+0x1800] ;  /* 0x00180000d084783b */ /* 0x000f280000000200 */
[----:B------:R-:W5:Y:S04]  /*2320*/  LDSM.16.M88.4 R36, [R211+0x1c00] ;  /* 0x001c0000d324783b */ /* 0x000f680000000200 */
[----:B------:R-:W5:Y:S04]  /*2330*/  LDSM.16.M88.4 R28, [R211+0x2000] ;  /* 0x00200000d31c783b */ /* 0x000f680000000200 */
[----:B------:R-:W5:Y:S04]  /*2340*/  LDSM.16.M88.4 R124, [R211+0x2400] ;  /* 0x00240000d37c783b */ /* 0x000f680000000200 */
[----:B------:R-:W5:Y:S04]  /*2350*/  LDSM.16.M88.4 R116, [R211+0x2800] ;  /* 0x00280000d374783b */ /* 0x000f680000000200 */
[----:B------:R-:W5:Y:S04]  /*2360*/  LDSM.16.M88.4 R108, [R211+0x2c00] ;  /* 0x002c0000d36c783b */ /* 0x000f680000000200 */
[----:B------:R-:W5:Y:S01]  /*2370*/  LDSM.16.M88.4 R100, [R211+0x3000] ;  /* 0x00300000d364783b */ /* 0x000f620000000200 */
[C---:B--2---:R-:W-:Y:S03]  /*2380*/  HMMA.16816.F32 R8, R44.reuse, R4, RZ ;  /* 0x000000042c08723c */ /* 0x044fe600000018ff */
[----:B------:R-:W2:Y:S04]  /*2390*/  LDSM.16.M88.4 R92, [R211+0x3400] ;  /* 0x00340000d35c783b */ /* 0x000ea80000000200 */
[----:B------:R-:W2:Y:S01]  /*23a0*/  LDSM.16.M88.4 R84, [R211+0x3800] ;  /* 0x00380000d354783b */ /* 0x000ea20000000200 */
[C---:B------:R-:W-:Y:S03]  /*23b0*/  HMMA.16816.F32 R4, R44.reuse, R6, RZ ;  /* 0x000000062c04723c */ /* 0x040fe600000018ff */
[----:B------:R-:W2:Y:S04]  /*23c0*/  LDSM.16.M88.4 R76, [R211+0x3c00] ;  /* 0x003c0000d34c783b */ /* 0x000ea80000000200 */
[----:B------:R-:W2:Y:S01]  /*23d0*/  LDSM.16.M88.4 R68, [R211+0x4000] ;  /* 0x00400000d344783b */ /* 0x000ea20000000200 */
[C---:B-1----:R-:W-:Y:S03]  /*23e0*/  HMMA.16816.F32 R24, R44.reuse, R20, RZ ;  /* 0x000000142c18723c */ /* 0x042fe600000018ff */
[----:B------:R-:W1:Y:S04]  /*23f0*/  LDSM.16.M88.4 R60, [R211+0x4400] ;  /* 0x00440000d33c783b */ /* 0x000e680000000200 */
[----:B------:R-:W1:Y:S01]  /*2400*/  LDSM.16.M88.4 R52, [R211+0x4800] ;  /* 0x00480000d334783b */ /* 0x000e620000000200 */
[C---:B---3--:R-:W-:Y:S03]  /*2410*/  HMMA.16816.F32 R16, R44.reuse, R12, RZ ;  /* 0x0000000c2c10723c */ /* 0x048fe600000018ff */
[----:B------:R-:W3:Y:S04]  /*2420*/  LDSM.16.M88.4 R144, [R211+0x4c00] ;  /* 0x004c0000d390783b */ /* 0x000ee80000000200 */
[----:B------:R-:W3:Y:S01]  /*2430*/  LDSM.16.M88.4 R140, [R208+0x1000] ;  /* 0x00100000d08c783b */ /* 0x000ee20000000200 */
[C---:B------:R-:W-:Y:S03]  /*2440*/  HMMA.16816.F32 R20, R44.reuse, R22, RZ ;  /* 0x000000162c14723c */ /* 0x040fe600000018ff */
[----:B------:R-:W3:Y:S04]  /*2450*/  LDSM.16.M88.4 R136, [R208+0x1400] ;  /* 0x00140000d088783b */ /* 0x000ee80000000200 */
[----:B------:R-:W-:Y:S01]  /*2460*/  LDSM.16.M88.4 R180, [R208+0x1c00] ;  /* 0x001c0000d0b4783b */ /* 0x000fe20000000200 */
[----:B------:R-:W-:Y:S03]  /*2470*/  HMMA.16816.F32 R12, R44, R14, RZ ;  /* 0x0000000e2c0c723c */ /* 0x000fe600000018ff */
[----:B------:R-:W-:Y:S04]  /*2480*/  LDSM.16.M88.4 R176, [R208+0x2000] ;  /* 0x00200000d0b0783b */ /* 0x000fe80000000200 */
[----:B------:R-:W-:Y:S01]  /*2490*/  LDSM.16.M88.4 R172, [R208+0x2400] ;  /* 0x00240000d0ac783b */ /* 0x000fe20000000200 */
[C---:B----4-:R-:W-:Y:S03]  /*24a0*/  HMMA.16816.F32 R8, R184.reuse, R132, R8 ;  /* 0x00000084b808723c */ /* 0x050fe60000001808 */
[----:B------:R-:W-:Y:S04]  /*24b0*/  LDSM.16.M88.4 R168, [R208+0x2800] ;  /* 0x00280000d0a8783b */ /* 0x000fe80000000200 */
[----:B------:R-:W-:Y:S01]  /*24c0*/  LDSM.16.M88.4 R164, [R208+0x2c00] ;  /* 0x002c0000d0a4783b */ /* 0x000fe20000000200 */
[----:B------:R-:W-:Y:S03]  /*24d0*/  HMMA.16816.F32 R4, R184, R134, R4 ;  /* 0x00000086b804723c */ /* 0x000fe60000001804 */
[----:B------:R-:W4:Y:S04]  /*24e0*/  LDSM.16.M88.4 R132, [R208+0x4c00] ;  /* 0x004c0000d084783b */ /* 0x000f280000000200 */
[----:B------:R-:W4:Y:S01]  /*24f0*/  LDSM.16.M88.4 R160, [R208+0x3000] ;  /* 0x00300000d0a0783b */ /* 0x000f220000000200 */
[C---:B-----5:R-:W-:Y:S03]  /*2500*/  HMMA.16816.F32 R40, R44.reuse, R36, RZ ;  /* 0x000000242c28723c */ /* 0x060fe600000018ff */
[----:B------:R-:W5:Y:S04]  /*2510*/  LDSM.16.M88.4 R156, [R208+0x3400] ;  /* 0x00340000d09c783b */ /* 0x000f680000000200 */
[----:B------:R-:W5:Y:S01]  /*2520*/  LDSM.16.M88.4 R152, [R208+0x3800] ;  /* 0x00380000d098783b */ /* 0x000f620000000200 */
[C---:B------:R-:W-:Y:S03]  /*2530*/  HMMA.16816.F32 R32, R44.reuse, R28, RZ ;  /* 0x0000001c2c20723c */ /* 0x040fe600000018ff */
[----:B------:R-:W5:Y:S04]  /*2540*/  LDSM.16.M88.4 R148, [R208+0x3c00] ;  /* 0x003c0000d094783b */ /* 0x000f680000000200 */
[----:B------:R-:W0:Y:S01]  /*2550*/  LDGDEPBAR ;  /* 0x00000000000079af */ /* 0x000e220000000000 */
        /* <DEDUP_REMOVED lines=22> */
[C---:B---3--:R-:W-:Y:S08]  /*26c0*/  HMMA.16816.F32 R48, R44.reuse, R144, RZ ;  /* 0x000000902c30723c */ /* 0x048ff000000018ff */
[----:B------:R-:W-:Y:S01]  /*26d0*/  HMMA.16816.F32 R44, R44, R146, RZ ;  /* 0x000000922c2c723c */ /* 0x000fe200000018ff */
[----:B------:R-:W1:Y:S07]  /*26e0*/  LDSM.16.M88.4 R144, [R208+0x4000] ;  /* 0x00400000d090783b */ /* 0x000e6e0000000200 */
[C---:B------:R-:W-:Y:S08]  /*26f0*/  HMMA.16816.F32 R24, R184.reuse, R140, R24 ;  /* 0x0000008cb818723c */ /* 0x040ff00000001818 */
[C---:B------:R-:W-:Y:S01]  /*2700*/  HMMA.16816.F32 R20, R184.reuse, R142, R20 ;  /* 0x0000008eb814723c */ /* 0x040fe20000001814 */
[----:B------:R-:W2:Y:S07]  /*2710*/  LDSM.16.M88.4 R140, [R208+0x4400] ;  /* 0x00440000d08c783b */ /* 0x000eae0000000200 */
[C---:B------:R-:W-:Y:S08]  /*2720*/  HMMA.16816.F32 R16, R184.reuse, R136, R16 ;  /* 0x00000088b810723c */ /* 0x040ff00000001810 */
[----:B------:R-:W-:Y:S01]  /*2730*/  HMMA.16816.F32 R12, R184, R138, R12 ;  /* 0x0000008ab80c723c */ /* 0x000fe2000000180c */
[----:B------:R-:W3:Y:S01]  /*2740*/  LDSM.16.M88.4 R136, [R208+0x4800] ;  /* 0x00480000d088783b */ /* 0x000ee20000000200 */
[----:B------:R-:W-:-:S06]  /*2750*/  DEPBAR.LE SB0, 0x0 ;  /* 0x000080000000791a */ /* 0x000fcc0000000000 */
[----:B----4-:R-:W-:Y:S01]  /*2760*/  HMMA.16816.F32 R48, R184, R132, R48 ;  /* 0x00000084b830723c */ /* 0x010fe20000001830 */
[----:B------:R-:W-:-:S04]  /*2770*/  LOP3.LUT R133, R198, 0x1f0, RZ, 0xc0, !PT ;  /* 0x000001f0c6857812 */ /* 0x000fc800078ec0ff */
[----:B------:R-:W-:-:S03]  /*2780*/  IADD3 R133, PT, PT, R133, 0x1, R222 ;  /* 0x0000000185857810 */ /* 0x000fc60007ffe0de */
[----:B------:R-:W-:Y:S01]  /*2790*/  HMMA.16816.F32 R40, R184, R180, R40 ;  /* 0x000000b4b828723c */ /* 0x000fe20000001828 */
[----:B------:R-:W-:-:S04]  /*27a0*/  IADD3 R133, PT, PT, -R197, R133, R0 ;  /* 0x00000085c5857210 */ /* 0x000fc80007ffe100 */
[----:B------:R-:W-:-:S03]  /*27b0*/  IADD3 R133, PT, PT, R133, UR14, R196 ;  /* 0x0000000e85857c10 */ /* 0x000fc6000fffe0c4 */
        /* <DEDUP_REMOVED lines=11> */
[C---:B------:R-:W-:Y:S08]  /*2870*/  HMMA.16816.F32 R104, R184.reuse, R160, R104 ;  /* 0x000000a0b868723c */ /* 0x040ff00000001868 */
[C---:B------:R-:W-:Y:S08]  /*2880*/  HMMA.16816.F32 R100, R184.reuse, R162, R100 ;  /* 0x000000a2b864723c */ /* 0x040ff00000001864 */
[C---:B-----5:R-:W-:Y:S08]  /*2890*/  HMMA.16816.F32 R96, R184.reuse, R156, R96 ;  /* 0x0000009cb860723c */ /* 0x060ff00000001860 */
[C---:B------:R-:W-:Y:S08]  /*28a0*/  HMMA.16816.F32 R92, R184.reuse, R158, R92 ;  /* 0x0000009eb85c723c */ /* 0x040ff0000000185c */
[C---:B------:R-:W-:Y:S08]  /*28b0*/  HMMA.16816.F32 R88, R184.reuse, R152, R88 ;  /* 0x00000098b858723c */ /* 0x040ff00000001858 */
        /* <DEDUP_REMOVED lines=23> */
.L_x_1404:
        /* <DEDUP_REMOVED lines=59> */
.L_x_1405:
[C---:B------:R-:W-:Y:S01]  /*2de0*/  IMAD.SHL.U32 R133, R188.reuse, 0x40, RZ ;  /* 0x00000040bc857824 */ /* 0x040fe200078e00ff */
[----:B------:R-:W-:Y:S01]  /*2df0*/  SHF.L.U64.HI R0, R188, 0x6, R189 ;  /* 0x00000006bc007819 */ /* 0x000fe200000102bd */
[----:B------:R-:W-:-:S03]  /*2e00*/  IMAD.MOV.U32 R217, RZ, RZ, R215 ;  /* 0x000000ffffd97224 */ /* 0x000fc600078e00d7 */
[----:B------:R-:W-:Y:S02]  /*2e10*/  IADD3 R140, P1, PT, R133, R216, RZ ;  /* 0x000000d8858c7210 */ /* 0x000fe40007f3e0ff */
[----:B------:R-:W-:Y:S01]  /*2e20*/  @!PT LDS RZ, [RZ] ;  /* 0x00000000fffff984 */ /* 0x000fe20000000800 */
[----:B------:R-:W-:Y:S01]  /*2e30*/  @!PT LDS RZ, [RZ] ;  /* 0x00000000fffff984 */ /* 0x000fe20000000800 */
[----:B------:R-:W-:Y:S01]  /*2e40*/  @!PT LDS RZ, [RZ] ;  /* 0x00000000fffff984 */ /* 0x000fe20000000800 */
[----:B------:R1:W-:Y:S02]  /*2e50*/  LDGSTS.E.BYPASS.LTC128B.128 [R223+0x1000], desc[UR16][R216.64] ;  /* 0x01000000d8df7fae */ /* 0x0003e4000b981a10 */
[----:B------:R-:W-:Y:S01]  /*2e60*/  IADD3 R138, P2, PT, R140, R133, RZ ;  /* 0x000000858c8a7210 */ /* 0x000fe20007f5e0ff */
[----:B------:R-:W-:-:S03]  /*2e70*/  IMAD.X R141, R0, 0x1, R215, P1 ;  /* 0x00000001008d7824 */ /* 0x000fc600008e06d7 */
[-C--:B------:R-:W-:Y:S01]  /*2e80*/  IADD3 R136, P1, PT, R138, R133.reuse, RZ ;  /* 0x000000858a887210 */ /* 0x080fe20007f3e0ff */
[----:B------:R-:W-:Y:S01]  /*2e90*/  IMAD.X R139, R141, 0x1, R0, P2 ;  /* 0x000000018d8b7824 */ /* 0x000fe200010e0600 */
[----:B------:R1:W-:Y:S02]  /*2ea0*/  LDGSTS.E.BYPASS.LTC128B.128 [R223+0x1800], desc[UR16][R140.64] ;  /* 0x018000008cdf7fae */ /* 0x0003e4000b981a10 */
[-C--:B------:R-:W-:Y:S02]  /*2eb0*/  IADD3 R134, P2, PT, R136, R133.reuse, RZ ;  /* 0x0000008588867210 */ /* 0x080fe40007f5e0ff */
[----:B------:R-:W-:Y:S01]  /*2ec0*/  IADD3.X R137, PT, PT, R139, R0, RZ, P1, !PT ;  /* 0x000000008b897210 */ /* 0x000fe20000ffe4ff */
[----:B------:R1:W-:Y:S01]  /*2ed0*/  LDGSTS.E.BYPASS.LTC128B.128 [R223+0x2000], desc[UR16][R138.64] ;  /* 0x020000008adf7fae */ /* 0x0003e2000b981a10 */
[----:B------:R-:W-:-:S03]  /*2ee0*/  IADD3 R142, P1, PT, R134, R133, RZ ;  /* 0x00000085868e7210 */ /* 0x000fc60007f3e0ff */
[--C-:B------:R-:W-:Y:S01]  /*2ef0*/  IMAD.X R135, R137, 0x1, R0.reuse, P2 ;  /* 0x0000000189877824 */ /* 0x100fe200010e0600 */
[-C--:B------:R-:W-:Y:S01]  /*2f00*/  IADD3 R132, P2, PT, R142, R133.reuse, RZ ;  /* 0x000000858e847210 */ /* 0x080fe20007f5e0ff */
[----:B------:R1:W-:Y:S02]  /*2f10*/  LDGSTS.E.BYPASS.LTC128B.128 [R223+0x2800], desc[UR16][R136.64] ;  /* 0x0280000088df7fae */ /* 0x0003e4000b981a10 */
[--C-:B------:R-:W-:Y:S01]  /*2f20*/  IMAD.X R143, R135, 0x1, R0.reuse, P1 ;  /* 0x00000001878f7824 */ /* 0x100fe200008e0600 */
[----:B------:R-:W-:Y:S01]  /*2f30*/  IADD3 R144, P1, PT, R132, R133, RZ ;  /* 0x0000008584907210 */ /* 0x000fe20007f3e0ff */
[----:B------:R1:W-:Y:S03]  /*2f40*/  LDGSTS.E.BYPASS.LTC128B.128 [R223+0x3000], desc[UR16][R134.64] ;  /* 0x0300000086df7fae */ /* 0x0003e6000b981a10 */
[----:B------:R-:W-:Y:S01]  /*2f50*/  IADD3.X R133, PT, PT, R143, R0, RZ, P2, !PT ;  /* 0x000000008f857210 */ /* 0x000fe200017fe4ff */
[----:B------:R1:W-:Y:S04]  /*2f60*/  LDGSTS.E.BYPASS.LTC128B.128 [R223+0x3800], desc[UR16][R142.64] ;  /* 0x038000008edf7fae */ /* 0x0003e8000b981a10 */
[----:B------:R-:W-:Y:S01]  /*2f70*/  IMAD.X R145, R133, 0x1, R0, P1 ;  /* 0x0000000185917824 */ /* 0x000fe200008e0600 */
[----:B------:R1:W-:Y:S04]  /*2f80*/  LDGSTS.E.BYPASS.LTC128B.128 [R223+0x4000], desc[UR16][R132.64] ;  /* 0x0400000084df7fae */ /* 0x0003e8000b981a10 */
[----:B------:R1:W-:Y:S04]  /*2f90*/  LDGSTS.E.BYPASS.LTC128B.128 [R223+0x4800], desc[UR16][R144.64] ;  /* 0x0480000090df7fae */ /* 0x0003e8000b981a10 */
[----:B------:R-:W0:Y:S02]  /*2fa0*/  LDGDEPBAR ;  /* 0x00000000000079af */ /* 0x000e240000000000 */
.L_x_1403:
[----:B------:R-:W-:Y:S01]  /*2fb0*/  IMAD.SHL.U32 R167, R2, 0x2, RZ ;  /* 0x0000000202a77824 */ /* 0x000fe200078e00ff */
[----:B------:R-:W2:Y:S04]  /*2fc0*/  LDCU UR6, c[0x0][0x45c] ;  /* 0x00008b80ff0677ac */ /* 0x000ea80008000800 */
[----:B------:R-:W-:-:S05]  /*2fd0*/  LOP3.LUT R167, R167, 0x6, RZ, 0xc0, !PT ;  /* 0x00000006a7a77812 */ /* 0x000fca00078ec0ff */
[----:B------:R-:W-:-:S04]  /*2fe0*/  IMAD R0, R192, 0x100, R167 ;  /* 0x00000100c0007824 */ /* 0x000fc800078e02a7 */
[C---:B------:R-:W-:Y:S02]  /*2ff0*/  VIADD R236, R0.reuse, 0xffffff00 ;  /* 0xffffff0000ec7836 */ /* 0x040fe40000000000 */
[C---:B------:R-:W-:Y:S02]  /*3000*/  VIADD R235, R0.reuse, 0xffffff01 ;  /* 0xffffff0100eb7836 */ /* 0x040fe40000000000 */
        /* <DEDUP_REMOVED lines=10> */
[----:B-1----:R-:W-:Y:S01]  /*30b0*/  VIADD R217, R0, 0xffffff19 ;  /* 0xffffff1900d97836 */ /* 0x002fe20000000000 */
        /* <DEDUP_REMOVED lines=38> */
[----:B------:R-:W-:Y:S01]  /*3320*/  FSEL R24, R5, -INF , !P1 ;  /* 0xff80000005187808 */ /* 0x000fe20004800000 */
        /* <DEDUP_REMOVED lines=68> */
[----:B------:R-:W-:Y:S01]  /*3770*/  VIADD R135, R0, 0xfffffff1 ;  /* 0xfffffff100877836 */ /* 0x000fe20000000000 */
[-C--:B------:R-:W-:Y:S01]  /*3780*/  ISETP.GE.AND P2, PT, R182, R165.reuse, PT ;  /* 0x000000a5b600720c */ /* 0x080fe20003f46270 */
[C---:B------:R-:W-:Y:S01]  /*3790*/  VIADD R133, R0.reuse, 0xfffffff8 ;  /* 0xfffffff800857836 */ /* 0x040fe20000000000 */
[----:B------:R-:W-:Y:S01]  /*37a0*/  ISETP.GE.AND P1, PT, R181, R165, PT ;  /* 0x000000a5b500720c */ /* 0x000fe20003f26270 */
        /* <DEDUP_REMOVED lines=105> */
[-C--:B------:R-:W-:Y:S01]  /*3e40*/  ISETP.GE.AND P3, PT, R227, R164.reuse, PT ;  /* 0x000000a4e300720c */ /* 0x080fe20003f66270 */
[----:B------:R-:W-:Y:S01]  /*3e50*/  IMAD.MOV.U32 R227, RZ, RZ, -0x1 ;  /* 0xffffffffffe37424 */ /* 0x000fe200078e00ff */
[----:B------:R-:W-:Y:S02]  /*3e60*/  ISETP.GE.AND P5, PT, R232, R164, PT ;  /* 0x000000a4e800720c */ /* 0x000fe40003fa6270 */
[----:B-1----:R-:W-:-:S05]  /*3e70*/  FMNMX.FTZ R45, R44, R45, !PT ;  /* 0x0000002d2c2d7209 */ /* 0x002fca0007810000 */
[----:B------:R-:W1:Y:S02]  /*3e80*/  SHFL.BFLY PT, R2, R45, 0x1, 0x1f ;  /* 0x0c201f002d027f89 */ /* 0x000e6400000e0000 */
[----:B-1----:R-:W-:-:S04]  /*3e90*/  FMNMX.FTZ R2, R45, R2, !PT ;  /* 0x000000022d027209 */ /* 0x002fc80007810000 */
[C---:B------:R-:W-:Y:S01]  /*3ea0*/  FSETP.NEU.FTZ.AND P1, PT, R2.reuse, -INF , PT ;  /* 0xff8000000200780b */ /* 0x040fe20003f3d000 */
[----:B--2---:R-:W-:-:S05]  /*3eb0*/  FMUL.FTZ R61, R2, UR6 ;  /* 0x00000006023d7c20 */ /* 0x004fca0008410000 */
        /* <DEDUP_REMOVED lines=29> */
[-C--:B------:R-:W-:Y:S01]  /*4090*/  ISETP.GE.AND P2, PT, R217, R164.reuse, PT ;  /* 0x000000a4d900720c */ /* 0x080fe20003f46270 */
[--C-:B------:R-:W-:Y:S01]  /*40a0*/  FFMA.FTZ R9, R9, UR6, -R61.reuse ;  /* 0x0000000609097c23 */ /* 0x100fe2000801083d */
[----:B------:R-:W-:Y:S01]  /*40b0*/  ISETP.GE.AND P1, PT, R209, R164, PT ;  /* 0x000000a4d100720c */ /* 0x000fe20003f26270 */
[--C-:B------:R-:W-:Y:S01]  /*40c0*/  FFMA.FTZ R84, R125, UR6, -R61.reuse ;  /* 0x000000067d547c23 */ /* 0x100fe2000801083d */
[----:B------:R-:W-:Y:S01]  /*40d0*/  FMNMX3.FTZ R7, R7, R26, R22, !PT ;  /* 0x0000001a07077276 */ /* 0x000fe20007810016 */
        /* <DEDUP_REMOVED lines=32> */
[----:B------:R2:W-:Y:S01]  /*42e0*/  MUFU.EX2 R38, R228 ;  /* 0x000000e400267308 */ /* 0x0005e20000000800 */
[-C--:B------:R-:W-:Y:S01]  /*42f0*/  ISETP.GE.AND P4, PT, R166, R164.reuse, PT ;  /* 0x000000a4a600720c */ /* 0x080fe20003f86270 */
[--C-:B------:R-:W-:Y:S01]  /*4300*/  FFMA.FTZ R39, R226, UR6, -R61.reuse ;  /* 0x00000006e2277c23 */ /* 0x100fe2000801083d */
[-C--:B------:R-:W-:Y:S01]  /*4310*/  ISETP.GE.AND P2, PT, R197, R164.reuse, PT ;  /* 0x000000a4c500720c */ /* 0x080fe20003f46270 */
[--C-:B------:R-:W-:Y:S01]  /*4320*/  FFMA.FTZ R81, R129, UR6, -R61.reuse ;  /* 0x0000000681517c23 */ /* 0x100fe2000801083d */
[----:B------:R-:W-:Y:S01]  /*4330*/  ISETP.GE.AND P1, PT, R196, R164, PT ;  /* 0x000000a4c400720c */ /* 0x000fe20003f26270 */
[--C-:B------:R-:W-:Y:S01]  /*4340*/  FFMA.FTZ R77, R199, UR6, -R61.reuse ;  /* 0x00000006c74d7c23 */ /* 0x100fe2000801083d */
[----:B------:R-:W-:Y:S01]  /*4350*/  FSEL R166, R34, -INF , !P3 ;  /* 0xff80000022a67808 */ /* 0x000fe20005800000 */
[----:B------:R-:W3:Y:S01]  /*4360*/  MUFU.EX2 R57, R57 ;  /* 0x0000003900397308 */ /* 0x000ee20000000800 */
[----:B------:R-:W-:Y:S01]  /*4370*/  FMNMX3.FTZ R7, R7, R242, R240, !PT ;  /* 0x000000f207077276 */ /* 0x000fe200078100f0 */
[--C-:B------:R-:W-:Y:S01]  /*4380*/  FFMA.FTZ R80, R187, UR6, -R61.reuse ;  /* 0x00000006bb507c23 */ /* 0x100fe2000801083d */
[----:B------:R-:W-:Y:S01]  /*4390*/  ISETP.GE.AND P5, PT, R186, R164, PT ;  /* 0x000000a4ba00720c */ /* 0x000fe20003fa6270 */
[--C-:B------:R-:W-:Y:S01]  /*43a0*/  FFMA.FTZ R100, R100, UR6, -R61.reuse ;  /* 0x0000000664647c23 */ /* 0x100fe2000801083d */
[----:B------:R-:W-:Y:S01]  /*43b0*/  FSEL R236, R35, -INF , !P2 ;  /* 0xff80000023ec7808 */ /* 0x000fe20005000000 */
        /* <DEDUP_REMOVED lines=14> */
[----:B------:R-:W-:Y:S01]  /*44a0*/  FFMA.FTZ R41, R41, UR6, -R61 ;  /* 0x0000000629297c23 */ /* 0x000fe2000801083d */
[----:B------:R-:W-:-:S02]  /*44b0*/  FMNMX3.FTZ R7, R7, R236, R234, !PT ;  /* 0x000000ec07077276 */ /* 0x000fc400078100ea */
[----:B------:R-:W-:Y:S01]  /*44c0*/  ISETP.GE.AND P1, PT, R183, R164, PT ;  /* 0x000000a4b700720c */ /* 0x000fe20003f26270 */
[----:B------:R-:W-:Y:S01]  /*44d0*/  MUFU.EX2 R52, R52 ;  /* 0x0000003400347308 */ /* 0x000fe20000000800 */
[----:B--2---:R-:W-:Y:S02]  /*44e0*/  FSEL R228, R131, -INF , !P3 ;  /* 0xff80000083e47808 */ /* 0x004fe40005800000 */
[----:B------:R-:W-:Y:S01]  /*44f0*/  FSEL R226, R126, -INF , !P2 ;  /* 0xff8000007ee27808 */ /* 0x000fe20005000000 */
[----:B------:R-:W-:Y:S01]  /*4500*/  FFMA.FTZ R126, R162, UR6, -R61 ;  /* 0x00000006a27e7c23 */ /* 0x000fe2000801083d */
        /* <DEDUP_REMOVED lines=18> */
[----:B------:R-:W-:Y:S01]  /*4630*/  FSEL R198, R114, -INF , !P1 ;  /* 0xff80000072c67808 */ /* 0x000fe20004800000 */
[----:B------:R-:W-:Y:S01]  /*4640*/  FFMA.FTZ R119, R176, UR6, -R61 ;  /* 0x00000006b0777c23 */ /* 0x000fe2000801083d */
[----:B------:R-:W-:-:S02]  /*4650*/  FMNMX3.FTZ R7, R7, R204, R202, !PT ;  /* 0x000000cc07077276 */ /* 0x000fc400078100ca */
[-C--:B------:R-:W-:Y:S02]  /*4660*/  ISETP.GE.AND P3, PT, R174, R164.reuse, PT ;  /* 0x000000a4ae00720c */ /* 0x080fe40003f66270 */
[----:B------:R-:W-:Y:S01]  /*4670*/  ISETP.GE.AND P2, PT, R173, R164, PT ;  /* 0x000000a4ad00720c */ /* 0x000fe20003f46270 */
        /* <DEDUP_REMOVED lines=13> */
[----:B------:R-:W-:Y:S01]  /*4750*/  FSEL R174, R107, -INF , !P1 ;  /* 0xff8000006bae7808 */ /* 0x000fe20004800000 */
[--C-:B------:R-:W-:Y:S01]  /*4760*/  FFMA.FTZ R107, R154, UR6, -R61.reuse ;  /* 0x000000069a6b7c23 */ /* 0x100fe2000801083d */
[----:B------:R-:W-:Y:S01]  /*4770*/  FSEL R170, R102, -INF , !P5 ;  /* 0xff80000066aa7808 */ /* 0x000fe20006800000 */
[----:B------:R-:W-:Y:S01]  /*4780*/  MUFU.EX2 R72, R72 ;  /* 0x0000004800487308 */ /* 0x000fe20000000800 */
[----:B------:R-:W-:Y:S01]  /*4790*/  FMNMX3.FTZ R7, R7, R182, R180, !PT ;  /* 0x000000b607077276 */ /* 0x000fe200078100b4 */
[----:B------:R-:W-:Y:S01]  /*47a0*/  FFMA.FTZ R102, R252, UR6, -R61 ;  /* 0x00000006fc667c23 */ /* 0x000fe2000801083d */
[----:B------:R-:W-:-:S02]  /*47b0*/  ISETP.GE.AND P2, PT, R163, R164, PT ;  /* 0x000000a4a300720c */ /* 0x000fc40003f46270 */
[----:B------:R-:W-:Y:S01]  /*47c0*/  FSEL R168, R103, -INF , !P4 ;  /* 0xff80000067a87808 */ /* 0x000fe20006000000 */
[--C-:B------:R-:W-:Y:S01]  /*47d0*/  FFMA.FTZ R103, R5, UR6, -R61.reuse ;  /* 0x0000000605677c23 */ /* 0x100fe2000801083d */
[-C--:B------:R-:W-:Y:S01]  /*47e0*/  ISETP.GE.AND P4, PT, R158, R164.reuse, PT ;  /* 0x000000a49e00720c */ /* 0x080fe20003f86270 */
[----:B------:R-:W-:Y:S01]  /*47f0*/  MUFU.EX2 R73, R73 ;  /* 0x0000004900497308 */ /* 0x000fe20000000800 */
[----:B------:R-:W-:Y:S02]  /*4800*/  ISETP.GE.AND P1, PT, R161, R164, PT ;  /* 0x000000a4a100720c */ /* 0x000fe40003f26270 */
[----:B------:R-:W-:Y:S01]  /*4810*/  FSEL R158, R98, -INF , !P3 ;  /* 0xff800000629e7808 */ /* 0x000fe20005800000 */
[--C-:B------:R-:W-:Y:S01]  /*4820*/  FFMA.FTZ R98, R210, UR6, -R61.reuse ;  /* 0x00000006d2627c23 */ /* 0x100fe2000801083d */
[----:B------:R-:W-:Y:S02]  /*4830*/  FMNMX3.FTZ R7, R7, R174, R170, !PT ;  /* 0x000000ae07077276 */ /* 0x000fe400078100aa */
[-C--:B------:R-:W-:Y:S01]  /*4840*/  ISETP.GE.AND P3, PT, R150, R164.reuse, PT ;  /* 0x000000a49600720c */ /* 0x080fe20003f66270 */
[----:B------:R-:W-:Y:S01]  /*4850*/  MUFU.EX2 R39, R39 ;  /* 0x0000002700277308 */ /* 0x000fe20000000800 */
[----:B------:R-:W-:Y:S01]  /*4860*/  FSEL R150, R99, -INF , !P2 ;  /* 0xff80000063967808 */ /* 0x000fe20005000000 */
[----:B------:R-:W-:Y:S01]  /*4870*/  FFMA.FTZ R99, R248, UR6, -R61 ;  /* 0x00000006f8637c23 */ /* 0x000fe2000801083d */
[----:B------:R-:W-:-:S02]  /*4880*/  ISETP.GE.AND P2, PT, R148, R164, PT ;  /* 0x000000a49400720c */ /* 0x000fc40003f46270 */
[----:B------:R-:W-:Y:S02]  /*4890*/  ISETP.GE.AND P5, PT, R159, R164, PT ;  /* 0x000000a49f00720c */ /* 0x000fe40003fa6270 */
[----:B------:R-:W-:Y:S01]  /*48a0*/  FSEL R148, R94, -INF , !P1 ;  /* 0xff8000005e947808 */ /* 0x000fe20004800000 */
[--C-:B------:R-:W-:Y:S01]  /*48b0*/  FFMA.FTZ R94, R32, UR6, -R61.reuse ;  /* 0x00000006205e7c23 */ /* 0x100fe2000801083d */
[----:B------:R-:W-:Y:S01]  /*48c0*/  FMNMX3.FTZ R7, R7, R168, R158, !PT ;  /* 0x000000a807077276 */ /* 0x000fe2000781009e */
        /* <DEDUP_REMOVED lines=17> */
[--C-:B------:R-:W-:Y:S01]  /*49e0*/  FFMA.FTZ R87, R101, UR6, -R61.reuse ;  /* 0x0000000665577c23 */ /* 0x100fe2000801083d */
[----:B------:R-:W-:Y:S01]  /*49f0*/  FSEL R120, R82, -INF , !P5 ;  /* 0xff80000052787808 */ /* 0x000fe20006800000 */
[----:B------:R-:W-:Y:S01]  /*4a00*/  MUFU.EX2 R77, R77 ;  /* 0x0000004d004d7308 */ /* 0x000fe20000000800 */
[----:B------:R-:W-:Y:S01]  /*4a10*/  FMNMX3.FTZ R7, R7, R132, R128, !PT ;  /* 0x0000008407077276 */ /* 0x000fe20007810080 */
[--C-:B------:R-:W-:Y:S01]  /*4a20*/  FFMA.FTZ R101, R250, UR6, -R61.reuse ;  /* 0x00000006fa657c23 */ /* 0x100fe2000801083d */
[----:B------:R-:W-:Y:S01]  /*4a30*/  FSEL R118, R83, -INF , !P4 ;  /* 0xff80000053767808 */ /* 0x000fe20006000000 */
[----:B------:R-:W-:Y:S01]  /*4a40*/  FFMA.FTZ R83, R116, UR6, -R61 ;  /* 0x0000000674537c23 */ /* 0x000fe2000801083d */
[----:B------:R-:W-:-:S02]  /*4a50*/  ISETP.GE.AND P2, PT, R153, R164, PT ;  /* 0x000000a49900720c */ /* 0x000fc40003f46270 */
[----:B------:R-:W-:Y:S01]  /*4a60*/  ISETP.GE.AND P1, PT, R152, R164, PT ;  /* 0x000000a49800720c */ /* 0x000fe20003f26270 */
[----:B------:R2:W-:Y:S01]  /*4a70*/  MUFU.EX2 R82, R6 ;  /* 0x0000000600527308 */ /* 0x0005e20000000800 */
[----:B------:R-:W-:Y:S02]  /*4a80*/  FSEL R116, R78, -INF , !P3 ;  /* 0xff8000004e747808 */ /* 0x000fe40005800000 */
[----:B------:R-:W-:Y:S02]  /*4a90*/  FMNMX3.FTZ R7, R7, R122, R120, !PT ;  /* 0x0000007a07077276 */ /* 0x000fe40007810078 */
[-C--:B------:R-:W-:Y:S02]  /*4aa0*/  ISETP.GE.AND P5, PT, R151, R164.reuse, PT ;  /* 0x000000a49700720c */ /* 0x080fe40003fa6270 */
[----:B------:R-:W-:Y:S01]  /*4ab0*/  ISETP.GE.AND P4, PT, R149, R164, PT ;  /* 0x000000a49500720c */ /* 0x000fe20003f86270 */
[----:B------:R-:W-:Y:S01]  /*4ac0*/  MUFU.EX2 R80, R80 ;  /* 0x0000005000507308 */ /* 0x000fe20000000800 */
[----:B------:R-:W-:Y:S01]  /*4ad0*/  FSEL R114, R79, -INF , !P2 ;  /* 0xff8000004f727808 */ /* 0x000fe20005000000 */
[--C-:B------:R-:W-:Y:S01]  /*4ae0*/  FFMA.FTZ R79, R105, UR6, -R61.reuse ;  /* 0x00000006694f7c23 */ /* 0x100fe2000801083d */
[----:B------:R-:W-:Y:S01]  /*4af0*/  FMNMX3.FTZ R7, R7, R118, R116, !PT ;  /* 0x0000007607077276 */ /* 0x000fe20007810074 */
[--C-:B------:R-:W-:Y:S01]  /*4b00*/  FFMA.FTZ R105, R97, UR6, -R61.reuse ;  /* 0x0000000661697c23 */ /* 0x100fe2000801083d */
[-C--:B------:R-:W-:Y:S01]  /*4b10*/  ISETP.GE.AND P3, PT, R147, R164.reuse, PT ;  /* 0x000000a49300720c */ /* 0x080fe20003f66270 */
[--C-:B------:R-:W-:Y:S01]  /*4b20*/  FFMA.FTZ R97, R112, UR6, -R61.reuse ;  /* 0x0000000670617c23 */ /* 0x100fe2000801083d */
[----:B------:R-:W-:Y:S01]  /*4b30*/  ISETP.GE.AND P2, PT, R146, R164, PT ;  /* 0x000000a49200720c */ /* 0x000fe20003f46270 */
[--C-:B------:R-:W-:Y:S01]  /*4b40*/  FFMA.FTZ R112, R16, UR6, -R61.reuse ;  /* 0x0000000610707c23 */ /* 0x100fe2000801083d */
[--C-:B--2---:R-:W-:Y:S01]  /*4b50*/  FFMA.FTZ R6, R108, UR6, -R61.reuse ;  /* 0x000000066c067c23 */ /* 0x104fe2000801083d */
[----:B------:R-:W-:Y:S01]  /*4b60*/  FSEL R108, R74, -INF , !P1 ;  /* 0xff8000004a6c7808 */ /* 0x000fe20004800000 */
[----:B------:R-:W-:Y:S01]  /*4b70*/  MUFU.EX2 R81, R81 ;  /* 0x0000005100517308 */ /* 0x000fe20000000800 */
[----:B------:R-:W-:Y:S01]  /*4b80*/  FSEL R110, R75, -INF , !P5 ;  /* 0xff8000004b6e7808 */ /* 0x000fe20006800000 */
[----:B------:R-:W-:Y:S01]  /*4b90*/  FFMA.FTZ R75, R29, UR6, -R61 ;  /* 0x000000061d4b7c23 */ /* 0x000fe2000801083d */
[----:B------:R-:W-:-:S02]  /*4ba0*/  FSEL R70, R70, -INF , !P4 ;  /* 0xff80000046467808 */ /* 0x000fc40006000000 */
[----:B------:R-:W-:Y:S02]  /*4bb0*/  FMNMX3.FTZ R7, R7, R114, R108, !PT ;  /* 0x0000007207077276 */ /* 0x000fe4000781006c */
        /* <DEDUP_REMOVED lines=19> */
[----:B------:R-:W-:Y:S02]  /*4cf0*/  FSEL R54, R54, -INF , !P1 ;  /* 0xff80000036367808 */ /* 0x000fe40004800000 */
[-C--:B------:R-:W-:Y:S01]  /*4d00*/  ISETP.GE.AND P1, PT, R0, R164.reuse, PT ;  /* 0x000000a40000720c */ /* 0x080fe20003f26270 */
[----:B------:R-:W-:Y:S01]  /*4d10*/  MUFU.EX2 R58, R17 ;  /* 0x00000011003a7308 */ /* 0x000fe20000000800 */
[-C--:B------:R-:W-:Y:S01]  /*4d20*/  ISETP.GE.AND P5, PT, R137, R164.reuse, PT ;  /* 0x000000a48900720c */ /* 0x080fe20003fa6270 */
[--C-:B------:R-:W-:Y:S01]  /*4d30*/  FFMA.FTZ R137, R172, UR6, -R61.reuse ;  /* 0x00000006ac897c23 */ /* 0x100fe2000801083d */
[----:B------:R-:W-:Y:S01]  /*4d40*/  ISETP.GE.AND P4, PT, R136, R164, PT ;  /* 0x000000a48800720c */ /* 0x000fe20003f86270 */
[----:B------:R-:W-:Y:S01]  /*4d50*/  FFMA.FTZ R172, R144, UR6, -R61 ;  /* 0x0000000690ac7c23 */ /* 0x000fe2000801083d */
        /* <DEDUP_REMOVED lines=9> */
[----:B------:R-:W-:Y:S02]  /*4df0*/  FSEL R51, R51, -INF , !P3 ;  /* 0xff80000033337808 */ /* 0x000fe40005800000 */
[----:B------:R-:W-:Y:S02]  /*4e00*/  FSEL R90, R46, -INF , !P2 ;  /* 0xff8000002e5a7808 */ /* 0x000fe40005000000 */
[----:B------:R-:W-:Y:S01]  /*4e10*/  FMNMX3.FTZ R0, R0, R55, R50, !PT ;  /* 0x0000003700007276 */ /* 0x000fe20007810032 */
[----:B------:R2:W-:Y:S01]  /*4e20*/  MUFU.EX2 R46, R9 ;  /* 0x00000009002e7308 */ /* 0x0005e20000000800 */
[----:B------:R-:W-:Y:S02]  /*4e30*/  FSEL R106, R47, -INF , !P1 ;  /* 0xff8000002f6a7808 */ /* 0x000fe40004800000 */
[----:B------:R-:W-:Y:S02]  /*4e40*/  FMNMX3.FTZ R7, R0, R51, R90, !PT ;  /* 0x0000003300077276 */ /* 0x000fe4000781005a */
[----:B------:R-:W-:-:S02]  /*4e50*/  LOP3.LUT R210, R194, 0x120, R195, 0xf8, !PT ;  /* 0x00000120c2d27812 */ /* 0x000fc400078ef8c3 */
[----:B------:R-:W-:Y:S01]  /*4e60*/  FMNMX.FTZ R0, R106, R7, !PT ;  /* 0x000000076a007209 */ /* 0x000fe20007810000 */
[----:B------:R-:W-:Y:S01]  /*4e70*/  MUFU.EX2 R83, R83 ;  /* 0x0000005300537308 */ /* 0x000fe20000000800 */
[----:B------:R-:W-:-:S03]  /*4e80*/  LEA R210, R210, UR4, 0x1 ;  /* 0x00000004d2d27c11 */ /* 0x000fc6000f8e08ff */
[----:B------:R-:W4:Y:S02]  /*4e90*/  SHFL.BFLY PT, R5, R0, 0x2, 0x1f ;  /* 0x0c401f0000057f89 */ /* 0x000f2400000e0000 */
[C---:B------:R-:W-:Y:S02]  /*4ea0*/  VIADD R209, R210.reuse, 0x5020 ;  /* 0x00005020d2d17836 */ /* 0x040fe40000000000 */
[----:B------:R-:W-:Y:S01]  /*4eb0*/  LDSM.16.MT88.4 R28, [R210+0x5400] ;  /* 0x00540000d21c783b */ /* 0x000fe20000004200 */
[----:B--2---:R-:W-:Y:S01]  /*4ec0*/  VIADD R9, R210, 0x5000 ;  /* 0x00005000d2097836 */ /* 0x004fe20000000000 */
[----:B------:R-:W-:Y:S03]  /*4ed0*/  MUFU.EX2 R75, R75 ;  /* 0x0000004b004b7308 */ /* 0x000fe60000000800 */
[----:B------:R-:W-:-:S05]  /*4ee0*/  @P6 VIADD R209, R9, 0xffffffe0 ;  /* 0xffffffe009d16836 */ /* 0x000fca0000000000 */
[----:B------:R-:W-:Y:S01]  /*4ef0*/  LDSM.16.MT88.4 R32, [R209+0x400] ;  /* 0x00040000d120783b */ /* 0x000fe20000004200 */
[----:B------:R-:W-:Y:S08]  /*4f00*/  MUFU.EX2 R79, R79 ;  /* 0x0000004f004f7308 */ /* 0x000ff00000000800 */
[----:B------:R-:W-:Y:S01]  /*4f10*/  MUFU.EX2 R87, R87 ;  /* 0x0000005700577308 */ /* 0x000fe20000000800 */
[----:B----4-:R-:W-:-:S05]  /*4f20*/  FMNMX.FTZ R5, R0, R5, !PT ;  /* 0x0000000500057209 */ /* 0x010fca0007810000 */
[----:B------:R-:W2:Y:S02]  /*4f30*/  SHFL.BFLY PT, R0, R5, 0x1, 0x1f ;  /* 0x0c201f0005007f89 */ /* 0x000ea400000e0000 */
[----:B------:R-:W-:Y:S08]  /*4f40*/  MUFU.EX2 R105, R105 ;  /* 0x0000006900697308 */ /* 0x000ff00000000800 */
[----:B------:R-:W-:Y:S08]  /*4f50*/  MUFU.EX2 R103, R103 ;  /* 0x0000006700677308 */ /* 0x000ff00000000800 */
[----:B------:R-:W-:Y:S01]  /*4f60*/  MUFU.EX2 R102, R102 ;  /* 0x0000006600667308 */ /* 0x000fe20000000800 */
[----:B--2---:R-:W-:-:S02]  /*4f70*/  FMNMX.FTZ R0, R5, R0, !PT ;  /* 0x0000000005007209 */ /* 0x004fc40007810000 */
[----:B------:R-:W2:Y:S05]  /*4f80*/  LDSM.16.MT88.4 R4, [R210+0x5000] ;  /* 0x00500000d204783b */ /* 0x000eaa0000004200 */
[----:B------:R-:W-:Y:S01]  /*4f90*/  MUFU.EX2 R101, R101 ;  /* 0x0000006500657308 */ /* 0x000fe20000000800 */
[C---:B------:R-:W-:Y:S01]  /*4fa0*/  FSETP.NEU.FTZ.AND P1, PT, R0.reuse, -INF , PT ;  /* 0xff8000000000780b */ /* 0x040fe20003f3d000 */
[----:B------:R-:W-:-:S05]  /*4fb0*/  FMUL.FTZ R47, R0, UR6 ;  /* 0x00000006002f7c20 */ /* 0x000fca0008410000 */
[----:B------:R-:W-:Y:S01]  /*4fc0*/  FSEL R47, R47, RZ, P1 ;  /* 0x000000ff2f2f7208 */ /* 0x000fe20000800000 */
[----:B------:R-:W-:Y:S04]  /*4fd0*/  MUFU.EX2 R100, R100 ;  /* 0x0000006400647308 */ /* 0x000fe80000000800 */
[--C-:B------:R-:W-:Y:S01]  /*4fe0*/  FFMA.FTZ R146, R13, UR6, -R47.reuse ;  /* 0x000000060d927c23 */ /* 0x100fe2000801082f */
[--C-:B------:R-:W-:Y:S01]  /*4ff0*/  FFMA.FTZ R152, R21, UR6, -R47.reuse ;  /* 0x0000000615987c23 */ /* 0x100fe2000801082f */
[----:B------:R-:W4:Y:S01]  /*5000*/  LDSM.16.MT88.4 R12, [R209] ;  /* 0x00000000d10c783b */ /* 0x000f220000004200 */
[--C-:B------:R-:W-:Y:S01]  /*5010*/  FFMA.FTZ R125, R27, UR6, -R47.reuse ;  /* 0x000000061b7d7c23 */ /* 0x100fe2000801082f */
[--C-:B------:R-:W-:Y:S01]  /*5020*/  FFMA.FTZ R123, R26, UR6, -R47.reuse ;  /* 0x000000061a7b7c23 */ /* 0x100fe2000801082f */
[--C-:B------:R-:W-:Y:S01]  /*5030*/  FFMA.FTZ R140, R22, UR6, -R47.reuse ;  /* 0x00000006168c7c23 */ /* 0x100fe2000801082f */
[----:B------:R-:W-:Y:S01]  /*5040*/  MUFU.EX2 R146, R146 ;  /* 0x0000009200927308 */ /* 0x000fe20000000800 */
[--C-:B------:R-:W-:Y:S01]  /*5050*/  FFMA.FTZ R117, R20, UR6, -R47.reuse ;  /* 0x0000000614757c23 */ /* 0x100fe2000801082f */
[--C-:B------:R-:W-:Y:S01]  /*5060*/  FFMA.FTZ R115, R8, UR6, -R47.reuse ;  /* 0x0000000608737c23 */ /* 0x100fe2000801082f */
[--C-:B------:R-:W-:Y:S01]  /*5070*/  FFMA.FTZ R138, R24, UR6, -R47.reuse ;  /* 0x00000006188a7c23 */ /* 0x100fe2000801082f */
[----:B-1----:R-:W-:Y:S01]  /*5080*/  F2FP.F16.F32.PACK_AB R20, R104, R109 ;  /* 0x0000006d6814723e */ /* 0x002fe200000000ff */
[--C-:B------:R-:W-:Y:S01]  /*5090*/  FFMA.FTZ R136, R18, UR6, -R47.reuse ;  /* 0x0000000612887c23 */ /* 0x100fe2000801082f */
[----:B---3--:R-:W-:Y:S01]  /*50a0*/  F2FP.F16.F32.PACK_AB R22, R57, R60 ;  /* 0x0000003c3916723e */ /* 0x008fe200000000ff */
[----:B------:R-:W1:Y:S01]  /*50b0*/  LDSM.16.MT88.4 R16, [R210+0x5800] ;  /* 0x00580000d210783b */ /* 0x000e620000004200 */
        /* <DEDUP_REMOVED lines=33> */
[----:B-----5:R-:W-:Y:S01]  /*52d0*/  F2FP.F16.F32.PACK_AB R23, R123, R146 ;  /* 0x000000927b17723e */ /* 0x020fe200000000ff */
[--C-:B------:R-:W-:Y:S01]  /*52e0*/  FFMA.FTZ R151, R158, UR6, -R47.reuse ;  /* 0x000000069e977c23 */ /* 0x100fe2000801082f */
[--C-:B------:R-:W-:Y:S01]  /*52f0*/  FFMA.FTZ R150, R150, UR6, -R47.reuse ;  /* 0x0000000696967c23 */ /* 0x100fe2000801082f */
[--C-:B------:R-:W-:Y:S01]  /*5300*/  FFMA.FTZ R148, R148, UR6, -R47.reuse ;  /* 0x0000000694947c23 */ /* 0x100fe2000801082f */
[----:B------:R-:W-:Y:S01]  /*5310*/  FFMA.FTZ R153, R142, UR6, -R47 ;  /* 0x000000068e997c23 */ /* 0x000fe2000801082f */
[----:B------:R-:W-:Y:S01]  /*5320*/  FADD.FTZ R109, R109, R104 ;  /* 0x000000686d6d7221 */ /* 0x000fe20000010000 */
[----:B------:R-:W-:Y:S01]  /*5330*/  FADD.FTZ R125, R152, R125 ;  /* 0x0000007d987d7221 */ /* 0x000fe20000010000 */
[----:B------:R-:W-:Y:S01]  /*5340*/  MUFU.EX2 R115, R115 ;  /* 0x0000007300737308 */ /* 0x000fe20000000800 */
[C---:B--2---:R-:W-:Y:S01]  /*5350*/  HMMA.16816.F32 R8, R20.reuse, R4, RZ ;  /* 0x000000041408723c */ /* 0x044fe200000018ff */
[----:B------:R-:W-:Y:S01]  /*5360*/  FADD.FTZ R104, R60, R109 ;  /* 0x0000006d3c687221 */ /* 0x000fe20000010000 */
[----:B------:R-:W-:Y:S01]  /*5370*/  FADD.FTZ R146, R146, R125 ;  /* 0x0000007d92927221 */ /* 0x000fe20000010000 */
[--C-:B------:R-:W-:Y:S01]  /*5380*/  FFMA.FTZ R130, R130, UR6, -R47.reuse ;  /* 0x0000000682827c23 */ /* 0x100fe2000801082f */
[--C-:B------:R-:W-:Y:S01]  /*5390*/  FFMA.FTZ R155, R132, UR6, -R47.reuse ;  /* 0x00000006849b7c23 */ /* 0x100fe2000801082f */
[--C-:B------:R-:W-:Y:S01]  /*53a0*/  FFMA.FTZ R128, R128, UR6, -R47.reuse ;  /* 0x0000000680807c23 */ /* 0x100fe2000801082f */
[----:B------:R-:W-:Y:S01]  /*53b0*/  FADD.FTZ R123, R123, R146 ;  /* 0x000000927b7b7221 */ /* 0x000fe20000010000 */
[----:B------:R-:W2:Y:S01]  /*53c0*/  MUFU.EX2 R138, R138 ;  /* 0x0000008a008a7308 */ /* 0x000ea20000000800 */
[----:B------:R-:W-:Y:S01]  /*53d0*/  HMMA.16816.F32 R4, R20, R6, RZ ;  /* 0x000000061404723c */ /* 0x000fe200000018ff */
[--C-:B------:R-:W-:Y:S01]  /*53e0*/  FFMA.FTZ R116, R116, UR6, -R47.reuse ;  /* 0x0000000674747c23 */ /* 0x100fe2000801082f */
[--C-:B------:R-:W-:Y:S01]  /*53f0*/  FFMA.FTZ R63, R63, UR6, -R47.reuse ;  /* 0x000000063f3f7c23 */ /* 0x100fe2000801082f */
[--C-:B------:R-:W-:Y:S01]  /*5400*/  FFMA.FTZ R59, R59, UR6, -R47.reuse ;  /* 0x000000063b3b7c23 */ /* 0x100fe2000801082f */
[----:B------:R-:W-:-:S03]  /*5410*/  FFMA.FTZ R55, R55, UR6, -R47 ;  /* 0x0000000637377c23 */ /* 0x000fc6000801082f */
[----:B------:R-:W-:Y:S01]  /*5420*/  MUFU.EX2 R136, R136 ;  /* 0x0000008800887308 */ /* 0x000fe20000000800 */
[----:B----4-:R-:W-:Y:S01]  /*5430*/  HMMA.16816.F32 R24, R20, R12, RZ ;  /* 0x0000000c1418723c */ /* 0x010fe200000018ff */
[----:B------:R-:W-:Y:S02]  /*5440*/  F2FP.F16.F32.PACK_AB R12, R53, R56 ;  /* 0x00000038350c723e */ /* 0x000fe400000000ff */
[----:B---3--:R-:W-:Y:S01]  /*5450*/  F2FP.F16.F32.PACK_AB R13, R117, R140 ;  /* 0x0000008c750d723e */ /* 0x008fe200000000ff */
[----:B------:R-:W-:-:S03]  /*5460*/  FADD.FTZ R140, R140, R123 ;  /* 0x0000007b8c8c7221 */ /* 0x000fc60000010000 */
[----:B------:R-:W3:Y:S01]  /*5470*/  MUFU.EX2 R111, R111 ;  /* 0x0000006f006f7308 */ /* 0x000ee20000000800 */
[----:B------:R-:W-:Y:S01]  /*5480*/  HMMA.16816.F32 R20, R20, R14, RZ ;  /* 0x0000000e1414723c */ /* 0x000fe200000018ff */
[----:B------:R-:W-:Y:S02]  /*5490*/  F2FP.F16.F32.PACK_AB R14, R49, R52 ;  /* 0x00000034310e723e */ /* 0x000fe400000000ff */
[----:B--2---:R-:W-:-:S04]  /*54a0*/  F2FP.F16.F32.PACK_AB R15, R138, R115 ;  /* 0x000000738a0f723e */ /* 0x004fc800000000ff */
[----:B------:R-:W-:Y:S03]  /*54b0*/  MUFU.EX2 R113, R113 ;  /* 0x0000007100717308 */ /* 0x000fe60000000800 */
[C---:B------:R-:W-:Y:S05]  /*54c0*/  HMMA.16816.F32 R8, R12.reuse, R28, R8 ;  /* 0x0000001c0c08723c */ /* 0x040fea0000001808 */
[----:B------:R-:W2:Y:S03]  /*54d0*/  MUFU.EX2 R134, R134 ;  /* 0x0000008600867308 */ /* 0x000ea60000000800 */
        /* <DEDUP_REMOVED lines=10> */
[----:B---3--:R-:W-:Y:S02]  /*5580*/  F2FP.F16.F32.PACK_AB R13, R111, R136 ;  /* 0x000000886f0d723e */ /* 0x008fe400000000ff */
[----:B--2---:R-:W-:-:S05]  /*5590*/  F2FP.F16.F32.PACK_AB R15, R134, R113 ;  /* 0x00000071860f723e */ /* 0x004fca00000000ff */
        /* <DEDUP_REMOVED lines=66> */
[----:B------:R-:W-:Y:S01]  /*59c0*/  MUFU.EX2 R151, R151 ;  /* 0x0000009700977308 */ /* 0x000fe20000000800 */
[----:B------:R-:W-:-:S05]  /*59d0*/  F2FP.F16.F32.PACK_AB R17, R143, R198 ;  /* 0x000000c68f11723e */ /* 0x000fca00000000ff */
[----:B------:R-:W-:Y:S01]  /*59e0*/  HMMA.16816.F32 R20, R12, R18, R20 ;  /* 0x000000120c14723c */ /* 0x000fe20000001814 */
[----:B------:R-:W1:Y:S01]  /*59f0*/  LDSM.16.MT88.4 R12, [R210+0x7000] ;  /* 0x00700000d20c783b */ /* 0x000e620000004200 */
[----:B------:R-:W-:Y:S01]  /*5a00*/  F2FP.F16.F32.PACK_AB R18, R75, R74 ;  /* 0x0000004a4b12723e */ /* 0x000fe200000000ff */
[----:B------:R-:W1:Y:S01]  /*5a10*/  MUFU.EX2 R150, R150 ;  /* 0x0000009600967308 */ /* 0x000e620000000800 */
[----:B------:R-:W-:-:S07]  /*5a20*/  F2FP.F16.F32.PACK_AB R19, R145, R186 ;  /* 0x000000ba9113723e */ /* 0x000fce00000000ff */
[C---:B----4-:R-:W-:Y:S01]  /*5a30*/  HMMA.16816.F32 R8, R16.reuse, R28, R8 ;  /* 0x0000001c1008723c */ /* 0x050fe20000001808 */
[----:B------:R-:W-:Y:S07]  /*5a40*/  MUFU.EX2 R148, R148 ;  /* 0x0000009400947308 */ /* 0x000fee0000000800 */
[C---:B------:R-:W-:Y:S01]  /*5a50*/  HMMA.16816.F32 R4, R16.reuse, R30, R4 ;  /* 0x0000001e1004723c */ /* 0x040fe20000001804 */
[----:B------:R-:W4:Y:S01]  /*5a60*/  LDSM.16.MT88.4 R28, [R209+0x2000] ;  /* 0x00200000d11c783b */ /* 0x000f220000004200 */
[----:B------:R-:W4:Y:S06]  /*5a70*/  MUFU.EX2 R153, R153 ;  /* 0x0000009900997308 */ /* 0x000f2c0000000800 */
[----:B--2---:R-:W-:Y:S01]  /*5a80*/  HMMA.16816.F32 R24, R16, R32, R24 ;  /* 0x000000201018723c */ /* 0x004fe20000001818 */
[----:B------:R-:W-:Y:S01]  /*5a90*/  F2FP.F16.F32.PACK_AB R32, R79, R66 ;  /* 0x000000424f20723e */ /* 0x000fe200000000ff */
[----:B------:R-:W-:Y:S01]  /*5aa0*/  MUFU.EX2 R99, R99 ;  /* 0x0000006300637308 */ /* 0x000fe20000000800 */
[----:B---3--:R-:W-:-:S05]  /*5ab0*/  F2FP.F16.F32.PACK_AB R33, R144, R149 ;  /* 0x000000959021723e */ /* 0x008fca00000000ff */
[----:B------:R-:W-:Y:S01]  /*5ac0*/  HMMA.16816.F32 R20, R16, R34, R20 ;  /* 0x000000221014723c */ /* 0x000fe20000001814 */
[----:B------:R-:W2:Y:S01]  /*5ad0*/  LDSM.16.MT88.4 R16, [R210+0x7400] ;  /* 0x00740000d210783b */ /* 0x000ea20000004200 */
[----:B------:R-:W-:Y:S01]  /*5ae0*/  F2FP.F16.F32.PACK_AB R34, R87, R58 ;  /* 0x0000003a5722723e */ /* 0x000fe200000000ff */
[----:B------:R-:W-:Y:S01]  /*5af0*/  MUFU.EX2 R98, R98 ;  /* 0x0000006200627308 */ /* 0x000fe20000000800 */
[----:B-----5:R-:W-:-:S07]  /*5b00*/  F2FP.F16.F32.PACK_AB R35, R168, R147 ;  /* 0x00000093a823723e */ /* 0x020fce00000000ff */
[C---:B-1----:R-:W-:Y:S01]  /*5b10*/  HMMA.16816.F32 R8, R32.reuse, R12, R8 ;  /* 0x0000000c2008723c */ /* 0x042fe20000001808 */
[----:B------:R-:W-:Y:S07]  /*5b20*/  MUFU.EX2 R130, R130 ;  /* 0x0000008200827308 */ /* 0x000fee0000000800 */
[C---:B------:R-:W-:Y:S01]  /*5b30*/  HMMA.16816.F32 R4, R32.reuse, R14, R4 ;  /* 0x0000000e2004723c */ /* 0x040fe20000001804 */
[----:B------:R-:W1:Y:S01]  /*5b40*/  LDSM.16.MT88.4 R12, [R209+0x2400] ;  /* 0x00240000d10c783b */ /* 0x000e620000004200 */
[----:B------:R-:W3:Y:S06]  /*5b50*/  MUFU.EX2 R155, R155 ;  /* 0x0000009b009b7308 */ /* 0x000eec0000000800 */
        /* <DEDUP_REMOVED lines=8> */
[----:B------:R-:W-:-:S05]  /*5be0*/  F2FP.F16.F32.PACK_AB R35, R153, R148 ;  /* 0x000000949923723e */ /* 0x000fca00000000ff */
[----:B------:R-:W-:Y:S02]  /*5bf0*/  MUFU.EX2 R96, R96 ;  /* 0x0000006000607308 */ /* 0x000fe40000000800 */
[----:B--2---:R-:W-:Y:S01]  /*5c00*/  HMMA.16816.F32 R8, R32, R16, R8 ;  /* 0x000000102008723c */ /* 0x004fe20000001808 */
[----:B------:R-:W-:Y:S01]  /*5c10*/  FADD.FTZ R17, R57, R104 ;  /* 0x0000006839117221 */ /* 0x000fe20000010000 */
[----:B------:R-:W-:-:S03]  /*5c20*/  FFMA.FTZ R57, R122, UR6, -R47 ;  /* 0x000000067a397c23 */ /* 0x000fc6000801082f */
[----:B------:R-:W-:Y:S01]  /*5c30*/  FADD.FTZ R56, R56, R17 ;  /* 0x0000001138387221 */ /* 0x000fe20000010000 */
[----:B------:R-:W-:Y:S02]  /*5c40*/  MUFU.EX2 R95, R95 ;  /* 0x0000005f005f7308 */ /* 0x000fe40000000800 */
[C---:B------:R-:W-:Y:S01]  /*5c50*/  HMMA.16816.F32 R4, R32.reuse, R18, R4 ;  /* 0x000000122004723c */ /* 0x040fe20000001804 */
[----:B------:R-:W-:Y:S01]  /*5c60*/  FADD.FTZ R53, R53, R56 ;  /* 0x0000003835357221 */ /* 0x000fe20000010000 */
[----:B------:R-:W-:Y:S01]  /*5c70*/  FFMA.FTZ R56, R36, UR6, -R61 ;  /* 0x0000000624387c23 */ /* 0x000fe2000801083d */
[----:B------:R-:W-:Y:S01]  /*5c80*/  FADD.FTZ R36, R117, R140 ;  /* 0x0000008c75247221 */ /* 0x000fe20000010000 */
[----:B------:R-:W2:Y:S01]  /*5c90*/  LDSM.16.MT88.4 R16, [R209+0x2800] ;  /* 0x00280000d110783b */ /* 0x000ea20000004200 */
[----:B------:R-:W-:Y:S01]  /*5ca0*/  FADD.FTZ R52, R52, R53 ;  /* 0x0000003534347221 */ /* 0x000fe20000010000 */
[----:B------:R-:W5:Y:S01]  /*5cb0*/  MUFU.EX2 R57, R57 ;  /* 0x0000003900397308 */ /* 0x000f620000000800 */
[----:B------:R-:W-:Y:S01]  /*5cc0*/  FADD.FTZ R115, R115, R36 ;  /* 0x0000002473737221 */ /* 0x000fe20000010000 */
[C---:B-1----:R-:W-:Y:S01]  /*5cd0*/  HMMA.16816.F32 R24, R32.reuse, R12, R24 ;  /* 0x0000000c2018723c */ /* 0x042fe20000001818 */
[----:B------:R-:W-:Y:S01]  /*5ce0*/  FADD.FTZ R109, R49, R52 ;  /* 0x00000034316d7221 */ /* 0x000fe20000010000 */
[----:B------:R-:W-:Y:S01]  /*5cf0*/  F2FP.F16.F32.PACK_AB R12, R100, R101 ;  /* 0x00000065640c723e */ /* 0x000fe200000000ff */
[----:B------:R-:W-:Y:S01]  /*5d00*/  FADD.FTZ R115, R138, R115 ;  /* 0x000000738a737221 */ /* 0x000fe20000010000 */
[----:B---3--:R-:W-:Y:S01]  /*5d10*/  F2FP.F16.F32.PACK_AB R13, R155, R130 ;  /* 0x000000829b0d723e */ /* 0x008fe200000000ff */
[----:B------:R-:W-:Y:S01]  /*5d20*/  FADD.FTZ R48, R48, R109 ;  /* 0x0000006d30307221 */ /* 0x000fe20000010000 */
[----:B------:R-:W-:Y:S01]  /*5d30*/  FFMA.FTZ R49, R120, UR6, -R47 ;  /* 0x0000000678317c23 */ /* 0x000fe2000801082f */
[----:B------:R-:W-:Y:S01]  /*5d40*/  FADD.FTZ R136, R136, R115 ;  /* 0x0000007388887221 */ /* 0x000fe20000010000 */
[----:B------:R-:W-:Y:S01]  /*5d50*/  HMMA.16816.F32 R28, R32, R14, R28 ;  /* 0x0000000e201c723c */ /* 0x000fe2000000181c */
[----:B------:R-:W-:Y:S01]  /*5d60*/  F2FP.F16.F32.PACK_AB R14, R98, R99 ;  /* 0x00000063620e723e */ /* 0x000fe200000000ff */
[----:B------:R-:W-:Y:S01]  /*5d70*/  FADD.FTZ R45, R45, R48 ;  /* 0x000000302d2d7221 */ /* 0x000fe20000010000 */
[----:B------:R-:W-:Y:S01]  /*5d80*/  FADD.FTZ R136, R111, R136 ;  /* 0x000000886f887221 */ /* 0x000fe20000010000 */
[----:B------:R-:W-:Y:S01]  /*5d90*/  LDSM.16.MT88.4 R32, [R210+0x7c00] ;  /* 0x007c0000d220783b */ /* 0x000fe20000004200 */
[--C-:B------:R-:W-:Y:S01]  /*5da0*/  FFMA.FTZ R36, R118, UR6, -R47.reuse ;  /* 0x0000000676247c23 */ /* 0x100fe2000801082f */
[----:B------:R-:W1:Y:S01]  /*5db0*/  MUFU.EX2 R94, R94 ;  /* 0x0000005e005e7308 */ /* 0x000e620000000800 */
[----:B-----5:R-:W-:Y:S01]  /*5dc0*/  F2FP.F16.F32.PACK_AB R15, R57, R60 ;  /* 0x0000003c390f723e */ /* 0x020fe200000000ff */
[----:B------:R-:W-:Y:S01]  /*5dd0*/  FADD.FTZ R113, R113, R136 ;  /* 0x0000008871717221 */ /* 0x000fe20000010000 */
[--C-:B------:R-:W-:Y:S01]  /*5de0*/  FFMA.FTZ R48, R108, UR6, -R47.reuse ;  /* 0x000000066c307c23 */ /* 0x100fe2000801082f */
[----:B------:R-:W-:-:S02]  /*5df0*/  FFMA.FTZ R52, R62, UR6, -R47 ;  /* 0x000000063e347c23 */ /* 0x000fc4000801082f */
[----:B------:R-:W-:Y:S02]  /*5e00*/  FADD.FTZ R113, R134, R113 ;  /* 0x0000007186717221 */ /* 0x000fe40000010000 */
[C---:B----4-:R-:W-:Y:S01]  /*5e10*/  HMMA.16816.F32 R8, R12.reuse, R20, R8 ;  /* 0x000000140c08723c */ /* 0x050fe20000001808 */
[----:B------:R-:W-:Y:S01]  /*5e20*/  FADD.FTZ R20, R44, R45 ;  /* 0x0000002d2c147221 */ /* 0x000fe20000010000 */
[----:B------:R-:W-:Y:S01]  /*5e30*/  FADD.FTZ R156, R156, R113 ;  /* 0x000000719c9c7221 */ /* 0x000fe20000010000 */
[----:B------:R-:W-:Y:S01]  /*5e40*/  FFMA.FTZ R45, R114, UR6, -R47 ;  /* 0x00000006722d7c23 */ /* 0x000fe2000801082f */
[----:B------:R-:W-:Y:S01]  /*5e50*/  MUFU.EX2 R49, R49 ;  /* 0x0000003100317308 */ /* 0x000fe20000000800 */
[----:B------:R-:W-:Y:S01]  /*5e60*/  FADD.FTZ R65, R65, R20 ;  /* 0x0000001441417221 */ /* 0x000fe20000010000 */
[----:B------:R-:W-:Y:S02]  /*5e70*/  FADD.FTZ R156, R121, R156 ;  /* 0x0000009c799c7221 */ /* 0x000fe40000010000 */
[C---:B------:R-:W-:Y:S01]  /*5e80*/  HMMA.16816.F32 R4, R12.reuse, R22, R4 ;  /* 0x000000160c04723c */ /* 0x040fe20000001804 */
[----:B------:R-:W-:Y:S01]  /*5e90*/  FADD.FTZ R68, R68, R65 ;  /* 0x0000004144447221 */ /* 0x000fe20000010000 */
[----:B------:R-:W3:Y:S01]  /*5ea0*/  LDSM.16.MT88.4 R20, [R209+0x2c00] ;  /* 0x002c0000d114783b */ /* 0x000ee20000004200 */
[----:B------:R-:W-:Y:S01]  /*5eb0*/  FADD.FTZ R127, R127, R156 ;  /* 0x0000009c7f7f7221 */ /* 0x000fe20000010000 */
[----:B------:R-:W4:Y:S01]  /*5ec0*/  MUFU.EX2 R36, R36 ;  /* 0x0000002400247308 */ /* 0x000f220000000800 */
[----:B------:R-:W-:Y:S01]  /*5ed0*/  FADD.FTZ R69, R69, R68 ;  /* 0x0000004445457221 */ /* 0x000fe20000010000 */
[----:B------:R-:W-:Y:S01]  /*5ee0*/  FFMA.FTZ R65, R110, UR6, -R47 ;  /* 0x000000066e417c23 */ /* 0x000fe2000801082f */
[----:B------:R-:W-:Y:S01]  /*5ef0*/  FADD.FTZ R127, R154, R127 ;  /* 0x0000007f9a7f7221 */ /* 0x000fe20000010000 */
[----:B--2---:R-:W-:Y:S01]  /*5f00*/  HMMA.16816.F32 R24, R12, R16, R24 ;  /* 0x000000100c18723c */ /* 0x004fe20000001818 */
[----:B------:R-:W-:-:S02]  /*5f10*/  FADD.FTZ R72, R72, R69 ;  /* 0x0000004548487221 */ /* 0x000fc40000010000 */
[----:B------:R-:W-:Y:S01]  /*5f20*/  FADD.FTZ R166, R166, R127 ;  /* 0x0000007fa6a67221 */ /* 0x000fe20000010000 */
[----:B------:R-:W-:Y:S01]  /*5f30*/  MUFU.EX2 R44, R116 ;  /* 0x00000074002c7308 */ /* 0x000fe20000000800 */
[----:B------:R-:W-:Y:S02]  /*5f40*/  FADD.FTZ R73, R73, R72 ;  /* 0x0000004849497221 */ /* 0x000fe40000010000 */
[----:B------:R-:W-:Y:S01]  /*5f50*/  FADD.FTZ R166, R129, R166 ;  /* 0x000000a681a67221 */ /* 0x000fe20000010000 */
[----:B------:R-:W-:Y:S01]  /*5f60*/  HMMA.16816.F32 R28, R12, R18, R28 ;  /* 0x000000120c1c723c */ /* 0x000fe2000000181c */
[----:B------:R-:W-:Y:S01]  /*5f70*/  FADD.FTZ R16, R38, R73 ;  /* 0x0000004926107221 */ /* 0x000fe20000010000 */
[----:B------:R-:W-:Y:S01]  /*5f80*/  F2FP.F16.F32.PACK_AB R12, R96, R97 ;  /* 0x00000061600c723e */ /* 0x000fe200000000ff */
[----:B------:R-:W-:Y:S01]  /*5f90*/  FADD.FTZ R131, R131, R166 ;  /* 0x000000a683837221 */ /* 0x000fe20000010000 */
[----:B------:R-:W2:Y:S01]  /*5fa0*/  MUFU.EX2 R45, R45 ;  /* 0x0000002d002d7308 */ /* 0x000ea20000000800 */
[----:B------:R-:W-:Y:S01]  /*5fb0*/  FADD.FTZ R39, R39, R16 ;  /* 0x0000001027277221 */ /* 0x000fe20000010000 */
[----:B-1----:R-:W-:Y:S01]  /*5fc0*/  F2FP.F16.F32.PACK_AB R14, R94, R95 ;  /* 0x0000005f5e0e723e */ /* 0x002fe200000000ff */
[----:B------:R-:W-:Y:S01]  /*5fd0*/  FADD.FTZ R131, R162, R131 ;  /* 0x00000083a2837221 */ /* 0x000fe20000010000 */
[----:B------:R-:W1:Y:S01]  /*5fe0*/  LDSM.16.MT88.4 R16, [R210+0x8000] ;  /* 0x00800000d210783b */ /* 0x000e620000004200 */
[----:B------:R-:W-:Y:S01]  /*5ff0*/  FADD.FTZ R42, R42, R39 ;  /* 0x000000272a2a7221 */ /* 0x000fe20000010000 */
[----:B----4-:R-:W-:Y:S01]  /*6000*/  F2FP.F16.F32.PACK_AB R13, R36, R49 ;  /* 0x00000031240d723e */ /* 0x010fe200000000ff */
[----:B------:R-:W-:Y:S01]  /*6010*/  FADD.FTZ R178, R178, R131 ;  /* 0x00000083b2b27221 */ /* 0x000fe20000010000 */
[--C-:B------:R-:W-:Y:S01]  /*6020*/  FFMA.FTZ R38, R70, UR6, -R47.reuse ;  /* 0x0000000646267c23 */ /* 0x100fe2000801082f */
[----:B------:R-:W-:Y:S01]  /*6030*/  FADD.FTZ R43, R43, R42 ;  /* 0x0000002a2b2b7221 */ /* 0x000fe20000010000 */
[----:B------:R-:W-:Y:S01]  /*6040*/  FFMA.FTZ R39, R71, UR6, -R47 ;  /* 0x0000000647277c23 */ /* 0x000fe2000801082f */
[----:B------:R-:W-:Y:S01]  /*6050*/  FADD.FTZ R178, R133, R178 ;  /* 0x000000b285b27221 */ /* 0x000fe20000010000 */
[----:B------:R-:W-:Y:S01]  /*6060*/  MUFU.EX2 R93, R93 ;  /* 0x0000005d005d7308 */ /* 0x000fe20000000800 */
[----:B------:R-:W-:Y:S01]  /*6070*/  FADD.FTZ R76, R76, R43 ;  /* 0x0000002b4c4c7221 */ /* 0x000fe20000010000 */
[--C-:B------:R-:W-:Y:S01]  /*6080*/  FFMA.FTZ R42, R78, UR6, -R47.reuse ;  /* 0x000000064e2a7c23 */ /* 0x100fe2000801082f */
[----:B------:R-:W-:Y:S01]  /*6090*/  FADD.FTZ R135, R135, R178 ;  /* 0x000000b287877221 */ /* 0x000fe20000010000 */
[----:B------:R-:W-:Y:S01]  /*60a0*/  FFMA.FTZ R43, R67, UR6, -R47 ;  /* 0x00000006432b7c23 */ /* 0x000fe2000801082f */
[----:B------:R-:W-:Y:S01]  /*60b0*/  FADD.FTZ R77, R77, R76 ;  /* 0x0000004c4d4d7221 */ /* 0x000fe20000010000 */
[----:B--2---:R-:W-:Y:S01]  /*60c0*/  F2FP.F16.F32.PACK_AB R15, R45, R44 ;  /* 0x0000002c2d0f723e */ /* 0x004fe200000000ff */
[----:B------:R-:W-:Y:S01]  /*60d0*/  FADD.FTZ R135, R176, R135 ;  /* 0x00000087b0877221 */ /* 0x000fe20000010000 */
[----:B------:R-:W2:Y:S01]  /*60e0*/  MUFU.EX2 R92, R92 ;  /* 0x0000005c005c7308 */ /* 0x000ea20000000800 */
[----:B------:R-:W-:-:S04]  /*60f0*/  FADD.FTZ R80, R80, R77 ;  /* 0x0000004d50507221 */ /* 0x000fc80000010000 */
[C---:B---3--:R-:W-:Y:S01]  /*6100*/  HMMA.16816.F32 R24, R12.reuse, R20, R24 ;  /* 0x000000140c18723c */ /* 0x048fe20000001818 */
[----:B------:R-:W-:Y:S01]  /*6110*/  FADD.FTZ R81, R81, R80 ;  /* 0x0000005051517221 */ /* 0x000fe20000010000 */
[----:B------:R-:W-:Y:S01]  /*6120*/  FADD.FTZ R20, R184, R135 ;  /* 0x00000087b8147221 */ /* 0x000fe20000010000 */
[----:B------:R-:W-:Y:S01]  /*6130*/  MUFU.EX2 R91, R91 ;  /* 0x0000005b005b7308 */ /* 0x000fe20000000800 */
[----:B------:R-:W-:Y:S01]  /*6140*/  LDSM.16.MT88.4 R132, [R209+0x3c00] ;  /* 0x003c0000d184783b */ /* 0x000fe20000004200 */
[----:B------:R-:W-:Y:S01]  /*6150*/  FADD.FTZ R84, R84, R81 ;  /* 0x0000005154547221 */ /* 0x000fe20000010000 */
[----:B------:R-:W-:Y:S02]  /*6160*/  FADD.FTZ R20, R139, R20 ;  /* 0x000000148b147221 */ /* 0x000fe40000010000 */
[----:B------:R-:W-:Y:S01]  /*6170*/  HMMA.16816.F32 R8, R12, R32, R8 ;  /* 0x000000200c08723c */ /* 0x000fe20000001808 */
[----:B------:R-:W-:Y:S01]  /*6180*/  FADD.FTZ R85, R85, R84 ;  /* 0x0000005455557221 */ /* 0x000fe20000010000 */
[----:B------:R-:W-:Y:S01]  /*6190*/  FADD.FTZ R141, R141, R20 ;  /* 0x000000148d8d7221 */ /* 0x000fe20000010000 */
[----:B------:R-:W3:Y:S02]  /*61a0*/  MUFU.EX2 R112, R112 ;  /* 0x0000007000707308 */ /* 0x000ee40000000800 */
[----:B------:R-:W-:Y:S01]  /*61b0*/  FADD.FTZ R88, R88, R85 ;  /* 0x0000005558587221 */ /* 0x000fe20000010000 */
[----:B------:R-:W-:-:S02]  /*61c0*/  FADD.FTZ R141, R194, R141 ;  /* 0x0000008dc28d7221 */ /* 0x000fc40000010000 */
[C---:B------:R-:W-:Y:S01]  /*61d0*/  HMMA.16816.F32 R4, R12.reuse, R34, R4 ;  /* 0x000000220c04723c */ /* 0x040fe20000001804 */
[----:B------:R-:W4:Y:S01]  /*61e0*/  LDSM.16.MT88.4 R32, [R209+0x3000] ;  /* 0x00300000d120783b */ /* 0x000f220000004200 */
[----:B------:R-:W-:Y:S01]  /*61f0*/  FADD.FTZ R89, R89, R88 ;  /* 0x0000005859597221 */ /* 0x000fe20000010000 */
[----:B------:R-:W-:Y:S01]  /*6200*/  MUFU.EX2 R48, R48 ;  /* 0x0000003000307308 */ /* 0x000fe20000000800 */
[----:B------:R-:W-:Y:S02]  /*6210*/  FADD.FTZ R198, R198, R141 ;  /* 0x0000008dc6c67221 */ /* 0x000fe40000010000 */
[----:B------:R-:W-:Y:S02]  /*6220*/  FADD.FTZ R82, R82, R89 ;  /* 0x0000005952527221 */ /* 0x000fe40000010000 */
[----:B------:R-:W-:Y:S01]  /*6230*/  HMMA.16816.F32 R28, R12, R22, R28 ;  /* 0x000000160c1c723c */ /* 0x000fe2000000181c */
[----:B------:R-:W5:Y:S01]  /*6240*/  LDSM.16.MT88.4 R20, [R210+0x8400] ;  /* 0x00840000d214783b */ /* 0x000f620000004200 */
[----:B--2---:R-:W-:Y:S01]  /*6250*/  F2FP.F16.F32.PACK_AB R12, R92, R93 ;  /* 0x0000005d5c0c723e */ /* 0x004fe200000000ff */
[----:B------:R-:W2:Y:S01]  /*6260*/  MUFU.EX2 R65, R65 ;  /* 0x0000004100417308 */ /* 0x000ea20000000800 */
[----:B---3--:R-:W-:Y:S01]  /*6270*/  F2FP.F16.F32.PACK_AB R14, R112, R91 ;  /* 0x0000005b700e723e */ /* 0x008fe200000000ff */
        /* <DEDUP_REMOVED lines=10> */
[----:B------:R-:W3:Y:S01]  /*6320*/  MUFU.EX2 R39, R39 ;  /* 0x0000002700277308 */ /* 0x000ee20000000800 */
[----:B--2---:R-:W-:Y:S01]  /*6330*/  F2FP.F16.F32.PACK_AB R13, R65, R48 ;  /* 0x00000030410d723e */ /* 0x004fe200000000ff */
[----:B------:R-:W-:Y:S01]  /*6340*/  FADD.FTZ R79, R79, R66 ;  /* 0x000000424f4f7221 */ /* 0x000fe20000010000 */
[----:B------:R-:W-:-:S03]  /*6350*/  FADD.FTZ R144, R144, R149 ;  /* 0x0000009590907221 */ /* 0x000fc60000010000 */
[----:B------:R-:W-:Y:S01]  /*6360*/  FADD.FTZ R58, R58, R79 ;  /* 0x0000004f3a3a7221 */ /* 0x000fe20000010000 */
[----:B------:R-:W-:Y:S01]  /*6370*/  FADD.FTZ R147, R147, R144 ;  /* 0x0000009093937221 */ /* 0x000fe20000010000 */
[----:B------:R-:W-:Y:S02]  /*6380*/  MUFU.EX2 R107, R107 ;  /* 0x0000006b006b7308 */ /* 0x000fe40000000800 */
[----:B------:R-:W-:Y:S01]  /*6390*/  FADD.FTZ R87, R87, R58 ;  /* 0x0000003a57577221 */ /* 0x000fe20000010000 */
[----:B------:R-:W-:-:S05]  /*63a0*/  FADD.FTZ R168, R168, R147 ;  /* 0x00000093a8a87221 */ /* 0x000fca0000010000 */
[----:B------:R-:W2:Y:S01]  /*63b0*/  MUFU.EX2 R126, R126 ;  /* 0x0000007e007e7308 */ /* 0x000ea20000000800 */
[----:B---3--:R-:W-:-:S07]  /*63c0*/  F2FP.F16.F32.PACK_AB R15, R39, R38 ;  /* 0x00000026270f723e */ /* 0x008fce00000000ff */
[----:B------:R-:W-:Y:S01]  /*63d0*/  MUFU.EX2 R119, R119 ;  /* 0x0000007700777308 */ /* 0x000fe20000000800 */
[C---:B-1----:R-:W-:Y:S07]  /*63e0*/  HMMA.16816.F32 R8, R12.reuse, R16, R8 ;  /* 0x000000100c08723c */ /* 0x042fee0000001808 */
[----:B------:R-:W1:Y:S01]  /*63f0*/  MUFU.EX2 R160, R160 ;  /* 0x000000a000a07308 */ /* 0x000e620000000800 */
[C---:B------:R-:W-:Y:S01]  /*6400*/  HMMA.16816.F32 R4, R12.reuse, R18, R4 ;  /* 0x000000120c04723c */ /* 0x040fe20000001804 */
[----:B------:R-:W3:Y:S06]  /*6410*/  LDSM.16.MT88.4 R16, [R209+0x3400] ;  /* 0x00340000d110783b */ /* 0x000eec0000004200 */
[----:B------:R-:W-:Y:S01]  /*6420*/  MUFU.EX2 R42, R42 ;  /* 0x0000002a002a7308 */ /* 0x000fe20000000800 */
[C---:B----4-:R-:W-:Y:S07]  /*6430*/  HMMA.16816.F32 R24, R12.reuse, R32, R24 ;  /* 0x000000200c18723c */ /* 0x050fee0000001818 */
[----:B------:R-:W4:Y:S01]  /*6440*/  MUFU.EX2 R43, R43 ;  /* 0x0000002b002b7308 */ /* 0x000f220000000800 */
[----:B------:R-:W-:Y:S01]  /*6450*/  HMMA.16816.F32 R28, R12, R34, R28 ;  /* 0x000000220c1c723c */ /* 0x000fe2000000181c */
[----:B--2---:R-:W-:Y:S01]  /*6460*/  F2FP.F16.F32.PACK_AB R12, R126, R107 ;  /* 0x0000006b7e0c723e */ /* 0x004fe200000000ff */
[----:B------:R-:W2:Y:S01]  /*6470*/  LDSM.16.MT88.4 R32, [R210+0x8800] ;  /* 0x00880000d220783b */ /* 0x000ea20000004200 */
[----:B-1----:R-:W-:-:S04]  /*6480*/  F2FP.F16.F32.PACK_AB R14, R160, R119 ;  /* 0x00000077a00e723e */ /* 0x002fc800000000ff */
[----:B------:R-:W-:Y:S08]  /*6490*/  MUFU.EX2 R52, R52 ;  /* 0x0000003400347308 */ /* 0x000ff00000000800 */
[----:B------:R-:W1:Y:S01]  /*64a0*/  MUFU.EX2 R63, R63 ;  /* 0x0000003f003f7308 */ /* 0x000e620000000800 */
[----:B----4-:R-:W-:-:S07]  /*64b0*/  F2FP.F16.F32.PACK_AB R13, R43, R42 ;  /* 0x0000002a2b0d723e */ /* 0x010fce00000000ff */
[----:B------:R4:W-:Y:S08]  /*64c0*/  MUFU.EX2 R53, R56 ;  /* 0x0000003800357308 */ /* 0x0009f00000000800 */
[----:B------:R-:W-:Y:S01]  /*64d0*/  MUFU.EX2 R137, R137 ;  /* 0x0000008900897308 */ /* 0x000fe20000000800 */
[----:B-1----:R-:W-:-:S07]  /*64e0*/  F2FP.F16.F32.PACK_AB R15, R63, R52 ;  /* 0x000000343f0f723e */ /* 0x002fce00000000ff */
[C---:B-----5:R-:W-:Y:S01]  /*64f0*/  HMMA.16816.F32 R8, R12.reuse, R20, R8 ;  /* 0x000000140c08723c */ /* 0x060fe20000001808 */
[----:B------:R-:W-:Y:S01]  /*6500*/  FADD.FTZ R20, R46, R87 ;  /* 0x000000572e147221 */ /* 0x000fe20000010000 */
[----:B------:R-:W-:Y:S01]  /*6510*/  FADD.FTZ R21, R151, R168 ;  /* 0x000000a897157221 */ /* 0x000fe20000010000 */
[--C-:B----4-:R-:W-:Y:S01]  /*6520*/  FFMA.FTZ R56, R86, UR6, -R47.reuse ;  /* 0x0000000656387c23 */ /* 0x110fe2000801082f */
[----:B------:R-:W-:Y:S01]  /*6530*/  FFMA.FTZ R46, R54, UR6, -R47 ;  /* 0x00000006362e7c23 */ /* 0x000fe2000801082f */
[----:B------:R-:W-:Y:S01]  /*6540*/  FADD.FTZ R20, R105, R20 ;  /* 0x0000001469147221 */ /* 0x000fe20000010000 */
[----:B------:R-:W-:Y:S01]  /*6550*/  FADD.FTZ R21, R150, R21 ;  /* 0x0000001596157221 */ /* 0x000fe20000010000 */
[----:B------:R-:W1:Y:S01]  /*6560*/  MUFU.EX2 R172, R172 ;  /* 0x000000ac00ac7308 */ /* 0x000e620000000800 */
[----:B---3--:R-:W-:Y:S01]  /*6570*/  HMMA.16816.F32 R24, R12, R16, R24 ;  /* 0x000000100c18723c */ /* 0x008fe20000001818 */
[----:B------:R-:W-:Y:S01]  /*6580*/  FADD.FTZ R103, R103, R20 ;  /* 0x0000001467677221 */ /* 0x000fe20000010000 */
[----:B------:R-:W-:Y:S01]  /*6590*/  FADD.FTZ R148, R148, R21 ;  /* 0x0000001594947221 */ /* 0x000fe20000010000 */
[----:B------:R-:W-:-:S02]  /*65a0*/  FFMA.FTZ R16, R64, UR6, -R61 ;  /* 0x0000000640107c23 */ /* 0x000fc4000801083d */
[----:B------:R-:W-:Y:S01]  /*65b0*/  FADD.FTZ R102, R102, R103 ;  /* 0x0000006766667221 */ /* 0x000fe20000010000 */
[----:B------:R-:W-:Y:S01]  /*65c0*/  FADD.FTZ R153, R153, R148 ;  /* 0x0000009499997221 */ /* 0x000fe20000010000 */
[----:B------:R-:W3:Y:S01]  /*65d0*/  MUFU.EX2 R124, R124 ;  /* 0x0000007c007c7308 */ /* 0x000ee20000000800 */
[C---:B------:R-:W-:Y:S01]  /*65e0*/  HMMA.16816.F32 R4, R12.reuse, R22, R4 ;  /* 0x000000160c04723c */ /* 0x040fe20000001804 */
[----:B------:R-:W-:Y:S01]  /*65f0*/  FADD.FTZ R101, R101, R102 ;  /* 0x0000006665657221 */ /* 0x000fe20000010000 */
[----:B------:R-:W-:Y:S01]  /*6600*/  FADD.FTZ R130, R130, R153 ;  /* 0x0000009982827221 */ /* 0x000fe20000010000 */
[----:B------:R-:W4:Y:S02]  /*6610*/  LDSM.16.MT88.4 R20, [R209+0x3800] ;  /* 0x00380000d114783b */ /* 0x000f240000004200 */
[----:B------:R-:W-:Y:S01]  /*6620*/  FADD.FTZ R100, R100, R101 ;  /* 0x0000006564647221 */ /* 0x000fe20000010000 */
[----:B------:R-:W-:Y:S01]  /*6630*/  FADD.FTZ R155, R155, R130 ;  /* 0x000000829b9b7221 */ /* 0x000fe20000010000 */
[----:B------:R-:W-:Y:S01]  /*6640*/  MUFU.EX2 R56, R56 ;  /* 0x0000003800387308 */ /* 0x000fe20000000800 */
[----:B------:R-:W-:Y:S01]  /*6650*/  HMMA.16816.F32 R28, R12, R18, R28 ;  /* 0x000000120c1c723c */ /* 0x000fe2000000181c */
[----:B------:R-:W-:Y:S01]  /*6660*/  FADD.FTZ R99, R99, R100 ;  /* 0x0000006463637221 */ /* 0x000fe20000010000 */
[----:B------:R-:W-:Y:S01]  /*6670*/  FADD.FTZ R60, R60, R155 ;  /* 0x0000009b3c3c7221 */ /* 0x000fe20000010000 */
[----:B-1----:R-:W-:Y:S01]  /*6680*/  F2FP.F16.F32.PACK_AB R12, R172, R137 ;  /* 0x00000089ac0c723e */ /* 0x002fe200000000ff */
[----:B------:R-:W-:Y:S01]  /*6690*/  FFMA.FTZ R18, R50, UR6, -R47 ;  /* 0x0000000632127c23 */ /* 0x000fe2000801082f */
[----:B------:R-:W-:Y:S01]  /*66a0*/  FADD.FTZ R98, R98, R99 ;  /* 0x0000006362627221 */ /* 0x000fe20000010000 */
[----:B------:R-:W-:Y:S01]  /*66b0*/  FADD.FTZ R60, R57, R60 ;  /* 0x0000003c393c7221 */ /* 0x000fe20000010000 */
[----:B------:R-:W1:Y:S01]  /*66c0*/  MUFU.EX2 R59, R59 ;  /* 0x0000003b003b7308 */ /* 0x000e620000000800 */
[----:B---3--:R-:W-:Y:S01]  /*66d0*/  F2FP.F16.F32.PACK_AB R14, R53, R124 ;  /* 0x0000007c350e723e */ /* 0x008fe200000000ff */
[----:B------:R-:W-:Y:S01]  /*66e0*/  FADD.FTZ R97, R97, R98 ;  /* 0x0000006261617221 */ /* 0x000fe20000010000 */
[----:B------:R-:W-:Y:S01]  /*66f0*/  FADD.FTZ R49, R49, R60 ;  /* 0x0000003c31317221 */ /* 0x000fe20000010000 */
[----:B------:R-:W-:-:S02]  /*6700*/  FFMA.FTZ R19, R51, UR6, -R47 ;  /* 0x0000000633137c23 */ /* 0x000fc4000801082f */
        /* <DEDUP_REMOVED lines=8> */
[----:B-1----:R-:W-:Y:S01]  /*6790*/  F2FP.F16.F32.PACK_AB R13, R59, R56 ;  /* 0x000000383b0d723e */ /* 0x002fe200000000ff */
        /* <DEDUP_REMOVED lines=10> */
[----:B---3--:R-:W-:Y:S01]  /*6840*/  F2FP.F16.F32.PACK_AB R15, R17, R46 ;  /* 0x0000002e110f723e */ /* 0x008fe200000000ff */
[----:B------:R-:W-:Y:S01]  /*6850*/  FADD.FTZ R107, R107, R112 ;  /* 0x000000706b6b7221 */ /* 0x000fe20000010000 */
[----:B------:R-:W-:-:S03]  /*6860*/  FADD.FTZ R42, R42, R39 ;  /* 0x000000272a2a7221 */ /* 0x000fc60000010000 */
[----:B------:R-:W-:Y:S01]  /*6870*/  FADD.FTZ R126, R126, R107 ;  /* 0x0000006b7e7e7221 */ /* 0x000fe20000010000 */
[----:B------:R-:W-:Y:S01]  /*6880*/  FADD.FTZ R43, R43, R42 ;  /* 0x0000002a2b2b7221 */ /* 0x000fe20000010000 */
[----:B--2---:R-:W-:Y:S01]  /*6890*/  HMMA.16816.F32 R8, R12, R32, R8 ;  /* 0x000000200c08723c */ /* 0x004fe20000001808 */
[--C-:B------:R-:W-:Y:S01]  /*68a0*/  FFMA.FTZ R32, R90, UR6, -R47.reuse ;  /* 0x000000065a207c23 */ /* 0x100fe2000801082f */
[----:B------:R-:W-:Y:S01]  /*68b0*/  FFMA.FTZ R33, R106, UR6, -R47 ;  /* 0x000000066a217c23 */ /* 0x000fe2000801082f */
[----:B------:R-:W-:Y:S01]  /*68c0*/  MUFU.EX2 R41, R41 ;  /* 0x0000002900297308 */ /* 0x000fe20000000800 */
[----:B------:R-:W-:Y:S01]  /*68d0*/  FADD.FTZ R119, R119, R126 ;  /* 0x0000007e77777221 */ /* 0x000fe20000010000 */
[----:B------:R-:W-:-:S03]  /*68e0*/  FADD.FTZ R52, R52, R43 ;  /* 0x0000002b34347221 */ /* 0x000fc60000010000 */
[C---:B------:R-:W-:Y:S01]  /*68f0*/  HMMA.16816.F32 R4, R12.reuse, R34, R4 ;  /* 0x000000220c04723c */ /* 0x040fe20000001804 */
[----:B------:R-:W-:Y:S01]  /*6900*/  FADD.FTZ R160, R160, R119 ;  /* 0x00000077a0a07221 */ /* 0x000fe20000010000 */
[----:B------:R-:W-:Y:S01]  /*6910*/  FADD.FTZ R63, R63, R52 ;  /* 0x000000343f3f7221 */ /* 0x000fe20000010000 */
[----:B------:R-:W2:Y:S03]  /*6920*/  MUFU.EX2 R16, R16 ;  /* 0x0000001000107308 */ /* 0x000ea60000000800 */
[----:B------:R-:W-:Y:S02]  /*6930*/  FADD.FTZ R56, R56, R63 ;  /* 0x0000003f38387221 */ /* 0x000fe40000010000 */
[----:B----4-:R-:W-:Y:S02]  /*6940*/  HMMA.16816.F32 R24, R12, R20, R24 ;  /* 0x000000140c18723c */ /* 0x010fe40000001818 */
[----:B------:R-:W-:Y:S01]  /*6950*/  FADD.FTZ R59, R59, R56 ;  /* 0x000000383b3b7221 */ /* 0x000fe20000010000 */
[----:B------:R-:W-:Y:S03]  /*6960*/  MUFU.EX2 R18, R18 ;  /* 0x0000001200127308 */ /* 0x000fe60000000800 */
[----:B------:R-:W-:-:S02]  /*6970*/  FADD.FTZ R46, R46, R59 ;  /* 0x0000003b2e2e7221 */ /* 0x000fc40000010000 */
[----:B------:R-:W-:Y:S01]  /*6980*/  HMMA.16816.F32 R28, R12, R22, R28 ;  /* 0x000000160c1c723c */ /* 0x000fe2000000181c */
[----:B-1----:R-:W-:Y:S01]  /*6990*/  F2FP.F16.F32.PACK_AB R12, R40, R37 ;  /* 0x00000025280c723e */ /* 0x002fe200000000ff */
[----:B------:R-:W-:Y:S01]  /*69a0*/  FADD.FTZ R17, R17, R46 ;  /* 0x0000002e11117221 */ /* 0x000fe20000010000 */
[----:B------:R-:W1:Y:S01]  /*69b0*/  MUFU.EX2 R19, R19 ;  /* 0x0000001300137308 */ /* 0x000e620000000800 */
[----:B--2---:R-:W-:-:S07]  /*69c0*/  F2FP.F16.F32.PACK_AB R14, R16, R41 ;  /* 0x00000029100e723e */ /* 0x004fce00000000ff */
[----:B------:R-:W-:Y:S08]  /*69d0*/  MUFU.EX2 R32, R32 ;  /* 0x0000002000207308 */ /* 0x000ff00000000800 */
[----:B------:R-:W2:Y:S01]  /*69e0*/  MUFU.EX2 R33, R33 ;  /* 0x0000002100217308 */ /* 0x000ea20000000800 */
[----:B-1----:R-:W-:Y:S01]  /*69f0*/  F2FP.F16.F32.PACK_AB R13, R19, R18 ;  /* 0x00000012130d723e */ /* 0x002fe200000000ff */
[----:B------:R-:W-:-:S04]  /*6a00*/  FADD.FTZ R18, R18, R17 ;  /* 0x0000001112127221 */ /* 0x000fc80000010000 */
[----:B------:R-:W-:Y:S01]  /*6a10*/  FADD.FTZ R19, R19, R18 ;  /* 0x0000001213137221 */ /* 0x000fe20000010000 */
[----:B--2---:R-:W-:-:S03]  /*6a20*/  F2FP.F16.F32.PACK_AB R15, R33, R32 ;  /* 0x00000020210f723e */ /* 0x004fc600000000ff */
        /* <DEDUP_REMOVED lines=78> */
.L_x_1407:
[----:B------:R-:W-:Y:S01]  /*6f10*/  UMOV UR4, URZ ;  /* 0x000000ff00047c82 */ /* 0x000fe20008000000 */
[----:B------:R-:W-:Y:S01]  /*6f20*/  IMAD.SHL.U32 R4, R190, 0x100, RZ ;  /* 0x00000100be047824 */ /* 0x000fe200078e00ff */
[----:B------:R-:W-:-:S05]  /*6f30*/  IADD3 R5, P0, PT, RZ, -UR4, RZ ;  /* 0x80000004ff057c10 */ /* 0x000fca000ff1e0ff */
[----:B------:R-:W-:-:S05]  /*6f40*/  IMAD.X R4, RZ, RZ, ~R4, P0 ;  /* 0x000000ffff047224 */ /* 0x000fca00000e0e04 */
[----:B------:R-:W-:-:S04]  /*6f50*/  SHF.R.S64 R5, R5, 0x1f, R4 ;  /* 0x0000001f05057819 */ /* 0x000fc80000001004 */
[----:B------:R-:W-:-:S04]  /*6f60*/  IADD3 R218, P0, PT, R5, R218, RZ ;  /* 0x000000da05da7210 */ /* 0x000fc80007f1e0ff */
[----:B------:R-:W-:-:S09]  /*6f70*/  LEA.HI.X.SX32 R219, R4, R219, 0x1, P0 ;  /* 0x000000db04db7211 */ /* 0x000fd200000f0eff */
.L_x_1408:
[C---:B------:R-:W-:Y:S01]  /*6f80*/  IMAD.SHL.U32 R5, R190.reuse, 0x40, RZ ;  /* 0x00000040be057824 */ /* 0x040fe200078e00ff */
[----:B------:R-:W-:Y:S01]  /*6f90*/  SHF.L.U64.HI R190, R190, 0x6, R191 ;  /* 0x00000006bebe7819 */ /* 0x000fe200000102bf */
[----:B------:R-:W-:Y:S01]  /*6fa0*/  @!PT LDS RZ, [RZ] ;  /* 0x00000000fffff984 */ /* 0x000fe20000000800 */
[----:B------:R-:W-:Y:S01]  /*6fb0*/  @!PT LDS RZ, [RZ] ;  /* 0x00000000fffff984 */ /* 0x000fe20000000800 */
[----:B------:R-:W-:Y:S01]  /*6fc0*/  @!PT LDS RZ, [RZ] ;  /* 0x00000000fffff984 */ /* 0x000fe20000000800 */
[----:B------:R-:W-:Y:S01]  /*6fd0*/  LDGSTS.E.BYPASS.LTC128B.128 [R223+0x5000], desc[UR16][R218.64] ;  /* 0x05000000dadf7fae */ /* 0x000fe2000b981a10 */
[----:B------:R-:W-:Y:S02]  /*6fe0*/  PRMT R166, R167, 0x6540, R192 ;  /* 0x00006540a7a67816 */ /* 0x000fe400000000c0 */
[----:B------:R-:W-:-:S04]  /*6ff0*/  IADD3 R6, P0, PT, R5, R218, RZ ;  /* 0x000000da05067210 */ /* 0x000fc80007f1e0ff */
[----:B------:R-:W-:Y:S01]  /*7000*/  IADD3 R10, P1, PT, R6, R5, RZ ;  /* 0x00000005060a7210 */ /* 0x000fe20007f3e0ff */
[----:B------:R-:W-:-:S03]  /*7010*/  IMAD.X R7, R190, 0x1, R219, P0 ;  /* 0x00000001be077824 */ /* 0x000fc600000e06db */
[-C--:B------:R-:W-:Y:S01]  /*7020*/  IADD3 R8, P0, PT, R10, R5.reuse, RZ ;  /* 0x000000050a087210 */ /* 0x080fe20007f1e0ff */
[--C-:B------:R-:W-:Y:S01]  /*7030*/  IMAD.X R11, R7, 0x1, R190.reuse, P1 ;  /* 0x00000001070b7824 */ /* 0x100fe200008e06be */
[----:B------:R1:W-:Y:S02]  /*7040*/  LDGSTS.E.BYPASS.LTC128B.128 [R223+0x5800], desc[UR16][R6.64] ;  /* 0x0580000006df7fae */ /* 0x0003e4000b981a10 */
[-C--:B------:R-:W-:Y:S01]  /*7050*/  IADD3 R16, P1, PT, R8, R5.reuse, RZ ;  /* 0x0000000508107210 */ /* 0x080fe20007f3e0ff */
[--C-:B------:R-:W-:Y:S01]  /*7060*/  IMAD.X R9, R11, 0x1, R190.reuse, P0 ;  /* 0x000000010b097824 */ /* 0x100fe200000e06be */
[----:B------:R-:W-:Y:S02]  /*7070*/  LDGSTS.E.BYPASS.LTC128B.128 [R223+0x6000], desc[UR16][R10.64] ;  /* 0x060000000adf7fae */ /* 0x000fe4000b981a10 */
[-C--:B------:R-:W-:Y:S01]  /*7080*/  IADD3 R18, P0, PT, R16, R5.reuse, RZ ;  /* 0x0000000510127210 */ /* 0x080fe20007f1e0ff */
[--C-:B------:R-:W-:Y:S01]  /*7090*/  IMAD.X R17, R9, 0x1, R190.reuse, P1 ;  /* 0x0000000109117824 */ /* 0x100fe200008e06be */
[----:B------:R2:W-:Y:S02]  /*70a0*/  LDGSTS.E.BYPASS.LTC128B.128 [R223+0x6800], desc[UR16][R8.64] ;  /* 0x0680000008df7fae */ /* 0x0005e4000b981a10 */
[-C--:B------:R-:W-:Y:S01]  /*70b0*/  IADD3 R20, P1, PT, R18, R5.reuse, RZ ;  /* 0x0000000512147210 */ /* 0x080fe20007f3e0ff */
[--C-:B------:R-:W-:Y:S01]  /*70c0*/  IMAD.X R19, R17, 0x1, R190.reuse, P0 ;  /* 0x0000000111137824 */ /* 0x100fe200000e06be */
[----:B------:R-:W-:Y:S02]  /*70d0*/  LDGSTS.E.BYPASS.LTC128B.128 [R223+0x7000], desc[UR16][R16.64] ;  /* 0x0700000010df7fae */ /* 0x000fe4000b981a10 */
[----:B------:R-:W-:Y:S01]  /*70e0*/  IADD3 R22, P0, PT, R20, R5, RZ ;  /* 0x0000000514167210 */ /* 0x000fe20007f1e0ff */
[--C-:B------:R-:W-:Y:S01]  /*70f0*/  IMAD.X R21, R19, 0x1, R190.reuse, P1 ;  /* 0x0000000113157824 */ /* 0x100fe200008e06be */
[----:B------:R-:W-:Y:S03]  /*7100*/  LDGSTS.E.BYPASS.LTC128B.128 [R223+0x7800], desc[UR16][R18.64] ;  /* 0x0780000012df7fae */ /* 0x000fe6000b981a10 */
[----:B------:R-:W-:Y:S01]  /*7110*/  IMAD.X R23, R21, 0x1, R190, P0 ;  /* 0x0000000115177824 */ /* 0x000fe200000e06be */
[----:B------:R-:W-:Y:S04]  /*7120*/  LDGSTS.E.BYPASS.LTC128B.128 [R223+0x8000], desc[UR16][R20.64] ;  /* 0x0800000014df7fae */ /* 0x000fe8000b981a10 */
[----:B------:R3:W-:Y:S04]  /*7130*/  LDGSTS.E.BYPASS.LTC128B.128 [R223+0x8800], desc[UR16][R22.64] ;  /* 0x0880000016df7fae */ /* 0x0007e8000b981a10 */
[----:B------:R-:W-:Y:S04]  /*7140*/  LDSM.16.M88.4 R12, [R213] ;  /* 0x00000000d50c783b */ /* 0x000fe80000000200 */
[----:B-1----:R-:W2:Y:S04]  /*7150*/  LDSM.16.M88.4 R4, [R211+0x1000] ;  /* 0x00100000d304783b */ /* 0x002ea80000000200 */
[----:B------:R-:W1:Y:S04]  /*7160*/  LDSM.16.M88.4 R124, [R211+0x1400] ;  /* 0x00140000d37c783b */ /* 0x000e680000000200 */
[----:B------:R-:W4:Y:S04]  /*7170*/  LDSM.16.M88.4 R116, [R211+0x1800] ;  /* 0x00180000d374783b */ /* 0x000f280000000200 */
        /* <DEDUP_REMOVED lines=13> */
[----:B---3--:R-:W3:Y:S01]  /*7250*/  LDSM.16.M88.4 R20, [R211+0x4800] ;  /* 0x00480000d314783b */ /* 0x008ee20000000200 */
[C---:B-1----:R-:W-:Y:S03]  /*7260*/  HMMA.16816.F32 R128, R12.reuse, R124, RZ ;  /* 0x0000007c0c80723c */ /* 0x042fe600000018ff */
[----:B------:R-:W-:Y:S04]  /*7270*/  LDSM.16.M88.4 R156, [R212] ;  /* 0x00000000d49c783b */ /* 0x000fe80000000200 */
[----:B------:R-:W1:Y:S01]  /*7280*/  LDSM.16.M88.4 R160, [R208+0x1000] ;  /* 0x00100000d0a0783b */ /* 0x000e620000000200 */
[C---:B----4-:R-:W-:Y:S03]  /*7290*/  HMMA.16816.F32 R120, R12.reuse, R116, RZ ;  /* 0x000000740c78723c */ /* 0x050fe600000018ff */
[----:B------:R-:W4:Y:S04]  /*72a0*/  LDSM.16.M88.4 R148, [R211+0x4c00] ;  /* 0x004c0000d394783b */ /* 0x000f280000000200 */
[----:B------:R-:W4:Y:S01]  /*72b0*/  LDSM.16.M88.4 R152, [R208+0x1400] ;  /* 0x00140000d098783b */ /* 0x000f220000000200 */
[C---:B-----5:R-:W-:Y:S03]  /*72c0*/  HMMA.16816.F32 R112, R12.reuse, R108, RZ ;  /* 0x0000006c0c70723c */ /* 0x060fe600000018ff */
[----:B------:R-:W0:Y:S05]  /*72d0*/  LDGDEPBAR ;  /* 0x00000000000079af */ /* 0x000e2a0000000000 */
        /* <DEDUP_REMOVED lines=8> */
[C---:B------:R-:W-:Y:S08]  /*7360*/  HMMA.16816.F32 R40, R12.reuse, R36, RZ ;  /* 0x000000240c28723c */ /* 0x040ff000000018ff */
[C---:B------:R-:W-:Y:S08]  /*7370*/  HMMA.16816.F32 R32, R12.reuse, R28, RZ ;  /* 0x0000001c0c20723c */ /* 0x040ff000000018ff */
[----:B---3--:R-:W-:Y:S08]  /*7380*/  HMMA.16816.F32 R24, R12, R20, RZ ;  /* 0x000000140c18723c */ /* 0x008ff000000018ff */
[----:B-1----:R-:W-:Y:S01]  /*7390*/  HMMA.16816.F32 R8, R156, R160, R8 ;  /* 0x000000a09c08723c */ /* 0x002fe20000001808 */
[----:B------:R-:W-:-:S02]  /*73a0*/  VIADD R160, R166, 0xfffffe00 ;  /* 0xfffffe00a6a07836 */ /* 0x000fc40000000000 */
[----:B------:R-:W-:-:S03]  /*73b0*/  VIADD R161, R166, 0xfffffe09 ;  /* 0xfffffe09a6a17836 */ /* 0x000fc60000000000 */
[CC--:B------:R-:W-:Y:S02]  /*73c0*/  ISETP.GE.AND P2, PT, R160.reuse, R165.reuse, PT ;  /* 0x000000a5a000720c */ /* 0x0c0fe40003f46270 */
[----:B------:R-:W-:Y:S01]  /*73d0*/  HMMA.16816.F32 R124, R12, R126, RZ ;  /* 0x0000007e0c7c723c */ /* 0x000fe200000018ff */
[----:B------:R-:W-:Y:S01]  /*73e0*/  ISETP.GE.AND P1, PT, R160, R164, PT ;  /* 0x000000a4a000720c */ /* 0x000fe20003f26270 */
[----:B------:R-:W-:Y:S01]  /*73f0*/  VIADD R160, R166, 0xfffffe01 ;  /* 0xfffffe01a6a07836 */ /* 0x000fe20000000000 */
[----:B------:R-:W-:-:S04]  /*7400*/  ISETP.GE.AND P5, PT, R161, R165, PT ;  /* 0x000000a5a100720c */ /* 0x000fc80003fa6270 */
[C---:B------:R-:W-:Y:S01]  /*7410*/  ISETP.GE.AND P0, PT, R160.reuse, R165, PT ;  /* 0x000000a5a000720c */ /* 0x040fe20003f06270 */
[C---:B------:R-:W-:Y:S01]  /*7420*/  HMMA.16816.F32 R116, R12.reuse, R118, RZ ;  /* 0x000000760c74723c */ /* 0x040fe200000018ff */
[-C--:B------:R-:W-:Y:S01]  /*7430*/  ISETP.GE.AND P6, PT, R160, R164.reuse, PT ;  /* 0x000000a4a000720c */ /* 0x080fe20003fc6270 */
[----:B------:R-:W-:Y:S01]  /*7440*/  VIADD R160, R166, 0xfffffe10 ;  /* 0xfffffe10a6a07836 */ /* 0x000fe20000000000 */
[----:B------:R-:W-:Y:S01]  /*7450*/  FSEL R181, R8, -INF , !P2 ;  /* 0xff80000008b57808 */ /* 0x000fe20005000000 */
[C---:B------:R-:W-:Y:S01]  /*7460*/  VIADD R8, R166.reuse, 0xfffffe11 ;  /* 0xfffffe11a6087836 */ /* 0x040fe20000000000 */
[----:B------:R-:W-:Y:S01]  /*7470*/  FSEL R187, R9, -INF , !P0 ;  /* 0xff80000009bb7808 */ /* 0x000fe20004000000 */
[----:B------:R-:W-:Y:S01]  /*7480*/  VIADD R9, R166, 0xfffffe29 ;  /* 0xfffffe29a6097836 */ /* 0x000fe20000000000 */
[-C--:B------:R-:W-:Y:S01]  /*7490*/  ISETP.GE.AND P2, PT, R161, R164.reuse, PT ;  /* 0x000000a4a100720c */ /* 0x080fe20003f46270 */
[----:B------:R-:W-:Y:S01]  /*74a0*/  HMMA.16816.F32 R108, R12, R110, RZ ;  /* 0x0000006e0c6c723c */ /* 0x000fe200000018ff */
[----:B------:R-:W-:-:S02]  /*74b0*/  ISETP.GE.AND P0, PT, R160, R164, PT ;  /* 0x000000a4a000720c */ /* 0x000fc40003f06270 */
[----:B------:R-:W-:Y:S02]  /*74c0*/  FSEL R167, R11, -INF , !P6 ;  /* 0xff8000000ba77808 */ /* 0x000fe40007000000 */
[----:B------:R-:W-:-:S03]  /*74d0*/  ISETP.GE.AND P6, PT, R8, R165, PT ;  /* 0x000000a50800720c */ /* 0x000fc60003fc6270 */
        /* <DEDUP_REMOVED lines=11> */
[C---:B----4-:R-:W-:Y:S08]  /*7590*/  HMMA.16816.F32 R16, R12.reuse, R148, RZ ;  /* 0x000000940c10723c */ /* 0x050ff000000018ff */
[----:B------:R-:W-:Y:S01]  /*75a0*/  HMMA.16816.F32 R12, R12, R150, RZ ;  /* 0x000000960c0c723c */ /* 0x000fe200000018ff */
[----:B------:R-:W1:Y:S07]  /*75b0*/  LDSM.16.M88.4 R148, [R208+0x1800] ;  /* 0x00180000d094783b */ /* 0x000e6e0000000200 */
[----:B------:R-:W-:Y:S01]  /*75c0*/  HMMA.16816.F32 R4, R156, R162, R4 ;  /* 0x000000a29c04723c */ /* 0x000fe20000001804 */
[----:B------:R-:W-:-:S05]  /*75d0*/  VIADD R162, R166, 0xfffffe08 ;  /* 0xfffffe08a6a27836 */ /* 0x000fca0000000000 */
[-C--:B------:R-:W-:Y:S02]  /*75e0*/  ISETP.GE.AND P3, PT, R162, R165.reuse, PT ;  /* 0x000000a5a200720c */ /* 0x080fe40003f66270 */
[C---:B------:R-:W-:Y:S01]  /*75f0*/  HMMA.16816.F32 R128, R156.reuse, R152, R128 ;  /* 0x000000989c80723c */ /* 0x040fe20000001880 */
[----:B------:R-:W-:Y:S02]  /*7600*/  FSEL R153, R10, -INF , !P1 ;  /* 0xff8000000a997808 */ /* 0x000fe40004800000 */
[----:B------:R-:W-:Y:S02]  /*7610*/  ISETP.GE.AND P4, PT, R162, R164, PT ;  /* 0x000000a4a200720c */ /* 0x000fe40003f86270 */
[----:B------:R-:W-:Y:S02]  /*7620*/  ISETP.GE.AND P1, PT, R160, R165, PT ;  /* 0x000000a5a000720c */ /* 0x000fe40003f26270 */
[----:B------:R-:W2:Y:S01]  /*7630*/  LDSM.16.M88.4 R160, [R208+0x1c00] ;  /* 0x001c0000d0a0783b */ /* 0x000ea20000000200 */
[----:B------:R-:W-:Y:S03]  /*7640*/  HMMA.16816.F32 R124, R156, R154, R124 ;  /* 0x0000009a9c7c723c */ /* 0x000fe6000000187c */
[----:B------:R-:W-:Y:S01]  /*7650*/  FSEL R191, R4, -INF , !P3 ;  /* 0xff80000004bf7808 */ /* 0x000fe20005800000 */
[----:B------:R-:W-:Y:S01]  /*7660*/  VIADD R4, R166, 0xfffffe18 ;  /* 0xfffffe18a6047836 */ /* 0x000fe20000000000 */
[----:B------:R-:W-:-:S02]  /*7670*/  FSEL R173, R6, -INF , !P4 ;  /* 0xff80000006ad7808 */ /* 0x000fc40006000000 */
[----:B------:R-:W-:Y:S02]  /*7680*/  FSEL R193, R5, -INF , !P5 ;  /* 0xff80000005c17808 */ /* 0x000fe40006800000 */
[CC--:B------:R-:W-:Y:S02]  /*7690*/  ISETP.GE.AND P4, PT, R4.reuse, R165.reuse, PT ;  /* 0x000000a50400720c */ /* 0x0c0fe40003f86270 */
[----:B------:R-:W-:Y:S01]  /*76a0*/  ISETP.GE.AND P5, PT, R4, R164, PT ;  /* 0x000000a40400720c */ /* 0x000fe20003fa6270 */
[----:B------:R-:W-:Y:S01]  /*76b0*/  VIADD R4, R166, 0xfffffe20 ;  /* 0xfffffe20a6047836 */ /* 0x000fe20000000000 */
[----:B------:R-:W-:Y:S02]  /*76c0*/  FSEL R177, R130, -INF , !P0 ;  /* 0xff80000082b17808 */ /* 0x000fe40004000000 */
[----:B------:R-:W-:Y:S02]  /*76d0*/  FSEL R129, R129, -INF , !P6 ;  /* 0xff80000081817808 */ /* 0x000fe40007000000 */
[----:B------:R-:W-:Y:S01]  /*76e0*/  FSEL R171, R7, -INF , !P2 ;  /* 0xff80000007ab7808 */ /* 0x000fe20005000000 */
[----:B-1----:R-:W-:Y:S01]  /*76f0*/  HMMA.16816.F32 R120, R156, R148, R120 ;  /* 0x000000949c78723c */ /* 0x002fe20000001878 */
[----:B------:R-:W-:-:S02]  /*7700*/  ISETP.GE.AND P0, PT, R4, R165, PT ;  /* 0x000000a50400720c */ /* 0x000fc40003f06270 */
[-C--:B------:R-:W-:Y:S02]  /*7710*/  ISETP.GE.AND P6, PT, R4, R164.reuse, PT ;  /* 0x000000a40400720c */ /* 0x080fe40003fc6270 */
[----:B------:R-:W1:Y:S01]  /*7720*/  LDSM.16.M88.4 R4, [R208+0x2000] ;  /* 0x00200000d004783b */ /* 0x000e620000000200 */
[-C--:B------:R-:W-:Y:S01]  /*7730*/  ISETP.GE.AND P3, PT, R8, R164.reuse, PT ;  /* 0x000000a40800720c */ /* 0x080fe20003f66270 */
[----:B------:R-:W-:Y:S01]  /*7740*/  VIADD R8, R166, 0xfffffe19 ;  /* 0xfffffe19a6087836 */ /* 0x000fe20000000000 */
[----:B------:R-:W-:Y:S01]  /*7750*/  FSEL R195, R128, -INF , !P1 ;  /* 0xff80000080c37808 */ /* 0x000fe20004800000 */
[----:B------:R-:W-:Y:S01]  /*7760*/  HMMA.16816.F32 R116, R156, R150, R116 ;  /* 0x000000969c74723c */ /* 0x000fe20000001874 */
[----:B------:R-:W-:Y:S02]  /*7770*/  FSEL R179, R131, -INF , !P3 ;  /* 0xff80000083b37808 */ /* 0x000fe40005800000 */
[C---:B------:R-:W-:Y:S02]  /*7780*/  ISETP.GE.AND P2, PT, R8.reuse, R165, PT ;  /* 0x000000a50800720c */ /* 0x040fe40003f46270 */
[----:B------:R-:W-:Y:S01]  /*7790*/  ISETP.GE.AND P1, PT, R8, R164, PT ;  /* 0x000000a40800720c */ /* 0x000fe20003f26270 */
[----:B------:R-:W-:Y:S01]  /*77a0*/  VIADD R8, R166, 0xfffffe21 ;  /* 0xfffffe21a6087836 */ /* 0x000fe20000000000 */
[----:B------:R-:W-:-:S02]  /*77b0*/  FSEL R131, R124, -INF , !P4 ;  /* 0xff8000007c837808 */ /* 0x000fc40006000000 */
[----:B------:R-:W-:Y:S02]  /*77c0*/  FSEL R175, R126, -INF , !P5 ;  /* 0xff8000007eaf7808 */ /* 0x000fe40006800000 */
[CC--:B------:R-:W-:Y:S01]  /*77d0*/  ISETP.GE.AND P3, PT, R8.reuse, R165.reuse, PT ;  /* 0x000000a50800720c */ /* 0x0c0fe20003f66270 */
[C---:B--2---:R-:W-:Y:S01]  /*77e0*/  HMMA.16816.F32 R112, R156.reuse, R160, R112 ;  /* 0x000000a09c70723c */ /* 0x044fe20000001870 */
[-C--:B------:R-:W-:Y:S01]  /*77f0*/  ISETP.GE.AND P4, PT, R8, R164.reuse, PT ;  /* 0x000000a40800720c */ /* 0x080fe20003f86270 */
[----:B------:R-:W-:Y:S01]  /*7800*/  VIADD R8, R166, 0xfffffe28 ;  /* 0xfffffe28a6087836 */ /* 0x000fe20000000000 */
[----:B------:R-:W-:Y:S02]  /*7810*/  FSEL R125, R125, -INF , !P2 ;  /* 0xff8000007d7d7808 */ /* 0x000fe40005000000 */
[----:B------:R-:W-:Y:S02]  /*7820*/  FSEL R169, R127, -INF , !P1 ;  /* 0xff8000007fa97808 */ /* 0x000fe40004800000 */
[C---:B------:R-:W-:Y:S01]  /*7830*/  ISETP.GE.AND P5, PT, R8.reuse, R165, PT ;  /* 0x000000a50800720c */ /* 0x040fe20003fa6270 */
[----:B------:R-:W-:Y:S01]  /*7840*/  HMMA.16816.F32 R108, R156, R162, R108 ;  /* 0x000000a29c6c723c */ /* 0x000fe2000000186c */
[----:B------:R-:W-:Y:S01]  /*7850*/  ISETP.GE.AND P2, PT, R8, R164, PT ;  /* 0x000000a40800720c */ /* 0x000fe20003f46270 */
[----:B------:R-:W-:Y:S01]  /*7860*/  VIADD R8, R166, 0xfffffe30 ;  /* 0xfffffe30a6087836 */ /* 0x000fe20000000000 */
[----:B------:R-:W-:Y:S01]  /*7870*/  FSEL R127, R120, -INF , !P0 ;  /* 0xff800000787f7808 */ /* 0x000fe20004000000 */
[----:B------:R-:W-:Y:S01]  /*7880*/  VIADD R120, R166, 0xfffffe31 ;  /* 0xfffffe31a6787836 */ /* 0x000fe20000000000 */
[----:B------:R-:W-:Y:S01]  /*7890*/  FSEL R151, R122, -INF , !P6 ;  /* 0xff8000007a977808 */ /* 0x000fe20007000000 */
[----:B------:R-:W-:Y:S01]  /*78a0*/  VIADD R122, R166, 0xfffffe39 ;  /* 0xfffffe39a67a7836 */ /* 0x000fe20000000000 */
[----:B------:R-:W-:-:S02]  /*78b0*/  FSEL R149, R121, -INF , !P3 ;  /* 0xff80000079957808 */ /* 0x000fc40005800000 */
[CC--:B------:R-:W-:Y:S02]  /*78c0*/  ISETP.GE.AND P1, PT, R9.reuse, R165.reuse, PT ;  /* 0x000000a50900720c */ /* 0x0c0fe40003f26270 */
[-C--:B------:R-:W-:Y:S02]  /*78d0*/  ISETP.GE.AND P0, PT, R9, R164.reuse, PT ;  /* 0x000000a40900720c */ /* 0x080fe40003f06270 */
[CC--:B------:R-:W-:Y:S02]  /*78e0*/  ISETP.GE.AND P6, PT, R8.reuse, R165.reuse, PT ;  /* 0x000000a50800720c */ /* 0x0c0fe40003fc6270 */
[-C--:B------:R-:W-:Y:S01]  /*78f0*/  ISETP.GE.AND P3, PT, R8, R164.reuse, PT ;  /* 0x000000a40800720c */ /* 0x080fe20003f66270 */
[C---:B-1----:R-:W-:Y:S01]  /*7900*/  HMMA.16816.F32 R104, R156.reuse, R4, R104 ;  /* 0x000000049c68723c */ /* 0x042fe20000001868 */
[----:B------:R-:W1:Y:S01]  /*7910*/  LDSM.16.M88.4 R8, [R208+0x2400] ;  /* 0x00240000d008783b */ /* 0x000e620000000200 */
[----:B------:R-:W-:Y:S01]  /*7920*/  FSEL R199, R116, -INF , !P5 ;  /* 0xff80000074c77808 */ /* 0x000fe20006800000 */
[C---:B------:R-:W-:Y:S01]  /*7930*/  VIADD R116, R166.reuse, 0xfffffe38 ;  /* 0xfffffe38a6747836 */ /* 0x040fe20000000000 */
[----:B------:R-:W-:Y:S01]  /*7940*/  FSEL R123, R123, -INF , !P4 ;  /* 0xff8000007b7b7808 */ /* 0x000fe20006000000 */
[----:B------:R-:W-:Y:S01]  /*7950*/  VIADD R4, R166, 0xfffffe41 ;  /* 0xfffffe41a6047836 */ /* 0x000fe20000000000 */
[----:B------:R-:W-:Y:S01]  /*7960*/  ISETP.GE.AND P4, PT, R120, R165, PT ;  /* 0x000000a57800720c */ /* 0x000fe20003f86270 */
[----:B------:R-:W-:Y:S01]  /*7970*/  VIADD R5, R166, 0xfffffe49 ;  /* 0xfffffe49a6057836 */ /* 0x000fe20000000000 */
[----:B------:R-:W-:Y:S01]  /*7980*/  ISETP.GE.AND P5, PT, R120, R164, PT ;  /* 0x000000a47800720c */ /* 0x000fe20003fa6270 */
[----:B------:R-:W-:Y:S01]  /*7990*/  HMMA.16816.F32 R100, R156, R6, R100 ;  /* 0x000000069c64723c */ /* 0x000fe20000001864 */
[----:B------:R-:W-:-:S02]  /*79a0*/  FSEL R120, R118, -INF , !P2 ;  /* 0xff80000076787808 */ /* 0x000fc40005000000 */
[C---:B------:R-:W-:Y:S02]  /*79b0*/  ISETP.GE.AND P2, PT, R116.reuse, R165, PT ;  /* 0x000000a57400720c */ /* 0x040fe40003f46270 */
[----:B------:R-:W-:Y:S02]  /*79c0*/  FSEL R203, R117, -INF , !P1 ;  /* 0xff80000075cb7808 */ /* 0x000fe40004800000 */
[----:B------:R-:W-:Y:S02]  /*79d0*/  ISETP.GE.AND P1, PT, R116, R164, PT ;  /* 0x000000a47400720c */ /* 0x000fe40003f26270 */
[----:B------:R-:W-:Y:S02]  /*79e0*/  FSEL R121, R119, -INF , !P0 ;  /* 0xff80000077797808 */ /* 0x000fe40004000000 */
[----:B------:R-:W-:Y:S01]  /*79f0*/  FSEL R115, R115, -INF , !P5 ;  /* 0xff80000073737808 */ /* 0x000fe20006800000 */
[----:B------:R-:W2:Y:S01]  /*7a00*/  LDSM.16.M88.4 R116, [R208+0x2800] ;  /* 0x00280000d074783b */ /* 0x000ea20000000200 */
[----:B------:R-:W-:-:S02]  /*7a10*/  FSEL R207, R108, -INF , !P2 ;  /* 0xff8000006ccf7808 */ /* 0x000fc40005000000 */
[CC--:B------:R-:W-:Y:S02]  /*7a20*/  ISETP.GE.AND P5, PT, R4.reuse, R165.reuse, PT ;  /* 0x000000a50400720c */ /* 0x0c0fe40003fa6270 */
[----:B------:R-:W-:Y:S01]  /*7a30*/  ISETP.GE.AND P2, PT, R4, R164, PT ;  /* 0x000000a40400720c */ /* 0x000fe20003f46270 */
[----:B------:R-:W-:Y:S01]  /*7a40*/  VIADD R4, R166, 0xfffffe48 ;  /* 0xfffffe48a6047836 */ /* 0x000fe20000000000 */
[----:B------:R-:W-:Y:S02]  /*7a50*/  ISETP.GE.AND P0, PT, R122, R165, PT ;  /* 0x000000a57a00720c */ /* 0x000fe40003f06270 */
[----:B------:R-:W-:Y:S01]  /*7a60*/  FSEL R205, R112, -INF , !P6 ;  /* 0xff80000070cd7808 */ /* 0x000fe20007000000 */
[----:B------:R-:W-:Y:S01]  /*7a70*/  VIADD R112, R166, 0xfffffe40 ;  /* 0xfffffe40a6707836 */ /* 0x000fe20000000000 */
[----:B------:R-:W-:Y:S02]  /*7a80*/  FSEL R110, R110, -INF , !P1 ;  /* 0xff8000006e6e7808 */ /* 0x000fe40004800000 */
[----:B------:R-:W-:-:S02]  /*7a90*/  FSEL R109, R109, -INF , !P0 ;  /* 0xff8000006d6d7808 */ /* 0x000fc40004000000 */
[----:B------:R-:W-:Y:S02]  /*7aa0*/  FSEL R114, R114, -INF , !P3 ;  /* 0xff80000072727808 */ /* 0x000fe40005800000 */
[----:B------:R-:W-:Y:S02]  /*7ab0*/  FSEL R113, R113, -INF , !P4 ;  /* 0xff80000071717808 */ /* 0x000fe40006000000 */
[CC--:B------:R-:W-:Y:S01]  /*7ac0*/  ISETP.GE.AND P1, PT, R4.reuse, R165.reuse, PT ;  /* 0x000000a50400720c */ /* 0x0c0fe20003f26270 */
[C---:B-1----:R-:W-:Y:S01]  /*7ad0*/  HMMA.16816.F32 R96, R156.reuse, R8, R96 ;  /* 0x000000089c60723c */ /* 0x042fe20000001860 */
[-C--:B------:R-:W-:Y:S01]  /*7ae0*/  ISETP.GE.AND P0, PT, R4, R164.reuse, PT ;  /* 0x000000a40400720c */ /* 0x080fe20003f06270 */
[----:B------:R-:W-:Y:S01]  /*7af0*/  VIADD R4, R166, 0xfffffe50 ;  /* 0xfffffe50a6047836 */ /* 0x000fe20000000000 */
[-C--:B------:R-:W-:Y:S01]  /*7b00*/  ISETP.GE.AND P6, PT, R122, R164.reuse, PT ;  /* 0x000000a47a00720c */ /* 0x080fe20003fc6270 */
[----:B------:R-:W-:Y:S01]  /*7b10*/  VIADD R8, R166, 0xfffffe51 ;  /* 0xfffffe51a6087836 */ /* 0x000fe20000000000 */
[----:B------:R-:W-:Y:S01]  /*7b20*/  ISETP.GE.AND P3, PT, R112, R165, PT ;  /* 0x000000a57000720c */ /* 0x000fe20003f66270 */
[----:B------:R-:W-:Y:S01]  /*7b30*/  VIADD R9, R166, 0xfffffe59 ;  /* 0xfffffe59a6097836 */ /* 0x000fe20000000000 */
[----:B------:R-:W-:Y:S01]  /*7b40*/  ISETP.GE.AND P4, PT, R112, R164, PT ;  /* 0x000000a47000720c */ /* 0x000fe20003f86270 */
[----:B------:R-:W-:Y:S01]  /*7b50*/  HMMA.16816.F32 R92, R156, R10, R92 ;  /* 0x0000000a9c5c723c */ /* 0x000fe2000000185c */
[----:B------:R-:W-:-:S02]  /*7b60*/  FSEL R111, R111, -INF , !P6 ;  /* 0xff8000006f6f7808 */ /* 0x000fc40007000000 */
[----:B------:R-:W-:Y:S02]  /*7b70*/  FSEL R227, R104, -INF , !P3 ;  /* 0xff80000068e37808 */ /* 0x000fe40005800000 */
[----:B------:R-:W-:Y:S02]  /*7b80*/  FSEL R106, R106, -INF , !P4 ;  /* 0xff8000006a6a7808 */ /* 0x000fe40006000000 */
[----:B------:R-:W-:Y:S02]  /*7b90*/  FSEL R105, R105, -INF , !P5 ;  /* 0xff80000069697808 */ /* 0x000fe40006800000 */
[CC--:B------:R-:W-:Y:S02]  /*7ba0*/  ISETP.GE.AND P6, PT, R5.reuse, R165.reuse, PT ;  /* 0x000000a50500720c */ /* 0x0c0fe40003fc6270 */
[----:B------:R-:W-:Y:S01]  /*7bb0*/  ISETP.GE.AND P3, PT, R5, R164, PT ;  /* 0x000000a40500720c */ /* 0x000fe20003f66270 */
[----:B--2---:R-:W-:Y:S01]  /*7bc0*/  HMMA.16816.F32 R88, R156, R116, R88 ;  /* 0x000000749c58723c */ /* 0x004fe20000001858 */
[----:B------:R-:W-:-:S02]  /*7bd0*/  ISETP.GE.AND P4, PT, R4, R165, PT ;  /* 0x000000a50400720c */ /* 0x000fc40003f86270 */
[-C--:B------:R-:W-:Y:S02]  /*7be0*/  ISETP.GE.AND P5, PT, R4, R164.reuse, PT ;  /* 0x000000a40400720c */ /* 0x080fe40003fa6270 */
[----:B------:R-:W1:Y:S01]  /*7bf0*/  LDSM.16.M88.4 R4, [R208+0x2c00] ;  /* 0x002c0000d004783b */ /* 0x000e620000000200 */
[----:B------:R-:W-:Y:S02]  /*7c00*/  FSEL R107, R107, -INF , !P2 ;  /* 0xff8000006b6b7808 */ /* 0x000fe40005000000 */
[----:B------:R-:W-:Y:S01]  /*7c10*/  FSEL R233, R100, -INF , !P1 ;  /* 0xff80000064e97808 */ /* 0x000fe20004800000 */
[----:B------:R-:W-:Y:S01]  /*7c20*/  HMMA.16816.F32 R84, R156, R118, R84 ;  /* 0x000000769c54723c */ /* 0x000fe20000001854 */
[----:B------:R-:W-:Y:S01]  /*7c30*/  ISETP.GE.AND P2, PT, R8, R165, PT ;  /* 0x000000a50800720c */ /* 0x000fe20003f46270 */
[----:B------:R-:W-:Y:S01]  /*7c40*/  VIADD R100, R166, 0xfffffe69 ;  /* 0xfffffe69a6647836 */ /* 0x000fe20000000000 */
        /* <DEDUP_REMOVED lines=9> */
[----:B------:R-:W-:Y:S01]  /*7ce0*/  VIADD R96, R166, 0xfffffe61 ;  /* 0xfffffe61a6607836 */ /* 0x000fe20000000000 */
[----:B------:R-:W-:-:S02]  /*7cf0*/  FSEL R98, R98, -INF , !P5 ;  /* 0xff80000062627808 */ /* 0x000fc40006800000 */
[----:B------:R-:W-:Y:S02]  /*7d00*/  FSEL R117, R97, -INF , !P2 ;  /* 0xff80000061757808 */ /* 0x000fe40005000000 */
[CC--:B------:R-:W-:Y:S02]  /*7d10*/  ISETP.GE.AND P3, PT, R9.reuse, R165.reuse, PT ;  /* 0x000000a50900720c */ /* 0x0c0fe40003f66270 */
[-C--:B------:R-:W-:Y:S02]  /*7d20*/  ISETP.GE.AND P4, PT, R9, R164.reuse, PT ;  /* 0x000000a40900720c */ /* 0x080fe40003f86270 */
[C---:B------:R-:W-:Y:S02]  /*7d30*/  ISETP.GE.AND P5, PT, R8.reuse, R165, PT ;  /* 0x000000a50800720c */ /* 0x040fe40003fa6270 */
[----:B------:R-:W-:Y:S02]  /*7d40*/  ISETP.GE.AND P2, PT, R8, R164, PT ;  /* 0x000000a40800720c */ /* 0x000fe40003f46270 */
[----:B------:R-:W2:Y:S01]  /*7d50*/  LDSM.16.M88.4 R8, [R208+0x3000] ;  /* 0x00300000d008783b */ /* 0x000ea20000000200 */
[----:B------:R-:W-:Y:S01]  /*7d60*/  FSEL R237, R92, -INF , !P0 ;  /* 0xff8000005ced7808 */ /* 0x000fe20004000000 */
[----:B------:R-:W-:Y:S01]  /*7d70*/  VIADD R92, R166, 0xfffffe68 ;  /* 0xfffffe68a65c7836 */ /* 0x000fe20000000000 */
[----:B------:R-:W-:-:S02]  /*7d80*/  FSEL R99, R99, -INF , !P1 ;  /* 0xff80000063637808 */ /* 0x000fc40004800000 */
[CC--:B------:R-:W-:Y:S02]  /*7d90*/  ISETP.GE.AND P1, PT, R96.reuse, R165.reuse, PT ;  /* 0x000000a56000720c */ /* 0x0c0fe40003f26270 */
[-C--:B------:R-:W-:Y:S01]  /*7da0*/  ISETP.GE.AND P0, PT, R96, R164.reuse, PT ;  /* 0x000000a46000720c */ /* 0x080fe20003f06270 */
[C---:B-1----:R-:W-:Y:S01]  /*7db0*/  HMMA.16816.F32 R80, R156.reuse, R4, R80 ;  /* 0x000000049c50723c */ /* 0x042fe20000001850 */
[----:B------:R-:W-:Y:S01]  /*7dc0*/  FSEL R96, R94, -INF , !P6 ;  /* 0xff8000005e607808 */ /* 0x000fe20007000000 */
[C---:B------:R-:W-:Y:S01]  /*7dd0*/  VIADD R4, R166.reuse, 0xfffffe71 ;  /* 0xfffffe71a6047836 */ /* 0x040fe20000000000 */
[----:B------:R-:W-:Y:S01]  /*7de0*/  FSEL R241, R93, -INF , !P3 ;  /* 0xff8000005df17808 */ /* 0x000fe20005800000 */
[----:B------:R-:W-:Y:S01]  /*7df0*/  VIADD R5, R166, 0xfffffe79 ;  /* 0xfffffe79a6057836 */ /* 0x000fe20000000000 */
[C---:B------:R-:W-:Y:S02]  /*7e00*/  ISETP.GE.AND P6, PT, R92.reuse, R165, PT ;  /* 0x000000a55c00720c */ /* 0x040fe40003fc6270 */
[----:B------:R-:W-:Y:S01]  /*7e10*/  ISETP.GE.AND P3, PT, R92, R164, PT ;  /* 0x000000a45c00720c */ /* 0x000fe20003f66270 */
[----:B------:R-:W-:Y:S01]  /*7e20*/  HMMA.16816.F32 R76, R156, R6, R76 ;  /* 0x000000069c4c723c */ /* 0x000fe2000000184c */
[----:B------:R-:W-:-:S02]  /*7e30*/  FSEL R97, R95, -INF , !P4 ;  /* 0xff8000005f617808 */ /* 0x000fc40006000000 */
[----:B------:R-:W1:Y:S01]  /*7e40*/  LDSM.16.M88.4 R92, [R208+0x3400] ;  /* 0x00340000d05c783b */ /* 0x000e620000000200 */
[----:B------:R-:W-:Y:S02]  /*7e50*/  FSEL R91, R91, -INF , !P0 ;  /* 0xff8000005b5b7808 */ /* 0x000fe40004000000 */
[----:B------:R-:W-:Y:S02]  /*7e60*/  FSEL R245, R84, -INF , !P6 ;  /* 0xff80000054f57808 */ /* 0x000fe40007000000 */
[CC--:B------:R-:W-:Y:S02]  /*7e70*/  ISETP.GE.AND P0, PT, R4.reuse, R165.reuse, PT ;  /* 0x000000a50400720c */ /* 0x0c0fe40003f06270 */
[----:B------:R-:W-:Y:S01]  /*7e80*/  ISETP.GE.AND P6, PT, R4, R164, PT ;  /* 0x000000a40400720c */ /* 0x000fe20003fc6270 */
[----:B------:R-:W-:Y:S01]  /*7e90*/  VIADD R4, R166, 0xfffffe78 ;  /* 0xfffffe78a6047836 */ /* 0x000fe20000000000 */
[----:B------:R-:W-:Y:S02]  /*7ea0*/  ISETP.GE.AND P4, PT, R100, R165, PT ;  /* 0x000000a56400720c */ /* 0x000fe40003f86270 */
[----:B------:R-:W-:Y:S01]  /*7eb0*/  FSEL R243, R88, -INF , !P5 ;  /* 0xff80000058f37808 */ /* 0x000fe20006800000 */
[----:B------:R-:W-:Y:S01]  /*7ec0*/  VIADD R88, R166, 0xfffffe70 ;  /* 0xfffffe70a6587836 */ /* 0x000fe20000000000 */
[----:B------:R-:W-:-:S02]  /*7ed0*/  FSEL R86, R86, -INF , !P3 ;  /* 0xff80000056567808 */ /* 0x000fc40005800000 */
[----:B------:R-:W-:Y:S02]  /*7ee0*/  FSEL R85, R85, -INF , !P4 ;  /* 0xff80000055557808 */ /* 0x000fe40006000000 */
[----:B------:R-:W-:Y:S02]  /*7ef0*/  FSEL R90, R90, -INF , !P2 ;  /* 0xff8000005a5a7808 */ /* 0x000fe40005000000 */
[----:B------:R-:W-:Y:S02]  /*7f00*/  FSEL R89, R89, -INF , !P1 ;  /* 0xff80000059597808 */ /* 0x000fe40004800000 */
[CC--:B------:R-:W-:Y:S01]  /*7f10*/  ISETP.GE.AND P3, PT, R4.reuse, R165.reuse, PT ;  /* 0x000000a50400720c */ /* 0x0c0fe20003f66270 */
[C---:B--2---:R-:W-:Y:S01]  /*7f20*/  HMMA.16816.F32 R72, R156.reuse, R8, R72 ;  /* 0x000000089c48723c */ /* 0x044fe20000001848 */
        /* <DEDUP_REMOVED lines=8> */
[----:B------:R-:W-:Y:S01]  /*7fb0*/  FSEL R87, R87, -INF , !P5 ;  /* 0xff80000057577808 */ /* 0x000fe20006800000 */
[----:B------:R-:W-:Y:S01]  /*7fc0*/  VIADD R88, R166, 0xfffffe99 ;  /* 0xfffffe99a6587836 */ /* 0x000fe20000000000 */
[----:B------:R-:W-:-:S02]  /*7fd0*/  FSEL R247, R80, -INF , !P2 ;  /* 0xff80000050f77808 */ /* 0x000fc40005000000 */
[----:B------:R-:W-:Y:S02]  /*7fe0*/  FSEL R82, R82, -INF , !P1 ;  /* 0xff80000052527808 */ /* 0x000fe40004800000 */
[----:B------:R-:W-:Y:S02]  /*7ff0*/  FSEL R81, R81, -INF , !P0 ;  /* 0xff80000051517808 */ /* 0x000fe40004000000 */
[CC--:B------:R-:W-:Y:S01]  /*8000*/  ISETP.GE.AND P5, PT, R5.reuse, R165.reuse, PT ;  /* 0x000000a50500720c */ /* 0x0c0fe20003fa6270 */
[----:B-1----:R-:W-:Y:S01]  /*8010*/  HMMA.16816.F32 R64, R156, R92, R64 ;  /* 0x0000005c9c40723c */ /* 0x002fe20000001840 */
[-C--:B------:R-:W-:Y:S02]  /*8020*/  ISETP.GE.AND P2, PT, R5, R164.reuse, PT ;  /* 0x000000a40500720c */ /* 0x080fe40003f46270 */
[C---:B------:R-:W-:Y:S02]  /*8030*/  ISETP.GE.AND P1, PT, R4.reuse, R165, PT ;  /* 0x000000a50400720c */ /* 0x040fe40003f26270 */
[----:B------:R-:W-:-:S02]  /*8040*/  ISETP.GE.AND P0, PT, R4, R164, PT ;  /* 0x000000a40400720c */ /* 0x000fc40003f06270 */
[----:B------:R-:W1:Y:S01]  /*8050*/  LDSM.16.M88.4 R4, [R208+0x3800] ;  /* 0x00380000d004783b */ /* 0x000e620000000200 */
[----:B------:R-:W-:Y:S01]  /*8060*/  FSEL R83, R83, -INF , !P6 ;  /* 0xff80000053537808 */ /* 0x000fe20007000000 */
[----:B------:R-:W-:Y:S01]  /*8070*/  HMMA.16816.F32 R60, R156, R94, R60 ;  /* 0x0000005e9c3c723c */ /* 0x000fe2000000183c */
[----:B------:R-:W-:Y:S02]  /*8080*/  FSEL R251, R76, -INF , !P3 ;  /* 0xff8000004cfb7808 */ /* 0x000fe40005800000 */
[C---:B------:R-:W-:Y:S02]  /*8090*/  ISETP.GE.AND P6, PT, R8.reuse, R165, PT ;  /* 0x000000a50800720c */ /* 0x040fe40003fc6270 */
[----:B------:R-:W-:Y:S01]  /*80a0*/  ISETP.GE.AND P3, PT, R8, R164, PT ;  /* 0x000000a40800720c */ /* 0x000fe20003f66270 */
[----:B------:R-:W-:Y:S01]  /*80b0*/  VIADD R8, R166, 0xfffffe88 ;  /* 0xfffffe88a6087836 */ /* 0x000fe20000000000 */
[----:B------:R-:W-:Y:S02]  /*80c0*/  FSEL R78, R78, -INF , !P4 ;  /* 0xff8000004e4e7808 */ /* 0x000fe40006000000 */
[----:B------:R-:W-:-:S02]  /*80d0*/  FSEL R77, R77, -INF , !P5 ;  /* 0xff8000004d4d7808 */ /* 0x000fc40006800000 */
[C---:B------:R-:W-:Y:S02]  /*80e0*/  ISETP.GE.AND P4, PT, R8.reuse, R165, PT ;  /* 0x000000a50800720c */ /* 0x040fe40003f86270 */
[----:B------:R-:W-:Y:S01]  /*80f0*/  ISETP.GE.AND P5, PT, R8, R164, PT ;  /* 0x000000a40800720c */ /* 0x000fe20003fa6270 */
[----:B------:R-:W-:Y:S01]  /*8100*/  VIADD R8, R166, 0xfffffe90 ;  /* 0xfffffe90a6087836 */ /* 0x000fe20000000000 */
[----:B------:R-:W-:Y:S02]  /*8110*/  FSEL R79, R79, -INF , !P2 ;  /* 0xff8000004f4f7808 */ /* 0x000fe40005000000 */
[----:B------:R-:W-:Y:S01]  /*8120*/  FSEL R76, R72, -INF , !P1 ;  /* 0xff800000484c7808 */ /* 0x000fe20004800000 */
[----:B------:R-:W-:Y:S01]  /*8130*/  VIADD R72, R166, 0xfffffe91 ;  /* 0xfffffe91a6487836 */ /* 0x000fe20000000000 */
[----:B------:R-:W-:Y:S02]  /*8140*/  FSEL R74, R74, -INF , !P0 ;  /* 0xff8000004a4a7808 */ /* 0x000fe40004000000 */
[----:B------:R-:W-:-:S02]  /*8150*/  FSEL R93, R73, -INF , !P6 ;  /* 0xff800000495d7808 */ /* 0x000fc40007000000 */
        /* <DEDUP_REMOVED lines=17> */
[----:B------:R-:W-:Y:S01]  /*8270*/  VIADD R68, R166, 0xfffffea0 ;  /* 0xfffffea0a6447836 */ /* 0x000fe20000000000 */
[----:B------:R-:W-:Y:S01]  /*8280*/  FSEL R66, R66, -INF , !P6 ;  /* 0xff80000042427808 */ /* 0x000fe20007000000 */
[----:B------:R-:W-:Y:S01]  /*8290*/  HMMA.16816.F32 R52, R156, R6, R52 ;  /* 0x000000069c34723c */ /* 0x000fe20000001834 */
[----:B------:R-:W-:-:S02]  /*82a0*/  FSEL R65, R65, -INF , !P3 ;  /* 0xff80000041417808 */ /* 0x000fc40005800000 */
[----:B------:R-:W-:Y:S02]  /*82b0*/  FSEL R73, R71, -INF , !P1 ;  /* 0xff80000047497808 */ /* 0x000fe40004800000 */
[CC--:B------:R-:W-:Y:S02]  /*82c0*/  ISETP.GE.AND P6, PT, R68.reuse, R165.reuse, PT ;  /* 0x000000a54400720c */ /* 0x0c0fe40003fc6270 */
[----:B------:R-:W-:Y:S02]  /*82d0*/  ISETP.GE.AND P3, PT, R68, R164, PT ;  /* 0x000000a44400720c */ /* 0x000fe40003f66270 */
[----:B------:R-:W1:Y:S01]  /*82e0*/  LDSM.16.M88.4 R68, [R208+0x4000] ;  /* 0x00400000d044783b */ /* 0x000e620000000200 */
[----:B------:R-:W-:Y:S02]  /*82f0*/  FSEL R67, R67, -INF , !P4 ;  /* 0xff80000043437808 */ /* 0x000fe40006000000 */
[----:B------:R-:W-:Y:S02]  /*8300*/  FSEL R60, R60, -INF , !P5 ;  /* 0xff8000003c3c7808 */ /* 0x000fe40006800000 */
[----:B------:R-:W-:-:S02]  /*8310*/  ISETP.GE.AND P4, PT, R4, R165, PT ;  /* 0x000000a50400720c */ /* 0x000fc40003f86270 */
[-C--:B------:R-:W-:Y:S01]  /*8320*/  ISETP.GE.AND P5, PT, R4, R164.reuse, PT ;  /* 0x000000a40400720c */ /* 0x080fe20003fa6270 */
[----:B------:R-:W-:Y:S01]  /*8330*/  VIADD R4, R166, 0xfffffea8 ;  /* 0xfffffea8a6047836 */ /* 0x000fe20000000000 */
[-C--:B------:R-:W-:Y:S02]  /*8340*/  ISETP.GE.AND P1, PT, R88, R165.reuse, PT ;  /* 0x000000a55800720c */ /* 0x080fe40003f26270 */
[----:B------:R-:W-:Y:S02]  /*8350*/  FSEL R62, R62, -INF , !P2 ;  /* 0xff8000003e3e7808 */ /* 0x000fe40005000000 */
[----:B------:R-:W-:Y:S01]  /*8360*/  FSEL R61, R61, -INF , !P1 ;  /* 0xff8000003d3d7808 */ /* 0x000fe20004800000 */
[C---:B--2---:R-:W-:Y:S01]  /*8370*/  HMMA.16816.F32 R48, R156.reuse, R8, R48 ;  /* 0x000000089c30723c */ /* 0x044fe20000001830 */
[----:B------:R-:W-:Y:S01]  /*8380*/  FSEL R64, R64, -INF , !P0 ;  /* 0xff80000040407808 */ /* 0x000fe20004000000 */
[----:B------:R-:W-:Y:S01]  /*8390*/  VIADD R8, R166, 0xfffffeb1 ;  /* 0xfffffeb1a6087836 */ /* 0x000fe20000000000 */
[----:B------:R-:W-:Y:S01]  /*83a0*/  ISETP.GE.AND P2, PT, R4, R165, PT ;  /* 0x000000a50400720c */ /* 0x000fe20003f46270 */
[----:B------:R-:W-:Y:S01]  /*83b0*/  VIADD R9, R166, 0xfffffeb9 ;  /* 0xfffffeb9a6097836 */ /* 0x000fe20000000000 */
[-C--:B------:R-:W-:Y:S01]  /*83c0*/  ISETP.GE.AND P1, PT, R4, R164.reuse, PT ;  /* 0x000000a40400720c */ /* 0x080fe20003f26270 */
        /* <DEDUP_REMOVED lines=8> */
[----:B------:R-:W-:Y:S02]  /*8450*/  ISETP.GE.AND P6, PT, R5, R164, PT ;  /* 0x000000a40500720c */ /* 0x000fe40003fc6270 */
[----:B------:R-:W-:-:S02]  /*8460*/  ISETP.GE.AND P3, PT, R4, R165, PT ;  /* 0x000000a50400720c */ /* 0x000fc40003f66270 */
[-C--:B------:R-:W-:Y:S02]  /*8470*/  ISETP.GE.AND P4, PT, R4, R164.reuse, PT ;  /* 0x000000a40400720c */ /* 0x080fe40003f86270 */
[----:B------:R-:W2:Y:S01]  /*8480*/  LDSM.16.M88.4 R4, [R208+0x4400] ;  /* 0x00440000d004783b */ /* 0x000ea20000000200 */
[----:B------:R-:W-:Y:S01]  /*8490*/  FSEL R59, R59, -INF , !P5 ;  /* 0xff8000003b3b7808 */ /* 0x000fe20006800000 */
[C---:B-1----:R-:W-:Y:S01]  /*84a0*/  HMMA.16816.F32 R40, R156.reuse, R68, R40 ;  /* 0x000000449c28723c */ /* 0x042fe20000001828 */
        /* <DEDUP_REMOVED lines=8> */
[C---:B------:R-:W-:Y:S02]  /*8530*/  ISETP.GE.AND P1, PT, R8.reuse, R165, PT ;  /* 0x000000a50800720c */ /* 0x040fe40003f26270 */
[----:B------:R-:W-:Y:S01]  /*8540*/  ISETP.GE.AND P0, PT, R8, R164, PT ;  /* 0x000000a40800720c */ /* 0x000fe20003f06270 */
[----:B------:R-:W-:Y:S01]  /*8550*/  VIADD R8, R166, 0xfffffec0 ;  /* 0xfffffec0a6087836 */ /* 0x000fe20000000000 */
[----:B------:R-:W-:Y:S01]  /*8560*/  FSEL R174, R48, -INF , !P3 ;  /* 0xff80000030ae7808 */ /* 0x000fe20005800000 */
[----:B------:R-:W-:Y:S01]  /*8570*/  VIADD R48, R166, 0xfffffec1 ;  /* 0xfffffec1a6307836 */ /* 0x000fe20000000000 */
        /* <DEDUP_REMOVED lines=9> */
[----:B------:R-:W1:Y:S01]  /*8610*/  LDSM.16.M88.4 R8, [R208+0x4800] ;  /* 0x00480000d008783b */ /* 0x000e620000000200 */
[----:B------:R-:W-:-:S02]  /*8620*/  FSEL R51, R51, -INF , !P2 ;  /* 0xff80000033337808 */ /* 0x000fc40005000000 */
[CC--:B------:R-:W-:Y:S02]  /*8630*/  ISETP.GE.AND P2, PT, R48.reuse, R165.reuse, PT ;  /* 0x000000a53000720c */ /* 0x0c0fe40003f46270 */
[-C--:B------:R-:W-:Y:S01]  /*8640*/  ISETP.GE.AND P1, PT, R48, R164.reuse, PT ;  /* 0x000000a43000720c */ /* 0x080fe20003f26270 */
[C---:B--2---:R-:W-:Y:S01]  /*8650*/  HMMA.16816.F32 R32, R156.reuse, R4, R32 ;  /* 0x000000049c20723c */ /* 0x044fe20000001820 */
[----:B------:R-:W-:Y:S02]  /*8660*/  FSEL R48, R46, -INF , !P0 ;  /* 0xff8000002e307808 */ /* 0x000fe40004000000 */
[----:B------:R-:W-:Y:S02]  /*8670*/  FSEL R178, R45, -INF , !P6 ;  /* 0xff8000002db27808 */ /* 0x000fe40007000000 */
[CC--:B------:R-:W-:Y:S02]  /*8680*/  ISETP.GE.AND P0, PT, R44.reuse, R165.reuse, PT ;  /* 0x000000a52c00720c */ /* 0x0c0fe40003f06270 */
[----:B------:R-:W-:Y:S01]  /*8690*/  ISETP.GE.AND P6, PT, R44, R164, PT ;  /* 0x000000a42c00720c */ /* 0x000fe20003fc6270 */
[----:B------:R-:W-:Y:S01]  /*86a0*/  VIADD R44, R166, 0xfffffed0 ;  /* 0xfffffed0a62c7836 */ /* 0x000fe20000000000 */
[----:B------:R-:W-:Y:S01]  /*86b0*/  FSEL R42, R42, -INF , !P5 ;  /* 0xff8000002a2a7808 */ /* 0x000fe20006800000 */
[----:B------:R-:W-:Y:S01]  /*86c0*/  HMMA.16816.F32 R28, R156, R6, R28 ;  /* 0x000000069c1c723c */ /* 0x000fe2000000181c */
[----:B------:R-:W-:Y:S01]  /*86d0*/  FSEL R4, R41, -INF , !P2 ;  /* 0xff80000029047808 */ /* 0x000fe20005000000 */
[C---:B------:R-:W-:Y:S01]  /*86e0*/  VIADD R6, R166.reuse, 0xfffffed9 ;  /* 0xfffffed9a6067836 */ /* 0x040fe20000000000 */
[----:B------:R-:W-:Y:S01]  /*86f0*/  FSEL R49, R47, -INF , !P3 ;  /* 0xff8000002f317808 */ /* 0x000fe20005800000 */
[----:B------:R-:W-:Y:S01]  /*8700*/  VIADD R7, R166, 0xfffffee1 ;  /* 0xfffffee1a6077836 */ /* 0x000fe20000000000 */
[----:B------:R-:W-:-:S02]  /*8710*/  ISETP.GE.AND P5, PT, R44, R165, PT ;  /* 0x000000a52c00720c */ /* 0x000fc40003fa6270 */
[-C--:B------:R-:W-:Y:S02]  /*8720*/  ISETP.GE.AND P2, PT, R44, R164.reuse, PT ;  /* 0x000000a42c00720c */ /* 0x080fe40003f46270 */
[----:B------:R-:W2:Y:S01]  /*8730*/  LDSM.16.M88.4 R44, [R208+0x4c00] ;  /* 0x004c0000d02c783b */ /* 0x000ea20000000200 */
[----:B------:R-:W-:Y:S01]  /*8740*/  FSEL R176, R40, -INF , !P4 ;  /* 0xff80000028b07808 */ /* 0x000fe20006000000 */
[----:B------:R-:W-:Y:S01]  /*8750*/  VIADD R40, R166, 0xfffffed1 ;  /* 0xfffffed1a6287836 */ /* 0x000fe20000000000 */
[----:B------:R-:W-:Y:S01]  /*8760*/  ISETP.GE.AND P4, PT, R52, R164, PT ;  /* 0x000000a43400720c */ /* 0x000fe20003f86270 */
[----:B------:R-:W-:-:S04]  /*8770*/  DEPBAR.LE SB0, 0x0 ;  /* 0x000080000000791a */ /* 0x000fc80000000000 */
[----:B------:R-:W-:Y:S02]  /*8780*/  FSEL R39, R39, -INF , !P4 ;  /* 0xff80000027277808 */ /* 0x000fe40006000000 */
[----:B------:R-:W-:Y:S02]  /*8790*/  FSEL R249, R32, -INF , !P5 ;  /* 0xff80000020f97808 */ /* 0x000fe40006800000 */
[----:B------:R-:W-:Y:S02]  /*87a0*/  FSEL R43, R43, -INF , !P1 ;  /* 0xff8000002b2b7808 */ /* 0x000fe40004800000 */
[CC--:B------:R-:W-:Y:S01]  /*87b0*/  ISETP.GE.AND P4, PT, R6.reuse, R165.reuse, PT ;  /* 0x000000a50600720c */ /* 0x0c0fe20003f86270 */
[----:B-1----:R-:W-:Y:S01]  /*87c0*/  HMMA.16816.F32 R24, R156, R8, R24 ;  /* 0x000000089c18723c */ /* 0x002fe20000001818 */
[----:B------:R-:W-:Y:S01]  /*87d0*/  ISETP.GE.AND P5, PT, R6, R164, PT ;  /* 0x000000a40600720c */ /* 0x000fe20003fa6270 */
[----:B------:R-:W-:Y:S01]  /*87e0*/  VIADD R6, R166, 0xfffffee0 ;  /* 0xfffffee0a6067836 */ /* 0x000fe20000000000 */
[----:B------:R-:W-:-:S02]  /*87f0*/  ISETP.GE.AND P1, PT, R40, R165, PT ;  /* 0x000000a52800720c */ /* 0x000fc40003f26270 */
[----:B------:R-:W-:Y:S02]  /*8800*/  FSEL R34, R34, -INF , !P2 ;  /* 0xff80000022227808 */ /* 0x000fe40005000000 */
[----:B------:R-:W-:Y:S01]  /*8810*/  FSEL R239, R33, -INF , !P1 ;  /* 0xff80000021ef7808 */ /* 0x000fe20004800000 */
[----:B------:R-:W-:Y:S01]  /*8820*/  HMMA.16816.F32 R20, R156, R10, R20 ;  /* 0x0000000a9c14723c */ /* 0x000fe20000001814 */
[C---:B------:R-:W-:Y:S02]  /*8830*/  ISETP.GE.AND P2, PT, R6.reuse, R165, PT ;  /* 0x000000a50600720c */ /* 0x040fe40003f46270 */
[-C--:B------:R-:W-:Y:S01]  /*8840*/  ISETP.GE.AND P1, PT, R6, R164.reuse, PT ;  /* 0x000000a40600720c */ /* 0x080fe20003f26270 */
[----:B------:R-:W-:Y:S01]  /*8850*/  VIADD R6, R166, 0xfffffee9 ;  /* 0xfffffee9a6067836 */ /* 0x000fe20000000000 */
[----:B------:R-:W-:Y:S01]  /*8860*/  FSEL R5, R36, -INF , !P0 ;  /* 0xff80000024057808 */ /* 0x000fe20004000000 */
[----:B------:R-:W-:Y:S01]  /*8870*/  VIADD R36, R166, 0xfffffed8 ;  /* 0xfffffed8a6247836 */ /* 0x000fe20000000000 */
[----:B------:R-:W-:-:S02]  /*8880*/  ISETP.GE.AND P0, PT, R40, R164, PT ;  /* 0x000000a42800720c */ /* 0x000fc40003f06270 */
[----:B------:R-:W-:Y:S02]  /*8890*/  FSEL R33, R31, -INF , !P5 ;  /* 0xff8000001f217808 */ /* 0x000fe40006800000 */
[----:B------:R-:W-:Y:S02]  /*88a0*/  FSEL R197, R24, -INF , !P2 ;  /* 0xff80000018c57808 */ /* 0x000fe40005000000 */
[----:B------:R-:W-:Y:S02]  /*88b0*/  FSEL R35, R35, -INF , !P0 ;  /* 0xff80000023237808 */ /* 0x000fe40004000000 */
[CC--:B------:R-:W-:Y:S01]  /*88c0*/  ISETP.GE.AND P5, PT, R6.reuse, R165.reuse, PT ;  /* 0x000000a50600720c */ /* 0x0c0fe20003fa6270 */
[----:B--2---:R-:W-:Y:S01]  /*88d0*/  HMMA.16816.F32 R16, R156, R44, R16 ;  /* 0x0000002c9c10723c */ /* 0x004fe20000001810 */
[----:B------:R-:W-:Y:S01]  /*88e0*/  BAR.SYNC.DEFER_BLOCKING 0x0 ;  /* 0x0000000000007b1d */ /* 0x000fe20000010000 */
[----:B------:R-:W-:Y:S01]  /*88f0*/  ISETP.GE.AND P2, PT, R6, R164, PT ;  /* 0x000000a40600720c */ /* 0x000fe20003f46270 */
[----:B------:R-:W-:Y:S01]  /*8900*/  VIADD R6, R166, 0xfffffef0 ;  /* 0xfffffef0a6067836 */ /* 0x000fe20000000000 */
[----:B------:R-:W-:-:S02]  /*8910*/  ISETP.GE.AND P0, PT, R7, R165, PT ;  /* 0x000000a50700720c */ /* 0x000fc40003f06270 */
[----:B------:R-:W-:Y:S02]  /*8920*/  FSEL R38, R38, -INF , !P6 ;  /* 0xff80000026267808 */ /* 0x000fe40007000000 */
[-C--:B------:R-:W-:Y:S01]  /*8930*/  ISETP.GE.AND P6, PT, R36, R165.reuse, PT ;  /* 0x000000a52400720c */ /* 0x080fe20003fc6270 */
[----:B------:R-:W-:Y:S01]  /*8940*/  HMMA.16816.F32 R12, R156, R46, R12 ;  /* 0x0000002e9c0c723c */ /* 0x000fe2000000180c */
[----:B------:R-:W-:Y:S02]  /*8950*/  ISETP.GE.AND P3, PT, R52, R165, PT ;  /* 0x000000a53400720c */ /* 0x000fe40003f66270 */
[----:B------:R-:W-:Y:S02]  /*8960*/  FSEL R185, R25, -INF , !P0 ;  /* 0xff80000019b97808 */ /* 0x000fe40004000000 */
[----:B------:R-:W-:Y:S02]  /*8970*/  ISETP.GE.AND P0, PT, R6, R164, PT ;  /* 0x000000a40600720c */ /* 0x000fe40003f06270 */
[----:B------:R-:W-:-:S02]  /*8980*/  FSEL R217, R28, -INF , !P6 ;  /* 0xff8000001cd97808 */ /* 0x000fc40007000000 */
[----:B------:R-:W-:Y:S02]  /*8990*/  FSEL R170, R37, -INF , !P3 ;  /* 0xff80000025aa7808 */ /* 0x000fe40005800000 */
[-C--:B------:R-:W-:Y:S01]  /*89a0*/  ISETP.GE.AND P6, PT, R7, R164.reuse, PT ;  /* 0x000000a40700720c */ /* 0x080fe20003fc6270 */
[----:B------:R-:W-:Y:S01]  /*89b0*/  VIADD R7, R166, 0xfffffee8 ;  /* 0xfffffee8a6077836 */ /* 0x000fe20000000000 */
[----:B------:R-:W-:Y:S02]  /*89c0*/  ISETP.GE.AND P3, PT, R36, R164, PT ;  /* 0x000000a42400720c */ /* 0x000fe40003f66270 */
[----:B------:R-:W-:Y:S02]  /*89d0*/  FSEL R45, R18, -INF , !P0 ;  /* 0xff800000122d7808 */ /* 0x000fe40004000000 */
[----:B------:R-:W-:Y:S02]  /*89e0*/  ISETP.GE.AND P0, PT, R192, 0x3, PT ;  /* 0x00000003c000780c */ /* 0x000fe40003f06270 */
[----:B------:R-:W-:-:S02]  /*89f0*/  FSEL R32, R30, -INF , !P3 ;  /* 0xff8000001e207808 */ /* 0x000fc40005800000 */
[----:B------:R-:W-:Y:S02]  /*8a00*/  FSEL R201, R29, -INF , !P4 ;  /* 0xff8000001dc97808 */ /* 0x000fe40006000000 */
[----:B------:R-:W-:Y:S02]  /*8a10*/  FSEL R36, R26, -INF , !P1 ;  /* 0xff8000001a247808 */ /* 0x000fe40004800000 */
[CC--:B------:R-:W-:Y:S02]  /*8a20*/  ISETP.GE.AND P3, PT, R7.reuse, R165.reuse, PT ;  /* 0x000000a50700720c */ /* 0x0c0fe40003f66270 */
[----:B------:R-:W-:Y:S01]  /*8a30*/  ISETP.GE.AND P4, PT, R7, R164, PT ;  /* 0x000000a40700720c */ /* 0x000fe20003f86270 */
[----:B------:R-:W-:Y:S01]  /*8a40*/  VIADD R7, R166, 0xfffffef1 ;  /* 0xfffffef1a6077836 */ /* 0x000fe20000000000 */
[----:B------:R-:W-:Y:S01]  /*8a50*/  ISETP.GE.AND P1, PT, R6, R165, PT ;  /* 0x000000a50600720c */ /* 0x000fe20003f26270 */
[C---:B------:R-:W-:Y:S01]  /*8a60*/  VIADD R6, R166.reuse, 0xfffffef9 ;  /* 0xfffffef9a6067836 */ /* 0x040fe20000000000 */
[----:B------:R-:W-:Y:S01]  /*8a70*/  FSEL R37, R27, -INF , !P6 ;  /* 0xff8000001b257808 */ /* 0x000fe20007000000 */
[----:B------:R-:W-:Y:S01]  /*8a80*/  VIADD R166, R166, 0xfffffef8 ;  /* 0xfffffef8a6a67836 */ /* 0x000fe20000000000 */
[----:B------:R-:W-:-:S02]  /*8a90*/  FSEL R183, R20, -INF , !P3 ;  /* 0xff80000014b77808 */ /* 0x000fc40005800000 */
[----:B------:R-:W-:Y:S02]  /*8aa0*/  FSEL R40, R22, -INF , !P4 ;  /* 0xff80000016287808 */ /* 0x000fe40006000000 */
[----:B------:R-:W-:Y:S02]  /*8ab0*/  FSEL R155, R21, -INF , !P5 ;  /* 0xff800000159b7808 */ /* 0x000fe40006800000 */
[----:B------:R-:W-:Y:S02]  /*8ac0*/  FSEL R41, R23, -INF , !P2 ;  /* 0xff80000017297808 */ /* 0x000fe40005000000 */
[----:B------:R-:W-:Y:S02]  /*8ad0*/  FSEL R44, R16, -INF , !P1 ;  /* 0xff800000102c7808 */ /* 0x000fe40004800000 */
[C---:B------:R-:W-:Y:S02]  /*8ae0*/  ISETP.GE.AND P6, PT, R7.reuse, R165, PT ;  /* 0x000000a50700720c */ /* 0x040fe40003fc6270 */
[----:B------:R-:W-:-:S02]  /*8af0*/  ISETP.GE.AND P3, PT, R7, R164, PT ;  /* 0x000000a40700720c */ /* 0x000fc40003f66270 */
[-C--:B------:R-:W-:Y:S02]  /*8b00*/  ISETP.GE.AND P4, PT, R6, R165.reuse, PT ;  /* 0x000000a50600720c */ /* 0x080fe40003f86270 */
[C---:B------:R-:W-:Y:S02]  /*8b10*/  ISETP.GE.AND P5, PT, R166.reuse, R165, PT ;  /* 0x000000a5a600720c */ /* 0x040fe40003fa6270 */
[-C--:B------:R-:W-:Y:S02]  /*8b20*/  ISETP.GE.AND P2, PT, R166, R164.reuse, PT ;  /* 0x000000a4a600720c */ /* 0x080fe40003f46270 */
[----:B------:R-:W-:Y:S02]  /*8b30*/  ISETP.GE.AND P1, PT, R6, R164, PT ;  /* 0x000000a40600720c */ /* 0x000fe40003f26270 */
[----:B------:R-:W-:Y:S02]  /*8b40*/  FSEL R47, R17, -INF , !P6 ;  /* 0xff800000112f7808 */ /* 0x000fe40007000000 */
[----:B------:R-:W-:-:S02]  /*8b50*/  FSEL R52, R19, -INF , !P3 ;  /* 0xff80000013347808 */ /* 0x000fc40005800000 */
[----:B------:R-:W-:Y:S02]  /*8b60*/  FSEL R56, R13, -INF , !P4 ;  /* 0xff8000000d387808 */ /* 0x000fe40006000000 */
[----:B------:R-:W-:Y:S02]  /*8b70*/  FSEL R57, R12, -INF , !P5 ;  /* 0xff8000000c397808 */ /* 0x000fe40006800000 */
        /* <DEDUP_REMOVED lines=37> */
[----:B------:R-:W-:-:S09]  /*8dd0*/  LOP3.LUT R3, RZ, R7, RZ, 0x33, !PT ;  /* 0x00000007ff037212 */ /* 0x000fd200078e33ff */
        /* <DEDUP_REMOVED lines=27> */
.L_x_1410:
[----:B------:R-:W-:Y:S01]  /*8f90*/  UMOV UR4, URZ ;  /* 0x000000ff00047c82 */ /* 0x000fe20008000000 */
[----:B------:R-:W-:Y:S01]  /*8fa0*/  IMAD.SHL.U32 R3, R188, 0x100, RZ ;  /* 0x00000100bc037824 */ /* 0x000fe200078e00ff */
[----:B------:R-:W-:-:S05]  /*8fb0*/  IADD3 R6, P0, PT, RZ, -UR4, RZ ;  /* 0x80000004ff067c10 */ /* 0x000fca000ff1e0ff */
[----:B------:R-:W-:-:S05]  /*8fc0*/  IMAD.X R3, RZ, RZ, ~R3, P0 ;  /* 0x000000ffff037224 */ /* 0x000fca00000e0e03 */
[----:B------:R-:W-:-:S04]  /*8fd0*/  SHF.R.S64 R7, R6, 0x1f, R3 ;  /* 0x0000001f06077819 */ /* 0x000fc80000001003 */
[----:B------:R-:W-:-:S04]  /*8fe0*/  IADD3 R216, P0, PT, R7, R216, RZ ;  /* 0x000000d807d87210 */ /* 0x000fc80007f1e0ff */
[----:B------:R-:W-:-:S09]  /*8ff0*/  LEA.HI.X.SX32 R215, R3, R215, 0x1, P0 ;  /* 0x000000d703d77211 */ /* 0x000fd200000f0eff */
.L_x_1411:
[C---:B------:R-:W-:Y:S01]  /*9000*/  IMAD.SHL.U32 R3, R188.reuse, 0x40, RZ ;  /* 0x00000040bc037824 */ /* 0x040fe200078e00ff */
[----:B------:R-:W-:Y:S01]  /*9010*/  SHF.L.U64.HI R188, R188, 0x6, R189 ;  /* 0x00000006bcbc7819 */ /* 0x000fe200000102bd */
[----:B------:R-:W-:Y:S02]  /*9020*/  IMAD.MOV.U32 R18, RZ, RZ, R216 ;  /* 0x000000ffff127224 */ /* 0x000fe400078e00d8 */
[----:B------:R-:W-:Y:S01]  /*9030*/  IMAD.MOV.U32 R19, RZ, RZ, R215 ;  /* 0x000000ffff137224 */ /* 0x000fe200078e00d7 */
[----:B------:R-:W-:-:S04]  /*9040*/  IADD3 R6, P0, PT, R3, R216, RZ ;  /* 0x000000d803067210 */ /* 0x000fc80007f1e0ff */
[-C--:B------:R-:W-:Y:S01]  /*9050*/  IADD3 R14, P1, PT, R6, R3.reuse, RZ ;  /* 0x00000003060e7210 */ /* 0x080fe20007f3e0ff */
[----:B------:R-:W-:Y:S01]  /*9060*/  IMAD.X R7, R188, 0x1, R215, P0 ;  /* 0x00000001bc077824 */ /* 0x000fe200000e06d7 */
[----:B------:R-:W-:Y:S01]  /*9070*/  @!PT LDS RZ, [RZ] ;  /* 0x00000000fffff984 */ /* 0x000fe20000000800 */
[----:B------:R-:W-:Y:S01]  /*9080*/  @!PT LDS RZ, [RZ] ;  /* 0x00000000fffff984 */ /* 0x000fe20000000800 */
[----:B------:R-:W-:Y:S01]  /*9090*/  @!PT LDS RZ, [RZ] ;  /* 0x00000000fffff984 */ /* 0x000fe20000000800 */
[----:B------:R1:W-:Y:S02]  /*90a0*/  LDGSTS.E.BYPASS.LTC128B.128 [R223+0x1000], desc[UR16][R18.64] ;  /* 0x0100000012df7fae */ /* 0x0003e4000b981a10 */
        /* <DEDUP_REMOVED lines=19> */
.L_x_1409:
[----:B-1----:R-:W-:Y:S01]  /*91e0*/  FMNMX3.FTZ R6, R2, R181, R187, !PT ;  /* 0x000000b502067276 */ /* 0x002fe200078100bb */
[----:B------:R-:W-:Y:S01]  /*91f0*/  LDSM.16.MT88.4 R20, [R210+0x5400] ;  /* 0x00540000d214783b */ /* 0x000fe20000004200 */
[----:B------:R-:W-:Y:S02]  /*9200*/  VIMNMX R192, PT, PT, R192, 0x2, !PT ;  /* 0x00000002c0c07848 */ /* 0x000fe40007fe0100 */
[----:B------:R-:W-:Y:S01]  /*9210*/  FMNMX3.FTZ R6, R6, R191, R193, !PT ;  /* 0x000000bf06067276 */ /* 0x000fe200078100c1 */
        /* <DEDUP_REMOVED lines=116> */
[----:B--2---:R-:W-:Y:S01]  /*9960*/  F2FP.F16.F32.PACK_AB R14, R158, R163 ;  /* 0x000000a39e0e723e */ /* 0x004fe200000000ff */
        /* <DEDUP_REMOVED lines=10> */
[--C-:B------:R-:W-:Y:S01]  /*9a10*/  FFMA.FTZ R64, R176, UR6, -R148.reuse ;  /* 0x00000006b0407c23 */ /* 0x100fe20008010894 */
[----:B------:R-:W-:Y:S01]  /*9a20*/  FFMA.FTZ R56, R56, UR6, -R148 ;  /* 0x0000000638387c23 */ /* 0x000fe20008010894 */
[----:B------:R-:W-:-:S02]  /*9a30*/  IADD3 R227, PT, PT, R192, -0x3, RZ ;  /* 0xfffffffdc0e37810 */ /* 0x000fc40007ffe0ff */
[----:B------:R-:W-:Y:S01]  /*9a40*/  FMNMX3.FTZ R6, R6, R53, R46, !PT ;  /* 0x0000003506067276 */ /* 0x000fe2000781002e */
[----:B------:R-:W2:Y:S01]  /*9a50*/  MUFU.EX2 R154, R154 ;  /* 0x0000009a009a7308 */ /* 0x000ea20000000800 */
[----:B-1----:R-:W-:-:S03]  /*9a60*/  F2FP.F16.F32.PACK_AB R28, R156, R161 ;  /* 0x000000a19c1c723e */ /* 0x002fc600000000ff */
[----:B------:R-:W1:Y:S04]  /*9a70*/  SHFL.BFLY PT, R3, R6, 0x2, 0x1f ;  /* 0x0c401f0006037f89 */ /* 0x000e6800000e0000 */
[----:B------:R-:W-:Y:S08]  /*9a80*/  MUFU.EX2 R157, R157 ;  /* 0x0000009d009d7308 */ /* 0x000ff00000000800 */
[----:B------:R-:W-:Y:S01]  /*9a90*/  MUFU.EX2 R152, R152 ;  /* 0x0000009800987308 */ /* 0x000fe20000000800 */
[----:B--2---:R-:W-:-:S07]  /*9aa0*/  F2FP.F16.F32.PACK_AB R30, R154, R159 ;  /* 0x0000009f9a1e723e */ /* 0x004fce00000000ff */
[----:B------:R-:W-:Y:S01]  /*9ab0*/  MUFU.EX2 R131, R131 ;  /* 0x0000008300837308 */ /* 0x000fe20000000800 */
[----:B-1----:R-:W-:-:S07]  /*9ac0*/  FMNMX.FTZ R3, R6, R3, !PT ;  /* 0x0000000306037209 */ /* 0x002fce0007810000 */
[----:B------:R-:W-:Y:S01]  /*9ad0*/  MUFU.EX2 R130, R130 ;  /* 0x0000008200827308 */ /* 0x000fe20000000800 */
[----:B------:R-:W1:Y:S07]  /*9ae0*/  SHFL.BFLY PT, R6, R3, 0x1, 0x1f ;  /* 0x0c201f0003067f89 */ /* 0x000e6e00000e0000 */
[----:B------:R-:W-:Y:S08]  /*9af0*/  MUFU.EX2 R129, R129 ;  /* 0x0000008100817308 */ /* 0x000ff00000000800 */
[----:B------:R-:W-:Y:S08]  /*9b00*/  MUFU.EX2 R128, R128 ;  /* 0x0000008000807308 */ /* 0x000ff00000000800 */
[----:B------:R-:W-:Y:S01]  /*9b10*/  MUFU.EX2 R127, R127 ;  /* 0x0000007f007f7308 */ /* 0x000fe20000000800 */
[----:B-1----:R-:W-:Y:S01]  /*9b20*/  FMNMX.FTZ R149, R3, R6, !PT ;  /* 0x0000000603957209 */ /* 0x002fe20007810000 */
[----:B------:R-:W-:Y:S01]  /*9b30*/  FFMA.FTZ R3, R5, UR6, -R148 ;  /* 0x0000000605037c23 */ /* 0x000fe20008010894 */
[----:B------:R-:W-:-:S02]  /*9b40*/  FSEL R5, R150, RZ, P1 ;  /* 0x000000ff96057208 */ /* 0x000fc40000800000 */
        /* <DEDUP_REMOVED lines=8> */
[----:B------:R-:W-:Y:S02]  /*9bd0*/  FADD.FTZ R9, R0, -R9 ;  /* 0x8000000900097221 */ /* 0x000fe40000010000 */
[--C-:B------:R-:W-:Y:S01]  /*9be0*/  FFMA.FTZ R181, R153, UR6, -R60.reuse ;  /* 0x0000000699b57c23 */ /* 0x100fe2000801083c */
[--C-:B------:R-:W-:Y:S01]  /*9bf0*/  FFMA.FTZ R162, R167, UR6, -R60.reuse ;  /* 0x00000006a7a27c23 */ /* 0x100fe2000801083c */
[--C-:B------:R-:W-:Y:S01]  /*9c00*/  FFMA.FTZ R160, R173, UR6, -R60.reuse ;  /* 0x00000006ada07c23 */ /* 0x100fe2000801083c */
[--C-:B------:R-:W-:Y:S01]  /*9c10*/  FFMA.FTZ R153, R171, UR6, -R60.reuse ;  /* 0x00000006ab997c23 */ /* 0x100fe2000801083c */
[----:B------:R-:W-:Y:S01]  /*9c20*/  FMUL.FTZ R167, R9, UR6 ;  /* 0x0000000609a77c20 */ /* 0x000fe20008410000 */
[----:B------:R-:W2:Y:S01]  /*9c30*/  MUFU.EX2 R168, R2 ;  /* 0x0000000200a87308 */ /* 0x000ea20000000800 */
[----:B------:R-:W3:Y:S01]  /*9c40*/  LDSM.16.MT88.4 R8, [R209] ;  /* 0x00000000d108783b */ /* 0x000ee20000004200 */
        /* <DEDUP_REMOVED lines=15> */
[-C--:B--2---:R-:W-:Y:S01]  /*9d40*/  FMUL.FTZ R16, R144, R168.reuse ;  /* 0x000000a890107220 */ /* 0x084fe20000410000 */
[-C--:B------:R-:W-:Y:S01]  /*9d50*/  FMUL.FTZ R17, R145, R168.reuse ;  /* 0x000000a891117220 */ /* 0x080fe20000410000 */
[-C--:B------:R-:W-:Y:S01]  /*9d60*/  FMUL.FTZ R140, R140, R168.reuse ;  /* 0x000000a88c8c7220 */ /* 0x080fe20000410000 */
[-C--:B------:R-:W-:Y:S01]  /*9d70*/  FMUL.FTZ R141, R141, R168.reuse ;  /* 0x000000a88d8d7220 */ /* 0x080fe20000410000 */
[--C-:B------:R-:W-:Y:S01]  /*9d80*/  FFMA.FTZ R144, R175, UR6, -R60.reuse ;  /* 0x00000006af907c23 */ /* 0x100fe2000801083c */
        /* <DEDUP_REMOVED lines=10> */
[----:B------:R-:W2:Y:S01]  /*9e30*/  MUFU.EX2 R153, R153 ;  /* 0x0000009900997308 */ /* 0x000ea20000000800 */
[----:B----4-:R-:W-:Y:S01]  /*9e40*/  F2FP.F16.F32.PACK_AB R13, R162, R181 ;  /* 0x000000b5a20d723e */ /* 0x010fe200000000ff */
[--C-:B------:R-:W-:Y:S01]  /*9e50*/  FFMA.FTZ R74, R74, UR6, -R60.reuse ;  /* 0x000000064a4a7c23 */ /* 0x100fe2000801083c */
[--C-:B------:R-:W-:Y:S01]  /*9e60*/  FFMA.FTZ R75, R75, UR6, -R60.reuse ;  /* 0x000000064b4b7c23 */ /* 0x100fe2000801083c */
[--C-:B------:R-:W-:Y:S01]  /*9e70*/  FFMA.FTZ R72, R72, UR6, -R60.reuse ;  /* 0x0000000648487c23 */ /* 0x100fe2000801083c */
[--C-:B------:R-:W-:Y:S01]  /*9e80*/  FFMA.FTZ R145, R73, UR6, -R60.reuse ;  /* 0x0000000649917c23 */ /* 0x100fe2000801083c */
[--C-:B------:R-:W-:Y:S01]  /*9e90*/  FFMA.FTZ R62, R62, UR6, -R60.reuse ;  /* 0x000000063e3e7c23 */ /* 0x100fe2000801083c */
[----:B------:R-:W-:Y:S01]  /*9ea0*/  FFMA.FTZ R63, R63, UR6, -R60 ;  /* 0x000000063f3f7c23 */ /* 0x000fe2000801083c */
[----:B------:R-:W4:Y:S01]  /*9eb0*/  MUFU.EX2 R167, R167 ;  /* 0x000000a700a77308 */ /* 0x000f220000000800 */
[----:B------:R-:W-:Y:S01]  /*9ec0*/  FFMA.FTZ R229, R229, R168, R166 ;  /* 0x000000a8e5e57223 */ /* 0x000fe200000100a6 */
[--C-:B------:R-:W-:Y:S01]  /*9ed0*/  FFMA.FTZ R58, R58, UR6, -R60.reuse ;  /* 0x000000063a3a7c23 */ /* 0x100fe2000801083c */
[--C-:B------:R-:W-:Y:S01]  /*9ee0*/  FFMA.FTZ R59, R59, UR6, -R60.reuse ;  /* 0x000000063b3b7c23 */ /* 0x100fe2000801083c */
[--C-:B------:R-:W-:Y:S01]  /*9ef0*/  FFMA.FTZ R54, R54, UR6, -R60.reuse ;  /* 0x0000000636367c23 */ /* 0x100fe2000801083c */
[----:B------:R-:W-:Y:S01]  /*9f00*/  FADD.FTZ R164, R164, R229 ;  /* 0x000000e5a4a47221 */ /* 0x000fe20000010000 */
[--C-:B------:R-:W-:Y:S01]  /*9f10*/  FFMA.FTZ R55, R55, UR6, -R60.reuse ;  /* 0x0000000637377c23 */ /* 0x100fe2000801083c */
[----:B------:R-:W-:Y:S01]  /*9f20*/  FFMA.FTZ R48, R48, UR6, -R60 ;  /* 0x0000000630307c23 */ /* 0x000fe2000801083c */
[----:B------:R-:W-:Y:S01]  /*9f30*/  MUFU.EX2 R165, R165 ;  /* 0x000000a500a57308 */ /* 0x000fe20000000800 */
[----:B--2---:R-:W-:Y:S01]  /*9f40*/  F2FP.F16.F32.PACK_AB R15, R153, R160 ;  /* 0x000000a0990f723e */ /* 0x004fe200000000ff */
[----:B------:R-:W-:Y:S01]  /*9f50*/  FADD.FTZ R163, R163, R164 ;  /* 0x000000a4a3a37221 */ /* 0x000fe20000010000 */
[----:B------:R-:W-:Y:S01]  /*9f60*/  FFMA.FTZ R49, R49, UR6, -R60 ;  /* 0x0000000631317c23 */ /* 0x000fe2000801083c */
[----:B------:R-:W-:Y:S01]  /*9f70*/  FFMA.FTZ R2, R170, UR6, -R148 ;  /* 0x00000006aa027c23 */ /* 0x000fe20008010894 */
[--C-:B------:R-:W-:Y:S01]  /*9f80*/  FFMA.FTZ R42, R42, UR6, -R60.reuse ;  /* 0x000000062a2a7c23 */ /* 0x100fe2000801083c */
[----:B------:R-:W-:Y:S01]  /*9f90*/  FADD.FTZ R158, R158, R163 ;  /* 0x000000a39e9e7221 */ /* 0x000fe20000010000 */
[--C-:B------:R-:W-:Y:S01]  /*9fa0*/  FFMA.FTZ R43, R43, UR6, -R60.reuse ;  /* 0x000000062b2b7c23 */ /* 0x100fe2000801083c */
[----:B------:R-:W2:Y:S01]  /*9fb0*/  MUFU.EX2 R0, R0 ;  /* 0x0000000000007308 */ /* 0x000ea20000000800 */
[-C--:B----4-:R-:W-:Y:S01]  /*9fc0*/  FMUL.FTZ R18, R146, R167.reuse ;  /* 0x000000a792127220 */ /* 0x090fe20000410000 */
        /* <DEDUP_REMOVED lines=9> */
[--C-:B------:R-:W-:Y:S01]  /*a060*/  FFMA.FTZ R147, R66, UR6, -R60.reuse ;  /* 0x0000000642937c23 */ /* 0x100fe2000801083c */
[----:B------:R-:W-:Y:S01]  /*a070*/  FFMA.FTZ R66, R67, UR6, -R60 ;  /* 0x0000000643427c23 */ /* 0x000fe2000801083c */
[----:B------:R-:W-:Y:S01]  /*a080*/  FFMA.FTZ R167, R232, R167, R181 ;  /* 0x000000a7e8a77223 */ /* 0x000fe200000100b5 */
[----:B------:R-:W-:Y:S01]  /*a090*/  FADD.FTZ R161, R161, R158 ;  /* 0x0000009ea1a17221 */ /* 0x000fe20000010000 */
[--C-:B------:R-:W-:Y:S01]  /*a0a0*/  FFMA.FTZ R67, R50, UR6, -R60.reuse ;  /* 0x0000000632437c23 */ /* 0x100fe2000801083c */
[----:B------:R-:W-:Y:S01]  /*a0b0*/  MUFU.EX2 R123, R123 ;  /* 0x0000007b007b7308 */ /* 0x000fe20000000800 */
[C---:B------:R-:W-:Y:S01]  /*a0c0*/  HMMA.16816.F32 R4, R12.reuse, R6, R140 ;  /* 0x000000060c04723c */ /* 0x040fe2000000188c */
[----:B--2---:R-:W-:Y:S01]  /*a0d0*/  F2FP.F16.F32.PACK_AB R29, R0, R165 ;  /* 0x000000a5001d723e */ /* 0x004fe200000000ff */
[--C-:B------:R-:W-:Y:S01]  /*a0e0*/  FFMA.FTZ R143, R90, UR6, -R60.reuse ;  /* 0x000000065a8f7c23 */ /* 0x100fe2000801083c */
[--C-:B------:R-:W-:Y:S01]  /*a0f0*/  FFMA.FTZ R90, R91, UR6, -R60.reuse ;  /* 0x000000065b5a7c23 */ /* 0x100fe2000801083c */
[--C-:B------:R-:W-:Y:S01]  /*a100*/  FFMA.FTZ R91, R87, UR6, -R60.reuse ;  /* 0x00000006575b7c23 */ /* 0x100fe2000801083c */
[--C-:B------:R-:W-:Y:S01]  /*a110*/  FFMA.FTZ R142, R78, UR6, -R60.reuse ;  /* 0x000000064e8e7c23 */ /* 0x100fe2000801083c */
[----:B------:R-:W-:Y:S01]  /*a120*/  FADD.FTZ R167, R162, R167 ;  /* 0x000000a7a2a77221 */ /* 0x000fe20000010000 */
[----:B------:R-:W1:Y:S01]  /*a130*/  MUFU.EX2 R141, R169 ;  /* 0x000000a9008d7308 */ /* 0x000e620000000800 */
[C---:B---3--:R-:W-:Y:S01]  /*a140*/  HMMA.16816.F32 R136, R12.reuse, R8, R136 ;  /* 0x000000080c88723c */ /* 0x048fe20000001888 */
[----:B------:R-:W-:Y:S01]  /*a150*/  FADD.FTZ R156, R156, R161 ;  /* 0x000000a19c9c7221 */ /* 0x000fe20000010000 */
[----:B------:R-:W-:Y:S01]  /*a160*/  FADD.FTZ R160, R160, R167 ;  /* 0x000000a7a0a07221 */ /* 0x000fe20000010000 */
[--C-:B------:R-:W-:Y:S01]  /*a170*/  FFMA.FTZ R50, R51, UR6, -R60.reuse ;  /* 0x0000000633327c23 */ /* 0x100fe2000801083c */
[----:B------:R-:W-:Y:S01]  /*a180*/  FFMA.FTZ R38, R38, UR6, -R60 ;  /* 0x0000000626267c23 */ /* 0x000fe2000801083c */
[----:B------:R-:W-:Y:S01]  /*a190*/  FADD.FTZ R159, R159, R156 ;  /* 0x0000009c9f9f7221 */ /* 0x000fe20000010000 */
[----:B------:R-:W-:Y:S01]  /*a1a0*/  FADD.FTZ R160, R153, R160 ;  /* 0x000000a099a07221 */ /* 0x000fe20000010000 */
[----:B------:R-:W-:Y:S01]  /*a1b0*/  MUFU.EX2 R120, R120 ;  /* 0x0000007800787308 */ /* 0x000fe20000000800 */
[----:B------:R-:W-:Y:S01]  /*a1c0*/  HMMA.16816.F32 R12, R12, R10, R132 ;  /* 0x0000000a0c0c723c */ /* 0x000fe20000001884 */
[----:B------:R-:W2:Y:S01]  /*a1d0*/  LDSM.16.MT88.4 R8, [R210+0x5800] ;  /* 0x00580000d208783b */ /* 0x000ea20000004200 */
[--C-:B------:R-:W-:Y:S01]  /*a1e0*/  FFMA.FTZ R133, R121, UR6, -R60.reuse ;  /* 0x0000000679857c23 */ /* 0x100fe2000801083c */
[--C-:B------:R-:W-:Y:S01]  /*a1f0*/  FFMA.FTZ R134, R114, UR6, -R60.reuse ;  /* 0x0000000672867c23 */ /* 0x100fe2000801083c */
[--C-:B------:R-:W-:Y:S01]  /*a200*/  FFMA.FTZ R114, R110, UR6, -R60.reuse ;  /* 0x000000066e727c23 */ /* 0x100fe2000801083c */
[--C-:B------:R-:W-:Y:S01]  /*a210*/  FFMA.FTZ R135, R106, UR6, -R60.reuse ;  /* 0x000000066a877c23 */ /* 0x100fe2000801083c */
[----:B------:R-:W-:Y:S01]  /*a220*/  FFMA.FTZ R106, R107, UR6, -R60 ;  /* 0x000000066b6a7c23 */ /* 0x000fe2000801083c */
[----:B------:R-:W3:Y:S01]  /*a230*/  MUFU.EX2 R132, R151 ;  /* 0x0000009700847308 */ /* 0x000ee20000000800 */
[----:B-1----:R-:W-:Y:S01]  /*a240*/  F2FP.F16.F32.PACK_AB R31, R141, R144 ;  /* 0x000000908d1f723e */ /* 0x002fe200000000ff */
[----:B------:R-:W-:Y:S01]  /*a250*/  FADD.FTZ R165, R165, R160 ;  /* 0x000000a0a5a57221 */ /* 0x000fe20000010000 */
[----:B------:R-:W-:Y:S01]  /*a260*/  FADD.FTZ R154, R154, R159 ;  /* 0x0000009f9a9a7221 */ /* 0x000fe20000010000 */
[--C-:B------:R-:W-:Y:S01]  /*a270*/  FFMA.FTZ R121, R249, UR6, -R148.reuse ;  /* 0x00000006f9797c23 */ /* 0x100fe20008010894 */
[--C-:B------:R-:W-:Y:S01]  /*a280*/  FFMA.FTZ R110, R239, UR6, -R148.reuse ;  /* 0x00000006ef6e7c23 */ /* 0x100fe20008010894 */
[----:B------:R-:W-:Y:S01]  /*a290*/  FADD.FTZ R165, R0, R165 ;  /* 0x000000a500a57221 */ /* 0x000fe20000010000 */
[--C-:B------:R-:W-:Y:S01]  /*a2a0*/  FFMA.FTZ R107, R217, UR6, -R148.reuse ;  /* 0x00000006d96b7c23 */ /* 0x100fe20008010894 */
[C---:B------:R-:W-:Y:S01]  /*a2b0*/  HMMA.16816.F32 R16, R28.reuse, R20, R16 ;  /* 0x000000141c10723c */ /* 0x040fe20000001810 */
[----:B------:R-:W1:Y:S01]  /*a2c0*/  MUFU.EX2 R133, R133 ;  /* 0x0000008500857308 */ /* 0x000e620000000800 */
[----:B------:R-:W-:Y:S01]  /*a2d0*/  FADD.FTZ R144, R144, R165 ;  /* 0x000000a590907221 */ /* 0x000fe20000010000 */
[----:B------:R-:W-:Y:S01]  /*a2e0*/  FFMA.FTZ R140, R201, UR6, -R148 ;  /* 0x00000006c98c7c23 */ /* 0x000fe20008010894 */
[--C-:B------:R-:W-:Y:S01]  /*a2f0*/  FFMA.FTZ R34, R34, UR6, -R60.reuse ;  /* 0x0000000622227c23 */ /* 0x100fe2000801083c */
[----:B------:R-:W-:Y:S01]  /*a300*/  FFMA.FTZ R35, R35, UR6, -R60 ;  /* 0x0000000623237c23 */ /* 0x000fe2000801083c */
[----:B------:R-:W-:Y:S01]  /*a310*/  FADD.FTZ R141, R141, R144 ;  /* 0x000000908d8d7221 */ /* 0x000fe20000010000 */
[----:B------:R-:W-:Y:S01]  /*a320*/  FFMA.FTZ R32, R32, UR6, -R60 ;  /* 0x0000000620207c23 */ /* 0x000fe2000801083c */
[C---:B------:R-:W-:Y:S01]  /*a330*/  HMMA.16816.F32 R4, R28.reuse, R22, R4 ;  /* 0x000000161c04723c */ /* 0x040fe20000001804 */
[----:B------:R-:W4:Y:S01]  /*a340*/  LDSM.16.MT88.4 R20, [R209+0x800] ;  /* 0x00080000d114783b */ /* 0x000f220000004200 */
[----:B------:R-:W-:Y:S01]  /*a350*/  MUFU.EX2 R134, R134 ;  /* 0x0000008600867308 */ /* 0x000fe20000000800 */
[--C-:B------:R-:W-:Y:S01]  /*a360*/  FFMA.FTZ R87, R197, UR6, -R148.reuse ;  /* 0x00000006c5577c23 */ /* 0x100fe20008010894 */
[--C-:B------:R-:W-:Y:S01]  /*a370*/  FFMA.FTZ R78, R185, UR6, -R148.reuse ;  /* 0x00000006b94e7c23 */ /* 0x100fe20008010894 */
[--C-:B------:R-:W-:Y:S01]  /*a380*/  FFMA.FTZ R73, R183, UR6, -R148.reuse ;  /* 0x00000006b7497c23 */ /* 0x100fe20008010894 */
[----:B------:R-:W-:Y:S01]  /*a390*/  FFMA.FTZ R0, R155, UR6, -R148 ;  /* 0x000000069b007c23 */ /* 0x000fe20008010894 */
[--C-:B------:R-:W-:Y:S01]  /*a3a0*/  FFMA.FTZ R36, R36, UR6, -R60.reuse ;  /* 0x0000000624247c23 */ /* 0x100fe2000801083c */
[----:B------:R-:W-:Y:S01]  /*a3b0*/  HMMA.16816.F32 R136, R28, R24, R136 ;  /* 0x000000181c88723c */ /* 0x000fe20000001888 */
[--C-:B------:R-:W-:Y:S01]  /*a3c0*/  FFMA.FTZ R37, R37, UR6, -R60.reuse ;  /* 0x0000000625257c23 */ /* 0x100fe2000801083c */
[----:B------:R-:W5:Y:S01]  /*a3d0*/  MUFU.EX2 R115, R115 ;  /* 0x0000007300737308 */ /* 0x000f620000000800 */
[--C-:B------:R-:W-:Y:S01]  /*a3e0*/  FFMA.FTZ R40, R40, UR6, -R60.reuse ;  /* 0x0000000628287c23 */ /* 0x100fe2000801083c */
[----:B------:R-:W-:-:S04]  /*a3f0*/  FFMA.FTZ R41, R41, UR6, -R60 ;  /* 0x0000000629297c23 */ /* 0x000fc8000801083c */
[----:B------:R-:W-:Y:S01]  /*a400*/  HMMA.16816.F32 R24, R28, R26, R12 ;  /* 0x0000001a1c18723c */ /* 0x000fe2000000180c */
[----:B------:R-:W5:Y:S01]  /*a410*/  LDSM.16.MT88.4 R12, [R210+0x5c00] ;  /* 0x005c0000d20c783b */ /* 0x000f620000004200 */
[----:B------:R-:W-:Y:S01]  /*a420*/  F2FP.F16.F32.PACK_AB R28, R152, R157 ;  /* 0x0000009d981c723e */ /* 0x000fe200000000ff */
[----:B------:R-:W-:Y:S01]  /*a430*/  MUFU.EX2 R114, R114 ;  /* 0x0000007200727308 */ /* 0x000fe20000000800 */
[----:B---3--:R-:W-:Y:S01]  /*a440*/  F2FP.F16.F32.PACK_AB R29, R123, R132 ;  /* 0x000000847b1d723e */ /* 0x008fe200000000ff */
[----:B------:R-:W-:Y:S01]  /*a450*/  FADD.FTZ R157, R157, R154 ;  /* 0x0000009a9d9d7221 */ /* 0x000fe20000010000 */
[----:B------:R-:W-:Y:S01]  /*a460*/  F2FP.F16.F32.PACK_AB R30, R130, R131 ;  /* 0x00000083821e723e */ /* 0x000fe200000000ff */
[----:B------:R-:W-:Y:S01]  /*a470*/  FADD.FTZ R132, R132, R141 ;  /* 0x0000008d84847221 */ /* 0x000fe20000010000 */
[----:B-1----:R-:W-:Y:S01]  /*a480*/  F2FP.F16.F32.PACK_AB R31, R133, R120 ;  /* 0x00000078851f723e */ /* 0x002fe200000000ff */
[----:B------:R-:W-:Y:S02]  /*a490*/  FADD.FTZ R152, R152, R157 ;  /* 0x0000009d98987221 */ /* 0x000fe40000010000 */
[----:B------:R-:W1:Y:S01]  /*a4a0*/  MUFU.EX2 R111, R111 ;  /* 0x0000006f006f7308 */ /* 0x000e620000000800 */
[----:B------:R-:W-:Y:S01]  /*a4b0*/  FADD.FTZ R123, R123, R132 ;  /* 0x000000847b7b7221 */ /* 0x000fe20000010000 */
[----:B------:R-:W-:-:S02]  /*a4c0*/  FADD.FTZ R131, R131, R152 ;  /* 0x0000009883837221 */ /* 0x000fc40000010000 */
[----:B--2---:R-:W-:Y:S01]  /*a4d0*/  HMMA.16816.F32 R16, R28, R8, R16 ;  /* 0x000000081c10723c */ /* 0x004fe20000001810 */
[----:B------:R-:W-:Y:S01]  /*a4e0*/  FADD.FTZ R120, R120, R123 ;  /* 0x0000007b78787221 */ /* 0x000fe20000010000 */
[----:B------:R-:W-:Y:S02]  /*a4f0*/  FADD.FTZ R130, R130, R131 ;  /* 0x0000008382827221 */ /* 0x000fe40000010000 */
[----:B------:R-:W-:Y:S01]  /*a500*/  MUFU.EX2 R125, R125 ;  /* 0x0000007d007d7308 */ /* 0x000fe20000000800 */
[----:B------:R-:W-:-:S03]  /*a510*/  FADD.FTZ R133, R133, R120 ;  /* 0x0000007885857221 */ /* 0x000fc60000010000 */
[C---:B------:R-:W-:Y:S01]  /*a520*/  HMMA.16816.F32 R4, R28.reuse, R10, R4 ;  /* 0x0000000a1c04723c */ /* 0x040fe20000001804 */
[----:B------:R-:W2:Y:S03]  /*a530*/  LDSM.16.MT88.4 R8, [R209+0xc00] ;  /* 0x000c0000d108783b */ /* 0x000ea60000004200 */
[----:B------:R-:W3:Y:S04]  /*a540*/  MUFU.EX2 R124, R124 ;  /* 0x0000007c007c7308 */ /* 0x000ee80000000800 */
[C---:B----4-:R-:W-:Y:S04]  /*a550*/  HMMA.16816.F32 R136, R28.reuse, R20, R136 ;  /* 0x000000141c88723c */ /* 0x050fe80000001888 */
[----:B------:R-:W-:Y:S04]  /*a560*/  MUFU.EX2 R122, R122 ;  /* 0x0000007a007a7308 */ /* 0x000fe80000000800 */
[----:B------:R-:W-:Y:S01]  /*a570*/  HMMA.16816.F32 R24, R28, R22, R24 ;  /* 0x000000161c18723c */ /* 0x000fe20000001818 */
[----:B------:R-:W4:Y:S01]  /*a580*/  LDSM.16.MT88.4 R20, [R210+0x6000] ;  /* 0x00600000d214783b */ /* 0x000f220000004200 */
[----:B------:R-:W-:Y:S01]  /*a590*/  F2FP.F16.F32.PACK_AB R28, R128, R129 ;  /* 0x00000081801c723e */ /* 0x000fe200000000ff */
[----:B------:R-:W-:Y:S01]  /*a5a0*/  FADD.FTZ R129, R129, R130 ;  /* 0x0000008281817221 */ /* 0x000fe20000010000 */
[----:B-----5:R-:W-:Y:S01]  /*a5b0*/  F2FP.F16.F32.PACK_AB R29, R115, R134 ;  /* 0x00000086731d723e */ /* 0x020fe200000000ff */
[----:B------:R-:W-:Y:S01]  /*a5c0*/  MUFU.EX2 R119, R119 ;  /* 0x0000007700777308 */ /* 0x000fe20000000800 */
[----:B------:R-:W-:Y:S01]  /*a5d0*/  F2FP.F16.F32.PACK_AB R30, R126, R127 ;  /* 0x0000007f7e1e723e */ /* 0x000fe200000000ff */
[----:B------:R-:W-:Y:S01]  /*a5e0*/  FADD.FTZ R134, R134, R133 ;  /* 0x0000008586867221 */ /* 0x000fe20000010000 */
[----:B-1----:R-:W-:Y:S01]  /*a5f0*/  F2FP.F16.F32.PACK_AB R31, R111, R114 ;  /* 0x000000726f1f723e */ /* 0x002fe200000000ff */
[----:B------:R-:W-:-:S02]  /*a600*/  FADD.FTZ R128, R128, R129 ;  /* 0x0000008180807221 */ /* 0x000fc40000010000 */
[----:B------:R-:W-:Y:S02]  /*a610*/  FADD.FTZ R115, R115, R134 ;  /* 0x0000008673737221 */ /* 0x000fe40000010000 */
[----:B------:R-:W-:Y:S01]  /*a620*/  MUFU.EX2 R135, R135 ;  /* 0x0000008700877308 */ /* 0x000fe20000000800 */
[----:B------:R-:W-:Y:S01]  /*a630*/  FADD.FTZ R127, R127, R128 ;  /* 0x000000807f7f7221 */ /* 0x000fe20000010000 */
[----:B------:R-:W-:Y:S03]  /*a640*/  HMMA.16816.F32 R16, R28, R12, R16 ;  /* 0x0000000c1c10723c */ /* 0x000fe60000001810 */
[----:B------:R-:W-:-:S03]  /*a650*/  FADD.FTZ R126, R126, R127 ;  /* 0x0000007f7e7e7221 */ /* 0x000fc60000010000 */
[----:B------:R-:W1:Y:S02]  /*a660*/  MUFU.EX2 R106, R106 ;  /* 0x0000006a006a7308 */ /* 0x000e640000000800 */
[C---:B------:R-:W-:Y:S01]  /*a670*/  HMMA.16816.F32 R4, R28.reuse, R14, R4 ;  /* 0x0000000e1c04723c */ /* 0x040fe20000001804 */
[----:B------:R-:W5:Y:S05]  /*a680*/  LDSM.16.MT88.4 R12, [R209+0x1000] ;  /* 0x00100000d10c783b */ /* 0x000f6a0000004200 */
[----:B------:R-:W-:Y:S02]  /*a690*/  MUFU.EX2 R102, R102 ;  /* 0x0000006600667308 */ /* 0x000fe40000000800 */
[C---:B--2---:R-:W-:Y:S06]  /*a6a0*/  HMMA.16816.F32 R136, R28.reuse, R8, R136 ;  /* 0x000000081c88723c */ /* 0x044fec0000001888 */
[----:B------:R-:W2:Y:S02]  /*a6b0*/  MUFU.EX2 R103, R103 ;  /* 0x0000006700677308 */ /* 0x000ea40000000800 */
[----:B------:R-:W-:Y:S01]  /*a6c0*/  HMMA.16816.F32 R24, R28, R10, R24 ;  /* 0x0000000a1c18723c */ /* 0x000fe20000001818 */
[----:B------:R-:W5:Y:S01]  /*a6d0*/  LDSM.16.MT88.4 R8, [R210+0x6400] ;  /* 0x00640000d208783b */ /* 0x000f620000004200 */
[----:B---3--:R-:W-:Y:S01]  /*a6e0*/  F2FP.F16.F32.PACK_AB R28, R124, R125 ;  /* 0x0000007d7c1c723e */ /* 0x008fe200000000ff */
        /* <DEDUP_REMOVED lines=9> */
[C---:B----4-:R-:W-:Y:S03]  /*a780*/  HMMA.16816.F32 R16, R28.reuse, R20, R16 ;  /* 0x000000141c10723c */ /* 0x050fe60000001810 */
[----:B------:R-:W-:Y:S05]  /*a790*/  MUFU.EX2 R116, R116 ;  /* 0x0000007400747308 */ /* 0x000fea0000000800 */
[C---:B------:R-:W-:Y:S01]  /*a7a0*/  HMMA.16816.F32 R4, R28.reuse, R22, R4 ;  /* 0x000000161c04723c */ /* 0x040fe20000001804 */
[----:B------:R-:W2:Y:S02]  /*a7b0*/  LDSM.16.MT88.4 R20, [R209+0x1400] ;  /* 0x00140000d114783b */ /* 0x000ea40000004200 */
[----:B------:R-:W3:Y:S05]  /*a7c0*/  MUFU.EX2 R113, R113 ;  /* 0x0000007100717308 */ /* 0x000eea0000000800 */
[C---:B-----5:R-:W-:Y:S03]  /*a7d0*/  HMMA.16816.F32 R136, R28.reuse, R12, R136 ;  /* 0x0000000c1c88723c */ /* 0x060fe60000001888 */
[----:B------:R-:W-:Y:S05]  /*a7e0*/  MUFU.EX2 R98, R98 ;  /* 0x0000006200627308 */ /* 0x000fea0000000800 */
[----:B------:R-:W-:Y:S01]  /*a7f0*/  HMMA.16816.F32 R24, R28, R14, R24 ;  /* 0x0000000e1c18723c */ /* 0x000fe20000001818 */
[----:B------:R-:W4:Y:S02]  /*a800*/  LDSM.16.MT88.4 R12, [R210+0x6800] ;  /* 0x00680000d20c783b */ /* 0x000f240000004200 */
[----:B------:R-:W5:Y:S01]  /*a810*/  MUFU.EX2 R99, R99 ;  /* 0x0000006300637308 */ /* 0x000f620000000800 */
[----:B-1----:R-:W-:Y:S01]  /*a820*/  F2FP.F16.F32.PACK_AB R28, R117, R118 ;  /* 0x00000076751c723e */ /* 0x002fe200000000ff */
[----:B------:R-:W-:Y:S01]  /*a830*/  FADD.FTZ R118, R118, R119 ;  /* 0x0000007776767221 */ /* 0x000fe20000010000 */
[----:B---3--:R-:W-:-:S03]  /*a840*/  F2FP.F16.F32.PACK_AB R30, R113, R116 ;  /* 0x00000074711e723e */ /* 0x008fc600000000ff */
[----:B------:R-:W-:Y:S02]  /*a850*/  FADD.FTZ R117, R117, R118 ;  /* 0x0000007675757221 */ /* 0x000fe40000010000 */
[----:B------:R-:W-:Y:S02]  /*a860*/  MUFU.EX2 R96, R96 ;  /* 0x0000006000607308 */ /* 0x000fe40000000800 */
[----:B------:R-:W-:-:S04]  /*a870*/  FADD.FTZ R116, R116, R117 ;  /* 0x0000007574747221 */ /* 0x000fc80000010000 */
[----:B------:R-:W-:Y:S02]  /*a880*/  FADD.FTZ R113, R113, R116 ;  /* 0x0000007471717221 */ /* 0x000fe40000010000 */
[----:B------:R-:W1:Y:S01]  /*a890*/  MUFU.EX2 R97, R97 ;  /* 0x0000006100617308 */ /* 0x000e620000000800 */
[----:B-----5:R-:W-:-:S07]  /*a8a0*/  F2FP.F16.F32.PACK_AB R29, R99, R98 ;  /* 0x00000062631d723e */ /* 0x020fce00000000ff */
[----:B------:R-:W-:Y:S08]  /*a8b0*/  MUFU.EX2 R112, R112 ;  /* 0x0000007000707308 */ /* 0x000ff00000000800 */
[----:B------:R-:W3:Y:S01]  /*a8c0*/  MUFU.EX2 R109, R109 ;  /* 0x0000006d006d7308 */ /* 0x000ee20000000800 */
[----:B-1----:R-:W-:-:S07]  /*a8d0*/  F2FP.F16.F32.PACK_AB R31, R97, R96 ;  /* 0x00000060611f723e */ /* 0x002fce00000000ff */
[----:B------:R-:W-:Y:S01]  /*a8e0*/  MUFU.EX2 R108, R108 ;  /* 0x0000006c006c7308 */ /* 0x000fe20000000800 */
[C---:B------:R-:W-:Y:S07]  /*a8f0*/  HMMA.16816.F32 R16, R28.reuse, R8, R16 ;  /* 0x000000081c10723c */ /* 0x040fee0000001810 */
[----:B------:R-:W1:Y:S01]  /*a900*/  MUFU.EX2 R105, R105 ;  /* 0x0000006900697308 */ /* 0x000e620000000800 */
[C---:B------:R-:W-:Y:S01]  /*a910*/  HMMA.16816.F32 R4, R28.reuse, R10, R4 ;  /* 0x0000000a1c04723c */ /* 0x040fe20000001804 */
[----:B------:R-:W5:Y:S06]  /*a920*/  LDSM.16.MT88.4 R8, [R209+0x1800] ;  /* 0x00180000d108783b */ /* 0x000f6c0000004200 */
[----:B------:R-:W-:Y:S01]  /*a930*/  MUFU.EX2 R143, R143 ;  /* 0x0000008f008f7308 */ /* 0x000fe20000000800 */
[C---:B--2---:R-:W-:Y:S07]  /*a940*/  HMMA.16816.F32 R136, R28.reuse, R20, R136 ;  /* 0x000000141c88723c */ /* 0x044fee0000001888 */
[----:B------:R-:W2:Y:S01]  /*a950*/  MUFU.EX2 R90, R90 ;  /* 0x0000005a005a7308 */ /* 0x000ea20000000800 */
[----:B------:R-:W-:Y:S01]  /*a960*/  HMMA.16816.F32 R24, R28, R22, R24 ;  /* 0x000000161c18723c */ /* 0x000fe20000001818 */
[----:B------:R-:W5:Y:S01]  /*a970*/  LDSM.16.MT88.4 R20, [R210+0x6c00] ;  /* 0x006c0000d214783b */ /* 0x000f620000004200 */
[----:B---3--:R-:W-:Y:S01]  /*a980*/  F2FP.F16.F32.PACK_AB R28, R109, R112 ;  /* 0x000000706d1c723e */ /* 0x008fe200000000ff */
[----:B------:R-:W-:Y:S01]  /*a990*/  FADD.FTZ R112, R112, R113 ;  /* 0x0000007170707221 */ /* 0x000fe20000010000 */
[----:B-1----:R-:W-:-:S03]  /*a9a0*/  F2FP.F16.F32.PACK_AB R30, R105, R108 ;  /* 0x0000006c691e723e */ /* 0x002fc600000000ff */
        /* <DEDUP_REMOVED lines=37> */
[----:B---3--:R-:W-:Y:S01]  /*ac00*/  F2FP.F16.F32.PACK_AB R12, R93, R94 ;  /* 0x0000005e5d0c723e */ /* 0x008fe200000000ff */
[----:B------:R-:W-:Y:S01]  /*ac10*/  MUFU.EX2 R74, R74 ;  /* 0x0000004a004a7308 */ /* 0x000fe20000000800 */
[----:B------:R-:W-:-:S04]  /*ac20*/  FADD.FTZ R94, R94, R95 ;  /* 0x0000005f5e5e7221 */ /* 0x000fc80000010000 */
[----:B------:R-:W-:Y:S01]  /*ac30*/  FADD.FTZ R93, R93, R94 ;  /* 0x0000005e5d5d7221 */ /* 0x000fe20000010000 */
[----:B------:R-:W-:Y:S01]  /*ac40*/  HMMA.16816.F32 R24, R28, R14, R24 ;  /* 0x0000000e1c18723c */ /* 0x000fe20000001818 */
[----:B------:R-:W1:Y:S01]  /*ac50*/  LDSM.16.MT88.4 R28, [R210+0x7400] ;  /* 0x00740000d21c783b */ /* 0x000e620000004200 */
[----:B------:R-:W3:Y:S01]  /*ac60*/  MUFU.EX2 R75, R75 ;  /* 0x0000004b004b7308 */ /* 0x000ee20000000800 */
[----:B-----5:R-:W-:Y:S01]  /*ac70*/  F2FP.F16.F32.PACK_AB R14, R89, R92 ;  /* 0x0000005c590e723e */ /* 0x020fe200000000ff */
[----:B------:R-:W-:-:S04]  /*ac80*/  FADD.FTZ R92, R92, R93 ;  /* 0x0000005d5c5c7221 */ /* 0x000fc80000010000 */
[----:B------:R-:W-:Y:S02]  /*ac90*/  FADD.FTZ R89, R89, R92 ;  /* 0x0000005c59597221 */ /* 0x000fe40000010000 */
[----:B------:R-:W-:Y:S08]  /*aca0*/  MUFU.EX2 R72, R72 ;  /* 0x0000004800487308 */ /* 0x000ff00000000800 */
[----:B------:R-:W5:Y:S01]  /*acb0*/  MUFU.EX2 R145, R145 ;  /* 0x0000009100917308 */ /* 0x000f620000000800 */
[----:B---3--:R-:W-:-:S07]  /*acc0*/  F2FP.F16.F32.PACK_AB R13, R75, R74 ;  /* 0x0000004a4b0d723e */ /* 0x008fce00000000ff */
[----:B------:R-:W-:Y:S08]  /*acd0*/  MUFU.EX2 R88, R88 ;  /* 0x0000005800587308 */ /* 0x000ff00000000800 */
[----:B------:R-:W3:Y:S01]  /*ace0*/  MUFU.EX2 R85, R85 ;  /* 0x0000005500557308 */ /* 0x000ee20000000800 */
[----:B-----5:R-:W-:-:S07]  /*acf0*/  F2FP.F16.F32.PACK_AB R15, R145, R72 ;  /* 0x00000048910f723e */ /* 0x020fce00000000ff */
[----:B------:R-:W-:Y:S01]  /*ad00*/  MUFU.EX2 R84, R84 ;  /* 0x0000005400547308 */ /* 0x000fe20000000800 */
[C---:B----4-:R-:W-:Y:S07]  /*ad10*/  HMMA.16816.F32 R16, R12.reuse, R8, R16 ;  /* 0x000000080c10723c */ /* 0x050fee0000001810 */
[----:B------:R-:W4:Y:S01]  /*ad20*/  MUFU.EX2 R81, R81 ;  /* 0x0000005100517308 */ /* 0x000f220000000800 */
[C---:B------:R-:W-:Y:S01]  /*ad30*/  HMMA.16816.F32 R4, R12.reuse, R10, R4 ;  /* 0x0000000a0c04723c */ /* 0x040fe20000001804 */
[----:B------:R-:W5:Y:S06]  /*ad40*/  LDSM.16.MT88.4 R8, [R209+0x2400] ;  /* 0x00240000d108783b */ /* 0x000f6c0000004200 */
[----:B------:R-:W-:Y:S01]  /*ad50*/  MUFU.EX2 R147, R147 ;  /* 0x0000009300937308 */ /* 0x000fe20000000800 */
[----:B--2---:R-:W-:Y:S01]  /*ad60*/  HMMA.16816.F32 R136, R12, R20, R136 ;  /* 0x000000140c88723c */ /* 0x004fe20000001888 */
[----:B---3--:R-:W-:Y:S01]  /*ad70*/  F2FP.F16.F32.PACK_AB R20, R85, R88 ;  /* 0x000000585514723e */ /* 0x008fe200000000ff */
[----:B------:R-:W-:-:S04]  /*ad80*/  FADD.FTZ R88, R88, R89 ;  /* 0x0000005958587221 */ /* 0x000fc80000010000 */
[----:B------:R-:W-:Y:S01]  /*ad90*/  FADD.FTZ R85, R85, R88 ;  /* 0x0000005855557221 */ /* 0x000fe20000010000 */
[----:B------:R-:W2:Y:S01]  /*ada0*/  MUFU.EX2 R66, R66 ;  /* 0x0000004200427308 */ /* 0x000ea20000000800 */
[----:B------:R-:W-:Y:S01]  /*adb0*/  HMMA.16816.F32 R24, R12, R22, R24 ;  /* 0x000000160c18723c */ /* 0x000fe20000001818 */
[----:B------:R-:W3:Y:S01]  /*adc0*/  LDSM.16.MT88.4 R12, [R210+0x7800] ;  /* 0x00780000d20c783b */ /* 0x000ee20000004200 */
[----:B----4-:R-:W-:Y:S01]  /*add0*/  F2FP.F16.F32.PACK_AB R22, R81, R84 ;  /* 0x000000545116723e */ /* 0x010fe200000000ff */
[----:B------:R-:W-:-:S04]  /*ade0*/  FADD.FTZ R84, R84, R85 ;  /* 0x0000005554547221 */ /* 0x000fc80000010000 */
[----:B------:R-:W-:Y:S01]  /*adf0*/  MUFU.EX2 R62, R62 ;  /* 0x0000003e003e7308 */ /* 0x000fe20000000800 */
[----:B------:R-:W-:-:S07]  /*ae00*/  FADD.FTZ R81, R81, R84 ;  /* 0x0000005451517221 */ /* 0x000fce0000010000 */
[----:B------:R-:W4:Y:S01]  /*ae10*/  MUFU.EX2 R63, R63 ;  /* 0x0000003f003f7308 */ /* 0x000f220000000800 */
[----:B--2---:R-:W-:-:S07]  /*ae20*/  F2FP.F16.F32.PACK_AB R21, R66, R147 ;  /* 0x000000934215723e */ /* 0x004fce00000000ff */
[----:B------:R-:W-:Y:S08]  /*ae30*/  MUFU.EX2 R80, R80 ;  /* 0x0000005000507308 */ /* 0x000ff00000000800 */
[----:B------:R-:W2:Y:S01]  /*ae40*/  MUFU.EX2 R77, R77 ;  /* 0x0000004d004d7308 */ /* 0x000ea20000000800 */
[----:B----4-:R-:W-:-:S07]  /*ae50*/  F2FP.F16.F32.PACK_AB R23, R63, R62 ;  /* 0x0000003e3f17723e */ /* 0x010fce00000000ff */
        /* <DEDUP_REMOVED lines=11> */
[----:B------:R-:W-:Y:S01]  /*af10*/  LDSM.16.MT88.4 R20, [R210+0x7c00] ;  /* 0x007c0000d214783b */ /* 0x000fe20000004200 */
[----:B------:R-:W2:Y:S01]  /*af20*/  MUFU.EX2 R59, R59 ;  /* 0x0000003b003b7308 */ /* 0x000ea20000000800 */
[----:B----4-:R-:W-:Y:S01]  /*af30*/  F2FP.F16.F32.PACK_AB R10, R71, R76 ;  /* 0x0000004c470a723e */ /* 0x010fe200000000ff */
[----:B------:R-:W-:-:S04]  /*af40*/  FADD.FTZ R76, R76, R77 ;  /* 0x0000004d4c4c7221 */ /* 0x000fc80000010000 */
[----:B------:R-:W-:Y:S02]  /*af50*/  FADD.FTZ R71, R71, R76 ;  /* 0x0000004c47477221 */ /* 0x000fe40000010000 */
[----:B------:R-:W-:Y:S08]  /*af60*/  MUFU.EX2 R54, R54 ;  /* 0x0000003600367308 */ /* 0x000ff00000000800 */
[----:B------:R-:W4:Y:S01]  /*af70*/  MUFU.EX2 R55, R55 ;  /* 0x0000003700377308 */ /* 0x000f220000000800 */
[----:B--2---:R-:W-:-:S07]  /*af80*/  F2FP.F16.F32.PACK_AB R9, R59, R58 ;  /* 0x0000003a3b09723e */ /* 0x004fce00000000ff */
[----:B------:R-:W-:Y:S08]  /*af90*/  MUFU.EX2 R70, R70 ;  /* 0x0000004600467308 */ /* 0x000ff00000000800 */
[----:B------:R-:W2:Y:S01]  /*afa0*/  MUFU.EX2 R69, R69 ;  /* 0x0000004500457308 */ /* 0x000ea20000000800 */
[----:B----4-:R-:W-:-:S07]  /*afb0*/  F2FP.F16.F32.PACK_AB R11, R55, R54 ;  /* 0x00000036370b723e */ /* 0x010fce00000000ff */
[C---:B---3--:R-:W-:Y:S01]  /*afc0*/  HMMA.16816.F32 R16, R8.reuse, R12, R16 ;  /* 0x0000000c0810723c */ /* 0x048fe20000001810 */
[----:B------:R-:W-:Y:S07]  /*afd0*/  MUFU.EX2 R68, R68 ;  /* 0x0000004400447308 */ /* 0x000fee0000000800 */
[C---:B------:R-:W-:Y:S01]  /*afe0*/  HMMA.16816.F32 R4, R8.reuse, R14, R4 ;  /* 0x0000000e0804723c */ /* 0x040fe20000001804 */
[----:B------:R-:W3:Y:S01]  /*aff0*/  LDSM.16.MT88.4 R12, [R209+0x2c00] ;  /* 0x002c0000d10c783b */ /* 0x000ee20000004200 */
[----:B------:R-:W4:Y:S06]  /*b000*/  MUFU.EX2 R65, R65 ;  /* 0x0000004100417308 */ /* 0x000f2c0000000800 */
[----:B-1----:R-:W-:Y:S01]  /*b010*/  HMMA.16816.F32 R136, R8, R28, R136 ;  /* 0x0000001c0888723c */ /* 0x002fe20000001888 */
[----:B------:R-:W-:Y:S01]  /*b020*/  FADD.FTZ R28, R114, R115 ;  /* 0x00000073721c7221 */ /* 0x000fe20000010000 */
[----:B------:R-:W-:Y:S03]  /*b030*/  MUFU.EX2 R67, R67 ;  /* 0x0000004300437308 */ /* 0x000fe60000000800 */
[----:B------:R-:W-:-:S03]  /*b040*/  FADD.FTZ R28, R111, R28 ;  /* 0x0000001c6f1c7221 */ /* 0x000fc60000010000 */
[----:B------:R-:W-:Y:S01]  /*b050*/  HMMA.16816.F32 R24, R8, R30, R24 ;  /* 0x0000001e0818723c */ /* 0x000fe20000001818 */
[----:B------:R-:W-:Y:S01]  /*b060*/  FADD.FTZ R51, R135, R28 ;  /* 0x0000001c87337221 */ /* 0x000fe20000010000 */
[----:B------:R-:W1:Y:S01]  /*b070*/  MUFU.EX2 R50, R50 ;  /* 0x0000003200327308 */ /* 0x000e620000000800 */
[----:B--2---:R-:W-:Y:S01]  /*b080*/  F2FP.F16.F32.PACK_AB R8, R69, R70 ;  /* 0x000000464508723e */ /* 0x004fe200000000ff */
[----:B------:R-:W2:Y:S01]  /*b090*/  LDSM.16.MT88.4 R28, [R210+0x8000] ;  /* 0x00800000d21c783b */ /* 0x000ea20000004200 */
[----:B------:R-:W-:Y:S01]  /*b0a0*/  FADD.FTZ R51, R106, R51 ;  /* 0x000000336a337221 */ /* 0x000fe20000010000 */
[----:B----4-:R-:W-:Y:S01]  /*b0b0*/  F2FP.F16.F32.PACK_AB R10, R65, R68 ;  /* 0x00000044410a723e */ /* 0x010fe200000000ff */
[----:B------:R-:W-:Y:S01]  /*b0c0*/  FADD.FTZ R70, R70, R71 ;  /* 0x0000004746467221 */ /* 0x000fe20000010000 */
[----:B------:R-:W-:Y:S01]  /*b0d0*/  LDSM.16.MT88.4 R132, [R209+0x3c00] ;  /* 0x003c0000d184783b */ /* 0x000fe20000004200 */
[----:B------:R-:W-:Y:S01]  /*b0e0*/  FADD.FTZ R102, R102, R51 ;  /* 0x0000003366667221 */ /* 0x000fe20000010000 */
[----:B------:R-:W-:Y:S01]  /*b0f0*/  MUFU.EX2 R48, R48 ;  /* 0x0000003000307308 */ /* 0x000fe20000000800 */
[----:B------:R-:W-:Y:S01]  /*b100*/  FFMA.FTZ R51, R39, UR6, -R60 ;  /* 0x0000000627337c23 */ /* 0x000fe2000801083c */
[----:B------:R-:W-:Y:S01]  /*b110*/  FFMA.FTZ R39, R44, UR6, -R148 ;  /* 0x000000062c277c23 */ /* 0x000fe20008010894 */
[----:B------:R-:W-:Y:S01]  /*b120*/  FADD.FTZ R103, R103, R102 ;  /* 0x0000006667677221 */ /* 0x000fe20000010000 */
[----:B------:R-:W-:Y:S01]  /*b130*/  FFMA.FTZ R44, R47, UR6, -R148 ;  /* 0x000000062f2c7c23 */ /* 0x000fe20008010894 */
[----:B------:R-:W-:Y:S01]  /*b140*/  FFMA.FTZ R47, R33, UR6, -R60 ;  /* 0x00000006212f7c23 */ /* 0x000fe2000801083c */
[----:B------:R-:W-:Y:S01]  /*b150*/  FADD.FTZ R69, R69, R70 ;  /* 0x0000004645457221 */ /* 0x000fe20000010000 */
[----:B------:R-:W-:Y:S01]  /*b160*/  FADD.FTZ R98, R98, R103 ;  /* 0x0000006762627221 */ /* 0x000fe20000010000 */
[----:B------:R-:W4:Y:S01]  /*b170*/  MUFU.EX2 R49, R49 ;  /* 0x0000003100317308 */ /* 0x000f220000000800 */
[----:B-1----:R-:W-:Y:S01]  /*b180*/  F2FP.F16.F32.PACK_AB R9, R50, R67 ;  /* 0x000000433209723e */ /* 0x002fe200000000ff */
[----:B------:R-:W-:Y:S01]  /*b190*/  FADD.FTZ R68, R68, R69 ;  /* 0x0000004544447221 */ /* 0x000fe20000010000 */
[----:B------:R-:W-:Y:S01]  /*b1a0*/  FADD.FTZ R99, R99, R98 ;  /* 0x0000006263637221 */ /* 0x000fe20000010000 */
[----:B------:R-:W-:Y:S01]  /*b1b0*/  FFMA.FTZ R33, R57, UR6, -R148 ;  /* 0x0000000639217c23 */ /* 0x000fe20008010894 */
[----:B------:R-:W-:Y:S01]  /*b1c0*/  FFMA.FTZ R57, R45, UR6, -R60 ;  /* 0x000000062d397c23 */ /* 0x000fe2000801083c */
[----:B------:R-:W-:Y:S01]  /*b1d0*/  FADD.FTZ R65, R65, R68 ;  /* 0x0000004441417221 */ /* 0x000fe20000010000 */
[----:B------:R-:W-:Y:S01]  /*b1e0*/  FFMA.FTZ R45, R52, UR6, -R60 ;  /* 0x00000006342d7c23 */ /* 0x000fe2000801083c */
[----:B------:R-:W-:Y:S08]  /*b1f0*/  MUFU.EX2 R64, R64 ;  /* 0x0000004000407308 */ /* 0x000ff00000000800 */
[----:B------:R-:W1:Y:S01]  /*b200*/  MUFU.EX2 R61, R61 ;  /* 0x0000003d003d7308 */ /* 0x000e620000000800 */
[----:B----4-:R-:W-:-:S07]  /*b210*/  F2FP.F16.F32.PACK_AB R11, R49, R48 ;  /* 0x00000030310b723e */ /* 0x010fce00000000ff */
[----:B---3--:R-:W-:Y:S01]  /*b220*/  HMMA.16816.F32 R136, R8, R12, R136 ;  /* 0x0000000c0888723c */ /* 0x008fe20000001888 */
[----:B------:R-:W-:Y:S01]  /*b230*/  FADD.FTZ R12, R96, R99 ;  /* 0x00000063600c7221 */ /* 0x000fe20000010000 */
[----:B------:R-:W-:Y:S03]  /*b240*/  MUFU.EX2 R3, R3 ;  /* 0x0000000300037308 */ /* 0x000fe60000000800 */
[----:B------:R-:W-:-:S03]  /*b250*/  FADD.FTZ R12, R97, R12 ;  /* 0x0000000c610c7221 */ /* 0x000fc60000010000 */
[----:B------:R-:W-:Y:S01]  /*b260*/  HMMA.16816.F32 R16, R8, R20, R16 ;  /* 0x000000140810723c */ /* 0x000fe20000001810 */
[----:B------:R-:W-:Y:S01]  /*b270*/  FADD.FTZ R143, R143, R12 ;  /* 0x0000000c8f8f7221 */ /* 0x000fe20000010000 */
[----:B------:R-:W3:Y:S03]  /*b280*/  MUFU.EX2 R2, R2 ;  /* 0x0000000200027308 */ /* 0x000ee60000000800 */
        /* <DEDUP_REMOVED lines=9> */
[----:B-1----:R-:W-:Y:S01]  /*b320*/  F2FP.F16.F32.PACK_AB R8, R61, R64 ;  /* 0x000000403d08723e */ /* 0x002fe200000000ff */
[----:B------:R-:W-:Y:S01]  /*b330*/  LDSM.16.MT88.4 R12, [R210+0x8400] ;  /* 0x00840000d20c783b */ /* 0x000fe20000004200 */
[----:B------:R-:W-:Y:S01]  /*b340*/  FADD.FTZ R83, R83, R82 ;  /* 0x0000005253537221 */ /* 0x000fe20000010000 */
[----:B---3--:R-:W-:Y:S01]  /*b350*/  F2FP.F16.F32.PACK_AB R10, R2, R3 ;  /* 0x00000003020a723e */ /* 0x008fe200000000ff */
[----:B------:R-:W-:Y:S02]  /*b360*/  FADD.FTZ R64, R64, R65 ;  /* 0x0000004140407221 */ /* 0x000fe40000010000 */
        /* <DEDUP_REMOVED lines=19> */
[----:B------:R-:W-:Y:S02]  /*b4a0*/  MUFU.EX2 R107, R107 ;  /* 0x0000006b006b7308 */ /* 0x000fe40000000800 */
[----:B------:R-:W-:-:S04]  /*b4b0*/  FADD.FTZ R63, R63, R62 ;  /* 0x0000003e3f3f7221 */ /* 0x000fc80000010000 */
[----:B------:R-:W-:Y:S01]  /*b4c0*/  FADD.FTZ R58, R58, R63 ;  /* 0x0000003f3a3a7221 */ /* 0x000fe20000010000 */
[----:B------:R-:W-:Y:S01]  /*b4d0*/  HMMA.16816.F32 R4, R8, R30, R4 ;  /* 0x0000001e0804723c */ /* 0x000fe20000001804 */
[----:B------:R-:W1:Y:S01]  /*b4e0*/  LDSM.16.MT88.4 R28, [R209+0x3400] ;  /* 0x00340000d11c783b */ /* 0x000e620000004200 */
[----:B------:R-:W2:Y:S01]  /*b4f0*/  MUFU.EX2 R140, R140 ;  /* 0x0000008c008c7308 */ /* 0x000ea20000000800 */
[----:B------:R-:W-:-:S05]  /*b500*/  FADD.FTZ R59, R59, R58 ;  /* 0x0000003a3b3b7221 */ /* 0x000fca0000010000 */
[C---:B----4-:R-:W-:Y:S02]  /*b510*/  HMMA.16816.F32 R136, R8.reuse, R20, R136 ;  /* 0x000000140888723c */ /* 0x050fe40000001888 */
[----:B------:R-:W-:Y:S06]  /*b520*/  MUFU.EX2 R34, R34 ;  /* 0x0000002200227308 */ /* 0x000fec0000000800 */
[----:B------:R-:W-:Y:S01]  /*b530*/  HMMA.16816.F32 R24, R8, R22, R24 ;  /* 0x000000160818723c */ /* 0x000fe20000001818 */
[----:B---3--:R-:W-:Y:S01]  /*b540*/  F2FP.F16.F32.PACK_AB R8, R110, R121 ;  /* 0x000000796e08723e */ /* 0x008fe200000000ff */
[----:B------:R-:W3:Y:S01]  /*b550*/  MUFU.EX2 R35, R35 ;  /* 0x0000002300237308 */ /* 0x000ee20000000800 */
[----:B--2---:R-:W-:Y:S01]  /*b560*/  F2FP.F16.F32.PACK_AB R10, R140, R107 ;  /* 0x0000006b8c0a723e */ /* 0x004fe200000000ff */
[----:B------:R-:W2:Y:S01]  /*b570*/  LDSM.16.MT88.4 R20, [R210+0x8800] ;  /* 0x00880000d214783b */ /* 0x000ea20000004200 */
[----:B------:R-:W-:Y:S01]  /*b580*/  FADD.FTZ R121, R121, R2 ;  /* 0x0000000279797221 */ /* 0x000fe20000010000 */
[----:B------:R-:W-:-:S03]  /*b590*/  MOV R2, R150 ;  /* 0x0000009600027202 */ /* 0x000fc60000000f00 */
[----:B------:R-:W-:Y:S01]  /*b5a0*/  FADD.FTZ R110, R110, R121 ;  /* 0x000000796e6e7221 */ /* 0x000fe20000010000 */
[----:B------:R-:W-:Y:S03]  /*b5b0*/  MUFU.EX2 R32, R32 ;  /* 0x0000002000207308 */ /* 0x000fe60000000800 */
[----:B------:R-:W-:-:S04]  /*b5c0*/  FADD.FTZ R107, R107, R110 ;  /* 0x0000006e6b6b7221 */ /* 0x000fc80000010000 */
[----:B------:R-:W-:Y:S01]  /*b5d0*/  FADD.FTZ R140, R140, R107 ;  /* 0x0000006b8c8c7221 */ /* 0x000fe20000010000 */
[----:B------:R-:W4:Y:S01]  /*b5e0*/  MUFU.EX2 R47, R47 ;  /* 0x0000002f002f7308 */ /* 0x000f220000000800 */
[----:B---3--:R-:W-:-:S07]  /*b5f0*/  F2FP.F16.F32.PACK_AB R9, R35, R34 ;  /* 0x000000222309723e */ /* 0x008fce00000000ff */
[----:B------:R-:W-:Y:S08]  /*b600*/  MUFU.EX2 R87, R87 ;  /* 0x0000005700577308 */ /* 0x000ff00000000800 */
[----:B------:R-:W3:Y:S01]  /*b610*/  MUFU.EX2 R78, R78 ;  /* 0x0000004e004e7308 */ /* 0x000ee20000000800 */
[----:B----4-:R-:W-:-:S07]  /*b620*/  F2FP.F16.F32.PACK_AB R11, R47, R32 ;  /* 0x000000202f0b723e */ /* 0x010fce00000000ff */
[----:B-1----:R-:W-:Y:S01]  /*b630*/  HMMA.16816.F32 R136, R8, R28, R136 ;  /* 0x0000001c0888723c */ /* 0x002fe20000001888 */
[----:B------:R-:W-:Y:S01]  /*b640*/  FADD.FTZ R28, R54, R59 ;  /* 0x0000003b361c7221 */ /* 0x000fe20000010000 */
[----:B------:R-:W-:Y:S03]  /*b650*/  MUFU.EX2 R73, R73 ;  /* 0x0000004900497308 */ /* 0x000fe60000000800 */
[----:B------:R-:W-:-:S03]  /*b660*/  FADD.FTZ R28, R55, R28 ;  /* 0x0000001c371c7221 */ /* 0x000fc60000010000 */
[----:B------:R-:W-:Y:S01]  /*b670*/  HMMA.16816.F32 R16, R8, R12, R16 ;  /* 0x0000000c0810723c */ /* 0x000fe20000001810 */
[----:B------:R-:W-:Y:S01]  /*b680*/  FADD.FTZ R55, R67, R28 ;  /* 0x0000001c43377221 */ /* 0x000fe20000010000 */
[----:B------:R-:W1:Y:S01]  /*b690*/  MUFU.EX2 R0, R0 ;  /* 0x0000000000007308 */ /* 0x000e620000000800 */
[----:B---3--:R-:W-:Y:S01]  /*b6a0*/  F2FP.F16.F32.PACK_AB R28, R78, R87 ;  /* 0x000000574e1c723e */ /* 0x008fe200000000ff */
[----:B------:R-:W-:Y:S01]  /*b6b0*/  FADD.FTZ R87, R87, R140 ;  /* 0x0000008c57577221 */ /* 0x000fe20000010000 */
[----:B------:R-:W-:-:S03]  /*b6c0*/  FADD.FTZ R55, R50, R55 ;  /* 0x0000003732377221 */ /* 0x000fc60000010000 */
[----:B------:R-:W-:Y:S01]  /*b6d0*/  HMMA.16816.F32 R4, R8, R14, R4 ;  /* 0x0000000e0804723c */ /* 0x000fe20000001804 */
[----:B------:R-:W3:Y:S01]  /*b6e0*/  LDSM.16.MT88.4 R12, [R209+0x3800] ;  /* 0x00380000d10c783b */ /* 0x000ee20000004200 */
[----:B------:R-:W-:Y:S01]  /*b6f0*/  MUFU.EX2 R36, R36 ;  /* 0x0000002400247308 */ /* 0x000fe20000000800 */
[----:B------:R-:W-:Y:S01]  /*b700*/  FADD.FTZ R48, R48, R55 ;  /* 0x0000003730307221 */ /* 0x000fe20000010000 */
[----:B------:R-:W-:-:S03]  /*b710*/  FADD.FTZ R78, R78, R87 ;  /* 0x000000574e4e7221 */ /* 0x000fc60000010000 */
[----:B------:R-:W-:Y:S01]  /*b720*/  FADD.FTZ R49, R49, R48 ;  /* 0x0000003031317221 */ /* 0x000fe20000010000 */
[----:B------:R-:W-:Y:S01]  /*b730*/  HMMA.16816.F32 R24, R8, R30, R24 ;  /* 0x0000001e0818723c */ /* 0x000fe20000001818 */
[----:B------:R-:W4:Y:S01]  /*b740*/  LDSM.16.MT88.4 R8, [R210+0x8c00] ;  /* 0x008c0000d208783b */ /* 0x000f220000004200 */
[----:B------:R-:W5:Y:S01]  /*b750*/  MUFU.EX2 R37, R37 ;  /* 0x0000002500257308 */ /* 0x000f620000000800 */
[----:B------:R-:W-:Y:S01]  /*b760*/  FADD.FTZ R42, R42, R49 ;  /* 0x000000312a2a7221 */ /* 0x000fe20000010000 */
[C---:B-1----:R-:W-:Y:S01]  /*b770*/  F2FP.F16.F32.PACK_AB R30, R0.reuse, R73 ;  /* 0x00000049001e723e */ /* 0x042fe200000000ff */
[----:B------:R-:W-:Y:S02]  /*b780*/  FADD.FTZ R73, R73, R78 ;  /* 0x0000004e49497221 */ /* 0x000fe40000010000 */
[----:B------:R-:W-:Y:S02]  /*b790*/  FADD.FTZ R43, R43, R42 ;  /* 0x0000002a2b2b7221 */ /* 0x000fe40000010000 */
[----:B------:R-:W-:Y:S01]  /*b7a0*/  FADD.FTZ R0, R0, R73 ;  /* 0x0000004900007221 */ /* 0x000fe20000010000 */
[----:B------:R-:W-:Y:S01]  /*b7b0*/  MUFU.EX2 R40, R40 ;  /* 0x0000002800287308 */ /* 0x000fe20000000800 */
[----:B------:R-:W-:-:S04]  /*b7c0*/  FADD.FTZ R38, R38, R43 ;  /* 0x0000002b26267221 */ /* 0x000fc80000010000 */
[----:B------:R-:W-:-:S03]  /*b7d0*/  FADD.FTZ R51, R51, R38 ;  /* 0x0000002633337221 */ /* 0x000fc60000010000 */
[----:B------:R-:W1:Y:S01]  /*b7e0*/  MUFU.EX2 R41, R41 ;  /* 0x0000002900297308 */ /* 0x000e620000000800 */
[----:B-----5:R-:W-:Y:S01]  /*b7f0*/  F2FP.F16.F32.PACK_AB R29, R37, R36 ;  /* 0x00000024251d723e */ /* 0x020fe200000000ff */
[----:B------:R-:W-:-:S04]  /*b800*/  FADD.FTZ R34, R34, R51 ;  /* 0x0000003322227221 */ /* 0x000fc80000010000 */
[----:B------:R-:W-:Y:S02]  /*b810*/  FADD.FTZ R35, R35, R34 ;  /* 0x0000002223237221 */ /* 0x000fe40000010000 */
[----:B------:R-:W-:Y:S02]  /*b820*/  MUFU.EX2 R39, R39 ;  /* 0x0000002700277308 */ /* 0x000fe40000000800 */
[----:B------:R-:W-:-:S04]  /*b830*/  FADD.FTZ R32, R32, R35 ;  /* 0x0000002320207221 */ /* 0x000fc80000010000 */
[----:B------:R-:W-:Y:S02]  /*b840*/  FADD.FTZ R47, R47, R32 ;  /* 0x000000202f2f7221 */ /* 0x000fe40000010000 */
[----:B------:R-:W5:Y:S01]  /*b850*/  MUFU.EX2 R44, R44 ;  /* 0x0000002c002c7308 */ /* 0x000f620000000800 */
[----:B-1----:R-:W-:Y:S01]  /*b860*/  F2FP.F16.F32.PACK_AB R31, R41, R40 ;  /* 0x00000028291f723e */ /* 0x002fe200000000ff */
[----:B------:R-:W-:-:S04]  /*b870*/  FADD.FTZ R36, R36, R47 ;  /* 0x0000002f24247221 */ /* 0x000fc80000010000 */
[----:B------:R-:W-:Y:S02]  /*b880*/  FADD.FTZ R37, R37, R36 ;  /* 0x0000002425257221 */ /* 0x000fe40000010000 */
[----:B--2---:R-:W-:Y:S01]  /*b890*/  HMMA.16816.F32 R16, R28, R20, R16 ;  /* 0x000000141c10723c */ /* 0x004fe20000001810 */
[--C-:B------:R-:W-:Y:S01]  /*b8a0*/  FFMA.FTZ R20, R53, UR6, -R60.reuse ;  /* 0x0000000635147c23 */ /* 0x100fe2000801083c */
[----:B------:R-:W-:Y:S01]  /*b8b0*/  FFMA.FTZ R21, R46, UR6, -R60 ;  /* 0x000000062e157c23 */ /* 0x000fe2000801083c */
[----:B------:R-:W-:Y:S01]  /*b8c0*/  MUFU.EX2 R33, R33 ;  /* 0x0000002100217308 */ /* 0x000fe20000000800 */
[----:B------:R-:W-:-:S04]  /*b8d0*/  FADD.FTZ R40, R40, R37 ;  /* 0x0000002528287221 */ /* 0x000fc80000010000 */
[----:B---3--:R-:W-:Y:S01]  /*b8e0*/  HMMA.16816.F32 R136, R28, R12, R136 ;  /* 0x0000000c1c88723c */ /* 0x008fe20000001888 */
[----:B-----5:R-:W-:Y:S01]  /*b8f0*/  F2FP.F16.F32.PACK_AB R12, R44, R39 ;  /* 0x000000272c0c723e */ /* 0x020fe200000000ff */
[----:B------:R-:W-:Y:S01]  /*b900*/  FADD.FTZ R41, R41, R40 ;  /* 0x0000002829297221 */ /* 0x000fe20000010000 */
[----:B------:R-:W1:Y:S01]  /*b910*/  MUFU.EX2 R54, R56 ;  /* 0x0000003800367308 */ /* 0x000e620000000800 */
[----:B------:R-:W-:Y:S01]  /*b920*/  FADD.FTZ R39, R39, R0 ;  /* 0x0000000027277221 */ /* 0x000fe20000010000 */
[----:B------:R-:W-:-:S03]  /*b930*/  MOV R0, R149 ;  /* 0x0000009500007202 */ /* 0x000fc60000000f00 */
[C---:B------:R-:W-:Y:S01]  /*b940*/  HMMA.16816.F32 R4, R28.reuse, R22, R4 ;  /* 0x000000161c04723c */ /* 0x040fe20000001804 */
[----:B------:R-:W-:Y:S02]  /*b950*/  FADD.FTZ R44, R44, R39 ;  /* 0x000000272c2c7221 */ /* 0x000fe40000010000 */
[----:B------:R-:W-:Y:S05]  /*b960*/  MUFU.EX2 R52, R57 ;  /* 0x0000003900347308 */ /* 0x000fea0000000800 */
[----:B------:R-:W-:Y:S03]  /*b970*/  HMMA.16816.F32 R24, R28, R14, R24 ;  /* 0x0000000e1c18723c */ /* 0x000fe60000001818 */
        /* <DEDUP_REMOVED lines=13> */
[C---:B----4-:R-:W-:Y:S08]  /*ba50*/  HMMA.16816.F32 R144, R12.reuse, R8, R16 ;  /* 0x000000080c90723c */ /* 0x050ff00000001810 */
[C---:B------:R-:W-:Y:S08]  /*ba60*/  HMMA.16816.F32 R140, R12.reuse, R10, R4 ;  /* 0x0000000a0c8c723c */ /* 0x040ff00000001804 */
[----:B------:R-:W-:-:S15]  /*ba70*/  HMMA.16816.F32 R132, R12, R134, R24 ;  /* 0x000000860c84723c */ /* 0x000fde0000001818 */
[----:B------:R-:W-:-:S05]  /*ba80*/  NOP ;  /* 0x0000000000007918 */ /* 0x000fca0000000000 */
.L_x_1406:
[----:B------:R-:W-:-:S13]  /*ba90*/  ISETP.GE.AND P0, PT, R227, RZ, PT ;  /* 0x000000ffe300720c */ /* 0x000fda0003f06270 */
[----:B------:R-:W-:Y:S05]  /*baa0*/  @!P0 BRA `(.L_x_1412) ;  /* 0x0000003c00308947 */ /* 0x000fea0003800000 */
[----:B------:R-:W-:Y:S01]  /*bab0*/  UISETP.NE.U32.AND UP0, UPT, UR8, URZ, UPT ;  /* 0x000000ff0800728c */ /* 0x000fe2000bf05070 */
[C---:B------:R-:W-:Y:S01]  /*bac0*/  LEA R228, R227.reuse, 0x100, 0x8 ;  /* 0x00000100e3e47811 */ /* 0x040fe200078e40ff */
[----:B------:R-:W-:Y:S01]  /*bad0*/  IMAD.MOV.U32 R3, RZ, RZ, R0 ;  /* 0x000000ffff037224 */ /* 0x000fe200078e0000 */
[----:B------:R-:W-:Y:S01]  /*bae0*/  IADD3 R227, PT, PT, R227, 0x1, RZ ;  /* 0x00000001e3e37810 */ /* 0x000fe20007ffe0ff */
[----:B------:R-:W-:Y:S01]  /*baf0*/  UISETP.NE.AND.EX UP0, UPT, UR9, URZ, UPT, UP0 ;  /* 0x000000ff0900728c */ /* 0x000fe2000bf05300 */
[----:B------:R-:W-:Y:S01]  /*bb00*/  IMAD.MOV.U32 R149, RZ, RZ, R2 ;  /* 0x000000ffff957224 */ /* 0x000fe200078e0002 */
[----:B------:R-:W1:Y:S01]  /*bb10*/  LDCU UR4, c[0x0][0x45c] ;  /* 0x00008b80ff0477ac */ /* 0x000e620008000800 */
[----:B------:R-:W-:-:S03]  /*bb20*/  IMAD.MOV.U32 R226, RZ, RZ, RZ ;  /* 0x000000ffffe27224 */ /* 0x000fc600078e00ff */
[----:B------:R-:W-:Y:S01]  /*bb30*/  PLOP3.LUT P0, PT, PT, PT, UP0, 0x80, 0x8 ;  /* 0x000000000008781c */ /* 0x000fe20003f0f008 */
[----:B------:R-:W2:Y:S01]  /*bb40*/  LDCU.64 UR6, c[0x0][0x3a0] ;  /* 0x00007400ff0677ac */ /* 0x000ea20008000a00 */
[----:B------:R-:W3:Y:S11]  /*bb50*/  LDCU.64 UR8, c[0x0][0x3a8] ;  /* 0x00007500ff0877ac */ /* 0x000ef60008000a00 */
.L_x_1416:
[----:B------:R-:W4:Y:S01]  /*bb60*/  @!P0 LDC R150, c[0x0][0x3c0] ;  /* 0x0000f000ff968b82 */ /* 0x000f220000000800 */
[----:B------:R-:W-:Y:S07]  /*bb70*/  DEPBAR.LE SB0, 0x0 ;  /* 0x000080000000791a */ /* 0x000fee0000000000 */
[----:B------:R-:W-:Y:S01]  /*bb80*/  BAR.SYNC.DEFER_BLOCKING 0x0 ;  /* 0x0000000000007b1d */ /* 0x000fe20000010000 */
[----:B------:R-:W-:Y:S01]  /*bb90*/  @!P0 IADD3 R5, P1, PT, RZ, -R226, RZ ;  /* 0x800000e2ff058210 */ /* 0x000fe20007f3e0ff */
[----:B------:R-:W-:Y:S02]  /*bba0*/  IMAD.MOV.U32 R2, RZ, RZ, R218 ;  /* 0x000000ffff027224 */ /* 0x000fe400078e00da */
[----:B------:R-:W-:Y:S02]  /*bbb0*/  IMAD.MOV.U32 R0, RZ, RZ, R219 ;  /* 0x000000ffff007224 */ /* 0x000fe400078e00db */
[----:B----4-:R-:W-:Y:S04]  /*bbc0*/  @!P0 IMAD.SHL.U32 R4, R150, 0x100, RZ ;  /* 0x0000010096048824 */ /* 0x010fe800078e00ff */
[----:B------:R-:W-:Y:S01]  /*bbd0*/  @!P0 IMAD.X R4, RZ, RZ, ~R4, P1 ;  /* 0x000000ffff048224 */ /* 0x000fe200008e0e04 */
[----:B------:R-:W4:Y:S04]  /*bbe0*/  LDC R217, c[0x0][0x3c4] ;  /* 0x0000f100ffd97b82 */ /* 0x000f280000000800 */
[----:B------:R-:W-:Y:S04]  /*bbf0*/  @!P0 SHF.R.S64 R5, R5, 0x1f, R4 ;  /* 0x0000001f05058819 */ /* 0x000fe80000001004 */
[----:B------:R-:W-:Y:S04]  /*bc00*/  @!P0 IADD3 R218, P1, PT, R218, R5, RZ ;  /* 0x00000005dada8210 */ /* 0x000fe80007f3e0ff */
[----:B------:R-:W-:Y:S01]  /*bc10*/  @!P0 LEA.HI.X.SX32 R219, R4, R219, 0x1, P1 ;  /* 0x000000db04db8211 */ /* 0x000fe200008f0eff */
[----:B------:R-:W-:Y:S08]  /*bc20*/  @!P0 BRA `(.L_x_1413) ;  /* 0x0000000000f48947 */ /* 0x000ff00003800000 */
[----:B------:R-:W5:Y:S01]  /*bc30*/  LDC R5, c[0x0][0x4f0] ;  /* 0x00013c00ff057b82 */ /* 0x000f620000000800 */
[----:B------:R-:W-:Y:S07]  /*bc40*/  IABS R10, R228 ;  /* 0x000000e4000a7213 */ /* 0x000fee0000000000 */
[----:B------:R-:W1:Y:S01]  /*bc50*/  LDC.64 R150, c[0x0][0x3c0] ;  /* 0x0000f000ff967b82 */ /* 0x000e620000000a00 */
[-C--:B-----5:R-:W-:Y:S04]  /*bc60*/  IABS R4, R5.reuse ;  /* 0x0000000500047213 */ /* 0x0a0fe80000000000 */
[----:B------:R-:W5:Y:S10]  /*bc70*/  I2F.RP R9, R4 ;  /* 0x0000000400097306 */ /* 0x000f740000209400 */
[----:B-----5:R-:W5:Y:S02]  /*bc80*/  MUFU.RCP R6, R9 ;  /* 0x0000000900067308 */ /* 0x020f640000001000 */
[----:B-----5:R-:W-:Y:S02]  /*bc90*/  VIADD R12, R6, 0xffffffe ;  /* 0x0ffffffe060c7836 */ /* 0x020fe40000000000 */
[----:B------:R-:W-:Y:S06]  /*bca0*/  VIADD R6, R228, 0xffffff00 ;  /* 0xffffff00e4067836 */ /* 0x000fec0000000000 */
[----:B------:R-:W5:Y:S01]  /*bcb0*/  F2I.FTZ.U32.TRUNC.NTZ R13, R12 ;  /* 0x0000000c000d7305 */ /* 0x000f62000021f000 */
[----:B------:R-:W-:Y:S02]  /*bcc0*/  IABS R8, R6 ;  /* 0x0000000600087213 */ /* 0x000fe40000000000 */
[----:B------:R-:W-:Y:S04]  /*bcd0*/  LOP3.LUT R6, R6, R5, RZ, 0x3c, !PT ;  /* 0x0000000506067212 */ /* 0x000fe800078e3cff */
[----:B------:R-:W-:Y:S01]  /*bce0*/  ISETP.GE.AND P1, PT, R6, RZ, PT ;  /* 0x000000ff0600720c */ /* 0x000fe20003f26270 */
        /* <DEDUP_REMOVED lines=8> */
[C---:B------:R-:W-:Y:S01]  /*bd70*/  IMAD R8, R4.reuse, R7, R8 ;  /* 0x0000000704087224 */ /* 0x040fe200078e0208 */
[----:B------:R-:W-:Y:S01]  /*bd80*/  LOP3.LUT R7, RZ, R5, RZ, 0x33, !PT ;  /* 0x00000005ff077212 */ /* 0x000fe200078e33ff */
        /* <DEDUP_REMOVED lines=23> */
[----:B------:R-:W-:Y:S03]  /*bf00*/  IMAD R5, R6, R5, -0x100 ;  /* 0xffffff0006057424 */ /* 0x000fe600078e0205 */
[----:B------:R-:W5:Y:S01]  /*bf10*/  LDG.E R9, desc[UR16][R8.64] ;  /* 0x0000001008097981 */ /* 0x000f62000c1e1900 */
[-C--:B-1----:R-:W-:Y:S01]  /*bf20*/  IMAD.WIDE.U32 R10, R5, R150.reuse, RZ ;  /* 0x00000096050a7225 */ /* 0x082fe200078e00ff */
[----:B------:R-:W-:Y:S02]  /*bf30*/  SHF.R.S32.HI R7, RZ, 0x1f, R5 ;  /* 0x0000001fff077819 */ /* 0x000fe40000011405 */
[----:B------:R-:W5:Y:S03]  /*bf40*/  LDG.E R4, desc[UR16][R14.64] ;  /* 0x000000100e047981 */ /* 0x000f66000c1e1900 */
[----:B------:R-:W-:Y:S04]  /*bf50*/  IMAD R6, R7, R150, RZ ;  /* 0x0000009607067224 */ /* 0x000fe800078e02ff */
[----:B------:R-:W-:Y:S05]  /*bf60*/  IMAD R6, R5, R151, R6 ;  /* 0x0000009705067224 */ /* 0x000fea00078e0206 */
[----:B------:R-:W-:Y:S01]  /*bf70*/  IADD3 R11, PT, PT, R11, R6, RZ ;  /* 0x000000060b0b7210 */ /* 0x000fe20007ffe0ff */
[----:B-----5:R-:W-:Y:S04]  /*bf80*/  IMAD.IADD R4, R9, 0x1, -R4 ;  /* 0x0000000109047824 */ /* 0x020fe800078e0a04 */
[----:B---3--:R-:W-:Y:S01]  /*bf90*/  IMAD.WIDE.U32 R10, R4, UR8, R10 ;  /* 0x00000008040a7c25 */ /* 0x008fe2000f8e000a */
[----:B------:R-:W-:Y:S02]  /*bfa0*/  SHF.R.S32.HI R5, RZ, 0x1f, R4 ;  /* 0x0000001fff057819 */ /* 0x000fe40000011404 */
[----:B------:R-:W-:Y:S03]  /*bfb0*/  LEA R218, P1, R10, R2, 0x1 ;  /* 0x000000020ada7211 */ /* 0x000fe600078208ff */
[----:B------:R-:W-:Y:S04]  /*bfc0*/  IMAD R5, R5, UR8, RZ ;  /* 0x0000000805057c24 */ /* 0x000fe8000f8e02ff */
[----:B------:R-:W-:Y:S04]  /*bfd0*/  IMAD R5, R4, UR9, R5 ;  /* 0x0000000904057c24 */ /* 0x000fe8000f8e0205 */
[----:B------:R-:W-:Y:S05]  /*bfe0*/  IMAD.IADD R5, R11, 0x1, R5 ;  /* 0x000000010b057824 */ /* 0x000fea00078e0205 */
[----:B------:R-:W-:Y:S07]  /*bff0*/  LEA.HI.X R219, R10, R0, R5, 0x1, P1 ;  /* 0x000000000adb7211 */ /* 0x000fee00008f0c05 */
.L_x_1413:
[C---:B------:R-:W-:Y:S01]  /*c000*/  IMAD.SHL.U32 R151, R150.reuse, 0x40, RZ ;  /* 0x0000004096977824 */ /* 0x040fe200078e00ff */
[----:B----4-:R-:W-:Y:S01]  /*c010*/  SHF.L.U64.HI R150, R150, 0x6, R217 ;  /* 0x0000000696967819 */ /* 0x010fe200000102d9 */
[----:B------:R-:W-:Y:S01]  /*c020*/  @!PT LDS RZ, [RZ] ;  /* 0x00000000fffff984 */ /* 0x000fe20000000800 */
[----:B------:R-:W-:Y:S01]  /*c030*/  @!PT LDS RZ, [RZ] ;  /* 0x00000000fffff984 */ /* 0x000fe20000000800 */
[----:B------:R-:W-:Y:S01]  /*c040*/  @!PT LDS RZ, [RZ] ;  /* 0x00000000fffff984 */ /* 0x000fe20000000800 */
[----:B------:R4:W-:Y:S03]  /*c050*/  LDGSTS.E.BYPASS.LTC128B.128 [R223+0x5000], desc[UR16][R218.64] ;  /* 0x05000000dadf7fae */ /* 0x0009e6000b981a10 */
[----:B------:R-:W-:Y:S04]  /*c060*/  IADD3 R234, P1, PT, R151, R218, RZ ;  /* 0x000000da97ea7210 */ /* 0x000fe80007f3e0ff */
[-C--:B------:R-:W-:Y:S01]  /*c070*/  IADD3 R242, P2, PT, R234, R151.reuse, RZ ;  /* 0x00000097eaf27210 */ /* 0x080fe20007f5e0ff */
[----:B------:R-:W-:Y:S03]  /*c080*/  IMAD.X R235, R150, 0x1, R219, P1 ;  /* 0x0000000196eb7824 */ /* 0x000fe600008e06db */
[-C--:B------:R-:W-:Y:S01]  /*c090*/  IADD3 R240, P1, PT, R242, R151.reuse, RZ ;  /* 0x00000097f2f07210 */ /* 0x080fe20007f3e0ff */
[--C-:B------:R-:W-:Y:S01]  /*c0a0*/  IMAD.X R243, R235, 0x1, R150.reuse, P2 ;  /* 0x00000001ebf37824 */ /* 0x100fe200010e0696 */
[----:B------:R4:W-:Y:S02]  /*c0b0*/  LDGSTS.E.BYPASS.LTC128B.128 [R223+0x5800], desc[UR16][R234.64] ;  /* 0x05800000eadf7fae */ /* 0x0009e4000b981a10 */
[-C--:B------:R-:W-:Y:S01]  /*c0c0*/  IADD3 R238, P2, PT, R240, R151.reuse, RZ ;  /* 0x00000097f0ee7210 */ /* 0x080fe20007f5e0ff */
[--C-:B------:R-:W-:Y:S02]  /*c0d0*/  IMAD.X R241, R243, 0x1, R150.reuse, P1 ;  /* 0x00000001f3f17824 */ /* 0x100fe400008e0696 */
[----:B------:R4:W-:Y:S01]  /*c0e0*/  LDGSTS.E.BYPASS.LTC128B.128 [R223+0x6000], desc[UR16][R242.64] ;  /* 0x06000000f2df7fae */ /* 0x0009e2000b981a10 */
[-C--:B------:R-:W-:Y:S01]  /*c0f0*/  IADD3 R236, P1, PT, R238, R151.reuse, RZ ;  /* 0x00000097eeec7210 */ /* 0x080fe20007f3e0ff */
[--C-:B------:R-:W-:Y:S03]  /*c100*/  IMAD.X R239, R241, 0x1, R150.reuse, P2 ;  /* 0x00000001f1ef7824 */ /* 0x100fe600010e0696 */
[----:B------:R4:W-:Y:S01]  /*c110*/  LDGSTS.E.BYPASS.LTC128B.128 [R223+0x6800], desc[UR16][R240.64] ;  /* 0x06800000f0df7fae */ /* 0x0009e2000b981a10 */
[-C--:B------:R-:W-:Y:S01]  /*c120*/  IADD3 R244, P2, PT, R236, R151.reuse, RZ ;  /* 0x00000097ecf47210 */ /* 0x080fe20007f5e0ff */
[--C-:B------:R-:W-:Y:S03]  /*c130*/  IMAD.X R237, R239, 0x1, R150.reuse, P1 ;  /* 0x00000001efed7824 */ /* 0x100fe600008e0696 */
[----:B------:R4:W-:Y:S01]  /*c140*/  LDGSTS.E.BYPASS.LTC128B.128 [R223+0x7000], desc[UR16][R238.64] ;  /* 0x07000000eedf7fae */ /* 0x0009e2000b981a10 */
[----:B------:R-:W-:Y:S01]  /*c150*/  IADD3 R246, P1, PT, R244, R151, RZ ;  /* 0x00000097f4f67210 */ /* 0x000fe20007f3e0ff */
[--C-:B------:R-:W-:Y:S03]  /*c160*/  IMAD.X R245, R237, 0x1, R150.reuse, P2 ;  /* 0x00000001edf57824 */ /* 0x100fe600010e0696 */
[----:B------:R4:W-:Y:S01]  /*c170*/  LDGSTS.E.BYPASS.LTC128B.128 [R223+0x7800], desc[UR16][R236.64] ;  /* 0x07800000ecdf7fae */ /* 0x0009e2000b981a10 */
[----:B------:R-:W-:Y:S04]  /*c180*/  IMAD.X R247, R245, 0x1, R150, P1 ;  /* 0x00000001f5f77824 */ /* 0x000fe800008e0696 */
[----:B------:R4:W-:Y:S01]  /*c190*/  LDGSTS.E.BYPASS.LTC128B.128 [R223+0x8000], desc[UR16][R244.64] ;  /* 0x08000000f4df7fae */ /* 0x0009e2000b981a10 */
[----:B------:R-:W-:Y:S04]  /*c1a0*/  ISETP.NE.AND P1, PT, R227, 0x1, PT ;  /* 0x00000001e300780c */ /* 0x000fe80003f25270 */
[----:B------:R4:W-:Y:S05]  /*c1b0*/  LDGSTS.E.BYPASS.LTC128B.128 [R223+0x8800], desc[UR16][R246.64] ;  /* 0x08800000f6df7fae */ /* 0x0009ea000b981a10 */
[----:B------:R-:W-:Y:S05]  /*c1c0*/  LDSM.16.M88.4 R152, [R213] ;  /* 0x00000000d598783b */ /* 0x000fea0000000200 */
[----:B------:R-:W5:Y:S05]  /*c1d0*/  LDSM.16.M88.4 R156, [R211+0x1000] ;  /* 0x00100000d39c783b */ /* 0x000f6a0000000200 */
[----:B------:R-:W1:Y:S05]  /*c1e0*/  LDSM.16.M88.4 R160, [R211+0x1400] ;  /* 0x00140000d3a0783b */ /* 0x000e6a0000000200 */
[----:B------:R-:W2:Y:S05]  /*c1f0*/  LDSM.16.M88.4 R164, [R211+0x1800] ;  /* 0x00180000d3a4783b */ /* 0x000eaa0000000200 */
[----:B------:R-:W0:Y:S05]  /*c200*/  LDGDEPBAR ;  /* 0x00000000000079af */ /* 0x000e2a0000000000 */
[----:B------:R-:W3:Y:S05]  /*c210*/  LDSM.16.M88.4 R168, [R211+0x1c00] ;  /* 0x001c0000d3a8783b */ /* 0x000eea0000000200 */
[----:B------:R-:W4:Y:S05]  /*c220*/  LDSM.16.M88.4 R172, [R211+0x2000] ;  /* 0x00200000d3ac783b */ /* 0x000f2a0000000200 */
[----:B------:R-:W4:Y:S05]  /*c230*/  LDSM.16.M88.4 R176, [R211+0x2400] ;  /* 0x00240000d3b0783b */ /* 0x000f2a0000000200 */
[----:B------:R-:W-:Y:S05]  /*c240*/  LDSM.16.M88.4 R180, [R211+0x2c00] ;  /* 0x002c0000d3b4783b */ /* 0x000fea0000000200 */
[----:B------:R-:W-:Y:S01]  /*c250*/  LDSM.16.M88.4 R184, [R211+0x3000] ;  /* 0x00300000d3b8783b */ /* 0x000fe20000000200 */
[C---:B-----5:R-:W-:Y:S04]  /*c260*/  HMMA.16816.F32 R4, R152.reuse, R156, RZ ;  /* 0x0000009c9804723c */ /* 0x060fe800000018ff */
[----:B------:R-:W-:Y:S04]  /*c270*/  LDSM.16.M88.4 R188, [R211+0x3400] ;  /* 0x00340000d3bc783b */ /* 0x000fe80000000200 */
[C---:B------:R-:W-:Y:S01]  /*c280*/  HMMA.16816.F32 R8, R152.reuse, R158, RZ ;  /* 0x0000009e9808723c */ /* 0x040fe200000018ff */
[----:B------:R-:W5:Y:S05]  /*c290*/  LDSM.16.M88.4 R156, [R211+0x2800] ;  /* 0x00280000d39c783b */ /* 0x000f6a0000000200 */
[----:B------:R-:W5:Y:S02]  /*c2a0*/  LDSM.16.M88.4 R192, [R211+0x3800] ;  /* 0x00380000d3c0783b */ /* 0x000f640000000200 */
[C---:B-1----:R-:W-:Y:S03]  /*c2b0*/  HMMA.16816.F32 R12, R152.reuse, R160, RZ ;  /* 0x000000a0980c723c */ /* 0x042fe600000018ff */
[----:B------:R-:W-:Y:S05]  /*c2c0*/  LDSM.16.M88.4 R196, [R211+0x4c00] ;  /* 0x004c0000d3c4783b */ /* 0x000fea0000000200 */
[C---:B------:R-:W-:Y:S01]  /*c2d0*/  HMMA.16816.F32 R16, R152.reuse, R162, RZ ;  /* 0x000000a29810723c */ /* 0x040fe200000018ff */
[----:B------:R-:W1:Y:S05]  /*c2e0*/  LDSM.16.M88.4 R160, [R211+0x3c00] ;  /* 0x003c0000d3a0783b */ /* 0x000e6a0000000200 */
[----:B------:R-:W-:Y:S02]  /*c2f0*/  LDSM.16.M88.4 R200, [R212] ;  /* 0x00000000d4c8783b */ /* 0x000fe40000000200 */
        /* <DEDUP_REMOVED lines=10> */
[C---:B------:R-:W-:Y:S08]  /*c3a0*/  HMMA.16816.F32 R44, R152.reuse, R176, RZ ;  /* 0x000000b0982c723c */ /* 0x040ff000000018ff */
[C---:B------:R-:W-:Y:S01]  /*c3b0*/  HMMA.16816.F32 R48, R152.reuse, R178, RZ ;  /* 0x000000b29830723c */ /* 0x040fe200000018ff */
[----:B------:R-:W-:Y:S07]  /*c3c0*/  LDSM.16.M88.4 R176, [R208+0x1800] ;  /* 0x00180000d0b0783b */ /* 0x000fee0000000200 */
[C---:B-----5:R-:W-:Y:S08]  /*c3d0*/  HMMA.16816.F32 R52, R152.reuse, R156, RZ ;  /* 0x0000009c9834723c */ /* 0x060ff000000018ff */
[C---:B------:R-:W-:Y:S01]  /*c3e0*/  HMMA.16816.F32 R56, R152.reuse, R158, RZ ;  /* 0x0000009e9838723c */ /* 0x040fe200000018ff */
[----:B------:R-:W5:Y:S07]  /*c3f0*/  LDSM.16.M88.4 R156, [R208+0x1400] ;  /* 0x00140000d09c783b */ /* 0x000f6e0000000200 */
        /* <DEDUP_REMOVED lines=15> */
[C---:B--2---:R-:W-:Y:S08]  /*c4f0*/  HMMA.16816.F32 R100, R152.reuse, R164, RZ ;  /* 0x000000a49864723c */ /* 0x044ff000000018ff */
[C---:B------:R-:W-:Y:S01]  /*c500*/  HMMA.16816.F32 R104, R152.reuse, R166, RZ ;  /* 0x000000a69868723c */ /* 0x040fe200000018ff */
[----:B------:R-:W-:Y:S07]  /*c510*/  LDSM.16.M88.4 R164, [R208+0x2400] ;  /* 0x00240000d0a4783b */ /* 0x000fee0000000200 */
[C---:B---3--:R-:W-:Y:S08]  /*c520*/  HMMA.16816.F32 R108, R152.reuse, R168, RZ ;  /* 0x000000a8986c723c */ /* 0x048ff000000018ff */
[C---:B------:R-:W-:Y:S01]  /*c530*/  HMMA.16816.F32 R112, R152.reuse, R170, RZ ;  /* 0x000000aa9870723c */ /* 0x040fe200000018ff */
[----:B------:R-:W-:Y:S07]  /*c540*/  LDSM.16.M88.4 R168, [R208+0x2800] ;  /* 0x00280000d0a8783b */ /* 0x000fee0000000200 */
[C---:B----4-:R-:W-:Y:S08]  /*c550*/  HMMA.16816.F32 R116, R152.reuse, R172, RZ ;  /* 0x000000ac9874723c */ /* 0x050ff000000018ff */
        /* <DEDUP_REMOVED lines=9> */
[C---:B-----5:R-:W-:Y:S08]  /*c5f0*/  HMMA.16816.F32 R12, R200.reuse, R156, R12 ;  /* 0x0000009cc80c723c */ /* 0x060ff0000000180c */
[C---:B------:R-:W-:Y:S01]  /*c600*/  HMMA.16816.F32 R16, R200.reuse, R158, R16 ;  /* 0x0000009ec810723c */ /* 0x040fe20000001810 */
[----:B------:R-:W2:Y:S07]  /*c610*/  LDSM.16.M88.4 R156, [R208+0x3400] ;  /* 0x00340000d09c783b */ /* 0x000eae0000000200 */
[C---:B------:R-:W-:Y:S08]  /*c620*/  HMMA.16816.F32 R20, R200.reuse, R176, R20 ;  /* 0x000000b0c814723c */ /* 0x040ff00000001814 */
        /* <DEDUP_REMOVED lines=52> */
[----:B------:R-:W1:Y:S02]  /*c970*/  I2F.RP R152, R2 ;  /* 0x0000000200987306 */ /* 0x000e640000209400 */
[----:B------:R-:W-:Y:S08]  /*c980*/  ISETP.GE.AND P3, PT, R151, RZ, PT ;  /* 0x000000ff9700720c */ /* 0x000ff00003f66270 */
        /* <DEDUP_REMOVED lines=22> */
[----:B------:R-:W-:Y:S01]  /*caf0*/  ISETP.NE.AND P2, PT, R0, RZ, PT ;  /* 0x000000ff0000720c */ /* 0x000fe20003f45270 */
[----:B------:R-:W-:Y:S01]  /*cb00*/  @!P4 VIADD R154, R154, 0x1 ;  /* 0x000000019a9ac836 */ /* 0x000fe20000000000 */
[-C--:B------:R-:W-:Y:S02]  /*cb10*/  ISETP.GE.U32.AND P6, PT, R150, R2.reuse, PT ;  /* 0x000000029600720c */ /* 0x080fe40003fc6070 */
[----:B------:R-:W-:Y:S01]  /*cb20*/  ISETP.GE.U32.AND P5, PT, R148, R2, PT ;  /* 0x000000029400720c */ /* 0x000fe20003fa6070 */
[----:B------:R-:W1:Y:S10]  /*cb30*/  LDC.64 R150, c[0x0][0x3b8] ;  /* 0x0000ee00ff967b82 */ /* 0x000e740000000a00 */
        /* <DEDUP_REMOVED lines=27> */
.L_x_1415:
[C---:B------:R-:W-:Y:S01]  /*ccf0*/  IMAD.SHL.U32 R151, R150.reuse, 0x40, RZ ;  /* 0x0000004096977824 */ /* 0x040fe200078e00ff */
[----:B------:R-:W-:Y:S01]  /*cd00*/  SHF.L.U64.HI R150, R150, 0x6, R153 ;  /* 0x0000000696967819 */ /* 0x000fe20000010299 */
[--C-:B------:R-:W-:Y:S03]  /*cd10*/  IMAD.MOV.U32 R217, RZ, RZ, R215.reuse ;  /* 0x000000ffffd97224 */ /* 0x100fe600078e00d7 */
[----:B------:R-:W-:Y:S02]  /*cd20*/  IADD3 R152, P1, PT, R151, R216, RZ ;  /* 0x000000d897987210 */ /* 0x000fe40007f3e0ff */
[----:B------:R-:W-:Y:S01]  /*cd30*/  @!PT LDS RZ, [RZ] ;  /* 0x00000000fffff984 */ /* 0x000fe20000000800 */
[----:B------:R-:W-:Y:S01]  /*cd40*/  @!PT LDS RZ, [RZ] ;  /* 0x00000000fffff984 */ /* 0x000fe20000000800 */
[----:B------:R-:W-:Y:S01]  /*cd50*/  @!PT LDS RZ, [RZ] ;  /* 0x00000000fffff984 */ /* 0x000fe20000000800 */
[----:B------:R1:W-:Y:S02]  /*cd60*/  LDGSTS.E.BYPASS.LTC128B.128 [R223+0x1000], desc[UR16][R216.64] ;  /* 0x01000000d8df7fae */ /* 0x0003e4000b981a10 */
[-C--:B------:R-:W-:Y:S01]  /*cd70*/  IADD3 R160, P2, PT, R152, R151.reuse, RZ ;  /* 0x0000009798a07210 */ /* 0x080fe20007f5e0ff */
[----:B------:R-:W-:Y:S03]  /*cd80*/  IMAD.X R153, R150, 0x1, R215, P1 ;  /* 0x0000000196997824 */ /* 0x000fe600008e06d7 */
[-C--:B------:R-:W-:Y:S01]  /*cd90*/  IADD3 R158, P1, PT, R160, R151.reuse, RZ ;  /* 0x00000097a09e7210 */ /* 0x080fe20007f3e0ff */
[--C-:B------:R-:W-:Y:S01]  /*cda0*/  IMAD.X R161, R153, 0x1, R150.reuse, P2 ;  /* 0x0000000199a17824 */ /* 0x100fe200010e0696 */
[----:B------:R1:W-:Y:S02]  /*cdb0*/  LDGSTS.E.BYPASS.LTC128B.128 [R223+0x1800], desc[UR16][R152.64] ;  /* 0x0180000098df7fae */ /* 0x0003e4000b981a10 */
[-C--:B------:R-:W-:Y:S02]  /*cdc0*/  IADD3 R156, P2, PT, R158, R151.reuse, RZ ;  /* 0x000000979e9c7210 */ /* 0x080fe40007f5e0ff */
[----:B------:R1:W-:Y:S01]  /*cdd0*/  LDGSTS.E.BYPASS.LTC128B.128 [R223+0x2000], desc[UR16][R160.64] ;  /* 0x02000000a0df7fae */ /* 0x0003e2000b981a10 */
[-C--:B------:R-:W-:Y:S02]  /*cde0*/  IADD3.X R159, PT, PT, R161, R150.reuse, RZ, P1, !PT ;  /* 0x00000096a19f7210 */ /* 0x080fe40000ffe4ff */
[-C--:B------:R-:W-:Y:S03]  /*cdf0*/  IADD3 R154, P1, PT, R156, R151.reuse, RZ ;  /* 0x000000979c9a7210 */ /* 0x080fe60007f3e0ff */
[----:B------:R1:W-:Y:S01]  /*ce00*/  LDGSTS.E.BYPASS.LTC128B.128 [R223+0x2800], desc[UR16][R158.64] ;  /* 0x028000009edf7fae */ /* 0x0003e2000b981a10 */
[--C-:B------:R-:W-:Y:S01]  /*ce10*/  IMAD.X R157, R159, 0x1, R150.reuse, P2 ;  /* 0x000000019f9d7824 */ /* 0x100fe200010e0696 */
[-C--:B------:R-:W-:Y:S03]  /*ce20*/  IADD3 R162, P2, PT, R154, R151.reuse, RZ ;  /* 0x000000979aa27210 */ /* 0x080fe60007f5e0ff */
[--C-:B------:R-:W-:Y:S01]  /*ce30*/  IMAD.X R155, R157, 0x1, R150.reuse, P1 ;  /* 0x000000019d9b7824 */ /* 0x100fe200008e0696 */
[----:B------:R1:W-:Y:S01]  /*ce40*/  LDGSTS.E.BYPASS.LTC128B.128 [R223+0x3000], desc[UR16][R156.64] ;  /* 0x030000009cdf7fae */ /* 0x0003e2000b981a10 */
[----:B------:R-:W-:Y:S03]  /*ce50*/  IADD3 R164, P1, PT, R162, R151, RZ ;  /* 0x00000097a2a47210 */ /* 0x000fe60007f3e0ff */
[----:B------:R1:W-:Y:S01]  /*ce60*/  LDGSTS.E.BYPASS.LTC128B.128 [R223+0x3800], desc[UR16][R154.64] ;  /* 0x038000009adf7fae */ /* 0x0003e2000b981a10 */
[----:B------:R-:W-:Y:S05]  /*ce70*/  IADD3.X R163, PT, PT, R155, R150, RZ, P2, !PT ;  /* 0x000000969ba37210 */ /* 0x000fea00017fe4ff */
[----:B------:R1:W-:Y:S01]  /*ce80*/  LDGSTS.E.BYPASS.LTC128B.128 [R223+0x4000], desc[UR16][R162.64] ;  /* 0x04000000a2df7fae */ /* 0x0003e2000b981a10 */
[----:B------:R-:W-:Y:S05]  /*ce90*/  IMAD.X R165, R163, 0x1, R150, P1 ;  /* 0x00000001a3a57824 */ /* 0x000fea00008e0696 */
[----:B------:R1:W-:Y:S04]  /*cea0*/  LDGSTS.E.BYPASS.LTC128B.128 [R223+0x4800], desc[UR16][R164.64] ;  /* 0x04800000a4df7fae */ /* 0x0003e8000b981a10 */
[----:B------:R-:W0:Y:S02]  /*ceb0*/  LDGDEPBAR ;  /* 0x00000000000079af */ /* 0x000e240000000000 */
.L_x_1414:
        /* <DEDUP_REMOVED lines=77> */
[C---:B------:R-:W-:Y:S01]  /*d390*/  FMUL.FTZ R152, R2.reuse, UR4 ;  /* 0x0000000402987c20 */ /* 0x040fe20008410000 */
[----:B------:R-:W-:Y:S01]  /*d3a0*/  FADD.FTZ R148, -R2, R149 ;  /* 0x0000009502947221 */ /* 0x000fe20000010100 */
[----:B------:R-:W-:Y:S03]  /*d3b0*/  FMUL.FTZ R150, R3, UR4 ;  /* 0x0000000403967c20 */ /* 0x000fe60008410000 */
[----:B------:R-:W-:Y:S01]  /*d3c0*/  FSEL R152, R152, RZ, P1 ;  /* 0x000000ff98987208 */ /* 0x000fe20000800000 */
[----:B------:R-:W-:Y:S01]  /*d3d0*/  MUFU.EX2 R3, R150 ;  /* 0x0000009600037308 */ /* 0x000fe20000000800 */
[----:B------:R-:W-:Y:S01]  /*d3e0*/  FSETP.NEU.FTZ.AND P1, PT, R0, -INF , PT ;  /* 0xff8000000000780b */ /* 0x000fe20003f3d000 */
[----:B------:R-:W-:Y:S02]  /*d3f0*/  FMUL.FTZ R149, R148, UR4 ;  /* 0x0000000494957c20 */ /* 0x000fe40008410000 */
        /* <DEDUP_REMOVED lines=11> */
[----:B------:R-:W-:Y:S03]  /*d4b0*/  FSEL R151, R151, RZ, P1 ;  /* 0x000000ff97977208 */ /* 0x000fe60000800000 */
[----:B------:R-:W-:Y:S01]  /*d4c0*/  MUFU.EX2 R184, R184 ;  /* 0x000000b800b87308 */ /* 0x000fe20000000800 */
[--C-:B------:R-:W-:Y:S01]  /*d4d0*/  FFMA.FTZ R191, R12, UR4, -R152.reuse ;  /* 0x000000040cbf7c23 */ /* 0x100fe20008010898 */
[--C-:B------:R-:W-:Y:S01]  /*d4e0*/  FFMA.FTZ R186, R13, UR4, -R152.reuse ;  /* 0x000000040dba7c23 */ /* 0x100fe20008010898 */
[--C-:B------:R-:W-:Y:S01]  /*d4f0*/  FFMA.FTZ R193, R9, UR4, -R152.reuse ;  /* 0x0000000409c17c23 */ /* 0x100fe20008010898 */
[--C-:B------:R-:W-:Y:S01]  /*d500*/  FFMA.FTZ R187, R18, UR4, -R151.reuse ;  /* 0x0000000412bb7c23 */ /* 0x100fe20008010897 */
[--C-:B------:R-:W-:Y:S01]  /*d510*/  FFMA.FTZ R188, R19, UR4, -R151.reuse ;  /* 0x0000000413bc7c23 */ /* 0x100fe20008010897 */
[--C-:B------:R-:W-:Y:S01]  /*d520*/  FFMA.FTZ R178, R30, UR4, -R151.reuse ;  /* 0x000000041eb27c23 */ /* 0x100fe20008010897 */
[----:B------:R-:W2:Y:S03]  /*d530*/  LDSM.16.MT88.4 R16, [R210+0x5000] ;  /* 0x00500000d210783b */ /* 0x000ea60000004200 */
[----:B------:R-:W-:Y:S01]  /*d540*/  MUFU.EX2 R191, R191 ;  /* 0x000000bf00bf7308 */ /* 0x000fe20000000800 */
[--C-:B------:R-:W-:Y:S01]  /*d550*/  FFMA.FTZ R173, R31, UR4, -R151.reuse ;  /* 0x000000041fad7c23 */ /* 0x100fe20008010897 */
[--C-:B------:R-:W-:Y:S01]  /*d560*/  FFMA.FTZ R171, R34, UR4, -R151.reuse ;  /* 0x0000000422ab7c23 */ /* 0x100fe20008010897 */
[--C-:B------:R-:W-:Y:S01]  /*d570*/  FFMA.FTZ R172, R35, UR4, -R151.reuse ;  /* 0x0000000423ac7c23 */ /* 0x100fe20008010897 */
[C---:B-1----:R-:W-:Y:S01]  /*d580*/  FMUL.FTZ R12, R148.reuse, R140 ;  /* 0x0000008c940c7220 */ /* 0x042fe20000410000 */
[----:B------:R-:W-:Y:S01]  /*d590*/  FMUL.FTZ R13, R148, R141 ;  /* 0x0000008d940d7220 */ /* 0x000fe20000410000 */
[--C-:B------:R-:W-:Y:S01]  /*d5a0*/  FFMA.FTZ R166, R38, UR4, -R151.reuse ;  /* 0x0000000426a67c23 */ /* 0x100fe20008010897 */
[----:B------:R-:W1:Y:S03]  /*d5b0*/  LDSM.16.MT88.4 R28, [R209] ;  /* 0x00000000d11c783b */ /* 0x000e660000004200 */
[----:B------:R-:W-:Y:S01]  /*d5c0*/  MUFU.EX2 R193, R193 ;  /* 0x000000c100c17308 */ /* 0x000fe20000000800 */
[--C-:B------:R-:W-:Y:S01]  /*d5d0*/  FFMA.FTZ R165, R39, UR4, -R151.reuse ;  /* 0x0000000427a57c23 */ /* 0x100fe20008010897 */
[--C-:B------:R-:W-:Y:S01]  /*d5e0*/  FFMA.FTZ R163, R42, UR4, -R151.reuse ;  /* 0x000000042aa37c23 */ /* 0x100fe20008010897 */
[--C-:B------:R-:W-:Y:S01]  /*d5f0*/  FFMA.FTZ R164, R43, UR4, -R151.reuse ;  /* 0x000000042ba47c23 */ /* 0x100fe20008010897 */
[--C-:B------:R-:W-:Y:S01]  /*d600*/  FFMA.FTZ R194, R14, UR4, -R151.reuse ;  /* 0x000000040ec27c23 */ /* 0x100fe20008010897 */
[----:B------:R-:W-:Y:S01]  /*d610*/  FMUL.FTZ R14, R3, R142 ;  /* 0x0000008e030e7220 */ /* 0x000fe20000410000 */
[--C-:B------:R-:W-:Y:S01]  /*d620*/  FFMA.FTZ R189, R15, UR4, -R151.reuse ;  /* 0x000000040fbd7c23 */ /* 0x100fe20008010897 */
[----:B------:R-:W3:Y:S03]  /*d630*/  LDSM.16.MT88.4 R32, [R210+0x5400] ;  /* 0x00540000d220783b */ /* 0x000ee60000004200 */
[----:B------:R-:W-:Y:S01]  /*d640*/  MUFU.EX2 R186, R186 ;  /* 0x000000ba00ba7308 */ /* 0x000fe20000000800 */
[----:B------:R-:W-:Y:S01]  /*d650*/  FMUL.FTZ R15, R3, R143 ;  /* 0x0000008f030f7220 */ /* 0x000fe20000410000 */
[--C-:B------:R-:W-:Y:S01]  /*d660*/  FFMA.FTZ R196, R11, UR4, -R151.reuse ;  /* 0x000000040bc47c23 */ /* 0x100fe20008010897 */
[--C-:B------:R-:W-:Y:S01]  /*d670*/  FFMA.FTZ R174, R24, UR4, -R152.reuse ;  /* 0x0000000418ae7c23 */ /* 0x100fe20008010898 */
[--C-:B------:R-:W-:Y:S01]  /*d680*/  FFMA.FTZ R177, R25, UR4, -R152.reuse ;  /* 0x0000000419b17c23 */ /* 0x100fe20008010898 */
[--C-:B------:R-:W-:Y:S01]  /*d690*/  FFMA.FTZ R179, R26, UR4, -R151.reuse ;  /* 0x000000041ab37c23 */ /* 0x100fe20008010897 */
[--C-:B------:R-:W-:Y:S01]  /*d6a0*/  FFMA.FTZ R180, R27, UR4, -R151.reuse ;  /* 0x000000041bb47c23 */ /* 0x100fe20008010897 */
[----:B------:R-:W4:Y:S03]  /*d6b0*/  LDSM.16.MT88.4 R36, [R209+0x400] ;  /* 0x00040000d124783b */ /* 0x000f260000004200 */
[----:B------:R-:W-:Y:S01]  /*d6c0*/  MUFU.EX2 R196, R196 ;  /* 0x000000c400c47308 */ /* 0x000fe20000000800 */
[----:B------:R-:W-:Y:S01]  /*d6d0*/  FMUL.FTZ R9, R148, R145 ;  /* 0x0000009194097220 */ /* 0x000fe20000410000 */
[----:B------:R-:W-:Y:S01]  /*d6e0*/  FMUL.FTZ R11, R3, R147 ;  /* 0x00000093030b7220 */ /* 0x000fe20000410000 */
[--C-:B------:R-:W-:Y:S01]  /*d6f0*/  FFMA.FTZ R183, R20, UR4, -R152.reuse ;  /* 0x0000000414b77c23 */ /* 0x100fe20008010898 */
[C---:B------:R-:W-:Y:S01]  /*d700*/  FMUL.FTZ R20, R148.reuse, R132 ;  /* 0x0000008494147220 */ /* 0x040fe20000410000 */
[--C-:B------:R-:W-:Y:S01]  /*d710*/  FFMA.FTZ R176, R21, UR4, -R152.reuse ;  /* 0x0000000415b07c23 */ /* 0x100fe20008010898 */
[----:B------:R-:W-:Y:S01]  /*d720*/  FMUL.FTZ R21, R148, R133 ;  /* 0x0000008594157220 */ /* 0x000fe20000410000 */
[----:B------:R-:W-:Y:S03]  /*d730*/  LDSM.16.MT88.4 R40, [R209+0x1000] ;  /* 0x00100000d128783b */ /* 0x000fe60000004200 */
[----:B------:R-:W-:Y:S01]  /*d740*/  MUFU.EX2 R194, R194 ;  /* 0x000000c200c27308 */ /* 0x000fe20000000800 */
[--C-:B------:R-:W-:Y:S01]  /*d750*/  FFMA.FTZ R182, R22, UR4, -R151.reuse ;  /* 0x0000000416b67c23 */ /* 0x100fe20008010897 */
[----:B------:R-:W-:Y:S01]  /*d760*/  FMUL.FTZ R22, R3, R134 ;  /* 0x0000008603167220 */ /* 0x000fe20000410000 */
[--C-:B------:R-:W-:Y:S01]  /*d770*/  FFMA.FTZ R181, R23, UR4, -R151.reuse ;  /* 0x0000000417b57c23 */ /* 0x100fe20008010897 */
[----:B------:R-:W-:Y:S01]  /*d780*/  FMUL.FTZ R23, R3, R135 ;  /* 0x0000008703177220 */ /* 0x000fe20000410000 */
[--C-:B------:R-:W-:Y:S01]  /*d790*/  FFMA.FTZ R159, R44, UR4, -R152.reuse ;  /* 0x000000042c9f7c23 */ /* 0x100fe20008010898 */
[--C-:B------:R-:W-:Y:S01]  /*d7a0*/  FFMA.FTZ R162, R46, UR4, -R151.reuse ;  /* 0x000000042ea27c23 */ /* 0x100fe20008010897 */
[----:B------:R-:W-:Y:S03]  /*d7b0*/  LDSM.16.MT88.4 R140, [R210+0x8c00] ;  /* 0x008c0000d28c783b */ /* 0x000fe60000004200 */
        /* <DEDUP_REMOVED lines=12> */
[----:B------:R-:W-:Y:S01]  /*d880*/  FMUL.FTZ R8, R148, R144 ;  /* 0x0000009094087220 */ /* 0x000fe20000410000 */
[--C-:B------:R-:W-:Y:S01]  /*d890*/  FFMA.FTZ R195, R10, UR4, -R151.reuse ;  /* 0x000000040ac37c23 */ /* 0x100fe20008010897 */
[----:B------:R-:W-:Y:S01]  /*d8a0*/  FMUL.FTZ R10, R3, R146 ;  /* 0x00000092030a7220 */ /* 0x000fe20000410000 */
        /* <DEDUP_REMOVED lines=42> */
[----:B--2---:R-:W-:Y:S01]  /*db50*/  F2FP.F16.F32.PACK_AB R25, R197, R198 ;  /* 0x000000c6c519723e */ /* 0x004fe200000000ff */
[--C-:B------:R-:W-:Y:S01]  /*db60*/  FFMA.FTZ R85, R98, UR4, -R151.reuse ;  /* 0x0000000462557c23 */ /* 0x100fe20008010897 */
[--C-:B------:R-:W-:Y:S01]  /*db70*/  FFMA.FTZ R65, R75, UR4, -R151.reuse ;  /* 0x000000044b417c23 */ /* 0x100fe20008010897 */
[----:B------:R-:W-:Y:S01]  /*db80*/  FFMA.FTZ R75, R84, UR4, -R152 ;  /* 0x00000004544b7c23 */ /* 0x000fe20008010898 */
[----:B------:R-:W-:Y:S01]  /*db90*/  FFMA.FTZ R84, R99, UR4, -R151 ;  /* 0x0000000463547c23 */ /* 0x000fe20008010897 */
[----:B------:R-:W-:Y:S01]  /*dba0*/  FFMA.FTZ R199, R148, R229, R199 ;  /* 0x000000e594c77223 */ /* 0x000fe200000100c7 */
[----:B------:R-:W-:Y:S03]  /*dbb0*/  FFMA.FTZ R198, R3, R232, R198 ;  /* 0x000000e803c67223 */ /* 0x000fe600000100c6 */
[----:B------:R-:W-:Y:S01]  /*dbc0*/  MUFU.EX2 R187, R187 ;  /* 0x000000bb00bb7308 */ /* 0x000fe20000000800 */
[----:B-----5:R-:W-:Y:S01]  /*dbd0*/  F2FP.F16.F32.PACK_AB R26, R193, R190 ;  /* 0x000000bec11a723e */ /* 0x020fe200000000ff */
[----:B------:R-:W-:Y:S01]  /*dbe0*/  FADD.FTZ R199, R192, R199 ;  /* 0x000000c7c0c77221 */ /* 0x000fe20000010000 */
[----:B------:R-:W-:Y:S01]  /*dbf0*/  FADD.FTZ R198, R197, R198 ;  /* 0x000000c6c5c67221 */ /* 0x000fe20000010000 */
[--C-:B------:R-:W-:Y:S01]  /*dc00*/  FFMA.FTZ R66, R76, UR4, -R152.reuse ;  /* 0x000000044c427c23 */ /* 0x100fe20008010898 */
[--C-:B------:R-:W-:Y:S01]  /*dc10*/  FFMA.FTZ R76, R86, UR4, -R151.reuse ;  /* 0x00000004564c7c23 */ /* 0x100fe20008010897 */
[--C-:B------:R-:W-:Y:S01]  /*dc20*/  FFMA.FTZ R86, R100, UR4, -R152.reuse ;  /* 0x0000000464567c23 */ /* 0x100fe20008010898 */
[--C-:B------:R-:W-:Y:S03]  /*dc30*/  FFMA.FTZ R67, R77, UR4, -R152.reuse ;  /* 0x000000044d437c23 */ /* 0x100fe60008010898 */
[----:B------:R-:W2:Y:S01]  /*dc40*/  MUFU.EX2 R188, R188 ;  /* 0x000000bc00bc7308 */ /* 0x000ea20000000800 */
        /* <DEDUP_REMOVED lines=23> */
[----:B------:R-:W5:Y:S01]  /*ddc0*/  MUFU.EX2 R181, R181 ;  /* 0x000000b500b57308 */ /* 0x000f620000000800 */
[--C-:B------:R-:W-:Y:S01]  /*ddd0*/  FFMA.FTZ R122, R122, UR4, -R151.reuse ;  /* 0x000000047a7a7c23 */ /* 0x100fe20008010897 */
[--C-:B------:R-:W-:Y:S01]  /*dde0*/  FFMA.FTZ R126, R126, UR4, -R151.reuse ;  /* 0x000000047e7e7c23 */ /* 0x100fe20008010897 */
[----:B------:R-:W-:Y:S01]  /*ddf0*/  ISETP.NE.AND P1, PT, R227, RZ, PT ;  /* 0x000000ffe300720c */ /* 0x000fe20003f25270 */
[----:B------:R-:W-:Y:S01]  /*de00*/  HMMA.16816.F32 R20, R24, R30, R20 ;  /* 0x0000001e1814723c */ /* 0x000fe20000001814 */
[----:B------:R-:W5:Y:S02]  /*de10*/  LDSM.16.MT88.4 R28, [R210+0x5800] ;  /* 0x00580000d21c783b */ /* 0x000f640000004200 */
[----:B------:R-:W-:Y:S03]  /*de20*/  F2FP.F16.F32.PACK_AB R24, R186, R191 ;  /* 0x000000bfba18723e */ /* 0x000fe600000000ff */
[----:B------:R-:W-:Y:S01]  /*de30*/  MUFU.EX2 R174, R174 ;  /* 0x000000ae00ae7308 */ /* 0x000fe20000000800 */
[----:B------:R-:W-:Y:S01]  /*de40*/  F2FP.F16.F32.PACK_AB R25, R189, R194 ;  /* 0x000000c2bd19723e */ /* 0x000fe200000000ff */
[--C-:B------:R-:W-:Y:S01]  /*de50*/  FFMA.FTZ R127, R127, UR4, -R151.reuse ;  /* 0x000000047f7f7c23 */ /* 0x100fe20008010897 */
[----:B------:R-:W-:Y:S02]  /*de60*/  F2FP.F16.F32.PACK_AB R26, R185, R184 ;  /* 0x000000b8b91a723e */ /* 0x000fe400000000ff */
[----:B--2---:R-:W-:Y:S02]  /*de70*/  F2FP.F16.F32.PACK_AB R27, R188, R187 ;  /* 0x000000bbbc1b723e */ /* 0x004fe400000000ff */
[----:B------:R-:W-:Y:S03]  /*de80*/  MOV R149, R2 ;  /* 0x0000000200957202 */ /* 0x000fe60000000f00 */
[----:B------:R-:W2:Y:S02]  /*de90*/  MUFU.EX2 R177, R177 ;  /* 0x000000b100b17308 */ /* 0x000ea40000000800 */
[C---:B---3--:R-:W-:Y:S08]  /*dea0*/  HMMA.16816.F32 R8, R24.reuse, R32, R8 ;  /* 0x000000201808723c */ /* 0x048ff00000001808 */
[----:B------:R-:W-:Y:S01]  /*deb0*/  MUFU.EX2 R179, R179 ;  /* 0x000000b300b37308 */ /* 0x000fe20000000800 */
[C---:B------:R-:W-:Y:S01]  /*dec0*/  HMMA.16816.F32 R12, R24.reuse, R34, R12 ;  /* 0x00000022180c723c */ /* 0x040fe2000000180c */
[----:B------:R-:W3:Y:S08]  /*ded0*/  LDSM.16.MT88.4 R32, [R209+0x800] ;  /* 0x00080000d120783b */ /* 0x000ef00000004200 */
[----:B------:R-:W2:Y:S01]  /*dee0*/  MUFU.EX2 R180, R180 ;  /* 0x000000b400b47308 */ /* 0x000ea20000000800 */
[C---:B----4-:R-:W-:Y:S09]  /*def0*/  HMMA.16816.F32 R16, R24.reuse, R36, R16 ;  /* 0x000000241810723c */ /* 0x050ff20000001810 */
[----:B------:R-:W-:Y:S01]  /*df00*/  MUFU.EX2 R175, R175 ;  /* 0x000000af00af7308 */ /* 0x000fe20000000800 */
[----:B------:R-:W-:Y:S01]  /*df10*/  HMMA.16816.F32 R20, R24, R38, R20 ;  /* 0x000000261814723c */ /* 0x000fe20000001814 */
[----:B------:R-:W4:Y:S02]  /*df20*/  LDSM.16.MT88.4 R36, [R210+0x5c00] ;  /* 0x005c0000d224783b */ /* 0x000f240000004200 */
[----:B-1----:R-:W-:Y:S06]  /*df30*/  F2FP.F16.F32.PACK_AB R24, R176, R183 ;  /* 0x000000b7b018723e */ /* 0x002fec00000000ff */
[----:B------:R-:W1:Y:S01]  /*df40*/  MUFU.EX2 R170, R170 ;  /* 0x000000aa00aa7308 */ /* 0x000e620000000800 */
[----:B-----5:R-:W-:Y:S02]  /*df50*/  F2FP.F16.F32.PACK_AB R25, R181, R182 ;  /* 0x000000b6b519723e */ /* 0x020fe400000000ff */
[----:B--2---:R-:W-:Y:S02]  /*df60*/  F2FP.F16.F32.PACK_AB R26, R177, R174 ;  /* 0x000000aeb11a723e */ /* 0x004fe400000000ff */
[----:B------:R-:W-:Y:S05]  /*df70*/  F2FP.F16.F32.PACK_AB R27, R180, R179 ;  /* 0x000000b3b41b723e */ /* 0x000fea00000000ff */
[----:B------:R-:W-:Y:S02]  /*df80*/  MUFU.EX2 R178, R178 ;  /* 0x000000b200b27308 */ /* 0x000fe40000000800 */
[C---:B------:R-:W-:Y:S08]  /*df90*/  HMMA.16816.F32 R8, R24.reuse, R28, R8 ;  /* 0x0000001c1808723c */ /* 0x040ff00000001808 */
[----:B------:R-:W2:Y:S01]  /*dfa0*/  MUFU.EX2 R173, R173 ;  /* 0x000000ad00ad7308 */ /* 0x000ea20000000800 */
[C---:B------:R-:W-:Y:S01]  /*dfb0*/  HMMA.16816.F32 R12, R24.reuse, R30, R12 ;  /* 0x0000001e180c723c */ /* 0x040fe2000000180c */
[----:B------:R-:W5:Y:S08]  /*dfc0*/  LDSM.16.MT88.4 R28, [R209+0xc00] ;  /* 0x000c0000d11c783b */ /* 0x000f700000004200 */
[----:B------:R-:W-:Y:S01]  /*dfd0*/  MUFU.EX2 R168, R168 ;  /* 0x000000a800a87308 */ /* 0x000fe20000000800 */
[C---:B---3--:R-:W-:Y:S09]  /*dfe0*/  HMMA.16816.F32 R16, R24.reuse, R32, R16 ;  /* 0x000000201810723c */ /* 0x048ff20000001810 */
[----:B------:R-:W3:Y:S01]  /*dff0*/  MUFU.EX2 R169, R169 ;  /* 0x000000a900a97308 */ /* 0x000ee20000000800 */
[----:B------:R-:W-:Y:S01]  /*e000*/  HMMA.16816.F32 R20, R24, R34, R20 ;  /* 0x000000221814723c */ /* 0x000fe20000001814 */
[----:B------:R-:W5:Y:S02]  /*e010*/  LDSM.16.MT88.4 R32, [R210+0x6000] ;  /* 0x00600000d220783b */ /* 0x000f640000004200 */
[----:B-1----:R-:W-:Y:S06]  /*e020*/  F2FP.F16.F32.PACK_AB R24, R170, R175 ;  /* 0x000000afaa18723e */ /* 0x002fec00000000ff */
[----:B------:R-:W-:Y:S01]  /*e030*/  MUFU.EX2 R171, R171 ;  /* 0x000000ab00ab7308 */ /* 0x000fe20000000800 */
[----:B--2---:R-:W-:Y:S09]  /*e040*/  F2FP.F16.F32.PACK_AB R25, R173, R178 ;  /* 0x000000b2ad19723e */ /* 0x004ff200000000ff */
        /* <DEDUP_REMOVED lines=192> */
[----:B------:R-:W-:Y:S03]  /*ec50*/  HMMA.16816.F32 R20, R24, R38, R20 ;  /* 0x000000261814723c */ /* 0x000fe60000001814 */
[----:B------:R-:W-:Y:S01]  /*ec60*/  FADD.FTZ R51, R51, R36 ;  /* 0x0000002433337221 */ /* 0x000fe20000010000 */
[----:B------:R-:W-:Y:S04]  /*ec70*/  FADD.FTZ R37, R155, R102 ;  /* 0x000000669b257221 */ /* 0x000fe80000010000 */
[----:B------:R-:W-:Y:S01]  /*ec80*/  MUFU.EX2 R85, R85 ;  /* 0x0000005500557308 */ /* 0x000fe20000000800 */
[----:B---3--:R-:W-:Y:S01]  /*ec90*/  F2FP.F16.F32.PACK_AB R24, R79, R78 ;  /* 0x0000004e4f18723e */ /* 0x008fe200000000ff */
[----:B------:R-:W-:Y:S01]  /*eca0*/  FADD.FTZ R51, R46, R51 ;  /* 0x000000332e337221 */ /* 0x000fe20000010000 */
[----:B------:R-:W-:Y:S01]  /*ecb0*/  FADD.FTZ R37, R156, R37 ;  /* 0x000000259c257221 */ /* 0x000fe20000010000 */
[----:B-1----:R-:W-:Y:S03]  /*ecc0*/  F2FP.F16.F32.PACK_AB R25, R80, R81 ;  /* 0x000000515019723e */ /* 0x002fe600000000ff */
[----:B------:R-:W-:Y:S03]  /*ecd0*/  FADD.FTZ R52, R52, R37 ;  /* 0x0000002534347221 */ /* 0x000fe60000010000 */
[----:B------:R-:W1:Y:S01]  /*ece0*/  MUFU.EX2 R84, R84 ;  /* 0x0000005400547308 */ /* 0x000e620000000800 */
[----:B------:R-:W3:Y:S01]  /*ecf0*/  LDSM.16.MT88.4 R36, [R210+0x8000] ;  /* 0x00800000d224783b */ /* 0x000ee20000004200 */
[----:B-----5:R-:W-:Y:S01]  /*ed00*/  F2FP.F16.F32.PACK_AB R26, R83, R82 ;  /* 0x00000052531a723e */ /* 0x020fe200000000ff */
[----:B------:R-:W-:Y:S01]  /*ed10*/  FADD.FTZ R52, R49, R52 ;  /* 0x0000003431347221 */ /* 0x000fe20000010000 */
[----:B------:R-:W-:Y:S06]  /*ed20*/  FFMA.FTZ R49, R124, UR4, -R152 ;  /* 0x000000047c317c23 */ /* 0x000fec0008010898 */
[----:B------:R-:W-:Y:S10]  /*ed30*/  MUFU.EX2 R86, R86 ;  /* 0x0000005600567308 */ /* 0x000ff40000000800 */
[----:B------:R-:W5:Y:S01]  /*ed40*/  MUFU.EX2 R87, R87 ;  /* 0x0000005700577308 */ /* 0x000f620000000800 */
[----:B-1----:R-:W-:Y:S09]  /*ed50*/  F2FP.F16.F32.PACK_AB R27, R84, R85 ;  /* 0x00000055541b723e */ /* 0x002ff200000000ff */
[----:B------:R-:W-:Y:S01]  /*ed60*/  MUFU.EX2 R88, R88 ;  /* 0x0000005800587308 */ /* 0x000fe20000000800 */
[C---:B----4-:R-:W-:Y:S03]  /*ed70*/  HMMA.16816.F32 R8, R24.reuse, R28, R8 ;  /* 0x0000001c1808723c */ /* 0x050fe60000001808 */
        /* <DEDUP_REMOVED lines=16> */
[----:B------:R-:W-:Y:S01]  /*ee80*/  FFMA.FTZ R6, R120, UR4, -R152 ;  /* 0x0000000478067c23 */ /* 0x000fe20008010898 */
[----:B------:R-:W-:Y:S01]  /*ee90*/  FADD.FTZ R32, R55, R32 ;  /* 0x0000002037207221 */ /* 0x000fe20000010000 */
[----:B------:R-:W-:Y:S03]  /*eea0*/  HMMA.16816.F32 R20, R24, R34, R20 ;  /* 0x000000221814723c */ /* 0x000fe60000001814 */
[----:B------:R-:W-:Y:S01]  /*eeb0*/  FADD.FTZ R47, R57, R32 ;  /* 0x00000020392f7221 */ /* 0x000fe20000010000 */
[----:B-----5:R-:W-:Y:S03]  /*eec0*/  F2FP.F16.F32.PACK_AB R24, R87, R86 ;  /* 0x000000565718723e */ /* 0x020fe600000000ff */
[----:B------:R-:W-:Y:S01]  /*eed0*/  MUFU.EX2 R91, R91 ;  /* 0x0000005b005b7308 */ /* 0x000fe20000000800 */
[----:B------:R-:W5:Y:S01]  /*eee0*/  LDSM.16.MT88.4 R32, [R210+0x8400] ;  /* 0x00840000d220783b */ /* 0x000f620000004200 */
[----:B-1----:R-:W-:Y:S01]  /*eef0*/  F2FP.F16.F32.PACK_AB R25, R89, R88 ;  /* 0x000000585919723e */ /* 0x002fe200000000ff */
[----:B------:R-:W-:Y:S01]  /*ef00*/  FADD.FTZ R47, R58, R47 ;  /* 0x0000002f3a2f7221 */ /* 0x000fe20000010000 */
[----:B------:R-:W-:Y:S01]  /*ef10*/  FFMA.FTZ R45, R121, UR4, -R152 ;  /* 0x00000004792d7c23 */ /* 0x000fe20008010898 */
[----:B------:R-:W-:Y:S01]  /*ef20*/  FFMA.FTZ R48, R123, UR4, -R151 ;  /* 0x000000047b307c23 */ /* 0x000fe20008010897 */
[----:B------:R-:W-:Y:S01]  /*ef30*/  FADD.FTZ R53, R53, R50 ;  /* 0x0000003235357221 */ /* 0x000fe20000010000 */
[----:B------:R-:W-:Y:S03]  /*ef40*/  FADD.FTZ R62, R62, R47 ;  /* 0x0000002f3e3e7221 */ /* 0x000fe60000010000 */
        /* <DEDUP_REMOVED lines=14> */
[----:B------:R-:W-:Y:S01]  /*f030*/  FADD.FTZ R70, R70, R69 ;  /* 0x0000004546467221 */ /* 0x000fe20000010000 */
[----:B------:R-:W-:Y:S02]  /*f040*/  FFMA.FTZ R50, R125, UR4, -R152 ;  /* 0x000000047d327c23 */ /* 0x000fe40008010898 */
        /* <DEDUP_REMOVED lines=15> */
[----:B------:R-:W3:Y:S02]  /*f140*/  LDSM.16.MT88.4 R28, [R210+0x8800] ;  /* 0x00880000d21c783b */ /* 0x000ee40000004200 */
        /* <DEDUP_REMOVED lines=18> */
[C---:B-----5:R-:W-:Y:S03]  /*f270*/  HMMA.16816.F32 R8, R24.reuse, R32, R8 ;  /* 0x000000201808723c */ /* 0x060fe60000001808 */
[----:B------:R-:W-:Y:S01]  /*f280*/  FADD.FTZ R32, R40, R51 ;  /* 0x0000003328207221 */ /* 0x000fe20000010000 */
[----:B------:R-:W-:Y:S05]  /*f290*/  FADD.FTZ R88, R88, R85 ;  /* 0x0000005558587221 */ /* 0x000fea0000010000 */
[----:B------:R-:W1:Y:S01]  /*f2a0*/  MUFU.EX2 R7, R7 ;  /* 0x0000000700077308 */ /* 0x000e620000000800 */
[----:B------:R-:W-:Y:S01]  /*f2b0*/  FADD.FTZ R41, R41, R32 ;  /* 0x0000002029297221 */ /* 0x000fe20000010000 */
[C---:B------:R-:W-:Y:S01]  /*f2c0*/  HMMA.16816.F32 R12, R24.reuse, R34, R12 ;  /* 0x00000022180c723c */ /* 0x040fe2000000180c */
[----:B------:R-:W4:Y:S02]  /*f2d0*/  LDSM.16.MT88.4 R32, [R209+0x3800] ;  /* 0x00380000d120783b */ /* 0x000f240000004200 */
[----:B------:R-:W-:Y:S01]  /*f2e0*/  FADD.FTZ R78, R78, R41 ;  /* 0x000000294e4e7221 */ /* 0x000fe20000010000 */
[----:B------:R-:W-:Y:S04]  /*f2f0*/  FADD.FTZ R88, R89, R88 ;  /* 0x0000005859587221 */ /* 0x000fe80000010000 */
        /* <DEDUP_REMOVED lines=41> */
[----:B------:R-:W3:Y:S01]  /*f590*/  MUFU.EX2 R41, R127 ;  /* 0x0000007f00297308 */ /* 0x000ee20000000800 */
[----:B--2---:R-:W-:Y:S01]  /*f5a0*/  F2FP.F16.F32.PACK_AB R132, R50, R49 ;  /* 0x000000313284723e */ /* 0x004fe200000000ff */
[----:B------:R-:W-:Y:S01]  /*f5b0*/  FADD.FTZ R3, R46, R3 ;  /* 0x000000032e037221 */ /* 0x000fe20000010000 */
[----:B------:R-:W-:Y:S01]  /*f5c0*/  FADD.FTZ R47, R48, R47 ;  /* 0x0000002f302f7221 */ /* 0x000fe20000010000 */
[C---:B----4-:R-:W-:Y:S06]  /*f5d0*/  HMMA.16816.F32 R16, R24.reuse, R32, R16 ;  /* 0x000000201810723c */ /* 0x050fec0000001810 */
[----:B------:R-:W-:Y:S01]  /*f5e0*/  MUFU.EX2 R36, R36 ;  /* 0x0000002400247308 */ /* 0x000fe20000000800 */
[----:B------:R-:W-:Y:S04]  /*f5f0*/  FADD.FTZ R6, R6, R3 ;  /* 0x0000000306067221 */ /* 0x000fe80000010000 */
[----:B------:R-:W-:Y:S01]  /*f600*/  FADD.FTZ R6, R45, R6 ;  /* 0x000000062d067221 */ /* 0x000fe20000010000 */
[----:B------:R-:W-:Y:S04]  /*f610*/  HMMA.16816.F32 R20, R24, R34, R20 ;  /* 0x000000221814723c */ /* 0x000fe80000001814 */
[----:B------:R-:W2:Y:S01]  /*f620*/  MUFU.EX2 R229, R152 ;  /* 0x0000009800e57308 */ /* 0x000ea20000000800 */
[----:B---3--:R-:W-:Y:S01]  /*f630*/  F2FP.F16.F32.PACK_AB R133, R41, R40 ;  /* 0x000000282985723e */ /* 0x008fe200000000ff */
[----:B------:R-:W-:Y:S01]  /*f640*/  FADD.FTZ R3, R49, R6 ;  /* 0x0000000631037221 */ /* 0x000fe20000010000 */
[----:B------:R-:W-:Y:S03]  /*f650*/  FADD.FTZ R40, R40, R47 ;  /* 0x0000002f28287221 */ /* 0x000fe60000010000 */
[----:B------:R-:W-:Y:S01]  /*f660*/  FADD.FTZ R3, R50, R3 ;  /* 0x0000000332037221 */ /* 0x000fe20000010000 */
[----:B------:R-:W-:Y:S03]  /*f670*/  FADD.FTZ R40, R41, R40 ;  /* 0x0000002829287221 */ /* 0x000fe60000010000 */
[----:B------:R-:W-:Y:S10]  /*f680*/  MUFU.EX2 R37, R37 ;  /* 0x0000002500257308 */ /* 0x000ff40000000800 */
        /* <DEDUP_REMOVED lines=14> */
.L_x_1412:
[----:B------:R-:W1:Y:S01]  /*f770*/  SHFL.BFLY PT, R4, R229, 0x2, 0x1f ;  /* 0x0c401f00e5047f89 */ /* 0x000e6200000e0000 */
[----:B------:R-:W2:Y:S01]  /*f780*/  S2UR UR4, SR_CgaCtaId ;  /* 0x00000000000479c3 */ /* 0x000ea20000008800 */
[----:B------:R-:W-:Y:S01]  /*f790*/  ISETP.NE.AND P2, PT, R220, -0x1, PT ;  /* 0xffffffffdc00780c */ /* 0x000fe20003f45270 */
[----:B------:R-:W-:Y:S01]  /*f7a0*/  UMOV UR5, 0x400 ;  /* 0x0000040000057882 */ /* 0x000fe20000000000 */
[----:B------:R-:W3:Y:S01]  /*f7b0*/  S2R R3, SR_TID.X ;  /* 0x0000000000037919 */ /* 0x000ee20000002100 */
[----:B------:R-:W4:Y:S01]  /*f7c0*/  LDCU.64 UR6, c[0x0][0x408] ;  /* 0x00008100ff0677ac */ /* 0x000f220008000a00 */
[----:B------:R-:W-:Y:S01]  /*f7d0*/  BSSY.RECONVERGENT B0, `(.L_x_1417) ;  /* 0x000006d000007945 */ /* 0x000fe20003800200 */
[----:B------:R-:W-:Y:S01]  /*f7e0*/  ISETP.GE.AND P1, PT, R224, R214, PT ;  /* 0x000000d6e000720c */ /* 0x000fe20003f26270 */
[----:B------:R-:W5:Y:S01]  /*f7f0*/  SHFL.BFLY PT, R5, R232, 0x2, 0x1f ;  /* 0x0c401f00e8057f89 */ /* 0x000f6200000e0000 */
[----:B-1----:R-:W-:Y:S01]  /*f800*/  FADD.FTZ R11, R4, R229 ;  /* 0x000000e5040b7221 */ /* 0x002fe20000010000 */
[----:B--2---:R-:W-:-:S04]  /*f810*/  ULEA UR4, UR4, UR5, 0x18 ;  /* 0x0000000504047291 */ /* 0x004fc8000f8ec0ff */
[----:B------:R-:W1:Y:S01]  /*f820*/  SHFL.BFLY PT, R10, R11, 0x1, 0x1f ;  /* 0x0c201f000b0a7f89 */ /* 0x000e6200000e0000 */
[----:B-----5:R-:W-:Y:S01]  /*f830*/  FADD.FTZ R14, R5, R232 ;  /* 0x000000e8050e7221 */ /* 0x020fe20000010000 */
[----:B---3--:R-:W-:-:S04]  /*f840*/  SHF.L.U32 R9, R3, 0x1, RZ ;  /* 0x0000000103097819 */ /* 0x008fc800000006ff */
[----:B------:R-:W2:Y:S01]  /*f850*/  SHFL.BFLY PT, R5, R14, 0x1, 0x1f ;  /* 0x0c201f000e057f89 */ /* 0x000ea200000e0000 */
[C---:B------:R-:W-:Y:S01]  /*f860*/  SHF.L.U32 R4, R3.reuse, 0x3, RZ ;  /* 0x0000000303047819 */ /* 0x040fe200000006ff */
[C---:B------:R-:W-:Y:S01]  /*f870*/  IMAD.SHL.U32 R13, R3.reuse, 0x4, RZ ;  /* 0x00000004030d7824 */ /* 0x040fe200078e00ff */
[----:B------:R-:W-:Y:S02]  /*f880*/  SHF.L.U32 R6, R3, 0x4, RZ ;  /* 0x0000000403067819 */ /* 0x000fe400000006ff */
[----:B------:R-:W-:Y:S02]  /*f890*/  LOP3.LUT R9, R9, 0x6, RZ, 0xc0, !PT ;  /* 0x0000000609097812 */ /* 0x000fe400078ec0ff */
[----:B------:R-:W-:Y:S02]  /*f8a0*/  LOP3.LUT R12, R4, 0xc0, RZ, 0xc0, !PT ;  /* 0x000000c0040c7812 */ /* 0x000fe400078ec0ff */
[----:B------:R-:W-:Y:S02]  /*f8b0*/  LOP3.LUT R9, R9, 0x3e00, R6, 0xf8, !PT ;  /* 0x00003e0009097812 */ /* 0x000fe400078ef806 */
[----:B------:R-:W-:-:S02]  /*f8c0*/  LOP3.LUT R6, R12, 0x18, R3, 0xf8, !PT ;  /* 0x000000180c067812 */ /* 0x000fc400078ef803 */
[----:B------:R-:W3:Y:S01]  /*f8d0*/  S2R R12, SR_CTAID.Z ;  /* 0x00000000000c7919 */ /* 0x000ee20000002700 */
[----:B------:R-:W-:Y:S01]  /*f8e0*/  LOP3.LUT R16, R13, 0x40, RZ, 0xc0, !PT ;  /* 0x000000400d107812 */ /* 0x000fe200078ec0ff */
[----:B-1----:R-:W-:Y:S01]  /*f8f0*/  FADD.FTZ R10, R11, R10 ;  /* 0x0000000a0b0a7221 */ /* 0x002fe20000010000 */
[----:B------:R-:W-:Y:S02]  /*f900*/  LOP3.LUT R11, R9, 0x20, R4, 0xf8, !PT ;  /* 0x00000020090b7812 */ /* 0x000fe400078ef804 */
[----:B------:R-:W-:Y:S01]  /*f910*/  LOP3.LUT P6, RZ, R3, 0x3, RZ, 0xc0, !PT ;  /* 0x0000000303ff7812 */ /* 0x000fe200078cc0ff */
[----:B------:R-:W1:Y:S01]  /*f920*/  MUFU.RCP R8, R10 ;  /* 0x0000000a00087308 */ /* 0x000e620000001000 */
[----:B------:R-:W-:Y:S02]  /*f930*/  LOP3.LUT R11, R11, R6, RZ, 0xfc, !PT ;  /* 0x000000060b0b7212 */ /* 0x000fe400078efcff */
[----:B------:R-:W5:Y:S01]  /*f940*/  LDC.U8 R6, c[0x0][0x548] ;  /* 0x00015200ff067b82 */ /* 0x000f620000000000 */
[----:B--2---:R-:W-:Y:S01]  /*f950*/  FADD.FTZ R5, R14, R5 ;  /* 0x000000050e057221 */ /* 0x004fe20000010000 */
[----:B------:R-:W-:-:S02]  /*f960*/  FSETP.NE.FTZ.AND P5, PT, R10, RZ, PT ;  /* 0x000000ff0a00720b */ /* 0x000fc40003fb5000 */
[----:B------:R-:W-:Y:S01]  /*f970*/  LEA R11, R11, UR4, 0x1 ;  /* 0x000000040b0b7c11 */ /* 0x000fe2000f8e08ff */
[----:B------:R-:W2:Y:S01]  /*f980*/  MUFU.RCP R7, R5 ;  /* 0x0000000500077308 */ /* 0x000ea20000001000 */
[----:B------:R-:W-:Y:S02]  /*f990*/  FSETP.NE.FTZ.AND P4, PT, R5, RZ, PT ;  /* 0x000000ff0500720b */ /* 0x000fe40003f95000 */
[----:B------:R-:W-:Y:S02]  /*f9a0*/  LOP3.LUT R14, R13, 0x20, RZ, 0xc0, !PT ;  /* 0x000000200d0e7812 */ /* 0x000fe400078ec0ff */
[C---:B------:R-:W-:Y:S02]  /*f9b0*/  IADD3 R17, PT, PT, R11.reuse, -R16, RZ ;  /* 0x800000100b117210 */ /* 0x040fe40007ffe0ff */
[----:B------:R-:W4:Y:S01]  /*f9c0*/  LDC R16, c[0x0][0x434] ;  /* 0x00010d00ff107b82 */ /* 0x000f220000000800 */
[----:B------:R-:W-:Y:S02]  /*f9d0*/  IADD3 R15, PT, PT, R11, -R14, RZ ;  /* 0x8000000e0b0f7210 */ /* 0x000fe40007ffe0ff */
[----:B-1----:R-:W-:Y:S01]  /*f9e0*/  FSEL R8, R8, 1, P5 ;  /* 0x3f80000008087808 */ /* 0x002fe20002800000 */
[----:B------:R-:W-:Y:S04]  /*f9f0*/  @P5 MUFU.LG2 R10, R10 ;  /* 0x0000000a000a5308 */ /* 0x000fe80000000c00 */
[C---:B------:R-:W-:Y:S01]  /*fa00*/  FMUL.FTZ R144, R8.reuse, R144 ;  /* 0x0000009008907220 */ /* 0x040fe20000410000 */
[C---:B------:R-:W-:Y:S01]  /*fa10*/  FMUL.FTZ R145, R8.reuse, R145 ;  /* 0x0000009108917220 */ /* 0x040fe20000410000 */
[----:B--2---:R-:W-:Y:S01]  /*fa20*/  FSEL R7, R7, 1, P4 ;  /* 0x3f80000007077808 */ /* 0x004fe20002000000 */
[----:B------:R-:W-:Y:S01]  /*fa30*/  FMUL.FTZ R140, R8, R140 ;  /* 0x0000008c088c7220 */ /* 0x000fe20000410000 */
[----:B-----5:R-:W-:Y:S01]  /*fa40*/  ISETP.NE.AND P3, PT, R6, RZ, PT ;  /* 0x000000ff0600720c */ /* 0x020fe20003f65270 */
        /* <DEDUP_REMOVED lines=13> */
[----:B------:R-:W1:Y:S01]  /*fb20*/  @!P2 LDC.64 R8, c[0x0][0x400] ;  /* 0x00010000ff08ab82 */ /* 0x000e620000000a00 */
[----:B------:R-:W2:Y:S01]  /*fb30*/  @P4 MUFU.LG2 R5, R5 ;  /* 0x0000000500054308 */ /* 0x000ea20000000c00 */
[----:B------:R-:W-:-:S02]  /*fb40*/  ISETP.NE.OR P0, PT, R220, -0x1, !P3 ;  /* 0xffffffffdc00780c */ /* 0x000fc40005f05670 */
[----:B------:R-:W-:Y:S02]  /*fb50*/  F2FP.F16.F32.PACK_AB R144, R145, R144 ;  /* 0x000000909190723e */ /* 0x000fe400000000ff */
[----:B------:R-:W-:Y:S02]  /*fb60*/  F2FP.F16.F32.PACK_AB R146, R147, R146 ;  /* 0x000000929392723e */ /* 0x000fe400000000ff */
[----:B------:R-:W5:Y:S01]  /*fb70*/  @P2 LDC.64 R6, c[0x0][0x408] ;  /* 0x00010200ff062b82 */ /* 0x000f620000000a00 */
[----:B------:R-:W-:Y:S01]  /*fb80*/  F2FP.F16.F32.PACK_AB R140, R141, R140 ;  /* 0x0000008c8d8c723e */ /* 0x000fe200000000ff */
[----:B------:R-:W-:Y:S01]  /*fb90*/  STS [R11], R144 ;  /* 0x000000900b007388 */ /* 0x000fe20000000800 */
[----:B------:R-:W-:Y:S02]  /*fba0*/  F2FP.F16.F32.PACK_AB R142, R143, R142 ;  /* 0x0000008e8f8e723e */ /* 0x000fe400000000ff */
[----:B------:R-:W-:Y:S01]  /*fbb0*/  F2FP.F16.F32.PACK_AB R136, R137, R136 ;  /* 0x000000888988723e */ /* 0x000fe200000000ff */
[----:B------:R3:W-:Y:S01]  /*fbc0*/  STS [R11+0x200], R146 ;  /* 0x000200920b007388 */ /* 0x0007e20000000800 */
[----:B------:R-:W-:Y:S01]  /*fbd0*/  F2FP.F16.F32.PACK_AB R138, R139, R138 ;  /* 0x0000008a8b8a723e */ /* 0x000fe200000000ff */
[----:B------:R-:W4:Y:S01]  /*fbe0*/  @!P3 LDC R13, c[0x0][0x3e0] ;  /* 0x0000f800ff0dbb82 */ /* 0x000f220000000800 */
[----:B------:R-:W-:Y:S01]  /*fbf0*/  F2FP.F16.F32.PACK_AB R132, R133, R132 ;  /* 0x000000848584723e */ /* 0x000fe200000000ff */
[----:B------:R-:W-:Y:S01]  /*fc00*/  STS [R15+0x10], R140 ;  /* 0x0000108c0f007388 */ /* 0x000fe20000000800 */
[----:B------:R-:W-:Y:S01]  /*fc10*/  F2FP.F16.F32.PACK_AB R134, R135, R134 ;  /* 0x000000868786723e */ /* 0x000fe200000000ff */
[----:B--2---:R-:W-:-:S02]  /*fc20*/  @P4 FMUL.FTZ R5, R5, 0.69314718246459960938 ;  /* 0x3f31721805054820 */ /* 0x004fc40000410000 */
[----:B------:R2:W-:Y:S02]  /*fc30*/  STS [R15+0x210], R142 ;  /* 0x0002108e0f007388 */ /* 0x0005e40000000800 */
[----:B------:R-:W2:Y:S01]  /*fc40*/  @P5 LDC R21, c[0x0][0x458] ;  /* 0x00011600ff155b82 */ /* 0x000ea20000000800 */
[C---:B-1----:R-:W-:Y:S01]  /*fc50*/  @!P2 IMAD.WIDE.U32 R24, R221.reuse, R8, RZ ;  /* 0x00000008dd18a225 */ /* 0x042fe200078e00ff */
[----:B------:R1:W-:Y:S03]  /*fc60*/  STS [R17+0x20], R136 ;  /* 0x0000208811007388 */ /* 0x0003e60000000800 */
[----:B------:R-:W-:Y:S01]  /*fc70*/  @!P2 IMAD R9, R221, R9, R25 ;  /* 0x00000009dd09a224 */ /* 0x000fe200078e0219 */
[----:B------:R1:W-:Y:S02]  /*fc80*/  STS [R17+0x220], R138 ;  /* 0x0002208a11007388 */ /* 0x0003e40000000800 */
[----:B------:R-:W1:Y:S01]  /*fc90*/  @P4 LDC R19, c[0x0][0x458] ;  /* 0x00011600ff134b82 */ /* 0x000e620000000800 */
[----:B-----5:R-:W-:Y:S01]  /*fca0*/  @P2 IMAD.WIDE.U32 R26, R220, R6, RZ ;  /* 0x00000006dc1a2225 */ /* 0x020fe200078e00ff */
[----:B------:R-:W-:-:S03]  /*fcb0*/  MOV R6, 0x7f800000 ;  /* 0x7f80000000067802 */ /* 0x000fc60000000f00 */
[----:B------:R-:W-:Y:S01]  /*fcc0*/  @P2 IMAD R9, R220, R7, R27 ;  /* 0x00000007dc092224 */ /* 0x000fe200078e021b */
[----:B------:R-:W-:Y:S01]  /*fcd0*/  MOV R7, 0x7f800000 ;  /* 0x7f80000000077802 */ /* 0x000fe20000000f00 */
[----:B---3--:R-:W-:Y:S01]  /*fce0*/  IMAD.IADD R11, R17, 0x1, -R14 ;  /* 0x00000001110b7824 */ /* 0x008fe200078e0a0e */
[----:B------:R-:W3:Y:S01]  /*fcf0*/  @P3 LDC R23, c[0x0][0x454] ;  /* 0x00011500ff173b82 */ /* 0x000ee20000000800 */
[C---:B----4-:R-:W-:Y:S02]  /*fd00*/  @!P3 IMAD R13, R221.reuse, R13, R12 ;  /* 0x0000000ddd0db224 */ /* 0x050fe400078e020c */
[-C--:B------:R-:W-:Y:S01]  /*fd10*/  @!P0 IMAD R220, R221, R16.reuse, RZ ;  /* 0x00000010dddc8224 */ /* 0x080fe200078e02ff */
[----:B------:R4:W-:Y:S01]  /*fd20*/  STS [R11+0x30], R132 ;  /* 0x000030840b007388 */ /* 0x0009e20000000800 */
[----:B------:R-:W-:Y:S02]  /*fd30*/  @!P3 IMAD R13, R13, R16, RZ ;  /* 0x000000100d0db224 */ /* 0x000fe400078e02ff */
[----:B--2---:R-:W-:Y:S01]  /*fd40*/  @P5 FMUL.FTZ R15, R10, 0.69314718246459960938 ;  /* 0x3f3172180a0f5820 */ /* 0x004fe20000410000 */
[----:B------:R4:W-:Y:S01]  /*fd50*/  STS [R11+0x230], R134 ;  /* 0x000230860b007388 */ /* 0x0009e20000000800 */
[----:B------:R-:W-:-:S02]  /*fd60*/  LOP3.LUT R10, R4, 0x18, RZ, 0xc0, !PT ;  /* 0x00000018040a7812 */ /* 0x000fc400078ec0ff */
[----:B------:R-:W-:Y:S01]  /*fd70*/  @P5 FFMA.FTZ R7, R2, R21, R15 ;  /* 0x0000001502075223 */ /* 0x000fe2000001000f */
[----:B-1----:R-:W-:Y:S01]  /*fd80*/  @P4 FFMA.FTZ R6, R0, R19, R5 ;  /* 0x0000001300064223 */ /* 0x002fe20000010005 */
[----:B---3--:R-:W-:Y:S01]  /*fd90*/  @P3 IMAD R13, R12, R23, R220 ;  /* 0x000000170c0d3224 */ /* 0x008fe200078e02dc */
[----:B------:R-:W-:Y:S06]  /*fda0*/  BAR.SYNC.DEFER_BLOCKING 0x0 ;  /* 0x0000000000007b1d */ /* 0x000fec0000010000 */
[----:B----4-:R-:W-:Y:S05]  /*fdb0*/  @P6 BRA `(.L_x_1418) ;  /* 0x0000000000386947 */ /* 0x010fea0003800000 */
[----:B------:R-:W-:Y:S01]  /*fdc0*/  SHF.R.U32.HI R3, RZ, 0x1, R3 ;  /* 0x00000001ff037819 */ /* 0x000fe20000011603 */
[----:B------:R-:W1:Y:S01]  /*fdd0*/  LDCU.64 UR4, c[0x0][0x420] ;  /* 0x00008400ff0477ac */ /* 0x000e620008000a00 */
[----:B------:R-:W-:Y:S02]  /*fde0*/  IMAD.IADD R0, R222, 0x1, R13 ;  /* 0x00000001de007824 */ /* 0x000fe400078e020d */
[----:B------:R-:W-:-:S04]  /*fdf0*/  LOP3.LUT R3, R3, 0x30, RZ, 0xc0, !PT ;  /* 0x0000003003037812 */ /* 0x000fc800078ec0ff */
        /* <DEDUP_REMOVED lines=10> */
.L_x_1418:
[----:B------:R-:W-:Y:S05]  /*fea0*/  BSYNC.RECONVERGENT B0 ;  /* 0x0000000000007941 */ /* 0x000fea0003800200 */
.L_x_1417:
[----:B------:R-:W-:Y:S01]  /*feb0*/  MOV R11, RZ ;  /* 0x000000ff000b7202 */ /* 0x000fe20000000f00 */
[----:B------:R-:W2:Y:S01]  /*fec0*/  LDCU.64 UR4, c[0x0][0x410] ;  /* 0x00008200ff0477ac */ /* 0x000ea20008000a00 */
[----:B------:R-:W-:Y:S01]  /*fed0*/  @P2 MOV R24, R26 ;  /* 0x0000001a00182202 */ /* 0x000fe20000000f00 */
[----:B------:R-:W3:Y:S01]  /*fee0*/  @!P1 LDC.64 R2, c[0x0][0x3f0] ;  /* 0x0000fc00ff029b82 */ /* 0x000ee20000000a00 */
[----:B-1----:R-:W1:Y:S01]  /*fef0*/  LDS.128 R4, [R223] ;  /* 0x00000000df047984 */ /* 0x002e620000000c00 */
[----:B------:R-:W-:-:S04]  /*ff00*/  IMAD.WIDE.U32 R10, R222, UR6, R10 ;  /* 0x00000006de0a7c25 */ /* 0x000fc8000f8e000a */
[----:B------:R-:W-:Y:S01]  /*ff10*/  IMAD R222, R222, UR7, R11 ;  /* 0x00000007dede7c24 */ /* 0x000fe2000f8e020b */
[----:B------:R-:W-:-:S04]  /*ff20*/  IADD3 R10, P0, PT, R24, R10, RZ ;  /* 0x0000000a180a7210 */ /* 0x000fc80007f1e0ff */
[----:B------:R-:W-:Y:S02]  /*ff30*/  IADD3.X R11, PT, PT, R9, R222, RZ, P0, !PT ;  /* 0x000000de090b7210 */ /* 0x000fe400007fe4ff */
[----:B------:R-:W-:Y:S01]  /*ff40*/  IADD3 R9, PT, PT, R224, 0x20, RZ ;  /* 0x00000020e0097810 */ /* 0x000fe20007ffe0ff */
[----:B--2---:R-:W-:-:S03]  /*ff50*/  IMAD.WIDE.U32 R10, R12, UR4, R10 ;  /* 0x000000040c0a7c25 */ /* 0x004fc6000f8e000a */
[----:B------:R-:W-:Y:S01]  /*ff60*/  ISETP.GE.AND P0, PT, R9, R214, PT ;  /* 0x000000d60900720c */ /* 0x000fe20003f06270 */
[----:B------:R-:W-:Y:S01]  /*ff70*/  IMAD R17, R12, UR5, R11 ;  /* 0x000000050c117c24 */ /* 0x000fe2000f8e020b */
[----:B------:R-:W-:-:S05]  /*ff80*/  @!P1 MOV R16, R10 ;  /* 0x0000000a00109202 */ /* 0x000fca0000000f00 */
[----:B------:R-:W-:-:S04]  /*ff90*/  @!P1 IMAD.WIDE.U32 R12, R224, UR6, R16 ;  /* 0x00000006e00c9c25 */ /* 0x000fc8000f8e0010 */
[----:B------:R-:W-:Y:S01]  /*ffa0*/  @!P1 IMAD R0, R224, UR7, R13 ;  /* 0x00000007e0009c24 */ /* 0x000fe2000f8e020d */
[----:B---3--:R-:W-:-:S04]  /*ffb0*/  @!P1 LEA R2, P2, R12, R2, 0x1 ;  /* 0x000000020c029211 */ /* 0x008fc800078408ff */
[----:B------:R-:W-:Y:S02]  /*ffc0*/  @!P1 LEA.HI.X R3, R12, R3, R0, 0x1, P2 ;  /* 0x000000030c039211 */ /* 0x000fe400010f0c00 */
[----:B------:R2:W3:Y:S04]  /*ffd0*/  LDS.128 R12, [R223+0x800] ;  /* 0x00080000df0c7984 */ /* 0x0004e80000000c00 */
[----:B-1----:R2:W-:Y:S01]  /*ffe0*/  @!P1 STG.E.128 desc[UR16][R2.64], R4 ;  /* 0x0000000402009986 */ /* 0x0025e2000c101d10 */
[----:B------:R-:W-:Y:S05]  /*fff0*/  @P0 EXIT ;  /* 0x000000000000094d */ /* 0x000fea0003800000 */
[----:B------:R-:W1:Y:S01]  /*10000*/  LDCU.64 UR4, c[0x0][0x3f0] ;  /* 0x00007e00ff0477ac */ /* 0x000e620008000a00 */
[----:B------:R-:W-:Y:S01]  /*10010*/  IADD3 R225, P0, PT, R224, 0x20, RZ ;  /* 0x00000020e0e17810 */ /* 0x000fe20007f1e0ff */
[----:B--2---:R-:W-:Y:S01]  /*10020*/  IMAD.MOV.U32 R2, RZ, RZ, R10 ;  /* 0x000000ffff027224 */ /* 0x004fe200078e000a */
[----:B------:R-:W-:-:S03]  /*10030*/  MOV R3, R17 ;  /* 0x0000001100037202 */ /* 0x000fc60000000f00 */
[----:B------:R-:W-:Y:S02]  /*10040*/  IMAD.X R0, RZ, RZ, RZ, P0 ;  /* 0x000000ffff007224 */ /* 0x000fe400000e06ff */
[----:B------:R-:W-:-:S04]  /*10050*/  IMAD.WIDE.U32 R2, R225, UR6, R2 ;  /* 0x00000006e1027c25 */ /* 0x000fc8000f8e0002 */
[----:B------:R-:W-:-:S04]  /*10060*/  IMAD R0, R0, UR6, RZ ;  /* 0x0000000600007c24 */ /* 0x000fc8000f8e02ff */
[----:B------:R-:W-:Y:S01]  /*10070*/  IMAD R0, R225, UR7, R0 ;  /* 0x00000007e1007c24 */ /* 0x000fe2000f8e0200 */
[----:B-1----:R-:W-:-:S04]  /*10080*/  LEA R4, P0, R2, UR4, 0x1 ;  /* 0x0000000402047c11 */ /* 0x002fc8000f8008ff */
[----:B------:R-:W-:-:S04]  /*10090*/  IADD3 R3, PT, PT, R0, R3, RZ ;  /* 0x0000000300037210 */ /* 0x000fc80007ffe0ff */
[----:B------:R-:W-:-:S05]  /*100a0*/  LEA.HI.X R5, R2, UR5, R3, 0x1, P0 ;  /* 0x0000000502057c11 */ /* 0x000fca00080f0c03 */
[----:B---3--:R-:W-:Y:S01]  /*100b0*/  STG.E.128 desc[UR16][R4.64], R12 ;  /* 0x0000000c04007986 */ /* 0x008fe2000c101d10 */
[----:B------:R-:W-:Y:S05]  /*100c0*/  EXIT ;  /* 0x000000000000794d */ /* 0x000fea0003800000 */
.L_x_1419:
        /* <DEDUP_REMOVED lines=11> */
.L_x_4886:


//--------------------- .text._ZN5flash24flash_fwd_splitkv_kernelI23Flash_fwd_kernel_traitsILi32ELi64ELi256ELi4ELb0ELb0EN7cutlass6half_tE19Flash_kernel_traitsILi32ELi64ELi256ELi4ES3_EELb1ELb0ELb0ELb0ELb1ELb1ELb0ELb0EEEvNS_16Flash_fwd_paramsE --------------------------
	.section	.text._ZN5flash24flash_fwd_splitkv_kernelI23Flash_fwd_kernel_traitsILi32ELi64ELi256ELi4ELb0ELb0EN7cutlass6half_tE19Flash_kernel_traitsILi32ELi64ELi256ELi4ES3_EELb1ELb0ELb0ELb0ELb1ELb1ELb0ELb0EEEvNS_16Flash_fwd_paramsE,"ax",@progbits
	.align	128
        .global         _ZN5flash24flash_fwd_splitkv_kernelI23Flash_fwd_kernel_traitsILi32ELi64ELi256ELi4ELb0ELb0EN7cutlass6half_tE19Flash_kernel_traitsILi32ELi64ELi256ELi4ES3_EELb1ELb0ELb0ELb0ELb1ELb1ELb0ELb0EEEvNS_16Flash_fwd_paramsE
        .type           _ZN5flash24flash_fwd_splitkv_kernelI23Flash_fwd_kernel_traitsILi32ELi64ELi256ELi4ELb0ELb0EN7cutlass6half_tE19Flash_kernel_traitsILi32ELi64ELi256ELi4ES3_EELb1ELb0ELb0ELb0ELb1ELb1ELb0ELb0EEEvNS_16Flash_fwd_paramsE,@function
        .size           _ZN5flash24flash_fwd_splitkv_kernelI23Flash_fwd_kernel_traitsILi32ELi64ELi256ELi4ELb0ELb0EN7cutlass6half_tE19Flash_kernel_traitsILi32ELi64ELi256ELi4ES3_EELb1ELb0ELb0ELb0ELb1ELb1ELb0ELb0EEEvNS_16Flash_fwd_paramsE,(.L_x_4887 - _ZN5flash24flash_fwd_splitkv_kernelI23Flash_fwd_kernel_traitsILi32ELi64ELi256ELi4ELb0ELb0EN7cutlass6half_tE19Flash_kernel_traitsILi32ELi64ELi256ELi4ES3_EELb1ELb0ELb0ELb0ELb1ELb1ELb0ELb0EEEvNS_16Flash_fwd_paramsE)
        .other          _ZN5flash24flash_fwd_splitkv_kernelI23Flash_fwd_kernel_traitsILi32ELi64ELi256ELi4ELb0ELb0EN7cutlass6half_tE19Flash_kernel_traitsILi32ELi64ELi256ELi4ES3_EELb1ELb0ELb0ELb0ELb1ELb1ELb0ELb0EEEvNS_16Flash_fwd_paramsE,@"STO_CUDA_ENTRY STV_DEFAULT"
_ZN5flash24flash_fwd_splitkv_kernelI23Flash_fwd_kernel_traitsILi32ELi64ELi256ELi4ELb0ELb0EN7cutlass6half_tE19Flash_kernel_traitsILi32ELi64ELi256ELi4ES3_EELb1ELb0ELb0ELb0ELb1ELb1ELb0ELb0EEEvNS_16Flash_fwd_paramsE:
.text._ZN5flash24flash_fwd_splitkv_kernelI23Flash_fwd_kernel_traitsILi32ELi64ELi256ELi4ELb0ELb0EN7cutlass6half_tE19Flash_kernel_traitsILi32ELi64ELi256ELi4ES3_EELb1ELb0ELb0ELb0ELb1ELb1ELb0ELb0EEEvNS_16Flash_fwd_paramsE:
[----:B------:R-:W1:Y:S08]  /*0000*/  LDC R1, c[0x0][0x37c] ;  /* 0x0000df00ff017b82 */ /* 0x000e700000000800 */
[----:B------:R-:W2:Y:S01]  /*0010*/  LDC.64 R2, c[0x0][0x460] ;  /* 0x00011800ff027b82 */ /* 0x000ea20000000a00 */
[----:B------:R-:W3:Y:S01]  /*0020*/  S2R R15, SR_CTAID.Y ;  /* 0x00000000000f7919 */ /* 0x000ee20000002600 */
[----:B------:R-:W4:Y:S01]  /*0030*/  LDCU.64 UR16, c[0x0][0x358] ;  /* 0x00006b00ff1077ac */ /* 0x000f220008000a00 */
[----:B------:R-:W-:-:S02]  /*0040*/  IMAD.MOV.U32 R228, RZ, RZ, -0x1 ;  /* 0xffffffffffe47424 */ /* 0x000fc400078e00ff */
[----:B-1----:R-:W-:Y:S01]  /*0050*/  VIADD R1, R1, 0xfffffff8 ;  /* 0xfffffff801017836 */ /* 0x002fe20000000000 */
[----:B------:R-:W1:Y:S02]  /*0060*/  LDCU.64 UR6, c[0x0][0x470] ;  /* 0x00008e00ff0677ac */ /* 0x000e640008000a00 */
[----:B------:R-:W3:Y:S01]  /*0070*/  LDC.64 R4, c[0x0][0x460] ;  /* 0x00011800ff047b82 */ /* 0x000ee20000000a00 */
[----:B------:R-:W4:Y:S01]  /*0080*/  LDCU.64 UR4, c[0x0][0x478] ;  /* 0x00008f00ff0477ac */ /* 0x000f220008000a00 */
[C---:B--2---:R-:W-:Y:S02]  /*0090*/  ISETP.NE.U32.AND P0, PT, R2.reuse, RZ, PT ;  /* 0x000000ff0200720c */ /* 0x044fe40003f05070 */
[----:B------:R-:W-:Y:S02]  /*00a0*/  ISETP.NE.U32.AND P4, PT, R2, RZ, PT ;  /* 0x000000ff0200720c */ /* 0x000fe40003f85070 */
[C---:B------:R-:W-:Y:S02]  /*00b0*/  ISETP.NE.AND.EX P0, PT, R3.reuse, RZ, PT, P0 ;  /* 0x000000ff0300720c */ /* 0x040fe40003f05300 */
[----:B------:R-:W-:-:S02]  /*00c0*/  ISETP.NE.AND.EX P4, PT, R3, RZ, PT, P4 ;  /* 0x000000ff0300720c */ /* 0x000fc40003f85340 */
[----:B-1----:R-:W-:Y:S01]  /*00d0*/  ISETP.NE.U32.AND P3, PT, RZ, UR6, PT ;  /* 0x00000006ff007c0c */ /* 0x002fe2000bf65070 */
[C---:B---3--:R-:W-:Y:S01]  /*00e0*/  IMAD.WIDE.U32 R2, R15.reuse, 0x4, R4 ;  /* 0x000000040f027825 */ /* 0x048fe200078e0004 */
[----:B------:R-:W-:Y:S02]  /*00f0*/  SHF.R.U32.HI R13, RZ, 0x1e, R15 ;  /* 0x0000001eff0d7819 */ /* 0x000fe4000001160f */
[----:B------:R-:W-:Y:S01]  /*0100*/  ISETP.NE.AND.EX P3, PT, RZ, UR7, PT, P3 ;  /* 0x00000007ff007c0c */ /* 0x000fe2000bf65330 */
[----:B------:R-:W-:Y:S01]  /*0110*/  IMAD.SHL.U32 R12, R15, 0x4, RZ ;  /* 0x000000040f0c7824 */ /* 0x000fe200078e00ff */
[----:B----4-:R-:W-:-:S03]  /*0120*/  ISETP.NE.U32.AND P2, PT, RZ, UR4, PT ;  /* 0x00000004ff007c0c */ /* 0x010fc6000bf45070 */
[----:B------:R-:W2:Y:S01]  /*0130*/  @P0 LDG.E R228, desc[UR16][R2.64] ;  /* 0x0000001002e40981 */ /* 0x000ea2000c1e1900 */
[----:B------:R-:W-:Y:S01]  /*0140*/  IMAD.MOV.U32 R6, RZ, RZ, RZ ;  /* 0x000000ffff067224 */ /* 0x000fe200078e00ff */
[----:B------:R-:W-:Y:S02]  /*0150*/  ISETP.NE.AND.EX P2, PT, RZ, UR5, PT, P2 ;  /* 0x00000005ff007c0c */ /* 0x000fe4000bf45320 */
[----:B------:R-:W2:Y:S04]  /*0160*/  @P4 LDG.E R0, desc[UR16][R2.64+0x4] ;  /* 0x0000041002004981 */ /* 0x000ea8000c1e1900 */
[----:B------:R-:W-:-:S04]  /*0170*/  @P3 IADD3 R4, P1, PT, R12, UR6, RZ ;  /* 0x000000060c043c10 */ /* 0x000fc8000ff3e0ff */
[----:B------:R-:W-:Y:S01]  /*0180*/  @P3 IADD3.X R5, PT, PT, R13, UR7, RZ, P1, !PT ;  /* 0x000000070d053c10 */ /* 0x000fe20008ffe4ff */
[----:B------:R-:W1:Y:S01]  /*0190*/  S2R R17, SR_CTAID.X ;  /* 0x0000000000117919 */ /* 0x000e620000002500 */
[----:B------:R-:W3:Y:S03]  /*01a0*/  @!P4 LDC R49, c[0x0][0x434] ;  /* 0x00010d00ff31cb82 */ /* 0x000ee60000000800 */
[----:B------:R4:W5:Y:S05]  /*01b0*/  @P3 LDG.E R6, desc[UR16][R4.64] ;  /* 0x0000001004063981 */ /* 0x00096a000c1e1900 */
[----:B------:R-:W1:Y:S08]  /*01c0*/  @!P2 LDC R11, c[0x0][0x43c] ;  /* 0x00010f00ff0bab82 */ /* 0x000e700000000800 */
[----:B------:R-:W1:Y:S08]  /*01d0*/  @!P2 LDC.64 R8, c[0x0][0x488] ;  /* 0x00012200ff08ab82 */ /* 0x000e700000000a00 */
[----:B----4-:R-:W4:Y:S01]  /*01e0*/  LDC.64 R4, c[0x0][0x468] ;  /* 0x00011a00ff047b82 */ /* 0x010f220000000a00 */
[----:B------:R-:W-:-:S04]  /*01f0*/  @P2 IADD3 R2, P0, PT, R12, UR4, RZ ;  /* 0x000000040c022c10 */ /* 0x000fc8000ff1e0ff */
[----:B------:R-:W-:-:S05]  /*0200*/  @P2 IADD3.X R3, PT, PT, R13, UR5, RZ, P0, !PT ;  /* 0x000000050d032c10 */ /* 0x000fca00087fe4ff */
[----:B------:R4:W5:Y:S01]  /*0210*/  @P2 LDG.E R7, desc[UR16][R2.64] ;  /* 0x0000001002072981 */ /* 0x000962000c1e1900 */
[----:B------:R-:W3:Y:S01]  /*0220*/  LDCU.U8 UR4, c[0x0][0x532] ;  /* 0x0000a640ff0477ac */ /* 0x000ee20008000000 */
[----:B----4-:R-:W-:-:S05]  /*0230*/  IADD3 R2, P0, PT, R12, R4, RZ ;  /* 0x000000040c027210 */ /* 0x010fca0007f1e0ff */
[----:B------:R-:W-:Y:S01]  /*0240*/  IMAD.X R3, R13, 0x1, R5, P0 ;  /* 0x000000010d037824 */ /* 0x000fe200000e0605 */
[----:B------:R-:W-:-:S04]  /*0250*/  ISETP.NE.U32.AND P0, PT, R4, RZ, PT ;  /* 0x000000ff0400720c */ /* 0x000fc80003f05070 */
[----:B------:R-:W-:Y:S02]  /*0260*/  ISETP.NE.AND.EX P0, PT, R5, RZ, PT, P0 ;  /* 0x000000ff0500720c */ /* 0x000fe40003f05300 */
[----:B------:R-:W-:Y:S02]  /*0270*/  ISETP.EQ.U32.AND P3, PT, R4, RZ, PT ;  /* 0x000000ff0400720c */ /* 0x000fe40003f62070 */
[----:B---3--:R-:W-:-:S09]  /*0280*/  ISETP.NE.AND P1, PT, RZ, UR4, PT ;  /* 0x00000004ff007c0c */ /* 0x008fd2000bf25270 */
[----:B------:R-:W3:Y:S01]  /*0290*/  @!P0 LDC R4, c[0x0][0x438] ;  /* 0x00010e00ff048b82 */ /* 0x000ee20000000800 */
[----:B------:R-:W-:Y:S01]  /*02a0*/  ISETP.EQ.OR.EX P3, PT, R5, RZ, !P1, P3 ;  /* 0x000000ff0500720c */ /* 0x000fe20004f62730 */
[----:B------:R-:W-:Y:S02]  /*02b0*/  IMAD.MOV.U32 R10, RZ, RZ, -0x1 ;  /* 0xffffffffff0a7424 */ /* 0x000fe400078e00ff */
[----:B-1----:R-:W-:-:S10]  /*02c0*/  IMAD.SHL.U32 R68, R17, 0x40, RZ ;  /* 0x0000004011447824 */ /* 0x002fd400078e00ff */
[----:B------:R1:W5:Y:S01]  /*02d0*/  @!P3 LDG.E R10, desc[UR16][R2.64] ;  /* 0x00000010020ab981 */ /* 0x000362000c1e1900 */
[----:B--2---:R-:W-:-:S05]  /*02e0*/  @P4 IMAD.IADD R49, R0, 0x1, -R228 ;  /* 0x0000000100314824 */ /* 0x004fca00078e0ae4 */
[----:B------:R-:W-:Y:S01]  /*02f0*/  ISETP.GT.AND P3, PT, R49, R68, PT ;  /* 0x000000443100720c */ /* 0x000fe20003f64270 */
[----:B-1-3--:R-:W-:-:S12]  /*0300*/  @!P0 BRA `(.L_x_1420) ;  /* 0x00000000000c8947 */ /* 0x00afd80003800000 */
[----:B------:R-:W2:Y:S02]  /*0310*/  @P1 LDG.E R4, desc[UR16][R2.64+0x4] ;  /* 0x0000041002041981 */ /* 0x000ea4000c1e1900 */
[----:B--2--5:R-:W-:-:S06]  /*0320*/  @P1 IADD3 R4, PT, PT, R4, -R10, RZ ;  /* 0x8000000a04041210 */ /* 0x024fcc0007ffe0ff */
[----:B------:R1:W5:Y:S02]  /*0330*/  @!P1 LDG.E R4, desc[UR16][R2.64] ;  /* 0x0000001002049981 */ /* 0x000364000c1e1900 */
.L_x_1420:
        /* <DEDUP_REMOVED lines=8> */
[----:B------:R-:W3:Y:S03]  /*03c0*/  S2R R61, SR_TID.X ;  /* 0x00000000003d7919 */ /* 0x000ee60000002100 */
[----:B------:R-:W-:Y:S01]  /*03d0*/  @!P2 IADD3 R48, PT, PT, R0, R4, -R6 ;  /* 0x000000040030a210 */ /* 0x000fe20007ffe806 */
[----:B------:R-:W-:-:S04]  /*03e0*/  VIADD R0, R17, 0x1 ;  /* 0x0000000111007836 */ /* 0x000fc80000000000 */
[----:B-1----:R-:W-:Y:S02]  /*03f0*/  VIADD R2, R48, 0xff ;  /* 0x000000ff30027836 */ /* 0x002fe40000000000 */
[----:B------:R-:W-:Y:S01]  /*0400*/  IMAD R0, R0, 0x40, -R49 ;  /* 0x0000004000007824 */ /* 0x000fe200078e0a31 */
[----:B--2---:R-:W-:Y:S02]  /*0410*/  UIADD3 UR5, UPT, UPT, UR5, 0xff, URZ ;  /* 0x000000ff05057890 */ /* 0x004fe4000fffe0ff */
[----:B------:R-:W-:Y:S02]  /*0420*/  SHF.R.S32.HI R3, RZ, 0x1f, R2 ;  /* 0x0000001fff037819 */ /* 0x000fe40000011402 */
[----:B----4-:R-:W-:Y:S01]  /*0430*/  IADD3 R0, PT, PT, R2, UR14, R0 ;  /* 0x0000000e02007c10 */ /* 0x010fe2000fffe000 */
        /* <DEDUP_REMOVED lines=14> */
[----:B------:R-:W2:Y:S01]  /*0520*/  LDCU.64 UR4, c[0x0][0x410] ;  /* 0x00008200ff0477ac */ /* 0x000ea20008000a00 */
[----:B------:R-:W-:Y:S01]  /*0530*/  SHF.R.U32.HI R13, RZ, 0x2, R61 ;  /* 0x00000002ff0d7819 */ /* 0x000fe2000001163d */
[----:B------:R-:W-:Y:S01]  /*0540*/  BSSY.RECONVERGENT B0, `(.L_x_1422) ;  /* 0x000002b000007945 */ /* 0x000fe20003800200 */
[----:B------:R-:W-:Y:S01]  /*0550*/  SHF.L.U32 R0, R61, 0x3, RZ ;  /* 0x000000033d007819 */ /* 0x000fe200000006ff */
[----:B------:R-:W3:Y:S01]  /*0560*/  LDCU UR6, c[0x0][0x3e0] ;  /* 0x00007c00ff0677ac */ /* 0x000ee20008000800 */
[C---:B------:R-:W-:Y:S02]  /*0570*/  ISETP.GE.AND P2, PT, R13.reuse, R12, PT ;  /* 0x0000000c0d00720c */ /* 0x040fe40003f46270 */
[----:B------:R-:W-:-:S03]  /*0580*/  IADD3 R14, PT, PT, R13, 0x20, RZ ;  /* 0x000000200d0e7810 */ /* 0x000fc60007ffe0ff */
[----:B------:R-:W4:Y:S01]  /*0590*/  @!P0 LDC.64 R2, c[0x0][0x400] ;  /* 0x00010000ff028b82 */ /* 0x000f220000000a00 */
[----:B------:R-:W-:Y:S01]  /*05a0*/  ISETP.GE.AND P1, PT, R14, R12, PT ;  /* 0x0000000c0e00720c */ /* 0x000fe20003f26270 */
[----:B-1----:R-:W-:-:S04]  /*05b0*/  @P0 IMAD.WIDE.U32 R4, R228, R10, RZ ;  /* 0x0000000ae4040225 */ /* 0x002fc800078e00ff */
[C---:B----4-:R-:W-:Y:S01]  /*05c0*/  @!P0 IMAD.WIDE.U32 R6, R15.reuse, R2, RZ ;  /* 0x000000020f068225 */ /* 0x050fe200078e00ff */
[----:B------:R-:W-:Y:S02]  /*05d0*/  LOP3.LUT R2, R0, 0x18, RZ, 0xc0, !PT ;  /* 0x0000001800027812 */ /* 0x000fe400078ec0ff */
[----:B------:R-:W-:Y:S01]  /*05e0*/  @!P0 MOV R8, R6 ;  /* 0x0000000600088202 */ /* 0x000fe20000000f00 */
[----:B------:R-:W-:Y:S01]  /*05f0*/  @!P0 IMAD R6, R15, R3, R7 ;  /* 0x000000030f068224 */ /* 0x000fe200078e0207 */
[----:B------:R-:W-:Y:S01]  /*0600*/  @P0 MOV R8, R4 ;  /* 0x0000000400080202 */ /* 0x000fe20000000f00 */
[----:B------:R-:W-:Y:S02]  /*0610*/  IMAD.MOV.U32 R3, RZ, RZ, RZ ;  /* 0x000000ffff037224 */ /* 0x000fe400078e00ff */
[----:B------:R-:W-:Y:S02]  /*0620*/  @P0 IMAD R6, R228, R11, R5 ;  /* 0x0000000be4060224 */ /* 0x000fe400078e0205 */
[----:B------:R-:W-:-:S04]  /*0630*/  IMAD.WIDE.U32 R2, R68, R10, R2 ;  /* 0x0000000a44027225 */ /* 0x000fc800078e0002 */
[----:B------:R-:W-:Y:S01]  /*0640*/  IMAD R0, R68, R11, R3 ;  /* 0x0000000b44007224 */ /* 0x000fe200078e0203 */
[----:B------:R-:W-:Y:S02]  /*0650*/  IADD3 R2, P0, PT, R8, R2, RZ ;  /* 0x0000000208027210 */ /* 0x000fe40007f1e0ff */
[----:B------:R-:W1:Y:S03]  /*0660*/  @!P2 LDC.64 R8, c[0x0][0x3f0] ;  /* 0x0000fc00ff08ab82 */ /* 0x000e660000000a00 */
[----:B------:R-:W-:Y:S02]  /*0670*/  IMAD.X R3, R6, 0x1, R0, P0 ;  /* 0x0000000106037824 */ /* 0x000fe400000e0600 */
[C---:B--2---:R-:W-:Y:S01]  /*0680*/  IMAD.WIDE.U32 R4, R16.reuse, UR4, R2 ;  /* 0x0000000410047c25 */ /* 0x044fe2000f8e0002 */
[----:B------:R-:W2:Y:S03]  /*0690*/  LDCU UR4, c[0x0][0x434] ;  /* 0x00008680ff0477ac */ /* 0x000ea60008000800 */
[----:B------:R-:W-:Y:S01]  /*06a0*/  IMAD R3, R16, UR5, R5 ;  /* 0x0000000510037c24 */ /* 0x000fe2000f8e0205 */
[----:B------:R-:W-:-:S05]  /*06b0*/  @!P2 MOV R2, R4 ;  /* 0x000000040002a202 */ /* 0x000fca0000000f00 */
[----:B------:R-:W-:-:S04]  /*06c0*/  @!P2 IMAD.WIDE.U32 R6, R13, R10, R2 ;  /* 0x0000000a0d06a225 */ /* 0x000fc800078e0002 */
[----:B------:R-:W-:Y:S02]  /*06d0*/  @!P2 IMAD R0, R13, R11, R7 ;  /* 0x0000000b0d00a224 */ /* 0x000fe400078e0207 */
[----:B---3--:R-:W-:Y:S01]  /*06e0*/  IMAD R7, R15, UR6, R16 ;  /* 0x000000060f077c24 */ /* 0x008fe2000f8e0210 */
[----:B-1----:R-:W-:-:S03]  /*06f0*/  @!P2 LEA R8, P0, R6, R8, 0x1 ;  /* 0x000000080608a211 */ /* 0x002fc600078008ff */
[----:B--2---:R-:W-:Y:S01]  /*0700*/  IMAD R7, R7, UR4, R68 ;  /* 0x0000000407077c24 */ /* 0x004fe2000f8e0244 */
[----:B------:R-:W-:-:S05]  /*0710*/  @!P2 LEA.HI.X R9, R6, R9, R0, 0x1, P0 ;  /* 0x000000090609a211 */ /* 0x000fca00000f0c00 */
        /* <DEDUP_REMOVED lines=13> */
.L_x_1423:
[----:B------:R-:W-:Y:S05]  /*07f0*/  BSYNC.RECONVERGENT B0 ;  /* 0x0000000000007941 */ /* 0x000fea0003800200 */
.L_x_1422:
[----:B------:R-:W3:Y:S01]  /*0800*/  LDCU.64 UR4, c[0x0][0x420] ;  /* 0x00008400ff0477ac */ /* 0x000ee20008000a00 */
[----:B------:R-:W-:Y:S02]  /*0810*/  LOP3.LUT P2, R4, R61, 0x3, RZ, 0xc0, !PT ;  /* 0x000000033d047812 */ /* 0x000fe4000784c0ff */
[----:B------:R-:W-:Y:S02]  /*0820*/  IADD3 R0, P0, PT, R7, R13, RZ ;  /* 0x0000000d07007210 */ /* 0x000fe40007f1e0ff */
[----:B------:R-:W-:Y:S02]  /*0830*/  ISETP.GE.OR P2, PT, R13, R12, P2 ;  /* 0x0000000c0d00720c */ /* 0x000fe40001746670 */
[----:B------:R-:W-:Y:S02]  /*0840*/  ISETP.NE.OR P1, PT, R4, RZ, P1 ;  /* 0x000000ff0400720c */ /* 0x000fe40000f25670 */
        /* <DEDUP_REMOVED lines=9> */
.L_x_1421:
[----:B------:R-:W1:Y:S01]  /*08e0*/  LDCU.64 UR4, c[0x0][0x4d8] ;  /* 0x00009b00ff0477ac */ /* 0x000e620008000a00 */
[----:B------:R-:W-:Y:S01]  /*08f0*/  MOV R5, R15 ;  /* 0x0000000f00057202 */ /* 0x000fe20000000f00 */
        /* <DEDUP_REMOVED lines=9> */
.L_x_1424:
[----:B------:R-:W-:Y:S05]  /*0990*/  BRA.U !UP1, `(.L_x_1425) ;  /* 0x0000000509ac7547 */ /* 0x000fea000b800000 */
[----:B------:R-:W2:Y:S01]  /*09a0*/  LDC R11, c[0x0][0x4f0] ;  /* 0x00013c00ff0b7b82 */ /* 0x000ea20000000800 */
[----:B------:R-:W-:Y:S01]  /*09b0*/  LEA R7, R213, 0xffffff00, 0x8 ;  /* 0xffffff00d5077811 */ /* 0x000fe200078e40ff */
[----:B------:R-:W3:Y:S03]  /*09c0*/  LDCU.64 UR4, c[0x0][0x4e8] ;  /* 0x00009d00ff0477ac */ /* 0x000ee60008000a00 */
[----:B------:R-:W-:Y:S01]  /*09d0*/  IABS R4, R7 ;  /* 0x0000000700047213 */ /* 0x000fe20000000000 */
[----:B------:R-:W4:Y:S02]  /*09e0*/  LDCU.64 UR6, c[0x0][0x3a0] ;  /* 0x00007400ff0677ac */ /* 0x000f240008000a00 */
[----:B------:R-:W4:Y:S01]  /*09f0*/  LDC R10, c[0x0][0x3e8] ;  /* 0x0000fa00ff0a7b82 */ /* 0x000f220000000800 */
[----:B------:R-:W-:Y:S01]  /*0a00*/  IABS R8, R16 ;  /* 0x0000001000087213 */ /* 0x000fe20000000000 */
[----:B------:R-:W4:Y:S01]  /*0a10*/  LDCU.64 UR12, c[0x0][0x3b8] ;  /* 0x00007700ff0c77ac */ /* 0x000f220008000a00 */
[----:B------:R-:W4:Y:S01]  /*0a20*/  LDCU.64 UR10, c[0x0][0x3c0] ;  /* 0x00007800ff0a77ac */ /* 0x000f220008000a00 */
[----:B--2---:R-:W-:-:S04]  /*0a30*/  IABS R0, R11 ;  /* 0x0000000b00007213 */ /* 0x004fc80000000000 */
[----:B-----5:R-:W-:-:S04]  /*0a40*/  MOV R5, R0 ;  /* 0x0000000000057202 */ /* 0x020fc80000000f00 */
        /* <DEDUP_REMOVED lines=16> */
[----:B------:R-:W-:Y:S02]  /*0b50*/  ISETP.NE.AND P2, PT, R11, RZ, PT ;  /* 0x000000ff0b00720c */ /* 0x000fe40003f45270 */
[----:B------:R-:W-:Y:S02]  /*0b60*/  ISETP.GE.U32.AND P0, PT, R0, R5, PT ;  /* 0x000000050000720c */ /* 0x000fe40003f06070 */
[----:B------:R-:W-:-:S04]  /*0b70*/  LOP3.LUT R0, R7, R11, RZ, 0x3c, !PT ;  /* 0x0000000b07007212 */ /* 0x000fc800078e3cff */
[----:B------:R-:W-:Y:S01]  /*0b80*/  ISETP.GE.AND P1, PT, R0, RZ, PT ;  /* 0x000000ff0000720c */ /* 0x000fe20003f26270 */
[----:B------:R-:W-:Y:S01]  /*0b90*/  IMAD R0, R15, UR5, R3 ;  /* 0x000000050f007c24 */ /* 0x000fe2000f8e0203 */
[----:B----4-:R-:W-:Y:S01]  /*0ba0*/  IABS R5, R10 ;  /* 0x0000000a00057213 */ /* 0x010fe20000000000 */
[----:B------:R-:W1:Y:S04]  /*0bb0*/  LDCU.64 UR4, c[0x0][0x3a8] ;  /* 0x00007500ff0477ac */ /* 0x000e680008000a00 */
[----:B------:R-:W-:Y:S02]  /*0bc0*/  @P0 IADD3 R4, PT, PT, R4, 0x1, RZ ;  /* 0x0000000104040810 */ /* 0x000fe40007ffe0ff */
[----:B------:R-:W-:-:S03]  /*0bd0*/  LEA R179, P0, R2, UR8, 0x2 ;  /* 0x0000000802b37c11 */ /* 0x000fc6000f8010ff */
[----:B------:R-:W-:Y:S01]  /*0be0*/  IMAD.MOV.U32 R6, RZ, RZ, R4 ;  /* 0x000000ffff067224 */ /* 0x000fe200078e0004 */
[----:B------:R-:W-:Y:S01]  /*0bf0*/  LEA.HI.X R178, R2, UR9, R0, 0x2, P0 ;  /* 0x0000000902b27c11 */ /* 0x000fe200080f1400 */
[----:B------:R-:W-:-:S03]  /*0c00*/  IMAD.MOV.U32 R2, RZ, RZ, R179 ;  /* 0x000000ffff027224 */ /* 0x000fc600078e00b3 */
[----:B------:R-:W-:Y:S02]  /*0c10*/  @!P1 IADD3 R6, PT, PT, -R6, RZ, RZ ;  /* 0x000000ff06069210 */ /* 0x000fe40007ffe1ff */
[----:B------:R-:W-:Y:S02]  /*0c20*/  @!P2 LOP3.LUT R6, RZ, R11, RZ, 0x33, !PT ;  /* 0x0000000bff06a212 */ /* 0x000fe400078e33ff */
[----:B------:R-:W-:-:S03]  /*0c30*/  MOV R3, R178 ;  /* 0x000000b200037202 */ /* 0x000fc60000000f00 */
[----:B------:R-:W-:-:S05]  /*0c40*/  IMAD.WIDE R2, R6, 0x4, R2 ;  /* 0x0000000406027825 */ /* 0x000fca00078e0202 */
[----:B------:R2:W3:Y:S01]  /*0c50*/  LDG.E R4, desc[UR16][R2.64] ;  /* 0x0000001002047981 */ /* 0x0004e2000c1e1900 */
[----:B------:R-:W-:Y:S01]  /*0c60*/  IMAD.MOV R6, RZ, RZ, -R6 ;  /* 0x000000ffff067224 */ /* 0x000fe200078e0a06 */
[----:B------:R-:W-:Y:S02]  /*0c70*/  MOV R90, UR12 ;  /* 0x0000000c005a7c02 */ /* 0x000fe40008000f00 */
[----:B------:R-:W-:Y:S01]  /*0c80*/  MOV R74, UR10 ;  /* 0x0000000a004a7c02 */ /* 0x000fe20008000f00 */
[----:B------:R-:W-:Y:S01]  /*0c90*/  IMAD R6, R11, R6, R7 ;  /* 0x000000060b067224 */ /* 0x000fe200078e0207 */
[----:B------:R-:W-:Y:S02]  /*0ca0*/  MOV R91, UR13 ;  /* 0x0000000d005b7c02 */ /* 0x000fe40008000f00 */
        /* <DEDUP_REMOVED lines=22> */
[----:B------:R-:W-:Y:S02]  /*0e10*/  @!P1 LOP3.LUT R0, RZ, R10, RZ, 0x33, !PT ;  /* 0x0000000aff009212 */ /* 0x000fe400078e33ff */
[----:B---3--:R-:W-:Y:S01]  /*0e20*/  SHF.R.S32.HI R5, RZ, 0x1f, R4 ;  /* 0x0000001fff057819 */ /* 0x008fe20000011404 */
[----:B------:R-:W-:-:S04]  /*0e30*/  IMAD.WIDE.U32 R8, R4, UR6, RZ ;  /* 0x0000000604087c25 */ /* 0x000fc8000f8e00ff */
[C---:B------:R-:W-:Y:S02]  /*0e40*/  IMAD R2, R5.reuse, UR6, RZ ;  /* 0x0000000605027c24 */ /* 0x040fe4000f8e02ff */
[----:B-1----:R-:W-:Y:S02]  /*0e50*/  IMAD R5, R5, UR4, RZ ;  /* 0x0000000405057c24 */ /* 0x002fe4000f8e02ff */
[C---:B------:R-:W-:Y:S02]  /*0e60*/  IMAD R2, R4.reuse, UR7, R2 ;  /* 0x0000000704027c24 */ /* 0x040fe4000f8e0202 */
[----:B------:R-:W-:-:S03]  /*0e70*/  IMAD R5, R4, UR5, R5 ;  /* 0x0000000504057c24 */ /* 0x000fc6000f8e0205 */
[----:B------:R-:W-:Y:S01]  /*0e80*/  IADD3 R3, PT, PT, R9, R2, RZ ;  /* 0x0000000209037210 */ /* 0x000fe20007ffe0ff */
[----:B------:R-:W-:Y:S02]  /*0e90*/  IMAD.MOV.U32 R2, RZ, RZ, R8 ;  /* 0x000000ffff027224 */ /* 0x000fe400078e0008 */
[----:B------:R-:W-:Y:S01]  /*0ea0*/  IMAD.WIDE.U32 R8, R4, UR4, RZ ;  /* 0x0000000404087c25 */ /* 0x000fe2000f8e00ff */
[----:B------:R-:W1:Y:S01]  /*0eb0*/  LDCU.128 UR4, c[0x0][0x3d0] ;  /* 0x00007a00ff0477ac */ /* 0x000e620008000c00 */
[----:B------:R-:W-:Y:S02]  /*0ec0*/  SHF.R.S32.HI R4, RZ, 0x1f, R6 ;  /* 0x0000001fff047819 */ /* 0x000fe40000011406 */
[----:B------:R-:W-:Y:S02]  /*0ed0*/  IMAD.IADD R5, R9, 0x1, R5 ;  /* 0x0000000109057824 */ /* 0x000fe400078e0205 */
[----:B------:R-:W-:-:S04]  /*0ee0*/  IMAD.WIDE.U32 R2, R6, R90, R2 ;  /* 0x0000005a06027225 */ /* 0x000fc800078e0002 */
[C---:B------:R-:W-:Y:S02]  /*0ef0*/  IMAD R7, R4.reuse, R90, RZ ;  /* 0x0000005a04077224 */ /* 0x040fe400078e02ff */
[-C--:B------:R-:W-:Y:S02]  /*0f00*/  IMAD R9, R4, R74.reuse, RZ ;  /* 0x0000004a04097224 */ /* 0x080fe400078e02ff */
[----:B------:R-:W-:Y:S01]  /*0f10*/  IMAD.MOV.U32 R4, RZ, RZ, R8 ;  /* 0x000000ffff047224 */ /* 0x000fe200078e0008 */
[----:B------:R-:W-:Y:S01]  /*0f20*/  SHF.R.S32.HI R8, RZ, 0x1f, R0 ;  /* 0x0000001fff087819 */ /* 0x000fe20000011400 */
[C---:B------:R-:W-:Y:S02]  /*0f30*/  IMAD R10, R6.reuse, R91, R7 ;  /* 0x0000005b060a7224 */ /* 0x040fe400078e0207 */
[C---:B------:R-:W-:Y:S02]  /*0f40*/  IMAD R9, R6.reuse, R75, R9 ;  /* 0x0000004b06097224 */ /* 0x040fe400078e0209 */
[----:B------:R-:W-:Y:S01]  /*0f50*/  IMAD.WIDE.U32 R6, R6, R74, R4 ;  /* 0x0000004a06067225 */ /* 0x000fe200078e0004 */
[----:B------:R-:W-:-:S03]  /*0f60*/  IADD3 R5, PT, PT, R3, R10, RZ ;  /* 0x0000000a03057210 */ /* 0x000fc60007ffe0ff */
[----:B------:R-:W-:Y:S01]  /*0f70*/  IMAD.MOV.U32 R4, RZ, RZ, R2 ;  /* 0x000000ffff047224 */ /* 0x000fe200078e0002 */
[----:B------:R-:W-:Y:S01]  /*0f80*/  IADD3 R3, PT, PT, R7, R9, RZ ;  /* 0x0000000907037210 */ /* 0x000fe20007ffe0ff */
[C---:B-1----:R-:W-:Y:S01]  /*0f90*/  IMAD R9, R8.reuse, UR4, RZ ;  /* 0x0000000408097c24 */ /* 0x042fe2000f8e02ff */
[----:B------:R-:W-:Y:S01]  /*0fa0*/  MOV R2, R6 ;  /* 0x0000000600027202 */ /* 0x000fe20000000f00 */
        /* <DEDUP_REMOVED lines=10> */
.L_x_1425:
        /* <DEDUP_REMOVED lines=16> */
.L_x_1427:
[----:B------:R-:W2:Y:S01]  /*1150*/  LDC.64 R90, c[0x0][0x3b8] ;  /* 0x0000ee00ff5a7b82 */ /* 0x000ea20000000a00 */
[----:B-1----:R-:W-:-:S05]  /*1160*/  IADD3 R2, PT, PT, R6, R10, RZ ;  /* 0x0000000a06027210 */ /* 0x002fca0007ffe0ff */
[C---:B--2---:R-:W-:Y:S02]  /*1170*/  IMAD R0, R2.reuse, R91, RZ ;  /* 0x0000005b02007224 */ /* 0x044fe400078e02ff */
[----:B------:R-:W-:-:S05]  /*1180*/  IMAD.WIDE.U32 R2, R2, R90, RZ ;  /* 0x0000005a02027225 */ /* 0x000fca00078e00ff */
[----:B------:R-:W-:Y:S02]  /*1190*/  IADD3 R9, PT, PT, R3, R0, RZ ;  /* 0x0000000003097210 */ /* 0x000fe40007ffe0ff */
[----:B------:R-:W-:Y:S02]  /*11a0*/  MOV R8, R2 ;  /* 0x0000000200087202 */ /* 0x000fe40000000f00 */
.L_x_1428:
        /* <DEDUP_REMOVED lines=15> */
.L_x_1429:
[----:B------:R-:W1:Y:S01]  /*12a0*/  LDC.64 R74, c[0x0][0x3c0] ;  /* 0x0000f000ff4a7b82 */ /* 0x000e620000000a00 */
[----:B------:R-:W-:-:S05]  /*12b0*/  IADD3 R0, PT, PT, R6, R10, RZ ;  /* 0x0000000a06007210 */ /* 0x000fca0007ffe0ff */
[C---:B-1----:R-:W-:Y:S02]  /*12c0*/  IMAD R4, R0.reuse, R75, RZ ;  /* 0x0000004b00047224 */ /* 0x042fe400078e02ff */
[----:B------:R-:W-:-:S05]  /*12d0*/  IMAD.WIDE.U32 R2, R0, R74, RZ ;  /* 0x0000004a00027225 */ /* 0x000fca00078e00ff */
[----:B-----5:R-:W-:Y:S02]  /*12e0*/  IADD3 R5, PT, PT, R3, R4, RZ ;  /* 0x0000000403057210 */ /* 0x020fe40007ffe0ff */
[----:B------:R-:W-:-:S07]  /*12f0*/  MOV R4, R2 ;  /* 0x0000000200047202 */ /* 0x000fce0000000f00 */
.L_x_1430:
[----:B------:R-:W1:Y:S01]  /*1300*/  LDC R14, c[0x0][0x3e8] ;  /* 0x0000fa00ff0e7b82 */ /* 0x000e620000000800 */
[----:B------:R-:W-:Y:S02]  /*1310*/  IABS R7, R16 ;  /* 0x0000001000077213 */ /* 0x000fe40000000000 */
[----:B------:R-:W-:-:S05]  /*1320*/  CS2R R178, SRZ ;  /* 0x0000000000b27805 */ /* 0x000fca000001ff00 */
        /* <DEDUP_REMOVED lines=19> */
[----:B------:R-:W-:Y:S02]  /*1460*/  @!P0 IADD3 R0, PT, PT, R0, 0x1, RZ ;  /* 0x0000000100008810 */ /* 0x000fe40007ffe0ff */
[----:B------:R-:W-:Y:S02]  /*1470*/  ISETP.NE.AND P0, PT, R14, RZ, PT ;  /* 0x000000ff0e00720c */ /* 0x000fe40003f05270 */
[----:B------:R-:W-:Y:S02]  /*1480*/  ISETP.GE.U32.AND P2, PT, R2, R6, PT ;  /* 0x000000060200720c */ /* 0x000fe40003f46070 */
[----:B------:R-:W-:-:S04]  /*1490*/  LOP3.LUT R2, R16, R14, RZ, 0x3c, !PT ;  /* 0x0000000e10027212 */ /* 0x000fc800078e3cff */
[----:B------:R-:W-:Y:S01]  /*14a0*/  ISETP.GE.AND P1, PT, R2, RZ, PT ;  /* 0x000000ff0200720c */ /* 0x000fe20003f26270 */
[----:B------:R-:W-:-:S04]  /*14b0*/  IMAD.MOV.U32 R2, RZ, RZ, R4 ;  /* 0x000000ffff027224 */ /* 0x000fc800078e0004 */
[----:B------:R-:W-:Y:S01]  /*14c0*/  IMAD.WIDE.U32 R4, R7, R74, R2 ;  /* 0x0000004a07047225 */ /* 0x000fe200078e0002 */
[----:B------:R-:W-:-:S03]  /*14d0*/  MOV R3, R9 ;  /* 0x0000000900037202 */ /* 0x000fc60000000f00 */
[----:B------:R-:W-:Y:S02]  /*14e0*/  @P2 VIADD R0, R0, 0x1 ;  /* 0x0000000100002836 */ /* 0x000fe40000000000 */
[----:B------:R-:W-:Y:S02]  /*14f0*/  IMAD.MOV.U32 R2, RZ, RZ, R8 ;  /* 0x000000ffff027224 */ /* 0x000fe400078e0008 */
[C---:B------:R-:W-:Y:S01]  /*1500*/  IMAD R5, R7.reuse, R75, R5 ;  /* 0x0000004b07057224 */ /* 0x040fe200078e0205 */
[----:B------:R-:W-:Y:S01]  /*1510*/  @!P1 IADD3 R0, PT, PT, -R0, RZ, RZ ;  /* 0x000000ff00009210 */ /* 0x000fe20007ffe1ff */
[----:B------:R-:W-:Y:S01]  /*1520*/  IMAD.WIDE.U32 R2, R7, R90, R2 ;  /* 0x0000005a07027225 */ /* 0x000fe200078e0002 */
[----:B------:R-:W-:-:S03]  /*1530*/  @!P0 LOP3.LUT R0, RZ, R14, RZ, 0x33, !PT ;  /* 0x0000000eff008212 */ /* 0x000fc600078e33ff */
[----:B------:R-:W-:Y:S01]  /*1540*/  IMAD R3, R7, R91, R3 ;  /* 0x0000005b07037224 */ /* 0x000fe200078e0203 */
[----:B------:R-:W-:Y:S01]  /*1550*/  SHF.R.S32.HI R6, RZ, 0x1f, R0 ;  /* 0x0000001fff067819 */ /* 0x000fe20000011400 */
[----:B--2---:R-:W-:-:S04]  /*1560*/  IMAD.WIDE.U32 R4, R0, R10, R4 ;  /* 0x0000000a00047225 */ /* 0x004fc800078e0004 */
[C---:B------:R-:W-:Y:S01]  /*1570*/  IMAD R8, R6.reuse, R10, RZ ;  /* 0x0000000a06087224 */ /* 0x040fe200078e02ff */
[----:B------:R-:W-:Y:S01]  /*1580*/  MOV R23, R4 ;  /* 0x0000000400177202 */ /* 0x000fe20000000f00 */
[-C--:B---3--:R-:W-:Y:S02]  /*1590*/  IMAD R7, R6, R12.reuse, RZ ;  /* 0x0000000c06077224 */ /* 0x088fe400078e02ff */
[C---:B------:R-:W-:Y:S02]  /*15a0*/  IMAD R6, R0.reuse, R11, R8 ;  /* 0x0000000b00067224 */ /* 0x040fe400078e0208 */
[----:B------:R-:W-:-:S04]  /*15b0*/  IMAD.WIDE.U32 R2, R0, R12, R2 ;  /* 0x0000000c00027225 */ /* 0x000fc800078e0002 */
[----:B------:R-:W-:Y:S02]  /*15c0*/  IMAD R0, R0, R13, R7 ;  /* 0x0000000d00007224 */ /* 0x000fe400078e0207 */
[----:B------:R-:W-:Y:S01]  /*15d0*/  IMAD.IADD R24, R5, 0x1, R6 ;  /* 0x0000000105187824 */ /* 0x000fe200078e0206 */
[----:B------:R-:W-:Y:S02]  /*15e0*/  MOV R6, R2 ;  /* 0x0000000200067202 */ /* 0x000fe40000000f00 */
[----:B------:R-:W-:-:S07]  /*15f0*/  IADD3 R0, PT, PT, R3, R0, RZ ;  /* 0x0000000003007210 */ /* 0x000fce0007ffe0ff */
.L_x_1426:
[----:B------:R-:W-:Y:S01]  /*1600*/  ISETP.NE.AND P0, PT, R228, -0x1, PT ;  /* 0xffffffffe400780c */ /* 0x000fe20003f05270 */
[----:B------:R-:W1:Y:S01]  /*1610*/  LDCU.64 UR4, c[0x0][0x3c8] ;  /* 0x00007900ff0477ac */ /* 0x000e620008000a00 */
[----:B------:R-:W-:Y:S02]  /*1620*/  SHF.R.U32.HI R224, RZ, 0x2, R61 ;  /* 0x00000002ffe07819 */ /* 0x000fe4000001163d */
[----:B------:R-:W-:Y:S01]  /*1630*/  IADD3 R12, PT, PT, -R68, R49, RZ ;  /* 0x00000031440c7210 */ /* 0x000fe20007ffe1ff */
[----:B------:R-:W2:Y:S01]  /*1640*/  LDCU.64 UR6, c[0x0][0x388] ;  /* 0x00007100ff0677ac */ /* 0x000ea20008000a00 */
[C---:B------:R-:W-:Y:S02]  /*1650*/  IADD3 R20, PT, PT, R224.reuse, 0x20, RZ ;  /* 0x00000020e0147810 */ /* 0x040fe40007ffe0ff */
[----:B------:R-:W-:Y:S01]  /*1660*/  SHF.L.U32 R169, R61, 0x3, RZ ;  /* 0x000000033da97819 */ /* 0x000fe200000006ff */
[----:B------:R3:W-:Y:S01]  /*1670*/  STL [R1+0x4], R12 ;  /* 0x0000040c01007387 */ /* 0x0007e20000100800 */
[-C--:B------:R-:W-:Y:S01]  /*1680*/  ISETP.GE.AND P4, PT, R224, R12.reuse, PT ;  /* 0x0000000ce000720c */ /* 0x080fe20003f86270 */
[----:B------:R-:W4:Y:S01]  /*1690*/  LDCU UR10, c[0x0][0x50c] ;  /* 0x0000a180ff0a77ac */ /* 0x000f220008000800 */
[----:B------:R-:W-:Y:S01]  /*16a0*/  ISETP.GE.AND P3, PT, R20, R12, PT ;  /* 0x0000000c1400720c */ /* 0x000fe20003f66270 */
[----:B------:R-:W5:Y:S01]  /*16b0*/  @!P0 LDC.64 R4, c[0x0][0x398] ;  /* 0x0000e600ff048b82 */ /* 0x000f620000000a00 */
[----:B------:R-:W-:-:S02]  /*16c0*/  LOP3.LUT R25, R169, 0x18, RZ, 0xc0, !PT ;  /* 0x00000018a9197812 */ /* 0x000fc400078ec0ff */
[----:B------:R-:W-:Y:S02]  /*16d0*/  MOV R225, RZ ;  /* 0x000000ff00e17202 */ /* 0x000fe40000000f00 */
[----:B------:R-:W-:Y:S02]  /*16e0*/  IADD3 R6, P1, PT, R25, R6, RZ ;  /* 0x0000000619067210 */ /* 0x000fe40007f3e0ff */
[----:B------:R-:W-:Y:S01]  /*16f0*/  SHF.L.U32 R67, R213, 0x8, RZ ;  /* 0x00000008d5437819 */ /* 0x000fe200000006ff */
[----:B------:R-:W1:Y:S01]  /*1700*/  @P0 LDC.64 R10, c[0x0][0x3b0] ;  /* 0x0000ec00ff0a0b82 */ /* 0x000e620000000a00 */
[----:B------:R-:W-:Y:S02]  /*1710*/  IADD3.X R7, PT, PT, RZ, R0, RZ, P1, !PT ;  /* 0x00000000ff077210 */ /* 0x000fe40000ffe4ff */
[----:B------:R-:W-:Y:S01]  /*1720*/  IADD3 R210, PT, PT, R67, -0x100, RZ ;  /* 0xffffff0043d27810 */ /* 0x000fe20007ffe0ff */
[----:B------:R-:W-:Y:S01]  /*1730*/  STL [R1], R67 ;  /* 0x0000004301007387 */ /* 0x000fe20000100800 */
[----:B------:R-:W-:-:S02]  /*1740*/  IADD3 R22, PT, PT, R224, 0x40, RZ ;  /* 0x00000040e0167810 */ /* 0x000fc40007ffe0ff */
[----:B------:R-:W-:Y:S01]  /*1750*/  IADD3 R21, PT, PT, -R210, R48, RZ ;  /* 0x00000030d2157210 */ /* 0x000fe20007ffe1ff */
[----:B------:R-:W4:Y:S01]  /*1760*/  @!P3 LDC.64 R18, c[0x0][0x380] ;  /* 0x0000e000ff12bb82 */ /* 0x000f220000000a00 */
[----:B------:R-:W-:Y:S02]  /*1770*/  SHF.L.U32 R26, R61, 0x5, RZ ;  /* 0x000000053d1a7819 */ /* 0x000fe400000006ff */
[-C--:B------:R-:W-:Y:S02]  /*1780*/  ISETP.GE.AND P5, PT, R22, R21.reuse, PT ;  /* 0x000000151600720c */ /* 0x080fe40003fa6270 */
[----:B------:R-:W-:Y:S02]  /*1790*/  ISETP.GE.AND P2, PT, R20, R21, PT ;  /* 0x000000151400720c */ /* 0x000fe40003f46270 */
[----:B------:R-:W-:Y:S01]  /*17a0*/  SHF.R.U32.HI R62, RZ, 0x1, R61 ;  /* 0x00000001ff3e7819 */ /* 0x000fe2000001163d */
[----:B-----5:R-:W-:Y:S01]  /*17b0*/  @!P0 IMAD.WIDE.U32 R8, R15, R4, RZ ;  /* 0x000000040f088225 */ /* 0x020fe200078e00ff */
[----:B---3--:R-:W3:Y:S01]  /*17c0*/  @!P4 LDC.64 R12, c[0x0][0x3b0] ;  /* 0x0000ec00ff0ccb82 */ /* 0x008ee20000000a00 */
[----:B------:R-:W-:-:S02]  /*17d0*/  LOP3.LUT R179, R179, R178, RZ, 0x3c, !PT ;  /* 0x000000b2b3b37212 */ /* 0x000fc400078e3cff */
[----:B------:R-:W-:Y:S01]  /*17e0*/  @!P0 IMAD R5, R15, R5, R9 ;  /* 0x000000050f058224 */ /* 0x000fe200078e0209 */
[----:B------:R-:W-:Y:S02]  /*17f0*/  @!P0 MOV R4, R8 ;  /* 0x0000000800048202 */ /* 0x000fe40000000f00 */
[----:B------:R-:W-:Y:S01]  /*1800*/  LOP3.LUT R8, R169, 0xd8, RZ, 0xc0, !PT ;  /* 0x000000d8a9087812 */ /* 0x000fe200078ec0ff */
[C---:B-1----:R-:W-:Y:S01]  /*1810*/  @P0 IMAD.WIDE.U32 R2, R228.reuse, R10, RZ ;  /* 0x0000000ae4020225 */ /* 0x042fe200078e00ff */
[----:B------:R-:W1:Y:S01]  /*1820*/  @!P3 LDC.64 R14, c[0x0][0x3b0] ;  /* 0x0000ec00ff0ebb82 */ /* 0x000e620000000a00 */
[----:B------:R-:W-:Y:S02]  /*1830*/  LOP3.LUT R178, R179, R178, RZ, 0x3c, !PT ;  /* 0x000000b2b3b27212 */ /* 0x000fe400078e3cff */
[----:B------:R-:W-:Y:S01]  /*1840*/  @P0 IMAD R5, R228, R11, R3 ;  /* 0x0000000be4050224 */ /* 0x000fe200078e0203 */
[----:B------:R-:W-:Y:S01]  /*1850*/  @P0 MOV R4, R2 ;  /* 0x0000000200040202 */ /* 0x000fe20000000f00 */
[----:B------:R-:W-:Y:S01]  /*1860*/  IMAD.WIDE.U32 R2, R224, R90, R6 ;  /* 0x0000005ae0027225 */ /* 0x000fe200078e0006 */
[----:B------:R-:W-:-:S02]  /*1870*/  LOP3.LUT R8, R8, 0x18, R61, 0x78, !PT ;  /* 0x0000001808087812 */ /* 0x000fc400078e783d */
[----:B------:R-:W-:Y:S01]  /*1880*/  IADD3 R4, P0, PT, R25, R4, RZ ;  /* 0x0000000419047210 */ /* 0x000fe20007f1e0ff */
[----:B------:R-:W-:Y:S01]  /*1890*/  IMAD.WIDE.U32 R6, R17, 0x40, R224 ;  /* 0x0000004011067825 */ /* 0x000fe200078e00e0 */
[----:B------:R-:W-:Y:S02]  /*18a0*/  LOP3.LUT R169, R8, 0x1f20, R169, 0xf8, !PT ;  /* 0x00001f2008a97812 */ /* 0x000fe400078ef8a9 */
[----:B------:R-:W-:Y:S01]  /*18b0*/  IADD3.X R5, PT, PT, RZ, R5, RZ, P0, !PT ;  /* 0x00000005ff057210 */ /* 0x000fe200007fe4ff */
[----:B------:R-:W-:Y:S01]  /*18c0*/  IMAD R0, R224, R91, R3 ;  /* 0x0000005be0007224 */ /* 0x000fe200078e0203 */
[----:B--2---:R-:W-:Y:S02]  /*18d0*/  LEA R219, P0, R2, UR6, 0x1 ;  /* 0x0000000602db7c11 */ /* 0x004fe4000f8008ff */
[----:B------:R-:W-:Y:S01]  /*18e0*/  @!P3 IADD3 R10, P1, PT, R6, 0x20, RZ ;  /* 0x00000020060ab810 */ /* 0x000fe20007f3e0ff */
[----:B------:R-:W-:Y:S01]  /*18f0*/  IMAD.WIDE.U32 R4, R16, UR4, R4 ;  /* 0x0000000410047c25 */ /* 0x000fe2000f8e0004 */
[----:B------:R-:W-:Y:S01]  /*1900*/  LEA.HI.X R218, R2, UR7, R0, 0x1, P0 ;  /* 0x0000000702da7c11 */ /* 0x000fe200080f0c00 */
[----:B------:R-:W2:Y:S01]  /*1910*/  S2UR UR4, SR_CgaCtaId ;  /* 0x00000000000479c3 */ /* 0x000ea20000008800 */
[----:B------:R-:W-:Y:S01]  /*1920*/  SHF.L.U32 R0, R90, 0x5, RZ ;  /* 0x000000055a007819 */ /* 0x000fe200000006ff */
[----:B------:R-:W-:Y:S01]  /*1930*/  IMAD R5, R16, UR5, R5 ;  /* 0x0000000510057c24 */ /* 0x000fe2000f8e0205 */
[----:B------:R-:W-:Y:S01]  /*1940*/  SHF.L.U64.HI R3, R90, 0x5, R91 ;  /* 0x000000055a037819 */ /* 0x000fe2000001025b */
[----:B------:R-:W-:Y:S01]  /*1950*/  UMOV UR5, 0x400 ;  /* 0x0000040000057882 */ /* 0x000fe20000000000 */
[C---:B------:R-:W-:Y:S01]  /*1960*/  LEA R2, P0, R0.reuse, R219, 0x1 ;  /* 0x000000db00027211 */ /* 0x040fe200078008ff */
[----:B------:R-:W5:Y:S01]  /*1970*/  LDCU.64 UR6, c[0x0][0x390] ;  /* 0x00007200ff0677ac */ /* 0x000f620008000a00 */
[----:B------:R-:W-:Y:S01]  /*1980*/  @!P3 IADD3.X R11, PT, PT, RZ, R7, RZ, P1, !PT ;  /* 0x00000007ff0bb210 */ /* 0x000fe20000ffe4ff */
[----:B------:R-:W5:Y:S01]  /*1990*/  @!P4 LDC.64 R16, c[0x0][0x380] ;  /* 0x0000e000ff10cb82 */ /* 0x000f620000000a00 */
[----:B------:R-:W-:Y:S01]  /*19a0*/  LEA.HI.X R3, R0, R218, R3, 0x1, P0 ;  /* 0x000000da00037211 */ /* 0x000fe200000f0c03 */
[----:B---3--:R-:W-:Y:S01]  /*19b0*/  @!P4 IMAD R0, R7, R12, RZ ;  /* 0x0000000c0700c224 */ /* 0x008fe200078e02ff */
[----:B------:R-:W-:Y:S01]  /*19c0*/  @!P3 MOV R8, R4 ;  /* 0x000000040008b202 */ /* 0x000fe20000000f00 */
[----:B-1----:R-:W-:Y:S01]  /*19d0*/  @!P3 IMAD R7, R11, R14, RZ ;  /* 0x0000000e0b07b224 */ /* 0x002fe200078e02ff */
[----:B------:R-:W-:Y:S01]  /*19e0*/  @!P3 MOV R9, R5 ;  /* 0x000000050009b202 */ /* 0x000fe20000000f00 */
[C---:B------:R-:W-:Y:S01]  /*19f0*/  @!P4 IMAD R11, R6.reuse, R13, R0 ;  /* 0x0000000d060bc224 */ /* 0x040fe200078e0200 */
[----:B------:R-:W-:Y:S01]  /*1a00*/  LOP3.LUT R179, R179, R178, RZ, 0x3c, !PT ;  /* 0x000000b2b3b37212 */ /* 0x000fe200078e3cff */
[----:B------:R-:W-:-:S04]  /*1a10*/  @!P4 IMAD.WIDE.U32 R4, R6, R12, R4 ;  /* 0x0000000c0604c225 */ /* 0x000fc800078e0004 */
[C---:B------:R-:W-:Y:S01]  /*1a20*/  @!P3 IMAD R0, R10.reuse, R15, R7 ;  /* 0x0000000f0a00b224 */ /* 0x040fe200078e0207 */
[----:B------:R-:W-:Y:S01]  /*1a30*/  @!P4 IADD3 R5, PT, PT, R5, R11, RZ ;  /* 0x0000000b0505c210 */ /* 0x000fe20007ffe0ff */
[----:B------:R-:W-:Y:S01]  /*1a40*/  @!P3 IMAD.WIDE.U32 R8, R10, R14, R8 ;  /* 0x0000000e0a08b225 */ /* 0x000fe200078e0008 */
[----:B------:R-:W-:Y:S01]  /*1a50*/  IADD3 R14, PT, PT, R224, 0xc0, RZ ;  /* 0x000000c0e00e7810 */ /* 0x000fe20007ffe0ff */
[----:B--2---:R-:W-:Y:S01]  /*1a60*/  ULEA UR4, UR4, UR5, 0x18 ;  /* 0x0000000504047291 */ /* 0x004fe2000f8ec0ff */
[----:B------:R-:W-:Y:S01]  /*1a70*/  LOP3.LUT R15, R26, 0xc0, RZ, 0xc0, !PT ;  /* 0x000000c01a0f7812 */ /* 0x000fe200078ec0ff */
[----:B------:R-:W-:Y:S01]  /*1a80*/  IMAD.WIDE.U32 R6, R90, 0x40, RZ ;  /* 0x000000405a067825 */ /* 0x000fe200078e00ff */
[----:B------:R-:W-:Y:S02]  /*1a90*/  @!P3 IADD3 R0, PT, PT, R9, R0, RZ ;  /* 0x000000000900b210 */ /* 0x000fe40007ffe0ff */
[----:B----4-:R-:W-:Y:S02]  /*1aa0*/  @!P3 LEA R10, P1, R8, R18, 0x1 ;  /* 0x00000012080ab211 */ /* 0x010fe400078208ff */
[----:B------:R-:W-:-:S02]  /*1ab0*/  LEA R169, R169, UR4, 0x1 ;  /* 0x00000004a9a97c11 */ /* 0x000fc4000f8e08ff */
[----:B-----5:R-:W-:Y:S02]  /*1ac0*/  @!P4 LEA R12, P0, R4, R16, 0x1 ;  /* 0x00000010040cc211 */ /* 0x020fe400078008ff */
[----:B------:R-:W-:Y:S02]  /*1ad0*/  @!P3 LEA.HI.X R11, R8, R19, R0, 0x1, P1 ;  /* 0x00000013080bb211 */ /* 0x000fe400008f0c00 */
[----:B------:R-:W-:Y:S02]  /*1ae0*/  @!P4 LEA.HI.X R13, R4, R17, R5, 0x1, P0 ;  /* 0x00000011040dc211 */ /* 0x000fe400000f0c05 */
[----:B------:R-:W-:Y:S02]  /*1af0*/  ISETP.GE.AND P0, PT, R224, R21, PT ;  /* 0x00000015e000720c */ /* 0x000fe40003f06270 */
[----:B------:R-:W-:Y:S01]  /*1b00*/  SHF.L.U32 R0, R91, 0x6, RZ ;  /* 0x000000065b007819 */ /* 0x000fe200000006ff */
[----:B------:R-:W-:Y:S01]  /*1b10*/  @!PT LDS RZ, [RZ] ;  /* 0x00000000fffff984 */ /* 0x000fe20000000800 */
[----:B------:R-:W-:Y:S01]  /*1b20*/  @!PT LDS RZ, [RZ] ;  /* 0x00000000fffff984 */ /* 0x000fe20000000800 */
[----:B------:R-:W-:Y:S01]  /*1b30*/  @!PT LDS RZ, [RZ] ;  /* 0x00000000fffff984 */ /* 0x000fe20000000800 */
[----:B------:R1:W-:Y:S01]  /*1b40*/  @!P4 LDGSTS.E.BYPASS.LTC128B.128 [R169], desc[UR16][R12.64] ;  /* 0x000000000ca9cfae */ /* 0x0003e2000b981a10 */
[----:B------:R-:W-:-:S02]  /*1b50*/  @!P5 IADD3 R6, P1, PT, R2, R6, RZ ;  /* 0x000000060206d210 */ /* 0x000fc40007f3e0ff */
[----:B------:R-:W-:Y:S01]  /*1b60*/  IADD3 R16, PT, PT, R224, 0x60, RZ ;  /* 0x00000060e0107810 */ /* 0x000fe20007ffe0ff */
[----:B------:R2:W-:Y:S01]  /*1b70*/  @!P3 LDGSTS.E.BYPASS.LTC128B.128 [R169+0x800], desc[UR16][R10.64] ;  /* 0x008000000aa9bfae */ /* 0x0005e2000b981a10 */
[----:B------:R-:W-:Y:S02]  /*1b80*/  @!P5 IADD3.X R7, PT, PT, R3, R7, R0, P1, !PT ;  /* 0x000000070307d210 */ /* 0x000fe40000ffe400 */
[----:B------:R-:W-:Y:S02]  /*1b90*/  ISETP.GE.AND P1, PT, R16, R21, PT ;  /* 0x000000151000720c */ /* 0x000fe40003f26270 */
[----:B------:R-:W-:Y:S02]  /*1ba0*/  IADD3 R17, PT, PT, R224, 0xa0, RZ ;  /* 0x000000a0e0117810 */ /* 0x000fe40007ffe0ff */
[----:B------:R-:W-:Y:S02]  /*1bb0*/  @!P0 MOV R4, R219 ;  /* 0x000000db00048202 */ /* 0x000fe40000000f00 */
[----:B------:R-:W-:-:S02]  /*1bc0*/  @!P0 MOV R5, R218 ;  /* 0x000000da00058202 */ /* 0x000fc40000000f00 */
[----:B------:R-:W-:-:S03]  /*1bd0*/  ISETP.GE.AND P4, PT, R14, R21, PT ;  /* 0x000000150e00720c */ /* 0x000fc60003f86270 */
[----:B------:R3:W-:Y:S04]  /*1be0*/  @!P0 LDGSTS.E.BYPASS.LTC128B.128 [R169+0x1000], desc[UR16][R4.64] ;  /* 0x0100000004a98fae */ /* 0x0007e8000b981a10 */
[----:B------:R-:W-:Y:S04]  /*1bf0*/  @!P2 LDGSTS.E.BYPASS.LTC128B.128 [R169+0x1800], desc[UR16][R2.64] ;  /* 0x0180000002a9afae */ /* 0x000fe8000b981a10 */
[----:B------:R4:W-:Y:S01]  /*1c00*/  @!P5 LDGSTS.E.BYPASS.LTC128B.128 [R169+0x2000], desc[UR16][R6.64] ;  /* 0x0200000006a9dfae */ /* 0x0009e2000b981a10 */
[C---:B-1----:R-:W-:Y:S02]  /*1c10*/  IADD3 R12, PT, PT, R224.reuse, 0x80, RZ ;  /* 0x00000080e00c7810 */ /* 0x042fe40007ffe0ff */
[----:B------:R-:W-:-:S02]  /*1c20*/  IADD3 R13, PT, PT, R224, 0xe0, RZ ;  /* 0x000000e0e00d7810 */ /* 0x000fc40007ffe0ff */
[-C--:B------:R-:W-:Y:S01]  /*1c30*/  ISETP.GE.AND P6, PT, R12, R21.reuse, PT ;  /* 0x000000150c00720c */ /* 0x080fe20003fc6270 */
[----:B--2---:R-:W-:Y:S01]  /*1c40*/  @!P4 IMAD R10, R91, 0x140, RZ ;  /* 0x000001405b0ac824 */ /* 0x004fe200078e02ff */
[-C--:B------:R-:W-:Y:S02]  /*1c50*/  ISETP.GE.AND P3, PT, R13, R21.reuse, PT ;  /* 0x000000150d00720c */ /* 0x080fe40003f66270 */
[----:B------:R-:W-:-:S09]  /*1c60*/  ISETP.GE.AND P5, PT, R17, R21, PT ;  /* 0x000000151100720c */ /* 0x000fd20003fa6270 */
[----:B------:R-:W-:Y:S01]  /*1c70*/  @!P6 IMAD R0, R91, 0xc0, RZ ;  /* 0x000000c05b00e824 */ /* 0x000fe200078e02ff */
[C---:B---3--:R-:W-:Y:S01]  /*1c80*/  @!P1 LEA R4, P2, R90.reuse, R2, 0x7 ;  /* 0x000000025a049211 */ /* 0x048fe200078438ff */
[----:B------:R-:W-:-:S03]  /*1c90*/  @!P6 IMAD.WIDE.U32 R8, R90, 0xc0, R2 ;  /* 0x000000c05a08e825 */ /* 0x000fc600078e0002 */
[C---:B------:R-:W-:Y:S01]  /*1ca0*/  @!P1 LEA.HI.X R5, R90.reuse, R3, R91, 0x7, P2 ;  /* 0x000000035a059211 */ /* 0x040fe200010f3c5b */
[----:B------:R-:W-:Y:S01]  /*1cb0*/  @!P3 IMAD R11, R91, 0x180, RZ ;  /* 0x000001805b0bb824 */ /* 0x000fe200078e02ff */
[----:B------:R-:W-:Y:S01]  /*1cc0*/  @!P6 IADD3 R9, PT, PT, R9, R0, RZ ;  /* 0x000000000909e210 */ /* 0x000fe20007ffe0ff */
[----:B----4-:R-:W-:Y:S02]  /*1cd0*/  @!P4 IMAD.WIDE.U32 R6, R90, 0x140, R2 ;  /* 0x000001405a06c825 */ /* 0x010fe400078e0002 */
[----:B------:R1:W-:Y:S01]  /*1ce0*/  @!P1 LDGSTS.E.BYPASS.LTC128B.128 [R169+0x2800], desc[UR16][R4.64] ;  /* 0x0280000004a99fae */ /* 0x0003e2000b981a10 */
[----:B------:R-:W-:Y:S02]  /*1cf0*/  SHF.L.U32 R0, R61, 0x2, RZ ;  /* 0x000000023d007819 */ /* 0x000fe400000006ff */
[----:B------:R-:W-:Y:S01]  /*1d00*/  @!P4 IADD3 R7, PT, PT, R7, R10, RZ ;  /* 0x0000000a0707c210 */ /* 0x000fe20007ffe0ff */
[----:B------:R2:W-:Y:S01]  /*1d10*/  @!P6 LDGSTS.E.BYPASS.LTC128B.128 [R169+0x3000], desc[UR16][R8.64] ;  /* 0x0300000008a9efae */ /* 0x0005e2000b981a10 */
[----:B------:R-:W-:-:S02]  /*1d20*/  IADD3 R10, P2, PT, R25, R23, RZ ;  /* 0x00000017190a7210 */ /* 0x000fc40007f5e0ff */
[----:B------:R-:W-:Y:S02]  /*1d30*/  LOP3.LUT R15, R15, 0x18, R0, 0xf8, !PT ;  /* 0x000000180f0f7812 */ /* 0x000fe400078ef800 */
[----:B------:R-:W-:Y:S02]  /*1d40*/  ISETP.GE.AND P6, PT, R16, R21, PT ;  /* 0x000000151000720c */ /* 0x000fe40003fc6270 */
[----:B------:R-:W-:Y:S02]  /*1d50*/  LOP3.LUT R16, R26, 0x120, RZ, 0xc0, !PT ;  /* 0x000001201a107812 */ /* 0x000fe400078ec0ff */
[----:B------:R-:W-:Y:S01]  /*1d60*/  LOP3.LUT R198, R15, 0x8, R62, 0x78, !PT ;  /* 0x000000080fc67812 */ /* 0x000fe200078e783e */
[C---:B-1----:R-:W-:Y:S01]  /*1d70*/  @!P3 IMAD.WIDE.U32 R4, R90.reuse, 0x180, R2 ;  /* 0x000001805a04b825 */ /* 0x042fe200078e0002 */
[----:B------:R-:W-:-:S04]  /*1d80*/  @!P5 LEA R2, P1, R90, R2, 0x8 ;  /* 0x000000025a02d211 */ /* 0x000fc800078240ff */
[----:B------:R-:W-:Y:S02]  /*1d90*/  @!P5 LEA.HI.X R3, R90, R3, R91, 0x8, P1 ;  /* 0x000000035a03d211 */ /* 0x000fe400008f445b */
[----:B------:R-:W-:Y:S02]  /*1da0*/  @!P3 IADD3 R5, PT, PT, R5, R11, RZ ;  /* 0x0000000b0505b210 */ /* 0x000fe40007ffe0ff */
[----:B------:R-:W-:Y:S01]  /*1db0*/  IADD3.X R11, PT, PT, RZ, R24, RZ, P2, !PT ;  /* 0x00000018ff0b7210 */ /* 0x000fe200017fe4ff */
[----:B------:R1:W-:Y:S01]  /*1dc0*/  @!P5 LDGSTS.E.BYPASS.LTC128B.128 [R169+0x3800], desc[UR16][R2.64] ;  /* 0x0380000002a9dfae */ /* 0x0003e2000b981a10 */
[-C--:B------:R-:W-:Y:S02]  /*1dd0*/  ISETP.GE.AND P1, PT, R22, R21.reuse, PT ;  /* 0x000000151600720c */ /* 0x080fe40003f26270 */
[-C--:B------:R-:W-:Y:S01]  /*1de0*/  ISETP.GE.AND P5, PT, R12, R21.reuse, PT ;  /* 0x000000150c00720c */ /* 0x080fe20003fa6270 */
[----:B------:R3:W-:Y:S01]  /*1df0*/  @!P4 LDGSTS.E.BYPASS.LTC128B.128 [R169+0x4000], desc[UR16][R6.64] ;  /* 0x0400000006a9cfae */ /* 0x0007e2000b981a10 */
[----:B------:R-:W-:-:S02]  /*1e00*/  ISETP.GE.AND P4, PT, R20, R21, PT ;  /* 0x000000151400720c */ /* 0x000fc40003f86270 */
[----:B--2---:R-:W-:Y:S01]  /*1e10*/  SHF.L.U32 R9, R75, 0x6, RZ ;  /* 0x000000064b097819 */ /* 0x004fe200000006ff */
[----:B------:R2:W-:Y:S01]  /*1e20*/  @!P3 LDGSTS.E.BYPASS.LTC128B.128 [R169+0x4800], desc[UR16][R4.64] ;  /* 0x0480000004a9bfae */ /* 0x0005e2000b981a10 */
[----:B------:R-:W-:-:S03]  /*1e30*/  ISETP.GE.AND P3, PT, R14, R21, PT ;  /* 0x000000150e00720c */ /* 0x000fc60003f66270 */
[----:B------:R-:W0:Y:S04]  /*1e40*/  LDGDEPBAR ;  /* 0x00000000000079af */ /* 0x000e280000000000 */
[----:B------:R-:W-:Y:S02]  /*1e50*/  @!P5 IMAD R12, R75, 0xc0, RZ ;  /* 0x000000c04b0cd824 */ /* 0x000fe400078e02ff */
[----:B-1----:R-:W-:Y:S01]  /*1e60*/  IMAD.WIDE.U32 R2, R224, R74, R10 ;  /* 0x0000004ae0027225 */ /* 0x002fe200078e000a */
[----:B------:R-:W-:-:S03]  /*1e70*/  LOP3.LUT R10, R15, 0x8, R61, 0x78, !PT ;  /* 0x000000080f0a7812 */ /* 0x000fc600078e783d */
[----:B------:R-:W-:Y:S01]  /*1e80*/  IMAD R0, R224, R75, R3 ;  /* 0x0000004be0007224 */ /* 0x000fe200078e0203 */
[----:B------:R-:W-:Y:S01]  /*1e90*/  LEA R221, P2, R2, UR6, 0x1 ;  /* 0x0000000602dd7c11 */ /* 0x000fe2000f8408ff */
[C---:B---3--:R-:W-:Y:S01]  /*1ea0*/  IMAD.WIDE.U32 R6, R74.reuse, 0x40, RZ ;  /* 0x000000404a067825 */ /* 0x048fe200078e00ff */
[----:B------:R-:W-:Y:S01]  /*1eb0*/  SHF.L.U32 R3, R74, 0x5, RZ ;  /* 0x000000054a037819 */ /* 0x000fe200000006ff */
[----:B------:R-:W-:-:S04]  /*1ec0*/  DEPBAR.LE SB0, 0x0 ;  /* 0x000080000000791a */ /* 0x000fc80000000000 */
[----:B------:R-:W-:Y:S01]  /*1ed0*/  LEA.HI.X R220, R2, UR7, R0, 0x1, P2 ;  /* 0x0000000702dc7c11 */ /* 0x000fe200090f0c00 */
[----:B------:R-:W-:Y:S01]  /*1ee0*/  @!P3 IMAD R11, R75, 0x140, RZ ;  /* 0x000001404b0bb824 */ /* 0x000fe200078e02ff */
[----:B------:R-:W-:Y:S01]  /*1ef0*/  SHF.L.U64.HI R0, R74, 0x5, R75 ;  /* 0x000000054a007819 */ /* 0x000fe2000001024b */
[----:B------:R-:W-:Y:S01]  /*1f00*/  BAR.SYNC.DEFER_BLOCKING 0x0 ;  /* 0x0000000000007b1d */ /* 0x000fe20000010000 */
[----:B------:R-:W-:Y:S02]  /*1f10*/  LEA R2, P2, R3, R221, 0x1 ;  /* 0x000000dd03027211 */ /* 0x000fe400078408ff */
[----:B--2---:R-:W-:Y:S02]  /*1f20*/  SHF.L.U32 R4, R61, 0x4, RZ ;  /* 0x000000043d047819 */ /* 0x004fe400000006ff */
[----:B------:R-:W-:Y:S02]  /*1f30*/  LEA.HI.X R3, R3, R220, R0, 0x1, P2 ;  /* 0x000000dc03037211 */ /* 0x000fe400010f0c00 */
[----:B------:R-:W-:-:S02]  /*1f40*/  LOP3.LUT R16, R16, 0x3e00, R4, 0xf8, !PT ;  /* 0x00003e0010107812 */ /* 0x000fc400078ef804 */
[----:B------:R-:W-:Y:S02]  /*1f50*/  LOP3.LUT R0, R4, 0x100, RZ, 0xc0, !PT ;  /* 0x0000010004007812 */ /* 0x000fe400078ec0ff */
[----:B------:R-:W-:Y:S02]  /*1f60*/  @!P0 MOV R4, R221 ;  /* 0x000000dd00048202 */ /* 0x000fe40000000f00 */
[----:B------:R-:W-:Y:S02]  /*1f70*/  @!P0 MOV R5, R220 ;  /* 0x000000dc00058202 */ /* 0x000fe40000000f00 */
[----:B------:R-:W-:Y:S02]  /*1f80*/  ISETP.GE.AND P2, PT, R13, R21, PT ;  /* 0x000000150d00720c */ /* 0x000fe40003f46270 */
[----:B------:R-:W-:-:S04]  /*1f90*/  LOP3.LUT R0, R0, 0x20, R26, 0xf8, !PT ;  /* 0x0000002000007812 */ /* 0x000fc800078ef81a */
[----:B------:R-:W-:Y:S01]  /*1fa0*/  IADD3 R0, PT, PT, R10, R0, RZ ;  /* 0x000000000a007210 */ /* 0x000fe20007ffe0ff */
[----:B------:R-:W-:Y:S01]  /*1fb0*/  @!PT LDS RZ, [RZ] ;  /* 0x00000000fffff984 */ /* 0x000fe20000000800 */
[----:B------:R-:W-:Y:S01]  /*1fc0*/  @!PT LDS RZ, [RZ] ;  /* 0x00000000fffff984 */ /* 0x000fe20000000800 */
[----:B------:R-:W-:Y:S01]  /*1fd0*/  @!PT LDS RZ, [RZ] ;  /* 0x00000000fffff984 */ /* 0x000fe20000000800 */
[----:B------:R1:W-:Y:S03]  /*1fe0*/  @!P0 LDGSTS.E.BYPASS.LTC128B.128 [R169+0x5000], desc[UR16][R4.64] ;  /* 0x0500000004a98fae */ /* 0x0003e6000b981a10 */
[----:B------:R-:W-:Y:S02]  /*1ff0*/  LEA R164, R0, UR4, 0x1 ;  /* 0x0000000400a47c11 */ /* 0x000fe4000f8e08ff */
[----:B------:R-:W-:Y:S01]  /*2000*/  MOV R0, 0x20 ;  /* 0x0000002000007802 */ /* 0x000fe20000000f00 */
[----:B------:R-:W-:Y:S01]  /*2010*/  @P0 STS.128 [R169+0x5000], RZ ;  /* 0x005000ffa9000388 */ /* 0x000fe20000000c00 */
[----:B------:R-:W-:Y:S01]  /*2020*/  @!P1 IADD3 R8, P0, PT, R2, R6, RZ ;  /* 0x0000000602089210 */ /* 0x000fe20007f1e0ff */
[----:B------:R-:W-:Y:S02]  /*2030*/  @!P2 IMAD R14, R75, 0x180, RZ ;  /* 0x000001804b0ea824 */ /* 0x000fe400078e02ff */
[----:B------:R-:W-:Y:S01]  /*2040*/  @P4 STS.128 [R169+0x5800], RZ ;  /* 0x005800ffa9004388 */ /* 0x000fe20000000c00 */
[----:B------:R-:W-:Y:S01]  /*2050*/  @!P1 IADD3.X R9, PT, PT, R3, R7, R9, P0, !PT ;  /* 0x0000000703099210 */ /* 0x000fe200007fe409 */
[----:B------:R-:W-:-:S02]  /*2060*/  @!P3 IMAD.WIDE.U32 R6, R74, 0x140, R2 ;  /* 0x000001404a06b825 */ /* 0x000fc400078e0002 */
[----:B------:R-:W-:Y:S01]  /*2070*/  @!PT LDS RZ, [RZ] ;  /* 0x00000000fffff984 */ /* 0x000fe20000000800 */
[----:B------:R-:W-:Y:S01]  /*2080*/  @!PT LDS RZ, [RZ] ;  /* 0x00000000fffff984 */ /* 0x000fe20000000800 */
[----:B------:R-:W-:Y:S01]  /*2090*/  @!PT LDS RZ, [RZ] ;  /* 0x00000000fffff984 */ /* 0x000fe20000000800 */
[----:B------:R-:W-:Y:S01]  /*20a0*/  @!P4 LDGSTS.E.BYPASS.LTC128B.128 [R169+0x5800], desc[UR16][R2.64] ;  /* 0x0580000002a9cfae */ /* 0x000fe2000b981a10 */
[----:B------:R-:W-:Y:S02]  /*20b0*/  ISETP.GE.AND P4, PT, R17, R21, PT ;  /* 0x000000151100720c */ /* 0x000fe40003f86270 */
[----:B------:R-:W-:Y:S01]  /*20c0*/  @!P3 IADD3 R7, PT, PT, R7, R11, RZ ;  /* 0x0000000b0707b210 */ /* 0x000fe20007ffe0ff */
[----:B------:R-:W-:Y:S04]  /*20d0*/  @P1 STS.128 [R169+0x6000], RZ ;  /* 0x006000ffa9001388 */ /* 0x000fe80000000c00 */
[----:B------:R-:W-:Y:S01]  /*20e0*/  @!PT LDS RZ, [RZ] ;  /* 0x00000000fffff984 */ /* 0x000fe20000000800 */
[----:B------:R-:W-:Y:S01]  /*20f0*/  @!PT LDS RZ, [RZ] ;  /* 0x00000000fffff984 */ /* 0x000fe20000000800 */
[----:B------:R-:W-:Y:S01]  /*2100*/  @!PT LDS RZ, [RZ] ;  /* 0x00000000fffff984 */ /* 0x000fe20000000800 */
[----:B------:R2:W-:Y:S01]  /*2110*/  @!P1 LDGSTS.E.BYPASS.LTC128B.128 [R169+0x6000], desc[UR16][R8.64] ;  /* 0x0600000008a99fae */ /* 0x0005e2000b981a10 */
[----:B------:R-:W-:-:S03]  /*2120*/  @!P6 LEA R10, P1, R74, R2, 0x7 ;  /* 0x000000024a0ae211 */ /* 0x000fc600078238ff */
[----:B------:R-:W-:Y:S01]  /*2130*/  @P6 STS.128 [R169+0x6800], RZ ;  /* 0x006800ffa9006388 */ /* 0x000fe20000000c00 */
[C---:B------:R-:W-:Y:S01]  /*2140*/  @!P6 LEA.HI.X R11, R74.reuse, R3, R75, 0x7, P1 ;  /* 0x000000034a0be211 */ /* 0x040fe200008f3c4b */
[----:B-1----:R-:W-:-:S04]  /*2150*/  @!P5 IMAD.WIDE.U32 R4, R74, 0xc0, R2 ;  /* 0x000000c04a04d825 */ /* 0x002fc800078e0002 */
[----:B------:R-:W-:Y:S01]  /*2160*/  @!PT LDS RZ, [RZ] ;  /* 0x00000000fffff984 */ /* 0x000fe20000000800 */
[----:B------:R-:W-:Y:S01]  /*2170*/  @!PT LDS RZ, [RZ] ;  /* 0x00000000fffff984 */ /* 0x000fe20000000800 */
[----:B------:R-:W-:Y:S01]  /*2180*/  @!PT LDS RZ, [RZ] ;  /* 0x00000000fffff984 */ /* 0x000fe20000000800 */
[----:B------:R-:W-:Y:S01]  /*2190*/  @!P6 LDGSTS.E.BYPASS.LTC128B.128 [R169+0x6800], desc[UR16][R10.64] ;  /* 0x068000000aa9efae */ /* 0x000fe2000b981a10 */
[----:B------:R-:W-:Y:S02]  /*21a0*/  LOP3.LUT P6, RZ, R61, 0x4, RZ, 0xc0, !PT ;  /* 0x000000043dff7812 */ /* 0x000fe400078cc0ff */
[----:B------:R-:W-:Y:S01]  /*21b0*/  @!P5 IADD3 R13, PT, PT, R5, R12, RZ ;  /* 0x0000000c050dd210 */ /* 0x000fe20007ffe0ff */
[----:B------:R-:W-:Y:S01]  /*21c0*/  @P5 STS.128 [R169+0x7000], RZ ;  /* 0x007000ffa9005388 */ /* 0x000fe20000000c00 */
[----:B------:R-:W-:Y:S02]  /*21d0*/  @!P5 MOV R12, R4 ;  /* 0x00000004000cd202 */ /* 0x000fe40000000f00 */
[----:B------:R-:W-:Y:S02]  /*21e0*/  @!P2 MOV R4, R2 ;  /* 0x000000020004a202 */ /* 0x000fe40000000f00 */
[----:B------:R-:W-:Y:S01]  /*21f0*/  @!P2 MOV R5, R3 ;  /* 0x000000030005a202 */ /* 0x000fe20000000f00 */
[----:B------:R-:W-:Y:S01]  /*2200*/  @!PT LDS RZ, [RZ] ;  /* 0x00000000fffff984 */ /* 0x000fe20000000800 */
[----:B------:R-:W-:Y:S01]  /*2210*/  @!PT LDS RZ, [RZ] ;  /* 0x00000000fffff984 */ /* 0x000fe20000000800 */
[----:B------:R-:W-:Y:S01]  /*2220*/  @!PT LDS RZ, [RZ] ;  /* 0x00000000fffff984 */ /* 0x000fe20000000800 */
[----:B------:R-:W-:Y:S01]  /*2230*/  @!P5 LDGSTS.E.BYPASS.LTC128B.128 [R169+0x7000], desc[UR16][R12.64] ;  /* 0x070000000ca9dfae */ /* 0x000fe2000b981a10 */
[----:B------:R-:W-:Y:S01]  /*2240*/  SEL R0, R0, 0xffffffe0, !P6 ;  /* 0xffffffe000007807 */ /* 0x000fe20007000000 */
[----:B------:R-:W-:-:S02]  /*2250*/  @!P2 IMAD.WIDE.U32 R4, R74, 0x180, R4 ;  /* 0x000001804a04a825 */ /* 0x000fc400078e0004 */
[----:B------:R-:W-:Y:S01]  /*2260*/  @P4 STS.128 [R169+0x7800], RZ ;  /* 0x007800ffa9004388 */ /* 0x000fe20000000c00 */
[----:B------:R-:W-:Y:S02]  /*2270*/  IADD3 R165, PT, PT, R0, R164, RZ ;  /* 0x000000a400a57210 */ /* 0x000fe40007ffe0ff */
[----:B--2---:R-:W-:Y:S02]  /*2280*/  @!P4 LEA R8, P0, R74, R2, 0x8 ;  /* 0x000000024a08c211 */ /* 0x004fe400078040ff */
[----:B------:R-:W-:Y:S02]  /*2290*/  IADD3 R2, PT, PT, R16, R198, RZ ;  /* 0x000000c610027210 */ /* 0x000fe40007ffe0ff */
[----:B------:R-:W-:Y:S02]  /*22a0*/  @!P4 LEA.HI.X R9, R74, R3, R75, 0x8, P0 ;  /* 0x000000034a09c211 */ /* 0x000fe400000f444b */
[----:B------:R-:W-:Y:S02]  /*22b0*/  @!P2 IADD3 R5, PT, PT, R5, R14, RZ ;  /* 0x0000000e0505a210 */ /* 0x000fe40007ffe0ff */
[----:B------:R-:W-:Y:S01]  /*22c0*/  LEA R166, R2, UR4, 0x1 ;  /* 0x0000000402a67c11 */ /* 0x000fe2000f8e08ff */
[----:B------:R-:W-:Y:S01]  /*22d0*/  @!PT LDS RZ, [RZ] ;  /* 0x00000000fffff984 */ /* 0x000fe20000000800 */
[----:B------:R-:W-:Y:S01]  /*22e0*/  @!PT LDS RZ, [RZ] ;  /* 0x00000000fffff984 */ /* 0x000fe20000000800 */
[----:B------:R-:W-:Y:S01]  /*22f0*/  @!PT LDS RZ, [RZ] ;  /* 0x00000000fffff984 */ /* 0x000fe20000000800 */
[----:B------:R1:W-:Y:S01]  /*2300*/  @!P4 LDGSTS.E.BYPASS.LTC128B.128 [R169+0x7800], desc[UR16][R8.64] ;  /* 0x0780000008a9cfae */ /* 0x0003e2000b981a10 */
[----:B------:R-:W-:-:S02]  /*2310*/  ISETP.NE.AND P0, PT, R213, 0x1, PT ;  /* 0x00000001d500780c */ /* 0x000fc40003f05270 */
[----:B------:R-:W-:Y:S01]  /*2320*/  IADD3 R167, PT, PT, R166, R0, RZ ;  /* 0x00000000a6a77210 */ /* 0x000fe20007ffe0ff */
        /* <DEDUP_REMOVED lines=10> */
[----:B------:R-:W-:Y:S04]  /*23d0*/  LDSM.16.M88.4 R16, [R164+0x1000] ;  /* 0x00100000a410783b */ /* 0x000fe80000000200 */
[----:B------:R-:W-:Y:S04]  /*23e0*/  LDSM.16.M88.4 R24, [R165+0x1000] ;  /* 0x00100000a518783b */ /* 0x000fe80000000200 */
[----:B-1----:R-:W1:Y:S04]  /*23f0*/  LDSM.16.M88.4 R8, [R166] ;  /* 0x00000000a608783b */ /* 0x002e680000000200 */
[----:B------:R-:W-:Y:S04]  /*2400*/  LDSM.16.M88.4 R28, [R164+0x1400] ;  /* 0x00140000a41c783b */ /* 0x000fe80000000200 */
[----:B------:R-:W-:Y:S04]  /*2410*/  LDSM.16.M88.4 R32, [R165+0x1400] ;  /* 0x00140000a520783b */ /* 0x000fe80000000200 */
[----:B------:R-:W-:Y:S04]  /*2420*/  LDSM.16.M88.4 R40, [R164+0x1800] ;  /* 0x00180000a428783b */ /* 0x000fe80000000200 */
[----:B--2---:R-:W2:Y:S04]  /*2430*/  LDSM.16.M88.4 R4, [R167] ;  /* 0x00000000a704783b */ /* 0x004ea80000000200 */
[----:B------:R-:W-:Y:S04]  /*2440*/  LDSM.16.M88.4 R36, [R165+0x1c00] ;  /* 0x001c0000a524783b */ /* 0x000fe80000000200 */
[----:B------:R-:W-:Y:S04]  /*2450*/  LDSM.16.M88.4 R44, [R164+0x3000] ;  /* 0x00300000a42c783b */ /* 0x000fe80000000200 */
[----:B------:R-:W0:Y:S01]  /*2460*/  LDGDEPBAR ;  /* 0x00000000000079af */ /* 0x000e220000000000 */
[----:B-1----:R-:W-:-:S15]  /*2470*/  HMMA.16816.F32 R12, R8, R16, RZ ;  /* 0x00000010080c723c */ /* 0x002fde00000018ff */
[----:B------:R-:W-:-:S05]  /*2480*/  NOP ;  /* 0x0000000000007918 */ /* 0x000fca0000000000 */
[----:B--2---:R-:W-:Y:S08]  /*2490*/  HMMA.16816.F32 R20, R4, R24, R12 ;  /* 0x000000180414723c */ /* 0x004ff0000000180c */
[C---:B------:R-:W-:Y:S08]  /*24a0*/  HMMA.16816.F32 R12, R8.reuse, R18, RZ ;  /* 0x00000012080c723c */ /* 0x040ff000000018ff */
[----:B------:R-:W-:Y:S03]  /*24b0*/  HMMA.16816.F32 R16, R8, R28, RZ ;  /* 0x0000001c0810723c */ /* 0x000fe600000018ff */
[----:B------:R-:W-:Y:S01]  /*24c0*/  FMUL.FTZ R0, R21, UR10 ;  /* 0x0000000a15007c20 */ /* 0x000fe20008410000 */
[----:B------:R-:W-:-:S03]  /*24d0*/  FMUL.FTZ R20, R20, UR10 ;  /* 0x0000000a14147c20 */ /* 0x000fc60008410000 */
[----:B------:R1:W2:Y:S05]  /*24e0*/  MUFU.TANH R235, R0 ;  /* 0x0000000000eb7308 */ /* 0x0002aa0000002400 */
[----:B------:R-:W-:Y:S03]  /*24f0*/  HMMA.16816.F32 R24, R4, R26, R12 ;  /* 0x0000001a0418723c */ /* 0x000fe6000000180c */
[----:B------:R-:W3:Y:S05]  /*2500*/  MUFU.TANH R238, R20 ;  /* 0x0000001400ee7308 */ /* 0x000eea0000002400 */
[----:B------:R-:W-:Y:S01]  /*2510*/  HMMA.16816.F32 R12, R8, R30, RZ ;  /* 0x0000001e080c723c */ /* 0x000fe200000018ff */
[----:B------:R-:W4:Y:S01]  /*2520*/  LDSM.16.M88.4 R28, [R165+0x1800] ;  /* 0x00180000a51c783b */ /* 0x000f220000000200 */
[----:B-1----:R-:W-:-:S04]  /*2530*/  FMUL.FTZ R0, R22, UR10 ;  /* 0x0000000a16007c20 */ /* 0x002fc80008410000 */
[----:B------:R1:W1:-:S14]  /*2540*/  MUFU.TANH R66, R0 ;  /* 0x0000000000427308 */ /* 0x00025c0000002400 */
[----:B------:R-:W-:Y:S01]  /*2550*/  HMMA.16816.F32 R12, R4, R34, R12 ;  /* 0x00000022040c723c */ /* 0x000fe2000000180c */
[----:B-1----:R-:W-:-:S07]  /*2560*/  FMUL.FTZ R0, R23, UR10 ;  /* 0x0000000a17007c20 */ /* 0x002fce0008410000 */
[----:B------:R-:W-:Y:S01]  /*2570*/  HMMA.16816.F32 R20, R4, R32, R16 ;  /* 0x000000200414723c */ /* 0x000fe20000001810 */
[----:B------:R1:W1:Y:S01]  /*2580*/  MUFU.TANH R65, R0 ;  /* 0x0000000000417308 */ /* 0x0002620000002400 */
[----:B------:R-:W5:Y:S06]  /*2590*/  LDSM.16.M88.4 R32, [R164+0x1c00] ;  /* 0x001c0000a420783b */ /* 0x000f6c0000000200 */
        /* <DEDUP_REMOVED lines=89> */
[----:B----4-:R-:W-:-:S04]  /*2b30*/  FMUL.FTZ R0, R12, UR10 ;  /* 0x0000000a0c007c20 */ /* 0x010fc80008410000 */
        /* <DEDUP_REMOVED lines=74> */
[----:B----4-:R-:W-:-:S14]  /*2fe0*/  FMUL.FTZ R0, R24, UR10 ;  /* 0x0000000a18007c20 */ /* 0x010fdc0008410000 */
[----:B------:R-:W-:Y:S01]  /*2ff0*/  HMMA.16816.F32 R12, R4, R36, R12 ;  /* 0x00000024040c723c */ /* 0x000fe2000000180c */
[----:B------:R4:W1:Y:S02]  /*3000*/  MUFU.TANH R149, R0 ;  /* 0x0000000000957308 */ /* 0x0008640000002400 */
[----:B----4-:R-:W-:-:S06]  /*3010*/  FMUL.FTZ R0, R25, UR10 ;  /* 0x0000000a19007c20 */ /* 0x010fcc0008410000 */
[----:B------:R4:W1:Y:S02]  /*3020*/  MUFU.TANH R148, R0 ;  /* 0x0000000000947308 */ /* 0x0008640000002400 */
[----:B----4-:R-:W-:-:S06]  /*3030*/  FMUL.FTZ R0, R26, UR10 ;  /* 0x0000000a1a007c20 */ /* 0x010fcc0008410000 */
[----:B------:R4:W1:Y:S02]  /*3040*/  MUFU.TANH R201, R0 ;  /* 0x0000000000c97308 */ /* 0x0008640000002400 */
[----:B----4-:R-:W-:Y:S02]  /*3050*/  FMUL.FTZ R0, R27, UR10 ;  /* 0x0000000a1b007c20 */ /* 0x010fe40008410000 */
[----:B------:R-:W-:Y:S01]  /*3060*/  HMMA.16816.F32 R24, R4, R38, R16 ;  /* 0x000000260418723c */ /* 0x000fe20000001810 */
[----:B------:R-:W-:Y:S03]  /*3070*/  LDSM.16.M88.4 R36, [R164+0x4000] ;  /* 0x00400000a424783b */ /* 0x000fe60000000200 */
        /* <DEDUP_REMOVED lines=11> */
[----:B--2---:R-:W-:Y:S01]  /*3130*/  HMMA.16816.F32 R16, R8, R40, RZ ;  /* 0x000000280810723c */ /* 0x004fe200000018ff */
[----:B-1----:R-:W-:-:S04]  /*3140*/  FMUL.FTZ R0, R12, UR10 ;  /* 0x0000000a0c007c20 */ /* 0x002fc80008410000 */
[----:B------:R1:W2:Y:S02]  /*3150*/  MUFU.TANH R45, R0 ;  /* 0x00000000002d7308 */ /* 0x0002a40000002400 */
        /* <DEDUP_REMOVED lines=29> */
[----:B------:R4:W1:Y:S02]  /*3330*/  MUFU.TANH R196, R0 ;  /* 0x0000000000c47308 */ /* 0x0008640000002400 */
[----:B----4-:R-:W-:-:S06]  /*3340*/  FMUL.FTZ R0, R12, UR10 ;  /* 0x0000000a0c007c20 */ /* 0x010fcc0008410000 */
[----:B------:R4:W1:Y:S02]  /*3350*/  MUFU.TANH R52, R0 ;  /* 0x0000000000347308 */ /* 0x0008640000002400 */
[----:B----4-:R-:W-:-:S06]  /*3360*/  FMUL.FTZ R0, R13, UR10 ;  /* 0x0000000a0d007c20 */ /* 0x010fcc0008410000 */
[----:B------:R4:W1:Y:S02]  /*3370*/  MUFU.TANH R51, R0 ;  /* 0x0000000000337308 */ /* 0x0008640000002400 */
[----:B----4-:R-:W-:-:S06]  /*3380*/  FMUL.FTZ R0, R14, UR10 ;  /* 0x0000000a0e007c20 */ /* 0x010fcc0008410000 */
[----:B------:R4:W1:Y:S02]  /*3390*/  MUFU.TANH R190, R0 ;  /* 0x0000000000be7308 */ /* 0x0008640000002400 */
[----:B----4-:R-:W-:Y:S02]  /*33a0*/  FMUL.FTZ R0, R15, UR10 ;  /* 0x0000000a0f007c20 */ /* 0x010fe40008410000 */
[----:B------:R-:W-:Y:S04]  /*33b0*/  HMMA.16816.F32 R12, R8, R36, RZ ;  /* 0x00000024080c723c */ /* 0x000fe800000018ff */
[----:B------:R4:W1:Y:S02]  /*33c0*/  MUFU.TANH R195, R0 ;  /* 0x0000000000c37308 */ /* 0x0008640000002400 */
[----:B----4-:R-:W-:-:S14]  /*33d0*/  FMUL.FTZ R0, R24, UR10 ;  /* 0x0000000a18007c20 */ /* 0x010fdc0008410000 */
[----:B-----5:R-:W-:Y:S01]  /*33e0*/  HMMA.16816.F32 R16, R4, R28, R12 ;  /* 0x0000001c0410723c */ /* 0x020fe2000000180c */
[----:B------:R4:W1:Y:S07]  /*33f0*/  MUFU.TANH R54, R0 ;  /* 0x0000000000367308 */ /* 0x00086e0000002400 */
[----:B------:R-:W-:Y:S01]  /*3400*/  HMMA.16816.F32 R12, R8, R38, RZ ;  /* 0x00000026080c723c */ /* 0x000fe200000018ff */
[----:B------:R-:W-:Y:S01]  /*3410*/  LDSM.16.M88.4 R36, [R165+0x4800] ;  /* 0x00480000a524783b */ /* 0x000fe20000000200 */
[----:B----4-:R-:W-:-:S04]  /*3420*/  FMUL.FTZ R0, R25, UR10 ;  /* 0x0000000a19007c20 */ /* 0x010fc80008410000 */
[----:B------:R4:W1:Y:S02]  /*3430*/  MUFU.TANH R56, R0 ;  /* 0x0000000000387308 */ /* 0x0008640000002400 */
[----:B----4-:R-:W-:-:S06]  /*3440*/  FMUL.FTZ R0, R26, UR10 ;  /* 0x0000000a1a007c20 */ /* 0x010fcc0008410000 */
[----:B------:R4:W1:Y:S02]  /*3450*/  MUFU.TANH R181, R0 ;  /* 0x0000000000b57308 */ /* 0x0008640000002400 */
[----:B----4-:R-:W-:Y:S02]  /*3460*/  FMUL.FTZ R0, R27, UR10 ;  /* 0x0000000a1b007c20 */ /* 0x010fe40008410000 */
[----:B------:R-:W4:Y:S04]  /*3470*/  LDSM.16.M88.4 R24, [R165+0x4400] ;  /* 0x00440000a518783b */ /* 0x000f280000000200 */
[----:B------:R5:W1:Y:S02]  /*3480*/  MUFU.TANH R194, R0 ;  /* 0x0000000000c27308 */ /* 0x000a640000002400 */
[----:B-----5:R-:W-:-:S06]  /*3490*/  FMUL.FTZ R0, R20, UR10 ;  /* 0x0000000a14007c20 */ /* 0x020fcc0008410000 */
[----:B------:R5:W1:Y:S02]  /*34a0*/  MUFU.TANH R55, R0 ;  /* 0x0000000000377308 */ /* 0x000a640000002400 */
[----:B-----5:R-:W-:-:S06]  /*34b0*/  FMUL.FTZ R0, R21, UR10 ;  /* 0x0000000a15007c20 */ /* 0x020fcc0008410000 */
[----:B------:R5:W1:Y:S02]  /*34c0*/  MUFU.TANH R59, R0 ;  /* 0x00000000003b7308 */ /* 0x000a640000002400 */
[----:B-----5:R-:W-:-:S06]  /*34d0*/  FMUL.FTZ R0, R22, UR10 ;  /* 0x0000000a16007c20 */ /* 0x020fcc0008410000 */
[----:B------:R5:W1:Y:S02]  /*34e0*/  MUFU.TANH R183, R0 ;  /* 0x0000000000b77308 */ /* 0x000a640000002400 */
[----:B-----5:R-:W-:Y:S02]  /*34f0*/  FMUL.FTZ R0, R23, UR10 ;  /* 0x0000000a17007c20 */ /* 0x020fe40008410000 */
[----:B------:R-:W-:Y:S01]  /*3500*/  HMMA.16816.F32 R20, R4, R30, R12 ;  /* 0x0000001e0414723c */ /* 0x000fe2000000180c */
[----:B------:R-:W5:Y:S03]  /*3510*/  LDSM.16.M88.4 R28, [R164+0x4800] ;  /* 0x00480000a41c783b */ /* 0x000f660000000200 */
[----:B------:R2:W2:Y:S04]  /*3520*/  MUFU.TANH R193, R0 ;  /* 0x0000000000c17308 */ /* 0x0004a80000002400 */
[----:B-1----:R-:W-:Y:S01]  /*3530*/  HMMA.16816.F32 R12, R8, R32, RZ ;  /* 0x00000020080c723c */ /* 0x002fe200000018ff */
[----:B--2---:R-:W-:-:S04]  /*3540*/  FMUL.FTZ R0, R16, UR10 ;  /* 0x0000000a10007c20 */ /* 0x004fc80008410000 */
[----:B------:R1:W2:-:S15]  /*3550*/  MUFU.TANH R58, R0 ;  /* 0x00000000003a7308 */ /* 0x00029e0000002400 */
[----:B----4-:R-:W-:Y:S01]  /*3560*/  HMMA.16816.F32 R12, R4, R24, R12 ;  /* 0x00000018040c723c */ /* 0x010fe2000000180c */
[----:B-1----:R-:W-:-:S04]  /*3570*/  FMUL.FTZ R0, R17, UR10 ;  /* 0x0000000a11007c20 */ /* 0x002fc80008410000 */
[----:B------:R1:W4:Y:S02]  /*3580*/  MUFU.TANH R57, R0 ;  /* 0x0000000000397308 */ /* 0x0003240000002400 */
[----:B-1----:R-:W-:-:S06]  /*3590*/  FMUL.FTZ R0, R18, UR10 ;  /* 0x0000000a12007c20 */ /* 0x002fcc0008410000 */
[----:B------:R1:W1:Y:S02]  /*35a0*/  MUFU.TANH R176, R0 ;  /* 0x0000000000b07308 */ /* 0x0002640000002400 */
[----:B-1----:R-:W-:Y:S02]  /*35b0*/  FMUL.FTZ R0, R19, UR10 ;  /* 0x0000000a13007c20 */ /* 0x002fe40008410000 */
[----:B------:R-:W-:Y:S01]  /*35c0*/  HMMA.16816.F32 R16, R8, R34, RZ ;  /* 0x000000220810723c */ /* 0x000fe200000018ff */
[----:B------:R-:W1:Y:S03]  /*35d0*/  LDSM.16.M88.4 R32, [R164+0x4c00] ;  /* 0x004c0000a420783b */ /* 0x000e660000000200 */
[----:B------:R3:W1:Y:S02]  /*35e0*/  MUFU.TANH R191, R0 ;  /* 0x0000000000bf7308 */ /* 0x0006640000002400 */
[----:B---3--:R-:W-:-:S14]  /*35f0*/  FMUL.FTZ R0, R20, UR10 ;  /* 0x0000000a14007c20 */ /* 0x008fdc0008410000 */
[----:B------:R-:W-:Y:S01]  /*3600*/  HMMA.16816.F32 R24, R4, R26, R16 ;  /* 0x0000001a0418723c */ /* 0x000fe20000001810 */
[----:B------:R3:W1:Y:S07]  /*3610*/  MUFU.TANH R60, R0 ;  /* 0x00000000003c7308 */ /* 0x00066e0000002400 */
[----:B-----5:R-:W-:Y:S01]  /*3620*/  HMMA.16816.F32 R16, R8, R28, RZ ;  /* 0x0000001c0810723c */ /* 0x020fe200000018ff */
[----:B---3--:R-:W-:-:S04]  /*3630*/  FMUL.FTZ R0, R21, UR10 ;  /* 0x0000000a15007c20 */ /* 0x008fc80008410000 */
[----:B------:R3:W1:Y:S02]  /*3640*/  MUFU.TANH R72, R0 ;  /* 0x0000000000487308 */ /* 0x0006640000002400 */
[----:B---3--:R-:W-:-:S06]  /*3650*/  FMUL.FTZ R0, R22, UR10 ;  /* 0x0000000a16007c20 */ /* 0x008fcc0008410000 */
[----:B------:R3:W1:Y:S02]  /*3660*/  MUFU.TANH R189, R0 ;  /* 0x0000000000bd7308 */ /* 0x0006640000002400 */
[----:B---3--:R-:W-:Y:S02]  /*3670*/  FMUL.FTZ R0, R23, UR10 ;  /* 0x0000000a17007c20 */ /* 0x008fe40008410000 */
[----:B------:R-:W-:Y:S01]  /*3680*/  HMMA.16816.F32 R20, R8, R30, RZ ;  /* 0x0000001e0814723c */ /* 0x000fe200000018ff */
[----:B------:R-:W3:Y:S03]  /*3690*/  LDSM.16.M88.4 R28, [R165+0x4c00] ;  /* 0x004c0000a51c783b */ /* 0x000ee60000000200 */
[----:B------:R5:W1:Y:S01]  /*36a0*/  MUFU.TANH R192, R0 ;  /* 0x0000000000c07308 */ /* 0x000a620000002400 */
[----:B------:R-:W-:-:S04]  /*36b0*/  DEPBAR.LE SB0, 0x0 ;  /* 0x000080000000791a */ /* 0x000fc80000000000 */
[----:B-----5:R-:W-:-:S11]  /*36c0*/  FMUL.FTZ R0, R12, UR10 ;  /* 0x0000000a0c007c20 */ /* 0x020fd60008410000 */
[----:B------:R-:W-:Y:S01]  /*36d0*/  HMMA.16816.F32 R20, R4, R38, R20 ;  /* 0x000000260414723c */ /* 0x000fe20000001814 */
[----:B------:R5:W1:-:S15]  /*36e0*/  MUFU.TANH R93, R0 ;  /* 0x00000000005d7308 */ /* 0x000a5e0000002400 */
[----:B------:R-:W-:-:S03]  /*36f0*/  NOP ;  /* 0x0000000000007918 */ /* 0x000fc60000000000 */
[----:B------:R-:W-:Y:S01]  /*3700*/  FMUL.FTZ R21, R21, UR10 ;  /* 0x0000000a15157c20 */ /* 0x000fe20008410000 */
[----:B-----5:R-:W-:-:S03]  /*3710*/  FMUL.FTZ R0, R13, UR10 ;  /* 0x0000000a0d007c20 */ /* 0x020fc60008410000 */
[----:B------:R-:W1:Y:S08]  /*3720*/  MUFU.TANH R117, R21 ;  /* 0x0000001500757308 */ /* 0x000e700000002400 */
[----:B------:R5:W1:Y:S02]  /*3730*/  MUFU.TANH R110, R0 ;  /* 0x00000000006e7308 */ /* 0x000a640000002400 */
[----:B-----5:R-:W-:-:S06]  /*3740*/  FMUL.FTZ R0, R14, UR10 ;  /* 0x0000000a0e007c20 */ /* 0x020fcc0008410000 */
[----:B------:R5:W1:Y:S02]  /*3750*/  MUFU.TANH R182, R0 ;  /* 0x0000000000b67308 */ /* 0x000a640000002400 */
[----:B-----5:R-:W-:Y:S02]  /*3760*/  FMUL.FTZ R0, R15, UR10 ;  /* 0x0000000a0f007c20 */ /* 0x020fe40008410000 */
[----:B------:R-:W-:Y:S04]  /*3770*/  HMMA.16816.F32 R12, R4, R36, R16 ;  /* 0x00000024040c723c */ /* 0x000fe80000001810 */
[----:B------:R5:W2:Y:S04]  /*3780*/  MUFU.TANH R186, R0 ;  /* 0x0000000000ba7308 */ /* 0x000aa80000002400 */
[C---:B-1----:R-:W-:Y:S08]  /*3790*/  HMMA.16816.F32 R16, R8.reuse, R32, RZ ;  /* 0x000000200810723c */ /* 0x042ff000000018ff */
[----:B------:R-:W-:Y:S01]  /*37a0*/  HMMA.16816.F32 R8, R8, R34, RZ ;  /* 0x000000220808723c */ /* 0x000fe200000018ff */
[----:B-----5:R-:W-:-:S04]  /*37b0*/  FMUL.FTZ R0, R24, UR10 ;  /* 0x0000000a18007c20 */ /* 0x020fc80008410000 */
[----:B------:R1:W1:Y:S02]  /*37c0*/  MUFU.TANH R125, R0 ;  /* 0x00000000007d7308 */ /* 0x0002640000002400 */
        /* <DEDUP_REMOVED lines=12> */
[----:B-1----:R-:W-:Y:S02]  /*3890*/  FMUL.FTZ R0, R15, UR10 ;  /* 0x0000000a0f007c20 */ /* 0x002fe40008410000 */
[C---:B---3--:R-:W-:Y:S04]  /*38a0*/  HMMA.16816.F32 R12, R4.reuse, R28, R16 ;  /* 0x0000001c040c723c */ /* 0x048fe80000001810 */
[----:B------:R1:W3:Y:S04]  /*38b0*/  MUFU.TANH R151, R0 ;  /* 0x0000000000977308 */ /* 0x0002e80000002400 */
[----:B------:R-:W-:Y:S01]  /*38c0*/  HMMA.16816.F32 R4, R4, R30, R8 ;  /* 0x0000001e0404723c */ /* 0x000fe20000001808 */
[----:B-1----:R-:W-:-:S10]  /*38d0*/  FMUL.FTZ R0, R20, UR10 ;  /* 0x0000000a14007c20 */ /* 0x002fd40008410000 */
[----:B------:R-:W-:Y:S01]  /*38e0*/  FMUL.FTZ R12, R12, UR10 ;  /* 0x0000000a0c0c7c20 */ /* 0x000fe20008410000 */
[----:B------:R1:W1:Y:S07]  /*38f0*/  MUFU.TANH R119, R0 ;  /* 0x0000000000777308 */ /* 0x00026e0000002400 */
[----:B------:R-:W-:Y:S01]  /*3900*/  FMUL.FTZ R5, R5, UR10 ;  /* 0x0000000a05057c20 */ /* 0x000fe20008410000 */
[----:B------:R-:W-:Y:S01]  /*3910*/  FMUL.FTZ R6, R6, UR10 ;  /* 0x0000000a06067c20 */ /* 0x000fe20008410000 */
[----:B------:R-:W-:Y:S01]  /*3920*/  FMUL.FTZ R7, R7, UR10 ;  /* 0x0000000a07077c20 */ /* 0x000fe20008410000 */
[----:B------:R-:W-:Y:S01]  /*3930*/  FMUL.FTZ R4, R4, UR10 ;  /* 0x0000000a04047c20 */ /* 0x000fe20008410000 */
[----:B------:R5:W2:Y:S08]  /*3940*/  MUFU.TANH R102, R5 ;  /* 0x0000000500667308 */ /* 0x000ab00000002400 */
[----:B------:R-:W2:Y:S01]  /*3950*/  MUFU.TANH R107, R12 ;  /* 0x0000000c006b7308 */ /* 0x000ea20000002400 */
[----:B-1----:R-:W-:-:S07]  /*3960*/  FMUL.FTZ R0, R22, UR10 ;  /* 0x0000000a16007c20 */ /* 0x002fce0008410000 */
[----:B------:R1:W1:Y:S01]  /*3970*/  MUFU.TANH R144, R0 ;  /* 0x0000000000907308 */ /* 0x0002620000002400 */
[----:B-----5:R-:W-:-:S04]  /*3980*/  LOP3.LUT R5, R62, 0x1f0, RZ, 0xc0, !PT ;  /* 0x000001f03e057812 */ /* 0x020fc800078ec0ff */
[----:B------:R-:W-:-:S03]  /*3990*/  IADD3 R5, PT, PT, R5, 0x1, R68 ;  /* 0x0000000105057810 */ /* 0x000fc60007ffe044 */
[----:B------:R-:W2:Y:S08]  /*39a0*/  MUFU.TANH R139, R6 ;  /* 0x00000006008b7308 */ /* 0x000eb00000002400 */
[----:B------:R-:W2:Y:S01]  /*39b0*/  MUFU.TANH R138, R7 ;  /* 0x00000007008a7308 */ /* 0x000ea20000002400 */
[----:B-1----:R-:W-:-:S07]  /*39c0*/  FMUL.FTZ R0, R23, UR10 ;  /* 0x0000000a17007c20 */ /* 0x002fce0008410000 */
[----:B------:R1:W1:Y:S08]  /*39d0*/  MUFU.TANH R143, R0 ;  /* 0x00000000008f7308 */ /* 0x0002700000002400 */
[----:B------:R-:W2:Y:S01]  /*39e0*/  MUFU.TANH R103, R4 ;  /* 0x0000000400677308 */ /* 0x000ea20000002400 */
[----:B-1----:R-:W-:-:S07]  /*39f0*/  FMUL.FTZ R0, R13, UR10 ;  /* 0x0000000a0d007c20 */ /* 0x002fce0008410000 */
[----:B------:R1:W1:Y:S02]  /*3a00*/  MUFU.TANH R106, R0 ;  /* 0x00000000006a7308 */ /* 0x0002640000002400 */
[----:B-1----:R-:W-:-:S06]  /*3a10*/  FMUL.FTZ R0, R14, UR10 ;  /* 0x0000000a0e007c20 */ /* 0x002fcc0008410000 */
[----:B------:R1:W1:Y:S02]  /*3a20*/  MUFU.TANH R141, R0 ;  /* 0x00000000008d7308 */ /* 0x0002640000002400 */
[----:B-1----:R-:W-:-:S06]  /*3a30*/  FMUL.FTZ R0, R15, UR10 ;  /* 0x0000000a0f007c20 */ /* 0x002fcc0008410000 */
[----:B------:R1:W1:Y:S02]  /*3a40*/  MUFU.TANH R140, R0 ;  /* 0x00000000008c7308 */ /* 0x0002640000002400 */
[----:B-1----:R-:W-:-:S04]  /*3a50*/  LOP3.LUT R0, R224, 0x7, RZ, 0xc0, !PT ;  /* 0x00000007e0007812 */ /* 0x002fc800078ec0ff */
[----:B------:R-:W-:-:S04]  /*3a60*/  IADD3 R5, PT, PT, -R49, R5, R0 ;  /* 0x0000000531057210 */ /* 0x000fc80007ffe100 */
[----:B------:R-:W-:-:S04]  /*3a70*/  IADD3 R5, PT, PT, R5, UR14, R48 ;  /* 0x0000000e05057c10 */ /* 0x000fc8000fffe030 */
[C---:B------:R-:W-:Y:S02]  /*3a80*/  VIMNMX R4, PT, PT, R5.reuse, R48, PT ;  /* 0x0000003005047248 */ /* 0x040fe40003fe0100 */
[----:B------:R-:W-:Y:S01]  /*3a90*/  VIADDMNMX R5, R5, 0x8, R48, PT ;  /* 0x0000000805057846 */ /* 0x000fe20003800130 */
        /* <DEDUP_REMOVED lines=13> */
.L_x_1432:
        /* <DEDUP_REMOVED lines=10> */
[----:B-1----:R-:W-:Y:S02]  /*3c10*/  IMAD.MOV R0, RZ, RZ, -R3 ;  /* 0x000000ffff007224 */ /* 0x002fe400078e0a03 */
[----:B------:R-:W-:Y:S02]  /*3c20*/  IMAD.MOV.U32 R2, RZ, RZ, RZ ;  /* 0x000000ffff027224 */ /* 0x000fe400078e00ff */
        /* <DEDUP_REMOVED lines=18> */
[-C--:B------:R-:W-:Y:S02]  /*3d50*/  LOP3.LUT R3, R8, R11.reuse, RZ, 0x3c, !PT ;  /* 0x0000000b08037212 */ /* 0x080fe400078e3cff */
[----:B------:R-:W-:-:S02]  /*3d60*/  LOP3.LUT R6, R210, R11, RZ, 0x3c, !PT ;  /* 0x0000000bd2067212 */ /* 0x000fc400078e3cff */
        /* <DEDUP_REMOVED lines=17> */
[----:B------:R-:W-:Y:S01]  /*3e80*/  IMAD R2, R2, R90, RZ ;  /* 0x0000005a02027224 */ /* 0x000fe200078e02ff */
[----:B---3--:R-:W-:-:S03]  /*3e90*/  IADD3 R8, PT, PT, R8, -R6, RZ ;  /* 0x8000000608087210 */ /* 0x008fc60007ffe0ff */
[C---:B------:R-:W-:Y:S02]  /*3ea0*/  IMAD R6, R0.reuse, R91, R2 ;  /* 0x0000005b00067224 */ /* 0x040fe400078e0202 */
[----:B------:R-:W-:Y:S01]  /*3eb0*/  IMAD.WIDE.U32 R2, R0, R90, RZ ;  /* 0x0000005a00027225 */ /* 0x000fe200078e00ff */
[----:B------:R-:W-:-:S03]  /*3ec0*/  SHF.R.S32.HI R0, RZ, 0x1f, R8 ;  /* 0x0000001fff007819 */ /* 0x000fc60000011408 */
[----:B------:R-:W-:Y:S02]  /*3ed0*/  IMAD.IADD R3, R3, 0x1, R6 ;  /* 0x0000000103037824 */ /* 0x000fe400078e0206 */
[----:B--2---:R-:W-:Y:S02]  /*3ee0*/  IMAD R0, R0, UR6, RZ ;  /* 0x0000000600007c24 */ /* 0x004fe4000f8e02ff */
[----:B------:R-:W-:-:S04]  /*3ef0*/  IMAD.WIDE.U32 R2, R8, UR6, R2 ;  /* 0x0000000608027c25 */ /* 0x000fc8000f8e0002 */
[----:B------:R-:W-:Y:S01]  /*3f00*/  IMAD R0, R8, UR7, R0 ;  /* 0x0000000708007c24 */ /* 0x000fe2000f8e0200 */
[----:B------:R-:W-:-:S04]  /*3f10*/  LEA R219, P1, R2, R219, 0x1 ;  /* 0x000000db02db7211 */ /* 0x000fc800078208ff */
[----:B------:R-:W-:-:S04]  /*3f20*/  IADD3 R0, PT, PT, R3, R0, RZ ;  /* 0x0000000003007210 */ /* 0x000fc80007ffe0ff */
[----:B------:R-:W-:-:S07]  /*3f30*/  LEA.HI.X R218, R2, R218, R0, 0x1, P1 ;  /* 0x000000da02da7211 */ /* 0x000fce00008f0c00 */
.L_x_1433:
        /* <DEDUP_REMOVED lines=12> */
[--C-:B------:R-:W-:Y:S01]  /*4000*/  IMAD.X R13, R3, 0x1, R0.reuse, P2 ;  /* 0x00000001030d7824 */ /* 0x100fe200010e0600 */
[----:B------:R2:W-:Y:S02]  /*4010*/  LDGSTS.E.BYPASS.LTC128B.128 [R169+0x1800], desc[UR16][R2.64] ;  /* 0x0180000002a97fae */ /* 0x0005e4000b981a10 */
[----:B------:R-:W-:Y:S02]  /*4020*/  IADD3 R8, P2, PT, R10, R14, RZ ;  /* 0x0000000e0a087210 */ /* 0x000fe40007f5e0ff */
[----:B------:R-:W-:Y:S01]  /*4030*/  IADD3.X R11, PT, PT, R13, R0, RZ, P1, !PT ;  /* 0x000000000d0b7210 */ /* 0x000fe20000ffe4ff */
[----:B------:R3:W-:Y:S04]  /*4040*/  LDGSTS.E.BYPASS.LTC128B.128 [R169+0x2000], desc[UR16][R12.64] ;  /* 0x020000000ca97fae */ /* 0x0007e8000b981a10 */
[----:B------:R-:W-:Y:S01]  /*4050*/  IMAD.X R9, R11, 0x1, R0, P2 ;  /* 0x000000010b097824 */ /* 0x000fe200010e0600 */
[----:B------:R4:W-:Y:S04]  /*4060*/  LDGSTS.E.BYPASS.LTC128B.128 [R169+0x2800], desc[UR16][R10.64] ;  /* 0x028000000aa97fae */ /* 0x0009e8000b981a10 */
[----:B------:R4:W-:Y:S01]  /*4070*/  LDGSTS.E.BYPASS.LTC128B.128 [R169+0x3000], desc[UR16][R8.64] ;  /* 0x0300000008a97fae */ /* 0x0009e2000b981a10 */
[----:B-1----:R-:W-:-:S04]  /*4080*/  IADD3 R6, P1, PT, R8, R14, RZ ;  /* 0x0000000e08067210 */ /* 0x002fc80007f3e0ff */
[----:B--2---:R-:W-:Y:S01]  /*4090*/  IADD3 R2, P2, PT, R6, R14, RZ ;  /* 0x0000000e06027210 */ /* 0x004fe20007f5e0ff */
[----:B------:R-:W-:-:S03]  /*40a0*/  IMAD.X R7, R9, 0x1, R0, P1 ;  /* 0x0000000109077824 */ /* 0x000fc600008e0600 */
[----:B---3--:R-:W-:Y:S02]  /*40b0*/  IADD3 R12, P1, PT, R2, R14, RZ ;  /* 0x0000000e020c7210 */ /* 0x008fe40007f3e0ff */
[----:B------:R4:W-:Y:S01]  /*40c0*/  LDGSTS.E.BYPASS.LTC128B.128 [R169+0x3800], desc[UR16][R6.64] ;  /* 0x0380000006a97fae */ /* 0x0009e2000b981a10 */
[----:B------:R-:W-:-:S05]  /*40d0*/  IADD3.X R3, PT, PT, R7, R0, RZ, P2, !PT ;  /* 0x0000000007037210 */ /* 0x000fca00017fe4ff */
[----:B------:R-:W-:Y:S01]  /*40e0*/  IMAD.X R13, R3, 0x1, R0, P1 ;  /* 0x00000001030d7824 */ /* 0x000fe200008e0600 */
[----:B------:R4:W-:Y:S04]  /*40f0*/  LDGSTS.E.BYPASS.LTC128B.128 [R169+0x4000], desc[UR16][R2.64] ;  /* 0x0400000002a97fae */ /* 0x0009e8000b981a10 */
[----:B------:R4:W-:Y:S04]  /*4100*/  LDGSTS.E.BYPASS.LTC128B.128 [R169+0x4800], desc[UR16][R12.64] ;  /* 0x048000000ca97fae */ /* 0x0009e8000b981a10 */
[----:B------:R-:W0:Y:S02]  /*4110*/  LDGDEPBAR ;  /* 0x00000000000079af */ /* 0x000e240000000000 */
.L_x_1431:
[----:B------:R-:W-:Y:S01]  /*4120*/  IMAD.SHL.U32 R61, R61, 0x2, RZ ;  /* 0x000000023d3d7824 */ /* 0x000fe200078e00ff */
[----:B------:R-:W1:Y:S01]  /*4130*/  LDCU UR6, c[0x0][0x45c] ;  /* 0x00008b80ff0677ac */ /* 0x000e620008000800 */
[----:B----4-:R-:W-:Y:S02]  /*4140*/  IMAD.MOV.U32 R6, RZ, RZ, R63 ;  /* 0x000000ffff067224 */ /* 0x010fe400078e003f */
[----:B------:R-:W-:Y:S01]  /*4150*/  IMAD.MOV.U32 R7, RZ, RZ, R64 ;  /* 0x000000ffff077224 */ /* 0x000fe200078e0040 */
[----:B------:R-:W-:Y:S01]  /*4160*/  LOP3.LUT R0, R61, 0x6, RZ, 0xc0, !PT ;  /* 0x000000063d007812 */ /* 0x000fe200078ec0ff */
[----:B------:R-:W-:Y:S02]  /*4170*/  IMAD.MOV.U32 R8, RZ, RZ, R65 ;  /* 0x000000ffff087224 */ /* 0x000fe400078e0041 */
[----:B------:R-:W-:Y:S02]  /*4180*/  IMAD.MOV.U32 R2, RZ, RZ, R66 ;  /* 0x000000ffff027224 */ /* 0x000fe400078e0042 */
        /* <DEDUP_REMOVED lines=9> */
[----:B------:R-:W-:Y:S01]  /*4220*/  VIADD R62, R0, 0xffffff11 ;  /* 0xffffff11003e7836 */ /* 0x000fe20000000000 */
[----:B------:R-:W-:Y:S01]  /*4230*/  FSEL R3, R238, -INF , !P2 ;  /* 0xff800000ee037808 */ /* 0x000fe20005000000 */
[----:B------:R-:W-:Y:S01]  /*4240*/  IMAD.MOV.U32 R238, RZ, RZ, R6 ;  /* 0x000000ffffee7224 */ /* 0x000fe200078e0006 */
[----:B------:R-:W-:Y:S01]  /*4250*/  FSEL R6, R235, -INF , !P1 ;  /* 0xff800000eb067808 */ /* 0x000fe20004800000 */
[C---:B------:R-:W-:Y:S01]  /*4260*/  VIADD R63, R0.reuse, 0xffffff18 ;  /* 0xffffff18003f7836 */ /* 0x040fe20000000000 */
[-C--:B------:R-:W-:Y:S01]  /*4270*/  ISETP.GE.AND P4, PT, R61, R4.reuse, PT ;  /* 0x000000043d00720c */ /* 0x080fe20003f86270 */
[----:B------:R-:W-:Y:S01]  /*4280*/  IMAD.MOV.U32 R235, RZ, RZ, R7 ;  /* 0x000000ffffeb7224 */ /* 0x000fe200078e0007 */
[-C--:B------:R-:W-:Y:S01]  /*4290*/  ISETP.GE.AND P3, PT, R47, R4.reuse, PT ;  /* 0x000000042f00720c */ /* 0x080fe20003f66270 */
[----:B------:R-:W-:Y:S01]  /*42a0*/  VIADD R64, R0, 0xffffff19 ;  /* 0xffffff1900407836 */ /* 0x000fe20000000000 */
[----:B------:R-:W-:Y:S01]  /*42b0*/  FSEL R7, R232, -INF , !P5 ;  /* 0xff800000e8077808 */ /* 0x000fe20006800000 */
[----:B------:R-:W-:Y:S01]  /*42c0*/  VIADD R65, R0, 0xffffff20 ;  /* 0xffffff2000417836 */ /* 0x000fe20000000000 */
[-C--:B------:R-:W-:Y:S01]  /*42d0*/  ISETP.GE.AND P2, PT, R62, R4.reuse, PT ;  /* 0x000000043e00720c */ /* 0x080fe20003f46270 */
[----:B------:R-:W-:Y:S01]  /*42e0*/  IMAD.MOV.U32 R232, RZ, RZ, R8 ;  /* 0x000000ffffe87224 */ /* 0x000fe200078e0008 */
[----:B------:R-:W-:Y:S01]  /*42f0*/  ISETP.GE.AND P1, PT, R63, R4, PT ;  /* 0x000000043f00720c */ /* 0x000fe20003f26270 */
[C---:B------:R-:W-:Y:S01]  /*4300*/  VIADD R66, R0.reuse, 0xffffff21 ;  /* 0xffffff2100427836 */ /* 0x040fe20000000000 */
        /* <DEDUP_REMOVED lines=109> */
[----:B------:R-:W-:Y:S01]  /*49e0*/  IMAD.MOV.U32 R231, RZ, RZ, R2 ;  /* 0x000000ffffe77224 */ /* 0x000fe200078e0002 */
        /* <DEDUP_REMOVED lines=88> */
[----:B------:R-:W-:Y:S02]  /*4f70*/  ISETP.GE.AND P2, PT, R136, R4, PT ;  /* 0x000000048800720c */ /* 0x000fe40003f46270 */
[----:B------:R-:W-:Y:S02]  /*4f80*/  FSEL R212, R106, -INF , !P1 ;  /* 0xff8000006ad47808 */ /* 0x000fe40004800000 */
[----:B------:R-:W-:-:S02]  /*4f90*/  FSEL R214, R103, -INF , !P4 ;  /* 0xff80000067d67808 */ /* 0x000fc40006000000 */
[----:B------:R-:W-:Y:S02]  /*4fa0*/  FMNMX3.FTZ R20, R20, R159, R211, !PT ;  /* 0x0000009f14147276 */ /* 0x000fe400078100d3 */
[----:B------:R-:W-:Y:S02]  /*4fb0*/  FSEL R215, R102, -INF , !P2 ;  /* 0xff80000066d77808 */ /* 0x000fe40005000000 */
[----:B------:R-:W-:Y:S02]  /*4fc0*/  FMNMX3.FTZ R20, R20, R212, R214, !PT ;  /* 0x000000d414147276 */ /* 0x000fe400078100d6 */
[-C--:B------:R-:W-:Y:S02]  /*4fd0*/  ISETP.GE.AND P4, PT, R44, R5.reuse, PT ;  /* 0x000000052c00720c */ /* 0x080fe40003f86270 */
[----:B------:R-:W-:Y:S02]  /*4fe0*/  FMNMX.FTZ R20, R215, R20, !PT ;  /* 0x00000014d7147209 */ /* 0x000fe40007810000 */
[----:B------:R-:W-:-:S02]  /*4ff0*/  ISETP.GE.AND P3, PT, R39, R5, PT ;  /* 0x000000052700720c */ /* 0x000fc40003f66270 */
[-C--:B------:R-:W-:Y:S01]  /*5000*/  ISETP.GE.AND P2, PT, R38, R5.reuse, PT ;  /* 0x000000052600720c */ /* 0x080fe20003f46270 */
[----:B------:R-:W2:Y:S01]  /*5010*/  SHFL.BFLY PT, R0, R20, 0x2, 0x1f ;  /* 0x0c401f0014007f89 */ /* 0x000ea200000e0000 */
[----:B------:R-:W-:-:S04]  /*5020*/  ISETP.GE.AND P5, PT, R47, R5, PT ;  /* 0x000000052f00720c */ /* 0x000fc80003fa6270 */
[----:B------:R-:W-:Y:S02]  /*5030*/  FSEL R39, R252, -INF , !P5 ;  /* 0xff800000fc277808 */ /* 0x000fe40006800000 */
        /* <DEDUP_REMOVED lines=8> */
[----:B------:R-:W-:-:S04]  /*50c0*/  FFMA.FTZ R0, R3, UR6, -R2 ;  /* 0x0000000603007c23 */ /* 0x000fc80008010802 */
[----:B------:R1:W-:Y:S02]  /*50d0*/  MUFU.EX2 R146, R0 ;  /* 0x0000000000927308 */ /* 0x0003e40000000800 */
[--C-:B-1----:R-:W-:Y:S01]  /*50e0*/  FFMA.FTZ R0, R6, UR6, -R2.reuse ;  /* 0x0000000606007c23 */ /* 0x102fe20008010802 */
[----:B------:R-:W-:-:S05]  /*50f0*/  FFMA.FTZ R6, R51, UR6, -R2 ;  /* 0x0000000633067c23 */ /* 0x000fca0008010802 */
[----:B------:R1:W2:Y:S02]  /*5100*/  MUFU.EX2 R145, R0 ;  /* 0x0000000000917308 */ /* 0x0002a40000000800 */
[----:B-1----:R-:W-:-:S06]  /*5110*/  FFMA.FTZ R0, R7, UR6, -R2 ;  /* 0x0000000607007c23 */ /* 0x002fcc0008010802 */
[----:B------:R1:W3:Y:S02]  /*5120*/  MUFU.EX2 R147, R0 ;  /* 0x0000000000937308 */ /* 0x0002e40000000800 */
[----:B-1----:R-:W-:Y:S01]  /*5130*/  FFMA.FTZ R0, R8, UR6, -R2 ;  /* 0x0000000608007c23 */ /* 0x002fe20008010802 */
[----:B------:R-:W-:Y:S02]  /*5140*/  FSEL R8, R231, -INF , !P4 ;  /* 0xff800000e7087808 */ /* 0x000fe40006000000 */
[----:B------:R-:W-:-:S03]  /*5150*/  ISETP.GE.AND P4, PT, R62, R5, PT ;  /* 0x000000053e00720c */ /* 0x000fc60003f86270 */
[----:B------:R1:W4:Y:S01]  /*5160*/  MUFU.EX2 R148, R0 ;  /* 0x0000000000947308 */ /* 0x0003220000000800 */
[----:B------:R-:W-:Y:S02]  /*5170*/  FSEL R62, R247, -INF , !P5 ;  /* 0xff800000f73e7808 */ /* 0x000fe40006800000 */
[----:B------:R-:W-:Y:S02]  /*5180*/  FSEL R38, R251, -INF , !P4 ;  /* 0xff800000fb267808 */ /* 0x000fe40006000000 */
[-C--:B------:R-:W-:Y:S02]  /*5190*/  ISETP.GE.AND P4, PT, R67, R5.reuse, PT ;  /* 0x000000054300720c */ /* 0x080fe40003f86270 */
[-C--:B------:R-:W-:Y:S01]  /*51a0*/  ISETP.GE.AND P5, PT, R71, R5.reuse, PT ;  /* 0x000000054700720c */ /* 0x080fe20003fa6270 */
[----:B-1----:R-:W-:Y:S01]  /*51b0*/  FFMA.FTZ R0, R9, UR6, -R2 ;  /* 0x0000000609007c23 */ /* 0x002fe20008010802 */
[----:B------:R-:W-:Y:S02]  /*51c0*/  FSEL R9, R232, -INF , !P3 ;  /* 0xff800000e8097808 */ /* 0x000fe40005800000 */
[----:B------:R-:W-:Y:S01]  /*51d0*/  ISETP.GE.AND P3, PT, R63, R5, PT ;  /* 0x000000053f00720c */ /* 0x000fe20003f66270 */
[----:B------:R1:W5:Y:S01]  /*51e0*/  MUFU.EX2 R149, R0 ;  /* 0x0000000000957308 */ /* 0x0003620000000800 */
[----:B------:R-:W-:-:S02]  /*51f0*/  FSEL R63, R246, -INF , !P4 ;  /* 0xff800000f63f7808 */ /* 0x000fc40006000000 */
[----:B------:R-:W-:Y:S02]  /*5200*/  FSEL R44, R250, -INF , !P3 ;  /* 0xff800000fa2c7808 */ /* 0x000fe40005800000 */
[-C--:B------:R-:W-:Y:S02]  /*5210*/  ISETP.GE.AND P3, PT, R68, R5.reuse, PT ;  /* 0x000000054400720c */ /* 0x080fe40003f66270 */
[----:B------:R-:W-:-:S04]  /*5220*/  ISETP.GE.AND P4, PT, R73, R5, PT ;  /* 0x000000054900720c */ /* 0x000fc80003f86270 */
[----:B------:R-:W-:Y:S02]  /*5230*/  FSEL R66, R241, -INF , !P4 ;  /* 0xff800000f1427808 */ /* 0x000fe40006000000 */
[-C--:B------:R-:W-:Y:S01]  /*5240*/  ISETP.GE.AND P4, PT, R80, R5.reuse, PT ;  /* 0x000000055000720c */ /* 0x080fe20003f86270 */
[----:B-1----:R-:W-:Y:S01]  /*5250*/  FFMA.FTZ R0, R10, UR6, -R2 ;  /* 0x000000060a007c23 */ /* 0x002fe20008010802 */
[----:B------:R-:W-:Y:S02]  /*5260*/  FSEL R10, R235, -INF , !P2 ;  /* 0xff800000eb0a7808 */ /* 0x000fe40005000000 */
[----:B------:R-:W-:Y:S01]  /*5270*/  ISETP.GE.AND P2, PT, R64, R5, PT ;  /* 0x000000054000720c */ /* 0x000fe20003f46270 */
[----:B------:R1:W5:Y:S01]  /*5280*/  MUFU.EX2 R150, R0 ;  /* 0x0000000000967308 */ /* 0x0003620000000800 */
[----:B------:R-:W-:Y:S02]  /*5290*/  FMNMX3.FTZ R3, R8, R9, R10, !PT ;  /* 0x0000000908037276 */ /* 0x000fe4000781000a */
[----:B------:R-:W-:-:S02]  /*52a0*/  FSEL R47, R249, -INF , !P2 ;  /* 0xff800000f92f7808 */ /* 0x000fc40005000000 */
[----:B------:R-:W-:-:S04]  /*52b0*/  ISETP.GE.AND P2, PT, R69, R5, PT ;  /* 0x000000054500720c */ /* 0x000fc80003f46270 */
[----:B------:R-:W-:Y:S02]  /*52c0*/  FSEL R64, R244, -INF , !P2 ;  /* 0xff800000f4407808 */ /* 0x000fe40005000000 */
[-C--:B------:R-:W-:Y:S01]  /*52d0*/  ISETP.GE.AND P2, PT, R77, R5.reuse, PT ;  /* 0x000000054d00720c */ /* 0x080fe20003f46270 */
[----:B-1----:R-:W-:Y:S01]  /*52e0*/  FFMA.FTZ R0, R11, UR6, -R2 ;  /* 0x000000060b007c23 */ /* 0x002fe20008010802 */
[----:B------:R-:W-:Y:S02]  /*52f0*/  FSEL R11, R238, -INF , !P1 ;  /* 0xff800000ee0b7808 */ /* 0x000fe40004800000 */
[----:B------:R-:W-:Y:S01]  /*5300*/  ISETP.GE.AND P1, PT, R65, R5, PT ;  /* 0x000000054100720c */ /* 0x000fe20003f26270 */
[----:B------:R1:W5:Y:S01]  /*5310*/  MUFU.EX2 R152, R0 ;  /* 0x0000000000987308 */ /* 0x0003620000000800 */
[----:B------:R-:W-:Y:S01]  /*5320*/  FMNMX3.FTZ R3, R3, R11, R39, !PT ;  /* 0x0000000b03037276 */ /* 0x000fe20007810027 */
[----:B------:R-:W2:Y:S01]  /*5330*/  S2R R238, SR_TID.X ;  /* 0x0000000000ee7919 */ /* 0x000ea20000002100 */
[----:B------:R-:W-:-:S02]  /*5340*/  FSEL R61, R248, -INF , !P1 ;  /* 0xff800000f83d7808 */ /* 0x000fc40004800000 */
[----:B------:R-:W-:Y:S02]  /*5350*/  FMNMX3.FTZ R3, R3, R38, R44, !PT ;  /* 0x0000002603037276 */ /* 0x000fe4000781002c */
[----:B------:R-:W-:Y:S02]  /*5360*/  ISETP.GE.AND P1, PT, R70, R5, PT ;  /* 0x000000054600720c */ /* 0x000fe40003f26270 */
[----:B------:R-:W-:Y:S02]  /*5370*/  FMNMX3.FTZ R3, R3, R47, R61, !PT ;  /* 0x0000002f03037276 */ /* 0x000fe4000781003d */
[----:B------:R-:W-:Y:S02]  /*5380*/  FSEL R65, R243, -INF , !P1 ;  /* 0xff800000f3417808 */ /* 0x000fe40004800000 */
[----:B------:R-:W-:Y:S02]  /*5390*/  FMNMX3.FTZ R3, R3, R62, R63, !PT ;  /* 0x0000003e03037276 */ /* 0x000fe4000781003f */
[----:B------:R-:W-:Y:S01]  /*53a0*/  ISETP.GE.AND P1, PT, R78, R5, PT ;  /* 0x000000054e00720c */ /* 0x000fe20003f26270 */
[----:B-1----:R-:W-:Y:S01]  /*53b0*/  FFMA.FTZ R0, R12, UR6, -R2 ;  /* 0x000000060c007c23 */ /* 0x002fe20008010802 */
[----:B------:R-:W-:-:S02]  /*53c0*/  FSEL R70, R234, -INF , !P4 ;  /* 0xff800000ea467808 */ /* 0x000fc40006000000 */
[----:B------:R-:W-:Y:S01]  /*53d0*/  FSEL R68, R237, -INF , !P1 ;  /* 0xff800000ed447808 */ /* 0x000fe20004800000 */
[----:B------:R1:W-:Y:S01]  /*53e0*/  MUFU.EX2 R153, R0 ;  /* 0x0000000000997308 */ /* 0x0003e20000000800 */
[-C--:B------:R-:W-:Y:S02]  /*53f0*/  ISETP.GE.AND P1, PT, R83, R5.reuse, PT ;  /* 0x000000055300720c */ /* 0x080fe40003f26270 */
[----:B------:R-:W-:-:S04]  /*5400*/  ISETP.GE.AND P4, PT, R87, R5, PT ;  /* 0x000000055700720c */ /* 0x000fc80003f86270 */
[----:B------:R-:W-:Y:S02]  /*5410*/  FSEL R78, R223, -INF , !P4 ;  /* 0xff800000df4e7808 */ /* 0x000fe40006000000 */
[----:B------:R-:W-:Y:S01]  /*5420*/  ISETP.GE.AND P4, PT, R88, R5, PT ;  /* 0x000000055800720c */ /* 0x000fe20003f86270 */
[----:B--2---:R-:W-:Y:S02]  /*5430*/  IMAD.SHL.U32 R238, R238, 0x20, RZ ;  /* 0x00000020eeee7824 */ /* 0x004fe400078e00ff */
        /* <DEDUP_REMOVED lines=20> */
[-C--:B------:R-:W-:Y:S02]  /*5580*/  ISETP.GE.AND P3, PT, R81, R5.reuse, PT ;  /* 0x000000055100720c */ /* 0x080fe40003f66270 */
[----:B------:R-:W-:Y:S02]  /*5590*/  FSEL R76, R229, -INF , !P1 ;  /* 0xff800000e54c7808 */ /* 0x000fe40004800000 */
[----:B------:R-:W-:Y:S02]  /*55a0*/  FSEL R71, R233, -INF , !P3 ;  /* 0xff800000e9477808 */ /* 0x000fe40005800000 */
[----:B------:R-:W-:-:S02]  /*55b0*/  ISETP.GE.AND P3, PT, R86, R5, PT ;  /* 0x000000055600720c */ /* 0x000fc40003f66270 */
[-C--:B------:R-:W-:Y:S01]  /*55c0*/  ISETP.GE.AND P1, PT, R92, R5.reuse, PT ;  /* 0x000000055c00720c */ /* 0x080fe20003f26270 */
        /* <DEDUP_REMOVED lines=8> */
[----:B------:R-:W-:Y:S02]  /*5650*/  FSEL R79, R222, -INF , !P3 ;  /* 0xff800000de4f7808 */ /* 0x000fe40005800000 */
[----:B------:R-:W-:Y:S02]  /*5660*/  FSEL R77, R226, -INF , !P5 ;  /* 0xff800000e24d7808 */ /* 0x000fe40006800000 */
[----:B------:R-:W-:Y:S02]  /*5670*/  ISETP.GE.AND P5, PT, R89, R5, PT ;  /* 0x000000055900720c */ /* 0x000fe40003fa6270 */
[----:B------:R-:W-:Y:S01]  /*5680*/  FSEL R86, R216, -INF , !P1 ;  /* 0xff800000d8567808 */ /* 0x000fe20004800000 */
[----:B-1----:R-:W-:Y:S01]  /*5690*/  FFMA.FTZ R0, R23, UR6, -R2 ;  /* 0x0000000617007c23 */ /* 0x002fe20008010802 */
[----:B------:R-:W-:-:S02]  /*56a0*/  FSEL R23, R239, -INF , !P2 ;  /* 0xff800000ef177808 */ /* 0x000fc40005000000 */
[----:B------:R-:W-:Y:S01]  /*56b0*/  ISETP.GE.AND P2, PT, R82, R5, PT ;  /* 0x000000055200720c */ /* 0x000fe20003f46270 */
[----:B------:R1:W-:Y:S01]  /*56c0*/  MUFU.EX2 R162, R0 ;  /* 0x0000000000a27308 */ /* 0x0003e20000000800 */
[----:B------:R-:W-:Y:S02]  /*56d0*/  FMNMX3.FTZ R3, R3, R23, R68, !PT ;  /* 0x0000001703037276 */ /* 0x000fe40007810044 */
[----:B------:R-:W-:Y:S02]  /*56e0*/  FSEL R73, R230, -INF , !P2 ;  /* 0xff800000e6497808 */ /* 0x000fe40005000000 */
[----:B------:R-:W-:Y:S02]  /*56f0*/  FMNMX3.FTZ R3, R3, R69, R70, !PT ;  /* 0x0000004503037276 */ /* 0x000fe40007810046 */
[----:B------:R-:W-:Y:S02]  /*5700*/  ISETP.GE.AND P2, PT, R85, R5, PT ;  /* 0x000000055500720c */ /* 0x000fe40003f46270 */
[----:B------:R-:W-:-:S02]  /*5710*/  FMNMX3.FTZ R3, R3, R71, R73, !PT ;  /* 0x0000004703037276 */ /* 0x000fc40007810049 */
[----:B------:R-:W-:Y:S02]  /*5720*/  FSEL R82, R217, -INF , !P2 ;  /* 0xff800000d9527808 */ /* 0x000fe40005000000 */
[----:B------:R-:W-:Y:S02]  /*5730*/  FMNMX3.FTZ R3, R3, R76, R77, !PT ;  /* 0x0000004c03037276 */ /* 0x000fe4000781004d */
[-C--:B------:R-:W-:Y:S01]  /*5740*/  ISETP.GE.AND P2, PT, R95, R5.reuse, PT ;  /* 0x000000055f00720c */ /* 0x080fe20003f46270 */
[----:B-1----:R-:W-:Y:S01]  /*5750*/  FFMA.FTZ R0, R25, UR6, -R2 ;  /* 0x0000000619007c23 */ /* 0x002fe20008010802 */
[----:B------:R-:W-:Y:S02]  /*5760*/  FMNMX3.FTZ R3, R3, R78, R79, !PT ;  /* 0x0000004e03037276 */ /* 0x000fe4000781004f */
[----:B------:R-:W-:Y:S01]  /*5770*/  ISETP.GE.AND P3, PT, R96, R5, PT ;  /* 0x000000056000720c */ /* 0x000fe20003f66270 */
[----:B------:R1:W-:Y:S01]  /*5780*/  MUFU.EX2 R175, R0 ;  /* 0x0000000000af7308 */ /* 0x0003e20000000800 */
[----:B------:R-:W-:-:S02]  /*5790*/  FSEL R92, R209, -INF , !P5 ;  /* 0xff800000d15c7808 */ /* 0x000fc40006800000 */
[----:B------:R-:W-:Y:S02]  /*57a0*/  FSEL R95, R206, -INF , !P4 ;  /* 0xff800000ce5f7808 */ /* 0x000fe40006000000 */
[----:B------:R-:W-:Y:S02]  /*57b0*/  FMNMX3.FTZ R3, R3, R82, R86, !PT ;  /* 0x0000005203037276 */ /* 0x000fe40007810056 */
[-C--:B------:R-:W-:Y:S02]  /*57c0*/  ISETP.GE.AND P1, PT, R94, R5.reuse, PT ;  /* 0x000000055e00720c */ /* 0x080fe40003f26270 */
[----:B------:R-:W-:Y:S02]  /*57d0*/  ISETP.GE.AND P5, PT, R99, R5, PT ;  /* 0x000000056300720c */ /* 0x000fe40003fa6270 */
[----:B------:R-:W-:Y:S02]  /*57e0*/  FSEL R102, R205, -INF , !P3 ;  /* 0xff800000cd667808 */ /* 0x000fe40005800000 */
[----:B------:R-:W-:-:S02]  /*57f0*/  FSEL R103, R201, -INF , !P2 ;  /* 0xff800000c9677808 */ /* 0x000fc40005000000 */
[----:B------:R-:W-:Y:S01]  /*5800*/  FMNMX3.FTZ R3, R3, R92, R95, !PT ;  /* 0x0000005c03037276 */ /* 0x000fe2000781005f */
[----:B-1----:R-:W-:Y:S01]  /*5810*/  FFMA.FTZ R0, R24, UR6, -R2 ;  /* 0x0000000618007c23 */ /* 0x002fe20008010802 */
[-C--:B------:R-:W-:Y:S02]  /*5820*/  ISETP.GE.AND P4, PT, R98, R5.reuse, PT ;  /* 0x000000056200720c */ /* 0x080fe40003f86270 */
[----:B------:R-:W-:Y:S01]  /*5830*/  ISETP.GE.AND P3, PT, R97, R5, PT ;  /* 0x000000056100720c */ /* 0x000fe20003f66270 */
[----:B------:R1:W-:Y:S01]  /*5840*/  MUFU.EX2 R172, R0 ;  /* 0x0000000000ac7308 */ /* 0x0003e20000000800 */
[----:B------:R-:W-:Y:S02]  /*5850*/  FSEL R106, R202, -INF , !P1 ;  /* 0xff800000ca6a7808 */ /* 0x000fe40004800000 */
[----:B------:R-:W-:Y:S02]  /*5860*/  FSEL R107, R177, -INF , !P5 ;  /* 0xff800000b16b7808 */ /* 0x000fe40006800000 */
[----:B------:R-:W-:-:S02]  /*5870*/  FMNMX3.FTZ R3, R3, R102, R103, !PT ;  /* 0x0000006603037276 */ /* 0x000fc40007810067 */
[-C--:B------:R-:W-:Y:S02]  /*5880*/  ISETP.GE.AND P5, PT, R104, R5.reuse, PT ;  /* 0x000000056800720c */ /* 0x080fe40003fa6270 */
[-C--:B------:R-:W-:Y:S02]  /*5890*/  ISETP.GE.AND P2, PT, R100, R5.reuse, PT ;  /* 0x000000056400720c */ /* 0x080fe40003f46270 */
[----:B------:R-:W-:Y:S02]  /*58a0*/  FSEL R104, R200, -INF , !P4 ;  /* 0xff800000c8687808 */ /* 0x000fe40006000000 */
[-C--:B------:R-:W-:Y:S02]  /*58b0*/  ISETP.GE.AND P4, PT, R105, R5.reuse, PT ;  /* 0x000000056900720c */ /* 0x080fe40003f86270 */
[----:B------:R-:W-:Y:S01]  /*58c0*/  ISETP.GE.AND P1, PT, R101, R5, PT ;  /* 0x000000056500720c */ /* 0x000fe20003f26270 */
[----:B-1----:R-:W-:Y:S01]  /*58d0*/  FFMA.FTZ R0, R28, UR6, -R2 ;  /* 0x000000061c007c23 */ /* 0x002fe20008010802 */
[----:B------:R-:W-:-:S02]  /*58e0*/  FSEL R105, R180, -INF , !P3 ;  /* 0xff800000b4697808 */ /* 0x000fc40005800000 */
[----:B------:R-:W-:Y:S01]  /*58f0*/  FMNMX3.FTZ R3, R3, R106, R107, !PT ;  /* 0x0000006a03037276 */ /* 0x000fe2000781006b */
[----:B------:R1:W-:Y:S01]  /*5900*/  MUFU.EX2 R174, R0 ;  /* 0x0000000000ae7308 */ /* 0x0003e20000000800 */
[-C--:B------:R-:W-:Y:S02]  /*5910*/  ISETP.GE.AND P3, PT, R108, R5.reuse, PT ;  /* 0x000000056c00720c */ /* 0x080fe40003f66270 */
[----:B------:R-:W-:Y:S02]  /*5920*/  FSEL R108, R199, -INF , !P2 ;  /* 0xff800000c76c7808 */ /* 0x000fe40005000000 */
[----:B------:R-:W-:Y:S02]  /*5930*/  ISETP.GE.AND P2, PT, R109, R5, PT ;  /* 0x000000056d00720c */ /* 0x000fe40003f46270 */
[----:B------:R-:W-:Y:S02]  /*5940*/  FSEL R109, R184, -INF , !P1 ;  /* 0xff800000b86d7808 */ /* 0x000fe40004800000 */
[----:B------:R-:W-:-:S02]  /*5950*/  FMNMX3.FTZ R3, R3, R104, R105, !PT ;  /* 0x0000006803037276 */ /* 0x000fc40007810069 */
[-C--:B------:R-:W-:Y:S02]  /*5960*/  ISETP.GE.AND P1, PT, R111, R5.reuse, PT ;  /* 0x000000056f00720c */ /* 0x080fe40003f26270 */
[----:B------:R-:W-:Y:S02]  /*5970*/  FSEL R111, R197, -INF , !P5 ;  /* 0xff800000c56f7808 */ /* 0x000fe40006800000 */
[----:B------:R-:W-:Y:S01]  /*5980*/  FSEL R117, R187, -INF , !P4 ;  /* 0xff800000bb757808 */ /* 0x000fe20006000000 */
[----:B-1----:R-:W-:Y:S01]  /*5990*/  FFMA.FTZ R0, R27, UR6, -R2 ;  /* 0x000000061b007c23 */ /* 0x002fe20008010802 */
[----:B------:R-:W-:Y:S02]  /*59a0*/  FMNMX3.FTZ R3, R3, R108, R109, !PT ;  /* 0x0000006c03037276 */ /* 0x000fe4000781006d */
[-C--:B------:R-:W-:Y:S01]  /*59b0*/  ISETP.GE.AND P5, PT, R112, R5.reuse, PT ;  /* 0x000000057000720c */ /* 0x080fe20003fa6270 */
[----:B------:R1:W-:Y:S01]  /*59c0*/  MUFU.EX2 R171, R0 ;  /* 0x0000000000ab7308 */ /* 0x0003e20000000800 */
        /* <DEDUP_REMOVED lines=9> */
[----:B-1----:R-:W-:Y:S01]  /*5a60*/  FFMA.FTZ R0, R26, UR6, -R2 ;  /* 0x000000061a007c23 */ /* 0x002fe20008010802 */
[----:B------:R-:W-:Y:S02]  /*5a70*/  FMNMX3.FTZ R3, R3, R112, R113, !PT ;  /* 0x0000007003037276 */ /* 0x000fe40007810071 */
[-C--:B------:R-:W-:Y:S01]  /*5a80*/  ISETP.GE.AND P1, PT, R116, R5.reuse, PT ;  /* 0x000000057400720c */ /* 0x080fe20003f26270 */
[----:B------:R1:W-:Y:S01]  /*5a90*/  MUFU.EX2 R173, R0 ;  /* 0x0000000000ad7308 */ /* 0x0003e20000000800 */
[----:B------:R-:W-:Y:S02]  /*5aa0*/  ISETP.GE.AND P5, PT, R118, R5, PT ;  /* 0x000000057600720c */ /* 0x000fe40003fa6270 */
[----:B------:R-:W-:Y:S02]  /*5ab0*/  FSEL R116, R194, -INF , !P4 ;  /* 0xff800000c2747808 */ /* 0x000fe40006000000 */
[----:B------:R-:W-:-:S02]  /*5ac0*/  FSEL R118, R183, -INF , !P3 ;  /* 0xff800000b7767808 */ /* 0x000fc40005800000 */
[----:B------:R-:W-:Y:S02]  /*5ad0*/  FMNMX3.FTZ R3, R3, R114, R115, !PT ;  /* 0x0000007203037276 */ /* 0x000fe40007810073 */
[-C--:B------:R-:W-:Y:S02]  /*5ae0*/  ISETP.GE.AND P3, PT, R121, R5.reuse, PT ;  /* 0x000000057900720c */ /* 0x080fe40003f66270 */
[----:B------:R-:W-:Y:S02]  /*5af0*/  ISETP.GE.AND P4, PT, R120, R5, PT ;  /* 0x000000057800720c */ /* 0x000fe40003f86270 */
[----:B------:R-:W-:Y:S02]  /*5b00*/  FSEL R119, R193, -INF , !P2 ;  /* 0xff800000c1777808 */ /* 0x000fe40005000000 */
[----:B------:R-:W-:Y:S01]  /*5b10*/  FSEL R121, R176, -INF , !P1 ;  /* 0xff800000b0797808 */ /* 0x000fe20004800000 */
[----:B-1----:R-:W-:Y:S01]  /*5b20*/  FFMA.FTZ R0, R29, UR6, -R2 ;  /* 0x000000061d007c23 */ /* 0x002fe20008010802 */
[----:B------:R-:W-:-:S02]  /*5b30*/  FMNMX3.FTZ R3, R3, R116, R118, !PT ;  /* 0x0000007403037276 */ /* 0x000fc40007810076 */
[-C--:B------:R-:W-:Y:S01]  /*5b40*/  ISETP.GE.AND P2, PT, R122, R5.reuse, PT ;  /* 0x000000057a00720c */ /* 0x080fe20003f46270 */
[----:B------:R1:W-:Y:S01]  /*5b50*/  MUFU.EX2 R177, R0 ;  /* 0x0000000000b17308 */ /* 0x0003e20000000800 */
[----:B------:R-:W-:Y:S02]  /*5b60*/  ISETP.GE.AND P1, PT, R123, R5, PT ;  /* 0x000000057b00720c */ /* 0x000fe40003f26270 */
[----:B------:R-:W-:Y:S02]  /*5b70*/  FSEL R122, R191, -INF , !P5 ;  /* 0xff800000bf7a7808 */ /* 0x000fe40006800000 */
[----:B------:R-:W-:Y:S02]  /*5b80*/  FSEL R123, R189, -INF , !P4 ;  /* 0xff800000bd7b7808 */ /* 0x000fe40006000000 */
[----:B------:R-:W-:Y:S02]  /*5b90*/  FMNMX3.FTZ R3, R3, R119, R121, !PT ;  /* 0x0000007703037276 */ /* 0x000fe40007810079 */
[----:B------:R-:W-:-:S02]  /*5ba0*/  ISETP.GE.AND P5, PT, R124, R5, PT ;  /* 0x000000057c00720c */ /* 0x000fc40003fa6270 */
[-C--:B------:R-:W-:Y:S02]  /*5bb0*/  ISETP.GE.AND P4, PT, R126, R5.reuse, PT ;  /* 0x000000057e00720c */ /* 0x080fe40003f86270 */
[----:B------:R-:W-:Y:S02]  /*5bc0*/  FSEL R124, R192, -INF , !P3 ;  /* 0xff800000c07c7808 */ /* 0x000fe40005800000 */
[----:B------:R-:W-:Y:S01]  /*5bd0*/  FSEL R126, R182, -INF , !P2 ;  /* 0xff800000b67e7808 */ /* 0x000fe20005000000 */
[----:B-1----:R-:W-:Y:S01]  /*5be0*/  FFMA.FTZ R0, R30, UR6, -R2 ;  /* 0x000000061e007c23 */ /* 0x002fe20008010802 */
[----:B------:R-:W-:Y:S02]  /*5bf0*/  FMNMX3.FTZ R3, R3, R122, R123, !PT ;  /* 0x0000007a03037276 */ /* 0x000fe4000781007b */
[----:B------:R-:W-:Y:S01]  /*5c00*/  ISETP.GE.AND P3, PT, R127, R5, PT ;  /* 0x000000057f00720c */ /* 0x000fe20003f66270 */
[----:B------:R1:W-:Y:S01]  /*5c10*/  MUFU.EX2 R180, R0 ;  /* 0x0000000000b47308 */ /* 0x0003e20000000800 */
[----:B------:R-:W-:-:S02]  /*5c20*/  FSEL R127, R186, -INF , !P1 ;  /* 0xff800000ba7f7808 */ /* 0x000fc40004800000 */
[-C--:B------:R-:W-:Y:S02]  /*5c30*/  ISETP.GE.AND P1, PT, R130, R5.reuse, PT ;  /* 0x000000058200720c */ /* 0x080fe40003f26270 */
[----:B------:R-:W-:Y:S02]  /*5c40*/  FSEL R130, R185, -INF , !P5 ;  /* 0xff800000b9827808 */ /* 0x000fe40006800000 */
[----:B------:R-:W-:Y:S02]  /*5c50*/  FMNMX3.FTZ R3, R3, R124, R126, !PT ;  /* 0x0000007c03037276 */ /* 0x000fe4000781007e */
[-C--:B------:R-:W-:Y:S02]  /*5c60*/  ISETP.GE.AND P5, PT, R131, R5.reuse, PT ;  /* 0x000000058300720c */ /* 0x080fe40003fa6270 */
[----:B------:R-:W-:Y:S02]  /*5c70*/  ISETP.GE.AND P2, PT, R128, R5, PT ;  /* 0x000000058000720c */ /* 0x000fe40003f46270 */
[----:B------:R-:W-:-:S02]  /*5c80*/  FSEL R131, R188, -INF , !P4 ;  /* 0xff800000bc837808 */ /* 0x000fc40006000000 */
[----:B------:R-:W-:Y:S01]  /*5c90*/  FSEL R154, R154, -INF , !P3 ;  /* 0xff8000009a9a7808 */ /* 0x000fe20005800000 */
[----:B-1----:R-:W-:Y:S01]  /*5ca0*/  FFMA.FTZ R0, R31, UR6, -R2 ;  /* 0x000000061f007c23 */ /* 0x002fe20008010802 */
[----:B------:R-:W-:Y:S02]  /*5cb0*/  FMNMX3.FTZ R3, R3, R127, R130, !PT ;  /* 0x0000007f03037276 */ /* 0x000fe40007810082 */
        /* <DEDUP_REMOVED lines=8> */
[----:B------:R-:W-:Y:S02]  /*5d40*/  FSEL R205, R141, -INF , !P4 ;  /* 0xff8000008dcd7808 */ /* 0x000fe40006000000 */
[----:B------:R-:W-:Y:S01]  /*5d50*/  FMNMX3.FTZ R3, R3, R188, R193, !PT ;  /* 0x000000bc03037276 */ /* 0x000fe200078100c1 */
[----:B-1----:R-:W-:Y:S01]  /*5d60*/  FFMA.FTZ R0, R32, UR6, -R2 ;  /* 0x0000000620007c23 */ /* 0x002fe20008010802 */
[----:B------:R-:W-:-:S02]  /*5d70*/  ISETP.GE.AND P1, PT, R136, R5, PT ;  /* 0x000000058800720c */ /* 0x000fc40003f26270 */
[----:B------:R-:W-:Y:S01]  /*5d80*/  FSEL R204, R140, -INF , !P3 ;  /* 0xff8000008ccc7808 */ /* 0x000fe20005800000 */
[----:B------:R1:W-:Y:S01]  /*5d90*/  MUFU.EX2 R187, R0 ;  /* 0x0000000000bb7308 */ /* 0x0003e20000000800 */
[----:B------:R-:W-:Y:S02]  /*5da0*/  FSEL R208, R139, -INF , !P2 ;  /* 0xff8000008bd07808 */ /* 0x000fe40005000000 */
[----:B------:R-:W-:Y:S02]  /*5db0*/  FMNMX3.FTZ R3, R3, R197, R205, !PT ;  /* 0x000000c503037276 */ /* 0x000fe400078100cd */
[----:B------:R-:W-:Y:S02]  /*5dc0*/  FSEL R209, R138, -INF , !P1 ;  /* 0xff8000008ad17808 */ /* 0x000fe40004800000 */
[----:B------:R-:W-:Y:S02]  /*5dd0*/  FMNMX3.FTZ R3, R3, R204, R208, !PT ;  /* 0x000000cc03037276 */ /* 0x000fe400078100d0 */
[----:B------:R-:W-:-:S02]  /*5de0*/  LOP3.LUT R134, R198, 0x120, R238, 0xf8, !PT ;  /* 0x00000120c6867812 */ /* 0x000fc400078ef8ee */
[----:B------:R-:W-:Y:S02]  /*5df0*/  FMNMX.FTZ R3, R209, R3, !PT ;  /* 0x00000003d1037209 */ /* 0x000fe40007810000 */
[----:B------:R-:W-:-:S03]  /*5e00*/  LEA R134, R134, UR4, 0x1 ;  /* 0x0000000486867c11 */ /* 0x000fc6000f8e08ff */
[----:B------:R-:W2:Y:S01]  /*5e10*/  SHFL.BFLY PT, R7, R3, 0x2, 0x1f ;  /* 0x0c401f0003077f89 */ /* 0x000ea200000e0000 */
[--C-:B-1----:R-:W-:Y:S01]  /*5e20*/  FFMA.FTZ R0, R33, UR6, -R2.reuse ;  /* 0x0000000621007c23 */ /* 0x102fe20008010802 */
[----:B------:R-:W-:Y:S02]  /*5e30*/  VIADD R135, R134, 0x5020 ;  /* 0x0000502086877836 */ /* 0x000fe40000000000 */
[----:B------:R-:W-:Y:S01]  /*5e40*/  LDSM.16.MT88.4 R16, [R134+0x5000] ;  /* 0x005000008610783b */ /* 0x000fe20000004200 */
[----:B------:R1:W-:Y:S02]  /*5e50*/  MUFU.EX2 R190, R0 ;  /* 0x0000000000be7308 */ /* 0x0003e40000000800 */
[----:B-1----:R-:W-:Y:S01]  /*5e60*/  FFMA.FTZ R0, R34, UR6, -R2 ;  /* 0x0000000622007c23 */ /* 0x002fe20008010802 */
[----:B--2---:R-:W-:Y:S01]  /*5e70*/  FMNMX.FTZ R3, R3, R7, !PT ;  /* 0x0000000703037209 */ /* 0x004fe20007810000 */
[----:B------:R-:W-:-:S04]  /*5e80*/  VIADD R7, R134, 0x5000 ;  /* 0x0000500086077836 */ /* 0x000fc80000000000 */
[----:B------:R1:W-:Y:S01]  /*5e90*/  MUFU.EX2 R181, R0 ;  /* 0x0000000000b57308 */ /* 0x0003e20000000800 */
[----:B------:R-:W2:Y:S01]  /*5ea0*/  SHFL.BFLY PT, R6, R3, 0x1, 0x1f ;  /* 0x0c201f0003067f89 */ /* 0x000ea200000e0000 */
[----:B------:R-:W-:Y:S02]  /*5eb0*/  @P6 VIADD R135, R7, 0xffffffe0 ;  /* 0xffffffe007876836 */ /* 0x000fe40000000000 */
[----:B------:R-:W-:-:S03]  /*5ec0*/  FADD.FTZ R7, R146, R145 ;  /* 0x0000009192077221 */ /* 0x000fc60000010000 */
[----:B------:R-:W2:Y:S01]  /*5ed0*/  LDSM.16.MT88.4 R12, [R135] ;  /* 0x00000000870c783b */ /* 0x000ea20000004200 */
[----:B---3--:R-:W-:-:S04]  /*5ee0*/  FADD.FTZ R7, R147, R7 ;  /* 0x0000000793077221 */ /* 0x008fc80000010000 */
[----:B----4-:R-:W-:Y:S01]  /*5ef0*/  FADD.FTZ R7, R148, R7 ;  /* 0x0000000794077221 */ /* 0x010fe20000010000 */
[----:B-1----:R-:W-:-:S03]  /*5f00*/  FFMA.FTZ R0, R35, UR6, -R2 ;  /* 0x0000000623007c23 */ /* 0x002fc60008010802 */
[----:B-----5:R-:W-:Y:S01]  /*5f10*/  FADD.FTZ R7, R149, R7 ;  /* 0x0000000795077221 */ /* 0x020fe20000010000 */
[----:B------:R-:W1:Y:S01]  /*5f20*/  LDSM.16.MT88.4 R32, [R134+0x5400] ;  /* 0x005400008620783b */ /* 0x000e620000004200 */
[----:B------:R3:W-:Y:S02]  /*5f30*/  MUFU.EX2 R183, R0 ;  /* 0x0000000000b77308 */ /* 0x0007e40000000800 */
[----:B------:R-:W-:-:S04]  /*5f40*/  FADD.FTZ R7, R150, R7 ;  /* 0x0000000796077221 */ /* 0x000fc80000010000 */
[----:B------:R-:W-:Y:S01]  /*5f50*/  FADD.FTZ R7, R152, R7 ;  /* 0x0000000798077221 */ /* 0x000fe20000010000 */
[----:B--2---:R-:W-:Y:S01]  /*5f60*/  FMNMX.FTZ R3, R3, R6, !PT ;  /* 0x0000000603037209 */ /* 0x004fe20007810000 */
[----:B------:R-:W-:-:S03]  /*5f70*/  FFMA.FTZ R6, R60, UR6, -R2 ;  /* 0x000000063c067c23 */ /* 0x000fc60008010802 */
[----:B------:R-:W-:Y:S01]  /*5f80*/  FSETP.NEU.FTZ.AND P1, PT, R3, -INF , PT ;  /* 0xff8000000300780b */ /* 0x000fe20003f3d000 */
[----:B------:R-:W-:Y:S01]  /*5f90*/  MUFU.EX2 R207, R6 ;  /* 0x0000000600cf7308 */ /* 0x000fe20000000800 */
[----:B---3--:R-:W-:-:S07]  /*5fa0*/  FFMA.FTZ R0, R36, UR6, -R2 ;  /* 0x0000000624007c23 */ /* 0x008fce0008010802 */
        /* <DEDUP_REMOVED lines=8> */
[----:B------:R2:W-:Y:S02]  /*6030*/  MUFU.EX2 R185, R0 ;  /* 0x0000000000b97308 */ /* 0x0005e40000000800 */
[--C-:B--2---:R-:W-:Y:S02]  /*6040*/  FFMA.FTZ R0, R43, UR6, -R2.reuse ;  /* 0x000000062b007c23 */ /* 0x104fe40008010802 */
[----:B------:R-:W-:Y:S04]  /*6050*/  LDSM.16.MT88.4 R40, [R134+0x5800] ;  /* 0x005800008628783b */ /* 0x000fe80000004200 */
        /* <DEDUP_REMOVED lines=28> */
[----:B--2---:R-:W-:-:S05]  /*6220*/  FMUL.FTZ R0, R3, UR6 ;  /* 0x0000000603007c20 */ /* 0x004fca0008410000 */
[----:B------:R-:W-:-:S05]  /*6230*/  FSEL R0, R0, RZ, P1 ;  /* 0x000000ff00007208 */ /* 0x000fca0000800000 */
[----:B------:R-:W-:Y:S01]  /*6240*/  FFMA.FTZ R6, R8, UR6, -R0 ;  /* 0x0000000608067c23 */ /* 0x000fe20008010800 */
[----:B------:R-:W-:-:S03]  /*6250*/  F2FP.F16.F32.PACK_AB R8, R145, R146 ;  /* 0x000000929108723e */ /* 0x000fc600000000ff */
[----:B------:R2:W-:Y:S02]  /*6260*/  MUFU.EX2 R53, R6 ;  /* 0x0000000600357308 */ /* 0x0005e40000000800 */
[----:B--2---:R-:W-:-:S06]  /*6270*/  FFMA.FTZ R6, R9, UR6, -R0 ;  /* 0x0000000609067c23 */ /* 0x004fcc0008010800 */
[----:B------:R2:W3:Y:S02]  /*6280*/  MUFU.EX2 R52, R6 ;  /* 0x0000000600347308 */ /* 0x0004e40000000800 */
[----:B--2---:R-:W-:Y:S01]  /*6290*/  FFMA.FTZ R6, R10, UR6, -R0 ;  /* 0x000000060a067c23 */ /* 0x004fe20008010800 */
[----:B------:R-:W-:Y:S02]  /*62a0*/  F2FP.F16.F32.PACK_AB R10, R148, R147 ;  /* 0x00000093940a723e */ /* 0x000fe400000000ff */
[----:B---3--:R-:W-:-:S03]  /*62b0*/  F2FP.F16.F32.PACK_AB R9, R52, R53 ;  /* 0x000000353409723e */ /* 0x008fc600000000ff */
        /* <DEDUP_REMOVED lines=8> */
[----:B--2---:R-:W-:-:S02]  /*6340*/  FFMA.FTZ R6, R38, UR6, -R0 ;  /* 0x0000000626067c23 */ /* 0x004fc40008010800 */
[----:B------:R-:W2:Y:S05]  /*6350*/  LDSM.16.MT88.4 R36, [R135+0x400] ;  /* 0x000400008724783b */ /* 0x000eaa0000004200 */
[C---:B------:R-:W-:Y:S01]  /*6360*/  HMMA.16816.F32 R16, R8.reuse, R12, RZ ;  /* 0x0000000c0810723c */ /* 0x040fe200000018ff */
[----:B------:R3:W4:Y:S07]  /*6370*/  MUFU.EX2 R59, R6 ;  /* 0x00000006003b7308 */ /* 0x00072e0000000800 */
[----:B------:R-:W-:Y:S01]  /*6380*/  HMMA.16816.F32 R12, R8, R14, RZ ;  /* 0x0000000e080c723c */ /* 0x000fe200000018ff */
[----:B------:R-:W-:-:S02]  /*6390*/  F2FP.F16.F32.PACK_AB R8, R150, R149 ;  /* 0x000000959608723e */ /* 0x000fc400000000ff */
[----:B------:R-:W-:Y:S01]  /*63a0*/  F2FP.F16.F32.PACK_AB R10, R153, R152 ;  /* 0x00000098990a723e */ /* 0x000fe200000000ff */
[----:B---3--:R-:W-:Y:S01]  /*63b0*/  FFMA.FTZ R6, R44, UR6, -R0 ;  /* 0x000000062c067c23 */ /* 0x008fe20008010800 */
[----:B----4-:R-:W-:-:S03]  /*63c0*/  F2FP.F16.F32.PACK_AB R9, R59, R58 ;  /* 0x0000003a3b09723e */ /* 0x010fc600000000ff */
[----:B------:R3:W-:Y:S02]  /*63d0*/  MUFU.EX2 R99, R6 ;  /* 0x0000000600637308 */ /* 0x0007e40000000800 */
[----:B---3--:R-:W-:Y:S02]  /*63e0*/  FFMA.FTZ R6, R47, UR6, -R0 ;  /* 0x000000062f067c23 */ /* 0x008fe40008010800 */
[----:B------:R-:W3:Y:S04]  /*63f0*/  LDSM.16.MT88.4 R44, [R135+0x800] ;  /* 0x00080000872c783b */ /* 0x000ee80000004200 */
[----:B------:R4:W5:Y:S02]  /*6400*/  MUFU.EX2 R98, R6 ;  /* 0x0000000600627308 */ /* 0x0009640000000800 */
[----:B----4-:R-:W-:Y:S01]  /*6410*/  FFMA.FTZ R6, R72, UR6, -R2 ;  /* 0x0000000648067c23 */ /* 0x010fe20008010802 */
[----:B-----5:R-:W-:-:S05]  /*6420*/  F2FP.F16.F32.PACK_AB R11, R98, R99 ;  /* 0x00000063620b723e */ /* 0x020fca00000000ff */
[----:B------:R4:W-:Y:S02]  /*6430*/  MUFU.EX2 R198, R6 ;  /* 0x0000000600c67308 */ /* 0x0009e40000000800 */
[C---:B-1----:R-:W-:Y:S08]  /*6440*/  HMMA.16816.F32 R28, R8.reuse, R32, R28 ;  /* 0x00000020081c723c */ /* 0x042ff0000000181c */
[----:B------:R-:W-:Y:S01]  /*6450*/  HMMA.16816.F32 R24, R8, R34, R24 ;  /* 0x000000220818723c */ /* 0x000fe20000001818 */
[----:B------:R-:W1:Y:S01]  /*6460*/  LDSM.16.MT88.4 R32, [R134+0x5c00] ;  /* 0x005c00008620783b */ /* 0x000e620000004200 */
[----:B----4-:R-:W-:-:S06]  /*6470*/  FFMA.FTZ R6, R61, UR6, -R0 ;  /* 0x000000063d067c23 */ /* 0x010fcc0008010800 */
[C---:B--2---:R-:W-:Y:S01]  /*6480*/  HMMA.16816.F32 R16, R8.reuse, R36, R16 ;  /* 0x000000240810723c */ /* 0x044fe20000001810 */
[----:B------:R2:W-:Y:S07]  /*6490*/  MUFU.EX2 R97, R6 ;  /* 0x0000000600617308 */ /* 0x0005ee0000000800 */
[----:B------:R-:W-:Y:S01]  /*64a0*/  HMMA.16816.F32 R12, R8, R38, R12 ;  /* 0x00000026080c723c */ /* 0x000fe2000000180c */
[----:B------:R-:W-:Y:S01]  /*64b0*/  F2FP.F16.F32.PACK_AB R8, R156, R155 ;  /* 0x0000009b9c08723e */ /* 0x000fe200000000ff */
[----:B------:R-:W4:Y:S01]  /*64c0*/  LDSM.16.MT88.4 R36, [R135+0xc00] ;  /* 0x000c00008724783b */ /* 0x000f220000004200 */
[----:B------:R-:W-:Y:S01]  /*64d0*/  F2FP.F16.F32.PACK_AB R10, R157, R160 ;  /* 0x000000a09d0a723e */ /* 0x000fe200000000ff */
[----:B--2---:R-:W-:-:S04]  /*64e0*/  FFMA.FTZ R6, R62, UR6, -R0 ;  /* 0x000000063e067c23 */ /* 0x004fc80008010800 */
[----:B------:R2:W5:Y:S02]  /*64f0*/  MUFU.EX2 R62, R6 ;  /* 0x00000006003e7308 */ /* 0x0005640000000800 */
[----:B--2---:R-:W-:Y:S01]  /*6500*/  FFMA.FTZ R6, R63, UR6, -R0 ;  /* 0x000000063f067c23 */ /* 0x004fe20008010800 */
[----:B-----5:R-:W-:-:S05]  /*6510*/  F2FP.F16.F32.PACK_AB R9, R62, R97 ;  /* 0x000000613e09723e */ /* 0x020fca00000000ff */
[----:B------:R2:W-:Y:S02]  /*6520*/  MUFU.EX2 R101, R6 ;  /* 0x0000000600657308 */ /* 0x0005e40000000800 */
[----:B--2---:R-:W-:-:S06]  /*6530*/  FFMA.FTZ R6, R21, UR6, -R0 ;  /* 0x0000000615067c23 */ /* 0x004fcc0008010800 */
[----:B------:R2:W5:Y:S02]  /*6540*/  MUFU.EX2 R100, R6 ;  /* 0x0000000600647308 */ /* 0x0005640000000800 */
[----:B--2---:R-:W-:Y:S01]  /*6550*/  FFMA.FTZ R6, R93, UR6, -R2 ;  /* 0x000000065d067c23 */ /* 0x004fe20008010802 */
[----:B-----5:R-:W-:-:S05]  /*6560*/  F2FP.F16.F32.PACK_AB R11, R100, R101 ;  /* 0x00000065640b723e */ /* 0x020fca00000000ff */
[----:B------:R2:W-:Y:S02]  /*6570*/  MUFU.EX2 R133, R6 ;  /* 0x0000000600857308 */ /* 0x0005e40000000800 */
[C---:B------:R-:W-:Y:S08]  /*6580*/  HMMA.16816.F32 R28, R8.reuse, R40, R28 ;  /* 0x00000028081c723c */ /* 0x040ff0000000181c */
[----:B------:R-:W-:Y:S01]  /*6590*/  HMMA.16816.F32 R24, R8, R42, R24 ;  /* 0x0000002a0818723c */ /* 0x000fe20000001818 */
[----:B------:R-:W5:Y:S01]  /*65a0*/  LDSM.16.MT88.4 R40, [R134+0x6000] ;  /* 0x006000008628783b */ /* 0x000f620000004200 */
[----:B--2---:R-:W-:-:S06]  /*65b0*/  FFMA.FTZ R6, R64, UR6, -R0 ;  /* 0x0000000640067c23 */ /* 0x004fcc0008010800 */
[C---:B---3--:R-:W-:Y:S01]  /*65c0*/  HMMA.16816.F32 R16, R8.reuse, R44, R16 ;  /* 0x0000002c0810723c */ /* 0x048fe20000001810 */
[----:B------:R2:W-:Y:S07]  /*65d0*/  MUFU.EX2 R56, R6 ;  /* 0x0000000600387308 */ /* 0x0005ee0000000800 */
[----:B------:R-:W-:Y:S01]  /*65e0*/  HMMA.16816.F32 R12, R8, R46, R12 ;  /* 0x0000002e080c723c */ /* 0x000fe2000000180c */
[----:B------:R-:W-:Y:S01]  /*65f0*/  F2FP.F16.F32.PACK_AB R8, R168, R158 ;  /* 0x0000009ea808723e */ /* 0x000fe200000000ff */
[----:B------:R-:W3:Y:S01]  /*6600*/  LDSM.16.MT88.4 R44, [R135+0x1000] ;  /* 0x00100000872c783b */ /* 0x000ee20000004200 */
[----:B------:R-:W-:Y:S01]  /*6610*/  F2FP.F16.F32.PACK_AB R10, R163, R161 ;  /* 0x000000a1a30a723e */ /* 0x000fe200000000ff */
[----:B--2---:R-:W-:-:S04]  /*6620*/  FFMA.FTZ R6, R65, UR6, -R0 ;  /* 0x0000000641067c23 */ /* 0x004fc80008010800 */
[----:B------:R2:W1:Y:S02]  /*6630*/  MUFU.EX2 R96, R6 ;  /* 0x0000000600607308 */ /* 0x0004640000000800 */
[----:B--2---:R-:W-:Y:S01]  /*6640*/  FFMA.FTZ R6, R22, UR6, -R0 ;  /* 0x0000000616067c23 */ /* 0x004fe20008010800 */
[----:B-1----:R-:W-:-:S05]  /*6650*/  F2FP.F16.F32.PACK_AB R9, R96, R56 ;  /* 0x000000386009723e */ /* 0x002fca00000000ff */
        /* <DEDUP_REMOVED lines=10> */
[C---:B----4-:R-:W-:Y:S01]  /*6700*/  HMMA.16816.F32 R16, R8.reuse, R36, R16 ;  /* 0x000000240810723c */ /* 0x050fe20000001810 */
[----:B------:R1:W-:Y:S07]  /*6710*/  MUFU.EX2 R60, R6 ;  /* 0x00000006003c7308 */ /* 0x0003ee0000000800 */
[----:B------:R-:W-:Y:S01]  /*6720*/  HMMA.16816.F32 R12, R8, R38, R12 ;  /* 0x00000026080c723c */ /* 0x000fe2000000180c */
[----:B------:R-:W-:Y:S01]  /*6730*/  F2FP.F16.F32.PACK_AB R8, R162, R170 ;  /* 0x000000aaa208723e */ /* 0x000fe200000000ff */
[----:B------:R-:W4:Y:S01]  /*6740*/  LDSM.16.MT88.4 R36, [R135+0x1400] ;  /* 0x001400008724783b */ /* 0x000f220000004200 */
        /* <DEDUP_REMOVED lines=11> */
[C---:B------:R-:W-:Y:S08]  /*6800*/  HMMA.16816.F32 R28, R8.reuse, R40, R28 ;  /* 0x00000028081c723c */ /* 0x040ff0000000181c */
[----:B------:R-:W-:Y:S01]  /*6810*/  HMMA.16816.F32 R24, R8, R42, R24 ;  /* 0x0000002a0818723c */ /* 0x000fe20000001818 */
[----:B------:R-:W5:Y:S01]  /*6820*/  LDSM.16.MT88.4 R40, [R134+0x6800] ;  /* 0x006800008628783b */ /* 0x000f620000004200 */
        /* <DEDUP_REMOVED lines=37> */
[C---:B-----5:R-:W-:Y:S08]  /*6a80*/  HMMA.16816.F32 R28, R8.reuse, R40, R28 ;  /* 0x00000028081c723c */ /* 0x060ff0000000181c */
        /* <DEDUP_REMOVED lines=22> */
[C---:B----4-:R-:W-:Y:S01]  /*6bf0*/  HMMA.16816.F32 R16, R8.reuse, R40, R16 ;  /* 0x000000280810723c */ /* 0x050fe20000001810 */
        /* <DEDUP_REMOVED lines=15> */
[C---:B---3--:R-:W-:Y:S08]  /*6cf0*/  HMMA.16816.F32 R32, R8.reuse, R44, R28 ;  /* 0x0000002c0820723c */ /* 0x048ff0000000181c */
[----:B------:R-:W-:Y:S01]  /*6d00*/  HMMA.16816.F32 R28, R8, R46, R24 ;  /* 0x0000002e081c723c */ /* 0x000fe20000001818 */
[----:B------:R-:W2:Y:S01]  /*6d10*/  LDSM.16.MT88.4 R44, [R135+0x2400] ;  /* 0x00240000872c783b */ /* 0x000ea20000004200 */
[----:B-1----:R-:W-:-:S06]  /*6d20*/  FFMA.FTZ R6, R105, UR6, -R0 ;  /* 0x0000000669067c23 */ /* 0x002fcc0008010800 */
[C---:B------:R-:W-:Y:S01]  /*6d30*/  HMMA.16816.F32 R24, R8.reuse, R36, R16 ;  /* 0x000000240818723c */ /* 0x040fe20000001810 */
[----:B------:R1:W-:Y:S07]  /*6d40*/  MUFU.EX2 R22, R6 ;  /* 0x0000000600167308 */ /* 0x0003ee0000000800 */
[----:B------:R-:W-:Y:S01]  /*6d50*/  HMMA.16816.F32 R16, R8, R38, R12 ;  /* 0x000000260810723c */ /* 0x000fe2000000180c */
[----:B------:R-:W-:Y:S01]  /*6d60*/  FADD.FTZ R13, R153, R7 ;  /* 0x00000007990d7221 */ /* 0x000fe20000010000 */
[--C-:B------:R-:W-:Y:S01]  /*6d70*/  FFMA.FTZ R7, R115, UR6, -R0.reuse ;  /* 0x0000000673077c23 */ /* 0x100fe20008010800 */
[--C-:B------:R-:W-:Y:S01]  /*6d80*/  FFMA.FTZ R12, R113, UR6, -R0.reuse ;  /* 0x00000006710c7c23 */ /* 0x100fe20008010800 */
[----:B------:R-:W-:Y:S01]  /*6d90*/  F2FP.F16.F32.PACK_AB R8, R144, R140 ;  /* 0x0000008c9008723e */ /* 0x000fe200000000ff */
[----:B------:R-:W-:Y:S01]  /*6da0*/  LDSM.16.MT88.4 R36, [R134+0x7c00] ;  /* 0x007c00008624783b */ /* 0x000fe20000004200 */
[----:B------:R3:W-:Y:S01]  /*6db0*/  MUFU.EX2 R61, R7 ;  /* 0x00000007003d7308 */ /* 0x0007e20000000800 */
[----:B------:R-:W-:Y:S01]  /*6dc0*/  F2FP.F16.F32.PACK_AB R10, R189, R151 ;  /* 0x00000097bd0a723e */ /* 0x000fe200000000ff */
[----:B-1----:R-:W-:-:S06]  /*6dd0*/  FFMA.FTZ R6, R108, UR6, -R0 ;  /* 0x000000066c067c23 */ /* 0x002fcc0008010800 */
[----:B------:R1:W4:Y:S08]  /*6de0*/  MUFU.EX2 R68, R6 ;  /* 0x0000000600447308 */ /* 0x0003300000000800 */
[----:B------:R5:W-:Y:S01]  /*6df0*/  MUFU.EX2 R64, R12 ;  /* 0x0000000c00407308 */ /* 0x000be20000000800 */
[----:B---3--:R-:W-:-:S04]  /*6e00*/  FADD.FTZ R7, R155, R13 ;  /* 0x0000000d9b077221 */ /* 0x008fc80000010000 */
[----:B------:R-:W-:Y:S01]  /*6e10*/  FADD.FTZ R7, R156, R7 ;  /* 0x000000079c077221 */ /* 0x000fe20000010000 */
[----:B-1----:R-:W-:-:S03]  /*6e20*/  FFMA.FTZ R6, R109, UR6, -R0 ;  /* 0x000000066d067c23 */ /* 0x002fc60008010800 */
[----:B------:R-:W-:Y:S01]  /*6e30*/  FADD.FTZ R7, R160, R7 ;  /* 0x00000007a0077221 */ /* 0x000fe20000010000 */
[----:B----4-:R-:W-:Y:S01]  /*6e40*/  F2FP.F16.F32.PACK_AB R9, R68, R22 ;  /* 0x000000164409723e */ /* 0x010fe200000000ff */
[----:B------:R1:W-:Y:S02]  /*6e50*/  MUFU.EX2 R67, R6 ;  /* 0x0000000600437308 */ /* 0x0003e40000000800 */
[----:B------:R-:W-:Y:S01]  /*6e60*/  FADD.FTZ R7, R157, R7 ;  /* 0x000000079d077221 */ /* 0x000fe20000010000 */
[----:B-----5:R-:W-:-:S03]  /*6e70*/  FFMA.FTZ R12, R114, UR6, -R0 ;  /* 0x00000006720c7c23 */ /* 0x020fc60008010800 */
[----:B------:R-:W-:Y:S02]  /*6e80*/  FADD.FTZ R7, R158, R7 ;  /* 0x000000079e077221 */ /* 0x000fe40000010000 */
[----:B------:R3:W-:Y:S02]  /*6e90*/  MUFU.EX2 R14, R12 ;  /* 0x0000000c000e7308 */ /* 0x0007e40000000800 */
[----:B------:R-:W-:-:S04]  /*6ea0*/  FADD.FTZ R7, R168, R7 ;  /* 0x00000007a8077221 */ /* 0x000fc80000010000 */
[----:B------:R-:W-:Y:S01]  /*6eb0*/  FADD.FTZ R7, R161, R7 ;  /* 0x00000007a1077221 */ /* 0x000fe20000010000 */
[----:B-1----:R-:W-:-:S03]  /*6ec0*/  FFMA.FTZ R6, R111, UR6, -R0 ;  /* 0x000000066f067c23 */ /* 0x002fc60008010800 */
[----:B------:R-:W-:Y:S01]  /*6ed0*/  FADD.FTZ R7, R163, R7 ;  /* 0x00000007a3077221 */ /* 0x000fe20000010000 */
[----:B------:R1:W4:Y:S03]  /*6ee0*/  MUFU.EX2 R66, R6 ;  /* 0x0000000600427308 */ /* 0x0003260000000800 */
[----:B------:R-:W-:Y:S01]  /*6ef0*/  FADD.FTZ R7, R170, R7 ;  /* 0x00000007aa077221 */ /* 0x000fe20000010000 */
[----:B---3--:R-:W-:-:S03]  /*6f00*/  FFMA.FTZ R12, R159, UR6, -R2 ;  /* 0x000000069f0c7c23 */ /* 0x008fc60008010802 */
[----:B------:R-:W-:Y:S01]  /*6f10*/  FADD.FTZ R7, R162, R7 ;  /* 0x00000007a2077221 */ /* 0x000fe20000010000 */
[----:B------:R3:W-:Y:S03]  /*6f20*/  MUFU.EX2 R82, R12 ;  /* 0x0000000c00527308 */ /* 0x0007e60000000800 */
[----:B------:R-:W-:-:S04]  /*6f30*/  FADD.FTZ R7, R175, R7 ;  /* 0x00000007af077221 */ /* 0x000fc80000010000 */
[----:B------:R-:W-:Y:S01]  /*6f40*/  FADD.FTZ R7, R172, R7 ;  /* 0x00000007ac077221 */ /* 0x000fe20000010000 */
[--C-:B-1----:R-:W-:Y:S01]  /*6f50*/  FFMA.FTZ R6, R117, UR6, -R0.reuse ;  /* 0x0000000675067c23 */ /* 0x102fe20008010800 */
[----:B----4-:R-:W-:Y:S02]  /*6f60*/  F2FP.F16.F32.PACK_AB R11, R66, R67 ;  /* 0x00000043420b723e */ /* 0x010fe400000000ff */
[----:B------:R-:W-:Y:S01]  /*6f70*/  FADD.FTZ R7, R174, R7 ;  /* 0x00000007ae077221 */ /* 0x000fe20000010000 */
[----:B------:R1:W-:Y:S03]  /*6f80*/  MUFU.EX2 R65, R6 ;  /* 0x0000000600417308 */ /* 0x0003e60000000800 */
[----:B------:R-:W-:Y:S01]  /*6f90*/  FADD.FTZ R7, R171, R7 ;  /* 0x00000007ab077221 */ /* 0x000fe20000010000 */
[----:B---3--:R-:W-:Y:S01]  /*6fa0*/  FFMA.FTZ R12, R116, UR6, -R0 ;  /* 0x00000006740c7c23 */ /* 0x008fe20008010800 */
[----:B--2---:R-:W-:Y:S02]  /*6fb0*/  HMMA.16816.F32 R16, R8, R46, R16 ;  /* 0x0000002e0810723c */ /* 0x004fe40000001810 */
[----:B------:R-:W-:Y:S01]  /*6fc0*/  FADD.FTZ R7, R173, R7 ;  /* 0x00000007ad077221 */ /* 0x000fe20000010000 */
[----:B------:R2:W-:Y:S03]  /*6fd0*/  MUFU.EX2 R63, R12 ;  /* 0x0000000c003f7308 */ /* 0x0005e60000000800 */
[----:B------:R-:W-:-:S02]  /*6fe0*/  FADD.FTZ R7, R177, R7 ;  /* 0x00000007b1077221 */ /* 0x000fc40000010000 */
[----:B------:R-:W-:Y:S01]  /*6ff0*/  HMMA.16816.F32 R32, R8, R40, R32 ;  /* 0x000000280820723c */ /* 0x000fe20000001820 */
[----:B-1----:R-:W-:-:S04]  /*7000*/  FFMA.FTZ R6, R112, UR6, -R0 ;  /* 0x0000000670067c23 */ /* 0x002fc80008010800 */
[----:B------:R1:W3:Y:S03]  /*7010*/  MUFU.EX2 R21, R6 ;  /* 0x0000000600157308 */ /* 0x0002e60000000800 */
[----:B------:R-:W-:Y:S01]  /*7020*/  HMMA.16816.F32 R28, R8, R42, R28 ;  /* 0x0000002a081c723c */ /* 0x000fe2000000181c */
[----:B------:R-:W-:Y:S01]  /*7030*/  LDSM.16.MT88.4 R40, [R135+0x2c00] ;  /* 0x002c00008728783b */ /* 0x000fe20000004200 */
[----:B--2---:R-:W-:-:S06]  /*7040*/  FFMA.FTZ R12, R118, UR6, -R0 ;  /* 0x00000006760c7c23 */ /* 0x004fcc0008010800 */
[----:B------:R-:W-:Y:S01]  /*7050*/  HMMA.16816.F32 R24, R8, R44, R24 ;  /* 0x0000002c0818723c */ /* 0x000fe20000001818 */
[----:B------:R-:W-:Y:S01]  /*7060*/  F2FP.F16.F32.PACK_AB R8, R194, R192 ;  /* 0x000000c0c208723e */ /* 0x000fe200000000ff */
[----:B------:R-:W-:Y:S01]  /*7070*/  LDSM.16.MT88.4 R44, [R134+0x8000] ;  /* 0x00800000862c783b */ /* 0x000fe20000004200 */
[----:B------:R-:W-:Y:S02]  /*7080*/  F2FP.F16.F32.PACK_AB R10, R196, R195 ;  /* 0x000000c3c40a723e */ /* 0x000fe400000000ff */
[----:B------:R-:W-:Y:S01]  /*7090*/  F2FP.F16.F32.PACK_AB R11, R14, R64 ;  /* 0x000000400e0b723e */ /* 0x000fe200000000ff */
[----:B-1----:R-:W-:Y:S01]  /*70a0*/  FADD.FTZ R6, R53, R52 ;  /* 0x0000003435067221 */ /* 0x002fe20000010000 */
[----:B---3--:R-:W-:-:S03]  /*70b0*/  F2FP.F16.F32.PACK_AB R9, R21, R65 ;  /* 0x000000411509723e */ /* 0x008fc600000000ff */
[----:B------:R-:W-:-:S04]  /*70c0*/  FADD.FTZ R6, R54, R6 ;  /* 0x0000000636067221 */ /* 0x000fc80000010000 */
[----:B------:R-:W-:Y:S01]  /*70d0*/  FADD.FTZ R6, R55, R6 ;  /* 0x0000000637067221 */ /* 0x000fe20000010000 */
[----:B------:R-:W-:Y:S01]  /*70e0*/  HMMA.16816.F32 R32, R8, R48, R32 ;  /* 0x000000300820723c */ /* 0x000fe20000001820 */
[----:B------:R-:W1:Y:S02]  /*70f0*/  LDSM.16.MT88.4 R52, [R135+0x2800] ;  /* 0x002800008734783b */ /* 0x000e640000004200 */
[----:B------:R-:W-:-:S04]  /*7100*/  FADD.FTZ R6, R58, R6 ;  /* 0x000000063a067221 */ /* 0x000fc80000010000 */
[----:B------:R-:W-:Y:S01]  /*7110*/  FADD.FTZ R6, R59, R6 ;  /* 0x000000063b067221 */ /* 0x000fe20000010000 */
[----:B------:R-:W-:Y:S03]  /*7120*/  HMMA.16816.F32 R28, R8, R50, R28 ;  /* 0x00000032081c723c */ /* 0x000fe6000000181c */
[----:B------:R-:W-:-:S04]  /*7130*/  FADD.FTZ R6, R99, R6 ;  /* 0x0000000663067221 */ /* 0x000fc80000010000 */
[----:B------:R-:W-:-:S04]  /*7140*/  FADD.FTZ R6, R98, R6 ;  /* 0x0000000662067221 */ /* 0x000fc80000010000 */
[----:B------:R-:W-:-:S04]  /*7150*/  FADD.FTZ R6, R97, R6 ;  /* 0x0000000661067221 */ /* 0x000fc80000010000 */
[----:B------:R-:W-:Y:S02]  /*7160*/  FADD.FTZ R6, R62, R6 ;  /* 0x000000063e067221 */ /* 0x000fe40000010000 */
[----:B------:R2:W-:Y:S02]  /*7170*/  MUFU.EX2 R62, R12 ;  /* 0x0000000c003e7308 */ /* 0x0005e40000000800 */
[----:B------:R-:W-:-:S04]  /*7180*/  FADD.FTZ R6, R101, R6 ;  /* 0x0000000665067221 */ /* 0x000fc80000010000 */
[----:B------:R-:W-:-:S04]  /*7190*/  FADD.FTZ R6, R100, R6 ;  /* 0x0000000664067221 */ /* 0x000fc80000010000 */
[----:B------:R-:W-:-:S04]  /*71a0*/  FADD.FTZ R6, R56, R6 ;  /* 0x0000000638067221 */ /* 0x000fc80000010000 */
[----:B------:R-:W-:Y:S01]  /*71b0*/  FADD.FTZ R6, R96, R6 ;  /* 0x0000000660067221 */ /* 0x000fe20000010000 */
[C---:B-1----:R-:W-:Y:S01]  /*71c0*/  HMMA.16816.F32 R16, R8.reuse, R54, R16 ;  /* 0x000000360810723c */ /* 0x042fe20000001810 */
[----:B--2---:R-:W-:Y:S02]  /*71d0*/  FFMA.FTZ R12, R119, UR6, -R0 ;  /* 0x00000006770c7c23 */ /* 0x004fe40008010800 */
[----:B------:R-:W-:Y:S02]  /*71e0*/  FADD.FTZ R6, R94, R6 ;  /* 0x000000065e067221 */ /* 0x000fe40000010000 */
[----:B------:R1:W2:Y:S02]  /*71f0*/  MUFU.EX2 R59, R12 ;  /* 0x0000000c003b7308 */ /* 0x0002a40000000800 */
[----:B------:R-:W-:Y:S01]  /*7200*/  FADD.FTZ R6, R93, R6 ;  /* 0x000000065d067221 */ /* 0x000fe20000010000 */
[----:B------:R-:W-:Y:S01]  /*7210*/  HMMA.16816.F32 R24, R8, R52, R24 ;  /* 0x000000340818723c */ /* 0x000fe20000001818 */
[----:B------:R-:W-:-:S02]  /*7220*/  F2FP.F16.F32.PACK_AB R8, R200, R199 ;  /* 0x000000c7c808723e */ /* 0x000fc400000000ff */
        /* <DEDUP_REMOVED lines=24> */
[----:B------:R-:W4:Y:S01]  /*73b0*/  LDSM.16.MT88.4 R40, [R134+0x8400] ;  /* 0x008400008628783b */ /* 0x000f220000004200 */
[----:B------:R-:W-:Y:S01]  /*73c0*/  F2FP.F16.F32.PACK_AB R8, R206, R203 ;  /* 0x000000cbce08723e */ /* 0x000fe200000000ff */
        /* <DEDUP_REMOVED lines=17> */
[----:B-1----:R-:W-:-:S03]  /*74e0*/  FFMA.FTZ R12, R211, UR6, -R2 ;  /* 0x00000006d30c7c23 */ /* 0x002fc60008010802 */
[----:B------:R-:W-:Y:S01]  /*74f0*/  FADD.FTZ R6, R66, R6 ;  /* 0x0000000642067221 */ /* 0x000fe20000010000 */
[----:B---3--:R-:W-:Y:S01]  /*7500*/  F2FP.F16.F32.PACK_AB R11, R54, R55 ;  /* 0x00000037360b723e */ /* 0x008fe200000000ff */
[----:B------:R1:W-:Y:S02]  /*7510*/  MUFU.EX2 R60, R12 ;  /* 0x0000000c003c7308 */ /* 0x0003e40000000800 */
[----:B------:R-:W-:-:S04]  /*7520*/  FADD.FTZ R6, R65, R6 ;  /* 0x0000000641067221 */ /* 0x000fc80000010000 */
[C---:B------:R-:W-:Y:S08]  /*7530*/  HMMA.16816.F32 R32, R8.reuse, R44, R32 ;  /* 0x0000002c0820723c */ /* 0x040ff00000001820 */
[----:B------:R-:W-:Y:S01]  /*7540*/  HMMA.16816.F32 R28, R8, R46, R28 ;  /* 0x0000002e081c723c */ /* 0x000fe2000000181c */
[----:B------:R-:W3:Y:S01]  /*7550*/  LDSM.16.MT88.4 R44, [R135+0x3400] ;  /* 0x00340000872c783b */ /* 0x000ee20000004200 */
[----:B-1----:R-:W-:-:S04]  /*7560*/  FFMA.FTZ R12, R212, UR6, -R2 ;  /* 0x00000006d40c7c23 */ /* 0x002fc80008010802 */
[----:B------:R1:W5:Y:S02]  /*7570*/  MUFU.EX2 R57, R12 ;  /* 0x0000000c00397308 */ /* 0x0003640000000800 */
[C---:B--2---:R-:W-:Y:S08]  /*7580*/  HMMA.16816.F32 R24, R8.reuse, R36, R24 ;  /* 0x000000240818723c */ /* 0x044ff00000001818 */
[----:B------:R-:W-:Y:S01]  /*7590*/  HMMA.16816.F32 R16, R8, R38, R16 ;  /* 0x000000260810723c */ /* 0x000fe20000001810 */
[----:B------:R-:W-:Y:S01]  /*75a0*/  F2FP.F16.F32.PACK_AB R8, R128, R133 ;  /* 0x000000858008723e */ /* 0x000fe200000000ff */
[----:B------:R-:W-:Y:S01]  /*75b0*/  LDSM.16.MT88.4 R36, [R134+0x8c00] ;  /* 0x008c00008624783b */ /* 0x000fe20000004200 */
[----:B------:R-:W-:Y:S01]  /*75c0*/  F2FP.F16.F32.PACK_AB R10, R120, R125 ;  /* 0x0000007d780a723e */ /* 0x000fe200000000ff */
[----:B-1----:R-:W-:Y:S01]  /*75d0*/  FADD.FTZ R12, R180, R7 ;  /* 0x00000007b40c7221 */ /* 0x002fe20000010000 */
[----:B------:R-:W-:Y:S01]  /*75e0*/  FFMA.FTZ R7, R126, UR6, -R0 ;  /* 0x000000067e077c23 */ /* 0x000fe20008010800 */
[----:B-----5:R-:W-:-:S03]  /*75f0*/  F2FP.F16.F32.PACK_AB R148, R57, R60 ;  /* 0x0000003c3994723e */ /* 0x020fc600000000ff */
        /* <DEDUP_REMOVED lines=18> */
[----:B------:R-:W-:Y:S02]  /*7720*/  FADD.FTZ R7, R140, R7 ;  /* 0x000000078c077221 */ /* 0x000fe40000010000 */
[----:B------:R-:W1:Y:S01]  /*7730*/  LDSM.16.MT88.4 R140, [R134+0x8800] ;  /* 0x00880000868c783b */ /* 0x000e620000004200 */
[----:B------:R2:W5:Y:S01]  /*7740*/  MUFU.EX2 R49, R12 ;  /* 0x0000000c00317308 */ /* 0x0005620000000800 */
[----:B------:R-:W-:-:S04]  /*7750*/  FADD.FTZ R7, R144, R7 ;  /* 0x0000000790077221 */ /* 0x000fc80000010000 */
[----:B------:R-:W-:-:S04]  /*7760*/  FADD.FTZ R7, R151, R7 ;  /* 0x0000000797077221 */ /* 0x000fc80000010000 */
[----:B------:R-:W-:-:S04]  /*7770*/  FADD.FTZ R7, R189, R7 ;  /* 0x00000007bd077221 */ /* 0x000fc80000010000 */
[----:B------:R-:W-:Y:S01]  /*7780*/  FADD.FTZ R7, R192, R7 ;  /* 0x00000007c0077221 */ /* 0x000fe20000010000 */
[----:B--2---:R-:W-:-:S03]  /*7790*/  FFMA.FTZ R12, R214, UR6, -R2 ;  /* 0x00000006d60c7c23 */ /* 0x004fc60008010802 */
[----:B------:R-:W-:Y:S01]  /*77a0*/  FADD.FTZ R7, R194, R7 ;  /* 0x00000007c2077221 */ /* 0x000fe20000010000 */
[----:B-----5:R-:W-:Y:S01]  /*77b0*/  F2FP.F16.F32.PACK_AB R11, R49, R51 ;  /* 0x00000033310b723e */ /* 0x020fe200000000ff */
[----:B------:R2:W-:Y:S02]  /*77c0*/  MUFU.EX2 R52, R12 ;  /* 0x0000000c00347308 */ /* 0x0005e40000000800 */
[----:B------:R-:W-:-:S04]  /*77d0*/  FADD.FTZ R7, R195, R7 ;  /* 0x00000007c3077221 */ /* 0x000fc80000010000 */
[----:B------:R-:W-:Y:S01]  /*77e0*/  FADD.FTZ R7, R196, R7 ;  /* 0x00000007c4077221 */ /* 0x000fe20000010000 */
[----:B----4-:R-:W-:Y:S01]  /*77f0*/  HMMA.16816.F32 R136, R8, R40, R32 ;  /* 0x000000280888723c */ /* 0x010fe20000001820 */
[----:B------:R-:W4:Y:S02]  /*7800*/  LDSM.16.MT88.4 R32, [R135+0x3800] ;  /* 0x003800008720783b */ /* 0x000f240000004200 */
[----:B------:R-:W-:-:S05]  /*7810*/  FADD.FTZ R7, R199, R7 ;  /* 0x00000007c7077221 */ /* 0x000fca0000010000 */
[----:B---3--:R-:W-:Y:S01]  /*7820*/  HMMA.16816.F32 R144, R8, R44, R24 ;  /* 0x0000002c0890723c */ /* 0x008fe20000001818 */
[----:B------:R-:W3:Y:S01]  /*7830*/  LDSM.16.MT88.4 R24, [R135+0x3c00] ;  /* 0x003c00008718783b */ /* 0x000ee20000004200 */
[----:B--2---:R-:W-:-:S04]  /*7840*/  FFMA.FTZ R12, R154, UR6, -R0 ;  /* 0x000000069a0c7c23 */ /* 0x004fc80008010800 */
[----:B------:R2:W-:Y:S02]  /*7850*/  MUFU.EX2 R48, R12 ;  /* 0x0000000c00307308 */ /* 0x0005e40000000800 */
[C---:B------:R-:W-:Y:S08]  /*7860*/  HMMA.16816.F32 R28, R8.reuse, R42, R28 ;  /* 0x0000002a081c723c */ /* 0x040ff0000000181c */
[----:B------:R-:W-:Y:S01]  /*7870*/  HMMA.16816.F32 R16, R8, R46, R16 ;  /* 0x0000002e0810723c */ /* 0x000fe20000001810 */
[----:B------:R-:W-:-:S02]  /*7880*/  F2FP.F16.F32.PACK_AB R8, R92, R110 ;  /* 0x0000006e5c08723e */ /* 0x000fc400000000ff */
        /* <DEDUP_REMOVED lines=9> */
[----:B------:R-:W-:Y:S01]  /*7920*/  FADD.FTZ R2, R21, R6 ;  /* 0x0000000615027221 */ /* 0x000fe20000010000 */
[----:B-----5:R-:W-:-:S04]  /*7930*/  F2FP.F16.F32.PACK_AB R11, R15, R22 ;  /* 0x000000160f0b723e */ /* 0x020fc800000000ff */
[----:B------:R2:W5:Y:S01]  /*7940*/  MUFU.EX2 R21, R12 ;  /* 0x0000000c00157308 */ /* 0x0005620000000800 */
[----:B------:R-:W-:Y:S01]  /*7950*/  FADD.FTZ R6, R64, R2 ;  /* 0x0000000240067221 */ /* 0x000fe20000010000 */
[----:B------:R-:W-:-:S03]  /*7960*/  FFMA.FTZ R2, R205, UR6, -R0 ;  /* 0x00000006cd027c23 */ /* 0x000fc60008010800 */
[----:B------:R-:W-:Y:S01]  /*7970*/  FADD.FTZ R6, R14, R6 ;  /* 0x000000060e067221 */ /* 0x000fe20000010000 */
[C---:B-1----:R-:W-:Y:S02]  /*7980*/  HMMA.16816.F32 R136, R8.reuse, R140, R136 ;  /* 0x0000008c0888723c */ /* 0x042fe40000001888 */
[----:B------:R1:W-:Y:S06]  /*7990*/  MUFU.EX2 R14, R2 ;  /* 0x00000002000e7308 */ /* 0x0003ec0000000800 */
[----:B------:R-:W-:Y:S01]  /*79a0*/  HMMA.16816.F32 R140, R8, R142, R28 ;  /* 0x0000008e088c723c */ /* 0x000fe2000000181c */
[----:B--2---:R-:W-:Y:S01]  /*79b0*/  FFMA.FTZ R12, R204, UR6, -R0 ;  /* 0x00000006cc0c7c23 */ /* 0x004fe20008010800 */
[----:B-----5:R-:W-:-:S03]  /*79c0*/  F2FP.F16.F32.PACK_AB R150, R21, R52 ;  /* 0x000000341596723e */ /* 0x020fc600000000ff */
[----:B------:R-:W2:Y:S03]  /*79d0*/  MUFU.EX2 R13, R12 ;  /* 0x0000000c000d7308 */ /* 0x000ea60000000800 */
[C---:B----4-:R-:W-:Y:S01]  /*79e0*/  HMMA.16816.F32 R144, R8.reuse, R32, R144 ;  /* 0x000000200890723c */ /* 0x050fe20000001890 */
[----:B-1----:R-:W-:Y:S01]  /*79f0*/  FADD.FTZ R2, R61, R6 ;  /* 0x000000063d027221 */ /* 0x002fe20000010000 */
        /* <DEDUP_REMOVED lines=10> */
[----:B--2---:R-:W-:Y:S01]  /*7aa0*/  F2FP.F16.F32.PACK_AB R149, R13, R14 ;  /* 0x0000000e0d95723e */ /* 0x004fe200000000ff */
[----:B-1----:R-:W-:Y:S01]  /*7ab0*/  FFMA.FTZ R7, R209, UR6, -R0 ;  /* 0x00000006d1077c23 */ /* 0x002fe20008010800 */
[----:B------:R-:W-:Y:S01]  /*7ac0*/  FADD.FTZ R0, R58, R2 ;  /* 0x000000023a007221 */ /* 0x000fe20000010000 */
[----:B------:R-:W-:-:S03]  /*7ad0*/  FADD.FTZ R2, R206, R6 ;  /* 0x00000006ce027221 */ /* 0x000fc60000010000 */
[----:B------:R-:W-:Y:S01]  /*7ae0*/  FADD.FTZ R0, R56, R0 ;  /* 0x0000000038007221 */ /* 0x000fe20000010000 */
[----:B------:R-:W-:Y:S01]  /*7af0*/  FADD.FTZ R2, R207, R2 ;  /* 0x00000002cf027221 */ /* 0x000fe20000010000 */
[----:B------:R-:W1:Y:S02]  /*7b00*/  MUFU.EX2 R7, R7 ;  /* 0x0000000700077308 */ /* 0x000e640000000800 */
        /* <DEDUP_REMOVED lines=8> */
[----:B-1----:R-:W-:Y:S02]  /*7b90*/  F2FP.F16.F32.PACK_AB R151, R7, R12 ;  /* 0x0000000c0797723e */ /* 0x002fe400000000ff */
        /* <DEDUP_REMOVED lines=14> */
[----:B---3--:R-:W-:Y:S02]  /*7c80*/  HMMA.16816.F32 R144, R148, R24, R144 ;  /* 0x000000189490723c */ /* 0x008fe40000001890 */
        /* <DEDUP_REMOVED lines=11> */
[----:B------:R-:W-:Y:S06]  /*7d40*/  BAR.SYNC.DEFER_BLOCKING 0x0 ;  /* 0x0000000000007b1d */ /* 0x000fec0000010000 */
[----:B------:R-:W-:Y:S05]  /*7d50*/  BRA.U !UP1, `(.L_x_1435) ;  /* 0x0000000109fc7547 */ /* 0x000fea000b800000 */
[----:B------:R-:W2:Y:S01]  /*7d60*/  LDL R238, [R1] ;  /* 0x0000000001ee7983 */ /* 0x000ea20000100800 */
[----:B------:R-:W1:Y:S01]  /*7d70*/  LDC R12, c[0x0][0x4f0] ;  /* 0x00013c00ff0c7b82 */ /* 0x000e620000000800 */
[----:B------:R-:W-:Y:S01]  /*7d80*/  IABS R9, R210 ;  /* 0x000000d200097213 */ /* 0x000fe20000000000 */
[----:B------:R-:W3:Y:S01]  /*7d90*/  LDCU.64 UR4, c[0x0][0x3a8] ;  /* 0x00007500ff0477ac */ /* 0x000ee20008000a00 */
        /* <DEDUP_REMOVED lines=8> */
[----:B------:R-:W-:Y:S01]  /*7e20*/  IMAD.HI.U32 R2, R7, R2, R6 ;  /* 0x0000000207027227 */ /* 0x000fe200078e0006 */
[----:B------:R-:W-:Y:S02]  /*7e30*/  MOV R7, R9 ;  /* 0x0000000900077202 */ /* 0x000fe40000000f00 */
[----:B--2---:R-:W-:-:S04]  /*7e40*/  IADD3 R8, PT, PT, R238, -0x200, RZ ;  /* 0xfffffe00ee087810 */ /* 0x004fc80007ffe0ff */
[----:B------:R-:W-:Y:S02]  /*7e50*/  IABS R0, R8 ;  /* 0x0000000800007213 */ /* 0x000fe40000000000 */
[----:B------:R-:W-:-:S03]  /*7e60*/  LOP3.LUT R8, R8, R12, RZ, 0x3c, !PT ;  /* 0x0000000c08087212 */ /* 0x000fc600078e3cff */
[----:B------:R-:W-:Y:S01]  /*7e70*/  IMAD.MOV.U32 R6, RZ, RZ, R0 ;  /* 0x000000ffff067224 */ /* 0x000fe200078e0000 */
[----:B------:R-:W-:-:S03]  /*7e80*/  ISETP.GE.AND P0, PT, R8, RZ, PT ;  /* 0x000000ff0800720c */ /* 0x000fc60003f06270 */
        /* <DEDUP_REMOVED lines=44> */
.L_x_1435:
[----:B------:R-:W-:Y:S01]  /*8150*/  UMOV UR4, URZ ;  /* 0x000000ff00047c82 */ /* 0x000fe20008000000 */
[----:B------:R-:W-:Y:S01]  /*8160*/  IMAD.SHL.U32 R0, R74, 0x100, RZ ;  /* 0x000001004a007824 */ /* 0x000fe200078e00ff */
[----:B------:R-:W-:-:S05]  /*8170*/  IADD3 R2, P0, PT, RZ, -UR4, RZ ;  /* 0x80000004ff027c10 */ /* 0x000fca000ff1e0ff */
[----:B------:R-:W-:-:S05]  /*8180*/  IMAD.X R0, RZ, RZ, ~R0, P0 ;  /* 0x000000ffff007224 */ /* 0x000fca00000e0e00 */
[----:B------:R-:W-:-:S04]  /*8190*/  SHF.R.S64 R2, R2, 0x1f, R0 ;  /* 0x0000001f02027819 */ /* 0x000fc80000001000 */
[----:B------:R-:W-:-:S04]  /*81a0*/  IADD3 R221, P0, PT, R2, R221, RZ ;  /* 0x000000dd02dd7210 */ /* 0x000fc80007f1e0ff */
[----:B------:R-:W-:-:S09]  /*81b0*/  LEA.HI.X.SX32 R220, R0, R220, 0x1, P0 ;  /* 0x000000dc00dc7211 */ /* 0x000fd200000f0eff */
.L_x_1436:
[C---:B------:R-:W-:Y:S01]  /*81c0*/  IMAD.SHL.U32 R2, R74.reuse, 0x40, RZ ;  /* 0x000000404a027824 */ /* 0x040fe200078e00ff */
[----:B------:R-:W-:Y:S01]  /*81d0*/  SHF.L.U64.HI R0, R74, 0x6, R75 ;  /* 0x000000064a007819 */ /* 0x000fe2000001024b */
[----:B------:R-:W-:Y:S01]  /*81e0*/  IMAD.MOV.U32 R8, RZ, RZ, R221 ;  /* 0x000000ffff087224 */ /* 0x000fe200078e00dd */
[----:B------:R-:W1:Y:S01]  /*81f0*/  S2R R21, SR_TID.X ;  /* 0x0000000000157919 */ /* 0x000e620000002100 */
        /* <DEDUP_REMOVED lines=11> */
[-C--:B------:R-:W-:Y:S01]  /*82b0*/  IADD3 R10, P1, PT, R12, R2.reuse, RZ ;  /* 0x000000020c0a7210 */ /* 0x080fe20007f3e0ff */
[--C-:B------:R-:W-:Y:S01]  /*82c0*/  IMAD.X R13, R15, 0x1, R0.reuse, P0 ;  /* 0x000000010f0d7824 */ /* 0x100fe200000e0600 */
[----:B------:R4:W-:Y:S03]  /*82d0*/  LDGSTS.E.BYPASS.LTC128B.128 [R169+0x6000], desc[UR16][R14.64] ;  /* 0x060000000ea97fae */ /* 0x0009e6000b981a10 */
[----:B------:R-:W-:Y:S01]  /*82e0*/  IMAD.X R11, R13, 0x1, R0, P1 ;  /* 0x000000010d0b7824 */ /* 0x000fe200008e0600 */
[----:B------:R-:W-:Y:S04]  /*82f0*/  LDGSTS.E.BYPASS.LTC128B.128 [R169+0x6800], desc[UR16][R12.64] ;  /* 0x068000000ca97fae */ /* 0x000fe8000b981a10 */
[----:B------:R-:W-:Y:S01]  /*8300*/  LDGSTS.E.BYPASS.LTC128B.128 [R169+0x7000], desc[UR16][R10.64] ;  /* 0x070000000aa97fae */ /* 0x000fe2000b981a10 */
[----:B-1----:R-:W-:Y:S01]  /*8310*/  IMAD.SHL.U32 R21, R21, 0x2, RZ ;  /* 0x0000000215157824 */ /* 0x002fe200078e00ff */
[----:B--2---:R-:W-:-:S04]  /*8320*/  IADD3 R8, P0, PT, R10, R2, RZ ;  /* 0x000000020a087210 */ /* 0x004fc80007f1e0ff */
[----:B------:R-:W-:Y:S02]  /*8330*/  LOP3.LUT R21, R21, 0x6, RZ, 0xc0, !PT ;  /* 0x0000000615157812 */ /* 0x000fe400078ec0ff */
[----:B---3--:R-:W-:Y:S01]  /*8340*/  IADD3 R6, P1, PT, R8, R2, RZ ;  /* 0x0000000208067210 */ /* 0x008fe20007f3e0ff */
[----:B------:R-:W-:-:S03]  /*8350*/  IMAD.X R9, R11, 0x1, R0, P0 ;  /* 0x000000010b097824 */ /* 0x000fc600000e0600 */
[----:B----4-:R-:W-:Y:S01]  /*8360*/  IADD3 R14, P0, PT, R6, R2, RZ ;  /* 0x00000002060e7210 */ /* 0x010fe20007f1e0ff */
[--C-:B------:R-:W-:Y:S01]  /*8370*/  IMAD.X R7, R9, 0x1, R0.reuse, P1 ;  /* 0x0000000109077824 */ /* 0x100fe200008e0600 */
[----:B------:R1:W-:Y:S03]  /*8380*/  LDGSTS.E.BYPASS.LTC128B.128 [R169+0x7800], desc[UR16][R8.64] ;  /* 0x0780000008a97fae */ /* 0x0003e6000b981a10 */
[----:B------:R-:W-:Y:S01]  /*8390*/  IMAD.X R15, R7, 0x1, R0, P0 ;  /* 0x00000001070f7824 */ /* 0x000fe200000e0600 */
[----:B------:R2:W-:Y:S01]  /*83a0*/  LDGSTS.E.BYPASS.LTC128B.128 [R169+0x8000], desc[UR16][R6.64] ;  /* 0x0800000006a97fae */ /* 0x0005e2000b981a10 */
[----:B------:R-:W-:-:S03]  /*83b0*/  PRMT R0, R21, 0x6540, R213 ;  /* 0x0000654015007816 */ /* 0x000fc600000000d5 */
[----:B------:R3:W-:Y:S02]  /*83c0*/  LDGSTS.E.BYPASS.LTC128B.128 [R169+0x8800], desc[UR16][R14.64] ;  /* 0x088000000ea97fae */ /* 0x0007e4000b981a10 */
[----:B------:R-:W-:Y:S02]  /*83d0*/  VIADD R2, R0, 0xfffffe01 ;  /* 0xfffffe0100027836 */ /* 0x000fe40000000000 */
[----:B------:R-:W-:Y:S03]  /*83e0*/  LDSM.16.M88.4 R16, [R164+0x1000] ;  /* 0x00100000a410783b */ /* 0x000fe60000000200 */
[C---:B------:R-:W-:Y:S01]  /*83f0*/  ISETP.GE.AND P0, PT, R2.reuse, R4, PT ;  /* 0x000000040200720c */ /* 0x040fe20003f06270 */
[----:B------:R-:W-:Y:S01]  /*8400*/  LDSM.16.M88.4 R32, [R165+0x1000] ;  /* 0x00100000a520783b */ /* 0x000fe20000000200 */
[----:B------:R-:W-:Y:S01]  /*8410*/  ISETP.GE.AND P6, PT, R2, R5, PT ;  /* 0x000000050200720c */ /* 0x000fe20003fc6270 */
[----:B------:R-:W-:-:S02]  /*8420*/  VIADD R2, R0, 0xfffffe09 ;  /* 0xfffffe0900027836 */ /* 0x000fc40000000000 */
[----:B------:R-:W-:Y:S03]  /*8430*/  LDSM.16.M88.4 R40, [R164+0x1400] ;  /* 0x00140000a428783b */ /* 0x000fe60000000200 */
[----:B------:R-:W-:Y:S01]  /*8440*/  ISETP.GE.AND P5, PT, R2, R4, PT ;  /* 0x000000040200720c */ /* 0x000fe20003fa6270 */
[----:B------:R-:W-:Y:S04]  /*8450*/  LDSM.16.M88.4 R36, [R165+0x1400] ;  /* 0x00140000a524783b */ /* 0x000fe80000000200 */
[----:B-1----:R-:W-:Y:S01]  /*8460*/  LDSM.16.M88.4 R8, [R167] ;  /* 0x00000000a708783b */ /* 0x002fe20000000200 */
[----:B--2---:R-:W-:-:S03]  /*8470*/  VIADD R6, R0, 0xfffffe00 ;  /* 0xfffffe0000067836 */ /* 0x004fc60000000000 */
[----:B------:R-:W-:Y:S04]  /*8480*/  LDSM.16.M88.4 R48, [R164+0x1800] ;  /* 0x00180000a430783b */ /* 0x000fe80000000200 */
[----:B---3--:R-:W1:Y:S01]  /*8490*/  LDSM.16.M88.4 R12, [R166] ;  /* 0x00000000a60c783b */ /* 0x008e620000000200 */
[C---:B------:R-:W-:Y:S02]  /*84a0*/  ISETP.GE.AND P2, PT, R6.reuse, R4, PT ;  /* 0x000000040600720c */ /* 0x040fe40003f46270 */
[----:B------:R-:W-:Y:S01]  /*84b0*/  ISETP.GE.AND P1, PT, R6, R5, PT ;  /* 0x000000050600720c */ /* 0x000fe20003f26270 */
[----:B------:R-:W2:Y:S01]  /*84c0*/  LDSM.16.M88.4 R44, [R165+0x1800] ;  /* 0x00180000a52c783b */ /* 0x000ea20000000200 */
[----:B------:R-:W-:-:S03]  /*84d0*/  VIADD R6, R0, 0xfffffe08 ;  /* 0xfffffe0800067836 */ /* 0x000fc60000000000 */
[----:B------:R-:W0:Y:S02]  /*84e0*/  LDGDEPBAR ;  /* 0x00000000000079af */ /* 0x000e240000000000 */
[C---:B------:R-:W-:Y:S02]  /*84f0*/  ISETP.GE.AND P3, PT, R6.reuse, R4, PT ;  /* 0x000000040600720c */ /* 0x040fe40003f66270 */
[----:B------:R-:W-:Y:S01]  /*8500*/  ISETP.GE.AND P4, PT, R6, R5, PT ;  /* 0x000000050600720c */ /* 0x000fe20003f86270 */
[----:B------:R-:W-:Y:S01]  /*8510*/  VIADD R6, R0, 0xfffffe18 ;  /* 0xfffffe1800067836 */ /* 0x000fe20000000000 */
[C---:B-1----:R-:W-:Y:S08]  /*8520*/  HMMA.16816.F32 R24, R12.reuse, R16, RZ ;  /* 0x000000100c18723c */ /* 0x042ff000000018ff */
[----:B------:R-:W-:-:S12]  /*8530*/  HMMA.16816.F32 R16, R12, R18, RZ ;  /* 0x000000120c10723c */ /* 0x000fd800000018ff */
[----:B------:R-:W-:Y:S08]  /*8540*/  HMMA.16816.F32 R28, R8, R32, R24 ;  /* 0x00000020081c723c */ /* 0x000ff00000001818 */
[----:B------:R-:W-:Y:S08]  /*8550*/  HMMA.16816.F32 R24, R12, R40, RZ ;  /* 0x000000280c18723c */ /* 0x000ff000000018ff */
[C---:B------:R-:W-:Y:S03]  /*8560*/  HMMA.16816.F32 R16, R8.reuse, R34, R16 ;  /* 0x000000220810723c */ /* 0x040fe60000001810 */
[----:B------:R-:W-:Y:S01]  /*8570*/  FMUL.FTZ R28, R28, UR10 ;  /* 0x0000000a1c1c7c20 */ /* 0x000fe20008410000 */
[----:B------:R-:W-:Y:S01]  /*8580*/  FMUL.FTZ R29, R29, UR10 ;  /* 0x0000000a1d1d7c20 */ /* 0x000fe20008410000 */
[----:B------:R-:W-:Y:S01]  /*8590*/  FMUL.FTZ R30, R30, UR10 ;  /* 0x0000000a1e1e7c20 */ /* 0x000fe20008410000 */
[----:B------:R-:W-:Y:S01]  /*85a0*/  FMUL.FTZ R31, R31, UR10 ;  /* 0x0000000a1f1f7c20 */ /* 0x000fe20008410000 */
[----:B------:R-:W1:Y:S05]  /*85b0*/  MUFU.TANH R96, R28 ;  /* 0x0000001c00607308 */ /* 0x000e6a0000002400 */
[----:B------:R-:W-:Y:S03]  /*85c0*/  HMMA.16816.F32 R32, R8, R36, R24 ;  /* 0x000000240820723c */ /* 0x000fe60000001818 */
[----:B------:R-:W3:Y:S04]  /*85d0*/  MUFU.TANH R92, R29 ;  /* 0x0000001d005c7308 */ /* 0x000ee80000002400 */
[----:B------:R-:W-:Y:S01]  /*85e0*/  FMUL.FTZ R16, R16, UR10 ;  /* 0x0000000a10107c20 */ /* 0x000fe20008410000 */
[----:B------:R-:W-:Y:S01]  /*85f0*/  HMMA.16816.F32 R24, R12, R42, RZ ;  /* 0x0000002a0c18723c */ /* 0x000fe200000018ff */
[----:B------:R-:W-:Y:S01]  /*8600*/  FMUL.FTZ R17, R17, UR10 ;  /* 0x0000000a11117c20 */ /* 0x000fe20008410000 */
[----:B------:R-:W-:Y:S01]  /*8610*/  FMUL.FTZ R18, R18, UR10 ;  /* 0x0000000a12127c20 */ /* 0x000fe20008410000 */
[----:B------:R-:W-:Y:S01]  /*8620*/  FMUL.FTZ R19, R19, UR10 ;  /* 0x0000000a13137c20 */ /* 0x000fe20008410000 */
[----:B------:R-:W4:Y:S01]  /*8630*/  MUFU.TANH R95, R16 ;  /* 0x00000010005f7308 */ /* 0x000f220000002400 */
[----:B------:R-:W-:Y:S01]  /*8640*/  LDSM.16.M88.4 R40, [R165+0x1c00] ;  /* 0x001c0000a528783b */ /* 0x000fe20000000200 */
[----:B-1----:R-:W-:-:S02]  /*8650*/  FSEL R96, R96, -INF , !P2 ;  /* 0xff80000060607808 */ /* 0x002fc40005000000 */
[-C--:B------:R-:W-:Y:S01]  /*8660*/  ISETP.GE.AND P2, PT, R2, R5.reuse, PT ;  /* 0x000000050200720c */ /* 0x080fe20003f46270 */
[----:B------:R-:W-:Y:S02]  /*8670*/  VIADD R2, R0, 0xfffffe10 ;  /* 0xfffffe1000027836 */ /* 0x000fe40000000000 */
[----:B------:R-:W-:Y:S01]  /*8680*/  FMUL.FTZ R32, R32, UR10 ;  /* 0x0000000a20207c20 */ /* 0x000fe20008410000 */
[----:B------:R-:W1:Y:S01]  /*8690*/  MUFU.TANH R94, R17 ;  /* 0x00000011005e7308 */ /* 0x000e620000002400 */
[----:B------:R-:W-:Y:S01]  /*86a0*/  FMUL.FTZ R33, R33, UR10 ;  /* 0x0000000a21217c20 */ /* 0x000fe20008410000 */
[----:B------:R-:W-:Y:S01]  /*86b0*/  FMUL.FTZ R34, R34, UR10 ;  /* 0x0000000a22227c20 */ /* 0x000fe20008410000 */
[----:B------:R-:W-:Y:S01]  /*86c0*/  FMUL.FTZ R35, R35, UR10 ;  /* 0x0000000a23237c20 */ /* 0x000fe20008410000 */
[----:B---3--:R-:W-:Y:S02]  /*86d0*/  FSEL R92, R92, -INF , !P0 ;  /* 0xff8000005c5c7808 */ /* 0x008fe40004000000 */
[----:B------:R-:W-:-:S02]  /*86e0*/  ISETP.GE.AND P0, PT, R2, R5, PT ;  /* 0x000000050200720c */ /* 0x000fc40003f06270 */
[----:B------:R-:W3:Y:S01]  /*86f0*/  MUFU.TANH R108, R18 ;  /* 0x00000012006c7308 */ /* 0x000ee20000002400 */
[----:B----4-:R-:W-:-:S07]  /*8700*/  FSEL R95, R95, -INF , !P3 ;  /* 0xff8000005f5f7808 */ /* 0x010fce0005800000 */
[----:B------:R4:W5:Y:S01]  /*8710*/  MUFU.TANH R110, R19 ;  /* 0x00000013006e7308 */ /* 0x0009620000002400 */
[----:B-1----:R-:W-:Y:S02]  /*8720*/  FSEL R94, R94, -INF , !P5 ;  /* 0xff8000005e5e7808 */ /* 0x002fe40006800000 */
[----:B------:R-:W-:-:S05]  /*8730*/  ISETP.GE.AND P5, PT, R6, R5, PT ;  /* 0x000000050600720c */ /* 0x000fca0003fa6270 */
[----:B------:R-:W1:Y:S01]  /*8740*/  MUFU.TANH R106, R30 ;  /* 0x0000001e006a7308 */ /* 0x000e620000002400 */
[----:B---3--:R-:W-:Y:S02]  /*8750*/  FSEL R108, R108, -INF , !P4 ;  /* 0xff8000006c6c7808 */ /* 0x008fe40006000000 */
[----:B------:R-:W-:Y:S01]  /*8760*/  ISETP.GE.AND P4, PT, R6, R4, PT ;  /* 0x000000040600720c */ /* 0x000fe20003f86270 */
[----:B------:R-:W-:-:S04]  /*8770*/  VIADD R6, R0, 0xfffffe20 ;  /* 0xfffffe2000067836 */ /* 0x000fc80000000000 */
[----:B------:R3:W2:Y:S01]  /*8780*/  MUFU.TANH R105, R31 ;  /* 0x0000001f00697308 */ /* 0x0006a20000002400 */
[----:B----4-:R-:W-:Y:S01]  /*8790*/  HMMA.16816.F32 R16, R12, R48, RZ ;  /* 0x000000300c10723c */ /* 0x010fe200000018ff */
[----:B-----5:R-:W-:-:S06]  /*87a0*/  FSEL R110, R110, -INF , !P2 ;  /* 0xff8000006e6e7808 */ /* 0x020fcc0005000000 */
[----:B------:R-:W4:Y:S01]  /*87b0*/  MUFU.TANH R93, R32 ;  /* 0x00000020005d7308 */ /* 0x000f220000002400 */
[----:B-1----:R-:W-:Y:S02]  /*87c0*/  FSEL R106, R106, -INF , !P1 ;  /* 0xff8000006a6a7808 */ /* 0x002fe40004800000 */
[----:B------:R-:W-:Y:S01]  /*87d0*/  ISETP.GE.AND P1, PT, R2, R4, PT ;  /* 0x000000040200720c */ /* 0x000fe20003f26270 */
[----:B------:R-:W-:-:S04]  /*87e0*/  VIADD R2, R0, 0xfffffe11 ;  /* 0xfffffe1100027836 */ /* 0x000fc80000000000 */
[----:B------:R-:W1:Y:S01]  /*87f0*/  MUFU.TANH R87, R33 ;  /* 0x0000002100577308 */ /* 0x000e620000002400 */
[----:B---3--:R-:W-:Y:S01]  /*8800*/  HMMA.16816.F32 R28, R8, R38, R24 ;  /* 0x00000026081c723c */ /* 0x008fe20000001818 */
[----:B------:R-:W3:Y:S01]  /*8810*/  LDSM.16.M88.4 R36, [R164+0x1c00] ;  /* 0x001c0000a424783b */ /* 0x000ee20000000200 */
[----:B--2---:R-:W-:Y:S02]  /*8820*/  FSEL R105, R105, -INF , !P6 ;  /* 0xff80000069697808 */ /* 0x004fe40007000000 */
[C---:B------:R-:W-:Y:S02]  /*8830*/  ISETP.GE.AND P6, PT, R2.reuse, R4, PT ;  /* 0x000000040200720c */ /* 0x040fe40003fc6270 */
[----:B------:R-:W-:Y:S01]  /*8840*/  ISETP.GE.AND P3, PT, R2, R5, PT ;  /* 0x000000050200720c */ /* 0x000fe20003f66270 */
[----:B------:R-:W2:Y:S01]  /*8850*/  MUFU.TANH R109, R34 ;  /* 0x00000022006d7308 */ /* 0x000ea20000002400 */
[----:B------:R-:W-:Y:S01]  /*8860*/  HMMA.16816.F32 R24, R12, R50, RZ ;  /* 0x000000320c18723c */ /* 0x000fe200000018ff */
[----:B------:R-:W-:Y:S01]  /*8870*/  LDSM.16.M88.4 R48, [R164+0x2400] ;  /* 0x00240000a430783b */ /* 0x000fe20000000200 */
[----:B------:R-:W-:Y:S01]  /*8880*/  VIADD R2, R0, 0xfffffe19 ;  /* 0xfffffe1900027836 */ /* 0x000fe20000000000 */
[----:B----4-:R-:W-:-:S04]  /*8890*/  FSEL R93, R93, -INF , !P1 ;  /* 0xff8000005d5d7808 */ /* 0x010fc80004800000 */
[----:B------:R4:W5:Y:S01]  /*88a0*/  MUFU.TANH R107, R35 ;  /* 0x00000023006b7308 */ /* 0x0009620000002400 */
[----:B------:R-:W-:Y:S01]  /*88b0*/  HMMA.16816.F32 R16, R8, R44, R16 ;  /* 0x0000002c0810723c */ /* 0x000fe20000001810 */
[----:B------:R-:W-:Y:S02]  /*88c0*/  ISETP.GE.AND P2, PT, R2, R4, PT ;  /* 0x000000040200720c */ /* 0x000fe40003f46270 */
[----:B------:R-:W-:Y:S01]  /*88d0*/  FMUL.FTZ R28, R28, UR10 ;  /* 0x0000000a1c1c7c20 */ /* 0x000fe20008410000 */
[----:B------:R-:W-:Y:S01]  /*88e0*/  FMUL.FTZ R29, R29, UR10 ;  /* 0x0000000a1d1d7c20 */ /* 0x000fe20008410000 */
[----:B------:R-:W-:Y:S01]  /*88f0*/  FMUL.FTZ R30, R30, UR10 ;  /* 0x0000000a1e1e7c20 */ /* 0x000fe20008410000 */
[----:B------:R-:W-:Y:S01]  /*8900*/  FMUL.FTZ R31, R31, UR10 ;  /* 0x0000000a1f1f7c20 */ /* 0x000fe20008410000 */
[----:B------:R-:W3:Y:S01]  /*8910*/  MUFU.TANH R86, R28 ;  /* 0x0000001c00567308 */ /* 0x000ee20000002400 */
[----:B------:R-:W-:Y:S01]  /*8920*/  ISETP.GE.AND P1, PT, R2, R5, PT ;  /* 0x000000050200720c */ /* 0x000fe20003f26270 */
[----:B------:R-:W-:Y:S01]  /*8930*/  VIADD R2, R0, 0xfffffe21 ;  /* 0xfffffe2100027836 */ /* 0x000fe20000000000 */
[----:B-1----:R-:W-:-:S02]  /*8940*/  FSEL R87, R87, -INF , !P6 ;  /* 0xff80000057577808 */ /* 0x002fc40007000000 */
[----:B------:R-:W-:Y:S02]  /*8950*/  ISETP.GE.AND P6, PT, R6, R5, PT ;  /* 0x000000050600720c */ /* 0x000fe40003fc6270 */
[----:B--2---:R-:W-:Y:S01]  /*8960*/  FSEL R109, R109, -INF , !P0 ;  /* 0xff8000006d6d7808 */ /* 0x004fe20004000000 */
[----:B------:R-:W1:Y:S01]  /*8970*/  MUFU.TANH R85, R29 ;  /* 0x0000001d00557308 */ /* 0x000e620000002400 */
[----:B----4-:R-:W-:Y:S01]  /*8980*/  HMMA.16816.F32 R32, R8, R46, R24 ;  /* 0x0000002e0820723c */ /* 0x010fe20000001818 */
[----:B------:R-:W2:Y:S01]  /*8990*/  LDSM.16.M88.4 R44, [R164+0x2000] ;  /* 0x00200000a42c783b */ /* 0x000ea20000000200 */
[----:B-----5:R-:W-:Y:S01]  /*89a0*/  FSEL R107, R107, -INF , !P3 ;  /* 0xff8000006b6b7808 */ /* 0x020fe20005800000 */
[----:B------:R-:W-:Y:S01]  /*89b0*/  FMUL.FTZ R16, R16, UR10 ;  /* 0x0000000a10107c20 */ /* 0x000fe20008410000 */
[----:B------:R-:W-:Y:S01]  /*89c0*/  FMUL.FTZ R17, R17, UR10 ;  /* 0x0000000a11117c20 */ /* 0x000fe20008410000 */
[----:B------:R-:W-:Y:S01]  /*89d0*/  FMUL.FTZ R18, R18, UR10 ;  /* 0x0000000a12127c20 */ /* 0x000fe20008410000 */
[----:B------:R-:W-:Y:S01]  /*89e0*/  FMUL.FTZ R19, R19, UR10 ;  /* 0x0000000a13137c20 */ /* 0x000fe20008410000 */
[----:B------:R-:W4:Y:S01]  /*89f0*/  MUFU.TANH R84, R16 ;  /* 0x0000001000547308 */ /* 0x000f220000002400 */
[----:B---3--:R-:W-:Y:S01]  /*8a00*/  FSEL R86, R86, -INF , !P4 ;  /* 0xff80000056567808 */ /* 0x008fe20006000000 */
[----:B------:R-:W-:Y:S01]  /*8a10*/  HMMA.16816.F32 R24, R12, R36, RZ ;  /* 0x000000240c18723c */ /* 0x000fe200000018ff */
[----:B------:R-:W-:-:S02]  /*8a20*/  ISETP.GE.AND P3, PT, R2, R4, PT ;  /* 0x000000040200720c */ /* 0x000fc40003f66270 */
[-C--:B------:R-:W-:Y:S01]  /*8a30*/  ISETP.GE.AND P4, PT, R2, R5.reuse, PT ;  /* 0x000000050200720c */ /* 0x080fe20003f86270 */
[----:B------:R-:W-:Y:S01]  /*8a40*/  VIADD R2, R0, 0xfffffe28 ;  /* 0xfffffe2800027836 */ /* 0x000fe20000000000 */
[----:B------:R-:W-:Y:S01]  /*8a50*/  ISETP.GE.AND P0, PT, R6, R4, PT ;  /* 0x000000040600720c */ /* 0x000fe20003f06270 */
[----:B------:R-:W3:Y:S01]  /*8a60*/  MUFU.TANH R83, R17 ;  /* 0x0000001100537308 */ /* 0x000ee20000002400 */
[----:B-1----:R-:W-:Y:S01]  /*8a70*/  FSEL R85, R85, -INF , !P2 ;  /* 0xff80000055557808 */ /* 0x002fe20005000000 */
[----:B------:R-:W-:Y:S01]  /*8a80*/  VIADD R6, R0, 0xfffffe29 ;  /* 0xfffffe2900067836 */ /* 0x000fe20000000000 */
[----:B------:R-:W-:Y:S01]  /*8a90*/  ISETP.GE.AND P2, PT, R2, R5, PT ;  /* 0x000000050200720c */ /* 0x000fe20003f46270 */
[----:B------:R-:W-:Y:S01]  /*8aa0*/  FMUL.FTZ R32, R32, UR10 ;  /* 0x0000000a20207c20 */ /* 0x000fe20008410000 */
[----:B------:R-:W-:Y:S01]  /*8ab0*/  FMUL.FTZ R33, R33, UR10 ;  /* 0x0000000a21217c20 */ /* 0x000fe20008410000 */
[----:B------:R-:W-:Y:S01]  /*8ac0*/  FMUL.FTZ R34, R34, UR10 ;  /* 0x0000000a22227c20 */ /* 0x000fe20008410000 */
[----:B------:R-:W-:Y:S01]  /*8ad0*/  FMUL.FTZ R35, R35, UR10 ;  /* 0x0000000a23237c20 */ /* 0x000fe20008410000 */
[----:B------:R-:W1:Y:S01]  /*8ae0*/  MUFU.TANH R118, R18 ;  /* 0x0000001200767308 */ /* 0x000e620000002400 */
[----:B----4-:R-:W-:-:S02]  /*8af0*/  FSEL R84, R84, -INF , !P0 ;  /* 0xff80000054547808 */ /* 0x010fc40004000000 */
[----:B------:R-:W-:-:S05]  /*8b00*/  ISETP.GE.AND P0, PT, R6, R5, PT ;  /* 0x000000050600720c */ /* 0x000fca0003f06270 */
[----:B------:R4:W5:Y:S01]  /*8b10*/  MUFU.TANH R120, R19 ;  /* 0x0000001300787308 */ /* 0x0009620000002400 */
[----:B---3--:R-:W-:-:S07]  /*8b20*/  FSEL R83, R83, -INF , !P3 ;  /* 0xff80000053537808 */ /* 0x008fce0005800000 */
[----:B------:R-:W3:Y:S01]  /*8b30*/  MUFU.TANH R111, R30 ;  /* 0x0000001e006f7308 */ /* 0x000ee20000002400 */
[----:B-1----:R-:W-:-:S07]  /*8b40*/  FSEL R118, R118, -INF , !P6 ;  /* 0xff80000076767808 */ /* 0x002fce0007000000 */
[----:B------:R1:W2:Y:S01]  /*8b50*/  MUFU.TANH R114, R31 ;  /* 0x0000001f00727308 */ /* 0x0002a20000002400 */
[----:B----4-:R-:W-:Y:S01]  /*8b60*/  HMMA.16816.F32 R16, R12, R38, RZ ;  /* 0x000000260c10723c */ /* 0x010fe200000018ff */
[----:B------:R-:W4:Y:S01]  /*8b70*/  LDSM.16.M88.4 R36, [R165+0x2000] ;  /* 0x00200000a524783b */ /* 0x000f220000000200 */
[----:B-----5:R-:W-:-:S05]  /*8b80*/  FSEL R120, R120, -INF , !P4 ;  /* 0xff80000078787808 */ /* 0x020fca0006000000 */
[----:B------:R-:W5:Y:S01]  /*8b90*/  MUFU.TANH R81, R32 ;  /* 0x0000002000517308 */ /* 0x000f620000002400 */
[----:B---3--:R-:W-:Y:S02]  /*8ba0*/  FSEL R111, R111, -INF , !P5 ;  /* 0xff8000006f6f7808 */ /* 0x008fe40006800000 */
[----:B------:R-:W-:Y:S01]  /*8bb0*/  ISETP.GE.AND P5, PT, R2, R4, PT ;  /* 0x000000040200720c */ /* 0x000fe20003fa6270 */
[----:B------:R-:W-:-:S04]  /*8bc0*/  VIADD R2, R0, 0xfffffe30 ;  /* 0xfffffe3000027836 */ /* 0x000fc80000000000 */
[----:B------:R-:W-:Y:S01]  /*8bd0*/  MUFU.TANH R80, R33 ;  /* 0x0000002100507308 */ /* 0x000fe20000002400 */
[C---:B-1----:R-:W-:Y:S01]  /*8be0*/  HMMA.16816.F32 R28, R8.reuse, R40, R24 ;  /* 0x00000028081c723c */ /* 0x042fe20000001818 */
[C---:B------:R-:W-:Y:S02]  /*8bf0*/  ISETP.GE.AND P6, PT, R2.reuse, R4, PT ;  /* 0x000000040200720c */ /* 0x040fe40003fc6270 */
[----:B------:R-:W-:Y:S01]  /*8c00*/  ISETP.GE.AND P3, PT, R2, R5, PT ;  /* 0x000000050200720c */ /* 0x000fe20003f66270 */
[----:B------:R-:W-:Y:S01]  /*8c10*/  VIADD R2, R0, 0xfffffe31 ;  /* 0xfffffe3100027836 */ /* 0x000fe20000000000 */
[----:B--2---:R-:W-:Y:S02]  /*8c20*/  FSEL R114, R114, -INF , !P1 ;  /* 0xff80000072727808 */ /* 0x004fe40004800000 */
[----:B------:R-:W1:Y:S01]  /*8c30*/  MUFU.TANH R119, R34 ;  /* 0x0000002200777308 */ /* 0x000e620000002400 */
[----:B------:R-:W-:Y:S01]  /*8c40*/  HMMA.16816.F32 R16, R8, R42, R16 ;  /* 0x0000002a0810723c */ /* 0x000fe20000001810 */
[----:B------:R-:W2:Y:S01]  /*8c50*/  LDSM.16.M88.4 R40, [R165+0x2400] ;  /* 0x00240000a528783b */ /* 0x000ea20000000200 */
[----:B-----5:R-:W-:-:S02]  /*8c60*/  FSEL R81, R81, -INF , !P5 ;  /* 0xff80000051517808 */ /* 0x020fc40006800000 */
[CC--:B------:R-:W-:Y:S02]  /*8c70*/  ISETP.GE.AND P4, PT, R2.reuse, R4.reuse, PT ;  /* 0x000000040200720c */ /* 0x0c0fe40003f86270 */
[----:B------:R-:W-:Y:S01]  /*8c80*/  ISETP.GE.AND P5, PT, R2, R5, PT ;  /* 0x000000050200720c */ /* 0x000fe20003fa6270 */
[----:B------:R4:W3:Y:S01]  /*8c90*/  MUFU.TANH R121, R35 ;  /* 0x0000002300797308 */ /* 0x0008e20000002400 */
[----:B------:R-:W-:Y:S01]  /*8ca0*/  HMMA.16816.F32 R24, R12, R44, RZ ;  /* 0x0000002c0c18723c */ /* 0x000fe200000018ff */
[-C--:B------:R-:W-:Y:S01]  /*8cb0*/  ISETP.GE.AND P1, PT, R6, R4.reuse, PT ;  /* 0x000000040600720c */ /* 0x080fe20003f26270 */
[----:B------:R-:W-:Y:S02]  /*8cc0*/  VIADD R2, R0, 0xfffffe38 ;  /* 0xfffffe3800027836 */ /* 0x000fe40000000000 */
[----:B------:R-:W-:Y:S01]  /*8cd0*/  FMUL.FTZ R28, R28, UR10 ;  /* 0x0000000a1c1c7c20 */ /* 0x000fe20008410000 */
[----:B------:R-:W-:Y:S01]  /*8ce0*/  FMUL.FTZ R29, R29, UR10 ;  /* 0x0000000a1d1d7c20 */ /* 0x000fe20008410000 */
[----:B------:R-:W-:Y:S01]  /*8cf0*/  FMUL.FTZ R30, R30, UR10 ;  /* 0x0000000a1e1e7c20 */ /* 0x000fe20008410000 */
[----:B------:R-:W-:Y:S01]  /*8d00*/  FMUL.FTZ R31, R31, UR10 ;  /* 0x0000000a1f1f7c20 */ /* 0x000fe20008410000 */
[----:B------:R-:W5:Y:S01]  /*8d10*/  MUFU.TANH R79, R28 ;  /* 0x0000001c004f7308 */ /* 0x000f620000002400 */
[----:B-1----:R-:W-:Y:S01]  /*8d20*/  FSEL R119, R119, -INF , !P2 ;  /* 0xff80000077777808 */ /* 0x002fe20005000000 */
[----:B------:R-:W-:Y:S01]  /*8d30*/  VIADD R6, R0, 0xfffffe39 ;  /* 0xfffffe3900067836 */ /* 0x000fe20000000000 */
[----:B------:R-:W-:Y:S01]  /*8d40*/  FSEL R80, R80, -INF , !P1 ;  /* 0xff80000050507808 */ /* 0x000fe20004800000 */
[----:B------:R-:W-:Y:S01]  /*8d50*/  FMUL.FTZ R16, R16, UR10 ;  /* 0x0000000a10107c20 */ /* 0x000fe20008410000 */
[----:B------:R-:W-:Y:S01]  /*8d60*/  FMUL.FTZ R17, R17, UR10 ;  /* 0x0000000a11117c20 */ /* 0x000fe20008410000 */
[----:B------:R-:W-:Y:S01]  /*8d70*/  FMUL.FTZ R18, R18, UR10 ;  /* 0x0000000a12127c20 */ /* 0x000fe20008410000 */
[----:B------:R-:W-:Y:S01]  /*8d80*/  FMUL.FTZ R19, R19, UR10 ;  /* 0x0000000a13137c20 */ /* 0x000fe20008410000 */
[----:B------:R-:W1:Y:S01]  /*8d90*/  MUFU.TANH R76, R16 ;  /* 0x00000010004c7308 */ /* 0x000e620000002400 */
[----:B------:R-:W-:-:S02]  /*8da0*/  ISETP.GE.AND P2, PT, R2, R4, PT ;  /* 0x000000040200720c */ /* 0x000fc40003f46270 */
[-C--:B------:R-:W-:Y:S01]  /*8db0*/  ISETP.GE.AND P1, PT, R2, R5.reuse, PT ;  /* 0x000000050200720c */ /* 0x080fe20003f26270 */
[----:B------:R-:W-:Y:S01]  /*8dc0*/  VIADD R2, R0, 0xfffffe40 ;  /* 0xfffffe4000027836 */ /* 0x000fe20000000000 */
[----:B----4-:R-:W-:Y:S01]  /*8dd0*/  HMMA.16816.F32 R32, R8, R36, R24 ;  /* 0x000000240820723c */ /* 0x010fe20000001818 */
[----:B---3--:R-:W-:Y:S02]  /*8de0*/  FSEL R121, R121, -INF , !P0 ;  /* 0xff80000079797808 */ /* 0x008fe40004000000 */
[----:B------:R-:W3:Y:S01]  /*8df0*/  MUFU.TANH R74, R17 ;  /* 0x00000011004a7308 */ /* 0x000ee20000002400 */
[----:B-----5:R-:W-:Y:S02]  /*8e00*/  FSEL R79, R79, -INF , !P6 ;  /* 0xff8000004f4f7808 */ /* 0x020fe40007000000 */
[C---:B------:R-:W-:Y:S02]  /*8e10*/  ISETP.GE.AND P0, PT, R6.reuse, R4, PT ;  /* 0x000000040600720c */ /* 0x040fe40003f06270 */
[----:B------:R-:W-:Y:S01]  /*8e20*/  HMMA.16816.F32 R24, R12, R46, RZ ;  /* 0x0000002e0c18723c */ /* 0x000fe200000018ff */
[----:B------:R-:W4:Y:S01]  /*8e30*/  LDSM.16.M88.4 R44, [R164+0x2800] ;  /* 0x00280000a42c783b */ /* 0x000f220000000200 */
[----:B------:R-:W-:Y:S01]  /*8e40*/  ISETP.GE.AND P6, PT, R6, R5, PT ;  /* 0x000000050600720c */ /* 0x000fe20003fc6270 */
[----:B------:R-:W5:Y:S01]  /*8e50*/  MUFU.TANH R127, R18 ;  /* 0x00000012007f7308 */ /* 0x000f620000002400 */
[----:B-1----:R-:W-:Y:S01]  /*8e60*/  FSEL R76, R76, -INF , !P2 ;  /* 0xff8000004c4c7808 */ /* 0x002fe20005000000 */
[----:B------:R-:W-:-:S06]  /*8e70*/  VIADD R6, R0, 0xfffffe48 ;  /* 0xfffffe4800067836 */ /* 0x000fcc0000000000 */
[----:B------:R1:W2:Y:S01]  /*8e80*/  MUFU.TANH R126, R19 ;  /* 0x00000013007e7308 */ /* 0x0002a20000002400 */
[----:B------:R-:W-:Y:S01]  /*8e90*/  FMUL.FTZ R32, R32, UR10 ;  /* 0x0000000a20207c20 */ /* 0x000fe20008410000 */
[----:B------:R-:W-:Y:S01]  /*8ea0*/  FMUL.FTZ R33, R33, UR10 ;  /* 0x0000000a21217c20 */ /* 0x000fe20008410000 */
[----:B------:R-:W-:Y:S01]  /*8eb0*/  FMUL.FTZ R34, R34, UR10 ;  /* 0x0000000a22227c20 */ /* 0x000fe20008410000 */
[----:B------:R-:W-:Y:S01]  /*8ec0*/  FMUL.FTZ R35, R35, UR10 ;  /* 0x0000000a23237c20 */ /* 0x000fe20008410000 */
[----:B---3--:R-:W-:Y:S02]  /*8ed0*/  FSEL R74, R74, -INF , !P0 ;  /* 0xff8000004a4a7808 */ /* 0x008fe40004000000 */
[C---:B------:R-:W-:Y:S01]  /*8ee0*/  ISETP.GE.AND P0, PT, R6.reuse, R5, PT ;  /* 0x000000050600720c */ /* 0x040fe20003f06270 */
[----:B------:R-:W3:Y:S01]  /*8ef0*/  MUFU.TANH R78, R29 ;  /* 0x0000001d004e7308 */ /* 0x000ee20000002400 */
[----:B-----5:R-:W-:Y:S02]  /*8f00*/  FSEL R127, R127, -INF , !P1 ;  /* 0xff8000007f7f7808 */ /* 0x020fe40004800000 */
[----:B------:R-:W-:Y:S01]  /*8f10*/  ISETP.GE.AND P1, PT, R6, R4, PT ;  /* 0x000000040600720c */ /* 0x000fe20003f26270 */
[----:B------:R-:W-:-:S04]  /*8f20*/  VIADD R6, R0, 0xfffffe49 ;  /* 0xfffffe4900067836 */ /* 0x000fc80000000000 */
[----:B------:R-:W5:Y:S01]  /*8f30*/  MUFU.TANH R124, R30 ;  /* 0x0000001e007c7308 */ /* 0x000f620000002400 */
[----:B-1----:R-:W-:Y:S01]  /*8f40*/  HMMA.16816.F32 R16, R12, R48, RZ ;  /* 0x000000300c10723c */ /* 0x002fe200000018ff */
[----:B--2---:R-:W-:Y:S02]  /*8f50*/  FSEL R126, R126, -INF , !P6 ;  /* 0xff8000007e7e7808 */ /* 0x004fe40007000000 */
[----:B------:R-:W-:-:S04]  /*8f60*/  ISETP.GE.AND P6, PT, R6, R4, PT ;  /* 0x000000040600720c */ /* 0x000fc80003fc6270 */
[----:B------:R-:W1:Y:S01]  /*8f70*/  MUFU.TANH R125, R31 ;  /* 0x0000001f007d7308 */ /* 0x000e620000002400 */
[----:B---3--:R-:W-:Y:S02]  /*8f80*/  FSEL R78, R78, -INF , !P4 ;  /* 0xff8000004e4e7808 */ /* 0x008fe40006000000 */
[----:B------:R-:W-:-:S05]  /*8f90*/  ISETP.GE.AND P4, PT, R2, R5, PT ;  /* 0x000000050200720c */ /* 0x000fca0003f86270 */
[----:B------:R-:W2:Y:S01]  /*8fa0*/  MUFU.TANH R73, R32 ;  /* 0x0000002000497308 */ /* 0x000ea20000002400 */
[----:B-----5:R-:W-:Y:S02]  /*8fb0*/  FSEL R124, R124, -INF , !P3 ;  /* 0xff8000007c7c7808 */ /* 0x020fe40005800000 */
[-C--:B------:R-:W-:Y:S01]  /*8fc0*/  ISETP.GE.AND P3, PT, R2, R4.reuse, PT ;  /* 0x000000040200720c */ /* 0x080fe20003f66270 */
[----:B------:R-:W-:Y:S01]  /*8fd0*/  VIADD R2, R0, 0xfffffe41 ;  /* 0xfffffe4100027836 */ /* 0x000fe20000000000 */
[----:B------:R-:W-:Y:S03]  /*8fe0*/  HMMA.16816.F32 R16, R8, R40, R16 ;  /* 0x000000280810723c */ /* 0x000fe60000001810 */
[----:B------:R-:W3:Y:S01]  /*8ff0*/  MUFU.TANH R72, R33 ;  /* 0x0000002100487308 */ /* 0x000ee20000002400 */
[----:B-1----:R-:W-:Y:S02]  /*9000*/  FSEL R125, R125, -INF , !P5 ;  /* 0xff8000007d7d7808 */ /* 0x002fe40006800000 */
[----:B------:R-:W-:-:S02]  /*9010*/  ISETP.GE.AND P5, PT, R2, R4, PT ;  /* 0x000000040200720c */ /* 0x000fc40003fa6270 */
[----:B------:R-:W-:Y:S01]  /*9020*/  HMMA.16816.F32 R28, R8, R38, R24 ;  /* 0x00000026081c723c */ /* 0x000fe20000001818 */
[----:B------:R-:W1:Y:S01]  /*9030*/  LDSM.16.M88.4 R36, [R165+0x2800] ;  /* 0x00280000a524783b */ /* 0x000e620000000200 */
[-C--:B------:R-:W-:Y:S01]  /*9040*/  ISETP.GE.AND P2, PT, R2, R5.reuse, PT ;  /* 0x000000050200720c */ /* 0x080fe20003f46270 */
[----:B------:R-:W5:Y:S01]  /*9050*/  MUFU.TANH R128, R34 ;  /* 0x0000002200807308 */ /* 0x000f620000002400 */
[----:B------:R-:W-:Y:S01]  /*9060*/  VIADD R2, R0, 0xfffffe50 ;  /* 0xfffffe5000027836 */ /* 0x000fe20000000000 */
[----:B--2---:R-:W-:Y:S02]  /*9070*/  FSEL R73, R73, -INF , !P3 ;  /* 0xff80000049497808 */ /* 0x004fe40005800000 */
[----:B------:R-:W-:Y:S01]  /*9080*/  ISETP.GE.AND P3, PT, R6, R5, PT ;  /* 0x000000050600720c */ /* 0x000fe20003f66270 */
[----:B------:R-:W-:Y:S01]  /*9090*/  HMMA.16816.F32 R24, R12, R50, RZ ;  /* 0x000000320c18723c */ /* 0x000fe200000018ff */
[----:B------:R-:W2:Y:S01]  /*90a0*/  LDSM.16.M88.4 R48, [R164+0x2c00] ;  /* 0x002c0000a430783b */ /* 0x000ea20000000200 */
[----:B------:R-:W-:Y:S01]  /*90b0*/  VIADD R6, R0, 0xfffffe59 ;  /* 0xfffffe5900067836 */ /* 0x000fe20000000000 */
[----:B------:R4:W4:Y:S01]  /*90c0*/  MUFU.TANH R130, R35 ;  /* 0x0000002300827308 */ /* 0x0009220000002400 */
[----:B------:R-:W-:Y:S01]  /*90d0*/  FMUL.FTZ R16, R16, UR10 ;  /* 0x0000000a10107c20 */ /* 0x000fe20008410000 */
[----:B------:R-:W-:Y:S01]  /*90e0*/  FMUL.FTZ R17, R17, UR10 ;  /* 0x0000000a11117c20 */ /* 0x000fe20008410000 */
[----:B------:R-:W-:Y:S01]  /*90f0*/  FMUL.FTZ R18, R18, UR10 ;  /* 0x0000000a12127c20 */ /* 0x000fe20008410000 */
[----:B------:R-:W-:Y:S01]  /*9100*/  FMUL.FTZ R19, R19, UR10 ;  /* 0x0000000a13137c20 */ /* 0x000fe20008410000 */
[----:B---3--:R-:W-:-:S02]  /*9110*/  FSEL R72, R72, -INF , !P5 ;  /* 0xff80000048487808 */ /* 0x008fc40006800000 */
[----:B------:R-:W-:Y:S01]  /*9120*/  ISETP.GE.AND P5, PT, R2, R5, PT ;  /* 0x000000050200720c */ /* 0x000fe20003fa6270 */
[----:B------:R-:W3:Y:S01]  /*9130*/  MUFU.TANH R69, R16 ;  /* 0x0000001000457308 */ /* 0x000ee20000002400 */
[----:B------:R-:W-:Y:S01]  /*9140*/  FMUL.FTZ R28, R28, UR10 ;  /* 0x0000000a1c1c7c20 */ /* 0x000fe20008410000 */
[----:B------:R-:W-:Y:S01]  /*9150*/  FMUL.FTZ R29, R29, UR10 ;  /* 0x0000000a1d1d7c20 */ /* 0x000fe20008410000 */
[----:B------:R-:W-:Y:S01]  /*9160*/  FMUL.FTZ R30, R30, UR10 ;  /* 0x0000000a1e1e7c20 */ /* 0x000fe20008410000 */
[----:B------:R-:W-:Y:S01]  /*9170*/  FMUL.FTZ R31, R31, UR10 ;  /* 0x0000000a1f1f7c20 */ /* 0x000fe20008410000 */
[----:B-----5:R-:W-:Y:S02]  /*9180*/  FSEL R128, R128, -INF , !P4 ;  /* 0xff80000080807808 */ /* 0x020fe40006000000 */
[----:B------:R-:W-:Y:S01]  /*9190*/  ISETP.GE.AND P4, PT, R2, R4, PT ;  /* 0x000000040200720c */ /* 0x000fe20003f86270 */
[----:B------:R-:W5:Y:S01]  /*91a0*/  MUFU.TANH R68, R17 ;  /* 0x0000001100447308 */ /* 0x000f620000002400 */
[----:B----4-:R-:W-:Y:S01]  /*91b0*/  HMMA.16816.F32 R32, R8, R42, R24 ;  /* 0x0000002a0820723c */ /* 0x010fe20000001818 */
[----:B------:R-:W4:Y:S01]  /*91c0*/  LDSM.16.M88.4 R40, [R165+0x2c00] ;  /* 0x002c0000a528783b */ /* 0x000f220000000200 */
[----:B------:R-:W-:Y:S01]  /*91d0*/  VIADD R2, R0, 0xfffffe51 ;  /* 0xfffffe5100027836 */ /* 0x000fe20000000000 */
[----:B------:R-:W-:-:S04]  /*91e0*/  FSEL R130, R130, -INF , !P2 ;  /* 0xff80000082827808 */ /* 0x000fc80005000000 */
[----:B------:R-:W1:Y:S01]  /*91f0*/  MUFU.TANH R132, R18 ;  /* 0x0000001200847308 */ /* 0x000e620000002400 */
[----:B------:R-:W-:Y:S01]  /*9200*/  HMMA.16816.F32 R24, R12, R44, RZ ;  /* 0x0000002c0c18723c */ /* 0x000fe200000018ff */
[----:B------:R-:W-:Y:S02]  /*9210*/  ISETP.GE.AND P2, PT, R2, R4, PT ;  /* 0x000000040200720c */ /* 0x000fe40003f46270 */
[----:B---3--:R-:W-:Y:S02]  /*9220*/  FSEL R69, R69, -INF , !P4 ;  /* 0xff80000045457808 */ /* 0x008fe40006000000 */
[----:B------:R-:W-:Y:S02]  /*9230*/  ISETP.GE.AND P4, PT, R6, R5, PT ;  /* 0x000000050600720c */ /* 0x000fe40003f86270 */
[----:B------:R3:W-:Y:S01]  /*9240*/  MUFU.TANH R133, R19 ;  /* 0x0000001300857308 */ /* 0x0007e20000002400 */
[----:B-----5:R-:W-:-:S03]  /*9250*/  FSEL R68, R68, -INF , !P2 ;  /* 0xff80000044447808 */ /* 0x020fc60005000000 */
[----:B------:R-:W-:Y:S01]  /*9260*/  FMUL.FTZ R32, R32, UR10 ;  /* 0x0000000a20207c20 */ /* 0x000fe20008410000 */
[----:B------:R-:W-:Y:S01]  /*9270*/  FMUL.FTZ R33, R33, UR10 ;  /* 0x0000000a21217c20 */ /* 0x000fe20008410000 */
[----:B------:R-:W-:Y:S01]  /*9280*/  FMUL.FTZ R34, R34, UR10 ;  /* 0x0000000a22227c20 */ /* 0x000fe20008410000 */
[----:B------:R-:W-:Y:S01]  /*9290*/  FMUL.FTZ R35, R35, UR10 ;  /* 0x0000000a23237c20 */ /* 0x000fe20008410000 */
[----:B------:R-:W5:Y:S01]  /*92a0*/  MUFU.TANH R71, R28 ;  /* 0x0000001c00477308 */ /* 0x000f620000002400 */
[----:B-1----:R-:W-:-:S07]  /*92b0*/  FSEL R132, R132, -INF , !P5 ;  /* 0xff80000084847808 */ /* 0x002fce0006800000 */
[----:B------:R-:W1:Y:S01]  /*92c0*/  MUFU.TANH R70, R29 ;  /* 0x0000001d00467308 */ /* 0x000e620000002400 */
[----:B---3--:R-:W-:Y:S01]  /*92d0*/  HMMA.16816.F32 R16, R12, R46, RZ ;  /* 0x0000002e0c10723c */ /* 0x008fe200000018ff */
[----:B------:R-:W-:Y:S06]  /*92e0*/  LDSM.16.M88.4 R44, [R164+0x3800] ;  /* 0x00380000a42c783b */ /* 0x000fec0000000200 */
[----:B------:R-:W3:Y:S01]  /*92f0*/  MUFU.TANH R129, R30 ;  /* 0x0000001e00817308 */ /* 0x000ee20000002400 */
[----:B-----5:R-:W-:Y:S02]  /*9300*/  FSEL R71, R71, -INF , !P1 ;  /* 0xff80000047477808 */ /* 0x020fe40004800000 */
[----:B------:R-:W-:Y:S01]  /*9310*/  ISETP.GE.AND P1, PT, R2, R5, PT ;  /* 0x000000050200720c */ /* 0x000fe20003f26270 */
[----:B------:R-:W-:-:S03]  /*9320*/  VIADD R2, R0, 0xfffffe58 ;  /* 0xfffffe5800027836 */ /* 0x000fc60000000000 */
[----:B------:R-:W-:Y:S01]  /*9330*/  FSEL R133, R133, -INF , !P1 ;  /* 0xff80000085857808 */ /* 0x000fe20004800000 */
[----:B------:R5:W2:Y:S01]  /*9340*/  MUFU.TANH R131, R31 ;  /* 0x0000001f00837308 */ /* 0x000aa20000002400 */
[----:B-1----:R-:W-:Y:S02]  /*9350*/  FSEL R70, R70, -INF , !P6 ;  /* 0xff80000046467808 */ /* 0x002fe40007000000 */
[----:B------:R-:W-:-:S05]  /*9360*/  ISETP.GE.AND P6, PT, R2, R5, PT ;  /* 0x000000050200720c */ /* 0x000fca0003fc6270 */
[----:B------:R-:W1:Y:S01]  /*9370*/  MUFU.TANH R66, R32 ;  /* 0x0000002000427308 */ /* 0x000e620000002400 */
[----:B---3--:R-:W-:Y:S02]  /*9380*/  FSEL R129, R129, -INF , !P0 ;  /* 0xff80000081817808 */ /* 0x008fe40004000000 */
[----:B------:R-:W-:Y:S01]  /*9390*/  ISETP.GE.AND P0, PT, R2, R4, PT ;  /* 0x000000040200720c */ /* 0x000fe20003f06270 */
[----:B------:R-:W-:-:S04]  /*93a0*/  VIADD R2, R0, 0xfffffe60 ;  /* 0xfffffe6000027836 */ /* 0x000fc80000000000 */
[----:B------:R-:W3:Y:S01]  /*93b0*/  MUFU.TANH R67, R33 ;  /* 0x0000002100437308 */ /* 0x000ee20000002400 */
[C---:B-----5:R-:W-:Y:S01]  /*93c0*/  HMMA.16816.F32 R28, R8.reuse, R36, R24 ;  /* 0x00000024081c723c */ /* 0x060fe20000001818 */
[----:B--2---:R-:W-:Y:S02]  /*93d0*/  FSEL R131, R131, -INF , !P3 ;  /* 0xff80000083837808 */ /* 0x004fe40005800000 */
[CC--:B------:R-:W-:Y:S02]  /*93e0*/  ISETP.GE.AND P5, PT, R2.reuse, R4.reuse, PT ;  /* 0x000000040200720c */ /* 0x0c0fe40003fa6270 */
[----:B------:R-:W-:Y:S01]  /*93f0*/  ISETP.GE.AND P2, PT, R2, R5, PT ;  /* 0x000000050200720c */ /* 0x000fe20003f46270 */
[----:B------:R-:W-:Y:S01]  /*9400*/  VIADD R2, R0, 0xfffffe68 ;  /* 0xfffffe6800027836 */ /* 0x000fe20000000000 */
[----:B------:R-:W2:Y:S01]  /*9410*/  MUFU.TANH R153, R34 ;  /* 0x0000002200997308 */ /* 0x000ea20000002400 */
[----:B------:R-:W-:Y:S01]  /*9420*/  HMMA.16816.F32 R24, R8, R38, R16 ;  /* 0x000000260818723c */ /* 0x000fe20000001810 */
[----:B------:R-:W5:Y:S01]  /*9430*/  LDSM.16.M88.4 R36, [R164+0x3000] ;  /* 0x00300000a424783b */ /* 0x000f620000000200 */
[----:B------:R-:W-:Y:S01]  /*9440*/  ISETP.GE.AND P3, PT, R6, R4, PT ;  /* 0x000000040600720c */ /* 0x000fe20003f66270 */
[----:B------:R-:W-:Y:S01]  /*9450*/  VIADD R6, R0, 0xfffffe61 ;  /* 0xfffffe6100067836 */ /* 0x000fe20000000000 */
[----:B-1----:R-:W-:-:S03]  /*9460*/  FSEL R66, R66, -INF , !P0 ;  /* 0xff80000042427808 */ /* 0x002fc60004000000 */
[----:B------:R1:W4:Y:S01]  /*9470*/  MUFU.TANH R152, R35 ;  /* 0x0000002300987308 */ /* 0x0003220000002400 */
[----:B------:R-:W-:Y:S01]  /*9480*/  HMMA.16816.F32 R16, R12, R48, RZ ;  /* 0x000000300c10723c */ /* 0x000fe200000018ff */
[----:B---3--:R-:W-:Y:S02]  /*9490*/  FSEL R67, R67, -INF , !P3 ;  /* 0xff80000043437808 */ /* 0x008fe40005800000 */
[----:B------:R-:W-:Y:S01]  /*94a0*/  FMUL.FTZ R28, R28, UR10 ;  /* 0x0000000a1c1c7c20 */ /* 0x000fe20008410000 */
[----:B------:R-:W-:Y:S01]  /*94b0*/  FMUL.FTZ R29, R29, UR10 ;  /* 0x0000000a1d1d7c20 */ /* 0x000fe20008410000 */
[----:B------:R-:W-:Y:S01]  /*94c0*/  FMUL.FTZ R30, R30, UR10 ;  /* 0x0000000a1e1e7c20 */ /* 0x000fe20008410000 */
[----:B------:R-:W-:Y:S01]  /*94d0*/  FMUL.FTZ R31, R31, UR10 ;  /* 0x0000000a1f1f7c20 */ /* 0x000fe20008410000 */
[----:B------:R-:W3:Y:S01]  /*94e0*/  MUFU.TANH R65, R28 ;  /* 0x0000001c00417308 */ /* 0x000ee20000002400 */
[----:B--2---:R-:W-:Y:S02]  /*94f0*/  FSEL R153, R153, -INF , !P6 ;  /* 0xff80000099997808 */ /* 0x004fe40007000000 */
[----:B------:R-:W-:Y:S01]  /*9500*/  ISETP.GE.AND P6, PT, R2, R4, PT ;  /* 0x000000040200720c */ /* 0x000fe20003fc6270 */
[----:B------:R-:W-:Y:S01]  /*9510*/  FMUL.FTZ R24, R24, UR10 ;  /* 0x0000000a18187c20 */ /* 0x000fe20008410000 */
[----:B------:R-:W-:Y:S01]  /*9520*/  FMUL.FTZ R25, R25, UR10 ;  /* 0x0000000a19197c20 */ /* 0x000fe20008410000 */
[----:B------:R-:W-:Y:S01]  /*9530*/  FMUL.FTZ R26, R26, UR10 ;  /* 0x0000000a1a1a7c20 */ /* 0x000fe20008410000 */
[----:B------:R-:W-:Y:S01]  /*9540*/  FMUL.FTZ R27, R27, UR10 ;  /* 0x0000000a1b1b7c20 */ /* 0x000fe20008410000 */
[----:B------:R-:W2:Y:S01]  /*9550*/  MUFU.TANH R64, R29 ;  /* 0x0000001d00407308 */ /* 0x000ea20000002400 */
[----:B-1----:R-:W1:Y:S01]  /*9560*/  LDSM.16.M88.4 R32, [R165+0x3000] ;  /* 0x00300000a520783b */ /* 0x002e620000000200 */
[----:B------:R-:W-:Y:S01]  /*9570*/  ISETP.GE.AND P3, PT, R2, R5, PT ;  /* 0x000000050200720c */ /* 0x000fe20003f66270 */
[----:B------:R-:W-:Y:S01]  /*9580*/  VIADD R2, R0, 0xfffffe69 ;  /* 0xfffffe6900027836 */ /* 0x000fe20000000000 */
[----:B----4-:R-:W-:-:S02]  /*9590*/  FSEL R152, R152, -INF , !P4 ;  /* 0xff80000098987808 */ /* 0x010fc40006000000 */
[-C--:B------:R-:W-:Y:S02]  /*95a0*/  ISETP.GE.AND P0, PT, R6, R5.reuse, PT ;  /* 0x000000050600720c */ /* 0x080fe40003f06270 */
[----:B------:R-:W4:Y:S01]  /*95b0*/  MUFU.TANH R154, R30 ;  /* 0x0000001e009a7308 */ /* 0x000f220000002400 */
[----:B---3--:R-:W-:Y:S02]  /*95c0*/  FSEL R65, R65, -INF , !P5 ;  /* 0xff80000041417808 */ /* 0x008fe40006800000 */
[CC--:B------:R-:W-:Y:S02]  /*95d0*/  ISETP.GE.AND P4, PT, R2.reuse, R4.reuse, PT ;  /* 0x000000040200720c */ /* 0x0c0fe40003f86270 */
[----:B------:R-:W-:Y:S01]  /*95e0*/  ISETP.GE.AND P5, PT, R2, R5, PT ;  /* 0x000000050200720c */ /* 0x000fe20003fa6270 */
[----:B------:R-:W-:Y:S01]  /*95f0*/  VIADD R2, R0, 0xfffffe71 ;  /* 0xfffffe7100027836 */ /* 0x000fe20000000000 */
[----:B------:R-:W-:Y:S01]  /*9600*/  ISETP.GE.AND P1, PT, R6, R4, PT ;  /* 0x000000040600720c */ /* 0x000fe20003f26270 */
[----:B------:R3:W5:Y:S01]  /*9610*/  MUFU.TANH R158, R31 ;  /* 0x0000001f009e7308 */ /* 0x0007620000002400 */
[----:B------:R-:W-:-:S02]  /*9620*/  VIADD R6, R0, 0xfffffe70 ;  /* 0xfffffe7000067836 */ /* 0x000fc40000000000 */
[----:B--2---:R-:W-:-:S03]  /*9630*/  FSEL R64, R64, -INF , !P1 ;  /* 0xff80000040407808 */ /* 0x004fc60004800000 */
[----:B------:R-:W-:Y:S02]  /*9640*/  ISETP.GE.AND P1, PT, R6, R5, PT ;  /* 0x000000050600720c */ /* 0x000fe40003f26270 */
[----:B------:R-:W2:Y:S01]  /*9650*/  MUFU.TANH R63, R24 ;  /* 0x00000018003f7308 */ /* 0x000ea20000002400 */
[----:B----4-:R-:W-:Y:S02]  /*9660*/  FSEL R154, R154, -INF , !P2 ;  /* 0xff8000009a9a7808 */ /* 0x010fe40005000000 */
[----:B------:R-:W-:Y:S01]  /*9670*/  ISETP.GE.AND P2, PT, R6, R4, PT ;  /* 0x000000040600720c */ /* 0x000fe20003f46270 */
[----:B------:R-:W-:-:S04]  /*9680*/  VIADD R6, R0, 0xfffffe80 ;  /* 0xfffffe8000067836 */ /* 0x000fc80000000000 */
[----:B------:R-:W4:Y:S01]  /*9690*/  MUFU.TANH R62, R25 ;  /* 0x00000019003e7308 */ /* 0x000f220000002400 */
[----:B---3--:R-:W-:Y:S01]  /*96a0*/  HMMA.16816.F32 R28, R8, R40, R16 ;  /* 0x00000028081c723c */ /* 0x008fe20000001810 */
[----:B-----5:R-:W-:Y:S02]  /*96b0*/  FSEL R158, R158, -INF , !P0 ;  /* 0xff8000009e9e7808 */ /* 0x020fe40004000000 */
[----:B------:R-:W-:-:S04]  /*96c0*/  ISETP.GE.AND P0, PT, R2, R4, PT ;  /* 0x000000040200720c */ /* 0x000fc80003f06270 */
[----:B------:R-:W3:Y:S01]  /*96d0*/  MUFU.TANH R157, R26 ;  /* 0x0000001a009d7308 */ /* 0x000ee20000002400 */
[----:B------:R-:W-:Y:S01]  /*96e0*/  HMMA.16816.F32 R16, R12, R50, RZ ;  /* 0x000000320c10723c */ /* 0x000fe200000018ff */
[----:B--2---:R-:W-:Y:S02]  /*96f0*/  FSEL R63, R63, -INF , !P6 ;  /* 0xff8000003f3f7808 */ /* 0x004fe40007000000 */
[----:B------:R-:W-:Y:S01]  /*9700*/  ISETP.GE.AND P6, PT, R2, R5, PT ;  /* 0x000000050200720c */ /* 0x000fe20003fc6270 */
[----:B------:R-:W-:-:S03]  /*9710*/  VIADD R2, R0, 0xfffffe78 ;  /* 0xfffffe7800027836 */ /* 0x000fc60000000000 */
[----:B------:R-:W2:Y:S01]  /*9720*/  MUFU.TANH R156, R27 ;  /* 0x0000001b009c7308 */ /* 0x000ea20000002400 */
[----:B----4-:R-:W-:Y:S02]  /*9730*/  FSEL R62, R62, -INF , !P4 ;  /* 0xff8000003e3e7808 */ /* 0x010fe40006000000 */
[----:B------:R-:W-:Y:S01]  /*9740*/  ISETP.GE.AND P4, PT, R2, R5, PT ;  /* 0x000000050200720c */ /* 0x000fe20003f86270 */
[----:B------:R-:W-:Y:S01]  /*9750*/  FMUL.FTZ R28, R28, UR10 ;  /* 0x0000000a1c1c7c20 */ /* 0x000fe20008410000 */
[----:B------:R-:W-:Y:S01]  /*9760*/  FMUL.FTZ R29, R29, UR10 ;  /* 0x0000000a1d1d7c20 */ /* 0x000fe20008410000 */
[----:B------:R-:W-:Y:S01]  /*9770*/  FMUL.FTZ R30, R30, UR10 ;  /* 0x0000000a1e1e7c20 */ /* 0x000fe20008410000 */
[----:B------:R-:W-:Y:S01]  /*9780*/  FMUL.FTZ R31, R31, UR10 ;  /* 0x0000000a1f1f7c20 */ /* 0x000fe20008410000 */
[----:B------:R-:W4:Y:S01]  /*9790*/  MUFU.TANH R60, R28 ;  /* 0x0000001c003c7308 */ /* 0x000f220000002400 */
[----:B---3--:R-:W-:Y:S02]  /*97a0*/  FSEL R157, R157, -INF , !P3 ;  /* 0xff8000009d9d7808 */ /* 0x008fe40005800000 */
[----:B------:R-:W-:Y:S01]  /*97b0*/  ISETP.GE.AND P3, PT, R2, R4, PT ;  /* 0x000000040200720c */ /* 0x000fe20003f66270 */
[----:B------:R-:W-:Y:S01]  /*97c0*/  VIADD R2, R0, 0xfffffe79 ;  /* 0xfffffe7900027836 */ /* 0x000fe20000000000 */
[----:B------:R-:W-:Y:S01]  /*97d0*/  HMMA.16816.F32 R16, R8, R42, R16 ;  /* 0x0000002a0810723c */ /* 0x000fe20000001810 */
[----:B------:R-:W3:Y:S02]  /*97e0*/  LDSM.16.M88.4 R40, [R164+0x3400] ;  /* 0x00340000a428783b */ /* 0x000ee40000000200 */
[----:B------:R-:W5:Y:S01]  /*97f0*/  MUFU.TANH R59, R29 ;  /* 0x0000001d003b7308 */ /* 0x000f620000002400 */
[----:B--2---:R-:W-:-:S02]  /*9800*/  FSEL R156, R156, -INF , !P5 ;  /* 0xff8000009c9c7808 */ /* 0x004fc40006800000 */
[----:B------:R-:W-:Y:S02]  /*9810*/  ISETP.GE.AND P5, PT, R2, R4, PT ;  /* 0x000000040200720c */ /* 0x000fe40003fa6270 */
[----:B------:R-:W-:Y:S03]  /*9820*/  HMMA.16816.F32 R24, R12, R36, RZ ;  /* 0x000000240c18723c */ /* 0x000fe600000018ff */
[----:B------:R-:W2:Y:S01]  /*9830*/  MUFU.TANH R159, R30 ;  /* 0x0000001e009f7308 */ /* 0x000ea20000002400 */
        /* <DEDUP_REMOVED lines=15> */
[----:B-1----:R-:W-:Y:S01]  /*9930*/  HMMA.16816.F32 R28, R8, R32, R24 ;  /* 0x00000020081c723c */ /* 0x002fe20000001818 */
[----:B----4-:R-:W-:Y:S02]  /*9940*/  FSEL R163, R163, -INF , !P6 ;  /* 0xff800000a3a37808 */ /* 0x010fe40007000000 */
[----:B------:R-:W-:-:S04]  /*9950*/  ISETP.GE.AND P6, PT, R2, R4, PT ;  /* 0x000000040200720c */ /* 0x000fc80003fc6270 */
[----:B------:R-:W1:Y:S01]  /*9960*/  MUFU.TANH R161, R18 ;  /* 0x0000001200a17308 */ /* 0x000e620000002400 */
[----:B------:R-:W-:Y:S01]  /*9970*/  HMMA.16816.F32 R24, R12, R38, RZ ;  /* 0x000000260c18723c */ /* 0x000fe200000018ff */
[----:B------:R-:W4:Y:S01]  /*9980*/  LDSM.16.M88.4 R36, [R165+0x3400] ;  /* 0x00340000a524783b */ /* 0x000f220000000200 */
[----:B-----5:R-:W-:Y:S02]  /*9990*/  FSEL R61, R61, -INF , !P3 ;  /* 0xff8000003d3d7808 */ /* 0x020fe40005800000 */
[-C--:B------:R-:W-:Y:S01]  /*99a0*/  ISETP.GE.AND P3, PT, R2, R5.reuse, PT ;  /* 0x000000050200720c */ /* 0x080fe20003f66270 */
[----:B------:R-:W-:Y:S02]  /*99b0*/  VIADD R2, R0, 0xfffffe88 ;  /* 0xfffffe8800027836 */ /* 0x000fe40000000000 */
[----:B------:R-:W5:Y:S01]  /*99c0*/  MUFU.TANH R162, R19 ;  /* 0x0000001300a27308 */ /* 0x000f620000002400 */
[----:B--2---:R-:W-:Y:S02]  /*99d0*/  FSEL R57, R57, -INF , !P5 ;  /* 0xff80000039397808 */ /* 0x004fe40006800000 */
[----:B------:R-:W-:Y:S01]  /*99e0*/  ISETP.GE.AND P5, PT, R2, R5, PT ;  /* 0x000000050200720c */ /* 0x000fe20003fa6270 */
[----:B------:R-:W-:Y:S01]  /*99f0*/  FMUL.FTZ R28, R28, UR10 ;  /* 0x0000000a1c1c7c20 */ /* 0x000fe20008410000 */
[----:B------:R-:W-:Y:S01]  /*9a00*/  FMUL.FTZ R29, R29, UR10 ;  /* 0x0000000a1d1d7c20 */ /* 0x000fe20008410000 */
[----:B------:R-:W-:Y:S01]  /*9a10*/  FMUL.FTZ R30, R30, UR10 ;  /* 0x0000000a1e1e7c20 */ /* 0x000fe20008410000 */
[----:B------:R-:W-:Y:S01]  /*9a20*/  FMUL.FTZ R31, R31, UR10 ;  /* 0x0000000a1f1f7c20 */ /* 0x000fe20008410000 */
[----:B------:R-:W2:Y:S01]  /*9a30*/  MUFU.TANH R56, R28 ;  /* 0x0000001c00387308 */ /* 0x000ea20000002400 */
[----:B-1----:R-:W-:-:S02]  /*9a40*/  FSEL R161, R161, -INF , !P4 ;  /* 0xff800000a1a17808 */ /* 0x002fc40006000000 */
[-C--:B------:R-:W-:Y:S01]  /*9a50*/  ISETP.GE.AND P4, PT, R2, R4.reuse, PT ;  /* 0x000000040200720c */ /* 0x080fe20003f86270 */
[----:B------:R-:W-:Y:S01]  /*9a60*/  VIADD R2, R0, 0xfffffe91 ;  /* 0xfffffe9100027836 */ /* 0x000fe20000000000 */
[----:B------:R-:W-:Y:S01]  /*9a70*/  HMMA.16816.F32 R24, R8, R34, R24 ;  /* 0x000000220818723c */ /* 0x000fe20000001818 */
[----:B------:R-:W1:Y:S02]  /*9a80*/  LDSM.16.M88.4 R32, [R165+0x3800] ;  /* 0x00380000a520783b */ /* 0x000e640000000200 */
[----:B------:R-:W4:Y:S01]  /*9a90*/  MUFU.TANH R54, R29 ;  /* 0x0000001d00367308 */ /* 0x000f220000002400 */
[----:B-----5:R-:W-:Y:S02]  /*9aa0*/  FSEL R162, R162, -INF , !P2 ;  /* 0xff800000a2a27808 */ /* 0x020fe40005000000 */
[----:B------:R-:W-:Y:S02]  /*9ab0*/  ISETP.GE.AND P2, PT, R6, R4, PT ;  /* 0x000000040600720c */ /* 0x000fe40003f46270 */
[----:B---3--:R-:W-:Y:S03]  /*9ac0*/  HMMA.16816.F32 R16, R12, R40, RZ ;  /* 0x000000280c10723c */ /* 0x008fe600000018ff */
[----:B------:R-:W3:Y:S01]  /*9ad0*/  MUFU.TANH R168, R30 ;  /* 0x0000001e00a87308 */ /* 0x000ee20000002400 */
[----:B--2---:R-:W-:-:S02]  /*9ae0*/  FSEL R56, R56, -INF , !P1 ;  /* 0xff80000038387808 */ /* 0x004fc40004800000 */
[----:B------:R-:W-:Y:S01]  /*9af0*/  ISETP.GE.AND P1, PT, R6, R5, PT ;  /* 0x000000050600720c */ /* 0x000fe20003f26270 */
[----:B------:R-:W-:-:S04]  /*9b00*/  VIADD R6, R0, 0xfffffe90 ;  /* 0xfffffe9000067836 */ /* 0x000fc80000000000 */
[----:B------:R2:W5:Y:S01]  /*9b10*/  MUFU.TANH R172, R31 ;  /* 0x0000001f00ac7308 */ /* 0x0005620000002400 */
[----:B------:R-:W-:Y:S01]  /*9b20*/  FMUL.FTZ R24, R24, UR10 ;  /* 0x0000000a18187c20 */ /* 0x000fe20008410000 */
[----:B------:R-:W-:Y:S01]  /*9b30*/  FMUL.FTZ R25, R25, UR10 ;  /* 0x0000000a19197c20 */ /* 0x000fe20008410000 */
[----:B------:R-:W-:Y:S01]  /*9b40*/  FMUL.FTZ R26, R26, UR10 ;  /* 0x0000000a1a1a7c20 */ /* 0x000fe20008410000 */
[----:B------:R-:W-:Y:S01]  /*9b50*/  FMUL.FTZ R27, R27, UR10 ;  /* 0x0000000a1b1b7c20 */ /* 0x000fe20008410000 */
[----:B----4-:R-:W-:Y:S02]  /*9b60*/  FSEL R54, R54, -INF , !P6 ;  /* 0xff80000036367808 */ /* 0x010fe40007000000 */
[----:B------:R-:W-:Y:S01]  /*9b70*/  ISETP.GE.AND P6, PT, R6, R5, PT ;  /* 0x000000050600720c */ /* 0x000fe20003fc6270 */
[----:B------:R-:W4:Y:S01]  /*9b80*/  MUFU.TANH R55, R24 ;  /* 0x0000001800377308 */ /* 0x000f220000002400 */
[----:B---3--:R-:W-:Y:S02]  /*9b90*/  FSEL R168, R168, -INF , !P0 ;  /* 0xff800000a8a87808 */ /* 0x008fe40004000000 */
[----:B------:R-:W-:Y:S01]  /*9ba0*/  ISETP.GE.AND P0, PT, R6, R4, PT ;  /* 0x000000040600720c */ /* 0x000fe20003f06270 */
[----:B------:R-:W-:-:S04]  /*9bb0*/  VIADD R6, R0, 0xfffffea0 ;  /* 0xfffffea000067836 */ /* 0x000fc80000000000 */
[----:B------:R-:W3:Y:S01]  /*9bc0*/  MUFU.TANH R53, R25 ;  /* 0x0000001900357308 */ /* 0x000ee20000002400 */
[----:B--2---:R-:W-:Y:S01]  /*9bd0*/  HMMA.16816.F32 R28, R8, R36, R16 ;  /* 0x00000024081c723c */ /* 0x004fe20000001810 */
[----:B-----5:R-:W-:Y:S02]  /*9be0*/  FSEL R172, R172, -INF , !P3 ;  /* 0xff800000acac7808 */ /* 0x020fe40005800000 */
[----:B------:R-:W-:-:S04]  /*9bf0*/  ISETP.GE.AND P3, PT, R2, R4, PT ;  /* 0x000000040200720c */ /* 0x000fc80003f66270 */
[----:B------:R-:W2:Y:S01]  /*9c00*/  MUFU.TANH R171, R26 ;  /* 0x0000001a00ab7308 */ /* 0x000ea20000002400 */
[----:B------:R-:W-:Y:S01]  /*9c10*/  HMMA.16816.F32 R16, R12, R42, RZ ;  /* 0x0000002a0c10723c */ /* 0x000fe200000018ff */
[----:B------:R-:W-:Y:S01]  /*9c20*/  LDSM.16.M88.4 R40, [R165+0x3c00] ;  /* 0x003c0000a528783b */ /* 0x000fe20000000200 */
[----:B----4-:R-:W-:Y:S02]  /*9c30*/  FSEL R55, R55, -INF , !P4 ;  /* 0xff80000037377808 */ /* 0x010fe40006000000 */
[-C--:B------:R-:W-:Y:S01]  /*9c40*/  ISETP.GE.AND P4, PT, R2, R5.reuse, PT ;  /* 0x000000050200720c */ /* 0x080fe20003f86270 */
[----:B------:R-:W-:Y:S02]  /*9c50*/  VIADD R2, R0, 0xfffffe98 ;  /* 0xfffffe9800027836 */ /* 0x000fe40000000000 */
        /* <DEDUP_REMOVED lines=8> */
[----:B--2---:R-:W-:-:S02]  /*9ce0*/  FSEL R171, R171, -INF , !P5 ;  /* 0xff800000abab7808 */ /* 0x004fc40006800000 */
[----:B------:R-:W-:Y:S01]  /*9cf0*/  ISETP.GE.AND P5, PT, R2, R4, PT ;  /* 0x000000040200720c */ /* 0x000fe20003fa6270 */
[----:B------:R-:W-:-:S04]  /*9d00*/  VIADD R2, R0, 0xfffffe99 ;  /* 0xfffffe9900027836 */ /* 0x000fc80000000000 */
[----:B------:R-:W2:Y:S01]  /*9d10*/  MUFU.TANH R51, R29 ;  /* 0x0000001d00337308 */ /* 0x000ea20000002400 */
[----:B----4-:R-:W-:Y:S01]  /*9d20*/  HMMA.16816.F32 R24, R8, R38, R16 ;  /* 0x000000260818723c */ /* 0x010fe20000001810 */
[----:B------:R-:W4:Y:S01]  /*9d30*/  LDSM.16.M88.4 R36, [R164+0x3c00] ;  /* 0x003c0000a424783b */ /* 0x000f220000000200 */
[----:B-----5:R-:W-:Y:S02]  /*9d40*/  FSEL R170, R170, -INF , !P1 ;  /* 0xff800000aaaa7808 */ /* 0x020fe40004800000 */
[----:B------:R-:W-:-:S03]  /*9d50*/  ISETP.GE.AND P1, PT, R2, R4, PT ;  /* 0x000000040200720c */ /* 0x000fc60003f26270 */
[----:B------:R-:W5:Y:S01]  /*9d60*/  MUFU.TANH R173, R30 ;  /* 0x0000001e00ad7308 */ /* 0x000f620000002400 */
[----:B------:R-:W-:Y:S01]  /*9d70*/  HMMA.16816.F32 R16, R12, R44, RZ ;  /* 0x0000002c0c10723c */ /* 0x000fe200000018ff */
[----:B---3--:R-:W-:Y:S02]  /*9d80*/  FSEL R52, R52, -INF , !P0 ;  /* 0xff80000034347808 */ /* 0x008fe40004000000 */
[----:B------:R-:W-:Y:S01]  /*9d90*/  ISETP.GE.AND P0, PT, R2, R5, PT ;  /* 0x000000050200720c */ /* 0x000fe20003f06270 */
[----:B------:R-:W-:-:S03]  /*9da0*/  VIADD R2, R0, 0xfffffea1 ;  /* 0xfffffea100027836 */ /* 0x000fc60000000000 */
[----:B------:R1:W3:Y:S01]  /*9db0*/  MUFU.TANH R49, R31 ;  /* 0x0000001f00317308 */ /* 0x0002e20000002400 */
[----:B--2---:R-:W-:Y:S02]  /*9dc0*/  FSEL R51, R51, -INF , !P3 ;  /* 0xff80000033337808 */ /* 0x004fe40005800000 */
[----:B------:R-:W-:Y:S01]  /*9dd0*/  ISETP.GE.AND P3, PT, R6, R5, PT ;  /* 0x000000050600720c */ /* 0x000fe20003f66270 */
[----:B------:R-:W-:Y:S01]  /*9de0*/  FMUL.FTZ R24, R24, UR10 ;  /* 0x0000000a18187c20 */ /* 0x000fe20008410000 */
[----:B------:R-:W-:Y:S01]  /*9df0*/  FMUL.FTZ R25, R25, UR10 ;  /* 0x0000000a19197c20 */ /* 0x000fe20008410000 */
[----:B------:R-:W-:Y:S01]  /*9e00*/  FMUL.FTZ R26, R26, UR10 ;  /* 0x0000000a1a1a7c20 */ /* 0x000fe20008410000 */
[----:B------:R-:W-:Y:S01]  /*9e10*/  FMUL.FTZ R27, R27, UR10 ;  /* 0x0000000a1b1b7c20 */ /* 0x000fe20008410000 */
[----:B------:R-:W2:Y:S01]  /*9e20*/  MUFU.TANH R50, R24 ;  /* 0x0000001800327308 */ /* 0x000ea20000002400 */
[----:B-----5:R-:W-:Y:S02]  /*9e30*/  FSEL R173, R173, -INF , !P6 ;  /* 0xff800000adad7808 */ /* 0x020fe40007000000 */
[----:B------:R-:W-:Y:S01]  /*9e40*/  ISETP.GE.AND P6, PT, R6, R4, PT ;  /* 0x000000040600720c */ /* 0x000fe20003fc6270 */
[----:B------:R-:W-:-:S04]  /*9e50*/  VIADD R6, R0, 0xfffffea8 ;  /* 0xfffffea800067836 */ /* 0x000fc80000000000 */
[----:B------:R-:W5:Y:S01]  /*9e60*/  MUFU.TANH R175, R25 ;  /* 0x0000001900af7308 */ /* 0x000f620000002400 */
[----:B-1----:R-:W-:Y:S01]  /*9e70*/  HMMA.16816.F32 R28, R8, R32, R16 ;  /* 0x00000020081c723c */ /* 0x002fe20000001810 */
[----:B---3--:R-:W-:Y:S02]  /*9e80*/  FSEL R176, R49, -INF , !P4 ;  /* 0xff80000031b07808 */ /* 0x008fe40006000000 */
[----:B------:R-:W-:-:S04]  /*9e90*/  ISETP.GE.AND P4, PT, R2, R4, PT ;  /* 0x000000040200720c */ /* 0x000fc80003f86270 */
[----:B------:R-:W1:Y:S01]  /*9ea0*/  MUFU.TANH R44, R26 ;  /* 0x0000001a002c7308 */ /* 0x000e620000002400 */
[----:B------:R-:W-:Y:S01]  /*9eb0*/  HMMA.16816.F32 R16, R12, R46, RZ ;  /* 0x0000002e0c10723c */ /* 0x000fe200000018ff */
[----:B--2---:R-:W-:Y:S02]  /*9ec0*/  FSEL R50, R50, -INF , !P5 ;  /* 0xff80000032327808 */ /* 0x004fe40006800000 */
[----:B------:R-:W-:Y:S01]  /*9ed0*/  ISETP.GE.AND P5, PT, R2, R5, PT ;  /* 0x000000050200720c */ /* 0x000fe20003fa6270 */
[----:B------:R-:W-:-:S03]  /*9ee0*/  VIADD R2, R0, 0xfffffea9 ;  /* 0xfffffea900027836 */ /* 0x000fc60000000000 */
[----:B------:R2:W3:Y:S01]  /*9ef0*/  MUFU.TANH R160, R27 ;  /* 0x0000001b00a07308 */ /* 0x0004e20000002400 */
[----:B-----5:R-:W-:Y:S02]  /*9f00*/  FSEL R49, R175, -INF , !P1 ;  /* 0xff800000af317808 */ /* 0x020fe40004800000 */
[----:B------:R-:W-:Y:S01]  /*9f10*/  ISETP.GE.AND P1, PT, R6, R5, PT ;  /* 0x000000050600720c */ /* 0x000fe20003f26270 */
[----:B------:R-:W-:Y:S01]  /*9f20*/  FMUL.FTZ R28, R28, UR10 ;  /* 0x0000000a1c1c7c20 */ /* 0x000fe20008410000 */
[----:B------:R-:W-:Y:S01]  /*9f30*/  FMUL.FTZ R29, R29, UR10 ;  /* 0x0000000a1d1d7c20 */ /* 0x000fe20008410000 */
[----:B------:R-:W-:Y:S01]  /*9f40*/  FMUL.FTZ R30, R30, UR10 ;  /* 0x0000000a1e1e7c20 */ /* 0x000fe20008410000 */
[----:B------:R-:W-:Y:S01]  /*9f50*/  FMUL.FTZ R31, R31, UR10 ;  /* 0x0000000a1f1f7c20 */ /* 0x000fe20008410000 */
[----:B------:R-:W5:Y:S01]  /*9f60*/  MUFU.TANH R48, R28 ;  /* 0x0000001c00307308 */ /* 0x000f620000002400 */
[----:B-1----:R-:W-:Y:S02]  /*9f70*/  FSEL R174, R44, -INF , !P2 ;  /* 0xff8000002cae7808 */ /* 0x002fe40005000000 */
[----:B------:R-:W-:Y:S01]  /*9f80*/  ISETP.GE.AND P2, PT, R6, R4, PT ;  /* 0x000000040600720c */ /* 0x000fe20003f46270 */
[----:B------:R-:W-:-:S04]  /*9f90*/  VIADD R6, R0, 0xfffffeb1 ;  /* 0xfffffeb100067836 */ /* 0x000fc80000000000 */
[----:B------:R-:W1:Y:S01]  /*9fa0*/  MUFU.TANH R47, R29 ;  /* 0x0000001d002f7308 */ /* 0x000e620000002400 */
[----:B--2---:R-:W-:Y:S01]  /*9fb0*/  HMMA.16816.F32 R24, R8, R34, R16 ;  /* 0x000000220818723c */ /* 0x004fe20000001810 */
[----:B------:R-:W2:Y:S01]  /*9fc0*/  LDSM.16.M88.4 R32, [R164+0x4000] ;  /* 0x00400000a420783b */ /* 0x000ea20000000200 */
[----:B---3--:R-:W-:Y:S02]  /*9fd0*/  FSEL R160, R160, -INF , !P0 ;  /* 0xff800000a0a07808 */ /* 0x008fe40004000000 */
[----:B------:R-:W-:-:S03]  /*9fe0*/  ISETP.GE.AND P0, PT, R2, R4, PT ;  /* 0x000000040200720c */ /* 0x000fc60003f06270 */
[----:B------:R-:W3:Y:S01]  /*9ff0*/  MUFU.TANH R7, R30 ;  /* 0x0000001e00077308 */ /* 0x000ee20000002400 */
[----:B----4-:R-:W-:Y:S01]  /*a000*/  HMMA.16816.F32 R16, R12, R36, RZ ;  /* 0x000000240c10723c */ /* 0x010fe200000018ff */
[----:B-----5:R-:W-:Y:S02]  /*a010*/  FSEL R48, R48, -INF , !P6 ;  /* 0xff80000030307808 */ /* 0x020fe40007000000 */
[----:B------:R-:W-:Y:S01]  /*a020*/  ISETP.GE.AND P6, PT, R2, R5, PT ;  /* 0x000000050200720c */ /* 0x000fe20003fc6270 */
[----:B------:R-:W-:-:S03]  /*a030*/  VIADD R2, R0, 0xfffffeb0 ;  /* 0xfffffeb000027836 */ /* 0x000fc60000000000 */
[----:B------:R4:W5:Y:S01]  /*a040*/  MUFU.TANH R155, R31 ;  /* 0x0000001f009b7308 */ /* 0x0009620000002400 */
[----:B-1----:R-:W-:Y:S02]  /*a050*/  FSEL R47, R47, -INF , !P4 ;  /* 0xff8000002f2f7808 */ /* 0x002fe40006000000 */
[----:B------:R-:W-:Y:S01]  /*a060*/  ISETP.GE.AND P4, PT, R2, R5, PT ;  /* 0x000000050200720c */ /* 0x000fe20003f86270 */
[----:B------:R-:W-:Y:S01]  /*a070*/  FMUL.FTZ R24, R24, UR10 ;  /* 0x0000000a18187c20 */ /* 0x000fe20008410000 */
[----:B------:R-:W-:Y:S01]  /*a080*/  FMUL.FTZ R25, R25, UR10 ;  /* 0x0000000a19197c20 */ /* 0x000fe20008410000 */
[----:B------:R-:W-:Y:S01]  /*a090*/  FMUL.FTZ R26, R26, UR10 ;  /* 0x0000000a1a1a7c20 */ /* 0x000fe20008410000 */
[----:B------:R-:W-:Y:S01]  /*a0a0*/  FMUL.FTZ R27, R27, UR10 ;  /* 0x0000000a1b1b7c20 */ /* 0x000fe20008410000 */
[----:B------:R-:W1:Y:S01]  /*a0b0*/  MUFU.TANH R46, R24 ;  /* 0x00000018002e7308 */ /* 0x000e620000002400 */
[----:B---3--:R-:W-:Y:S02]  /*a0c0*/  FSEL R175, R7, -INF , !P3 ;  /* 0xff80000007af7808 */ /* 0x008fe40005800000 */
[----:B------:R-:W-:Y:S01]  /*a0d0*/  ISETP.GE.AND P3, PT, R2, R4, PT ;  /* 0x000000040200720c */ /* 0x000fe20003f66270 */
[----:B------:R-:W-:-:S04]  /*a0e0*/  VIADD R2, R0, 0xfffffeb8 ;  /* 0xfffffeb800027836 */ /* 0x000fc80000000000 */
[----:B------:R-:W-:Y:S01]  /*a0f0*/  MUFU.TANH R123, R25 ;  /* 0x00000019007b7308 */ /* 0x000fe20000002400 */
[----:B----4-:R-:W-:Y:S01]  /*a100*/  HMMA.16816.F32 R28, R8, R40, R16 ;  /* 0x00000028081c723c */ /* 0x010fe20000001810 */
[----:B-----5:R-:W-:Y:S02]  /*a110*/  FSEL R155, R155, -INF , !P5 ;  /* 0xff8000009b9b7808 */ /* 0x020fe40006800000 */
[----:B------:R-:W-:-:S04]  /*a120*/  ISETP.GE.AND P5, PT, R6, R4, PT ;  /* 0x000000040600720c */ /* 0x000fc80003fa6270 */
[----:B------:R-:W3:Y:S01]  /*a130*/  MUFU.TANH R45, R26 ;  /* 0x0000001a002d7308 */ /* 0x000ee20000002400 */
[----:B------:R-:W-:Y:S01]  /*a140*/  HMMA.16816.F32 R16, R12, R38, RZ ;  /* 0x000000260c10723c */ /* 0x000fe200000018ff */
[----:B------:R-:W4:Y:S01]  /*a150*/  LDSM.16.M88.4 R36, [R165+0x4000] ;  /* 0x00400000a524783b */ /* 0x000f220000000200 */
[----:B-1----:R-:W-:Y:S02]  /*a160*/  FSEL R46, R46, -INF , !P2 ;  /* 0xff8000002e2e7808 */ /* 0x002fe40005000000 */
[----:B------:R-:W-:Y:S01]  /*a170*/  ISETP.GE.AND P2, PT, R6, R5, PT ;  /* 0x000000050600720c */ /* 0x000fe20003f46270 */
[----:B------:R-:W-:Y:S02]  /*a180*/  VIADD R6, R0, 0xfffffec1 ;  /* 0xfffffec100067836 */ /* 0x000fe40000000000 */
[----:B------:R1:W5:Y:S04]  /*a190*/  MUFU.TANH R122, R27 ;  /* 0x0000001b007a7308 */ /* 0x0003680000002400 */
[----:B------:R-:W-:Y:S01]  /*a1a0*/  FMUL.FTZ R28, R28, UR10 ;  /* 0x0000000a1c1c7c20 */ /* 0x000fe20008410000 */
[----:B------:R-:W-:Y:S01]  /*a1b0*/  FMUL.FTZ R29, R29, UR10 ;  /* 0x0000000a1d1d7c20 */ /* 0x000fe20008410000 */
[----:B------:R-:W-:Y:S01]  /*a1c0*/  FMUL.FTZ R30, R30, UR10 ;  /* 0x0000000a1e1e7c20 */ /* 0x000fe20008410000 */
[----:B------:R-:W-:Y:S01]  /*a1d0*/  FMUL.FTZ R31, R31, UR10 ;  /* 0x0000000a1f1f7c20 */ /* 0x000fe20008410000 */
[----:B------:R-:W-:Y:S01]  /*a1e0*/  MUFU.TANH R117, R28 ;  /* 0x0000001c00757308 */ /* 0x000fe20000002400 */
[----:B---3--:R-:W-:-:S02]  /*a1f0*/  FSEL R177, R45, -INF , !P1 ;  /* 0xff8000002db17808 */ /* 0x008fc40004800000 */
[----:B------:R-:W-:Y:S02]  /*a200*/  FSEL R45, R123, -INF , !P0 ;  /* 0xff8000007b2d7808 */ /* 0x000fe40004000000 */
[C---:B------:R-:W-:Y:S02]  /*a210*/  ISETP.GE.AND P1, PT, R2.reuse, R4, PT ;  /* 0x000000040200720c */ /* 0x040fe40003f26270 */
[----:B------:R-:W-:Y:S01]  /*a220*/  ISETP.GE.AND P0, PT, R2, R5, PT ;  /* 0x000000050200720c */ /* 0x000fe20003f06270 */
[----:B------:R-:W-:Y:S01]  /*a230*/  MUFU.TANH R116, R29 ;  /* 0x0000001d00747308 */ /* 0x000fe20000002400 */
[----:B-1----:R-:W-:Y:S01]  /*a240*/  HMMA.16816.F32 R24, R8, R42, R16 ;  /* 0x0000002a0818723c */ /* 0x002fe20000001810 */
[----:B------:R-:W1:Y:S01]  /*a250*/  LDSM.16.M88.4 R40, [R164+0x4400] ;  /* 0x00440000a428783b */ /* 0x000e620000000200 */
[----:B------:R-:W-:Y:S01]  /*a260*/  VIADD R2, R0, 0xfffffeb9 ;  /* 0xfffffeb900027836 */ /* 0x000fe20000000000 */
[----:B-----5:R-:W-:-:S04]  /*a270*/  FSEL R122, R122, -INF , !P6 ;  /* 0xff8000007a7a7808 */ /* 0x020fc80007000000 */
[----:B------:R-:W3:Y:S01]  /*a280*/  MUFU.TANH R113, R30 ;  /* 0x0000001e00717308 */ /* 0x000ee20000002400 */
[----:B--2---:R-:W-:Y:S01]  /*a290*/  HMMA.16816.F32 R16, R12, R32, RZ ;  /* 0x000000200c10723c */ /* 0x004fe200000018ff */
[----:B------:R-:W-:-:S06]  /*a2a0*/  ISETP.GE.AND P6, PT, R2, R4, PT ;  /* 0x000000040200720c */ /* 0x000fcc0003fc6270 */
[----:B------:R4:W2:Y:S04]  /*a2b0*/  MUFU.TANH R115, R31 ;  /* 0x0000001f00737308 */ /* 0x0008a80000002400 */
[----:B------:R-:W-:Y:S01]  /*a2c0*/  FMUL.FTZ R24, R24, UR10 ;  /* 0x0000000a18187c20 */ /* 0x000fe20008410000 */
[----:B------:R-:W-:Y:S01]  /*a2d0*/  FMUL.FTZ R25, R25, UR10 ;  /* 0x0000000a19197c20 */ /* 0x000fe20008410000 */
[----:B------:R-:W-:Y:S01]  /*a2e0*/  FMUL.FTZ R26, R26, UR10 ;  /* 0x0000000a1a1a7c20 */ /* 0x000fe20008410000 */
[----:B------:R-:W-:Y:S01]  /*a2f0*/  FMUL.FTZ R27, R27, UR10 ;  /* 0x0000000a1b1b7c20 */ /* 0x000fe20008410000 */
[----:B------:R-:W-:Y:S01]  /*a300*/  MUFU.TANH R112, R24 ;  /* 0x0000001800707308 */ /* 0x000fe20000002400 */
[----:B---3--:R-:W-:-:S07]  /*a310*/  FSEL R113, R113, -INF , !P4 ;  /* 0xff80000071717808 */ /* 0x008fce0006000000 */
[----:B------:R-:W-:Y:S01]  /*a320*/  MUFU.TANH R104, R25 ;  /* 0x0000001900687308 */ /* 0x000fe20000002400 */
[----:B----4-:R-:W-:Y:S01]  /*a330*/  HMMA.16816.F32 R28, R8, R36, R16 ;  /* 0x00000024081c723c */ /* 0x010fe20000001810 */
[----:B--2---:R-:W-:Y:S02]  /*a340*/  FSEL R115, R115, -INF , !P2 ;  /* 0xff80000073737808 */ /* 0x004fe40005000000 */
[----:B------:R-:W-:-:S04]  /*a350*/  ISETP.GE.AND P2, PT, R6, R4, PT ;  /* 0x000000040600720c */ /* 0x000fc80003f46270 */
[----:B------:R-:W-:Y:S01]  /*a360*/  MUFU.TANH R23, R26 ;  /* 0x0000001a00177308 */ /* 0x000fe20000002400 */
[----:B------:R-:W-:Y:S01]  /*a370*/  HMMA.16816.F32 R16, R12, R34, RZ ;  /* 0x000000220c10723c */ /* 0x000fe200000018ff */
[----:B------:R-:W2:Y:S06]  /*a380*/  LDSM.16.M88.4 R32, [R165+0x4400] ;  /* 0x00440000a520783b */ /* 0x000eac0000000200 */
[----:B------:R3:W-:Y:S04]  /*a390*/  MUFU.TANH R103, R27 ;  /* 0x0000001b00677308 */ /* 0x0007e80000002400 */
[----:B------:R-:W-:Y:S01]  /*a3a0*/  FMUL.FTZ R28, R28, UR10 ;  /* 0x0000000a1c1c7c20 */ /* 0x000fe20008410000 */
[----:B------:R-:W-:Y:S01]  /*a3b0*/  FMUL.FTZ R29, R29, UR10 ;  /* 0x0000000a1d1d7c20 */ /* 0x000fe20008410000 */
[----:B------:R-:W-:Y:S01]  /*a3c0*/  FMUL.FTZ R30, R30, UR10 ;  /* 0x0000000a1e1e7c20 */ /* 0x000fe20008410000 */
[----:B------:R-:W-:Y:S01]  /*a3d0*/  FMUL.FTZ R31, R31, UR10 ;  /* 0x0000000a1f1f7c20 */ /* 0x000fe20008410000 */
[----:B------:R-:W-:Y:S08]  /*a3e0*/  MUFU.TANH R102, R28 ;  /* 0x0000001c00667308 */ /* 0x000ff00000002400 */
[----:B------:R-:W4:Y:S01]  /*a3f0*/  MUFU.TANH R22, R29 ;  /* 0x0000001d00167308 */ /* 0x000f220000002400 */
[----:B---3--:R-:W-:Y:S01]  /*a400*/  HMMA.16816.F32 R24, R8, R38, R16 ;  /* 0x000000260818723c */ /* 0x008fe20000001810 */
[----:B------:R-:W3:Y:S06]  /*a410*/  LDSM.16.M88.4 R36, [R164+0x4800] ;  /* 0x00480000a424783b */ /* 0x000eec0000000200 */
[----:B------:R-:W5:Y:S01]  /*a420*/  MUFU.TANH R21, R30 ;  /* 0x0000001e00157308 */ /* 0x000f620000002400 */
[----:B-1----:R-:W-:Y:S07]  /*a430*/  HMMA.16816.F32 R16, R12, R40, RZ ;  /* 0x000000280c10723c */ /* 0x002fee00000018ff */
[----:B------:R2:W1:Y:S01]  /*a440*/  MUFU.TANH R101, R31 ;  /* 0x0000001f00657308 */ /* 0x0004620000002400 */
[----:B----4-:R-:W-:-:S03]  /*a450*/  FSEL R22, R22, -INF , !P2 ;  /* 0xff80000016167808 */ /* 0x010fc60005000000 */
[----:B------:R-:W-:Y:S01]  /*a460*/  FMUL.FTZ R24, R24, UR10 ;  /* 0x0000000a18187c20 */ /* 0x000fe20008410000 */
[----:B------:R-:W-:Y:S01]  /*a470*/  FMUL.FTZ R25, R25, UR10 ;  /* 0x0000000a19197c20 */ /* 0x000fe20008410000 */
[----:B------:R-:W-:Y:S01]  /*a480*/  FMUL.FTZ R26, R26, UR10 ;  /* 0x0000000a1a1a7c20 */ /* 0x000fe20008410000 */
[----:B------:R-:W-:Y:S01]  /*a490*/  FMUL.FTZ R27, R27, UR10 ;  /* 0x0000000a1b1b7c20 */ /* 0x000fe20008410000 */
[----:B------:R-:W4:Y:S08]  /*a4a0*/  MUFU.TANH R100, R24 ;  /* 0x0000001800647308 */ /* 0x000f300000002400 */
[----:B------:R-:W-:Y:S01]  /*a4b0*/  MUFU.TANH R99, R25 ;  /* 0x0000001900637308 */ /* 0x000fe20000002400 */
[----:B--2---:R-:W-:Y:S07]  /*a4c0*/  HMMA.16816.F32 R28, R8, R32, R16 ;  /* 0x00000020081c723c */ /* 0x004fee0000001810 */
[----:B------:R-:W2:Y:S01]  /*a4d0*/  MUFU.TANH R98, R26 ;  /* 0x0000001a00627308 */ /* 0x000ea20000002400 */
[----:B------:R-:W-:Y:S01]  /*a4e0*/  HMMA.16816.F32 R16, R12, R42, RZ ;  /* 0x0000002a0c10723c */ /* 0x000fe200000018ff */
[----:B------:R-:W5:Y:S06]  /*a4f0*/  LDSM.16.M88.4 R40, [R165+0x4800] ;  /* 0x00480000a528783b */ /* 0x000f6c0000000200 */
[----:B------:R1:W2:Y:S04]  /*a500*/  MUFU.TANH R97, R27 ;  /* 0x0000001b00617308 */ /* 0x0002a80000002400 */
[----:B------:R-:W-:Y:S01]  /*a510*/  FMUL.FTZ R28, R28, UR10 ;  /* 0x0000000a1c1c7c20 */ /* 0x000fe20008410000 */
[----:B------:R-:W-:Y:S01]  /*a520*/  FMUL.FTZ R29, R29, UR10 ;  /* 0x0000000a1d1d7c20 */ /* 0x000fe20008410000 */
[----:B------:R-:W-:Y:S01]  /*a530*/  FMUL.FTZ R30, R30, UR10 ;  /* 0x0000000a1e1e7c20 */ /* 0x000fe20008410000 */
[----:B------:R-:W-:Y:S01]  /*a540*/  FMUL.FTZ R31, R31, UR10 ;  /* 0x0000000a1f1f7c20 */ /* 0x000fe20008410000 */
[----:B------:R-:W2:Y:S08]  /*a550*/  MUFU.TANH R89, R28 ;  /* 0x0000001c00597308 */ /* 0x000eb00000002400 */
[----:B------:R-:W-:Y:S01]  /*a560*/  MUFU.TANH R88, R29 ;  /* 0x0000001d00587308 */ /* 0x000fe20000002400 */
[----:B-1----:R-:W-:Y:S01]  /*a570*/  HMMA.16816.F32 R24, R8, R34, R16 ;  /* 0x000000220818723c */ /* 0x002fe20000001810 */
[----:B------:R-:W1:Y:S06]  /*a580*/  LDSM.16.M88.4 R32, [R164+0x4c00] ;  /* 0x004c0000a420783b */ /* 0x000e6c0000000200 */
[----:B------:R-:W-:Y:S01]  /*a590*/  MUFU.TANH R77, R30 ;  /* 0x0000001e004d7308 */ /* 0x000fe20000002400 */
[----:B---3--:R-:W-:Y:S07]  /*a5a0*/  HMMA.16816.F32 R16, R12, R36, RZ ;  /* 0x000000240c10723c */ /* 0x008fee00000018ff */
[----:B------:R5:W3:Y:S04]  /*a5b0*/  MUFU.TANH R82, R31 ;  /* 0x0000001f00527308 */ /* 0x000ae80000002400 */
[----:B------:R-:W-:Y:S01]  /*a5c0*/  FMUL.FTZ R24, R24, UR10 ;  /* 0x0000000a18187c20 */ /* 0x000fe20008410000 */
[----:B------:R-:W-:Y:S01]  /*a5d0*/  FMUL.FTZ R25, R25, UR10 ;  /* 0x0000000a19197c20 */ /* 0x000fe20008410000 */
[----:B------:R-:W-:Y:S01]  /*a5e0*/  FMUL.FTZ R26, R26, UR10 ;  /* 0x0000000a1a1a7c20 */ /* 0x000fe20008410000 */
[----:B------:R-:W-:Y:S01]  /*a5f0*/  FMUL.FTZ R27, R27, UR10 ;  /* 0x0000000a1b1b7c20 */ /* 0x000fe20008410000 */
[----:B------:R-:W3:Y:S08]  /*a600*/  MUFU.TANH R75, R24 ;  /* 0x00000018004b7308 */ /* 0x000ef00000002400 */
[----:B------:R-:W-:Y:S01]  /*a610*/  MUFU.TANH R58, R25 ;  /* 0x00000019003a7308 */ /* 0x000fe20000002400 */
[----:B-----5:R-:W-:Y:S01]  /*a620*/  HMMA.16816.F32 R28, R8, R40, R16 ;  /* 0x00000028081c723c */ /* 0x020fe20000001810 */
[----:B------:R-:W-:-:S02]  /*a630*/  FSEL R41, R117, -INF , !P3 ;  /* 0xff80000075297808 */ /* 0x000fc40005800000 */
[----:B------:R-:W-:Y:S01]  /*a640*/  ISETP.GE.AND P3, PT, R2, R5, PT ;  /* 0x000000050200720c */ /* 0x000fe20003f66270 */
[----:B------:R-:W-:Y:S01]  /*a650*/  VIADD R2, R0, 0xfffffec0 ;  /* 0xfffffec000027836 */ /* 0x000fe20000000000 */
[----:B------:R-:W-:Y:S02]  /*a660*/  FSEL R40, R116, -INF , !P5 ;  /* 0xff80000074287808 */ /* 0x000fe40006800000 */
[----:B------:R-:W-:Y:S01]  /*a670*/  MUFU.TANH R44, R26 ;  /* 0x0000001a002c7308 */ /* 0x000fe20000002400 */
[----:B------:R-:W-:Y:S01]  /*a680*/  HMMA.16816.F32 R16, R12, R38, RZ ;  /* 0x000000260c10723c */ /* 0x000fe200000018ff */
[----:B------:R-:W5:Y:S01]  /*a690*/  LDSM.16.M88.4 R36, [R165+0x4c00] ;  /* 0x004c0000a524783b */ /* 0x000f620000000200 */
[----:B------:R-:W-:Y:S01]  /*a6a0*/  ISETP.GE.AND P4, PT, R2, R4, PT ;  /* 0x000000040200720c */ /* 0x000fe20003f86270 */
[----:B------:R-:W-:-:S04]  /*a6b0*/  DEPBAR.LE SB0, 0x0 ;  /* 0x000080000000791a */ /* 0x000fc80000000000 */
[----:B------:R4:W-:Y:S01]  /*a6c0*/  MUFU.TANH R7, R27 ;  /* 0x0000001b00077308 */ /* 0x0009e20000002400 */
[----:B------:R-:W-:Y:S01]  /*a6d0*/  BAR.SYNC.DEFER_BLOCKING 0x0 ;  /* 0x0000000000007b1d */ /* 0x000fe20000010000 */
[----:B------:R-:W-:Y:S01]  /*a6e0*/  ISETP.GE.AND P5, PT, R2, R5, PT ;  /* 0x000000050200720c */ /* 0x000fe20003fa6270 */
[----:B------:R-:W-:Y:S02]  /*a6f0*/  VIADD R2, R0, 0xfffffec8 ;  /* 0xfffffec800027836 */ /* 0x000fe40000000000 */
[----:B------:R-:W-:Y:S01]  /*a700*/  FMUL.FTZ R29, R29, UR10 ;  /* 0x0000000a1d1d7c20 */ /* 0x000fe20008410000 */
[----:B------:R-:W-:Y:S01]  /*a710*/  FMUL.FTZ R30, R30, UR10 ;  /* 0x0000000a1e1e7c20 */ /* 0x000fe20008410000 */
[----:B------:R-:W-:Y:S01]  /*a720*/  FSEL R103, R103, -INF , !P3 ;  /* 0xff80000067677808 */ /* 0x000fe20005800000 */
[----:B------:R-:W-:Y:S01]  /*a730*/  FMUL.FTZ R28, R28, UR10 ;  /* 0x0000000a1c1c7c20 */ /* 0x000fe20008410000 */
[----:B------:R-:W-:Y:S02]  /*a740*/  FMUL.FTZ R31, R31, UR10 ;  /* 0x0000000a1f1f7c20 */ /* 0x000fe40008410000 */
[----:B------:R-:W3:Y:S02]  /*a750*/  MUFU.TANH R29, R29 ;  /* 0x0000001d001d7308 */ /* 0x000ee40000002400 */
[----:B----4-:R-:W-:Y:S06]  /*a760*/  HMMA.16816.F32 R24, R8, R42, R16 ;  /* 0x0000002a0818723c */ /* 0x010fec0000001810 */
[----:B------:R-:W4:Y:S02]  /*a770*/  MUFU.TANH R30, R30 ;  /* 0x0000001e001e7308 */ /* 0x000f240000002400 */
[----:B-1----:R-:W-:Y:S01]  /*a780*/  HMMA.16816.F32 R16, R12, R32, RZ ;  /* 0x000000200c10723c */ /* 0x002fe200000018ff */
[----:B------:R-:W-:-:S05]  /*a790*/  FSEL R33, R112, -INF , !P1 ;  /* 0xff80000070217808 */ /* 0x000fca0004800000 */
[----:B------:R-:W1:Y:S01]  /*a7a0*/  MUFU.TANH R28, R28 ;  /* 0x0000001c001c7308 */ /* 0x000e620000002400 */
[----:B------:R-:W-:Y:S02]  /*a7b0*/  FSEL R112, R23, -INF , !P0 ;  /* 0xff80000017707808 */ /* 0x000fe40004000000 */
[----:B------:R-:W-:Y:S02]  /*a7c0*/  FSEL R32, R104, -INF , !P6 ;  /* 0xff80000068207808 */ /* 0x000fe40007000000 */
[CC--:B------:R-:W-:Y:S01]  /*a7d0*/  ISETP.GE.AND P0, PT, R2.reuse, R4.reuse, PT ;  /* 0x000000040200720c */ /* 0x0c0fe20003f06270 */
[----:B------:R-:W-:Y:S01]  /*a7e0*/  HMMA.16816.F32 R12, R12, R34, RZ ;  /* 0x000000220c0c723c */ /* 0x000fe200000018ff */
[-C--:B------:R-:W-:Y:S01]  /*a7f0*/  ISETP.GE.AND P6, PT, R2, R5.reuse, PT ;  /* 0x000000050200720c */ /* 0x080fe20003fc6270 */
[----:B------:R-:W-:Y:S01]  /*a800*/  VIADD R2, R0, 0xfffffed0 ;  /* 0xfffffed000027836 */ /* 0x000fe20000000000 */
[----:B------:R-:W-:Y:S01]  /*a810*/  FSEL R23, R102, -INF , !P4 ;  /* 0xff80000066177808 */ /* 0x000fe20006000000 */
[----:B------:R-:W-:Y:S01]  /*a820*/  FMUL.FTZ R24, R24, UR10 ;  /* 0x0000000a18187c20 */ /* 0x000fe20008410000 */
[-C--:B------:R-:W-:Y:S01]  /*a830*/  ISETP.GE.AND P1, PT, R6, R5.reuse, PT ;  /* 0x000000050600720c */ /* 0x080fe20003f26270 */
[----:B------:R-:W-:Y:S01]  /*a840*/  VIADD R6, R0, 0xfffffec9 ;  /* 0xfffffec900067836 */ /* 0x000fe20000000000 */
[----:B------:R-:W-:Y:S01]  /*a850*/  FSEL R102, R21, -INF , !P5 ;  /* 0xff80000015667808 */ /* 0x000fe20006800000 */
[----:B------:R-:W-:Y:S01]  /*a860*/  MUFU.TANH R31, R31 ;  /* 0x0000001f001f7308 */ /* 0x000fe20000002400 */
[CC--:B------:R-:W-:Y:S01]  /*a870*/  ISETP.GE.AND P5, PT, R2.reuse, R4.reuse, PT ;  /* 0x000000040200720c */ /* 0x0c0fe20003fa6270 */
[----:B------:R-:W-:Y:S01]  /*a880*/  FMUL.FTZ R25, R25, UR10 ;  /* 0x0000000a19197c20 */ /* 0x000fe20008410000 */
[-C--:B------:R-:W-:Y:S01]  /*a890*/  ISETP.GE.AND P2, PT, R2, R5.reuse, PT ;  /* 0x000000050200720c */ /* 0x080fe20003f46270 */
[C---:B-----5:R-:W-:Y:S01]  /*a8a0*/  HMMA.16816.F32 R16, R8.reuse, R36, R16 ;  /* 0x000000240810723c */ /* 0x060fe20000001810 */
[----:B------:R-:W-:Y:S01]  /*a8b0*/  VIADD R2, R0, 0xfffffed1 ;  /* 0xfffffed100027836 */ /* 0x000fe20000000000 */
[-C--:B------:R-:W-:Y:S01]  /*a8c0*/  ISETP.GE.AND P3, PT, R6, R4.reuse, PT ;  /* 0x000000040600720c */ /* 0x080fe20003f66270 */
[----:B------:R-:W-:Y:S01]  /*a8d0*/  FMUL.FTZ R26, R26, UR10 ;  /* 0x0000000a1a1a7c20 */ /* 0x000fe20008410000 */
[-C--:B------:R-:W-:Y:S01]  /*a8e0*/  ISETP.GE.AND P4, PT, R6, R5.reuse, PT ;  /* 0x000000050600720c */ /* 0x080fe20003f86270 */
[----:B------:R-:W-:Y:S01]  /*a8f0*/  VIADD R6, R0, 0xfffffed8 ;  /* 0xfffffed800067836 */ /* 0x000fe20000000000 */
[----:B------:R-:W-:Y:S01]  /*a900*/  FSEL R101, R101, -INF , !P1 ;  /* 0xff80000065657808 */ /* 0x000fe20004800000 */
[----:B------:R-:W-:Y:S01]  /*a910*/  MUFU.TANH R24, R24 ;  /* 0x0000001800187308 */ /* 0x000fe20000002400 */
[----:B------:R-:W-:Y:S01]  /*a920*/  FSEL R21, R100, -INF , !P0 ;  /* 0xff80000064157808 */ /* 0x000fe20004000000 */
[----:B------:R-:W-:Y:S01]  /*a930*/  HMMA.16816.F32 R8, R8, R38, R12 ;  /* 0x000000260808723c */ /* 0x000fe2000000180c */
[C---:B------:R-:W-:Y:S01]  /*a940*/  ISETP.GE.AND P1, PT, R2.reuse, R4, PT ;  /* 0x000000040200720c */ /* 0x040fe20003f26270 */
[----:B------:R-:W-:Y:S01]  /*a950*/  FMUL.FTZ R27, R27, UR10 ;  /* 0x0000000a1b1b7c20 */ /* 0x000fe20008410000 */
[----:B------:R-:W-:Y:S01]  /*a960*/  ISETP.GE.AND P0, PT, R2, R5, PT ;  /* 0x000000050200720c */ /* 0x000fe20003f06270 */
[----:B------:R-:W-:Y:S01]  /*a970*/  VIADD R2, R0, 0xfffffed9 ;  /* 0xfffffed900027836 */ /* 0x000fe20000000000 */
[----:B--2---:R-:W-:Y:S01]  /*a980*/  FSEL R100, R98, -INF , !P6 ;  /* 0xff80000062647808 */ /* 0x004fe20007000000 */
[----:B------:R-:W-:Y:S01]  /*a990*/  MUFU.TANH R25, R25 ;  /* 0x0000001900197308 */ /* 0x000fe20000002400 */
[----:B------:R-:W-:-:S02]  /*a9a0*/  FSEL R34, R99, -INF , !P3 ;  /* 0xff80000063227808 */ /* 0x000fc40005800000 */
[-C--:B------:R-:W-:Y:S01]  /*a9b0*/  ISETP.GE.AND P6, PT, R6, R4.reuse, PT ;  /* 0x000000040600720c */ /* 0x080fe20003fc6270 */
[----:B------:R-:W-:Y:S01]  /*a9c0*/  FMUL.FTZ R18, R18, UR10 ;  /* 0x0000000a12127c20 */ /* 0x000fe20008410000 */
[-C--:B------:R-:W-:Y:S01]  /*a9d0*/  ISETP.GE.AND P3, PT, R6, R5.reuse, PT ;  /* 0x000000050600720c */ /* 0x080fe20003f66270 */
[----:B------:R-:W-:Y:S01]  /*a9e0*/  VIADD R6, R0, 0xfffffee1 ;  /* 0xfffffee100067836 */ /* 0x000fe20000000000 */
[----:B------:R-:W-:Y:S01]  /*a9f0*/  FSEL R99, R97, -INF , !P4 ;  /* 0xff80000061637808 */ /* 0x000fe20006000000 */
[----:B------:R-:W-:Y:S01]  /*aa00*/  FMUL.FTZ R16, R16, UR10 ;  /* 0x0000000a10107c20 */ /* 0x000fe20008410000 */
[----:B------:R-:W-:Y:S01]  /*aa10*/  FSEL R36, R89, -INF , !P5 ;  /* 0xff80000059247808 */ /* 0x000fe20006800000 */
[----:B------:R-:W2:Y:S01]  /*aa20*/  MUFU.TANH R18, R18 ;  /* 0x0000001200127308 */ /* 0x000ea20000002400 */
[CC--:B------:R-:W-:Y:S01]  /*aa30*/  ISETP.GE.AND P4, PT, R2.reuse, R4.reuse, PT ;  /* 0x000000040200720c */ /* 0x0c0fe20003f86270 */
[----:B------:R-:W-:Y:S01]  /*aa40*/  FMUL.FTZ R17, R17, UR10 ;  /* 0x0000000a11117c20 */ /* 0x000fe20008410000 */
[-C--:B------:R-:W-:Y:S01]  /*aa50*/  ISETP.GE.AND P5, PT, R2, R5.reuse, PT ;  /* 0x000000050200720c */ /* 0x080fe20003fa6270 */
[----:B------:R-:W-:Y:S01]  /*aa60*/  VIADD R2, R0, 0xfffffee0 ;  /* 0xfffffee000027836 */ /* 0x000fe20000000000 */
[----:B---3--:R-:W-:Y:S01]  /*aa70*/  FSEL R116, R82, -INF , !P0 ;  /* 0xff80000052747808 */ /* 0x008fe20004000000 */
[----:B------:R-:W-:Y:S01]  /*aa80*/  FMUL.FTZ R19, R19, UR10 ;  /* 0x0000000a13137c20 */ /* 0x000fe20008410000 */
[----:B------:R-:W-:Y:S01]  /*aa90*/  FSEL R75, R75, -INF , !P6 ;  /* 0xff8000004b4b7808 */ /* 0x000fe20007000000 */
[----:B------:R-:W-:Y:S01]  /*aaa0*/  FMUL.FTZ R8, R8, UR10 ;  /* 0x0000000a08087c20 */ /* 0x000fe20008410000 */
[----:B------:R-:W-:Y:S01]  /*aab0*/  FSEL R104, R77, -INF , !P2 ;  /* 0xff8000004d687808 */ /* 0x000fe20005000000 */
[----:B------:R-:W-:Y:S01]  /*aac0*/  FMUL.FTZ R9, R9, UR10 ;  /* 0x0000000a09097c20 */ /* 0x000fe20008410000 */
[----:B------:R-:W-:Y:S01]  /*aad0*/  FSEL R42, R88, -INF , !P1 ;  /* 0xff800000582a7808 */ /* 0x000fe20004800000 */
[----:B------:R-:W-:Y:S01]  /*aae0*/  FMUL.FTZ R10, R10, UR10 ;  /* 0x0000000a0a0a7c20 */ /* 0x000fe20008410000 */
[CC--:B------:R-:W-:Y:S01]  /*aaf0*/  ISETP.GE.AND P0, PT, R6.reuse, R4.reuse, PT ;  /* 0x000000040600720c */ /* 0x0c0fe20003f06270 */
[----:B------:R-:W3:Y:S01]  /*ab00*/  MUFU.TANH R26, R26 ;  /* 0x0000001a001a7308 */ /* 0x000ee20000002400 */
[----:B------:R-:W-:Y:S01]  /*ab10*/  ISETP.GE.AND P6, PT, R6, R5, PT ;  /* 0x000000050600720c */ /* 0x000fe20003fc6270 */
[----:B------:R-:W-:Y:S01]  /*ab20*/  VIADD R6, R0, 0xfffffef0 ;  /* 0xfffffef000067836 */ /* 0x000fe20000000000 */
[----:B------:R-:W-:-:S02]  /*ab30*/  ISETP.GE.AND P2, PT, R2, R4, PT ;  /* 0x000000040200720c */ /* 0x000fc40003f46270 */
[-C--:B------:R-:W-:Y:S01]  /*ab40*/  ISETP.GE.AND P1, PT, R2, R5.reuse, PT ;  /* 0x000000050200720c */ /* 0x080fe20003f26270 */
[----:B------:R-:W-:Y:S01]  /*ab50*/  VIADD R2, R0, 0xfffffee8 ;  /* 0xfffffee800027836 */ /* 0x000fe20000000000 */
[----:B------:R-:W-:Y:S01]  /*ab60*/  FSEL R82, R29, -INF , !P0 ;  /* 0xff8000001d527808 */ /* 0x000fe20004000000 */
[----:B------:R-:W5:Y:S01]  /*ab70*/  MUFU.TANH R27, R27 ;  /* 0x0000001b001b7308 */ /* 0x000f620000002400 */
[----:B----4-:R-:W-:Y:S02]  /*ab80*/  FSEL R181, R30, -INF , !P1 ;  /* 0xff8000001eb57808 */ /* 0x010fe40004800000 */
[----:B------:R-:W-:Y:S02]  /*ab90*/  FSEL R123, R44, -INF , !P3 ;  /* 0xff8000002c7b7808 */ /* 0x000fe40005800000 */
[----:B------:R-:W-:Y:S02]  /*aba0*/  FSEL R43, R58, -INF , !P4 ;  /* 0xff8000003a2b7808 */ /* 0x000fe40006000000 */
[CC--:B------:R-:W-:Y:S01]  /*abb0*/  ISETP.GE.AND P1, PT, R6.reuse, R4.reuse, PT ;  /* 0x000000040600720c */ /* 0x0c0fe20003f26270 */
[----:B------:R-:W4:Y:S01]  /*abc0*/  MUFU.TANH R16, R16 ;  /* 0x0000001000107308 */ /* 0x000f220000002400 */
[----:B------:R-:W-:Y:S01]  /*abd0*/  ISETP.GE.AND P0, PT, R6, R5, PT ;  /* 0x000000050600720c */ /* 0x000fe20003f06270 */
[----:B------:R-:W-:Y:S01]  /*abe0*/  FMUL.FTZ R6, R11, UR10 ;  /* 0x0000000a0b067c20 */ /* 0x000fe20008410000 */
[----:B------:R-:W-:-:S02]  /*abf0*/  ISETP.GE.AND P3, PT, R2, R4, PT ;  /* 0x000000040200720c */ /* 0x000fc40003f66270 */
[-C--:B------:R-:W-:Y:S01]  /*ac00*/  ISETP.GE.AND P4, PT, R2, R5.reuse, PT ;  /* 0x000000050200720c */ /* 0x080fe20003f86270 */
[----:B------:R-:W-:Y:S01]  /*ac10*/  VIADD R2, R0, 0xfffffee9 ;  /* 0xfffffee900027836 */ /* 0x000fe20000000000 */
[----:B------:R-:W-:Y:S01]  /*ac20*/  FSEL R180, R7, -INF , !P5 ;  /* 0xff80000007b47808 */ /* 0x000fe20006800000 */
[----:B------:R-:W4:Y:S01]  /*ac30*/  MUFU.TANH R17, R17 ;  /* 0x0000001100117308 */ /* 0x000f220000002400 */
[----:B-1----:R-:W-:Y:S02]  /*ac40*/  FSEL R77, R28, -INF , !P2 ;  /* 0xff8000001c4d7808 */ /* 0x002fe40005000000 */
[C---:B------:R-:W-:Y:S02]  /*ac50*/  ISETP.GE.AND P5, PT, R2.reuse, R4, PT ;  /* 0x000000040200720c */ /* 0x040fe40003fa6270 */
[----:B------:R-:W-:Y:S01]  /*ac60*/  ISETP.GE.AND P2, PT, R2, R5, PT ;  /* 0x000000050200720c */ /* 0x000fe20003f46270 */
[----:B------:R-:W-:Y:S01]  /*ac70*/  VIADD R2, R0, 0xfffffef1 ;  /* 0xfffffef100027836 */ /* 0x000fe20000000000 */
[----:B--2---:R-:W-:Y:S01]  /*ac80*/  FSEL R186, R18, -INF , !P0 ;  /* 0xff80000012ba7808 */ /* 0x004fe20004000000 */
[----:B------:R-:W1:Y:S01]  /*ac90*/  MUFU.TANH R19, R19 ;  /* 0x0000001300137308 */ /* 0x000e620000002400 */
[----:B------:R-:W-:-:S02]  /*aca0*/  ISETP.GE.AND P0, PT, R213, 0x3, PT ;  /* 0x00000003d500780c */ /* 0x000fc40003f06270 */
[----:B------:R-:W-:Y:S02]  /*acb0*/  FSEL R182, R31, -INF , !P6 ;  /* 0xff8000001fb67808 */ /* 0x000fe40007000000 */
[----:B------:R-:W-:Y:S02]  /*acc0*/  FSEL R88, R24, -INF , !P3 ;  /* 0xff80000018587808 */ /* 0x000fe40005800000 */
[C---:B------:R-:W-:Y:S01]  /*acd0*/  ISETP.GE.AND P6, PT, R2.reuse, R4, PT ;  /* 0x000000040200720c */ /* 0x040fe20003fc6270 */
[----:B------:R-:W2:Y:S01]  /*ace0*/  MUFU.TANH R8, R8 ;  /* 0x0000000800087308 */ /* 0x000ea20000002400 */
[----:B------:R-:W-:Y:S01]  /*acf0*/  ISETP.GE.AND P3, PT, R2, R5, PT ;  /* 0x000000050200720c */ /* 0x000fe20003f66270 */
[----:B------:R-:W-:Y:S01]  /*ad00*/  VIADD R2, R0, 0xfffffef9 ;  /* 0xfffffef900027836 */ /* 0x000fe20000000000 */
[----:B---3--:R-:W-:Y:S01]  /*ad10*/  FSEL R183, R26, -INF , !P4 ;  /* 0xff8000001ab77808 */ /* 0x008fe20006000000 */
[----:B------:R-:W-:Y:S01]  /*ad20*/  VIADD R0, R0, 0xfffffef8 ;  /* 0xfffffef800007836 */ /* 0x000fe20000000000 */
[----:B------:R-:W-:-:S02]  /*ad30*/  FSEL R89, R25, -INF , !P5 ;  /* 0xff80000019597808 */ /* 0x000fc40006800000 */
[----:B-----5:R-:W-:Y:S01]  /*ad40*/  FSEL R184, R27, -INF , !P2 ;  /* 0xff8000001bb87808 */ /* 0x020fe20005000000 */
[----:B------:R-:W3:Y:S01]  /*ad50*/  MUFU.TANH R9, R9 ;  /* 0x0000000900097308 */ /* 0x000ee20000002400 */
[----:B----4-:R-:W-:Y:S02]  /*ad60*/  FSEL R97, R16, -INF , !P1 ;  /* 0xff80000010617808 */ /* 0x010fe40004800000 */
[-C--:B------:R-:W-:Y:S02]  /*ad70*/  ISETP.GE.AND P4, PT, R2, R4.reuse, PT ;  /* 0x000000040200720c */ /* 0x080fe40003f86270 */
[C---:B------:R-:W-:Y:S02]  /*ad80*/  ISETP.GE.AND P5, PT, R0.reuse, R4, PT ;  /* 0x000000040000720c */ /* 0x040fe40003fa6270 */
[-C--:B------:R-:W-:Y:S01]  /*ad90*/  ISETP.GE.AND P2, PT, R0, R5.reuse, PT ;  /* 0x000000050000720c */ /* 0x080fe20003f46270 */
[----:B------:R-:W4:Y:S01]  /*ada0*/  MUFU.TANH R10, R10 ;  /* 0x0000000a000a7308 */ /* 0x000f220000002400 */
[----:B------:R-:W-:-:S02]  /*adb0*/  ISETP.GE.AND P1, PT, R2, R5, PT ;  /* 0x000000050200720c */ /* 0x000fc40003f26270 */
[----:B------:R-:W-:Y:S02]  /*adc0*/  FSEL R98, R17, -INF , !P6 ;  /* 0xff80000011627808 */ /* 0x000fe40007000000 */
[----:B-1----:R-:W-:Y:S02]  /*add0*/  FSEL R187, R19, -INF , !P3 ;  /* 0xff80000013bb7808 */ /* 0x002fe40005800000 */
[----:B--2---:R-:W-:Y:S01]  /*ade0*/  FSEL R117, R8, -INF , !P5 ;  /* 0xff80000008757808 */ /* 0x004fe20006800000 */
[----:B------:R-:W1:Y:S01]  /*adf0*/  MUFU.TANH R6, R6 ;  /* 0x0000000600067308 */ /* 0x000e620000002400 */
[----:B---3--:R-:W-:Y:S02]  /*ae00*/  FSEL R185, R9, -INF , !P4 ;  /* 0xff80000009b97808 */ /* 0x008fe40006000000 */
[----:B----4-:R-:W-:Y:S02]  /*ae10*/  FSEL R188, R10, -INF , !P2 ;  /* 0xff8000000abc7808 */ /* 0x010fe40005000000 */
[----:B-1----:R-:W-:Y:S01]  /*ae20*/  FSEL R189, R6, -INF , !P1 ;  /* 0xff80000006bd7808 */ /* 0x002fe20004800000 */
[----:B------:R-:W-:Y:S06]  /*ae30*/  @!P0 BRA `(.L_x_1437) ;  /* 0x0000000400988947 */ /* 0x000fec0003800000 */
[----:B------:R-:W-:Y:S05]  /*ae40*/  BRA.U !UP1, `(.L_x_1438) ;  /* 0x0000000509007547 */ /* 0x000fea000b800000 */
[----:B------:R-:W2:Y:S01]  /*ae50*/  LDL.LU R190, [R1] ;  /* 0x0000000001be7983 */ /* 0x000ea20000300800 */
[----:B------:R-:W1:Y:S01]  /*ae60*/  LDC R11, c[0x0][0x4f0] ;  /* 0x00013c00ff0b7b82 */ /* 0x000e620000000800 */
[----:B------:R-:W3:Y:S01]  /*ae70*/  LDCU.64 UR4, c[0x0][0x3a0] ;  /* 0x00007400ff0477ac */ /* 0x000ee20008000a00 */
[----:B-1----:R-:W-:-:S04]  /*ae80*/  IABS R10, R11 ;  /* 0x0000000b000a7213 */ /* 0x002fc80000000000 */
[----:B------:R-:W1:Y:S08]  /*ae90*/  I2F.RP R4, R10 ;  /* 0x0000000a00047306 */ /* 0x000e700000209400 */
[----:B-1----:R-:W1:Y:S02]  /*aea0*/  MUFU.RCP R4, R4 ;  /* 0x0000000400047308 */ /* 0x002e640000001000 */
[----:B-1----:R-:W-:-:S06]  /*aeb0*/  VIADD R4, R4, 0xffffffe ;  /* 0x0ffffffe04047836 */ /* 0x002fcc0000000000 */
[----:B------:R-:W1:Y:S02]  /*aec0*/  F2I.FTZ.U32.TRUNC.NTZ R5, R4 ;  /* 0x0000000400057305 */ /* 0x000e64000021f000 */
[----:B-1----:R-:W-:Y:S01]  /*aed0*/  IMAD.MOV R0, RZ, RZ, -R5 ;  /* 0x000000ffff007224 */ /* 0x002fe200078e0a05 */
[----:B------:R-:W-:-:S03]  /*aee0*/  MOV R4, RZ ;  /* 0x000000ff00047202 */ /* 0x000fc60000000f00 */
[----:B------:R-:W-:-:S04]  /*aef0*/  IMAD R0, R0, R10, RZ ;  /* 0x0000000a00007224 */ /* 0x000fc800078e02ff */
[----:B------:R-:W-:Y:S01]  /*af00*/  IMAD.HI.U32 R0, R5, R0, R4 ;  /* 0x0000000005007227 */ /* 0x000fe200078e0004 */
[----:B--2---:R-:W-:-:S03]  /*af10*/  IADD3 R7, PT, PT, R190, -0x300, RZ ;  /* 0xfffffd00be077810 */ /* 0x004fc60007ffe0ff */
[----:B------:R-:W-:Y:S01]  /*af20*/  VIADD R6, R190, 0xfffffe00 ;  /* 0xfffffe00be067836 */ /* 0x000fe20000000000 */
[----:B------:R-:W-:-:S04]  /*af30*/  IABS R2, R7 ;  /* 0x0000000700027213 */ /* 0x000fc80000000000 */
[----:B------:R-:W-:Y:S02]  /*af40*/  IABS R8, R6 ;  /* 0x0000000600087213 */ /* 0x000fe40000000000 */
[-C--:B------:R-:W-:Y:S01]  /*af50*/  LOP3.LUT R7, R7, R11.reuse, RZ, 0x3c, !PT ;  /* 0x0000000b07077212 */ /* 0x080fe200078e3cff */
[----:B------:R-:W-:Y:S01]  /*af60*/  IMAD.MOV.U32 R5, RZ, RZ, R2 ;  /* 0x000000ffff057224 */ /* 0x000fe200078e0002 */
[----:B------:R-:W-:Y:S02]  /*af70*/  MOV R4, R8 ;  /* 0x0000000800047202 */ /* 0x000fe40000000f00 */
[----:B------:R-:W-:Y:S01]  /*af80*/  LOP3.LUT R6, R6, R11, RZ, 0x3c, !PT ;  /* 0x0000000b06067212 */ /* 0x000fe200078e3cff */
[----:B------:R-:W-:Y:S01]  /*af90*/  IMAD.HI.U32 R2, R0, R5, RZ ;  /* 0x0000000500027227 */ /* 0x000fe200078e00ff */
[----:B------:R-:W-:Y:S02]  /*afa0*/  ISETP.GE.AND P3, PT, R7, RZ, PT ;  /* 0x000000ff0700720c */ /* 0x000fe40003f66270 */
[----:B------:R-:W-:Y:S01]  /*afb0*/  ISETP.GE.AND P0, PT, R6, RZ, PT ;  /* 0x000000ff0600720c */ /* 0x000fe20003f06270 */
        /* <DEDUP_REMOVED lines=41> */
.L_x_1438:
[----:B------:R-:W-:Y:S01]  /*b250*/  UMOV UR4, URZ ;  /* 0x000000ff00047c82 */ /* 0x000fe20008000000 */
[----:B------:R-:W-:Y:S01]  /*b260*/  IMAD.SHL.U32 R0, R90, 0x100, RZ ;  /* 0x000001005a007824 */ /* 0x000fe200078e00ff */
[----:B------:R-:W-:-:S05]  /*b270*/  IADD3 R2, P0, PT, RZ, -UR4, RZ ;  /* 0x80000004ff027c10 */ /* 0x000fca000ff1e0ff */
[----:B------:R-:W-:-:S05]  /*b280*/  IMAD.X R0, RZ, RZ, ~R0, P0 ;  /* 0x000000ffff007224 */ /* 0x000fca00000e0e00 */
[----:B------:R-:W-:-:S04]  /*b290*/  SHF.R.S64 R2, R2, 0x1f, R0 ;  /* 0x0000001f02027819 */ /* 0x000fc80000001000 */
[----:B------:R-:W-:-:S04]  /*b2a0*/  IADD3 R219, P0, PT, R2, R219, RZ ;  /* 0x000000db02db7210 */ /* 0x000fc80007f1e0ff */
[----:B------:R-:W-:-:S09]  /*b2b0*/  LEA.HI.X.SX32 R218, R0, R218, 0x1, P0 ;  /* 0x000000da00da7211 */ /* 0x000fd200000f0eff */
.L_x_1439:
        /* <DEDUP_REMOVED lines=30> */
.L_x_1437:
[----:B------:R-:W-:Y:S01]  /*b4a0*/  FMNMX3.FTZ R0, R20, R96, R92, !PT ;  /* 0x0000006014007276 */ /* 0x000fe2000781005c */
[----:B----4-:R-:W-:Y:S01]  /*b4b0*/  LDSM.16.MT88.4 R8, [R134+0x5000] ;  /* 0x005000008608783b */ /* 0x010fe20000004200 */
[----:B------:R-:W-:Y:S02]  /*b4c0*/  FMNMX3.FTZ R4, R3, R106, R105, !PT ;  /* 0x0000006a03047276 */ /* 0x000fe40007810069 */
[----:B------:R-:W-:Y:S01]  /*b4d0*/  FMNMX3.FTZ R0, R0, R95, R94, !PT ;  /* 0x0000005f00007276 */ /* 0x000fe2000781005e */
[----:B------:R-:W-:Y:S03]  /*b4e0*/  LDSM.16.MT88.4 R12, [R135] ;  /* 0x00000000870c783b */ /* 0x000fe60000004200 */
[----:B------:R-:W-:Y:S01]  /*b4f0*/  FMNMX3.FTZ R0, R0, R93, R87, !PT ;  /* 0x0000005d00007276 */ /* 0x000fe20007810057 */
[----:B------:R-:W-:Y:S03]  /*b500*/  LDSM.16.MT88.4 R24, [R134+0x5400] ;  /* 0x005400008618783b */ /* 0x000fe60000004200 */
[----:B------:R-:W-:Y:S01]  /*b510*/  FMNMX3.FTZ R0, R0, R86, R85, !PT ;  /* 0x0000005600007276 */ /* 0x000fe20007810055 */
[----:B------:R-:W-:Y:S03]  /*b520*/  LDSM.16.MT88.4 R16, [R134+0x5800] ;  /* 0x005800008610783b */ /* 0x000fe60000004200 */
        /* <DEDUP_REMOVED lines=133> */
[----:B------:R-:W-:-:S04]  /*bd80*/  FADD.FTZ R6, R20, -R6 ;  /* 0x8000000614067221 */ /* 0x000fc80000010000 */
[----:B------:R-:W-:Y:S01]  /*bd90*/  FMUL.FTZ R6, R6, UR6 ;  /* 0x0000000606067c20 */ /* 0x000fe20008410000 */
        /* <DEDUP_REMOVED lines=22> */
[----:B------:R1:W3:Y:S01]  /*bf00*/  MUFU.EX2 R44, R3 ;  /* 0x00000003002c7308 */ /* 0x0002e20000000800 */
[----:B--2---:R-:W-:-:S07]  /*bf10*/  FMUL.FTZ R0, R52, UR6 ;  /* 0x0000000634007c20 */ /* 0x004fce0008410000 */
[----:B------:R2:W-:Y:S01]  /*bf20*/  MUFU.EX2 R237, R4 ;  /* 0x0000000400ed7308 */ /* 0x0005e20000000800 */
[----:B------:R-:W-:-:S05]  /*bf30*/  FSEL R0, R0, RZ, P0 ;  /* 0x000000ff00007208 */ /* 0x000fca0000000000 */
[----:B-1----:R-:W-:Y:S01]  /*bf40*/  FFMA.FTZ R3, R109, UR6, -R0 ;  /* 0x000000066d037c23 */ /* 0x002fe20008010800 */
[-C--:B---3--:R-:W-:Y:S01]  /*bf50*/  FMUL.FTZ R138, R138, R44.reuse ;  /* 0x0000002c8a8a7220 */ /* 0x088fe20000410000 */
        /* <DEDUP_REMOVED lines=21> */
[----:B------:R2:W-:Y:S08]  /*c0b0*/  MUFU.EX2 R243, R4 ;  /* 0x0000000400f37308 */ /* 0x0005f00000000800 */
[----:B------:R3:W4:Y:S01]  /*c0c0*/  MUFU.EX2 R45, R6 ;  /* 0x00000006002d7308 */ /* 0x0007220000000800 */
[----:B-1----:R-:W-:-:S07]  /*c0d0*/  FFMA.FTZ R3, R114, UR6, -R0 ;  /* 0x0000000672037c23 */ /* 0x002fce0008010800 */
[----:B------:R1:W-:Y:S01]  /*c0e0*/  MUFU.EX2 R94, R3 ;  /* 0x00000003005e7308 */ /* 0x0003e20000000800 */
[----:B--2---:R-:W-:-:S07]  /*c0f0*/  FFMA.FTZ R4, R41, UR6, -R2 ;  /* 0x0000000629047c23 */ /* 0x004fce0008010802 */
        /* <DEDUP_REMOVED lines=9> */
[--C-:B-1----:R-:W-:Y:S01]  /*c190*/  FFMA.FTZ R3, R34, UR6, -R2.reuse ;  /* 0x0000000622037c23 */ /* 0x102fe20008010802 */
[----:B------:R-:W-:Y:S01]  /*c1a0*/  FMUL.FTZ R149, R149, R45 ;  /* 0x0000002d95957220 */ /* 0x000fe20000410000 */
[----:B--2---:R-:W-:-:S04]  /*c1b0*/  FFMA.FTZ R4, R40, UR6, -R2 ;  /* 0x0000000628047c23 */ /* 0x004fc80008010802 */
        /* <DEDUP_REMOVED lines=19> */
[----:B------:R3:W4:Y:S01]  /*c2f0*/  MUFU.EX2 R51, R4 ;  /* 0x0000000400337308 */ /* 0x0007220000000800 */
[----:B--2---:R-:W-:-:S07]  /*c300*/  FFMA.FTZ R3, R118, UR6, -R0 ;  /* 0x0000000676037c23 */ /* 0x004fce0008010800 */
[----:B------:R2:W-:Y:S01]  /*c310*/  MUFU.EX2 R55, R3 ;  /* 0x0000000300377308 */ /* 0x0005e20000000800 */
[----:B---3--:R-:W-:Y:S02]  /*c320*/  F2FP.F16.F32.PACK_AB R4, R191, R190 ;  /* 0x000000bebf04723e */ /* 0x008fe400000000ff */
[----:B----4-:R-:W-:-:S07]  /*c330*/  F2FP.F16.F32.PACK_AB R7, R51, R49 ;  /* 0x000000313307723e */ /* 0x010fce00000000ff */
[----:B------:R-:W-:Y:S01]  /*c340*/  HMMA.16816.F32 R136, R4, R8, R136 ;  /* 0x000000080488723c */ /* 0x000fe20000001888 */
[----:B--2---:R-:W-:-:S04]  /*c350*/  FFMA.FTZ R3, R120, UR6, -R0 ;  /* 0x0000000678037c23 */ /* 0x004fc80008010800 */
[----:B------:R2:W3:Y:S03]  /*c360*/  MUFU.EX2 R56, R3 ;  /* 0x0000000300387308 */ /* 0x0004e60000000800 */
[C---:B------:R-:W-:Y:S01]  /*c370*/  HMMA.16816.F32 R20, R4.reuse, R10, R140 ;  /* 0x0000000a0414723c */ /* 0x040fe2000000188c */
[----:B------:R-:W-:Y:S07]  /*c380*/  LDSM.16.MT88.4 R140, [R134+0x8800] ;  /* 0x00880000868c783b */ /* 0x000fee0000004200 */
[----:B------:R-:W-:Y:S01]  /*c390*/  HMMA.16816.F32 R144, R4, R12, R144 ;  /* 0x0000000c0490723c */ /* 0x000fe20000001890 */
[----:B--2---:R-:W-:-:S07]  /*c3a0*/  FFMA.FTZ R3, R119, UR6, -R0 ;  /* 0x0000000677037c23 */ /* 0x004fce0008010800 */
[----:B------:R-:W-:Y:S01]  /*c3b0*/  HMMA.16816.F32 R8, R4, R14, R148 ;  /* 0x0000000e0408723c */ /* 0x000fe20000001894 */
[----:B------:R-:W-:Y:S01]  /*c3c0*/  F2FP.F16.F32.PACK_AB R4, R195, R194 ;  /* 0x000000c2c304723e */ /* 0x000fe200000000ff */
[----:B------:R2:W-:Y:S01]  /*c3d0*/  MUFU.EX2 R93, R3 ;  /* 0x00000003005d7308 */ /* 0x0005e20000000800 */
[----:B------:R-:W-:Y:S02]  /*c3e0*/  F2FP.F16.F32.PACK_AB R5, R50, R48 ;  /* 0x000000303205723e */ /* 0x000fe400000000ff */
[----:B------:R-:W-:Y:S02]  /*c3f0*/  F2FP.F16.F32.PACK_AB R6, R197, R196 ;  /* 0x000000c4c506723e */ /* 0x000fe400000000ff */
[----:B------:R-:W-:-:S07]  /*c400*/  F2FP.F16.F32.PACK_AB R7, R94, R95 ;  /* 0x0000005f5e07723e */ /* 0x000fce00000000ff */
[----:B------:R-:W-:Y:S01]  /*c410*/  HMMA.16816.F32 R12, R4, R24, R136 ;  /* 0x00000018040c723c */ /* 0x000fe20000001888 */
[----:B--2---:R-:W-:-:S07]  /*c420*/  FFMA.FTZ R3, R121, UR6, -R0 ;  /* 0x0000000679037c23 */ /* 0x004fce0008010800 */
[C---:B------:R-:W-:Y:S01]  /*c430*/  HMMA.16816.F32 R20, R4.reuse, R26, R20 ;  /* 0x0000001a0414723c */ /* 0x040fe20000001814 */
[----:B------:R2:W4:Y:S07]  /*c440*/  MUFU.EX2 R54, R3 ;  /* 0x0000000300367308 */ /* 0x00052e0000000800 */
[C---:B-1----:R-:W-:Y:S08]  /*c450*/  HMMA.16816.F32 R24, R4.reuse, R32, R144 ;  /* 0x000000200418723c */ /* 0x042ff00000001890 */
[----:B------:R-:W-:Y:S01]  /*c460*/  HMMA.16816.F32 R8, R4, R34, R8 ;  /* 0x000000220408723c */ /* 0x000fe20000001808 */
[----:B------:R-:W1:Y:S01]  /*c470*/  LDSM.16.MT88.4 R32, [R134+0x5c00] ;  /* 0x005c00008620783b */ /* 0x000e620000004200 */
[----:B--2---:R-:W-:Y:S01]  /*c480*/  FFMA.FTZ R3, R36, UR6, -R2 ;  /* 0x0000000624037c23 */ /* 0x004fe20008010802 */
[----:B------:R-:W-:-:S02]  /*c490*/  F2FP.F16.F32.PACK_AB R4, R199, R198 ;  /* 0x000000c6c704723e */ /* 0x000fc400000000ff */
[----:B---3--:R-:W-:Y:S01]  /*c4a0*/  F2FP.F16.F32.PACK_AB R5, R56, R55 ;  /* 0x000000373805723e */ /* 0x008fe200000000ff */
[----:B------:R2:W-:Y:S01]  /*c4b0*/  MUFU.EX2 R109, R3 ;  /* 0x00000003006d7308 */ /* 0x0005e20000000800 */
[----:B------:R-:W-:Y:S01]  /*c4c0*/  F2FP.F16.F32.PACK_AB R6, R201, R200 ;  /* 0x000000c8c906723e */ /* 0x000fe200000000ff */
[----:B------:R-:W3:Y:S01]  /*c4d0*/  LDSM.16.MT88.4 R36, [R135+0xc00] ;  /* 0x000c00008724783b */ /* 0x000ee20000004200 */
[----:B----4-:R-:W-:-:S07]  /*c4e0*/  F2FP.F16.F32.PACK_AB R7, R54, R93 ;  /* 0x0000005d3607723e */ /* 0x010fce00000000ff */
[----:B------:R-:W-:Y:S01]  /*c4f0*/  HMMA.16816.F32 R12, R4, R16, R12 ;  /* 0x00000010040c723c */ /* 0x000fe2000000180c */
[----:B--2---:R-:W-:-:S07]  /*c500*/  FFMA.FTZ R3, R124, UR6, -R0 ;  /* 0x000000067c037c23 */ /* 0x004fce0008010800 */
[C---:B------:R-:W-:Y:S01]  /*c510*/  HMMA.16816.F32 R20, R4.reuse, R18, R20 ;  /* 0x000000120414723c */ /* 0x040fe20000001814 */
[----:B------:R-:W2:Y:S01]  /*c520*/  LDSM.16.MT88.4 R16, [R134+0x6000] ;  /* 0x006000008610783b */ /* 0x000ea20000004200 */
[----:B------:R4:W-:Y:S06]  /*c530*/  MUFU.EX2 R53, R3 ;  /* 0x0000000300357308 */ /* 0x0009ec0000000800 */
[C---:B------:R-:W-:Y:S08]  /*c540*/  HMMA.16816.F32 R24, R4.reuse, R28, R24 ;  /* 0x0000001c0418723c */ /* 0x040ff00000001818 */
[----:B------:R-:W-:Y:S01]  /*c550*/  HMMA.16816.F32 R8, R4, R30, R8 ;  /* 0x0000001e0408723c */ /* 0x000fe20000001808 */
[----:B------:R-:W-:Y:S01]  /*c560*/  F2FP.F16.F32.PACK_AB R4, R203, R202 ;  /* 0x000000cacb04723e */ /* 0x000fe200000000ff */
[----:B------:R-:W5:Y:S01]  /*c570*/  LDSM.16.MT88.4 R28, [R135+0x1000] ;  /* 0x00100000871c783b */ /* 0x000f620000004200 */
[----:B------:R-:W-:Y:S01]  /*c580*/  F2FP.F16.F32.PACK_AB R6, R205, R204 ;  /* 0x000000cccd06723e */ /* 0x000fe200000000ff */
[----:B----4-:R-:W-:-:S04]  /*c590*/  FFMA.FTZ R3, R125, UR6, -R0 ;  /* 0x000000067d037c23 */ /* 0x010fc80008010800 */
[----:B------:R4:W1:Y:S02]  /*c5a0*/  MUFU.EX2 R91, R3 ;  /* 0x00000003005b7308 */ /* 0x0008640000000800 */
[----:B----4-:R-:W-:Y:S01]  /*c5b0*/  FFMA.FTZ R3, R127, UR6, -R0 ;  /* 0x000000067f037c23 */ /* 0x010fe20008010800 */
[----:B-1----:R-:W-:-:S05]  /*c5c0*/  F2FP.F16.F32.PACK_AB R5, R91, R53 ;  /* 0x000000355b05723e */ /* 0x002fca00000000ff */
        /* <DEDUP_REMOVED lines=43> */
[----:B-----5:R-:W-:Y:S01]  /*c880*/  F2FP.F16.F32.PACK_AB R7, R79, R80 ;  /* 0x000000504f07723e */ /* 0x020fe200000000ff */
[----:B------:R-:W-:Y:S04]  /*c890*/  LDSM.16.MT88.4 R40, [R135+0x1c00] ;  /* 0x001c00008728783b */ /* 0x000fe80000004200 */
        /* <DEDUP_REMOVED lines=69> */
[----:B------:R-:W-:Y:S01]  /*ccf0*/  HMMA.16816.F32 R12, R4, R34, R12 ;  /* 0x00000022040c723c */ /* 0x000fe2000000180c */
[----:B------:R-:W-:Y:S01]  /*cd00*/  MUFU.EX2 R60, R8 ;  /* 0x00000008003c7308 */ /* 0x000fe20000000800 */
[----:B------:R-:W-:Y:S01]  /*cd10*/  FADD.FTZ R9, R49, R9 ;  /* 0x0000000931097221 */ /* 0x000fe20000010000 */
[----:B------:R-:W-:Y:S01]  /*cd20*/  F2FP.F16.F32.PACK_AB R4, R237, R235 ;  /* 0x000000ebed04723e */ /* 0x000fe200000000ff */
[----:B------:R-:W-:Y:S01]  /*cd30*/  LDSM.16.MT88.4 R32, [R134+0x7c00] ;  /* 0x007c00008620783b */ /* 0x000fe20000004200 */
[----:B------:R-:W-:Y:S01]  /*cd40*/  F2FP.F16.F32.PACK_AB R6, R239, R238 ;  /* 0x000000eeef06723e */ /* 0x000fe200000000ff */
[----:B------:R-:W-:Y:S01]  /*cd50*/  FADD.FTZ R9, R51, R9 ;  /* 0x0000000933097221 */ /* 0x000fe20000010000 */
[----:B-1----:R-:W-:-:S03]  /*cd60*/  FFMA.FTZ R3, R176, UR6, -R0 ;  /* 0x00000006b0037c23 */ /* 0x002fc60008010800 */
[----:B------:R-:W-:Y:S01]  /*cd70*/  FADD.FTZ R9, R48, R9 ;  /* 0x0000000930097221 */ /* 0x000fe20000010000 */
        /* <DEDUP_REMOVED lines=8> */
[----:B------:R1:W2:Y:S02]  /*ce00*/  MUFU.EX2 R62, R3 ;  /* 0x00000003003e7308 */ /* 0x0002a40000000800 */
[C---:B---3--:R-:W-:Y:S08]  /*ce10*/  HMMA.16816.F32 R28, R4.reuse, R36, R16 ;  /* 0x00000024041c723c */ /* 0x048ff00000001810 */
[----:B------:R-:W-:Y:S01]  /*ce20*/  HMMA.16816.F32 R16, R4, R38, R20 ;  /* 0x000000260410723c */ /* 0x000fe20000001814 */
[----:B------:R-:W-:Y:S01]  /*ce30*/  LDSM.16.MT88.4 R36, [R135+0x2c00] ;  /* 0x002c00008724783b */ /* 0x000fe20000004200 */
[----:B-1----:R-:W-:-:S03]  /*ce40*/  FFMA.FTZ R3, R223, R45, R190 ;  /* 0x0000002ddf037223 */ /* 0x002fc600000100be */
[----:B------:R-:W1:Y:S03]  /*ce50*/  LDSM.16.MT88.4 R44, [R134+0x7800] ;  /* 0x00780000862c783b */ /* 0x000e660000004200 */
        /* <DEDUP_REMOVED lines=9> */
[----:B--2---:R-:W-:Y:S01]  /*cef0*/  F2FP.F16.F32.PACK_AB R5, R60, R62 ;  /* 0x0000003e3c05723e */ /* 0x004fe200000000ff */
[----:B------:R-:W-:Y:S01]  /*cf00*/  FADD.FTZ R8, R194, R8 ;  /* 0x00000008c2087221 */ /* 0x000fe20000010000 */
[----:B------:R-:W-:Y:S01]  /*cf10*/  F2FP.F16.F32.PACK_AB R6, R243, R242 ;  /* 0x000000f2f306723e */ /* 0x000fe200000000ff */
[----:B---3--:R-:W-:-:S04]  /*cf20*/  FFMA.FTZ R3, R122, UR6, -R0 ;  /* 0x000000067a037c23 */ /* 0x008fc80008010800 */
[----:B------:R2:W3:Y:S02]  /*cf30*/  MUFU.EX2 R57, R3 ;  /* 0x0000000300397308 */ /* 0x0004e40000000800 */
[----:B--2---:R-:W-:Y:S01]  /*cf40*/  FADD.FTZ R3, R195, R8 ;  /* 0x00000008c3037221 */ /* 0x004fe20000010000 */
[----:B------:R-:W-:Y:S01]  /*cf50*/  FADD.FTZ R8, R50, R9 ;  /* 0x0000000932087221 */ /* 0x000fe20000010000 */
[----:B------:R-:W-:Y:S01]  /*cf60*/  FFMA.FTZ R9, R89, UR6, -R2 ;  /* 0x0000000659097c23 */ /* 0x000fe20008010802 */
[----:B------:R-:W2:Y:S01]  /*cf70*/  LDSM.16.MT88.4 R48, [R135+0x2800] ;  /* 0x002800008730783b */ /* 0x000ea20000004200 */
[----:B------:R-:W-:Y:S01]  /*cf80*/  FADD.FTZ R3, R196, R3 ;  /* 0x00000003c4037221 */ /* 0x000fe20000010000 */
[----:B---3--:R-:W-:Y:S01]  /*cf90*/  F2FP.F16.F32.PACK_AB R7, R57, R59 ;  /* 0x0000003b3907723e */ /* 0x008fe200000000ff */
[----:B------:R3:W-:Y:S02]  /*cfa0*/  MUFU.EX2 R77, R9 ;  /* 0x00000009004d7308 */ /* 0x0007e40000000800 */
[----:B------:R-:W-:-:S04]  /*cfb0*/  FADD.FTZ R3, R197, R3 ;  /* 0x00000003c5037221 */ /* 0x000fc80000010000 */
[----:B------:R-:W-:Y:S01]  /*cfc0*/  FADD.FTZ R10, R198, R3 ;  /* 0x00000003c60a7221 */ /* 0x000fe20000010000 */
[C---:B-1----:R-:W-:Y:S08]  /*cfd0*/  HMMA.16816.F32 R24, R4.reuse, R46, R16 ;  /* 0x0000002e0418723c */ /* 0x042ff00000001810 */
        /* <DEDUP_REMOVED lines=11> */
[C---:B--2---:R-:W-:Y:S01]  /*d090*/  HMMA.16816.F32 R16, R4.reuse, R48, R20 ;  /* 0x000000300410723c */ /* 0x044fe20000001814 */
[----:B-1----:R-:W-:Y:S02]  /*d0a0*/  FADD.FTZ R8, R199, R10 ;  /* 0x0000000ac7087221 */ /* 0x002fe40000010000 */
        /* <DEDUP_REMOVED lines=120> */
[----:B-----5:R-:W-:Y:S01]  /*d830*/  HMMA.16816.F32 R144, R4, R36, R16 ;  /* 0x000000240490723c */ /* 0x020fe20000001810 */
[----:B------:R-:W3:Y:S01]  /*d840*/  LDSM.16.MT88.4 R16, [R135+0x3c00] ;  /* 0x003c00008710783b */ /* 0x000ee20000004200 */
[----:B-1----:R-:W-:-:S06]  /*d850*/  FFMA.FTZ R9, R181, UR6, -R0 ;  /* 0x00000006b5097c23 */ /* 0x002fcc0008010800 */
[C---:B------:R-:W-:Y:S01]  /*d860*/  HMMA.16816.F32 R20, R4.reuse, R34, R20 ;  /* 0x000000220414723c */ /* 0x040fe20000001814 */
[----:B------:R1:W-:Y:S07]  /*d870*/  MUFU.EX2 R41, R9 ;  /* 0x0000000900297308 */ /* 0x0003ee0000000800 */
[----:B------:R-:W-:Y:S01]  /*d880*/  HMMA.16816.F32 R12, R4, R38, R12 ;  /* 0x00000026040c723c */ /* 0x000fe2000000180c */
[----:B------:R-:W-:Y:S02]  /*d890*/  F2FP.F16.F32.PACK_AB R4, R96, R105 ;  /* 0x000000696004723e */ /* 0x000fe400000000ff */
        /* <DEDUP_REMOVED lines=9> */
[----:B------:R-:W-:Y:S01]  /*d930*/  FADD.FTZ R2, R59, R3 ;  /* 0x000000033b027221 */ /* 0x000fe20000010000 */
[----:B-----5:R-:W-:-:S04]  /*d940*/  F2FP.F16.F32.PACK_AB R7, R32, R33 ;  /* 0x000000212007723e */ /* 0x020fc800000000ff */
[----:B------:R1:W5:Y:S01]  /*d950*/  MUFU.EX2 R223, R9 ;  /* 0x0000000900df7308 */ /* 0x0003620000000800 */
[----:B------:R-:W-:Y:S01]  /*d960*/  FADD.FTZ R3, R57, R2 ;  /* 0x0000000239037221 */ /* 0x000fe20000010000 */
[----:B------:R-:W-:-:S03]  /*d970*/  FFMA.FTZ R2, R186, UR6, -R0 ;  /* 0x00000006ba027c23 */ /* 0x000fc60008010800 */
[----:B------:R-:W-:Y:S01]  /*d980*/  FADD.FTZ R3, R11, R3 ;  /* 0x000000030b037221 */ /* 0x000fe20000010000 */
[C---:B------:R-:W-:Y:S02]  /*d990*/  HMMA.16816.F32 R136, R4.reuse, R140, R136 ;  /* 0x0000008c0488723c */ /* 0x040fe40000001888 */
[----:B------:R2:W-:Y:S06]  /*d9a0*/  MUFU.EX2 R10, R2 ;  /* 0x00000002000a7308 */ /* 0x0005ec0000000800 */
[----:B------:R-:W-:Y:S01]  /*d9b0*/  HMMA.16816.F32 R140, R4, R142, R20 ;  /* 0x0000008e048c723c */ /* 0x000fe20000001814 */
[----:B------:R-:W-:Y:S01]  /*d9c0*/  MOV R20, R58 ;  /* 0x0000003a00147202 */ /* 0x000fe20000000f00 */
[----:B-1----:R-:W-:Y:S01]  /*d9d0*/  FFMA.FTZ R9, R187, UR6, -R0 ;  /* 0x00000006bb097c23 */ /* 0x002fe20008010800 */
[----:B-----5:R-:W-:-:S03]  /*d9e0*/  F2FP.F16.F32.PACK_AB R150, R223, R43 ;  /* 0x0000002bdf96723e */ /* 0x020fc600000000ff */
[----:B------:R-:W1:Y:S02]  /*d9f0*/  MUFU.EX2 R11, R9 ;  /* 0x00000009000b7308 */ /* 0x000e640000000800 */
[C---:B----4-:R-:W-:Y:S01]  /*da00*/  HMMA.16816.F32 R144, R4.reuse, R24, R144 ;  /* 0x000000180490723c */ /* 0x050fe20000001890 */
[----:B--2---:R-:W-:Y:S01]  /*da10*/  FADD.FTZ R2, R56, R3 ;  /* 0x0000000338027221 */ /* 0x004fe20000010000 */
        /* <DEDUP_REMOVED lines=50> */
.L_x_1434:
[----:B------:R-:W-:-:S13]  /*dd40*/  ISETP.GE.AND P0, PT, R0, RZ, PT ;  /* 0x000000ff0000720c */ /* 0x000fda0003f06270 */
[----:B------:R-:W-:Y:S05]  /*dd50*/  @!P0 BRA `(.L_x_1440) ;  /* 0x0000004c00388947 */ /* 0x000fea0003800000 */
[----:B------:R-:W-:Y:S01]  /*dd60*/  UISETP.NE.U32.AND UP0, UPT, UR8, URZ, UPT ;  /* 0x000000ff0800728c */ /* 0x000fe2000bf05070 */
[----:B------:R-:W-:Y:S01]  /*dd70*/  IMAD.MOV.U32 R133, RZ, RZ, R3 ;  /* 0x000000ffff857224 */ /* 0x000fe200078e0003 */
[C---:B------:R-:W-:Y:S01]  /*dd80*/  LEA R168, R0.reuse, 0x100, 0x8 ;  /* 0x0000010000a87811 */ /* 0x040fe200078e40ff */
[----:B------:R-:W-:Y:S01]  /*dd90*/  IMAD.MOV.U32 R132, RZ, RZ, R20 ;  /* 0x000000ffff847224 */ /* 0x000fe200078e0014 */
[----:B------:R-:W-:Y:S01]  /*dda0*/  UISETP.NE.AND.EX UP0, UPT, UR9, URZ, UPT, UP0 ;  /* 0x000000ff0900728c */ /* 0x000fe2000bf05300 */
[----:B------:R-:W-:Y:S01]  /*ddb0*/  IADD3 R180, PT, PT, R0, 0x1, RZ ;  /* 0x0000000100b47810 */ /* 0x000fe20007ffe0ff */
[----:B------:R-:W-:Y:S01]  /*ddc0*/  IMAD.MOV.U32 R226, RZ, RZ, RZ ;  /* 0x000000ffffe27224 */ /* 0x000fe200078e00ff */
[----:B------:R-:W1:Y:S03]  /*ddd0*/  LDCU UR5, c[0x0][0x50c] ;  /* 0x0000a180ff0577ac */ /* 0x000e660008000800 */
[----:B------:R-:W-:Y:S01]  /*dde0*/  PLOP3.LUT P0, PT, PT, PT, UP0, 0x80, 0x8 ;  /* 0x000000000008781c */ /* 0x000fe20003f0f008 */
[----:B------:R-:W2:Y:S01]  /*ddf0*/  LDCU UR4, c[0x0][0x45c] ;  /* 0x00008b80ff0477ac */ /* 0x000ea20008000800 */
[----:B------:R-:W3:Y:S01]  /*de00*/  LDCU.64 UR6, c[0x0][0x3a0] ;  /* 0x00007400ff0677ac */ /* 0x000ee20008000a00 */
[----:B------:R-:W4:Y:S10]  /*de10*/  LDCU.64 UR8, c[0x0][0x3a8] ;  /* 0x00007500ff0877ac */ /* 0x000f340008000a00 */
.L_x_1444:
[----:B------:R-:W5:Y:S01]  /*de20*/  @!P0 LDC R2, c[0x0][0x3c0] ;  /* 0x0000f000ff028b82 */ /* 0x000f620000000800 */
[----:B------:R-:W-:Y:S07]  /*de30*/  DEPBAR.LE SB0, 0x0 ;  /* 0x000080000000791a */ /* 0x000fee0000000000 */
[----:B------:R-:W-:Y:S01]  /*de40*/  BAR.SYNC.DEFER_BLOCKING 0x0 ;  /* 0x0000000000007b1d */ /* 0x000fe20000010000 */
[----:B------:R-:W-:Y:S01]  /*de50*/  @!P0 IADD3 R3, P1, PT, RZ, -R226, RZ ;  /* 0x800000e2ff038210 */ /* 0x000fe20007f3e0ff */
        /* <DEDUP_REMOVED lines=56> */
[----:B-----5:R-:W-:Y:S01]  /*e1e0*/  SHF.R.S32.HI R4, RZ, 0x1f, R0 ;  /* 0x0000001fff047819 */ /* 0x020fe20000011400 */
[----:B---3--:R-:W3:Y:S04]  /*e1f0*/  LDC.64 R2, c[0x0][0x3c0] ;  /* 0x0000f000ff027b82 */ /* 0x008ee80000000a00 */
[-C--:B---3--:R-:W-:Y:S02]  /*e200*/  IMAD R6, R4, R2.reuse, RZ ;  /* 0x0000000204067224 */ /* 0x088fe400078e02ff */
[C---:B------:R-:W-:Y:S04]  /*e210*/  IMAD.WIDE.U32 R4, R0.reuse, R2, RZ ;  /* 0x0000000200047225 */ /* 0x040fe800078e00ff */
[----:B------:R-:W-:Y:S05]  /*e220*/  IMAD R3, R0, R3, R6 ;  /* 0x0000000300037224 */ /* 0x000fea00078e0206 */
[----:B------:R-:W-:Y:S01]  /*e230*/  IADD3 R5, PT, PT, R5, R3, RZ ;  /* 0x0000000305057210 */ /* 0x000fe20007ffe0ff */
[----:B--2---:R-:W-:Y:S04]  /*e240*/  IMAD.IADD R7, R8, 0x1, -R7 ;  /* 0x0000000108077824 */ /* 0x004fe800078e0a07 */
[C---:B----4-:R-:W-:Y:S01]  /*e250*/  IMAD.WIDE.U32 R4, R7.reuse, UR8, R4 ;  /* 0x0000000807047c25 */ /* 0x050fe2000f8e0004 */
[----:B------:R-:W-:Y:S02]  /*e260*/  SHF.R.S32.HI R0, RZ, 0x1f, R7 ;  /* 0x0000001fff007819 */ /* 0x000fe40000011407 */
[----:B------:R-:W-:Y:S03]  /*e270*/  LEA R221, P1, R4, R10, 0x1 ;  /* 0x0000000a04dd7211 */ /* 0x000fe600078208ff */
[----:B------:R-:W-:Y:S04]  /*e280*/  IMAD R0, R0, UR8, RZ ;  /* 0x0000000800007c24 */ /* 0x000fe8000f8e02ff */
[----:B------:R-:W-:Y:S04]  /*e290*/  IMAD R0, R7, UR9, R0 ;  /* 0x0000000907007c24 */ /* 0x000fe8000f8e0200 */
[----:B------:R-:W-:Y:S05]  /*e2a0*/  IMAD.IADD R0, R5, 0x1, R0 ;  /* 0x0000000105007824 */ /* 0x000fea00078e0200 */
[----:B------:R-:W-:Y:S07]  /*e2b0*/  LEA.HI.X R220, R4, R9, R0, 0x1, P1 ;  /* 0x0000000904dc7211 */ /* 0x000fee00008f0c00 */
.L_x_1441:
[-C--:B------:R-:W-:Y:S02]  /*e2c0*/  MOV R3, R220.reuse ;  /* 0x000000dc00037202 */ /* 0x080fe40000000f00 */
[C---:B------:R-:W-:Y:S02]  /*e2d0*/  SHF.L.U32 R14, R2.reuse, 0x6, RZ ;  /* 0x00000006020e7819 */ /* 0x040fe400000006ff */
[----:B-1----:R-:W-:Y:S02]  /*e2e0*/  SHF.L.U64.HI R0, R2, 0x6, R13 ;  /* 0x0000000602007819 */ /* 0x002fe4000001020d */
[-C--:B------:R-:W-:Y:S02]  /*e2f0*/  MOV R2, R221.reuse ;  /* 0x000000dd00027202 */ /* 0x080fe40000000f00 */
[----:B------:R-:W-:Y:S03]  /*e300*/  IADD3 R12, P1, PT, R14, R221, RZ ;  /* 0x000000dd0e0c7210 */ /* 0x000fe60007f3e0ff */
[----:B------:R-:W-:Y:S01]  /*e310*/  @!PT LDS RZ, [RZ] ;  /* 0x00000000fffff984 */ /* 0x000fe20000000800 */
[----:B------:R-:W-:Y:S01]  /*e320*/  @!PT LDS RZ, [RZ] ;  /* 0x00000000fffff984 */ /* 0x000fe20000000800 */
[----:B------:R-:W-:Y:S01]  /*e330*/  @!PT LDS RZ, [RZ] ;  /* 0x00000000fffff984 */ /* 0x000fe20000000800 */
[----:B------:R1:W-:Y:S01]  /*e340*/  LDGSTS.E.BYPASS.LTC128B.128 [R169+0x5000], desc[UR16][R2.64] ;  /* 0x0500000002a97fae */ /* 0x0003e2000b981a10 */
[----:B------:R-:W-:Y:S02]  /*e350*/  IADD3.X R13, PT, PT, R0, R220, RZ, P1, !PT ;  /* 0x000000dc000d7210 */ /* 0x000fe40000ffe4ff */
[----:B------:R-:W-:Y:S04]  /*e360*/  IADD3 R10, P2, PT, R12, R14, RZ ;  /* 0x0000000e0c0a7210 */ /* 0x000fe80007f5e0ff */
[----:B------:R-:W-:Y:S01]  /*e370*/  IADD3.X R11, PT, PT, R13, R0, RZ, P2, !PT ;  /* 0x000000000d0b7210 */ /* 0x000fe200017fe4ff */
[----:B------:R-:W-:Y:S01]  /*e380*/  LDGSTS.E.BYPASS.LTC128B.128 [R169+0x5800], desc[UR16][R12.64] ;  /* 0x058000000ca97fae */ /* 0x000fe2000b981a10 */
[----:B------:R-:W-:Y:S04]  /*e390*/  IADD3 R8, P1, PT, R10, R14, RZ ;  /* 0x0000000e0a087210 */ /* 0x000fe80007f3e0ff */
[----:B------:R-:W-:Y:S02]  /*e3a0*/  IADD3.X R9, PT, PT, R11, R0, RZ, P1, !PT ;  /* 0x000000000b097210 */ /* 0x000fe40000ffe4ff */
[----:B------:R-:W-:Y:S01]  /*e3b0*/  IADD3 R6, P2, PT, R8, R14, RZ ;  /* 0x0000000e08067210 */ /* 0x000fe20007f5e0ff */
[----:B------:R5:W-:Y:S03]  /*e3c0*/  LDGSTS.E.BYPASS.LTC128B.128 [R169+0x6000], desc[UR16][R10.64] ;  /* 0x060000000aa97fae */ /* 0x000be6000b981a10 */
[----:B------:R-:W-:Y:S02]  /*e3d0*/  IADD3.X R7, PT, PT, R9, R0, RZ, P2, !PT ;  /* 0x0000000009077210 */ /* 0x000fe400017fe4ff */
[----:B------:R-:W-:Y:S03]  /*e3e0*/  IADD3 R4, P1, PT, R6, R14, RZ ;  /* 0x0000000e06047210 */ /* 0x000fe60007f3e0ff */
[----:B------:R-:W-:Y:S01]  /*e3f0*/  LDGSTS.E.BYPASS.LTC128B.128 [R169+0x6800], desc[UR16][R8.64] ;  /* 0x0680000008a97fae */ /* 0x000fe2000b981a10 */
[----:B------:R-:W-:Y:S02]  /*e400*/  IADD3.X R5, PT, PT, R7, R0, RZ, P1, !PT ;  /* 0x0000000007057210 */ /* 0x000fe40000ffe4ff */
[----:B-1----:R-:W-:Y:S04]  /*e410*/  IADD3 R2, P2, PT, R4, R14, RZ ;  /* 0x0000000e04027210 */ /* 0x002fe80007f5e0ff */
[----:B------:R-:W-:Y:S01]  /*e420*/  IADD3.X R3, PT, PT, R5, R0, RZ, P2, !PT ;  /* 0x0000000005037210 */ /* 0x000fe200017fe4ff */
[----:B------:R-:W-:Y:S08]  /*e430*/  LDGSTS.E.BYPASS.LTC128B.128 [R169+0x7000], desc[UR16][R6.64] ;  /* 0x0700000006a97fae */ /* 0x000ff0000b981a10 */
[----:B------:R-:W-:Y:S01]  /*e440*/  LDGSTS.E.BYPASS.LTC128B.128 [R169+0x7800], desc[UR16][R4.64] ;  /* 0x0780000004a97fae */ /* 0x000fe2000b981a10 */
[----:B-----5:R-:W-:Y:S04]  /*e450*/  IADD3 R10, P1, PT, R2, R14, RZ ;  /* 0x0000000e020a7210 */ /* 0x020fe80007f3e0ff */
[----:B------:R-:W-:Y:S03]  /*e460*/  IADD3.X R11, PT, PT, R3, R0, RZ, P1, !PT ;  /* 0x00000000030b7210 */ /* 0x000fe60000ffe4ff */
[----:B------:R-:W-:Y:S01]  /*e470*/  LDGSTS.E.BYPASS.LTC128B.128 [R169+0x8000], desc[UR16][R2.64] ;  /* 0x0800000002a97fae */ /* 0x000fe2000b981a10 */
[----:B------:R-:W-:Y:S07]  /*e480*/  ISETP.NE.AND P1, PT, R180, 0x1, PT ;  /* 0x00000001b400780c */ /* 0x000fee0003f25270 */
[----:B------:R1:W-:Y:S08]  /*e490*/  LDGSTS.E.BYPASS.LTC128B.128 [R169+0x8800], desc[UR16][R10.64] ;  /* 0x088000000aa97fae */ /* 0x0003f0000b981a10 */
[----:B------:R-:W-:Y:S08]  /*e4a0*/  LDSM.16.M88.4 R128, [R166] ;  /* 0x00000000a680783b */ /* 0x000ff00000000200 */
[----:B------:R-:W0:Y:S08]  /*e4b0*/  LDGDEPBAR ;  /* 0x00000000000079af */ /* 0x000e300000000000 */
[----:B------:R-:W-:Y:S08]  /*e4c0*/  LDSM.16.M88.4 R16, [R164+0x1400] ;  /* 0x00140000a410783b */ /* 0x000ff00000000200 */
[----:B-1----:R-:W1:Y:S08]  /*e4d0*/  LDSM.16.M88.4 R8, [R164+0x1000] ;  /* 0x00100000a408783b */ /* 0x002e700000000200 */
[----:B------:R-:W5:Y:S08]  /*e4e0*/  LDSM.16.M88.4 R24, [R164+0x1800] ;  /* 0x00180000a418783b */ /* 0x000f700000000200 */
[----:B------:R-:W2:Y:S08]  /*e4f0*/  LDSM.16.M88.4 R32, [R164+0x1c00] ;  /* 0x001c0000a420783b */ /* 0x000eb00000000200 */
        /* <DEDUP_REMOVED lines=14> */
[C---:B-1----:R-:W-:Y:S08]  /*e5e0*/  HMMA.16816.F32 R4, R128.reuse, R8, RZ ;  /* 0x000000088004723c */ /* 0x042ff000000018ff */
[C---:B------:R-:W-:Y:S08]  /*e5f0*/  HMMA.16816.F32 R8, R128.reuse, R10, RZ ;  /* 0x0000000a8008723c */ /* 0x040ff000000018ff */
[C---:B------:R-:W-:Y:S08]  /*e600*/  HMMA.16816.F32 R12, R128.reuse, R16, RZ ;  /* 0x00000010800c723c */ /* 0x040ff000000018ff */
[C---:B------:R-:W-:Y:S08]  /*e610*/  HMMA.16816.F32 R16, R128.reuse, R18, RZ ;  /* 0x000000128010723c */ /* 0x040ff000000018ff */
[C---:B-----5:R-:W-:Y:S08]  /*e620*/  HMMA.16816.F32 R20, R128.reuse, R24, RZ ;  /* 0x000000188014723c */ /* 0x060ff000000018ff */
        /* <DEDUP_REMOVED lines=355> */
[----:B------:R-:W-:Y:S02]  /*fc60*/  LOP3.LUT R6, R6, R10, RZ, 0x3c, !PT ;  /* 0x0000000a06067212 */ /* 0x000fe400078e3cff */
[----:B------:R-:W-:Y:S02]  /*fc70*/  ISETP.GE.AND P1, PT, R7, RZ, PT ;  /* 0x000000ff0700720c */ /* 0x000fe40003f26270 */
[----:B------:R-:W-:Y:S05]  /*fc80*/  ISETP.GE.AND P3, PT, R6, RZ, PT ;  /* 0x000000ff0600720c */ /* 0x000fea0003f66270 */
        /* <DEDUP_REMOVED lines=9> */
[----:B------:R-:W-:Y:S01]  /*fd20*/  IMAD.MOV R3, RZ, RZ, -R0 ;  /* 0x000000ffff037224 */ /* 0x000fe200078e0a00 */
[----:B------:R-:W-:Y:S03]  /*fd30*/  IADD3 R8, PT, PT, -R2, RZ, RZ ;  /* 0x000000ff02087210 */ /* 0x000fe60007ffe1ff */
        /* <DEDUP_REMOVED lines=9> */
[-C--:B------:R-:W-:Y:S02]  /*fdd0*/  ISETP.GE.U32.AND P5, PT, R3, R9.reuse, PT ;  /* 0x000000090300720c */ /* 0x080fe40003fa6070 */
[----:B------:R-:W-:Y:S02]  /*fde0*/  ISETP.GE.U32.AND P6, PT, R4, R9, PT ;  /* 0x000000090400720c */ /* 0x000fe40003fc6070 */
[----:B------:R-:W-:Y:S09]  /*fdf0*/  LOP3.LUT R3, RZ, R10, RZ, 0x33, !PT ;  /* 0x0000000aff037212 */ /* 0x000ff200078e33ff */
[----:B------:R-:W-:Y:S02]  /*fe00*/  @P5 VIADD R0, R0, 0x1 ;  /* 0x0000000100005836 */ /* 0x000fe40000000000 */
[----:B------:R-:W-:Y:S02]  /*fe10*/  @P6 IADD3 R2, PT, PT, R2, 0x1, RZ ;  /* 0x0000000102026810 */ /* 0x000fe40007ffe0ff */
[----:B------:R-:W-:Y:S03]  /*fe20*/  @!P1 IMAD.MOV R0, RZ, RZ, -R0 ;  /* 0x000000ffff009224 */ /* 0x000fe600078e0a00 */
[----:B------:R-:W-:Y:S02]  /*fe30*/  @!P3 IMAD.MOV R2, RZ, RZ, -R2 ;  /* 0x000000ffff02b224 */ /* 0x000fe400078e0a02 */
[C---:B------:R-:W-:Y:S03]  /*fe40*/  SEL R0, R3.reuse, R0, !P2 ;  /* 0x0000000003007207 */ /* 0x040fe60005000000 */
[----:B------:R-:W-:Y:S02]  /*fe50*/  SEL R2, R3, R2, !P2 ;  /* 0x0000000203027207 */ /* 0x000fe40005000000 */
[-C--:B------:R-:W-:Y:S02]  /*fe60*/  LEA R6, P2, R0, R178.reuse, 0x2 ;  /* 0x000000b200067211 */ /* 0x080fe400078410ff */
[----:B------:R-:W-:Y:S02]  /*fe70*/  LEA R4, P1, R2, R178, 0x2 ;  /* 0x000000b202047211 */ /* 0x000fe400078210ff */
[-C--:B------:R-:W-:Y:S02]  /*fe80*/  LEA.HI.X.SX32 R7, R0, R179.reuse, 0x2, P2 ;  /* 0x000000b300077211 */ /* 0x080fe400010f16ff */
[C---:B------:R-:W-:Y:S02]  /*fe90*/  LEA.HI.X.SX32 R5, R2.reuse, R179, 0x2, P1 ;  /* 0x000000b302057211 */ /* 0x040fe400008f16ff */
[----:B------:R-:W-:Y:S01]  /*fea0*/  IADD3 R0, PT, PT, R2, -R0, RZ ;  /* 0x8000000002007210 */ /* 0x000fe20007ffe0ff */
[----:B------:R-:W2:Y:S04]  /*feb0*/  LDG.E R8, desc[UR16][R6.64] ;  /* 0x0000001006087981 */ /* 0x000ea8000c1e1900 */
[----:B------:R-:W-:Y:S05]  /*fec0*/  IMAD R0, R0, R10, -0x100 ;  /* 0xffffff0000007424 */ /* 0x000fea00078e020a */
[----:B------:R-:W-:Y:S01]  /*fed0*/  SHF.R.S32.HI R2, RZ, 0x1f, R0 ;  /* 0x0000001fff027819 */ /* 0x000fe20000011400 */
[----:B------:R1:W2:Y:S02]  /*fee0*/  LDG.E R7, desc[UR16][R4.64] ;  /* 0x0000001004077981 */ /* 0x0002a4000c1e1900 */
[----:B-1----:R-:W1:Y:S02]  /*fef0*/  LDC.64 R4, c[0x0][0x3b8] ;  /* 0x0000ee00ff047b82 */ /* 0x002e640000000a00 */
        /* <DEDUP_REMOVED lines=12> */
.L_x_1443:
[C---:B------:R-:W-:Y:S01]  /*ffc0*/  IMAD.SHL.U32 R12, R4.reuse, 0x40, RZ ;  /* 0x00000040040c7824 */ /* 0x040fe200078e00ff */
[----:B------:R-:W-:Y:S01]  /*ffd0*/  SHF.L.U64.HI R0, R4, 0x6, R11 ;  /* 0x0000000604007819 */ /* 0x000fe2000001020b */
[----:B------:R-:W-:Y:S02]  /*ffe0*/  IMAD.MOV.U32 R4, RZ, RZ, R219 ;  /* 0x000000ffff047224 */ /* 0x000fe400078e00db */
[--C-:B------:R-:W-:Y:S01]  /*fff0*/  IMAD.MOV.U32 R5, RZ, RZ, R218.reuse ;  /* 0x000000ffff057224 */ /* 0x100fe200078e00da */
[----:B------:R-:W-:Y:S04]  /*10000*/  IADD3 R2, P1, PT, R12, R219, RZ ;  /* 0x000000db0c027210 */ /* 0x000fe80007f3e0ff */
[----:B------:R-:W-:Y:S01]  /*10010*/  @!PT LDS RZ, [RZ] ;  /* 0x00000000fffff984 */ /* 0x000fe20000000800 */
[----:B------:R-:W-:Y:S01]  /*10020*/  @!PT LDS RZ, [RZ] ;  /* 0x00000000fffff984 */ /* 0x000fe20000000800 */
[----:B------:R-:W-:Y:S01]  /*10030*/  @!PT LDS RZ, [RZ] ;  /* 0x00000000fffff984 */ /* 0x000fe20000000800 */
[----:B------:R1:W-:Y:S01]  /*10040*/  LDGSTS.E.BYPASS.LTC128B.128 [R169+0x1000], desc[UR16][R4.64] ;  /* 0x0100000004a97fae */ /* 0x0003e2000b981a10 */
[-C--:B------:R-:W-:Y:S01]  /*10050*/  IADD3 R10, P2, PT, R2, R12.reuse, RZ ;  /* 0x0000000c020a7210 */ /* 0x080fe20007f5e0ff */
[----:B------:R-:W-:Y:S03]  /*10060*/  IMAD.X R3, R0, 0x1, R218, P1 ;  /* 0x0000000100037824 */ /* 0x000fe600008e06da */
        /* <DEDUP_REMOVED lines=9> */
[-C--:B-1----:R-:W-:Y:S05]  /*10100*/  IADD3 R4, P1, PT, R6, R12.reuse, RZ ;  /* 0x0000000c06047210 */ /* 0x082fea0007f3e0ff */
[--C-:B------:R-:W-:Y:S01]  /*10110*/  IMAD.X R5, R7, 0x1, R0.reuse, P1 ;  /* 0x0000000107057824 */ /* 0x100fe200008e0600 */
[-C--:B--2---:R-:W-:Y:S04]  /*10120*/  IADD3 R2, P2, PT, R4, R12.reuse, RZ ;  /* 0x0000000c04027210 */ /* 0x084fe80007f5e0ff */
[----:B------:R4:W-:Y:S01]  /*10130*/  LDGSTS.E.BYPASS.LTC128B.128 [R169+0x3800], desc[UR16][R4.64] ;  /* 0x0380000004a97fae */ /* 0x0009e2000b981a10 */
[----:B---3--:R-:W-:Y:S02]  /*10140*/  IADD3 R10, P1, PT, R2, R12, RZ ;  /* 0x0000000c020a7210 */ /* 0x008fe40007f3e0ff */
[----:B------:R-:W-:Y:S05]  /*10150*/  IADD3.X R3, PT, PT, R5, R0, RZ, P2, !PT ;  /* 0x0000000005037210 */ /* 0x000fea00017fe4ff */
[----:B------:R4:W-:Y:S01]  /*10160*/  LDGSTS.E.BYPASS.LTC128B.128 [R169+0x4000], desc[UR16][R2.64] ;  /* 0x0400000002a97fae */ /* 0x0009e2000b981a10 */
[----:B------:R-:W-:Y:S05]  /*10170*/  IMAD.X R11, R3, 0x1, R0, P1 ;  /* 0x00000001030b7824 */ /* 0x000fea00008e0600 */
[----:B------:R4:W-:Y:S04]  /*10180*/  LDGSTS.E.BYPASS.LTC128B.128 [R169+0x4800], desc[UR16][R10.64] ;  /* 0x048000000aa97fae */ /* 0x0009e8000b981a10 */
[----:B------:R-:W0:Y:S02]  /*10190*/  LDGDEPBAR ;  /* 0x00000000000079af */ /* 0x000e240000000000 */
.L_x_1442:
[----:B-1----:R-:W-:Y:S02]  /*101a0*/  FMNMX3.FTZ R0, R132, R173, R172, !PT ;  /* 0x000000ad84007276 */ /* 0x002fe400078100ac */
[----:B------:R-:W-:Y:S02]  /*101b0*/  IADD3 R180, PT, PT, R180, -0x1, RZ ;  /* 0xffffffffb4b47810 */ /* 0x000fe40007ffe0ff */
[----:B----4-:R-:W-:Y:S02]  /*101c0*/  FMNMX3.FTZ R2, R0, R177, R176, !PT ;  /* 0x000000b100027276 */ /* 0x010fe400078100b0 */
        /* <DEDUP_REMOVED lines=85> */
[--C-:B------:R-:W-:Y:S01]  /*10720*/  FFMA.FTZ R5, R162, UR4, -R25.reuse ;  /* 0x00000004a2057c23 */ /* 0x100fe20008010819 */
[--C-:B------:R-:W-:Y:S03]  /*10730*/  FFMA.FTZ R8, R60, UR4, -R25.reuse ;  /* 0x000000043c087c23 */ /* 0x100fe60008010819 */
[----:B------:R2:W-:Y:S01]  /*10740*/  MUFU.EX2 R132, R4 ;  /* 0x0000000400847308 */ /* 0x0005e20000000800 */
[--C-:B------:R-:W-:Y:S01]  /*10750*/  FFMA.FTZ R21, R21, UR4, -R26.reuse ;  /* 0x0000000415157c23 */ /* 0x100fe2000801081a */
[--C-:B------:R-:W-:Y:S01]  /*10760*/  FFMA.FTZ R22, R22, UR4, -R26.reuse ;  /* 0x0000000416167c23 */ /* 0x100fe2000801081a */
[--C-:B------:R-:W-:Y:S01]  /*10770*/  FFMA.FTZ R23, R23, UR4, -R26.reuse ;  /* 0x0000000417177c23 */ /* 0x100fe2000801081a */
[----:B------:R-:W-:Y:S06]  /*10780*/  ISETP.NE.AND P1, PT, R180, RZ, PT ;  /* 0x000000ffb400720c */ /* 0x000fec0003f25270 */
[----:B------:R3:W-:Y:S01]  /*10790*/  MUFU.EX2 R163, R6 ;  /* 0x0000000600a37308 */ /* 0x0007e20000000800 */
[C---:B-1----:R-:W-:Y:S01]  /*107a0*/  FMUL.FTZ R11, R0.reuse, R143 ;  /* 0x0000008f000b7220 */ /* 0x042fe20000410000 */
[----:B------:R-:W-:Y:S08]  /*107b0*/  FMUL.FTZ R10, R0, R142 ;  /* 0x0000008e000a7220 */ /* 0x000ff00000410000 */
[----:B------:R1:W-:Y:S01]  /*107c0*/  MUFU.EX2 R162, R5 ;  /* 0x0000000500a27308 */ /* 0x0003e20000000800 */
[--C-:B--2---:R-:W-:Y:S09]  /*107d0*/  FFMA.FTZ R4, R172, UR4, -R25.reuse ;  /* 0x00000004ac047c23 */ /* 0x104ff20008010819 */
[----:B------:R2:W4:Y:S01]  /*107e0*/  MUFU.EX2 R159, R4 ;  /* 0x00000004009f7308 */ /* 0x0005220000000800 */
[--C-:B---3--:R-:W-:Y:S01]  /*107f0*/  FFMA.FTZ R6, R19, UR4, -R25.reuse ;  /* 0x0000000413067c23 */ /* 0x108fe20008010819 */
[----:B------:R-:W-:Y:S08]  /*10800*/  FMUL.FTZ R19, R0, R151 ;  /* 0x0000009700137220 */ /* 0x000ff00000410000 */
[----:B------:R3:W-:Y:S01]  /*10810*/  MUFU.EX2 R172, R6 ;  /* 0x0000000600ac7308 */ /* 0x0007e20000000800 */
[--C-:B-1----:R-:W-:Y:S01]  /*10820*/  FFMA.FTZ R5, R18, UR4, -R25.reuse ;  /* 0x0000000412057c23 */ /* 0x102fe20008010819 */
[----:B------:R-:W-:Y:S08]  /*10830*/  FMUL.FTZ R18, R0, R150 ;  /* 0x0000009600127220 */ /* 0x000ff00000410000 */
[----:B------:R1:W-:Y:S01]  /*10840*/  MUFU.EX2 R177, R5 ;  /* 0x0000000500b17308 */ /* 0x0003e20000000800 */
[--C-:B--2---:R-:W-:Y:S09]  /*10850*/  FFMA.FTZ R4, R171, UR4, -R26.reuse ;  /* 0x00000004ab047c23 */ /* 0x104ff2000801081a */
[----:B------:R2:W-:Y:S01]  /*10860*/  MUFU.EX2 R131, R4 ;  /* 0x0000000400837308 */ /* 0x0005e20000000800 */
[--C-:B---3--:R-:W-:Y:S01]  /*10870*/  FFMA.FTZ R6, R28, UR4, -R25.reuse ;  /* 0x000000041c067c23 */ /* 0x108fe20008010819 */
[----:B----4-:R-:W-:Y:S08]  /*10880*/  F2FP.F16.F32.PACK_AB R28, R159, R132 ;  /* 0x000000849f1c723e */ /* 0x010ff000000000ff */
[----:B------:R3:W-:Y:S01]  /*10890*/  MUFU.EX2 R183, R6 ;  /* 0x0000000600b77308 */ /* 0x0007e20000000800 */
[--C-:B-1----:R-:W-:Y:S09]  /*108a0*/  FFMA.FTZ R5, R29, UR4, -R25.reuse ;  /* 0x000000041d057c23 */ /* 0x102ff20008010819 */
[----:B------:R-:W1:Y:S01]  /*108b0*/  MUFU.EX2 R2, R2 ;  /* 0x0000000200027308 */ /* 0x000e620000000800 */
[--C-:B--2---:R-:W-:Y:S09]  /*108c0*/  FFMA.FTZ R4, R170, UR4, -R26.reuse ;  /* 0x00000004aa047c23 */ /* 0x104ff2000801081a */
[----:B------:R2:W4:Y:S01]  /*108d0*/  MUFU.EX2 R133, R4 ;  /* 0x0000000400857308 */ /* 0x0005220000000800 */
[--C-:B---3--:R-:W-:Y:S09]  /*108e0*/  FFMA.FTZ R6, R36, UR4, -R25.reuse ;  /* 0x0000000424067c23 */ /* 0x108ff20008010819 */
[----:B------:R3:W-:Y:S01]  /*108f0*/  MUFU.EX2 R170, R7 ;  /* 0x0000000700aa7308 */ /* 0x0007e20000000800 */
[----:B-1----:R-:W-:Y:S09]  /*10900*/  FMUL.FTZ R9, R2, R141 ;  /* 0x0000008d02097220 */ /* 0x002ff20000410000 */
        /* <DEDUP_REMOVED lines=10> */
[--C-:B---3--:R-:W-:Y:S09]  /*109b0*/  FFMA.FTZ R7, R15, UR4, -R25.reuse ;  /* 0x000000040f077c23 */ /* 0x108ff20008010819 */
[----:B------:R3:W-:Y:S01]  /*109c0*/  MUFU.EX2 R181, R7 ;  /* 0x0000000700b57308 */ /* 0x0007e20000000800 */
[--C-:B-1----:R-:W-:Y:S09]  /*109d0*/  FFMA.FTZ R5, R37, UR4, -R25.reuse ;  /* 0x0000000425057c23 */ /* 0x102ff20008010819 */
[----:B------:R1:W-:Y:S01]  /*109e0*/  MUFU.EX2 R191, R6 ;  /* 0x0000000600bf7308 */ /* 0x0003e20000000800 */
[--C-:B--2---:R-:W-:Y:S09]  /*109f0*/  FFMA.FTZ R4, R174, UR4, -R26.reuse ;  /* 0x00000004ae047c23 */ /* 0x104ff2000801081a */
[----:B------:R2:W5:Y:S01]  /*10a00*/  MUFU.EX2 R157, R4 ;  /* 0x00000004009d7308 */ /* 0x0005620000000800 */
        /* <DEDUP_REMOVED lines=32> */
[C---:B-1----:R-:W-:Y:S09]  /*10c10*/  FMUL.FTZ R5, R2.reuse, R137 ;  /* 0x0000008902057220 */ /* 0x042ff20000410000 */
[----:B------:R-:W-:Y:S01]  /*10c20*/  MUFU.EX2 R23, R23 ;  /* 0x0000001700177308 */ /* 0x000fe20000000800 */
[--C-:B--2---:R-:W-:Y:S01]  /*10c30*/  FFMA.FTZ R4, R17, UR4, -R26.reuse ;  /* 0x0000000411047c23 */ /* 0x104fe2000801081a */
[----:B------:R-:W-:Y:S08]  /*10c40*/  FMUL.FTZ R17, R2, R149 ;  /* 0x0000009502117220 */ /* 0x000ff00000410000 */
[----:B------:R1:W2:Y:S01]  /*10c50*/  MUFU.EX2 R161, R4 ;  /* 0x0000000400a17308 */ /* 0x0002a20000000800 */
[----:B---3--:R-:W-:Y:S01]  /*10c60*/  FMUL.FTZ R6, R0, R138 ;  /* 0x0000008a00067220 */ /* 0x008fe20000410000 */
[--C-:B-1----:R-:W-:Y:S01]  /*10c70*/  FFMA.FTZ R4, R16, UR4, -R26.reuse ;  /* 0x0000000410047c23 */ /* 0x102fe2000801081a */
[--C-:B------:R-:W-:Y:S07]  /*10c80*/  FFMA.FTZ R16, R66, UR4, -R26.reuse ;  /* 0x0000000442107c23 */ /* 0x100fee000801081a */
[----:B------:R1:W3:Y:S02]  /*10c90*/  MUFU.EX2 R173, R4 ;  /* 0x0000000400ad7308 */ /* 0x0002e40000000800 */
[--C-:B-1----:R-:W-:Y:S08]  /*10ca0*/  FFMA.FTZ R4, R14, UR4, -R25.reuse ;  /* 0x000000040e047c23 */ /* 0x102ff00008010819 */
[----:B------:R1:W-:Y:S02]  /*10cb0*/  MUFU.EX2 R182, R4 ;  /* 0x0000000400b67308 */ /* 0x0003e40000000800 */
[--C-:B-1----:R-:W-:Y:S02]  /*10cc0*/  FFMA.FTZ R4, R13, UR4, -R26.reuse ;  /* 0x000000040d047c23 */ /* 0x102fe4000801081a */
[----:B------:R-:W1:Y:S06]  /*10cd0*/  LDSM.16.MT88.4 R12, [R134+0x5000] ;  /* 0x00500000860c783b */ /* 0x000e6c0000004200 */
[----:B------:R4:W3:Y:S02]  /*10ce0*/  MUFU.EX2 R174, R4 ;  /* 0x0000000400ae7308 */ /* 0x0008e40000000800 */
[--C-:B----4-:R-:W-:Y:S01]  /*10cf0*/  FFMA.FTZ R4, R27, UR4, -R26.reuse ;  /* 0x000000041b047c23 */ /* 0x110fe2000801081a */
[--C-:B------:R-:W-:Y:S07]  /*10d00*/  FFMA.FTZ R27, R68, UR4, -R25.reuse ;  /* 0x00000004441b7c23 */ /* 0x100fee0008010819 */
[----:B------:R4:W3:Y:S10]  /*10d10*/  MUFU.EX2 R175, R4 ;  /* 0x0000000400af7308 */ /* 0x0008f40000000800 */
[----:B------:R5:W-:Y:S01]  /*10d20*/  MUFU.EX2 R143, R27 ;  /* 0x0000001b008f7308 */ /* 0x000be20000000800 */
[--C-:B----4-:R-:W-:Y:S01]  /*10d30*/  FFMA.FTZ R4, R30, UR4, -R26.reuse ;  /* 0x000000041e047c23 */ /* 0x110fe2000801081a */
[----:B------:R-:W-:Y:S08]  /*10d40*/  F2FP.F16.F32.PACK_AB R30, R171, R170 ;  /* 0x000000aaab1e723e */ /* 0x000ff000000000ff */
[----:B------:R4:W3:Y:S01]  /*10d50*/  MUFU.EX2 R176, R4 ;  /* 0x0000000400b07308 */ /* 0x0008e20000000800 */
[--C-:B-----5:R-:W-:Y:S09]  /*10d60*/  FFMA.FTZ R27, R69, UR4, -R25.reuse ;  /* 0x00000004451b7c23 */ /* 0x120ff20008010819 */
[----:B------:R5:W-:Y:S01]  /*10d70*/  MUFU.EX2 R142, R27 ;  /* 0x0000001b008e7308 */ /* 0x000be20000000800 */
[--C-:B----4-:R-:W-:Y:S01]  /*10d80*/  FFMA.FTZ R4, R31, UR4, -R26.reuse ;  /* 0x000000041f047c23 */ /* 0x110fe2000801081a */
[----:B------:R-:W-:Y:S08]  /*10d90*/  F2FP.F16.F32.PACK_AB R31, R157, R156 ;  /* 0x0000009c9d1f723e */ /* 0x000ff000000000ff */
[----:B------:R4:W3:Y:S01]  /*10da0*/  MUFU.EX2 R184, R4 ;  /* 0x0000000400b87308 */ /* 0x0008e20000000800 */
[--C-:B-----5:R-:W-:Y:S09]  /*10db0*/  FFMA.FTZ R27, R70, UR4, -R26.reuse ;  /* 0x00000004461b7c23 */ /* 0x120ff2000801081a */
[----:B------:R5:W-:Y:S01]  /*10dc0*/  MUFU.EX2 R141, R27 ;  /* 0x0000001b008d7308 */ /* 0x000be20000000800 */
[--C-:B----4-:R-:W-:Y:S09]  /*10dd0*/  FFMA.FTZ R4, R33, UR4, -R25.reuse ;  /* 0x0000000421047c23 */ /* 0x110ff20008010819 */
[----:B------:R4:W-:Y:S01]  /*10de0*/  MUFU.EX2 R189, R4 ;  /* 0x0000000400bd7308 */ /* 0x0009e20000000800 */
[--C-:B-----5:R-:W-:Y:S01]  /*10df0*/  FFMA.FTZ R27, R71, UR4, -R26.reuse ;  /* 0x00000004471b7c23 */ /* 0x120fe2000801081a */
[--C-:B----4-:R-:W-:Y:S08]  /*10e00*/  FFMA.FTZ R4, R34, UR4, -R26.reuse ;  /* 0x0000000422047c23 */ /* 0x110ff0000801081a */
[----:B------:R4:W5:Y:S02]  /*10e10*/  MUFU.EX2 R185, R4 ;  /* 0x0000000400b97308 */ /* 0x0009640000000800 */
[--C-:B----4-:R-:W-:Y:S02]  /*10e20*/  FFMA.FTZ R4, R35, UR4, -R26.reuse ;  /* 0x0000000423047c23 */ /* 0x110fe4000801081a */
[----:B------:R-:W4:Y:S06]  /*10e30*/  LDSM.16.MT88.4 R32, [R135] ;  /* 0x000000008720783b */ /* 0x000f2c0000004200 */
[----:B------:R2:W5:Y:S02]  /*10e40*/  MUFU.EX2 R186, R4 ;  /* 0x0000000400ba7308 */ /* 0x0005640000000800 */
[--C-:B--2---:R-:W-:Y:S08]  /*10e50*/  FFMA.FTZ R4, R38, UR4, -R26.reuse ;  /* 0x0000000426047c23 */ /* 0x104ff0000801081a */
[----:B------:R2:W5:Y:S02]  /*10e60*/  MUFU.EX2 R190, R4 ;  /* 0x0000000400be7308 */ /* 0x0005640000000800 */
[--C-:B--2---:R-:W-:Y:S02]  /*10e70*/  FFMA.FTZ R4, R39, UR4, -R26.reuse ;  /* 0x0000000427047c23 */ /* 0x104fe4000801081a */
[----:B------:R-:W2:Y:S06]  /*10e80*/  LDSM.16.MT88.4 R36, [R134+0x5400] ;  /* 0x005400008624783b */ /* 0x000eac0000004200 */
[----:B------:R1:W5:Y:S02]  /*10e90*/  MUFU.EX2 R192, R4 ;  /* 0x0000000400c07308 */ /* 0x0003640000000800 */
[--C-:B-1----:R-:W-:Y:S08]  /*10ea0*/  FFMA.FTZ R4, R41, UR4, -R25.reuse ;  /* 0x0000000429047c23 */ /* 0x102ff00008010819 */
[----:B------:R1:W-:Y:S02]  /*10eb0*/  MUFU.EX2 R198, R4 ;  /* 0x0000000400c67308 */ /* 0x0003e40000000800 */
[--C-:B-1----:R-:W-:Y:S08]  /*10ec0*/  FFMA.FTZ R4, R42, UR4, -R26.reuse ;  /* 0x000000042a047c23 */ /* 0x102ff0000801081a */
[----:B------:R1:W2:Y:S02]  /*10ed0*/  MUFU.EX2 R193, R4 ;  /* 0x0000000400c17308 */ /* 0x0002a40000000800 */
[--C-:B-1----:R-:W-:Y:S02]  /*10ee0*/  FFMA.FTZ R4, R43, UR4, -R26.reuse ;  /* 0x000000042b047c23 */ /* 0x102fe4000801081a */
[----:B------:R-:W1:Y:S06]  /*10ef0*/  LDSM.16.MT88.4 R40, [R135+0x400] ;  /* 0x000400008728783b */ /* 0x000e6c0000004200 */
[----:B------:R3:W2:Y:S02]  /*10f00*/  MUFU.EX2 R194, R4 ;  /* 0x0000000400c27308 */ /* 0x0006a40000000800 */
[--C-:B---3--:R-:W-:Y:S08]  /*10f10*/  FFMA.FTZ R4, R46, UR4, -R26.reuse ;  /* 0x000000042e047c23 */ /* 0x108ff0000801081a */
[----:B------:R3:W1:Y:S02]  /*10f20*/  MUFU.EX2 R195, R4 ;  /* 0x0000000400c37308 */ /* 0x0006640000000800 */
[--C-:B---3--:R-:W-:Y:S08]  /*10f30*/  FFMA.FTZ R4, R47, UR4, -R26.reuse ;  /* 0x000000042f047c23 */ /* 0x108ff0000801081a */
[----:B------:R3:W1:Y:S02]  /*10f40*/  MUFU.EX2 R200, R4 ;  /* 0x0000000400c87308 */ /* 0x0006640000000800 */
[--C-:B---3--:R-:W-:Y:S08]  /*10f50*/  FFMA.FTZ R4, R49, UR4, -R25.reuse ;  /* 0x0000000431047c23 */ /* 0x108ff00008010819 */
[----:B------:R3:W-:Y:S02]  /*10f60*/  MUFU.EX2 R206, R4 ;  /* 0x0000000400ce7308 */ /* 0x0007e40000000800 */
[--C-:B---3--:R-:W-:Y:S08]  /*10f70*/  FFMA.FTZ R4, R50, UR4, -R26.reuse ;  /* 0x0000000432047c23 */ /* 0x108ff0000801081a */
[----:B------:R3:W-:Y:S10]  /*10f80*/  MUFU.EX2 R50, R27 ;  /* 0x0000001b00327308 */ /* 0x0007f40000000800 */
[----:B------:R4:W1:Y:S01]  /*10f90*/  MUFU.EX2 R201, R4 ;  /* 0x0000000400c97308 */ /* 0x0008620000000800 */
[--C-:B---3--:R-:W-:Y:S09]  /*10fa0*/  FFMA.FTZ R27, R72, UR4, -R25.reuse ;  /* 0x00000004481b7c23 */ /* 0x108ff20008010819 */
[----:B------:R3:W-:Y:S01]  /*10fb0*/  MUFU.EX2 R140, R27 ;  /* 0x0000001b008c7308 */ /* 0x0007e20000000800 */
[--C-:B----4-:R-:W-:Y:S09]  /*10fc0*/  FFMA.FTZ R4, R51, UR4, -R26.reuse ;  /* 0x0000000433047c23 */ /* 0x110ff2000801081a */
        /* <DEDUP_REMOVED lines=12> */
[----:B------:R4:W-:Y:S01]  /*11090*/  MUFU.EX2 R214, R4 ;  /* 0x0000000400d67308 */ /* 0x0009e20000000800 */
[--C-:B---3--:R-:W-:Y:S09]  /*110a0*/  FFMA.FTZ R27, R76, UR4, -R25.reuse ;  /* 0x000000044c1b7c23 */ /* 0x108ff20008010819 */
[----:B------:R3:W-:Y:S01]  /*110b0*/  MUFU.EX2 R137, R27 ;  /* 0x0000001b00897308 */ /* 0x0007e20000000800 */
[--C-:B----4-:R-:W-:Y:S09]  /*110c0*/  FFMA.FTZ R4, R57, UR4, -R25.reuse ;  /* 0x0000000439047c23 */ /* 0x110ff20008010819 */
[----:B------:R4:W-:Y:S01]  /*110d0*/  MUFU.EX2 R215, R4 ;  /* 0x0000000400d77308 */ /* 0x0009e20000000800 */
[--C-:B---3--:R-:W-:Y:S01]  /*110e0*/  FFMA.FTZ R27, R77, UR4, -R25.reuse ;  /* 0x000000044d1b7c23 */ /* 0x108fe20008010819 */
[--C-:B----4-:R-:W-:Y:S08]  /*110f0*/  FFMA.FTZ R4, R59, UR4, -R26.reuse ;  /* 0x000000043b047c23 */ /* 0x110ff0000801081a */
[----:B------:R3:W4:Y:S02]  /*11100*/  MUFU.EX2 R212, R4 ;  /* 0x0000000400d47308 */ /* 0x0007240000000800 */
[--C-:B---3--:R-:W-:Y:S08]  /*11110*/  FFMA.FTZ R4, R61, UR4, -R25.reuse ;  /* 0x000000043d047c23 */ /* 0x108ff00008010819 */
[----:B------:R3:W-:Y:S02]  /*11120*/  MUFU.EX2 R217, R4 ;  /* 0x0000000400d97308 */ /* 0x0007e40000000800 */
[----:B---3--:R-:W-:Y:S08]  /*11130*/  FMUL.FTZ R4, R2, R136 ;  /* 0x0000008802047220 */ /* 0x008ff00000410000 */
[----:B------:R3:W-:Y:S01]  /*11140*/  MUFU.EX2 R136, R27 ;  /* 0x0000001b00887308 */ /* 0x0007e20000000800 */
[C---:B------:R-:W-:Y:S05]  /*11150*/  HMMA.16816.F32 R4, R28.reuse, R12, R4 ;  /* 0x0000000c1c04723c */ /* 0x040fea0000001804 */
[----:B------:R-:W-:Y:S01]  /*11160*/  FFMA.FTZ R12, R64, UR4, -R25 ;  /* 0x00000004400c7c23 */ /* 0x000fe20008010819 */
[----:B------:R-:W-:Y:S02]  /*11170*/  FMUL.FTZ R13, R2, R145 ;  /* 0x00000091020d7220 */ /* 0x000fe40000410000 */
[C---:B------:R-:W-:Y:S01]  /*11180*/  HMMA.16816.F32 R8, R28.reuse, R14, R8 ;  /* 0x0000000e1c08723c */ /* 0x040fe20000001808 */
[----:B------:R5:W-:Y:S02]  /*11190*/  MUFU.EX2 R208, R12 ;  /* 0x0000000c00d07308 */ /* 0x000be40000000800 */
[----:B------:R-:W-:Y:S01]  /*111a0*/  FMUL.FTZ R14, R0, R146 ;  /* 0x00000092000e7220 */ /* 0x000fe20000410000 */
[----:B---3--:R-:W-:Y:S01]  /*111b0*/  FFMA.FTZ R27, R78, UR4, -R26 ;  /* 0x000000044e1b7c23 */ /* 0x008fe2000801081a */
[C---:B------:R-:W-:Y:S01]  /*111c0*/  FMUL.FTZ R15, R0.reuse, R147 ;  /* 0x00000093000f7220 */ /* 0x040fe20000410000 */
[----:B------:R-:W-:Y:S05]  /*111d0*/  FFMA.FTZ R0, R0, R222, R131 ;  /* 0x000000de00007223 */ /* 0x000fea0000010083 */
[----:B------:R3:W-:Y:S01]  /*111e0*/  MUFU.EX2 R130, R27 ;  /* 0x0000001b00827308 */ /* 0x0007e20000000800 */
[----:B------:R-:W-:Y:S01]  /*111f0*/  FADD.FTZ R0, R133, R0 ;  /* 0x0000000085007221 */ /* 0x000fe20000010000 */
[----:B------:R-:W-:Y:S03]  /*11200*/  MOV R133, R3 ;  /* 0x0000000300857202 */ /* 0x000fe60000000f00 */
[----:B------:R-:W-:Y:S01]  /*11210*/  FADD.FTZ R0, R156, R0 ;  /* 0x000000009c007221 */ /* 0x000fe20000010000 */
[--C-:B-----5:R-:W-:Y:S03]  /*11220*/  FFMA.FTZ R12, R65, UR4, -R25.reuse ;  /* 0x00000004410c7c23 */ /* 0x120fe60008010819 */
[----:B------:R-:W-:Y:S01]  /*11230*/  FADD.FTZ R0, R157, R0 ;  /* 0x000000009d007221 */ /* 0x000fe20000010000 */
[----:B------:R5:W-:Y:S03]  /*11240*/  MUFU.EX2 R205, R12 ;  /* 0x0000000c00cd7308 */ /* 0x000be60000000800 */
[----:B------:R-:W-:Y:S01]  /*11250*/  FADD.FTZ R0, R158, R0 ;  /* 0x000000009e007221 */ /* 0x000fe20000010000 */
[----:B---3--:R-:W-:Y:S03]  /*11260*/  FFMA.FTZ R27, R79, UR4, -R26 ;  /* 0x000000044f1b7c23 */ /* 0x008fe6000801081a */
        /* <DEDUP_REMOVED lines=9> */
[--C-:B---3--:R-:W-:Y:S01]  /*11300*/  FFMA.FTZ R27, R80, UR4, -R25.reuse ;  /* 0x00000004501b7c23 */ /* 0x108fe20008010819 */
[----:B------:R-:W-:Y:S03]  /*11310*/  FADD.FTZ R0, R174, R0 ;  /* 0x00000000ae007221 */ /* 0x000fe60000010000 */
[----:B------:R3:W-:Y:S01]  /*11320*/  MUFU.EX2 R127, R27 ;  /* 0x0000001b007f7308 */ /* 0x0007e20000000800 */
[----:B------:R-:W-:Y:S01]  /*11330*/  FADD.FTZ R0, R175, R0 ;  /* 0x00000000af007221 */ /* 0x000fe20000010000 */
[----:B-----5:R-:W-:Y:S03]  /*11340*/  FFMA.FTZ R16, R67, UR4, -R26 ;  /* 0x0000000443107c23 */ /* 0x020fe6000801081a */
[----:B------:R-:W-:Y:S05]  /*11350*/  FADD.FTZ R0, R176, R0 ;  /* 0x00000000b0007221 */ /* 0x000fea0000010000 */
[----:B------:R5:W4:Y:S01]  /*11360*/  MUFU.EX2 R51, R16 ;  /* 0x0000001000337308 */ /* 0x000b220000000800 */
[----:B------:R-:W-:Y:S04]  /*11370*/  FADD.FTZ R0, R184, R0 ;  /* 0x00000000b8007221 */ /* 0x000fe80000010000 */
[----:B------:R-:W-:Y:S01]  /*11380*/  FADD.FTZ R0, R185, R0 ;  /* 0x00000000b9007221 */ /* 0x000fe20000010000 */
[--C-:B---3--:R-:W-:Y:S03]  /*11390*/  FFMA.FTZ R27, R81, UR4, -R25.reuse ;  /* 0x00000004511b7c23 */ /* 0x108fe60008010819 */
[----:B------:R-:W-:Y:S01]  /*113a0*/  FADD.FTZ R0, R186, R0 ;  /* 0x00000000ba007221 */ /* 0x000fe20000010000 */
[----:B------:R3:W-:Y:S03]  /*113b0*/  MUFU.EX2 R126, R27 ;  /* 0x0000001b007e7308 */ /* 0x0007e60000000800 */
[----:B------:R-:W-:Y:S01]  /*113c0*/  FADD.FTZ R0, R190, R0 ;  /* 0x00000000be007221 */ /* 0x000fe20000010000 */
[C---:B-----5:R-:W-:Y:S01]  /*113d0*/  FMUL.FTZ R16, R2.reuse, R148 ;  /* 0x0000009402107220 */ /* 0x060fe20000410000 */
[----:B------:R-:W-:Y:S02]  /*113e0*/  FFMA.FTZ R2, R2, R223, R132 ;  /* 0x000000df02027223 */ /* 0x000fe40000010084 */
[----:B------:R-:W-:Y:S01]  /*113f0*/  FADD.FTZ R0, R192, R0 ;  /* 0x00000000c0007221 */ /* 0x000fe20000010000 */
[----:B------:R-:W-:Y:S01]  /*11400*/  MOV R132, R20 ;  /* 0x0000001400847202 */ /* 0x000fe20000000f00 */
[----:B------:R-:W-:Y:S02]  /*11410*/  FADD.FTZ R2, R159, R2 ;  /* 0x000000029f027221 */ /* 0x000fe40000010000 */
[----:B--2---:R-:W-:Y:S01]  /*11420*/  FADD.FTZ R0, R193, R0 ;  /* 0x00000000c1007221 */ /* 0x004fe20000010000 */
[----:B------:R-:W-:Y:S01]  /*11430*/  HMMA.16816.F32 R16, R28, R34, R16 ;  /* 0x000000221c10723c */ /* 0x000fe20000001810 */
[----:B------:R-:W2:Y:S02]  /*11440*/  LDSM.16.MT88.4 R32, [R134+0x5800] ;  /* 0x005800008620783b */ /* 0x000ea40000004200 */
[----:B------:R-:W-:Y:S01]  /*11450*/  F2FP.F16.F32.PACK_AB R28, R162, R163 ;  /* 0x000000a3a21c723e */ /* 0x000fe200000000ff */
[----:B------:R-:W-:Y:S01]  /*11460*/  FADD.FTZ R0, R194, R0 ;  /* 0x00000000c2007221 */ /* 0x000fe20000010000 */
[----:B---3--:R-:W-:Y:S01]  /*11470*/  FFMA.FTZ R27, R82, UR4, -R26 ;  /* 0x00000004521b7c23 */ /* 0x008fe2000801081a */
[----:B------:R-:W-:Y:S02]  /*11480*/  F2FP.F16.F32.PACK_AB R29, R160, R158 ;  /* 0x0000009ea01d723e */ /* 0x000fe400000000ff */
[----:B------:R-:W-:Y:S01]  /*11490*/  F2FP.F16.F32.PACK_AB R30, R154, R155 ;  /* 0x0000009b9a1e723e */ /* 0x000fe200000000ff */
[----:B------:R3:W5:Y:S01]  /*114a0*/  MUFU.EX2 R47, R27 ;  /* 0x0000001b002f7308 */ /* 0x0007620000000800 */
[----:B------:R-:W-:Y:S01]  /*114b0*/  F2FP.F16.F32.PACK_AB R31, R152, R153 ;  /* 0x00000099981f723e */ /* 0x000fe200000000ff */
[----:B-1----:R-:W-:Y:S04]  /*114c0*/  FADD.FTZ R0, R195, R0 ;  /* 0x00000000c3007221 */ /* 0x002fe80000010000 */
[----:B------:R-:W-:Y:S02]  /*114d0*/  FADD.FTZ R0, R200, R0 ;  /* 0x00000000c8007221 */ /* 0x000fe40000010000 */
[C---:B------:R-:W-:Y:S03]  /*114e0*/  HMMA.16816.F32 R4, R28.reuse, R36, R4 ;  /* 0x000000241c04723c */ /* 0x040fe60000001804 */
[----:B------:R-:W-:Y:S04]  /*114f0*/  FADD.FTZ R0, R201, R0 ;  /* 0x00000000c9007221 */ /* 0x000fe80000010000 */
[----:B------:R-:W-:Y:S01]  /*11500*/  FADD.FTZ R0, R202, R0 ;  /* 0x00000000ca007221 */ /* 0x000fe20000010000 */
[C---:B------:R-:W-:Y:S01]  /*11510*/  HMMA.16816.F32 R8, R28.reuse, R38, R8 ;  /* 0x000000261c08723c */ /* 0x040fe20000001808 */
[----:B------:R-:W1:Y:S02]  /*11520*/  LDSM.16.MT88.4 R36, [R135+0x800] ;  /* 0x000800008724783b */ /* 0x000e640000004200 */
[----:B---3--:R-:W-:Y:S01]  /*11530*/  FFMA.FTZ R27, R83, UR4, -R26 ;  /* 0x00000004531b7c23 */ /* 0x008fe2000801081a */
[----:B------:R-:W-:Y:S03]  /*11540*/  FADD.FTZ R0, R52, R0 ;  /* 0x0000000034007221 */ /* 0x000fe60000010000 */
[----:B------:R3:W5:Y:S01]  /*11550*/  MUFU.EX2 R44, R27 ;  /* 0x0000001b002c7308 */ /* 0x0007620000000800 */
[C---:B------:R-:W-:Y:S03]  /*11560*/  HMMA.16816.F32 R12, R28.reuse, R40, R12 ;  /* 0x000000281c0c723c */ /* 0x040fe6000000180c */
[----:B------:R-:W-:Y:S04]  /*11570*/  FADD.FTZ R0, R53, R0 ;  /* 0x0000000035007221 */ /* 0x000fe80000010000 */
[----:B------:R-:W-:Y:S01]  /*11580*/  FADD.FTZ R0, R211, R0 ;  /* 0x00000000d3007221 */ /* 0x000fe20000010000 */
[----:B------:R-:W-:Y:S01]  /*11590*/  HMMA.16816.F32 R16, R28, R42, R16 ;  /* 0x0000002a1c10723c */ /* 0x000fe20000001810 */
[----:B------:R-:W5:Y:S02]  /*115a0*/  LDSM.16.MT88.4 R40, [R134+0x5c00] ;  /* 0x005c00008628783b */ /* 0x000f640000004200 */
[----:B------:R-:W-:Y:S01]  /*115b0*/  F2FP.F16.F32.PACK_AB R28, R177, R172 ;  /* 0x000000acb11c723e */ /* 0x000fe200000000ff */
[----:B----4-:R-:W-:Y:S01]  /*115c0*/  FADD.FTZ R0, R212, R0 ;  /* 0x00000000d4007221 */ /* 0x010fe20000010000 */
[----:B------:R-:W-:Y:S02]  /*115d0*/  F2FP.F16.F32.PACK_AB R29, R173, R161 ;  /* 0x000000a1ad1d723e */ /* 0x000fe400000000ff */
[----:B------:R-:W-:Y:S01]  /*115e0*/  F2FP.F16.F32.PACK_AB R30, R182, R181 ;  /* 0x000000b5b61e723e */ /* 0x000fe200000000ff */
[--C-:B---3--:R-:W-:Y:S01]  /*115f0*/  FFMA.FTZ R27, R84, UR4, -R25.reuse ;  /* 0x00000004541b7c23 */ /* 0x108fe20008010819 */
[----:B------:R-:W-:Y:S01]  /*11600*/  F2FP.F16.F32.PACK_AB R31, R175, R174 ;  /* 0x000000aeaf1f723e */ /* 0x000fe200000000ff */
[----:B------:R-:W-:Y:S02]  /*11610*/  FADD.FTZ R0, R210, R0 ;  /* 0x00000000d2007221 */ /* 0x000fe40000010000 */
[----:B------:R3:W-:Y:S02]  /*11620*/  MUFU.EX2 R84, R27 ;  /* 0x0000001b00547308 */ /* 0x0007e40000000800 */
[----:B------:R-:W-:Y:S02]  /*11630*/  FADD.FTZ R0, R207, R0 ;  /* 0x00000000cf007221 */ /* 0x000fe40000010000 */
[C---:B--2---:R-:W-:Y:S03]  /*11640*/  HMMA.16816.F32 R4, R28.reuse, R32, R4 ;  /* 0x000000201c04723c */ /* 0x044fe60000001804 */
[----:B------:R-:W-:Y:S04]  /*11650*/  FADD.FTZ R0, R144, R0 ;  /* 0x0000000090007221 */ /* 0x000fe80000010000 */
[----:B------:R-:W-:Y:S01]  /*11660*/  FADD.FTZ R0, R51, R0 ;  /* 0x0000000033007221 */ /* 0x000fe20000010000 */
[C---:B------:R-:W-:Y:S01]  /*11670*/  HMMA.16816.F32 R8, R28.reuse, R34, R8 ;  /* 0x000000221c08723c */ /* 0x040fe20000001808 */
[----:B------:R-:W2:Y:S02]  /*11680*/  LDSM.16.MT88.4 R32, [R135+0xc00] ;  /* 0x000c00008720783b */ /* 0x000ea40000004200 */
[----:B------:R-:W-:Y:S01]  /*11690*/  FADD.FTZ R0, R141, R0 ;  /* 0x000000008d007221 */ /* 0x000fe20000010000 */
[--C-:B---3--:R-:W-:Y:S03]  /*116a0*/  FFMA.FTZ R27, R85, UR4, -R25.reuse ;  /* 0x00000004551b7c23 */ /* 0x108fe60008010819 */
[----:B------:R-:W-:Y:S01]  /*116b0*/  FADD.FTZ R0, R50, R0 ;  /* 0x0000000032007221 */ /* 0x000fe20000010000 */
[C---:B-1----:R-:W-:Y:S01]  /*116c0*/  HMMA.16816.F32 R12, R28.reuse, R36, R12 ;  /* 0x000000241c0c723c */ /* 0x042fe2000000180c */
[----:B------:R1:W3:Y:S02]  /*116d0*/  MUFU.EX2 R85, R27 ;  /* 0x0000001b00557308 */ /* 0x0002e40000000800 */
[----:B------:R-:W-:Y:S04]  /*116e0*/  FADD.FTZ R0, R49, R0 ;  /* 0x0000000031007221 */ /* 0x000fe80000010000 */
[----:B------:R-:W-:Y:S01]  /*116f0*/  FADD.FTZ R0, R138, R0 ;  /* 0x000000008a007221 */ /* 0x000fe20000010000 */
[----:B------:R-:W-:Y:S01]  /*11700*/  HMMA.16816.F32 R16, R28, R38, R16 ;  /* 0x000000261c10723c */ /* 0x000fe20000001810 */
[----:B------:R-:W4:Y:S02]  /*11710*/  LDSM.16.MT88.4 R36, [R134+0x6000] ;  /* 0x006000008624783b */ /* 0x000f240000004200 */
[----:B------:R-:W-:Y:S01]  /*11720*/  F2FP.F16.F32.PACK_AB R28, R187, R183 ;  /* 0x000000b7bb1c723e */ /* 0x000fe200000000ff */
[----:B------:R-:W-:Y:S01]  /*11730*/  FADD.FTZ R0, R130, R0 ;  /* 0x0000000082007221 */ /* 0x000fe20000010000 */
[----:B------:R-:W-:Y:S02]  /*11740*/  F2FP.F16.F32.PACK_AB R29, R184, R176 ;  /* 0x000000b0b81d723e */ /* 0x000fe400000000ff */
[----:B------:R-:W-:Y:S01]  /*11750*/  F2FP.F16.F32.PACK_AB R30, R189, R188 ;  /* 0x000000bcbd1e723e */ /* 0x000fe200000000ff */
[----:B------:R-:W-:Y:S01]  /*11760*/  FADD.FTZ R0, R48, R0 ;  /* 0x0000000030007221 */ /* 0x000fe20000010000 */
[----:B------:R-:W-:Y:S01]  /*11770*/  F2FP.F16.F32.PACK_AB R31, R186, R185 ;  /* 0x000000b9ba1f723e */ /* 0x000fe200000000ff */
[----:B-1----:R-:W-:Y:S02]  /*11780*/  FFMA.FTZ R27, R86, UR4, -R26 ;  /* 0x00000004561b7c23 */ /* 0x002fe4000801081a */
[----:B-----5:R-:W-:Y:S02]  /*11790*/  FADD.FTZ R0, R47, R0 ;  /* 0x000000002f007221 */ /* 0x020fe40000010000 */
[----:B------:R1:W-:Y:S02]  /*117a0*/  MUFU.EX2 R46, R27 ;  /* 0x0000001b002e7308 */ /* 0x0003e40000000800 */
[C---:B------:R-:W-:Y:S08]  /*117b0*/  HMMA.16816.F32 R4, R28.reuse, R40, R4 ;  /* 0x000000281c04723c */ /* 0x040ff00000001804 */
[C---:B------:R-:W-:Y:S01]  /*117c0*/  HMMA.16816.F32 R8, R28.reuse, R42, R8 ;  /* 0x0000002a1c08723c */ /* 0x040fe20000001808 */
[----:B------:R-:W5:Y:S02]  /*117d0*/  LDSM.16.MT88.4 R40, [R135+0x1000] ;  /* 0x001000008728783b */ /* 0x000f640000004200 */
[--C-:B-1----:R-:W-:Y:S05]  /*117e0*/  FFMA.FTZ R27, R87, UR4, -R26.reuse ;  /* 0x00000004571b7c23 */ /* 0x102fea000801081a */
[C---:B--2---:R-:W-:Y:S01]  /*117f0*/  HMMA.16816.F32 R12, R28.reuse, R32, R12 ;  /* 0x000000201c0c723c */ /* 0x044fe2000000180c */
[----:B------:R1:W2:Y:S07]  /*11800*/  MUFU.EX2 R83, R27 ;  /* 0x0000001b00537308 */ /* 0x0002ae0000000800 */
[----:B------:R-:W-:Y:S01]  /*11810*/  HMMA.16816.F32 R16, R28, R34, R16 ;  /* 0x000000221c10723c */ /* 0x000fe20000001810 */
[----:B------:R-:W3:Y:S02]  /*11820*/  LDSM.16.MT88.4 R32, [R134+0x6400] ;  /* 0x006400008620783b */ /* 0x000ee40000004200 */
[----:B------:R-:W-:Y:S02]  /*11830*/  F2FP.F16.F32.PACK_AB R28, R196, R191 ;  /* 0x000000bfc41c723e */ /* 0x000fe400000000ff */
[----:B------:R-:W-:Y:S02]  /*11840*/  F2FP.F16.F32.PACK_AB R29, R192, R190 ;  /* 0x000000bec01d723e */ /* 0x000fe400000000ff */
[----:B------:R-:W-:Y:S02]  /*11850*/  F2FP.F16.F32.PACK_AB R30, R198, R197 ;  /* 0x000000c5c61e723e */ /* 0x000fe400000000ff */
[----:B------:R-:W-:Y:S01]  /*11860*/  F2FP.F16.F32.PACK_AB R31, R194, R193 ;  /* 0x000000c1c21f723e */ /* 0x000fe200000000ff */
[--C-:B-1----:R-:W-:Y:S06]  /*11870*/  FFMA.FTZ R27, R88, UR4, -R25.reuse ;  /* 0x00000004581b7c23 */ /* 0x102fec0008010819 */
[C---:B----4-:R-:W-:Y:S01]  /*11880*/  HMMA.16816.F32 R4, R28.reuse, R36, R4 ;  /* 0x000000241c04723c */ /* 0x050fe20000001804 */
[----:B------:R1:W-:Y:S07]  /*11890*/  MUFU.EX2 R82, R27 ;  /* 0x0000001b00527308 */ /* 0x0003ee0000000800 */
[C---:B------:R-:W-:Y:S01]  /*118a0*/  HMMA.16816.F32 R8, R28.reuse, R38, R8 ;  /* 0x000000261c08723c */ /* 0x040fe20000001808 */
[----:B------:R-:W4:Y:S07]  /*118b0*/  LDSM.16.MT88.4 R36, [R135+0x1400] ;  /* 0x001400008724783b */ /* 0x000f2e0000004200 */
[C---:B-----5:R-:W-:Y:S03]  /*118c0*/  HMMA.16816.F32 R12, R28.reuse, R40, R12 ;  /* 0x000000281c0c723c */ /* 0x060fe6000000180c */
[--C-:B-1----:R-:W-:Y:S04]  /*118d0*/  FFMA.FTZ R27, R89, UR4, -R25.reuse ;  /* 0x00000004591b7c23 */ /* 0x102fe80008010819 */
[----:B------:R1:W5:Y:S01]  /*118e0*/  MUFU.EX2 R81, R27 ;  /* 0x0000001b00517308 */ /* 0x0003620000000800 */
[----:B------:R-:W-:Y:S01]  /*118f0*/  HMMA.16816.F32 R16, R28, R42, R16 ;  /* 0x0000002a1c10723c */ /* 0x000fe20000001810 */
[----:B------:R-:W2:Y:S02]  /*11900*/  LDSM.16.MT88.4 R40, [R134+0x6800] ;  /* 0x006800008628783b */ /* 0x000ea40000004200 */
[----:B------:R-:W-:Y:S02]  /*11910*/  F2FP.F16.F32.PACK_AB R28, R203, R199 ;  /* 0x000000c7cb1c723e */ /* 0x000fe400000000ff */
[----:B------:R-:W-:Y:S02]  /*11920*/  F2FP.F16.F32.PACK_AB R29, R200, R195 ;  /* 0x000000c3c81d723e */ /* 0x000fe400000000ff */
[----:B------:R-:W-:Y:S02]  /*11930*/  F2FP.F16.F32.PACK_AB R30, R206, R204 ;  /* 0x000000ccce1e723e */ /* 0x000fe400000000ff */
[----:B------:R-:W-:Y:S07]  /*11940*/  F2FP.F16.F32.PACK_AB R31, R202, R201 ;  /* 0x000000c9ca1f723e */ /* 0x000fee00000000ff */
[C---:B---3--:R-:W-:Y:S03]  /*11950*/  HMMA.16816.F32 R4, R28.reuse, R32, R4 ;  /* 0x000000201c04723c */ /* 0x048fe60000001804 */
[--C-:B-1----:R-:W-:Y:S04]  /*11960*/  FFMA.FTZ R27, R90, UR4, -R26.reuse ;  /* 0x000000045a1b7c23 */ /* 0x102fe8000801081a */
[----:B------:R1:W-:Y:S01]  /*11970*/  MUFU.EX2 R45, R27 ;  /* 0x0000001b002d7308 */ /* 0x0003e20000000800 */
[C---:B------:R-:W-:Y:S01]  /*11980*/  HMMA.16816.F32 R8, R28.reuse, R34, R8 ;  /* 0x000000221c08723c */ /* 0x040fe20000001808 */
[----:B------:R-:W3:Y:S07]  /*11990*/  LDSM.16.MT88.4 R32, [R135+0x1800] ;  /* 0x001800008720783b */ /* 0x000eee0000004200 */
[C---:B----4-:R-:W-:Y:S08]  /*119a0*/  HMMA.16816.F32 R12, R28.reuse, R36, R12 ;  /* 0x000000241c0c723c */ /* 0x050ff0000000180c */
[----:B------:R-:W-:Y:S01]  /*119b0*/  HMMA.16816.F32 R16, R28, R38, R16 ;  /* 0x000000261c10723c */ /* 0x000fe20000001810 */
[----:B------:R-:W4:Y:S02]  /*119c0*/  LDSM.16.MT88.4 R36, [R134+0x6c00] ;  /* 0x006c00008624783b */ /* 0x000f240000004200 */
[--C-:B-1----:R-:W-:Y:S01]  /*119d0*/  FFMA.FTZ R27, R91, UR4, -R26.reuse ;  /* 0x000000045b1b7c23 */ /* 0x102fe2000801081a */
[----:B------:R-:W-:Y:S02]  /*119e0*/  F2FP.F16.F32.PACK_AB R28, R213, R209 ;  /* 0x000000d1d51c723e */ /* 0x000fe400000000ff */
[----:B------:R-:W-:Y:S01]  /*119f0*/  F2FP.F16.F32.PACK_AB R29, R53, R52 ;  /* 0x00000034351d723e */ /* 0x000fe200000000ff */
[----:B------:R1:W5:Y:S01]  /*11a00*/  MUFU.EX2 R80, R27 ;  /* 0x0000001b00507308 */ /* 0x0003620000000800 */
[----:B------:R-:W-:Y:S02]  /*11a10*/  F2FP.F16.F32.PACK_AB R30, R215, R214 ;  /* 0x000000d6d71e723e */ /* 0x000fe400000000ff */
[----:B------:R-:W-:Y:S07]  /*11a20*/  F2FP.F16.F32.PACK_AB R31, R212, R211 ;  /* 0x000000d3d41f723e */ /* 0x000fee00000000ff */
[C---:B--2---:R-:W-:Y:S03]  /*11a30*/  HMMA.16816.F32 R4, R28.reuse, R40, R4 ;  /* 0x000000281c04723c */ /* 0x044fe60000001804 */
[--C-:B-1----:R-:W-:Y:S05]  /*11a40*/  FFMA.FTZ R27, R92, UR4, -R25.reuse ;  /* 0x000000045c1b7c23 */ /* 0x102fea0008010819 */
[C---:B------:R-:W-:Y:S01]  /*11a50*/  HMMA.16816.F32 R8, R28.reuse, R42, R8 ;  /* 0x0000002a1c08723c */ /* 0x040fe20000001808 */
[----:B------:R-:W1:Y:S01]  /*11a60*/  LDSM.16.MT88.4 R40, [R135+0x1c00] ;  /* 0x001c00008728783b */ /* 0x000e620000004200 */
[----:B------:R2:W-:Y:S06]  /*11a70*/  MUFU.EX2 R79, R27 ;  /* 0x0000001b004f7308 */ /* 0x0005ec0000000800 */
[C---:B---3--:R-:W-:Y:S08]  /*11a80*/  HMMA.16816.F32 R12, R28.reuse, R32, R12 ;  /* 0x000000201c0c723c */ /* 0x048ff0000000180c */
[----:B------:R-:W-:Y:S01]  /*11a90*/  HMMA.16816.F32 R16, R28, R34, R16 ;  /* 0x000000221c10723c */ /* 0x000fe20000001810 */
[----:B------:R-:W3:Y:S02]  /*11aa0*/  LDSM.16.MT88.4 R32, [R134+0x7000] ;  /* 0x007000008620783b */ /* 0x000ee40000004200 */
[----:B------:R-:W-:Y:S01]  /*11ab0*/  F2FP.F16.F32.PACK_AB R28, R217, R216 ;  /* 0x000000d8d91c723e */ /* 0x000fe200000000ff */
[--C-:B--2---:R-:W-:Y:S01]  /*11ac0*/  FFMA.FTZ R27, R93, UR4, -R25.reuse ;  /* 0x000000045d1b7c23 */ /* 0x104fe20008010819 */
[----:B------:R-:W-:Y:S02]  /*11ad0*/  F2FP.F16.F32.PACK_AB R29, R207, R210 ;  /* 0x000000d2cf1d723e */ /* 0x000fe400000000ff */
[----:B------:R-:W-:Y:S01]  /*11ae0*/  F2FP.F16.F32.PACK_AB R30, R205, R208 ;  /* 0x000000d0cd1e723e */ /* 0x000fe200000000ff */
[----:B------:R2:W5:Y:S01]  /*11af0*/  MUFU.EX2 R78, R27 ;  /* 0x0000001b004e7308 */ /* 0x0005620000000800 */
[----:B------:R-:W-:Y:S07]  /*11b00*/  F2FP.F16.F32.PACK_AB R31, R51, R144 ;  /* 0x00000090331f723e */ /* 0x000fee00000000ff */
[C---:B----4-:R-:W-:Y:S08]  /*11b10*/  HMMA.16816.F32 R4, R28.reuse, R36, R4 ;  /* 0x000000241c04723c */ /* 0x050ff00000001804 */
[C---:B------:R-:W-:Y:S01]  /*11b20*/  HMMA.16816.F32 R8, R28.reuse, R38, R8 ;  /* 0x000000261c08723c */ /* 0x040fe20000001808 */
[----:B------:R-:W4:Y:S02]  /*11b30*/  LDSM.16.MT88.4 R36, [R135+0x2000] ;  /* 0x002000008724783b */ /* 0x000f240000004200 */
[--C-:B--2---:R-:W-:Y:S04]  /*11b40*/  FFMA.FTZ R27, R94, UR4, -R26.reuse ;  /* 0x000000045e1b7c23 */ /* 0x104fe8000801081a */
[----:B------:R2:W-:Y:S01]  /*11b50*/  MUFU.EX2 R76, R27 ;  /* 0x0000001b004c7308 */ /* 0x0005e20000000800 */
[C---:B-1----:R-:W-:Y:S08]  /*11b60*/  HMMA.16816.F32 R12, R28.reuse, R40, R12 ;  /* 0x000000281c0c723c */ /* 0x042ff0000000180c */
[----:B------:R-:W-:Y:S01]  /*11b70*/  HMMA.16816.F32 R16, R28, R42, R16 ;  /* 0x0000002a1c10723c */ /* 0x000fe20000001810 */
[----:B------:R-:W1:Y:S02]  /*11b80*/  LDSM.16.MT88.4 R40, [R134+0x7400] ;  /* 0x007400008628783b */ /* 0x000e640000004200 */
[----:B------:R-:W-:Y:S02]  /*11b90*/  F2FP.F16.F32.PACK_AB R28, R142, R143 ;  /* 0x0000008f8e1c723e */ /* 0x000fe400000000ff */
[----:B------:R-:W-:Y:S02]  /*11ba0*/  F2FP.F16.F32.PACK_AB R29, R50, R141 ;  /* 0x0000008d321d723e */ /* 0x000fe400000000ff */
[----:B------:R-:W-:Y:S01]  /*11bb0*/  F2FP.F16.F32.PACK_AB R30, R139, R140 ;  /* 0x0000008c8b1e723e */ /* 0x000fe200000000ff */
[----:B--2---:R-:W-:Y:S01]  /*11bc0*/  FFMA.FTZ R27, R95, UR4, -R26 ;  /* 0x000000045f1b7c23 */ /* 0x004fe2000801081a */
[----:B------:R-:W-:Y:S03]  /*11bd0*/  F2FP.F16.F32.PACK_AB R31, R138, R49 ;  /* 0x000000318a1f723e */ /* 0x000fe600000000ff */
[----:B------:R2:W5:Y:S04]  /*11be0*/  MUFU.EX2 R77, R27 ;  /* 0x0000001b004d7308 */ /* 0x0005680000000800 */
[C---:B---3--:R-:W-:Y:S08]  /*11bf0*/  HMMA.16816.F32 R4, R28.reuse, R32, R4 ;  /* 0x000000201c04723c */ /* 0x048ff00000001804 */
[C---:B------:R-:W-:Y:S01]  /*11c00*/  HMMA.16816.F32 R8, R28.reuse, R34, R8 ;  /* 0x000000221c08723c */ /* 0x040fe20000001808 */
[----:B------:R-:W3:Y:S02]  /*11c10*/  LDSM.16.MT88.4 R32, [R135+0x2400] ;  /* 0x002400008720783b */ /* 0x000ee40000004200 */
[--C-:B--2---:R-:W-:Y:S05]  /*11c20*/  FFMA.FTZ R27, R96, UR4, -R25.reuse ;  /* 0x00000004601b7c23 */ /* 0x104fea0008010819 */
[C---:B----4-:R-:W-:Y:S01]  /*11c30*/  HMMA.16816.F32 R12, R28.reuse, R36, R12 ;  /* 0x000000241c0c723c */ /* 0x050fe2000000180c */
[----:B------:R2:W-:Y:S07]  /*11c40*/  MUFU.EX2 R75, R27 ;  /* 0x0000001b004b7308 */ /* 0x0005ee0000000800 */
[----:B------:R-:W-:Y:S01]  /*11c50*/  HMMA.16816.F32 R16, R28, R38, R16 ;  /* 0x000000261c10723c */ /* 0x000fe20000001810 */
[----:B------:R-:W4:Y:S02]  /*11c60*/  LDSM.16.MT88.4 R36, [R134+0x7800] ;  /* 0x007800008624783b */ /* 0x000f240000004200 */
[----:B------:R-:W-:Y:S02]  /*11c70*/  F2FP.F16.F32.PACK_AB R28, R136, R137 ;  /* 0x00000089881c723e */ /* 0x000fe400000000ff */
[----:B------:R-:W-:Y:S02]  /*11c80*/  F2FP.F16.F32.PACK_AB R29, R48, R130 ;  /* 0x00000082301d723e */ /* 0x000fe400000000ff */
[----:B------:R-:W-:Y:S02]  /*11c90*/  F2FP.F16.F32.PACK_AB R30, R126, R127 ;  /* 0x0000007f7e1e723e */ /* 0x000fe400000000ff */
[C---:B------:R-:W-:Y:S01]  /*11ca0*/  F2FP.F16.F32.PACK_AB R31, R44.reuse, R47 ;  /* 0x0000002f2c1f723e */ /* 0x040fe200000000ff */
[--C-:B--2---:R-:W-:Y:S01]  /*11cb0*/  FFMA.FTZ R27, R97, UR4, -R25.reuse ;  /* 0x00000004611b7c23 */ /* 0x104fe20008010819 */
[----:B------:R-:W-:Y:S03]  /*11cc0*/  FADD.FTZ R44, R44, R0 ;  /* 0x000000002c2c7221 */ /* 0x000fe60000010000 */
[----:B------:R2:W4:Y:S02]  /*11cd0*/  MUFU.EX2 R74, R27 ;  /* 0x0000001b004a7308 */ /* 0x0005240000000800 */
[C---:B-1----:R-:W-:Y:S08]  /*11ce0*/  HMMA.16816.F32 R4, R28.reuse, R40, R4 ;  /* 0x000000281c04723c */ /* 0x042ff00000001804 */
[C---:B------:R-:W-:Y:S01]  /*11cf0*/  HMMA.16816.F32 R8, R28.reuse, R42, R8 ;  /* 0x0000002a1c08723c */ /* 0x040fe20000001808 */
[----:B------:R-:W1:Y:S02]  /*11d00*/  LDSM.16.MT88.4 R40, [R135+0x2800] ;  /* 0x002800008728783b */ /* 0x000e640000004200 */
[--C-:B--2---:R-:W-:Y:S05]  /*11d10*/  FFMA.FTZ R27, R98, UR4, -R26.reuse ;  /* 0x00000004621b7c23 */ /* 0x104fea000801081a */
[C---:B---3--:R-:W-:Y:S01]  /*11d20*/  HMMA.16816.F32 R12, R28.reuse, R32, R12 ;  /* 0x000000201c0c723c */ /* 0x048fe2000000180c */
[----:B------:R2:W-:Y:S07]  /*11d30*/  MUFU.EX2 R70, R27 ;  /* 0x0000001b00467308 */ /* 0x0005ee0000000800 */
[----:B------:R-:W-:Y:S01]  /*11d40*/  HMMA.16816.F32 R16, R28, R34, R16 ;  /* 0x000000221c10723c */ /* 0x000fe20000001810 */
[----:B------:R-:W3:Y:S02]  /*11d50*/  LDSM.16.MT88.4 R32, [R134+0x7c00] ;  /* 0x007c00008620783b */ /* 0x000ee40000004200 */
[----:B------:R-:W-:Y:S02]  /*11d60*/  F2FP.F16.F32.PACK_AB R28, R85, R84 ;  /* 0x00000054551c723e */ /* 0x000fe400000000ff */
[----:B------:R-:W-:Y:S02]  /*11d70*/  F2FP.F16.F32.PACK_AB R29, R83, R46 ;  /* 0x0000002e531d723e */ /* 0x000fe400000000ff */
[----:B-----5:R-:W-:Y:S02]  /*11d80*/  F2FP.F16.F32.PACK_AB R30, R81, R82 ;  /* 0x00000052511e723e */ /* 0x020fe400000000ff */
[----:B------:R-:W-:Y:S01]  /*11d90*/  F2FP.F16.F32.PACK_AB R31, R80, R45 ;  /* 0x0000002d501f723e */ /* 0x000fe200000000ff */
[--C-:B--2---:R-:W-:Y:S04]  /*11da0*/  FFMA.FTZ R27, R99, UR4, -R26.reuse ;  /* 0x00000004631b7c23 */ /* 0x104fe8000801081a */
[----:B------:R2:W5:Y:S02]  /*11db0*/  MUFU.EX2 R73, R27 ;  /* 0x0000001b00497308 */ /* 0x0005640000000800 */
[C---:B----4-:R-:W-:Y:S08]  /*11dc0*/  HMMA.16816.F32 R4, R28.reuse, R36, R4 ;  /* 0x000000241c04723c */ /* 0x050ff00000001804 */
[C---:B------:R-:W-:Y:S01]  /*11dd0*/  HMMA.16816.F32 R8, R28.reuse, R38, R8 ;  /* 0x000000261c08723c */ /* 0x040fe20000001808 */
[----:B------:R-:W4:Y:S02]  /*11de0*/  LDSM.16.MT88.4 R36, [R135+0x2c00] ;  /* 0x002c00008724783b */ /* 0x000f240000004200 */
[--C-:B--2---:R-:W-:Y:S05]  /*11df0*/  FFMA.FTZ R27, R100, UR4, -R25.reuse ;  /* 0x00000004641b7c23 */ /* 0x104fea0008010819 */
[C---:B-1----:R-:W-:Y:S01]  /*11e00*/  HMMA.16816.F32 R12, R28.reuse, R40, R12 ;  /* 0x000000281c0c723c */ /* 0x042fe2000000180c */
[----:B------:R1:W-:Y:S07]  /*11e10*/  MUFU.EX2 R72, R27 ;  /* 0x0000001b00487308 */ /* 0x0003ee0000000800 */
[----:B------:R-:W-:Y:S01]  /*11e20*/  HMMA.16816.F32 R16, R28, R42, R16 ;  /* 0x0000002a1c10723c */ /* 0x000fe20000001810 */
[----:B------:R-:W2:Y:S02]  /*11e30*/  LDSM.16.MT88.4 R40, [R134+0x8000] ;  /* 0x008000008628783b */ /* 0x000ea40000004200 */
[----:B------:R-:W-:Y:S02]  /*11e40*/  F2FP.F16.F32.PACK_AB R28, R78, R79 ;  /* 0x0000004f4e1c723e */ /* 0x000fe400000000ff */
[----:B------:R-:W-:Y:S02]  /*11e50*/  F2FP.F16.F32.PACK_AB R29, R77, R76 ;  /* 0x0000004c4d1d723e */ /* 0x000fe400000000ff */
[----:B------:R-:W-:Y:S02]  /*11e60*/  F2FP.F16.F32.PACK_AB R30, R74, R75 ;  /* 0x0000004b4a1e723e */ /* 0x000fe400000000ff */
[----:B-----5:R-:W-:Y:S01]  /*11e70*/  F2FP.F16.F32.PACK_AB R31, R73, R70 ;  /* 0x00000046491f723e */ /* 0x020fe200000000ff */
[--C-:B-1----:R-:W-:Y:S04]  /*11e80*/  FFMA.FTZ R27, R101, UR4, -R25.reuse ;  /* 0x00000004651b7c23 */ /* 0x102fe80008010819 */
[----:B------:R1:W5:Y:S02]  /*11e90*/  MUFU.EX2 R71, R27 ;  /* 0x0000001b00477308 */ /* 0x0003640000000800 */
[C---:B---3--:R-:W-:Y:S08]  /*11ea0*/  HMMA.16816.F32 R4, R28.reuse, R32, R4 ;  /* 0x000000201c04723c */ /* 0x048ff00000001804 */
[C---:B------:R-:W-:Y:S01]  /*11eb0*/  HMMA.16816.F32 R8, R28.reuse, R34, R8 ;  /* 0x000000221c08723c */ /* 0x040fe20000001808 */
[----:B------:R-:W3:Y:S02]  /*11ec0*/  LDSM.16.MT88.4 R32, [R135+0x3000] ;  /* 0x003000008720783b */ /* 0x000ee40000004200 */
[--C-:B-1----:R-:W-:Y:S05]  /*11ed0*/  FFMA.FTZ R27, R102, UR4, -R26.reuse ;  /* 0x00000004661b7c23 */ /* 0x102fea000801081a */
[C---:B----4-:R-:W-:Y:S01]  /*11ee0*/  HMMA.16816.F32 R12, R28.reuse, R36, R12 ;  /* 0x000000241c0c723c */ /* 0x050fe2000000180c */
[----:B------:R1:W-:Y:S07]  /*11ef0*/  MUFU.EX2 R69, R27 ;  /* 0x0000001b00457308 */ /* 0x0003ee0000000800 */
[----:B------:R-:W-:Y:S01]  /*11f00*/  HMMA.16816.F32 R16, R28, R38, R16 ;  /* 0x000000261c10723c */ /* 0x000fe20000001810 */
[----:B------:R-:W4:Y:S02]  /*11f10*/  LDSM.16.MT88.4 R36, [R134+0x8400] ;  /* 0x008400008624783b */ /* 0x000f240000004200 */
[----:B-----5:R-:W-:Y:S01]  /*11f20*/  F2FP.F16.F32.PACK_AB R28, R71, R72 ;  /* 0x00000048471c723e */ /* 0x020fe200000000ff */
[----:B-1----:R-:W-:Y:S04]  /*11f30*/  FFMA.FTZ R27, R103, UR4, -R26 ;  /* 0x00000004671b7c23 */ /* 0x002fe8000801081a */
[----:B------:R1:W5:Y:S02]  /*11f40*/  MUFU.EX2 R68, R27 ;  /* 0x0000001b00447308 */ /* 0x0003640000000800 */
[--C-:B-1----:R-:W-:Y:S01]  /*11f50*/  FFMA.FTZ R27, R104, UR4, -R25.reuse ;  /* 0x00000004681b7c23 */ /* 0x102fe20008010819 */
[----:B-----5:R-:W-:Y:S07]  /*11f60*/  F2FP.F16.F32.PACK_AB R29, R68, R69 ;  /* 0x00000045441d723e */ /* 0x020fee00000000ff */
[----:B------:R1:W-:Y:S02]  /*11f70*/  MUFU.EX2 R67, R27 ;  /* 0x0000001b00437308 */ /* 0x0003e40000000800 */
[----:B-1----:R-:W-:Y:S08]  /*11f80*/  FFMA.FTZ R27, R105, UR4, -R25 ;  /* 0x00000004691b7c23 */ /* 0x002ff00008010819 */
[----:B------:R1:W5:Y:S02]  /*11f90*/  MUFU.EX2 R66, R27 ;  /* 0x0000001b00427308 */ /* 0x0003640000000800 */
[----:B-1----:R-:W-:Y:S01]  /*11fa0*/  FADD.FTZ R27, R170, R2 ;  /* 0x00000002aa1b7221 */ /* 0x002fe20000010000 */
[--C-:B------:R-:W-:Y:S01]  /*11fb0*/  FFMA.FTZ R2, R106, UR4, -R26.reuse ;  /* 0x000000046a027c23 */ /* 0x100fe2000801081a */
[----:B-----5:R-:W-:Y:S02]  /*11fc0*/  F2FP.F16.F32.PACK_AB R30, R66, R67 ;  /* 0x00000043421e723e */ /* 0x020fe400000000ff */
[----:B------:R-:W-:Y:S04]  /*11fd0*/  FADD.FTZ R27, R171, R27 ;  /* 0x0000001bab1b7221 */ /* 0x000fe80000010000 */
[----:B------:R1:W-:Y:S02]  /*11fe0*/  MUFU.EX2 R65, R2 ;  /* 0x0000000200417308 */ /* 0x0003e40000000800 */
[----:B-1----:R-:W-:Y:S01]  /*11ff0*/  FADD.FTZ R2, R163, R27 ;  /* 0x0000001ba3027221 */ /* 0x002fe20000010000 */
[----:B------:R-:W-:Y:S03]  /*12000*/  FFMA.FTZ R27, R107, UR4, -R26 ;  /* 0x000000046b1b7c23 */ /* 0x000fe6000801081a */
[----:B------:R-:W-:Y:S04]  /*12010*/  FADD.FTZ R2, R162, R2 ;  /* 0x00000002a2027221 */ /* 0x000fe80000010000 */
[----:B------:R1:W5:Y:S01]  /*12020*/  MUFU.EX2 R64, R27 ;  /* 0x0000001b00407308 */ /* 0x0003620000000800 */
[----:B------:R-:W-:Y:S04]  /*12030*/  FADD.FTZ R2, R155, R2 ;  /* 0x000000029b027221 */ /* 0x000fe80000010000 */
[----:B------:R-:W-:Y:S04]  /*12040*/  FADD.FTZ R2, R154, R2 ;  /* 0x000000029a027221 */ /* 0x000fe80000010000 */
[----:B------:R-:W-:Y:S04]  /*12050*/  FADD.FTZ R2, R172, R2 ;  /* 0x00000002ac027221 */ /* 0x000fe80000010000 */
[----:B------:R-:W-:Y:S01]  /*12060*/  FADD.FTZ R2, R177, R2 ;  /* 0x00000002b1027221 */ /* 0x000fe20000010000 */
[--C-:B-1----:R-:W-:Y:S01]  /*12070*/  FFMA.FTZ R27, R108, UR4, -R25.reuse ;  /* 0x000000046c1b7c23 */ /* 0x102fe20008010819 */
[----:B-----5:R-:W-:Y:S02]  /*12080*/  F2FP.F16.F32.PACK_AB R31, R64, R65 ;  /* 0x00000041401f723e */ /* 0x020fe400000000ff */
[----:B------:R-:W-:Y:S01]  /*12090*/  FADD.FTZ R2, R181, R2 ;  /* 0x00000002b5027221 */ /* 0x000fe20000010000 */
[----:B------:R1:W-:Y:S03]  /*120a0*/  MUFU.EX2 R63, R27 ;  /* 0x0000001b003f7308 */ /* 0x0003e60000000800 */
[----:B------:R-:W-:Y:S01]  /*120b0*/  FADD.FTZ R2, R182, R2 ;  /* 0x00000002b6027221 */ /* 0x000fe20000010000 */
[C---:B--2---:R-:W-:Y:S03]  /*120c0*/  HMMA.16816.F32 R4, R28.reuse, R40, R4 ;  /* 0x000000281c04723c */ /* 0x044fe60000001804 */
[----:B------:R-:W-:Y:S04]  /*120d0*/  FADD.FTZ R2, R183, R2 ;  /* 0x00000002b7027221 */ /* 0x000fe80000010000 */
[----:B------:R-:W-:Y:S01]  /*120e0*/  FADD.FTZ R2, R187, R2 ;  /* 0x00000002bb027221 */ /* 0x000fe20000010000 */
[C---:B------:R-:W-:Y:S01]  /*120f0*/  HMMA.16816.F32 R8, R28.reuse, R42, R8 ;  /* 0x0000002a1c08723c */ /* 0x040fe20000001808 */
[----:B------:R-:W2:Y:S02]  /*12100*/  LDSM.16.MT88.4 R40, [R135+0x3400] ;  /* 0x003400008728783b */ /* 0x000ea40000004200 */
[----:B------:R-:W-:Y:S01]  /*12110*/  FADD.FTZ R2, R188, R2 ;  /* 0x00000002bc027221 */ /* 0x000fe20000010000 */
[--C-:B-1----:R-:W-:Y:S03]  /*12120*/  FFMA.FTZ R27, R109, UR4, -R25.reuse ;  /* 0x000000046d1b7c23 */ /* 0x102fe60008010819 */
[----:B------:R-:W-:Y:S01]  /*12130*/  FADD.FTZ R2, R189, R2 ;  /* 0x00000002bd027221 */ /* 0x000fe20000010000 */
[C---:B---3--:R-:W-:Y:S01]  /*12140*/  HMMA.16816.F32 R12, R28.reuse, R32, R12 ;  /* 0x000000201c0c723c */ /* 0x048fe2000000180c */
[----:B------:R1:W3:Y:S02]  /*12150*/  MUFU.EX2 R62, R27 ;  /* 0x0000001b003e7308 */ /* 0x0002e40000000800 */
[----:B------:R-:W-:Y:S04]  /*12160*/  FADD.FTZ R2, R191, R2 ;  /* 0x00000002bf027221 */ /* 0x000fe80000010000 */
[----:B------:R-:W-:Y:S01]  /*12170*/  FADD.FTZ R2, R196, R2 ;  /* 0x00000002c4027221 */ /* 0x000fe20000010000 */
[----:B------:R-:W-:Y:S03]  /*12180*/  HMMA.16816.F32 R16, R28, R34, R16 ;  /* 0x000000221c10723c */ /* 0x000fe60000001810 */
[----:B------:R-:W-:Y:S04]  /*12190*/  FADD.FTZ R2, R197, R2 ;  /* 0x00000002c5027221 */ /* 0x000fe80000010000 */
[----:B------:R-:W-:Y:S01]  /*121a0*/  FADD.FTZ R2, R198, R2 ;  /* 0x00000002c6027221 */ /* 0x000fe20000010000 */
[----:B-1----:R-:W-:Y:S01]  /*121b0*/  FFMA.FTZ R27, R110, UR4, -R26 ;  /* 0x000000046e1b7c23 */ /* 0x002fe2000801081a */
[----:B---3--:R-:W-:Y:S02]  /*121c0*/  F2FP.F16.F32.PACK_AB R28, R62, R63 ;  /* 0x0000003f3e1c723e */ /* 0x008fe400000000ff */
[----:B------:R-:W-:Y:S01]  /*121d0*/  FADD.FTZ R2, R199, R2 ;  /* 0x00000002c7027221 */ /* 0x000fe20000010000 */
[----:B------:R1:W-:Y:S03]  /*121e0*/  MUFU.EX2 R61, R27 ;  /* 0x0000001b003d7308 */ /* 0x0003e60000000800 */
[----:B------:R-:W-:Y:S04]  /*121f0*/  FADD.FTZ R2, R203, R2 ;  /* 0x00000002cb027221 */ /* 0x000fe80000010000 */
[----:B------:R-:W-:Y:S04]  /*12200*/  FADD.FTZ R2, R204, R2 ;  /* 0x00000002cc027221 */ /* 0x000fe80000010000 */
[----:B------:R-:W-:Y:S04]  /*12210*/  FADD.FTZ R2, R206, R2 ;  /* 0x00000002ce027221 */ /* 0x000fe80000010000 */
[----:B------:R-:W-:Y:S01]  /*12220*/  FADD.FTZ R2, R209, R2 ;  /* 0x00000002d1027221 */ /* 0x000fe20000010000 */
[----:B-1----:R-:W-:Y:S03]  /*12230*/  FFMA.FTZ R27, R111, UR4, -R26 ;  /* 0x000000046f1b7c23 */ /* 0x002fe6000801081a */
[----:B------:R-:W-:Y:S01]  /*12240*/  FADD.FTZ R2, R213, R2 ;  /* 0x00000002d5027221 */ /* 0x000fe20000010000 */
[----:B------:R1:W3:Y:S03]  /*12250*/  MUFU.EX2 R60, R27 ;  /* 0x0000001b003c7308 */ /* 0x0002e60000000800 */
[----:B------:R-:W-:Y:S04]  /*12260*/  FADD.FTZ R2, R214, R2 ;  /* 0x00000002d6027221 */ /* 0x000fe80000010000 */
[----:B------:R-:W-:Y:S04]  /*12270*/  FADD.FTZ R2, R215, R2 ;  /* 0x00000002d7027221 */ /* 0x000fe80000010000 */
[----:B------:R-:W-:Y:S04]  /*12280*/  FADD.FTZ R2, R216, R2 ;  /* 0x00000002d8027221 */ /* 0x000fe80000010000 */
[----:B------:R-:W-:Y:S01]  /*12290*/  FADD.FTZ R2, R217, R2 ;  /* 0x00000002d9027221 */ /* 0x000fe20000010000 */
[--C-:B-1----:R-:W-:Y:S01]  /*122a0*/  FFMA.FTZ R27, R112, UR4, -R25.reuse ;  /* 0x00000004701b7c23 */ /* 0x102fe20008010819 */
[----:B---3--:R-:W-:Y:S02]  /*122b0*/  F2FP.F16.F32.PACK_AB R29, R60, R61 ;  /* 0x0000003d3c1d723e */ /* 0x008fe400000000ff */
[----:B------:R-:W-:Y:S01]  /*122c0*/  FADD.FTZ R2, R208, R2 ;  /* 0x00000002d0027221 */ /* 0x000fe20000010000 */
[----:B------:R1:W-:Y:S03]  /*122d0*/  MUFU.EX2 R59, R27 ;  /* 0x0000001b003b7308 */ /* 0x0003e60000000800 */
[----:B------:R-:W-:Y:S04]  /*122e0*/  FADD.FTZ R2, R205, R2 ;  /* 0x00000002cd027221 */ /* 0x000fe80000010000 */
[----:B------:R-:W-:Y:S04]  /*122f0*/  FADD.FTZ R2, R143, R2 ;  /* 0x000000028f027221 */ /* 0x000fe80000010000 */
[----:B------:R-:W-:Y:S04]  /*12300*/  FADD.FTZ R2, R142, R2 ;  /* 0x000000028e027221 */ /* 0x000fe80000010000 */
[----:B------:R-:W-:Y:S02]  /*12310*/  FADD.FTZ R2, R140, R2 ;  /* 0x000000028c027221 */ /* 0x000fe40000010000 */
[----:B------:R-:W-:Y:S01]  /*12320*/  LDSM.16.MT88.4 R140, [R134+0x8c00] ;  /* 0x008c0000868c783b */ /* 0x000fe20000004200 */
[--C-:B-1----:R-:W-:Y:S01]  /*12330*/  FFMA.FTZ R27, R113, UR4, -R25.reuse ;  /* 0x00000004711b7c23 */ /* 0x102fe20008010819 */
[----:B------:R-:W-:Y:S03]  /*12340*/  FADD.FTZ R2, R139, R2 ;  /* 0x000000028b027221 */ /* 0x000fe60000010000 */
[----:B------:R1:W3:Y:S01]  /*12350*/  MUFU.EX2 R58, R27 ;  /* 0x0000001b003a7308 */ /* 0x0002e20000000800 */
[----:B------:R-:W-:Y:S04]  /*12360*/  FADD.FTZ R2, R137, R2 ;  /* 0x0000000289027221 */ /* 0x000fe80000010000 */
[----:B------:R-:W-:Y:S04]  /*12370*/  FADD.FTZ R2, R136, R2 ;  /* 0x0000000288027221 */ /* 0x000fe80000010000 */
[----:B------:R-:W-:Y:S04]  /*12380*/  FADD.FTZ R2, R127, R2 ;  /* 0x000000027f027221 */ /* 0x000fe80000010000 */
[----:B------:R-:W-:Y:S01]  /*12390*/  FADD.FTZ R32, R126, R2 ;  /* 0x000000027e207221 */ /* 0x000fe20000010000 */
[--C-:B------:R-:W-:Y:S01]  /*123a0*/  FFMA.FTZ R2, R125, UR4, -R25.reuse ;  /* 0x000000047d027c23 */ /* 0x100fe20008010819 */
[----:B-1----:R-:W-:Y:S02]  /*123b0*/  FFMA.FTZ R27, R114, UR4, -R26 ;  /* 0x00000004721b7c23 */ /* 0x002fe4000801081a */
[----:B------:R-:W-:Y:S01]  /*123c0*/  FADD.FTZ R0, R84, R32 ;  /* 0x0000002054007221 */ /* 0x000fe20000010000 */
[----:B---3--:R-:W-:Y:S01]  /*123d0*/  F2FP.F16.F32.PACK_AB R30, R58, R59 ;  /* 0x0000003b3a1e723e */ /* 0x008fe200000000ff */
[----:B------:R-:W1:Y:S01]  /*123e0*/  LDSM.16.MT88.4 R32, [R134+0x8800] ;  /* 0x008800008620783b */ /* 0x000e620000004200 */
[----:B------:R3:W-:Y:S01]  /*123f0*/  MUFU.EX2 R57, R27 ;  /* 0x0000001b00397308 */ /* 0x0007e20000000800 */
[----:B------:R-:W-:Y:S04]  /*12400*/  FADD.FTZ R0, R85, R0 ;  /* 0x0000000055007221 */ /* 0x000fe80000010000 */
[----:B------:R-:W-:Y:S04]  /*12410*/  FADD.FTZ R0, R82, R0 ;  /* 0x0000000052007221 */ /* 0x000fe80000010000 */
[----:B------:R-:W-:Y:S04]  /*12420*/  FADD.FTZ R0, R81, R0 ;  /* 0x0000000051007221 */ /* 0x000fe80000010000 */
[----:B------:R-:W-:Y:S01]  /*12430*/  FADD.FTZ R0, R79, R0 ;  /* 0x000000004f007221 */ /* 0x000fe20000010000 */
[--C-:B---3--:R-:W-:Y:S04]  /*12440*/  FFMA.FTZ R27, R115, UR4, -R26.reuse ;  /* 0x00000004731b7c23 */ /* 0x108fe8000801081a */
[----:B------:R3:W5:Y:S02]  /*12450*/  MUFU.EX2 R56, R27 ;  /* 0x0000001b00387308 */ /* 0x0007640000000800 */
[--C-:B---3--:R-:W-:Y:S01]  /*12460*/  FFMA.FTZ R27, R116, UR4, -R25.reuse ;  /* 0x00000004741b7c23 */ /* 0x108fe20008010819 */
[----:B-----5:R-:W-:Y:S07]  /*12470*/  F2FP.F16.F32.PACK_AB R31, R56, R57 ;  /* 0x00000039381f723e */ /* 0x020fee00000000ff */
[----:B------:R3:W-:Y:S01]  /*12480*/  MUFU.EX2 R55, R27 ;  /* 0x0000001b00377308 */ /* 0x0007e20000000800 */
[C---:B----4-:R-:W-:Y:S08]  /*12490*/  HMMA.16816.F32 R4, R28.reuse, R36, R4 ;  /* 0x000000241c04723c */ /* 0x050ff00000001804 */
[C---:B------:R-:W-:Y:S01]  /*124a0*/  HMMA.16816.F32 R8, R28.reuse, R38, R8 ;  /* 0x000000261c08723c */ /* 0x040fe20000001808 */
[----:B------:R-:W4:Y:S02]  /*124b0*/  LDSM.16.MT88.4 R36, [R135+0x3800] ;  /* 0x003800008724783b */ /* 0x000f240000004200 */
[--C-:B---3--:R-:W-:Y:S05]  /*124c0*/  FFMA.FTZ R27, R117, UR4, -R25.reuse ;  /* 0x00000004751b7c23 */ /* 0x108fea0008010819 */
[C---:B--2---:R-:W-:Y:S01]  /*124d0*/  HMMA.16816.F32 R12, R28.reuse, R40, R12 ;  /* 0x000000281c0c723c */ /* 0x044fe2000000180c */
[----:B------:R2:W3:Y:S07]  /*124e0*/  MUFU.EX2 R54, R27 ;  /* 0x0000001b00367308 */ /* 0x0004ee0000000800 */
[----:B------:R-:W-:Y:S03]  /*124f0*/  HMMA.16816.F32 R16, R28, R42, R16 ;  /* 0x0000002a1c10723c */ /* 0x000fe60000001810 */
[--C-:B--2---:R-:W-:Y:S01]  /*12500*/  FFMA.FTZ R27, R118, UR4, -R26.reuse ;  /* 0x00000004761b7c23 */ /* 0x104fe2000801081a */
[----:B---3--:R-:W-:Y:S03]  /*12510*/  F2FP.F16.F32.PACK_AB R28, R54, R55 ;  /* 0x00000037361c723e */ /* 0x008fe600000000ff */
[----:B------:R2:W-:Y:S02]  /*12520*/  MUFU.EX2 R53, R27 ;  /* 0x0000001b00357308 */ /* 0x0005e40000000800 */
[--C-:B--2---:R-:W-:Y:S08]  /*12530*/  FFMA.FTZ R27, R119, UR4, -R26.reuse ;  /* 0x00000004771b7c23 */ /* 0x104ff0000801081a */
[----:B------:R2:W3:Y:S02]  /*12540*/  MUFU.EX2 R52, R27 ;  /* 0x0000001b00347308 */ /* 0x0004e40000000800 */
[--C-:B--2---:R-:W-:Y:S01]  /*12550*/  FFMA.FTZ R27, R120, UR4, -R25.reuse ;  /* 0x00000004781b7c23 */ /* 0x104fe20008010819 */
[----:B---3--:R-:W-:Y:S07]  /*12560*/  F2FP.F16.F32.PACK_AB R29, R52, R53 ;  /* 0x00000035341d723e */ /* 0x008fee00000000ff */
[----:B------:R2:W-:Y:S02]  /*12570*/  MUFU.EX2 R51, R27 ;  /* 0x0000001b00337308 */ /* 0x0005e40000000800 */
[--C-:B--2---:R-:W-:Y:S08]  /*12580*/  FFMA.FTZ R27, R121, UR4, -R25.reuse ;  /* 0x00000004791b7c23 */ /* 0x104ff00008010819 */
[----:B------:R2:W3:Y:S02]  /*12590*/  MUFU.EX2 R50, R27 ;  /* 0x0000001b00327308 */ /* 0x0004e40000000800 */
[--C-:B--2---:R-:W-:Y:S01]  /*125a0*/  FFMA.FTZ R27, R122, UR4, -R26.reuse ;  /* 0x000000047a1b7c23 */ /* 0x104fe2000801081a */
[----:B---3--:R-:W-:Y:S07]  /*125b0*/  F2FP.F16.F32.PACK_AB R30, R50, R51 ;  /* 0x00000033321e723e */ /* 0x008fee00000000ff */
[----:B------:R2:W-:Y:S02]  /*125c0*/  MUFU.EX2 R49, R27 ;  /* 0x0000001b00317308 */ /* 0x0005e40000000800 */
[----:B--2---:R-:W-:Y:S08]  /*125d0*/  FFMA.FTZ R27, R123, UR4, -R26 ;  /* 0x000000047b1b7c23 */ /* 0x004ff0000801081a */
[----:B------:R2:W3:Y:S02]  /*125e0*/  MUFU.EX2 R48, R27 ;  /* 0x0000001b00307308 */ /* 0x0004e40000000800 */
[----:B--2---:R-:W-:Y:S01]  /*125f0*/  FFMA.FTZ R27, R124, UR4, -R25 ;  /* 0x000000047c1b7c23 */ /* 0x004fe20008010819 */
[----:B---3--:R-:W-:Y:S07]  /*12600*/  F2FP.F16.F32.PACK_AB R31, R48, R49 ;  /* 0x00000031301f723e */ /* 0x008fee00000000ff */
[----:B------:R2:W-:Y:S01]  /*12610*/  MUFU.EX2 R47, R27 ;  /* 0x0000001b002f7308 */ /* 0x0005e20000000800 */
[C---:B-1----:R-:W-:Y:S08]  /*12620*/  HMMA.16816.F32 R4, R28.reuse, R32, R4 ;  /* 0x000000201c04723c */ /* 0x042ff00000001804 */
[C---:B------:R-:W-:Y:S03]  /*12630*/  HMMA.16816.F32 R8, R28.reuse, R34, R8 ;  /* 0x000000221c08723c */ /* 0x040fe60000001808 */
[----:B--2---:R-:W-:Y:S02]  /*12640*/  FADD.FTZ R27, R46, R44 ;  /* 0x0000002c2e1b7221 */ /* 0x004fe40000010000 */
[----:B------:R1:W2:Y:S03]  /*12650*/  MUFU.EX2 R46, R2 ;  /* 0x00000002002e7308 */ /* 0x0002a60000000800 */
[C---:B----4-:R-:W-:Y:S07]  /*12660*/  HMMA.16816.F32 R12, R28.reuse, R36, R12 ;  /* 0x000000241c0c723c */ /* 0x050fee000000180c */
[----:B------:R3:W-:Y:S01]  /*12670*/  MUFU.EX2 R44, R22 ;  /* 0x00000016002c7308 */ /* 0x0007e20000000800 */
[----:B------:R-:W-:Y:S03]  /*12680*/  HMMA.16816.F32 R16, R28, R38, R16 ;  /* 0x000000261c10723c */ /* 0x000fe60000001810 */
[----:B-1----:R-:W-:Y:S01]  /*12690*/  FADD.FTZ R2, R83, R27 ;  /* 0x0000001b53027221 */ /* 0x002fe20000010000 */
[----:B--2---:R-:W-:Y:S03]  /*126a0*/  F2FP.F16.F32.PACK_AB R148, R46, R47 ;  /* 0x0000002f2e94723e */ /* 0x004fe600000000ff */
[----:B------:R-:W-:Y:S02]  /*126b0*/  FADD.FTZ R2, R45, R2 ;  /* 0x000000022d027221 */ /* 0x000fe40000010000 */
[----:B------:R1:W2:Y:S02]  /*126c0*/  MUFU.EX2 R45, R21 ;  /* 0x00000015002d7308 */ /* 0x0002a40000000800 */
[----:B------:R-:W-:Y:S01]  /*126d0*/  FADD.FTZ R2, R80, R2 ;  /* 0x0000000250027221 */ /* 0x000fe20000010000 */
[----:B---3--:R-:W-:Y:S03]  /*126e0*/  FADD.FTZ R22, R78, R0 ;  /* 0x000000004e167221 */ /* 0x008fe60000010000 */
[----:B------:R-:W-:Y:S04]  /*126f0*/  FADD.FTZ R2, R76, R2 ;  /* 0x000000024c027221 */ /* 0x000fe80000010000 */
[----:B------:R-:W-:Y:S01]  /*12700*/  FADD.FTZ R0, R77, R2 ;  /* 0x000000024d007221 */ /* 0x000fe20000010000 */
[----:B------:R-:W-:Y:S03]  /*12710*/  FADD.FTZ R2, R75, R22 ;  /* 0x000000164b027221 */ /* 0x000fe60000010000 */
[----:B------:R-:W-:Y:S01]  /*12720*/  FADD.FTZ R0, R70, R0 ;  /* 0x0000000046007221 */ /* 0x000fe20000010000 */
[----:B------:R-:W-:Y:S01]  /*12730*/  FADD.FTZ R2, R74, R2 ;  /* 0x000000024a027221 */ /* 0x000fe20000010000 */
[--C-:B-1----:R-:W-:Y:S01]  /*12740*/  FFMA.FTZ R21, R128, UR4, -R25.reuse ;  /* 0x0000000480157c23 */ /* 0x102fe20008010819 */
[----:B------:R-:W-:Y:S01]  /*12750*/  FFMA.FTZ R25, R129, UR4, -R25 ;  /* 0x0000000481197c23 */ /* 0x000fe20008010819 */
[----:B------:R-:W-:Y:S01]  /*12760*/  FADD.FTZ R0, R73, R0 ;  /* 0x0000000049007221 */ /* 0x000fe20000010000 */
[----:B------:R-:W-:Y:S01]  /*12770*/  FADD.FTZ R2, R72, R2 ;  /* 0x0000000248027221 */ /* 0x000fe20000010000 */
[----:B------:R1:W-:Y:S01]  /*12780*/  MUFU.EX2 R41, R21 ;  /* 0x0000001500297308 */ /* 0x0003e20000000800 */
[----:B--2---:R-:W-:Y:S01]  /*12790*/  F2FP.F16.F32.PACK_AB R149, R44, R45 ;  /* 0x0000002d2c95723e */ /* 0x004fe200000000ff */
[----:B------:R-:W-:Y:S01]  /*127a0*/  FADD.FTZ R0, R69, R0 ;  /* 0x0000000045007221 */ /* 0x000fe20000010000 */
[----:B------:R-:W-:Y:S03]  /*127b0*/  FADD.FTZ R2, R71, R2 ;  /* 0x0000000247027221 */ /* 0x000fe60000010000 */
[----:B------:R-:W-:Y:S01]  /*127c0*/  FADD.FTZ R0, R68, R0 ;  /* 0x0000000044007221 */ /* 0x000fe20000010000 */
[----:B------:R-:W-:Y:S03]  /*127d0*/  FADD.FTZ R2, R67, R2 ;  /* 0x0000000243027221 */ /* 0x000fe60000010000 */
[----:B------:R2:W3:Y:S01]  /*127e0*/  MUFU.EX2 R40, R25 ;  /* 0x0000001900287308 */ /* 0x0004e20000000800 */
[----:B------:R-:W-:Y:S01]  /*127f0*/  FADD.FTZ R0, R65, R0 ;  /* 0x0000000041007221 */ /* 0x000fe20000010000 */
[----:B------:R-:W-:Y:S03]  /*12800*/  FADD.FTZ R2, R66, R2 ;  /* 0x0000000242027221 */ /* 0x000fe60000010000 */
[----:B------:R-:W-:Y:S01]  /*12810*/  FADD.FTZ R0, R64, R0 ;  /* 0x0000000040007221 */ /* 0x000fe20000010000 */
[----:B------:R-:W-:Y:S01]  /*12820*/  FADD.FTZ R2, R63, R2 ;  /* 0x000000023f027221 */ /* 0x000fe20000010000 */
[----:B-1----:R-:W-:Y:S02]  /*12830*/  FFMA.FTZ R21, R24, UR4, -R26 ;  /* 0x0000000418157c23 */ /* 0x002fe4000801081a */
[----:B------:R-:W-:Y:S02]  /*12840*/  FADD.FTZ R0, R61, R0 ;  /* 0x000000003d007221 */ /* 0x000fe40000010000 */
[----:B------:R-:W1:Y:S01]  /*12850*/  MUFU.EX2 R22, R21 ;  /* 0x0000001500167308 */ /* 0x000e620000000800 */
[----:B--2---:R-:W2:Y:S01]  /*12860*/  LDSM.16.MT88.4 R24, [R135+0x3c00] ;  /* 0x003c00008718783b */ /* 0x004ea20000004200 */
[----:B---3--:R-:W-:Y:S02]  /*12870*/  F2FP.F16.F32.PACK_AB R150, R40, R41 ;  /* 0x000000292896723e */ /* 0x008fe400000000ff */
[----:B-1----:R-:W-:Y:S01]  /*12880*/  F2FP.F16.F32.PACK_AB R151, R22, R23 ;  /* 0x000000171697723e */ /* 0x002fe200000000ff */
[----:B------:R-:W-:Y:S01]  /*12890*/  FADD.FTZ R21, R62, R2 ;  /* 0x000000023e157221 */ /* 0x000fe20000010000 */
[----:B------:R-:W-:Y:S03]  /*128a0*/  FADD.FTZ R2, R60, R0 ;  /* 0x000000003c027221 */ /* 0x000fe60000010000 */
[----:B------:R-:W-:Y:S01]  /*128b0*/  FADD.FTZ R0, R59, R21 ;  /* 0x000000153b007221 */ /* 0x000fe20000010000 */
        /* <DEDUP_REMOVED lines=8> */
[----:B------:R-:W-:Y:S03]  /*12940*/  FADD.FTZ R0, R52, R0 ;  /* 0x0000000034007221 */ /* 0x000fe60000010000 */
        /* <DEDUP_REMOVED lines=13> */
[----:B------:R-:W-:Y:S01]  /*12a20*/  FADD.FTZ R222, R22, R0 ;  /* 0x0000000016de7221 */ /* 0x000fe20000010000 */
[----:B------:R-:W-:Y:S06]  /*12a30*/  @P1 BRA `(.L_x_1444) ;  /* 0xffffffb000f81947 */ /* 0x000fec000383ffff */
.L_x_1440:
[----:B------:R-:W2:Y:S01]  /*12a40*/  LDL R26, [R1+0x4] ;  /* 0x00000400011a7983 */ /* 0x000ea20000100800 */
[----:B------:R-:W1:Y:S01]  /*12a50*/  LDC.U8 R12, c[0x0][0x548] ;  /* 0x00015200ff0c7b82 */ /* 0x000e620000000000 */
[----:B------:R-:W-:Y:S01]  /*12a60*/  ISETP.NE.AND P2, PT, R228, -0x1, PT ;  /* 0xffffffffe400780c */ /* 0x000fe20003f45270 */
[----:B------:R-:W-:Y:S01]  /*12a70*/  UMOV UR5, 0x400 ;  /* 0x0000040000057882 */ /* 0x000fe20000000000 */
[----:B------:R-:W3:Y:S01]  /*12a80*/  SHFL.BFLY PT, R2, R223, 0x2, 0x1f ;  /* 0x0c401f00df027f89 */ /* 0x000ee200000e0000 */
[----:B------:R-:W4:Y:S01]  /*12a90*/  LDCU.64 UR6, c[0x0][0x408] ;  /* 0x00008100ff0677ac */ /* 0x000f220008000a00 */
[----:B------:R-:W-:Y:S02]  /*12aa0*/  BSSY.RECONVERGENT B0, `(.L_x_1445) ;  /* 0x0000072000007945 */ /* 0x000fe40003800200 */
[----:B------:R-:W5:Y:S01]  /*12ab0*/  SHFL.BFLY PT, R0, R222, 0x2, 0x1f ;  /* 0x0c401f00de007f89 */ /* 0x000f6200000e0000 */
[----:B------:R-:W4:Y:S01]  /*12ac0*/  S2UR UR4, SR_CgaCtaId ;  /* 0x00000000000479c3 */ /* 0x000f220000008800 */
[----:B------:R-:W4:Y:S01]  /*12ad0*/  S2R R22, SR_TID.X ;  /* 0x0000000000167919 */ /* 0x000f220000002100 */
[----:B------:R-:W4:Y:S06]  /*12ae0*/  S2R R27, SR_CTAID.Y ;  /* 0x00000000001b7919 */ /* 0x000f2c0000002600 */
[----:B------:R-:W4:Y:S01]  /*12af0*/  @!P2 LDC.64 R14, c[0x0][0x400] ;  /* 0x00010000ff0eab82 */ /* 0x000f220000000a00 */
[----:B------:R-:W4:Y:S01]  /*12b00*/  S2R R24, SR_CTAID.Z ;  /* 0x0000000000187919 */ /* 0x000f220000002700 */
[----:B-1----:R-:W-:-:S06]  /*12b10*/  ISETP.NE.AND P3, PT, R12, RZ, PT ;  /* 0x000000ff0c00720c */ /* 0x002fcc0003f65270 */
[----:B------:R-:W1:Y:S01]  /*12b20*/  @P2 LDC.64 R18, c[0x0][0x408] ;  /* 0x00010200ff122b82 */ /* 0x000e620000000a00 */
[----:B---3--:R-:W-:Y:S01]  /*12b30*/  FADD.FTZ R2, R2, R223 ;  /* 0x000000df02027221 */ /* 0x008fe20000010000 */
[----:B------:R-:W-:Y:S01]  /*12b40*/  ISETP.NE.OR P0, PT, R228, -0x1, !P3 ;  /* 0xffffffffe400780c */ /* 0x000fe20005f05670 */
[----:B-----5:R-:W-:-:S03]  /*12b50*/  FADD.FTZ R0, R0, R222 ;  /* 0x000000de00007221 */ /* 0x020fc60000010000 */
[----:B------:R-:W3:Y:S01]  /*12b60*/  SHFL.BFLY PT, R4, R2, 0x1, 0x1f ;  /* 0x0c201f0002047f89 */ /* 0x000ee200000e0000 */
[----:B----4-:R-:W-:Y:S01]  /*12b70*/  ULEA UR4, UR4, UR5, 0x18 ;  /* 0x0000000504047291 */ /* 0x010fe2000f8ec0ff */
[----:B------:R-:W4:Y:S02]  /*12b80*/  LDC R25, c[0x0][0x434] ;  /* 0x00010d00ff197b82 */ /* 0x000f240000000800 */
[----:B------:R-:W5:Y:S06]  /*12b90*/  SHFL.BFLY PT, R5, R0, 0x1, 0x1f ;  /* 0x0c201f0000057f89 */ /* 0x000f6c00000e0000 */
[----:B------:R-:W4:Y:S01]  /*12ba0*/  @!P3 LDC R17, c[0x0][0x3e0] ;  /* 0x0000f800ff11bb82 */ /* 0x000f220000000800 */
[C---:B------:R-:W-:Y:S01]  /*12bb0*/  IMAD.SHL.U32 R6, R22.reuse, 0x10, RZ ;  /* 0x0000001016067824 */ /* 0x040fe200078e00ff */
[----:B------:R-:W-:-:S02]  /*12bc0*/  SHF.L.U32 R23, R22, 0x3, RZ ;  /* 0x0000000316177819 */ /* 0x000fc400000006ff */
[C---:B------:R-:W-:Y:S02]  /*12bd0*/  SHF.L.U32 R12, R22.reuse, 0x2, RZ ;  /* 0x00000002160c7819 */ /* 0x040fe400000006ff */
[----:B------:R-:W-:Y:S02]  /*12be0*/  LOP3.LUT P6, RZ, R22, 0x3, RZ, 0xc0, !PT ;  /* 0x0000000316ff7812 */ /* 0x000fe400078cc0ff */
[----:B------:R-:W-:Y:S01]  /*12bf0*/  LOP3.LUT R21, R12, 0x20, RZ, 0xc0, !PT ;  /* 0x000000200c157812 */ /* 0x000fe200078ec0ff */
[----:B---3--:R-:W-:Y:S01]  /*12c00*/  FADD.FTZ R11, R2, R4 ;  /* 0x00000004020b7221 */ /* 0x008fe20000010000 */
[----:B------:R-:W-:-:S03]  /*12c10*/  LOP3.LUT R4, R23, 0xc0, RZ, 0xc0, !PT ;  /* 0x000000c017047812 */ /* 0x000fc600078ec0ff */
[----:B------:R-:W3:Y:S01]  /*12c20*/  MUFU.RCP R2, R11 ;  /* 0x0000000b00027308 */ /* 0x000ee20000001000 */
[----:B-----5:R-:W-:Y:S01]  /*12c30*/  FADD.FTZ R16, R0, R5 ;  /* 0x0000000500107221 */ /* 0x020fe20000010000 */
[----:B------:R-:W-:Y:S02]  /*12c40*/  SHF.L.U32 R0, R22, 0x1, RZ ;  /* 0x0000000116007819 */ /* 0x000fe400000006ff */
[----:B------:R-:W-:Y:S02]  /*12c50*/  FSETP.NE.FTZ.AND P5, PT, R11, RZ, PT ;  /* 0x000000ff0b00720b */ /* 0x000fe40003fb5000 */
[----:B------:R-:W-:Y:S02]  /*12c60*/  LOP3.LUT R0, R0, 0x6, RZ, 0xc0, !PT ;  /* 0x0000000600007812 */ /* 0x000fe400078ec0ff */
[----:B------:R-:W5:Y:S01]  /*12c70*/  MUFU.RCP R5, R16 ;  /* 0x0000001000057308 */ /* 0x000f620000001000 */
[----:B------:R-:W-:Y:S02]  /*12c80*/  LOP3.LUT R4, R4, 0x18, R22, 0xf8, !PT ;  /* 0x0000001804047812 */ /* 0x000fe400078ef816 */
[----:B------:R-:W-:-:S02]  /*12c90*/  LOP3.LUT R0, R0, 0x3e00, R6, 0xf8, !PT ;  /* 0x00003e0000007812 */ /* 0x000fc400078ef806 */
[----:B------:R-:W-:Y:S02]  /*12ca0*/  FSETP.NE.FTZ.AND P4, PT, R16, RZ, PT ;  /* 0x000000ff1000720b */ /* 0x000fe40003f95000 */
[----:B------:R-:W-:Y:S02]  /*12cb0*/  LOP3.LUT R0, R0, 0x20, R23, 0xf8, !PT ;  /* 0x0000002000007812 */ /* 0x000fe400078ef817 */
[----:B---3--:R-:W-:Y:S01]  /*12cc0*/  FSEL R2, R2, 1, P5 ;  /* 0x3f80000002027808 */ /* 0x008fe20002800000 */
[----:B------:R3:W4:Y:S01]  /*12cd0*/  @P5 MUFU.LG2 R13, R11 ;  /* 0x0000000b000d5308 */ /* 0x0007220000000c00 */
[----:B------:R-:W-:-:S03]  /*12ce0*/  LOP3.LUT R6, R0, R4, RZ, 0xfc, !PT ;  /* 0x0000000400067212 */ /* 0x000fc600078efcff */
[C---:B------:R-:W-:Y:S01]  /*12cf0*/  FMUL.FTZ R136, R2.reuse, R136 ;  /* 0x0000008802887220 */ /* 0x040fe20000410000 */
[C---:B------:R-:W-:Y:S01]  /*12d00*/  FMUL.FTZ R137, R2.reuse, R137 ;  /* 0x0000008902897220 */ /* 0x040fe20000410000 */
[C---:B------:R-:W-:Y:S01]  /*12d10*/  FMUL.FTZ R140, R2.reuse, R140 ;  /* 0x0000008c028c7220 */ /* 0x040fe20000410000 */
[----:B-----5:R-:W-:Y:S01]  /*12d20*/  FSEL R0, R5, 1, P4 ;  /* 0x3f80000005007808 */ /* 0x020fe20002000000 */
        /* <DEDUP_REMOVED lines=13> */
[----:B------:R-:W-:-:S02]  /*12e00*/  F2FP.F16.F32.PACK_AB R2, R137, R136 ;  /* 0x000000888902723e */ /* 0x000fc400000000ff */
[----:B------:R-:W-:Y:S02]  /*12e10*/  LEA R0, R6, UR4, 0x1 ;  /* 0x0000000406007c11 */ /* 0x000fe4000f8e08ff */
[----:B------:R-:W-:Y:S02]  /*12e20*/  LOP3.LUT R6, R12, 0x40, RZ, 0xc0, !PT ;  /* 0x000000400c067812 */ /* 0x000fe400078ec0ff */
[----:B------:R-:W-:Y:S01]  /*12e30*/  F2FP.F16.F32.PACK_AB R7, R7, R138 ;  /* 0x0000008a0707723e */ /* 0x000fe200000000ff */
[----:B------:R5:W-:Y:S01]  /*12e40*/  STS [R0], R2 ;  /* 0x0000000200007388 */ /* 0x000be20000000800 */
[----:B------:R-:W-:Y:S01]  /*12e50*/  F2FP.F16.F32.PACK_AB R5, R5, R140 ;  /* 0x0000008c0505723e */ /* 0x000fe200000000ff */
[----:B------:R-:W-:Y:S01]  /*12e60*/  IMAD.IADD R6, R0, 0x1, -R6 ;  /* 0x0000000100067824 */ /* 0x000fe200078e0a06 */
[----:B------:R-:W-:Y:S01]  /*12e70*/  F2FP.F16.F32.PACK_AB R4, R4, R142 ;  /* 0x0000008e0404723e */ /* 0x000fe200000000ff */
[----:B------:R1:W-:Y:S01]  /*12e80*/  STS [R0+0x200], R7 ;  /* 0x0002000700007388 */ /* 0x0003e20000000800 */
[----:B------:R-:W-:Y:S01]  /*12e90*/  F2FP.F16.F32.PACK_AB R8, R8, R144 ;  /* 0x000000900808723e */ /* 0x000fe200000000ff */
[----:B------:R-:W4:Y:S01]  /*12ea0*/  @P5 LDC R12, c[0x0][0x458] ;  /* 0x00011600ff0c5b82 */ /* 0x000f220000000800 */
[----:B------:R-:W-:-:S02]  /*12eb0*/  F2FP.F16.F32.PACK_AB R9, R9, R146 ;  /* 0x000000920909723e */ /* 0x000fc400000000ff */
[----:B------:R-:W-:Y:S02]  /*12ec0*/  F2FP.F16.F32.PACK_AB R10, R10, R148 ;  /* 0x000000940a0a723e */ /* 0x000fe400000000ff */
[----:B------:R-:W-:Y:S02]  /*12ed0*/  F2FP.F16.F32.PACK_AB R151, R151, R150 ;  /* 0x000000969797723e */ /* 0x000fe400000000ff */
[----:B---3--:R-:W-:Y:S02]  /*12ee0*/  MOV R11, 0x7f800000 ;  /* 0x7f800000000b7802 */ /* 0x008fe40000000f00 */
[----:B-----5:R-:W-:Y:S02]  /*12ef0*/  IADD3 R2, PT, PT, R0, -R21, RZ ;  /* 0x8000001500027210 */ /* 0x020fe40007ffe0ff */
[----:B-1----:R-:W-:-:S03]  /*12f00*/  IADD3 R0, PT, PT, -R21, R6, RZ ;  /* 0x0000000615007210 */ /* 0x002fc60007ffe1ff */
[----:B------:R-:W-:Y:S01]  /*12f10*/  STS [R2+0x10], R5 ;  /* 0x0000100502007388 */ /* 0x000fe20000000800 */
[----:B------:R-:W1:Y:S03]  /*12f20*/  @P4 LDC R7, c[0x0][0x458] ;  /* 0x00011600ff074b82 */ /* 0x000e660000000800 */
[----:B------:R3:W-:Y:S04]  /*12f30*/  STS [R2+0x210], R4 ;  /* 0x0002100402007388 */ /* 0x0007e80000000800 */
[----:B------:R-:W-:Y:S04]  /*12f40*/  STS [R6+0x20], R8 ;  /* 0x0000200806007388 */ /* 0x000fe80000000800 */
[----:B------:R5:W-:Y:S04]  /*12f50*/  STS [R6+0x220], R9 ;  /* 0x0002200906007388 */ /* 0x000be80000000800 */
[----:B------:R-:W-:Y:S04]  /*12f60*/  STS [R0+0x30], R10 ;  /* 0x0000300a00007388 */ /* 0x000fe80000000800 */
[----:B------:R1:W-:Y:S01]  /*12f70*/  STS [R0+0x230], R151 ;  /* 0x0002309700007388 */ /* 0x0003e20000000800 */
[C---:B---3--:R-:W-:Y:S01]  /*12f80*/  @!P2 IMAD.WIDE.U32 R4, R27.reuse, R14, RZ ;  /* 0x0000000e1b04a225 */ /* 0x048fe200078e00ff */
[----:B------:R-:W3:Y:S01]  /*12f90*/  @P4 MUFU.LG2 R2, R16 ;  /* 0x0000001000024308 */ /* 0x000ee20000000c00 */
[----:B------:R-:W3:Y:S02]  /*12fa0*/  @P3 LDC R14, c[0x0][0x454] ;  /* 0x00011500ff0e3b82 */ /* 0x000ee40000000800 */
[----:B------:R-:W-:-:S02]  /*12fb0*/  @!P2 IMAD R15, R27, R15, R5 ;  /* 0x0000000f1b0fa224 */ /* 0x000fc400078e0205 */
[----:B-----5:R-:W-:-:S04]  /*12fc0*/  @P2 IMAD.WIDE.U32 R8, R228, R18, RZ ;  /* 0x00000012e4082225 */ /* 0x020fc800078e00ff */
[----:B----4-:R-:W-:Y:S01]  /*12fd0*/  @P5 FMUL.FTZ R6, R13, 0.69314718246459960938 ;  /* 0x3f3172180d065820 */ /* 0x010fe20000410000 */
[----:B------:R-:W-:-:S03]  /*12fe0*/  @P2 IMAD R15, R228, R19, R9 ;  /* 0x00000013e40f2224 */ /* 0x000fc600078e0209 */
[----:B------:R-:W-:Y:S01]  /*12ff0*/  @P5 FFMA.FTZ R11, R20, R12, R6 ;  /* 0x0000000c140b5223 */ /* 0x000fe20000010006 */
[C---:B------:R-:W-:Y:S02]  /*13000*/  @!P0 IMAD R228, R27.reuse, R25, RZ ;  /* 0x000000191be48224 */ /* 0x040fe400078e02ff */
[----:B-1----:R-:W-:Y:S02]  /*13010*/  @!P3 IMAD R0, R27, R17, R24 ;  /* 0x000000111b00b224 */ /* 0x002fe400078e0218 */
[----:B------:R-:W1:Y:S01]  /*13020*/  S2R R27, SR_CTAID.X ;  /* 0x00000000001b7919 */ /* 0x000e620000002500 */
[----:B---3--:R-:W-:Y:S01]  /*13030*/  @P4 FMUL.FTZ R2, R2, 0.69314718246459960938 ;  /* 0x3f31721802024820 */ /* 0x008fe20000410000 */
[----:B------:R-:W-:Y:S02]  /*13040*/  IMAD.MOV.U32 R10, RZ, RZ, 0x7f800000 ;  /* 0x7f800000ff0a7424 */ /* 0x000fe400078e00ff */
[----:B------:R-:W-:Y:S02]  /*13050*/  @!P3 IMAD R5, R0, R25, RZ ;  /* 0x000000190005b224 */ /* 0x000fe400078e02ff */
[----:B------:R-:W-:Y:S01]  /*13060*/  @P4 FFMA.FTZ R10, R3, R7, R2 ;  /* 0x00000007030a4223 */ /* 0x000fe20000010002 */
[----:B------:R-:W-:Y:S01]  /*13070*/  @!P2 MOV R7, R4 ;  /* 0x000000040007a202 */ /* 0x000fe20000000f00 */
[----:B------:R-:W-:Y:S01]  /*13080*/  @P3 IMAD R5, R24, R14, R228 ;  /* 0x0000000e18053224 */ /* 0x000fe200078e02e4 */
[----:B------:R-:W-:-:S02]  /*13090*/  LOP3.LUT R2, R23, 0x18, RZ, 0xc0, !PT ;  /* 0x0000001817027812 */ /* 0x000fc400078ec0ff */
[----:B-1----:R-:W-:Y:S01]  /*130a0*/  SHF.L.U32 R27, R27, 0x6, RZ ;  /* 0x000000061b1b7819 */ /* 0x002fe200000006ff */
[----:B------:R-:W-:Y:S01]  /*130b0*/  BAR.SYNC.DEFER_BLOCKING 0x0 ;  /* 0x0000000000007b1d */ /* 0x000fe20000010000 */
[----:B--2---:R-:W-:-:S05]  /*130c0*/  ISETP.GE.AND P1, PT, R224, R26, PT ;  /* 0x0000001ae000720c */ /* 0x004fca0003f26270 */
[----:B------:R-:W-:Y:S08]  /*130d0*/  @P6 BRA `(.L_x_1446) ;  /* 0x0000000000386947 */ /* 0x000ff00003800000 */
[----:B------:R-:W-:Y:S01]  /*130e0*/  SHF.R.U32.HI R0, RZ, 0x1, R22 ;  /* 0x00000001ff007819 */ /* 0x000fe20000011616 */
[----:B------:R-:W1:Y:S01]  /*130f0*/  LDCU.64 UR4, c[0x0][0x420] ;  /* 0x00008400ff0477ac */ /* 0x000e620008000a00 */
[----:B------:R-:W-:Y:S02]  /*13100*/  IMAD.IADD R4, R27, 0x1, R5 ;  /* 0x000000011b047824 */ /* 0x000fe400078e0205 */
[----:B------:R-:W-:-:S04]  /*13110*/  LOP3.LUT R0, R0, 0x30, RZ, 0xc0, !PT ;  /* 0x0000003000007812 */ /* 0x000fc800078ec0ff */
[----:B------:R-:W-:-:S04]  /*13120*/  LOP3.LUT R0, R0, 0x7, R224, 0xf8, !PT ;  /* 0x0000000700007812 */ /* 0x000fc800078ef8e0 */
[----:B------:R-:W-:Y:S01]  /*13130*/  IADD3 R5, P0, PT, R4, R0, RZ ;  /* 0x0000000004057210 */ /* 0x000fe20007f1e0ff */
        /* <DEDUP_REMOVED lines=8> */
.L_x_1446:
[----:B------:R-:W-:Y:S05]  /*131c0*/  BSYNC.RECONVERGENT B0 ;  /* 0x0000000000007941 */ /* 0x000fea0003800200 */
.L_x_1445:
[----:B------:R-:W-:Y:S01]  /*131d0*/  MOV R3, RZ ;  /* 0x000000ff00037202 */ /* 0x000fe20000000f00 */
[----:B------:R-:W1:Y:S01]  /*131e0*/  LDCU.64 UR4, c[0x0][0x410] ;  /* 0x00008200ff0477ac */ /* 0x000e620008000a00 */
[----:B------:R-:W-:Y:S01]  /*131f0*/  @P2 MOV R7, R8 ;  /* 0x0000000800072202 */ /* 0x000fe20000000f00 */
[----:B------:R-:W2:Y:S01]  /*13200*/  LDS.128 R16, [R169] ;  /* 0x00000000a9107984 */ /* 0x000ea20000000c00 */
[----:B------:R-:W3:Y:S01]  /*13210*/  @!P1 LDC.64 R8, c[0x0][0x3f0] ;  /* 0x0000fc00ff089b82 */ /* 0x000ee20000000a00 */
[----:B------:R-:W-:-:S04]  /*13220*/  IMAD.WIDE.U32 R2, R27, UR6, R2 ;  /* 0x000000061b027c25 */ /* 0x000fc8000f8e0002 */
[----:B------:R-:W-:Y:S01]  /*13230*/  IMAD R0, R27, UR7, R3 ;  /* 0x000000071b007c24 */ /* 0x000fe2000f8e0203 */
[----:B------:R-:W-:-:S04]  /*13240*/  IADD3 R2, P0, PT, R7, R2, RZ ;  /* 0x0000000207027210 */ /* 0x000fc80007f1e0ff */
[----:B------:R-:W-:Y:S02]  /*13250*/  IADD3.X R3, PT, PT, R15, R0, RZ, P0, !PT ;  /* 0x000000000f037210 */ /* 0x000fe400007fe4ff */
[----:B------:R4:W2:Y:S01]  /*13260*/  LDS.128 R12, [R169+0x800] ;  /* 0x00080000a90c7984 */ /* 0x0008a20000000c00 */
[----:B------:R-:W-:Y:S01]  /*13270*/  IADD3 R0, PT, PT, R224, 0x20, RZ ;  /* 0x00000020e0007810 */ /* 0x000fe20007ffe0ff */
[----:B-1----:R-:W-:-:S03]  /*13280*/  IMAD.WIDE.U32 R4, R24, UR4, R2 ;  /* 0x0000000418047c25 */ /* 0x002fc6000f8e0002 */
[----:B------:R-:W-:Y:S01]  /*13290*/  ISETP.GE.AND P0, PT, R0, R26, PT ;  /* 0x0000001a0000720c */ /* 0x000fe20003f06270 */
[----:B------:R-:W-:Y:S01]  /*132a0*/  IMAD R3, R24, UR5, R5 ;  /* 0x0000000518037c24 */ /* 0x000fe2000f8e0205 */
[----:B------:R-:W-:-:S05]  /*132b0*/  @!P1 MOV R2, R4 ;  /* 0x0000000400029202 */ /* 0x000fca0000000f00 */
[----:B------:R-:W-:-:S04]  /*132c0*/  @!P1 IMAD.WIDE.U32 R6, R224, UR6, R2 ;  /* 0x00000006e0069c25 */ /* 0x000fc8000f8e0002 */
[----:B------:R-:W-:Y:S01]  /*132d0*/  @!P1 IMAD R7, R224, UR7, R7 ;  /* 0x00000007e0079c24 */ /* 0x000fe2000f8e0207 */
[----:B---3--:R-:W-:-:S04]  /*132e0*/  @!P1 LEA R8, P2, R6, R8, 0x1 ;  /* 0x0000000806089211 */ /* 0x008fc800078408ff */
[----:B------:R-:W-:-:S05]  /*132f0*/  @!P1 LEA.HI.X R9, R6, R9, R7, 0x1, P2 ;  /* 0x0000000906099211 */ /* 0x000fca00010f0c07 */
[----:B--2---:R4:W-:Y:S01]  /*13300*/  @!P1 STG.E.128 desc[UR16][R8.64], R16 ;  /* 0x0000001008009986 */ /* 0x0049e2000c101d10 */
[----:B------:R-:W-:Y:S05]  /*13310*/  @P0 EXIT ;  /* 0x000000000000094d */ /* 0x000fea0003800000 */
[----:B------:R-:W-:Y:S01]  /*13320*/  IADD3 R0, P0, PT, R224, 0x20, RZ ;  /* 0x00000020e0007810 */ /* 0x000fe20007f1e0ff */
[----:B------:R-:W1:Y:S03]  /*13330*/  LDCU.64 UR4, c[0x0][0x3f0] ;  /* 0x00007e00ff0477ac */ /* 0x000e660008000a00 */
[----:B------:R-:W-:-:S05]  /*13340*/  IADD3.X R2, PT, PT, RZ, RZ, RZ, P0, !PT ;  /* 0x000000ffff027210 */ /* 0x000fca00007fe4ff */
[----:B------:R-:W-:Y:S01]  /*13350*/  IMAD R6, R2, UR6, RZ ;  /* 0x0000000602067c24 */ /* 0x000fe2000f8e02ff */
[----:B------:R-:W-:-:S05]  /*13360*/  MOV R2, R4 ;  /* 0x0000000400027202 */ /* 0x000fca0000000f00 */
[----:B------:R-:W-:-:S04]  /*13370*/  IMAD.WIDE.U32 R4, R0, UR6, R2 ;  /* 0x0000000600047c25 */ /* 0x000fc8000f8e0002 */
[----:B------:R-:W-:Y:S01]  /*13380*/  IMAD R0, R0, UR7, R6 ;  /* 0x0000000700007c24 */ /* 0x000fe2000f8e0206 */
[----:B-1----:R-:W-:-:S04]  /*13390*/  LEA R2, P0, R4, UR4, 0x1 ;  /* 0x0000000404027c11 */ /* 0x002fc8000f8008ff */
[----:B------:R-:W-:-:S04]  /*133a0*/  IADD3 R0, PT, PT, R0, R5, RZ ;  /* 0x0000000500007210 */ /* 0x000fc80007ffe0ff */
[----:B------:R-:W-:-:S05]  /*133b0*/  LEA.HI.X R3, R4, UR5, R0, 0x1, P0 ;  /* 0x0000000504037c11 */ /* 0x000fca00080f0c00 */
[----:B------:R-:W-:Y:S01]  /*133c0*/  STG.E.128 desc[UR16][R2.64], R12 ;  /* 0x0000000c02007986 */ /* 0x000fe2000c101d10 */
[----:B------:R-:W-:Y:S05]  /*133d0*/  EXIT ;  /* 0x000000000000794d */ /* 0x000fea0003800000 */
.L_x_1447:
        /* <DEDUP_REMOVED lines=10> */
.L_x_4887:


//--------------------- .text._ZN5flash24flash_fwd_splitkv_kernelI23Flash_fwd_kernel_traitsILi32ELi64ELi256ELi4ELb0ELb0EN7cutlass6half_tE19Flash_kernel_traitsILi32ELi64ELi256ELi4ES3_EELb1ELb0ELb1ELb0ELb0ELb0ELb0ELb0EEEvNS_16Flash_fwd_paramsE --------------------------
	.section	.text._ZN5flash24flash_fwd_splitkv_kernelI23Flash_fwd_kernel_traitsILi32ELi64ELi256ELi4ELb0ELb0EN7cutlass6half_tE19Flash_kernel_traitsILi32ELi64ELi256ELi4ES3_EELb1ELb0ELb1ELb0ELb0ELb0ELb0ELb0EEEvNS_16Flash_fwd_paramsE,"ax",@progbits
	.align	128
        .global         _ZN5flash24flash_fwd_splitkv_kernelI23Flash_fwd_kernel_traitsILi32ELi64ELi256ELi4ELb0ELb0EN7cutlass6half_tE19Flash_kernel_traitsILi32ELi64ELi256ELi4ES3_EELb1ELb0ELb1ELb0ELb0ELb0ELb0ELb0EEEvNS_16Flash_fwd_paramsE
        .type           _ZN5flash24flash_fwd_splitkv_kernelI23Flash_fwd_kernel_traitsILi32ELi64ELi256ELi4ELb0ELb0EN7cutlass6half_tE19Flash_kernel_traitsILi32ELi64ELi256ELi4ES3_EELb1ELb0ELb1ELb0ELb0ELb0ELb0ELb0EEEvNS_16Flash_fwd_paramsE,@function
        .size           _ZN5flash24flash_fwd_splitkv_kernelI23Flash_fwd_kernel_traitsILi32ELi64ELi256ELi4ELb0ELb0EN7cutlass6half_tE19Flash_kernel_traitsILi32ELi64ELi256ELi4ES3_EELb1ELb0ELb1ELb0ELb0ELb0ELb0ELb0EEEvNS_16Flash_fwd_paramsE,(.L_x_4888 - _ZN5flash24flash_fwd_splitkv_kernelI23Flash_fwd_kernel_traitsILi32ELi64ELi256ELi4ELb0ELb0EN7cutlass6half_tE19Flash_kernel_traitsILi32ELi64ELi256ELi4ES3_EELb1ELb0ELb1ELb0ELb0ELb0ELb0ELb0EEEvNS_16Flash_fwd_paramsE)
        .other          _ZN5flash24flash_fwd_splitkv_kernelI23Flash_fwd_kernel_traitsILi32ELi64ELi256ELi4ELb0ELb0EN7cutlass6half_tE19Flash_kernel_traitsILi32ELi64ELi256ELi4ES3_EELb1ELb0ELb1ELb0ELb0ELb0ELb0ELb0EEEvNS_16Flash_fwd_paramsE,@"STO_CUDA_ENTRY STV_DEFAULT"
_ZN5flash24flash_fwd_splitkv_kernelI23Flash_fwd_kernel_traitsILi32ELi64ELi256ELi4ELb0ELb0EN7cutlass6half_tE19Flash_kernel_traitsILi32ELi64ELi256ELi4ES3_EELb1ELb0ELb1ELb0ELb0ELb0ELb0ELb0EEEvNS_16Flash_fwd_paramsE:
.text._ZN5flash24flash_fwd_splitkv_kernelI23Flash_fwd_kernel_traitsILi32ELi64ELi256ELi4ELb0ELb0EN7cutlass6half_tE19Flash_kernel_traitsILi32ELi64ELi256ELi4ES3_EELb1ELb0ELb1ELb0ELb0ELb0ELb0ELb0EEEvNS_16Flash_fwd_paramsE:
[----:B------:R-:W-:Y:S01]  /*0000*/  LDC R1, c[0x0][0x37c] ;  /* 0x0000df00ff017b82 */ /* 0x000fe20000000800 */
[----:B------:R-:W1:Y:S07]  /*0010*/  LDCU.64 UR8, c[0x0][0x460] ;  /* 0x00008c00ff0877ac */ /* 0x000e6e0008000a00 */
[----:B------:R-:W2:Y:S01]  /*0020*/  S2UR UR21, SR_CTAID.Y ;  /* 0x00000000001579c3 */ /* 0x000ea20000002600 */
[----:B------:R-:W3:Y:S01]  /*0030*/  LDCU.64 UR10, c[0x0][0x470] ;  /* 0x00008e00ff0a77ac */ /* 0x000ee20008000a00 */
[----:B------:R-:W2:Y:S01]  /*0040*/  LDCU.64 UR14, c[0x0][0x460] ;  /* 0x00008c00ff0e77ac */ /* 0x000ea20008000a00 */
[----:B------:R-:W4:Y:S01]  /*0050*/  LDCU.U8 UR12, c[0x0][0x532] ;  /* 0x0000a640ff0c77ac */ /* 0x000f220008000000 */
[----:B------:R-:W4:Y:S01]  /*0060*/  LDCU.64 UR6, c[0x0][0x468] ;  /* 0x00008d00ff0677ac */ /* 0x000f220008000a00 */
[----:B-1----:R-:W-:Y:S01]  /*0070*/  ISETP.NE.U32.AND P4, PT, RZ, UR8, PT ;  /* 0x00000008ff007c0c */ /* 0x002fe2000bf85070 */
[----:B------:R-:W-:Y:S01]  /*0080*/  UISETP.NE.U32.AND UP4, UPT, UR8, URZ, UPT ;  /* 0x000000ff0800728c */ /* 0x000fe2000bf85070 */
[----:B------:R-:W1:Y:S02]  /*0090*/  LDCU.64 UR4, c[0x0][0x478] ;  /* 0x00008f00ff0477ac */ /* 0x000e640008000a00 */
[----:B------:R-:W-:Y:S01]  /*00a0*/  ISETP.NE.AND.EX P4, PT, RZ, UR9, PT, P4 ;  /* 0x00000009ff007c0c */ /* 0x000fe2000bf85340 */
[----:B---3--:R-:W-:-:S02]  /*00b0*/  UISETP.NE.U32.AND UP3, UPT, UR10, URZ, UPT ;  /* 0x000000ff0a00728c */ /* 0x008fc4000bf65070 */
[----:B------:R-:W-:Y:S01]  /*00c0*/  UISETP.NE.AND.EX UP4, UPT, UR9, URZ, UPT, UP4 ;  /* 0x000000ff0900728c */ /* 0x000fe2000bf85340 */
[----:B------:R-:W3:Y:S01]  /*00d0*/  LDCU.64 UR24, c[0x0][0x358] ;  /* 0x00006b00ff1877ac */ /* 0x000ee20008000a00 */
[----:B------:R-:W-:-:S04]  /*00e0*/  UISETP.NE.AND.EX UP3, UPT, UR11, URZ, UPT, UP3 ;  /* 0x000000ff0b00728c */ /* 0x000fc8000bf65330 */
[----:B------:R-:W-:Y:S01]  /*00f0*/  PLOP3.LUT P2, PT, PT, PT, UP4, 0x80, 0x8 ;  /* 0x000000000008781c */ /* 0x000fe20003f4f048 */
[----:B--2---:R-:W-:Y:S02]  /*0100*/  UIMAD.WIDE.U32 UR14, UR21, 0x4, UR14 ;  /* 0x00000004150e78a5 */ /* 0x004fe4000f8e000e */
[----:B------:R-:W-:Y:S02]  /*0110*/  USHF.L.U32 UR9, UR21, 0x2, URZ ;  /* 0x0000000215097899 */ /* 0x000fe400080006ff */
[----:B----4-:R-:W-:Y:S02]  /*0120*/  UISETP.NE.AND UP5, UPT, UR12, URZ, UPT ;  /* 0x000000ff0c00728c */ /* 0x010fe4000bfa5270 */
[----:B------:R-:W-:Y:S01]  /*0130*/  UISETP.EQ.U32.AND UP2, UPT, UR6, URZ, UPT ;  /* 0x000000ff0600728c */ /* 0x000fe2000bf42070 */
[----:B------:R-:W-:Y:S01]  /*0140*/  IMAD.U32 R6, RZ, RZ, UR14 ;  /* 0x0000000eff067e24 */ /* 0x000fe2000f8e00ff */
[----:B------:R-:W-:Y:S01]  /*0150*/  USHF.R.U32.HI UR8, URZ, 0x1e, UR21 ;  /* 0x0000001eff087899 */ /* 0x000fe20008011615 */
[----:B------:R-:W-:Y:S01]  /*0160*/  IMAD.U32 R7, RZ, RZ, UR15 ;  /* 0x0000000fff077e24 */ /* 0x000fe2000f8e00ff */
[----:B------:R-:W-:-:S02]  /*0170*/  @UP3 UIADD3 UR12, UP1, UPT, UR9, UR10, URZ ;  /* 0x0000000a090c3290 */ /* 0x000fc4000ff3e0ff */
[----:B------:R-:W-:Y:S02]  /*0180*/  UISETP.EQ.OR.EX UP2, UPT, UR7, URZ, !UP5, UP2 ;  /* 0x000000ff0700728c */ /* 0x000fe4000ef42720 */
[----:B-1----:R-:W-:Y:S01]  /*0190*/  UISETP.NE.U32.AND UP0, UPT, UR4, URZ, UPT ;  /* 0x000000ff0400728c */ /* 0x002fe2000bf05070 */
[----:B---3--:R-:W2:Y:S01]  /*01a0*/  @P4 LDG.E R5, desc[UR24][R6.64] ;  /* 0x0000001806054981 */ /* 0x008ea2000c1e1900 */
[----:B------:R-:W-:Y:S02]  /*01b0*/  @UP3 UIADD3.X UR13, UPT, UPT, UR8, UR11, URZ, UP1, !UPT ;  /* 0x0000000b080d3290 */ /* 0x000fe40008ffe4ff */
[----:B------:R-:W-:Y:S01]  /*01c0*/  UIADD3 UR10, UP1, UPT, UR9, UR6, URZ ;  /* 0x00000006090a7290 */ /* 0x000fe2000ff3e0ff */
[----:B------:R1:W3:Y:S01]  /*01d0*/  @P2 LDG.E R2, desc[UR24][R6.64+0x4] ;  /* 0x0000041806022981 */ /* 0x0002e2000c1e1900 */
[----:B------:R-:W-:Y:S01]  /*01e0*/  UISETP.NE.AND.EX UP0, UPT, UR5, URZ, UPT, UP0 ;  /* 0x000000ff0500728c */ /* 0x000fe2000bf05300 */
[----:B------:R-:W-:Y:S01]  /*01f0*/  PLOP3.LUT P3, PT, PT, PT, UP2, 0x80, 0x8 ;  /* 0x000000000008781c */ /* 0x000fe20003f6f028 */
[----:B------:R-:W-:Y:S01]  /*0200*/  UIADD3.X UR11, UPT, UPT, UR8, UR7, URZ, UP1, !UPT ;  /* 0x00000007080b7290 */ /* 0x000fe20008ffe4ff */
[----:B------:R-:W-:Y:S01]  /*0210*/  PLOP3.LUT P1, PT, PT, PT, UP3, 0x80, 0x8 ;  /* 0x000000000008781c */ /* 0x000fe20003f2f038 */
[----:B------:R-:W-:-:S02]  /*0220*/  IMAD.U32 R10, RZ, RZ, UR12 ;  /* 0x0000000cff0a7e24 */ /* 0x000fc4000f8e00ff */
[----:B------:R-:W-:Y:S01]  /*0230*/  PLOP3.LUT P0, PT, PT, PT, UP0, 0x80, 0x8 ;  /* 0x000000000008781c */ /* 0x000fe20003f0f008 */
[----:B------:R-:W-:-:S04]  /*0240*/  IMAD.U32 R11, RZ, RZ, UR13 ;  /* 0x0000000dff0b7e24 */ /* 0x000fc8000f8e00ff */
[----:B------:R-:W-:-:S04]  /*0250*/  @UP0 UIADD3 UR4, UP1, UPT, UR9, UR4, URZ ;  /* 0x0000000409040290 */ /* 0x000fc8000ff3e0ff */
[----:B------:R-:W-:Y:S01]  /*0260*/  @UP0 UIADD3.X UR5, UPT, UPT, UR8, UR5, URZ, UP1, !UPT ;  /* 0x0000000508050290 */ /* 0x000fe20008ffe4ff */
[----:B------:R-:W4:Y:S01]  /*0270*/  @P1 LDG.E R3, desc[UR24][R10.64] ;  /* 0x000000180a031981 */ /* 0x000f22000c1e1900 */
[----:B-1----:R-:W-:Y:S02]  /*0280*/  IMAD.U32 R6, RZ, RZ, UR10 ;  /* 0x0000000aff067e24 */ /* 0x002fe4000f8e00ff */
[----:B------:R-:W-:-:S05]  /*0290*/  IMAD.U32 R7, RZ, RZ, UR11 ;  /* 0x0000000bff077e24 */ /* 0x000fca000f8e00ff */
[----:B------:R-:W4:Y:S01]  /*02a0*/  @!P3 LDG.E R4, desc[UR24][R6.64] ;  /* 0x000000180604b981 */ /* 0x000f22000c1e1900 */
[----:B------:R-:W-:Y:S02]  /*02b0*/  IMAD.U32 R8, RZ, RZ, UR4 ;  /* 0x00000004ff087e24 */ /* 0x000fe4000f8e00ff */
[----:B------:R-:W-:Y:S01]  /*02c0*/  IMAD.U32 R9, RZ, RZ, UR5 ;  /* 0x00000005ff097e24 */ /* 0x000fe2000f8e00ff */
[----:B------:R-:W1:Y:S01]  /*02d0*/  S2UR UR10, SR_CTAID.X ;  /* 0x00000000000a79c3 */ /* 0x000e620000002500 */
[----:B------:R-:W3:Y:S03]  /*02e0*/  @!UP4 LDCU UR20, c[0x0][0x434] ;  /* 0x00008680ff14c7ac */ /* 0x000ee60008000800 */
[----:B------:R2:W5:Y:S01]  /*02f0*/  @P0 LDG.E R0, desc[UR24][R8.64] ;  /* 0x0000001808000981 */ /* 0x000562000c1e1900 */
[----:B------:R-:W-:Y:S01]  /*0300*/  UMOV UR16, 0xffffffff ;  /* 0xffffffff00107882 */ /* 0x000fe20000000000 */
[----:B------:R-:W4:Y:S01]  /*0310*/  @!UP0 LDCU.64 UR4, c[0x0][0x488] ;  /* 0x00009100ff0487ac */ /* 0x000f220008000a00 */
[----:B------:R-:W-:Y:S01]  /*0320*/  UISETP.NE.U32.AND UP1, UPT, UR6, URZ, UPT ;  /* 0x000000ff0600728c */ /* 0x000fe2000bf25070 */
[----:B------:R-:W-:Y:S01]  /*0330*/  UMOV UR14, 0xffffffff ;  /* 0xffffffff000e7882 */ /* 0x000fe20000000000 */
[----:B------:R-:W2:Y:S02]  /*0340*/  @!UP0 LDCU UR6, c[0x0][0x43c] ;  /* 0x00008780ff0687ac */ /* 0x000ea40008000800 */
[----:B------:R-:W-:-:S03]  /*0350*/  UISETP.NE.AND.EX UP1, UPT, UR7, URZ, UPT, UP1 ;  /* 0x000000ff0700728c */ /* 0x000fc6000bf25310 */
[----:B------:R-:W-:Y:S01]  /*0360*/  UMOV UR7, URZ ;  /* 0x000000ff00077c82 */ /* 0x000fe20008000000 */
[----:B-1----:R-:W-:Y:S01]  /*0370*/  USHF.L.U32 UR23, UR10, 0x6, URZ ;  /* 0x000000060a177899 */ /* 0x002fe200080006ff */
[----:B--2---:R-:W-:Y:S02]  /*0380*/  @P4 R2UR UR16, R5 ;  /* 0x00000000051042ca */ /* 0x004fe400000e0000 */
[----:B---3--:R-:W-:-:S13]  /*0390*/  @P2 R2UR UR11, R2 ;  /* 0x00000000020b22ca */ /* 0x008fda00000e0000 */
[----:B------:R-:W-:-:S04]  /*03a0*/  @UP4 UIADD3 UR20, UPT, UPT, UR11, -UR16, URZ ;  /* 0x800000100b144290 */ /* 0x000fc8000fffe0ff */
[----:B------:R-:W-:Y:S01]  /*03b0*/  UISETP.GT.AND UP2, UPT, UR20, UR23, UPT ;  /* 0x000000171400728c */ /* 0x000fe2000bf44270 */
[----:B----4-:R-:W-:-:S05]  /*03c0*/  @P1 R2UR UR7, R3 ;  /* 0x00000000030712ca */ /* 0x010fca00000e0000 */
[----:B------:R-:W-:Y:S01]  /*03d0*/  PLOP3.LUT P1, PT, PT, PT, UP2, 0x80, 0x8 ;  /* 0x000000000008781c */ /* 0x000fe20003f2f028 */
[----:B------:R-:W-:Y:S01]  /*03e0*/  @!UP0 UISETP.NE.U32.AND UP2, UPT, UR4, URZ, UPT ;  /* 0x000000ff0400828c */ /* 0x000fe2000bf45070 */
[----:B------:R-:W1:Y:S01]  /*03f0*/  @!UP1 LDCU UR4, c[0x0][0x438] ;  /* 0x00008700ff0497ac */ /* 0x000e620008000800 */
[----:B------:R-:W-:Y:S01]  /*0400*/  @!P3 R2UR UR14, R4 ;  /* 0x00000000040eb2ca */ /* 0x000fe200000e0000 */
[----:B------:R-:W-:-:S14]  /*0410*/  BRA.U !UP1, `(.L_x_1448) ;  /* 0x0000000109187547 */ /* 0x000fdc000b800000 */
[----:B------:R-:W-:-:S13]  /*0420*/  PLOP3.LUT P2, PT, PT, PT, UP5, 0x80, 0x8 ;  /* 0x000000000008781c */ /* 0x000fda0003f4f058 */
[----:B------:R-:W1:Y:S04]  /*0430*/  @P2 LDG.E R2, desc[UR24][R6.64+0x4] ;  /* 0x0000041806022981 */ /* 0x000e68000c1e1900 */
[----:B------:R-:W2:Y:S01]  /*0440*/  @!P2 LDG.E R3, desc[UR24][R6.64] ;  /* 0x000000180603a981 */ /* 0x000ea2000c1e1900 */
[----:B-1----:R-:W-:-:S13]  /*0450*/  @P2 R2UR UR4, R2 ;  /* 0x00000000020422ca */ /* 0x002fda00000e0000 */
[----:B------:R-:W-:-:S07]  /*0460*/  @UP5 UIADD3 UR4, UPT, UPT, UR4, -UR14, URZ ;  /* 0x8000000e04045290 */ /* 0x000fce000fffe0ff */
[----:B--2---:R-:W-:Y:S02]  /*0470*/  @!P2 R2UR UR4, R3 ;  /* 0x000000000304a2ca */ /* 0x004fe400000e0000 */
.L_x_1448:
[----:B-----5:R-:W-:Y:S01]  /*0480*/  @P0 R2UR UR19, R0 ;  /* 0x00000000001302ca */ /* 0x020fe200000e0000 */
[----:B------:R-:W-:Y:S01]  /*0490*/  @!UP0 UISETP.NE.AND.EX UP2, UPT, UR5, URZ, UPT, UP2 ;  /* 0x000000ff0500828c */ /* 0x000fe2000bf45320 */
[----:B-1----:R-:W-:-:S13]  /*04a0*/  @!P1 EXIT ;  /* 0x000000000000994d */ /* 0x002fda0003800000 */
[----:B------:R-:W1:Y:S01]  /*04b0*/  LDCU UR18, c[0x0][0x508] ;  /* 0x0000a100ff1277ac */ /* 0x000e620008000800 */
[----:B------:R-:W2:Y:S01]  /*04c0*/  S2UR UR22, SR_CTAID.Z ;  /* 0x00000000001679c3 */ /* 0x000ea20000002700 */
[----:B------:R-:W3:Y:S01]  /*04d0*/  S2R R3, SR_TID.X ;  /* 0x0000000000037919 */ /* 0x000ee20000002100 */
[----:B------:R-:W4:Y:S01]  /*04e0*/  LDCU UR12, c[0x0][0x438] ;  /* 0x00008700ff0c77ac */ /* 0x000f220008000800 */
[----:B------:R-:W-:Y:S02]  /*04f0*/  @!UP0 USEL UR6, UR6, URZ, UP2 ;  /* 0x000000ff06068287 */ /* 0x000fe40009000000 */
[----:B------:R-:W-:Y:S02]  /*0500*/  @UP0 UIADD3 UR19, UPT, UPT, UR19, -UR7, URZ ;  /* 0x8000000713130290 */ /* 0x000fe4000fffe0ff */
[----:B------:R-:W-:Y:S02]  /*0510*/  @!UP0 UIADD3 UR19, UPT, UPT, UR6, UR4, -UR7 ;  /* 0x0000000406138290 */ /* 0x000fe4000fffe807 */
[----:B------:R-:W-:-:S02]  /*0520*/  UIADD3 UR5, UPT, UPT, UR10, 0x1, URZ ;  /* 0x000000010a057890 */ /* 0x000fc4000fffe0ff */
[----:B------:R-:W-:Y:S02]  /*0530*/  UIADD3 UR10, UPT, UPT, UR19, 0xff, URZ ;  /* 0x000000ff130a7890 */ /* 0x000fe4000fffe0ff */
[----:B------:R-:W-:Y:S02]  /*0540*/  ULEA UR5, UR5, -UR20, 0x6 ;  /* 0x8000001405057291 */ /* 0x000fe4000f8e30ff */
[----:B------:R-:W-:Y:S02]  /*0550*/  USHF.R.S32.HI UR6, URZ, 0x1f, UR10 ;  /* 0x0000001fff067899 */ /* 0x000fe4000801140a */
[----:B-1----:R-:W-:Y:S02]  /*0560*/  UIADD3 UR5, UPT, UPT, UR10, UR18, UR5 ;  /* 0x000000120a057290 */ /* 0x002fe4000fffe005 */
[----:B----4-:R-:W-:Y:S02]  /*0570*/  UIADD3 UR12, UPT, UPT, UR12, 0xff, URZ ;  /* 0x000000ff0c0c7890 */ /* 0x010fe4000fffe0ff */
[----:B------:R-:W-:-:S02]  /*0580*/  USHF.R.S32.HI UR4, URZ, 0x1f, UR5 ;  /* 0x0000001fff047899 */ /* 0x000fc40008011405 */
[----:B------:R-:W-:Y:S02]  /*0590*/  ULEA.HI UR6, UR6, UR10, URZ, 0x8 ;  /* 0x0000000a06067291 */ /* 0x000fe4000f8f40ff */
[----:B------:R-:W-:Y:S02]  /*05a0*/  ULEA.HI UR4, UR4, UR5, URZ, 0x8 ;  /* 0x0000000504047291 */ /* 0x000fe4000f8f40ff */
[----:B------:R-:W-:Y:S02]  /*05b0*/  USHF.R.S32.HI UR11, URZ, 0x1f, UR12 ;  /* 0x0000001fff0b7899 */ /* 0x000fe4000801140c */
[----:B------:R-:W-:Y:S02]  /*05c0*/  USHF.R.S32.HI UR6, URZ, 0x8, UR6 ;  /* 0x00000008ff067899 */ /* 0x000fe40008011406 */
[----:B------:R-:W-:Y:S02]  /*05d0*/  USHF.R.S32.HI UR4, URZ, 0x8, UR4 ;  /* 0x00000008ff047899 */ /* 0x000fe40008011404 */
[----:B------:R-:W-:-:S02]  /*05e0*/  ULEA.HI UR11, UR11, UR12, URZ, 0x8 ;  /* 0x0000000c0b0b7291 */ /* 0x000fc4000f8f40ff */
[----:B------:R-:W-:Y:S01]  /*05f0*/  IMAD.U32 R0, RZ, RZ, UR6 ;  /* 0x00000006ff007e24 */ /* 0x000fe2000f8e00ff */
[----:B------:R-:W-:Y:S01]  /*0600*/  UMOV UR6, UR21 ;  /* 0x0000001500067c82 */ /* 0x000fe20008000000 */
[----:B------:R-:W-:Y:S01]  /*0610*/  USHF.R.S32.HI UR11, URZ, 0x8, UR11 ;  /* 0x00000008ff0b7899 */ /* 0x000fe2000801140b */
[----:B------:R-:W-:-:S05]  /*0620*/  IMAD.U32 R5, RZ, RZ, UR4 ;  /* 0x00000004ff057e24 */ /* 0x000fca000f8e00ff */
[----:B------:R-:W-:-:S04]  /*0630*/  VIMNMX3 R0, R0, UR11, R5, PT ;  /* 0x0000000b00007c0f */ /* 0x000fc8000b800105 */
[----:B------:R-:W-:-:S13]  /*0640*/  R2UR UR17, R0 ;  /* 0x00000000001172ca */ /* 0x000fda00000e0000 */
[----:B------:R-:W-:-:S09]  /*0650*/  UISETP.GT.AND UP0, UPT, UR17, URZ, UPT ;  /* 0x000000ff1100728c */ /* 0x000fd2000bf04270 */
[----:B--23--:R-:W-:Y:S05]  /*0660*/  BRA.U UP0, `(.L_x_1449) ;  /* 0x0000000500147547 */ /* 0x00cfea000b800000 */
[----:B------:R-:W-:Y:S01]  /*0670*/  UISETP.NE.AND UP0, UPT, UR16, -0x1, UPT ;  /* 0xffffffff1000788c */ /* 0x000fe2000bf05270 */
[----:B------:R-:W-:Y:S01]  /*0680*/  IMAD.SHL.U32 R4, R3, 0x8, RZ ;  /* 0x0000000803047824 */ /* 0x000fe200078e00ff */
[----:B------:R-:W1:Y:S01]  /*0690*/  LDCU UR7, c[0x0][0x440] ;  /* 0x00008800ff0777ac */ /* 0x000e620008000800 */
[----:B------:R-:W-:Y:S01]  /*06a0*/  SHF.R.U32.HI R7, RZ, 0x2, R3 ;  /* 0x00000002ff077819 */ /* 0x000fe20000011603 */
[----:B------:R-:W-:Y:S01]  /*06b0*/  IMAD.MOV.U32 R5, RZ, RZ, RZ ;  /* 0x000000ffff057224 */ /* 0x000fe200078e00ff */
[----:B------:R-:W-:Y:S01]  /*06c0*/  BSSY.RECONVERGENT B0, `(.L_x_1450) ;  /* 0x0000030000007945 */ /* 0x000fe20003800200 */
[----:B------:R-:W2:Y:S01]  /*06d0*/  LDCU.64 UR4, c[0x0][0x408] ;  /* 0x00008100ff0477ac */ /* 0x000ea20008000a00 */
[----:B------:R-:W-:Y:S01]  /*06e0*/  LOP3.LUT R4, R4, 0x18, RZ, 0xc0, !PT ;  /* 0x0000001804047812 */ /* 0x000fe200078ec0ff */
[C---:B------:R-:W-:Y:S01]  /*06f0*/  VIADD R6, R7.reuse, 0x20 ;  /* 0x0000002007067836 */ /* 0x040fe20000000000 */
[----:B------:R-:W-:Y:S02]  /*0700*/  UIADD3 UR20, UPT, UPT, -UR23, UR20, URZ ;  /* 0x0000001417147290 */ /* 0x000fe4000fffe1ff */
[----:B------:R-:W3:Y:S01]  /*0710*/  @!UP0 LDCU.64 UR8, c[0x0][0x400] ;  /* 0x00008000ff0887ac */ /* 0x000ee20008000a00 */
[----:B------:R-:W4:Y:S01]  /*0720*/  LDCU.64 UR10, c[0x0][0x410] ;  /* 0x00008200ff0a77ac */ /* 0x000f220008000a00 */
[----:B-1----:R-:W-:Y:S01]  /*0730*/  ISETP.GE.AND P2, PT, R4, UR7, PT ;  /* 0x0000000704007c0c */ /* 0x002fe2000bf46270 */
[----:B------:R-:W1:Y:S03]  /*0740*/  LDCU UR7, c[0x0][0x434] ;  /* 0x00008680ff0777ac */ /* 0x000e660008000800 */
[----:B------:R-:W-:Y:S01]  /*0750*/  ISETP.GE.OR P1, PT, R7, UR20, P2 ;  /* 0x0000001407007c0c */ /* 0x000fe20009726670 */
[----:B--2---:R-:W-:Y:S01]  /*0760*/  @UP0 UIMAD.WIDE.U32 UR12, UR16, UR4, URZ ;  /* 0x00000004100c02a5 */ /* 0x004fe2000f8e00ff */
[----:B------:R-:W-:Y:S01]  /*0770*/  IMAD.U32 R3, RZ, RZ, UR4 ;  /* 0x00000004ff037e24 */ /* 0x000fe2000f8e00ff */
[----:B------:R-:W-:-:S02]  /*0780*/  MOV R0, UR5 ;  /* 0x0000000500007c02 */ /* 0x000fc40008000f00 */
[----:B------:R-:W-:Y:S01]  /*0790*/  ISETP.GE.OR P2, PT, R6, UR20, P2 ;  /* 0x0000001406007c0c */ /* 0x000fe20009746670 */
[----:B---3--:R-:W-:Y:S01]  /*07a0*/  @!UP0 UIMAD.WIDE.U32 UR14, UR21, UR8, URZ ;  /* 0x00000008150e82a5 */ /* 0x008fe2000f8e00ff */
[----:B------:R-:W-:Y:S01]  /*07b0*/  IMAD.WIDE.U32 R12, R3, UR23, R4 ;  /* 0x00000017030c7c25 */ /* 0x000fe2000f8e0004 */
[----:B------:R-:W2:Y:S01]  /*07c0*/  LDCU UR8, c[0x0][0x3e0] ;  /* 0x00007c00ff0877ac */ /* 0x000ea20008000800 */
[----:B----4-:R-:W-:Y:S02]  /*07d0*/  MOV R8, UR10 ;  /* 0x0000000a00087c02 */ /* 0x010fe40008000f00 */
[----:B------:R-:W-:Y:S01]  /*07e0*/  IMAD R0, R0, UR23, R13 ;  /* 0x0000001700007c24 */ /* 0x000fe2000f8e020d */
[----:B------:R-:W-:Y:S01]  /*07f0*/  @!UP0 UIMAD UR9, UR21, UR9, UR15 ;  /* 0x00000009150982a4 */ /* 0x000fe2000f8e020f */
[----:B------:R-:W3:Y:S01]  /*0800*/  @!P1 LDC.64 R2, c[0x0][0x3f0] ;  /* 0x0000fc00ff029b82 */ /* 0x000ee20000000a00 */
[----:B------:R-:W-:Y:S01]  /*0810*/  @UP0 UIMAD UR9, UR16, UR5, UR13 ;  /* 0x00000005100902a4 */ /* 0x000fe2000f8e020d */
[----:B------:R-:W-:Y:S01]  /*0820*/  IMAD.U32 R11, RZ, RZ, UR11 ;  /* 0x0000000bff0b7e24 */ /* 0x000fe2000f8e00ff */
[----:B------:R-:W-:-:S02]  /*0830*/  @UP0 UMOV UR14, UR12 ;  /* 0x0000000c000e0c82 */ /* 0x000fc40008000000 */
[----:B------:R-:W-:-:S04]  /*0840*/  IADD3 R12, P0, PT, R12, UR14, RZ ;  /* 0x0000000e0c0c7c10 */ /* 0x000fc8000ff1e0ff */
[----:B------:R-:W-:Y:S01]  /*0850*/  IADD3.X R13, PT, PT, R0, UR9, RZ, P0, !PT ;  /* 0x00000009000d7c10 */ /* 0x000fe200087fe4ff */
[----:B--2---:R-:W-:Y:S02]  /*0860*/  UIMAD UR8, UR6, UR8, UR22 ;  /* 0x00000008060872a4 */ /* 0x004fe4000f8e0216 */
[----:B------:R-:W-:Y:S02]  /*0870*/  IMAD.WIDE.U32 R8, R8, UR22, R12 ;  /* 0x0000001608087c25 */ /* 0x000fe4000f8e000c */
[----:B-1----:R-:W-:Y:S02]  /*0880*/  UIMAD UR23, UR8, UR7, UR23 ;  /* 0x00000007081772a4 */ /* 0x002fe4000f8e0217 */
[----:B------:R-:W-:Y:S01]  /*0890*/  IMAD R11, R11, UR22, R9 ;  /* 0x000000160b0b7c24 */ /* 0x000fe2000f8e0209 */
[----:B------:R-:W-:-:S05]  /*08a0*/  @!P1 MOV R10, R8 ;  /* 0x00000008000a9202 */ /* 0x000fca0000000f00 */
[----:B------:R-:W-:-:S04]  /*08b0*/  @!P1 IMAD.WIDE.U32 R12, R7, UR4, R10 ;  /* 0x00000004070c9c25 */ /* 0x000fc8000f8e000a */
[----:B------:R-:W-:Y:S01]  /*08c0*/  @!P1 IMAD R0, R7, UR5, R13 ;  /* 0x0000000507009c24 */ /* 0x000fe2000f8e020d */
[----:B---3--:R-:W-:-:S04]  /*08d0*/  @!P1 LEA R2, P0, R12, R2, 0x1 ;  /* 0x000000020c029211 */ /* 0x008fc800078008ff */
[----:B------:R-:W-:-:S05]  /*08e0*/  @!P1 LEA.HI.X R3, R12, R3, R0, 0x1, P0 ;  /* 0x000000030c039211 */ /* 0x000fca00000f0c00 */
[----:B------:R1:W-:Y:S01]  /*08f0*/  @!P1 STG.E.128 desc[UR24][R2.64], RZ ;  /* 0x000000ff02009986 */ /* 0x0003e2000c101d18 */
[----:B------:R-:W-:Y:S05]  /*0900*/  @P2 BRA `(.L_x_1451) ;  /* 0x00000000002c2947 */ /* 0x000fea0003800000 */
[----:B------:R-:W2:Y:S01]  /*0910*/  LDCU.64 UR6, c[0x0][0x3f0] ;  /* 0x00007e00ff0677ac */ /* 0x000ea20008000a00 */
[----:B-1----:R-:W-:Y:S02]  /*0920*/  IADD3 R3, P0, PT, R7, 0x20, RZ ;  /* 0x0000002007037810 */ /* 0x002fe40007f1e0ff */
[----:B------:R-:W-:Y:S02]  /*0930*/  MOV R9, R11 ;  /* 0x0000000b00097202 */ /* 0x000fe40000000f00 */
[----:B------:R-:W-:Y:S01]  /*0940*/  IADD3.X R0, PT, PT, RZ, RZ, RZ, P0, !PT ;  /* 0x000000ffff007210 */ /* 0x000fe200007fe4ff */
[----:B------:R-:W-:-:S04]  /*0950*/  IMAD.WIDE.U32 R8, R3, UR4, R8 ;  /* 0x0000000403087c25 */ /* 0x000fc8000f8e0008 */
[----:B------:R-:W-:-:S04]  /*0960*/  IMAD R0, R0, UR4, RZ ;  /* 0x0000000400007c24 */ /* 0x000fc8000f8e02ff */
[----:B------:R-:W-:Y:S01]  /*0970*/  IMAD R0, R3, UR5, R0 ;  /* 0x0000000503007c24 */ /* 0x000fe2000f8e0200 */
[----:B--2---:R-:W-:-:S04]  /*0980*/  LEA R2, P0, R8, UR6, 0x1 ;  /* 0x0000000608027c11 */ /* 0x004fc8000f8008ff */
[----:B------:R-:W-:-:S04]  /*0990*/  IADD3 R3, PT, PT, R9, R0, RZ ;  /* 0x0000000009037210 */ /* 0x000fc80007ffe0ff */
[----:B------:R-:W-:-:S05]  /*09a0*/  LEA.HI.X R3, R8, UR7, R3, 0x1, P0 ;  /* 0x0000000708037c11 */ /* 0x000fca00080f0c03 */
[----:B------:R2:W-:Y:S02]  /*09b0*/  STG.E.128 desc[UR24][R2.64], RZ ;  /* 0x000000ff02007986 */ /* 0x0005e4000c101d18 */
.L_x_1451:
[----:B------:R-:W-:Y:S05]  /*09c0*/  BSYNC.RECONVERGENT B0 ;  /* 0x0000000000007941 */ /* 0x000fea0003800200 */
.L_x_1450:
[----:B------:R-:W1:Y:S01]  /*09d0*/  LDCU.64 UR6, c[0x0][0x420] ;  /* 0x00008400ff0677ac */ /* 0x000e620008000a00 */
[----:B------:R-:W-:Y:S01]  /*09e0*/  ISETP.NE.AND P2, PT, R4, RZ, PT ;  /* 0x000000ff0400720c */ /* 0x000fe20003f45270 */
[----:B------:R-:W-:-:S03]  /*09f0*/  IMAD.U32 R0, RZ, RZ, UR23 ;  /* 0x00000017ff007e24 */ /* 0x000fc6000f8e00ff */
[C---:B------:R-:W-:Y:S02]  /*0a00*/  ISETP.GE.OR P1, PT, R7.reuse, UR20, P2 ;  /* 0x0000001407007c0c */ /* 0x040fe40009726670 */
[----:B------:R-:W-:Y:S02]  /*0a10*/  IADD3 R7, P0, PT, R7, UR23, RZ ;  /* 0x0000001707077c10 */ /* 0x000fe4000ff1e0ff */
[----:B------:R-:W-:Y:S02]  /*0a20*/  ISETP.GE.OR P2, PT, R6, UR20, P2 ;  /* 0x0000001406007c0c */ /* 0x000fe40009746670 */
[----:B------:R-:W-:Y:S02]  /*0a30*/  LEA.HI.X.SX32 R0, R0, RZ, 0x1, P0 ;  /* 0x000000ff00007211 */ /* 0x000fe400000f0eff */
[----:B-12---:R-:W-:-:S05]  /*0a40*/  LEA R2, P0, R7, UR6, 0x2 ;  /* 0x0000000607027c11 */ /* 0x006fca000f8010ff */
[----:B------:R-:W-:Y:S01]  /*0a50*/  @!P1 IMAD.MOV.U32 R5, RZ, RZ, 0x7f800000 ;  /* 0x7f800000ff059424 */ /* 0x000fe200078e00ff */
[----:B------:R-:W-:-:S05]  /*0a60*/  LEA.HI.X R3, R7, UR7, R0, 0x2, P0 ;  /* 0x0000000707037c11 */ /* 0x000fca00080f1400 */
[----:B------:R1:W-:Y:S01]  /*0a70*/  @!P1 STG.E desc[UR24][R2.64], R5 ;  /* 0x0000000502009986 */ /* 0x0003e2000c101918 */
[----:B------:R-:W-:Y:S05]  /*0a80*/  @P2 EXIT ;  /* 0x000000000000294d */ /* 0x000fea0003800000 */
[----:B-1----:R-:W-:-:S05]  /*0a90*/  MOV R5, 0x7f800000 ;  /* 0x7f80000000057802 */ /* 0x002fca0000000f00 */
[----:B------:R-:W-:Y:S01]  /*0aa0*/  STG.E desc[UR24][R2.64+0x80], R5 ;  /* 0x0000800502007986 */ /* 0x000fe2000c101918 */
[----:B------:R-:W-:Y:S05]  /*0ab0*/  EXIT ;  /* 0x000000000000794d */ /* 0x000fea0003800000 */
.L_x_1449:
[----:B------:R-:W1:Y:S01]  /*0ac0*/  LDCU.64 UR4, c[0x0][0x4d8] ;  /* 0x00009b00ff0477ac */ /* 0x000e620008000a00 */
[----:B------:R-:W2:Y:S01]  /*0ad0*/  LDCU.64 UR12, c[0x0][0x4e0] ;  /* 0x00009c00ff0c77ac */ /* 0x000ea20008000a00 */
[----:B-1----:R-:W-:-:S04]  /*0ae0*/  UISETP.NE.U32.AND UP0, UPT, UR4, URZ, UPT ;  /* 0x000000ff0400728c */ /* 0x002fc8000bf05070 */
[----:B------:R-:W-:Y:S02]  /*0af0*/  UISETP.NE.AND.EX UP0, UPT, UR5, URZ, UPT, UP0 ;  /* 0x000000ff0500728c */ /* 0x000fe4000bf05300 */
[----:B--2---:R-:W-:-:S04]  /*0b00*/  UISETP.NE.U32.AND UP2, UPT, UR12, URZ, UPT ;  /* 0x000000ff0c00728c */ /* 0x004fc8000bf45070 */
[----:B------:R-:W-:-:S03]  /*0b10*/  UISETP.NE.AND.EX UP2, UPT, UR13, URZ, UPT, UP2 ;  /* 0x000000ff0d00728c */ /* 0x000fc6000bf45320 */
[----:B------:R-:W-:Y:S08]  /*0b20*/  BRA.U !UP0, `(.L_x_1452) ;  /* 0x0000000108187547 */ /* 0x000ff0000b800000 */
[----:B------:R-:W-:-:S04]  /*0b30*/  UIADD3 UR4, UP0, UPT, UR9, UR4, URZ ;  /* 0x0000000409047290 */ /* 0x000fc8000ff1e0ff */
[----:B------:R-:W-:Y:S02]  /*0b40*/  UIADD3.X UR5, UPT, UPT, UR8, UR5, URZ, UP0, !UPT ;  /* 0x0000000508057290 */ /* 0x000fe400087fe4ff */
[----:B------:R-:W-:-:S04]  /*0b50*/  IMAD.U32 R4, RZ, RZ, UR4 ;  /* 0x00000004ff047e24 */ /* 0x000fc8000f8e00ff */
[----:B------:R-:W-:-:S05]  /*0b60*/  MOV R5, UR5 ;  /* 0x0000000500057c02 */ /* 0x000fca0008000f00 */
[----:B------:R-:W2:Y:S02]  /*0b70*/  LDG.E R4, desc[UR24][R4.64] ;  /* 0x0000001804047981 */ /* 0x000ea4000c1e1900 */
[----:B--2---:R-:W-:-:S15]  /*0b80*/  R2UR UR6, R4 ;  /* 0x00000000040672ca */ /* 0x004fde00000e0000 */
.L_x_1452:
[----:B------:R-:W-:Y:S05]  /*0b90*/  BRA.U !UP2, `(.L_x_1453) ;  /* 0x000000050a887547 */ /* 0x000fea000b800000 */
[----:B------:R-:W1:Y:S01]  /*0ba0*/  LDC R9, c[0x0][0x4f0] ;  /* 0x00013c00ff097b82 */ /* 0x000e620000000800 */
[----:B------:R-:W-:Y:S01]  /*0bb0*/  ULEA UR4, UR17, 0xffffff00, 0x8 ;  /* 0xffffff0011047891 */ /* 0x000fe2000f8e40ff */
[----:B------:R-:W-:Y:S01]  /*0bc0*/  IMAD.MOV.U32 R10, RZ, RZ, RZ ;  /* 0x000000ffff0a7224 */ /* 0x000fe200078e00ff */
[----:B------:R-:W2:Y:S04]  /*0bd0*/  LDCU.64 UR10, c[0x0][0x3b8] ;  /* 0x00007700ff0a77ac */ /* 0x000ea80008000a00 */
[----:B------:R-:W-:Y:S01]  /*0be0*/  MOV R2, UR4 ;  /* 0x0000000400027c02 */ /* 0x000fe20008000f00 */
[----:B------:R-:W3:Y:S03]  /*0bf0*/  LDCU.64 UR8, c[0x0][0x3c0] ;  /* 0x00007800ff0877ac */ /* 0x000ee60008000a00 */
[----:B------:R-:W-:Y:S01]  /*0c00*/  IABS R0, R2 ;  /* 0x0000000200007213 */ /* 0x000fe20000000000 */
[----:B------:R-:W4:Y:S01]  /*0c10*/  LDCU.64 UR4, c[0x0][0x4e8] ;  /* 0x00009d00ff0477ac */ /* 0x000f220008000a00 */
[----:B-1----:R-:W-:-:S04]  /*0c20*/  IABS R5, R9 ;  /* 0x0000000900057213 */ /* 0x002fc80000000000 */
[----:B------:R-:W1:Y:S01]  /*0c30*/  I2F.RP R8, R5 ;  /* 0x0000000500087306 */ /* 0x000e620000209400 */
[----:B----4-:R-:W-:-:S04]  /*0c40*/  UIMAD.WIDE.U32 UR6, UR21, UR4, URZ ;  /* 0x00000004150672a5 */ /* 0x010fc8000f8e00ff */
[----:B------:R-:W-:Y:S02]  /*0c50*/  UIMAD UR5, UR21, UR5, UR7 ;  /* 0x00000005150572a4 */ /* 0x000fe4000f8e0207 */
[----:B------:R-:W-:-:S04]  /*0c60*/  ULEA UR4, UP0, UR6, UR12, 0x2 ;  /* 0x0000000c06047291 */ /* 0x000fc8000f8010ff */
[----:B------:R-:W-:Y:S02]  /*0c70*/  ULEA.HI.X UR5, UR6, UR13, UR5, 0x2, UP0 ;  /* 0x0000000d06057291 */ /* 0x000fe400080f1405 */
[----:B------:R-:W-:Y:S01]  /*0c80*/  MOV R218, UR4 ;  /* 0x0000000400da7c02 */ /* 0x000fe20008000f00 */
[----:B-1----:R-:W1:Y:S01]  /*0c90*/  MUFU.RCP R6, R8 ;  /* 0x0000000800067308 */ /* 0x002e620000001000 */
[----:B------:R-:W4:Y:S02]  /*0ca0*/  LDCU.64 UR6, c[0x0][0x3a0] ;  /* 0x00007400ff0677ac */ /* 0x000f240008000a00 */
[----:B------:R-:W-:-:S05]  /*0cb0*/  IMAD.U32 R219, RZ, RZ, UR5 ;  /* 0x00000005ffdb7e24 */ /* 0x000fca000f8e00ff */
[----:B------:R-:W5:Y:S01]  /*0cc0*/  LDCU.64 UR4, c[0x0][0x3a8] ;  /* 0x00007500ff0477ac */ /* 0x000f620008000a00 */
[----:B-1----:R-:W-:-:S04]  /*0cd0*/  IADD3 R6, PT, PT, R6, 0xffffffe, RZ ;  /* 0x0ffffffe06067810 */ /* 0x002fc80007ffe0ff */
[----:B------:R-:W1:Y:S02]  /*0ce0*/  F2I.FTZ.U32.TRUNC.NTZ R7, R6 ;  /* 0x0000000600077305 */ /* 0x000e64000021f000 */
[----:B-1----:R-:W-:Y:S02]  /*0cf0*/  IMAD.MOV R4, RZ, RZ, -R7 ;  /* 0x000000ffff047224 */ /* 0x002fe400078e0a07 */
[----:B------:R-:W-:Y:S02]  /*0d00*/  IMAD.MOV.U32 R6, RZ, RZ, RZ ;  /* 0x000000ffff067224 */ /* 0x000fe400078e00ff */
[----:B------:R-:W-:-:S04]  /*0d10*/  IMAD R4, R4, R5, RZ ;  /* 0x0000000504047224 */ /* 0x000fc800078e02ff */
[----:B------:R-:W-:Y:S01]  /*0d20*/  IMAD.HI.U32 R7, R7, R4, R6 ;  /* 0x0000000407077227 */ /* 0x000fe200078e0006 */
[----:B------:R-:W-:Y:S01]  /*0d30*/  MOV R4, R0 ;  /* 0x0000000000047202 */ /* 0x000fe20000000f00 */
[----:B------:R-:W1:Y:S04]  /*0d40*/  LDC R6, c[0x0][0x3e8] ;  /* 0x0000fa00ff067b82 */ /* 0x000e680000000800 */
        /* <DEDUP_REMOVED lines=12> */
[----:B------:R-:W-:-:S05]  /*0e10*/  @!P1 LOP3.LUT R8, RZ, R9, RZ, 0x33, !PT ;  /* 0x00000009ff089212 */ /* 0x000fca00078e33ff */
[----:B------:R-:W-:-:S05]  /*0e20*/  IMAD.WIDE R14, R8, 0x4, R218 ;  /* 0x00000004080e7825 */ /* 0x000fca00078e02da */
[----:B------:R-:W2:Y:S01]  /*0e30*/  LDG.E R4, desc[UR24][R14.64] ;  /* 0x000000180e047981 */ /* 0x000ea2000c1e1900 */
[----:B-1----:R-:W-:Y:S02]  /*0e40*/  IABS R7, R6 ;  /* 0x0000000600077213 */ /* 0x002fe40000000000 */
[----:B------:R-:W-:Y:S01]  /*0e50*/  IADD3 R8, PT, PT, -R8, RZ, RZ ;  /* 0x000000ff08087210 */ /* 0x000fe20007ffe1ff */
[----:B------:R-:W1:Y:S01]  /*0e60*/  S2R R0, SR_CTAID.Z ;  /* 0x0000000000007919 */ /* 0x000e620000002700 */
[----:B------:R-:W3:Y:S03]  /*0e70*/  I2F.RP R12, R7 ;  /* 0x00000007000c7306 */ /* 0x000ee60000209400 */
[----:B------:R-:W-:-:S05]  /*0e80*/  IMAD R9, R9, R8, R2 ;  /* 0x0000000809097224 */ /* 0x000fca00078e0202 */
[----:B---3--:R-:W3:Y:S01]  /*0e90*/  MUFU.RCP R11, R12 ;  /* 0x0000000c000b7308 */ /* 0x008ee20000001000 */
[----:B-1----:R-:W-:Y:S02]  /*0ea0*/  IABS R0, R0 ;  /* 0x0000000000007213 */ /* 0x002fe40000000000 */
[----:B---3--:R-:W-:-:S06]  /*0eb0*/  IADD3 R11, PT, PT, R11, 0xffffffe, RZ ;  /* 0x0ffffffe0b0b7810 */ /* 0x008fcc0007ffe0ff */
[----:B------:R-:W1:Y:S02]  /*0ec0*/  F2I.FTZ.U32.TRUNC.NTZ R11, R11 ;  /* 0x0000000b000b7305 */ /* 0x000e64000021f000 */
[----:B-1----:R-:W-:-:S05]  /*0ed0*/  IADD3 R5, PT, PT, RZ, -R11, RZ ;  /* 0x8000000bff057210 */ /* 0x002fca0007ffe0ff */
[----:B------:R-:W-:-:S04]  /*0ee0*/  IMAD R5, R5, R7, RZ ;  /* 0x0000000705057224 */ /* 0x000fc800078e02ff */
[----:B------:R-:W-:Y:S01]  /*0ef0*/  IMAD.HI.U32 R10, R11, R5, R10 ;  /* 0x000000050b0a7227 */ /* 0x000fe200078e000a */
[----:B------:R-:W-:-:S05]  /*0f00*/  MOV R5, R0 ;  /* 0x0000000000057202 */ /* 0x000fca0000000f00 */
[----:B------:R-:W-:-:S05]  /*0f10*/  IMAD.HI.U32 R0, R10, R5, RZ ;  /* 0x000000050a007227 */ /* 0x000fca00078e00ff */
[----:B------:R-:W-:-:S05]  /*0f20*/  IADD3 R10, PT, PT, -R0, RZ, RZ ;  /* 0x000000ff000a7210 */ /* 0x000fca0007ffe1ff */
[----:B------:R-:W-:Y:S01]  /*0f30*/  IMAD R10, R7, R10, R5 ;  /* 0x0000000a070a7224 */ /* 0x000fe200078e0205 */
[----:B------:R-:W-:-:S04]  /*0f40*/  LOP3.LUT R5, R6, UR22, RZ, 0x3c, !PT ;  /* 0x0000001606057c12 */ /* 0x000fc8000f8e3cff */
[----:B------:R-:W-:Y:S02]  /*0f50*/  ISETP.GT.U32.AND P1, PT, R7, R10, PT ;  /* 0x0000000a0700720c */ /* 0x000fe40003f24070 */
[----:B------:R-:W-:-:S11]  /*0f60*/  ISETP.GE.AND P0, PT, R5, RZ, PT ;  /* 0x000000ff0500720c */ /* 0x000fd60003f06270 */
[----:B------:R-:W-:Y:S01]  /*0f70*/  @!P1 IMAD.IADD R10, R10, 0x1, -R7 ;  /* 0x000000010a0a9824 */ /* 0x000fe200078e0a07 */
[----:B------:R-:W-:Y:S02]  /*0f80*/  @!P1 IADD3 R0, PT, PT, R0, 0x1, RZ ;  /* 0x0000000100009810 */ /* 0x000fe40007ffe0ff */
[----:B------:R-:W-:Y:S02]  /*0f90*/  ISETP.NE.AND P1, PT, R6, RZ, PT ;  /* 0x000000ff0600720c */ /* 0x000fe40003f25270 */
[----:B------:R-:W-:-:S13]  /*0fa0*/  ISETP.GE.U32.AND P2, PT, R10, R7, PT ;  /* 0x000000070a00720c */ /* 0x000fda0003f46070 */
[----:B------:R-:W-:-:S05]  /*0fb0*/  @P2 VIADD R0, R0, 0x1 ;  /* 0x0000000100002836 */ /* 0x000fca0000000000 */
[----:B------:R-:W-:Y:S02]  /*0fc0*/  @!P0 IADD3 R0, PT, PT, -R0, RZ, RZ ;  /* 0x000000ff00008210 */ /* 0x000fe40007ffe1ff */
[----:B------:R-:W-:Y:S02]  /*0fd0*/  @!P1 LOP3.LUT R0, RZ, R6, RZ, 0x33, !PT ;  /* 0x00000006ff009212 */ /* 0x000fe400078e33ff */
[----:B--2---:R-:W-:Y:S01]  /*0fe0*/  SHF.R.S32.HI R5, RZ, 0x1f, R4 ;  /* 0x0000001fff057819 */ /* 0x004fe20000011404 */
[----:B----4-:R-:W-:-:S04]  /*0ff0*/  IMAD.WIDE.U32 R10, R4, UR6, RZ ;  /* 0x00000006040a7c25 */ /* 0x010fc8000f8e00ff */
[C---:B------:R-:W-:Y:S02]  /*1000*/  IMAD R7, R5.reuse, UR6, RZ ;  /* 0x0000000605077c24 */ /* 0x040fe4000f8e02ff */
[----:B-----5:R-:W-:Y:S02]  /*1010*/  IMAD R5, R5, UR4, RZ ;  /* 0x0000000405057c24 */ /* 0x020fe4000f8e02ff */
[C---:B------:R-:W-:Y:S02]  /*1020*/  IMAD R7, R4.reuse, UR7, R7 ;  /* 0x0000000704077c24 */ /* 0x040fe4000f8e0207 */
[C---:B------:R-:W-:Y:S02]  /*1030*/  IMAD R5, R4.reuse, UR5, R5 ;  /* 0x0000000504057c24 */ /* 0x040fe4000f8e0205 */
[----:B------:R-:W-:Y:S01]  /*1040*/  IMAD.WIDE.U32 R12, R4, UR4, RZ ;  /* 0x00000004040c7c25 */ /* 0x000fe2000f8e00ff */
[----:B------:R-:W1:Y:S01]  /*1050*/  LDCU.128 UR4, c[0x0][0x3d0] ;  /* 0x00007a00ff0477ac */ /* 0x000e620008000c00 */
[----:B------:R-:W-:-:S02]  /*1060*/  SHF.R.S32.HI R4, RZ, 0x1f, R9 ;  /* 0x0000001fff047819 */ /* 0x000fc40000011409 */
[----:B------:R-:W-:Y:S01]  /*1070*/  IADD3 R11, PT, PT, R11, R7, RZ ;  /* 0x000000070b0b7210 */ /* 0x000fe20007ffe0ff */
[----:B------:R-:W-:Y:S01]  /*1080*/  IMAD.IADD R13, R13, 0x1, R5 ;  /* 0x000000010d0d7824 */ /* 0x000fe200078e0205 */
[----:B------:R-:W-:Y:S01]  /*1090*/  SHF.R.S32.HI R5, RZ, 0x1f, R0 ;  /* 0x0000001fff057819 */ /* 0x000fe20000011400 */
[C---:B------:R-:W-:Y:S02]  /*10a0*/  IMAD R6, R4.reuse, UR10, RZ ;  /* 0x0000000a04067c24 */ /* 0x040fe4000f8e02ff */
[----:B------:R-:W-:Y:S02]  /*10b0*/  IMAD R4, R4, UR8, RZ ;  /* 0x0000000804047c24 */ /* 0x000fe4000f8e02ff */
[C---:B------:R-:W-:Y:S02]  /*10c0*/  IMAD R6, R9.reuse, UR11, R6 ;  /* 0x0000000b09067c24 */ /* 0x040fe4000f8e0206 */
[----:B------:R-:W-:-:S04]  /*10d0*/  IMAD.WIDE.U32 R10, R9, UR10, R10 ;  /* 0x0000000a090a7c25 */ /* 0x000fc8000f8e000a */
[----:B------:R-:W-:Y:S01]  /*10e0*/  IMAD R4, R9, UR9, R4 ;  /* 0x0000000909047c24 */ /* 0x000fe2000f8e0204 */
[----:B------:R-:W-:Y:S01]  /*10f0*/  IADD3 R11, PT, PT, R11, R6, RZ ;  /* 0x000000060b0b7210 */ /* 0x000fe20007ffe0ff */
[----:B------:R-:W-:-:S04]  /*1100*/  IMAD.WIDE.U32 R12, R9, UR8, R12 ;  /* 0x00000008090c7c25 */ /* 0x000fc8000f8e000c */
[----:B-1----:R-:W-:Y:S01]  /*1110*/  IMAD R7, R5, UR4, RZ ;  /* 0x0000000405077c24 */ /* 0x002fe2000f8e02ff */
[----:B------:R-:W-:Y:S01]  /*1120*/  IADD3 R13, PT, PT, R13, R4, RZ ;  /* 0x000000040d0d7210 */ /* 0x000fe20007ffe0ff */
[----:B------:R-:W-:Y:S02]  /*1130*/  IMAD R5, R5, UR6, RZ ;  /* 0x0000000605057c24 */ /* 0x000fe4000f8e02ff */
[----:B------:R-:W-:-:S04]  /*1140*/  IMAD.WIDE.U32 R10, R0, UR4, R10 ;  /* 0x00000004000a7c25 */ /* 0x000fc8000f8e000a */
[C---:B------:R-:W-:Y:S02]  /*1150*/  IMAD R5, R0.reuse, UR7, R5 ;  /* 0x0000000700057c24 */ /* 0x040fe4000f8e0205 */
[----:B------:R-:W-:Y:S01]  /*1160*/  IMAD.WIDE.U32 R18, R0, UR6, R12 ;  /* 0x0000000600127c25 */ /* 0x000fe2000f8e000c */
[----:B------:R-:W-:-:S03]  /*1170*/  MOV R12, R10 ;  /* 0x0000000a000c7202 */ /* 0x000fc60000000f00 */
[----:B------:R-:W-:Y:S01]  /*1180*/  IMAD R7, R0, UR5, R7 ;  /* 0x0000000500077c24 */ /* 0x000fe2000f8e0207 */
[----:B------:R-:W-:-:S03]  /*1190*/  IADD3 R4, PT, PT, R19, R5, RZ ;  /* 0x0000000513047210 */ /* 0x000fc60007ffe0ff */
[----:B------:R-:W-:Y:S01]  /*11a0*/  IMAD.IADD R0, R11, 0x1, R7 ;  /* 0x000000010b007824 */ /* 0x000fe200078e0207 */
[----:B------:R-:W-:Y:S06]  /*11b0*/  BRA `(.L_x_1454) ;  /* 0x00000004007c7947 */ /* 0x000fec0003800000 */
.L_x_1453:
[----:B------:R-:W-:-:S09]  /*11c0*/  UISETP.NE.AND UP0, UPT, UR14, -0x1, UPT ;  /* 0xffffffff0e00788c */ /* 0x000fd2000bf05270 */
[----:B------:R-:W-:Y:S05]  /*11d0*/  BRA.U UP0, `(.L_x_1455) ;  /* 0x0000000100407547 */ /* 0x000fea000b800000 */
[----:B------:R-:W1:Y:S01]  /*11e0*/  LDCU.64 UR10, c[0x0][0x3b8] ;  /* 0x00007700ff0a77ac */ /* 0x000e620008000a00 */
[----:B------:R-:W2:Y:S01]  /*11f0*/  LDCU.64 UR4, c[0x0][0x3a0] ;  /* 0x00007400ff0477ac */ /* 0x000ea20008000a00 */
[----:B------:R-:W-:Y:S02]  /*1200*/  USHF.R.S32.HI UR8, URZ, 0x1f, UR7 ;  /* 0x0000001fff087899 */ /* 0x000fe40008011407 */
[----:B------:R-:W-:Y:S02]  /*1210*/  USHF.R.S32.HI UR9, URZ, 0x1f, UR6 ;  /* 0x0000001fff097899 */ /* 0x000fe40008011406 */
[----:B-1----:R-:W-:Y:S02]  /*1220*/  UIMAD UR8, UR8, UR10, URZ ;  /* 0x0000000a080872a4 */ /* 0x002fe4000f8e02ff */
[----:B------:R-:W-:Y:S02]  /*1230*/  UIMAD.WIDE.U32 UR26, UR7, UR10, URZ ;  /* 0x0000000a071a72a5 */ /* 0x000fe4000f8e00ff */
[----:B------:R-:W-:-:S02]  /*1240*/  UIMAD UR8, UR7, UR11, UR8 ;  /* 0x0000000b070872a4 */ /* 0x000fc4000f8e0208 */
[----:B--2---:R-:W-:Y:S02]  /*1250*/  UIMAD UR9, UR9, UR4, URZ ;  /* 0x00000004090972a4 */ /* 0x004fe4000f8e02ff */
[----:B------:R-:W-:Y:S02]  /*1260*/  UIADD3 UR27, UPT, UPT, UR27, UR8, URZ ;  /* 0x000000081b1b7290 */ /* 0x000fe4000fffe0ff */
[----:B------:R-:W-:Y:S02]  /*1270*/  UIMAD UR5, UR6, UR5, UR9 ;  /* 0x00000005060572a4 */ /* 0x000fe4000f8e0209 */
[----:B------:R-:W-:-:S04]  /*1280*/  UIMAD.WIDE.U32 UR26, UR6, UR4, UR26 ;  /* 0x00000004061a72a5 */ /* 0x000fc8000f8e001a */
[----:B------:R-:W-:Y:S02]  /*1290*/  UIADD3 UR5, UPT, UPT, UR27, UR5, URZ ;  /* 0x000000051b057290 */ /* 0x000fe4000fffe0ff */
[----:B------:R-:W-:Y:S02]  /*12a0*/  MOV R11, UR27 ;  /* 0x0000001b000b7c02 */ /* 0x000fe40008000f00 */
[----:B------:R-:W-:Y:S02]  /*12b0*/  MOV R10, UR26 ;  /* 0x0000001a000a7c02 */ /* 0x000fe40008000f00 */
[----:B------:R-:W-:Y:S01]  /*12c0*/  MOV R11, UR5 ;  /* 0x00000005000b7c02 */ /* 0x000fe20008000f00 */
[----:B------:R-:W-:Y:S05]  /*12d0*/  BRA `(.L_x_1456) ;  /* 0x0000000000207947 */ /* 0x000fea0003800000 */
.L_x_1455:
[----:B------:R-:W1:Y:S01]  /*12e0*/  LDCU.64 UR10, c[0x0][0x3b8] ;  /* 0x00007700ff0a77ac */ /* 0x000e620008000a00 */
[----:B------:R-:W-:-:S04]  /*12f0*/  UIADD3 UR4, UPT, UPT, UR7, UR14, URZ ;  /* 0x0000000e07047290 */ /* 0x000fc8000fffe0ff */
[----:B-1----:R-:W-:Y:S02]  /*1300*/  UIMAD.WIDE.U32 UR8, UR4, UR10, URZ ;  /* 0x0000000a040872a5 */ /* 0x002fe4000f8e00ff */
[----:B------:R-:W-:-:S04]  /*1310*/  UIMAD UR4, UR4, UR11, URZ ;  /* 0x0000000b040472a4 */ /* 0x000fc8000f8e02ff */
[----:B------:R-:W-:Y:S01]  /*1320*/  UIADD3 UR4, UPT, UPT, UR9, UR4, URZ ;  /* 0x0000000409047290 */ /* 0x000fe2000fffe0ff */
[----:B------:R-:W-:Y:S02]  /*1330*/  MOV R11, UR9 ;  /* 0x00000009000b7c02 */ /* 0x000fe40008000f00 */
[----:B------:R-:W-:-:S03]  /*1340*/  MOV R10, UR8 ;  /* 0x00000008000a7c02 */ /* 0x000fc60008000f00 */
[----:B------:R-:W-:Y:S02]  /*1350*/  MOV R11, UR4 ;  /* 0x00000004000b7c02 */ /* 0x000fe40008000f00 */
.L_x_1456:
[----:B------:R-:W-:Y:S05]  /*1360*/  BRA.U UP0, `(.L_x_1457) ;  /* 0x0000000100447547 */ /* 0x000fea000b800000 */
[----:B------:R-:W1:Y:S01]  /*1370*/  LDCU.64 UR8, c[0x0][0x3c0] ;  /* 0x00007800ff0877ac */ /* 0x000e620008000a00 */
[----:B------:R-:W2:Y:S01]  /*1380*/  LDCU.64 UR4, c[0x0][0x3a8] ;  /* 0x00007500ff0477ac */ /* 0x000ea20008000a00 */
[----:B------:R-:W-:-:S04]  /*1390*/  USHF.R.S32.HI UR14, URZ, 0x1f, UR7 ;  /* 0x0000001fff0e7899 */ /* 0x000fc80008011407 */
[----:B-1----:R-:W-:Y:S02]  /*13a0*/  UIMAD UR14, UR14, UR8, URZ ;  /* 0x000000080e0e72a4 */ /* 0x002fe4000f8e02ff */
[----:B------:R-:W-:Y:S02]  /*13b0*/  UIMAD.WIDE.U32 UR26, UR7, UR8, URZ ;  /* 0x00000008071a72a5 */ /* 0x000fe4000f8e00ff */
[----:B------:R-:W-:Y:S02]  /*13c0*/  UIMAD UR14, UR7, UR9, UR14 ;  /* 0x00000009070e72a4 */ /* 0x000fe4000f8e020e */
[----:B------:R-:W-:Y:S02]  /*13d0*/  USHF.R.S32.HI UR7, URZ, 0x1f, UR6 ;  /* 0x0000001fff077899 */ /* 0x000fe40008011406 */
[----:B------:R-:W-:Y:S02]  /*13e0*/  UIADD3 UR15, UPT, UPT, UR27, UR14, URZ ;  /* 0x0000000e1b0f7290 */ /* 0x000fe4000fffe0ff */
[----:B--2---:R-:W-:Y:S01]  /*13f0*/  UIMAD UR7, UR7, UR4, URZ ;  /* 0x00000004070772a4 */ /* 0x004fe2000f8e02ff */
[----:B------:R-:W-:-:S02]  /*1400*/  UMOV UR14, UR26 ;  /* 0x0000001a000e7c82 */ /* 0x000fc40008000000 */
[----:B------:R-:W-:Y:S02]  /*1410*/  UIMAD.WIDE.U32 UR14, UR6, UR4, UR14 ;  /* 0x00000004060e72a5 */ /* 0x000fe4000f8e000e */
[----:B------:R-:W-:-:S04]  /*1420*/  UIMAD UR5, UR6, UR5, UR7 ;  /* 0x00000005060572a4 */ /* 0x000fc8000f8e0207 */
[----:B------:R-:W-:Y:S01]  /*1430*/  UIADD3 UR5, UPT, UPT, UR15, UR5, URZ ;  /* 0x000000050f057290 */ /* 0x000fe2000fffe0ff */
[----:B------:R-:W-:Y:S02]  /*1440*/  MOV R13, UR15 ;  /* 0x0000000f000d7c02 */ /* 0x000fe40008000f00 */
[----:B------:R-:W-:-:S03]  /*1450*/  MOV R12, UR14 ;  /* 0x0000000e000c7c02 */ /* 0x000fc60008000f00 */
[----:B------:R-:W-:Y:S01]  /*1460*/  MOV R13, UR5 ;  /* 0x00000005000d7c02 */ /* 0x000fe20008000f00 */
[----:B------:R-:W-:Y:S06]  /*1470*/  BRA `(.L_x_1458) ;  /* 0x0000000000207947 */ /* 0x000fec0003800000 */
.L_x_1457:
[----:B------:R-:W1:Y:S01]  /*1480*/  LDCU.64 UR8, c[0x0][0x3c0] ;  /* 0x00007800ff0877ac */ /* 0x000e620008000a00 */
[----:B------:R-:W-:-:S04]  /*1490*/  UIADD3 UR7, UPT, UPT, UR7, UR14, URZ ;  /* 0x0000000e07077290 */ /* 0x000fc8000fffe0ff */
[----:B-1----:R-:W-:Y:S02]  /*14a0*/  UIMAD.WIDE.U32 UR4, UR7, UR8, URZ ;  /* 0x00000008070472a5 */ /* 0x002fe4000f8e00ff */
[----:B------:R-:W-:-:S04]  /*14b0*/  UIMAD UR7, UR7, UR9, URZ ;  /* 0x00000009070772a4 */ /* 0x000fc8000f8e02ff */
[----:B------:R-:W-:Y:S01]  /*14c0*/  UIADD3 UR7, UPT, UPT, UR5, UR7, URZ ;  /* 0x0000000705077290 */ /* 0x000fe2000fffe0ff */
[----:B------:R-:W-:Y:S02]  /*14d0*/  MOV R13, UR5 ;  /* 0x00000005000d7c02 */ /* 0x000fe40008000f00 */
[----:B------:R-:W-:-:S03]  /*14e0*/  MOV R12, UR4 ;  /* 0x00000004000c7c02 */ /* 0x000fc60008000f00 */
[----:B------:R-:W-:-:S07]  /*14f0*/  MOV R13, UR7 ;  /* 0x00000007000d7c02 */ /* 0x000fce0008000f00 */
.L_x_1458:
[----:B------:R-:W1:Y:S01]  /*1500*/  LDC R0, c[0x0][0x3e8] ;  /* 0x0000fa00ff007b82 */ /* 0x000e620000000800 */
[----:B------:R-:W2:Y:S01]  /*1510*/  S2R R4, SR_CTAID.Z ;  /* 0x0000000000047919 */ /* 0x000ea20000002700 */
[----:B------:R-:W-:Y:S01]  /*1520*/  ULEA UR4, UR17, 0xffffff00, 0x8 ;  /* 0xffffff0011047891 */ /* 0x000fe2000f8e40ff */
[----:B------:R-:W-:Y:S02]  /*1530*/  CS2R R218, SRZ ;  /* 0x0000000000da7805 */ /* 0x000fe4000001ff00 */
[----:B-1----:R-:W-:-:S04]  /*1540*/  IABS R2, R0 ;  /* 0x0000000000027213 */ /* 0x002fc80000000000 */
[----:B------:R-:W1:Y:S01]  /*1550*/  I2F.RP R8, R2 ;  /* 0x0000000200087306 */ /* 0x000e620000209400 */
[----:B--2---:R-:W-:-:S07]  /*1560*/  IABS R4, R4 ;  /* 0x0000000400047213 */ /* 0x004fce0000000000 */
[----:B-1----:R-:W1:Y:S02]  /*1570*/  MUFU.RCP R6, R8 ;  /* 0x0000000800067308 */ /* 0x002e640000001000 */
[----:B-1----:R-:W-:-:S06]  /*1580*/  IADD3 R6, PT, PT, R6, 0xffffffe, RZ ;  /* 0x0ffffffe06067810 */ /* 0x002fcc0007ffe0ff */
[----:B------:R-:W1:Y:S02]  /*1590*/  F2I.FTZ.U32.TRUNC.NTZ R7, R6 ;  /* 0x0000000600077305 */ /* 0x000e64000021f000 */
[----:B-1----:R-:W-:Y:S01]  /*15a0*/  IADD3 R5, PT, PT, RZ, -R7, RZ ;  /* 0x80000007ff057210 */ /* 0x002fe20007ffe0ff */
[----:B------:R-:W-:-:S04]  /*15b0*/  IMAD.MOV.U32 R6, RZ, RZ, RZ ;  /* 0x000000ffff067224 */ /* 0x000fc800078e00ff */
[----:B------:R-:W-:-:S04]  /*15c0*/  IMAD R5, R5, R2, RZ ;  /* 0x0000000205057224 */ /* 0x000fc800078e02ff */
[----:B------:R-:W-:Y:S02]  /*15d0*/  IMAD.HI.U32 R5, R7, R5, R6 ;  /* 0x0000000507057227 */ /* 0x000fe400078e0006 */
[----:B------:R-:W1:Y:S04]  /*15e0*/  LDC.64 R6, c[0x0][0x3d8] ;  /* 0x0000f600ff067b82 */ /* 0x000e680000000a00 */
[----:B------:R-:W-:-:S05]  /*15f0*/  IMAD.HI.U32 R9, R5, R4, RZ ;  /* 0x0000000405097227 */ /* 0x000fca00078e00ff */
[----:B------:R-:W-:-:S05]  /*1600*/  IADD3 R5, PT, PT, -R9, RZ, RZ ;  /* 0x000000ff09057210 */ /* 0x000fca0007ffe1ff */
[----:B------:R-:W-:-:S05]  /*1610*/  IMAD R5, R2, R5, R4 ;  /* 0x0000000502057224 */ /* 0x000fca00078e0204 */
[----:B------:R-:W-:-:S13]  /*1620*/  ISETP.GT.U32.AND P0, PT, R2, R5, PT ;  /* 0x000000050200720c */ /* 0x000fda0003f04070 */
[-C--:B------:R-:W-:Y:S01]  /*1630*/  @!P0 IADD3 R5, PT, PT, R5, -R2.reuse, RZ ;  /* 0x8000000205058210 */ /* 0x080fe20007ffe0ff */
[----:B------:R-:W-:Y:S01]  /*1640*/  @!P0 VIADD R9, R9, 0x1 ;  /* 0x0000000109098836 */ /* 0x000fe20000000000 */
[C---:B------:R-:W-:Y:S02]  /*1650*/  ISETP.NE.AND P0, PT, R0.reuse, RZ, PT ;  /* 0x000000ff0000720c */ /* 0x040fe40003f05270 */
[----:B------:R-:W-:Y:S02]  /*1660*/  ISETP.GE.U32.AND P2, PT, R5, R2, PT ;  /* 0x000000020500720c */ /* 0x000fe40003f46070 */
[----:B------:R-:W-:Y:S01]  /*1670*/  LOP3.LUT R2, R0, UR22, RZ, 0x3c, !PT ;  /* 0x0000001600027c12 */ /* 0x000fe2000f8e3cff */
[----:B------:R-:W2:Y:S03]  /*1680*/  LDC.64 R4, c[0x0][0x3d0] ;  /* 0x0000f400ff047b82 */ /* 0x000ea60000000a00 */
[----:B------:R-:W-:Y:S01]  /*1690*/  ISETP.GE.AND P1, PT, R2, RZ, PT ;  /* 0x000000ff0200720c */ /* 0x000fe20003f26270 */
[----:B------:R-:W-:-:S04]  /*16a0*/  IMAD.U32 R2, RZ, RZ, UR4 ;  /* 0x00000004ff027e24 */ /* 0x000fc8000f8e00ff */
[C---:B------:R-:W-:Y:S02]  /*16b0*/  IMAD.WIDE.U32 R14, R2.reuse, UR8, R12 ;  /* 0x00000008020e7c25 */ /* 0x040fe4000f8e000c */
[----:B------:R-:W-:Y:S02]  /*16c0*/  @P2 IADD3 R9, PT, PT, R9, 0x1, RZ ;  /* 0x0000000109092810 */ /* 0x000fe40007ffe0ff */
[----:B------:R-:W-:-:S04]  /*16d0*/  IMAD.WIDE.U32 R10, R2, UR10, R10 ;  /* 0x0000000a020a7c25 */ /* 0x000fc8000f8e000a */
[----:B------:R-:W-:Y:S01]  /*16e0*/  @!P1 IADD3 R9, PT, PT, -R9, RZ, RZ ;  /* 0x000000ff09099210 */ /* 0x000fe20007ffe1ff */
[C---:B------:R-:W-:Y:S01]  /*16f0*/  IMAD R15, R2.reuse, UR9, R15 ;  /* 0x00000009020f7c24 */ /* 0x040fe2000f8e020f */
[----:B------:R-:W-:Y:S01]  /*1700*/  @!P0 LOP3.LUT R9, RZ, R0, RZ, 0x33, !PT ;  /* 0x00000000ff098212 */ /* 0x000fe200078e33ff */
[----:B------:R-:W-:-:S03]  /*1710*/  IMAD R11, R2, UR11, R11 ;  /* 0x0000000b020b7c24 */ /* 0x000fc6000f8e020b */
[----:B------:R-:W-:Y:S01]  /*1720*/  SHF.R.S32.HI R13, RZ, 0x1f, R9 ;  /* 0x0000001fff0d7819 */ /* 0x000fe20000011409 */
[----:B-1----:R-:W-:-:S04]  /*1730*/  IMAD.WIDE.U32 R18, R9, R6, R14 ;  /* 0x0000000609127225 */ /* 0x002fc800078e000e */
[C---:B------:R-:W-:Y:S02]  /*1740*/  IMAD R8, R13.reuse, R6, RZ ;  /* 0x000000060d087224 */ /* 0x040fe400078e02ff */
[-C--:B--2---:R-:W-:Y:S02]  /*1750*/  IMAD R0, R13, R4.reuse, RZ ;  /* 0x000000040d007224 */ /* 0x084fe400078e02ff */
[C---:B------:R-:W-:Y:S02]  /*1760*/  IMAD R7, R9.reuse, R7, R8 ;  /* 0x0000000709077224 */ /* 0x040fe400078e0208 */
[----:B------:R-:W-:-:S03]  /*1770*/  IMAD.WIDE.U32 R12, R9, R4, R10 ;  /* 0x00000004090c7225 */ /* 0x000fc600078e000a */
[----:B------:R-:W-:Y:S01]  /*1780*/  IADD3 R4, PT, PT, R19, R7, RZ ;  /* 0x0000000713047210 */ /* 0x000fe20007ffe0ff */
[----:B------:R-:W-:-:S05]  /*1790*/  IMAD R5, R9, R5, R0 ;  /* 0x0000000509057224 */ /* 0x000fca00078e0200 */
[----:B------:R-:W-:-:S07]  /*17a0*/  IADD3 R0, PT, PT, R13, R5, RZ ;  /* 0x000000050d007210 */ /* 0x000fce0007ffe0ff */
.L_x_1454:
[----:B------:R-:W-:Y:S01]  /*17b0*/  UISETP.NE.AND UP0, UPT, UR16, -0x1, UPT ;  /* 0xffffffff1000788c */ /* 0x000fe2000bf05270 */
[----:B------:R-:W1:Y:S01]  /*17c0*/  S2R R11, SR_CTAID.X ;  /* 0x00000000000b7919 */ /* 0x000e620000002500 */
[C---:B------:R-:W-:Y:S01]  /*17d0*/  IMAD.SHL.U32 R195, R3.reuse, 0x8, RZ ;  /* 0x0000000803c37824 */ /* 0x040fe200078e00ff */
[----:B------:R-:W2:Y:S01]  /*17e0*/  LDCU.64 UR14, c[0x0][0x388] ;  /* 0x00007100ff0e77ac */ /* 0x000ea20008000a00 */
[----:B------:R-:W-:Y:S01]  /*17f0*/  SHF.R.U32.HI R14, RZ, 0x2, R3 ;  /* 0x00000002ff0e7819 */ /* 0x000fe20000011603 */
[----:B------:R-:W-:Y:S01]  /*1800*/  IMAD.MOV.U32 R15, RZ, RZ, RZ ;  /* 0x000000ffff0f7224 */ /* 0x000fe200078e00ff */
[----:B------:R-:W-:Y:S01]  /*1810*/  LOP3.LUT R216, R3, 0x18, RZ, 0xc0, !PT ;  /* 0x0000001803d87812 */ /* 0x000fe200078ec0ff */
[----:B------:R-:W-:Y:S01]  /*1820*/  UIADD3 UR26, UPT, UPT, -UR23, UR20, URZ ;  /* 0x00000014171a7290 */ /* 0x000fe2000fffe1ff */
[C---:B------:R-:W-:Y:S01]  /*1830*/  LOP3.LUT R212, R195.reuse, 0x18, RZ, 0xc0, !PT ;  /* 0x00000018c3d47812 */ /* 0x040fe200078ec0ff */
[----:B------:R-:W-:Y:S01]  /*1840*/  BSSY.RECONVERGENT B0, `(.L_x_1459) ;  /* 0x0000039000007945 */ /* 0x000fe20003800200 */
[----:B------:R-:W-:Y:S01]  /*1850*/  LOP3.LUT R223, R195, 0xd8, RZ, 0xc0, !PT ;  /* 0x000000d8c3df7812 */ /* 0x000fe200078ec0ff */
[----:B------:R-:W3:Y:S01]  /*1860*/  @!UP0 LDCU.64 UR4, c[0x0][0x398] ;  /* 0x00007300ff0487ac */ /* 0x000ee20008000a00 */
[----:B------:R-:W-:-:S02]  /*1870*/  IADD3 R12, P1, PT, R212, R12, RZ ;  /* 0x0000000cd40c7210 */ /* 0x000fc40007f3e0ff */
[----:B------:R-:W-:Y:S01]  /*1880*/  IADD3 R18, P0, PT, R212, R18, RZ ;  /* 0x00000012d4127210 */ /* 0x000fe20007f1e0ff */
[----:B------:R-:W4:Y:S01]  /*1890*/  @UP0 LDCU.64 UR6, c[0x0][0x3b0] ;  /* 0x00007600ff0607ac */ /* 0x000f220008000a00 */
[C---:B------:R-:W-:Y:S01]  /*18a0*/  ISETP.GE.AND P2, PT, R14.reuse, UR26, PT ;  /* 0x0000001a0e007c0c */ /* 0x040fe2000bf46270 */
[----:B------:R-:W-:Y:S01]  /*18b0*/  IMAD.X R13, RZ, RZ, R0, P1 ;  /* 0x000000ffff0d7224 */ /* 0x000fe200008e0600 */
[----:B------:R-:W-:Y:S01]  /*18c0*/  LOP3.LUT R6, R195, 0x1f20, RZ, 0xc0, !PT ;  /* 0x00001f20c3067812 */ /* 0x000fe200078ec0ff */
[----:B------:R-:W-:Y:S01]  /*18d0*/  IMAD.X R19, RZ, RZ, R4, P0 ;  /* 0x000000ffff137224 */ /* 0x000fe200000e0604 */
[----:B------:R-:W-:Y:S01]  /*18e0*/  LOP3.LUT R223, R223, R216, RZ, 0x3c, !PT ;  /* 0x000000d8dfdf7212 */ /* 0x000fe200078e3cff */
[----:B------:R-:W-:-:S03]  /*18f0*/  IMAD.WIDE.U32 R12, R14, UR10, R12 ;  /* 0x0000000a0e0c7c25 */ /* 0x000fc6000f8e000c */
[----:B------:R-:W-:Y:S01]  /*1900*/  LOP3.LUT R223, R6, R223, RZ, 0xfc, !PT ;  /* 0x000000df06df7212 */ /* 0x000fe200078efcff */
[----:B------:R-:W-:Y:S01]  /*1910*/  IMAD.WIDE.U32 R4, R14, UR8, R18 ;  /* 0x000000080e047c25 */ /* 0x000fe2000f8e0012 */
[----:B--2---:R-:W-:Y:S01]  /*1920*/  LEA R214, P1, R12, UR14, 0x1 ;  /* 0x0000000e0cd67c11 */ /* 0x004fe2000f8208ff */
[----:B---3--:R-:W-:Y:S02]  /*1930*/  @!UP0 UIMAD.WIDE.U32 UR28, UR21, UR4, URZ ;  /* 0x00000004151c82a5 */ /* 0x008fe4000f8e00ff */
[C---:B------:R-:W-:Y:S02]  /*1940*/  IMAD R213, R14.reuse, UR11, R13 ;  /* 0x0000000b0ed57c24 */ /* 0x040fe4000f8e020d */
[----:B------:R-:W-:Y:S01]  /*1950*/  IMAD R221, R14, UR9, R5 ;  /* 0x000000090edd7c24 */ /* 0x000fe2000f8e0205 */
[----:B------:R-:W-:Y:S01]  /*1960*/  @!UP0 UIMAD UR27, UR21, UR5, UR29 ;  /* 0x00000005151b82a4 */ /* 0x000fe2000f8e021d */
[----:B-1----:R-:W-:Y:S01]  /*1970*/  IMAD.WIDE.U32 R10, R11, 0x40, R14 ;  /* 0x000000400b0a7825 */ /* 0x002fe200078e000e */
[----:B----4-:R-:W-:Y:S01]  /*1980*/  @UP0 UIMAD.WIDE.U32 UR30, UR16, UR6, URZ ;  /* 0x00000006101e02a5 */ /* 0x010fe2000f8e00ff */
[----:B------:R-:W-:Y:S01]  /*1990*/  LEA.HI.X R213, R12, UR15, R213, 0x1, P1 ;  /* 0x0000000f0cd57c11 */ /* 0x000fe200088f0cd5 */
[----:B------:R-:W1:Y:S02]  /*19a0*/  LDCU.64 UR4, c[0x0][0x3c8] ;  /* 0x00007900ff0477ac */ /* 0x000e640008000a00 */
[----:B------:R-:W2:Y:S01]  /*19b0*/  S2UR UR29, SR_CgaCtaId ;  /* 0x00000000001d79c3 */ /* 0x000ea20000008800 */
[----:B------:R-:W-:Y:S01]  /*19c0*/  @UP0 UIMAD UR27, UR16, UR7, UR31 ;  /* 0x00000007101b02a4 */ /* 0x000fe2000f8e021f */
[----:B------:R-:W3:Y:S01]  /*19d0*/  LDCU.64 UR6, c[0x0][0x390] ;  /* 0x00007200ff0677ac */ /* 0x000ee20008000a00 */
[----:B------:R-:W-:Y:S01]  /*19e0*/  @UP0 UMOV UR28, UR30 ;  /* 0x0000001e001c0c82 */ /* 0x000fe20008000000 */
[----:B------:R-:W-:Y:S01]  /*19f0*/  UMOV UR31, 0x400 ;  /* 0x00000400001f7882 */ /* 0x000fe20000000000 */
[----:B------:R-:W-:-:S05]  /*1a00*/  IADD3 R16, P0, PT, R212, UR28, RZ ;  /* 0x0000001cd4107c10 */ /* 0x000fca000ff1e0ff */
[----:B------:R-:W-:Y:S02]  /*1a10*/  IMAD.X R17, RZ, RZ, UR27, P0 ;  /* 0x0000001bff117e24 */ /* 0x000fe400080e06ff */
[----:B-1----:R-:W-:Y:S02]  /*1a20*/  IMAD.U32 R6, RZ, RZ, UR4 ;  /* 0x00000004ff067e24 */ /* 0x002fe4000f8e00ff */
[----:B------:R-:W-:Y:S02]  /*1a30*/  IMAD.U32 R9, RZ, RZ, UR5 ;  /* 0x00000005ff097e24 */ /* 0x000fe4000f8e00ff */
[----:B------:R-:W-:Y:S01]  /*1a40*/  IMAD.WIDE.U32 R6, R6, UR22, R16 ;  /* 0x0000001606067c25 */ /* 0x000fe2000f8e0010 */
[----:B---3--:R-:W-:Y:S01]  /*1a50*/  LEA R220, P0, R4, UR6, 0x1 ;  /* 0x0000000604dc7c11 */ /* 0x008fe2000f8008ff */
[----:B--2---:R-:W-:-:S03]  /*1a60*/  ULEA UR5, UR29, UR31, 0x18 ;  /* 0x0000001f1d057291 */ /* 0x004fc6000f8ec0ff */
[----:B------:R-:W-:Y:S01]  /*1a70*/  LEA.HI.X R221, R4, UR7, R221, 0x1, P0 ;  /* 0x0000000704dd7c11 */ /* 0x000fe200080f0cdd */
[----:B------:R-:W-:Y:S02]  /*1a80*/  IMAD R9, R9, UR22, R7 ;  /* 0x0000001609097c24 */ /* 0x000fe4000f8e0207 */
[----:B------:R-:W-:Y:S01]  /*1a90*/  LEA R223, R223, UR5, 0x1 ;  /* 0x00000005dfdf7c11 */ /* 0x000fe2000f8e08ff */
        /* <DEDUP_REMOVED lines=18> */
.L_x_1461:
[----:B------:R2:W-:Y:S02]  /*1bc0*/  STS.128 [R223], RZ ;  /* 0x000000ffdf007388 */ /* 0x0005e40000000c00 */
.L_x_1460:
[----:B------:R-:W-:Y:S05]  /*1bd0*/  BSYNC.RECONVERGENT B0 ;  /* 0x0000000000007941 */ /* 0x000fea0003800200 */
.L_x_1459:
[----:B------:R-:W-:Y:S01]  /*1be0*/  IADD3 R4, PT, PT, R14, 0x20, RZ ;  /* 0x000000200e047810 */ /* 0x000fe20007ffe0ff */
[----:B------:R-:W-:Y:S03]  /*1bf0*/  BSSY.RECONVERGENT B0, `(.L_x_1462) ;  /* 0x0000016000007945 */ /* 0x000fe60003800200 */
[----:B------:R-:W-:-:S13]  /*1c00*/  ISETP.GE.AND P0, PT, R4, UR26, PT ;  /* 0x0000001a04007c0c */ /* 0x000fda000bf06270 */
[----:B------:R-:W-:Y:S05]  /*1c10*/  @P0 BRA `(.L_x_1463) ;  /* 0x00000000004c0947 */ /* 0x000fea0003800000 */
[----:B------:R-:W3:Y:S02]  /*1c20*/  LDCU UR4, c[0x0][0x440] ;  /* 0x00008800ff0477ac */ /* 0x000ee40008000800 */
[----:B---3--:R-:W-:-:S13]  /*1c30*/  ISETP.GE.AND P0, PT, R212, UR4, PT ;  /* 0x00000004d4007c0c */ /* 0x008fda000bf06270 */
[----:B------:R3:W-:Y:S01]  /*1c40*/  @P0 STS.128 [R223+0x800], RZ ;  /* 0x000800ffdf000388 */ /* 0x0007e20000000c00 */
[----:B------:R-:W-:Y:S05]  /*1c50*/  @P0 BRA `(.L_x_1463) ;  /* 0x00000000003c0947 */ /* 0x000fea0003800000 */
[----:B------:R-:W4:Y:S01]  /*1c60*/  LDCU.64 UR14, c[0x0][0x3b0] ;  /* 0x00007600ff0e77ac */ /* 0x000f220008000a00 */
[----:B------:R-:W-:Y:S02]  /*1c70*/  IADD3 R5, P0, PT, R10, 0x20, RZ ;  /* 0x000000200a057810 */ /* 0x000fe40007f1e0ff */
[----:B------:R-:W-:Y:S01]  /*1c80*/  MOV R7, R9 ;  /* 0x0000000900077202 */ /* 0x000fe20000000f00 */
[----:B------:R-:W5:Y:S01]  /*1c90*/  LDCU.64 UR6, c[0x0][0x380] ;  /* 0x00007000ff0677ac */ /* 0x000f620008000a00 */
[----:B------:R-:W-:-:S05]  /*1ca0*/  IADD3.X R0, PT, PT, RZ, R11, RZ, P0, !PT ;  /* 0x0000000bff007210 */ /* 0x000fca00007fe4ff */
        /* <DEDUP_REMOVED lines=10> */
.L_x_1463:
[----:B------:R-:W-:Y:S05]  /*1d50*/  BSYNC.RECONVERGENT B0 ;  /* 0x0000000000007941 */ /* 0x000fea0003800200 */
.L_x_1462:
[----:B------:R-:W-:Y:S01]  /*1d60*/  UIMAD UR4, UR17, -0x100, UR19 ;  /* 0xffffff00110478a4 */ /* 0x000fe2000f8e0213 */
[----:B------:R-:W-:Y:S01]  /*1d70*/  BSSY.RECONVERGENT B0, `(.L_x_1464) ;  /* 0x0000010000007945 */ /* 0x000fe20003800200 */
[----:B------:R-:W-:Y:S02]  /*1d80*/  USHF.L.U64.HI UR7, UR10, 0x5, UR11 ;  /* 0x000000050a077899 */ /* 0x000fe4000801020b */
[----:B------:R-:W-:Y:S02]  /*1d90*/  UIADD3 UR4, UPT, UPT, UR4, 0x100, URZ ;  /* 0x0000010004047890 */ /* 0x000fe4000fffe0ff */
[----:B------:R-:W-:-:S04]  /*1da0*/  USHF.L.U32 UR14, UR10, 0x5, URZ ;  /* 0x000000050a0e7899 */ /* 0x000fc800080006ff */
[----:B------:R-:W-:-:S13]  /*1db0*/  ISETP.GE.AND P6, PT, R14, UR4, PT ;  /* 0x000000040e007c0c */ /* 0x000fda000bfc6270 */
[----:B------:R-:W-:Y:S05]  /*1dc0*/  @P6 BRA `(.L_x_1465) ;  /* 0x0000000000286947 */ /* 0x000fea0003800000 */
[----:B------:R-:W5:Y:S02]  /*1dd0*/  LDCU UR6, c[0x0][0x440] ;  /* 0x00008800ff0677ac */ /* 0x000f640008000800 */
[----:B-----5:R-:W-:-:S13]  /*1de0*/  ISETP.GE.AND P0, PT, R212, UR6, PT ;  /* 0x00000006d4007c0c */ /* 0x020fda000bf06270 */
[----:B------:R-:W-:Y:S05]  /*1df0*/  @P0 BRA `(.L_x_1466) ;  /* 0x0000000000180947 */ /* 0x000fea0003800000 */
[----:B------:R-:W-:-:S05]  /*1e00*/  MOV R215, R213 ;  /* 0x000000d500d77202 */ /* 0x000fca0000000f00 */
[----:B------:R-:W-:Y:S01]  /*1e10*/  @!PT LDS RZ, [RZ] ;  /* 0x00000000fffff984 */ /* 0x000fe20000000800 */
[----:B------:R-:W-:Y:S01]  /*1e20*/  @!PT LDS RZ, [RZ] ;  /* 0x00000000fffff984 */ /* 0x000fe20000000800 */
[----:B------:R-:W-:Y:S01]  /*1e30*/  @!PT LDS RZ, [RZ] ;  /* 0x00000000fffff984 */ /* 0x000fe20000000800 */
[----:B------:R1:W-:Y:S01]  /*1e40*/  LDGSTS.E.BYPASS.LTC128B.128 [R223+0x1000], desc[UR24][R214.64] ;  /* 0x01000000d6df7fae */ /* 0x0003e2000b981a18 */
[----:B------:R-:W-:Y:S05]  /*1e50*/  BRA `(.L_x_1465) ;  /* 0x0000000000047947 */ /* 0x000fea0003800000 */
.L_x_1466:
[----:B------:R1:W-:Y:S02]  /*1e60*/  STS.128 [R223+0x1000], RZ ;  /* 0x001000ffdf007388 */ /* 0x0003e40000000c00 */
.L_x_1465:
[----:B------:R-:W-:Y:S05]  /*1e70*/  BSYNC.RECONVERGENT B0 ;  /* 0x0000000000007941 */ /* 0x000fea0003800200 */
.L_x_1464:
[----:B------:R-:W-:Y:S01]  /*1e80*/  ISETP.GE.AND P1, PT, R4, UR4, PT ;  /* 0x0000000404007c0c */ /* 0x000fe2000bf26270 */
[----:B------:R-:W-:Y:S01]  /*1e90*/  IMAD.U32 R5, RZ, RZ, UR14 ;  /* 0x0000000eff057e24 */ /* 0x000fe2000f8e00ff */
[----:B------:R-:W-:Y:S01]  /*1ea0*/  BSSY.RECONVERGENT B0, `(.L_x_1467) ;  /* 0x0000018000007945 */ /* 0x000fe20003800200 */
[----:B------:R-:W-:Y:S02]  /*1eb0*/  IMAD.U32 R0, RZ, RZ, UR7 ;  /* 0x00000007ff007e24 */ /* 0x000fe4000f8e00ff */
[C---:B------:R-:W-:Y:S01]  /*1ec0*/  VIADD R10, R14.reuse, 0x40 ;  /* 0x000000400e0a7836 */ /* 0x040fe20000000000 */
[C---:B------:R-:W-:Y:S01]  /*1ed0*/  LEA R16, P0, R5.reuse, R214, 0x1 ;  /* 0x000000d605107211 */ /* 0x040fe200078008ff */
[C---:B----4-:R-:W-:Y:S02]  /*1ee0*/  VIADD R9, R14.reuse, 0x60 ;  /* 0x000000600e097836 */ /* 0x050fe40000000000 */
[C---:B------:R-:W-:Y:S01]  /*1ef0*/  VIADD R8, R14.reuse, 0x80 ;  /* 0x000000800e087836 */ /* 0x040fe20000000000 */
[----:B------:R-:W-:Y:S01]  /*1f00*/  LEA.HI.X R17, R5, R213, R0, 0x1, P0 ;  /* 0x000000d505117211 */ /* 0x000fe200000f0c00 */
[----:B------:R-:W-:Y:S01]  /*1f10*/  VIADD R7, R14, 0xa0 ;  /* 0x000000a00e077836 */ /* 0x000fe20000000000 */
[----:B------:R-:W-:Y:S01]  /*1f20*/  ISETP.GE.AND P0, PT, R10, UR4, PT ;  /* 0x000000040a007c0c */ /* 0x000fe2000bf06270 */
[C---:B------:R-:W-:Y:S01]  /*1f30*/  VIADD R6, R14.reuse, 0xc0 ;  /* 0x000000c00e067836 */ /* 0x040fe20000000000 */
[----:B------:R-:W-:Y:S01]  /*1f40*/  ISETP.GE.AND P5, PT, R9, UR4, PT ;  /* 0x0000000409007c0c */ /* 0x000fe2000bfa6270 */
[----:B------:R-:W-:Y:S01]  /*1f50*/  VIADD R5, R14, 0xe0 ;  /* 0x000000e00e057836 */ /* 0x000fe20000000000 */
[----:B------:R-:W-:-:S02]  /*1f60*/  ISETP.GE.AND P4, PT, R8, UR4, PT ;  /* 0x0000000408007c0c */ /* 0x000fc4000bf86270 */
[----:B------:R-:W-:Y:S02]  /*1f70*/  ISETP.GE.AND P3, PT, R7, UR4, PT ;  /* 0x0000000407007c0c */ /* 0x000fe4000bf66270 */
[----:B------:R-:W-:Y:S01]  /*1f80*/  ISETP.GE.AND P2, PT, R6, UR4, PT ;  /* 0x0000000406007c0c */ /* 0x000fe2000bf46270 */
[----:B------:R-:W-:-:S12]  /*1f90*/  @P1 BRA `(.L_x_1468) ;  /* 0x0000000000201947 */ /* 0x000fd80003800000 */
[----:B------:R-:W4:Y:S02]  /*1fa0*/  LDCU UR6, c[0x0][0x440] ;  /* 0x00008800ff0677ac */ /* 0x000f240008000800 */
[----:B----4-:R-:W-:-:S13]  /*1fb0*/  ISETP.GE.AND P1, PT, R212, UR6, PT ;  /* 0x00000006d4007c0c */ /* 0x010fda000bf26270 */
[----:B------:R4:W-:Y:S01]  /*1fc0*/  @P1 STS.128 [R223+0x1800], RZ ;  /* 0x001800ffdf001388 */ /* 0x0009e20000000c00 */
[----:B------:R-:W-:Y:S05]  /*1fd0*/  @P1 BRA `(.L_x_1468) ;  /* 0x0000000000101947 */ /* 0x000fea0003800000 */
[----:B------:R-:W-:Y:S01]  /*1fe0*/  @!PT LDS RZ, [RZ] ;  /* 0x00000000fffff984 */ /* 0x000fe20000000800 */
[----:B------:R-:W-:Y:S01]  /*1ff0*/  @!PT LDS RZ, [RZ] ;  /* 0x00000000fffff984 */ /* 0x000fe20000000800 */
[----:B------:R-:W-:Y:S01]  /*2000*/  @!PT LDS RZ, [RZ] ;  /* 0x00000000fffff984 */ /* 0x000fe20000000800 */
[----:B------:R1:W-:Y:S02]  /*2010*/  LDGSTS.E.BYPASS.LTC128B.128 [R223+0x1800], desc[UR24][R16.64] ;  /* 0x0180000010df7fae */ /* 0x0003e4000b981a18 */
.L_x_1468:
[----:B------:R-:W-:Y:S05]  /*2020*/  BSYNC.RECONVERGENT B0 ;  /* 0x0000000000007941 */ /* 0x000fea0003800200 */
.L_x_1467:
[----:B------:R-:W-:Y:S01]  /*2030*/  BSSY.RECONVERGENT B0, `(.L_x_1469) ;  /* 0x0000010000007945 */ /* 0x000fe20003800200 */
[----:B------:R-:W-:-:S03]  /*2040*/  ISETP.GE.AND P1, PT, R5, UR4, PT ;  /* 0x0000000405007c0c */ /* 0x000fc6000bf26270 */
[----:B------:R-:W-:Y:S10]  /*2050*/  @P0 BRA `(.L_x_1470) ;  /* 0x0000000000340947 */ /* 0x000ff40003800000 */
[----:B------:R-:W5:Y:S02]  /*2060*/  LDCU UR6, c[0x0][0x440] ;  /* 0x00008800ff0677ac */ /* 0x000f640008000800 */
[----:B-----5:R-:W-:-:S13]  /*2070*/  ISETP.GE.AND P0, PT, R212, UR6, PT ;  /* 0x00000006d4007c0c */ /* 0x020fda000bf06270 */
[----:B------:R1:W-:Y:S01]  /*2080*/  @P0 STS.128 [R223+0x2000], RZ ;  /* 0x002000ffdf000388 */ /* 0x0003e20000000c00 */
[----:B------:R-:W-:Y:S05]  /*2090*/  @P0 BRA `(.L_x_1470) ;  /* 0x0000000000240947 */ /* 0x000fea0003800000 */
[----:B-1----:R-:W-:Y:S01]  /*20a0*/  IMAD.U32 R13, RZ, RZ, UR10 ;  /* 0x0000000aff0d7e24 */ /* 0x002fe2000f8e00ff */
[----:B------:R-:W-:Y:S01]  /*20b0*/  MOV R0, UR10 ;  /* 0x0000000a00007c02 */ /* 0x000fe20008000f00 */
[----:B------:R-:W-:-:S03]  /*20c0*/  IMAD.U32 R11, RZ, RZ, UR11 ;  /* 0x0000000bff0b7e24 */ /* 0x000fc6000f8e00ff */
[----:B------:R-:W-:-:S04]  /*20d0*/  LEA R12, P0, R13, R16, 0x6 ;  /* 0x000000100d0c7211 */ /* 0x000fc800078030ff */
[----:B------:R-:W-:-:S05]  /*20e0*/  LEA.HI.X R13, R0, R17, R11, 0x6, P0 ;  /* 0x00000011000d7211 */ /* 0x000fca00000f340b */
[----:B------:R-:W-:Y:S01]  /*20f0*/  @!PT LDS RZ, [RZ] ;  /* 0x00000000fffff984 */ /* 0x000fe20000000800 */
[----:B------:R-:W-:Y:S01]  /*2100*/  @!PT LDS RZ, [RZ] ;  /* 0x00000000fffff984 */ /* 0x000fe20000000800 */
[----:B------:R-:W-:Y:S01]  /*2110*/  @!PT LDS RZ, [RZ] ;  /* 0x00000000fffff984 */ /* 0x000fe20000000800 */
[----:B------:R1:W-:Y:S04]  /*2120*/  LDGSTS.E.BYPASS.LTC128B.128 [R223+0x2000], desc[UR24][R12.64] ;  /* 0x020000000cdf7fae */ /* 0x0003e8000b981a18 */
.L_x_1470:
[----:B------:R-:W-:Y:S05]  /*2130*/  BSYNC.RECONVERGENT B0 ;  /* 0x0000000000007941 */ /* 0x000fea0003800200 */
.L_x_1469:
[----:B------:R-:W-:Y:S04]  /*2140*/  BSSY.RECONVERGENT B0, `(.L_x_1471) ;  /* 0x000000f000007945 */ /* 0x000fe80003800200 */
[----:B------:R-:W-:Y:S05]  /*2150*/  @P5 BRA `(.L_x_1472) ;  /* 0x0000000000345947 */ /* 0x000fea0003800000 */
        /* <DEDUP_REMOVED lines=13> */
.L_x_1472:
[----:B------:R-:W-:Y:S05]  /*2230*/  BSYNC.RECONVERGENT B0 ;  /* 0x0000000000007941 */ /* 0x000fea0003800200 */
.L_x_1471:
[----:B------:R-:W-:Y:S04]  /*2240*/  BSSY.RECONVERGENT B0, `(.L_x_1473) ;  /* 0x0000010000007945 */ /* 0x000fe80003800200 */
[----:B------:R-:W-:Y:S05]  /*2250*/  @P4 BRA `(.L_x_1474) ;  /* 0x0000000000384947 */ /* 0x000fea0003800000 */
[----:B------:R-:W5:Y:S02]  /*2260*/  LDCU UR6, c[0x0][0x440] ;  /* 0x00008800ff0677ac */ /* 0x000f640008000800 */
[----:B-----5:R-:W-:-:S13]  /*2270*/  ISETP.GE.AND P0, PT, R212, UR6, PT ;  /* 0x00000006d4007c0c */ /* 0x020fda000bf06270 */
[----:B------:R1:W-:Y:S01]  /*2280*/  @P0 STS.128 [R223+0x3000], RZ ;  /* 0x003000ffdf000388 */ /* 0x0003e20000000c00 */
[----:B------:R-:W-:Y:S05]  /*2290*/  @P0 BRA `(.L_x_1474) ;  /* 0x0000000000280947 */ /* 0x000fea0003800000 */
[----:B------:R-:W-:Y:S01]  /*22a0*/  MOV R0, UR10 ;  /* 0x0000000a00007c02 */ /* 0x000fe20008000f00 */
[----:B------:R-:W-:Y:S01]  /*22b0*/  UIMAD UR6, UR11, 0xc0, URZ ;  /* 0x000000c00b0678a4 */ /* 0x000fe2000f8e02ff */
[----:B-1----:R-:W-:Y:S02]  /*22c0*/  MOV R12, R16 ;  /* 0x00000010000c7202 */ /* 0x002fe40000000f00 */
[----:B------:R-:W-:-:S03]  /*22d0*/  MOV R13, R17 ;  /* 0x00000011000d7202 */ /* 0x000fc60000000f00 */
[----:B------:R-:W-:-:S05]  /*22e0*/  IMAD.WIDE.U32 R12, R0, 0xc0, R12 ;  /* 0x000000c0000c7825 */ /* 0x000fca00078e000c */
[----:B------:R-:W-:-:S05]  /*22f0*/  IADD3 R13, PT, PT, R13, UR6, RZ ;  /* 0x000000060d0d7c10 */ /* 0x000fca000fffe0ff */
[----:B------:R-:W-:Y:S01]  /*2300*/  @!PT LDS RZ, [RZ] ;  /* 0x00000000fffff984 */ /* 0x000fe20000000800 */
[----:B------:R-:W-:Y:S01]  /*2310*/  @!PT LDS RZ, [RZ] ;  /* 0x00000000fffff984 */ /* 0x000fe20000000800 */
[----:B------:R-:W-:Y:S01]  /*2320*/  @!PT LDS RZ, [RZ] ;  /* 0x00000000fffff984 */ /* 0x000fe20000000800 */
[----:B------:R1:W-:Y:S02]  /*2330*/  LDGSTS.E.BYPASS.LTC128B.128 [R223+0x3000], desc[UR24][R12.64] ;  /* 0x030000000cdf7fae */ /* 0x0003e4000b981a18 */
.L_x_1474:
[----:B------:R-:W-:Y:S05]  /*2340*/  BSYNC.RECONVERGENT B0 ;  /* 0x0000000000007941 */ /* 0x000fea0003800200 */
.L_x_1473:
        /* <DEDUP_REMOVED lines=15> */
.L_x_1476:
[----:B------:R-:W-:Y:S05]  /*2440*/  BSYNC.RECONVERGENT B0 ;  /* 0x0000000000007941 */ /* 0x000fea0003800200 */
.L_x_1475:
        /* <DEDUP_REMOVED lines=16> */
.L_x_1478:
[----:B------:R-:W-:Y:S05]  /*2550*/  BSYNC.RECONVERGENT B0 ;  /* 0x0000000000007941 */ /* 0x000fea0003800200 */
.L_x_1477:
[----:B------:R-:W-:Y:S04]  /*2560*/  BSSY.RECONVERGENT B0, `(.L_x_1479) ;  /* 0x000000e000007945 */ /* 0x000fe80003800200 */
[----:B------:R-:W-:Y:S05]  /*2570*/  @P1 BRA `(.L_x_1480) ;  /* 0x0000000000301947 */ /* 0x000fea0003800000 */
[----:B------:R-:W5:Y:S02]  /*2580*/  LDCU UR6, c[0x0][0x440] ;  /* 0x00008800ff0677ac */ /* 0x000f640008000800 */
[----:B-----5:R-:W-:-:S13]  /*2590*/  ISETP.GE.AND P0, PT, R212, UR6, PT ;  /* 0x00000006d4007c0c */ /* 0x020fda000bf06270 */
[----:B------:R1:W-:Y:S01]  /*25a0*/  @P0 STS.128 [R223+0x4800], RZ ;  /* 0x004800ffdf000388 */ /* 0x0003e20000000c00 */
[----:B------:R-:W-:Y:S05]  /*25b0*/  @P0 BRA `(.L_x_1480) ;  /* 0x0000000000200947 */ /* 0x000fea0003800000 */
[----:B------:R-:W-:Y:S01]  /*25c0*/  MOV R0, UR10 ;  /* 0x0000000a00007c02 */ /* 0x000fe20008000f00 */
[----:B------:R-:W-:-:S04]  /*25d0*/  UIMAD UR6, UR11, 0x180, URZ ;  /* 0x000001800b0678a4 */ /* 0x000fc8000f8e02ff */
[----:B-1----:R-:W-:-:S05]  /*25e0*/  IMAD.WIDE.U32 R12, R0, 0x180, R16 ;  /* 0x00000180000c7825 */ /* 0x002fca00078e0010 */
[----:B------:R-:W-:-:S05]  /*25f0*/  IADD3 R13, PT, PT, R13, UR6, RZ ;  /* 0x000000060d0d7c10 */ /* 0x000fca000fffe0ff */
[----:B------:R-:W-:Y:S01]  /*2600*/  @!PT LDS RZ, [RZ] ;  /* 0x00000000fffff984 */ /* 0x000fe20000000800 */
[----:B------:R-:W-:Y:S01]  /*2610*/  @!PT LDS RZ, [RZ] ;  /* 0x00000000fffff984 */ /* 0x000fe20000000800 */
[----:B------:R-:W-:Y:S01]  /*2620*/  @!PT LDS RZ, [RZ] ;  /* 0x00000000fffff984 */ /* 0x000fe20000000800 */
[----:B------:R1:W-:Y:S02]  /*2630*/  LDGSTS.E.BYPASS.LTC128B.128 [R223+0x4800], desc[UR24][R12.64] ;  /* 0x048000000cdf7fae */ /* 0x0003e4000b981a18 */
.L_x_1480:
[----:B------:R-:W-:Y:S05]  /*2640*/  BSYNC.RECONVERGENT B0 ;  /* 0x0000000000007941 */ /* 0x000fea0003800200 */
.L_x_1479:
[----:B------:R-:W5:Y:S01]  /*2650*/  LDCU.64 UR14, c[0x0][0x540] ;  /* 0x0000a800ff0e77ac */ /* 0x000f620008000a00 */
[----:B------:R-:W0:Y:S01]  /*2660*/  LDGDEPBAR ;  /* 0x00000000000079af */ /* 0x000e220000000000 */
[----:B------:R-:W2:Y:S01]  /*2670*/  LDCU.64 UR6, c[0x0][0x538] ;  /* 0x0000a700ff0677ac */ /* 0x000ea20008000a00 */
[----:B------:R-:W-:Y:S01]  /*2680*/  UMOV UR28, UR22 ;  /* 0x00000016001c7c82 */ /* 0x000fe20008000000 */
[----:B------:R-:W-:Y:S02]  /*2690*/  UMOV UR29, URZ ;  /* 0x000000ff001d7c82 */ /* 0x000fe40008000000 */
[----:B-----5:R-:W-:-:S04]  /*26a0*/  UIMAD.WIDE.U32 UR28, UR21, UR14, UR28 ;  /* 0x0000000e151c72a5 */ /* 0x020fc8000f8e001c */
[----:B------:R-:W-:Y:S02]  /*26b0*/  UIMAD UR15, UR21, UR15, UR29 ;  /* 0x0000000f150f72a4 */ /* 0x000fe4000f8e021d */
[----:B--2---:R-:W-:Y:S01]  /*26c0*/  ULEA UR6, UP0, UR28, UR6, 0x2 ;  /* 0x000000061c067291 */ /* 0x004fe2000f8010ff */
[----:B------:R-:W-:Y:S01]  /*26d0*/  SHF.R.U32.HI R190, RZ, 0x1, R3 ;  /* 0x00000001ffbe7819 */ /* 0x000fe20000011603 */
[----:B------:R-:W-:Y:S01]  /*26e0*/  IMAD.U32 R11, RZ, RZ, UR23 ;  /* 0x00000017ff0b7e24 */ /* 0x000fe2000f8e00ff */
[----:B------:R-:W-:Y:S01]  /*26f0*/  LOP3.LUT R14, R14, 0x7, RZ, 0xc0, !PT ;  /* 0x000000070e0e7812 */ /* 0x000fe200078ec0ff */
[----:B------:R-:W-:Y:S01]  /*2700*/  ULEA.HI.X UR7, UR28, UR7, UR15, 0x2, UP0 ;  /* 0x000000071c077291 */ /* 0x000fe200080f140f */
[----:B------:R-:W-:Y:S01]  /*2710*/  IMAD.U32 R192, RZ, RZ, UR18 ;  /* 0x00000012ffc07e24 */ /* 0x000fe2000f8e00ff */
[----:B------:R-:W-:-:S04]  /*2720*/  DEPBAR.LE SB0, 0x0 ;  /* 0x000080000000791a */ /* 0x000fc80000000000 */
[----:B-1----:R-:W-:Y:S01]  /*2730*/  IMAD.U32 R16, RZ, RZ, UR6 ;  /* 0x00000006ff107e24 */ /* 0x002fe2000f8e00ff */
[----:B------:R-:W1:Y:S01]  /*2740*/  LDCU UR6, c[0x0][0x458] ;  /* 0x00008b00ff0677ac */ /* 0x000e620008000800 */
[----:B------:R-:W-:-:S05]  /*2750*/  IMAD.U32 R17, RZ, RZ, UR7 ;  /* 0x00000007ff117e24 */ /* 0x000fca000f8e00ff */
[----:B------:R-:W2:Y:S01]  /*2760*/  LDG.E R13, desc[UR24][R16.64] ;  /* 0x00000018100d7981 */ /* 0x000ea2000c1e1900 */
[----:B------:R-:W-:Y:S01]  /*2770*/  LOP3.LUT R12, R190, 0x1f0, RZ, 0xc0, !PT ;  /* 0x000001f0be0c7812 */ /* 0x000fe200078ec0ff */
[----:B------:R-:W-:Y:S01]  /*2780*/  USHF.L.U64.HI UR7, UR8, 0x5, UR9 ;  /* 0x0000000508077899 */ /* 0x000fe20008010209 */
[----:B------:R-:W-:Y:S01]  /*2790*/  BSSY.RECONVERGENT B0, `(.L_x_1481) ;  /* 0x0000015000007945 */ /* 0x000fe20003800200 */
[----:B------:R-:W-:Y:S01]  /*27a0*/  USHF.L.U32 UR14, UR8, 0x5, URZ ;  /* 0x00000005080e7899 */ /* 0x000fe200080006ff */
[----:B------:R-:W-:-:S04]  /*27b0*/  IADD3 R11, PT, PT, R12, 0x1, R11 ;  /* 0x000000010c0b7810 */ /* 0x000fc80007ffe00b */
[----:B------:R-:W-:Y:S01]  /*27c0*/  IADD3 R11, PT, PT, R11, -UR20, R14 ;  /* 0x800000140b0b7c10 */ /* 0x000fe2000fffe00e */
[----:B-1----:R-:W2:Y:S03]  /*27d0*/  MUFU.RCP R0, UR6 ;  /* 0x0000000600007d08 */ /* 0x002ea60008001000 */
[----:B------:R-:W-:Y:S01]  /*27e0*/  IADD3 R192, PT, PT, R11, UR19, R192 ;  /* 0x000000130bc07c10 */ /* 0x000fe2000fffe0c0 */
[----:B------:R-:W-:Y:S01]  /*27f0*/  BAR.SYNC.DEFER_BLOCKING 0x0 ;  /* 0x0000000000007b1d */ /* 0x000fe20000010000 */
[----:B--2---:R-:W-:-:S05]  /*2800*/  FMUL.FTZ R0, R13, R0 ;  /* 0x000000000d007220 */ /* 0x004fca0000410000 */
[----:B------:R-:W-:Y:S01]  /*2810*/  R2UR UR6, R0 ;  /* 0x00000000000672ca */ /* 0x000fe200000e0000 */
[----:B------:R-:W-:-:S14]  /*2820*/  @P6 BRA `(.L_x_1482) ;  /* 0x0000000000286947 */ /* 0x000fdc0003800000 */
        /* <DEDUP_REMOVED lines=8> */
.L_x_1483:
[----:B------:R1:W-:Y:S01]  /*28b0*/  STS.128 [R223+0x5000], RZ ;  /* 0x005000ffdf007388 */ /* 0x0003e20000000c00 */
[----:B------:R-:W-:Y:S05]  /*28c0*/  BRA `(.L_x_1484) ;  /* 0x0000000000047947 */ /* 0x000fea0003800000 */
.L_x_1482:
[----:B------:R1:W-:Y:S02]  /*28d0*/  STS.128 [R223+0x5000], RZ ;  /* 0x005000ffdf007388 */ /* 0x0003e40000000c00 */
.L_x_1484:
[----:B------:R-:W-:Y:S05]  /*28e0*/  BSYNC.RECONVERGENT B0 ;  /* 0x0000000000007941 */ /* 0x000fea0003800200 */
.L_x_1481:
[----:B------:R-:W-:Y:S01]  /*28f0*/  ISETP.GE.AND P0, PT, R4, UR4, PT ;  /* 0x0000000404007c0c */ /* 0x000fe2000bf06270 */
[----:B------:R-:W-:Y:S01]  /*2900*/  IMAD.SHL.U32 R4, R3, 0x20, RZ ;  /* 0x0000002003047824 */ /* 0x000fe200078e00ff */
[----:B------:R-:W-:Y:S01]  /*2910*/  ISETP.GE.AND P3, PT, R7, UR4, PT ;  /* 0x0000000407007c0c */ /* 0x000fe2000bf66270 */
[----:B------:R-:W-:Y:S01]  /*2920*/  IMAD.U32 R7, RZ, RZ, UR14 ;  /* 0x0000000eff077e24 */ /* 0x000fe2000f8e00ff */
[----:B------:R-:W-:Y:S01]  /*2930*/  ISETP.GE.AND P6, PT, R10, UR4, PT ;  /* 0x000000040a007c0c */ /* 0x000fe2000bfc6270 */
[----:B------:R-:W-:Y:S01]  /*2940*/  IMAD.U32 R10, RZ, RZ, UR7 ;  /* 0x00000007ff0a7e24 */ /* 0x000fe2000f8e00ff */
[----:B------:R-:W-:Y:S01]  /*2950*/  ISETP.GE.AND P4, PT, R8, UR4, PT ;  /* 0x0000000408007c0c */ /* 0x000fe2000bf86270 */
[----:B------:R-:W-:Y:S01]  /*2960*/  IMAD.SHL.U32 R11, R3, 0x4, RZ ;  /* 0x00000004030b7824 */ /* 0x000fe200078e00ff */
[----:B------:R-:W-:Y:S01]  /*2970*/  LEA R8, P1, R7, R220, 0x1 ;  /* 0x000000dc07087211 */ /* 0x000fe200078208ff */
[----:B------:R-:W-:Y:S01]  /*2980*/  IMAD.SHL.U32 R0, R3, 0x10, RZ ;  /* 0x0000001003007824 */ /* 0x000fe200078e00ff */
[----:B------:R-:W-:Y:S01]  /*2990*/  LOP3.LUT R12, R4, 0xc0, RZ, 0xc0, !PT ;  /* 0x000000c0040c7812 */ /* 0x000fe200078ec0ff */
[----:B------:R-:W-:Y:S01]  /*29a0*/  BSSY.RECONVERGENT B0, `(.L_x_1485) ;  /* 0x0000018000007945 */ /* 0x000fe20003800200 */
[----:B------:R-:W-:Y:S01]  /*29b0*/  ISETP.GE.AND P5, PT, R9, UR4, PT ;  /* 0x0000000409007c0c */ /* 0x000fe2000bfa6270 */
[----:B------:R1:W-:Y:S01]  /*29c0*/  @P0 STS.128 [R223+0x5800], RZ ;  /* 0x005800ffdf000388 */ /* 0x0003e20000000c00 */
[----:B------:R-:W-:-:S02]  /*29d0*/  LEA.HI.X R9, R7, R221, R10, 0x1, P1 ;  /* 0x000000dd07097211 */ /* 0x000fc400008f0c0a */
[----:B------:R-:W-:Y:S02]  /*29e0*/  LOP3.LUT R7, R0, 0x100, RZ, 0xc0, !PT ;  /* 0x0000010000077812 */ /* 0x000fe400078ec0ff */
[----:B------:R-:W-:Y:S02]  /*29f0*/  LOP3.LUT R11, R12, 0x18, R11, 0xf8, !PT ;  /* 0x000000180c0b7812 */ /* 0x000fe400078ef80b */
[----:B------:R-:W-:Y:S02]  /*2a00*/  LOP3.LUT R191, R4, 0x120, RZ, 0xc0, !PT ;  /* 0x0000012004bf7812 */ /* 0x000fe400078ec0ff */
[----:B------:R-:W-:Y:S02]  /*2a10*/  LOP3.LUT R7, R7, 0x20, R4, 0xf8, !PT ;  /* 0x0000002007077812 */ /* 0x000fe400078ef804 */
[C---:B------:R-:W-:Y:S02]  /*2a20*/  LOP3.LUT R190, R11.reuse, 0x8, R190, 0x78, !PT ;  /* 0x000000080bbe7812 */ /* 0x040fe400078e78be */
[----:B------:R-:W-:-:S02]  /*2a30*/  LOP3.LUT R188, R11, 0x8, R3, 0x78, !PT ;  /* 0x000000080bbc7812 */ /* 0x000fc400078e7803 */
[----:B------:R-:W-:Y:S02]  /*2a40*/  LOP3.LUT R189, R191, 0x3e00, R0, 0xf8, !PT ;  /* 0x00003e00bfbd7812 */ /* 0x000fe400078ef800 */
[----:B------:R-:W-:Y:S02]  /*2a50*/  ISETP.GE.AND P2, PT, R6, UR4, PT ;  /* 0x0000000406007c0c */ /* 0x000fe4000bf46270 */
[----:B------:R-:W-:Y:S02]  /*2a60*/  ISETP.GE.AND P1, PT, R5, UR4, PT ;  /* 0x0000000405007c0c */ /* 0x000fe4000bf26270 */
[----:B------:R-:W-:Y:S02]  /*2a70*/  LOP3.LUT R188, R7, R188, RZ, 0xfc, !PT ;  /* 0x000000bc07bc7212 */ /* 0x000fe400078efcff */
[----:B------:R-:W-:Y:S01]  /*2a80*/  LOP3.LUT R189, R189, R190, RZ, 0xfc, !PT ;  /* 0x000000bebdbd7212 */ /* 0x000fe200078efcff */
[----:B-1----:R-:W-:Y:S08]  /*2a90*/  @P0 BRA `(.L_x_1486) ;  /* 0x0000000000200947 */ /* 0x002ff00003800000 */
        /* <DEDUP_REMOVED lines=8> */
.L_x_1486:
[----:B------:R-:W-:Y:S05]  /*2b20*/  BSYNC.RECONVERGENT B0 ;  /* 0x0000000000007941 */ /* 0x000fea0003800200 */
.L_x_1485:
        /* <DEDUP_REMOVED lines=9> */
[----:B------:R-:W-:Y:S01]  /*2bc0*/  IMAD.U32 R7, RZ, RZ, UR8 ;  /* 0x00000008ff077e24 */ /* 0x000fe2000f8e00ff */
        /* <DEDUP_REMOVED lines=8> */
.L_x_1488:
[----:B------:R-:W-:Y:S05]  /*2c50*/  BSYNC.RECONVERGENT B0 ;  /* 0x0000000000007941 */ /* 0x000fea0003800200 */
.L_x_1487:
[----:B------:R1:W-:Y:S01]  /*2c60*/  @P5 STS.128 [R223+0x6800], RZ ;  /* 0x006800ffdf005388 */ /* 0x0003e20000000c00 */
[----:B------:R-:W-:Y:S04]  /*2c70*/  BSSY.RECONVERGENT B0, `(.L_x_1489) ;  /* 0x000000f000007945 */ /* 0x000fe80003800200 */
[----:B------:R-:W-:Y:S05]  /*2c80*/  @P5 BRA `(.L_x_1490) ;  /* 0x0000000000345947 */ /* 0x000fea0003800000 */
[----:B------:R-:W5:Y:S02]  /*2c90*/  LDCU UR7, c[0x0][0x440] ;  /* 0x00008800ff0777ac */ /* 0x000f640008000800 */
[----:B-----5:R-:W-:-:S13]  /*2ca0*/  ISETP.GE.AND P0, PT, R212, UR7, PT ;  /* 0x00000007d4007c0c */ /* 0x020fda000bf06270 */
[----:B------:R1:W-:Y:S01]  /*2cb0*/  @P0 STS.128 [R223+0x6800], RZ ;  /* 0x006800ffdf000388 */ /* 0x0003e20000000c00 */
[----:B------:R-:W-:Y:S05]  /*2cc0*/  @P0 BRA `(.L_x_1490) ;  /* 0x0000000000240947 */ /* 0x000fea0003800000 */
[----:B------:R-:W-:Y:S01]  /*2cd0*/  IMAD.U32 R7, RZ, RZ, UR8 ;  /* 0x00000008ff077e24 */ /* 0x000fe2000f8e00ff */
[----:B------:R-:W-:Y:S01]  /*2ce0*/  MOV R0, UR8 ;  /* 0x0000000800007c02 */ /* 0x000fe20008000f00 */
[----:B-1----:R-:W-:-:S03]  /*2cf0*/  IMAD.U32 R5, RZ, RZ, UR9 ;  /* 0x00000009ff057e24 */ /* 0x002fc6000f8e00ff */
[----:B------:R-:W-:-:S04]  /*2d00*/  LEA R4, P0, R7, R8, 0x7 ;  /* 0x0000000807047211 */ /* 0x000fc800078038ff */
[----:B------:R-:W-:-:S05]  /*2d10*/  LEA.HI.X R5, R0, R9, R5, 0x7, P0 ;  /* 0x0000000900057211 */ /* 0x000fca00000f3c05 */
[----:B------:R-:W-:Y:S01]  /*2d20*/  @!PT LDS RZ, [RZ] ;  /* 0x00000000fffff984 */ /* 0x000fe20000000800 */
[----:B------:R-:W-:Y:S01]  /*2d30*/  @!PT LDS RZ, [RZ] ;  /* 0x00000000fffff984 */ /* 0x000fe20000000800 */
[----:B------:R-:W-:Y:S01]  /*2d40*/  @!PT LDS RZ, [RZ] ;  /* 0x00000000fffff984 */ /* 0x000fe20000000800 */
[----:B------:R1:W-:Y:S04]  /*2d50*/  LDGSTS.E.BYPASS.LTC128B.128 [R223+0x6800], desc[UR24][R4.64] ;  /* 0x0680000004df7fae */ /* 0x0003e8000b981a18 */
.L_x_1490:
[----:B------:R-:W-:Y:S05]  /*2d60*/  BSYNC.RECONVERGENT B0 ;  /* 0x0000000000007941 */ /* 0x000fea0003800200 */
.L_x_1489:
[----:B------:R1:W-:Y:S01]  /*2d70*/  @P4 STS.128 [R223+0x7000], RZ ;  /* 0x007000ffdf004388 */ /* 0x0003e20000000c00 */
        /* <DEDUP_REMOVED lines=16> */
.L_x_1492:
[----:B------:R-:W-:Y:S05]  /*2e80*/  BSYNC.RECONVERGENT B0 ;  /* 0x0000000000007941 */ /* 0x000fea0003800200 */
.L_x_1491:
        /* <DEDUP_REMOVED lines=16> */
.L_x_1494:
[----:B------:R-:W-:Y:S05]  /*2f90*/  BSYNC.RECONVERGENT B0 ;  /* 0x0000000000007941 */ /* 0x000fea0003800200 */
.L_x_1493:
        /* <DEDUP_REMOVED lines=17> */
.L_x_1496:
[----:B------:R-:W-:Y:S05]  /*30b0*/  BSYNC.RECONVERGENT B0 ;  /* 0x0000000000007941 */ /* 0x000fea0003800200 */
.L_x_1495:
        /* <DEDUP_REMOVED lines=15> */
.L_x_1498:
[----:B------:R-:W-:Y:S05]  /*31b0*/  BSYNC.RECONVERGENT B0 ;  /* 0x0000000000007941 */ /* 0x000fea0003800200 */
.L_x_1497:
[----:B------:R-:W-:Y:S01]  /*31c0*/  LDSM.16.M88.4 R28, [R189] ;  /* 0x00000000bd1c783b */ /* 0x000fe20000000200 */
[----:B------:R-:W-:Y:S01]  /*31d0*/  IMAD.MOV.U32 R0, RZ, RZ, 0x20 ;  /* 0x00000020ff007424 */ /* 0x000fe200078e00ff */
[C---:B------:R-:W-:Y:S01]  /*31e0*/  LOP3.LUT P5, RZ, R3.reuse, 0x4, RZ, 0xc0, !PT ;  /* 0x0000000403ff7812 */ /* 0x040fe200078ac0ff */
[----:B------:R-:W-:Y:S01]  /*31f0*/  IMAD.SHL.U32 R193, R3, 0x2, RZ ;  /* 0x0000000203c17824 */ /* 0x000fe200078e00ff */
[----:B------:R-:W5:Y:S01]  /*3200*/  LDSM.16.M88.4 R20, [R188+0x1000] ;  /* 0x00100000bc14783b */ /* 0x000f620000000200 */
[----:B------:R-:W-:Y:S01]  /*3210*/  UISETP.NE.AND UP1, UPT, UR17, 0x1, UPT ;  /* 0x000000011100788c */ /* 0x000fe2000bf25270 */
[----:B------:R-:W-:Y:S02]  /*3220*/  SEL R0, R0, 0xffffffe0, !P5 ;  /* 0xffffffe000007807 */ /* 0x000fe40006800000 */
[----:B------:R-:W2:Y:S01]  /*3230*/  LDSM.16.M88.4 R12, [R188+0x1400] ;  /* 0x00140000bc0c783b */ /* 0x000ea20000000200 */
[----:B------:R-:W-:Y:S02]  /*3240*/  LOP3.LUT R193, R193, 0x6, RZ, 0xc0, !PT ;  /* 0x00000006c1c17812 */ /* 0x000fe400078ec0ff */
[----:B------:R-:W-:Y:S01]  /*3250*/  IMAD.IADD R184, R189, 0x1, R0 ;  /* 0x00000001bdb87824 */ /* 0x000fe200078e0200 */
[----:B-1----:R-:W-:Y:S01]  /*3260*/  LDSM.16.M88.4 R4, [R188+0x1800] ;  /* 0x00180000bc04783b */ /* 0x002fe20000000200 */
[----:B------:R-:W-:-:S03]  /*3270*/  IMAD.IADD R0, R0, 0x1, R188 ;  /* 0x0000000100007824 */ /* 0x000fc600078e02bc */
[----:B------:R-:W-:Y:S04]  /*3280*/  LDSM.16.M88.4 R124, [R188+0x1c00] ;  /* 0x001c0000bc7c783b */ /* 0x000fe80000000200 */
[----:B------:R-:W-:Y:S04]  /*3290*/  LDSM.16.M88.4 R184, [R184] ;  /* 0x00000000b8b8783b */ /* 0x000fe80000000200 */
[----:B------:R-:W1:Y:S04]  /*32a0*/  LDSM.16.M88.4 R136, [R0+0x1000] ;  /* 0x001000000088783b */ /* 0x000e680000000200 */
[----:B------:R-:W3:Y:S04]  /*32b0*/  LDSM.16.M88.4 R116, [R188+0x2000] ;  /* 0x00200000bc74783b */ /* 0x000ee80000000200 */
[----:B------:R-:W4:Y:S04]  /*32c0*/  LDSM.16.M88.4 R108, [R188+0x2400] ;  /* 0x00240000bc6c783b */ /* 0x000f280000000200 */
[----:B------:R-:W4:Y:S04]  /*32d0*/  LDSM.16.M88.4 R100, [R188+0x2800] ;  /* 0x00280000bc64783b */ /* 0x000f280000000200 */
[----:B------:R-:W4:Y:S04]  /*32e0*/  LDSM.16.M88.4 R92, [R188+0x2c00] ;  /* 0x002c0000bc5c783b */ /* 0x000f280000000200 */
[----:B------:R-:W4:Y:S01]  /*32f0*/  LDSM.16.M88.4 R84, [R188+0x3000] ;  /* 0x00300000bc54783b */ /* 0x000f220000000200 */
[C---:B-----5:R-:W-:Y:S03]  /*3300*/  HMMA.16816.F32 R24, R28.reuse, R20, RZ ;  /* 0x000000141c18723c */ /* 0x060fe600000018ff */
[----:B------:R-:W5:Y:S04]  /*3310*/  LDSM.16.M88.4 R76, [R188+0x3400] ;  /* 0x00340000bc4c783b */ /* 0x000f680000000200 */
[----:B------:R-:W5:Y:S01]  /*3320*/  LDSM.16.M88.4 R68, [R188+0x3800] ;  /* 0x00380000bc44783b */ /* 0x000f620000000200 */
[C---:B------:R-:W-:Y:S03]  /*3330*/  HMMA.16816.F32 R20, R28.reuse, R22, RZ ;  /* 0x000000161c14723c */ /* 0x040fe600000018ff */
[----:B------:R-:W5:Y:S04]  /*3340*/  LDSM.16.M88.4 R60, [R188+0x3c00] ;  /* 0x003c0000bc3c783b */ /* 0x000f680000000200 */
[----:B------:R-:W5:Y:S01]  /*3350*/  LDSM.16.M88.4 R52, [R188+0x4000] ;  /* 0x00400000bc34783b */ /* 0x000f620000000200 */
[C---:B--2---:R-:W-:Y:S03]  /*3360*/  HMMA.16816.F32 R16, R28.reuse, R12, RZ ;  /* 0x0000000c1c10723c */ /* 0x044fe600000018ff */
[----:B------:R-:W2:Y:S04]  /*3370*/  LDSM.16.M88.4 R44, [R188+0x4400] ;  /* 0x00440000bc2c783b */ /* 0x000ea80000000200 */
[----:B------:R-:W2:Y:S01]  /*3380*/  LDSM.16.M88.4 R36, [R188+0x4800] ;  /* 0x00480000bc24783b */ /* 0x000ea20000000200 */
[----:B------:R-:W-:Y:S03]  /*3390*/  HMMA.16816.F32 R12, R28, R14, RZ ;  /* 0x0000000e1c0c723c */ /* 0x000fe600000018ff */
[----:B------:R-:W2:Y:S04]  /*33a0*/  LDSM.16.M88.4 R132, [R0+0x1400] ;  /* 0x001400000084783b */ /* 0x000ea80000000200 */
[----:B------:R-:W2:Y:S01]  /*33b0*/  LDSM.16.M88.4 R140, [R188+0x4c00] ;  /* 0x004c0000bc8c783b */ /* 0x000ea20000000200 */
[C---:B-1----:R-:W-:Y:S03]  /*33c0*/  HMMA.16816.F32 R24, R184.reuse, R136, R24 ;  /* 0x00000088b818723c */ /* 0x042fe60000001818 */
[----:B------:R-:W-:Y:S04]  /*33d0*/  LDSM.16.M88.4 R148, [R0+0x3c00] ;  /* 0x003c00000094783b */ /* 0x000fe80000000200 */
[----:B------:R-:W-:Y:S01]  /*33e0*/  LDSM.16.M88.4 R172, [R0+0x2400] ;  /* 0x0024000000ac783b */ /* 0x000fe20000000200 */
[----:B------:R-:W-:Y:S03]  /*33f0*/  HMMA.16816.F32 R20, R184, R138, R20 ;  /* 0x0000008ab814723c */ /* 0x000fe60000001814 */
        /* <DEDUP_REMOVED lines=8> */
[C---:B---3--:R-:W-:Y:S03]  /*3480*/  HMMA.16816.F32 R120, R28.reuse, R116, RZ ;  /* 0x000000741c78723c */ /* 0x048fe600000018ff */
[----:B------:R-:W-:Y:S04]  /*3490*/  LDSM.16.M88.4 R180, [R0+0x1c00] ;  /* 0x001c000000b4783b */ /* 0x000fe80000000200 */
[----:B------:R-:W-:Y:S01]  /*34a0*/  LDSM.16.M88.4 R164, [R0+0x2c00] ;  /* 0x002c000000a4783b */ /* 0x000fe20000000200 */
[C---:B----4-:R-:W-:Y:S03]  /*34b0*/  HMMA.16816.F32 R112, R28.reuse, R108, RZ ;  /* 0x0000006c1c70723c */ /* 0x050fe600000018ff */
[----:B------:R-:W-:Y:S04]  /*34c0*/  LDSM.16.M88.4 R160, [R0+0x3000] ;  /* 0x0030000000a0783b */ /* 0x000fe80000000200 */
[----:B------:R-:W-:Y:S01]  /*34d0*/  LDSM.16.M88.4 R152, [R0+0x3800] ;  /* 0x003800000098783b */ /* 0x000fe20000000200 */
[C---:B------:R-:W-:Y:S03]  /*34e0*/  HMMA.16816.F32 R104, R28.reuse, R100, RZ ;  /* 0x000000641c68723c */ /* 0x040fe600000018ff */
[----:B------:R-:W0:Y:S05]  /*34f0*/  LDGDEPBAR ;  /* 0x00000000000079af */ /* 0x000e2a0000000000 */
[C---:B------:R-:W-:Y:S08]  /*3500*/  HMMA.16816.F32 R96, R28.reuse, R92, RZ ;  /* 0x0000005c1c60723c */ /* 0x040ff000000018ff */
[C---:B------:R-:W-:Y:S08]  /*3510*/  HMMA.16816.F32 R88, R28.reuse, R84, RZ ;  /* 0x000000541c58723c */ /* 0x040ff000000018ff */
[C---:B-----5:R-:W-:Y:S08]  /*3520*/  HMMA.16816.F32 R80, R28.reuse, R76, RZ ;  /* 0x0000004c1c50723c */ /* 0x060ff000000018ff */
[C---:B------:R-:W-:Y:S08]  /*3530*/  HMMA.16816.F32 R72, R28.reuse, R68, RZ ;  /* 0x000000441c48723c */ /* 0x040ff000000018ff */
[C---:B------:R-:W-:Y:S08]  /*3540*/  HMMA.16816.F32 R64, R28.reuse, R60, RZ ;  /* 0x0000003c1c40723c */ /* 0x040ff000000018ff */
[C---:B------:R-:W-:Y:S08]  /*3550*/  HMMA.16816.F32 R56, R28.reuse, R52, RZ ;  /* 0x000000341c38723c */ /* 0x040ff000000018ff */
[C---:B--2---:R-:W-:Y:S08]  /*3560*/  HMMA.16816.F32 R48, R28.reuse, R44, RZ ;  /* 0x0000002c1c30723c */ /* 0x044ff000000018ff */
[----:B------:R-:W-:Y:S08]  /*3570*/  HMMA.16816.F32 R40, R28, R36, RZ ;  /* 0x000000241c28723c */ /* 0x000ff000000018ff */
[C---:B------:R-:W-:Y:S08]  /*3580*/  HMMA.16816.F32 R16, R184.reuse, R132, R16 ;  /* 0x00000084b810723c */ /* 0x040ff00000001810 */
[----:B------:R-:W-:Y:S01]  /*3590*/  HMMA.16816.F32 R12, R184, R134, R12 ;  /* 0x00000086b80c723c */ /* 0x000fe2000000180c */
[----:B------:R-:W2:Y:S07]  /*35a0*/  LDSM.16.M88.4 R132, [R0+0x4c00] ;  /* 0x004c00000084783b */ /* 0x000eae0000000200 */
        /* <DEDUP_REMOVED lines=15> */
[----:B------:R3:W4:Y:S01]  /*36a0*/  LDSM.16.M88.4 R140, [R0+0x4400] ;  /* 0x00440000008c783b */ /* 0x0007220000000200 */
[----:B------:R-:W-:-:S06]  /*36b0*/  DEPBAR.LE SB0, 0x0 ;  /* 0x000080000000791a */ /* 0x000fcc0000000000 */
[----:B-1----:R-:W-:Y:S01]  /*36c0*/  HMMA.16816.F32 R40, R184, R136, R40 ;  /* 0x00000088b828723c */ /* 0x002fe20000001828 */
[----:B------:R-:W-:-:S07]  /*36d0*/  LOP3.LUT R137, R2, R193, RZ, 0xfc, !PT ;  /* 0x000000c102897212 */ /* 0x000fce00078efcff */
[----:B------:R-:W-:Y:S01]  /*36e0*/  HMMA.16816.F32 R36, R184, R138, R36 ;  /* 0x0000008ab824723c */ /* 0x000fe20000001824 */
[----:B------:R-:W-:-:S07]  /*36f0*/  IMAD.MOV.U32 R139, RZ, RZ, 0x8 ;  /* 0x00000008ff8b7424 */ /* 0x000fce00078e00ff */
[C---:B--2---:R-:W-:Y:S01]  /*3700*/  HMMA.16816.F32 R32, R184.reuse, R132, R32 ;  /* 0x00000084b820723c */ /* 0x044fe20000001820 */
[----:B------:R-:W-:Y:S02]  /*3710*/  I2FP.F32.U32 R133, R137 ;  /* 0x0000008900857245 */ /* 0x000fe40000201000 */
[C---:B---3--:R-:W-:Y:S02]  /*3720*/  VIADDMNMX R0, R192.reuse, R139, UR19, PT ;  /* 0x00000013c0007e46 */ /* 0x048fe4000b80018b */
[----:B------:R-:W-:Y:S01]  /*3730*/  VIMNMX R132, PT, PT, R192, UR19, PT ;  /* 0x00000013c0847c48 */ /* 0x000fe2000bfe0100 */
[C---:B------:R-:W-:Y:S01]  /*3740*/  FFMA.FTZ R26, R133.reuse, UR6, R26 ;  /* 0x00000006851a7c23 */ /* 0x040fe2000801001a */
[----:B------:R-:W-:Y:S01]  /*3750*/  LOP3.LUT R139, R2, 0x8, R193, 0xfe, !PT ;  /* 0x00000008028b7812 */ /* 0x000fe200078efec1 */
[----:B------:R-:W-:Y:S01]  /*3760*/  HMMA.16816.F32 R28, R184, R134, R28 ;  /* 0x00000086b81c723c */ /* 0x000fe2000000181c */
[----:B------:R-:W-:Y:S01]  /*3770*/  FFMA.FTZ R135, R133, UR6, R24 ;  /* 0x0000000685877c23 */ /* 0x000fe20008010018 */
[----:B------:R-:W-:-:S02]  /*3780*/  ISETP.GE.AND P3, PT, R137, R132, PT ;  /* 0x000000848900720c */ /* 0x000fc40003f66270 */
[----:B------:R-:W-:Y:S02]  /*3790*/  ISETP.GE.AND P0, PT, R137, R0, PT ;  /* 0x000000008900720c */ /* 0x000fe40003f06270 */
[-C--:B------:R-:W-:Y:S02]  /*37a0*/  I2FP.F32.U32 R137, R139.reuse ;  /* 0x0000008b00897245 */ /* 0x080fe40000201000 */
[C---:B------:R-:W-:Y:S01]  /*37b0*/  HMMA.16816.F32 R60, R184.reuse, R150, R60 ;  /* 0x00000096b83c723c */ /* 0x040fe2000000183c */
[----:B------:R-:W-:Y:S02]  /*37c0*/  I2FP.F32.U32 R151, R139 ;  /* 0x0000008b00977245 */ /* 0x000fe40000201000 */
[----:B------:R-:W-:Y:S01]  /*37d0*/  FFMA.FTZ R22, R137, UR6, R22 ;  /* 0x0000000689167c23 */ /* 0x000fe20008010016 */
[C-C-:B------:R-:W-:Y:S02]  /*37e0*/  LOP3.LUT R137, R2.reuse, 0x9, R193.reuse, 0xfe, !PT ;  /* 0x0000000902897812 */ /* 0x140fe400078efec1 */
[----:B------:R-:W-:Y:S01]  /*37f0*/  FFMA.FTZ R151, R151, UR6, R20 ;  /* 0x0000000697977c23 */ /* 0x000fe20008010014 */
[----:B------:R-:W-:Y:S01]  /*3800*/  FSEL R135, R135, -INF , !P3 ;  /* 0xff80000087877808 */ /* 0x000fe20005800000 */
[----:B----4-:R-:W-:Y:S01]  /*3810*/  HMMA.16816.F32 R48, R184, R140, R48 ;  /* 0x0000008cb830723c */ /* 0x010fe20000001830 */
[----:B------:R-:W-:-:S02]  /*3820*/  LOP3.LUT R141, R2, 0x1, R193, 0xfe, !PT ;  /* 0x00000001028d7812 */ /* 0x000fc400078efec1 */
[----:B------:R-:W-:Y:S02]  /*3830*/  I2FP.F32.U32 R20, R137 ;  /* 0x0000008900147245 */ /* 0x000fe40000201000 */
[-C--:B------:R-:W-:Y:S02]  /*3840*/  I2FP.F32.U32 R134, R141.reuse ;  /* 0x0000008d00867245 */ /* 0x080fe40000201000 */
[----:B------:R-:W-:Y:S01]  /*3850*/  I2FP.F32.U32 R24, R141 ;  /* 0x0000008d00187245 */ /* 0x000fe20000201000 */
[C---:B------:R-:W-:Y:S01]  /*3860*/  HMMA.16816.F32 R112, R184.reuse, R172, R112 ;  /* 0x000000acb870723c */ /* 0x040fe20000001870 */
[C---:B------:R-:W-:Y:S01]  /*3870*/  ISETP.GE.AND P6, PT, R141.reuse, R132, PT ;  /* 0x000000848d00720c */ /* 0x040fe20003fc6270 */
[----:B------:R-:W-:Y:S01]  /*3880*/  FFMA.FTZ R133, R134, UR6, R25 ;  /* 0x0000000686857c23 */ /* 0x000fe20008010019 */
[----:B------:R-:W-:Y:S01]  /*3890*/  ISETP.GE.AND P2, PT, R141, R0, PT ;  /* 0x000000008d00720c */ /* 0x000fe20003f46270 */
[----:B------:R-:W-:Y:S01]  /*38a0*/  FFMA.FTZ R24, R24, UR6, R27 ;  /* 0x0000000618187c23 */ /* 0x000fe2000801001b */
[----:B------:R-:W-:Y:S01]  /*38b0*/  LOP3.LUT R27, R2, 0x10, R193, 0xfe, !PT ;  /* 0x00000010021b7812 */ /* 0x000fe200078efec1 */
[----:B------:R-:W-:Y:S01]  /*38c0*/  FFMA.FTZ R23, R20, UR6, R23 ;  /* 0x0000000614177c23 */ /* 0x000fe20008010017 */
[----:B------:R-:W-:Y:S01]  /*38d0*/  LOP3.LUT R25, R2, 0x11, R193, 0xfe, !PT ;  /* 0x0000001102197812 */ /* 0x000fe200078efec1 */
[----:B------:R-:W-:Y:S01]  /*38e0*/  HMMA.16816.F32 R116, R184, R178, R116 ;  /* 0x000000b2b874723c */ /* 0x000fe20000001874 */
[----:B------:R-:W-:-:S02]  /*38f0*/  FSEL R133, R133, -INF , !P6 ;  /* 0xff80000085857808 */ /* 0x000fc40007000000 */
[----:B------:R-:W-:Y:S02]  /*3900*/  FSEL R24, R24, -INF , !P2 ;  /* 0xff80000018187808 */ /* 0x000fe40005000000 */
[C---:B------:R-:W-:Y:S02]  /*3910*/  ISETP.GE.AND P6, PT, R27.reuse, R132, PT ;  /* 0x000000841b00720c */ /* 0x040fe40003fc6270 */
[-C--:B------:R-:W-:Y:S01]  /*3920*/  ISETP.GE.AND P2, PT, R27, R0.reuse, PT ;  /* 0x000000001b00720c */ /* 0x080fe20003f46270 */
[C---:B------:R-:W-:Y:S01]  /*3930*/  HMMA.16816.F32 R76, R184.reuse, R158, R76 ;  /* 0x0000009eb84c723c */ /* 0x040fe2000000184c */
[----:B------:R-:W-:Y:S02]  /*3940*/  I2FP.F32.U32 R141, R27 ;  /* 0x0000001b008d7245 */ /* 0x000fe40000201000 */
[----:B------:R-:W-:Y:S02]  /*3950*/  I2FP.F32.U32 R136, R137 ;  /* 0x0000008900887245 */ /* 0x000fe40000201000 */
[----:B------:R-:W-:Y:S01]  /*3960*/  I2FP.F32.U32 R27, R27 ;  /* 0x0000001b001b7245 */ /* 0x000fe20000201000 */
[----:B------:R-:W-:Y:S01]  /*3970*/  FFMA.FTZ R141, R141, UR6, R16 ;  /* 0x000000068d8d7c23 */ /* 0x000fe20008010010 */
[----:B------:R-:W-:Y:S01]  /*3980*/  I2FP.F32.U32 R134, R25 ;  /* 0x0000001900867245 */ /* 0x000fe20000201000 */
[----:B------:R-:W-:Y:S01]  /*3990*/  FFMA.FTZ R21, R136, UR6, R21 ;  /* 0x0000000688157c23 */ /* 0x000fe20008010015 */
[----:B------:R-:W-:Y:S01]  /*39a0*/  ISETP.GE.AND P1, PT, R139, R0, PT ;  /* 0x000000008b00720c */ /* 0x000fe20003f26270 */
[----:B------:R-:W-:Y:S01]  /*39b0*/  FFMA.FTZ R20, R27, UR6, R18 ;  /* 0x000000061b147c23 */ /* 0x000fe20008010012 */
[----:B------:R-:W-:Y:S01]  /*39c0*/  ISETP.GE.AND P3, PT, R137, R132, PT ;  /* 0x000000848900720c */ /* 0x000fe20003f66270 */
[----:B------:R-:W-:Y:S01]  /*39d0*/  FFMA.FTZ R159, R134, UR6, R17 ;  /* 0x00000006869f7c23 */ /* 0x000fe20008010011 */
[C-C-:B------:R-:W-:Y:S01]  /*39e0*/  LOP3.LUT R17, R2.reuse, 0x50, R193.reuse, 0xfe, !PT ;  /* 0x0000005002117812 */ /* 0x140fe200078efec1 */
[----:B------:R-:W-:Y:S01]  /*39f0*/  HMMA.16816.F32 R56, R184, R144, R56 ;  /* 0x00000090b838723c */ /* 0x000fe20000001838 */
[----:B------:R-:W-:-:S02]  /*3a00*/  LOP3.LUT R27, R2, 0x49, R193, 0xfe, !PT ;  /* 0x00000049021b7812 */ /* 0x000fc400078efec1 */
[----:B------:R-:W-:Y:S02]  /*3a10*/  FSEL R18, R22, -INF , !P1 ;  /* 0xff80000016127808 */ /* 0x000fe40004800000 */
[----:B------:R-:W-:Y:S02]  /*3a20*/  FSEL R145, R21, -INF , !P3 ;  /* 0xff80000015917808 */ /* 0x000fe40005800000 */
[----:B------:R-:W-:Y:S01]  /*3a30*/  FSEL R141, R141, -INF , !P6 ;  /* 0xff8000008d8d7808 */ /* 0x000fe20007000000 */
[----:B------:R-:W-:Y:S01]  /*3a40*/  HMMA.16816.F32 R108, R184, R174, R108 ;  /* 0x000000aeb86c723c */ /* 0x000fe2000000186c */
[----:B------:R-:W-:Y:S02]  /*3a50*/  FSEL R20, R20, -INF , !P2 ;  /* 0xff80000014147808 */ /* 0x000fe40005000000 */
[----:B------:R-:W-:Y:S02]  /*3a60*/  I2FP.F32.U32 R22, R25 ;  /* 0x0000001900167245 */ /* 0x000fe40000201000 */
[----:B------:R-:W-:-:S02]  /*3a70*/  ISETP.GE.AND P6, PT, R17, R132, PT ;  /* 0x000000841100720c */ /* 0x000fc40003fc6270 */
[----:B------:R-:W-:Y:S01]  /*3a80*/  ISETP.GE.AND P2, PT, R17, R0, PT ;  /* 0x000000001100720c */ /* 0x000fe20003f46270 */
[----:B------:R-:W-:Y:S01]  /*3a90*/  FFMA.FTZ R22, R22, UR6, R19 ;  /* 0x0000000616167c23 */ /* 0x000fe20008010013 */
[-C--:B------:R-:W-:Y:S01]  /*3aa0*/  I2FP.F32.U32 R21, R17.reuse ;  /* 0x0000001100157245 */ /* 0x080fe20000201000 */
[C---:B------:R-:W-:Y:S01]  /*3ab0*/  HMMA.16816.F32 R104, R184.reuse, R168, R104 ;  /* 0x000000a8b868723c */ /* 0x040fe20000001868 */
[----:B------:R-:W-:Y:S02]  /*3ac0*/  ISETP.GE.AND P4, PT, R139, R132, PT ;  /* 0x000000848b00720c */ /* 0x000fe40003f86270 */
[----:B------:R-:W-:Y:S01]  /*3ad0*/  I2FP.F32.U32 R17, R17 ;  /* 0x0000001100117245 */ /* 0x000fe20000201000 */
[----:B------:R-:W-:Y:S01]  /*3ae0*/  FFMA.FTZ R21, R21, UR6, R112 ;  /* 0x0000000615157c23 */ /* 0x000fe20008010070 */
[----:B------:R-:W-:Y:S02]  /*3af0*/  FSEL R26, R26, -INF , !P0 ;  /* 0xff8000001a1a7808 */ /* 0x000fe40004000000 */
[-C--:B------:R-:W-:Y:S01]  /*3b00*/  I2FP.F32.U32 R134, R27.reuse ;  /* 0x0000001b00867245 */ /* 0x080fe20000201000 */
[----:B------:R-:W-:Y:S01]  /*3b10*/  FFMA.FTZ R114, R17, UR6, R114 ;  /* 0x0000000611727c23 */ /* 0x000fe20008010072 */
[----:B------:R-:W-:Y:S01]  /*3b20*/  I2FP.F32.U32 R136, R27 ;  /* 0x0000001b00887245 */ /* 0x000fe20000201000 */
[----:B------:R-:W-:Y:S01]  /*3b30*/  HMMA.16816.F32 R100, R184, R170, R100 ;  /* 0x000000aab864723c */ /* 0x000fe20000001864 */
[----:B------:R-:W-:Y:S01]  /*3b40*/  ISETP.GE.AND P0, PT, R137, R0, PT ;  /* 0x000000008900720c */ /* 0x000fe20003f06270 */
[----:B------:R-:W-:Y:S01]  /*3b50*/  FFMA.FTZ R117, R134, UR6, R117 ;  /* 0x0000000686757c23 */ /* 0x000fe20008010075 */
[----:B------:R-:W-:Y:S01]  /*3b60*/  FSEL R151, R151, -INF , !P4 ;  /* 0xff80000097977808 */ /* 0x000fe20006000000 */
[----:B------:R-:W-:Y:S01]  /*3b70*/  FFMA.FTZ R119, R136, UR6, R119 ;  /* 0x0000000688777c23 */ /* 0x000fe20008010077 */
[----:B------:R-:W-:-:S02]  /*3b80*/  ISETP.GE.AND P4, PT, R25, R132, PT ;  /* 0x000000841900720c */ /* 0x000fc40003f86270 */
[----:B------:R-:W-:Y:S01]  /*3b90*/  ISETP.GE.AND P1, PT, R25, R0, PT ;  /* 0x000000001900720c */ /* 0x000fe20003f26270 */
[C---:B------:R-:W-:Y:S01]  /*3ba0*/  HMMA.16816.F32 R96, R184.reuse, R164, R96 ;  /* 0x000000a4b860723c */ /* 0x040fe20000001860 */
[----:B------:R-:W-:Y:S02]  /*3bb0*/  FSEL R16, R23, -INF , !P0 ;  /* 0xff80000017107808 */ /* 0x000fe40004000000 */
[C-C-:B------:R-:W-:Y:S02]  /*3bc0*/  LOP3.LUT R17, R2.reuse, 0x51, R193.reuse, 0xfe, !PT ;  /* 0x0000005102117812 */ /* 0x140fe400078efec1 */
[C---:B------:R-:W-:Y:S02]  /*3bd0*/  ISETP.GE.AND P3, PT, R27.reuse, R132, PT ;  /* 0x000000841b00720c */ /* 0x040fe40003f66270 */
[----:B------:R-:W-:Y:S01]  /*3be0*/  ISETP.GE.AND P0, PT, R27, R0, PT ;  /* 0x000000001b00720c */ /* 0x000fe20003f06270 */
[----:B------:R-:W-:Y:S01]  /*3bf0*/  HMMA.16816.F32 R8, R184, R196, R8 ;  /* 0x000000c4b808723c */ /* 0x000fe20000001808 */
[----:B------:R-:W-:-:S02]  /*3c00*/  LOP3.LUT R23, R2, 0x58, R193, 0xfe, !PT ;  /* 0x0000005802177812 */ /* 0x000fc400078efec1 */
[----:B------:R-:W-:Y:S02]  /*3c10*/  FSEL R159, R159, -INF , !P4 ;  /* 0xff8000009f9f7808 */ /* 0x000fe40006000000 */
[----:B------:R-:W-:Y:S02]  /*3c20*/  FSEL R22, R22, -INF , !P1 ;  /* 0xff80000016167808 */ /* 0x000fe40004800000 */
[C---:B------:R-:W-:Y:S01]  /*3c30*/  ISETP.GE.AND P4, PT, R17.reuse, R132, PT ;  /* 0x000000841100720c */ /* 0x040fe20003f86270 */
[----:B------:R-:W-:Y:S01]  /*3c40*/  HMMA.16816.F32 R4, R184, R198, R4 ;  /* 0x000000c6b804723c */ /* 0x000fe20000001804 */
[----:B------:R-:W-:Y:S02]  /*3c50*/  ISETP.GE.AND P1, PT, R17, R0, PT ;  /* 0x000000001100720c */ /* 0x000fe40003f26270 */
[-C--:B------:R-:W-:Y:S02]  /*3c60*/  I2FP.F32.U32 R134, R17.reuse ;  /* 0x0000001100867245 */ /* 0x080fe40000201000 */
[----:B------:R-:W-:-:S02]  /*3c70*/  I2FP.F32.U32 R112, R17 ;  /* 0x0000001100707245 */ /* 0x000fc40000201000 */
[----:B------:R-:W-:Y:S01]  /*3c80*/  FSEL R17, R117, -INF , !P3 ;  /* 0xff80000075117808 */ /* 0x000fe20005800000 */
[----:B------:R-:W-:Y:S01]  /*3c90*/  FFMA.FTZ R113, R134, UR6, R113 ;  /* 0x0000000686717c23 */ /* 0x000fe20008010071 */
[----:B------:R-:W-:Y:S01]  /*3ca0*/  FSEL R178, R119, -INF , !P0 ;  /* 0xff80000077b27808 */ /* 0x000fe20004000000 */
[----:B------:R-:W-:Y:S01]  /*3cb0*/  FFMA.FTZ R112, R112, UR6, R115 ;  /* 0x0000000670707c23 */ /* 0x000fe20008010073 */
[C---:B------:R-:W-:Y:S01]  /*3cc0*/  ISETP.GE.AND P3, PT, R23.reuse, R132, PT ;  /* 0x000000841700720c */ /* 0x040fe20003f66270 */
[----:B------:R-:W-:Y:S01]  /*3cd0*/  HMMA.16816.F32 R128, R184, R180, R128 ;  /* 0x000000b4b880723c */ /* 0x000fe20000001880 */
[----:B------:R-:W-:Y:S02]  /*3ce0*/  ISETP.GE.AND P0, PT, R23, R0, PT ;  /* 0x000000001700720c */ /* 0x000fe40003f06270 */
[-C--:B------:R-:W-:Y:S02]  /*3cf0*/  I2FP.F32.U32 R25, R23.reuse ;  /* 0x0000001700197245 */ /* 0x080fe40000201000 */
[----:B------:R-:W-:-:S02]  /*3d00*/  I2FP.F32.U32 R23, R23 ;  /* 0x0000001700177245 */ /* 0x000fc40000201000 */
[C-C-:B------:R-:W-:Y:S01]  /*3d10*/  LOP3.LUT R115, R2.reuse, 0x60, R193.reuse, 0xfe, !PT ;  /* 0x0000006002737812 */ /* 0x140fe200078efec1 */
[----:B------:R-:W-:Y:S01]  /*3d20*/  FFMA.FTZ R25, R25, UR6, R108 ;  /* 0x0000000619197c23 */ /* 0x000fe2000801006c */
[C-C-:B------:R-:W-:Y:S01]  /*3d30*/  LOP3.LUT R19, R2.reuse, 0x59, R193.reuse, 0xfe, !PT ;  /* 0x0000005902137812 */ /* 0x140fe200078efec1 */
[----:B------:R-:W-:Y:S01]  /*3d40*/  FFMA.FTZ R110, R23, UR6, R110 ;  /* 0x00000006176e7c23 */ /* 0x000fe2000801006e */
[----:B------:R-:W-:Y:S01]  /*3d50*/  FSEL R23, R21, -INF , !P6 ;  /* 0xff80000015177808 */ /* 0x000fe20007000000 */
[----:B------:R-:W-:Y:S01]  /*3d60*/  HMMA.16816.F32 R124, R184, R182, R124 ;  /* 0x000000b6b87c723c */ /* 0x000fe2000000187c */
[----:B------:R-:W-:Y:S02]  /*3d70*/  LOP3.LUT R27, R2, 0x61, R193, 0xfe, !PT ;  /* 0x00000061021b7812 */ /* 0x000fe400078efec1 */
[----:B------:R-:W-:Y:S02]  /*3d80*/  FSEL R21, R113, -INF , !P4 ;  /* 0xff80000071157808 */ /* 0x000fe40006000000 */
[----:B------:R-:W-:-:S02]  /*3d90*/  FSEL R192, R112, -INF , !P1 ;  /* 0xff80000070c07808 */ /* 0x000fc40004800000 */
[C---:B------:R-:W-:Y:S01]  /*3da0*/  ISETP.GE.AND P4, PT, R115.reuse, R132, PT ;  /* 0x000000847300720c */ /* 0x040fe20003f86270 */
[C---:B------:R-:W-:Y:S01]  /*3db0*/  HMMA.16816.F32 R120, R184.reuse, R176, R120 ;  /* 0x000000b0b878723c */ /* 0x040fe20000001878 */
[----:B------:R-:W-:Y:S02]  /*3dc0*/  ISETP.GE.AND P1, PT, R115, R0, PT ;  /* 0x000000007300720c */ /* 0x000fe40003f26270 */
[-C--:B------:R-:W-:Y:S02]  /*3dd0*/  I2FP.F32.U32 R113, R115.reuse ;  /* 0x0000007300717245 */ /* 0x080fe40000201000 */
[----:B------:R-:W-:Y:S02]  /*3de0*/  I2FP.F32.U32 R115, R115 ;  /* 0x0000007300737245 */ /* 0x000fe40000201000 */
[-C--:B------:R-:W-:Y:S01]  /*3df0*/  I2FP.F32.U32 R108, R19.reuse ;  /* 0x00000013006c7245 */ /* 0x080fe20000201000 */
[C---:B------:R-:W-:Y:S01]  /*3e00*/  HMMA.16816.F32 R92, R184.reuse, R166, R92 ;  /* 0x000000a6b85c723c */ /* 0x040fe2000000185c */
[----:B------:R-:W-:Y:S01]  /*3e10*/  I2FP.F32.U32 R136, R19 ;  /* 0x0000001300887245 */ /* 0x000fe20000201000 */
[----:B------:R-:W-:Y:S01]  /*3e20*/  FFMA.FTZ R106, R115, UR6, R106 ;  /* 0x00000006736a7c23 */ /* 0x000fe2000801006a */
[----:B------:R-:W-:Y:S01]  /*3e30*/  FSEL R194, R114, -INF , !P2 ;  /* 0xff80000072c27808 */ /* 0x000fe20005000000 */
[----:B------:R-:W-:Y:S01]  /*3e40*/  FFMA.FTZ R108, R108, UR6, R111 ;  /* 0x000000066c6c7c23 */ /* 0x000fe2000801006f */
[C---:B------:R-:W-:Y:S01]  /*3e50*/  ISETP.GE.AND P6, PT, R19.reuse, R132, PT ;  /* 0x000000841300720c */ /* 0x040fe20003fc6270 */
[----:B------:R-:W-:Y:S01]  /*3e60*/  FFMA.FTZ R109, R136, UR6, R109 ;  /* 0x00000006886d7c23 */ /* 0x000fe2000801006d */
[----:B------:R-:W-:Y:S01]  /*3e70*/  ISETP.GE.AND P2, PT, R19, R0, PT ;  /* 0x000000001300720c */ /* 0x000fe20003f46270 */
[----:B------:R-:W-:Y:S01]  /*3e80*/  HMMA.16816.F32 R88, R184, R160, R88 ;  /* 0x000000a0b858723c */ /* 0x000fe20000001858 */
[----:B------:R-:W-:Y:S01]  /*3e90*/  FSEL R19, R25, -INF , !P3 ;  /* 0xff80000019137808 */ /* 0x000fe20005800000 */
[----:B------:R-:W-:Y:S01]  /*3ea0*/  FFMA.FTZ R25, R113, UR6, R104 ;  /* 0x0000000671197c23 */ /* 0x000fe20008010068 */
[----:B------:R-:W-:-:S02]  /*3eb0*/  LOP3.LUT R115, R2, 0x68, R193, 0xfe, !PT ;  /* 0x0000006802737812 */ /* 0x000fc400078efec1 */
[----:B------:R-:W-:Y:S02]  /*3ec0*/  LOP3.LUT R111, R2, 0x69, R193, 0xfe, !PT ;  /* 0x00000069026f7812 */ /* 0x000fe400078efec1 */
[----:B------:R-:W-:Y:S01]  /*3ed0*/  I2FP.F32.U32 R112, R27 ;  /* 0x0000001b00707245 */ /* 0x000fe20000201000 */
[C---:B------:R-:W-:Y:S01]  /*3ee0*/  HMMA.16816.F32 R84, R184.reuse, R162, R84 ;  /* 0x000000a2b854723c */ /* 0x040fe20000001854 */
[----:B------:R-:W-:Y:S02]  /*3ef0*/  FSEL R25, R25, -INF , !P4 ;  /* 0xff80000019197808 */ /* 0x000fe40006000000 */
[----:B------:R-:W-:Y:S01]  /*3f00*/  FSEL R182, R106, -INF , !P1 ;  /* 0xff8000006ab67808 */ /* 0x000fe20004800000 */
[----:B------:R-:W-:Y:S01]  /*3f10*/  FFMA.FTZ R107, R112, UR6, R107 ;  /* 0x00000006706b7c23 */ /* 0x000fe2000801006b */
[-C--:B------:R-:W-:Y:S02]  /*3f20*/  ISETP.GE.AND P3, PT, R27, R132.reuse, PT ;  /* 0x000000841b00720c */ /* 0x080fe40003f66270 */
[----:B------:R-:W-:Y:S01]  /*3f30*/  I2FP.F32.U32 R113, R115 ;  /* 0x0000007300717245 */ /* 0x000fe20000201000 */
[----:B------:R-:W-:Y:S01]  /*3f40*/  HMMA.16816.F32 R80, R184, R156, R80 ;  /* 0x0000009cb850723c */ /* 0x000fe20000001850 */
[----:B------:R-:W-:-:S02]  /*3f50*/  ISETP.GE.AND P4, PT, R111, R132, PT ;  /* 0x000000846f00720c */ /* 0x000fc40003f86270 */
[----:B------:R-:W-:Y:S01]  /*3f60*/  ISETP.GE.AND P1, PT, R111, R0, PT ;  /* 0x000000006f00720c */ /* 0x000fe20003f26270 */
[----:B------:R-:W-:Y:S01]  /*3f70*/  FFMA.FTZ R100, R113, UR6, R100 ;  /* 0x0000000671647c23 */ /* 0x000fe20008010064 */
[-C--:B------:R-:W-:Y:S02]  /*3f80*/  I2FP.F32.U32 R104, R111.reuse ;  /* 0x0000006f00687245 */ /* 0x080fe40000201000 */
[----:B------:R-:W-:Y:S01]  /*3f90*/  I2FP.F32.U32 R106, R111 ;  /* 0x0000006f006a7245 */ /* 0x000fe20000201000 */
[----:B------:R-:W-:Y:S02]  /*3fa0*/  HMMA.16816.F32 R72, R184, R152, R72 ;  /* 0x00000098b848723c */ /* 0x000fe40000001848 */
[----:B------:R-:W-:Y:S02]  /*3fb0*/  FFMA.FTZ R101, R104, UR6, R101 ;  /* 0x0000000668657c23 */ /* 0x000fe40008010065 */
[----:B------:R-:W-:-:S04]  /*3fc0*/  FFMA.FTZ R103, R106, UR6, R103 ;  /* 0x000000066a677c23 */ /* 0x000fc80008010067 */
[----:B------:R-:W-:Y:S01]  /*3fd0*/  HMMA.16816.F32 R68, R184, R154, R68 ;  /* 0x0000009ab844723c */ /* 0x000fe20000001844 */
[----:B------:R-:W-:Y:S02]  /*3fe0*/  FSEL R172, R103, -INF , !P1 ;  /* 0xff80000067ac7808 */ /* 0x000fe40004800000 */
[----:B------:R-:W-:-:S05]  /*3ff0*/  LOP3.LUT R103, R2, 0x80, R193, 0xfe, !PT ;  /* 0x0000008002677812 */ /* 0x000fca00078efec1 */
[C---:B------:R-:W-:Y:S08]  /*4000*/  HMMA.16816.F32 R64, R184.reuse, R148, R64 ;  /* 0x00000094b840723c */ /* 0x040ff00000001840 */
[C---:B------:R-:W-:Y:S08]  /*4010*/  HMMA.16816.F32 R52, R184.reuse, R146, R52 ;  /* 0x00000092b834723c */ /* 0x040ff00000001834 */
[----:B------:R-:W-:Y:S01]  /*4020*/  HMMA.16816.F32 R44, R184, R142, R44 ;  /* 0x0000008eb82c723c */ /* 0x000fe2000000182c */
[----:B------:R-:W-:-:S02]  /*4030*/  FSEL R184, R110, -INF , !P0 ;  /* 0xff8000006eb87808 */ /* 0x000fc40004000000 */
[----:B------:R-:W-:Y:S01]  /*4040*/  I2FP.F32.U32 R110, R27 ;  /* 0x0000001b006e7245 */ /* 0x000fe20000201000 */
[----:B------:R-:W-:Y:S01]  /*4050*/  BAR.SYNC.DEFER_BLOCKING 0x0 ;  /* 0x0000000000007b1d */ /* 0x000fe20000010000 */
[----:B------:R-:W-:Y:S02]  /*4060*/  ISETP.GE.AND P0, PT, R27, R0, PT ;  /* 0x000000001b00720c */ /* 0x000fe40003f06270 */
[----:B------:R-:W-:Y:S01]  /*4070*/  FSEL R27, R109, -INF , !P6 ;  /* 0xff8000006d1b7808 */ /* 0x000fe20007000000 */
[----:B------:R-:W-:Y:S01]  /*4080*/  FFMA.FTZ R110, R110, UR6, R105 ;  /* 0x000000066e6e7c23 */ /* 0x000fe20008010069 */
[----:B------:R-:W-:Y:S02]  /*4090*/  LOP3.LUT R105, R2, 0x70, R193, 0xfe, !PT ;  /* 0x0000007002697812 */ /* 0x000fe400078efec1 */
[----:B------:R-:W-:Y:S02]  /*40a0*/  I2FP.F32.U32 R109, R115 ;  /* 0x00000073006d7245 */ /* 0x000fe40000201000 */
[----:B------:R-:W-:-:S02]  /*40b0*/  I2FP.F32.U32 R111, R105 ;  /* 0x00000069006f7245 */ /* 0x000fc40000201000 */
[----:B------:R-:W-:Y:S01]  /*40c0*/  ISETP.GE.AND P6, PT, R115, R132, PT ;  /* 0x000000847300720c */ /* 0x000fe20003fc6270 */
[----:B------:R-:W-:Y:S01]  /*40d0*/  FFMA.FTZ R102, R109, UR6, R102 ;  /* 0x000000066d667c23 */ /* 0x000fe20008010066 */
[----:B------:R-:W-:Y:S01]  /*40e0*/  FSEL R186, R108, -INF , !P2 ;  /* 0xff8000006cba7808 */ /* 0x000fe20005000000 */
[----:B------:R-:W-:Y:S01]  /*40f0*/  FFMA.FTZ R96, R111, UR6, R96 ;  /* 0x000000066f607c23 */ /* 0x000fe20008010060 */
[----:B------:R-:W-:Y:S02]  /*4100*/  LOP3.LUT R111, R2, 0x71, R193, 0xfe, !PT ;  /* 0x00000071026f7812 */ /* 0x000fe400078efec1 */
[----:B------:R-:W-:Y:S02]  /*4110*/  ISETP.GE.AND P2, PT, R115, R0, PT ;  /* 0x000000007300720c */ /* 0x000fe40003f46270 */
[----:B------:R-:W-:Y:S02]  /*4120*/  FSEL R117, R110, -INF , !P3 ;  /* 0xff8000006e757808 */ /* 0x000fe40005800000 */
[----:B------:R-:W-:-:S02]  /*4130*/  FSEL R176, R107, -INF , !P0 ;  /* 0xff8000006bb07808 */ /* 0x000fc40004000000 */
[C---:B------:R-:W-:Y:S02]  /*4140*/  ISETP.GE.AND P3, PT, R105.reuse, R132, PT ;  /* 0x000000846900720c */ /* 0x040fe40003f66270 */
[----:B------:R-:W-:Y:S02]  /*4150*/  ISETP.GE.AND P0, PT, R105, R0, PT ;  /* 0x000000006900720c */ /* 0x000fe40003f06270 */
[----:B------:R-:W-:Y:S02]  /*4160*/  I2FP.F32.U32 R105, R105 ;  /* 0x0000006900697245 */ /* 0x000fe40000201000 */
[----:B------:R-:W-:Y:S02]  /*4170*/  FSEL R115, R100, -INF , !P6 ;  /* 0xff80000064737808 */ /* 0x000fe40007000000 */
[----:B------:R-:W-:Y:S01]  /*4180*/  LOP3.LUT R109, R2, 0x78, R193, 0xfe, !PT ;  /* 0x00000078026d7812 */ /* 0x000fe200078efec1 */
[----:B------:R-:W-:Y:S01]  /*4190*/  FFMA.FTZ R98, R105, UR6, R98 ;  /* 0x0000000669627c23 */ /* 0x000fe20008010062 */
[----:B------:R-:W-:-:S02]  /*41a0*/  I2FP.F32.U32 R100, R111 ;  /* 0x0000006f00647245 */ /* 0x000fc40000201000 */
[----:B------:R-:W-:Y:S02]  /*41b0*/  FSEL R174, R102, -INF , !P2 ;  /* 0xff80000066ae7808 */ /* 0x000fe40005000000 */
[C---:B------:R-:W-:Y:S01]  /*41c0*/  ISETP.GE.AND P6, PT, R111.reuse, R132, PT ;  /* 0x000000846f00720c */ /* 0x040fe20003fc6270 */
[----:B------:R-:W-:Y:S01]  /*41d0*/  FFMA.FTZ R97, R100, UR6, R97 ;  /* 0x0000000664617c23 */ /* 0x000fe20008010061 */
[----:B------:R-:W-:Y:S02]  /*41e0*/  ISETP.GE.AND P2, PT, R111, R0, PT ;  /* 0x000000006f00720c */ /* 0x000fe40003f46270 */
[----:B------:R-:W-:Y:S02]  /*41f0*/  I2FP.F32.U32 R102, R111 ;  /* 0x0000006f00667245 */ /* 0x000fe40000201000 */
[----:B------:R-:W-:Y:S02]  /*4200*/  FSEL R111, R101, -INF , !P4 ;  /* 0xff800000656f7808 */ /* 0x000fe40006000000 */
[----:B------:R-:W-:Y:S01]  /*4210*/  I2FP.F32.U32 R101, R109 ;  /* 0x0000006d00657245 */ /* 0x000fe20000201000 */
[----:B------:R-:W-:Y:S01]  /*4220*/  FFMA.FTZ R99, R102, UR6, R99 ;  /* 0x0000000666637c23 */ /* 0x000fe20008010063 */
[----:B------:R-:W-:-:S02]  /*4230*/  LOP3.LUT R105, R2, 0x79, R193, 0xfe, !PT ;  /* 0x0000007902697812 */ /* 0x000fc400078efec1 */
[----:B------:R-:W-:Y:S01]  /*4240*/  FSEL R143, R96, -INF , !P3 ;  /* 0xff800000608f7808 */ /* 0x000fe20005800000 */
[----:B------:R-:W-:Y:S01]  /*4250*/  FFMA.FTZ R92, R101, UR6, R92 ;  /* 0x00000006655c7c23 */ /* 0x000fe2000801005c */
[----:B------:R-:W-:Y:S02]  /*4260*/  FSEL R164, R98, -INF , !P0 ;  /* 0xff80000062a47808 */ /* 0x000fe40004000000 */
[----:B------:R-:W-:Y:S02]  /*4270*/  LOP3.LUT R101, R2, 0x81, R193, 0xfe, !PT ;  /* 0x0000008102657812 */ /* 0x000fe400078efec1 */
[-C--:B------:R-:W-:Y:S02]  /*4280*/  I2FP.F32.U32 R98, R105.reuse ;  /* 0x0000006900627245 */ /* 0x080fe40000201000 */
[----:B------:R-:W-:Y:S02]  /*4290*/  I2FP.F32.U32 R96, R105 ;  /* 0x0000006900607245 */ /* 0x000fe40000201000 */
[----:B------:R-:W-:Y:S01]  /*42a0*/  FSEL R119, R97, -INF , !P6 ;  /* 0xff80000061777808 */ /* 0x000fe20007000000 */
[----:B------:R-:W-:Y:S01]  /*42b0*/  FFMA.FTZ R93, R98, UR6, R93 ;  /* 0x00000006625d7c23 */ /* 0x000fe2000801005d */
[----:B------:R-:W-:Y:S01]  /*42c0*/  I2FP.F32.U32 R97, R103 ;  /* 0x0000006700617245 */ /* 0x000fe20000201000 */
[----:B------:R-:W-:Y:S01]  /*42d0*/  FFMA.FTZ R96, R96, UR6, R95 ;  /* 0x0000000660607c23 */ /* 0x000fe2000801005f */
[----:B------:R-:W-:-:S02]  /*42e0*/  I2FP.F32.U32 R100, R101 ;  /* 0x0000006500647245 */ /* 0x000fc40000201000 */
[----:B------:R-:W-:Y:S01]  /*42f0*/  FSEL R150, R99, -INF , !P2 ;  /* 0xff80000063967808 */ /* 0x000fe20005000000 */
[----:B------:R-:W-:Y:S01]  /*4300*/  FFMA.FTZ R88, R97, UR6, R88 ;  /* 0x0000000661587c23 */ /* 0x000fe20008010058 */
[C---:B------:R-:W-:Y:S01]  /*4310*/  ISETP.GE.AND P3, PT, R105.reuse, R132, PT ;  /* 0x000000846900720c */ /* 0x040fe20003f66270 */
[----:B------:R-:W-:Y:S01]  /*4320*/  FFMA.FTZ R100, R100, UR6, R89 ;  /* 0x0000000664647c23 */ /* 0x000fe20008010059 */
[----:B------:R-:W-:Y:S02]  /*4330*/  ISETP.GE.AND P0, PT, R105, R0, PT ;  /* 0x000000006900720c */ /* 0x000fe40003f06270 */
[C---:B------:R-:W-:Y:S02]  /*4340*/  ISETP.GE.AND P6, PT, R103.reuse, R132, PT ;  /* 0x000000846700720c */ /* 0x040fe40003fc6270 */
[----:B------:R-:W-:Y:S02]  /*4350*/  ISETP.GE.AND P2, PT, R103, R0, PT ;  /* 0x000000006700720c */ /* 0x000fe40003f46270 */
[----:B------:R-:W-:-:S02]  /*4360*/  I2FP.F32.U32 R103, R103 ;  /* 0x0000006700677245 */ /* 0x000fc40000201000 */
[C-C-:B------:R-:W-:Y:S02]  /*4370*/  LOP3.LUT R97, R2.reuse, 0x88, R193.reuse, 0xfe, !PT ;  /* 0x0000008802617812 */ /* 0x140fe400078efec1 */
[----:B------:R-:W-:Y:S01]  /*4380*/  ISETP.GE.AND P4, PT, R109, R132, PT ;  /* 0x000000846d00720c */ /* 0x000fe20003f86270 */
[----:B------:R-:W-:Y:S01]  /*4390*/  FFMA.FTZ R90, R103, UR6, R90 ;  /* 0x00000006675a7c23 */ /* 0x000fe2000801005a */
[----:B------:R-:W-:Y:S02]  /*43a0*/  ISETP.GE.AND P1, PT, R109, R0, PT ;  /* 0x000000006d00720c */ /* 0x000fe40003f26270 */
[----:B------:R-:W-:Y:S02]  /*43b0*/  I2FP.F32.U32 R109, R109 ;  /* 0x0000006d006d7245 */ /* 0x000fe40000201000 */
[----:B------:R-:W-:Y:S02]  /*43c0*/  LOP3.LUT R89, R2, 0x89, R193, 0xfe, !PT ;  /* 0x0000008902597812 */ /* 0x000fe400078efec1 */
[----:B------:R-:W-:Y:S01]  /*43d0*/  FSEL R95, R93, -INF , !P3 ;  /* 0xff8000005d5f7808 */ /* 0x000fe20005800000 */
[----:B------:R-:W-:Y:S01]  /*43e0*/  FFMA.FTZ R94, R109, UR6, R94 ;  /* 0x000000066d5e7c23 */ /* 0x000fe2000801005e */
[----:B------:R-:W-:-:S02]  /*43f0*/  FSEL R146, R96, -INF , !P0 ;  /* 0xff80000060927808 */ /* 0x000fc40004000000 */
[C---:B------:R-:W-:Y:S02]  /*4400*/  ISETP.GE.AND P3, PT, R97.reuse, R132, PT ;  /* 0x000000846100720c */ /* 0x040fe40003f66270 */
[----:B------:R-:W-:Y:S02]  /*4410*/  ISETP.GE.AND P0, PT, R97, R0, PT ;  /* 0x000000006100720c */ /* 0x000fe40003f06270 */
[-C--:B------:R-:W-:Y:S02]  /*4420*/  I2FP.F32.U32 R99, R97.reuse ;  /* 0x0000006100637245 */ /* 0x080fe40000201000 */
[----:B------:R-:W-:Y:S02]  /*4430*/  I2FP.F32.U32 R97, R97 ;  /* 0x0000006100617245 */ /* 0x000fe40000201000 */
[----:B------:R-:W-:Y:S01]  /*4440*/  FSEL R157, R92, -INF , !P4 ;  /* 0xff8000005c9d7808 */ /* 0x000fe20006000000 */
[----:B------:R-:W-:Y:S01]  /*4450*/  FFMA.FTZ R84, R99, UR6, R84 ;  /* 0x0000000663547c23 */ /* 0x000fe20008010054 */
[----:B------:R-:W-:Y:S01]  /*4460*/  FSEL R93, R88, -INF , !P6 ;  /* 0xff800000585d7808 */ /* 0x000fe20007000000 */
[----:B------:R-:W-:Y:S01]  /*4470*/  FFMA.FTZ R86, R97, UR6, R86 ;  /* 0x0000000661567c23 */ /* 0x000fe20008010056 */
[----:B------:R-:W-:-:S02]  /*4480*/  I2FP.F32.U32 R92, R101 ;  /* 0x00000065005c7245 */ /* 0x000fc40000201000 */
[-C--:B------:R-:W-:Y:S02]  /*4490*/  I2FP.F32.U32 R88, R89.reuse ;  /* 0x0000005900587245 */ /* 0x080fe40000201000 */
[----:B------:R-:W-:Y:S01]  /*44a0*/  FSEL R144, R90, -INF , !P2 ;  /* 0xff8000005a907808 */ /* 0x000fe20005000000 */
[----:B------:R-:W-:Y:S01]  /*44b0*/  FFMA.FTZ R91, R92, UR6, R91 ;  /* 0x000000065c5b7c23 */ /* 0x000fe2000801005b */
[C---:B------:R-:W-:Y:S01]  /*44c0*/  ISETP.GE.AND P6, PT, R89.reuse, R132, PT ;  /* 0x000000845900720c */ /* 0x040fe20003fc6270 */
[----:B------:R-:W-:Y:S01]  /*44d0*/  FFMA.FTZ R88, R88, UR6, R85 ;  /* 0x0000000658587c23 */ /* 0x000fe20008010055 */
[----:B------:R-:W-:Y:S02]  /*44e0*/  ISETP.GE.AND P2, PT, R89, R0, PT ;  /* 0x000000005900720c */ /* 0x000fe40003f46270 */
[----:B------:R-:W-:Y:S02]  /*44f0*/  I2FP.F32.U32 R90, R89 ;  /* 0x00000059005a7245 */ /* 0x000fe40000201000 */
[----:B------:R-:W-:-:S02]  /*4500*/  FSEL R152, R94, -INF , !P1 ;  /* 0xff8000005e987808 */ /* 0x000fc40004800000 */
[----:B------:R-:W-:Y:S01]  /*4510*/  LOP3.LUT R89, R2, 0x91, R193, 0xfe, !PT ;  /* 0x0000009102597812 */ /* 0x000fe200078efec1 */
[----:B------:R-:W-:Y:S01]  /*4520*/  FFMA.FTZ R87, R90, UR6, R87 ;  /* 0x000000065a577c23 */ /* 0x000fe20008010057 */
[----:B------:R-:W-:Y:S02]  /*4530*/  ISETP.GE.AND P1, PT, R101, R0, PT ;  /* 0x000000006500720c */ /* 0x000fe40003f26270 */
[C-C-:B------:R-:W-:Y:S02]  /*4540*/  LOP3.LUT R99, R2.reuse, 0x90, R193.reuse, 0xfe, !PT ;  /* 0x0000009002637812 */ /* 0x140fe400078efec1 */
[----:B------:R-:W-:Y:S02]  /*4550*/  LOP3.LUT R85, R2, 0x98, R193, 0xfe, !PT ;  /* 0x0000009802557812 */ /* 0x000fe400078efec1 */
[----:B------:R-:W-:Y:S02]  /*4560*/  FSEL R161, R84, -INF , !P3 ;  /* 0xff80000054a17808 */ /* 0x000fe40005800000 */
[----:B------:R-:W-:-:S02]  /*4570*/  FSEL R138, R86, -INF , !P0 ;  /* 0xff800000568a7808 */ /* 0x000fc40004000000 */
[C---:B------:R-:W-:Y:S02]  /*4580*/  ISETP.GE.AND P3, PT, R89.reuse, R132, PT ;  /* 0x000000845900720c */ /* 0x040fe40003f66270 */
[----:B------:R-:W-:Y:S02]  /*4590*/  ISETP.GE.AND P0, PT, R89, R0, PT ;  /* 0x000000005900720c */ /* 0x000fe40003f06270 */
[-C--:B------:R-:W-:Y:S02]  /*45a0*/  I2FP.F32.U32 R84, R89.reuse ;  /* 0x0000005900547245 */ /* 0x080fe40000201000 */
[----:B------:R-:W-:Y:S02]  /*45b0*/  I2FP.F32.U32 R86, R89 ;  /* 0x0000005900567245 */ /* 0x000fe40000201000 */
[----:B------:R-:W-:Y:S01]  /*45c0*/  FSEL R142, R91, -INF , !P1 ;  /* 0xff8000005b8e7808 */ /* 0x000fe20004800000 */
[----:B------:R-:W-:Y:S01]  /*45d0*/  FFMA.FTZ R81, R84, UR6, R81 ;  /* 0x0000000654517c23 */ /* 0x000fe20008010051 */
[----:B------:R-:W-:Y:S01]  /*45e0*/  I2FP.F32.U32 R97, R99 ;  /* 0x0000006300617245 */ /* 0x000fe20000201000 */
[----:B------:R-:W-:Y:S01]  /*45f0*/  FFMA.FTZ R83, R86, UR6, R83 ;  /* 0x0000000656537c23 */ /* 0x000fe20008010053 */
[----:B------:R-:W-:-:S02]  /*4600*/  I2FP.F32.U32 R89, R85 ;  /* 0x0000005500597245 */ /* 0x000fc40000201000 */
[-C--:B------:R-:W-:Y:S01]  /*4610*/  ISETP.GE.AND P4, PT, R101, R132.reuse, PT ;  /* 0x000000846500720c */ /* 0x080fe20003f86270 */
[----:B------:R-:W-:Y:S01]  /*4620*/  FFMA.FTZ R80, R97, UR6, R80 ;  /* 0x0000000661507c23 */ /* 0x000fe20008010050 */
[----:B------:R-:W-:Y:S01]  /*4630*/  I2FP.F32.U32 R91, R99 ;  /* 0x00000063005b7245 */ /* 0x000fe20000201000 */
[----:B------:R-:W-:Y:S01]  /*4640*/  FFMA.FTZ R76, R89, UR6, R76 ;  /* 0x00000006594c7c23 */ /* 0x000fe2000801004c */
[----:B------:R-:W-:Y:S02]  /*4650*/  FSEL R163, R100, -INF , !P4 ;  /* 0xff80000064a37808 */ /* 0x000fe40006000000 */
[----:B------:R-:W-:Y:S01]  /*4660*/  ISETP.GE.AND P4, PT, R99, R132, PT ;  /* 0x000000846300720c */ /* 0x000fe20003f86270 */
[----:B------:R-:W-:Y:S01]  /*4670*/  FFMA.FTZ R82, R91, UR6, R82 ;  /* 0x000000065b527c23 */ /* 0x000fe20008010052 */
[C-C-:B------:R-:W-:Y:S02]  /*4680*/  LOP3.LUT R89, R2.reuse, 0xa0, R193.reuse, 0xfe, !PT ;  /* 0x000000a002597812 */ /* 0x140fe400078efec1 */
[----:B------:R-:W-:-:S02]  /*4690*/  LOP3.LUT R91, R2, 0x99, R193, 0xfe, !PT ;  /* 0x00000099025b7812 */ /* 0x000fc400078efec1 */
[----:B------:R-:W-:Y:S02]  /*46a0*/  FSEL R171, R88, -INF , !P6 ;  /* 0xff80000058ab7808 */ /* 0x000fe40007000000 */
[----:B------:R-:W-:Y:S02]  /*46b0*/  FSEL R140, R87, -INF , !P2 ;  /* 0xff800000578c7808 */ /* 0x000fe40005000000 */
[----:B------:R-:W-:Y:S02]  /*46c0*/  FSEL R165, R81, -INF , !P3 ;  /* 0xff80000051a57808 */ /* 0x000fe40005800000 */
[----:B------:R-:W-:Y:S02]  /*46d0*/  FSEL R110, R83, -INF , !P0 ;  /* 0xff800000536e7808 */ /* 0x000fe40004000000 */
[C---:B------:R-:W-:Y:S02]  /*46e0*/  ISETP.GE.AND P6, PT, R85.reuse, R132, PT ;  /* 0x000000845500720c */ /* 0x040fe40003fc6270 */
[----:B------:R-:W-:-:S02]  /*46f0*/  ISETP.GE.AND P2, PT, R85, R0, PT ;  /* 0x000000005500720c */ /* 0x000fc40003f46270 */
[----:B------:R-:W-:Y:S02]  /*4700*/  FSEL R167, R80, -INF , !P4 ;  /* 0xff80000050a77808 */ /* 0x000fe40006000000 */
[C---:B------:R-:W-:Y:S02]  /*4710*/  ISETP.GE.AND P3, PT, R89.reuse, R132, PT ;  /* 0x000000845900720c */ /* 0x040fe40003f66270 */
[-C--:B------:R-:W-:Y:S02]  /*4720*/  ISETP.GE.AND P0, PT, R89, R0.reuse, PT ;  /* 0x000000005900720c */ /* 0x080fe40003f06270 */
        /* <DEDUP_REMOVED lines=10> */
[----:B------:R-:W-:-:S02]  /*47d0*/  FSEL R136, R82, -INF , !P1 ;  /* 0xff80000052887808 */ /* 0x000fc40004800000 */
[C-C-:B------:R-:W-:Y:S02]  /*47e0*/  LOP3.LUT R85, R2.reuse, 0xa1, R193.reuse, 0xfe, !PT ;  /* 0x000000a102557812 */ /* 0x140fe400078efec1 */
[C-C-:B------:R-:W-:Y:S02]  /*47f0*/  LOP3.LUT R83, R2.reuse, 0xa8, R193.reuse, 0xfe, !PT ;  /* 0x000000a802537812 */ /* 0x140fe400078efec1 */
[----:B------:R-:W-:Y:S02]  /*4800*/  LOP3.LUT R81, R2, 0xf8, R193, 0xfe, !PT ;  /* 0x000000f802517812 */ /* 0x000fe400078efec1 */
[----:B------:R-:W-:Y:S02]  /*4810*/  I2FP.F32.U32 R82, R91 ;  /* 0x0000005b00527245 */ /* 0x000fe40000201000 */
[----:B------:R-:W-:Y:S02]  /*4820*/  FSEL R169, R72, -INF , !P3 ;  /* 0xff80000048a97808 */ /* 0x000fe40005800000 */
[----:B------:R-:W-:Y:S01]  /*4830*/  FSEL R175, R76, -INF , !P6 ;  /* 0xff8000004caf7808 */ /* 0x000fe20007000000 */
[----:B------:R-:W-:Y:S01]  /*4840*/  FFMA.FTZ R79, R82, UR6, R79 ;  /* 0x00000006524f7c23 */ /* 0x000fe2000801004f */
[----:B------:R-:W-:-:S02]  /*4850*/  FSEL R112, R78, -INF , !P2 ;  /* 0xff8000004e707808 */ /* 0x000fc40005000000 */
[----:B------:R-:W-:Y:S02]  /*4860*/  FSEL R173, R77, -INF , !P4 ;  /* 0xff8000004dad7808 */ /* 0x000fe40006000000 */
[----:B------:R-:W-:Y:S02]  /*4870*/  FSEL R72, R74, -INF , !P0 ;  /* 0xff8000004a487808 */ /* 0x000fe40004000000 */
[-C--:B------:R-:W-:Y:S02]  /*4880*/  I2FP.F32.U32 R78, R85.reuse ;  /* 0x00000055004e7245 */ /* 0x080fe40000201000 */
[----:B------:R-:W-:Y:S02]  /*4890*/  I2FP.F32.U32 R76, R85 ;  /* 0x00000055004c7245 */ /* 0x000fe40000201000 */
[----:B------:R-:W-:Y:S01]  /*48a0*/  I2FP.F32.U32 R77, R83 ;  /* 0x00000053004d7245 */ /* 0x000fe20000201000 */
[----:B------:R-:W-:Y:S01]  /*48b0*/  FFMA.FTZ R73, R78, UR6, R73 ;  /* 0x000000064e497c23 */ /* 0x000fe20008010049 */
[C---:B------:R-:W-:Y:S01]  /*48c0*/  ISETP.GE.AND P3, PT, R81.reuse, R132, PT ;  /* 0x000000845100720c */ /* 0x040fe20003f66270 */
[----:B------:R-:W-:Y:S01]  /*48d0*/  FFMA.FTZ R75, R76, UR6, R75 ;  /* 0x000000064c4b7c23 */ /* 0x000fe2000801004b */
[----:B------:R-:W-:Y:S01]  /*48e0*/  ISETP.GE.AND P0, PT, R81, R0, PT ;  /* 0x000000005100720c */ /* 0x000fe20003f06270 */
[----:B------:R-:W-:Y:S01]  /*48f0*/  FFMA.FTZ R68, R77, UR6, R68 ;  /* 0x000000064d447c23 */ /* 0x000fe20008010044 */
[----:B------:R-:W-:-:S02]  /*4900*/  I2FP.F32.U32 R81, R81 ;  /* 0x0000005100517245 */ /* 0x000fc40000201000 */
[----:B------:R-:W-:Y:S02]  /*4910*/  ISETP.GE.AND P1, PT, R91, R0, PT ;  /* 0x000000005b00720c */ /* 0x000fe40003f26270 */
[----:B------:R-:W-:Y:S01]  /*4920*/  ISETP.GE.AND P6, PT, R85, R132, PT ;  /* 0x000000845500720c */ /* 0x000fe20003fc6270 */
[----:B------:R-:W-:Y:S01]  /*4930*/  FFMA.FTZ R28, R81, UR6, R28 ;  /* 0x00000006511c7c23 */ /* 0x000fe2000801001c */
[----:B------:R-:W-:Y:S01]  /*4940*/  ISETP.GE.AND P2, PT, R85, R0, PT ;  /* 0x000000005500720c */ /* 0x000fe20003f46270 */
[----:B------:R-:W-:Y:S01]  /*4950*/  FFMA.FTZ R30, R81, UR6, R30 ;  /* 0x00000006511e7c23 */ /* 0x000fe2000801001e */
[----:B------:R-:W-:Y:S02]  /*4960*/  ISETP.GE.AND P4, PT, R83, R132, PT ;  /* 0x000000845300720c */ /* 0x000fe40003f86270 */
[----:B------:R-:W-:Y:S02]  /*4970*/  FSEL R104, R79, -INF , !P1 ;  /* 0xff8000004f687808 */ /* 0x000fe40004800000 */
[----:B------:R-:W-:-:S02]  /*4980*/  LOP3.LUT R81, R2, 0x18, R193, 0xfe, !PT ;  /* 0x0000001802517812 */ /* 0x000fc400078efec1 */
[----:B------:R-:W-:Y:S02]  /*4990*/  ISETP.GE.AND P1, PT, R83, R0, PT ;  /* 0x000000005300720c */ /* 0x000fe40003f26270 */
[C-C-:B------:R-:W-:Y:S02]  /*49a0*/  LOP3.LUT R77, R2.reuse, 0x20, R193.reuse, 0xfe, !PT ;  /* 0x00000020024d7812 */ /* 0x140fe400078efec1 */
[----:B------:R-:W-:Y:S02]  /*49b0*/  I2FP.F32.U32 R83, R83 ;  /* 0x0000005300537245 */ /* 0x000fe40000201000 */
[----:B------:R-:W-:Y:S02]  /*49c0*/  LOP3.LUT R79, R2, 0x19, R193, 0xfe, !PT ;  /* 0x00000019024f7812 */ /* 0x000fe400078efec1 */
[----:B------:R-:W-:Y:S01]  /*49d0*/  FSEL R179, R73, -INF , !P6 ;  /* 0xff80000049b37808 */ /* 0x000fe20007000000 */
[----:B------:R-:W-:Y:S01]  /*49e0*/  FFMA.FTZ R70, R83, UR6, R70 ;  /* 0x0000000653467c23 */ /* 0x000fe20008010046 */
[----:B------:R-:W-:-:S02]  /*49f0*/  FSEL R100, R75, -INF , !P2 ;  /* 0xff8000004b647808 */ /* 0x000fc40005000000 */
[----:B------:R-:W-:Y:S02]  /*4a00*/  FSEL R177, R68, -INF , !P4 ;  /* 0xff80000044b17808 */ /* 0x000fe40006000000 */
[----:B------:R-:W-:Y:S02]  /*4a10*/  I2FP.F32.U32 R75, R81 ;  /* 0x00000051004b7245 */ /* 0x000fe40000201000 */
[----:B------:R-:W-:Y:S02]  /*4a20*/  FSEL R73, R28, -INF , !P3 ;  /* 0xff8000001c497808 */ /* 0x000fe40005800000 */
[----:B------:R-:W-:Y:S01]  /*4a30*/  FSEL R68, R30, -INF , !P0 ;  /* 0xff8000001e447808 */ /* 0x000fe20004000000 */
[----:B------:R-:W-:Y:S01]  /*4a40*/  FFMA.FTZ R12, R75, UR6, R12 ;  /* 0x000000064b0c7c23 */ /* 0x000fe2000801000c */
[----:B------:R-:W-:Y:S01]  /*4a50*/  ISETP.GE.AND P3, PT, R77, R132, PT ;  /* 0x000000844d00720c */ /* 0x000fe20003f66270 */
[----:B------:R-:W-:Y:S01]  /*4a60*/  FFMA.FTZ R14, R75, UR6, R14 ;  /* 0x000000064b0e7c23 */ /* 0x000fe2000801000e */
[----:B------:R-:W-:-:S02]  /*4a70*/  ISETP.GE.AND P0, PT, R77, R0, PT ;  /* 0x000000004d00720c */ /* 0x000fc40003f06270 */
[----:B------:R-:W-:Y:S02]  /*4a80*/  I2FP.F32.U32 R77, R77 ;  /* 0x0000004d004d7245 */ /* 0x000fe40000201000 */
[----:B------:R-:W-:Y:S02]  /*4a90*/  I2FP.F32.U32 R74, R79 ;  /* 0x0000004f004a7245 */ /* 0x000fe40000201000 */
[----:B------:R-:W-:Y:S01]  /*4aa0*/  ISETP.GE.AND P6, PT, R81, R132, PT ;  /* 0x000000845100720c */ /* 0x000fe20003fc6270 */
[----:B------:R-:W-:Y:S01]  /*4ab0*/  FFMA.FTZ R8, R77, UR6, R8 ;  /* 0x000000064d087c23 */ /* 0x000fe20008010008 */
[----:B------:R-:W-:Y:S01]  /*4ac0*/  ISETP.GE.AND P2, PT, R81, R0, PT ;  /* 0x000000005100720c */ /* 0x000fe20003f46270 */
[----:B------:R-:W-:Y:S01]  /*4ad0*/  FFMA.FTZ R10, R77, UR6, R10 ;  /* 0x000000064d0a7c23 */ /* 0x000fe2000801000a */
[----:B------:R-:W-:Y:S01]  /*4ae0*/  FSEL R70, R70, -INF , !P1 ;  /* 0xff80000046467808 */ /* 0x000fe20004800000 */
[C---:B------:R-:W-:Y:S01]  /*4af0*/  FFMA.FTZ R13, R74.reuse, UR6, R13 ;  /* 0x000000064a0d7c23 */ /* 0x040fe2000801000d */
[----:B------:R-:W-:Y:S01]  /*4b00*/  FFMA.FTZ R15, R74, UR6, R15 ;  /* 0x000000064a0f7c23 */ /* 0x000fe2000801000f */
[----:B------:R-:W-:-:S02]  /*4b10*/  LOP3.LUT R77, R2, 0x21, R193, 0xfe, !PT ;  /* 0x00000021024d7812 */ /* 0x000fc400078efec1 */
[C---:B------:R-:W-:Y:S02]  /*4b20*/  ISETP.GE.AND P4, PT, R79.reuse, R132, PT ;  /* 0x000000844f00720c */ /* 0x040fe40003f86270 */
[----:B------:R-:W-:Y:S02]  /*4b30*/  ISETP.GE.AND P1, PT, R79, R0, PT ;  /* 0x000000004f00720c */ /* 0x000fe40003f26270 */
[--C-:B------:R-:W-:Y:S02]  /*4b40*/  LOP3.LUT R75, R2, 0x28, R193.reuse, 0xfe, !PT ;  /* 0x00000028024b7812 */ /* 0x100fe400078efec1 */
[----:B------:R-:W-:Y:S02]  /*4b50*/  FSEL R79, R12, -INF , !P6 ;  /* 0xff8000000c4f7808 */ /* 0x000fe40007000000 */
[----:B------:R-:W-:Y:S02]  /*4b60*/  FSEL R12, R14, -INF , !P2 ;  /* 0xff8000000e0c7808 */ /* 0x000fe40005000000 */
[----:B------:R-:W-:-:S02]  /*4b70*/  LOP3.LUT R81, R2, 0x29, R193, 0xfe, !PT ;  /* 0x0000002902517812 */ /* 0x000fc400078efec1 */
[C---:B------:R-:W-:Y:S02]  /*4b80*/  ISETP.GE.AND P6, PT, R77.reuse, R132, PT ;  /* 0x000000844d00720c */ /* 0x040fe40003fc6270 */
[----:B------:R-:W-:Y:S02]  /*4b90*/  ISETP.GE.AND P2, PT, R77, R0, PT ;  /* 0x000000004d00720c */ /* 0x000fe40003f46270 */
[----:B------:R-:W-:Y:S02]  /*4ba0*/  I2FP.F32.U32 R14, R77 ;  /* 0x0000004d000e7245 */ /* 0x000fe40000201000 */
[----:B------:R-:W-:Y:S02]  /*4bb0*/  FSEL R77, R13, -INF , !P4 ;  /* 0xff8000000d4d7808 */ /* 0x000fe40006000000 */
[----:B------:R-:W-:Y:S01]  /*4bc0*/  FSEL R28, R15, -INF , !P1 ;  /* 0xff8000000f1c7808 */ /* 0x000fe20004800000 */
[C---:B------:R-:W-:Y:S01]  /*4bd0*/  FFMA.FTZ R9, R14.reuse, UR6, R9 ;  /* 0x000000060e097c23 */ /* 0x040fe20008010009 */
[C---:B------:R-:W-:Y:S01]  /*4be0*/  ISETP.GE.AND P4, PT, R75.reuse, R132, PT ;  /* 0x000000844b00720c */ /* 0x040fe20003f86270 */
[----:B------:R-:W-:Y:S01]  /*4bf0*/  FFMA.FTZ R11, R14, UR6, R11 ;  /* 0x000000060e0b7c23 */ /* 0x000fe2000801000b */
[----:B------:R-:W-:-:S02]  /*4c00*/  ISETP.GE.AND P1, PT, R75, R0, PT ;  /* 0x000000004b00720c */ /* 0x000fc40003f26270 */
[----:B------:R-:W-:Y:S02]  /*4c10*/  I2FP.F32.U32 R13, R75 ;  /* 0x0000004b000d7245 */ /* 0x000fe40000201000 */
[----:B------:R-:W-:Y:S02]  /*4c20*/  FSEL R75, R8, -INF , !P3 ;  /* 0xff800000084b7808 */ /* 0x000fe40005800000 */
[----:B------:R-:W-:Y:S01]  /*4c30*/  I2FP.F32.U32 R8, R81 ;  /* 0x0000005100087245 */ /* 0x000fe20000201000 */
[C---:B------:R-:W-:Y:S01]  /*4c40*/  FFMA.FTZ R4, R13.reuse, UR6, R4 ;  /* 0x000000060d047c23 */ /* 0x040fe20008010004 */
[----:B------:R-:W-:Y:S01]  /*4c50*/  FSEL R208, R10, -INF , !P0 ;  /* 0xff8000000ad07808 */ /* 0x000fe20004000000 */
[----:B------:R-:W-:Y:S01]  /*4c60*/  FFMA.FTZ R6, R13, UR6, R6 ;  /* 0x000000060d067c23 */ /* 0x000fe20008010006 */
[C---:B------:R-:W-:Y:S01]  /*4c70*/  ISETP.GE.AND P3, PT, R81.reuse, R132, PT ;  /* 0x000000845100720c */ /* 0x040fe20003f66270 */
[C---:B------:R-:W-:Y:S01]  /*4c80*/  FFMA.FTZ R7, R8.reuse, UR6, R7 ;  /* 0x0000000608077c23 */ /* 0x040fe20008010007 */
[----:B------:R-:W-:Y:S01]  /*4c90*/  ISETP.GE.AND P0, PT, R81, R0, PT ;  /* 0x000000005100720c */ /* 0x000fe20003f06270 */
[----:B------:R-:W-:Y:S01]  /*4ca0*/  FFMA.FTZ R81, R8, UR6, R5 ;  /* 0x0000000608517c23 */ /* 0x000fe20008010005 */
[----:B------:R-:W-:-:S02]  /*4cb0*/  LOP3.LUT R5, R2, 0x38, R193, 0xfe, !PT ;  /* 0x0000003802057812 */ /* 0x000fc400078efec1 */
[C-C-:B------:R-:W-:Y:S02]  /*4cc0*/  LOP3.LUT R13, R2.reuse, 0x31, R193.reuse, 0xfe, !PT ;  /* 0x00000031020d7812 */ /* 0x140fe400078efec1 */
[----:B------:R-:W-:Y:S02]  /*4cd0*/  LOP3.LUT R15, R2, 0x30, R193, 0xfe, !PT ;  /* 0x00000030020f7812 */ /* 0x000fe400078efec1 */
[----:B------:R-:W-:Y:S02]  /*4ce0*/  FSEL R81, R81, -INF , !P3 ;  /* 0xff80000051517808 */ /* 0x000fe40005800000 */
[----:B------:R-:W-:Y:S02]  /*4cf0*/  FSEL R202, R7, -INF , !P0 ;  /* 0xff80000007ca7808 */ /* 0x000fe40004000000 */
[----:B------:R-:W-:Y:S02]  /*4d00*/  FSEL R83, R4, -INF , !P4 ;  /* 0xff80000004537808 */ /* 0x000fe40006000000 */
[----:B------:R-:W-:-:S02]  /*4d10*/  ISETP.GE.AND P3, PT, R5, R132, PT ;  /* 0x000000840500720c */ /* 0x000fc40003f66270 */
[----:B------:R-:W-:Y:S02]  /*4d20*/  ISETP.GE.AND P0, PT, R5, R0, PT ;  /* 0x000000000500720c */ /* 0x000fe40003f06270 */
[----:B------:R-:W-:Y:S02]  /*4d30*/  FSEL R85, R9, -INF , !P6 ;  /* 0xff80000009557808 */ /* 0x000fe40007000000 */
[----:B------:R-:W-:Y:S02]  /*4d40*/  I2FP.F32.U32 R4, R13 ;  /* 0x0000000d00047245 */ /* 0x000fe40000201000 */
[----:B------:R-:W-:Y:S02]  /*4d50*/  I2FP.F32.U32 R5, R5 ;  /* 0x0000000500057245 */ /* 0x000fe40000201000 */
[----:B------:R-:W-:Y:S01]  /*4d60*/  I2FP.F32.U32 R9, R15 ;  /* 0x0000000f00097245 */ /* 0x000fe20000201000 */
[----:B------:R-:W-:Y:S01]  /*4d70*/  FFMA.FTZ R89, R4, UR6, R129 ;  /* 0x0000000604597c23 */ /* 0x000fe20008010081 */
[----:B------:R-:W-:Y:S01]  /*4d80*/  FSEL R204, R6, -INF , !P1 ;  /* 0xff80000006cc7808 */ /* 0x000fe20004800000 */
[----:B------:R-:W-:Y:S01]  /*4d90*/  FFMA.FTZ R131, R4, UR6, R131 ;  /* 0x0000000604837c23 */ /* 0x000fe20008010083 */
[C---:B------:R-:W-:Y:S01]  /*4da0*/  FFMA.FTZ R87, R5.reuse, UR6, R124 ;  /* 0x0000000605577c23 */ /* 0x040fe2000801007c */
[----:B------:R-:W-:Y:S01]  /*4db0*/  FFMA.FTZ R126, R5, UR6, R126 ;  /* 0x00000006057e7c23 */ /* 0x000fe2000801007e */
[----:B------:R-:W-:Y:S01]  /*4dc0*/  ISETP.GE.AND P4, PT, R13, R132, PT ;  /* 0x000000840d00720c */ /* 0x000fe20003f86270 */
[----:B------:R-:W-:Y:S01]  /*4dd0*/  FFMA.FTZ R91, R9, UR6, R128 ;  /* 0x00000006095b7c23 */ /* 0x000fe20008010080 */
[----:B------:R-:W-:Y:S01]  /*4de0*/  ISETP.GE.AND P1, PT, R13, R0, PT ;  /* 0x000000000d00720c */ /* 0x000fe20003f26270 */
[----:B------:R-:W-:Y:S01]  /*4df0*/  FFMA.FTZ R130, R9, UR6, R130 ;  /* 0x0000000609827c23 */ /* 0x000fe20008010082 */
[----:B------:R-:W-:-:S02]  /*4e00*/  LOP3.LUT R5, R2, 0x41, R193, 0xfe, !PT ;  /* 0x0000004102057812 */ /* 0x000fc400078efec1 */
[C-C-:B------:R-:W-:Y:S02]  /*4e10*/  LOP3.LUT R9, R2.reuse, 0x39, R193.reuse, 0xfe, !PT ;  /* 0x0000003902097812 */ /* 0x140fe400078efec1 */
[----:B------:R-:W-:Y:S02]  /*4e20*/  LOP3.LUT R7, R2, 0x40, R193, 0xfe, !PT ;  /* 0x0000004002077812 */ /* 0x000fe400078efec1 */
[----:B------:R-:W-:Y:S02]  /*4e30*/  FSEL R89, R89, -INF , !P4 ;  /* 0xff80000059597808 */ /* 0x000fe40006000000 */
[----:B------:R-:W-:Y:S02]  /*4e40*/  FSEL R200, R131, -INF , !P1 ;  /* 0xff80000083c87808 */ /* 0x000fe40004800000 */
[----:B------:R-:W-:Y:S02]  /*4e50*/  I2FP.F32.U32 R6, R5 ;  /* 0x0000000500067245 */ /* 0x000fe40000201000 */
[----:B------:R-:W-:-:S02]  /*4e60*/  FSEL R206, R11, -INF , !P2 ;  /* 0xff8000000bce7808 */ /* 0x000fc40005000000 */
[----:B------:R-:W-:Y:S01]  /*4e70*/  I2FP.F32.U32 R4, R9 ;  /* 0x0000000900047245 */ /* 0x000fe20000201000 */
[C---:B------:R-:W-:Y:S01]  /*4e80*/  FFMA.FTZ R97, R6.reuse, UR6, R121 ;  /* 0x0000000606617c23 */ /* 0x040fe20008010079 */
[C---:B------:R-:W-:Y:S01]  /*4e90*/  ISETP.GE.AND P4, PT, R7.reuse, R132, PT ;  /* 0x000000840700720c */ /* 0x040fe20003f86270 */
[----:B------:R-:W-:Y:S01]  /*4ea0*/  FFMA.FTZ R123, R6, UR6, R123 ;  /* 0x00000006067b7c23 */ /* 0x000fe2000801007b */
[----:B------:R-:W-:Y:S01]  /*4eb0*/  ISETP.GE.AND P1, PT, R7, R0, PT ;  /* 0x000000000700720c */ /* 0x000fe20003f26270 */
[C---:B------:R-:W-:Y:S01]  /*4ec0*/  FFMA.FTZ R99, R4.reuse, UR6, R125 ;  /* 0x0000000604637c23 */ /* 0x040fe2000801007d */
[C---:B------:R-:W-:Y:S01]  /*4ed0*/  ISETP.GE.AND P6, PT, R15.reuse, R132, PT ;  /* 0x000000840f00720c */ /* 0x040fe20003fc6270 */
[----:B------:R-:W-:Y:S01]  /*4ee0*/  FFMA.FTZ R127, R4, UR6, R127 ;  /* 0x00000006047f7c23 */ /* 0x000fe2000801007f */
[----:B------:R-:W-:Y:S02]  /*4ef0*/  ISETP.GE.AND P2, PT, R15, R0, PT ;  /* 0x000000000f00720c */ /* 0x000fe40003f46270 */
[----:B------:R-:W-:-:S02]  /*4f00*/  I2FP.F32.U32 R7, R7 ;  /* 0x0000000700077245 */ /* 0x000fc40000201000 */
[----:B------:R-:W-:Y:S02]  /*4f10*/  FSEL R87, R87, -INF , !P3 ;  /* 0xff80000057577808 */ /* 0x000fe40005800000 */
[----:B------:R-:W-:Y:S01]  /*4f20*/  FSEL R126, R126, -INF , !P0 ;  /* 0xff8000007e7e7808 */ /* 0x000fe20004000000 */
[----:B------:R-:W-:Y:S01]  /*4f30*/  FFMA.FTZ R120, R7, UR6, R120 ;  /* 0x0000000607787c23 */ /* 0x000fe20008010078 */
[----:B------:R-:W-:Y:S01]  /*4f40*/  FSEL R91, R91, -INF , !P6 ;  /* 0xff8000005b5b7808 */ /* 0x000fe20007000000 */
[----:B------:R-:W-:Y:S01]  /*4f50*/  FFMA.FTZ R122, R7, UR6, R122 ;  /* 0x00000006077a7c23 */ /* 0x000fe2000801007a */
[----:B------:R-:W-:Y:S02]  /*4f60*/  FSEL R170, R130, -INF , !P2 ;  /* 0xff80000082aa7808 */ /* 0x000fe40005000000 */
[C---:B------:R-:W-:Y:S02]  /*4f70*/  ISETP.GE.AND P3, PT, R5.reuse, R132, PT ;  /* 0x000000840500720c */ /* 0x040fe40003f66270 */
[----:B------:R-:W-:-:S02]  /*4f80*/  ISETP.GE.AND P0, PT, R5, R0, PT ;  /* 0x000000000500720c */ /* 0x000fc40003f06270 */
[C---:B------:R-:W-:Y:S02]  /*4f90*/  ISETP.GE.AND P6, PT, R9.reuse, R132, PT ;  /* 0x000000840900720c */ /* 0x040fe40003fc6270 */
[----:B------:R-:W-:Y:S02]  /*4fa0*/  ISETP.GE.AND P2, PT, R9, R0, PT ;  /* 0x000000000900720c */ /* 0x000fe40003f46270 */
[C-C-:B------:R-:W-:Y:S02]  /*4fb0*/  LOP3.LUT R5, R2.reuse, 0xb0, R193.reuse, 0xfe, !PT ;  /* 0x000000b002057812 */ /* 0x140fe400078efec1 */
[C-C-:B------:R-:W-:Y:S02]  /*4fc0*/  LOP3.LUT R7, R2.reuse, 0x48, R193.reuse, 0xfe, !PT ;  /* 0x0000004802077812 */ /* 0x140fe400078efec1 */
[----:B------:R-:W-:Y:S02]  /*4fd0*/  LOP3.LUT R9, R2, 0xa9, R193, 0xfe, !PT ;  /* 0x000000a902097812 */ /* 0x000fe400078efec1 */
        /* <DEDUP_REMOVED lines=8> */
[----:B------:R-:W-:Y:S02]  /*5060*/  I2FP.F32.U32 R5, R5 ;  /* 0x0000000500057245 */ /* 0x000fe40000201000 */
[----:B------:R-:W-:Y:S02]  /*5070*/  I2FP.F32.U32 R7, R7 ;  /* 0x0000000700077245 */ /* 0x000fe40000201000 */
[----:B------:R-:W-:Y:S01]  /*5080*/  I2FP.F32.U32 R4, R9 ;  /* 0x0000000900047245 */ /* 0x000fe20000201000 */
[C---:B------:R-:W-:Y:S01]  /*5090*/  FFMA.FTZ R64, R5.reuse, UR6, R64 ;  /* 0x0000000605407c23 */ /* 0x040fe20008010040 */
[----:B------:R-:W-:Y:S01]  /*50a0*/  FSEL R129, R120, -INF , !P4 ;  /* 0xff80000078817808 */ /* 0x000fe20006000000 */
[----:B------:R-:W-:Y:S01]  /*50b0*/  FFMA.FTZ R66, R5, UR6, R66 ;  /* 0x0000000605427c23 */ /* 0x000fe20008010042 */
[----:B------:R-:W-:Y:S01]  /*50c0*/  FSEL R180, R122, -INF , !P1 ;  /* 0xff8000007ab47808 */ /* 0x000fe20004800000 */
[----:B------:R-:W-:Y:S01]  /*50d0*/  FFMA.FTZ R116, R7, UR6, R116 ;  /* 0x0000000607747c23 */ /* 0x000fe20008010074 */
[----:B------:R-:W-:Y:S01]  /*50e0*/  ISETP.GE.AND P4, PT, R9, R132, PT ;  /* 0x000000840900720c */ /* 0x000fe20003f86270 */
[----:B------:R-:W-:Y:S01]  /*50f0*/  FFMA.FTZ R118, R7, UR6, R118 ;  /* 0x0000000607767c23 */ /* 0x000fe20008010076 */
[----:B------:R-:W-:Y:S01]  /*5100*/  ISETP.GE.AND P1, PT, R9, R0, PT ;  /* 0x000000000900720c */ /* 0x000fe20003f26270 */
[----:B------:R-:W-:Y:S01]  /*5110*/  FFMA.FTZ R7, R4, UR6, R69 ;  /* 0x0000000604077c23 */ /* 0x000fe20008010045 */
[----:B------:R-:W-:Y:S01]  /*5120*/  LOP3.LUT R5, R2, 0xb1, R193, 0xfe, !PT ;  /* 0x000000b102057812 */ /* 0x000fe200078efec1 */
[----:B------:R-:W-:Y:S01]  /*5130*/  FFMA.FTZ R71, R4, UR6, R71 ;  /* 0x0000000604477c23 */ /* 0x000fe20008010047 */
[----:B------:R-:W-:-:S02]  /*5140*/  LOP3.LUT R9, R2, 0xb9, R193, 0xfe, !PT ;  /* 0x000000b902097812 */ /* 0x000fc400078efec1 */
[----:B------:R-:W-:Y:S02]  /*5150*/  LOP3.LUT R11, R2, 0xb8, R193, 0xfe, !PT ;  /* 0x000000b8020b7812 */ /* 0x000fe400078efec1 */
[----:B------:R-:W-:Y:S02]  /*5160*/  I2FP.F32.U32 R4, R5 ;  /* 0x0000000500047245 */ /* 0x000fe40000201000 */
[----:B------:R-:W-:Y:S02]  /*5170*/  FSEL R69, R116, -INF , !P6 ;  /* 0xff80000074457808 */ /* 0x000fe40007000000 */
[----:B------:R-:W-:Y:S01]  /*5180*/  I2FP.F32.U32 R6, R9 ;  /* 0x0000000900067245 */ /* 0x000fe20000201000 */
[----:B------:R-:W-:Y:S01]  /*5190*/  FFMA.FTZ R65, R4, UR6, R65 ;  /* 0x0000000604417c23 */ /* 0x000fe20008010041 */
[----:B------:R-:W-:Y:S01]  /*51a0*/  FSEL R198, R118, -INF , !P2 ;  /* 0xff80000076c67808 */ /* 0x000fe20005000000 */
[----:B------:R-:W-:Y:S01]  /*51b0*/  FFMA.FTZ R67, R4, UR6, R67 ;  /* 0x0000000604437c23 */ /* 0x000fe20008010043 */
[----:B------:R-:W-:Y:S01]  /*51c0*/  FSEL R7, R7, -INF , !P4 ;  /* 0xff80000007077808 */ /* 0x000fe20006000000 */
[----:B------:R-:W-:Y:S01]  /*51d0*/  FFMA.FTZ R13, R6, UR6, R61 ;  /* 0x00000006060d7c23 */ /* 0x000fe2000801003d */
[----:B------:R-:W-:-:S02]  /*51e0*/  FSEL R116, R71, -INF , !P1 ;  /* 0xff80000047747808 */ /* 0x000fc40004800000 */
[C---:B------:R-:W-:Y:S02]  /*51f0*/  ISETP.GE.AND P6, PT, R5.reuse, R132, PT ;  /* 0x000000840500720c */ /* 0x040fe40003fc6270 */
[----:B------:R-:W-:Y:S02]  /*5200*/  ISETP.GE.AND P2, PT, R5, R0, PT ;  /* 0x000000000500720c */ /* 0x000fe40003f46270 */
[C---:B------:R-:W-:Y:S02]  /*5210*/  ISETP.GE.AND P4, PT, R11.reuse, R132, PT ;  /* 0x000000840b00720c */ /* 0x040fe40003f86270 */
[----:B------:R-:W-:Y:S02]  /*5220*/  ISETP.GE.AND P1, PT, R11, R0, PT ;  /* 0x000000000b00720c */ /* 0x000fe40003f26270 */
[----:B------:R-:W-:Y:S02]  /*5230*/  I2FP.F32.U32 R11, R11 ;  /* 0x0000000b000b7245 */ /* 0x000fe40000201000 */
[----:B------:R-:W-:-:S02]  /*5240*/  FSEL R5, R64, -INF , !P3 ;  /* 0xff80000040057808 */ /* 0x000fc40005800000 */
[----:B------:R-:W-:Y:S01]  /*5250*/  FSEL R102, R66, -INF , !P0 ;  /* 0xff80000042667808 */ /* 0x000fe20004000000 */
[----:B------:R-:W-:Y:S01]  /*5260*/  FFMA.FTZ R15, R11, UR6, R60 ;  /* 0x000000060b0f7c23 */ /* 0x000fe2000801003c */
[----:B------:R-:W-:Y:S01]  /*5270*/  ISETP.GE.AND P3, PT, R9, R132, PT ;  /* 0x000000840900720c */ /* 0x000fe20003f66270 */
[----:B------:R-:W-:Y:S01]  /*5280*/  FFMA.FTZ R10, R11, UR6, R62 ;  /* 0x000000060b0a7c23 */ /* 0x000fe2000801003e */
[----:B------:R-:W-:Y:S01]  /*5290*/  ISETP.GE.AND P0, PT, R9, R0, PT ;  /* 0x000000000900720c */ /* 0x000fe20003f06270 */
[----:B------:R-:W-:Y:S01]  /*52a0*/  FFMA.FTZ R9, R6, UR6, R63 ;  /* 0x0000000606097c23 */ /* 0x000fe2000801003f */
[C-C-:B------:R-:W-:Y:S02]  /*52b0*/  LOP3.LUT R63, R2.reuse, 0xc0, R193.reuse, 0xfe, !PT ;  /* 0x000000c0023f7812 */ /* 0x140fe400078efec1 */
[C-C-:B------:R-:W-:Y:S02]  /*52c0*/  LOP3.LUT R71, R2.reuse, 0xc1, R193.reuse, 0xfe, !PT ;  /* 0x000000c102477812 */ /* 0x140fe400078efec1 */
[----:B------:R-:W-:-:S02]  /*52d0*/  LOP3.LUT R11, R2, 0xc8, R193, 0xfe, !PT ;  /* 0x000000c8020b7812 */ /* 0x000fc400078efec1 */
[----:B------:R-:W-:Y:S02]  /*52e0*/  FSEL R61, R65, -INF , !P6 ;  /* 0xff800000413d7808 */ /* 0x000fe40007000000 */
[----:B------:R-:W-:Y:S02]  /*52f0*/  FSEL R108, R67, -INF , !P2 ;  /* 0xff800000436c7808 */ /* 0x000fe40005000000 */
[C---:B------:R-:W-:Y:S02]  /*5300*/  ISETP.GE.AND P6, PT, R63.reuse, R132, PT ;  /* 0x000000843f00720c */ /* 0x040fe40003fc6270 */
[----:B------:R-:W-:Y:S02]  /*5310*/  ISETP.GE.AND P2, PT, R63, R0, PT ;  /* 0x000000003f00720c */ /* 0x000fe40003f46270 */
[----:B------:R-:W-:Y:S02]  /*5320*/  I2FP.F32.U32 R63, R63 ;  /* 0x0000003f003f7245 */ /* 0x000fe40000201000 */
[----:B------:R-:W-:-:S02]  /*5330*/  I2FP.F32.U32 R4, R71 ;  /* 0x0000004700047245 */ /* 0x000fc40000201000 */
[----:B------:R-:W-:Y:S01]  /*5340*/  FSEL R13, R13, -INF , !P3 ;  /* 0xff8000000d0d7808 */ /* 0x000fe20005800000 */
[----:B------:R-:W-:Y:S01]  /*5350*/  FFMA.FTZ R56, R63, UR6, R56 ;  /* 0x000000063f387c23 */ /* 0x000fe20008010038 */
[----:B------:R-:W-:Y:S01]  /*5360*/  FSEL R9, R9, -INF , !P0 ;  /* 0xff80000009097808 */ /* 0x000fe20004000000 */
[----:B------:R-:W-:Y:S01]  /*5370*/  FFMA.FTZ R58, R63, UR6, R58 ;  /* 0x000000063f3a7c23 */ /* 0x000fe2000801003a */
[C---:B------:R-:W-:Y:S01]  /*5380*/  ISETP.GE.AND P3, PT, R11.reuse, R132, PT ;  /* 0x000000840b00720c */ /* 0x040fe20003f66270 */
[C---:B------:R-:W-:Y:S01]  /*5390*/  FFMA.FTZ R57, R4.reuse, UR6, R57 ;  /* 0x0000000604397c23 */ /* 0x040fe20008010039 */
[----:B------:R-:W-:Y:S01]  /*53a0*/  ISETP.GE.AND P0, PT, R11, R0, PT ;  /* 0x000000000b00720c */ /* 0x000fe20003f06270 */
[----:B------:R-:W-:Y:S01]  /*53b0*/  FFMA.FTZ R4, R4, UR6, R59 ;  /* 0x0000000604047c23 */ /* 0x000fe2000801003b */
[----:B------:R-:W-:Y:S02]  /*53c0*/  I2FP.F32.U32 R11, R11 ;  /* 0x0000000b000b7245 */ /* 0x000fe40000201000 */
[----:B------:R-:W-:-:S02]  /*53d0*/  FSEL R15, R15, -INF , !P4 ;  /* 0xff8000000f0f7808 */ /* 0x000fc40006000000 */
[----:B------:R-:W-:Y:S01]  /*53e0*/  FSEL R10, R10, -INF , !P1 ;  /* 0xff8000000a0a7808 */ /* 0x000fe20004800000 */
[C---:B------:R-:W-:Y:S01]  /*53f0*/  FFMA.FTZ R6, R11.reuse, UR6, R52 ;  /* 0x000000060b067c23 */ /* 0x040fe20008010034 */
[C-C-:B------:R-:W-:Y:S01]  /*5400*/  LOP3.LUT R59, R2.reuse, 0xc9, R193.reuse, 0xfe, !PT ;  /* 0x000000c9023b7812 */ /* 0x140fe200078efec1 */
[----:B------:R-:W-:Y:S01]  /*5410*/  FFMA.FTZ R11, R11, UR6, R54 ;  /* 0x000000060b0b7c23 */ /* 0x000fe20008010036 */
[C---:B------:R-:W-:Y:S02]  /*5420*/  ISETP.GE.AND P4, PT, R71.reuse, R132, PT ;  /* 0x000000844700720c */ /* 0x040fe40003f86270 */
[----:B------:R-:W-:Y:S02]  /*5430*/  ISETP.GE.AND P1, PT, R71, R0, PT ;  /* 0x000000004700720c */ /* 0x000fe40003f26270 */
[C-C-:B------:R-:W-:Y:S02]  /*5440*/  LOP3.LUT R65, R2.reuse, 0xd0, R193.reuse, 0xfe, !PT ;  /* 0x000000d002417812 */ /* 0x140fe400078efec1 */
[----:B------:R-:W-:-:S02]  /*5450*/  LOP3.LUT R63, R2, 0xd1, R193, 0xfe, !PT ;  /* 0x000000d1023f7812 */ /* 0x000fc400078efec1 */
[----:B------:R-:W-:Y:S02]  /*5460*/  FSEL R127, R56, -INF , !P6 ;  /* 0xff800000387f7808 */ /* 0x000fe40007000000 */
[----:B------:R-:W-:Y:S02]  /*5470*/  FSEL R54, R58, -INF , !P2 ;  /* 0xff8000003a367808 */ /* 0x000fe40005000000 */
[C---:B------:R-:W-:Y:S02]  /*5480*/  ISETP.GE.AND P6, PT, R59.reuse, R132, PT ;  /* 0x000000843b00720c */ /* 0x040fe40003fc6270 */
[----:B------:R-:W-:Y:S02]  /*5490*/  ISETP.GE.AND P2, PT, R59, R0, PT ;  /* 0x000000003b00720c */ /* 0x000fe40003f46270 */
[----:B------:R-:W-:Y:S02]  /*54a0*/  I2FP.F32.U32 R8, R59 ;  /* 0x0000003b00087245 */ /* 0x000fe40000201000 */
[----:B------:R-:W-:-:S02]  /*54b0*/  FSEL R59, R57, -INF , !P4 ;  /* 0xff800000393b7808 */ /* 0x000fc40006000000 */
[----:B------:R-:W-:Y:S01]  /*54c0*/  FSEL R52, R4, -INF , !P1 ;  /* 0xff80000004347808 */ /* 0x000fe20004800000 */
[C---:B------:R-:W-:Y:S01]  /*54d0*/  FFMA.FTZ R53, R8.reuse, UR6, R53 ;  /* 0x0000000608357c23 */ /* 0x040fe20008010035 */
[C---:B------:R-:W-:Y:S01]  /*54e0*/  ISETP.GE.AND P4, PT, R65.reuse, R132, PT ;  /* 0x000000844100720c */ /* 0x040fe20003f86270 */
[----:B------:R-:W-:Y:S01]  /*54f0*/  FFMA.FTZ R55, R8, UR6, R55 ;  /* 0x0000000608377c23 */ /* 0x000fe20008010037 */
[----:B------:R-:W-:Y:S02]  /*5500*/  ISETP.GE.AND P1, PT, R65, R0, PT ;  /* 0x000000004100720c */ /* 0x000fe40003f26270 */
[----:B------:R-:W-:Y:S02]  /*5510*/  I2FP.F32.U32 R65, R65 ;  /* 0x0000004100417245 */ /* 0x000fe40000201000 */
[----:B------:R-:W-:Y:S02]  /*5520*/  I2FP.F32.U32 R4, R63 ;  /* 0x0000003f00047245 */ /* 0x000fe40000201000 */
[----:B------:R-:W-:Y:S01]  /*5530*/  FSEL R57, R6, -INF , !P3 ;  /* 0xff80000006397808 */ /* 0x000fe20005800000 */
[----:B------:R-:W-:Y:S01]  /*5540*/  FFMA.FTZ R48, R65, UR6, R48 ;  /* 0x0000000641307c23 */ /* 0x000fe20008010030 */
[----:B------:R-:W-:Y:S01]  /*5550*/  FSEL R11, R11, -INF , !P0 ;  /* 0xff8000000b0b7808 */ /* 0x000fe20004000000 */
[C---:B------:R-:W-:Y:S01]  /*5560*/  FFMA.FTZ R137, R4.reuse, UR6, R49 ;  /* 0x0000000604897c23 */ /* 0x040fe20008010031 */
[C---:B------:R-:W-:Y:S01]  /*5570*/  ISETP.GE.AND P3, PT, R63.reuse, R132, PT ;  /* 0x000000843f00720c */ /* 0x040fe20003f66270 */
[----:B------:R-:W-:Y:S01]  /*5580*/  FFMA.FTZ R4, R4, UR6, R51 ;  /* 0x0000000604047c23 */ /* 0x000fe20008010033 */
[----:B------:R-:W-:Y:S01]  /*5590*/  ISETP.GE.AND P0, PT, R63, R0, PT ;  /* 0x000000003f00720c */ /* 0x000fe20003f06270 */
[----:B------:R-:W-:Y:S01]  /*55a0*/  FFMA.FTZ R65, R65, UR6, R50 ;  /* 0x0000000641417c23 */ /* 0x000fe20008010032 */
[----:B------:R-:W-:-:S02]  /*55b0*/  LOP3.LUT R63, R2, 0xd9, R193, 0xfe, !PT ;  /* 0x000000d9023f7812 */ /* 0x000fc400078efec1 */
[C-C-:B------:R-:W-:Y:S02]  /*55c0*/  LOP3.LUT R49, R2.reuse, 0xd8, R193.reuse, 0xfe, !PT ;  /* 0x000000d802317812 */ /* 0x140fe400078efec1 */
[----:B------:R-:W-:Y:S02]  /*55d0*/  LOP3.LUT R51, R2, 0xe0, R193, 0xfe, !PT ;  /* 0x000000e002337812 */ /* 0x000fe400078efec1 */
[----:B------:R-:W-:Y:S02]  /*55e0*/  I2FP.F32.U32 R6, R63 ;  /* 0x0000003f00067245 */ /* 0x000fe40000201000 */
[----:B------:R-:W-:Y:S02]  /*55f0*/  FSEL R125, R53, -INF , !P6 ;  /* 0xff800000357d7808 */ /* 0x000fe40007000000 */
[----:B------:R-:W-:Y:S01]  /*5600*/  FSEL R103, R48, -INF , !P4 ;  /* 0xff80000030677808 */ /* 0x000fe20006000000 */
[C---:B------:R-:W-:Y:S01]  /*5610*/  FFMA.FTZ R45, R6.reuse, UR6, R45 ;  /* 0x00000006062d7c23 */ /* 0x040fe2000801002d */
[----:B------:R-:W-:Y:S01]  /*5620*/  I2FP.F32.U32 R53, R49 ;  /* 0x0000003100357245 */ /* 0x000fe20000201000 */
[----:B------:R-:W-:Y:S01]  /*5630*/  FFMA.FTZ R6, R6, UR6, R47 ;  /* 0x0000000606067c23 */ /* 0x000fe2000801002f */
[----:B------:R-:W-:-:S02]  /*5640*/  FSEL R137, R137, -INF , !P3 ;  /* 0xff80000089897808 */ /* 0x000fc40005800000 */
[----:B------:R-:W-:Y:S01]  /*5650*/  FSEL R48, R4, -INF , !P0 ;  /* 0xff80000004307808 */ /* 0x000fe20004000000 */
[----:B------:R-:W-:Y:S01]  /*5660*/  FFMA.FTZ R44, R53, UR6, R44 ;  /* 0x00000006352c7c23 */ /* 0x000fe2000801002c */
[----:B------:R-:W-:Y:S01]  /*5670*/  ISETP.GE.AND P3, PT, R51, R132, PT ;  /* 0x000000843300720c */ /* 0x000fe20003f66270 */
[----:B------:R-:W-:Y:S01]  /*5680*/  FFMA.FTZ R46, R53, UR6, R46 ;  /* 0x00000006352e7c23 */ /* 0x000fe2000801002e */
[----:B------:R-:W-:Y:S02]  /*5690*/  ISETP.GE.AND P0, PT, R51, R0, PT ;  /* 0x000000003300720c */ /* 0x000fe40003f06270 */
[----:B------:R-:W-:Y:S02]  /*56a0*/  FSEL R50, R55, -INF , !P2 ;  /* 0xff80000037327808 */ /* 0x000fe40005000000 */
[----:B------:R-:W-:Y:S02]  /*56b0*/  I2FP.F32.U32 R51, R51 ;  /* 0x0000003300337245 */ /* 0x000fe40000201000 */
[----:B------:R-:W-:-:S02]  /*56c0*/  ISETP.GE.AND P6, PT, R49, R132, PT ;  /* 0x000000843100720c */ /* 0x000fc40003fc6270 */
[----:B------:R-:W-:Y:S01]  /*56d0*/  ISETP.GE.AND P2, PT, R49, R0, PT ;  /* 0x000000003100720c */ /* 0x000fe20003f46270 */
[----:B------:R-:W-:Y:S01]  /*56e0*/  FFMA.FTZ R40, R51, UR6, R40 ;  /* 0x0000000633287c23 */ /* 0x000fe20008010028 */
[----:B------:R-:W-:Y:S01]  /*56f0*/  ISETP.GE.AND P4, PT, R63, R132, PT ;  /* 0x000000843f00720c */ /* 0x000fe20003f86270 */
[----:B------:R-:W-:Y:S01]  /*5700*/  FFMA.FTZ R42, R51, UR6, R42 ;  /* 0x00000006332a7c23 */ /* 0x000fe2000801002a */
[----:B------:R-:W-:Y:S02]  /*5710*/  FSEL R49, R65, -INF , !P1 ;  /* 0xff80000041317808 */ /* 0x000fe40004800000 */
[----:B------:R-:W-:Y:S02]  /*5720*/  ISETP.GE.AND P1, PT, R63, R0, PT ;  /* 0x000000003f00720c */ /* 0x000fe40003f26270 */
[C-C-:B------:R-:W-:Y:S02]  /*5730*/  LOP3.LUT R55, R2.reuse, 0xe1, R193.reuse, 0xfe, !PT ;  /* 0x000000e102377812 */ /* 0x140fe400078efec1 */
[----:B------:R-:W-:-:S02]  /*5740*/  LOP3.LUT R53, R2, 0xe8, R193, 0xfe, !PT ;  /* 0x000000e802357812 */ /* 0x000fc400078efec1 */
[----:B------:R-:W-:Y:S02]  /*5750*/  LOP3.LUT R51, R2, 0xe9, R193, 0xfe, !PT ;  /* 0x000000e902337812 */ /* 0x000fe400078efec1 */
[----:B------:R-:W-:Y:S02]  /*5760*/  FSEL R149, R45, -INF , !P4 ;  /* 0xff8000002d957808 */ /* 0x000fe40006000000 */
[----:B------:R-:W-:Y:S02]  /*5770*/  FSEL R45, R6, -INF , !P1 ;  /* 0xff800000062d7808 */ /* 0x000fe40004800000 */
[----:B------:R-:W-:Y:S02]  /*5780*/  I2FP.F32.U32 R4, R55 ;  /* 0x0000003700047245 */ /* 0x000fe40000201000 */
[C---:B------:R-:W-:Y:S02]  /*5790*/  ISETP.GE.AND P4, PT, R53.reuse, R132, PT ;  /* 0x000000843500720c */ /* 0x040fe40003f86270 */
[----:B------:R-:W-:Y:S01]  /*57a0*/  ISETP.GE.AND P1, PT, R53, R0, PT ;  /* 0x000000003500720c */ /* 0x000fe20003f26270 */
[C---:B------:R-:W-:Y:S01]  /*57b0*/  FFMA.FTZ R41, R4.reuse, UR6, R41 ;  /* 0x0000000604297c23 */ /* 0x040fe20008010029 */
[----:B------:R-:W-:Y:S01]  /*57c0*/  I2FP.F32.U32 R53, R53 ;  /* 0x0000003500357245 */ /* 0x000fe20000201000 */
[----:B------:R-:W-:Y:S01]  /*57d0*/  FFMA.FTZ R43, R4, UR6, R43 ;  /* 0x00000006042b7c23 */ /* 0x000fe2000801002b */
[----:B------:R-:W-:-:S02]  /*57e0*/  I2FP.F32.U32 R6, R51 ;  /* 0x0000003300067245 */ /* 0x000fc40000201000 */
[----:B------:R-:W-:Y:S01]  /*57f0*/  FSEL R139, R44, -INF , !P6 ;  /* 0xff8000002c8b7808 */ /* 0x000fe20007000000 */
[C---:B------:R-:W-:Y:S01]  /*5800*/  FFMA.FTZ R36, R53.reuse, UR6, R36 ;  /* 0x0000000635247c23 */ /* 0x040fe20008010024 */
[----:B------:R-:W-:Y:S01]  /*5810*/  FSEL R47, R46, -INF , !P2 ;  /* 0xff8000002e2f7808 */ /* 0x000fe20005000000 */
[----:B------:R-:W-:Y:S01]  /*5820*/  FFMA.FTZ R38, R53, UR6, R38 ;  /* 0x0000000635267c23 */ /* 0x000fe20008010026 */
[----:B------:R-:W-:Y:S01]  /*5830*/  FSEL R153, R40, -INF , !P3 ;  /* 0xff80000028997808 */ /* 0x000fe20005800000 */
[C---:B------:R-:W-:Y:S01]  /*5840*/  FFMA.FTZ R109, R6.reuse, UR6, R37 ;  /* 0x00000006066d7c23 */ /* 0x040fe20008010025 */
[C---:B------:R-:W-:Y:S01]  /*5850*/  ISETP.GE.AND P6, PT, R55.reuse, R132, PT ;  /* 0x000000843700720c */ /* 0x040fe20003fc6270 */
[----:B------:R-:W-:Y:S01]  /*5860*/  FFMA.FTZ R39, R6, UR6, R39 ;  /* 0x0000000606277c23 */ /* 0x000fe20008010027 */
[----:B------:R-:W-:Y:S02]  /*5870*/  ISETP.GE.AND P2, PT, R55, R0, PT ;  /* 0x000000003700720c */ /* 0x000fe40003f46270 */
[----:B------:R-:W-:-:S02]  /*5880*/  FSEL R40, R42, -INF , !P0 ;  /* 0xff8000002a287808 */ /* 0x000fc40004000000 */
[C---:B------:R-:W-:Y:S02]  /*5890*/  ISETP.GE.AND P3, PT, R51.reuse, R132, PT ;  /* 0x000000843300720c */ /* 0x040fe40003f66270 */
[----:B------:R-:W-:Y:S02]  /*58a0*/  ISETP.GE.AND P0, PT, R51, R0, PT ;  /* 0x000000003300720c */ /* 0x000fe40003f06270 */
[C-C-:B------:R-:W-:Y:S02]  /*58b0*/  LOP3.LUT R53, R2.reuse, 0xf0, R193.reuse, 0xfe, !PT ;  /* 0x000000f002357812 */ /* 0x140fe400078efec1 */
[C-C-:B------:R-:W-:Y:S02]  /*58c0*/  LOP3.LUT R51, R2.reuse, 0xf1, R193.reuse, 0xfe, !PT ;  /* 0x000000f102337812 */ /* 0x140fe400078efec1 */
[----:B------:R-:W-:Y:S02]  /*58d0*/  LOP3.LUT R37, R2, 0xf9, R193, 0xfe, !PT ;  /* 0x000000f902257812 */ /* 0x000fe400078efec1 */
[----:B------:R-:W-:-:S02]  /*58e0*/  FSEL R155, R41, -INF , !P6 ;  /* 0xff800000299b7808 */ /* 0x000fc40007000000 */
[----:B------:R-:W-:Y:S02]  /*58f0*/  FSEL R43, R43, -INF , !P2 ;  /* 0xff8000002b2b7808 */ /* 0x000fe40005000000 */
[C---:B------:R-:W-:Y:S02]  /*5900*/  ISETP.GE.AND P6, PT, R53.reuse, R132, PT ;  /* 0x000000843500720c */ /* 0x040fe40003fc6270 */
        /* <DEDUP_REMOVED lines=8> */
[C---:B------:R-:W-:Y:S01]  /*5990*/  FFMA.FTZ R33, R4.reuse, UR6, R33 ;  /* 0x0000000604217c23 */ /* 0x040fe20008010021 */
[----:B------:R-:W-:Y:S01]  /*59a0*/  FSEL R109, R109, -INF , !P3 ;  /* 0xff8000006d6d7808 */ /* 0x000fe20005800000 */
[----:B------:R-:W-:Y:S01]  /*59b0*/  FFMA.FTZ R35, R4, UR6, R35 ;  /* 0x0000000604237c23 */ /* 0x000fe20008010023 */
[----:B------:R-:W-:Y:S01]  /*59c0*/  FSEL R41, R39, -INF , !P0 ;  /* 0xff80000027297808 */ /* 0x000fe20004000000 */
[C---:B------:R-:W-:Y:S01]  /*59d0*/  FFMA.FTZ R29, R6.reuse, UR6, R29 ;  /* 0x00000006061d7c23 */ /* 0x040fe2000801001d */
[----:B------:R-:W-:Y:S01]  /*59e0*/  FFMA.FTZ R31, R6, UR6, R31 ;  /* 0x00000006061f7c23 */ /* 0x000fe2000801001f */
[----:B------:R-:W-:-:S02]  /*59f0*/  ISETP.GE.AND P4, PT, R51, R132, PT ;  /* 0x000000843300720c */ /* 0x000fc40003f86270 */
[----:B------:R-:W-:Y:S02]  /*5a00*/  ISETP.GE.AND P1, PT, R51, R0, PT ;  /* 0x000000003300720c */ /* 0x000fe40003f26270 */
        /* <DEDUP_REMOVED lines=8> */
[----:B------:R-:W-:Y:S06]  /*5a90*/  BRA.U !UP1, `(.L_x_1499) ;  /* 0x0000000909587547 */ /* 0x000fec000b800000 */
[----:B------:R-:W-:-:S04]  /*5aa0*/  UISETP.NE.U32.AND UP0, UPT, UR12, URZ, UPT ;  /* 0x000000ff0c00728c */ /* 0x000fc8000bf05070 */
[----:B------:R-:W-:-:S09]  /*5ab0*/  UISETP.NE.AND.EX UP0, UPT, UR13, URZ, UPT, UP0 ;  /* 0x000000ff0d00728c */ /* 0x000fd2000bf05300 */
[----:B------:R-:W-:Y:S05]  /*5ac0*/  BRA.U UP0, `(.L_x_1500) ;  /* 0x0000000100207547 */ /* 0x000fea000b800000 */
[----:B------:R-:W-:Y:S01]  /*5ad0*/  UMOV UR7, URZ ;  /* 0x000000ff00077c82 */ /* 0x000fe20008000000 */
[----:B------:R-:W-:Y:S01]  /*5ae0*/  USHF.L.U32 UR4, UR10, 0x8, URZ ;  /* 0x000000080a047899 */ /* 0x000fe200080006ff */
[----:B------:R-:W-:-:S05]  /*5af0*/  IADD3 R29, P0, PT, RZ, -UR7, RZ ;  /* 0x80000007ff1d7c10 */ /* 0x000fca000ff1e0ff */
[----:B------:R-:W-:-:S05]  /*5b00*/  IMAD.X R4, RZ, RZ, ~UR4, P0 ;  /* 0x80000004ff047e24 */ /* 0x000fca00080e06ff */
[----:B------:R-:W-:-:S04]  /*5b10*/  SHF.R.S64 R29, R29, 0x1f, R4 ;  /* 0x0000001f1d1d7819 */ /* 0x000fc80000001004 */
[----:B------:R-:W-:-:S04]  /*5b20*/  IADD3 R214, P0, PT, R29, R214, RZ ;  /* 0x000000d61dd67210 */ /* 0x000fc80007f1e0ff */
[----:B------:R-:W-:Y:S01]  /*5b30*/  LEA.HI.X.SX32 R213, R4, R213, 0x1, P0 ;  /* 0x000000d504d57211 */ /* 0x000fe200000f0eff */
[----:B------:R-:W-:Y:S08]  /*5b40*/  BRA `(.L_x_1501) ;  /* 0x0000000000ec7947 */ /* 0x000ff00003800000 */
.L_x_1500:
        /* <DEDUP_REMOVED lines=46> */
[----:B------:R-:W-:Y:S01]  /*5e30*/  IMAD.WIDE.U32 R30, R29, UR10, RZ ;  /* 0x0000000a1d1e7c25 */ /* 0x000fe2000f8e00ff */
[----:B------:R-:W-:-:S05]  /*5e40*/  SHF.R.S32.HI R6, RZ, 0x1f, R29 ;  /* 0x0000001fff067819 */ /* 0x000fca000001141d */
[----:B------:R-:W-:-:S04]  /*5e50*/  IMAD R6, R6, UR10, RZ ;  /* 0x0000000a06067c24 */ /* 0x000fc8000f8e02ff */
[----:B------:R-:W-:-:S04]  /*5e60*/  IMAD R6, R29, UR11, R6 ;  /* 0x0000000b1d067c24 */ /* 0x000fc8000f8e0206 */
        /* <DEDUP_REMOVED lines=9> */
.L_x_1501:
[----:B------:R-:W1:Y:S01]  /*5f00*/  LDCU UR4, c[0x0][0x440] ;  /* 0x00008800ff0477ac */ /* 0x000e620008000800 */
[----:B------:R-:W-:Y:S01]  /*5f10*/  IMAD.U32 R33, RZ, RZ, UR10 ;  /* 0x0000000aff217e24 */ /* 0x000fe2000f8e00ff */
[----:B------:R-:W-:Y:S01]  /*5f20*/  MOV R37, UR10 ;  /* 0x0000000a00257c02 */ /* 0x000fe20008000f00 */
[----:B------:R-:W-:Y:S01]  /*5f30*/  IMAD.U32 R6, RZ, RZ, UR10 ;  /* 0x0000000aff067e24 */ /* 0x000fe2000f8e00ff */
[----:B------:R-:W-:Y:S01]  /*5f40*/  MOV R35, UR10 ;  /* 0x0000000a00237c02 */ /* 0x000fe20008000f00 */
[----:B------:R-:W-:Y:S01]  /*5f50*/  IMAD.U32 R4, RZ, RZ, UR11 ;  /* 0x0000000bff047e24 */ /* 0x000fe2000f8e00ff */
[----:B------:R-:W-:Y:S01]  /*5f60*/  LEA R32, P2, R33, R214, 0x6 ;  /* 0x000000d621207211 */ /* 0x000fe200078430ff */
[----:B------:R-:W-:Y:S01]  /*5f70*/  IMAD.U32 R30, RZ, RZ, UR10 ;  /* 0x0000000aff1e7e24 */ /* 0x000fe2000f8e00ff */
[----:B------:R-:W-:Y:S01]  /*5f80*/  MOV R31, UR10 ;  /* 0x0000000a001f7c02 */ /* 0x000fe20008000f00 */
[----:B------:R-:W-:Y:S01]  /*5f90*/  IMAD.U32 R29, RZ, RZ, UR11 ;  /* 0x0000000bff1d7e24 */ /* 0x000fe2000f8e00ff */
[----:B------:R-:W-:Y:S01]  /*5fa0*/  LEA.HI.X R33, R6, R213, R4, 0x6, P2 ;  /* 0x000000d506217211 */ /* 0x000fe200010f3404 */
[----:B------:R-:W-:Y:S01]  /*5fb0*/  IMAD.U32 R4, RZ, RZ, UR10 ;  /* 0x0000000aff047e24 */ /* 0x000fe2000f8e00ff */
[----:B------:R-:W-:Y:S01]  /*5fc0*/  BSSY.RECONVERGENT B0, `(.L_x_1502) ;  /* 0x0000042000007945 */ /* 0x000fe20003800200 */
[----:B------:R-:W-:-:S02]  /*5fd0*/  IMAD.U32 R14, RZ, RZ, UR11 ;  /* 0x0000000bff0e7e24 */ /* 0x000fc4000f8e00ff */
[----:B------:R-:W-:Y:S02]  /*5fe0*/  IMAD.U32 R8, RZ, RZ, UR10 ;  /* 0x0000000aff087e24 */ /* 0x000fe4000f8e00ff */
[----:B------:R-:W-:Y:S01]  /*5ff0*/  IMAD.U32 R6, RZ, RZ, UR11 ;  /* 0x0000000bff067e24 */ /* 0x000fe2000f8e00ff */
[C---:B-1----:R-:W-:Y:S02]  /*6000*/  ISETP.GE.AND P0, PT, R212.reuse, UR4, PT ;  /* 0x00000004d4007c0c */ /* 0x042fe4000bf06270 */
[----:B------:R-:W-:-:S11]  /*6010*/  ISETP.GE.AND P1, PT, R212, UR4, PT ;  /* 0x00000004d4007c0c */ /* 0x000fd6000bf26270 */
[----:B------:R-:W-:Y:S01]  /*6020*/  VOTEU.ALL UP0, P0 ;  /* 0x0000000000ff7886 */ /* 0x000fe20000000000 */
[-C--:B------:R-:W-:Y:S01]  /*6030*/  @!P0 LEA R36, P2, R37, R32.reuse, 0x6 ;  /* 0x0000002025248211 */ /* 0x080fe200078430ff */
[----:B------:R-:W-:Y:S01]  /*6040*/  @!P1 IMAD.MOV.U32 R215, RZ, RZ, R213 ;  /* 0x000000ffffd79224 */ /* 0x000fe200078e00d5 */
[-C--:B------:R-:W-:Y:S01]  /*6050*/  @!P0 LEA R30, P3, R30, R32.reuse, 0x7 ;  /* 0x000000201e1e8211 */ /* 0x080fe200078638ff */
[----:B------:R-:W-:Y:S01]  /*6060*/  @!P0 IMAD.WIDE.U32 R34, R35, 0xc0, R32 ;  /* 0x000000c023228825 */ /* 0x000fe200078e0020 */
[----:B------:R-:W-:Y:S01]  /*6070*/  @!UP0 UIMAD UR7, UR11, 0xc0, URZ ;  /* 0x000000c00b0788a4 */ /* 0x000fe2000f8e02ff */
[-C--:B------:R-:W-:Y:S01]  /*6080*/  @!P0 LEA.HI.X R37, R4, R33.reuse, R29, 0x6, P2 ;  /* 0x0000002104258211 */ /* 0x080fe200010f341d */
[----:B------:R-:W-:Y:S01]  /*6090*/  @!PT LDS RZ, [RZ] ;  /* 0x00000000fffff984 */ /* 0x000fe20000000800 */
[----:B------:R-:W-:Y:S01]  /*60a0*/  @!PT LDS RZ, [RZ] ;  /* 0x00000000fffff984 */ /* 0x000fe20000000800 */
[----:B------:R-:W-:Y:S01]  /*60b0*/  @!PT LDS RZ, [RZ] ;  /* 0x00000000fffff984 */ /* 0x000fe20000000800 */
[----:B------:R1:W-:Y:S01]  /*60c0*/  @!P1 LDGSTS.E.BYPASS.LTC128B.128 [R223+0x1000], desc[UR24][R214.64] ;  /* 0x01000000d6df9fae */ /* 0x0003e2000b981a18 */
[----:B------:R-:W-:Y:S01]  /*60d0*/  MOV R29, UR10 ;  /* 0x0000000a001d7c02 */ /* 0x000fe20008000f00 */
[----:B------:R-:W-:Y:S01]  /*60e0*/  @!UP0 UIMAD UR4, UR11, 0x140, URZ ;  /* 0x000001400b0488a4 */ /* 0x000fe2000f8e02ff */
[----:B------:R-:W-:Y:S01]  /*60f0*/  @!P0 LEA R38, P2, R8, R32, 0x8 ;  /* 0x0000002008268211 */ /* 0x000fe200078440ff */
[----:B------:R1:W-:Y:S01]  /*6100*/  @P1 STS.128 [R223+0x1000], RZ ;  /* 0x001000ffdf001388 */ /* 0x0003e20000000c00 */
[-C--:B------:R-:W-:Y:S01]  /*6110*/  @!P0 LEA.HI.X R31, R31, R33.reuse, R14, 0x7, P3 ;  /* 0x000000211f1f8211 */ /* 0x080fe200018f3c0e */
[----:B------:R-:W-:Y:S01]  /*6120*/  @!P0 IMAD.WIDE.U32 R62, R4, 0x140, R32 ;  /* 0x00000140043e8825 */ /* 0x000fe200078e0020 */
[----:B------:R-:W-:Y:S01]  /*6130*/  @!P0 LEA.HI.X R39, R29, R33, R6, 0x8, P2 ;  /* 0x000000211d278211 */ /* 0x000fe200010f4406 */
[----:B------:R1:W-:Y:S02]  /*6140*/  @P0 STS.128 [R223+0x1800], RZ ;  /* 0x001800ffdf000388 */ /* 0x0003e40000000c00 */
[----:B------:R-:W-:Y:S01]  /*6150*/  @!P0 VIADD R35, R35, UR7 ;  /* 0x0000000723238c36 */ /* 0x000fe20008000000 */
[----:B------:R-:W-:Y:S01]  /*6160*/  @!P0 IADD3 R63, PT, PT, R63, UR4, RZ ;  /* 0x000000043f3f8c10 */ /* 0x000fe2000fffe0ff */
        /* <DEDUP_REMOVED lines=39> */
.L_x_1503:
[----:B------:R-:W-:Y:S05]  /*63e0*/  BSYNC.RECONVERGENT B0 ;  /* 0x0000000000007941 */ /* 0x000fea0003800200 */
.L_x_1502:
[----:B------:R-:W0:Y:S02]  /*63f0*/  LDGDEPBAR ;  /* 0x00000000000079af */ /* 0x000e240000000000 */
.L_x_1499:
[----:B------:R-:W-:Y:S01]  /*6400*/  FMNMX3.FTZ R4, R135, R133, R151, !PT ;  /* 0x0000008587047276 */ /* 0x000fe20007810097 */
[----:B------:R-:W3:Y:S01]  /*6410*/  LDCU UR4, c[0x0][0x45c] ;  /* 0x00008b80ff0477ac */ /* 0x000ee20008000800 */
[----:B------:R-:W-:Y:S02]  /*6420*/  IADD3 R217, PT, PT, R191, R190, RZ ;  /* 0x000000bebfd97210 */ /* 0x000fe40007ffe0ff */
[----:B------:R-:W-:Y:S01]  /*6430*/  FMNMX3.FTZ R4, R4, R145, R141, !PT ;  /* 0x0000009104047276 */ /* 0x000fe2000781008d */
[----:B------:R-:W-:Y:S01]  /*6440*/  UMOV UR7, 0xffffffff ;  /* 0xffffffff00077882 */ /* 0x000fe20000000000 */
[----:B------:R-:W-:Y:S02]  /*6450*/  LEA R217, R217, UR5, 0x1 ;  /* 0x00000005d9d97c11 */ /* 0x000fe4000f8e08ff */
[----:B------:R-:W-:Y:S02]  /*6460*/  FMNMX3.FTZ R4, R4, R159, R79, !PT ;  /* 0x0000009f04047276 */ /* 0x000fe4000781004f */
[----:B------:R-:W-:Y:S01]  /*6470*/  MOV R8, 0x20 ;  /* 0x0000002000087802 */ /* 0x000fe20000000f00 */
[----:B-1----:R-:W-:Y:S01]  /*6480*/  LDSM.16.MT88.4 R32, [R217+0x5400] ;  /* 0x00540000d920783b */ /* 0x002fe20000004200 */
[----:B------:R-:W-:-:S02]  /*6490*/  FMNMX3.FTZ R4, R4, R77, R75, !PT ;  /* 0x0000004d04047276 */ /* 0x000fc4000781004b */
[----:B------:R-:W-:Y:S02]  /*64a0*/  SEL R8, R8, 0xffffffe0, !P5 ;  /* 0xffffffe008087807 */ /* 0x000fe40006800000 */
        /* <DEDUP_REMOVED lines=29> */
[----:B-1----:R-:W-:-:S05]  /*6680*/  FMNMX.FTZ R29, R4, R29, !PT ;  /* 0x0000001d041d7209 */ /* 0x002fca0007810000 */
[----:B------:R-:W1:Y:S02]  /*6690*/  SHFL.BFLY PT, R134, R29, 0x1, 0x1f ;  /* 0x0c201f001d867f89 */ /* 0x000e6400000e0000 */
[----:B-1----:R-:W-:-:S04]  /*66a0*/  FMNMX.FTZ R134, R29, R134, !PT ;  /* 0x000000861d867209 */ /* 0x002fc80007810000 */
[C---:B------:R-:W-:Y:S01]  /*66b0*/  FSETP.NEU.FTZ.AND P0, PT, R134.reuse, -INF , PT ;  /* 0xff8000008600780b */ /* 0x040fe20003f1d000 */
[----:B---3--:R-:W-:-:S05]  /*66c0*/  FMUL.FTZ R98, R134, UR4 ;  /* 0x0000000486627c20 */ /* 0x008fca0008410000 */
[----:B------:R-:W-:-:S05]  /*66d0*/  FSEL R98, R98, RZ, P0 ;  /* 0x000000ff62627208 */ /* 0x000fca0000000000 */
        /* <DEDUP_REMOVED lines=12> */
[----:B------:R-:W-:Y:S01]  /*67a0*/  IADD3 R93, PT, PT, R8, R217, RZ ;  /* 0x000000d9085d7210 */ /* 0x000fe20007ffe0ff */
        /* <DEDUP_REMOVED lines=11> */
[----:B------:R-:W-:Y:S01]  /*6860*/  FFMA.FTZ R81, R119, UR4, -R98 ;  /* 0x0000000477517c23 */ /* 0x000fe20008010862 */
[----:B------:R-:W-:Y:S01]  /*6870*/  LDSM.16.MT88.4 R36, [R93+0x5400] ;  /* 0x005400005d24783b */ /* 0x000fe20000004200 */
        /* <DEDUP_REMOVED lines=17> */
[----:B------:R-:W3:Y:S01]  /*6990*/  MUFU.EX2 R123, R123 ;  /* 0x0000007b007b7308 */ /* 0x000ee20000000800 */
        /* <DEDUP_REMOVED lines=61> */
[----:B------:R-:W4:Y:S01]  /*6d70*/  SHFL.BFLY PT, R17, R6, 0x2, 0x1f ;  /* 0x0c401f0006117f89 */ /* 0x000f2200000e0000 */
[----:B------:R-:W-:Y:S08]  /*6d80*/  MUFU.EX2 R114, R114 ;  /* 0x0000007200727308 */ /* 0x000ff00000000800 */
[----:B------:R-:W-:Y:S08]  /*6d90*/  MUFU.EX2 R99, R99 ;  /* 0x0000006300637308 */ /* 0x000ff00000000800 */
[----:B------:R-:W-:Y:S01]  /*6da0*/  MUFU.EX2 R106, R106 ;  /* 0x0000006a006a7308 */ /* 0x000fe20000000800 */
[----:B----4-:R-:W-:-:S07]  /*6db0*/  FMNMX.FTZ R4, R6, R17, !PT ;  /* 0x0000001106047209 */ /* 0x010fce0007810000 */
[----:B------:R-:W-:Y:S01]  /*6dc0*/  MUFU.EX2 R97, R97 ;  /* 0x0000006100617308 */ /* 0x000fe20000000800 */
[----:B------:R-:W4:Y:S07]  /*6dd0*/  SHFL.BFLY PT, R133, R4, 0x1, 0x1f ;  /* 0x0c201f0004857f89 */ /* 0x000f2e00000e0000 */
[----:B------:R-:W-:Y:S08]  /*6de0*/  MUFU.EX2 R96, R96 ;  /* 0x0000006000607308 */ /* 0x000ff00000000800 */
[----:B------:R-:W-:Y:S08]  /*6df0*/  MUFU.EX2 R91, R91 ;  /* 0x0000005b005b7308 */ /* 0x000ff00000000800 */
[----:B------:R-:W-:Y:S01]  /*6e00*/  MUFU.EX2 R94, R94 ;  /* 0x0000005e005e7308 */ /* 0x000fe20000000800 */
[----:B----4-:R-:W-:-:S04]  /*6e10*/  FMNMX.FTZ R133, R4, R133, !PT ;  /* 0x0000008504857209 */ /* 0x010fc80007810000 */
[C---:B------:R-:W-:Y:S01]  /*6e20*/  FSETP.NEU.FTZ.AND P0, PT, R133.reuse, -INF , PT ;  /* 0xff8000008500780b */ /* 0x040fe20003f1d000 */
[----:B------:R-:W-:Y:S02]  /*6e30*/  FMUL.FTZ R4, R133, UR4 ;  /* 0x0000000485047c20 */ /* 0x000fe40008410000 */
[----:B------:R-:W-:Y:S03]  /*6e40*/  MUFU.EX2 R89, R89 ;  /* 0x0000005900597308 */ /* 0x000fe60000000800 */
[----:B------:R-:W-:Y:S02]  /*6e50*/  FSEL R57, R4, RZ, P0 ;  /* 0x000000ff04397208 */ /* 0x000fe40000000000 */
[----:B------:R-:W4:Y:S03]  /*6e60*/  LDSM.16.MT88.4 R4, [R217+0x5000] ;  /* 0x00500000d904783b */ /* 0x000f260000004200 */
        /* <DEDUP_REMOVED lines=8> */
[----:B------:R-:W-:Y:S01]  /*6ef0*/  MUFU.EX2 R158, R158 ;  /* 0x0000009e009e7308 */ /* 0x000fe20000000800 */
[--C-:B------:R-:W-:Y:S01]  /*6f00*/  FFMA.FTZ R117, R12, UR4, -R57.reuse ;  /* 0x000000040c757c23 */ /* 0x100fe20008010839 */
[--C-:B------:R-:W-:Y:S01]  /*6f10*/  FFMA.FTZ R148, R28, UR4, -R57.reuse ;  /* 0x000000041c947c23 */ /* 0x100fe20008010839 */
[----:B-1----:R-:W-:Y:S01]  /*6f20*/  F2FP.F16.F32.PACK_AB R24, R135, R166 ;  /* 0x000000a68718723e */ /* 0x002fe200000000ff */
[----:B------:R-:W1:Y:S01]  /*6f30*/  LDSM.16.MT88.4 R20, [R217+0x5800] ;  /* 0x00580000d914783b */ /* 0x000e620000004200 */
[----:B---3--:R-:W-:Y:S01]  /*6f40*/  F2FP.F16.F32.PACK_AB R26, R123, R160 ;  /* 0x000000a07b1a723e */ /* 0x008fe200000000ff */
        /* <DEDUP_REMOVED lines=38> */
[----:B------:R-:W-:Y:S01]  /*71b0*/  FFMA.FTZ R140, R147, UR4, -R98 ;  /* 0x00000004938c7c23 */ /* 0x000fe20008010862 */
[--C-:B------:R-:W-:Y:S01]  /*71c0*/  FFMA.FTZ R147, R136, UR4, -R57.reuse ;  /* 0x0000000488937c23 */ /* 0x100fe20008010839 */
[--C-:B------:R-:W-:Y:S01]  /*71d0*/  FFMA.FTZ R110, R110, UR4, -R57.reuse ;  /* 0x000000046e6e7c23 */ /* 0x100fe20008010839 */
[--C-:B------:R-:W-:Y:S01]  /*71e0*/  FFMA.FTZ R112, R112, UR4, -R57.reuse ;  /* 0x0000000470707c23 */ /* 0x100fe20008010839 */
[----:B------:R-:W-:Y:S01]  /*71f0*/  MUFU.EX2 R117, R117 ;  /* 0x0000007500757308 */ /* 0x000fe20000000800 */
[C---:B----4-:R-:W-:Y:S01]  /*7200*/  HMMA.16816.F32 R12, R24.reuse, R4, RZ ;  /* 0x00000004180c723c */ /* 0x050fe200000018ff */
[----:B------:R-:W-:Y:S01]  /*7210*/  FFMA.FTZ R163, R104, UR4, -R57 ;  /* 0x0000000468a37c23 */ /* 0x000fe20008010839 */
[----:B------:R-:W-:Y:S01]  /*7220*/  FADD.FTZ R129, R162, R129 ;  /* 0x00000081a2817221 */ /* 0x000fe20000010000 */
[----:B------:R-:W-:Y:S01]  /*7230*/  FADD.FTZ R135, R166, R135 ;  /* 0x00000087a6877221 */ /* 0x000fe20000010000 */
[--C-:B------:R-:W-:Y:S01]  /*7240*/  FFMA.FTZ R165, R100, UR4, -R57.reuse ;  /* 0x0000000464a57c23 */ /* 0x100fe20008010839 */
[----:B------:R-:W-:Y:S01]  /*7250*/  FFMA.FTZ R72, R72, UR4, -R57 ;  /* 0x0000000448487c23 */ /* 0x000fe20008010839 */
[----:B------:R-:W-:Y:S01]  /*7260*/  FADD.FTZ R158, R158, R129 ;  /* 0x000000819e9e7221 */ /* 0x000fe20000010000 */
[----:B------:R-:W4:Y:S01]  /*7270*/  MUFU.EX2 R148, R148 ;  /* 0x0000009400947308 */ /* 0x000f220000000800 */
[C---:B------:R-:W-:Y:S01]  /*7280*/  HMMA.16816.F32 R4, R24.reuse, R6, RZ ;  /* 0x000000061804723c */ /* 0x040fe200000018ff */
[----:B------:R-:W-:Y:S01]  /*7290*/  FADD.FTZ R160, R160, R135 ;  /* 0x00000087a0a07221 */ /* 0x000fe20000010000 */
[----:B------:R-:W-:Y:S01]  /*72a0*/  FADD.FTZ R127, R127, R158 ;  /* 0x0000009e7f7f7221 */ /* 0x000fe20000010000 */
[--C-:B------:R-:W-:Y:S01]  /*72b0*/  FFMA.FTZ R70, R70, UR4, -R57.reuse ;  /* 0x0000000446467c23 */ /* 0x100fe20008010839 */
[--C-:B------:R-:W-:Y:S01]  /*72c0*/  FFMA.FTZ R10, R10, UR4, -R57.reuse ;  /* 0x000000040a0a7c23 */ /* 0x100fe20008010839 */
[----:B------:R-:W-:Y:S01]  /*72d0*/  FFMA.FTZ R9, R9, UR4, -R57 ;  /* 0x0000000409097c23 */ /* 0x000fe20008010839 */
[----:B--2---:R-:W-:Y:S01]  /*72e0*/  FADD.FTZ R100, R154, R127 ;  /* 0x0000007f9a647221 */ /* 0x004fe20000010000 */
[----:B------:R-:W-:Y:S01]  /*72f0*/  MUFU.EX2 R130, R130 ;  /* 0x0000008200827308 */ /* 0x000fe20000000800 */
[C---:B------:R-:W-:Y:S01]  /*7300*/  HMMA.16816.F32 R28, R24.reuse, R16, RZ ;  /* 0x00000010181c723c */ /* 0x040fe200000018ff */
[----:B------:R-:W-:Y:S01]  /*7310*/  F2FP.F16.F32.PACK_AB R16, R121, R156 ;  /* 0x0000009c7910723e */ /* 0x000fe200000000ff */
[C---:B---3--:R-:W-:Y:S01]  /*7320*/  FADD.FTZ R100, R119.reuse, R100 ;  /* 0x0000006477647221 */ /* 0x048fe20000010000 */
[----:B------:R-:W-:Y:S01]  /*7330*/  F2FP.F16.F32.PACK_AB R17, R119, R154 ;  /* 0x0000009a7711723e */ /* 0x000fe200000000ff */
[--C-:B------:R-:W-:Y:S01]  /*7340*/  FFMA.FTZ R54, R54, UR4, -R57.reuse ;  /* 0x0000000436367c23 */ /* 0x100fe20008010839 */
[--C-:B------:R-:W-:Y:S01]  /*7350*/  FFMA.FTZ R52, R52, UR4, -R57.reuse ;  /* 0x0000000434347c23 */ /* 0x100fe20008010839 */
[--C-:B------:R-:W-:Y:S01]  /*7360*/  FFMA.FTZ R11, R11, UR4, -R57.reuse ;  /* 0x000000040b0b7c23 */ /* 0x100fe20008010839 */
[----:B------:R-:W2:Y:S01]  /*7370*/  MUFU.EX2 R111, R111 ;  /* 0x0000006f006f7308 */ /* 0x000ea20000000800 */
[----:B------:R-:W-:Y:S01]  /*7380*/  HMMA.16816.F32 R24, R24, R18, RZ ;  /* 0x000000121818723c */ /* 0x000fe200000018ff */
[----:B------:R-:W-:Y:S01]  /*7390*/  F2FP.F16.F32.PACK_AB R18, R113, R124 ;  /* 0x0000007c7112723e */ /* 0x000fe200000000ff */
[--C-:B------:R-:W-:Y:S01]  /*73a0*/  FFMA.FTZ R50, R50, UR4, -R57.reuse ;  /* 0x0000000432327c23 */ /* 0x100fe20008010839 */
[----:B----4-:R-:W-:Y:S01]  /*73b0*/  F2FP.F16.F32.PACK_AB R19, R148, R117 ;  /* 0x000000759413723e */ /* 0x010fe200000000ff */
[----:B------:R-:W-:Y:S01]  /*73c0*/  FADD.FTZ R117, R117, R100 ;  /* 0x0000006475757221 */ /* 0x000fe20000010000 */
[--C-:B------:R-:W-:Y:S01]  /*73d0*/  FFMA.FTZ R100, R108, UR4, -R57.reuse ;  /* 0x000000046c647c23 */ /* 0x100fe20008010839 */
[----:B------:R-:W-:Y:S01]  /*73e0*/  FFMA.FTZ R49, R49, UR4, -R57 ;  /* 0x0000000431317c23 */ /* 0x000fe20008010839 */
[----:B------:R-:W-:Y:S01]  /*73f0*/  MUFU.EX2 R115, R115 ;  /* 0x0000007300737308 */ /* 0x000fe20000000800 */
[----:B------:R-:W-:Y:S01]  /*7400*/  FADD.FTZ R117, R148, R117 ;  /* 0x0000007594757221 */ /* 0x000fe20000010000 */
[--C-:B------:R-:W-:Y:S01]  /*7410*/  FFMA.FTZ R48, R48, UR4, -R57.reuse ;  /* 0x0000000430307c23 */ /* 0x100fe20008010839 */
[C---:B------:R-:W-:Y:S01]  /*7420*/  HMMA.16816.F32 R12, R16.reuse, R32, R12 ;  /* 0x00000020100c723c */ /* 0x040fe2000000180c */
[--C-:B------:R-:W-:Y:S01]  /*7430*/  FFMA.FTZ R47, R47, UR4, -R57.reuse ;  /* 0x000000042f2f7c23 */ /* 0x100fe20008010839 */
[--C-:B------:R-:W-:Y:S01]  /*7440*/  FFMA.FTZ R40, R40, UR4, -R57.reuse ;  /* 0x0000000428287c23 */ /* 0x100fe20008010839 */
[--C-:B------:R-:W-:Y:S01]  /*7450*/  FFMA.FTZ R43, R43, UR4, -R57.reuse ;  /* 0x000000042b2b7c23 */ /* 0x100fe20008010839 */
[--C-:B------:R-:W-:Y:S01]  /*7460*/  FFMA.FTZ R42, R42, UR4, -R57.reuse ;  /* 0x000000042a2a7c23 */ /* 0x100fe20008010839 */
[----:B------:R-:W3:Y:S01]  /*7470*/  MUFU.EX2 R128, R128 ;  /* 0x0000008000807308 */ /* 0x000ee20000000800 */
[--C-:B------:R-:W-:Y:S01]  /*7480*/  FFMA.FTZ R41, R41, UR4, -R57.reuse ;  /* 0x0000000429297c23 */ /* 0x100fe20008010839 */
[----:B------:R-:W-:Y:S01]  /*7490*/  LDSM.16.MT88.4 R204, [R217+0x8c00] ;  /* 0x008c0000d9cc783b */ /* 0x000fe20000004200 */
[C---:B------:R-:W-:Y:S01]  /*74a0*/  HMMA.16816.F32 R4, R16.reuse, R34, R4 ;  /* 0x000000221004723c */ /* 0x040fe20000001804 */
[--C-:B------:R-:W-:Y:S01]  /*74b0*/  FFMA.FTZ R191, R44, UR4, -R57.reuse ;  /* 0x000000042cbf7c23 */ /* 0x100fe20008010839 */
[----:B------:R-:W-:Y:S01]  /*74c0*/  FFMA.FTZ R68, R68, UR4, -R57 ;  /* 0x0000000444447c23 */ /* 0x000fe20008010839 */
[----:B------:R-:W4:Y:S02]  /*74d0*/  LDSM.16.MT88.4 R32, [R93+0x5800] ;  /* 0x005800005d20783b */ /* 0x000f240000004200 */
[----:B------:R-:W-:Y:S02]  /*74e0*/  MUFU.EX2 R170, R170 ;  /* 0x000000aa00aa7308 */ /* 0x000fe40000000800 */
[----:B------:R-:W-:Y:S01]  /*74f0*/  LDSM.16.MT88.4 R196, [R93+0x8c00] ;  /* 0x008c00005dc4783b */ /* 0x000fe20000004200 */
[C---:B------:R-:W-:Y:S05]  /*7500*/  HMMA.16816.F32 R28, R16.reuse, R36, R28 ;  /* 0x00000024101c723c */ /* 0x040fea000000181c */
[----:B------:R-:W5:Y:S03]  /*7510*/  MUFU.EX2 R125, R125 ;  /* 0x0000007d007d7308 */ /* 0x000f660000000800 */
[----:B------:R-:W-:Y:S01]  /*7520*/  HMMA.16816.F32 R24, R16, R38, R24 ;  /* 0x000000261018723c */ /* 0x000fe20000001818 */
[----:B------:R-:W5:Y:S01]  /*7530*/  LDSM.16.MT88.4 R36, [R217+0x5c00] ;  /* 0x005c0000d924783b */ /* 0x000f620000004200 */
[----:B------:R-:W-:-:S02]  /*7540*/  F2FP.F16.F32.PACK_AB R16, R107, R122 ;  /* 0x0000007a6b10723e */ /* 0x000fc400000000ff */
[----:B--2---:R-:W-:Y:S01]  /*7550*/  F2FP.F16.F32.PACK_AB R17, R111, R130 ;  /* 0x000000826f11723e */ /* 0x004fe200000000ff */
[----:B------:R-:W-:Y:S01]  /*7560*/  MUFU.EX2 R131, R131 ;  /* 0x0000008300837308 */ /* 0x000fe20000000800 */
[----:B------:R-:W-:Y:S01]  /*7570*/  F2FP.F16.F32.PACK_AB R18, R105, R120 ;  /* 0x000000786912723e */ /* 0x000fe200000000ff */
[----:B------:R-:W-:Y:S01]  /*7580*/  FADD.FTZ R130, R130, R117 ;  /* 0x0000007582827221 */ /* 0x000fe20000010000 */
[----:B---3--:R-:W-:-:S03]  /*7590*/  F2FP.F16.F32.PACK_AB R19, R128, R115 ;  /* 0x000000738013723e */ /* 0x008fc600000000ff */
[----:B------:R-:W-:Y:S02]  /*75a0*/  FADD.FTZ R130, R111, R130 ;  /* 0x000000826f827221 */ /* 0x000fe40000010000 */
[----:B------:R-:W2:Y:S02]  /*75b0*/  MUFU.EX2 R168, R168 ;  /* 0x000000a800a87308 */ /* 0x000ea40000000800 */
[----:B-1----:R-:W-:Y:S01]  /*75c0*/  HMMA.16816.F32 R12, R16, R20, R12 ;  /* 0x00000014100c723c */ /* 0x002fe2000000180c */
[----:B------:R-:W-:-:S04]  /*75d0*/  FADD.FTZ R115, R115, R130 ;  /* 0x0000008273737221 */ /* 0x000fc80000010000 */
[----:B------:R-:W-:Y:S01]  /*75e0*/  FADD.FTZ R115, R128, R115 ;  /* 0x0000007380737221 */ /* 0x000fe20000010000 */
        /* <DEDUP_REMOVED lines=9> */
[----:B-----5:R-:W-:Y:S01]  /*7680*/  F2FP.F16.F32.PACK_AB R17, R125, R170 ;  /* 0x000000aa7d11723e */ /* 0x020fe200000000ff */
[----:B------:R-:W-:Y:S01]  /*7690*/  FADD.FTZ R170, R170, R115 ;  /* 0x00000073aaaa7221 */ /* 0x000fe20000010000 */
[----:B------:R-:W-:Y:S01]  /*76a0*/  F2FP.F16.F32.PACK_AB R18, R99, R114 ;  /* 0x000000726312723e */ /* 0x000fe200000000ff */
[----:B------:R-:W5:Y:S01]  /*76b0*/  MUFU.EX2 R178, R178 ;  /* 0x000000b200b27308 */ /* 0x000f620000000800 */
[----:B--2---:R-:W-:Y:S01]  /*76c0*/  F2FP.F16.F32.PACK_AB R19, R168, R131 ;  /* 0x00000083a813723e */ /* 0x004fe200000000ff */
[----:B------:R-:W-:-:S04]  /*76d0*/  FADD.FTZ R170, R125, R170 ;  /* 0x000000aa7daa7221 */ /* 0x000fc80000010000 */
[----:B------:R-:W-:Y:S02]  /*76e0*/  FADD.FTZ R131, R131, R170 ;  /* 0x000000aa83837221 */ /* 0x000fe40000010000 */
[----:B------:R-:W-:Y:S01]  /*76f0*/  HMMA.16816.F32 R12, R16, R36, R12 ;  /* 0x00000024100c723c */ /* 0x000fe2000000180c */
[----:B------:R-:W-:Y:S01]  /*7700*/  MUFU.EX2 R87, R87 ;  /* 0x0000005700577308 */ /* 0x000fe20000000800 */
[----:B------:R-:W-:-:S06]  /*7710*/  FADD.FTZ R131, R168, R131 ;  /* 0x00000083a8837221 */ /* 0x000fcc0000010000 */
[C---:B------:R-:W-:Y:S01]  /*7720*/  HMMA.16816.F32 R4, R16.reuse, R38, R4 ;  /* 0x000000261004723c */ /* 0x040fe20000001804 */
[----:B------:R-:W2:Y:S01]  /*7730*/  LDSM.16.MT88.4 R36, [R93+0x6000] ;  /* 0x006000005d24783b */ /* 0x000ea20000004200 */
[----:B------:R-:W-:Y:S06]  /*7740*/  MUFU.EX2 R190, R190 ;  /* 0x000000be00be7308 */ /* 0x000fec0000000800 */
[C---:B-1----:R-:W-:Y:S02]  /*7750*/  HMMA.16816.F32 R28, R16.reuse, R20, R28 ;  /* 0x00000014101c723c */ /* 0x042fe4000000181c */
[----:B------:R-:W1:Y:S06]  /*7760*/  MUFU.EX2 R143, R143 ;  /* 0x0000008f008f7308 */ /* 0x000e6c0000000800 */
[----:B------:R-:W-:Y:S01]  /*7770*/  HMMA.16816.F32 R24, R16, R22, R24 ;  /* 0x000000161018723c */ /* 0x000fe20000001818 */
[----:B------:R-:W1:Y:S01]  /*7780*/  LDSM.16.MT88.4 R20, [R217+0x6400] ;  /* 0x00640000d914783b */ /* 0x000e620000004200 */
[----:B------:R-:W-:Y:S01]  /*7790*/  F2FP.F16.F32.PACK_AB R16, R97, R106 ;  /* 0x0000006a6110723e */ /* 0x000fe200000000ff */
[----:B------:R-:W-:Y:S01]  /*77a0*/  MUFU.EX2 R145, R145 ;  /* 0x0000009100917308 */ /* 0x000fe20000000800 */
[----:B---3--:R-:W-:Y:S01]  /*77b0*/  F2FP.F16.F32.PACK_AB R17, R137, R180 ;  /* 0x000000b48911723e */ /* 0x008fe200000000ff */
[----:B------:R-:W-:Y:S01]  /*77c0*/  FADD.FTZ R180, R180, R131 ;  /* 0x00000083b4b47221 */ /* 0x000fe20000010000 */
[----:B------:R-:W-:-:S02]  /*77d0*/  F2FP.F16.F32.PACK_AB R18, R91, R96 ;  /* 0x000000605b12723e */ /* 0x000fc400000000ff */
[C---:B-----5:R-:W-:Y:S01]  /*77e0*/  F2FP.F16.F32.PACK_AB R19, R178.reuse, R141 ;  /* 0x0000008db213723e */ /* 0x060fe200000000ff */
[----:B------:R-:W-:Y:S02]  /*77f0*/  FADD.FTZ R180, R137, R180 ;  /* 0x000000b489b47221 */ /* 0x000fe40000010000 */
[----:B------:R-:W3:Y:S02]  /*7800*/  MUFU.EX2 R184, R184 ;  /* 0x000000b800b87308 */ /* 0x000ee40000000800 */
[----:B------:R-:W-:Y:S02]  /*7810*/  FADD.FTZ R141, R141, R180 ;  /* 0x000000b48d8d7221 */ /* 0x000fe40000010000 */
[C---:B----4-:R-:W-:Y:S02]  /*7820*/  HMMA.16816.F32 R12, R16.reuse, R32, R12 ;  /* 0x00000020100c723c */ /* 0x050fe4000000180c */
        /* <DEDUP_REMOVED lines=11> */
[----:B------:R-:W-:Y:S01]  /*78e0*/  MUFU.EX2 R83, R83 ;  /* 0x0000005300537308 */ /* 0x000fe20000000800 */
[----:B------:R-:W-:Y:S01]  /*78f0*/  F2FP.F16.F32.PACK_AB R18, R87, R92 ;  /* 0x0000005c5712723e */ /* 0x000fe200000000ff */
[----:B------:R-:W-:Y:S01]  /*7900*/  FADD.FTZ R190, R190, R141 ;  /* 0x0000008dbebe7221 */ /* 0x000fe20000010000 */
[----:B---3--:R-:W-:-:S03]  /*7910*/  F2FP.F16.F32.PACK_AB R19, R184, R145 ;  /* 0x00000091b813723e */ /* 0x008fc600000000ff */
[----:B------:R-:W-:Y:S02]  /*7920*/  FADD.FTZ R190, R143, R190 ;  /* 0x000000be8fbe7221 */ /* 0x000fe40000010000 */
[----:B------:R-:W-:Y:S02]  /*7930*/  MUFU.EX2 R149, R149 ;  /* 0x0000009500957308 */ /* 0x000fe40000000800 */
[----:B------:R-:W-:Y:S01]  /*7940*/  HMMA.16816.F32 R12, R16, R20, R12 ;  /* 0x00000014100c723c */ /* 0x000fe2000000180c */
[----:B------:R-:W-:Y:S01]  /*7950*/  FADD.FTZ R145, R145, R190 ;  /* 0x000000be91917221 */ /* 0x000fe20000010000 */
[----:B------:R-:W-:-:S03]  /*7960*/  FFMA.FTZ R190, R53, UR4, -R98 ;  /* 0x0000000435be7c23 */ /* 0x000fc60008010862 */
[----:B------:R-:W-:Y:S01]  /*7970*/  FADD.FTZ R184, R184, R145 ;  /* 0x00000091b8b87221 */ /* 0x000fe20000010000 */
[----:B------:R-:W1:Y:S02]  /*7980*/  MUFU.EX2 R176, R176 ;  /* 0x000000b000b07308 */ /* 0x000e640000000800 */
[C---:B------:R-:W-:Y:S01]  /*7990*/  HMMA.16816.F32 R4, R16.reuse, R22, R4 ;  /* 0x000000161004723c */ /* 0x040fe20000001804 */
[----:B------:R-:W3:Y:S05]  /*79a0*/  LDSM.16.MT88.4 R20, [R93+0x6800] ;  /* 0x006800005d14783b */ /* 0x000eea0000004200 */
[----:B------:R-:W-:Y:S02]  /*79b0*/  MUFU.EX2 R151, R151 ;  /* 0x0000009700977308 */ /* 0x000fe40000000800 */
[C---:B----4-:R-:W-:Y:S06]  /*79c0*/  HMMA.16816.F32 R28, R16.reuse, R32, R28 ;  /* 0x00000020101c723c */ /* 0x050fec000000181c */
[----:B------:R-:W4:Y:S02]  /*79d0*/  MUFU.EX2 R172, R172 ;  /* 0x000000ac00ac7308 */ /* 0x000f240000000800 */
[----:B------:R-:W-:Y:S01]  /*79e0*/  HMMA.16816.F32 R24, R16, R34, R24 ;  /* 0x000000221018723c */ /* 0x000fe20000001818 */
[----:B------:R-:W3:Y:S01]  /*79f0*/  LDSM.16.MT88.4 R32, [R217+0x6c00] ;  /* 0x006c0000d920783b */ /* 0x000ee20000004200 */
[----:B-----5:R-:W-:-:S02]  /*7a00*/  F2FP.F16.F32.PACK_AB R16, R85, R90 ;  /* 0x0000005a5510723e */ /* 0x020fc400000000ff */
[C---:B-1----:R-:W-:Y:S01]  /*7a10*/  F2FP.F16.F32.PACK_AB R17, R176.reuse, R149 ;  /* 0x00000095b011723e */ /* 0x042fe200000000ff */
[----:B------:R-:W-:Y:S01]  /*7a20*/  FADD.FTZ R149, R149, R184 ;  /* 0x000000b895957221 */ /* 0x000fe20000010000 */
[----:B------:R-:W-:Y:S01]  /*7a30*/  F2FP.F16.F32.PACK_AB R18, R83, R88 ;  /* 0x000000585312723e */ /* 0x000fe200000000ff */
[----:B------:R-:W-:Y:S02]  /*7a40*/  MUFU.EX2 R86, R86 ;  /* 0x0000005600567308 */ /* 0x000fe40000000800 */
[----:B------:R-:W-:Y:S01]  /*7a50*/  FADD.FTZ R176, R176, R149 ;  /* 0x00000095b0b07221 */ /* 0x000fe20000010000 */
[----:B----4-:R-:W-:-:S05]  /*7a60*/  F2FP.F16.F32.PACK_AB R19, R172, R151 ;  /* 0x00000097ac13723e */ /* 0x010fca00000000ff */
[----:B------:R-:W1:Y:S01]  /*7a70*/  MUFU.EX2 R81, R81 ;  /* 0x0000005100517308 */ /* 0x000e620000000800 */
[----:B------:R-:W-:-:S04]  /*7a80*/  FADD.FTZ R151, R151, R176 ;  /* 0x000000b097977221 */ /* 0x000fc80000010000 */
[----:B------:R-:W-:Y:S01]  /*7a90*/  FADD.FTZ R172, R172, R151 ;  /* 0x00000097acac7221 */ /* 0x000fe20000010000 */
[C---:B--2---:R-:W-:Y:S02]  /*7aa0*/  HMMA.16816.F32 R12, R16.reuse, R36, R12 ;  /* 0x00000024100c723c */ /* 0x044fe4000000180c */
[----:B------:R-:W-:Y:S06]  /*7ab0*/  MUFU.EX2 R84, R84 ;  /* 0x0000005400547308 */ /* 0x000fec0000000800 */
[C---:B------:R-:W-:Y:S01]  /*7ac0*/  HMMA.16816.F32 R4, R16.reuse, R38, R4 ;  /* 0x000000261004723c */ /* 0x040fe20000001804 */
[----:B------:R-:W2:Y:S01]  /*7ad0*/  LDSM.16.MT88.4 R36, [R93+0x6c00] ;  /* 0x006c00005d24783b */ /* 0x000ea20000004200 */
[----:B------:R-:W4:Y:S06]  /*7ae0*/  MUFU.EX2 R79, R79 ;  /* 0x0000004f004f7308 */ /* 0x000f2c0000000800 */
[C---:B---3--:R-:W-:Y:S01]  /*7af0*/  HMMA.16816.F32 R28, R16.reuse, R20, R28 ;  /* 0x00000014101c723c */ /* 0x048fe2000000181c */
[----:B-1----:R-:W-:Y:S01]  /*7b00*/  F2FP.F16.F32.PACK_AB R20, R81, R86 ;  /* 0x000000565114723e */ /* 0x002fe200000000ff */
[----:B------:R-:W-:Y:S06]  /*7b10*/  MUFU.EX2 R157, R157 ;  /* 0x0000009d009d7308 */ /* 0x000fec0000000800 */
[----:B------:R-:W-:Y:S01]  /*7b20*/  HMMA.16816.F32 R24, R16, R22, R24 ;  /* 0x000000161018723c */ /* 0x000fe20000001818 */
[----:B------:R-:W1:Y:S01]  /*7b30*/  LDSM.16.MT88.4 R16, [R217+0x7000] ;  /* 0x00700000d910783b */ /* 0x000e620000004200 */
[----:B------:R-:W3:Y:S01]  /*7b40*/  MUFU.EX2 R150, R150 ;  /* 0x0000009600967308 */ /* 0x000ee20000000800 */
[----:B----4-:R-:W-:-:S07]  /*7b50*/  F2FP.F16.F32.PACK_AB R22, R79, R84 ;  /* 0x000000544f16723e */ /* 0x010fce00000000ff */
[----:B------:R-:W-:Y:S08]  /*7b60*/  MUFU.EX2 R159, R159 ;  /* 0x0000009f009f7308 */ /* 0x000ff00000000800 */
[----:B------:R-:W4:Y:S01]  /*7b70*/  MUFU.EX2 R152, R152 ;  /* 0x0000009800987308 */ /* 0x000f220000000800 */
[----:B---3--:R-:W-:Y:S01]  /*7b80*/  F2FP.F16.F32.PACK_AB R21, R150, R157 ;  /* 0x0000009d9615723e */ /* 0x008fe200000000ff */
[----:B------:R-:W-:-:S04]  /*7b90*/  FADD.FTZ R157, R157, R172 ;  /* 0x000000ac9d9d7221 */ /* 0x000fc80000010000 */
[----:B------:R-:W-:Y:S02]  /*7ba0*/  FADD.FTZ R150, R150, R157 ;  /* 0x0000009d96967221 */ /* 0x000fe40000010000 */
[----:B------:R-:W-:Y:S08]  /*7bb0*/  MUFU.EX2 R82, R82 ;  /* 0x0000005200527308 */ /* 0x000ff00000000800 */
[----:B------:R-:W3:Y:S01]  /*7bc0*/  MUFU.EX2 R77, R77 ;  /* 0x0000004d004d7308 */ /* 0x000ee20000000800 */
[----:B----4-:R-:W-:Y:S01]  /*7bd0*/  F2FP.F16.F32.PACK_AB R23, R152, R159 ;  /* 0x0000009f9817723e */ /* 0x010fe200000000ff */
[----:B------:R-:W-:-:S04]  /*7be0*/  FADD.FTZ R159, R159, R150 ;  /* 0x000000969f9f7221 */ /* 0x000fc80000010000 */
[----:B------:R-:W-:Y:S02]  /*7bf0*/  FADD.FTZ R159, R152, R159 ;  /* 0x0000009f989f7221 */ /* 0x000fe40000010000 */
[C---:B------:R-:W-:Y:S01]  /*7c00*/  HMMA.16816.F32 R12, R20.reuse, R32, R12 ;  /* 0x00000020140c723c */ /* 0x040fe2000000180c */
[----:B------:R-:W-:Y:S07]  /*7c10*/  MUFU.EX2 R80, R80 ;  /* 0x0000005000507308 */ /* 0x000fee0000000800 */
[C---:B------:R-:W-:Y:S01]  /*7c20*/  HMMA.16816.F32 R4, R20.reuse, R34, R4 ;  /* 0x000000221404723c */ /* 0x040fe20000001804 */
[----:B------:R-:W4:Y:S01]  /*7c30*/  MUFU.EX2 R75, R75 ;  /* 0x0000004b004b7308 */ /* 0x000f220000000800 */
[----:B------:R-:W5:Y:S06]  /*7c40*/  LDSM.16.MT88.4 R32, [R93+0x7000] ;  /* 0x007000005d20783b */ /* 0x000f6c0000004200 */
[----:B--2---:R-:W-:Y:S01]  /*7c50*/  HMMA.16816.F32 R28, R20, R36, R28 ;  /* 0x00000024141c723c */ /* 0x004fe2000000181c */
[----:B------:R-:W-:Y:S01]  /*7c60*/  MUFU.EX2 R144, R144 ;  /* 0x0000009000907308 */ /* 0x000fe20000000800 */
[----:B---3--:R-:W-:-:S06]  /*7c70*/  F2FP.F16.F32.PACK_AB R36, R77, R82 ;  /* 0x000000524d24723e */ /* 0x008fcc00000000ff */
[----:B------:R-:W-:Y:S01]  /*7c80*/  HMMA.16816.F32 R24, R20, R38, R24 ;  /* 0x000000261418723c */ /* 0x000fe20000001818 */
[----:B------:R-:W2:Y:S01]  /*7c90*/  MUFU.EX2 R155, R155 ;  /* 0x0000009b009b7308 */ /* 0x000ea20000000800 */
[----:B------:R-:W3:Y:S01]  /*7ca0*/  LDSM.16.MT88.4 R20, [R217+0x7400] ;  /* 0x00740000d914783b */ /* 0x000ee20000004200 */
[----:B----4-:R-:W-:-:S06]  /*7cb0*/  F2FP.F16.F32.PACK_AB R38, R75, R80 ;  /* 0x000000504b26723e */ /* 0x010fcc00000000ff */
[----:B------:R-:W-:Y:S08]  /*7cc0*/  MUFU.EX2 R138, R138 ;  /* 0x0000008a008a7308 */ /* 0x000ff00000000800 */
[----:B------:R-:W4:Y:S01]  /*7cd0*/  MUFU.EX2 R161, R161 ;  /* 0x000000a100a17308 */ /* 0x000f220000000800 */
[----:B--2---:R-:W-:Y:S01]  /*7ce0*/  F2FP.F16.F32.PACK_AB R37, R155, R144 ;  /* 0x000000909b25723e */ /* 0x004fe200000000ff */
[----:B------:R-:W-:-:S04]  /*7cf0*/  FADD.FTZ R144, R144, R159 ;  /* 0x0000009f90907221 */ /* 0x000fc80000010000 */
[----:B------:R-:W-:Y:S02]  /*7d00*/  FADD.FTZ R155, R155, R144 ;  /* 0x000000909b9b7221 */ /* 0x000fe40000010000 */
[----:B------:R-:W-:Y:S08]  /*7d10*/  MUFU.EX2 R78, R78 ;  /* 0x0000004e004e7308 */ /* 0x000ff00000000800 */
[----:B------:R-:W2:Y:S01]  /*7d20*/  MUFU.EX2 R71, R71 ;  /* 0x0000004700477308 */ /* 0x000ea20000000800 */
[----:B----4-:R-:W-:-:S07]  /*7d30*/  F2FP.F16.F32.PACK_AB R39, R161, R138 ;  /* 0x0000008aa127723e */ /* 0x010fce00000000ff */
[C---:B-1----:R-:W-:Y:S01]  /*7d40*/  HMMA.16816.F32 R12, R36.reuse, R16, R12 ;  /* 0x00000010240c723c */ /* 0x042fe2000000180c */
[----:B------:R-:W-:Y:S07]  /*7d50*/  MUFU.EX2 R76, R76 ;  /* 0x0000004c004c7308 */ /* 0x000fee0000000800 */
[C---:B------:R-:W-:Y:S01]  /*7d60*/  HMMA.16816.F32 R4, R36.reuse, R18, R4 ;  /* 0x000000122404723c */ /* 0x040fe20000001804 */
[----:B------:R-:W1:Y:S01]  /*7d70*/  MUFU.EX2 R69, R69 ;  /* 0x0000004500457308 */ /* 0x000e620000000800 */
[----:B------:R-:W4:Y:S06]  /*7d80*/  LDSM.16.MT88.4 R16, [R93+0x7400] ;  /* 0x007400005d10783b */ /* 0x000f2c0000004200 */
[C---:B-----5:R-:W-:Y:S01]  /*7d90*/  HMMA.16816.F32 R28, R36.reuse, R32, R28 ;  /* 0x00000020241c723c */ /* 0x060fe2000000181c */
[----:B------:R-:W-:Y:S07]  /*7da0*/  MUFU.EX2 R147, R147 ;  /* 0x0000009300937308 */ /* 0x000fee0000000800 */
[----:B------:R-:W-:Y:S01]  /*7db0*/  HMMA.16816.F32 R32, R36, R34, R24 ;  /* 0x000000222420723c */ /* 0x000fe20000001818 */
[----:B------:R-:W5:Y:S01]  /*7dc0*/  MUFU.EX2 R110, R110 ;  /* 0x0000006e006e7308 */ /* 0x000f620000000800 */
[----:B--2---:R-:W-:Y:S01]  /*7dd0*/  F2FP.F16.F32.PACK_AB R36, R71, R78 ;  /* 0x0000004e4724723e */ /* 0x004fe200000000ff */
[----:B------:R-:W2:Y:S01]  /*7de0*/  LDSM.16.MT88.4 R24, [R217+0x7800] ;  /* 0x00780000d918783b */ /* 0x000ea20000004200 */
[----:B-1----:R-:W-:-:S05]  /*7df0*/  F2FP.F16.F32.PACK_AB R38, R69, R76 ;  /* 0x0000004c4526723e */ /* 0x002fca00000000ff */
[----:B------:R-:W-:Y:S08]  /*7e00*/  MUFU.EX2 R112, R112 ;  /* 0x0000007000707308 */ /* 0x000ff00000000800 */
[----:B------:R-:W1:Y:S01]  /*7e10*/  MUFU.EX2 R163, R163 ;  /* 0x000000a300a37308 */ /* 0x000e620000000800 */
[----:B-----5:R-:W-:-:S07]  /*7e20*/  F2FP.F16.F32.PACK_AB R37, R110, R147 ;  /* 0x000000936e25723e */ /* 0x020fce00000000ff */
[----:B------:R-:W-:Y:S08]  /*7e30*/  MUFU.EX2 R74, R74 ;  /* 0x0000004a004a7308 */ /* 0x000ff00000000800 */
[----:B------:R-:W5:Y:S01]  /*7e40*/  MUFU.EX2 R67, R67 ;  /* 0x0000004300437308 */ /* 0x000f620000000800 */
[----:B-1----:R-:W-:-:S07]  /*7e50*/  F2FP.F16.F32.PACK_AB R39, R163, R112 ;  /* 0x00000070a327723e */ /* 0x002fce00000000ff */
[----:B---3--:R-:W-:Y:S01]  /*7e60*/  HMMA.16816.F32 R12, R36, R20, R12 ;  /* 0x00000014240c723c */ /* 0x008fe2000000180c */
[----:B------:R-:W-:Y:S01]  /*7e70*/  FADD.FTZ R21, R123, R160 ;  /* 0x000000a07b157221 */ /* 0x000fe20000010000 */
[----:B------:R-:W-:Y:S01]  /*7e80*/  FFMA.FTZ R123, R116, UR4, -R57 ;  /* 0x00000004747b7c23 */ /* 0x000fe20008010839 */
[----:B------:R-:W-:Y:S02]  /*7e90*/  MUFU.EX2 R66, R66 ;  /* 0x0000004200427308 */ /* 0x000fe40000000800 */
[----:B------:R-:W-:-:S03]  /*7ea0*/  FADD.FTZ R156, R156, R21 ;  /* 0x000000159c9c7221 */ /* 0x000fc60000010000 */
[C---:B------:R-:W-:Y:S01]  /*7eb0*/  HMMA.16816.F32 R4, R36.reuse, R22, R4 ;  /* 0x000000162404723c */ /* 0x040fe20000001804 */
[----:B------:R-:W1:Y:S01]  /*7ec0*/  LDSM.16.MT88.4 R20, [R93+0x7800] ;  /* 0x007800005d14783b */ /* 0x000e620000004200 */
[----:B------:R-:W-:Y:S01]  /*7ed0*/  FADD.FTZ R121, R121, R156 ;  /* 0x0000009c79797221 */ /* 0x000fe20000010000 */
[----:B------:R-:W3:Y:S03]  /*7ee0*/  MUFU.EX2 R65, R65 ;  /* 0x0000004100417308 */ /* 0x000ee60000000800 */
[----:B------:R-:W-:Y:S02]  /*7ef0*/  FADD.FTZ R124, R124, R121 ;  /* 0x000000797c7c7221 */ /* 0x000fe40000010000 */
[----:B----4-:R-:W-:Y:S02]  /*7f00*/  HMMA.16816.F32 R28, R36, R16, R28 ;  /* 0x00000010241c723c */ /* 0x010fe4000000181c */
[----:B------:R-:W-:Y:S01]  /*7f10*/  FADD.FTZ R17, R113, R124 ;  /* 0x0000007c71117221 */ /* 0x000fe20000010000 */
[----:B------:R-:W-:Y:S01]  /*7f20*/  MUFU.EX2 R72, R72 ;  /* 0x0000004800487308 */ /* 0x000fe20000000800 */
[----:B------:R-:W-:-:S02]  /*7f30*/  FFMA.FTZ R113, R102, UR4, -R57 ;  /* 0x0000000466717c23 */ /* 0x000fc40008010839 */
[----:B------:R-:W-:Y:S02]  /*7f40*/  FADD.FTZ R122, R122, R17 ;  /* 0x000000117a7a7221 */ /* 0x000fe40000010000 */
[----:B------:R-:W-:Y:S01]  /*7f50*/  HMMA.16816.F32 R32, R36, R18, R32 ;  /* 0x000000122420723c */ /* 0x000fe20000001820 */
[----:B------:R-:W4:Y:S01]  /*7f60*/  LDSM.16.MT88.4 R16, [R217+0x7c00] ;  /* 0x007c0000d910783b */ /* 0x000f220000004200 */
[----:B------:R-:W-:Y:S01]  /*7f70*/  FADD.FTZ R107, R107, R122 ;  /* 0x0000007a6b6b7221 */ /* 0x000fe20000010000 */
[----:B------:R-:W2:Y:S01]  /*7f80*/  MUFU.EX2 R165, R165 ;  /* 0x000000a500a57308 */ /* 0x000ea20000000800 */
[----:B-----5:R-:W-:Y:S02]  /*7f90*/  F2FP.F16.F32.PACK_AB R36, R67, R74 ;  /* 0x0000004a4324723e */ /* 0x020fe400000000ff */
[----:B------:R-:W-:Y:S01]  /*7fa0*/  FADD.FTZ R120, R120, R107 ;  /* 0x0000006b78787221 */ /* 0x000fe20000010000 */
[----:B---3--:R-:W-:-:S03]  /*7fb0*/  F2FP.F16.F32.PACK_AB R38, R65, R66 ;  /* 0x000000424126723e */ /* 0x008fc600000000ff */
[----:B------:R-:W-:Y:S01]  /*7fc0*/  FADD.FTZ R105, R105, R120 ;  /* 0x0000007869697221 */ /* 0x000fe20000010000 */
[----:B------:R-:W-:Y:S03]  /*7fd0*/  MUFU.EX2 R70, R70 ;  /* 0x0000004600467308 */ /* 0x000fe60000000800 */
[----:B------:R-:W-:-:S04]  /*7fe0*/  FADD.FTZ R118, R118, R105 ;  /* 0x0000006976767221 */ /* 0x000fc80000010000 */
[----:B------:R-:W-:Y:S01]  /*7ff0*/  FADD.FTZ R101, R101, R118 ;  /* 0x0000007665657221 */ /* 0x000fe20000010000 */
[----:B------:R-:W3:Y:S01]  /*8000*/  MUFU.EX2 R123, R123 ;  /* 0x0000007b007b7308 */ /* 0x000ee20000000800 */
[----:B--2---:R-:W-:Y:S02]  /*8010*/  F2FP.F16.F32.PACK_AB R37, R165, R72 ;  /* 0x00000048a525723e */ /* 0x004fe400000000ff */
[----:B------:R-:W-:-:S05]  /*8020*/  FADD.FTZ R114, R114, R101 ;  /* 0x0000006572727221 */ /* 0x000fca0000010000 */
[----:B------:R-:W-:Y:S08]  /*8030*/  MUFU.EX2 R64, R64 ;  /* 0x0000004000407308 */ /* 0x000ff00000000800 */
[----:B------:R-:W2:Y:S01]  /*8040*/  MUFU.EX2 R63, R63 ;  /* 0x0000003f003f7308 */ /* 0x000ea20000000800 */
[----:B---3--:R-:W-:-:S07]  /*8050*/  F2FP.F16.F32.PACK_AB R39, R123, R70 ;  /* 0x000000467b27723e */ /* 0x008fce00000000ff */
[----:B------:R-:W-:Y:S01]  /*8060*/  MUFU.EX2 R62, R62 ;  /* 0x0000003e003e7308 */ /* 0x000fe20000000800 */
[C---:B------:R-:W-:Y:S07]  /*8070*/  HMMA.16816.F32 R12, R36.reuse, R24, R12 ;  /* 0x00000018240c723c */ /* 0x040fee000000180c */
[----:B------:R-:W3:Y:S01]  /*8080*/  MUFU.EX2 R61, R61 ;  /* 0x0000003d003d7308 */ /* 0x000ee20000000800 */
[C---:B------:R-:W-:Y:S01]  /*8090*/  HMMA.16816.F32 R4, R36.reuse, R26, R4 ;  /* 0x0000001a2404723c */ /* 0x040fe20000001804 */
[----:B------:R-:W5:Y:S06]  /*80a0*/  LDSM.16.MT88.4 R24, [R93+0x7c00] ;  /* 0x007c00005d18783b */ /* 0x000f6c0000004200 */
[----:B------:R-:W-:Y:S01]  /*80b0*/  MUFU.EX2 R113, R113 ;  /* 0x0000007100717308 */ /* 0x000fe20000000800 */
[----:B-1----:R-:W-:Y:S01]  /*80c0*/  HMMA.16816.F32 R28, R36, R20, R28 ;  /* 0x00000014241c723c */ /* 0x002fe2000000181c */
[----:B--2---:R-:W-:-:S06]  /*80d0*/  F2FP.F16.F32.PACK_AB R20, R63, R64 ;  /* 0x000000403f14723e */ /* 0x004fcc00000000ff */
[----:B------:R-:W1:Y:S01]  /*80e0*/  MUFU.EX2 R100, R100 ;  /* 0x0000006400647308 */ /* 0x000e620000000800 */
[----:B------:R-:W-:Y:S01]  /*80f0*/  HMMA.16816.F32 R32, R36, R22, R32 ;  /* 0x000000162420723c */ /* 0x000fe20000001820 */
[----:B------:R-:W-:Y:S01]  /*8100*/  FADD.FTZ R37, R99, R114 ;  /* 0x0000007263257221 */ /* 0x000fe20000010000 */
[----:B---3--:R-:W-:-:S03]  /*8110*/  F2FP.F16.F32.PACK_AB R22, R61, R62 ;  /* 0x0000003e3d16723e */ /* 0x008fc600000000ff */
[----:B------:R-:W-:Y:S02]  /*8120*/  FADD.FTZ R106, R106, R37 ;  /* 0x000000256a6a7221 */ /* 0x000fe40000010000 */
[----:B------:R-:W-:Y:S01]  /*8130*/  MUFU.EX2 R10, R10 ;  /* 0x0000000a000a7308 */ /* 0x000fe20000000800 */
[----:B------:R-:W2:Y:S01]  /*8140*/  LDSM.16.MT88.4 R36, [R217+0x8000] ;  /* 0x00800000d924783b */ /* 0x000ea20000004200 */
[----:B------:R-:W-:-:S04]  /*8150*/  FADD.FTZ R97, R97, R106 ;  /* 0x0000006a61617221 */ /* 0x000fc80000010000 */
[----:B------:R-:W-:Y:S02]  /*8160*/  FADD.FTZ R96, R96, R97 ;  /* 0x0000006160607221 */ /* 0x000fe40000010000 */
[----:B------:R-:W3:Y:S01]  /*8170*/  MUFU.EX2 R9, R9 ;  /* 0x0000000900097308 */ /* 0x000ee20000000800 */
[----:B-1----:R-:W-:-:S07]  /*8180*/  F2FP.F16.F32.PACK_AB R21, R100, R113 ;  /* 0x000000716415723e */ /* 0x002fce00000000ff */
[----:B------:R-:W-:Y:S08]  /*8190*/  MUFU.EX2 R99, R52 ;  /* 0x0000003400637308 */ /* 0x000ff00000000800 */
[----:B------:R-:W-:Y:S01]  /*81a0*/  MUFU.EX2 R60, R60 ;  /* 0x0000003c003c7308 */ /* 0x000fe20000000800 */
[----:B---3--:R-:W-:-:S07]  /*81b0*/  F2FP.F16.F32.PACK_AB R23, R9, R10 ;  /* 0x0000000a0917723e */ /* 0x008fce00000000ff */
[----:B----4-:R-:W-:Y:S01]  /*81c0*/  HMMA.16816.F32 R12, R20, R16, R12 ;  /* 0x00000010140c723c */ /* 0x010fe2000000180c */
[----:B------:R-:W-:Y:S01]  /*81d0*/  FADD.FTZ R17, R91, R96 ;  /* 0x000000605b117221 */ /* 0x000fe20000010000 */
[----:B------:R-:W1:Y:S03]  /*81e0*/  MUFU.EX2 R59, R59 ;  /* 0x0000003b003b7308 */ /* 0x000e660000000800 */
[----:B------:R-:W-:-:S03]  /*81f0*/  FADD.FTZ R94, R94, R17 ;  /* 0x000000115e5e7221 */ /* 0x000fc60000010000 */
[----:B------:R-:W-:Y:S01]  /*8200*/  HMMA.16816.F32 R4, R20, R18, R4 ;  /* 0x000000121404723c */ /* 0x000fe20000001804 */
[----:B------:R-:W-:Y:S01]  /*8210*/  FADD.FTZ R89, R89, R94 ;  /* 0x0000005e59597221 */ /* 0x000fe20000010000 */
[----:B------:R-:W3:Y:S01]  /*8220*/  LDSM.16.MT88.4 R16, [R93+0x8000] ;  /* 0x008000005d10783b */ /* 0x000ee20000004200 */
[----:B------:R-:W-:Y:S02]  /*8230*/  MUFU.EX2 R58, R58 ;  /* 0x0000003a003a7308 */ /* 0x000fe40000000800 */
[----:B------:R-:W-:-:S03]  /*8240*/  FADD.FTZ R92, R92, R89 ;  /* 0x000000595c5c7221 */ /* 0x000fc60000010000 */
[----:B-----5:R-:W-:Y:S01]  /*8250*/  HMMA.16816.F32 R28, R20, R24, R28 ;  /* 0x00000018141c723c */ /* 0x020fe2000000181c */
[----:B------:R-:W-:Y:S02]  /*8260*/  FADD.FTZ R87, R87, R92 ;  /* 0x0000005c57577221 */ /* 0x000fe40000010000 */
[----:B------:R-:W4:Y:S02]  /*8270*/  MUFU.EX2 R95, R95 ;  /* 0x0000005f005f7308 */ /* 0x000f240000000800 */
[----:B------:R-:W-:-:S03]  /*8280*/  FADD.FTZ R90, R90, R87 ;  /* 0x000000575a5a7221 */ /* 0x000fc60000010000 */
[----:B------:R-:W-:Y:S01]  /*8290*/  HMMA.16816.F32 R32, R20, R26, R32 ;  /* 0x0000001a1420723c */ /* 0x000fe20000001820 */
[----:B------:R-:W-:Y:S01]  /*82a0*/  FADD.FTZ R85, R85, R90 ;  /* 0x0000005a55557221 */ /* 0x000fe20000010000 */
[----:B------:R-:W5:Y:S01]  /*82b0*/  LDSM.16.MT88.4 R24, [R217+0x8400] ;  /* 0x00840000d918783b */ /* 0x000f620000004200 */
[----:B------:R-:W2:Y:S01]  /*82c0*/  MUFU.EX2 R54, R54 ;  /* 0x0000003600367308 */ /* 0x000ea20000000800 */
[----:B-1----:R-:W-:Y:S01]  /*82d0*/  F2FP.F16.F32.PACK_AB R20, R59, R60 ;  /* 0x0000003c3b14723e */ /* 0x002fe200000000ff */
[----:B------:R-:W-:-:S04]  /*82e0*/  FADD.FTZ R88, R88, R85 ;  /* 0x0000005558587221 */ /* 0x000fc80000010000 */
[----:B------:R-:W-:Y:S02]  /*82f0*/  FADD.FTZ R83, R83, R88 ;  /* 0x0000005853537221 */ /* 0x000fe40000010000 */
[----:B------:R-:W-:Y:S01]  /*8300*/  MUFU.EX2 R52, R11 ;  /* 0x0000000b00347308 */ /* 0x000fe20000000800 */
[----:B----4-:R-:W-:Y:S01]  /*8310*/  F2FP.F16.F32.PACK_AB R22, R95, R58 ;  /* 0x0000003a5f16723e */ /* 0x010fe200000000ff */
[----:B------:R-:W-:-:S04]  /*8320*/  FADD.FTZ R86, R86, R83 ;  /* 0x0000005356567221 */ /* 0x000fc80000010000 */
[----:B------:R-:W-:Y:S02]  /*8330*/  FADD.FTZ R81, R81, R86 ;  /* 0x0000005651517221 */ /* 0x000fe40000010000 */
[----:B------:R1:W4:Y:S01]  /*8340*/  MUFU.EX2 R91, R50 ;  /* 0x00000032005b7308 */ /* 0x0003220000000800 */
[----:B--2---:R-:W-:Y:S01]  /*8350*/  F2FP.F16.F32.PACK_AB R21, R99, R54 ;  /* 0x000000366315723e */ /* 0x004fe200000000ff */
[----:B------:R-:W-:-:S04]  /*8360*/  FADD.FTZ R84, R84, R81 ;  /* 0x0000005154547221 */ /* 0x000fc80000010000 */
[----:B------:R-:W-:Y:S02]  /*8370*/  FADD.FTZ R79, R79, R84 ;  /* 0x000000544f4f7221 */ /* 0x000fe40000010000 */
[----:B------:R-:W-:Y:S02]  /*8380*/  MUFU.EX2 R103, R103 ;  /* 0x0000006700677308 */ /* 0x000fe40000000800 */
[----:B------:R-:W-:-:S04]  /*8390*/  FADD.FTZ R82, R82, R79 ;  /* 0x0000004f52527221 */ /* 0x000fc80000010000 */
[----:B------:R-:W-:Y:S02]  /*83a0*/  FADD.FTZ R77, R77, R82 ;  /* 0x000000524d4d7221 */ /* 0x000fe40000010000 */
[----:B------:R-:W2:Y:S01]  /*83b0*/  MUFU.EX2 R126, R126 ;  /* 0x0000007e007e7308 */ /* 0x000ea20000000800 */
[--C-:B-1----:R-:W-:Y:S01]  /*83c0*/  FFMA.FTZ R50, R56, UR4, -R98.reuse ;  /* 0x0000000438327c23 */ /* 0x102fe20008010862 */
[----:B----4-:R-:W-:Y:S01]  /*83d0*/  F2FP.F16.F32.PACK_AB R23, R91, R52 ;  /* 0x000000345b17723e */ /* 0x010fe200000000ff */
[----:B------:R-:W-:Y:S01]  /*83e0*/  FFMA.FTZ R56, R45, UR4, -R57 ;  /* 0x000000042d387c23 */ /* 0x000fe20008010839 */
[----:B------:R-:W-:Y:S01]  /*83f0*/  FADD.FTZ R80, R80, R77 ;  /* 0x0000004d50507221 */ /* 0x000fe20000010000 */
[----:B------:R-:W-:-:S03]  /*8400*/  FFMA.FTZ R45, R73, UR4, -R98 ;  /* 0x00000004492d7c23 */ /* 0x000fc60008010862 */
        /* <DEDUP_REMOVED lines=11> */
[----:B--2---:R-:W-:Y:S01]  /*84c0*/  F2FP.F16.F32.PACK_AB R16, R126, R103 ;  /* 0x000000677e10723e */ /* 0x004fe200000000ff */
[----:B------:R-:W-:-:S04]  /*84d0*/  FADD.FTZ R69, R69, R76 ;  /* 0x0000004c45457221 */ /* 0x000fc80000010000 */
[----:B------:R-:W-:Y:S01]  /*84e0*/  FADD.FTZ R74, R74, R69 ;  /* 0x000000454a4a7221 */ /* 0x000fe20000010000 */
[----:B------:R-:W2:Y:S01]  /*84f0*/  MUFU.EX2 R48, R48 ;  /* 0x0000003000307308 */ /* 0x000ea20000000800 */
[----:B------:R-:W-:Y:S01]  /*8500*/  HMMA.16816.F32 R32, R20, R18, R32 ;  /* 0x000000121420723c */ /* 0x000fe20000001820 */
[----:B------:R-:W-:Y:S01]  /*8510*/  FADD.FTZ R20, R138, R155 ;  /* 0x0000009b8a147221 */ /* 0x000fe20000010000 */
[----:B-1----:R-:W-:Y:S01]  /*8520*/  F2FP.F16.F32.PACK_AB R18, R186, R139 ;  /* 0x0000008bba12723e */ /* 0x002fe200000000ff */
[----:B------:R-:W-:Y:S02]  /*8530*/  FADD.FTZ R67, R67, R74 ;  /* 0x0000004a43437221 */ /* 0x000fe40000010000 */
[----:B------:R-:W-:Y:S02]  /*8540*/  FADD.FTZ R20, R161, R20 ;  /* 0x00000014a1147221 */ /* 0x000fe40000010000 */
[----:B------:R-:W-:Y:S01]  /*8550*/  MUFU.EX2 R47, R47 ;  /* 0x0000002f002f7308 */ /* 0x000fe20000000800 */
[----:B------:R-:W-:-:S04]  /*8560*/  FADD.FTZ R66, R66, R67 ;  /* 0x0000004342427221 */ /* 0x000fc80000010000 */
[----:B------:R-:W-:-:S03]  /*8570*/  FADD.FTZ R65, R65, R66 ;  /* 0x0000004241417221 */ /* 0x000fc60000010000 */
        /* <DEDUP_REMOVED lines=11> */
[----:B-----5:R-:W-:Y:S01]  /*8630*/  HMMA.16816.F32 R12, R16, R24, R12 ;  /* 0x00000018100c723c */ /* 0x020fe2000000180c */
[----:B------:R-:W-:Y:S01]  /*8640*/  FADD.FTZ R25, R147, R20 ;  /* 0x0000001493197221 */ /* 0x000fe20000010000 */
[----:B------:R-:W-:Y:S01]  /*8650*/  MUFU.EX2 R140, R140 ;  /* 0x0000008c008c7308 */ /* 0x000fe20000000800 */
[----:B------:R-:W1:Y:S02]  /*8660*/  LDSM.16.MT88.4 R20, [R217+0x8800] ;  /* 0x00880000d914783b */ /* 0x000e640000004200 */
[----:B------:R-:W-:-:S03]  /*8670*/  FADD.FTZ R25, R110, R25 ;  /* 0x000000196e197221 */ /* 0x000fc60000010000 */
[----:B----4-:R-:W-:Y:S01]  /*8680*/  HMMA.16816.F32 R28, R16, R36, R28 ;  /* 0x00000024101c723c */ /* 0x010fe2000000181c */
[----:B------:R-:W-:Y:S01]  /*8690*/  FADD.FTZ R112, R112, R25 ;  /* 0x0000001970707221 */ /* 0x000fe20000010000 */
[----:B------:R-:W3:Y:S01]  /*86a0*/  MUFU.EX2 R109, R109 ;  /* 0x0000006d006d7308 */ /* 0x000ee20000000800 */
        /* <DEDUP_REMOVED lines=10> */
[----:B--2---:R-:W-:Y:S01]  /*8750*/  F2FP.F16.F32.PACK_AB R16, R146, R153 ;  /* 0x000000999210723e */ /* 0x004fe200000000ff */
[----:B------:R-:W-:Y:S01]  /*8760*/  FFMA.FTZ R39, R51, UR4, -R57 ;  /* 0x0000000433277c23 */ /* 0x000fe20008010839 */
[----:B------:R-:W-:Y:S01]  /*8770*/  FADD.FTZ R70, R123, R70 ;  /* 0x000000467b467221 */ /* 0x000fe20000010000 */
[----:B---3--:R-:W-:-:S04]  /*8780*/  F2FP.F16.F32.PACK_AB R18, R109, R140 ;  /* 0x0000008c6d12723e */ /* 0x008fc800000000ff */
[----:B------:R-:W-:Y:S08]  /*8790*/  MUFU.EX2 R42, R42 ;  /* 0x0000002a002a7308 */ /* 0x000ff00000000800 */
[----:B------:R-:W2:Y:S01]  /*87a0*/  MUFU.EX2 R37, R41 ;  /* 0x0000002900257308 */ /* 0x000ea20000000800 */
[----:B-----5:R-:W-:-:S07]  /*87b0*/  F2FP.F16.F32.PACK_AB R17, R43, R40 ;  /* 0x000000282b11723e */ /* 0x020fce00000000ff */
[----:B------:R-:W-:Y:S08]  /*87c0*/  MUFU.EX2 R11, R55 ;  /* 0x00000037000b7308 */ /* 0x000ff00000000800 */
[----:B------:R-:W3:Y:S01]  /*87d0*/  MUFU.EX2 R50, R50 ;  /* 0x0000003200327308 */ /* 0x000ee20000000800 */
[----:B--2---:R-:W-:Y:S01]  /*87e0*/  F2FP.F16.F32.PACK_AB R19, R37, R42 ;  /* 0x0000002a2513723e */ /* 0x004fe200000000ff */
[----:B------:R-:W-:-:S04]  /*87f0*/  FADD.FTZ R41, R113, R70 ;  /* 0x0000004671297221 */ /* 0x000fc80000010000 */
[----:B------:R-:W-:Y:S02]  /*8800*/  FADD.FTZ R41, R100, R41 ;  /* 0x0000002964297221 */ /* 0x000fe40000010000 */
[----:B-1----:R-:W-:Y:S01]  /*8810*/  HMMA.16816.F32 R12, R16, R20, R12 ;  /* 0x00000014100c723c */ /* 0x002fe2000000180c */
[----:B------:R-:W-:Y:S01]  /*8820*/  MUFU.EX2 R45, R45 ;  /* 0x0000002d002d7308 */ /* 0x000fe20000000800 */
[----:B------:R-:W-:-:S04]  /*8830*/  FADD.FTZ R20, R10, R41 ;  /* 0x000000290a147221 */ /* 0x000fc80000010000 */
[----:B------:R-:W-:Y:S01]  /*8840*/  FADD.FTZ R9, R9, R20 ;  /* 0x0000001409097221 */ /* 0x000fe20000010000 */
[----:B------:R-:W-:Y:S01]  /*8850*/  FADD.FTZ R20, R58, R59 ;  /* 0x0000003b3a147221 */ /* 0x000fe20000010000 */
[----:B------:R-:W-:Y:S01]  /*8860*/  HMMA.16816.F32 R4, R16, R22, R4 ;  /* 0x000000161004723c */ /* 0x000fe20000001804 */
[----:B------:R-:W1:Y:S01]  /*8870*/  MUFU.EX2 R190, R190 ;  /* 0x000000be00be7308 */ /* 0x000e620000000800 */
[----:B------:R-:W-:Y:S01]  /*8880*/  FADD.FTZ R54, R54, R9 ;  /* 0x0000000936367221 */ /* 0x000fe20000010000 */
[----:B------:R-:W-:-:S03]  /*8890*/  FADD.FTZ R20, R95, R20 ;  /* 0x000000145f147221 */ /* 0x000fc60000010000 */
[----:B------:R-:W-:Y:S01]  /*88a0*/  FADD.FTZ R99, R99, R54 ;  /* 0x0000003663637221 */ /* 0x000fe20000010000 */
[----:B------:R-:W-:Y:S01]  /*88b0*/  FADD.FTZ R103, R103, R20 ;  /* 0x0000001467677221 */ /* 0x000fe20000010000 */
[----:B----4-:R-:W-:Y:S01]  /*88c0*/  HMMA.16816.F32 R28, R16, R24, R28 ;  /* 0x00000018101c723c */ /* 0x010fe2000000181c */
[----:B------:R-:W-:Y:S01]  /*88d0*/  MUFU.EX2 R36, R36 ;  /* 0x0000002400247308 */ /* 0x000fe20000000800 */
[----:B------:R-:W-:Y:S01]  /*88e0*/  FADD.FTZ R52, R52, R99 ;  /* 0x0000006334347221 */ /* 0x000fe20000010000 */
[----:B------:R-:W-:-:S03]  /*88f0*/  FADD.FTZ R126, R126, R103 ;  /* 0x000000677e7e7221 */ /* 0x000fc60000010000 */
[----:B------:R-:W-:Y:S01]  /*8900*/  FADD.FTZ R52, R91, R52 ;  /* 0x000000345b347221 */ /* 0x000fe20000010000 */
[----:B------:R-:W-:Y:S01]  /*8910*/  FADD.FTZ R139, R139, R126 ;  /* 0x0000007e8b8b7221 */ /* 0x000fe20000010000 */
[----:B------:R-:W-:Y:S01]  /*8920*/  HMMA.16816.F32 R32, R16, R26, R32 ;  /* 0x0000001a1020723c */ /* 0x000fe20000001820 */
[----:B------:R-:W2:Y:S01]  /*8930*/  MUFU.EX2 R39, R39 ;  /* 0x0000002700277308 */ /* 0x000ea20000000800 */
[----:B------:R-:W-:Y:S01]  /*8940*/  FADD.FTZ R49, R49, R52 ;  /* 0x0000003431317221 */ /* 0x000fe20000010000 */
[----:B---3--:R-:W-:Y:S01]  /*8950*/  F2FP.F16.F32.PACK_AB R16, R50, R11 ;  /* 0x0000000b3210723e */ /* 0x008fe200000000ff */
[----:B------:R-:W-:Y:S01]  /*8960*/  FADD.FTZ R186, R186, R139 ;  /* 0x0000008bbaba7221 */ /* 0x000fe20000010000 */
[----:B-1----:R-:W-:Y:S01]  /*8970*/  F2FP.F16.F32.PACK_AB R18, R190, R45 ;  /* 0x0000002dbe12723e */ /* 0x002fe200000000ff */
[----:B------:R-:W-:-:S03]  /*8980*/  FADD.FTZ R48, R48, R49 ;  /* 0x0000003130307221 */ /* 0x000fc60000010000 */
[----:B------:R-:W-:Y:S01]  /*8990*/  MUFU.EX2 R10, R68 ;  /* 0x00000044000a7308 */ /* 0x000fe20000000800 */
[----:B------:R-:W-:-:S04]  /*89a0*/  FADD.FTZ R9, R47, R48 ;  /* 0x000000302f097221 */ /* 0x000fc80000010000 */
[----:B------:R-:W-:-:S03]  /*89b0*/  FADD.FTZ R9, R56, R9 ;  /* 0x0000000938097221 */ /* 0x000fc60000010000 */
[----:B------:R-:W1:Y:S01]  /*89c0*/  MUFU.EX2 R191, R191 ;  /* 0x000000bf00bf7308 */ /* 0x000e620000000800 */
[----:B--2---:R-:W-:Y:S01]  /*89d0*/  F2FP.F16.F32.PACK_AB R17, R39, R36 ;  /* 0x000000242711723e */ /* 0x004fe200000000ff */
        /* <DEDUP_REMOVED lines=21> */
[----:B------:R-:W-:Y:S06]  /*8b30*/  BRA.U !UP1, `(.L_x_1504) ;  /* 0x0000006509087547 */ /* 0x000fec000b800000 */
[----:B------:R-:W-:-:S04]  /*8b40*/  DEPBAR.LE SB0, 0x0 ;  /* 0x000080000000791a */ /* 0x000fc80000000000 */
[----:B------:R-:W-:Y:S06]  /*8b50*/  BAR.SYNC.DEFER_BLOCKING 0x0 ;  /* 0x0000000000007b1d */ /* 0x000fec0000010000 */
[----:B------:R-:W-:Y:S05]  /*8b60*/  BRA.U !UP2, `(.L_x_1505) ;  /* 0x000000010af87547 */ /* 0x000fea000b800000 */
[----:B------:R-:W1:Y:S01]  /*8b70*/  LDC R5, c[0x0][0x4f0] ;  /* 0x00013c00ff057b82 */ /* 0x000e620000000800 */
[----:B------:R-:W-:Y:S01]  /*8b80*/  UIADD3 UR7, UPT, UPT, UR17, -0x2, URZ ;  /* 0xfffffffe11077890 */ /* 0x000fe2000fffe0ff */
[----:B------:R-:W-:Y:S01]  /*8b90*/  IABS R10, R2 ;  /* 0x00000002000a7213 */ /* 0x000fe20000000000 */
[----:B------:R-:W2:Y:S02]  /*8ba0*/  LDCU.64 UR14, c[0x0][0x3a8] ;  /* 0x00007500ff0e77ac */ /* 0x000ea40008000a00 */
[----:B------:R-:W-:-:S06]  /*8bb0*/  USHF.L.U32 UR7, UR7, 0x8, URZ ;  /* 0x0000000807077899 */ /* 0x000fcc00080006ff */
[----:B------:R-:W-:-:S04]  /*8bc0*/  MOV R6, UR7 ;  /* 0x0000000700067c02 */ /* 0x000fc80008000f00 */
        /* <DEDUP_REMOVED lines=15> */
[----:B------:R-:W-:Y:S01]  /*8cc0*/  IMAD R7, R4, R7, R6 ;  /* 0x0000000704077224 */ /* 0x000fe200078e0206 */
[----:B------:R-:W-:Y:S02]  /*8cd0*/  LOP3.LUT R6, R2, R5, RZ, 0x3c, !PT ;  /* 0x0000000502067212 */ /* 0x000fe400078e3cff */
[C---:B------:R-:W-:Y:S02]  /*8ce0*/  ISETP.GT.U32.AND P3, PT, R4.reuse, R9, PT ;  /* 0x000000090400720c */ /* 0x040fe40003f64070 */
[----:B------:R-:W-:Y:S02]  /*8cf0*/  ISETP.GT.U32.AND P1, PT, R4, R7, PT ;  /* 0x000000070400720c */ /* 0x000fe40003f24070 */
[----:B------:R-:W-:-:S09]  /*8d00*/  ISETP.GE.AND P2, PT, R6, RZ, PT ;  /* 0x000000ff0600720c */ /* 0x000fd20003f46270 */
[-C--:B------:R-:W-:Y:S02]  /*8d10*/  @!P3 IADD3 R9, PT, PT, R9, -R4.reuse, RZ ;  /* 0x800000040909b210 */ /* 0x080fe40007ffe0ff */
[----:B------:R-:W-:Y:S01]  /*8d20*/  @!P1 IMAD.IADD R7, R7, 0x1, -R4 ;  /* 0x0000000107079824 */ /* 0x000fe200078e0a04 */
[----:B------:R-:W-:Y:S01]  /*8d30*/  @!P3 IADD3 R12, PT, PT, R12, 0x1, RZ ;  /* 0x000000010c0cb810 */ /* 0x000fe20007ffe0ff */
[----:B------:R-:W-:Y:S01]  /*8d40*/  @!P1 VIADD R11, R11, 0x1 ;  /* 0x000000010b0b9836 */ /* 0x000fe20000000000 */
[-C--:B------:R-:W-:Y:S02]  /*8d50*/  ISETP.GE.U32.AND P6, PT, R9, R4.reuse, PT ;  /* 0x000000040900720c */ /* 0x080fe40003fc6070 */
[----:B------:R-:W-:Y:S02]  /*8d60*/  ISETP.GE.U32.AND P4, PT, R7, R4, PT ;  /* 0x000000040700720c */ /* 0x000fe40003f86070 */
[C---:B------:R-:W-:Y:S02]  /*8d70*/  LOP3.LUT R4, R5.reuse, UR7, RZ, 0x3c, !PT ;  /* 0x0000000705047c12 */ /* 0x040fe4000f8e3cff */
[----:B------:R-:W-:-:S02]  /*8d80*/  ISETP.NE.AND P1, PT, R5, RZ, PT ;  /* 0x000000ff0500720c */ /* 0x000fc40003f25270 */
[----:B------:R-:W-:Y:S02]  /*8d90*/  ISETP.GE.AND P0, PT, R4, RZ, PT ;  /* 0x000000ff0400720c */ /* 0x000fe40003f06270 */
[----:B------:R-:W-:-:S03]  /*8da0*/  LOP3.LUT R7, RZ, R5, RZ, 0x33, !PT ;  /* 0x00000005ff077212 */ /* 0x000fc600078e33ff */
[----:B------:R-:W-:Y:S02]  /*8db0*/  @P6 IADD3 R12, PT, PT, R12, 0x1, RZ ;  /* 0x000000010c0c6810 */ /* 0x000fe40007ffe0ff */
[----:B------:R-:W-:Y:S02]  /*8dc0*/  @P4 VIADD R11, R11, 0x1 ;  /* 0x000000010b0b4836 */ /* 0x000fe40000000000 */
[----:B------:R-:W-:-:S04]  /*8dd0*/  @!P2 IADD3 R12, PT, PT, -R12, RZ, RZ ;  /* 0x000000ff0c0ca210 */ /* 0x000fc80007ffe1ff */
[----:B------:R-:W-:-:S05]  /*8de0*/  @!P0 IMAD.MOV R11, RZ, RZ, -R11 ;  /* 0x000000ffff0b8224 */ /* 0x000fca00078e0a0b */
        /* <DEDUP_REMOVED lines=22> */
.L_x_1505:
[----:B------:R-:W-:Y:S01]  /*8f50*/  UMOV UR14, URZ ;  /* 0x000000ff000e7c82 */ /* 0x000fe20008000000 */
[----:B------:R-:W-:Y:S01]  /*8f60*/  USHF.L.U32 UR7, UR8, 0x8, URZ ;  /* 0x0000000808077899 */ /* 0x000fe200080006ff */
[----:B------:R-:W-:-:S05]  /*8f70*/  IADD3 R5, P0, PT, RZ, -UR14, RZ ;  /* 0x8000000eff057c10 */ /* 0x000fca000ff1e0ff */
[----:B------:R-:W-:-:S05]  /*8f80*/  IMAD.X R4, RZ, RZ, ~UR7, P0 ;  /* 0x80000007ff047e24 */ /* 0x000fca00080e06ff */
[----:B------:R-:W-:-:S04]  /*8f90*/  SHF.R.S64 R5, R5, 0x1f, R4 ;  /* 0x0000001f05057819 */ /* 0x000fc80000001004 */
[----:B------:R-:W-:-:S04]  /*8fa0*/  IADD3 R220, P0, PT, R5, R220, RZ ;  /* 0x000000dc05dc7210 */ /* 0x000fc80007f1e0ff */
[----:B------:R-:W-:-:S09]  /*8fb0*/  LEA.HI.X.SX32 R221, R4, R221, 0x1, P0 ;  /* 0x000000dd04dd7211 */ /* 0x000fd200000f0eff */
.L_x_1506:
[----:B------:R-:W1:Y:S01]  /*8fc0*/  LDCU UR7, c[0x0][0x440] ;  /* 0x00008800ff0777ac */ /* 0x000e620008000800 */
[----:B------:R-:W-:Y:S02]  /*8fd0*/  IMAD.U32 R6, RZ, RZ, UR8 ;  /* 0x00000008ff067e24 */ /* 0x000fe4000f8e00ff */
[----:B------:R-:W-:Y:S01]  /*8fe0*/  IMAD.U32 R15, RZ, RZ, UR8 ;  /* 0x00000008ff0f7e24 */ /* 0x000fe2000f8e00ff */
[----:B------:R-:W-:Y:S01]  /*8ff0*/  USHF.L.U32 UR15, UR8, 0x6, URZ ;  /* 0x00000006080f7899 */ /* 0x000fe200080006ff */
[----:B------:R-:W-:Y:S01]  /*9000*/  IMAD.U32 R5, RZ, RZ, UR8 ;  /* 0x00000008ff057e24 */ /* 0x000fe2000f8e00ff */
[----:B------:R-:W-:Y:S01]  /*9010*/  USHF.L.U64.HI UR14, UR8, 0x6, UR9 ;  /* 0x00000006080e7899 */ /* 0x000fe20008010209 */
[----:B------:R-:W-:Y:S01]  /*9020*/  IMAD.U32 R4, RZ, RZ, UR9 ;  /* 0x00000009ff047e24 */ /* 0x000fe2000f8e00ff */
[----:B------:R-:W-:Y:S01]  /*9030*/  UISETP.GE.U32.AND UP1, UPT, UR17, 0x3, UPT ;  /* 0x000000031100788c */ /* 0x000fe2000bf26070 */
[----:B------:R-:W-:Y:S01]  /*9040*/  IMAD.U32 R10, RZ, RZ, UR8 ;  /* 0x00000008ff0a7e24 */ /* 0x000fe2000f8e00ff */
[----:B------:R-:W-:Y:S01]  /*9050*/  IADD3 R12, P0, PT, R220, UR15, RZ ;  /* 0x0000000fdc0c7c10 */ /* 0x000fe2000ff1e0ff */
[----:B------:R-:W-:-:S02]  /*9060*/  IMAD.U32 R7, RZ, RZ, UR9 ;  /* 0x00000009ff077e24 */ /* 0x000fc4000f8e00ff */
[----:B------:R-:W-:Y:S01]  /*9070*/  IMAD.IADD R228, R189, 0x1, R8 ;  /* 0x00000001bde47824 */ /* 0x000fe200078e0208 */
[----:B------:R-:W-:Y:S01]  /*9080*/  IADD3.X R13, PT, PT, R221, UR14, RZ, P0, !PT ;  /* 0x0000000edd0d7c10 */ /* 0x000fe200087fe4ff */
[----:B------:R-:W-:Y:S01]  /*9090*/  IMAD.IADD R135, R8, 0x1, R188 ;  /* 0x0000000108877824 */ /* 0x000fe200078e02bc */
[----:B-1----:R-:W-:-:S13]  /*90a0*/  ISETP.GE.AND P3, PT, R212, UR7, PT ;  /* 0x00000007d4007c0c */ /* 0x002fda000bf66270 */
[-C--:B------:R-:W-:Y:S01]  /*90b0*/  @!P3 LEA R16, P0, R6, R12.reuse, 0x8 ;  /* 0x0000000c0610b211 */ /* 0x080fe200078040ff */
[----:B------:R-:W-:Y:S01]  /*90c0*/  VOTEU.ALL UP0, P3 ;  /* 0x0000000000ff7886 */ /* 0x000fe20001800000 */
[----:B------:R-:W-:Y:S01]  /*90d0*/  @!P3 LEA R14, P1, R15, R12, 0x7 ;  /* 0x0000000c0f0eb211 */ /* 0x000fe200078238ff */
[----:B------:R-:W-:Y:S01]  /*90e0*/  @P3 STS.128 [R223+0x5000], RZ ;  /* 0x005000ffdf003388 */ /* 0x000fe20000000c00 */
[-C--:B------:R-:W-:Y:S01]  /*90f0*/  @!P3 LEA.HI.X R17, R5, R13.reuse, R4, 0x8, P0 ;  /* 0x0000000d0511b211 */ /* 0x080fe200000f4404 */
[----:B------:R-:W-:Y:S01]  /*9100*/  @!P3 IMAD.MOV.U32 R11, RZ, RZ, R13 ;  /* 0x000000ffff0bb224 */ /* 0x000fe200078e000d */
[----:B------:R-:W-:Y:S01]  /*9110*/  @!P3 IADD3 R18, P0, PT, R12, UR15, RZ ;  /* 0x0000000f0c12bc10 */ /* 0x000fe2000ff1e0ff */
[----:B------:R-:W-:Y:S01]  /*9120*/  @!UP0 UIMAD UR7, UR9, 0xc0, URZ ;  /* 0x000000c0090788a4 */ /* 0x000fe2000f8e02ff */
[----:B------:R-:W-:Y:S01]  /*9130*/  @!P3 LEA.HI.X R15, R10, R13, R7, 0x7, P1 ;  /* 0x0000000d0a0fb211 */ /* 0x000fe200008f3c07 */
[----:B------:R-:W-:Y:S01]  /*9140*/  @!P3 IMAD.WIDE.U32 R6, R6, 0xc0, R12 ;  /* 0x000000c00606b825 */ /* 0x000fe200078e000c */
[----:B------:R-:W-:Y:S01]  /*9150*/  @!P3 IADD3.X R19, PT, PT, R13, UR14, RZ, P0, !PT ;  /* 0x0000000e0d13bc10 */ /* 0x000fe200087fe4ff */
[----:B------:R-:W-:Y:S01]  /*9160*/  @!PT LDS RZ, [RZ] ;  /* 0x00000000fffff984 */ /* 0x000fe20000000800 */
[----:B------:R-:W-:Y:S01]  /*9170*/  @!PT LDS RZ, [RZ] ;  /* 0x00000000fffff984 */ /* 0x000fe20000000800 */
[----:B------:R-:W-:Y:S01]  /*9180*/  @!PT LDS RZ, [RZ] ;  /* 0x00000000fffff984 */ /* 0x000fe20000000800 */
[----:B------:R-:W-:Y:S02]  /*9190*/  @!P3 LDGSTS.E.BYPASS.LTC128B.128 [R223+0x5000], desc[UR24][R220.64] ;  /* 0x05000000dcdfbfae */ /* 0x000fe4000b981a18 */
[----:B------:R-:W-:-:S02]  /*91a0*/  @!P3 IMAD.MOV.U32 R10, RZ, RZ, R12 ;  /* 0x000000ffff0ab224 */ /* 0x000fc400078e000c */
[----:B------:R-:W-:Y:S01]  /*91b0*/  IMAD.U32 R4, RZ, RZ, UR8 ;  /* 0x00000008ff047e24 */ /* 0x000fe2000f8e00ff */
[----:B------:R-:W-:Y:S01]  /*91c0*/  @!UP0 UIMAD UR8, UR9, 0x140, URZ ;  /* 0x00000140090888a4 */ /* 0x000fe2000f8e02ff */
[----:B------:R-:W-:Y:S01]  /*91d0*/  @P3 STS.128 [R223+0x5800], RZ ;  /* 0x005800ffdf003388 */ /* 0x000fe20000000c00 */
[----:B------:R-:W-:Y:S01]  /*91e0*/  @!P3 IMAD.WIDE.U32 R10, R5, 0x140, R10 ;  /* 0x00000140050ab825 */ /* 0x000fe200078e000a */
[----:B------:R-:W-:Y:S02]  /*91f0*/  @!UP0 UIMAD UR9, UR9, 0x180, URZ ;  /* 0x00000180090988a4 */ /* 0x000fe4000f8e02ff */
[----:B------:R-:W-:Y:S01]  /*9200*/  @!PT LDS RZ, [RZ] ;  /* 0x00000000fffff984 */ /* 0x000fe20000000800 */
[----:B------:R-:W-:Y:S01]  /*9210*/  @!PT LDS RZ, [RZ] ;  /* 0x00000000fffff984 */ /* 0x000fe20000000800 */
[----:B------:R-:W-:Y:S01]  /*9220*/  @!PT LDS RZ, [RZ] ;  /* 0x00000000fffff984 */ /* 0x000fe20000000800 */
[----:B------:R-:W-:Y:S01]  /*9230*/  @!P3 LDGSTS.E.BYPASS.LTC128B.128 [R223+0x5800], desc[UR24][R12.64] ;  /* 0x058000000cdfbfae */ /* 0x000fe2000b981a18 */
[----:B------:R-:W-:Y:S02]  /*9240*/  @!P3 VIADD R21, R7, UR7 ;  /* 0x000000070715bc36 */ /* 0x000fe40008000000 */
[----:B------:R-:W-:Y:S01]  /*9250*/  @!P3 IMAD.MOV.U32 R20, RZ, RZ, R6 ;  /* 0x000000ffff14b224 */ /* 0x000fe200078e0006 */
[----:B------:R-:W-:Y:S01]  /*9260*/  @P3 STS.128 [R223+0x6000], RZ ;  /* 0x006000ffdf003388 */ /* 0x000fe20000000c00 */
[----:B------:R-:W-:-:S03]  /*9270*/  @!P3 IMAD.WIDE.U32 R4, R4, 0x180, R12 ;  /* 0x000001800404b825 */ /* 0x000fc600078e000c */
[----:B------:R-:W-:Y:S01]  /*9280*/  @!PT LDS RZ, [RZ] ;  /* 0x00000000fffff984 */ /* 0x000fe20000000800 */
[----:B------:R-:W-:Y:S01]  /*9290*/  @!PT LDS RZ, [RZ] ;  /* 0x00000000fffff984 */ /* 0x000fe20000000800 */
[----:B------:R-:W-:Y:S01]  /*92a0*/  @!PT LDS RZ, [RZ] ;  /* 0x00000000fffff984 */ /* 0x000fe20000000800 */
[----:B------:R-:W-:Y:S01]  /*92b0*/  @!P3 LDGSTS.E.BYPASS.LTC128B.128 [R223+0x6000], desc[UR24][R18.64] ;  /* 0x0600000012dfbfae */ /* 0x000fe2000b981a18 */
[----:B------:R-:W-:Y:S02]  /*92c0*/  @!P3 VIADD R11, R11, UR8 ;  /* 0x000000080b0bbc36 */ /* 0x000fe40008000000 */
[----:B------:R-:W-:Y:S01]  /*92d0*/  @!P3 VIADD R23, R5, UR9 ;  /* 0x000000090517bc36 */ /* 0x000fe20008000000 */
[----:B------:R-:W-:Y:S01]  /*92e0*/  @P3 STS.128 [R223+0x6800], RZ ;  /* 0x006800ffdf003388 */ /* 0x000fe20000000c00 */
[----:B------:R-:W-:-:S03]  /*92f0*/  @!P3 IMAD.MOV.U32 R22, RZ, RZ, R4 ;  /* 0x000000ffff16b224 */ /* 0x000fc600078e0004 */
        /* <DEDUP_REMOVED lines=39> */
[C---:B---3--:R-:W-:Y:S03]  /*9570*/  HMMA.16816.F32 R120, R4.reuse, R116, RZ ;  /* 0x000000740478723c */ /* 0x048fe600000018ff */
[----:B-1----:R-:W1:Y:S04]  /*9580*/  LDSM.16.M88.4 R20, [R188+0x4400] ;  /* 0x00440000bc14783b */ /* 0x002e680000000200 */
[----:B------:R-:W3:Y:S01]  /*9590*/  LDSM.16.M88.4 R12, [R188+0x4800] ;  /* 0x00480000bc0c783b */ /* 0x000ee20000000200 */
[C---:B----4-:R-:W-:Y:S03]  /*95a0*/  HMMA.16816.F32 R112, R4.reuse, R108, RZ ;  /* 0x0000006c0470723c */ /* 0x050fe600000018ff */
[----:B------:R-:W4:Y:S04]  /*95b0*/  LDSM.16.M88.4 R136, [R188+0x4c00] ;  /* 0x004c0000bc88783b */ /* 0x000f280000000200 */
[----:B------:R-:W-:Y:S01]  /*95c0*/  LDSM.16.M88.4 R228, [R228] ;  /* 0x00000000e4e4783b */ /* 0x000fe20000000200 */
[C---:B-----5:R-:W-:Y:S03]  /*95d0*/  HMMA.16816.F32 R104, R4.reuse, R100, RZ ;  /* 0x000000640468723c */ /* 0x060fe600000018ff */
[----:B------:R-:W5:Y:S04]  /*95e0*/  LDSM.16.M88.4 R224, [R135+0x1000] ;  /* 0x0010000087e0783b */ /* 0x000f680000000200 */
        /* <DEDUP_REMOVED lines=18> */
[----:B------:R-:W0:Y:S01]  /*9710*/  LDGDEPBAR ;  /* 0x00000000000079af */ /* 0x000e220000000000 */
[C---:B------:R-:W-:Y:S08]  /*9720*/  HMMA.16816.F32 R48, R4.reuse, R44, RZ ;  /* 0x0000002c0430723c */ /* 0x040ff000000018ff */
[C---:B--2---:R-:W-:Y:S08]  /*9730*/  HMMA.16816.F32 R40, R4.reuse, R36, RZ ;  /* 0x000000240428723c */ /* 0x044ff000000018ff */
[C---:B------:R-:W-:Y:S08]  /*9740*/  HMMA.16816.F32 R32, R4.reuse, R28, RZ ;  /* 0x0000001c0420723c */ /* 0x040ff000000018ff */
[C---:B-1----:R-:W-:Y:S08]  /*9750*/  HMMA.16816.F32 R24, R4.reuse, R20, RZ ;  /* 0x000000140418723c */ /* 0x042ff000000018ff */
        /* <DEDUP_REMOVED lines=19> */
[C---:B-----5:R-:W-:Y:S08]  /*9890*/  HMMA.16816.F32 R128, R228.reuse, R224, R128 ;  /* 0x000000e0e480723c */ /* 0x060ff00000001880 */
[----:B------:R-:W-:Y:S01]  /*98a0*/  HMMA.16816.F32 R32, R228, R140, R32 ;  /* 0x0000008ce420723c */ /* 0x000fe20000001820 */
[----:B------:R-:W-:-:S04]  /*98b0*/  IMAD.U32 R140, RZ, RZ, UR17 ;  /* 0x00000011ff8c7e24 */ /* 0x000fc8000f8e00ff */
[----:B------:R-:W-:-:S03]  /*98c0*/  IMAD R141, R140, 0x100, R193 ;  /* 0x000001008c8d7824 */ /* 0x000fc600078e02c1 */
[----:B------:R-:W-:Y:S01]  /*98d0*/  HMMA.16816.F32 R40, R228, R144, R40 ;  /* 0x00000090e428723c */ /* 0x000fe20000001828 */
[----:B------:R-:W-:-:S05]  /*98e0*/  VIADD R145, R141, 0xfffffe00 ;  /* 0xfffffe008d917836 */ /* 0x000fca0000000000 */
[----:B------:R-:W-:Y:S02]  /*98f0*/  ISETP.GE.AND P1, PT, R145, R132, PT ;  /* 0x000000849100720c */ /* 0x000fe40003f26270 */
[----:B------:R-:W-:Y:S01]  /*9900*/  HMMA.16816.F32 R48, R228, R148, R48 ;  /* 0x00000094e430723c */ /* 0x000fe20000001830 */
[----:B------:R-:W-:Y:S01]  /*9910*/  VIADD R149, R141, 0xfffffe01 ;  /* 0xfffffe018d957836 */ /* 0x000fe20000000000 */
[----:B------:R-:W-:-:S04]  /*9920*/  ISETP.GE.AND P0, PT, R145, R0, PT ;  /* 0x000000009100720c */ /* 0x000fc80003f06270 */
[----:B------:R-:W-:Y:S02]  /*9930*/  ISETP.GE.AND P6, PT, R149, R132, PT ;  /* 0x000000849500720c */ /* 0x000fe40003fc6270 */
[----:B------:R-:W-:Y:S01]  /*9940*/  HMMA.16816.F32 R124, R228, R226, R124 ;  /* 0x000000e2e47c723c */ /* 0x000fe2000000187c */
[----:B------:R-:W-:-:S05]  /*9950*/  I2FP.F32.U32 R226, R149 ;  /* 0x0000009500e27245 */ /* 0x000fca0000201000 */
[----:B------:R-:W-:Y:S01]  /*9960*/  FFMA.FTZ R226, R226, UR6, R131 ;  /* 0x00000006e2e27c23 */ /* 0x000fe20008010083 */
[----:B------:R-:W-:Y:S01]  /*9970*/  VIADD R131, R141, 0xfffffe09 ;  /* 0xfffffe098d837836 */ /* 0x000fe20000000000 */
[----:B-1----:R-:W-:Y:S01]  /*9980*/  HMMA.16816.F32 R4, R228, R138, R4 ;  /* 0x0000008ae404723c */ /* 0x002fe20000001804 */
[----:B------:R-:W-:Y:S02]  /*9990*/  I2FP.F32.U32 R139, R145 ;  /* 0x00000091008b7245 */ /* 0x000fe40000201000 */
[----:B------:R-:W-:-:S03]  /*99a0*/  I2FP.F32.U32 R138, R149 ;  /* 0x00000095008a7245 */ /* 0x000fc60000201000 */
[----:B------:R-:W-:Y:S01]  /*99b0*/  FFMA.FTZ R128, R139, UR6, R128 ;  /* 0x000000068b807c23 */ /* 0x000fe20008010080 */
[----:B------:R-:W-:Y:S01]  /*99c0*/  VIADD R139, R141, 0xfffffef8 ;  /* 0xfffffef88d8b7836 */ /* 0x000fe20000000000 */
[C---:B------:R-:W-:Y:S01]  /*99d0*/  HMMA.16816.F32 R36, R228.reuse, R146, R36 ;  /* 0x00000092e424723c */ /* 0x040fe20000001824 */
[----:B------:R-:W-:Y:S01]  /*99e0*/  I2FP.F32.U32 R147, R145 ;  /* 0x0000009100937245 */ /* 0x000fe20000201000 */
[----:B------:R-:W-:Y:S02]  /*99f0*/  FFMA.FTZ R129, R138, UR6, R129 ;  /* 0x000000068a817c23 */ /* 0x000fe40008010081 */
[C---:B------:R-:W-:Y:S02]  /*9a00*/  ISETP.GE.AND P4, PT, R139.reuse, R132, PT ;  /* 0x000000848b00720c */ /* 0x040fe40003f86270 */
[----:B------:R-:W-:Y:S01]  /*9a10*/  ISETP.GE.AND P2, PT, R139, R0, PT ;  /* 0x000000008b00720c */ /* 0x000fe20003f46270 */
[----:B------:R-:W-:Y:S01]  /*9a20*/  FFMA.FTZ R130, R147, UR6, R130 ;  /* 0x0000000693827c23 */ /* 0x000fe20008010082 */
[----:B------:R-:W-:Y:S01]  /*9a30*/  HMMA.16816.F32 R120, R228, R184, R120 ;  /* 0x000000b8e478723c */ /* 0x000fe20000001878 */
[----:B------:R-:W-:-:S02]  /*9a40*/  I2FP.F32.U32 R145, R139 ;  /* 0x0000008b00917245 */ /* 0x000fc40000201000 */
[----:B------:R-:W-:Y:S02]  /*9a50*/  I2FP.F32.U32 R139, R139 ;  /* 0x0000008b008b7245 */ /* 0x000fe40000201000 */
[----:B------:R-:W-:Y:S02]  /*9a60*/  FSEL R146, R130, -INF , !P0 ;  /* 0xff80000082927808 */ /* 0x000fe40004000000 */
[----:B------:R-:W-:Y:S01]  /*9a70*/  FSEL R129, R129, -INF , !P6 ;  /* 0xff80000081817808 */ /* 0x000fe20007000000 */
[C---:B------:R-:W-:Y:S01]  /*9a80*/  HMMA.16816.F32 R28, R228.reuse, R142, R28 ;  /* 0x0000008ee41c723c */ /* 0x040fe2000000181c */
[----:B------:R-:W-:Y:S01]  /*9a90*/  FSEL R143, R128, -INF , !P1 ;  /* 0xff800000808f7808 */ /* 0x000fe20004800000 */
[----:B------:R-:W-:Y:S01]  /*9aa0*/  FFMA.FTZ R128, R145, UR6, R4 ;  /* 0x0000000691807c23 */ /* 0x000fe20008010004 */
[----:B------:R-:W-:Y:S01]  /*9ab0*/  FFMA.FTZ R4, R139, UR6, R6 ;  /* 0x000000068b047c23 */ /* 0x000fe20008010006 */
[----:B------:R-:W-:Y:S01]  /*9ac0*/  VIADD R145, R141, 0xfffffe08 ;  /* 0xfffffe088d917836 */ /* 0x000fe20000000000 */
[----:B------:R-:W-:Y:S01]  /*9ad0*/  ISETP.GE.AND P6, PT, R131, R0, PT ;  /* 0x000000008300720c */ /* 0x000fe20003fc6270 */
[----:B------:R-:W-:Y:S01]  /*9ae0*/  VIADD R139, R141, 0xfffffe10 ;  /* 0xfffffe108d8b7836 */ /* 0x000fe20000000000 */
[----:B------:R-:W-:Y:S01]  /*9af0*/  FSEL R6, R128, -INF , !P4 ;  /* 0xff80000080067808 */ /* 0x000fe20006000000 */
[----:B------:R-:W-:Y:S01]  /*9b00*/  HMMA.16816.F32 R116, R228, R186, R116 ;  /* 0x000000bae474723c */ /* 0x000fe20000001874 */
[----:B------:R-:W-:-:S02]  /*9b10*/  FSEL R4, R4, -INF , !P2 ;  /* 0xff80000004047808 */ /* 0x000fc40005000000 */
[C---:B------:R-:W-:Y:S02]  /*9b20*/  ISETP.GE.AND P0, PT, R145.reuse, R132, PT ;  /* 0x000000849100720c */ /* 0x040fe40003f06270 */
[----:B------:R-:W-:Y:S02]  /*9b30*/  ISETP.GE.AND P4, PT, R145, R0, PT ;  /* 0x000000009100720c */ /* 0x000fe40003f86270 */
[----:B------:R-:W-:Y:S01]  /*9b40*/  I2FP.F32.U32 R147, R145 ;  /* 0x0000009100937245 */ /* 0x000fe20000201000 */
[----:B------:R-:W-:Y:S01]  /*9b50*/  HMMA.16816.F32 R56, R228, R152, R56 ;  /* 0x00000098e438723c */ /* 0x000fe20000001838 */
[----:B------:R-:W-:Y:S02]  /*9b60*/  ISETP.GE.AND P2, PT, R131, R132, PT ;  /* 0x000000848300720c */ /* 0x000fe40003f46270 */
[-C--:B------:R-:W-:Y:S01]  /*9b70*/  I2FP.F32.U32 R130, R131.reuse ;  /* 0x0000008300827245 */ /* 0x080fe20000201000 */
[----:B------:R-:W-:Y:S01]  /*9b80*/  FFMA.FTZ R124, R147, UR6, R124 ;  /* 0x00000006937c7c23 */ /* 0x000fe2000801007c */
[----:B------:R-:W-:-:S02]  /*9b90*/  I2FP.F32.U32 R128, R131 ;  /* 0x0000008300807245 */ /* 0x000fc40000201000 */
[----:B------:R-:W-:Y:S01]  /*9ba0*/  I2FP.F32.U32 R145, R145 ;  /* 0x0000009100917245 */ /* 0x000fe20000201000 */
[----:B------:R-:W-:Y:S01]  /*9bb0*/  FFMA.FTZ R147, R130, UR6, R125 ;  /* 0x0000000682937c23 */ /* 0x000fe2000801007d */
[----:B------:R-:W-:Y:S01]  /*9bc0*/  I2FP.F32.U32 R131, R139 ;  /* 0x0000008b00837245 */ /* 0x000fe20000201000 */
[----:B------:R-:W-:Y:S01]  /*9bd0*/  FFMA.FTZ R127, R128, UR6, R127 ;  /* 0x00000006807f7c23 */ /* 0x000fe2000801007f */
[----:B------:R-:W-:Y:S01]  /*9be0*/  ISETP.GE.AND P1, PT, R149, R0, PT ;  /* 0x000000009500720c */ /* 0x000fe20003f26270 */
[----:B------:R-:W-:Y:S01]  /*9bf0*/  FFMA.FTZ R126, R145, UR6, R126 ;  /* 0x00000006917e7c23 */ /* 0x000fe2000801007e */
[----:B------:R-:W-:Y:S02]  /*9c00*/  VIADD R145, R141, 0xfffffe11 ;  /* 0xfffffe118d917836 */ /* 0x000fe40000000000 */
[----:B------:R-:W-:Y:S01]  /*9c10*/  FFMA.FTZ R131, R131, UR6, R120 ;  /* 0x0000000683837c23 */ /* 0x000fe20008010078 */
[----:B------:R-:W-:Y:S01]  /*9c20*/  FSEL R226, R226, -INF , !P1 ;  /* 0xff800000e2e27808 */ /* 0x000fe20004800000 */
[----:B------:R-:W-:Y:S01]  /*9c30*/  VIADD R125, R141, 0xfffffe18 ;  /* 0xfffffe188d7d7836 */ /* 0x000fe20000000000 */
[----:B------:R-:W-:Y:S01]  /*9c40*/  ISETP.GE.AND P1, PT, R139, R132, PT ;  /* 0x000000848b00720c */ /* 0x000fe20003f26270 */
[----:B------:R-:W-:Y:S01]  /*9c50*/  HMMA.16816.F32 R112, R228, R180, R112 ;  /* 0x000000b4e470723c */ /* 0x000fe20000001870 */
[----:B------:R-:W-:-:S02]  /*9c60*/  FSEL R153, R124, -INF , !P0 ;  /* 0xff8000007c997808 */ /* 0x000fc40004000000 */
[----:B------:R-:W-:Y:S02]  /*9c70*/  ISETP.GE.AND P0, PT, R139, R0, PT ;  /* 0x000000008b00720c */ /* 0x000fe40003f06270 */
[----:B------:R-:W-:Y:S02]  /*9c80*/  FSEL R222, R127, -INF , !P6 ;  /* 0xff8000007fde7808 */ /* 0x000fe40007000000 */
[----:B------:R-:W-:Y:S01]  /*9c90*/  FSEL R131, R131, -INF , !P1 ;  /* 0xff80000083837808 */ /* 0x000fe20004800000 */
[C---:B------:R-:W-:Y:S01]  /*9ca0*/  HMMA.16816.F32 R108, R228.reuse, R182, R108 ;  /* 0x000000b6e46c723c */ /* 0x040fe2000000186c */
[----:B------:R-:W-:Y:S02]  /*9cb0*/  I2FP.F32.U32 R139, R139 ;  /* 0x0000008b008b7245 */ /* 0x000fe40000201000 */
[----:B------:R-:W-:Y:S02]  /*9cc0*/  I2FP.F32.U32 R120, R145 ;  /* 0x0000009100787245 */ /* 0x000fe40000201000 */
[----:B------:R-:W-:Y:S01]  /*9cd0*/  ISETP.GE.AND P6, PT, R125, R132, PT ;  /* 0x000000847d00720c */ /* 0x000fe20003fc6270 */
[----:B------:R-:W-:Y:S01]  /*9ce0*/  FFMA.FTZ R122, R139, UR6, R122 ;  /* 0x000000068b7a7c23 */ /* 0x000fe2000801007a */
[----:B------:R-:W-:Y:S01]  /*9cf0*/  ISETP.GE.AND P1, PT, R125, R0, PT ;  /* 0x000000007d00720c */ /* 0x000fe20003f26270 */
[----:B------:R-:W-:Y:S01]  /*9d00*/  FFMA.FTZ R121, R120, UR6, R121 ;  /* 0x0000000678797c23 */ /* 0x000fe20008010079 */
[----:B------:R-:W-:Y:S01]  /*9d10*/  I2FP.F32.U32 R127, R125 ;  /* 0x0000007d007f7245 */ /* 0x000fe20000201000 */
[----:B------:R-:W-:Y:S01]  /*9d20*/  VIADD R139, R141, 0xfffffe19 ;  /* 0xfffffe198d8b7836 */ /* 0x000fe20000000000 */
[----:B------:R-:W-:Y:S01]  /*9d30*/  I2FP.F32.U32 R192, R145 ;  /* 0x0000009100c07245 */ /* 0x000fe20000201000 */
[C---:B------:R-:W-:Y:S01]  /*9d40*/  HMMA.16816.F32 R64, R228.reuse, R156, R64 ;  /* 0x0000009ce440723c */ /* 0x040fe20000001840 */
[----:B------:R-:W-:Y:S01]  /*9d50*/  I2FP.F32.U32 R125, R125 ;  /* 0x0000007d007d7245 */ /* 0x000fe20000201000 */
[----:B------:R-:W-:Y:S01]  /*9d60*/  FFMA.FTZ R116, R127, UR6, R116 ;  /* 0x000000067f747c23 */ /* 0x000fe20008010074 */
[----:B------:R-:W-:Y:S01]  /*9d70*/  FSEL R224, R126, -INF , !P4 ;  /* 0xff8000007ee07808 */ /* 0x000fe20006000000 */
[----:B------:R-:W-:Y:S01]  /*9d80*/  FFMA.FTZ R192, R192, UR6, R123 ;  /* 0x00000006c0c07c23 */ /* 0x000fe2000801007b */
[----:B------:R-:W-:Y:S01]  /*9d90*/  ISETP.GE.AND P4, PT, R145, R132, PT ;  /* 0x000000849100720c */ /* 0x000fe20003f86270 */
[----:B------:R-:W-:Y:S01]  /*9da0*/  FFMA.FTZ R118, R125, UR6, R118 ;  /* 0x000000067d767c23 */ /* 0x000fe20008010076 */
[----:B------:R-:W-:Y:S01]  /*9db0*/  FSEL R147, R147, -INF , !P2 ;  /* 0xff80000093937808 */ /* 0x000fe20005000000 */
[----:B------:R-:W-:Y:S01]  /*9dc0*/  VIADD R125, R141, 0xfffffe20 ;  /* 0xfffffe208d7d7836 */ /* 0x000fe20000000000 */
[----:B------:R-:W-:Y:S01]  /*9dd0*/  ISETP.GE.AND P2, PT, R145, R0, PT ;  /* 0x000000009100720c */ /* 0x000fe20003f46270 */
[----:B------:R-:W-:Y:S01]  /*9de0*/  VIADD R127, R141, 0xfffffe21 ;  /* 0xfffffe218d7f7836 */ /* 0x000fe20000000000 */
[----:B------:R-:W-:Y:S01]  /*9df0*/  FSEL R194, R122, -INF , !P0 ;  /* 0xff8000007ac27808 */ /* 0x000fe20004000000 */
[----:B------:R-:W-:Y:S01]  /*9e00*/  HMMA.16816.F32 R72, R228, R160, R72 ;  /* 0x000000a0e448723c */ /* 0x000fe20000001848 */
[----:B------:R-:W-:-:S02]  /*9e10*/  FSEL R123, R121, -INF , !P4 ;  /* 0xff800000797b7808 */ /* 0x000fc40006000000 */
[-C--:B------:R-:W-:Y:S02]  /*9e20*/  I2FP.F32.U32 R122, R139.reuse ;  /* 0x0000008b007a7245 */ /* 0x080fe40000201000 */
[----:B------:R-:W-:Y:S02]  /*9e30*/  FSEL R192, R192, -INF , !P2 ;  /* 0xff800000c0c07808 */ /* 0x000fe40005000000 */
[----:B------:R-:W-:Y:S01]  /*9e40*/  FSEL R121, R116, -INF , !P6 ;  /* 0xff80000074797808 */ /* 0x000fe20007000000 */
[----:B------:R-:W-:Y:S01]  /*9e50*/  FFMA.FTZ R161, R122, UR6, R117 ;  /* 0x000000067aa17c23 */ /* 0x000fe20008010075 */
[----:B------:R-:W-:Y:S01]  /*9e60*/  I2FP.F32.U32 R120, R139 ;  /* 0x0000008b00787245 */ /* 0x000fe20000201000 */
[----:B------:R-:W-:Y:S01]  /*9e70*/  HMMA.16816.F32 R104, R228, R176, R104 ;  /* 0x000000b0e468723c */ /* 0x000fe20000001868 */
[C---:B------:R-:W-:Y:S02]  /*9e80*/  ISETP.GE.AND P2, PT, R125.reuse, R132, PT ;  /* 0x000000847d00720c */ /* 0x040fe40003f46270 */
[----:B------:R-:W-:Y:S01]  /*9e90*/  ISETP.GE.AND P6, PT, R125, R0, PT ;  /* 0x000000007d00720c */ /* 0x000fe20003fc6270 */
[----:B------:R-:W-:Y:S01]  /*9ea0*/  FFMA.FTZ R119, R120, UR6, R119 ;  /* 0x0000000678777c23 */ /* 0x000fe20008010077 */
[----:B------:R-:W-:-:S02]  /*9eb0*/  I2FP.F32.U32 R157, R125 ;  /* 0x0000007d009d7245 */ /* 0x000fc40000201000 */
[----:B------:R-:W-:Y:S01]  /*9ec0*/  I2FP.F32.U32 R116, R127 ;  /* 0x0000007f00747245 */ /* 0x000fe20000201000 */
[C---:B------:R-:W-:Y:S01]  /*9ed0*/  HMMA.16816.F32 R100, R228.reuse, R178, R100 ;  /* 0x000000b2e464723c */ /* 0x040fe20000001864 */
[----:B------:R-:W-:Y:S01]  /*9ee0*/  I2FP.F32.U32 R125, R125 ;  /* 0x0000007d007d7245 */ /* 0x000fe20000201000 */
[----:B------:R-:W-:Y:S01]  /*9ef0*/  FFMA.FTZ R157, R157, UR6, R112 ;  /* 0x000000069d9d7c23 */ /* 0x000fe20008010070 */
[----:B------:R-:W-:Y:S01]  /*9f00*/  ISETP.GE.AND P4, PT, R139, R0, PT ;  /* 0x000000008b00720c */ /* 0x000fe20003f86270 */
[----:B------:R-:W-:Y:S01]  /*9f10*/  FFMA.FTZ R117, R116, UR6, R113 ;  /* 0x0000000674757c23 */ /* 0x000fe20008010071 */
[----:B------:R-:W-:Y:S02]  /*9f20*/  VIADD R113, R141, 0xfffffe28 ;  /* 0xfffffe288d717836 */ /* 0x000fe40000000000 */
[----:B------:R-:W-:Y:S01]  /*9f30*/  FFMA.FTZ R114, R125, UR6, R114 ;  /* 0x000000067d727c23 */ /* 0x000fe20008010072 */
[----:B------:R-:W-:Y:S01]  /*9f40*/  VIADD R125, R141, 0xfffffe29 ;  /* 0xfffffe298d7d7836 */ /* 0x000fe20000000000 */
[----:B------:R-:W-:Y:S01]  /*9f50*/  I2FP.F32.U32 R112, R127 ;  /* 0x0000007f00707245 */ /* 0x000fe20000201000 */
[----:B------:R-:W-:Y:S01]  /*9f60*/  HMMA.16816.F32 R60, R228, R158, R60 ;  /* 0x0000009ee43c723c */ /* 0x000fe2000000183c */
[----:B------:R-:W-:-:S02]  /*9f70*/  FSEL R184, R119, -INF , !P4 ;  /* 0xff80000077b87808 */ /* 0x000fc40006000000 */
[----:B------:R-:W-:Y:S01]  /*9f80*/  FSEL R157, R157, -INF , !P2 ;  /* 0xff8000009d9d7808 */ /* 0x000fe20005000000 */
[----:B------:R-:W-:Y:S01]  /*9f90*/  FFMA.FTZ R115, R112, UR6, R115 ;  /* 0x0000000670737c23 */ /* 0x000fe20008010073 */
[----:B------:R-:W-:Y:S02]  /*9fa0*/  FSEL R186, R118, -INF , !P1 ;  /* 0xff80000076ba7808 */ /* 0x000fe40004800000 */
[C---:B------:R-:W-:Y:S01]  /*9fb0*/  ISETP.GE.AND P4, PT, R113.reuse, R132, PT ;  /* 0x000000847100720c */ /* 0x040fe20003f86270 */
[----:B------:R-:W-:Y:S01]  /*9fc0*/  HMMA.16816.F32 R96, R228, R172, R96 ;  /* 0x000000ace460723c */ /* 0x000fe20000001860 */
[----:B------:R-:W-:Y:S02]  /*9fd0*/  ISETP.GE.AND P2, PT, R113, R0, PT ;  /* 0x000000007100720c */ /* 0x000fe40003f46270 */
[----:B------:R-:W-:Y:S02]  /*9fe0*/  I2FP.F32.U32 R119, R113 ;  /* 0x0000007100777245 */ /* 0x000fe40000201000 */
[----:B------:R-:W-:-:S02]  /*9ff0*/  FSEL R152, R114, -INF , !P6 ;  /* 0xff80000072987808 */ /* 0x000fc40007000000 */
[-C--:B------:R-:W-:Y:S01]  /*a000*/  ISETP.GE.AND P0, PT, R139, R132.reuse, PT ;  /* 0x000000848b00720c */ /* 0x080fe20003f06270 */
[----:B------:R-:W-:Y:S01]  /*a010*/  FFMA.FTZ R112, R119, UR6, R108 ;  /* 0x0000000677707c23 */ /* 0x000fe2000801006c */
[----:B------:R-:W-:Y:S01]  /*a020*/  ISETP.GE.AND P1, PT, R127, R132, PT ;  /* 0x000000847f00720c */ /* 0x000fe20003f26270 */
[C---:B------:R-:W-:Y:S01]  /*a030*/  HMMA.16816.F32 R68, R228.reuse, R162, R68 ;  /* 0x000000a2e444723c */ /* 0x040fe20000001844 */
[----:B------:R-:W-:Y:S02]  /*a040*/  I2FP.F32.U32 R113, R113 ;  /* 0x0000007100717245 */ /* 0x000fe40000201000 */
[-C--:B------:R-:W-:Y:S02]  /*a050*/  I2FP.F32.U32 R114, R125.reuse ;  /* 0x0000007d00727245 */ /* 0x080fe40000201000 */
[----:B------:R-:W-:Y:S01]  /*a060*/  FSEL R161, R161, -INF , !P0 ;  /* 0xff800000a1a17808 */ /* 0x000fe20004000000 */
[----:B------:R-:W-:Y:S01]  /*a070*/  FFMA.FTZ R110, R113, UR6, R110 ;  /* 0x00000006716e7c23 */ /* 0x000fe2000801006e */
[----:B------:R-:W-:Y:S01]  /*a080*/  FSEL R117, R117, -INF , !P1 ;  /* 0xff80000075757808 */ /* 0x000fe20004800000 */
[----:B------:R-:W-:Y:S01]  /*a090*/  FFMA.FTZ R108, R114, UR6, R109 ;  /* 0x00000006726c7c23 */ /* 0x000fe2000801006d */
[----:B------:R-:W-:Y:S01]  /*a0a0*/  I2FP.F32.U32 R158, R125 ;  /* 0x0000007d009e7245 */ /* 0x000fe20000201000 */
[----:B------:R-:W-:Y:S01]  /*a0b0*/  VIADD R113, R141, 0xfffffe30 ;  /* 0xfffffe308d717836 */ /* 0x000fe20000000000 */
[----:B------:R-:W-:Y:S01]  /*a0c0*/  ISETP.GE.AND P0, PT, R127, R0, PT ;  /* 0x000000007f00720c */ /* 0x000fe20003f06270 */
[----:B------:R-:W-:Y:S01]  /*a0d0*/  VIADD R109, R141, 0xfffffe38 ;  /* 0xfffffe388d6d7836 */ /* 0x000fe20000000000 */
[C---:B------:R-:W-:Y:S01]  /*a0e0*/  ISETP.GE.AND P6, PT, R125.reuse, R132, PT ;  /* 0x000000847d00720c */ /* 0x040fe20003fc6270 */
[----:B------:R-:W-:Y:S01]  /*a0f0*/  FFMA.FTZ R158, R158, UR6, R111 ;  /* 0x000000069e9e7c23 */ /* 0x000fe2000801006f */
[----:B------:R-:W-:Y:S01]  /*a100*/  ISETP.GE.AND P1, PT, R125, R0, PT ;  /* 0x000000007d00720c */ /* 0x000fe20003f26270 */
[----:B------:R-:W-:Y:S01]  /*a110*/  VIADD R125, R141, 0xfffffe31 ;  /* 0xfffffe318d7d7836 */ /* 0x000fe20000000000 */
[----:B------:R-:W-:Y:S01]  /*a120*/  FSEL R182, R115, -INF , !P0 ;  /* 0xff80000073b67808 */ /* 0x000fe20004000000 */
[----:B------:R-:W-:Y:S01]  /*a130*/  HMMA.16816.F32 R80, R228, R164, R80 ;  /* 0x000000a4e450723c */ /* 0x000fe20000001850 */
[----:B------:R-:W-:-:S02]  /*a140*/  FSEL R115, R112, -INF , !P4 ;  /* 0xff80000070737808 */ /* 0x000fc40006000000 */
[----:B------:R-:W-:Y:S02]  /*a150*/  FSEL R180, R110, -INF , !P2 ;  /* 0xff8000006eb47808 */ /* 0x000fe40005000000 */
[----:B------:R-:W-:Y:S02]  /*a160*/  FSEL R111, R108, -INF , !P6 ;  /* 0xff8000006c6f7808 */ /* 0x000fe40007000000 */
[C---:B------:R-:W-:Y:S01]  /*a170*/  ISETP.GE.AND P0, PT, R113.reuse, R132, PT ;  /* 0x000000847100720c */ /* 0x040fe20003f06270 */
[----:B------:R-:W-:Y:S01]  /*a180*/  HMMA.16816.F32 R76, R228, R166, R76 ;  /* 0x000000a6e44c723c */ /* 0x000fe2000000184c */
[----:B------:R-:W-:Y:S02]  /*a190*/  ISETP.GE.AND P4, PT, R113, R0, PT ;  /* 0x000000007100720c */ /* 0x000fe40003f86270 */
[----:B------:R-:W-:Y:S02]  /*a1a0*/  I2FP.F32.U32 R119, R113 ;  /* 0x0000007100777245 */ /* 0x000fe40000201000 */
[----:B------:R-:W-:-:S02]  /*a1b0*/  I2FP.F32.U32 R110, R125 ;  /* 0x0000007d006e7245 */ /* 0x000fc40000201000 */
[----:B------:R-:W-:Y:S01]  /*a1c0*/  I2FP.F32.U32 R108, R125 ;  /* 0x0000007d006c7245 */ /* 0x000fe20000201000 */
[----:B------:R-:W-:Y:S01]  /*a1d0*/  FFMA.FTZ R104, R119, UR6, R104 ;  /* 0x0000000677687c23 */ /* 0x000fe20008010068 */
[----:B------:R-:W-:Y:S01]  /*a1e0*/  I2FP.F32.U32 R163, R109 ;  /* 0x0000006d00a37245 */ /* 0x000fe20000201000 */
[----:B------:R-:W-:Y:S01]  /*a1f0*/  FFMA.FTZ R165, R110, UR6, R105 ;  /* 0x000000066ea57c23 */ /* 0x000fe20008010069 */
[----:B------:R-:W-:Y:S01]  /*a200*/  I2FP.F32.U32 R113, R113 ;  /* 0x0000007100717245 */ /* 0x000fe20000201000 */
[----:B------:R-:W-:Y:S01]  /*a210*/  FFMA.FTZ R107, R108, UR6, R107 ;  /* 0x000000066c6b7c23 */ /* 0x000fe2000801006b */
[----:B------:R-:W-:Y:S01]  /*a220*/  FSEL R158, R158, -INF , !P1 ;  /* 0xff8000009e9e7808 */ /* 0x000fe20004800000 */
[----:B------:R-:W-:Y:S01]  /*a230*/  FFMA.FTZ R163, R163, UR6, R100 ;  /* 0x00000006a3a37c23 */ /* 0x000fe20008010064 */
[----:B------:R-:W-:Y:S01]  /*a240*/  ISETP.GE.AND P6, PT, R125, R0, PT ;  /* 0x000000007d00720c */ /* 0x000fe20003fc6270 */
[----:B------:R-:W-:Y:S01]  /*a250*/  FFMA.FTZ R106, R113, UR6, R106 ;  /* 0x00000006716a7c23 */ /* 0x000fe2000801006a */
[----:B------:R-:W-:Y:S01]  /*a260*/  VIADD R105, R141, 0xfffffe40 ;  /* 0xfffffe408d697836 */ /* 0x000fe20000000000 */
[----:B------:R-:W-:Y:S01]  /*a270*/  ISETP.GE.AND P1, PT, R109, R132, PT ;  /* 0x000000846d00720c */ /* 0x000fe20003f26270 */
[----:B------:R-:W-:Y:S01]  /*a280*/  VIADD R113, R141, 0xfffffe39 ;  /* 0xfffffe398d717836 */ /* 0x000fe20000000000 */
[----:B------:R-:W-:Y:S01]  /*a290*/  HMMA.16816.F32 R92, R228, R174, R92 ;  /* 0x000000aee45c723c */ /* 0x000fe2000000185c */
[----:B------:R-:W-:-:S02]  /*a2a0*/  FSEL R167, R104, -INF , !P0 ;  /* 0xff80000068a77808 */ /* 0x000fc40004000000 */
[----:B------:R-:W-:Y:S02]  /*a2b0*/  FSEL R178, R107, -INF , !P6 ;  /* 0xff8000006bb27808 */ /* 0x000fe40007000000 */
[----:B------:R-:W-:Y:S02]  /*a2c0*/  FSEL R163, R163, -INF , !P1 ;  /* 0xff800000a3a37808 */ /* 0x000fe40004800000 */
[----:B------:R-:W-:Y:S01]  /*a2d0*/  ISETP.GE.AND P0, PT, R109, R0, PT ;  /* 0x000000006d00720c */ /* 0x000fe20003f06270 */
[----:B------:R-:W-:Y:S01]  /*a2e0*/  HMMA.16816.F32 R84, R228, R170, R84 ;  /* 0x000000aae454723c */ /* 0x000fe20000001854 */
[C---:B------:R-:W-:Y:S02]  /*a2f0*/  ISETP.GE.AND P6, PT, R105.reuse, R132, PT ;  /* 0x000000846900720c */ /* 0x040fe40003fc6270 */
[----:B------:R-:W-:Y:S02]  /*a300*/  ISETP.GE.AND P1, PT, R105, R0, PT ;  /* 0x000000006900720c */ /* 0x000fe40003f26270 */
[----:B------:R-:W-:-:S02]  /*a310*/  I2FP.F32.U32 R107, R105 ;  /* 0x00000069006b7245 */ /* 0x000fc40000201000 */
[----:B------:R-:W-:Y:S01]  /*a320*/  I2FP.F32.U32 R109, R109 ;  /* 0x0000006d006d7245 */ /* 0x000fe20000201000 */
[C---:B------:R-:W-:Y:S01]  /*a330*/  HMMA.16816.F32 R88, R228.reuse, R168, R88 ;  /* 0x000000a8e458723c */ /* 0x040fe20000001858 */
[----:B------:R-:W-:Y:S01]  /*a340*/  I2FP.F32.U32 R100, R113 ;  /* 0x0000007100647245 */ /* 0x000fe20000201000 */
[----:B------:R-:W-:Y:S01]  /*a350*/  FFMA.FTZ R96, R107, UR6, R96 ;  /* 0x000000066b607c23 */ /* 0x000fe20008010060 */
[----:B------:R-:W-:Y:S01]  /*a360*/  I2FP.F32.U32 R105, R105 ;  /* 0x0000006900697245 */ /* 0x000fe20000201000 */
[----:B------:R-:W-:Y:S01]  /*a370*/  FFMA.FTZ R102, R109, UR6, R102 ;  /* 0x000000066d667c23 */ /* 0x000fe20008010066 */
[----:B------:R-:W-:Y:S01]  /*a380*/  I2FP.F32.U32 R162, R113 ;  /* 0x0000007100a27245 */ /* 0x000fe20000201000 */
[----:B------:R-:W-:Y:S01]  /*a390*/  FFMA.FTZ R171, R100, UR6, R101 ;  /* 0x0000000664ab7c23 */ /* 0x000fe20008010065 */
[-C--:B------:R-:W-:Y:S01]  /*a3a0*/  ISETP.GE.AND P2, PT, R125, R132.reuse, PT ;  /* 0x000000847d00720c */ /* 0x080fe20003f46270 */
[----:B------:R-:W-:Y:S01]  /*a3b0*/  FFMA.FTZ R98, R105, UR6, R98 ;  /* 0x0000000669627c23 */ /* 0x000fe20008010062 */
[----:B------:R-:W-:Y:S01]  /*a3c0*/  FSEL R164, R106, -INF , !P4 ;  /* 0xff8000006aa47808 */ /* 0x000fe20006000000 */
[----:B------:R-:W-:Y:S01]  /*a3d0*/  VIADD R105, R141, 0xfffffe41 ;  /* 0xfffffe418d697836 */ /* 0x000fe20000000000 */
        /* <DEDUP_REMOVED lines=11> */
[-C--:B------:R-:W-:Y:S01]  /*a490*/  I2FP.F32.U32 R102, R105.reuse ;  /* 0x0000006900667245 */ /* 0x080fe20000201000 */
[C---:B------:R-:W-:Y:S01]  /*a4a0*/  HMMA.16816.F32 R52, R228.reuse, R154, R52 ;  /* 0x0000009ae434723c */ /* 0x040fe20000001834 */
[----:B------:R-:W-:Y:S02]  /*a4b0*/  I2FP.F32.U32 R100, R105 ;  /* 0x0000006900647245 */ /* 0x000fe40000201000 */
[----:B------:R-:W-:Y:S01]  /*a4c0*/  FSEL R162, R162, -INF , !P2 ;  /* 0xff800000a2a27808 */ /* 0x000fe20005000000 */
[----:B------:R-:W-:Y:S01]  /*a4d0*/  FFMA.FTZ R175, R102, UR6, R97 ;  /* 0x0000000666af7c23 */ /* 0x000fe20008010061 */
[----:B------:R-:W-:Y:S01]  /*a4e0*/  FSEL R169, R96, -INF , !P6 ;  /* 0xff80000060a97808 */ /* 0x000fe20007000000 */
[----:B------:R-:W-:Y:S01]  /*a4f0*/  FFMA.FTZ R99, R100, UR6, R99 ;  /* 0x0000000664637c23 */ /* 0x000fe20008010063 */
[-C--:B------:R-:W-:Y:S01]  /*a500*/  I2FP.F32.U32 R105, R101.reuse ;  /* 0x0000006500697245 */ /* 0x080fe20000201000 */
[----:B------:R-:W-:Y:S01]  /*a510*/  VIADD R97, R141, 0xfffffe50 ;  /* 0xfffffe508d617836 */ /* 0x000fe20000000000 */
[C---:B------:R-:W-:Y:S01]  /*a520*/  ISETP.GE.AND P2, PT, R101.reuse, R132, PT ;  /* 0x000000846500720c */ /* 0x040fe20003f46270 */
[----:B------:R-:W-:Y:S01]  /*a530*/  HMMA.16816.F32 R8, R228, R136, R8 ;  /* 0x00000088e408723c */ /* 0x000fe20000001808 */
[----:B------:R-:W-:Y:S01]  /*a540*/  ISETP.GE.AND P6, PT, R101, R0, PT ;  /* 0x000000006500720c */ /* 0x000fe20003fc6270 */
[----:B------:R-:W-:Y:S01]  /*a550*/  FFMA.FTZ R92, R105, UR6, R92 ;  /* 0x00000006695c7c23 */ /* 0x000fe2000801005c */
[----:B------:R-:W-:-:S02]  /*a560*/  I2FP.F32.U32 R101, R101 ;  /* 0x0000006500657245 */ /* 0x000fc40000201000 */
[----:B------:R-:W-:Y:S02]  /*a570*/  I2FP.F32.U32 R96, R103 ;  /* 0x0000006700607245 */ /* 0x000fe40000201000 */
[----:B------:R-:W-:Y:S01]  /*a580*/  FSEL R172, R99, -INF , !P4 ;  /* 0xff80000063ac7808 */ /* 0x000fe20006000000 */
[----:B------:R-:W-:Y:S01]  /*a590*/  FFMA.FTZ R94, R101, UR6, R94 ;  /* 0x00000006655e7c23 */ /* 0x000fe2000801005e */
[----:B------:R-:W-:Y:S02]  /*a5a0*/  VIADD R101, R141, 0xfffffe51 ;  /* 0xfffffe518d657836 */ /* 0x000fe40000000000 */
[----:B------:R-:W-:Y:S01]  /*a5b0*/  FFMA.FTZ R173, R96, UR6, R93 ;  /* 0x0000000660ad7c23 */ /* 0x000fe2000801005d */
[----:B------:R-:W-:Y:S02]  /*a5c0*/  FSEL R93, R92, -INF , !P2 ;  /* 0xff8000005c5d7808 */ /* 0x000fe40005000000 */
[C---:B------:R-:W-:Y:S02]  /*a5d0*/  ISETP.GE.AND P4, PT, R97.reuse, R132, PT ;  /* 0x000000846100720c */ /* 0x040fe40003f86270 */
[----:B------:R-:W-:-:S02]  /*a5e0*/  ISETP.GE.AND P2, PT, R97, R0, PT ;  /* 0x000000006100720c */ /* 0x000fc40003f46270 */
[----:B------:R-:W-:Y:S02]  /*a5f0*/  I2FP.F32.U32 R99, R97 ;  /* 0x0000006100637245 */ /* 0x000fe40000201000 */
[----:B------:R-:W-:Y:S02]  /*a600*/  I2FP.F32.U32 R168, R103 ;  /* 0x0000006700a87245 */ /* 0x000fe40000201000 */
[----:B------:R-:W-:Y:S01]  /*a610*/  I2FP.F32.U32 R97, R97 ;  /* 0x0000006100617245 */ /* 0x000fe20000201000 */
[----:B------:R-:W-:Y:S01]  /*a620*/  FFMA.FTZ R88, R99, UR6, R88 ;  /* 0x0000000663587c23 */ /* 0x000fe20008010058 */
[-C--:B------:R-:W-:Y:S01]  /*a630*/  I2FP.F32.U32 R92, R101.reuse ;  /* 0x00000065005c7245 */ /* 0x080fe20000201000 */
[----:B------:R-:W-:Y:S01]  /*a640*/  FFMA.FTZ R168, R168, UR6, R95 ;  /* 0x00000006a8a87c23 */ /* 0x000fe2000801005f */
[----:B------:R-:W-:Y:S01]  /*a650*/  I2FP.F32.U32 R156, R101 ;  /* 0x00000065009c7245 */ /* 0x000fe20000201000 */
[----:B------:R-:W-:Y:S01]  /*a660*/  FFMA.FTZ R90, R97, UR6, R90 ;  /* 0x00000006615a7c23 */ /* 0x000fe2000801005a */
[----:B------:R-:W-:Y:S01]  /*a670*/  FSEL R175, R175, -INF , !P0 ;  /* 0xff800000afaf7808 */ /* 0x000fe20004000000 */
[----:B------:R-:W-:Y:S01]  /*a680*/  FFMA.FTZ R89, R92, UR6, R89 ;  /* 0x000000065c597c23 */ /* 0x000fe20008010059 */
[----:B------:R-:W-:Y:S01]  /*a690*/  ISETP.GE.AND P0, PT, R103, R0, PT ;  /* 0x000000006700720c */ /* 0x000fe20003f06270 */
[C---:B------:R-:W-:Y:S01]  /*a6a0*/  VIADD R97, R141.reuse, 0xfffffe58 ;  /* 0xfffffe588d617836 */ /* 0x040fe20000000000 */
[----:B------:R-:W-:Y:S01]  /*a6b0*/  FSEL R166, R94, -INF , !P6 ;  /* 0xff8000005ea67808 */ /* 0x000fe20007000000 */
[----:B------:R-:W-:Y:S01]  /*a6c0*/  VIADD R95, R141, 0xfffffe59 ;  /* 0xfffffe598d5f7836 */ /* 0x000fe20000000000 */
[----:B------:R-:W-:Y:S01]  /*a6d0*/  ISETP.GE.AND P6, PT, R101, R132, PT ;  /* 0x000000846500720c */ /* 0x000fe20003fc6270 */
[----:B------:R-:W-:-:S02]  /*a6e0*/  VIADD R99, R141, 0xfffffe60 ;  /* 0xfffffe608d637836 */ /* 0x000fc40000000000 */
[----:B------:R-:W-:Y:S01]  /*a6f0*/  FFMA.FTZ R156, R156, UR6, R91 ;  /* 0x000000069c9c7c23 */ /* 0x000fe2000801005b */
[----:B------:R-:W-:Y:S02]  /*a700*/  FSEL R168, R168, -INF , !P0 ;  /* 0xff800000a8a87808 */ /* 0x000fe40004000000 */
[----:B------:R-:W-:Y:S02]  /*a710*/  FSEL R91, R88, -INF , !P4 ;  /* 0xff800000585b7808 */ /* 0x000fe40006000000 */
[----:B------:R-:W-:Y:S02]  /*a720*/  FSEL R174, R98, -INF , !P1 ;  /* 0xff80000062ae7808 */ /* 0x000fe40004800000 */
[C---:B------:R-:W-:Y:S02]  /*a730*/  ISETP.GE.AND P0, PT, R97.reuse, R132, PT ;  /* 0x000000846100720c */ /* 0x040fe40003f06270 */
[----:B------:R-:W-:Y:S02]  /*a740*/  ISETP.GE.AND P4, PT, R97, R0, PT ;  /* 0x000000006100720c */ /* 0x000fe40003f86270 */
[----:B------:R-:W-:-:S02]  /*a750*/  I2FP.F32.U32 R177, R97 ;  /* 0x0000006100b17245 */ /* 0x000fc40000201000 */
[----:B------:R-:W-:Y:S02]  /*a760*/  FSEL R160, R90, -INF , !P2 ;  /* 0xff8000005aa07808 */ /* 0x000fe40005000000 */
[----:B------:R-:W-:Y:S01]  /*a770*/  FSEL R89, R89, -INF , !P6 ;  /* 0xff80000059597808 */ /* 0x000fe20007000000 */
[----:B------:R-:W-:Y:S01]  /*a780*/  FFMA.FTZ R177, R177, UR6, R84 ;  /* 0x00000006b1b17c23 */ /* 0x000fe20008010054 */
[-C--:B------:R-:W-:Y:S02]  /*a790*/  ISETP.GE.AND P1, PT, R103, R132.reuse, PT ;  /* 0x000000846700720c */ /* 0x080fe40003f26270 */
[----:B------:R-:W-:Y:S02]  /*a7a0*/  I2FP.F32.U32 R97, R97 ;  /* 0x0000006100617245 */ /* 0x000fe40000201000 */
[C---:B------:R-:W-:Y:S02]  /*a7b0*/  ISETP.GE.AND P2, PT, R95.reuse, R132, PT ;  /* 0x000000845f00720c */ /* 0x040fe40003f46270 */
[----:B------:R-:W-:Y:S01]  /*a7c0*/  ISETP.GE.AND P6, PT, R95, R0, PT ;  /* 0x000000005f00720c */ /* 0x000fe20003fc6270 */
[----:B------:R-:W-:Y:S01]  /*a7d0*/  FFMA.FTZ R86, R97, UR6, R86 ;  /* 0x0000000661567c23 */ /* 0x000fe20008010056 */
[-C--:B------:R-:W-:Y:S01]  /*a7e0*/  I2FP.F32.U32 R88, R95.reuse ;  /* 0x0000005f00587245 */ /* 0x080fe20000201000 */
[----:B------:R-:W-:Y:S01]  /*a7f0*/  VIADD R97, R141, 0xfffffe61 ;  /* 0xfffffe618d617836 */ /* 0x000fe20000000000 */
[----:B------:R-:W-:-:S02]  /*a800*/  I2FP.F32.U32 R150, R95 ;  /* 0x0000005f00967245 */ /* 0x000fc40000201000 */
[----:B------:R-:W-:Y:S01]  /*a810*/  I2FP.F32.U32 R95, R99 ;  /* 0x00000063005f7245 */ /* 0x000fe20000201000 */
[----:B------:R-:W-:Y:S01]  /*a820*/  FFMA.FTZ R84, R88, UR6, R85 ;  /* 0x0000000658547c23 */ /* 0x000fe20008010055 */
[----:B------:R-:W-:Y:S01]  /*a830*/  FSEL R173, R173, -INF , !P1 ;  /* 0xff800000adad7808 */ /* 0x000fe20004800000 */
[----:B------:R-:W-:Y:S01]  /*a840*/  FFMA.FTZ R150, R150, UR6, R87 ;  /* 0x0000000696967c23 */ /* 0x000fe20008010057 */
[----:B------:R-:W-:Y:S01]  /*a850*/  ISETP.GE.AND P1, PT, R101, R0, PT ;  /* 0x000000006500720c */ /* 0x000fe20003f26270 */
[----:B------:R-:W-:Y:S01]  /*a860*/  FFMA.FTZ R85, R95, UR6, R80 ;  /* 0x000000065f557c23 */ /* 0x000fe20008010050 */
        /* <DEDUP_REMOVED lines=22> */
[----:B------:R-:W-:Y:S02]  /*a9d0*/  FSEL R85, R85, -INF , !P1 ;  /* 0xff80000055557808 */ /* 0x000fe40004800000 */
[----:B------:R-:W-:Y:S02]  /*a9e0*/  FSEL R148, R82, -INF , !P0 ;  /* 0xff80000052947808 */ /* 0x000fe40004000000 */
[----:B------:R-:W-:-:S02]  /*a9f0*/  FSEL R83, R81, -INF , !P4 ;  /* 0xff80000051537808 */ /* 0x000fc40006000000 */
[----:B------:R-:W-:Y:S02]  /*aa00*/  ISETP.GE.AND P1, PT, R95, R0, PT ;  /* 0x000000005f00720c */ /* 0x000fe40003f26270 */
        /* <DEDUP_REMOVED lines=9> */
[C---:B------:R-:W-:Y:S02]  /*aaa0*/  ISETP.GE.AND P2, PT, R97.reuse, R132, PT ;  /* 0x000000846100720c */ /* 0x040fe40003f46270 */
[----:B------:R-:W-:Y:S01]  /*aab0*/  ISETP.GE.AND P6, PT, R97, R0, PT ;  /* 0x000000006100720c */ /* 0x000fe20003fc6270 */
[----:B------:R-:W-:Y:S01]  /*aac0*/  FFMA.FTZ R78, R95, UR6, R78 ;  /* 0x000000065f4e7c23 */ /* 0x000fe2000801004e */
[-C--:B------:R-:W-:Y:S01]  /*aad0*/  I2FP.F32.U32 R99, R97.reuse ;  /* 0x0000006100637245 */ /* 0x080fe20000201000 */
[----:B------:R-:W-:Y:S01]  /*aae0*/  VIADD R95, R141, 0xfffffe71 ;  /* 0xfffffe718d5f7836 */ /* 0x000fe20000000000 */
[----:B------:R-:W-:Y:S02]  /*aaf0*/  I2FP.F32.U32 R97, R97 ;  /* 0x0000006100617245 */ /* 0x000fe40000201000 */
[----:B------:R-:W-:Y:S01]  /*ab00*/  FSEL R144, R78, -INF , !P1 ;  /* 0xff8000004e907808 */ /* 0x000fe20004800000 */
[----:B------:R-:W-:Y:S01]  /*ab10*/  FFMA.FTZ R72, R99, UR6, R72 ;  /* 0x0000000663487c23 */ /* 0x000fe20008010048 */
[----:B------:R-:W-:-:S02]  /*ab20*/  VIADD R99, R141, 0xfffffe79 ;  /* 0xfffffe798d637836 */ /* 0x000fc40000000000 */
[----:B------:R-:W-:Y:S01]  /*ab30*/  FFMA.FTZ R74, R97, UR6, R74 ;  /* 0x00000006614a7c23 */ /* 0x000fe2000801004a */
[----:B------:R-:W-:Y:S02]  /*ab40*/  I2FP.F32.U32 R97, R101 ;  /* 0x0000006500617245 */ /* 0x000fe40000201000 */
[----:B------:R-:W-:Y:S02]  /*ab50*/  FSEL R79, R77, -INF , !P0 ;  /* 0xff8000004d4f7808 */ /* 0x000fe40004000000 */
[-C--:B------:R-:W-:Y:S01]  /*ab60*/  I2FP.F32.U32 R76, R95.reuse ;  /* 0x0000005f004c7245 */ /* 0x080fe20000201000 */
[----:B------:R-:W-:Y:S01]  /*ab70*/  FFMA.FTZ R68, R97, UR6, R68 ;  /* 0x0000000661447c23 */ /* 0x000fe20008010044 */
[----:B------:R-:W-:Y:S01]  /*ab80*/  ISETP.GE.AND P1, PT, R95, R132, PT ;  /* 0x000000845f00720c */ /* 0x000fe20003f26270 */
[----:B------:R-:W-:Y:S01]  /*ab90*/  VIADD R97, R141, 0xfffffe88 ;  /* 0xfffffe888d617836 */ /* 0x000fe20000000000 */
[----:B------:R-:W-:Y:S01]  /*aba0*/  ISETP.GE.AND P0, PT, R95, R0, PT ;  /* 0x000000005f00720c */ /* 0x000fe20003f06270 */
[----:B------:R-:W-:Y:S01]  /*abb0*/  FFMA.FTZ R73, R76, UR6, R73 ;  /* 0x000000064c497c23 */ /* 0x000fe20008010049 */
[----:B------:R-:W-:-:S02]  /*abc0*/  I2FP.F32.U32 R126, R95 ;  /* 0x0000005f007e7245 */ /* 0x000fc40000201000 */
[----:B------:R-:W-:Y:S02]  /*abd0*/  FSEL R77, R72, -INF , !P2 ;  /* 0xff800000484d7808 */ /* 0x000fe40005000000 */
[----:B------:R-:W-:Y:S01]  /*abe0*/  FSEL R140, R140, -INF , !P4 ;  /* 0xff8000008c8c7808 */ /* 0x000fe20006000000 */
[----:B------:R-:W-:Y:S01]  /*abf0*/  FFMA.FTZ R126, R126, UR6, R75 ;  /* 0x000000067e7e7c23 */ /* 0x000fe2000801004b */
[----:B------:R-:W-:Y:S02]  /*ac00*/  I2FP.F32.U32 R95, R101 ;  /* 0x00000065005f7245 */ /* 0x000fe40000201000 */
[-C--:B------:R-:W-:Y:S02]  /*ac10*/  I2FP.F32.U32 R72, R99.reuse ;  /* 0x0000006300487245 */ /* 0x080fe40000201000 */
[----:B------:R-:W-:Y:S01]  /*ac20*/  I2FP.F32.U32 R124, R99 ;  /* 0x00000063007c7245 */ /* 0x000fe20000201000 */
[----:B------:R-:W-:Y:S01]  /*ac30*/  FFMA.FTZ R122, R95, UR6, R70 ;  /* 0x000000065f7a7c23 */ /* 0x000fe20008010046 */
[----:B------:R-:W-:Y:S01]  /*ac40*/  ISETP.GE.AND P4, PT, R101, R132, PT ;  /* 0x000000846500720c */ /* 0x000fe20003f86270 */
[----:B------:R-:W-:Y:S01]  /*ac50*/  FFMA.FTZ R75, R72, UR6, R69 ;  /* 0x00000006484b7c23 */ /* 0x000fe20008010045 */
[----:B------:R-:W-:Y:S01]  /*ac60*/  FSEL R128, R74, -INF , !P6 ;  /* 0xff8000004a807808 */ /* 0x000fe20007000000 */
[----:B------:R-:W-:Y:S01]  /*ac70*/  FFMA.FTZ R124, R124, UR6, R71 ;  /* 0x000000067c7c7c23 */ /* 0x000fe20008010047 */
[----:B------:R-:W-:Y:S01]  /*ac80*/  FSEL R179, R68, -INF , !P4 ;  /* 0xff80000044b37808 */ /* 0x000fe20006000000 */
[----:B------:R-:W-:Y:S01]  /*ac90*/  VIADD R95, R141, 0xfffffe89 ;  /* 0xfffffe898d5f7836 */ /* 0x000fe20000000000 */
[----:B------:R-:W1:Y:S01]  /*aca0*/  LDSM.16.M88.4 R68, [R135+0x4400] ;  /* 0x004400008744783b */ /* 0x000e620000000200 */
[----:B------:R-:W-:-:S02]  /*acb0*/  FSEL R73, R73, -INF , !P1 ;  /* 0xff80000049497808 */ /* 0x000fc40004800000 */
[C---:B------:R-:W-:Y:S02]  /*acc0*/  ISETP.GE.AND P6, PT, R99.reuse, R132, PT ;  /* 0x000000846300720c */ /* 0x040fe40003fc6270 */
[-C--:B------:R-:W-:Y:S01]  /*acd0*/  ISETP.GE.AND P1, PT, R99, R0.reuse, PT ;  /* 0x000000006300720c */ /* 0x080fe20003f26270 */
[----:B------:R-:W-:Y:S01]  /*ace0*/  VIADD R99, R141, 0xfffffe81 ;  /* 0xfffffe818d637836 */ /* 0x000fe20000000000 */
[----:B------:R-:W-:Y:S02]  /*acf0*/  ISETP.GE.AND P2, PT, R101, R0, PT ;  /* 0x000000006500720c */ /* 0x000fe40003f46270 */
[----:B------:R-:W-:Y:S02]  /*ad00*/  FSEL R126, R126, -INF , !P0 ;  /* 0xff8000007e7e7808 */ /* 0x000fe40004000000 */
[C---:B------:R-:W-:Y:S02]  /*ad10*/  ISETP.GE.AND P0, PT, R99.reuse, R132, PT ;  /* 0x000000846300720c */ /* 0x040fe40003f06270 */
[----:B------:R-:W-:-:S02]  /*ad20*/  ISETP.GE.AND P4, PT, R99, R0, PT ;  /* 0x000000006300720c */ /* 0x000fc40003f86270 */
[-C--:B------:R-:W-:Y:S02]  /*ad30*/  I2FP.F32.U32 R72, R99.reuse ;  /* 0x0000006300487245 */ /* 0x080fe40000201000 */
[----:B------:R-:W-:Y:S02]  /*ad40*/  I2FP.F32.U32 R116, R99 ;  /* 0x0000006300747245 */ /* 0x000fe40000201000 */
[----:B------:R-:W-:Y:S01]  /*ad50*/  FSEL R122, R122, -INF , !P2 ;  /* 0xff8000007a7a7808 */ /* 0x000fe20005000000 */
[----:B------:R-:W-:Y:S01]  /*ad60*/  FFMA.FTZ R72, R72, UR6, R65 ;  /* 0x0000000648487c23 */ /* 0x000fe20008010041 */
[----:B------:R-:W-:Y:S01]  /*ad70*/  FSEL R75, R75, -INF , !P6 ;  /* 0xff8000004b4b7808 */ /* 0x000fe20007000000 */
[----:B------:R-:W-:Y:S01]  /*ad80*/  FFMA.FTZ R116, R116, UR6, R67 ;  /* 0x0000000674747c23 */ /* 0x000fe20008010043 */
[C---:B------:R-:W-:Y:S02]  /*ad90*/  ISETP.GE.AND P2, PT, R97.reuse, R132, PT ;  /* 0x000000846100720c */ /* 0x040fe40003f46270 */
[----:B------:R-:W-:-:S02]  /*ada0*/  ISETP.GE.AND P6, PT, R97, R0, PT ;  /* 0x000000006100720c */ /* 0x000fc40003fc6270 */
[-C--:B------:R-:W-:Y:S02]  /*adb0*/  I2FP.F32.U32 R99, R97.reuse ;  /* 0x0000006100637245 */ /* 0x080fe40000201000 */
[----:B------:R-:W-:Y:S02]  /*adc0*/  I2FP.F32.U32 R97, R97 ;  /* 0x0000006100617245 */ /* 0x000fe40000201000 */
[-C--:B------:R-:W-:Y:S01]  /*add0*/  I2FP.F32.U32 R74, R95.reuse ;  /* 0x0000005f004a7245 */ /* 0x080fe20000201000 */
[----:B------:R-:W-:Y:S01]  /*ade0*/  FFMA.FTZ R65, R99, UR6, R60 ;  /* 0x0000000663417c23 */ /* 0x000fe2000801003c */
[----:B------:R-:W-:Y:S01]  /*adf0*/  FSEL R124, R124, -INF , !P1 ;  /* 0xff8000007c7c7808 */ /* 0x000fe20004800000 */
[----:B------:R-:W-:Y:S01]  /*ae00*/  FFMA.FTZ R62, R97, UR6, R62 ;  /* 0x00000006613e7c23 */ /* 0x000fe2000801003e */
[----:B------:R-:W-:Y:S01]  /*ae10*/  VIADD R97, R141, 0xfffffe90 ;  /* 0xfffffe908d617836 */ /* 0x000fe20000000000 */
[----:B------:R-:W-:Y:S01]  /*ae20*/  FSEL R67, R72, -INF , !P0 ;  /* 0xff80000048437808 */ /* 0x000fe20004000000 */
[----:B------:R-:W-:Y:S01]  /*ae30*/  FFMA.FTZ R60, R74, UR6, R61 ;  /* 0x000000064a3c7c23 */ /* 0x000fe2000801003d */
[----:B------:R-:W-:Y:S01]  /*ae40*/  ISETP.GE.AND P1, PT, R95, R132, PT ;  /* 0x000000845f00720c */ /* 0x000fe20003f26270 */
[----:B------:R-:W-:Y:S01]  /*ae50*/  VIADD R61, R141, 0xfffffe91 ;  /* 0xfffffe918d3d7836 */ /* 0x000fe20000000000 */
[----:B------:R-:W-:Y:S01]  /*ae60*/  ISETP.GE.AND P0, PT, R95, R0, PT ;  /* 0x000000005f00720c */ /* 0x000fe20003f06270 */
[----:B------:R-:W-:Y:S01]  /*ae70*/  VIADD R99, R141, 0xfffffe99 ;  /* 0xfffffe998d637836 */ /* 0x000fe20000000000 */
[----:B------:R-:W-:Y:S01]  /*ae80*/  I2FP.F32.U32 R72, R95 ;  /* 0x0000005f00487245 */ /* 0x000fe20000201000 */
[----:B-1----:R-:W-:Y:S01]  /*ae90*/  HMMA.16816.F32 R24, R228, R68, R24 ;  /* 0x00000044e418723c */ /* 0x002fe20000001818 */
[----:B------:R-:W-:-:S02]  /*aea0*/  I2FP.F32.U32 R95, R97 ;  /* 0x00000061005f7245 */ /* 0x000fc40000201000 */
[----:B------:R-:W-:Y:S01]  /*aeb0*/  FSEL R116, R116, -INF , !P4 ;  /* 0xff80000074747808 */ /* 0x000fe20006000000 */
[----:B------:R-:W-:Y:S01]  /*aec0*/  FFMA.FTZ R72, R72, UR6, R63 ;  /* 0x0000000648487c23 */ /* 0x000fe2000801003f */
[----:B------:R-:W-:Y:S01]  /*aed0*/  FSEL R65, R65, -INF , !P2 ;  /* 0xff80000041417808 */ /* 0x000fe20005000000 */
[C---:B------:R-:W-:Y:S01]  /*aee0*/  FFMA.FTZ R58, R95.reuse, UR6, R58 ;  /* 0x000000065f3a7c23 */ /* 0x040fe2000801003a */
[----:B------:R-:W-:Y:S01]  /*aef0*/  FSEL R112, R62, -INF , !P6 ;  /* 0xff8000003e707808 */ /* 0x000fe20007000000 */
[----:B------:R-:W-:Y:S01]  /*af00*/  FFMA.FTZ R62, R95, UR6, R56 ;  /* 0x000000065f3e7c23 */ /* 0x000fe20008010038 */
[----:B------:R-:W-:Y:S01]  /*af10*/  ISETP.GE.AND P4, PT, R97, R132, PT ;  /* 0x000000846100720c */ /* 0x000fe20003f86270 */
[----:B------:R-:W-:Y:S01]  /*af20*/  VIADD R95, R141, 0xfffffea1 ;  /* 0xfffffea18d5f7836 */ /* 0x000fe20000000000 */
[----:B------:R-:W-:Y:S01]  /*af30*/  ISETP.GE.AND P2, PT, R97, R0, PT ;  /* 0x000000006100720c */ /* 0x000fe20003f46270 */
[----:B------:R-:W-:Y:S01]  /*af40*/  VIADD R97, R141, 0xfffffe98 ;  /* 0xfffffe988d617836 */ /* 0x000fe20000000000 */
[----:B------:R-:W-:Y:S01]  /*af50*/  FSEL R63, R60, -INF , !P1 ;  /* 0xff8000003c3f7808 */ /* 0x000fe20004800000 */
[----:B------:R-:W-:Y:S01]  /*af60*/  HMMA.16816.F32 R20, R228, R70, R20 ;  /* 0x00000046e414723c */ /* 0x000fe20000001814 */
[----:B------:R-:W-:-:S02]  /*af70*/  ISETP.GE.AND P6, PT, R61, R132, PT ;  /* 0x000000843d00720c */ /* 0x000fc40003fc6270 */
        /* <DEDUP_REMOVED lines=10> */
[-C--:B------:R-:W-:Y:S01]  /*b020*/  ISETP.GE.AND P2, PT, R99, R132.reuse, PT ;  /* 0x000000846300720c */ /* 0x080fe20003f46270 */
[C---:B------:R-:W-:Y:S01]  /*b030*/  FFMA.FTZ R69, R97.reuse, UR6, R52 ;  /* 0x0000000661457c23 */ /* 0x040fe20008010034 */
[----:B------:R-:W-:Y:S01]  /*b040*/  FFMA.FTZ R52, R97, UR6, R54 ;  /* 0x0000000661347c23 */ /* 0x000fe20008010036 */
[----:B------:R-:W-:Y:S01]  /*b050*/  I2FP.F32.U32 R54, R99 ;  /* 0x0000006300367245 */ /* 0x000fe20000201000 */
[----:B------:R-:W-:Y:S01]  /*b060*/  VIADD R97, R141, 0xfffffea0 ;  /* 0xfffffea08d617836 */ /* 0x000fe20000000000 */
[----:B------:R-:W-:Y:S02]  /*b070*/  I2FP.F32.U32 R60, R95 ;  /* 0x0000005f003c7245 */ /* 0x000fe40000201000 */
[----:B------:R-:W-:Y:S01]  /*b080*/  FSEL R52, R52, -INF , !P4 ;  /* 0xff80000034347808 */ /* 0x000fe20006000000 */
[C---:B------:R-:W-:Y:S01]  /*b090*/  FFMA.FTZ R181, R54.reuse, UR6, R53 ;  /* 0x0000000636b57c23 */ /* 0x040fe20008010035 */
[----:B------:R-:W-:Y:S01]  /*b0a0*/  I2FP.F32.U32 R53, R97 ;  /* 0x0000006100357245 */ /* 0x000fe20000201000 */
[----:B------:R-:W-:Y:S01]  /*b0b0*/  FFMA.FTZ R55, R54, UR6, R55 ;  /* 0x0000000636377c23 */ /* 0x000fe20008010037 */
[----:B------:R-:W-:Y:S01]  /*b0c0*/  FSEL R183, R57, -INF , !P6 ;  /* 0xff80000039b77808 */ /* 0x000fe20007000000 */
[C---:B------:R-:W-:Y:S01]  /*b0d0*/  FFMA.FTZ R185, R60.reuse, UR6, R49 ;  /* 0x000000063cb97c23 */ /* 0x040fe20008010031 */
[----:B------:R-:W-:Y:S01]  /*b0e0*/  FSEL R181, R181, -INF , !P2 ;  /* 0xff800000b5b57808 */ /* 0x000fe20005000000 */
[----:B------:R-:W-:Y:S01]  /*b0f0*/  FFMA.FTZ R48, R53, UR6, R48 ;  /* 0x0000000635307c23 */ /* 0x000fe20008010030 */
[----:B------:R-:W-:Y:S01]  /*b100*/  FSEL R102, R59, -INF , !P1 ;  /* 0xff8000003b667808 */ /* 0x000fe20004800000 */
[----:B------:R-:W-:Y:S01]  /*b110*/  FFMA.FTZ R50, R53, UR6, R50 ;  /* 0x0000000635327c23 */ /* 0x000fe20008010032 */
[C---:B------:R-:W-:Y:S01]  /*b120*/  ISETP.GE.AND P4, PT, R95.reuse, R132, PT ;  /* 0x000000845f00720c */ /* 0x040fe20003f86270 */
[----:B------:R-:W-:Y:S01]  /*b130*/  FFMA.FTZ R49, R60, UR6, R51 ;  /* 0x000000063c317c23 */ /* 0x000fe20008010033 */
[-C--:B------:R-:W-:Y:S01]  /*b140*/  ISETP.GE.AND P2, PT, R95, R0.reuse, PT ;  /* 0x000000005f00720c */ /* 0x080fe20003f46270 */
[----:B------:R-:W-:Y:S01]  /*b150*/  VIADD R95, R141, 0xfffffea8 ;  /* 0xfffffea88d5f7836 */ /* 0x000fe20000000000 */
[----:B------:R-:W-:Y:S01]  /*b160*/  ISETP.GE.AND P6, PT, R99, R0, PT ;  /* 0x000000006300720c */ /* 0x000fe20003fc6270 */
[----:B------:R-:W-:Y:S01]  /*b170*/  VIADD R51, R141, 0xfffffea9 ;  /* 0xfffffea98d337836 */ /* 0x000fe20000000000 */
[----:B------:R-:W-:Y:S01]  /*b180*/  ISETP.GE.AND P1, PT, R97, R132, PT ;  /* 0x000000846100720c */ /* 0x000fe20003f26270 */
[----:B------:R-:W-:Y:S01]  /*b190*/  VIADD R53, R141, 0xfffffeb0 ;  /* 0xfffffeb08d357836 */ /* 0x000fe20000000000 */
[----:B------:R-:W-:Y:S01]  /*b1a0*/  FSEL R69, R69, -INF , !P0 ;  /* 0xff80000045457808 */ /* 0x000fe20004000000 */
[----:B------:R-:W1:Y:S01]  /*b1b0*/  LDSM.16.M88.4 R56, [R135+0x4800] ;  /* 0x004800008738783b */ /* 0x000e620000000200 */
[----:B------:R-:W-:Y:S01]  /*b1c0*/  ISETP.GE.AND P0, PT, R97, R0, PT ;  /* 0x000000006100720c */ /* 0x000fe20003f06270 */
[----:B------:R-:W-:-:S04]  /*b1d0*/  DEPBAR.LE SB0, 0x0 ;  /* 0x000080000000791a */ /* 0x000fc80000000000 */
[----:B------:R-:W-:Y:S02]  /*b1e0*/  FSEL R104, R55, -INF , !P6 ;  /* 0xff80000037687808 */ /* 0x000fe40007000000 */
[----:B------:R-:W-:Y:S02]  /*b1f0*/  FSEL R71, R48, -INF , !P1 ;  /* 0xff80000030477808 */ /* 0x000fe40004800000 */
[----:B------:R-:W-:Y:S02]  /*b200*/  I2FP.F32.U32 R55, R95 ;  /* 0x0000005f00377245 */ /* 0x000fe40000201000 */
[----:B------:R-:W-:Y:S02]  /*b210*/  FSEL R48, R50, -INF , !P0 ;  /* 0xff80000032307808 */ /* 0x000fe40004000000 */
[----:B------:R-:W-:Y:S01]  /*b220*/  I2FP.F32.U32 R50, R51 ;  /* 0x0000003300327245 */ /* 0x000fe20000201000 */
[----:B------:R-:W-:Y:S01]  /*b230*/  FFMA.FTZ R215, R55, UR6, R44 ;  /* 0x0000000637d77c23 */ /* 0x000fe2000801002c */
[----:B------:R-:W-:Y:S01]  /*b240*/  FSEL R185, R185, -INF , !P4 ;  /* 0xff800000b9b97808 */ /* 0x000fe20006000000 */
[----:B------:R-:W-:Y:S01]  /*b250*/  FFMA.FTZ R44, R55, UR6, R46 ;  /* 0x00000006372c7c23 */ /* 0x000fe2000801002e */
[C---:B------:R-:W-:Y:S01]  /*b260*/  ISETP.GE.AND P0, PT, R51.reuse, R132, PT ;  /* 0x000000843300720c */ /* 0x040fe20003f06270 */
[C---:B------:R-:W-:Y:S01]  /*b270*/  FFMA.FTZ R187, R50.reuse, UR6, R45 ;  /* 0x0000000632bb7c23 */ /* 0x040fe2000801002d */
[-C--:B------:R-:W-:Y:S01]  /*b280*/  ISETP.GE.AND P4, PT, R51, R0.reuse, PT ;  /* 0x000000003300720c */ /* 0x080fe20003f86270 */
[----:B------:R-:W-:Y:S01]  /*b290*/  VIADD R51, R141, 0xfffffeb1 ;  /* 0xfffffeb18d337836 */ /* 0x000fe20000000000 */
[----:B------:R-:W-:Y:S01]  /*b2a0*/  ISETP.GE.AND P1, PT, R95, R0, PT ;  /* 0x000000005f00720c */ /* 0x000fe20003f26270 */
[----:B------:R-:W-:Y:S01]  /*b2b0*/  FFMA.FTZ R50, R50, UR6, R47 ;  /* 0x0000000632327c23 */ /* 0x000fe2000801002f */
[----:B------:R-:W-:Y:S01]  /*b2c0*/  I2FP.F32.U32 R45, R53 ;  /* 0x00000035002d7245 */ /* 0x000fe20000201000 */
[----:B------:R-:W-:Y:S01]  /*b2d0*/  VIADD R47, R141, 0xfffffec0 ;  /* 0xfffffec08d2f7836 */ /* 0x000fe20000000000 */
[----:B------:R-:W-:-:S02]  /*b2e0*/  ISETP.GE.AND P6, PT, R95, R132, PT ;  /* 0x000000845f00720c */ /* 0x000fc40003fc6270 */
[----:B------:R-:W-:Y:S01]  /*b2f0*/  FSEL R44, R44, -INF , !P1 ;  /* 0xff8000002c2c7808 */ /* 0x000fe20004800000 */
[----:B------:R-:W-:Y:S01]  /*b300*/  FFMA.FTZ R40, R45, UR6, R40 ;  /* 0x000000062d287c23 */ /* 0x000fe20008010028 */
[----:B------:R-:W-:Y:S01]  /*b310*/  FSEL R187, R187, -INF , !P0 ;  /* 0xff800000bbbb7808 */ /* 0x000fe20004000000 */
[----:B------:R-:W-:Y:S01]  /*b320*/  FFMA.FTZ R42, R45, UR6, R42 ;  /* 0x000000062d2a7c23 */ /* 0x000fe2000801002a */
[----:B------:R-:W-:Y:S01]  /*b330*/  I2FP.F32.U32 R46, R51 ;  /* 0x00000033002e7245 */ /* 0x000fe20000201000 */
[----:B------:R-:W-:Y:S01]  /*b340*/  VIADD R45, R141, 0xfffffeb9 ;  /* 0xfffffeb98d2d7836 */ /* 0x000fe20000000000 */
[----:B------:R-:W-:Y:S02]  /*b350*/  FSEL R49, R49, -INF , !P2 ;  /* 0xff80000031317808 */ /* 0x000fe40005000000 */
[C---:B------:R-:W-:Y:S01]  /*b360*/  ISETP.GE.AND P1, PT, R51.reuse, R132, PT ;  /* 0x000000843300720c */ /* 0x040fe20003f26270 */
[C---:B------:R-:W-:Y:S01]  /*b370*/  FFMA.FTZ R225, R46.reuse, UR6, R41 ;  /* 0x000000062ee17c23 */ /* 0x040fe20008010029 */
[----:B------:R-:W-:Y:S01]  /*b380*/  ISETP.GE.AND P0, PT, R51, R0, PT ;  /* 0x000000003300720c */ /* 0x000fe20003f06270 */
[----:B------:R-:W-:Y:S01]  /*b390*/  VIADD R51, R141, 0xfffffeb8 ;  /* 0xfffffeb88d337836 */ /* 0x000fe20000000000 */
[----:B------:R-:W-:Y:S01]  /*b3a0*/  BAR.SYNC.DEFER_BLOCKING 0x0 ;  /* 0x0000000000007b1d */ /* 0x000fe20000010000 */
[----:B------:R-:W-:Y:S01]  /*b3b0*/  ISETP.GE.AND P2, PT, R53, R132, PT ;  /* 0x000000843500720c */ /* 0x000fe20003f46270 */
[----:B------:R-:W-:Y:S01]  /*b3c0*/  FFMA.FTZ R43, R46, UR6, R43 ;  /* 0x000000062e2b7c23 */ /* 0x000fe2000801002b */
[----:B------:R-:W-:Y:S01]  /*b3d0*/  FSEL R215, R215, -INF , !P6 ;  /* 0xff800000d7d77808 */ /* 0x000fe20007000000 */
[----:B-1----:R-:W-:Y:S01]  /*b3e0*/  HMMA.16816.F32 R16, R228, R56, R16 ;  /* 0x00000038e410723c */ /* 0x002fe20000001810 */
[----:B------:R-:W-:Y:S01]  /*b3f0*/  ISETP.GE.AND P6, PT, R53, R0, PT ;  /* 0x000000003500720c */ /* 0x000fe20003fc6270 */
[----:B------:R-:W-:Y:S01]  /*b400*/  VIADD R53, R141, 0xfffffed8 ;  /* 0xfffffed88d357836 */ /* 0x000fe20000000000 */
[----:B------:R-:W-:-:S02]  /*b410*/  FSEL R41, R50, -INF , !P4 ;  /* 0xff80000032297808 */ /* 0x000fc40006000000 */
[----:B------:R-:W-:Y:S02]  /*b420*/  FSEL R233, R40, -INF , !P2 ;  /* 0xff80000028e97808 */ /* 0x000fe40005000000 */
[C---:B------:R-:W-:Y:S01]  /*b430*/  ISETP.GE.AND P4, PT, R51.reuse, R132, PT ;  /* 0x000000843300720c */ /* 0x040fe20003f86270 */
[----:B------:R-:W-:Y:S01]  /*b440*/  HMMA.16816.F32 R12, R228, R58, R12 ;  /* 0x0000003ae40c723c */ /* 0x000fe2000000180c */
[----:B------:R-:W-:Y:S02]  /*b450*/  ISETP.GE.AND P2, PT, R51, R0, PT ;  /* 0x000000003300720c */ /* 0x000fe40003f46270 */
[----:B------:R-:W-:Y:S02]  /*b460*/  FSEL R40, R42, -INF , !P6 ;  /* 0xff8000002a287808 */ /* 0x000fe40007000000 */
[----:B------:R-:W-:Y:S02]  /*b470*/  I2FP.F32.U32 R51, R51 ;  /* 0x0000003300337245 */ /* 0x000fe40000201000 */
[----:B------:R-:W-:-:S02]  /*b480*/  I2FP.F32.U32 R42, R45 ;  /* 0x0000002d002a7245 */ /* 0x000fc40000201000 */
[----:B------:R-:W-:Y:S01]  /*b490*/  FSEL R225, R225, -INF , !P1 ;  /* 0xff800000e1e17808 */ /* 0x000fe20004800000 */
[----:B------:R-:W-:Y:S01]  /*b4a0*/  FFMA.FTZ R235, R51, UR6, R36 ;  /* 0x0000000633eb7c23 */ /* 0x000fe20008010024 */
[C---:B------:R-:W-:Y:S01]  /*b4b0*/  ISETP.GE.AND P6, PT, R45.reuse, R132, PT ;  /* 0x000000842d00720c */ /* 0x040fe20003fc6270 */
[C---:B------:R-:W-:Y:S01]  /*b4c0*/  FFMA.FTZ R227, R42.reuse, UR6, R37 ;  /* 0x000000062ae37c23 */ /* 0x040fe20008010025 */
[----:B------:R-:W-:Y:S01]  /*b4d0*/  I2FP.F32.U32 R37, R47 ;  /* 0x0000002f00257245 */ /* 0x000fe20000201000 */
[----:B------:R-:W-:Y:S01]  /*b4e0*/  FFMA.FTZ R39, R42, UR6, R39 ;  /* 0x000000062a277c23 */ /* 0x000fe20008010027 */
[----:B------:R-:W-:Y:S01]  /*b4f0*/  ISETP.GE.AND P1, PT, R45, R0, PT ;  /* 0x000000002d00720c */ /* 0x000fe20003f26270 */
[----:B------:R-:W-:Y:S01]  /*b500*/  VIADD R45, R141, 0xfffffec1 ;  /* 0xfffffec18d2d7836 */ /* 0x000fe20000000000 */
[----:B------:R-:W-:Y:S01]  /*b510*/  FSEL R43, R43, -INF , !P0 ;  /* 0xff8000002b2b7808 */ /* 0x000fe20004000000 */
[----:B------:R-:W-:Y:S01]  /*b520*/  FFMA.FTZ R32, R37, UR6, R32 ;  /* 0x0000000625207c23 */ /* 0x000fe20008010020 */
[----:B------:R-:W-:Y:S01]  /*b530*/  FSEL R235, R235, -INF , !P4 ;  /* 0xff800000ebeb7808 */ /* 0x000fe20006000000 */
[----:B------:R-:W-:Y:S01]  /*b540*/  FFMA.FTZ R36, R51, UR6, R38 ;  /* 0x0000000633247c23 */ /* 0x000fe20008010026 */
[----:B------:R-:W-:Y:S01]  /*b550*/  ISETP.GE.AND P0, PT, R47, R132, PT ;  /* 0x000000842f00720c */ /* 0x000fe20003f06270 */
[----:B------:R-:W-:Y:S01]  /*b560*/  FFMA.FTZ R37, R37, UR6, R34 ;  /* 0x0000000625257c23 */ /* 0x000fe20008010022 */
[----:B------:R-:W-:Y:S01]  /*b570*/  ISETP.GE.AND P4, PT, R47, R0, PT ;  /* 0x000000002f00720c */ /* 0x000fe20003f86270 */
[C---:B------:R-:W-:Y:S01]  /*b580*/  VIADD R47, R141.reuse, 0xfffffec8 ;  /* 0xfffffec88d2f7836 */ /* 0x040fe20000000000 */
[----:B------:R-:W-:Y:S01]  /*b590*/  I2FP.F32.U32 R38, R45 ;  /* 0x0000002d00267245 */ /* 0x000fe20000201000 */
[----:B------:R-:W-:Y:S01]  /*b5a0*/  VIADD R51, R141, 0xfffffed9 ;  /* 0xfffffed98d337836 */ /* 0x000fe20000000000 */
[----:B------:R-:W-:-:S02]  /*b5b0*/  FSEL R39, R39, -INF , !P1 ;  /* 0xff80000027277808 */ /* 0x000fc40004800000 */
[----:B------:R-:W-:Y:S01]  /*b5c0*/  FSEL R237, R32, -INF , !P0 ;  /* 0xff80000020ed7808 */ /* 0x000fe20004000000 */
[C---:B------:R-:W-:Y:S01]  /*b5d0*/  FFMA.FTZ R33, R38.reuse, UR6, R33 ;  /* 0x0000000626217c23 */ /* 0x040fe20008010021 */
[C---:B------:R-:W-:Y:S01]  /*b5e0*/  ISETP.GE.AND P1, PT, R47.reuse, R132, PT ;  /* 0x000000842f00720c */ /* 0x040fe20003f26270 */
[----:B------:R-:W-:Y:S01]  /*b5f0*/  FFMA.FTZ R38, R38, UR6, R35 ;  /* 0x0000000626267c23 */ /* 0x000fe20008010023 */
[----:B------:R-:W-:Y:S01]  /*b600*/  ISETP.GE.AND P0, PT, R47, R0, PT ;  /* 0x000000002f00720c */ /* 0x000fe20003f06270 */
[----:B------:R-:W-:Y:S01]  /*b610*/  VIADD R35, R141, 0xfffffec9 ;  /* 0xfffffec98d237836 */ /* 0x000fe20000000000 */
[----:B------:R-:W-:Y:S02]  /*b620*/  I2FP.F32.U32 R47, R47 ;  /* 0x0000002f002f7245 */ /* 0x000fe40000201000 */
[----:B------:R-:W-:Y:S02]  /*b630*/  FSEL R36, R36, -INF , !P2 ;  /* 0xff80000024247808 */ /* 0x000fe40005000000 */
[----:B------:R-:W-:Y:S01]  /*b640*/  ISETP.GE.AND P2, PT, R45, R132, PT ;  /* 0x000000842d00720c */ /* 0x000fe20003f46270 */
[----:B------:R-:W-:Y:S01]  /*b650*/  FFMA.FTZ R28, R47, UR6, R28 ;  /* 0x000000062f1c7c23 */ /* 0x000fe2000801001c */
[----:B------:R-:W-:Y:S01]  /*b660*/  FSEL R227, R227, -INF , !P6 ;  /* 0xff800000e3e37808 */ /* 0x000fe20007000000 */
[----:B------:R-:W-:Y:S01]  /*b670*/  FFMA.FTZ R30, R47, UR6, R30 ;  /* 0x000000062f1e7c23 */ /* 0x000fe2000801001e */
[----:B------:R-:W-:Y:S01]  /*b680*/  ISETP.GE.AND P6, PT, R45, R0, PT ;  /* 0x000000002d00720c */ /* 0x000fe20003fc6270 */
[----:B------:R-:W-:Y:S01]  /*b690*/  VIADD R45, R141, 0xfffffed0 ;  /* 0xfffffed08d2d7836 */ /* 0x000fe20000000000 */
[----:B------:R-:W-:Y:S01]  /*b6a0*/  FSEL R37, R37, -INF , !P4 ;  /* 0xff80000025257808 */ /* 0x000fe20006000000 */
[----:B------:R-:W-:Y:S01]  /*b6b0*/  VIADD R47, R141, 0xfffffed1 ;  /* 0xfffffed18d2f7836 */ /* 0x000fe20000000000 */
[----:B------:R-:W-:-:S02]  /*b6c0*/  FSEL R33, R33, -INF , !P2 ;  /* 0xff80000021217808 */ /* 0x000fc40005000000 */
        /* <DEDUP_REMOVED lines=10> */
[----:B------:R-:W-:Y:S02]  /*b770*/  I2FP.F32.U32 R28, R47 ;  /* 0x0000002f001c7245 */ /* 0x000fe40000201000 */
        /* <DEDUP_REMOVED lines=8> */
[----:B------:R-:W-:Y:S01]  /*b800*/  FSEL R47, R31, -INF , !P2 ;  /* 0xff8000001f2f7808 */ /* 0x000fe20005000000 */
[----:B------:R-:W-:Y:S01]  /*b810*/  VIADD R27, R141, 0xfffffee0 ;  /* 0xfffffee08d1b7836 */ /* 0x000fe20000000000 */
[----:B------:R-:W-:-:S02]  /*b820*/  FSEL R135, R24, -INF , !P6 ;  /* 0xff80000018877808 */ /* 0x000fc40007000000 */
[----:B------:R-:W-:Y:S02]  /*b830*/  I2FP.F32.U32 R31, R53 ;  /* 0x00000035001f7245 */ /* 0x000fe40000201000 */
[----:B------:R-:W-:Y:S02]  /*b840*/  I2FP.F32.U32 R24, R51 ;  /* 0x0000003300187245 */ /* 0x000fe40000201000 */
[----:B------:R-:W-:Y:S01]  /*b850*/  FSEL R45, R45, -INF , !P1 ;  /* 0xff8000002d2d7808 */ /* 0x000fe20004800000 */
[----:B------:R-:W-:Y:S01]  /*b860*/  FFMA.FTZ R20, R31, UR6, R20 ;  /* 0x000000061f147c23 */ /* 0x000fe20008010014 */
[----:B------:R-:W-:Y:S01]  /*b870*/  FSEL R145, R25, -INF , !P0 ;  /* 0xff80000019917808 */ /* 0x000fe20004000000 */
[----:B------:R-:W-:Y:S01]  /*b880*/  FFMA.FTZ R22, R31, UR6, R22 ;  /* 0x000000061f167c23 */ /* 0x000fe20008010016 */
[C---:B------:R-:W-:Y:S01]  /*b890*/  FFMA.FTZ R159, R24.reuse, UR6, R21 ;  /* 0x00000006189f7c23 */ /* 0x040fe20008010015 */
[----:B------:R-:W-:Y:S01]  /*b8a0*/  ISETP.GE.AND P2, PT, R53, R132, PT ;  /* 0x000000843500720c */ /* 0x000fe20003f46270 */
[----:B------:R-:W-:Y:S01]  /*b8b0*/  VIADD R25, R141, 0xfffffee1 ;  /* 0xfffffee18d197836 */ /* 0x000fe20000000000 */
[----:B------:R-:W-:Y:S01]  /*b8c0*/  ISETP.GE.AND P6, PT, R53, R0, PT ;  /* 0x000000003500720c */ /* 0x000fe20003fc6270 */
[----:B------:R-:W-:Y:S01]  /*b8d0*/  FFMA.FTZ R23, R24, UR6, R23 ;  /* 0x0000000618177c23 */ /* 0x000fe20008010017 */
[----:B------:R-:W-:-:S02]  /*b8e0*/  ISETP.GE.AND P1, PT, R51, R132, PT ;  /* 0x000000843300720c */ /* 0x000fc40003f26270 */
[----:B------:R-:W-:Y:S02]  /*b8f0*/  FSEL R151, R20, -INF , !P2 ;  /* 0xff80000014977808 */ /* 0x000fe40005000000 */
[----:B------:R-:W-:Y:S02]  /*b900*/  FSEL R50, R22, -INF , !P6 ;  /* 0xff80000016327808 */ /* 0x000fe40007000000 */
[----:B------:R-:W-:Y:S02]  /*b910*/  FSEL R159, R159, -INF , !P1 ;  /* 0xff8000009f9f7808 */ /* 0x000fe40004800000 */
[C---:B------:R-:W-:Y:S02]  /*b920*/  ISETP.GE.AND P6, PT, R25.reuse, R132, PT ;  /* 0x000000841900720c */ /* 0x040fe40003fc6270 */
[-C--:B------:R-:W-:Y:S02]  /*b930*/  ISETP.GE.AND P1, PT, R25, R0.reuse, PT ;  /* 0x000000001900720c */ /* 0x080fe40003f26270 */
[----:B------:R-:W-:Y:S01]  /*b940*/  I2FP.F32.U32 R20, R25 ;  /* 0x0000001900147245 */ /* 0x000fe20000201000 */
[----:B------:R-:W-:Y:S01]  /*b950*/  VIADD R25, R141, 0xfffffee8 ;  /* 0xfffffee88d197836 */ /* 0x000fe20000000000 */
[----:B------:R-:W-:-:S02]  /*b960*/  ISETP.GE.AND P0, PT, R51, R0, PT ;  /* 0x000000003300720c */ /* 0x000fc40003f06270 */
[----:B------:R-:W-:Y:S01]  /*b970*/  I2FP.F32.U32 R21, R27 ;  /* 0x0000001b00157245 */ /* 0x000fe20000201000 */
[C---:B------:R-:W-:Y:S01]  /*b980*/  FFMA.FTZ R149, R20.reuse, UR6, R17 ;  /* 0x0000000614957c23 */ /* 0x040fe20008010011 */
[----:B------:R-:W-:Y:S01]  /*b990*/  I2FP.F32.U32 R17, R25 ;  /* 0x0000001900117245 */ /* 0x000fe20000201000 */
[----:B------:R-:W-:Y:S01]  /*b9a0*/  FFMA.FTZ R19, R20, UR6, R19 ;  /* 0x0000000614137c23 */ /* 0x000fe20008010013 */
[----:B------:R-:W-:Y:S01]  /*b9b0*/  FSEL R55, R23, -INF , !P0 ;  /* 0xff80000017377808 */ /* 0x000fe20004000000 */
[----:B------:R-:W-:Y:S01]  /*b9c0*/  FFMA.FTZ R16, R21, UR6, R16 ;  /* 0x0000000615107c23 */ /* 0x000fe20008010010 */
[----:B------:R-:W-:Y:S01]  /*b9d0*/  FSEL R46, R46, -INF , !P4 ;  /* 0xff8000002e2e7808 */ /* 0x000fe20006000000 */
[C---:B------:R-:W-:Y:S01]  /*b9e0*/  FFMA.FTZ R12, R17.reuse, UR6, R12 ;  /* 0x00000006110c7c23 */ /* 0x040fe2000801000c */
[----:B------:R-:W-:Y:S01]  /*b9f0*/  FFMA.FTZ R14, R17, UR6, R14 ;  /* 0x00000006110e7c23 */ /* 0x000fe2000801000e */
[----:B------:R-:W-:Y:S01]  /*ba00*/  FFMA.FTZ R18, R21, UR6, R18 ;  /* 0x0000000615127c23 */ /* 0x000fe20008010012 */
[-C--:B------:R-:W-:Y:S01]  /*ba10*/  ISETP.GE.AND P0, PT, R25, R132.reuse, PT ;  /* 0x000000841900720c */ /* 0x080fe20003f06270 */
[----:B------:R-:W-:Y:S01]  /*ba20*/  VIADD R17, R141, 0xfffffef0 ;  /* 0xfffffef08d117836 */ /* 0x000fe20000000000 */
[----:B------:R-:W-:Y:S01]  /*ba30*/  ISETP.GE.AND P4, PT, R27, R132, PT ;  /* 0x000000841b00720c */ /* 0x000fe20003f86270 */
[----:B------:R-:W-:Y:S01]  /*ba40*/  VIADD R21, R141, 0xfffffee9 ;  /* 0xfffffee98d157836 */ /* 0x000fe20000000000 */
[----:B------:R-:W-:-:S02]  /*ba50*/  FSEL R53, R19, -INF , !P1 ;  /* 0xff80000013357808 */ /* 0x000fc40004800000 */
[----:B------:R-:W-:Y:S02]  /*ba60*/  FSEL R139, R12, -INF , !P0 ;  /* 0xff8000000c8b7808 */ /* 0x000fe40004000000 */
[----:B------:R-:W-:Y:S02]  /*ba70*/  FSEL R155, R16, -INF , !P4 ;  /* 0xff800000109b7808 */ /* 0x000fe40006000000 */
[C---:B------:R-:W-:Y:S02]  /*ba80*/  ISETP.GE.AND P1, PT, R17.reuse, R132, PT ;  /* 0x000000841100720c */ /* 0x040fe40003f26270 */
[----:B------:R-:W-:Y:S02]  /*ba90*/  ISETP.GE.AND P0, PT, R17, R0, PT ;  /* 0x000000001100720c */ /* 0x000fe40003f06270 */
[----:B------:R-:W-:Y:S02]  /*baa0*/  I2FP.F32.U32 R16, R21 ;  /* 0x0000001500107245 */ /* 0x000fe40000201000 */
[----:B------:R-:W-:-:S02]  /*bab0*/  I2FP.F32.U32 R17, R17 ;  /* 0x0000001100117245 */ /* 0x000fc40000201000 */
[----:B------:R-:W-:Y:S01]  /*bac0*/  ISETP.GE.AND P4, PT, R25, R0, PT ;  /* 0x000000001900720c */ /* 0x000fe20003f86270 */
[C---:B------:R-:W-:Y:S01]  /*bad0*/  FFMA.FTZ R51, R16.reuse, UR6, R15 ;  /* 0x0000000610337c23 */ /* 0x040fe2000801000f */
[----:B------:R-:W-:Y:S02]  /*bae0*/  VIADD R15, R141, 0xfffffef1 ;  /* 0xfffffef18d0f7836 */ /* 0x000fe40000000000 */
[----:B------:R-:W-:Y:S01]  /*baf0*/  FFMA.FTZ R8, R17, UR6, R8 ;  /* 0x0000000611087c23 */ /* 0x000fe20008010008 */
[----:B------:R-:W-:Y:S01]  /*bb00*/  FFMA.FTZ R109, R16, UR6, R13 ;  /* 0x00000006106d7c23 */ /* 0x000fe2000801000d */
[----:B------:R-:W-:Y:S01]  /*bb10*/  FSEL R149, R149, -INF , !P6 ;  /* 0xff80000095957808 */ /* 0x000fe20007000000 */
[----:B------:R-:W-:Y:S01]  /*bb20*/  VIADD R13, R141, 0xfffffe80 ;  /* 0xfffffe808d0d7836 */ /* 0x000fe20000000000 */
[----:B------:R-:W-:Y:S01]  /*bb30*/  FSEL R54, R14, -INF , !P4 ;  /* 0xff8000000e367808 */ /* 0x000fe20006000000 */
[----:B------:R-:W-:Y:S01]  /*bb40*/  FFMA.FTZ R10, R17, UR6, R10 ;  /* 0x00000006110a7c23 */ /* 0x000fe2000801000a */
[----:B------:R-:W-:Y:S01]  /*bb50*/  FSEL R59, R8, -INF , !P1 ;  /* 0xff800000083b7808 */ /* 0x000fe20004800000 */
[----:B------:R-:W-:Y:S01]  /*bb60*/  VIADD R141, R141, 0xfffffef9 ;  /* 0xfffffef98d8d7836 */ /* 0x000fe20000000000 */
[----:B------:R-:W-:-:S02]  /*bb70*/  I2FP.F32.U32 R8, R15 ;  /* 0x0000000f00087245 */ /* 0x000fc40000201000 */
[----:B------:R-:W-:Y:S02]  /*bb80*/  ISETP.GE.AND P6, PT, R21, R0, PT ;  /* 0x000000001500720c */ /* 0x000fe40003fc6270 */
[----:B------:R-:W-:Y:S01]  /*bb90*/  ISETP.GE.AND P4, PT, R15, R132, PT ;  /* 0x000000840f00720c */ /* 0x000fe20003f86270 */
[----:B------:R-:W-:Y:S01]  /*bba0*/  FFMA.FTZ R9, R8, UR6, R9 ;  /* 0x0000000608097c23 */ /* 0x000fe20008010009 */
[----:B------:R-:W-:Y:S02]  /*bbb0*/  ISETP.GE.AND P2, PT, R27, R0, PT ;  /* 0x000000001b00720c */ /* 0x000fe40003f46270 */
[----:B------:R-:W-:Y:S02]  /*bbc0*/  FSEL R51, R51, -INF , !P6 ;  /* 0xff80000033337808 */ /* 0x000fe40007000000 */
[----:B------:R-:W-:Y:S02]  /*bbd0*/  FSEL R57, R10, -INF , !P0 ;  /* 0xff8000000a397808 */ /* 0x000fe40004000000 */
[----:B------:R-:W-:-:S02]  /*bbe0*/  FSEL R58, R9, -INF , !P4 ;  /* 0xff800000093a7808 */ /* 0x000fc40006000000 */
[C---:B------:R-:W-:Y:S02]  /*bbf0*/  ISETP.GE.AND P6, PT, R13.reuse, R132, PT ;  /* 0x000000840d00720c */ /* 0x040fe40003fc6270 */
[----:B------:R-:W-:Y:S02]  /*bc00*/  I2FP.F32.U32 R10, R141 ;  /* 0x0000008d000a7245 */ /* 0x000fe40000201000 */
[----:B------:R-:W-:Y:S02]  /*bc10*/  ISETP.GE.AND P4, PT, R13, R0, PT ;  /* 0x000000000d00720c */ /* 0x000fe40003f86270 */
[-C--:B------:R-:W-:Y:S02]  /*bc20*/  I2FP.F32.U32 R9, R13.reuse ;  /* 0x0000000d00097245 */ /* 0x080fe40000201000 */
[----:B------:R-:W-:Y:S02]  /*bc30*/  FSEL R56, R18, -INF , !P2 ;  /* 0xff80000012387808 */ /* 0x000fe40005000000 */
[----:B------:R-:W-:Y:S01]  /*bc40*/  I2FP.F32.U32 R13, R13 ;  /* 0x0000000d000d7245 */ /* 0x000fe20000201000 */
[----:B------:R-:W-:Y:S01]  /*bc50*/  FFMA.FTZ R9, R9, UR6, R64 ;  /* 0x0000000609097c23 */ /* 0x000fe20008010040 */
[----:B------:R-:W-:-:S02]  /*bc60*/  ISETP.GE.AND P2, PT, R21, R132, PT ;  /* 0x000000841500720c */ /* 0x000fc40003f46270 */
[-C--:B------:R-:W-:Y:S01]  /*bc70*/  ISETP.GE.AND P1, PT, R15, R0.reuse, PT ;  /* 0x000000000f00720c */ /* 0x080fe20003f26270 */
[----:B------:R-:W-:Y:S01]  /*bc80*/  FFMA.FTZ R13, R13, UR6, R66 ;  /* 0x000000060d0d7c23 */ /* 0x000fe20008010042 */
[----:B------:R-:W-:Y:S01]  /*bc90*/  ISETP.GE.AND P0, PT, R141, R0, PT ;  /* 0x000000008d00720c */ /* 0x000fe20003f06270 */
[----:B------:R-:W-:Y:S01]  /*bca0*/  FFMA.FTZ R0, R8, UR6, R11 ;  /* 0x0000000608007c23 */ /* 0x000fe2000801000b */
[C---:B------:R-:W-:Y:S01]  /*bcb0*/  FFMA.FTZ R8, R10.reuse, UR6, R5 ;  /* 0x000000060a087c23 */ /* 0x040fe20008010005 */
[----:B------:R-:W-:Y:S01]  /*bcc0*/  FSEL R109, R109, -INF , !P2 ;  /* 0xff8000006d6d7808 */ /* 0x000fe20005000000 */
[----:B------:R-:W-:Y:S01]  /*bcd0*/  FFMA.FTZ R5, R10, UR6, R7 ;  /* 0x000000060a057c23 */ /* 0x000fe20008010007 */
[----:B------:R-:W-:Y:S02]  /*bce0*/  ISETP.GE.AND P2, PT, R141, R132, PT ;  /* 0x000000848d00720c */ /* 0x000fe40003f46270 */
[----:B------:R-:W-:Y:S02]  /*bcf0*/  FSEL R0, R0, -INF , !P1 ;  /* 0xff80000000007808 */ /* 0x000fe40004800000 */
[----:B------:R-:W-:-:S02]  /*bd00*/  FSEL R7, R8, -INF , !P2 ;  /* 0xff80000008077808 */ /* 0x000fc40005000000 */
[----:B------:R-:W-:Y:S02]  /*bd10*/  FSEL R9, R9, -INF , !P6 ;  /* 0xff80000009097808 */ /* 0x000fe40007000000 */
[----:B------:R-:W-:Y:S02]  /*bd20*/  FSEL R176, R13, -INF , !P4 ;  /* 0xff8000000db07808 */ /* 0x000fe40006000000 */
[----:B------:R-:W-:Y:S01]  /*bd30*/  FSEL R5, R5, -INF , !P0 ;  /* 0xff80000005057808 */ /* 0x000fe20004000000 */
[----:B------:R-:W-:Y:S06]  /*bd40*/  BRA.U !UP1, `(.L_x_1507) ;  /* 0x0000000909507547 */ /* 0x000fec000b800000 */
[----:B------:R-:W1:Y:S01]  /*bd50*/  LDCU.64 UR14, c[0x0][0x358] ;  /* 0x00006b00ff0e77ac */ /* 0x000e620008000a00 */
[----:B------:R-:W-:Y:S05]  /*bd60*/  BRA.U !UP2, `(.L_x_1508) ;  /* 0x000000010af47547 */ /* 0x000fea000b800000 */
[----:B------:R-:W2:Y:S01]  /*bd70*/  LDC R10, c[0x0][0x4f0] ;  /* 0x00013c00ff0a7b82 */ /* 0x000ea20000000800 */
[C---:B------:R-:W-:Y:S01]  /*bd80*/  IADD3 R11, PT, PT, R2.reuse, -0x200, RZ ;  /* 0xfffffe00020b7810 */ /* 0x040fe20007ffe0ff */
[----:B------:R-:W-:Y:S01]  /*bd90*/  VIADD R15, R2, 0xffffff00 ;  /* 0xffffff00020f7836 */ /* 0x000fe20000000000 */
[----:B------:R-:W3:Y:S02]  /*bda0*/  LDCU.64 UR8, c[0x0][0x3a0] ;  /* 0x00007400ff0877ac */ /* 0x000ee40008000a00 */
[----:B------:R-:W-:Y:S02]  /*bdb0*/  IABS R14, R11 ;  /* 0x0000000b000e7213 */ /* 0x000fe40000000000 */
[----:B------:R-:W-:Y:S02]  /*bdc0*/  IABS R12, R15 ;  /* 0x0000000f000c7213 */ /* 0x000fe40000000000 */
[-C--:B--2---:R-:W-:Y:S02]  /*bdd0*/  IABS R8, R10.reuse ;  /* 0x0000000a00087213 */ /* 0x084fe40000000000 */
[----:B------:R-:W-:-:S02]  /*bde0*/  LOP3.LUT R11, R11, R10, RZ, 0x3c, !PT ;  /* 0x0000000a0b0b7212 */ /* 0x000fc400078e3cff */
[----:B------:R-:W2:Y:S01]  /*bdf0*/  I2F.RP R18, R8 ;  /* 0x0000000800127306 */ /* 0x000ea20000209400 */
[----:B------:R-:W-:-:S04]  /*be00*/  LOP3.LUT R15, R15, R10, RZ, 0x3c, !PT ;  /* 0x0000000a0f0f7212 */ /* 0x000fc800078e3cff */
        /* <DEDUP_REMOVED lines=33> */
[----:B-1----:R-:W2:Y:S04]  /*c020*/  LDG.E R13, desc[UR14][R16.64] ;  /* 0x0000000e100d7981 */ /* 0x002ea8000c1e1900 */
[----:B------:R-:W2:Y:S01]  /*c030*/  LDG.E R2, desc[UR14][R14.64] ;  /* 0x0000000e0e027981 */ /* 0x000ea2000c1e1900 */
[----:B------:R-:W-:-:S04]  /*c040*/  IMAD.IADD R11, R11, 0x1, -R8 ;  /* 0x000000010b0b7824 */ /* 0x000fc800078e0a08 */
[----:B------:R-:W-:-:S05]  /*c050*/  IMAD R11, R11, R10, -0x100 ;  /* 0xffffff000b0b7424 */ /* 0x000fca00078e020a */
[----:B------:R-:W-:-:S05]  /*c060*/  SHF.R.S32.HI R8, RZ, 0x1f, R11 ;  /* 0x0000001fff087819 */ /* 0x000fca000001140b */
[----:B------:R-:W-:-:S04]  /*c070*/  IMAD R8, R8, UR10, RZ ;  /* 0x0000000a08087c24 */ /* 0x000fc8000f8e02ff */
[----:B------:R-:W-:Y:S01]  /*c080*/  IMAD R8, R11, UR11, R8 ;  /* 0x0000000b0b087c24 */ /* 0x000fe2000f8e0208 */
[----:B--2---:R-:W-:Y:S01]  /*c090*/  IADD3 R2, PT, PT, R13, -R2, RZ ;  /* 0x800000020d027210 */ /* 0x004fe20007ffe0ff */
        /* <DEDUP_REMOVED lines=10> */
.L_x_1508:
[----:B------:R-:W-:Y:S01]  /*c140*/  UMOV UR8, URZ ;  /* 0x000000ff00087c82 */ /* 0x000fe20008000000 */
[----:B------:R-:W-:Y:S01]  /*c150*/  USHF.L.U32 UR7, UR10, 0x8, URZ ;  /* 0x000000080a077899 */ /* 0x000fe200080006ff */
[----:B------:R-:W-:-:S05]  /*c160*/  IADD3 R11, P0, PT, RZ, -UR8, RZ ;  /* 0x80000008ff0b7c10 */ /* 0x000fca000ff1e0ff */
[----:B------:R-:W-:-:S05]  /*c170*/  IMAD.X R2, RZ, RZ, ~UR7, P0 ;  /* 0x80000007ff027e24 */ /* 0x000fca00080e06ff */
[----:B------:R-:W-:-:S04]  /*c180*/  SHF.R.S64 R11, R11, 0x1f, R2 ;  /* 0x0000001f0b0b7819 */ /* 0x000fc80000001002 */
[----:B------:R-:W-:-:S04]  /*c190*/  IADD3 R214, P0, PT, R11, R214, RZ ;  /* 0x000000d60bd67210 */ /* 0x000fc80007f1e0ff */
[----:B------:R-:W-:-:S09]  /*c1a0*/  LEA.HI.X.SX32 R213, R2, R213, 0x1, P0 ;  /* 0x000000d502d57211 */ /* 0x000fd200000f0eff */
.L_x_1509:
[----:B------:R-:W-:Y:S01]  /*c1b0*/  IMAD.U32 R17, RZ, RZ, UR10 ;  /* 0x0000000aff117e24 */ /* 0x000fe2000f8e00ff */
[----:B------:R-:W-:Y:S01]  /*c1c0*/  MOV R2, UR11 ;  /* 0x0000000b00027c02 */ /* 0x000fe20008000f00 */
[----:B------:R-:W-:Y:S01]  /*c1d0*/  IMAD.U32 R8, RZ, RZ, UR10 ;  /* 0x0000000aff087e24 */ /* 0x000fe2000f8e00ff */
[----:B------:R2:W-:Y:S01]  /*c1e0*/  @P3 STS.128 [R223+0x1000], RZ ;  /* 0x001000ffdf003388 */ /* 0x0005e20000000c00 */
[----:B------:R-:W-:Y:S01]  /*c1f0*/  @!P3 IMAD.MOV.U32 R20, RZ, RZ, R214 ;  /* 0x000000ffff14b224 */ /* 0x000fe200078e00d6 */
[----:B------:R-:W-:Y:S01]  /*c200*/  LEA R16, P0, R17, R214, 0x6 ;  /* 0x000000d611107211 */ /* 0x000fe200078030ff */
[----:B------:R-:W-:Y:S01]  /*c210*/  @!P3 IMAD.MOV.U32 R21, RZ, RZ, R213 ;  /* 0x000000ffff15b224 */ /* 0x000fe200078e00d5 */
[----:B------:R-:W-:Y:S01]  /*c220*/  MOV R19, UR10 ;  /* 0x0000000a00137c02 */ /* 0x000fe20008000f00 */
[----:B------:R-:W-:Y:S01]  /*c230*/  IMAD.U32 R13, RZ, RZ, UR10 ;  /* 0x0000000aff0d7e24 */ /* 0x000fe2000f8e00ff */
[----:B------:R-:W-:Y:S01]  /*c240*/  LEA.HI.X R17, R8, R213, R2, 0x6, P0 ;  /* 0x000000d508117211 */ /* 0x000fe200000f3402 */
[----:B------:R-:W-:Y:S01]  /*c250*/  IMAD.U32 R10, RZ, RZ, UR11 ;  /* 0x0000000bff0a7e24 */ /* 0x000fe2000f8e00ff */
[----:B------:R-:W-:Y:S01]  /*c260*/  MOV R2, UR10 ;  /* 0x0000000a00027c02 */ /* 0x000fe20008000f00 */
[----:B------:R-:W-:Y:S01]  /*c270*/  @!PT LDS RZ, [RZ] ;  /* 0x00000000fffff984 */ /* 0x000fe20000000800 */
[----:B------:R-:W-:Y:S01]  /*c280*/  @!PT LDS RZ, [RZ] ;  /* 0x00000000fffff984 */ /* 0x000fe20000000800 */
[----:B------:R-:W-:Y:S01]  /*c290*/  @!PT LDS RZ, [RZ] ;  /* 0x00000000fffff984 */ /* 0x000fe20000000800 */
[----:B-1----:R1:W-:Y:S01]  /*c2a0*/  @!P3 LDGSTS.E.BYPASS.LTC128B.128 [R223+0x1000], desc[UR14][R20.64] ;  /* 0x0100000014dfbfae */ /* 0x0023e2000b981a0e */
[----:B------:R-:W-:Y:S01]  /*c2b0*/  MOV R11, UR10 ;  /* 0x0000000a000b7c02 */ /* 0x000fe20008000f00 */
[----:B------:R-:W-:Y:S01]  /*c2c0*/  IMAD.U32 R15, RZ, RZ, UR10 ;  /* 0x0000000aff0f7e24 */ /* 0x000fe2000f8e00ff */
[-C--:B------:R-:W-:Y:S01]  /*c2d0*/  @!P3 LEA R18, P1, R2, R16.reuse, 0x7 ;  /* 0x000000100212b211 */ /* 0x080fe200078238ff */
[----:B------:R-:W-:Y:S01]  /*c2e0*/  IMAD.U32 R2, RZ, RZ, UR11 ;  /* 0x0000000bff027e24 */ /* 0x000fe2000f8e00ff */
[-C--:B------:R-:W-:Y:S01]  /*c2f0*/  @!P3 LEA R14, P2, R19, R16.reuse, 0x6 ;  /* 0x00000010130eb211 */ /* 0x080fe200078430ff */
[----:B------:R-:W-:Y:S01]  /*c300*/  IMAD.U32 R12, RZ, RZ, UR11 ;  /* 0x0000000bff0c7e24 */ /* 0x000fe2000f8e00ff */
[-C--:B------:R-:W-:Y:S01]  /*c310*/  @!P3 LEA.HI.X R19, R13, R17.reuse, R10, 0x7, P1 ;  /* 0x000000110d13b211 */ /* 0x080fe200008f3c0a */
[----:B------:R-:W-:Y:S01]  /*c320*/  @!UP0 UIMAD UR8, UR11, 0xc0, URZ ;  /* 0x000000c00b0888a4 */ /* 0x000fe2000f8e02ff */
[----:B------:R2:W-:Y:S01]  /*c330*/  @P3 STS.128 [R223+0x1800], RZ ;  /* 0x001800ffdf003388 */ /* 0x0005e20000000c00 */
[----:B------:R-:W-:Y:S01]  /*c340*/  @!UP0 UIMAD UR7, UR11, 0x140, URZ ;  /* 0x000001400b0788a4 */ /* 0x000fe2000f8e02ff */
[----:B------:R-:W-:Y:S01]  /*c350*/  @!P3 LEA.HI.X R15, R15, R17, R12, 0x6, P2 ;  /* 0x000000110f0fb211 */ /* 0x000fe200010f340c */
[----:B------:R-:W-:Y:S01]  /*c360*/  @!P3 IMAD.MOV.U32 R12, RZ, RZ, R16 ;  /* 0x000000ffff0cb224 */ /* 0x000fe200078e0010 */
[----:B------:R-:W-:Y:S01]  /*c370*/  @!PT LDS RZ, [RZ] ;  /* 0x00000000fffff984 */ /* 0x000fe20000000800 */
[----:B------:R-:W-:Y:S01]  /*c380*/  @!PT LDS RZ, [RZ] ;  /* 0x00000000fffff984 */ /* 0x000fe20000000800 */
[----:B------:R-:W-:Y:S01]  /*c390*/  @!PT LDS RZ, [RZ] ;  /* 0x00000000fffff984 */ /* 0x000fe20000000800 */
[----:B------:R2:W-:Y:S01]  /*c3a0*/  @!P3 LDGSTS.E.BYPASS.LTC128B.128 [R223+0x1800], desc[UR14][R16.64] ;  /* 0x0180000010dfbfae */ /* 0x0005e2000b981a0e */
[----:B------:R-:W-:Y:S03]  /*c3b0*/  BSSY.RECONVERGENT B0, `(.L_x_1510) ;  /* 0x000002c000007945 */ /* 0x000fe60003800200 */
[----:B------:R2:W-:Y:S04]  /*c3c0*/  @P3 STS.128 [R223+0x2000], RZ ;  /* 0x002000ffdf003388 */ /* 0x0005e80000000c00 */
[----:B------:R-:W-:Y:S01]  /*c3d0*/  @!PT LDS RZ, [RZ] ;  /* 0x00000000fffff984 */ /* 0x000fe20000000800 */
[----:B------:R-:W-:Y:S01]  /*c3e0*/  @!PT LDS RZ, [RZ] ;  /* 0x00000000fffff984 */ /* 0x000fe20000000800 */
[----:B------:R-:W-:Y:S01]  /*c3f0*/  @!PT LDS RZ, [RZ] ;  /* 0x00000000fffff984 */ /* 0x000fe20000000800 */
[----:B------:R2:W-:Y:S04]  /*c400*/  @!P3 LDGSTS.E.BYPASS.LTC128B.128 [R223+0x2000], desc[UR14][R14.64] ;  /* 0x020000000edfbfae */ /* 0x0005e8000b981a0e */
[----:B------:R2:W-:Y:S01]  /*c410*/  @P3 STS.128 [R223+0x2800], RZ ;  /* 0x002800ffdf003388 */ /* 0x0005e20000000c00 */
[----:B-1----:R-:W-:-:S03]  /*c420*/  @!P3 LEA R20, P0, R8, R16, 0x8 ;  /* 0x000000100814b211 */ /* 0x002fc600078040ff */
[----:B------:R-:W-:Y:S01]  /*c430*/  @!PT LDS RZ, [RZ] ;  /* 0x00000000fffff984 */ /* 0x000fe20000000800 */
[----:B------:R-:W-:Y:S01]  /*c440*/  @!PT LDS RZ, [RZ] ;  /* 0x00000000fffff984 */ /* 0x000fe20000000800 */
[----:B------:R-:W-:Y:S01]  /*c450*/  @!PT LDS RZ, [RZ] ;  /* 0x00000000fffff984 */ /* 0x000fe20000000800 */
[----:B------:R2:W-:Y:S01]  /*c460*/  @!P3 LDGSTS.E.BYPASS.LTC128B.128 [R223+0x2800], desc[UR14][R18.64] ;  /* 0x0280000012dfbfae */ /* 0x0005e2000b981a0e */
[-C--:B------:R-:W-:Y:S01]  /*c470*/  @!P3 LEA.HI.X R21, R11, R17.reuse, R2, 0x8, P0 ;  /* 0x000000110b15b211 */ /* 0x080fe200000f4402 */
[----:B------:R-:W-:Y:S01]  /*c480*/  @!P3 IMAD.WIDE.U32 R10, R13, 0xc0, R16 ;  /* 0x000000c00d0ab825 */ /* 0x000fe200078e0010 */
[----:B------:R-:W-:Y:S01]  /*c490*/  MOV R2, UR10 ;  /* 0x0000000a00027c02 */ /* 0x000fe20008000f00 */
[----:B------:R2:W-:Y:S01]  /*c4a0*/  @P3 STS.128 [R223+0x3000], RZ ;  /* 0x003000ffdf003388 */ /* 0x0005e20000000c00 */
[----:B------:R-:W-:Y:S01]  /*c4b0*/  @!P3 MOV R13, R17 ;  /* 0x00000011000db202 */ /* 0x000fe20000000f00 */
[----:B------:R-:W-:Y:S02]  /*c4c0*/  @!P3 VIADD R11, R11, UR8 ;  /* 0x000000080b0bbc36 */ /* 0x000fe40008000000 */
[----:B------:R-:W-:-:S03]  /*c4d0*/  @!P3 IMAD.WIDE.U32 R12, R2, 0x140, R12 ;  /* 0x00000140020cb825 */ /* 0x000fc600078e000c */
[----:B------:R-:W-:Y:S01]  /*c4e0*/  @!PT LDS RZ, [RZ] ;  /* 0x00000000fffff984 */ /* 0x000fe20000000800 */
[----:B------:R-:W-:Y:S01]  /*c4f0*/  @!PT LDS RZ, [RZ] ;  /* 0x00000000fffff984 */ /* 0x000fe20000000800 */
[----:B------:R-:W-:Y:S01]  /*c500*/  @!PT LDS RZ, [RZ] ;  /* 0x00000000fffff984 */ /* 0x000fe20000000800 */
[----:B------:R2:W-:Y:S02]  /*c510*/  @!P3 LDGSTS.E.BYPASS.LTC128B.128 [R223+0x3000], desc[UR14][R10.64] ;  /* 0x030000000adfbfae */ /* 0x0005e4000b981a0e */
[----:B------:R-:W-:Y:S02]  /*c520*/  @!P3 IADD3 R13, PT, PT, R13, UR7, RZ ;  /* 0x000000070d0dbc10 */ /* 0x000fe4000fffe0ff */
        /* <DEDUP_REMOVED lines=14> */
[----:B--2---:R-:W-:-:S05]  /*c610*/  IMAD.WIDE.U32 R10, R2, 0x180, R16 ;  /* 0x00000180020a7825 */ /* 0x004fca00078e0010 */
[----:B------:R-:W-:-:S05]  /*c620*/  IADD3 R11, PT, PT, R11, UR7, RZ ;  /* 0x000000070b0b7c10 */ /* 0x000fca000fffe0ff */
[----:B------:R-:W-:Y:S01]  /*c630*/  @!PT LDS RZ, [RZ] ;  /* 0x00000000fffff984 */ /* 0x000fe20000000800 */
[----:B------:R-:W-:Y:S01]  /*c640*/  @!PT LDS RZ, [RZ] ;  /* 0x00000000fffff984 */ /* 0x000fe20000000800 */
[----:B------:R-:W-:Y:S01]  /*c650*/  @!PT LDS RZ, [RZ] ;  /* 0x00000000fffff984 */ /* 0x000fe20000000800 */
[----:B------:R1:W-:Y:S02]  /*c660*/  LDGSTS.E.BYPASS.LTC128B.128 [R223+0x4800], desc[UR14][R10.64] ;  /* 0x048000000adf7fae */ /* 0x0003e4000b981a0e */
.L_x_1511:
[----:B------:R-:W-:Y:S05]  /*c670*/  BSYNC.RECONVERGENT B0 ;  /* 0x0000000000007941 */ /* 0x000fea0003800200 */
.L_x_1510:
[----:B------:R-:W0:Y:S02]  /*c680*/  LDGDEPBAR ;  /* 0x00000000000079af */ /* 0x000e240000000000 */
.L_x_1507:
[----:B------:R-:W-:Y:S01]  /*c690*/  FMNMX3.FTZ R2, R134, R143, R129, !PT ;  /* 0x0000008f86027276 */ /* 0x000fe20007810081 */
[----:B------:R-:W-:Y:S01]  /*c6a0*/  LDSM.16.MT88.4 R24, [R217+0x5400] ;  /* 0x00540000d918783b */ /* 0x000fe20000004200 */
[----:B------:R-:W-:Y:S01]  /*c6b0*/  IADD3 R100, PT, PT, R217, 0x5020, RZ ;  /* 0x00005020d9647810 */ /* 0x000fe20007ffe0ff */
[----:B------:R-:W-:Y:S01]  /*c6c0*/  UIADD3 UR7, UPT, UPT, UR17, -0x3, URZ ;  /* 0xfffffffd11077890 */ /* 0x000fe2000fffe0ff */
        /* <DEDUP_REMOVED lines=28> */
[----:B-12---:R-:W-:-:S04]  /*c890*/  FMNMX3.FTZ R11, R2, R139, R109, !PT ;  /* 0x0000008b020b7276 */ /* 0x006fc8000781006d */
        /* <DEDUP_REMOVED lines=28> */
[----:B------:R-:W-:Y:S01]  /*ca60*/  FSEL R131, R99, RZ, P1 ;  /* 0x000000ff63837208 */ /* 0x000fe20000800000 */
[----:B------:R-:W-:Y:S01]  /*ca70*/  FFMA.FTZ R113, R123, UR4, -R96 ;  /* 0x000000047b717c23 */ /* 0x000fe20008010860 */
[----:B------:R-:W-:Y:S01]  /*ca80*/  FMNMX3.FTZ R11, R11, R144, R140, !PT ;  /* 0x000000900b0b7276 */ /* 0x000fe2000781008c */
[--C-:B------:R-:W-:Y:S01]  /*ca90*/  FFMA.FTZ R120, R121, UR4, -R96.reuse ;  /* 0x0000000479787c23 */ /* 0x100fe20008010860 */
[----:B------:R-:W-:Y:S01]  /*caa0*/  FFMA.FTZ R127, R143, UR4, -R96 ;  /* 0x000000048f7f7c23 */ /* 0x000fe20008010860 */
[----:B------:R-:W-:Y:S01]  /*cab0*/  FADD.FTZ R131, R134, -R131 ;  /* 0x8000008386837221 */ /* 0x000fe20000010000 */
[----:B------:R-:W-:Y:S01]  /*cac0*/  FMNMX3.FTZ R11, R11, R128, R126, !PT ;  /* 0x000000800b0b7276 */ /* 0x000fe2000781007e */
[--C-:B------:R-:W-:Y:S01]  /*cad0*/  FFMA.FTZ R138, R153, UR4, -R96.reuse ;  /* 0x00000004998a7c23 */ /* 0x100fe20008010860 */
[----:B------:R-:W-:Y:S01]  /*cae0*/  FFMA.FTZ R119, R147, UR4, -R96 ;  /* 0x0000000493777c23 */ /* 0x000fe20008010860 */
[----:B------:R-:W-:Y:S01]  /*caf0*/  FMUL.FTZ R131, R131, UR4 ;  /* 0x0000000483837c20 */ /* 0x000fe20008410000 */
        /* <DEDUP_REMOVED lines=35> */
[----:B------:R-:W-:Y:S01]  /*cd30*/  FFMA.FTZ R84, R83, UR4, -R96 ;  /* 0x0000000453547c23 */ /* 0x000fe20008010860 */
[----:B------:R-:W-:Y:S01]  /*cd40*/  FMNMX3.FTZ R8, R8, R37, R38, !PT ;  /* 0x0000002508087276 */ /* 0x000fe20007810026 */
[--C-:B------:R-:W-:Y:S01]  /*cd50*/  FFMA.FTZ R85, R81, UR4, -R96.reuse ;  /* 0x0000000451557c23 */ /* 0x100fe20008010860 */
[--C-:B------:R-:W-:Y:S01]  /*cd60*/  FFMA.FTZ R83, R77, UR4, -R96.reuse ;  /* 0x000000044d537c23 */ /* 0x100fe20008010860 */
[--C-:B------:R-:W-:Y:S01]  /*cd70*/  FFMA.FTZ R80, R73, UR4, -R96.reuse ;  /* 0x0000000449507c23 */ /* 0x100fe20008010860 */
[----:B------:R-:W-:Y:S01]  /*cd80*/  FMNMX3.FTZ R8, R8, R42, R47, !PT ;  /* 0x0000002a08087276 */ /* 0x000fe2000781002f */
[----:B------:R-:W-:Y:S01]  /*cd90*/  MUFU.EX2 R130, R130 ;  /* 0x0000008200827308 */ /* 0x000fe20000000800 */
[----:B--2---:R-:W-:Y:S01]  /*cda0*/  F2FP.F16.F32.PACK_AB R18, R119, R138 ;  /* 0x0000008a7712723e */ /* 0x004fe200000000ff */
[----:B------:R-:W-:Y:S01]  /*cdb0*/  FFMA.FTZ R81, R179, UR4, -R96 ;  /* 0x00000004b3517c23 */ /* 0x000fe20008010860 */
[----:B------:R-:W-:Y:S01]  /*cdc0*/  FMNMX3.FTZ R8, R8, R45, R46, !PT ;  /* 0x0000002d08087276 */ /* 0x000fe2000781002e */
[--C-:B------:R-:W-:Y:S01]  /*cdd0*/  FFMA.FTZ R76, R67, UR4, -R96.reuse ;  /* 0x00000004434c7c23 */ /* 0x100fe20008010860 */
[--C-:B------:R-:W-:Y:S01]  /*cde0*/  FFMA.FTZ R77, R65, UR4, -R96.reuse ;  /* 0x00000004414d7c23 */ /* 0x100fe20008010860 */
[----:B------:R-:W-:Y:S01]  /*cdf0*/  FFMA.FTZ R74, R63, UR4, -R96 ;  /* 0x000000043f4a7c23 */ /* 0x000fe20008010860 */
[----:B------:R-:W-:Y:S01]  /*ce00*/  FMNMX3.FTZ R8, R8, R50, R55, !PT ;  /* 0x0000003208087276 */ /* 0x000fe20007810037 */
[----:B------:R-:W2:Y:S01]  /*ce10*/  MUFU.EX2 R113, R113 ;  /* 0x0000007100717308 */ /* 0x000ea20000000800 */
[-C--:B-1----:R-:W-:Y:S01]  /*ce20*/  FMUL.FTZ R20, R208, R131.reuse ;  /* 0x00000083d0147220 */ /* 0x082fe20000410000 */
[-C--:B------:R-:W-:Y:S01]  /*ce30*/  FMUL.FTZ R21, R209, R131.reuse ;  /* 0x00000083d1157220 */ /* 0x080fe20000410000 */
[----:B------:R-:W-:Y:S01]  /*ce40*/  FMNMX3.FTZ R8, R8, R56, R53, !PT ;  /* 0x0000003808087276 */ /* 0x000fe20007810035 */
[-C--:B------:R-:W-:Y:S01]  /*ce50*/  FMUL.FTZ R204, R204, R131.reuse ;  /* 0x00000083cccc7220 */ /* 0x080fe20000410000 */
[-C--:B------:R-:W-:Y:S01]  /*ce60*/  FMUL.FTZ R205, R205, R131.reuse ;  /* 0x00000083cdcd7220 */ /* 0x080fe20000410000 */
[-C--:B------:R-:W-:Y:S01]  /*ce70*/  FMUL.FTZ R200, R200, R131.reuse ;  /* 0x00000083c8c87220 */ /* 0x080fe20000410000 */
[----:B------:R-:W-:Y:S01]  /*ce80*/  FMNMX3.FTZ R8, R8, R54, R51, !PT ;  /* 0x0000003608087276 */ /* 0x000fe20007810033 */
[----:B------:R-:W-:Y:S01]  /*ce90*/  MUFU.EX2 R120, R120 ;  /* 0x0000007800787308 */ /* 0x000fe20000000800 */
[-C--:B------:R-:W-:Y:S01]  /*cea0*/  FMUL.FTZ R201, R201, R131.reuse ;  /* 0x00000083c9c97220 */ /* 0x080fe20000410000 */
[----:B------:R-:W-:Y:S01]  /*ceb0*/  FMUL.FTZ R196, R196, R131 ;  /* 0x00000083c4c47220 */ /* 0x000fe20000410000 */
[----:B------:R-:W-:Y:S01]  /*cec0*/  FMNMX3.FTZ R8, R8, R57, R0, !PT ;  /* 0x0000003908087276 */ /* 0x000fe20007810000 */
[-C--:B------:R-:W-:Y:S01]  /*ced0*/  FMUL.FTZ R197, R197, R131.reuse ;  /* 0x00000083c5c57220 */ /* 0x080fe20000410000 */
[--C-:B------:R-:W-:Y:S01]  /*cee0*/  FFMA.FTZ R72, R183, UR4, -R96.reuse ;  /* 0x00000004b7487c23 */ /* 0x100fe20008010860 */
[--C-:B------:R-:W-:Y:S01]  /*cef0*/  FFMA.FTZ R73, R69, UR4, -R96.reuse ;  /* 0x0000000445497c23 */ /* 0x100fe20008010860 */
[----:B------:R-:W-:Y:S01]  /*cf00*/  FMNMX3.FTZ R8, R8, R4, R5, !PT ;  /* 0x0000000408087276 */ /* 0x000fe20007810005 */
[----:B------:R-:W1:Y:S01]  /*cf10*/  MUFU.EX2 R107, R107 ;  /* 0x0000006b006b7308 */ /* 0x000e620000000800 */
[----:B--2---:R-:W-:Y:S01]  /*cf20*/  F2FP.F16.F32.PACK_AB R32, R113, R130 ;  /* 0x000000827120723e */ /* 0x004fe200000000ff */
[--C-:B------:R-:W-:Y:S01]  /*cf30*/  FFMA.FTZ R70, R181, UR4, -R96.reuse ;  /* 0x00000004b5467c23 */ /* 0x100fe20008010860 */
[----:B------:R-:W-:Y:S01]  /*cf40*/  FFMA.FTZ R190, R190, R131, R127 ;  /* 0x00000083bebe7223 */ /* 0x000fe2000001007f */
[----:B------:R-:W2:Y:S01]  /*cf50*/  SHFL.BFLY PT, R9, R8, 0x2, 0x1f ;  /* 0x0c401f0008097f89 */ /* 0x000ea200000e0000 */
[--C-:B------:R-:W-:Y:S01]  /*cf60*/  FFMA.FTZ R71, R71, UR4, -R96.reuse ;  /* 0x0000000447477c23 */ /* 0x100fe20008010860 */
[----:B------:R-:W-:Y:S01]  /*cf70*/  FFMA.FTZ R68, R185, UR4, -R96 ;  /* 0x00000004b9447c23 */ /* 0x000fe20008010860 */
[----:B------:R-:W-:Y:S01]  /*cf80*/  FADD.FTZ R125, R125, R190 ;  /* 0x000000be7d7d7221 */ /* 0x000fe20000010000 */
[----:B------:R-:W-:Y:S01]  /*cf90*/  MUFU.EX2 R118, R118 ;  /* 0x0000007600767308 */ /* 0x000fe20000000800 */
[--C-:B------:R-:W-:Y:S01]  /*cfa0*/  FFMA.FTZ R69, R215, UR4, -R96.reuse ;  /* 0x00000004d7457c23 */ /* 0x100fe20008010860 */
[--C-:B------:R-:W-:Y:S01]  /*cfb0*/  FFMA.FTZ R66, R187, UR4, -R96.reuse ;  /* 0x00000004bb427c23 */ /* 0x100fe20008010860 */
[----:B------:R-:W-:Y:S01]  /*cfc0*/  FADD.FTZ R138, R138, R125 ;  /* 0x0000007d8a8a7221 */ /* 0x000fe20000010000 */
[--C-:B------:R-:W-:Y:S01]  /*cfd0*/  FFMA.FTZ R67, R233, UR4, -R96.reuse ;  /* 0x00000004e9437c23 */ /* 0x100fe20008010860 */
[--C-:B------:R-:W-:Y:S01]  /*cfe0*/  FFMA.FTZ R64, R225, UR4, -R96.reuse ;  /* 0x00000004e1407c23 */ /* 0x100fe20008010860 */
[--C-:B------:R-:W-:Y:S01]  /*cff0*/  FFMA.FTZ R65, R235, UR4, -R96.reuse ;  /* 0x00000004eb417c23 */ /* 0x100fe20008010860 */
[--C-:B------:R-:W-:Y:S01]  /*d000*/  FFMA.FTZ R62, R227, UR4, -R96.reuse ;  /* 0x00000004e33e7c23 */ /* 0x100fe20008010860 */
[----:B------:R-:W-:Y:S01]  /*d010*/  MUFU.EX2 R105, R105 ;  /* 0x0000006900697308 */ /* 0x000fe20000000800 */
[----:B-1----:R-:W-:Y:S01]  /*d020*/  F2FP.F16.F32.PACK_AB R34, R107, R120 ;  /* 0x000000786b22723e */ /* 0x002fe200000000ff */
[--C-:B------:R-:W-:Y:S01]  /*d030*/  FFMA.FTZ R63, R237, UR4, -R96.reuse ;  /* 0x00000004ed3f7c23 */ /* 0x100fe20008010860 */
[--C-:B------:R-:W-:Y:S01]  /*d040*/  FFMA.FTZ R135, R135, UR4, -R96.reuse ;  /* 0x0000000487877c23 */ /* 0x100fe20008010860 */
[--C-:B------:R-:W-:Y:S01]  /*d050*/  FFMA.FTZ R151, R151, UR4, -R96.reuse ;  /* 0x0000000497977c23 */ /* 0x100fe20008010860 */
[--C-:B------:R-:W-:Y:S01]  /*d060*/  FFMA.FTZ R190, R7, UR4, -R96.reuse ;  /* 0x0000000407be7c23 */ /* 0x100fe20008010860 */
[--C-:B------:R-:W-:Y:S01]  /*d070*/  FFMA.FTZ R149, R149, UR4, -R96.reuse ;  /* 0x0000000495957c23 */ /* 0x100fe20008010860 */
[----:B------:R-:W-:Y:S01]  /*d080*/  FFMA.FTZ R58, R58, UR4, -R96 ;  /* 0x000000043a3a7c23 */ /* 0x000fe20008010860 */
[----:B------:R-:W-:Y:S01]  /*d090*/  MUFU.EX2 R114, R114 ;  /* 0x0000007200727308 */ /* 0x000fe20000000800 */
[----:B--2---:R-:W-:-:S07]  /*d0a0*/  FMNMX.FTZ R2, R8, R9, !PT ;  /* 0x0000000908027209 */ /* 0x004fce0007810000 */
[----:B------:R-:W-:Y:S01]  /*d0b0*/  MUFU.EX2 R103, R103 ;  /* 0x0000006700677308 */ /* 0x000fe20000000800 */
[----:B------:R-:W1:Y:S07]  /*d0c0*/  SHFL.BFLY PT, R9, R2, 0x1, 0x1f ;  /* 0x0c201f0002097f89 */ /* 0x000e6e00000e0000 */
[----:B------:R-:W-:Y:S08]  /*d0d0*/  MUFU.EX2 R108, R108 ;  /* 0x0000006c006c7308 */ /* 0x000ff00000000800 */
[----:B------:R-:W-:Y:S08]  /*d0e0*/  MUFU.EX2 R101, R101 ;  /* 0x0000006500657308 */ /* 0x000ff00000000800 */
[----:B------:R-:W-:Y:S01]  /*d0f0*/  MUFU.EX2 R97, R97 ;  /* 0x0000006100617308 */ /* 0x000fe20000000800 */
[----:B-1----:R-:W-:Y:S01]  /*d100*/  FMNMX.FTZ R98, R2, R9, !PT ;  /* 0x0000000902627209 */ /* 0x002fe20007810000 */
[----:B------:R-:W-:Y:S01]  /*d110*/  FFMA.FTZ R2, R35, UR4, -R96 ;  /* 0x0000000423027c23 */ /* 0x000fe20008010860 */
[----:B------:R-:W1:Y:S02]  /*d120*/  LDSM.16.MT88.4 R8, [R217+0x5000] ;  /* 0x00500000d908783b */ /* 0x000e640000004200 */
[C---:B------:R-:W-:Y:S01]  /*d130*/  FSETP.NEU.FTZ.AND P0, PT, R98.reuse, -INF , PT ;  /* 0xff8000006200780b */ /* 0x040fe20003f1d000 */
[----:B------:R-:W-:-:S02]  /*d140*/  FMUL.FTZ R61, R98, UR4 ;  /* 0x00000004623d7c20 */ /* 0x000fc40008410000 */
[----:B------:R-:W-:Y:S01]  /*d150*/  MUFU.EX2 R94, R94 ;  /* 0x0000005e005e7308 */ /* 0x000fe20000000800 */
[----:B------:R-:W-:Y:S02]  /*d160*/  FSEL R12, R98, RZ, P0 ;  /* 0x000000ff620c7208 */ /* 0x000fe40000000000 */
[----:B------:R-:W-:-:S03]  /*d170*/  FSEL R61, R61, RZ, P0 ;  /* 0x000000ff3d3d7208 */ /* 0x000fc60000000000 */
[----:B------:R-:W-:Y:S02]  /*d180*/  FADD.FTZ R12, R133, -R12 ;  /* 0x8000000c850c7221 */ /* 0x000fe40000010000 */
[--C-:B------:R-:W-:Y:S01]  /*d190*/  FFMA.FTZ R146, R146, UR4, -R61.reuse ;  /* 0x0000000492927c23 */ /* 0x100fe2000801083d */
[--C-:B------:R-:W-:Y:S01]  /*d1a0*/  FFMA.FTZ R123, R226, UR4, -R61.reuse ;  /* 0x00000004e27b7c23 */ /* 0x100fe2000801083d */
[----:B------:R-:W-:Y:S01]  /*d1b0*/  FMUL.FTZ R129, R12, UR4 ;  /* 0x000000040c817c20 */ /* 0x000fe20008410000 */
[----:B------:R-:W-:Y:S01]  /*d1c0*/  IADD3 R12, PT, PT, R217, 0x5000, RZ ;  /* 0x00005000d90c7810 */ /* 0x000fe20007ffe0ff */
[--C-:B------:R-:W-:Y:S01]  /*d1d0*/  FFMA.FTZ R136, R224, UR4, -R61.reuse ;  /* 0x00000004e0887c23 */ /* 0x100fe2000801083d */
[--C-:B------:R-:W-:Y:S01]  /*d1e0*/  FFMA.FTZ R121, R222, UR4, -R61.reuse ;  /* 0x00000004de797c23 */ /* 0x100fe2000801083d */
[----:B------:R-:W-:Y:S01]  /*d1f0*/  MUFU.EX2 R146, R146 ;  /* 0x0000009200927308 */ /* 0x000fe20000000800 */
[----:B------:R-:W-:Y:S01]  /*d200*/  @P5 IADD3 R100, PT, PT, R12, -0x20, RZ ;  /* 0xffffffe00c645810 */ /* 0x000fe20007ffe0ff */
[--C-:B------:R-:W-:Y:S01]  /*d210*/  FFMA.FTZ R132, R194, UR4, -R61.reuse ;  /* 0x00000004c2847c23 */ /* 0x100fe2000801083d */
[--C-:B------:R-:W-:Y:S01]  /*d220*/  FFMA.FTZ R115, R192, UR4, -R61.reuse ;  /* 0x00000004c0737c23 */ /* 0x100fe2000801083d */
[--C-:B------:R-:W-:Y:S01]  /*d230*/  FFMA.FTZ R117, R186, UR4, -R61.reuse ;  /* 0x00000004ba757c23 */ /* 0x100fe2000801083d */
[--C-:B------:R-:W-:Y:S01]  /*d240*/  FFMA.FTZ R134, R184, UR4, -R61.reuse ;  /* 0x00000004b8867c23 */ /* 0x100fe2000801083d */
[----:B------:R-:W2:Y:S01]  /*d250*/  LDSM.16.MT88.4 R12, [R100] ;  /* 0x00000000640c783b */ /* 0x000ea20000004200 */
[--C-:B------:R-:W-:Y:S01]  /*d260*/  FFMA.FTZ R152, R152, UR4, -R61.reuse ;  /* 0x0000000498987c23 */ /* 0x100fe2000801083d */
[----:B------:R-:W3:Y:S01]  /*d270*/  MUFU.EX2 R123, R123 ;  /* 0x0000007b007b7308 */ /* 0x000ee20000000800 */
[--C-:B------:R-:W-:Y:S01]  /*d280*/  FFMA.FTZ R137, R182, UR4, -R61.reuse ;  /* 0x00000004b6897c23 */ /* 0x100fe2000801083d */
[----:B------:R-:W4:Y:S01]  /*d290*/  LDSM.16.MT88.4 R28, [R100+0x400] ;  /* 0x00040000641c783b */ /* 0x000f220000004200 */
        /* <DEDUP_REMOVED lines=30> */
[----:B-----5:R-:W-:Y:S01]  /*d480*/  F2FP.F16.F32.PACK_AB R19, R121, R136 ;  /* 0x000000887913723e */ /* 0x020fe200000000ff */
[--C-:B------:R-:W-:Y:S01]  /*d490*/  FFMA.FTZ R124, R176, UR4, -R61.reuse ;  /* 0x00000004b07c7c23 */ /* 0x100fe2000801083d */
[--C-:B------:R-:W-:Y:S01]  /*d4a0*/  FFMA.FTZ R165, R116, UR4, -R61.reuse ;  /* 0x0000000474a57c23 */ /* 0x100fe2000801083d */
[--C-:B------:R-:W-:Y:S01]  /*d4b0*/  FFMA.FTZ R112, R112, UR4, -R61.reuse ;  /* 0x0000000470707c23 */ /* 0x100fe2000801083d */
[--C-:B------:R-:W-:Y:S01]  /*d4c0*/  FFMA.FTZ R167, R106, UR4, -R61.reuse ;  /* 0x000000046aa77c23 */ /* 0x100fe2000801083d */
[----:B------:R-:W-:Y:S01]  /*d4d0*/  FFMA.FTZ R106, R139, UR4, -R96 ;  /* 0x000000048b6a7c23 */ /* 0x000fe20008010860 */
[--C-:B------:R-:W-:Y:S01]  /*d4e0*/  FFMA.FTZ R110, R110, UR4, -R61.reuse ;  /* 0x000000046e6e7c23 */ /* 0x100fe2000801083d */
[----:B------:R-:W5:Y:S01]  /*d4f0*/  MUFU.EX2 R115, R115 ;  /* 0x0000007300737308 */ /* 0x000f620000000800 */
        /* <DEDUP_REMOVED lines=11> */
[--C-:B------:R-:W-:Y:S01]  /*d5b0*/  FFMA.FTZ R52, R52, UR4, -R61.reuse ;  /* 0x0000000434347c23 */ /* 0x100fe2000801083d */
[--C-:B------:R-:W-:Y:S01]  /*d5c0*/  FFMA.FTZ R169, R104, UR4, -R61.reuse ;  /* 0x0000000468a97c23 */ /* 0x100fe2000801083d */
[----:B------:R-:W-:Y:S01]  /*d5d0*/  FFMA.FTZ R146, R191, R129, R146 ;  /* 0x00000081bf927223 */ /* 0x000fe20000010092 */
[--C-:B------:R-:W-:Y:S01]  /*d5e0*/  FFMA.FTZ R48, R48, UR4, -R61.reuse ;  /* 0x0000000430307c23 */ /* 0x100fe2000801083d */
[----:B------:R-:W1:Y:S01]  /*d5f0*/  MUFU.EX2 R134, R134 ;  /* 0x0000008600867308 */ /* 0x000e620000000800 */
[C---:B------:R-:W-:Y:S01]  /*d600*/  HMMA.16816.F32 R8, R16.reuse, R10, R204 ;  /* 0x0000000a1008723c */ /* 0x040fe200000018cc */
[----:B-----5:R-:W-:Y:S01]  /*d610*/  F2FP.F16.F32.PACK_AB R33, R115, R132 ;  /* 0x000000847321723e */ /* 0x020fe200000000ff */
[----:B------:R-:W-:Y:S01]  /*d620*/  FADD.FTZ R123, R123, R146 ;  /* 0x000000927b7b7221 */ /* 0x000fe20000010000 */
[--C-:B------:R-:W-:Y:S01]  /*d630*/  FFMA.FTZ R49, R49, UR4, -R61.reuse ;  /* 0x0000000431317c23 */ /* 0x100fe2000801083d */
[--C-:B------:R-:W-:Y:S01]  /*d640*/  FFMA.FTZ R44, R44, UR4, -R61.reuse ;  /* 0x000000042c2c7c23 */ /* 0x100fe2000801083d */
[----:B------:R-:W-:Y:S01]  /*d650*/  FFMA.FTZ R36, R36, UR4, -R61 ;  /* 0x0000000424247c23 */ /* 0x000fe2000801083d */
[----:B------:R-:W-:Y:S01]  /*d660*/  FADD.FTZ R136, R136, R123 ;  /* 0x0000007b88887221 */ /* 0x000fe20000010000 */
[----:B------:R-:W-:Y:S01]  /*d670*/  MUFU.EX2 R152, R152 ;  /* 0x0000009800987308 */ /* 0x000fe20000000800 */
[C---:B--2---:R-:W-:Y:S01]  /*d680*/  HMMA.16816.F32 R200, R16.reuse, R12, R200 ;  /* 0x0000000c10c8723c */ /* 0x044fe200000018c8 */
[--C-:B------:R-:W-:Y:S01]  /*d690*/  FFMA.FTZ R39, R39, UR4, -R61.reuse ;  /* 0x0000000427277c23 */ /* 0x100fe2000801083d */
[----:B------:R-:W-:Y:S01]  /*d6a0*/  FADD.FTZ R121, R121, R136 ;  /* 0x0000008879797221 */ /* 0x000fe20000010000 */
[--C-:B------:R-:W-:Y:S01]  /*d6b0*/  FFMA.FTZ R37, R37, UR4, -R61.reuse ;  /* 0x0000000425257c23 */ /* 0x100fe2000801083d */
[--C-:B------:R-:W-:Y:S01]  /*d6c0*/  FFMA.FTZ R38, R38, UR4, -R61.reuse ;  /* 0x0000000426267c23 */ /* 0x100fe2000801083d */
[----:B------:R-:W-:Y:S01]  /*d6d0*/  FFMA.FTZ R42, R42, UR4, -R61 ;  /* 0x000000042a2a7c23 */ /* 0x000fe2000801083d */
[----:B------:R-:W-:Y:S01]  /*d6e0*/  FADD.FTZ R132, R132, R121 ;  /* 0x0000007984847221 */ /* 0x000fe20000010000 */
[----:B------:R-:W2:Y:S01]  /*d6f0*/  MUFU.EX2 R137, R137 ;  /* 0x0000008900897308 */ /* 0x000ea20000000800 */
[----:B------:R-:W-:Y:S01]  /*d700*/  HMMA.16816.F32 R16, R16, R14, R196 ;  /* 0x0000000e1010723c */ /* 0x000fe200000018c4 */
[----:B------:R-:W3:Y:S01]  /*d710*/  LDSM.16.MT88.4 R12, [R217+0x5800] ;  /* 0x00580000d90c783b */ /* 0x000ee20000004200 */
[----:B-1----:R-:W-:Y:S01]  /*d720*/  F2FP.F16.F32.PACK_AB R35, R134, R117 ;  /* 0x000000758623723e */ /* 0x002fe200000000ff */
[----:B------:R-:W-:Y:S01]  /*d730*/  FADD.FTZ R132, R115, R132 ;  /* 0x0000008473847221 */ /* 0x000fe20000010000 */
[--C-:B------:R-:W-:Y:S01]  /*d740*/  FFMA.FTZ R47, R47, UR4, -R61.reuse ;  /* 0x000000042f2f7c23 */ /* 0x100fe2000801083d */
[--C-:B------:R-:W-:Y:S01]  /*d750*/  FFMA.FTZ R45, R45, UR4, -R61.reuse ;  /* 0x000000042d2d7c23 */ /* 0x100fe2000801083d */
[--C-:B------:R-:W-:Y:S01]  /*d760*/  FFMA.FTZ R46, R46, UR4, -R61.reuse ;  /* 0x000000042e2e7c23 */ /* 0x100fe2000801083d */
[----:B------:R-:W-:Y:S01]  /*d770*/  MUFU.EX2 R133, R133 ;  /* 0x0000008500857308 */ /* 0x000fe20000000800 */
[--C-:B------:R-:W-:Y:S01]  /*d780*/  FFMA.FTZ R50, R50, UR4, -R61.reuse ;  /* 0x0000000432327c23 */ /* 0x100fe2000801083d */
[C---:B------:R-:W-:Y:S01]  /*d790*/  HMMA.16816.F32 R20, R32.reuse, R24, R20 ;  /* 0x000000182014723c */ /* 0x040fe20000001814 */
[--C-:B------:R-:W-:Y:S01]  /*d7a0*/  FFMA.FTZ R56, R56, UR4, -R61.reuse ;  /* 0x0000000438387c23 */ /* 0x100fe2000801083d */
[--C-:B------:R-:W-:Y:S01]  /*d7b0*/  FFMA.FTZ R53, R53, UR4, -R61.reuse ;  /* 0x0000000435357c23 */ /* 0x100fe2000801083d */
[--C-:B------:R-:W-:Y:S01]  /*d7c0*/  FFMA.FTZ R54, R54, UR4, -R61.reuse ;  /* 0x0000000436367c23 */ /* 0x100fe2000801083d */
[--C-:B------:R-:W-:Y:S01]  /*d7d0*/  FFMA.FTZ R51, R51, UR4, -R61.reuse ;  /* 0x0000000433337c23 */ /* 0x100fe2000801083d */
[----:B------:R-:W-:Y:S01]  /*d7e0*/  LDSM.16.MT88.4 R204, [R217+0x8c00] ;  /* 0x008c0000d9cc783b */ /* 0x000fe20000004200 */
[----:B------:R-:W1:Y:S01]  /*d7f0*/  MUFU.EX2 R158, R158 ;  /* 0x0000009e009e7308 */ /* 0x000e620000000800 */
[--C-:B------:R-:W-:Y:S01]  /*d800*/  FFMA.FTZ R0, R0, UR4, -R61.reuse ;  /* 0x0000000400007c23 */ /* 0x100fe2000801083d */
[----:B------:R-:W-:Y:S01]  /*d810*/  HMMA.16816.F32 R8, R32, R26, R8 ;  /* 0x0000001a2008723c */ /* 0x000fe20000001808 */
[----:B------:R-:W5:Y:S01]  /*d820*/  LDSM.16.MT88.4 R24, [R100+0x800] ;  /* 0x000800006418783b */ /* 0x000f620000004200 */
[----:B------:R-:W-:-:S03]  /*d830*/  FFMA.FTZ R191, R5, UR4, -R61 ;  /* 0x0000000405bf7c23 */ /* 0x000fc6000801083d */
[----:B------:R-:W-:Y:S01]  /*d840*/  LDSM.16.MT88.4 R196, [R100+0x3c00] ;  /* 0x003c000064c4783b */ /* 0x000fe20000004200 */
[----:B------:R-:W-:Y:S02]  /*d850*/  MUFU.EX2 R164, R164 ;  /* 0x000000a400a47308 */ /* 0x000fe40000000800 */
[C---:B----4-:R-:W-:Y:S06]  /*d860*/  HMMA.16816.F32 R200, R32.reuse, R28, R200 ;  /* 0x0000001c20c8723c */ /* 0x050fec00000018c8 */
[----:B------:R-:W4:Y:S02]  /*d870*/  MUFU.EX2 R143, R143 ;  /* 0x0000008f008f7308 */ /* 0x000f240000000800 */
[----:B------:R-:W-:Y:S01]  /*d880*/  HMMA.16816.F32 R28, R32, R30, R16 ;  /* 0x0000001e201c723c */ /* 0x000fe20000001810 */
[----:B------:R-:W4:Y:S01]  /*d890*/  LDSM.16.MT88.4 R16, [R217+0x5c00] ;  /* 0x005c0000d910783b */ /* 0x000f220000004200 */
[----:B------:R-:W-:-:S02]  /*d8a0*/  F2FP.F16.F32.PACK_AB R32, R105, R118 ;  /* 0x000000766920723e */ /* 0x000fc400000000ff */
[----:B--2---:R-:W-:Y:S02]  /*d8b0*/  F2FP.F16.F32.PACK_AB R33, R137, R152 ;  /* 0x000000988921723e */ /* 0x004fe400000000ff */
[----:B------:R-:W-:Y:S01]  /*d8c0*/  F2FP.F16.F32.PACK_AB R34, R103, R114 ;  /* 0x000000726722723e */ /* 0x000fe200000000ff */
[----:B------:R-:W-:Y:S01]  /*d8d0*/  MUFU.EX2 R141, R141 ;  /* 0x0000008d008d7308 */ /* 0x000fe20000000800 */
[----:B-1----:R-:W-:-:S07]  /*d8e0*/  F2FP.F16.F32.PACK_AB R35, R158, R133 ;  /* 0x000000859e23723e */ /* 0x002fce00000000ff */
[----:B------:R-:W1:Y:S01]  /*d8f0*/  MUFU.EX2 R170, R170 ;  /* 0x000000aa00aa7308 */ /* 0x000e620000000800 */
[C---:B---3--:R-:W-:Y:S07]  /*d900*/  HMMA.16816.F32 R20, R32.reuse, R12, R20 ;  /* 0x0000000c2014723c */ /* 0x048fee0000001814 */
[----:B------:R-:W-:Y:S01]  /*d910*/  MUFU.EX2 R95, R95 ;  /* 0x0000005f005f7308 */ /* 0x000fe20000000800 */
[C---:B------:R-:W-:Y:S01]  /*d920*/  HMMA.16816.F32 R8, R32.reuse, R14, R8 ;  /* 0x0000000e2008723c */ /* 0x040fe20000001808 */
[----:B------:R-:W2:Y:S06]  /*d930*/  LDSM.16.MT88.4 R12, [R100+0xc00] ;  /* 0x000c0000640c783b */ /* 0x000eac0000004200 */
[----:B------:R-:W3:Y:S01]  /*d940*/  MUFU.EX2 R92, R92 ;  /* 0x0000005c005c7308 */ /* 0x000ee20000000800 */
[C---:B-----5:R-:W-:Y:S07]  /*d950*/  HMMA.16816.F32 R200, R32.reuse, R24, R200 ;  /* 0x0000001820c8723c */ /* 0x060fee00000018c8 */
[----:B------:R-:W-:Y:S01]  /*d960*/  MUFU.EX2 R93, R93 ;  /* 0x0000005d005d7308 */ /* 0x000fe20000000800 */
[----:B------:R-:W-:Y:S01]  /*d970*/  HMMA.16816.F32 R28, R32, R26, R28 ;  /* 0x0000001a201c723c */ /* 0x000fe2000000181c */
[----:B------:R-:W5:Y:S01]  /*d980*/  LDSM.16.MT88.4 R24, [R217+0x6000] ;  /* 0x00600000d918783b */ /* 0x000f620000004200 */
[----:B------:R-:W-:-:S02]  /*d990*/  F2FP.F16.F32.PACK_AB R32, R101, R108 ;  /* 0x0000006c6520723e */ /* 0x000fc400000000ff */
[----:B----4-:R-:W-:Y:S02]  /*d9a0*/  F2FP.F16.F32.PACK_AB R33, R143, R164 ;  /* 0x000000a48f21723e */ /* 0x010fe400000000ff */
[----:B------:R-:W-:Y:S01]  /*d9b0*/  F2FP.F16.F32.PACK_AB R34, R94, R97 ;  /* 0x000000615e22723e */ /* 0x000fe200000000ff */
[----:B------:R-:W-:Y:S01]  /*d9c0*/  MUFU.EX2 R90, R90 ;  /* 0x0000005a005a7308 */ /* 0x000fe20000000800 */
[----:B-1----:R-:W-:-:S07]  /*d9d0*/  F2FP.F16.F32.PACK_AB R35, R170, R141 ;  /* 0x0000008daa23723e */ /* 0x002fce00000000ff */
[C---:B------:R-:W-:Y:S01]  /*d9e0*/  HMMA.16816.F32 R20, R32.reuse, R16, R20 ;  /* 0x000000102014723c */ /* 0x040fe20000001814 */
[----:B------:R-:W-:Y:S07]  /*d9f0*/  MUFU.EX2 R174, R174 ;  /* 0x000000ae00ae7308 */ /* 0x000fee0000000800 */
[C---:B------:R-:W-:Y:S01]  /*da00*/  HMMA.16816.F32 R8, R32.reuse, R18, R8 ;  /* 0x000000122008723c */ /* 0x040fe20000001808 */
[----:B------:R-:W1:Y:S01]  /*da10*/  LDSM.16.MT88.4 R16, [R100+0x1000] ;  /* 0x001000006410783b */ /* 0x000e620000004200 */
[----:B------:R-:W4:Y:S06]  /*da20*/  MUFU.EX2 R147, R147 ;  /* 0x0000009300937308 */ /* 0x000f2c0000000800 */
[C---:B--2---:R-:W-:Y:S02]  /*da30*/  HMMA.16816.F32 R200, R32.reuse, R12, R200 ;  /* 0x0000000c20c8723c */ /* 0x044fe400000018c8 */
[----:B------:R-:W-:Y:S06]  /*da40*/  MUFU.EX2 R145, R145 ;  /* 0x0000009100917308 */ /* 0x000fec0000000800 */
[----:B------:R-:W-:Y:S01]  /*da50*/  HMMA.16816.F32 R28, R32, R14, R28 ;  /* 0x0000000e201c723c */ /* 0x000fe2000000181c */
[----:B------:R-:W2:Y:S01]  /*da60*/  LDSM.16.MT88.4 R12, [R217+0x6400] ;  /* 0x00640000d90c783b */ /* 0x000ea20000004200 */
[----:B------:R-:W5:Y:S01]  /*da70*/  MUFU.EX2 R166, R166 ;  /* 0x000000a600a67308 */ /* 0x000f620000000800 */
[----:B---3--:R-:W-:-:S02]  /*da80*/  F2FP.F16.F32.PACK_AB R32, R92, R95 ;  /* 0x0000005f5c20723e */ /* 0x008fc400000000ff */
[----:B----4-:R-:W-:Y:S02]  /*da90*/  F2FP.F16.F32.PACK_AB R33, R147, R174 ;  /* 0x000000ae9321723e */ /* 0x010fe400000000ff */
[----:B------:R-:W-:-:S03]  /*daa0*/  F2FP.F16.F32.PACK_AB R34, R90, R93 ;  /* 0x0000005d5a22723e */ /* 0x000fc600000000ff */
[----:B------:R-:W-:Y:S08]  /*dab0*/  MUFU.EX2 R91, R91 ;  /* 0x0000005b005b7308 */ /* 0x000ff00000000800 */
[----:B------:R-:W3:Y:S01]  /*dac0*/  MUFU.EX2 R88, R88 ;  /* 0x0000005800587308 */ /* 0x000ee20000000800 */
[----:B-----5:R-:W-:-:S07]  /*dad0*/  F2FP.F16.F32.PACK_AB R35, R166, R145 ;  /* 0x00000091a623723e */ /* 0x020fce00000000ff */
[C---:B------:R-:W-:Y:S01]  /*dae0*/  HMMA.16816.F32 R20, R32.reuse, R24, R20 ;  /* 0x000000182014723c */ /* 0x040fe20000001814 */
[----:B------:R-:W-:Y:S07]  /*daf0*/  MUFU.EX2 R89, R89 ;  /* 0x0000005900597308 */ /* 0x000fee0000000800 */
[C---:B------:R-:W-:Y:S01]  /*db00*/  HMMA.16816.F32 R8, R32.reuse, R26, R8 ;  /* 0x0000001a2008723c */ /* 0x040fe20000001808 */
[----:B------:R-:W4:Y:S01]  /*db10*/  LDSM.16.MT88.4 R24, [R100+0x1400] ;  /* 0x001400006418783b */ /* 0x000f220000004200 */
[----:B------:R-:W5:Y:S06]  /*db20*/  MUFU.EX2 R86, R86 ;  /* 0x0000005600567308 */ /* 0x000f6c0000000800 */
[C---:B-1----:R-:W-:Y:S02]  /*db30*/  HMMA.16816.F32 R200, R32.reuse, R16, R200 ;  /* 0x0000001020c8723c */ /* 0x042fe400000018c8 */
[----:B------:R-:W-:Y:S06]  /*db40*/  MUFU.EX2 R153, R153 ;  /* 0x0000009900997308 */ /* 0x000fec0000000800 */
[----:B------:R-:W-:Y:S01]  /*db50*/  HMMA.16816.F32 R28, R32, R18, R28 ;  /* 0x00000012201c723c */ /* 0x000fe2000000181c */
[----:B------:R-:W1:Y:S01]  /*db60*/  LDSM.16.MT88.4 R16, [R217+0x6800] ;  /* 0x00680000d910783b */ /* 0x000e620000004200 */
[----:B------:R-:W2:Y:S01]  /*db70*/  MUFU.EX2 R156, R156 ;  /* 0x0000009c009c7308 */ /* 0x000ea20000000800 */
[----:B---3--:R-:W-:-:S02]  /*db80*/  F2FP.F16.F32.PACK_AB R32, R88, R91 ;  /* 0x0000005b5820723e */ /* 0x008fc400000000ff */
[----:B-----5:R-:W-:-:S05]  /*db90*/  F2FP.F16.F32.PACK_AB R34, R86, R89 ;  /* 0x000000595622723e */ /* 0x020fca00000000ff */
[----:B------:R-:W-:Y:S08]  /*dba0*/  MUFU.EX2 R154, R154 ;  /* 0x0000009a009a7308 */ /* 0x000ff00000000800 */
[----:B------:R-:W3:Y:S01]  /*dbb0*/  MUFU.EX2 R157, R157 ;  /* 0x0000009d009d7308 */ /* 0x000ee20000000800 */
[----:B--2---:R-:W-:-:S07]  /*dbc0*/  F2FP.F16.F32.PACK_AB R33, R156, R153 ;  /* 0x000000999c21723e */ /* 0x004fce00000000ff */
        /* <DEDUP_REMOVED lines=12> */
[----:B------:R-:W5:Y:S01]  /*dc90*/  LDSM.16.MT88.4 R24, [R217+0x6c00] ;  /* 0x006c0000d918783b */ /* 0x000f620000004200 */
[----:B--2---:R-:W-:-:S02]  /*dca0*/  F2FP.F16.F32.PACK_AB R32, R84, R87 ;  /* 0x000000575420723e */ /* 0x004fc400000000ff */
[----:B---3--:R-:W-:-:S03]  /*dcb0*/  F2FP.F16.F32.PACK_AB R34, R82, R85 ;  /* 0x000000555222723e */ /* 0x008fc600000000ff */
[----:B------:R-:W-:Y:S08]  /*dcc0*/  MUFU.EX2 R142, R142 ;  /* 0x0000008e008e7308 */ /* 0x000ff00000000800 */
[----:B------:R-:W2:Y:S01]  /*dcd0*/  MUFU.EX2 R161, R161 ;  /* 0x000000a100a17308 */ /* 0x000ea20000000800 */
[----:B----4-:R-:W-:-:S07]  /*dce0*/  F2FP.F16.F32.PACK_AB R33, R159, R148 ;  /* 0x000000949f21723e */ /* 0x010fce00000000ff */
[----:B------:R-:W-:Y:S08]  /*dcf0*/  MUFU.EX2 R83, R83 ;  /* 0x0000005300537308 */ /* 0x000ff00000000800 */
[----:B------:R-:W3:Y:S01]  /*dd00*/  MUFU.EX2 R80, R80 ;  /* 0x0000005000507308 */ /* 0x000ee20000000800 */
[----:B--2---:R-:W-:-:S07]  /*dd10*/  F2FP.F16.F32.PACK_AB R35, R161, R142 ;  /* 0x0000008ea123723e */ /* 0x004fce00000000ff */
[C---:B-1----:R-:W-:Y:S01]  /*dd20*/  HMMA.16816.F32 R20, R32.reuse, R16, R20 ;  /* 0x000000102014723c */ /* 0x042fe20000001814 */
[----:B------:R-:W-:Y:S07]  /*dd30*/  MUFU.EX2 R81, R81 ;  /* 0x0000005100517308 */ /* 0x000fee0000000800 */
[C---:B------:R-:W-:Y:S01]  /*dd40*/  HMMA.16816.F32 R8, R32.reuse, R18, R8 ;  /* 0x000000122008723c */ /* 0x040fe20000001808 */
[----:B------:R-:W1:Y:S01]  /*dd50*/  LDSM.16.MT88.4 R16, [R100+0x1c00] ;  /* 0x001c00006410783b */ /* 0x000e620000004200 */
[----:B------:R-:W2:Y:S06]  /*dd60*/  MUFU.EX2 R78, R78 ;  /* 0x0000004e004e7308 */ /* 0x000eac0000000800 */
[C---:B-----5:R-:W-:Y:S02]  /*dd70*/  HMMA.16816.F32 R200, R32.reuse, R12, R200 ;  /* 0x0000000c20c8723c */ /* 0x060fe400000018c8 */
[----:B------:R-:W-:Y:S06]  /*dd80*/  MUFU.EX2 R128, R128 ;  /* 0x0000008000807308 */ /* 0x000fec0000000800 */
[----:B------:R-:W-:Y:S01]  /*dd90*/  HMMA.16816.F32 R28, R32, R14, R28 ;  /* 0x0000000e201c723c */ /* 0x000fe2000000181c */
[----:B------:R-:W4:Y:S01]  /*dda0*/  LDSM.16.MT88.4 R12, [R217+0x7000] ;  /* 0x00700000d90c783b */ /* 0x000f220000004200 */
[----:B------:R-:W5:Y:S01]  /*ddb0*/  MUFU.EX2 R155, R155 ;  /* 0x0000009b009b7308 */ /* 0x000f620000000800 */
[----:B---3--:R-:W-:-:S02]  /*ddc0*/  F2FP.F16.F32.PACK_AB R32, R80, R83 ;  /* 0x000000535020723e */ /* 0x008fc400000000ff */
[----:B--2---:R-:W-:-:S05]  /*ddd0*/  F2FP.F16.F32.PACK_AB R34, R78, R81 ;  /* 0x000000514e22723e */ /* 0x004fca00000000ff */
        /* <DEDUP_REMOVED lines=33> */
[----:B------:R-:W5:Y:S01]  /*dff0*/  LDSM.16.MT88.4 R24, [R217+0x7800] ;  /* 0x00780000d918783b */ /* 0x000f620000004200 */
[----:B----4-:R-:W-:-:S02]  /*e000*/  F2FP.F16.F32.PACK_AB R32, R72, R75 ;  /* 0x0000004b4820723e */ /* 0x010fc400000000ff */
[----:B---3--:R-:W-:-:S03]  /*e010*/  F2FP.F16.F32.PACK_AB R34, R70, R73 ;  /* 0x000000494622723e */ /* 0x008fc600000000ff */
[----:B------:R-:W-:Y:S08]  /*e020*/  MUFU.EX2 R52, R52 ;  /* 0x0000003400347308 */ /* 0x000ff00000000800 */
[----:B------:R-:W3:Y:S01]  /*e030*/  MUFU.EX2 R169, R169 ;  /* 0x000000a900a97308 */ /* 0x000ee20000000800 */
[----:B--2---:R-:W-:-:S07]  /*e040*/  F2FP.F16.F32.PACK_AB R33, R139, R110 ;  /* 0x0000006e8b21723e */ /* 0x004fce00000000ff */
[----:B------:R-:W-:Y:S08]  /*e050*/  MUFU.EX2 R71, R71 ;  /* 0x0000004700477308 */ /* 0x000ff00000000800 */
[----:B------:R-:W2:Y:S01]  /*e060*/  MUFU.EX2 R68, R68 ;  /* 0x0000004400447308 */ /* 0x000ea20000000800 */
[----:B---3--:R-:W-:-:S07]  /*e070*/  F2FP.F16.F32.PACK_AB R35, R169, R52 ;  /* 0x00000034a923723e */ /* 0x008fce00000000ff */
[C---:B-1----:R-:W-:Y:S01]  /*e080*/  HMMA.16816.F32 R20, R32.reuse, R16, R20 ;  /* 0x000000102014723c */ /* 0x042fe20000001814 */
[----:B------:R-:W-:Y:S01]  /*e090*/  FADD.FTZ R17, R119, R138 ;  /* 0x0000008a77117221 */ /* 0x000fe20000010000 */
[----:B------:R-:W-:Y:S01]  /*e0a0*/  FFMA.FTZ R119, R41, UR4, -R61 ;  /* 0x0000000429777c23 */ /* 0x000fe2000801083d */
[----:B------:R-:W-:Y:S01]  /*e0b0*/  MUFU.EX2 R69, R69 ;  /* 0x0000004500457308 */ /* 0x000fe20000000800 */
[----:B------:R-:W-:Y:S01]  /*e0c0*/  FFMA.FTZ R41, R109, UR4, -R96 ;  /* 0x000000046d297c23 */ /* 0x000fe20008010860 */
[----:B------:R-:W-:Y:S01]  /*e0d0*/  FADD.FTZ R130, R130, R17 ;  /* 0x0000001182827221 */ /* 0x000fe20000010000 */
[----:B------:R-:W-:Y:S02]  /*e0e0*/  FADD.FTZ R109, R117, R132 ;  /* 0x00000084756d7221 */ /* 0x000fe40000010000 */
[----:B------:R-:W-:Y:S01]  /*e0f0*/  HMMA.16816.F32 R8, R32, R18, R8 ;  /* 0x000000122008723c */ /* 0x000fe20000001808 */
[----:B------:R-:W1:Y:S01]  /*e100*/  LDSM.16.MT88.4 R16, [R100+0x2800] ;  /* 0x002800006410783b */ /* 0x000e620000004200 */
[----:B------:R-:W-:Y:S01]  /*e110*/  FADD.FTZ R113, R113, R130 ;  /* 0x0000008271717221 */ /* 0x000fe20000010000 */
[----:B------:R-:W3:Y:S01]  /*e120*/  MUFU.EX2 R66, R66 ;  /* 0x0000004200427308 */ /* 0x000ee20000000800 */
[----:B------:R-:W-:Y:S01]  /*e130*/  FADD.FTZ R109, R134, R109 ;  /* 0x0000006d866d7221 */ /* 0x000fe20000010000 */
[----:B------:R-:W-:Y:S01]  /*e140*/  MOV R134, R99 ;  /* 0x0000006300867202 */ /* 0x000fe20000000f00 */
[----:B------:R-:W-:-:S02]  /*e150*/  FADD.FTZ R120, R120, R113 ;  /* 0x0000007178787221 */ /* 0x000fc40000010000 */
[C---:B-----5:R-:W-:Y:S01]  /*e160*/  HMMA.16816.F32 R200, R32.reuse, R12, R200 ;  /* 0x0000000c20c8723c */ /* 0x060fe200000018c8 */
[----:B--2---:R-:W-:Y:S01]  /*e170*/  F2FP.F16.F32.PACK_AB R12, R68, R71 ;  /* 0x00000047440c723e */ /* 0x004fe200000000ff */
[----:B------:R-:W-:Y:S01]  /*e180*/  FADD.FTZ R13, R107, R120 ;  /* 0x000000786b0d7221 */ /* 0x000fe20000010000 */
[----:B------:R-:W-:Y:S01]  /*e190*/  MUFU.EX2 R48, R48 ;  /* 0x0000003000307308 */ /* 0x000fe20000000800 */
[----:B------:R-:W-:Y:S01]  /*e1a0*/  FADD.FTZ R102, R152, R109 ;  /* 0x0000006d98667221 */ /* 0x000fe20000010000 */
[----:B------:R-:W-:Y:S01]  /*e1b0*/  FFMA.FTZ R107, R40, UR4, -R61 ;  /* 0x00000004286b7c23 */ /* 0x000fe2000801083d */
[----:B------:R-:W-:Y:S01]  /*e1c0*/  FADD.FTZ R118, R118, R13 ;  /* 0x0000000d76767221 */ /* 0x000fe20000010000 */
[----:B------:R-:W-:Y:S01]  /*e1d0*/  FFMA.FTZ R40, R43, UR4, -R61 ;  /* 0x000000042b287c23 */ /* 0x000fe2000801083d */
[----:B------:R-:W-:Y:S01]  /*e1e0*/  HMMA.16816.F32 R28, R32, R14, R28 ;  /* 0x0000000e201c723c */ /* 0x000fe2000000181c */
[----:B------:R-:W-:Y:S01]  /*e1f0*/  FADD.FTZ R102, R137, R102 ;  /* 0x0000006689667221 */ /* 0x000fe20000010000 */
[----:B------:R-:W-:Y:S01]  /*e200*/  FADD.FTZ R105, R105, R118 ;  /* 0x0000007669697221 */ /* 0x000fe20000010000 */
[----:B------:R-:W2:Y:S01]  /*e210*/  MUFU.EX2 R49, R49 ;  /* 0x0000003100317308 */ /* 0x000ea20000000800 */
[----:B---3--:R-:W-:Y:S01]  /*e220*/  F2FP.F16.F32.PACK_AB R14, R66, R69 ;  /* 0x00000045420e723e */ /* 0x008fe200000000ff */
[----:B------:R-:W3:Y:S01]  /*e230*/  LDSM.16.MT88.4 R32, [R217+0x7c00] ;  /* 0x007c0000d920783b */ /* 0x000ee20000004200 */
[----:B------:R-:W-:Y:S01]  /*e240*/  FADD.FTZ R114, R114, R105 ;  /* 0x0000006972727221 */ /* 0x000fe20000010000 */
[--C-:B------:R-:W-:Y:S01]  /*e250*/  FFMA.FTZ R43, R59, UR4, -R96.reuse ;  /* 0x000000043b2b7c23 */ /* 0x100fe20008010860 */
[----:B------:R-:W-:Y:S01]  /*e260*/  FFMA.FTZ R59, R55, UR4, -R61 ;  /* 0x00000004373b7c23 */ /* 0x000fe2000801083d */
[----:B------:R-:W-:Y:S01]  /*e270*/  FFMA.FTZ R55, R6, UR4, -R96 ;  /* 0x0000000406377c23 */ /* 0x000fe20008010860 */
[----:B------:R-:W-:Y:S01]  /*e280*/  FADD.FTZ R103, R103, R114 ;  /* 0x0000007267677221 */ /* 0x000fe20000010000 */
[----:B------:R-:W-:Y:S08]  /*e290*/  MUFU.EX2 R44, R44 ;  /* 0x0000002c002c7308 */ /* 0x000ff00000000800 */
[----:B------:R-:W4:Y:S01]  /*e2a0*/  MUFU.EX2 R119, R119 ;  /* 0x0000007700777308 */ /* 0x000f220000000800 */
[----:B--2---:R-:W-:-:S07]  /*e2b0*/  F2FP.F16.F32.PACK_AB R13, R49, R48 ;  /* 0x00000030310d723e */ /* 0x004fce00000000ff */
[----:B------:R-:W-:Y:S08]  /*e2c0*/  MUFU.EX2 R67, R67 ;  /* 0x0000004300437308 */ /* 0x000ff00000000800 */
[----:B------:R-:W2:Y:S01]  /*e2d0*/  MUFU.EX2 R64, R64 ;  /* 0x0000004000407308 */ /* 0x000ea20000000800 */
[----:B----4-:R-:W-:-:S07]  /*e2e0*/  F2FP.F16.F32.PACK_AB R15, R119, R44 ;  /* 0x0000002c770f723e */ /* 0x010fce00000000ff */
[C---:B------:R-:W-:Y:S01]  /*e2f0*/  HMMA.16816.F32 R20, R12.reuse, R24, R20 ;  /* 0x000000180c14723c */ /* 0x040fe20000001814 */
[----:B------:R-:W-:Y:S01]  /*e300*/  FADD.FTZ R25, R133, R102 ;  /* 0x0000006685197221 */ /* 0x000fe20000010000 */
[----:B------:R-:W-:Y:S01]  /*e310*/  FADD.FTZ R102, R108, R103 ;  /* 0x000000676c667221 */ /* 0x000fe20000010000 */
[----:B------:R-:W-:Y:S01]  /*e320*/  MUFU.EX2 R65, R65 ;  /* 0x0000004100417308 */ /* 0x000fe20000000800 */
[----:B------:R-:W-:Y:S01]  /*e330*/  MOV R133, R98 ;  /* 0x0000006200857202 */ /* 0x000fe20000000f00 */
[----:B------:R-:W-:Y:S01]  /*e340*/  FADD.FTZ R25, R158, R25 ;  /* 0x000000199e197221 */ /* 0x000fe20000010000 */
[----:B------:R-:W-:Y:S02]  /*e350*/  FADD.FTZ R102, R101, R102 ;  /* 0x0000006665667221 */ /* 0x000fe40000010000 */
[----:B-1----:R-:W-:Y:S01]  /*e360*/  HMMA.16816.F32 R200, R12, R16, R200 ;  /* 0x000000100cc8723c */ /* 0x002fe200000018c8 */
[----:B------:R-:W-:Y:S01]  /*e370*/  FADD.FTZ R104, R164, R25 ;  /* 0x00000019a4687221 */ /* 0x000fe20000010000 */
[----:B------:R-:W-:Y:S01]  /*e380*/  FADD.FTZ R97, R97, R102 ;  /* 0x0000006661617221 */ /* 0x000fe20000010000 */
[----:B------:R-:W1:Y:S02]  /*e390*/  MUFU.EX2 R62, R62 ;  /* 0x0000003e003e7308 */ /* 0x000e640000000800 */
[----:B------:R-:W-:Y:S01]  /*e3a0*/  FADD.FTZ R104, R143, R104 ;  /* 0x000000688f687221 */ /* 0x000fe20000010000 */
[----:B------:R-:W-:-:S02]  /*e3b0*/  FADD.FTZ R94, R94, R97 ;  /* 0x000000615e5e7221 */ /* 0x000fc40000010000 */
[C---:B------:R-:W-:Y:S01]  /*e3c0*/  HMMA.16816.F32 R8, R12.reuse, R26, R8 ;  /* 0x0000001a0c08723c */ /* 0x040fe20000001808 */
[----:B------:R-:W-:Y:S01]  /*e3d0*/  FADD.FTZ R17, R141, R104 ;  /* 0x000000688d117221 */ /* 0x000fe20000010000 */
[----:B------:R-:W-:Y:S01]  /*e3e0*/  FADD.FTZ R95, R95, R94 ;  /* 0x0000005e5f5f7221 */ /* 0x000fe20000010000 */
[----:B------:R-:W-:Y:S01]  /*e3f0*/  MUFU.EX2 R107, R107 ;  /* 0x0000006b006b7308 */ /* 0x000fe20000000800 */
[----:B------:R-:W4:Y:S01]  /*e400*/  LDSM.16.MT88.4 R24, [R100+0x2c00] ;  /* 0x002c00006418783b */ /* 0x000f220000004200 */
[----:B------:R-:W-:Y:S01]  /*e410*/  FADD.FTZ R17, R170, R17 ;  /* 0x00000011aa117221 */ /* 0x000fe20000010000 */
[----:B------:R-:W-:Y:S02]  /*e420*/  FADD.FTZ R16, R92, R95 ;  /* 0x0000005f5c107221 */ /* 0x000fe40000010000 */
[----:B------:R-:W-:Y:S01]  /*e430*/  HMMA.16816.F32 R28, R12, R18, R28 ;  /* 0x000000120c1c723c */ /* 0x000fe2000000181c */
[----:B------:R-:W-:Y:S01]  /*e440*/  FADD.FTZ R174, R174, R17 ;  /* 0x00000011aeae7221 */ /* 0x000fe20000010000 */
[----:B------:R-:W-:Y:S01]  /*e450*/  FADD.FTZ R93, R93, R16 ;  /* 0x000000105d5d7221 */ /* 0x000fe20000010000 */
[----:B------:R-:W5:Y:S01]  /*e460*/  MUFU.EX2 R40, R40 ;  /* 0x0000002800287308 */ /* 0x000f620000000800 */
[----:B--2---:R-:W-:Y:S01]  /*e470*/  F2FP.F16.F32.PACK_AB R12, R64, R67 ;  /* 0x00000043400c723e */ /* 0x004fe200000000ff */
[----:B------:R-:W-:Y:S01]  /*e480*/  FADD.FTZ R92, R147, R174 ;  /* 0x000000ae935c7221 */ /* 0x000fe20000010000 */
[----:B-1----:R-:W-:Y:S01]  /*e490*/  F2FP.F16.F32.PACK_AB R14, R62, R65 ;  /* 0x000000413e0e723e */ /* 0x002fe200000000ff */
[----:B------:R-:W-:Y:S01]  /*e4a0*/  FADD.FTZ R90, R90, R93 ;  /* 0x0000005d5a5a7221 */ /* 0x000fe20000010000 */
[----:B------:R-:W1:Y:S01]  /*e4b0*/  LDSM.16.MT88.4 R16, [R217+0x8000] ;  /* 0x00800000d910783b */ /* 0x000e620000004200 */
[----:B------:R-:W-:-:S02]  /*e4c0*/  FADD.FTZ R145, R145, R92 ;  /* 0x0000005c91917221 */ /* 0x000fc40000010000 */
[----:B------:R-:W-:Y:S01]  /*e4d0*/  MUFU.EX2 R36, R36 ;  /* 0x0000002400247308 */ /* 0x000fe20000000800 */
[----:B------:R-:W-:Y:S01]  /*e4e0*/  FADD.FTZ R91, R91, R90 ;  /* 0x0000005a5b5b7221 */ /* 0x000fe20000010000 */
[----:B------:R-:W-:-:S03]  /*e4f0*/  FADD.FTZ R166, R166, R145 ;  /* 0x00000091a6a67221 */ /* 0x000fc60000010000 */
[----:B------:R-:W-:-:S03]  /*e500*/  FADD.FTZ R88, R88, R91 ;  /* 0x0000005b58587221 */ /* 0x000fc60000010000 */
[----:B------:R-:W2:Y:S01]  /*e510*/  MUFU.EX2 R39, R39 ;  /* 0x0000002700277308 */ /* 0x000ea20000000800 */
[----:B-----5:R-:W-:Y:S01]  /*e520*/  F2FP.F16.F32.PACK_AB R13, R40, R107 ;  /* 0x0000006b280d723e */ /* 0x020fe200000000ff */
[----:B------:R-:W-:-:S04]  /*e530*/  FADD.FTZ R89, R89, R88 ;  /* 0x0000005859597221 */ /* 0x000fc80000010000 */
[----:B------:R-:W-:Y:S02]  /*e540*/  FADD.FTZ R86, R86, R89 ;  /* 0x0000005956567221 */ /* 0x000fe40000010000 */
[----:B------:R-:W-:Y:S02]  /*e550*/  MUFU.EX2 R63, R63 ;  /* 0x0000003f003f7308 */ /* 0x000fe40000000800 */
[----:B------:R-:W-:-:S04]  /*e560*/  FADD.FTZ R87, R87, R86 ;  /* 0x0000005657577221 */ /* 0x000fc80000010000 */
[----:B------:R-:W-:Y:S02]  /*e570*/  FADD.FTZ R84, R84, R87 ;  /* 0x0000005754547221 */ /* 0x000fe40000010000 */
[----:B------:R-:W5:Y:S01]  /*e580*/  MUFU.EX2 R60, R60 ;  /* 0x0000003c003c7308 */ /* 0x000f620000000800 */
[----:B--2---:R-:W-:Y:S01]  /*e590*/  F2FP.F16.F32.PACK_AB R15, R39, R36 ;  /* 0x00000024270f723e */ /* 0x004fe200000000ff */
[----:B------:R-:W-:-:S04]  /*e5a0*/  FADD.FTZ R85, R85, R84 ;  /* 0x0000005455557221 */ /* 0x000fc80000010000 */
[----:B------:R-:W-:Y:S02]  /*e5b0*/  FADD.FTZ R82, R82, R85 ;  /* 0x0000005552527221 */ /* 0x000fe40000010000 */
[C---:B---3--:R-:W-:Y:S01]  /*e5c0*/  HMMA.16816.F32 R20, R12.reuse, R32, R20 ;  /* 0x000000200c14723c */ /* 0x048fe20000001814 */
[----:B------:R-:W-:Y:S01]  /*e5d0*/  FADD.FTZ R33, R153, R166 ;  /* 0x000000a699217221 */ /* 0x000fe20000010000 */
[----:B------:R-:W-:Y:S01]  /*e5e0*/  FADD.FTZ R83, R83, R82 ;  /* 0x0000005253537221 */ /* 0x000fe20000010000 */
[----:B------:R-:W-:Y:S02]  /*e5f0*/  MUFU.EX2 R2, R2 ;  /* 0x0000000200027308 */ /* 0x000fe40000000800 */
[----:B------:R-:W-:Y:S01]  /*e600*/  FADD.FTZ R33, R156, R33 ;  /* 0x000000219c217221 */ /* 0x000fe20000010000 */
[----:B------:R-:W-:Y:S02]  /*e610*/  FADD.FTZ R80, R80, R83 ;  /* 0x0000005350507221 */ /* 0x000fe40000010000 */
[----:B------:R-:W-:Y:S01]  /*e620*/  HMMA.16816.F32 R8, R12, R34, R8 ;  /* 0x000000220c08723c */ /* 0x000fe20000001808 */
[----:B------:R-:W-:Y:S01]  /*e630*/  FADD.FTZ R154, R154, R33 ;  /* 0x000000219a9a7221 */ /* 0x000fe20000010000 */
[----:B------:R-:W-:Y:S01]  /*e640*/  FADD.FTZ R81, R81, R80 ;  /* 0x0000005051517221 */ /* 0x000fe20000010000 */
[----:B------:R-:W2:Y:S01]  /*e650*/  MUFU.EX2 R111, R111 ;  /* 0x0000006f006f7308 */ /* 0x000ea20000000800 */
[----:B------:R-:W3:Y:S01]  /*e660*/  LDSM.16.MT88.4 R32, [R100+0x3000] ;  /* 0x003000006420783b */ /* 0x000ee20000004200 */
[----:B------:R-:W-:Y:S01]  /*e670*/  FADD.FTZ R157, R157, R154 ;  /* 0x0000009a9d9d7221 */ /* 0x000fe20000010000 */
[----:B------:R-:W-:-:S02]  /*e680*/  FADD.FTZ R78, R78, R81 ;  /* 0x000000514e4e7221 */ /* 0x000fc40000010000 */
[C---:B----4-:R-:W-:Y:S01]  /*e690*/  HMMA.16816.F32 R200, R12.reuse, R24, R200 ;  /* 0x000000180cc8723c */ /* 0x050fe200000018c8 */
[----:B------:R-:W-:Y:S01]  /*e6a0*/  FADD.FTZ R148, R148, R157 ;  /* 0x0000009d94947221 */ /* 0x000fe20000010000 */
[----:B------:R-:W-:Y:S01]  /*e6b0*/  FADD.FTZ R79, R79, R78 ;  /* 0x0000004e4f4f7221 */ /* 0x000fe20000010000 */
[----:B------:R-:W-:Y:S02]  /*e6c0*/  MUFU.EX2 R37, R37 ;  /* 0x0000002500257308 */ /* 0x000fe40000000800 */
[----:B------:R-:W-:Y:S01]  /*e6d0*/  FADD.FTZ R159, R159, R148 ;  /* 0x000000949f9f7221 */ /* 0x000fe20000010000 */
[----:B------:R-:W-:Y:S02]  /*e6e0*/  FADD.FTZ R76, R76, R79 ;  /* 0x0000004f4c4c7221 */ /* 0x000fe40000010000 */
[----:B------:R-:W-:Y:S01]  /*e6f0*/  HMMA.16816.F32 R28, R12, R26, R28 ;  /* 0x0000001a0c1c723c */ /* 0x000fe2000000181c */
[----:B------:R-:W-:Y:S01]  /*e700*/  FADD.FTZ R142, R142, R159 ;  /* 0x0000009f8e8e7221 */ /* 0x000fe20000010000 */
[----:B------:R-:W4:Y:S01]  /*e710*/  LDSM.16.MT88.4 R24, [R217+0x8400] ;  /* 0x00840000d918783b */ /* 0x000f220000004200 */
[----:B------:R-:W1:Y:S01]  /*e720*/  MUFU.EX2 R38, R38 ;  /* 0x0000002600267308 */ /* 0x000e620000000800 */
[----:B------:R-:W-:Y:S01]  /*e730*/  FADD.FTZ R77, R77, R76 ;  /* 0x0000004c4d4d7221 */ /* 0x000fe20000010000 */
[----:B------:R-:W-:Y:S01]  /*e740*/  FADD.FTZ R161, R161, R142 ;  /* 0x0000008ea1a17221 */ /* 0x000fe20000010000 */
[----:B-----5:R-:W-:-:S02]  /*e750*/  F2FP.F16.F32.PACK_AB R12, R60, R63 ;  /* 0x0000003f3c0c723e */ /* 0x020fc400000000ff */
[----:B------:R-:W-:Y:S01]  /*e760*/  FADD.FTZ R74, R74, R77 ;  /* 0x0000004d4a4a7221 */ /* 0x000fe20000010000 */
        /* <DEDUP_REMOVED lines=27> */
[----:B------:R-:W-:-:S03]  /*e920*/  FADD.FTZ R67, R67, R66 ;  /* 0x0000004243437221 */ /* 0x000fc60000010000 */
[----:B------:R-:W-:Y:S01]  /*e930*/  FADD.FTZ R6, R52, R139 ;  /* 0x0000008b34067221 */ /* 0x000fe20000010000 */
[----:B------:R-:W-:Y:S01]  /*e940*/  FADD.FTZ R64, R64, R67 ;  /* 0x0000004340407221 */ /* 0x000fe20000010000 */
[----:B------:R-:W-:Y:S01]  /*e950*/  HMMA.16816.F32 R8, R12, R18, R8 ;  /* 0x000000120c08723c */ /* 0x000fe20000001808 */
[----:B------:R-:W2:Y:S01]  /*e960*/  MUFU.EX2 R150, R150 ;  /* 0x0000009600967308 */ /* 0x000ea20000000800 */
[----:B------:R-:W5:Y:S01]  /*e970*/  LDSM.16.MT88.4 R16, [R100+0x3400] ;  /* 0x003400006410783b */ /* 0x000f620000004200 */
[----:B------:R-:W-:Y:S01]  /*e980*/  FADD.FTZ R169, R169, R6 ;  /* 0x00000006a9a97221 */ /* 0x000fe20000010000 */
[----:B------:R-:W-:-:S03]  /*e990*/  FADD.FTZ R65, R65, R64 ;  /* 0x0000004041417221 */ /* 0x000fc60000010000 */
[----:B------:R-:W-:Y:S01]  /*e9a0*/  FADD.FTZ R48, R48, R169 ;  /* 0x000000a930307221 */ /* 0x000fe20000010000 */
[----:B---3--:R-:W-:Y:S01]  /*e9b0*/  HMMA.16816.F32 R200, R12, R32, R200 ;  /* 0x000000200cc8723c */ /* 0x008fe200000018c8 */
[----:B------:R-:W-:Y:S01]  /*e9c0*/  MUFU.EX2 R45, R45 ;  /* 0x0000002d002d7308 */ /* 0x000fe20000000800 */
[----:B------:R-:W-:Y:S01]  /*e9d0*/  FADD.FTZ R62, R62, R65 ;  /* 0x000000413e3e7221 */ /* 0x000fe20000010000 */
[----:B------:R-:W-:-:S03]  /*e9e0*/  FADD.FTZ R49, R49, R48 ;  /* 0x0000003031317221 */ /* 0x000fc60000010000 */
[----:B------:R-:W-:Y:S01]  /*e9f0*/  FADD.FTZ R63, R63, R62 ;  /* 0x0000003e3f3f7221 */ /* 0x000fe20000010000 */
[----:B------:R-:W-:Y:S01]  /*ea00*/  FADD.FTZ R6, R44, R49 ;  /* 0x000000312c067221 */ /* 0x000fe20000010000 */
[----:B------:R-:W-:Y:S01]  /*ea10*/  HMMA.16816.F32 R28, R12, R34, R28 ;  /* 0x000000220c1c723c */ /* 0x000fe2000000181c */
[----:B------:R-:W3:Y:S01]  /*ea20*/  MUFU.EX2 R46, R46 ;  /* 0x0000002e002e7308 */ /* 0x000ee20000000800 */
[----:B-1----:R-:W-:Y:S01]  /*ea30*/  F2FP.F16.F32.PACK_AB R12, R162, R135 ;  /* 0x00000087a20c723e */ /* 0x002fe200000000ff */
[----:B------:R-:W-:Y:S01]  /*ea40*/  FADD.FTZ R6, R119, R6 ;  /* 0x0000000677067221 */ /* 0x000fe20000010000 */
[----:B--2---:R-:W-:Y:S01]  /*ea50*/  F2FP.F16.F32.PACK_AB R14, R150, R151 ;  /* 0x00000097960e723e */ /* 0x004fe200000000ff */
[----:B------:R-:W1:Y:S01]  /*ea60*/  LDSM.16.MT88.4 R32, [R217+0x8800] ;  /* 0x00880000d920783b */ /* 0x000e620000004200 */
[----:B------:R-:W-:Y:S01]  /*ea70*/  FADD.FTZ R63, R60, R63 ;  /* 0x0000003f3c3f7221 */ /* 0x000fe20000010000 */
[----:B------:R-:W-:Y:S02]  /*ea80*/  FADD.FTZ R7, R107, R6 ;  /* 0x000000066b077221 */ /* 0x000fe40000010000 */
[----:B------:R-:W-:Y:S01]  /*ea90*/  MUFU.EX2 R50, R50 ;  /* 0x0000003200327308 */ /* 0x000fe20000000800 */
[----:B------:R-:W-:Y:S01]  /*eaa0*/  FADD.FTZ R2, R2, R63 ;  /* 0x0000003f02027221 */ /* 0x000fe20000010000 */
[----:B------:R-:W-:-:S04]  /*eab0*/  FADD.FTZ R7, R40, R7 ;  /* 0x0000000728077221 */ /* 0x000fc80000010000 */
[----:B------:R-:W-:Y:S02]  /*eac0*/  FADD.FTZ R36, R36, R7 ;  /* 0x0000000724247221 */ /* 0x000fe40000010000 */
[----:B------:R-:W2:Y:S01]  /*ead0*/  MUFU.EX2 R59, R59 ;  /* 0x0000003b003b7308 */ /* 0x000ea20000000800 */
[----:B---3--:R-:W-:Y:S01]  /*eae0*/  F2FP.F16.F32.PACK_AB R13, R46, R45 ;  /* 0x0000002d2e0d723e */ /* 0x008fe200000000ff */
[----:B------:R-:W-:-:S04]  /*eaf0*/  FADD.FTZ R36, R39, R36 ;  /* 0x0000002427247221 */ /* 0x000fc80000010000 */
[----:B------:R-:W-:Y:S02]  /*eb00*/  FADD.FTZ R37, R37, R36 ;  /* 0x0000002425257221 */ /* 0x000fe40000010000 */
[----:B------:R-:W-:Y:S02]  /*eb10*/  MUFU.EX2 R140, R140 ;  /* 0x0000008c008c7308 */ /* 0x000fe40000000800 */
[----:B------:R-:W-:-:S04]  /*eb20*/  FADD.FTZ R37, R38, R37 ;  /* 0x0000002526257221 */ /* 0x000fc80000010000 */
[----:B------:R-:W-:Y:S02]  /*eb30*/  FADD.FTZ R42, R42, R37 ;  /* 0x000000252a2a7221 */ /* 0x000fe40000010000 */
[----:B------:R-:W3:Y:S01]  /*eb40*/  MUFU.EX2 R149, R149 ;  /* 0x0000009500957308 */ /* 0x000ee20000000800 */
[----:B--2---:R-:W-:-:S07]  /*eb50*/  F2FP.F16.F32.PACK_AB R15, R59, R50 ;  /* 0x000000323b0f723e */ /* 0x004fce00000000ff */
[C---:B----4-:R-:W-:Y:S01]  /*eb60*/  HMMA.16816.F32 R20, R12.reuse, R24, R20 ;  /* 0x000000180c14723c */ /* 0x050fe20000001814 */
[----:B------:R-:W-:Y:S07]  /*eb70*/  MUFU.EX2 R106, R106 ;  /* 0x0000006a006a7308 */ /* 0x000fee0000000800 */
[C---:B------:R-:W-:Y:S01]  /*eb80*/  HMMA.16816.F32 R8, R12.reuse, R26, R8 ;  /* 0x0000001a0c08723c */ /* 0x040fe20000001808 */
[----:B------:R-:W2:Y:S01]  /*eb90*/  LDSM.16.MT88.4 R24, [R100+0x3800] ;  /* 0x003800006418783b */ /* 0x000ea20000004200 */
[----:B------:R-:W4:Y:S06]  /*eba0*/  MUFU.EX2 R41, R41 ;  /* 0x0000002900297308 */ /* 0x000f2c0000000800 */
[----:B-----5:R-:W-:Y:S01]  /*ebb0*/  HMMA.16816.F32 R200, R12, R16, R200 ;  /* 0x000000100cc8723c */ /* 0x020fe200000018c8 */
[----:B------:R-:W-:Y:S01]  /*ebc0*/  FFMA.FTZ R16, R4, UR4, -R61 ;  /* 0x0000000404107c23 */ /* 0x000fe2000801083d */
[----:B------:R-:W-:Y:S01]  /*ebd0*/  MUFU.EX2 R56, R56 ;  /* 0x0000003800387308 */ /* 0x000fe20000000800 */
[----:B------:R-:W-:Y:S01]  /*ebe0*/  FADD.FTZ R4, R111, R2 ;  /* 0x000000026f047221 */ /* 0x000fe20000010000 */
[----:B------:R-:W-:-:S03]  /*ebf0*/  FADD.FTZ R2, R47, R42 ;  /* 0x0000002a2f027221 */ /* 0x000fc60000010000 */
[----:B------:R-:W-:Y:S01]  /*ec00*/  FADD.FTZ R135, R135, R4 ;  /* 0x0000000487877221 */ /* 0x000fe20000010000 */
[----:B------:R-:W-:Y:S01]  /*ec10*/  HMMA.16816.F32 R28, R12, R18, R28 ;  /* 0x000000120c1c723c */ /* 0x000fe2000000181c */
[----:B------:R-:W-:Y:S01]  /*ec20*/  FFMA.FTZ R19, R57, UR4, -R61 ;  /* 0x0000000439137c23 */ /* 0x000fe2000801083d */
[----:B------:R-:W5:Y:S01]  /*ec30*/  MUFU.EX2 R53, R53 ;  /* 0x0000003500357308 */ /* 0x000f620000000800 */
[----:B---3--:R-:W-:Y:S01]  /*ec40*/  F2FP.F16.F32.PACK_AB R12, R149, R140 ;  /* 0x0000008c950c723e */ /* 0x008fe200000000ff */
[----:B------:R-:W-:Y:S01]  /*ec50*/  FADD.FTZ R45, R45, R2 ;  /* 0x000000022d2d7221 */ /* 0x000fe20000010000 */
[----:B----4-:R-:W-:Y:S01]  /*ec60*/  F2FP.F16.F32.PACK_AB R14, R41, R106 ;  /* 0x0000006a290e723e */ /* 0x010fe200000000ff */
[----:B------:R-:W-:Y:S02]  /*ec70*/  FADD.FTZ R162, R162, R135 ;  /* 0x00000087a2a27221 */ /* 0x000fe40000010000 */
[----:B------:R-:W-:Y:S02]  /*ec80*/  FADD.FTZ R45, R46, R45 ;  /* 0x0000002d2e2d7221 */ /* 0x000fe40000010000 */
[----:B------:R-:W-:Y:S01]  /*ec90*/  MUFU.EX2 R52, R54 ;  /* 0x0000003600347308 */ /* 0x000fe20000000800 */
[----:B------:R-:W-:Y:S01]  /*eca0*/  FADD.FTZ R151, R151, R162 ;  /* 0x000000a297977221 */ /* 0x000fe20000010000 */
[----:B------:R-:W-:-:S03]  /*ecb0*/  FADD.FTZ R50, R50, R45 ;  /* 0x0000002d32327221 */ /* 0x000fc60000010000 */
[----:B------:R-:W-:Y:S01]  /*ecc0*/  FADD.FTZ R151, R150, R151 ;  /* 0x0000009796977221 */ /* 0x000fe20000010000 */
[----:B------:R-:W-:Y:S02]  /*ecd0*/  FADD.FTZ R59, R59, R50 ;  /* 0x000000323b3b7221 */ /* 0x000fe40000010000 */
[----:B------:R-:W3:Y:S01]  /*ece0*/  MUFU.EX2 R17, R51 ;  /* 0x0000003300117308 */ /* 0x000ee20000000800 */
        /* <DEDUP_REMOVED lines=8> */
[----:B------:R-:W4:Y:S01]  /*ed70*/  MUFU.EX2 R58, R58 ;  /* 0x0000003a003a7308 */ /* 0x000f220000000800 */
[----:B---3--:R-:W-:Y:S01]  /*ed80*/  F2FP.F16.F32.PACK_AB R15, R17, R52 ;  /* 0x00000034110f723e */ /* 0x008fe200000000ff */
[----:B------:R-:W-:-:S04]  /*ed90*/  FADD.FTZ R52, R52, R53 ;  /* 0x0000003534347221 */ /* 0x000fc80000010000 */
[----:B------:R-:W-:Y:S02]  /*eda0*/  FADD.FTZ R52, R17, R52 ;  /* 0x0000003411347221 */ /* 0x000fe40000010000 */
[----:B------:R-:W-:Y:S01]  /*edb0*/  MUFU.EX2 R55, R55 ;  /* 0x0000003700377308 */ /* 0x000fe20000000800 */
[C---:B-1----:R-:W-:Y:S07]  /*edc0*/  HMMA.16816.F32 R20, R12.reuse, R32, R20 ;  /* 0x000000200c14723c */ /* 0x042fee0000001814 */
[----:B------:R-:W1:Y:S01]  /*edd0*/  MUFU.EX2 R190, R190 ;  /* 0x000000be00be7308 */ /* 0x000e620000000800 */
[----:B--2---:R-:W-:Y:S01]  /*ede0*/  HMMA.16816.F32 R200, R12, R24, R200 ;  /* 0x000000180cc8723c */ /* 0x004fe200000018c8 */
[----:B----4-:R-:W-:Y:S01]  /*edf0*/  F2FP.F16.F32.PACK_AB R4, R58, R43 ;  /* 0x0000002b3a04723e */ /* 0x010fe200000000ff */
[----:B------:R-:W-:-:S04]  /*ee00*/  FADD.FTZ R43, R43, R106 ;  /* 0x0000006a2b2b7221 */ /* 0x000fc80000010000 */
[----:B------:R-:W-:Y:S01]  /*ee10*/  FADD.FTZ R58, R58, R43 ;  /* 0x0000002b3a3a7221 */ /* 0x000fe20000010000 */
[----:B------:R-:W-:Y:S01]  /*ee20*/  MUFU.EX2 R19, R19 ;  /* 0x0000001300137308 */ /* 0x000fe20000000800 */
[C---:B------:R-:W-:Y:S07]  /*ee30*/  HMMA.16816.F32 R8, R12.reuse, R34, R8 ;  /* 0x000000220c08723c */ /* 0x040fee0000001808 */
[----:B------:R-:W2:Y:S01]  /*ee40*/  MUFU.EX2 R0, R0 ;  /* 0x0000000000007308 */ /* 0x000ea20000000800 */
[----:B------:R-:W-:Y:S01]  /*ee50*/  HMMA.16816.F32 R28, R12, R26, R28 ;  /* 0x0000001a0c1c723c */ /* 0x000fe2000000181c */
[----:B-1----:R-:W-:Y:S01]  /*ee60*/  F2FP.F16.F32.PACK_AB R6, R190, R55 ;  /* 0x00000037be06723e */ /* 0x002fe200000000ff */
[----:B------:R-:W-:-:S04]  /*ee70*/  FADD.FTZ R55, R55, R58 ;  /* 0x0000003a37377221 */ /* 0x000fc80000010000 */
[----:B------:R-:W-:Y:S01]  /*ee80*/  FADD.FTZ R190, R190, R55 ;  /* 0x00000037bebe7221 */ /* 0x000fe20000010000 */
        /* <DEDUP_REMOVED lines=10> */
[C---:B------:R-:W-:Y:S08]  /*ef30*/  HMMA.16816.F32 R204, R4.reuse, R206, R8 ;  /* 0x000000ce04cc723c */ /* 0x040ff00000001808 */
[----:B------:R-:W-:-:S15]  /*ef40*/  HMMA.16816.F32 R196, R4, R198, R28 ;  /* 0x000000c604c4723c */ /* 0x000fde000000181c */
[----:B------:R-:W-:-:S05]  /*ef50*/  NOP ;  /* 0x0000000000007918 */ /* 0x000fca0000000000 */
.L_x_1504:
[----:B------:R-:W-:Y:S01]  /*ef60*/  UISETP.GE.AND UP0, UPT, UR7, URZ, UPT ;  /* 0x000000ff0700728c */ /* 0x000fe2000bf06270 */
[----:B------:R-:W1:Y:S08]  /*ef70*/  LDCU.64 UR14, c[0x0][0x358] ;  /* 0x00006b00ff0e77ac */ /* 0x000e700008000a00 */
[----:B------:R-:W-:Y:S05]  /*ef80*/  BRA.U !UP0, `(.L_x_1512) ;  /* 0x0000005108b87547 */ /* 0x000fea000b800000 */
[----:B------:R-:W2:Y:S01]  /*ef90*/  S2UR UR5, SR_CgaCtaId ;  /* 0x00000000000579c3 */ /* 0x000ea20000008800 */
[----:B------:R-:W-:Y:S01]  /*efa0*/  UISETP.NE.U32.AND UP0, UPT, UR12, URZ, UPT ;  /* 0x000000ff0c00728c */ /* 0x000fe2000bf05070 */
[----:B------:R-:W-:Y:S01]  /*efb0*/  IMAD.U32 R192, RZ, RZ, UR7 ;  /* 0x00000007ffc07e24 */ /* 0x000fe2000f8e00ff */
[----:B------:R-:W-:Y:S01]  /*efc0*/  USHF.L.U32 UR17, UR7, 0x8, URZ ;  /* 0x0000000807117899 */ /* 0x000fe200080006ff */
[----:B------:R-:W-:Y:S01]  /*efd0*/  IMAD.MOV.U32 R194, RZ, RZ, R133 ;  /* 0x000000ffffc27224 */ /* 0x000fe200078e0085 */
[----:B------:R-:W-:Y:S01]  /*efe0*/  UISETP.NE.AND.EX UP0, UPT, UR13, URZ, UPT, UP0 ;  /* 0x000000ff0d00728c */ /* 0x000fe2000bf05300 */
[----:B------:R-:W-:Y:S01]  /*eff0*/  VIADD R224, R217, 0x5020 ;  /* 0x00005020d9e07836 */ /* 0x000fe20000000000 */
[----:B------:R-:W-:Y:S01]  /*f000*/  PRMT R192, R193, 0x6540, R192 ;  /* 0x00006540c1c07816 */ /* 0x000fe200000000c0 */
[----:B------:R-:W-:Y:S01]  /*f010*/  VIADD R222, R217, 0x5000 ;  /* 0x00005000d9de7836 */ /* 0x000fe20000000000 */
[----:B------:R-:W-:Y:S01]  /*f020*/  MOV R193, R134 ;  /* 0x0000008600c17202 */ /* 0x000fe20000000f00 */
[----:B------:R-:W-:Y:S01]  /*f030*/  UMOV UR18, 0x400 ;  /* 0x0000040000127882 */ /* 0x000fe20000000000 */
[----:B------:R-:W-:Y:S01]  /*f040*/  PLOP3.LUT P2, PT, PT, PT, UP0, 0x80, 0x8 ;  /* 0x000000000008781c */ /* 0x000fe20003f4f008 */
[----:B------:R-:W-:Y:S01]  /*f050*/  UIADD3 UR13, UPT, UPT, UR7, 0x1, URZ ;  /* 0x00000001070d7890 */ /* 0x000fe2000fffe0ff */
[----:B------:R-:W-:Y:S01]  /*f060*/  MOV R225, RZ ;  /* 0x000000ff00e17202 */ /* 0x000fe20000000f00 */
[----:B------:R-:W3:Y:S01]  /*f070*/  LDCU UR12, c[0x0][0x440] ;  /* 0x00008800ff0c77ac */ /* 0x000ee20008000800 */
[----:B------:R-:W-:Y:S01]  /*f080*/  LOP3.LUT R192, R192, 0x80, RZ, 0xfc, !PT ;  /* 0x00000080c0c07812 */ /* 0x000fe200078efcff */
[----:B------:R-:W4:Y:S01]  /*f090*/  LDCU UR4, c[0x0][0x45c] ;  /* 0x00008b80ff0477ac */ /* 0x000f220008000800 */
[----:B------:R-:W1:Y:S01]  /*f0a0*/  LDCU.64 UR8, c[0x0][0x3a0] ;  /* 0x00007400ff0877ac */ /* 0x000e620008000a00 */
[----:B------:R-:W1:Y:S01]  /*f0b0*/  LDCU.64 UR10, c[0x0][0x3a8] ;  /* 0x00007500ff0a77ac */ /* 0x000e620008000a00 */
[----:B------:R-:W-:-:S02]  /*f0c0*/  UIADD3 UR7, UPT, UPT, UR17, 0x100, URZ ;  /* 0x0000010011077890 */ /* 0x000fc4000fffe0ff */
[----:B--2---:R-:W-:-:S12]  /*f0d0*/  ULEA UR5, UR5, UR18, 0x18 ;  /* 0x0000001205057291 */ /* 0x004fd8000f8ec0ff */
.L_x_1516:
[----:B------:R-:W-:Y:S01]  /*f0e0*/  @!P2 IADD3 R5, P0, PT, RZ, -R225, RZ ;  /* 0x800000e1ff05a210 */ /* 0x000fe20007f1e0ff */
[----:B------:R-:W2:Y:S01]  /*f0f0*/  S2R R3, SR_TID.X ;  /* 0x0000000000037919 */ /* 0x000ea20000002100 */
[----:B------:R-:W5:Y:S01]  /*f100*/  @!P2 LDC R226, c[0x0][0x3c0] ;  /* 0x0000f000ffe2ab82 */ /* 0x000f620000000800 */
[----:B------:R-:W-:Y:S07]  /*f110*/  DEPBAR.LE SB0, 0x0 ;  /* 0x000080000000791a */ /* 0x000fee0000000000 */
[----:B------:R-:W1:Y:S08]  /*f120*/  LDC R215, c[0x0][0x3c4] ;  /* 0x0000f100ffd77b82 */ /* 0x000e700000000800 */
[----:B------:R-:W-:Y:S01]  /*f130*/  BAR.SYNC.DEFER_BLOCKING 0x0 ;  /* 0x0000000000007b1d */ /* 0x000fe20000010000 */
[----:B------:R-:W-:Y:S02]  /*f140*/  IMAD.MOV.U32 R8, RZ, RZ, R220 ;  /* 0x000000ffff087224 */ /* 0x000fe400078e00dc */
[----:B------:R-:W-:Y:S01]  /*f150*/  IMAD.MOV.U32 R6, RZ, RZ, R221 ;  /* 0x000000ffff067224 */ /* 0x000fe200078e00dd */
[C---:B--2---:R-:W-:Y:S01]  /*f160*/  LOP3.LUT R216, R3.reuse, 0x18, RZ, 0xc0, !PT ;  /* 0x0000001803d87812 */ /* 0x044fe200078ec0ff */
[----:B-----5:R-:W-:Y:S02]  /*f170*/  @!P2 IMAD.SHL.U32 R0, R226, 0x100, RZ ;  /* 0x00000100e200a824 */ /* 0x020fe400078e00ff */
[----:B------:R-:W-:Y:S02]  /*f180*/  IMAD.SHL.U32 R195, R3, 0x8, RZ ;  /* 0x0000000803c37824 */ /* 0x000fe400078e00ff */
[----:B------:R-:W-:Y:S03]  /*f190*/  @!P2 IMAD.X R0, RZ, RZ, ~R0, P0 ;  /* 0x000000ffff00a224 */ /* 0x000fe600000e0e00 */
[----:B------:R-:W-:Y:S02]  /*f1a0*/  LOP3.LUT R223, R195, 0xd8, RZ, 0xc0, !PT ;  /* 0x000000d8c3df7812 */ /* 0x000fe400078ec0ff */
[----:B------:R-:W-:Y:S02]  /*f1b0*/  @!P2 SHF.R.S64 R5, R5, 0x1f, R0 ;  /* 0x0000001f0505a819 */ /* 0x000fe40000001000 */
[----:B------:R-:W-:Y:S02]  /*f1c0*/  LOP3.LUT R2, R195, 0x1f20, RZ, 0xc0, !PT ;  /* 0x00001f20c3027812 */ /* 0x000fe400078ec0ff */
[----:B------:R-:W-:Y:S02]  /*f1d0*/  LOP3.LUT R223, R223, R216, RZ, 0x3c, !PT ;  /* 0x000000d8dfdf7212 */ /* 0x000fe400078e3cff */
[----:B------:R-:W-:Y:S02]  /*f1e0*/  LOP3.LUT R212, R195, 0x18, RZ, 0xc0, !PT ;  /* 0x00000018c3d47812 */ /* 0x000fe400078ec0ff */
[----:B------:R-:W-:Y:S02]  /*f1f0*/  @!P2 IADD3 R220, P0, PT, R220, R5, RZ ;  /* 0x00000005dcdca210 */ /* 0x000fe40007f1e0ff */
[----:B------:R-:W-:Y:S02]  /*f200*/  LOP3.LUT R223, R2, R223, RZ, 0xfc, !PT ;  /* 0x000000df02df7212 */ /* 0x000fe400078efcff */
[C---:B---3--:R-:W-:Y:S02]  /*f210*/  ISETP.GE.AND P3, PT, R212.reuse, UR12, PT ;  /* 0x0000000cd4007c0c */ /* 0x048fe4000bf66270 */
[----:B------:R-:W-:Y:S02]  /*f220*/  ISETP.GE.AND P4, PT, R212, UR12, PT ;  /* 0x0000000cd4007c0c */ /* 0x000fe4000bf86270 */
[----:B------:R-:W-:Y:S01]  /*f230*/  @!P2 LEA.HI.X.SX32 R221, R0, R221, 0x1, P0 ;  /* 0x000000dd00dda211 */ /* 0x000fe200000f0eff */
[----:B-1----:R-:W-:Y:S10]  /*f240*/  @!P2 BRA `(.L_x_1513) ;  /* 0x0000000000f8a947 */ /* 0x002ff40003800000 */
[----:B------:R-:W1:Y:S01]  /*f250*/  LDC R5, c[0x0][0x4f0] ;  /* 0x00013c00ff057b82 */ /* 0x000e620000000800 */
[----:B------:R-:W-:Y:S01]  /*f260*/  UIADD3 UR17, UPT, UPT, UR7, -0x100, URZ ;  /* 0xffffff0007117890 */ /* 0x000fe2000fffe0ff */
[----:B------:R-:W-:Y:S06]  /*f270*/  IABS R14, UR7 ;  /* 0x00000007000e7c13 */ /* 0x000fec0008000000 */
[----:B------:R-:W2:Y:S01]  /*f280*/  LDC.64 R226, c[0x0][0x3c0] ;  /* 0x0000f000ffe27b82 */ /* 0x000ea20000000a00 */
[-C--:B-1----:R-:W-:Y:S02]  /*f290*/  IABS R10, R5.reuse ;  /* 0x00000005000a7213 */ /* 0x082fe40000000000 */
[----:B------:R-:W-:Y:S02]  /*f2a0*/  LOP3.LUT R2, RZ, R5, RZ, 0x33, !PT ;  /* 0x00000005ff027212 */ /* 0x000fe400078e33ff */
[----:B------:R-:W1:Y:S10]  /*f2b0*/  I2F.RP R15, R10 ;  /* 0x0000000a000f7306 */ /* 0x000e740000209400 */
[----:B-1----:R-:W1:Y:S02]  /*f2c0*/  MUFU.RCP R12, R15 ;  /* 0x0000000f000c7308 */ /* 0x002e640000001000 */
[----:B-1----:R-:W-:Y:S02]  /*f2d0*/  VIADD R16, R12, 0xffffffe ;  /* 0x0ffffffe0c107836 */ /* 0x002fe40000000000 */
[----:B------:R-:W-:Y:S06]  /*f2e0*/  IMAD.U32 R12, RZ, RZ, UR17 ;  /* 0x00000011ff0c7e24 */ /* 0x000fec000f8e00ff */
[----:B------:R-:W1:Y:S01]  /*f2f0*/  F2I.FTZ.U32.TRUNC.NTZ R17, R16 ;  /* 0x0000001000117305 */ /* 0x000e62000021f000 */
[----:B------:R-:W-:Y:S01]  /*f300*/  IABS R12, R12 ;  /* 0x0000000c000c7213 */ /* 0x000fe20000000000 */
        /* <DEDUP_REMOVED lines=18> */
[C---:B------:R-:W-:Y:S02]  /*f430*/  LOP3.LUT R10, R5.reuse, UR17, RZ, 0x3c, !PT ;  /* 0x00000011050a7c12 */ /* 0x040fe4000f8e3cff */
[----:B------:R-:W-:Y:S02]  /*f440*/  LOP3.LUT R12, R5, UR7, RZ, 0x3c, !PT ;  /* 0x00000007050c7c12 */ /* 0x000fe4000f8e3cff */
[----:B------:R-:W-:Y:S02]  /*f450*/  ISETP.GE.AND P1, PT, R10, RZ, PT ;  /* 0x000000ff0a00720c */ /* 0x000fe40003f26270 */
[----:B------:R-:W-:Y:S03]  /*f460*/  ISETP.GE.AND P5, PT, R12, RZ, PT ;  /* 0x000000ff0c00720c */ /* 0x000fe60003fa6270 */
[----:B------:R-:W-:Y:S02]  /*f470*/  @P0 IADD3 R9, PT, PT, R9, 0x1, RZ ;  /* 0x0000000109090810 */ /* 0x000fe40007ffe0ff */
[----:B------:R-:W-:Y:S01]  /*f480*/  @P6 VIADD R7, R7, 0x1 ;  /* 0x0000000107076836 */ /* 0x000fe20000000000 */
[----:B------:R-:W-:Y:S05]  /*f490*/  ISETP.NE.AND P0, PT, R5, RZ, PT ;  /* 0x000000ff0500720c */ /* 0x000fea0003f05270 */
[----:B------:R-:W-:Y:S02]  /*f4a0*/  @!P1 IMAD.MOV R9, RZ, RZ, -R9 ;  /* 0x000000ffff099224 */ /* 0x000fe400078e0a09 */
[----:B------:R-:W-:Y:S03]  /*f4b0*/  @!P5 IADD3 R7, PT, PT, -R7, RZ, RZ ;  /* 0x000000ff0707d210 */ /* 0x000fe60007ffe1ff */
[C---:B------:R-:W-:Y:S02]  /*f4c0*/  SEL R4, R2.reuse, R9, !P0 ;  /* 0x0000000902047207 */ /* 0x040fe40004000000 */
[----:B------:R-:W-:Y:S02]  /*f4d0*/  SEL R11, R2, R7, !P0 ;  /* 0x00000007020b7207 */ /* 0x000fe40004000000 */
[CC--:B------:R-:W-:Y:S02]  /*f4e0*/  LEA R18, P1, R4.reuse, R218.reuse, 0x2 ;  /* 0x000000da04127211 */ /* 0x0c0fe400078210ff */
[C---:B------:R-:W-:Y:S01]  /*f4f0*/  LEA R16, P0, R11.reuse, R218, 0x2 ;  /* 0x000000da0b107211 */ /* 0x040fe200078010ff */
[C---:B------:R-:W-:Y:S01]  /*f500*/  IMAD.IADD R2, R11.reuse, 0x1, -R4 ;  /* 0x000000010b027824 */ /* 0x040fe200078e0a04 */
[-C--:B------:R-:W-:Y:S02]  /*f510*/  LEA.HI.X.SX32 R19, R4, R219.reuse, 0x2, P1 ;  /* 0x000000db04137211 */ /* 0x080fe400008f16ff */
[----:B------:R-:W-:Y:S01]  /*f520*/  LEA.HI.X.SX32 R17, R11, R219, 0x2, P0 ;  /* 0x000000db0b117211 */ /* 0x000fe200000f16ff */
[----:B------:R-:W-:Y:S02]  /*f530*/  IMAD R0, R2, R5, -0x100 ;  /* 0xffffff0002007424 */ /* 0x000fe400078e0205 */
[----:B------:R-:W3:Y:S03]  /*f540*/  LDG.E R13, desc[UR14][R18.64] ;  /* 0x0000000e120d7981 */ /* 0x000ee6000c1e1900 */
[----:B------:R-:W-:Y:S01]  /*f550*/  SHF.R.S32.HI R15, RZ, 0x1f, R0 ;  /* 0x0000001fff0f7819 */ /* 0x000fe20000011400 */
[----:B------:R-:W3:Y:S04]  /*f560*/  LDG.E R10, desc[UR14][R16.64] ;  /* 0x0000000e100a7981 */ /* 0x000ee8000c1e1900 */
[-C--:B--2---:R-:W-:Y:S02]  /*f570*/  IMAD R12, R15, R226.reuse, RZ ;  /* 0x000000e20f0c7224 */ /* 0x084fe400078e02ff */
[C---:B------:R-:W-:Y:S04]  /*f580*/  IMAD.WIDE.U32 R14, R0.reuse, R226, RZ ;  /* 0x000000e2000e7225 */ /* 0x040fe800078e00ff */
[----:B------:R-:W-:Y:S05]  /*f590*/  IMAD R12, R0, R227, R12 ;  /* 0x000000e3000c7224 */ /* 0x000fea00078e020c */
[----:B------:R-:W-:Y:S01]  /*f5a0*/  IADD3 R15, PT, PT, R15, R12, RZ ;  /* 0x0000000c0f0f7210 */ /* 0x000fe20007ffe0ff */
[----:B---3--:R-:W-:Y:S04]  /*f5b0*/  IMAD.IADD R13, R13, 0x1, -R10 ;  /* 0x000000010d0d7824 */ /* 0x008fe800078e0a0a */
[C---:B------:R-:W-:Y:S01]  /*f5c0*/  IMAD.WIDE.U32 R14, R13.reuse, UR10, R14 ;  /* 0x0000000a0d0e7c25 */ /* 0x040fe2000f8e000e */
[----:B------:R-:W-:Y:S02]  /*f5d0*/  SHF.R.S32.HI R10, RZ, 0x1f, R13 ;  /* 0x0000001fff0a7819 */ /* 0x000fe4000001140d */
[----:B------:R-:W-:Y:S03]  /*f5e0*/  LEA R220, P0, R14, R8, 0x1 ;  /* 0x000000080edc7211 */ /* 0x000fe600078008ff */
[----:B------:R-:W-:Y:S04]  /*f5f0*/  IMAD R10, R10, UR10, RZ ;  /* 0x0000000a0a0a7c24 */ /* 0x000fe8000f8e02ff */
[----:B------:R-:W-:Y:S04]  /*f600*/  IMAD R10, R13, UR11, R10 ;  /* 0x0000000b0d0a7c24 */ /* 0x000fe8000f8e020a */
[----:B------:R-:W-:Y:S05]  /*f610*/  IMAD.IADD R221, R15, 0x1, R10 ;  /* 0x000000010fdd7824 */ /* 0x000fea00078e020a */
[----:B------:R-:W-:Y:S07]  /*f620*/  LEA.HI.X R221, R14, R6, R221, 0x1, P0 ;  /* 0x000000060edd7211 */ /* 0x000fee00000f0cdd */
.L_x_1513:
[----:B------:R-:W-:Y:S01]  /*f630*/  LEA R223, R223, UR5, 0x1 ;  /* 0x00000005dfdf7c11 */ /* 0x000fe2000f8e08ff */
[C---:B------:R-:W-:Y:S01]  /*f640*/  IMAD.SHL.U32 R237, R226.reuse, 0x40, RZ ;  /* 0x00000040e2ed7824 */ /* 0x040fe200078e00ff */
[----:B------:R-:W-:Y:S01]  /*f650*/  SHF.L.U64.HI R230, R226, 0x6, R215 ;  /* 0x00000006e2e67819 */ /* 0x000fe200000102d7 */
[----:B------:R-:W-:Y:S01]  /*f660*/  @!P3 IMAD R228, R215, 0xc0, RZ ;  /* 0x000000c0d7e4b824 */ /* 0x000fe200078e02ff */
[----:B------:R-:W-:Y:S01]  /*f670*/  MOV R0, 0x20 ;  /* 0x0000002000007802 */ /* 0x000fe20000000f00 */
[----:B------:R-:W-:Y:S01]  /*f680*/  @!PT LDS RZ, [RZ] ;  /* 0x00000000fffff984 */ /* 0x000fe20000000800 */
[----:B------:R-:W-:Y:S01]  /*f690*/  @!PT LDS RZ, [RZ] ;  /* 0x00000000fffff984 */ /* 0x000fe20000000800 */
[----:B------:R-:W-:Y:S01]  /*f6a0*/  @!PT LDS RZ, [RZ] ;  /* 0x00000000fffff984 */ /* 0x000fe20000000800 */
[----:B------:R-:W-:Y:S01]  /*f6b0*/  @!P4 LDGSTS.E.BYPASS.LTC128B.128 [R223+0x5000], desc[UR14][R220.64] ;  /* 0x05000000dcdfcfae */ /* 0x000fe2000b981a0e */
[----:B------:R-:W-:Y:S01]  /*f6c0*/  IADD3 R240, P0, PT, R237, R220, RZ ;  /* 0x000000dcedf07210 */ /* 0x000fe20007f1e0ff */
[----:B------:R-:W-:Y:S01]  /*f6d0*/  @!P3 IMAD R227, R215, 0x140, RZ ;  /* 0x00000140d7e3b824 */ /* 0x000fe200078e02ff */
[----:B------:R-:W-:Y:S02]  /*f6e0*/  UISETP.NE.AND UP0, UPT, UR13, 0x1, UPT ;  /* 0x000000010d00788c */ /* 0x000fe4000bf05270 */
[----:B------:R-:W-:Y:S01]  /*f6f0*/  @P4 STS.128 [R223+0x5000], RZ ;  /* 0x005000ffdf004388 */ /* 0x000fe20000000c00 */
[----:B------:R-:W-:Y:S01]  /*f700*/  @!P3 IADD3 R236, P5, PT, R240, R237, RZ ;  /* 0x000000edf0ecb210 */ /* 0x000fe20007fbe0ff */
[----:B------:R-:W-:Y:S01]  /*f710*/  IMAD.X R241, R230, 0x1, R221, P0 ;  /* 0x00000001e6f17824 */ /* 0x000fe200000e06dd */
[CC--:B------:R-:W-:Y:S02]  /*f720*/  @!P3 LEA R232, P0, R226.reuse, R240.reuse, 0x8 ;  /* 0x000000f0e2e8b211 */ /* 0x0c0fe400078040ff */
[----:B------:R-:W-:Y:S01]  /*f730*/  @P3 STS.128 [R223+0x5800], RZ ;  /* 0x005800ffdf003388 */ /* 0x000fe20000000c00 */
[C---:B------:R-:W-:Y:S01]  /*f740*/  @!P3 LEA R234, P1, R226.reuse, R240, 0x7 ;  /* 0x000000f0e2eab211 */ /* 0x040fe200078238ff */
[--C-:B------:R-:W-:Y:S01]  /*f750*/  @!P3 IMAD.MOV.U32 R238, RZ, RZ, R240.reuse ;  /* 0x000000ffffeeb224 */ /* 0x100fe200078e00f0 */
[CCC-:B------:R-:W-:Y:S02]  /*f760*/  @!P3 LEA.HI.X R233, R226.reuse, R241.reuse, R215.reuse, 0x8, P0 ;  /* 0x000000f1e2e9b211 */ /* 0x1c0fe400000f44d7 */
[----:B------:R-:W-:Y:S01]  /*f770*/  @!PT LDS RZ, [RZ] ;  /* 0x00000000fffff984 */ /* 0x000fe20000000800 */
[----:B------:R-:W-:Y:S01]  /*f780*/  @!PT LDS RZ, [RZ] ;  /* 0x00000000fffff984 */ /* 0x000fe20000000800 */
[----:B------:R-:W-:Y:S01]  /*f790*/  @!PT LDS RZ, [RZ] ;  /* 0x00000000fffff984 */ /* 0x000fe20000000800 */
[----:B------:R1:W-:Y:S01]  /*f7a0*/  @!P3 LDGSTS.E.BYPASS.LTC128B.128 [R223+0x5800], desc[UR14][R240.64] ;  /* 0x05800000f0dfbfae */ /* 0x0003e2000b981a0e */
[----:B------:R-:W-:Y:S01]  /*f7b0*/  @!P3 IADD3.X R237, PT, PT, R241, R230, RZ, P5, !PT ;  /* 0x000000e6f1edb210 */ /* 0x000fe20002ffe4ff */
[----:B------:R-:W-:Y:S01]  /*f7c0*/  @!P3 IMAD.MOV.U32 R230, RZ, RZ, R240 ;  /* 0x000000ffffe6b224 */ /* 0x000fe200078e00f0 */
[CC--:B------:R-:W-:Y:S02]  /*f7d0*/  @!P3 LEA.HI.X R235, R226.reuse, R241.reuse, R215, 0x7, P1 ;  /* 0x000000f1e2ebb211 */ /* 0x0c0fe400008f3cd7 */
[----:B------:R-:W-:Y:S01]  /*f7e0*/  @P3 STS.128 [R223+0x6000], RZ ;  /* 0x006000ffdf003388 */ /* 0x000fe20000000c00 */
[-C--:B------:R-:W-:Y:S01]  /*f7f0*/  @!P3 MOV R239, R241.reuse ;  /* 0x000000f100efb202 */ /* 0x080fe20000000f00 */
[----:B------:R-:W-:Y:S01]  /*f800*/  @!P3 IMAD R215, R215, 0x180, RZ ;  /* 0x00000180d7d7b824 */ /* 0x000fe200078e02ff */
[----:B------:R-:W-:Y:S02]  /*f810*/  @!P3 MOV R231, R241 ;  /* 0x000000f100e7b202 */ /* 0x000fe40000000f00 */
[----:B------:R-:W-:Y:S01]  /*f820*/  @!PT LDS RZ, [RZ] ;  /* 0x00000000fffff984 */ /* 0x000fe20000000800 */
[----:B------:R-:W-:Y:S01]  /*f830*/  @!PT LDS RZ, [RZ] ;  /* 0x00000000fffff984 */ /* 0x000fe20000000800 */
[----:B------:R-:W-:Y:S01]  /*f840*/  @!PT LDS RZ, [RZ] ;  /* 0x00000000fffff984 */ /* 0x000fe20000000800 */
[----:B------:R2:W-:Y:S01]  /*f850*/  @!P3 LDGSTS.E.BYPASS.LTC128B.128 [R223+0x6000], desc[UR14][R236.64] ;  /* 0x06000000ecdfbfae */ /* 0x0005e2000b981a0e */
[----:B------:R-:W-:Y:S01]  /*f860*/  LOP3.LUT P0, RZ, R3, 0x4, RZ, 0xc0, !PT ;  /* 0x0000000403ff7812 */ /* 0x000fe2000780c0ff */
[----:B------:R-:W-:Y:S03]  /*f870*/  @!P3 IMAD.WIDE.U32 R238, R226, 0xc0, R238 ;  /* 0x000000c0e2eeb825 */ /* 0x000fe600078e00ee */
[----:B------:R-:W-:Y:S01]  /*f880*/  @P3 STS.128 [R223+0x6800], RZ ;  /* 0x006800ffdf003388 */ /* 0x000fe20000000c00 */
[----:B------:R-:W-:Y:S01]  /*f890*/  SEL R0, R0, 0xffffffe0, !P0 ;  /* 0xffffffe000007807 */ /* 0x000fe20004000000 */
[----:B------:R-:W-:Y:S03]  /*f8a0*/  @!P3 IMAD.IADD R239, R228, 0x1, R239 ;  /* 0x00000001e4efb824 */ /* 0x000fe600078e02ef */
[----:B------:R-:W-:Y:S01]  /*f8b0*/  @!PT LDS RZ, [RZ] ;  /* 0x00000000fffff984 */ /* 0x000fe20000000800 */
[----:B------:R-:W-:Y:S01]  /*f8c0*/  @!PT LDS RZ, [RZ] ;  /* 0x00000000fffff984 */ /* 0x000fe20000000800 */
[----:B------:R-:W-:Y:S01]  /*f8d0*/  @!PT LDS RZ, [RZ] ;  /* 0x00000000fffff984 */ /* 0x000fe20000000800 */
[----:B------:R2:W-:Y:S01]  /*f8e0*/  @!P3 LDGSTS.E.BYPASS.LTC128B.128 [R223+0x6800], desc[UR14][R234.64] ;  /* 0x06800000eadfbfae */ /* 0x0005e2000b981a0e */
[----:B------:R-:W-:Y:S04]  /*f8f0*/  @!P3 IMAD.WIDE.U32 R230, R226, 0x140, R230 ;  /* 0x00000140e2e6b825 */ /* 0x000fe800078e00e6 */
[----:B------:R-:W-:Y:S01]  /*f900*/  @P3 STS.128 [R223+0x7000], RZ ;  /* 0x007000ffdf003388 */ /* 0x000fe20000000c00 */
[----:B------:R-:W-:Y:S01]  /*f910*/  IMAD.IADD R2, R189, 0x1, R0 ;  /* 0x00000001bd027824 */ /* 0x000fe200078e0200 */
[----:B------:R-:W-:Y:S03]  /*f920*/  IADD3 R0, PT, PT, R0, R188, RZ ;  /* 0x000000bc00007210 */ /* 0x000fe60007ffe0ff */
[----:B------:R-:W-:Y:S01]  /*f930*/  @!PT LDS RZ, [RZ] ;  /* 0x00000000fffff984 */ /* 0x000fe20000000800 */
[----:B------:R-:W-:Y:S01]  /*f940*/  @!PT LDS RZ, [RZ] ;  /* 0x00000000fffff984 */ /* 0x000fe20000000800 */
[----:B------:R-:W-:Y:S01]  /*f950*/  @!PT LDS RZ, [RZ] ;  /* 0x00000000fffff984 */ /* 0x000fe20000000800 */
[----:B------:R2:W-:Y:S01]  /*f960*/  @!P3 LDGSTS.E.BYPASS.LTC128B.128 [R223+0x7000], desc[UR14][R238.64] ;  /* 0x07000000eedfbfae */ /* 0x0005e2000b981a0e */
[----:B------:R-:W-:Y:S01]  /*f970*/  @!P3 IADD3 R231, PT, PT, R227, R231, RZ ;  /* 0x000000e7e3e7b210 */ /* 0x000fe20007ffe0ff */
[----:B-1----:R-:W-:Y:S03]  /*f980*/  @!P3 IMAD.WIDE.U32 R240, R226, 0x180, R240 ;  /* 0x00000180e2f0b825 */ /* 0x002fe600078e00f0 */
[----:B------:R-:W-:Y:S01]  /*f990*/  @P3 STS.128 [R223+0x7800], RZ ;  /* 0x007800ffdf003388 */ /* 0x000fe20000000c00 */
[----:B------:R-:W-:Y:S04]  /*f9a0*/  @!P3 IMAD.IADD R241, R215, 0x1, R241 ;  /* 0x00000001d7f1b824 */ /* 0x000fe800078e02f1 */
[----:B------:R-:W-:Y:S01]  /*f9b0*/  @!PT LDS RZ, [RZ] ;  /* 0x00000000fffff984 */ /* 0x000fe20000000800 */
[----:B------:R-:W-:Y:S01]  /*f9c0*/  @!PT LDS RZ, [RZ] ;  /* 0x00000000fffff984 */ /* 0x000fe20000000800 */
[----:B------:R-:W-:Y:S01]  /*f9d0*/  @!PT LDS RZ, [RZ] ;  /* 0x00000000fffff984 */ /* 0x000fe20000000800 */
[----:B------:R2:W-:Y:S05]  /*f9e0*/  @!P3 LDGSTS.E.BYPASS.LTC128B.128 [R223+0x7800], desc[UR14][R232.64] ;  /* 0x07800000e8dfbfae */ /* 0x0005ea000b981a0e */
[----:B------:R-:W-:Y:S05]  /*f9f0*/  @P3 STS.128 [R223+0x8000], RZ ;  /* 0x008000ffdf003388 */ /* 0x000fea0000000c00 */
        /* <DEDUP_REMOVED lines=9> */
[----:B------:R-:W-:Y:S05]  /*fa90*/  LDSM.16.M88.4 R128, [R189] ;  /* 0x00000000bd80783b */ /* 0x000fea0000000200 */
[----:B------:R-:W0:Y:S05]  /*faa0*/  LDGDEPBAR ;  /* 0x00000000000079af */ /* 0x000e2a0000000000 */
[----:B------:R-:W1:Y:S05]  /*fab0*/  LDSM.16.M88.4 R8, [R188+0x1000] ;  /* 0x00100000bc08783b */ /* 0x000e6a0000000200 */
[----:B------:R-:W3:Y:S05]  /*fac0*/  LDSM.16.M88.4 R16, [R188+0x1400] ;  /* 0x00140000bc10783b */ /* 0x000eea0000000200 */
[----:B------:R-:W5:Y:S05]  /*fad0*/  LDSM.16.M88.4 R24, [R188+0x1800] ;  /* 0x00180000bc18783b */ /* 0x000f6a0000000200 */
[----:B------:R-:W4:Y:S05]  /*fae0*/  LDSM.16.M88.4 R32, [R188+0x1c00] ;  /* 0x001c0000bc20783b */ /* 0x000f2a0000000200 */
[----:B------:R-:W2:Y:S05]  /*faf0*/  LDSM.16.M88.4 R40, [R188+0x2000] ;  /* 0x00200000bc28783b */ /* 0x000eaa0000000200 */
[----:B------:R-:W2:Y:S05]  /*fb00*/  LDSM.16.M88.4 R48, [R188+0x2400] ;  /* 0x00240000bc30783b */ /* 0x000eaa0000000200 */
[----:B------:R-:W2:Y:S05]  /*fb10*/  LDSM.16.M88.4 R56, [R188+0x2800] ;  /* 0x00280000bc38783b */ /* 0x000eaa0000000200 */
[----:B------:R-:W2:Y:S01]  /*fb20*/  LDSM.16.M88.4 R64, [R188+0x2c00] ;  /* 0x002c0000bc40783b */ /* 0x000ea20000000200 */
[C---:B-1----:R-:W-:Y:S04]  /*fb30*/  HMMA.16816.F32 R4, R128.reuse, R8, RZ ;  /* 0x000000088004723c */ /* 0x042fe800000018ff */
[----:B------:R-:W1:Y:S05]  /*fb40*/  LDSM.16.M88.4 R72, [R188+0x3000] ;  /* 0x00300000bc48783b */ /* 0x000e6a0000000200 */
[----:B------:R-:W1:Y:S01]  /*fb50*/  LDSM.16.M88.4 R80, [R188+0x3400] ;  /* 0x00340000bc50783b */ /* 0x000e620000000200 */
[C---:B---3--:R-:W-:Y:S04]  /*fb60*/  HMMA.16816.F32 R12, R128.reuse, R16, RZ ;  /* 0x00000010800c723c */ /* 0x048fe800000018ff */
[----:B------:R-:W3:Y:S04]  /*fb70*/  LDSM.16.M88.4 R88, [R188+0x3800] ;  /* 0x00380000bc58783b */ /* 0x000ee80000000200 */
[C---:B-----5:R-:W-:Y:S01]  /*fb80*/  HMMA.16816.F32 R20, R128.reuse, R24, RZ ;  /* 0x000000188014723c */ /* 0x060fe200000018ff */
[----:B------:R-:W5:Y:S05]  /*fb90*/  LDSM.16.M88.4 R96, [R188+0x3c00] ;  /* 0x003c0000bc60783b */ /* 0x000f6a0000000200 */
[----:B------:R-:W5:Y:S02]  /*fba0*/  LDSM.16.M88.4 R104, [R188+0x4000] ;  /* 0x00400000bc68783b */ /* 0x000f640000000200 */
[C---:B------:R-:W-:Y:S03]  /*fbb0*/  HMMA.16816.F32 R8, R128.reuse, R10, RZ ;  /* 0x0000000a8008723c */ /* 0x040fe600000018ff */
[----:B------:R-:W5:Y:S05]  /*fbc0*/  LDSM.16.M88.4 R112, [R188+0x4400] ;  /* 0x00440000bc70783b */ /* 0x000f6a0000000200 */
[C---:B------:R-:W-:Y:S01]  /*fbd0*/  HMMA.16816.F32 R16, R128.reuse, R18, RZ ;  /* 0x000000128010723c */ /* 0x040fe200000018ff */
[----:B------:R-:W5:Y:S05]  /*fbe0*/  LDSM.16.M88.4 R120, [R188+0x4800] ;  /* 0x00480000bc78783b */ /* 0x000f6a0000000200 */
[----:B------:R-:W5:Y:S02]  /*fbf0*/  LDSM.16.M88.4 R148, [R188+0x4c00] ;  /* 0x004c0000bc94783b */ /* 0x000f640000000200 */
[C---:B------:R-:W-:Y:S03]  /*fc00*/  HMMA.16816.F32 R24, R128.reuse, R26, RZ ;  /* 0x0000001a8018723c */ /* 0x040fe600000018ff */
[----:B------:R-:W-:Y:S05]  /*fc10*/  LDSM.16.M88.4 R132, [R2] ;  /* 0x000000000284783b */ /* 0x000fea0000000200 */
[C---:B----4-:R-:W-:Y:S01]  /*fc20*/  HMMA.16816.F32 R28, R128.reuse, R32, RZ ;  /* 0x00000020801c723c */ /* 0x050fe200000018ff */
[----:B------:R-:W4:Y:S05]  /*fc30*/  LDSM.16.M88.4 R144, [R0+0x1000] ;  /* 0x001000000090783b */ /* 0x000f2a0000000200 */
[----:B------:R-:W4:Y:S02]  /*fc40*/  LDSM.16.M88.4 R140, [R0+0x1400] ;  /* 0x00140000008c783b */ /* 0x000f240000000200 */
[C---:B--2---:R-:W-:Y:S03]  /*fc50*/  HMMA.16816.F32 R36, R128.reuse, R40, RZ ;  /* 0x000000288024723c */ /* 0x044fe600000018ff */
[----:B------:R-:W2:Y:S05]  /*fc60*/  LDSM.16.M88.4 R136, [R0+0x1800] ;  /* 0x001800000088783b */ /* 0x000eaa0000000200 */
        /* <DEDUP_REMOVED lines=11> */
[----:B------:R-:W1:Y:S05]  /*fd20*/  LDSM.16.M88.4 R160, [R0+0x3400] ;  /* 0x0034000000a0783b */ /* 0x000e6a0000000200 */
[----:B------:R-:W1:Y:S02]  /*fd30*/  LDSM.16.M88.4 R156, [R0+0x3800] ;  /* 0x00380000009c783b */ /* 0x000e640000000200 */
[C---:B---3--:R-:W-:Y:S03]  /*fd40*/  HMMA.16816.F32 R84, R128.reuse, R88, RZ ;  /* 0x000000588054723c */ /* 0x048fe600000018ff */
[----:B------:R-:W3:Y:S05]  /*fd50*/  LDSM.16.M88.4 R152, [R0+0x3c00] ;  /* 0x003c00000098783b */ /* 0x000eea0000000200 */
        /* <DEDUP_REMOVED lines=18> */
[----:B------:R-:W5:Y:S07]  /*fe80*/  LDSM.16.M88.4 R148, [R0+0x4000] ;  /* 0x004000000094783b */ /* 0x000f6e0000000200 */
[C---:B----4-:R-:W-:Y:S08]  /*fe90*/  HMMA.16816.F32 R4, R132.reuse, R144, R4 ;  /* 0x000000908404723c */ /* 0x050ff00000001804 */
[C---:B------:R-:W-:Y:S01]  /*fea0*/  HMMA.16816.F32 R8, R132.reuse, R146, R8 ;  /* 0x000000928408723c */ /* 0x040fe20000001808 */
[----:B------:R-:W4:Y:S07]  /*feb0*/  LDSM.16.M88.4 R144, [R0+0x4400] ;  /* 0x004400000090783b */ /* 0x000f2e0000000200 */
[C---:B------:R-:W-:Y:S08]  /*fec0*/  HMMA.16816.F32 R12, R132.reuse, R140, R12 ;  /* 0x0000008c840c723c */ /* 0x040ff0000000180c */
[C---:B------:R-:W-:Y:S01]  /*fed0*/  HMMA.16816.F32 R16, R132.reuse, R142, R16 ;  /* 0x0000008e8410723c */ /* 0x040fe20000001810 */
[----:B------:R-:W4:Y:S07]  /*fee0*/  LDSM.16.M88.4 R140, [R0+0x4800] ;  /* 0x00480000008c783b */ /* 0x000f2e0000000200 */
[C---:B--2---:R-:W-:Y:S08]  /*fef0*/  HMMA.16816.F32 R20, R132.reuse, R136, R20 ;  /* 0x000000888414723c */ /* 0x044ff00000001814 */
[C---:B------:R-:W-:Y:S01]  /*ff00*/  HMMA.16816.F32 R24, R132.reuse, R138, R24 ;  /* 0x0000008a8418723c */ /* 0x040fe20000001818 */
[----:B------:R-:W2:Y:S01]  /*ff10*/  LDSM.16.M88.4 R136, [R0+0x4c00] ;  /* 0x004c00000088783b */ /* 0x000ea20000000200 */
[----:B------:R-:W-:Y:S04]  /*ff20*/  DEPBAR.LE SB0, 0x0 ;  /* 0x000080000000791a */ /* 0x000fe80000000000 */
[----:B------:R-:W-:Y:S02]  /*ff30*/  BAR.SYNC.DEFER_BLOCKING 0x0 ;  /* 0x0000000000007b1d */ /* 0x000fe40000010000 */
        /* <DEDUP_REMOVED lines=10> */
[C---:B-1----:R-:W-:Y:S08]  /*ffe0*/  HMMA.16816.F32 R68, R132.reuse, R164, R68 ;  /* 0x000000a48444723c */ /* 0x042ff00000001844 */
[C---:B------:R-:W-:Y:S08]  /*fff0*/  HMMA.16816.F32 R72, R132.reuse, R166, R72 ;  /* 0x000000a68448723c */ /* 0x040ff00000001848 */
[C---:B------:R-:W-:Y:S08]  /*10000*/  HMMA.16816.F32 R76, R132.reuse, R160, R76 ;  /* 0x000000a0844c723c */ /* 0x040ff0000000184c */
[C---:B------:R-:W-:Y:S08]  /*10010*/  HMMA.16816.F32 R80, R132.reuse, R162, R80 ;  /* 0x000000a28450723c */ /* 0x040ff00000001850 */
[C---:B------:R-:W-:Y:S08]  /*10020*/  HMMA.16816.F32 R84, R132.reuse, R156, R84 ;  /* 0x0000009c8454723c */ /* 0x040ff00000001854 */
[C---:B------:R-:W-:Y:S08]  /*10030*/  HMMA.16816.F32 R88, R132.reuse, R158, R88 ;  /* 0x0000009e8458723c */ /* 0x040ff00000001858 */
[C---:B---3--:R-:W-:Y:S08]  /*10040*/  HMMA.16816.F32 R92, R132.reuse, R152, R92 ;  /* 0x00000098845c723c */ /* 0x048ff0000000185c */
[C---:B------:R-:W-:Y:S08]  /*10050*/  HMMA.16816.F32 R96, R132.reuse, R154, R96 ;  /* 0x0000009a8460723c */ /* 0x040ff00000001860 */
[C---:B-----5:R-:W-:Y:S08]  /*10060*/  HMMA.16816.F32 R100, R132.reuse, R148, R100 ;  /* 0x000000948464723c */ /* 0x060ff00000001864 */
[C---:B------:R-:W-:Y:S08]  /*10070*/  HMMA.16816.F32 R104, R132.reuse, R150, R104 ;  /* 0x000000968468723c */ /* 0x040ff00000001868 */
[C---:B----4-:R-:W-:Y:S08]  /*10080*/  HMMA.16816.F32 R108, R132.reuse, R144, R108 ;  /* 0x00000090846c723c */ /* 0x050ff0000000186c */
[C---:B------:R-:W-:Y:S08]  /*10090*/  HMMA.16816.F32 R112, R132.reuse, R146, R112 ;  /* 0x000000928470723c */ /* 0x040ff00000001870 */
[C---:B------:R-:W-:Y:S08]  /*100a0*/  HMMA.16816.F32 R116, R132.reuse, R140, R116 ;  /* 0x0000008c8474723c */ /* 0x040ff00000001874 */
[C---:B------:R-:W-:Y:S08]  /*100b0*/  HMMA.16816.F32 R120, R132.reuse, R142, R120 ;  /* 0x0000008e8478723c */ /* 0x040ff00000001878 */
[C---:B--2---:R-:W-:Y:S08]  /*100c0*/  HMMA.16816.F32 R124, R132.reuse, R136, R124 ;  /* 0x00000088847c723c */ /* 0x044ff0000000187c */
[----:B------:R-:W-:Y:S01]  /*100d0*/  HMMA.16816.F32 R128, R132, R138, R128 ;  /* 0x0000008a8480723c */ /* 0x000fe20000001880 */
[----:B------:R-:W-:Y:S08]  /*100e0*/  @!UPT UIADD3 URZ, UPT, UPT, URZ, URZ, URZ ;  /* 0x000000fffffff290 */ /* 0x000ff0000fffe0ff */
[----:B------:R-:W-:Y:S11]  /*100f0*/  BRA.U !UP0, `(.L_x_1514) ;  /* 0x00000009082c7547 */ /* 0x000ff6000b800000 */
        /* <DEDUP_REMOVED lines=14> */
[----:B------:R-:W1:Y:S01]  /*101e0*/  LDC R133, c[0x0][0x4f0] ;  /* 0x00013c00ff857b82 */ /* 0x000e620000000800 */
[----:B------:R-:W-:Y:S02]  /*101f0*/  UIADD3 UR18, UPT, UPT, UR7, -0x200, URZ ;  /* 0xfffffe0007127890 */ /* 0x000fe4000fffe0ff */
[----:B------:R-:W-:Y:S01]  /*10200*/  UIADD3 UR17, UPT, UPT, UR7, -0x100, URZ ;  /* 0xffffff0007117890 */ /* 0x000fe2000fffe0ff */
        /* <DEDUP_REMOVED lines=8> */
[--C-:B-1----:R-:W-:Y:S02]  /*10290*/  IMAD.MOV R145, RZ, RZ, -R141.reuse ;  /* 0x000000ffff917224 */ /* 0x102fe400078e0a8d */
[----:B------:R-:W-:Y:S02]  /*102a0*/  IMAD.MOV.U32 R140, RZ, RZ, RZ ;  /* 0x000000ffff8c7224 */ /* 0x000fe400078e00ff */
[----:B------:R-:W-:Y:S01]  /*102b0*/  IMAD R138, R145, R134, RZ ;  /* 0x00000086918a7224 */ /* 0x000fe200078e02ff */
[----:B------:R-:W-:Y:S03]  /*102c0*/  MOV R145, UR17 ;  /* 0x0000001100917c02 */ /* 0x000fe60008000f00 */
[----:B------:R-:W-:Y:S01]  /*102d0*/  IMAD.HI.U32 R138, R141, R138, R140 ;  /* 0x0000008a8d8a7227 */ /* 0x000fe200078e008c */
[----:B------:R-:W-:Y:S05]  /*102e0*/  IABS R145, R145 ;  /* 0x0000009100917213 */ /* 0x000fea0000000000 */
[C---:B------:R-:W-:Y:S04]  /*102f0*/  IMAD.HI.U32 R137, R138.reuse, R136, RZ ;  /* 0x000000888a897227 */ /* 0x040fe800078e00ff */
[----:B------:R-:W-:Y:S02]  /*10300*/  IMAD.MOV R141, RZ, RZ, -R137 ;  /* 0x000000ffff8d7224 */ /* 0x000fe400078e0a89 */
[----:B------:R-:W-:Y:S04]  /*10310*/  IMAD.HI.U32 R135, R138, R145, RZ ;  /* 0x000000918a877227 */ /* 0x000fe800078e00ff */
[C---:B------:R-:W-:Y:S01]  /*10320*/  IMAD R136, R134.reuse, R141, R136 ;  /* 0x0000008d86887224 */ /* 0x040fe200078e0288 */
[----:B------:R-:W-:Y:S01]  /*10330*/  IADD3 R138, PT, PT, -R135, RZ, RZ ;  /* 0x000000ff878a7210 */ /* 0x000fe20007ffe1ff */
[----:B------:R-:W1:Y:S03]  /*10340*/  LDC.64 R140, c[0x0][0x3b8] ;  /* 0x0000ee00ff8c7b82 */ /* 0x000e660000000a00 */
[C---:B------:R-:W-:Y:S01]  /*10350*/  ISETP.GT.U32.AND P1, PT, R134.reuse, R136, PT ;  /* 0x000000888600720c */ /* 0x040fe20003f24070 */
[C---:B------:R-:W-:Y:S05]  /*10360*/  IMAD R145, R134.reuse, R138, R145 ;  /* 0x0000008a86917224 */ /* 0x040fea00078e0291 */
[----:B------:R-:W-:Y:S07]  /*10370*/  ISETP.GT.U32.AND P5, PT, R134, R145, PT ;  /* 0x000000918600720c */ /* 0x000fee0003fa4070 */
[----:B------:R-:W-:Y:S01]  /*10380*/  @!P1 IADD3 R137, PT, PT, R137, 0x1, RZ ;  /* 0x0000000189899810 */ /* 0x000fe20007ffe0ff */
[--C-:B------:R-:W-:Y:S05]  /*10390*/  @!P1 IMAD.IADD R136, R136, 0x1, -R134.reuse ;  /* 0x0000000188889824 */ /* 0x100fea00078e0a86 */
[-C--:B------:R-:W-:Y:S01]  /*103a0*/  ISETP.GE.U32.AND P6, PT, R136, R134.reuse, PT ;  /* 0x000000868800720c */ /* 0x080fe20003fc6070 */
[----:B------:R-:W-:Y:S01]  /*103b0*/  @!P5 IMAD.IADD R145, R145, 0x1, -R134 ;  /* 0x000000019191d824 */ /* 0x000fe200078e0a86 */
[----:B------:R-:W-:Y:S01]  /*103c0*/  LOP3.LUT R136, R133, UR17, RZ, 0x3c, !PT ;  /* 0x0000001185887c12 */ /* 0x000fe2000f8e3cff */
[----:B------:R-:W-:Y:S03]  /*103d0*/  @!P5 VIADD R135, R135, 0x1 ;  /* 0x000000018787d836 */ /* 0x000fe60000000000 */
[----:B------:R-:W-:Y:S02]  /*103e0*/  ISETP.GE.U32.AND P1, PT, R145, R134, PT ;  /* 0x000000869100720c */ /* 0x000fe40003f26070 */
[----:B------:R-:W-:Y:S04]  /*103f0*/  LOP3.LUT R134, R133, UR18, RZ, 0x3c, !PT ;  /* 0x0000001285867c12 */ /* 0x000fe8000f8e3cff */
[----:B------:R-:W-:Y:S01]  /*10400*/  ISETP.GE.AND P5, PT, R134, RZ, PT ;  /* 0x000000ff8600720c */ /* 0x000fe20003fa6270 */
[----:B------:R-:W-:Y:S01]  /*10410*/  @P6 VIADD R137, R137, 0x1 ;  /* 0x0000000189896836 */ /* 0x000fe20000000000 */
[----:B------:R-:W-:Y:S05]  /*10420*/  ISETP.GE.AND P6, PT, R136, RZ, PT ;  /* 0x000000ff8800720c */ /* 0x000fea0003fc6270 */
[----:B------:R-:W-:Y:S02]  /*10430*/  @P1 IADD3 R135, PT, PT, R135, 0x1, RZ ;  /* 0x0000000187871810 */ /* 0x000fe40007ffe0ff */
[----:B------:R-:W-:Y:S04]  /*10440*/  ISETP.NE.AND P1, PT, R133, RZ, PT ;  /* 0x000000ff8500720c */ /* 0x000fe80003f25270 */
[----:B------:R-:W-:Y:S02]  /*10450*/  @!P5 IMAD.MOV R137, RZ, RZ, -R137 ;  /* 0x000000ffff89d224 */ /* 0x000fe400078e0a89 */
[----:B------:R-:W-:Y:S03]  /*10460*/  @!P6 IMAD.MOV R135, RZ, RZ, -R135 ;  /* 0x000000ffff87e224 */ /* 0x000fe600078e0a87 */
[C---:B------:R-:W-:Y:S02]  /*10470*/  SEL R132, R2.reuse, R137, !P1 ;  /* 0x0000008902847207 */ /* 0x040fe40004800000 */
[----:B------:R-:W-:Y:S02]  /*10480*/  SEL R139, R2, R135, !P1 ;  /* 0x00000087028b7207 */ /* 0x000fe40004800000 */
[CC--:B------:R-:W-:Y:S02]  /*10490*/  LEA R150, P5, R132.reuse, R218.reuse, 0x2 ;  /* 0x000000da84967211 */ /* 0x0c0fe400078a10ff */
[C---:B------:R-:W-:Y:S02]  /*104a0*/  LEA R148, P1, R139.reuse, R218, 0x2 ;  /* 0x000000da8b947211 */ /* 0x040fe400078210ff */
        /* <DEDUP_REMOVED lines=19> */
.L_x_1515:
[----:B------:R-:W-:Y:S01]  /*105e0*/  @!P4 IMAD.MOV.U32 R215, RZ, RZ, R213 ;  /* 0x000000ffffd7c224 */ /* 0x000fe200078e00d5 */
[C---:B------:R-:W-:Y:S01]  /*105f0*/  LEA R132, P1, R140.reuse, R214, 0x6 ;  /* 0x000000d68c847211 */ /* 0x040fe200078230ff */
[C---:B------:R-:W-:Y:S02]  /*10600*/  @!P3 IMAD R2, R143.reuse, 0xc0, RZ ;  /* 0x000000c08f02b824 */ /* 0x040fe400078e02ff */
[C---:B------:R-:W-:Y:S01]  /*10610*/  @!P3 IMAD R0, R143.reuse, 0x140, RZ ;  /* 0x000001408f00b824 */ /* 0x040fe200078e02ff */
[----:B------:R-:W-:Y:S01]  /*10620*/  @!PT LDS RZ, [RZ] ;  /* 0x00000000fffff984 */ /* 0x000fe20000000800 */
[----:B------:R-:W-:Y:S01]  /*10630*/  @!PT LDS RZ, [RZ] ;  /* 0x00000000fffff984 */ /* 0x000fe20000000800 */
[----:B------:R-:W-:Y:S01]  /*10640*/  @!PT LDS RZ, [RZ] ;  /* 0x00000000fffff984 */ /* 0x000fe20000000800 */
[----:B------:R-:W-:Y:S01]  /*10650*/  @!P4 LDGSTS.E.BYPASS.LTC128B.128 [R223+0x1000], desc[UR14][R214.64] ;  /* 0x01000000d6dfcfae */ /* 0x000fe2000b981a0e */
[C---:B------:R-:W-:Y:S02]  /*10660*/  LEA.HI.X R133, R140.reuse, R213, R143, 0x6, P1 ;  /* 0x000000d58c857211 */ /* 0x040fe400008f348f */
        /* <DEDUP_REMOVED lines=13> */
[----:B------:R-:W-:Y:S01]  /*10740*/  @!P3 IMAD.MOV.U32 R146, RZ, RZ, R132 ;  /* 0x000000ffff92b224 */ /* 0x000fe200078e0084 */
[-C--:B------:R-:W-:Y:S02]  /*10750*/  @!P3 MOV R147, R133.reuse ;  /* 0x000000850093b202 */ /* 0x080fe40000000f00 */
[----:B------:R1:W-:Y:S01]  /*10760*/  @P3 STS.128 [R223+0x2000], RZ ;  /* 0x002000ffdf003388 */ /* 0x0003e20000000c00 */
[C---:B------:R-:W-:Y:S01]  /*10770*/  @!P3 LEA.HI.X R135, R140.reuse, R133, R143, 0x8, P4 ;  /* 0x000000858c87b211 */ /* 0x040fe200020f448f */
[----:B------:R-:W-:Y:S02]  /*10780*/  @!P3 IMAD R143, R143, 0x180, RZ ;  /* 0x000001808f8fb824 */ /* 0x000fe400078e02ff */
[----:B------:R-:W-:Y:S01]  /*10790*/  @!PT LDS RZ, [RZ] ;  /* 0x00000000fffff984 */ /* 0x000fe20000000800 */
[----:B------:R-:W-:Y:S01]  /*107a0*/  @!PT LDS RZ, [RZ] ;  /* 0x00000000fffff984 */ /* 0x000fe20000000800 */
[----:B------:R-:W-:Y:S01]  /*107b0*/  @!PT LDS RZ, [RZ] ;  /* 0x00000000fffff984 */ /* 0x000fe20000000800 */
[----:B------:R1:W-:Y:S01]  /*107c0*/  @!P3 LDGSTS.E.BYPASS.LTC128B.128 [R223+0x2000], desc[UR14][R144.64] ;  /* 0x0200000090dfbfae */ /* 0x0003e2000b981a0e */
[C---:B------:R-:W-:Y:S03]  /*107d0*/  @!P3 IMAD.WIDE.U32 R146, R140.reuse, 0x180, R146 ;  /* 0x000001808c92b825 */ /* 0x040fe600078e0092 */
        /* <DEDUP_REMOVED lines=11> */
[----:B--2---:R-:W-:Y:S03]  /*10890*/  @!P3 IMAD.WIDE.U32 R132, R140, 0x140, R132 ;  /* 0x000001408c84b825 */ /* 0x004fe600078e0084 */
[----:B------:R1:W-:Y:S04]  /*108a0*/  @P3 STS.128 [R223+0x3800], RZ ;  /* 0x003800ffdf003388 */ /* 0x0003e80000000c00 */
[----:B------:R-:W-:Y:S01]  /*108b0*/  @!PT LDS RZ, [RZ] ;  /* 0x00000000fffff984 */ /* 0x000fe20000000800 */
[----:B------:R-:W-:Y:S01]  /*108c0*/  @!PT LDS RZ, [RZ] ;  /* 0x00000000fffff984 */ /* 0x000fe20000000800 */
[----:B------:R-:W-:Y:S01]  /*108d0*/  @!PT LDS RZ, [RZ] ;  /* 0x00000000fffff984 */ /* 0x000fe20000000800 */
[----:B------:R1:W-:Y:S01]  /*108e0*/  @!P3 LDGSTS.E.BYPASS.LTC128B.128 [R223+0x3800], desc[UR14][R134.64] ;  /* 0x0380000086dfbfae */ /* 0x0003e2000b981a0e */
[----:B------:R-:W-:Y:S03]  /*108f0*/  @!P3 IADD3 R133, PT, PT, R0, R133, RZ ;  /* 0x000000850085b210 */ /* 0x000fe60007ffe0ff */
        /* <DEDUP_REMOVED lines=11> */
.L_x_1514:
[----:B-1----:R-:W-:Y:S01]  /*109b0*/  LDSM.16.MT88.4 R144, [R217+0x5000] ;  /* 0x00500000d990783b */ /* 0x002fe20000004200 */
[----:B------:R-:W-:Y:S01]  /*109c0*/  MOV R169, R224 ;  /* 0x000000e000a97202 */ /* 0x000fe20000000f00 */
[----:B------:R-:W-:Y:S01]  /*109d0*/  UIADD3 UR13, UPT, UPT, UR13, -0x1, URZ ;  /* 0xffffffff0d0d7890 */ /* 0x000fe2000fffe0ff */
[----:B------:R-:W-:Y:S01]  /*109e0*/  @P0 IADD3 R169, PT, PT, R222, -0x20, RZ ;  /* 0xffffffe0dea90810 */ /* 0x000fe20007ffe0ff */
[----:B------:R-:W-:Y:S01]  /*109f0*/  UIADD3 UR7, UPT, UPT, UR7, -0x100, URZ ;  /* 0xffffff0007077890 */ /* 0x000fe2000fffe0ff */
[C---:B------:R-:W-:Y:S01]  /*10a00*/  IADD3 R2, PT, PT, R192.reuse, -0x60, RZ ;  /* 0xffffffa0c0027810 */ /* 0x040fe20007ffe0ff */
[----:B------:R-:W-:Y:S01]  /*10a10*/  UISETP.NE.AND UP0, UPT, UR13, URZ, UPT ;  /* 0x000000ff0d00728c */ /* 0x000fe2000bf05270 */
[C---:B------:R-:W-:Y:S01]  /*10a20*/  IADD3 R132, PT, PT, R192.reuse, -0x5f, RZ ;  /* 0xffffffa1c0847810 */ /* 0x040fe20007ffe0ff */
[----:B------:R-:W-:Y:S01]  /*10a30*/  LDSM.16.MT88.4 R148, [R169] ;  /* 0x00000000a994783b */ /* 0x000fe20000004200 */
[C---:B------:R-:W-:Y:S02]  /*10a40*/  IADD3 R140, PT, PT, R192.reuse, -0x78, RZ ;  /* 0xffffff88c08c7810 */ /* 0x040fe40007ffe0ff */
[C---:B------:R-:W-:Y:S02]  /*10a50*/  IADD3 R138, PT, PT, R192.reuse, -0x77, RZ ;  /* 0xffffff89c08a7810 */ /* 0x040fe40007ffe0ff */
[C---:B------:R-:W-:Y:S02]  /*10a60*/  IADD3 R139, PT, PT, R192.reuse, -0x80, RZ ;  /* 0xffffff80c08b7810 */ /* 0x040fe40007ffe0ff */
[C---:B------:R-:W-:Y:S01]  /*10a70*/  IADD3 R136, PT, PT, R192.reuse, -0x7f, RZ ;  /* 0xffffff81c0887810 */ /* 0x040fe20007ffe0ff */
[----:B------:R-:W-:Y:S01]  /*10a80*/  LDSM.16.MT88.4 R156, [R217+0x5400] ;  /* 0x00540000d99c783b */ /* 0x000fe20000004200 */
[----:B------:R-:W-:Y:S02]  /*10a90*/  I2FP.F32.U32 R139, R139 ;  /* 0x0000008b008b7245 */ /* 0x000fe40000201000 */
[----:B------:R-:W-:Y:S02]  /*10aa0*/  I2FP.F32.U32 R136, R136 ;  /* 0x0000008800887245 */ /* 0x000fe40000201000 */
[----:B------:R-:W-:Y:S01]  /*10ab0*/  IADD3 R134, PT, PT, R192, -0xf, RZ ;  /* 0xfffffff1c0867810 */ /* 0x000fe20007ffe0ff */
[C---:B------:R-:W-:Y:S01]  /*10ac0*/  FFMA.FTZ R4, R139.reuse, UR6, R4 ;  /* 0x000000068b047c23 */ /* 0x040fe20008010004 */
[----:B------:R-:W-:Y:S01]  /*10ad0*/  FFMA.FTZ R6, R139, UR6, R6 ;  /* 0x000000068b067c23 */ /* 0x000fe20008010006 */
[----:B------:R-:W-:Y:S01]  /*10ae0*/  I2FP.F32.U32 R139, R140 ;  /* 0x0000008c008b7245 */ /* 0x000fe20000201000 */
[----:B------:R-:W-:Y:S01]  /*10af0*/  FFMA.FTZ R5, R136, UR6, R5 ;  /* 0x0000000688057c23 */ /* 0x000fe20008010005 */
[----:B------:R-:W-:Y:S01]  /*10b00*/  IADD3 R140, PT, PT, R192, -0x70, RZ ;  /* 0xffffff90c08c7810 */ /* 0x000fe20007ffe0ff */
[----:B------:R-:W-:Y:S01]  /*10b10*/  FFMA.FTZ R7, R136, UR6, R7 ;  /* 0x0000000688077c23 */ /* 0x000fe20008010007 */
[----:B------:R-:W-:Y:S01]  /*10b20*/  I2FP.F32.U32 R136, R138 ;  /* 0x0000008a00887245 */ /* 0x000fe20000201000 */
[C---:B------:R-:W-:Y:S01]  /*10b30*/  FFMA.FTZ R8, R139.reuse, UR6, R8 ;  /* 0x000000068b087c23 */ /* 0x040fe20008010008 */
[----:B------:R-:W-:Y:S01]  /*10b40*/  FFMA.FTZ R10, R139, UR6, R10 ;  /* 0x000000068b0a7c23 */ /* 0x000fe2000801000a */
[----:B------:R-:W-:Y:S02]  /*10b50*/  IADD3 R138, PT, PT, R192, -0x6f, RZ ;  /* 0xffffff91c08a7810 */ /* 0x000fe40007ffe0ff */
[----:B------:R-:W-:Y:S01]  /*10b60*/  I2FP.F32.U32 R139, R140 ;  /* 0x0000008c008b7245 */ /* 0x000fe20000201000 */
[----:B------:R-:W-:Y:S01]  /*10b70*/  FFMA.FTZ R9, R136, UR6, R9 ;  /* 0x0000000688097c23 */ /* 0x000fe20008010009 */
[----:B------:R-:W-:Y:S01]  /*10b80*/  IADD3 R140, PT, PT, R192, -0x68, RZ ;  /* 0xffffff98c08c7810 */ /* 0x000fe20007ffe0ff */
[----:B------:R-:W-:Y:S01]  /*10b90*/  FFMA.FTZ R11, R136, UR6, R11 ;  /* 0x00000006880b7c23 */ /* 0x000fe2000801000b */
[----:B------:R-:W-:Y:S01]  /*10ba0*/  I2FP.F32.U32 R136, R138 ;  /* 0x0000008a00887245 */ /* 0x000fe20000201000 */
[C---:B------:R-:W-:Y:S01]  /*10bb0*/  FFMA.FTZ R12, R139.reuse, UR6, R12 ;  /* 0x000000068b0c7c23 */ /* 0x040fe2000801000c */
[----:B------:R-:W-:Y:S01]  /*10bc0*/  I2FP.F32.U32 R133, R140 ;  /* 0x0000008c00857245 */ /* 0x000fe20000201000 */
[----:B------:R-:W-:Y:S01]  /*10bd0*/  FFMA.FTZ R14, R139, UR6, R14 ;  /* 0x000000068b0e7c23 */ /* 0x000fe2000801000e */
[----:B------:R-:W-:Y:S01]  /*10be0*/  IADD3 R138, PT, PT, R192, -0x67, RZ ;  /* 0xffffff99c08a7810 */ /* 0x000fe20007ffe0ff */
[C---:B------:R-:W-:Y:S01]  /*10bf0*/  FFMA.FTZ R13, R136.reuse, UR6, R13 ;  /* 0x00000006880d7c23 */ /* 0x040fe2000801000d */
[----:B------:R-:W-:Y:S01]  /*10c00*/  FFMA.FTZ R15, R136, UR6, R15 ;  /* 0x00000006880f7c23 */ /* 0x000fe2000801000f */
[C---:B------:R-:W-:Y:S01]  /*10c10*/  FFMA.FTZ R16, R133.reuse, UR6, R16 ;  /* 0x0000000685107c23 */ /* 0x040fe20008010010 */
[----:B------:R-:W-:Y:S01]  /*10c20*/  FFMA.FTZ R18, R133, UR6, R18 ;  /* 0x0000000685127c23 */ /* 0x000fe20008010012 */
[----:B------:R-:W-:Y:S02]  /*10c30*/  I2FP.F32.U32 R0, R138 ;  /* 0x0000008a00007245 */ /* 0x000fe40000201000 */
[----:B------:R-:W-:Y:S02]  /*10c40*/  I2FP.F32.U32 R133, R2 ;  /* 0x0000000200857245 */ /* 0x000fe40000201000 */
[----:B------:R-:W-:Y:S01]  /*10c50*/  IADD3 R2, PT, PT, R192, -0x58, RZ ;  /* 0xffffffa8c0027810 */ /* 0x000fe20007ffe0ff */
[C---:B------:R-:W-:Y:S01]  /*10c60*/  FFMA.FTZ R17, R0.reuse, UR6, R17 ;  /* 0x0000000600117c23 */ /* 0x040fe20008010011 */
[----:B------:R-:W-:Y:S01]  /*10c70*/  FFMA.FTZ R19, R0, UR6, R19 ;  /* 0x0000000600137c23 */ /* 0x000fe20008010013 */
[C---:B------:R-:W-:Y:S01]  /*10c80*/  FFMA.FTZ R20, R133.reuse, UR6, R20 ;  /* 0x0000000685147c23 */ /* 0x040fe20008010014 */
[----:B------:R-:W-:Y:S01]  /*10c90*/  I2FP.F32.U32 R0, R132 ;  /* 0x0000008400007245 */ /* 0x000fe20000201000 */
[----:B------:R-:W-:Y:S01]  /*10ca0*/  FFMA.FTZ R22, R133, UR6, R22 ;  /* 0x0000000685167c23 */ /* 0x000fe20008010016 */
[----:B------:R-:W-:Y:S02]  /*10cb0*/  I2FP.F32.U32 R133, R2 ;  /* 0x0000000200857245 */ /* 0x000fe40000201000 */
[----:B------:R-:W-:Y:S01]  /*10cc0*/  IADD3 R2, PT, PT, R192, -0x50, RZ ;  /* 0xffffffb0c0027810 */ /* 0x000fe20007ffe0ff */
[C---:B------:R-:W-:Y:S01]  /*10cd0*/  FFMA.FTZ R21, R0.reuse, UR6, R21 ;  /* 0x0000000600157c23 */ /* 0x040fe20008010015 */
[----:B------:R-:W-:Y:S01]  /*10ce0*/  FFMA.FTZ R23, R0, UR6, R23 ;  /* 0x0000000600177c23 */ /* 0x000fe20008010017 */
[C---:B------:R-:W-:Y:S01]  /*10cf0*/  FFMA.FTZ R24, R133.reuse, UR6, R24 ;  /* 0x0000000685187c23 */ /* 0x040fe20008010018 */
[----:B------:R-:W-:Y:S01]  /*10d00*/  FFMA.FTZ R26, R133, UR6, R26 ;  /* 0x00000006851a7c23 */ /* 0x000fe2000801001a */
[----:B------:R-:W-:Y:S02]  /*10d10*/  I2FP.F32.U32 R133, R2 ;  /* 0x0000000200857245 */ /* 0x000fe40000201000 */
[----:B------:R-:W-:Y:S02]  /*10d20*/  IADD3 R132, PT, PT, R192, -0x57, RZ ;  /* 0xffffffa9c0847810 */ /* 0x000fe40007ffe0ff */
[----:B------:R-:W-:Y:S02]  /*10d30*/  FMNMX3.FTZ R135, R194, R6, R7, !PT ;  /* 0x00000006c2877276 */ /* 0x000fe40007810007 */
[----:B------:R-:W-:Y:S02]  /*10d40*/  I2FP.F32.U32 R0, R132 ;  /* 0x0000008400007245 */ /* 0x000fe40000201000 */
[C---:B------:R-:W-:Y:S02]  /*10d50*/  IADD3 R132, PT, PT, R192.reuse, -0x4f, RZ ;  /* 0xffffffb1c0847810 */ /* 0x040fe40007ffe0ff */
        /* <DEDUP_REMOVED lines=13> */
[C---:B------:R-:W-:Y:S02]  /*10e30*/  IADD3 R2, PT, PT, R192.reuse, -0x40, RZ ;  /* 0xffffffc0c0027810 */ /* 0x040fe40007ffe0ff */
[----:B------:R-:W-:Y:S01]  /*10e40*/  IADD3 R132, PT, PT, R192, -0x3f, RZ ;  /* 0xffffffc1c0847810 */ /* 0x000fe20007ffe0ff */
        /* <DEDUP_REMOVED lines=11> */
[C---:B------:R-:W-:Y:S02]  /*10f00*/  IADD3 R132, PT, PT, R192.reuse, -0x2f, RZ ;  /* 0xffffffd1c0847810 */ /* 0x040fe40007ffe0ff */
[----:B------:R-:W-:Y:S02]  /*10f10*/  I2FP.F32.U32 R133, R2 ;  /* 0x0000000200857245 */ /* 0x000fe40000201000 */
[----:B------:R-:W-:Y:S03]  /*10f20*/  IADD3 R2, PT, PT, R192, -0x30, RZ ;  /* 0xffffffd0c0027810 */ /* 0x000fe60007ffe0ff */
        /* <DEDUP_REMOVED lines=13> */
[C---:B------:R-:W-:Y:S01]  /*11000*/  IADD3 R2, PT, PT, R192.reuse, -0x20, RZ ;  /* 0xffffffe0c0027810 */ /* 0x040fe20007ffe0ff */
        /* <DEDUP_REMOVED lines=16> */
[C---:B------:R-:W-:Y:S02]  /*11110*/  IADD3 R2, PT, PT, R192.reuse, -0x10, RZ ;  /* 0xfffffff0c0027810 */ /* 0x040fe40007ffe0ff */
[----:B------:R-:W-:Y:S01]  /*11120*/  IADD3 R132, PT, PT, R192, -0x8, RZ ;  /* 0xfffffff8c0847810 */ /* 0x000fe20007ffe0ff */
[C---:B------:R-:W-:Y:S01]  /*11130*/  FFMA.FTZ R56, R133.reuse, UR6, R56 ;  /* 0x0000000685387c23 */ /* 0x040fe20008010038 */
[----:B------:R-:W-:Y:S01]  /*11140*/  FFMA.FTZ R58, R133, UR6, R58 ;  /* 0x00000006853a7c23 */ /* 0x000fe2000801003a */
[----:B------:R-:W-:Y:S01]  /*11150*/  I2FP.F32.U32 R133, R2 ;  /* 0x0000000200857245 */ /* 0x000fe20000201000 */
[C---:B------:R-:W-:Y:S01]  /*11160*/  FFMA.FTZ R57, R0.reuse, UR6, R57 ;  /* 0x0000000600397c23 */ /* 0x040fe20008010039 */
[----:B------:R-:W-:Y:S01]  /*11170*/  FFMA.FTZ R59, R0, UR6, R59 ;  /* 0x00000006003b7c23 */ /* 0x000fe2000801003b */
[----:B------:R-:W-:Y:S02]  /*11180*/  I2FP.F32.U32 R0, R134 ;  /* 0x0000008600007245 */ /* 0x000fe40000201000 */
[C---:B------:R-:W-:Y:S01]  /*11190*/  FFMA.FTZ R60, R133.reuse, UR6, R60 ;  /* 0x00000006853c7c23 */ /* 0x040fe2000801003c */
[----:B------:R-:W-:Y:S01]  /*111a0*/  FFMA.FTZ R62, R133, UR6, R62 ;  /* 0x00000006853e7c23 */ /* 0x000fe2000801003e */
[----:B------:R-:W-:Y:S01]  /*111b0*/  I2FP.F32.U32 R133, R132 ;  /* 0x0000008400857245 */ /* 0x000fe20000201000 */
[C---:B------:R-:W-:Y:S01]  /*111c0*/  FFMA.FTZ R61, R0.reuse, UR6, R61 ;  /* 0x00000006003d7c23 */ /* 0x040fe2000801003d */
[----:B------:R-:W-:Y:S01]  /*111d0*/  FFMA.FTZ R63, R0, UR6, R63 ;  /* 0x00000006003f7c23 */ /* 0x000fe2000801003f */
[C---:B------:R-:W-:Y:S02]  /*111e0*/  IADD3 R134, PT, PT, R192.reuse, 0x29, RZ ;  /* 0x00000029c0867810 */ /* 0x040fe40007ffe0ff */
[C---:B------:R-:W-:Y:S01]  /*111f0*/  FFMA.FTZ R64, R133.reuse, UR6, R64 ;  /* 0x0000000685407c23 */ /* 0x040fe20008010040 */
[----:B------:R-:W-:Y:S01]  /*11200*/  FFMA.FTZ R66, R133, UR6, R66 ;  /* 0x0000000685427c23 */ /* 0x000fe20008010042 */
[C---:B------:R-:W-:Y:S02]  /*11210*/  IADD3 R2, PT, PT, R192.reuse, -0x7, RZ ;  /* 0xfffffff9c0027810 */ /* 0x040fe40007ffe0ff */
[----:B------:R-:W-:Y:S02]  /*11220*/  I2FP.F32.U32 R133, R192 ;  /* 0x000000c000857245 */ /* 0x000fe40000201000 */
[----:B------:R-:W-:Y:S02]  /*11230*/  I2FP.F32.U32 R2, R2 ;  /* 0x0000000200027245 */ /* 0x000fe40000201000 */
[C---:B------:R-:W-:Y:S02]  /*11240*/  IADD3 R0, PT, PT, R192.reuse, 0x1, RZ ;  /* 0x00000001c0007810 */ /* 0x040fe40007ffe0ff */
[----:B------:R-:W-:Y:S01]  /*11250*/  IADD3 R132, PT, PT, R192, 0x9, RZ ;  /* 0x00000009c0847810 */ /* 0x000fe20007ffe0ff */
[C---:B------:R-:W-:Y:S01]  /*11260*/  FFMA.FTZ R65, R2.reuse, UR6, R65 ;  /* 0x0000000602417c23 */ /* 0x040fe20008010041 */
[----:B------:R-:W-:Y:S01]  /*11270*/  FFMA.FTZ R67, R2, UR6, R67 ;  /* 0x0000000602437c23 */ /* 0x000fe20008010043 */
[C---:B------:R-:W-:Y:S01]  /*11280*/  FFMA.FTZ R68, R133.reuse, UR6, R68 ;  /* 0x0000000685447c23 */ /* 0x040fe20008010044 */
[----:B------:R-:W-:Y:S01]  /*11290*/  FFMA.FTZ R70, R133, UR6, R70 ;  /* 0x0000000685467c23 */ /* 0x000fe20008010046 */
[----:B------:R-:W-:Y:S02]  /*112a0*/  I2FP.F32.U32 R0, R0 ;  /* 0x0000000000007245 */ /* 0x000fe40000201000 */
[----:B------:R-:W-:Y:S03]  /*112b0*/  IADD3 R2, PT, PT, R192, 0x8, RZ ;  /* 0x00000008c0027810 */ /* 0x000fe60007ffe0ff */
[C---:B------:R-:W-:Y:S01]  /*112c0*/  FFMA.FTZ R69, R0.reuse, UR6, R69 ;  /* 0x0000000600457c23 */ /* 0x040fe20008010045 */
[----:B------:R-:W-:Y:S01]  /*112d0*/  FFMA.FTZ R71, R0, UR6, R71 ;  /* 0x0000000600477c23 */ /* 0x000fe20008010047 */
[----:B------:R-:W-:Y:S02]  /*112e0*/  I2FP.F32.U32 R133, R2 ;  /* 0x0000000200857245 */ /* 0x000fe40000201000 */
[----:B------:R-:W-:Y:S02]  /*112f0*/  I2FP.F32.U32 R0, R132 ;  /* 0x0000008400007245 */ /* 0x000fe40000201000 */
[----:B------:R-:W-:Y:S01]  /*11300*/  IADD3 R2, PT, PT, R192, 0x10, RZ ;  /* 0x00000010c0027810 */ /* 0x000fe20007ffe0ff */
[C---:B------:R-:W-:Y:S01]  /*11310*/  FFMA.FTZ R72, R133.reuse, UR6, R72 ;  /* 0x0000000685487c23 */ /* 0x040fe20008010048 */
[----:B------:R-:W-:Y:S01]  /*11320*/  FFMA.FTZ R74, R133, UR6, R74 ;  /* 0x00000006854a7c23 */ /* 0x000fe2000801004a */
[C---:B------:R-:W-:Y:S01]  /*11330*/  FFMA.FTZ R73, R0.reuse, UR6, R73 ;  /* 0x0000000600497c23 */ /* 0x040fe20008010049 */
[----:B------:R-:W-:Y:S01]  /*11340*/  FFMA.FTZ R75, R0, UR6, R75 ;  /* 0x00000006004b7c23 */ /* 0x000fe2000801004b */
[----:B------:R-:W-:Y:S02]  /*11350*/  I2FP.F32.U32 R133, R2 ;  /* 0x0000000200857245 */ /* 0x000fe40000201000 */
[C---:B------:R-:W-:Y:S02]  /*11360*/  IADD3 R132, PT, PT, R192.reuse, 0x11, RZ ;  /* 0x00000011c0847810 */ /* 0x040fe40007ffe0ff */
[C---:B------:R-:W-:Y:S01]  /*11370*/  IADD3 R2, PT, PT, R192.reuse, 0x18, RZ ;  /* 0x00000018c0027810 */ /* 0x040fe20007ffe0ff */
        /* <DEDUP_REMOVED lines=11> */
[----:B------:R-:W-:Y:S01]  /*11430*/  IADD3 R2, PT, PT, R192, 0x20, RZ ;  /* 0x00000020c0027810 */ /* 0x000fe20007ffe0ff */
[C---:B------:R-:W-:Y:S01]  /*11440*/  FFMA.FTZ R81, R0.reuse, UR6, R81 ;  /* 0x0000000600517c23 */ /* 0x040fe20008010051 */
[----:B------:R-:W-:Y:S01]  /*11450*/  FFMA.FTZ R83, R0, UR6, R83 ;  /* 0x0000000600537c23 */ /* 0x000fe20008010053 */
[----:B------:R-:W-:Y:S02]  /*11460*/  I2FP.F32.U32 R0, R132 ;  /* 0x0000008400007245 */ /* 0x000fe40000201000 */
[C---:B------:R-:W-:Y:S02]  /*11470*/  IADD3 R132, PT, PT, R192.reuse, 0x30, RZ ;  /* 0x00000030c0847810 */ /* 0x040fe40007ffe0ff */
[----:B------:R-:W-:Y:S02]  /*11480*/  I2FP.F32.U32 R133, R2 ;  /* 0x0000000200857245 */ /* 0x000fe40000201000 */
[----:B------:R-:W-:Y:S03]  /*11490*/  IADD3 R2, PT, PT, R192, 0x28, RZ ;  /* 0x00000028c0027810 */ /* 0x000fe60007ffe0ff */
[C---:B------:R-:W-:Y:S01]  /*114a0*/  FFMA.FTZ R84, R133.reuse, UR6, R84 ;  /* 0x0000000685547c23 */ /* 0x040fe20008010054 */
[----:B------:R-:W-:Y:S01]  /*114b0*/  FFMA.FTZ R86, R133, UR6, R86 ;  /* 0x0000000685567c23 */ /* 0x000fe20008010056 */
[C---:B------:R-:W-:Y:S01]  /*114c0*/  FFMA.FTZ R85, R0.reuse, UR6, R85 ;  /* 0x0000000600557c23 */ /* 0x040fe20008010055 */
[----:B------:R-:W-:Y:S01]  /*114d0*/  FFMA.FTZ R87, R0, UR6, R87 ;  /* 0x0000000600577c23 */ /* 0x000fe20008010057 */
[----:B------:R-:W-:Y:S02]  /*114e0*/  I2FP.F32.U32 R0, R134 ;  /* 0x0000008600007245 */ /* 0x000fe40000201000 */
[----:B------:R-:W-:Y:S02]  /*114f0*/  FMNMX3.FTZ R134, R193, R4, R5, !PT ;  /* 0x00000004c1867276 */ /* 0x000fe40007810005 */
[----:B------:R-:W-:Y:S02]  /*11500*/  I2FP.F32.U32 R133, R2 ;  /* 0x0000000200857245 */ /* 0x000fe40000201000 */
[----:B------:R-:W-:Y:S02]  /*11510*/  FMNMX3.FTZ R134, R134, R8, R9, !PT ;  /* 0x0000000886867276 */ /* 0x000fe40007810009 */
[----:B------:R-:W-:Y:S01]  /*11520*/  IADD3 R2, PT, PT, R192, 0x31, RZ ;  /* 0x00000031c0027810 */ /* 0x000fe20007ffe0ff */
[C---:B------:R-:W-:Y:S01]  /*11530*/  FFMA.FTZ R88, R133.reuse, UR6, R88 ;  /* 0x0000000685587c23 */ /* 0x040fe20008010058 */
[----:B------:R-:W-:Y:S01]  /*11540*/  FMNMX3.FTZ R134, R134, R12, R13, !PT ;  /* 0x0000000c86867276 */ /* 0x000fe2000781000d */
[----:B------:R-:W-:Y:S01]  /*11550*/  FFMA.FTZ R90, R133, UR6, R90 ;  /* 0x00000006855a7c23 */ /* 0x000fe2000801005a */
[----:B------:R-:W-:Y:S01]  /*11560*/  I2FP.F32.U32 R133, R132 ;  /* 0x0000008400857245 */ /* 0x000fe20000201000 */
[----:B------:R-:W-:Y:S01]  /*11570*/  FFMA.FTZ R89, R0, UR6, R89 ;  /* 0x0000000600597c23 */ /* 0x000fe20008010059 */
[----:B------:R-:W-:Y:S01]  /*11580*/  FMNMX3.FTZ R134, R134, R16, R17, !PT ;  /* 0x0000001086867276 */ /* 0x000fe20007810011 */
[----:B------:R-:W-:Y:S01]  /*11590*/  FFMA.FTZ R91, R0, UR6, R91 ;  /* 0x00000006005b7c23 */ /* 0x000fe2000801005b */
[----:B------:R-:W-:Y:S01]  /*115a0*/  IADD3 R132, PT, PT, R192, 0x39, RZ ;  /* 0x00000039c0847810 */ /* 0x000fe20007ffe0ff */
[C---:B------:R-:W-:Y:S01]  /*115b0*/  FFMA.FTZ R92, R133.reuse, UR6, R92 ;  /* 0x00000006855c7c23 */ /* 0x040fe2000801005c */
[----:B------:R-:W-:Y:S01]  /*115c0*/  FMNMX3.FTZ R134, R134, R20, R21, !PT ;  /* 0x0000001486867276 */ /* 0x000fe20007810015 */
[----:B------:R-:W-:Y:S01]  /*115d0*/  FFMA.FTZ R94, R133, UR6, R94 ;  /* 0x00000006855e7c23 */ /* 0x000fe2000801005e */
[----:B------:R-:W-:Y:S02]  /*115e0*/  IADD3 R0, PT, PT, R192, 0x38, RZ ;  /* 0x00000038c0007810 */ /* 0x000fe40007ffe0ff */
[----:B------:R-:W-:Y:S02]  /*115f0*/  FMNMX3.FTZ R134, R134, R24, R25, !PT ;  /* 0x0000001886867276 */ /* 0x000fe40007810019 */
[----:B------:R-:W-:Y:S02]  /*11600*/  I2FP.F32.U32 R133, R0 ;  /* 0x0000000000857245 */ /* 0x000fe40000201000 */
[----:B------:R-:W-:Y:S02]  /*11610*/  FMNMX3.FTZ R134, R134, R28, R29, !PT ;  /* 0x0000001c86867276 */ /* 0x000fe4000781001d */
[----:B------:R-:W-:Y:S02]  /*11620*/  I2FP.F32.U32 R0, R132 ;  /* 0x0000008400007245 */ /* 0x000fe40000201000 */
        /* <DEDUP_REMOVED lines=31> */
[----:B------:R-:W-:Y:S02]  /*11820*/  I2FP.F32.U32 R2, R2 ;  /* 0x0000000200027245 */ /* 0x000fe40000201000 */
[----:B------:R-:W-:Y:S03]  /*11830*/  FMNMX3.FTZ R132, R132, R74, R75, !PT ;  /* 0x0000004a84847276 */ /* 0x000fe6000781004b */
[C---:B------:R-:W-:Y:S01]  /*11840*/  FFMA.FTZ R93, R2.reuse, UR6, R93 ;  /* 0x00000006025d7c23 */ /* 0x040fe2000801005d */
[----:B------:R-:W-:Y:S01]  /*11850*/  FFMA.FTZ R95, R2, UR6, R95 ;  /* 0x00000006025f7c23 */ /* 0x000fe2000801005f */
[C---:B------:R-:W-:Y:S01]  /*11860*/  FFMA.FTZ R96, R133.reuse, UR6, R96 ;  /* 0x0000000685607c23 */ /* 0x040fe20008010060 */
[----:B------:R-:W-:Y:S01]  /*11870*/  FFMA.FTZ R98, R133, UR6, R98 ;  /* 0x0000000685627c23 */ /* 0x000fe20008010062 */
[C---:B------:R-:W-:Y:S01]  /*11880*/  FFMA.FTZ R97, R0.reuse, UR6, R97 ;  /* 0x0000000600617c23 */ /* 0x040fe20008010061 */
[----:B------:R-:W-:Y:S01]  /*11890*/  FFMA.FTZ R99, R0, UR6, R99 ;  /* 0x0000000600637c23 */ /* 0x000fe20008010063 */
[----:B------:R-:W-:Y:S02]  /*118a0*/  FMNMX3.FTZ R132, R132, R78, R79, !PT ;  /* 0x0000004e84847276 */ /* 0x000fe4000781004f */
[----:B------:R-:W-:Y:S02]  /*118b0*/  FMNMX3.FTZ R134, R134, R92, R93, !PT ;  /* 0x0000005c86867276 */ /* 0x000fe4000781005d */
[----:B------:R-:W-:Y:S02]  /*118c0*/  FMNMX3.FTZ R132, R132, R82, R83, !PT ;  /* 0x0000005284847276 */ /* 0x000fe40007810053 */
[----:B------:R-:W-:Y:S02]  /*118d0*/  FMNMX3.FTZ R134, R134, R96, R97, !PT ;  /* 0x0000006086867276 */ /* 0x000fe40007810061 */
[----:B------:R-:W-:Y:S02]  /*118e0*/  FMNMX3.FTZ R132, R132, R86, R87, !PT ;  /* 0x0000005684847276 */ /* 0x000fe40007810057 */
[----:B------:R-:W-:Y:S02]  /*118f0*/  IADD3 R2, PT, PT, R192, 0x40, RZ ;  /* 0x00000040c0027810 */ /* 0x000fe40007ffe0ff */
[----:B------:R-:W-:Y:S02]  /*11900*/  FMNMX3.FTZ R132, R132, R90, R91, !PT ;  /* 0x0000005a84847276 */ /* 0x000fe4000781005b */
[----:B------:R-:W-:Y:S02]  /*11910*/  I2FP.F32.U32 R133, R2 ;  /* 0x0000000200857245 */ /* 0x000fe40000201000 */
[----:B------:R-:W-:Y:S02]  /*11920*/  FMNMX3.FTZ R132, R132, R94, R95, !PT ;  /* 0x0000005e84847276 */ /* 0x000fe4000781005f */
[----:B------:R-:W-:Y:S01]  /*11930*/  IADD3 R2, PT, PT, R192, 0x49, RZ ;  /* 0x00000049c0027810 */ /* 0x000fe20007ffe0ff */
[C---:B------:R-:W-:Y:S01]  /*11940*/  FFMA.FTZ R100, R133.reuse, UR6, R100 ;  /* 0x0000000685647c23 */ /* 0x040fe20008010064 */
[----:B------:R-:W-:Y:S01]  /*11950*/  FFMA.FTZ R102, R133, UR6, R102 ;  /* 0x0000000685667c23 */ /* 0x000fe20008010066 */
[----:B------:R-:W-:Y:S02]  /*11960*/  FMNMX3.FTZ R132, R132, R98, R99, !PT ;  /* 0x0000006284847276 */ /* 0x000fe40007810063 */
[C---:B------:R-:W-:Y:S02]  /*11970*/  IADD3 R0, PT, PT, R192.reuse, 0x41, RZ ;  /* 0x00000041c0007810 */ /* 0x040fe40007ffe0ff */
[----:B------:R-:W-:Y:S02]  /*11980*/  IADD3 R133, PT, PT, R192, 0x48, RZ ;  /* 0x00000048c0857810 */ /* 0x000fe40007ffe0ff */
[----:B------:R-:W-:Y:S02]  /*11990*/  I2FP.F32.U32 R0, R0 ;  /* 0x0000000000007245 */ /* 0x000fe40000201000 */
[----:B------:R-:W-:Y:S03]  /*119a0*/  I2FP.F32.U32 R133, R133 ;  /* 0x0000008500857245 */ /* 0x000fe60000201000 */
[C---:B------:R-:W-:Y:S01]  /*119b0*/  FFMA.FTZ R101, R0.reuse, UR6, R101 ;  /* 0x0000000600657c23 */ /* 0x040fe20008010065 */
[----:B------:R-:W-:Y:S01]  /*119c0*/  FFMA.FTZ R103, R0, UR6, R103 ;  /* 0x0000000600677c23 */ /* 0x000fe20008010067 */
[----:B------:R-:W-:Y:S01]  /*119d0*/  I2FP.F32.U32 R0, R2 ;  /* 0x0000000200007245 */ /* 0x000fe20000201000 */
[C---:B------:R-:W-:Y:S01]  /*119e0*/  FFMA.FTZ R104, R133.reuse, UR6, R104 ;  /* 0x0000000685687c23 */ /* 0x040fe20008010068 */
[----:B------:R-:W-:Y:S01]  /*119f0*/  FFMA.FTZ R106, R133, UR6, R106 ;  /* 0x00000006856a7c23 */ /* 0x000fe2000801006a */
[----:B------:R-:W-:Y:S02]  /*11a00*/  FMNMX3.FTZ R134, R134, R100, R101, !PT ;  /* 0x0000006486867276 */ /* 0x000fe40007810065 */
[C---:B------:R-:W-:Y:S01]  /*11a10*/  FFMA.FTZ R105, R0.reuse, UR6, R105 ;  /* 0x0000000600697c23 */ /* 0x040fe20008010069 */
[----:B------:R-:W-:Y:S01]  /*11a20*/  FFMA.FTZ R107, R0, UR6, R107 ;  /* 0x00000006006b7c23 */ /* 0x000fe2000801006b */
[----:B------:R-:W-:Y:S02]  /*11a30*/  FMNMX3.FTZ R132, R132, R102, R103, !PT ;  /* 0x0000006684847276 */ /* 0x000fe40007810067 */
[----:B------:R-:W-:Y:S02]  /*11a40*/  IADD3 R2, PT, PT, R192, 0x50, RZ ;  /* 0x00000050c0027810 */ /* 0x000fe40007ffe0ff */
[----:B------:R-:W-:Y:S02]  /*11a50*/  FMNMX3.FTZ R134, R134, R104, R105, !PT ;  /* 0x0000006886867276 */ /* 0x000fe40007810069 */
[----:B------:R-:W-:Y:S02]  /*11a60*/  I2FP.F32.U32 R133, R2 ;  /* 0x0000000200857245 */ /* 0x000fe40000201000 */
[----:B------:R-:W-:Y:S02]  /*11a70*/  FMNMX3.FTZ R132, R132, R106, R107, !PT ;  /* 0x0000006a84847276 */ /* 0x000fe4000781006b */
[C---:B------:R-:W-:Y:S01]  /*11a80*/  IADD3 R0, PT, PT, R192.reuse, 0x51, RZ ;  /* 0x00000051c0007810 */ /* 0x040fe20007ffe0ff */
[C---:B------:R-:W-:Y:S01]  /*11a90*/  FFMA.FTZ R108, R133.reuse, UR6, R108 ;  /* 0x00000006856c7c23 */ /* 0x040fe2000801006c */
[----:B------:R-:W-:Y:S01]  /*11aa0*/  FFMA.FTZ R110, R133, UR6, R110 ;  /* 0x00000006856e7c23 */ /* 0x000fe2000801006e */
[C---:B------:R-:W-:Y:S02]  /*11ab0*/  IADD3 R2, PT, PT, R192.reuse, 0x58, RZ ;  /* 0x00000058c0027810 */ /* 0x040fe40007ffe0ff */
[----:B------:R-:W-:Y:S02]  /*11ac0*/  I2FP.F32.U32 R0, R0 ;  /* 0x0000000000007245 */ /* 0x000fe40000201000 */
[----:B------:R-:W-:Y:S02]  /*11ad0*/  I2FP.F32.U32 R133, R2 ;  /* 0x0000000200857245 */ /* 0x000fe40000201000 */
[----:B------:R-:W-:Y:S01]  /*11ae0*/  IADD3 R2, PT, PT, R192, 0x61, RZ ;  /* 0x00000061c0027810 */ /* 0x000fe20007ffe0ff */
[C---:B------:R-:W-:Y:S01]  /*11af0*/  FFMA.FTZ R109, R0.reuse, UR6, R109 ;  /* 0x00000006006d7c23 */ /* 0x040fe2000801006d */
[----:B------:R-:W-:Y:S01]  /*11b00*/  FFMA.FTZ R111, R0, UR6, R111 ;  /* 0x00000006006f7c23 */ /* 0x000fe2000801006f */
[C---:B------:R-:W-:Y:S01]  /*11b10*/  FFMA.FTZ R112, R133.reuse, UR6, R112 ;  /* 0x0000000685707c23 */ /* 0x040fe20008010070 */
[----:B------:R-:W-:Y:S01]  /*11b20*/  FFMA.FTZ R114, R133, UR6, R114 ;  /* 0x0000000685727c23 */ /* 0x000fe20008010072 */
[----:B------:R-:W-:Y:S02]  /*11b30*/  IADD3 R0, PT, PT, R192, 0x59, RZ ;  /* 0x00000059c0007810 */ /* 0x000fe40007ffe0ff */
[----:B------:R-:W-:Y:S02]  /*11b40*/  FMNMX3.FTZ R134, R134, R108, R109, !PT ;  /* 0x0000006c86867276 */ /* 0x000fe4000781006d */
[----:B------:R-:W-:Y:S02]  /*11b50*/  FMNMX3.FTZ R132, R132, R110, R111, !PT ;  /* 0x0000006e84847276 */ /* 0x000fe4000781006f */
[----:B------:R-:W-:Y:S02]  /*11b60*/  I2FP.F32.U32 R0, R0 ;  /* 0x0000000000007245 */ /* 0x000fe40000201000 */
[----:B------:R-:W-:Y:S03]  /*11b70*/  IADD3 R133, PT, PT, R192, 0x60, RZ ;  /* 0x00000060c0857810 */ /* 0x000fe60007ffe0ff */
[C---:B------:R-:W-:Y:S01]  /*11b80*/  FFMA.FTZ R113, R0.reuse, UR6, R113 ;  /* 0x0000000600717c23 */ /* 0x040fe20008010071 */
[----:B------:R-:W-:Y:S01]  /*11b90*/  FFMA.FTZ R115, R0, UR6, R115 ;  /* 0x0000000600737c23 */ /* 0x000fe20008010073 */
[----:B------:R-:W-:Y:S02]  /*11ba0*/  I2FP.F32.U32 R133, R133 ;  /* 0x0000008500857245 */ /* 0x000fe40000201000 */
[----:B------:R-:W-:Y:S02]  /*11bb0*/  I2FP.F32.U32 R0, R2 ;  /* 0x0000000200007245 */ /* 0x000fe40000201000 */
[----:B------:R-:W-:Y:S01]  /*11bc0*/  FMNMX3.FTZ R134, R134, R112, R113, !PT ;  /* 0x0000007086867276 */ /* 0x000fe20007810071 */
[C---:B------:R-:W-:Y:S01]  /*11bd0*/  FFMA.FTZ R116, R133.reuse, UR6, R116 ;  /* 0x0000000685747c23 */ /* 0x040fe20008010074 */
[----:B------:R-:W-:Y:S01]  /*11be0*/  FFMA.FTZ R118, R133, UR6, R118 ;  /* 0x0000000685767c23 */ /* 0x000fe20008010076 */
[C---:B------:R-:W-:Y:S01]  /*11bf0*/  FFMA.FTZ R117, R0.reuse, UR6, R117 ;  /* 0x0000000600757c23 */ /* 0x040fe20008010075 */
[----:B------:R-:W-:Y:S01]  /*11c00*/  FFMA.FTZ R119, R0, UR6, R119 ;  /* 0x0000000600777c23 */ /* 0x000fe20008010077 */
[C---:B------:R-:W-:Y:S02]  /*11c10*/  IADD3 R2, PT, PT, R192.reuse, 0x68, RZ ;  /* 0x00000068c0027810 */ /* 0x040fe40007ffe0ff */
[----:B------:R-:W-:Y:S02]  /*11c20*/  IADD3 R0, PT, PT, R192, 0x69, RZ ;  /* 0x00000069c0007810 */ /* 0x000fe40007ffe0ff */
        /* <DEDUP_REMOVED lines=10> */
[----:B------:R-:W-:Y:S02]  /*11cd0*/  FMNMX3.FTZ R134, R134, R120, R121, !PT ;  /* 0x0000007886867276 */ /* 0x000fe40007810079 */
[----:B------:R-:W-:Y:S02]  /*11ce0*/  I2FP.F32.U32 R133, R2 ;  /* 0x0000000200857245 */ /* 0x000fe40000201000 */
[----:B------:R-:W-:Y:S03]  /*11cf0*/  IADD3 R2, PT, PT, R192, 0x79, RZ ;  /* 0x00000079c0027810 */ /* 0x000fe60007ffe0ff */
[C---:B------:R-:W-:Y:S01]  /*11d00*/  FFMA.FTZ R124, R133.reuse, UR6, R124 ;  /* 0x00000006857c7c23 */ /* 0x040fe2000801007c */
[----:B------:R-:W-:Y:S01]  /*11d10*/  I2FP.F32.U32 R2, R2 ;  /* 0x0000000200027245 */ /* 0x000fe20000201000 */
[----:B------:R-:W-:Y:S01]  /*11d20*/  FFMA.FTZ R126, R133, UR6, R126 ;  /* 0x00000006857e7c23 */ /* 0x000fe2000801007e */
[C---:B------:R-:W-:Y:S01]  /*11d30*/  FFMA.FTZ R125, R0.reuse, UR6, R125 ;  /* 0x00000006007d7c23 */ /* 0x040fe2000801007d */
[----:B------:R-:W-:Y:S01]  /*11d40*/  FFMA.FTZ R127, R0, UR6, R127 ;  /* 0x00000006007f7c23 */ /* 0x000fe2000801007f */
[----:B------:R-:W-:Y:S02]  /*11d50*/  FMNMX3.FTZ R0, R132, R114, R115, !PT ;  /* 0x0000007284007276 */ /* 0x000fe40007810073 */
[----:B------:R-:W-:Y:S02]  /*11d60*/  IADD3 R133, PT, PT, R192, 0x78, RZ ;  /* 0x00000078c0857810 */ /* 0x000fe40007ffe0ff */
[----:B------:R-:W-:Y:S02]  /*11d70*/  FMNMX3.FTZ R134, R134, R124, R125, !PT ;  /* 0x0000007c86867276 */ /* 0x000fe4000781007d */
[----:B------:R-:W-:Y:S02]  /*11d80*/  I2FP.F32.U32 R133, R133 ;  /* 0x0000008500857245 */ /* 0x000fe40000201000 */
[----:B------:R-:W-:Y:S02]  /*11d90*/  FMNMX3.FTZ R0, R0, R118, R119, !PT ;  /* 0x0000007600007276 */ /* 0x000fe40007810077 */
[----:B------:R-:W-:Y:S01]  /*11da0*/  IADD3 R192, PT, PT, R192, -0x100, RZ ;  /* 0xffffff00c0c07810 */ /* 0x000fe20007ffe0ff */
[C---:B------:R-:W-:Y:S01]  /*11db0*/  FFMA.FTZ R128, R133.reuse, UR6, R128 ;  /* 0x0000000685807c23 */ /* 0x040fe20008010080 */
[----:B------:R-:W-:Y:S01]  /*11dc0*/  FFMA.FTZ R130, R133, UR6, R130 ;  /* 0x0000000685827c23 */ /* 0x000fe20008010082 */
[C---:B------:R-:W-:Y:S01]  /*11dd0*/  FFMA.FTZ R129, R2.reuse, UR6, R129 ;  /* 0x0000000602817c23 */ /* 0x040fe20008010081 */
[----:B------:R-:W-:Y:S01]  /*11de0*/  FFMA.FTZ R131, R2, UR6, R131 ;  /* 0x0000000602837c23 */ /* 0x000fe20008010083 */
[----:B------:R-:W-:Y:S03]  /*11df0*/  FMNMX3.FTZ R0, R0, R122, R123, !PT ;  /* 0x0000007a00007276 */ /* 0x000fe6000781007b */
        /* <DEDUP_REMOVED lines=12> */
[----:B------:R-:W-:Y:S02]  /*11ec0*/  MOV R194, R133 ;  /* 0x0000008500c27202 */ /* 0x000fe40000000f00 */
[C---:B------:R-:W-:Y:S01]  /*11ed0*/  FSETP.NEU.FTZ.AND P1, PT, R134.reuse, -INF , PT ;  /* 0xff8000008600780b */ /* 0x040fe20003f3d000 */
[C---:B------:R-:W-:Y:S01]  /*11ee0*/  FADD.FTZ R132, -R134.reuse, R193 ;  /* 0x000000c186847221 */ /* 0x040fe20000010100 */
[----:B------:R-:W-:Y:S01]  /*11ef0*/  FMUL.FTZ R2, R134, UR4 ;  /* 0x0000000486027c20 */ /* 0x000fe20008410000 */
[----:B------:R-:W-:Y:S01]  /*11f00*/  FMUL.FTZ R139, R136, UR4 ;  /* 0x00000004888b7c20 */ /* 0x000fe20008410000 */
[----:B------:R-:W-:Y:S01]  /*11f10*/  MOV R193, R134 ;  /* 0x0000008600c17202 */ /* 0x000fe20000000f00 */
[----:B------:R-:W-:Y:S02]  /*11f20*/  FMUL.FTZ R138, R132, UR4 ;  /* 0x00000004848a7c20 */ /* 0x000fe40008410000 */
[----:B------:R-:W1:Y:S01]  /*11f30*/  MUFU.EX2 R135, R139 ;  /* 0x0000008b00877308 */ /* 0x000e620000000800 */
[----:B------:R-:W-:Y:S02]  /*11f40*/  FSEL R132, R2, RZ, P1 ;  /* 0x000000ff02847208 */ /* 0x000fe40000800000 */
[----:B------:R-:W-:Y:S03]  /*11f50*/  FSETP.NEU.FTZ.AND P1, PT, R133, -INF , PT ;  /* 0xff8000008500780b */ /* 0x000fe60003f3d000 */
        /* <DEDUP_REMOVED lines=11> */
[C---:B-1----:R-:W-:Y:S01]  /*12010*/  FMUL.FTZ R210, R135.reuse, R210 ;  /* 0x000000d287d27220 */ /* 0x042fe20000410000 */
[C---:B------:R-:W-:Y:S01]  /*12020*/  FMUL.FTZ R211, R135.reuse, R211 ;  /* 0x000000d387d37220 */ /* 0x040fe20000410000 */
[C---:B------:R-:W-:Y:S01]  /*12030*/  FMUL.FTZ R206, R135.reuse, R206 ;  /* 0x000000ce87ce7220 */ /* 0x040fe20000410000 */
[C---:B------:R-:W-:Y:S01]  /*12040*/  FMUL.FTZ R207, R135.reuse, R207 ;  /* 0x000000cf87cf7220 */ /* 0x040fe20000410000 */
[C---:B------:R-:W-:Y:S01]  /*12050*/  FMUL.FTZ R202, R135.reuse, R202 ;  /* 0x000000ca87ca7220 */ /* 0x040fe20000410000 */
[C---:B------:R-:W-:Y:S01]  /*12060*/  FMUL.FTZ R203, R135.reuse, R203 ;  /* 0x000000cb87cb7220 */ /* 0x040fe20000410000 */
[----:B------:R-:W-:Y:S03]  /*12070*/  FMUL.FTZ R198, R135, R198 ;  /* 0x000000c687c67220 */ /* 0x000fe60000410000 */
[----:B------:R-:W-:Y:S01]  /*12080*/  MUFU.EX2 R162, R162 ;  /* 0x000000a200a27308 */ /* 0x000fe20000000800 */
[C---:B--2---:R-:W-:Y:S01]  /*12090*/  FMUL.FTZ R208, R137.reuse, R208 ;  /* 0x000000d089d07220 */ /* 0x044fe20000410000 */
[C---:B------:R-:W-:Y:S01]  /*120a0*/  FMUL.FTZ R209, R137.reuse, R209 ;  /* 0x000000d189d17220 */ /* 0x040fe20000410000 */
[C---:B------:R-:W-:Y:S01]  /*120b0*/  FMUL.FTZ R204, R137.reuse, R204 ;  /* 0x000000cc89cc7220 */ /* 0x040fe20000410000 */
[C---:B------:R-:W-:Y:S01]  /*120c0*/  FMUL.FTZ R205, R137.reuse, R205 ;  /* 0x000000cd89cd7220 */ /* 0x040fe20000410000 */
[C---:B------:R-:W-:Y:S01]  /*120d0*/  FMUL.FTZ R200, R137.reuse, R200 ;  /* 0x000000c889c87220 */ /* 0x040fe20000410000 */
[C---:B------:R-:W-:Y:S01]  /*120e0*/  FMUL.FTZ R201, R137.reuse, R201 ;  /* 0x000000c989c97220 */ /* 0x040fe20000410000 */
[C---:B------:R-:W-:Y:S03]  /*120f0*/  FMUL.FTZ R196, R137.reuse, R196 ;  /* 0x000000c489c47220 */ /* 0x040fe60000410000 */
[----:B------:R-:W-:Y:S01]  /*12100*/  MUFU.EX2 R163, R163 ;  /* 0x000000a300a37308 */ /* 0x000fe20000000800 */
[----:B------:R-:W-:Y:S01]  /*12110*/  FMUL.FTZ R197, R137, R197 ;  /* 0x000000c589c57220 */ /* 0x000fe20000410000 */
[----:B------:R-:W-:Y:S01]  /*12120*/  FMUL.FTZ R199, R135, R199 ;  /* 0x000000c787c77220 */ /* 0x000fe20000410000 */
        /* <DEDUP_REMOVED lines=8> */
[----:B------:R-:W-:Y:S01]  /*121b0*/  FMUL.FTZ R4, R133, UR4 ;  /* 0x0000000485047c20 */ /* 0x000fe20008410000 */
[--C-:B------:R-:W-:Y:S01]  /*121c0*/  FFMA.FTZ R141, R5, UR4, -R132.reuse ;  /* 0x00000004058d7c23 */ /* 0x100fe20008010884 */
[--C-:B------:R-:W-:Y:S01]  /*121d0*/  FFMA.FTZ R142, R8, UR4, -R132.reuse ;  /* 0x00000004088e7c23 */ /* 0x100fe20008010884 */
[--C-:B------:R-:W-:Y:S01]  /*121e0*/  FFMA.FTZ R143, R9, UR4, -R132.reuse ;  /* 0x00000004098f7c23 */ /* 0x100fe20008010884 */
[--C-:B------:R-:W-:Y:S03]  /*121f0*/  FFMA.FTZ R160, R12, UR4, -R132.reuse ;  /* 0x000000040ca07c23 */ /* 0x100fe60008010884 */
[----:B------:R-:W-:Y:S01]  /*12200*/  MUFU.EX2 R0, R0 ;  /* 0x0000000000007308 */ /* 0x000fe20000000800 */
[----:B------:R-:W-:Y:S01]  /*12210*/  FSEL R4, R4, RZ, P1 ;  /* 0x000000ff04047208 */ /* 0x000fe20000800000 */
[--C-:B------:R-:W-:Y:S01]  /*12220*/  FFMA.FTZ R13, R13, UR4, -R132.reuse ;  /* 0x000000040d0d7c23 */ /* 0x100fe20008010884 */
[--C-:B------:R-:W-:Y:S01]  /*12230*/  FFMA.FTZ R36, R36, UR4, -R132.reuse ;  /* 0x0000000424247c23 */ /* 0x100fe20008010884 */
[--C-:B------:R-:W-:Y:S01]  /*12240*/  FFMA.FTZ R37, R37, UR4, -R132.reuse ;  /* 0x0000000425257c23 */ /* 0x100fe20008010884 */
[----:B------:R-:W-:Y:S01]  /*12250*/  FFMA.FTZ R40, R40, UR4, -R132 ;  /* 0x0000000428287c23 */ /* 0x000fe20008010884 */
[--C-:B------:R-:W-:Y:S01]  /*12260*/  FFMA.FTZ R177, R18, UR4, -R4.reuse ;  /* 0x0000000412b17c23 */ /* 0x100fe20008010804 */
[--C-:B------:R-:W-:Y:S03]  /*12270*/  FFMA.FTZ R174, R19, UR4, -R4.reuse ;  /* 0x0000000413ae7c23 */ /* 0x100fe60008010804 */
[----:B------:R-:W2:Y:S01]  /*12280*/  MUFU.EX2 R141, R141 ;  /* 0x0000008d008d7308 */ /* 0x000ea20000000800 */
[----:B------:R-:W3:Y:S01]  /*12290*/  LDSM.16.MT88.4 R16, [R169+0x400] ;  /* 0x00040000a910783b */ /* 0x000ee20000004200 */
[--C-:B------:R-:W-:Y:S01]  /*122a0*/  FFMA.FTZ R22, R22, UR4, -R4.reuse ;  /* 0x0000000416167c23 */ /* 0x100fe20008010804 */
[--C-:B------:R-:W-:Y:S01]  /*122b0*/  FFMA.FTZ R30, R30, UR4, -R4.reuse ;  /* 0x000000041e1e7c23 */ /* 0x100fe20008010804 */
[----:B-1----:R-:W-:Y:S01]  /*122c0*/  F2FP.F16.F32.PACK_AB R24, R164, R163 ;  /* 0x000000a3a418723e */ /* 0x002fe200000000ff */
        /* <DEDUP_REMOVED lines=8> */
[----:B------:R-:W-:Y:S01]  /*12350*/  FFMA.FTZ R15, R105, UR4, -R132 ;  /* 0x00000004690f7c23 */ /* 0x000fe20008010884 */
[----:B------:R-:W-:Y:S01]  /*12360*/  FFMA.FTZ R105, R26, UR4, -R4 ;  /* 0x000000041a697c23 */ /* 0x000fe20008010804 */
[----:B------:R-:W-:Y:S03]  /*12370*/  FFMA.FTZ R41, R41, UR4, -R132 ;  /* 0x0000000429297c23 */ /* 0x000fe60008010884 */
[----:B------:R-:W1:Y:S01]  /*12380*/  MUFU.EX2 R143, R143 ;  /* 0x0000008f008f7308 */ /* 0x000e620000000800 */
[----:B--2---:R-:W-:Y:S01]  /*12390*/  F2FP.F16.F32.PACK_AB R152, R141, R0 ;  /* 0x000000008d98723e */ /* 0x004fe200000000ff */
        /* <DEDUP_REMOVED lines=16> */
[--C-:B------:R-:W-:Y:S01]  /*124a0*/  FFMA.FTZ R70, R70, UR4, -R4.reuse ;  /* 0x0000000446467c23 */ /* 0x100fe20008010804 */
[--C-:B------:R-:W-:Y:S01]  /*124b0*/  FFMA.FTZ R71, R71, UR4, -R4.reuse ;  /* 0x0000000447477c23 */ /* 0x100fe20008010804 */
[----:B------:R-:W-:Y:S01]  /*124c0*/  FFMA.FTZ R74, R74, UR4, -R4 ;  /* 0x000000044a4a7c23 */ /* 0x000fe20008010804 */
[--C-:B------:R-:W-:Y:S01]  /*124d0*/  FFMA.FTZ R76, R76, UR4, -R132.reuse ;  /* 0x000000044c4c7c23 */ /* 0x100fe20008010884 */
[--C-:B------:R-:W-:Y:S01]  /*124e0*/  FFMA.FTZ R77, R77, UR4, -R132.reuse ;  /* 0x000000044d4d7c23 */ /* 0x100fe20008010884 */
[--C-:B------:R-:W-:Y:S03]  /*124f0*/  FFMA.FTZ R80, R80, UR4, -R132.reuse ;  /* 0x0000000450507c23 */ /* 0x100fe60008010884 */
[----:B------:R-:W-:Y:S01]  /*12500*/  MUFU.EX2 R171, R171 ;  /* 0x000000ab00ab7308 */ /* 0x000fe20000000800 */
[----:B------:R-:W-:Y:S01]  /*12510*/  FFMA.FTZ R81, R81, UR4, -R132 ;  /* 0x0000000451517c23 */ /* 0x000fe20008010884 */
[--C-:B------:R-:W-:Y:S01]  /*12520*/  FFMA.FTZ R78, R78, UR4, -R4.reuse ;  /* 0x000000044e4e7c23 */ /* 0x100fe20008010804 */
[--C-:B------:R-:W-:Y:S01]  /*12530*/  FFMA.FTZ R79, R79, UR4, -R4.reuse ;  /* 0x000000044f4f7c23 */ /* 0x100fe20008010804 */
[--C-:B------:R-:W-:Y:S01]  /*12540*/  FFMA.FTZ R82, R82, UR4, -R4.reuse ;  /* 0x0000000452527c23 */ /* 0x100fe20008010804 */
[----:B------:R-:W-:Y:S01]  /*12550*/  FFMA.FTZ R83, R83, UR4, -R4 ;  /* 0x0000000453537c23 */ /* 0x000fe20008010804 */
[--C-:B------:R-:W-:Y:S01]  /*12560*/  FFMA.FTZ R84, R84, UR4, -R132.reuse ;  /* 0x0000000454547c23 */ /* 0x100fe20008010884 */
[--C-:B------:R-:W-:Y:S03]  /*12570*/  FFMA.FTZ R85, R85, UR4, -R132.reuse ;  /* 0x0000000455557c23 */ /* 0x100fe60008010884 */
[----:B------:R-:W1:Y:S01]  /*12580*/  MUFU.EX2 R170, R170 ;  /* 0x000000aa00aa7308 */ /* 0x000e620000000800 */
[----:B--2---:R-:W-:Y:S01]  /*12590*/  F2FP.F16.F32.PACK_AB R153, R175, R2 ;  /* 0x00000002af99723e */ /* 0x004fe200000000ff */
[--C-:B------:R-:W-:Y:S01]  /*125a0*/  FFMA.FTZ R88, R88, UR4, -R132.reuse ;  /* 0x0000000458587c23 */ /* 0x100fe20008010884 */
[----:B------:R-:W-:Y:S01]  /*125b0*/  FFMA.FTZ R89, R89, UR4, -R132 ;  /* 0x0000000459597c23 */ /* 0x000fe20008010884 */
        /* <DEDUP_REMOVED lines=15> */
[----:B------:R-:W-:Y:S01]  /*126b0*/  FFMA.FTZ R103, R103, UR4, -R4 ;  /* 0x0000000467677c23 */ /* 0x000fe20008010804 */
[----:B------:R-:W-:Y:S01]  /*126c0*/  FFMA.FTZ R121, R121, UR4, -R132 ;  /* 0x0000000479797c23 */ /* 0x000fe20008010884 */
[----:B------:R-:W-:Y:S01]  /*126d0*/  FFMA.FTZ R0, R137, R190, R0 ;  /* 0x000000be89007223 */ /* 0x000fe20000010000 */
[----:B------:R-:W-:Y:S04]  /*126e0*/  FFMA.FTZ R2, R135, R191, R2 ;  /* 0x000000bf87027223 */ /* 0x000fe80000010002 */
[----:B------:R-:W-:Y:S01]  /*126f0*/  MUFU.EX2 R172, R172 ;  /* 0x000000ac00ac7308 */ /* 0x000fe20000000800 */
[C---:B------:R-:W-:Y:S05]  /*12700*/  HMMA.16816.F32 R208, R152.reuse, R144, R208 ;  /* 0x0000009098d0723c */ /* 0x040fea00000018d0 */
[----:B------:R-:W-:Y:S01]  /*12710*/  FADD.FTZ R141, R141, R0 ;  /* 0x000000008d8d7221 */ /* 0x000fe20000010000 */
[--C-:B------:R-:W-:Y:S03]  /*12720*/  FFMA.FTZ R0, R90, UR4, -R4.reuse ;  /* 0x000000045a007c23 */ /* 0x100fe60008010804 */
[----:B------:R-:W1:Y:S01]  /*12730*/  MUFU.EX2 R173, R173 ;  /* 0x000000ad00ad7308 */ /* 0x000e620000000800 */
[C---:B------:R-:W-:Y:S01]  /*12740*/  HMMA.16816.F32 R204, R152.reuse, R146, R204 ;  /* 0x0000009298cc723c */ /* 0x040fe200000018cc */
[----:B------:R-:W-:Y:S02]  /*12750*/  LDSM.16.MT88.4 R144, [R217+0x5800] ;  /* 0x00580000d990783b */ /* 0x000fe40000004200 */
[--C-:B------:R-:W-:Y:S01]  /*12760*/  FFMA.FTZ R90, R95, UR4, -R4.reuse ;  /* 0x000000045f5a7c23 */ /* 0x100fe20008010804 */
[----:B------:R-:W-:Y:S01]  /*12770*/  FFMA.FTZ R95, R99, UR4, -R4 ;  /* 0x00000004635f7c23 */ /* 0x000fe20008010804 */
[----:B------:R-:W-:Y:S01]  /*12780*/  FADD.FTZ R2, R175, R2 ;  /* 0x00000002af027221 */ /* 0x000fe20000010000 */
[----:B------:R-:W-:Y:S03]  /*12790*/  FADD.FTZ R142, R142, R141 ;  /* 0x0000008d8e8e7221 */ /* 0x000fe60000010000 */
[----:B------:R-:W-:Y:S01]  /*127a0*/  MUFU.EX2 R177, R177 ;  /* 0x000000b100b17308 */ /* 0x000fe20000000800 */
[C---:B------:R-:W-:Y:S03]  /*127b0*/  HMMA.16816.F32 R200, R152.reuse, R148, R200 ;  /* 0x0000009498c8723c */ /* 0x040fe600000018c8 */
[----:B--2---:R-:W-:Y:S01]  /*127c0*/  F2FP.F16.F32.PACK_AB R148, R13, R160 ;  /* 0x000000a00d94723e */ /* 0x004fe200000000ff */
[----:B------:R-:W-:Y:S01]  /*127d0*/  FADD.FTZ R143, R143, R142 ;  /* 0x0000008e8f8f7221 */ /* 0x000fe20000010000 */
[----:B------:R-:W-:Y:S04]  /*127e0*/  FADD.FTZ R171, R171, R2 ;  /* 0x00000002abab7221 */ /* 0x000fe80000010000 */
[----:B------:R-:W2:Y:S01]  /*127f0*/  MUFU.EX2 R174, R174 ;  /* 0x000000ae00ae7308 */ /* 0x000ea20000000800 */
[----:B------:R-:W-:Y:S03]  /*12800*/  HMMA.16816.F32 R196, R152, R150, R196 ;  /* 0x0000009698c4723c */ /* 0x000fe600000018c4 */
[--C-:B------:R-:W-:Y:S01]  /*12810*/  FFMA.FTZ R152, R23, UR4, -R4.reuse ;  /* 0x0000000417987c23 */ /* 0x100fe20008010804 */
[----:B------:R-:W-:Y:S01]  /*12820*/  F2FP.F16.F32.PACK_AB R150, R162, R161 ;  /* 0x000000a1a296723e */ /* 0x000fe200000000ff */
[----:B------:R-:W-:Y:S01]  /*12830*/  FFMA.FTZ R154, R27, UR4, -R4 ;  /* 0x000000041b9a7c23 */ /* 0x000fe20008010804 */
[----:B-1----:R-:W-:Y:S03]  /*12840*/  F2FP.F16.F32.PACK_AB R149, R173, R172 ;  /* 0x000000acad95723e */ /* 0x002fe600000000ff */
[----:B------:R1:W-:Y:S01]  /*12850*/  MUFU.EX2 R153, R22 ;  /* 0x0000001600997308 */ /* 0x0003e20000000800 */
[----:B------:R-:W-:Y:S01]  /*12860*/  FADD.FTZ R2, R160, R143 ;  /* 0x0000008fa0027221 */ /* 0x000fe20000010000 */
[----:B------:R-:W-:Y:S03]  /*12870*/  FADD.FTZ R171, R170, R171 ;  /* 0x000000abaaab7221 */ /* 0x000fe60000010000 */
[----:B------:R-:W-:Y:S01]  /*12880*/  FADD.FTZ R2, R13, R2 ;  /* 0x000000020d027221 */ /* 0x000fe20000010000 */
[----:B------:R-:W-:Y:S04]  /*12890*/  FADD.FTZ R172, R172, R171 ;  /* 0x000000abacac7221 */ /* 0x000fe80000010000 */
[----:B------:R-:W-:Y:S01]  /*128a0*/  MUFU.EX2 R165, R165 ;  /* 0x000000a500a57308 */ /* 0x000fe20000000800 */
[----:B--2---:R-:W-:Y:S01]  /*128b0*/  F2FP.F16.F32.PACK_AB R151, R174, R177 ;  /* 0x000000b1ae97723e */ /* 0x004fe200000000ff */
[----:B------:R-:W-:Y:S01]  /*128c0*/  FADD.FTZ R161, R161, R2 ;  /* 0x00000002a1a17221 */ /* 0x000fe20000010000 */
[----:B------:R-:W-:Y:S03]  /*128d0*/  FADD.FTZ R172, R173, R172 ;  /* 0x000000acadac7221 */ /* 0x000fe60000010000 */
[----:B------:R-:W-:Y:S01]  /*128e0*/  FADD.FTZ R162, R162, R161 ;  /* 0x000000a1a2a27221 */ /* 0x000fe20000010000 */
[----:B------:R-:W-:Y:S03]  /*128f0*/  FADD.FTZ R177, R177, R172 ;  /* 0x000000acb1b17221 */ /* 0x000fe60000010000 */
[----:B------:R-:W2:Y:S01]  /*12900*/  MUFU.EX2 R166, R166 ;  /* 0x000000a600a67308 */ /* 0x000ea20000000800 */
[----:B-1----:R-:W1:Y:S01]  /*12910*/  LDSM.16.MT88.4 R20, [R169+0x800] ;  /* 0x00080000a914783b */ /* 0x002e620000004200 */
[C---:B---3--:R-:W-:Y:S05]  /*12920*/  HMMA.16816.F32 R200, R148.reuse, R16, R200 ;  /* 0x0000001094c8723c */ /* 0x048fea00000018c8 */
[----:B------:R-:W-:Y:S03]  /*12930*/  FADD.FTZ R174, R174, R177 ;  /* 0x000000b1aeae7221 */ /* 0x000fe60000010000 */
[----:B------:R-:W3:Y:S01]  /*12940*/  MUFU.EX2 R152, R152 ;  /* 0x0000009800987308 */ /* 0x000ee20000000800 */
[----:B------:R-:W-:Y:S01]  /*12950*/  FADD.FTZ R163, R163, R162 ;  /* 0x000000a2a3a37221 */ /* 0x000fe20000010000 */
[C---:B------:R-:W-:Y:S01]  /*12960*/  HMMA.16816.F32 R196, R148.reuse, R18, R196 ;  /* 0x0000001294c4723c */ /* 0x040fe200000018c4 */
[----:B------:R-:W4:Y:S02]  /*12970*/  LDSM.16.MT88.4 R16, [R217+0x5c00] ;  /* 0x005c0000d910783b */ /* 0x000f240000004200 */
[----:B------:R-:W-:Y:S05]  /*12980*/  FADD.FTZ R164, R164, R163 ;  /* 0x000000a3a4a47221 */ /* 0x000fea0000010000 */
[----:B------:R-:W-:Y:S01]  /*12990*/  MUFU.EX2 R105, R105 ;  /* 0x0000006900697308 */ /* 0x000fe20000000800 */
[----:B--2---:R-:W-:Y:S01]  /*129a0*/  F2FP.F16.F32.PACK_AB R26, R166, R165 ;  /* 0x000000a5a61a723e */ /* 0x004fe200000000ff */
[C---:B------:R-:W-:Y:S03]  /*129b0*/  HMMA.16816.F32 R208, R148.reuse, R156, R208 ;  /* 0x0000009c94d0723c */ /* 0x040fe600000018d0 */
[----:B------:R-:W-:Y:S05]  /*129c0*/  FADD.FTZ R165, R165, R164 ;  /* 0x000000a4a5a57221 */ /* 0x000fea0000010000 */
[----:B------:R-:W2:Y:S01]  /*129d0*/  MUFU.EX2 R154, R154 ;  /* 0x0000009a009a7308 */ /* 0x000ea20000000800 */
[----:B---3--:R-:W-:Y:S01]  /*129e0*/  F2FP.F16.F32.PACK_AB R25, R152, R153 ;  /* 0x000000999819723e */ /* 0x008fe200000000ff */
[----:B------:R-:W-:Y:S03]  /*129f0*/  HMMA.16816.F32 R204, R148, R158, R204 ;  /* 0x0000009e94cc723c */ /* 0x000fe600000018cc */
[----:B------:R-:W-:Y:S01]  /*12a00*/  FFMA.FTZ R149, R31, UR4, -R4 ;  /* 0x000000041f957c23 */ /* 0x000fe20008010804 */
[----:B------:R-:W-:Y:S01]  /*12a10*/  FADD.FTZ R153, R153, R174 ;  /* 0x000000ae99997221 */ /* 0x000fe20000010000 */
[----:B------:R-:W-:Y:S03]  /*12a20*/  FADD.FTZ R166, R166, R165 ;  /* 0x000000a5a6a67221 */ /* 0x000fe60000010000 */
[----:B------:R3:W-:Y:S01]  /*12a30*/  MUFU.EX2 R148, R30 ;  /* 0x0000001e00947308 */ /* 0x0007e20000000800 */
[----:B------:R-:W-:Y:S09]  /*12a40*/  FADD.FTZ R152, R152, R153 ;  /* 0x0000009998987221 */ /* 0x000ff20000010000 */
[----:B------:R-:W-:Y:S01]  /*12a50*/  MUFU.EX2 R167, R167 ;  /* 0x000000a700a77308 */ /* 0x000fe20000000800 */
[----:B--2---:R-:W-:Y:S09]  /*12a60*/  F2FP.F16.F32.PACK_AB R27, R154, R105 ;  /* 0x000000699a1b723e */ /* 0x004ff200000000ff */
[----:B------:R-:W2:Y:S01]  /*12a70*/  MUFU.EX2 R168, R168 ;  /* 0x000000a800a87308 */ /* 0x000ea20000000800 */
[----:B---3--:R-:W3:Y:S01]  /*12a80*/  LDSM.16.MT88.4 R28, [R169+0xc00] ;  /* 0x000c0000a91c783b */ /* 0x008ee20000004200 */
[C---:B-1----:R-:W-:Y:S08]  /*12a90*/  HMMA.16816.F32 R200, R24.reuse, R20, R200 ;  /* 0x0000001418c8723c */ /* 0x042ff000000018c8 */
[----:B------:R-:W-:Y:S01]  /*12aa0*/  MUFU.EX2 R32, R32 ;  /* 0x0000002000207308 */ /* 0x000fe20000000800 */
[C---:B------:R-:W-:Y:S01]  /*12ab0*/  HMMA.16816.F32 R196, R24.reuse, R22, R196 ;  /* 0x0000001618c4723c */ /* 0x040fe200000018c4 */
[----:B------:R-:W1:Y:S08]  /*12ac0*/  LDSM.16.MT88.4 R20, [R217+0x6000] ;  /* 0x00600000d914783b */ /* 0x000e700000004200 */
[----:B------:R-:W5:Y:S01]  /*12ad0*/  MUFU.EX2 R33, R33 ;  /* 0x0000002100217308 */ /* 0x000f620000000800 */
[C---:B------:R-:W-:Y:S03]  /*12ae0*/  HMMA.16816.F32 R208, R24.reuse, R144, R208 ;  /* 0x0000009018d0723c */ /* 0x040fe600000018d0 */
[----:B------:R-:W-:Y:S01]  /*12af0*/  FFMA.FTZ R145, R35, UR4, -R4 ;  /* 0x0000000423917c23 */ /* 0x000fe20008010804 */
[----:B------:R-:W-:Y:S01]  /*12b00*/  FFMA.FTZ R35, R109, UR4, -R132 ;  /* 0x000000046d237c23 */ /* 0x000fe20008010884 */
[--C-:B------:R-:W-:Y:S04]  /*12b10*/  FFMA.FTZ R109, R38, UR4, -R4.reuse ;  /* 0x00000004266d7c23 */ /* 0x100fe80008010804 */
[----:B------:R-:W4:Y:S01]  /*12b20*/  MUFU.EX2 R149, R149 ;  /* 0x0000009500957308 */ /* 0x000f220000000800 */
[--C-:B------:R-:W-:Y:S01]  /*12b30*/  FFMA.FTZ R38, R39, UR4, -R4.reuse ;  /* 0x0000000427267c23 */ /* 0x100fe20008010804 */
[----:B------:R-:W-:Y:S03]  /*12b40*/  HMMA.16816.F32 R204, R24, R146, R204 ;  /* 0x0000009218cc723c */ /* 0x000fe600000018cc */
[----:B--2---:R-:W-:Y:S01]  /*12b50*/  F2FP.F16.F32.PACK_AB R24, R168, R167 ;  /* 0x000000a7a818723e */ /* 0x004fe200000000ff */
[----:B------:R-:W-:Y:S01]  /*12b60*/  FFMA.FTZ R39, R43, UR4, -R4 ;  /* 0x000000042b277c23 */ /* 0x000fe20008010804 */
[--C-:B------:R-:W-:Y:S03]  /*12b70*/  FFMA.FTZ R43, R112, UR4, -R132.reuse ;  /* 0x00000004702b7c23 */ /* 0x100fe60008010884 */
[----:B------:R-:W-:Y:S01]  /*12b80*/  MUFU.EX2 R34, R34 ;  /* 0x0000002200227308 */ /* 0x000fe20000000800 */
[----:B-----5:R-:W-:Y:S01]  /*12b90*/  F2FP.F16.F32.PACK_AB R26, R33, R32 ;  /* 0x00000020211a723e */ /* 0x020fe200000000ff */
[----:B------:R-:W-:Y:S01]  /*12ba0*/  FFMA.FTZ R112, R113, UR4, -R132 ;  /* 0x0000000471707c23 */ /* 0x000fe20008010884 */
[--C-:B------:R-:W-:Y:S01]  /*12bb0*/  FFMA.FTZ R147, R46, UR4, -R4.reuse ;  /* 0x000000042e937c23 */ /* 0x100fe20008010804 */
[--C-:B------:R-:W-:Y:S01]  /*12bc0*/  FFMA.FTZ R46, R47, UR4, -R4.reuse ;  /* 0x000000042f2e7c23 */ /* 0x100fe20008010804 */
[--C-:B------:R-:W-:Y:S01]  /*12bd0*/  FFMA.FTZ R47, R50, UR4, -R4.reuse ;  /* 0x00000004322f7c23 */ /* 0x100fe20008010804 */
[--C-:B------:R-:W-:Y:S01]  /*12be0*/  FFMA.FTZ R50, R51, UR4, -R4.reuse ;  /* 0x0000000433327c23 */ /* 0x100fe20008010804 */
[--C-:B------:R-:W-:Y:S03]  /*12bf0*/  FFMA.FTZ R144, R54, UR4, -R4.reuse ;  /* 0x0000000436907c23 */ /* 0x100fe60008010804 */
[----:B------:R-:W2:Y:S01]  /*12c00*/  MUFU.EX2 R145, R145 ;  /* 0x0000009100917308 */ /* 0x000ea20000000800 */
[----:B----4-:R-:W-:Y:S01]  /*12c10*/  F2FP.F16.F32.PACK_AB R25, R149, R148 ;  /* 0x000000949519723e */ /* 0x010fe200000000ff */
        /* <DEDUP_REMOVED lines=11> */
[----:B------:R-:W-:Y:S01]  /*12cd0*/  FFMA.FTZ R75, R120, UR4, -R132 ;  /* 0x00000004784b7c23 */ /* 0x000fe20008010884 */
[----:B------:R-:W-:Y:S04]  /*12ce0*/  FADD.FTZ R167, R167, R166 ;  /* 0x000000a6a7a77221 */ /* 0x000fe80000010000 */
[----:B------:R-:W4:Y:S01]  /*12cf0*/  MUFU.EX2 R37, R37 ;  /* 0x0000002500257308 */ /* 0x000f220000000800 */
[----:B--2---:R-:W-:Y:S01]  /*12d00*/  F2FP.F16.F32.PACK_AB R27, R145, R34 ;  /* 0x00000022911b723e */ /* 0x004fe200000000ff */
[----:B------:R-:W-:Y:S04]  /*12d10*/  FADD.FTZ R167, R168, R167 ;  /* 0x000000a7a8a77221 */ /* 0x000fe80000010000 */
[----:B------:R-:W-:Y:S04]  /*12d20*/  FADD.FTZ R32, R32, R167 ;  /* 0x000000a720207221 */ /* 0x000fe80000010000 */
[----:B------:R-:W-:Y:S01]  /*12d30*/  MUFU.EX2 R40, R40 ;  /* 0x0000002800287308 */ /* 0x000fe20000000800 */
[C---:B------:R-:W-:Y:S03]  /*12d40*/  HMMA.16816.F32 R208, R24.reuse, R16, R208 ;  /* 0x0000001018d0723c */ /* 0x040fe600000018d0 */
[----:B------:R-:W-:Y:S06]  /*12d50*/  FADD.FTZ R33, R33, R32 ;  /* 0x0000002021217221 */ /* 0x000fec0000010000 */
[----:B------:R-:W2:Y:S01]  /*12d60*/  MUFU.EX2 R41, R41 ;  /* 0x0000002900297308 */ /* 0x000ea20000000800 */
[C---:B------:R-:W-:Y:S01]  /*12d70*/  HMMA.16816.F32 R204, R24.reuse, R18, R204 ;  /* 0x0000001218cc723c */ /* 0x040fe200000018cc */
[----:B------:R-:W5:Y:S08]  /*12d80*/  LDSM.16.MT88.4 R16, [R169+0x1000] ;  /* 0x00100000a910783b */ /* 0x000f700000004200 */
[----:B------:R-:W-:Y:S01]  /*12d90*/  MUFU.EX2 R109, R109 ;  /* 0x0000006d006d7308 */ /* 0x000fe20000000800 */
[C---:B---3--:R-:W-:Y:S03]  /*12da0*/  HMMA.16816.F32 R200, R24.reuse, R28, R200 ;  /* 0x0000001c18c8723c */ /* 0x048fe600000018c8 */
[----:B----4-:R-:W-:Y:S01]  /*12db0*/  F2FP.F16.F32.PACK_AB R28, R37, R36 ;  /* 0x00000024251c723e */ /* 0x010fe200000000ff */
[----:B------:R-:W-:Y:S05]  /*12dc0*/  FADD.FTZ R36, R36, R33 ;  /* 0x0000002124247221 */ /* 0x000fea0000010000 */
[----:B------:R-:W3:Y:S01]  /*12dd0*/  MUFU.EX2 R38, R38 ;  /* 0x0000002600267308 */ /* 0x000ee20000000800 */
[----:B------:R-:W-:Y:S01]  /*12de0*/  HMMA.16816.F32 R196, R24, R30, R196 ;  /* 0x0000001e18c4723c */ /* 0x000fe200000018c4 */
[----:B------:R-:W4:Y:S02]  /*12df0*/  LDSM.16.MT88.4 R24, [R217+0x6400] ;  /* 0x00640000d918783b */ /* 0x000f240000004200 */
[----:B--2---:R-:W-:Y:S01]  /*12e00*/  F2FP.F16.F32.PACK_AB R30, R41, R40 ;  /* 0x00000028291e723e */ /* 0x004fe200000000ff */
[----:B------:R-:W-:Y:S01]  /*12e10*/  FADD.FTZ R37, R37, R36 ;  /* 0x0000002425257221 */ /* 0x000fe20000010000 */
[--C-:B------:R-:W-:Y:S04]  /*12e20*/  FFMA.FTZ R36, R106, UR4, -R4.reuse ;  /* 0x000000046a247c23 */ /* 0x100fe80008010804 */
[----:B------:R-:W-:Y:S01]  /*12e30*/  MUFU.EX2 R42, R42 ;  /* 0x0000002a002a7308 */ /* 0x000fe20000000800 */
[----:B------:R-:W-:Y:S01]  /*12e40*/  FADD.FTZ R40, R40, R37 ;  /* 0x0000002528287221 */ /* 0x000fe20000010000 */
[----:B------:R-:W-:Y:S03]  /*12e50*/  FFMA.FTZ R37, R107, UR4, -R4 ;  /* 0x000000046b257c23 */ /* 0x000fe60008010804 */
[----:B------:R-:W-:Y:S01]  /*12e60*/  FADD.FTZ R41, R41, R40 ;  /* 0x0000002829297221 */ /* 0x000fe20000010000 */
[--C-:B------:R-:W-:Y:S04]  /*12e70*/  FFMA.FTZ R40, R114, UR4, -R4.reuse ;  /* 0x0000000472287c23 */ /* 0x100fe80008010804 */
[----:B------:R-:W2:Y:S01]  /*12e80*/  MUFU.EX2 R39, R39 ;  /* 0x0000002700277308 */ /* 0x000ea20000000800 */
[----:B---3--:R-:W-:Y:S09]  /*12e90*/  F2FP.F16.F32.PACK_AB R29, R38, R109 ;  /* 0x0000006d261d723e */ /* 0x008ff200000000ff */
[----:B------:R-:W-:Y:S10]  /*12ea0*/  MUFU.EX2 R44, R44 ;  /* 0x0000002c002c7308 */ /* 0x000ff40000000800 */
[----:B------:R-:W3:Y:S01]  /*12eb0*/  MUFU.EX2 R45, R45 ;  /* 0x0000002d002d7308 */ /* 0x000ee20000000800 */
[----:B--2---:R-:W-:Y:S09]  /*12ec0*/  F2FP.F16.F32.PACK_AB R31, R39, R42 ;  /* 0x0000002a271f723e */ /* 0x004ff200000000ff */
[----:B------:R-:W-:Y:S01]  /*12ed0*/  MUFU.EX2 R48, R48 ;  /* 0x0000003000307308 */ /* 0x000fe20000000800 */
[C---:B-1----:R-:W-:Y:S09]  /*12ee0*/  HMMA.16816.F32 R208, R28.reuse, R20, R208 ;  /* 0x000000141cd0723c */ /* 0x042ff200000018d0 */
[----:B------:R-:W1:Y:S01]  /*12ef0*/  MUFU.EX2 R49, R49 ;  /* 0x0000003100317308 */ /* 0x000e620000000800 */
[C---:B------:R-:W-:Y:S01]  /*12f00*/  HMMA.16816.F32 R204, R28.reuse, R22, R204 ;  /* 0x000000161ccc723c */ /* 0x040fe200000018cc */
[----:B------:R-:W2:Y:S08]  /*12f10*/  LDSM.16.MT88.4 R20, [R169+0x1400] ;  /* 0x00140000a914783b */ /* 0x000eb00000004200 */
[----:B------:R-:W-:Y:S01]  /*12f20*/  MUFU.EX2 R147, R147 ;  /* 0x0000009300937308 */ /* 0x000fe20000000800 */
[C---:B-----5:R-:W-:Y:S09]  /*12f30*/  HMMA.16816.F32 R200, R28.reuse, R16, R200 ;  /* 0x000000101cc8723c */ /* 0x060ff200000018c8 */
[----:B------:R-:W5:Y:S01]  /*12f40*/  MUFU.EX2 R46, R46 ;  /* 0x0000002e002e7308 */ /* 0x000f620000000800 */
[----:B------:R-:W-:Y:S01]  /*12f50*/  HMMA.16816.F32 R196, R28, R18, R196 ;  /* 0x000000121cc4723c */ /* 0x000fe200000018c4 */
[----:B------:R-:W2:Y:S02]  /*12f60*/  LDSM.16.MT88.4 R16, [R217+0x6800] ;  /* 0x00680000d910783b */ /* 0x000ea40000004200 */
[----:B---3--:R-:W-:Y:S01]  /*12f70*/  F2FP.F16.F32.PACK_AB R28, R45, R44 ;  /* 0x0000002c2d1c723e */ /* 0x008fe200000000ff */
[----:B------:R-:W-:Y:S01]  /*12f80*/  FADD.FTZ R44, R44, R41 ;  /* 0x000000292c2c7221 */ /* 0x000fe20000010000 */
[----:B-1----:R-:W-:Y:S01]  /*12f90*/  F2FP.F16.F32.PACK_AB R30, R49, R48 ;  /* 0x00000030311e723e */ /* 0x002fe200000000ff */
[----:B------:R-:W-:Y:S03]  /*12fa0*/  FFMA.FTZ R41, R111, UR4, -R4 ;  /* 0x000000046f297c23 */ /* 0x000fe60008010804 */
[----:B------:R-:W-:Y:S01]  /*12fb0*/  MUFU.EX2 R47, R47 ;  /* 0x0000002f002f7308 */ /* 0x000fe20000000800 */
[----:B------:R-:W-:Y:S01]  /*12fc0*/  FADD.FTZ R45, R45, R44 ;  /* 0x0000002c2d2d7221 */ /* 0x000fe20000010000 */
[--C-:B------:R-:W-:Y:S03]  /*12fd0*/  FFMA.FTZ R44, R118, UR4, -R4.reuse ;  /* 0x00000004762c7c23 */ /* 0x100fe60008010804 */
[----:B------:R-:W-:Y:S01]  /*12fe0*/  FADD.FTZ R48, R48, R45 ;  /* 0x0000002d30307221 */ /* 0x000fe20000010000 */
[----:B------:R-:W-:Y:S04]  /*12ff0*/  FFMA.FTZ R45, R115, UR4, -R4 ;  /* 0x00000004732d7c23 */ /* 0x000fe80008010804 */
[----:B------:R-:W1:Y:S01]  /*13000*/  MUFU.EX2 R50, R50 ;  /* 0x0000003200327308 */ /* 0x000e620000000800 */
[----:B-----5:R-:W-:Y:S01]  /*13010*/  F2FP.F16.F32.PACK_AB R29, R46, R147 ;  /* 0x000000932e1d723e */ /* 0x020fe200000000ff */
[----:B------:R-:W-:Y:S01]  /*13020*/  FADD.FTZ R49, R49, R48 ;  /* 0x0000003031317221 */ /* 0x000fe20000010000 */
[--C-:B------:R-:W-:Y:S07]  /*13030*/  FFMA.FTZ R48, R130, UR4, -R4.reuse ;  /* 0x0000000482307c23 */ /* 0x100fee0008010804 */
[----:B------:R-:W-:Y:S10]  /*13040*/  MUFU.EX2 R52, R52 ;  /* 0x0000003400347308 */ /* 0x000ff40000000800 */
[----:B------:R-:W3:Y:S01]  /*13050*/  MUFU.EX2 R53, R53 ;  /* 0x0000003500357308 */ /* 0x000ee20000000800 */
[----:B-1----:R-:W-:Y:S09]  /*13060*/  F2FP.F16.F32.PACK_AB R31, R50, R47 ;  /* 0x0000002f321f723e */ /* 0x002ff200000000ff */
[----:B------:R-:W-:Y:S01]  /*13070*/  MUFU.EX2 R56, R56 ;  /* 0x0000003800387308 */ /* 0x000fe20000000800 */
[C---:B----4-:R-:W-:Y:S09]  /*13080*/  HMMA.16816.F32 R208, R28.reuse, R24, R208 ;  /* 0x000000181cd0723c */ /* 0x050ff200000018d0 */
[----:B------:R-:W1:Y:S01]  /*13090*/  MUFU.EX2 R57, R57 ;  /* 0x0000003900397308 */ /* 0x000e620000000800 */
[C---:B------:R-:W-:Y:S01]  /*130a0*/  HMMA.16816.F32 R204, R28.reuse, R26, R204 ;  /* 0x0000001a1ccc723c */ /* 0x040fe200000018cc */
[----:B------:R-:W4:Y:S08]  /*130b0*/  LDSM.16.MT88.4 R24, [R169+0x1800] ;  /* 0x00180000a918783b */ /* 0x000f300000004200 */
[----:B------:R-:W-:Y:S01]  /*130c0*/  MUFU.EX2 R144, R144 ;  /* 0x0000009000907308 */ /* 0x000fe20000000800 */
[C---:B--2---:R-:W-:Y:S09]  /*130d0*/  HMMA.16816.F32 R200, R28.reuse, R20, R200 ;  /* 0x000000141cc8723c */ /* 0x044ff200000018c8 */
[----:B------:R-:W2:Y:S01]  /*130e0*/  MUFU.EX2 R51, R51 ;  /* 0x0000003300337308 */ /* 0x000ea20000000800 */
[----:B------:R-:W-:Y:S01]  /*130f0*/  HMMA.16816.F32 R196, R28, R22, R196 ;  /* 0x000000161cc4723c */ /* 0x000fe200000018c4 */
[----:B------:R-:W5:Y:S02]  /*13100*/  LDSM.16.MT88.4 R20, [R217+0x6c00] ;  /* 0x006c0000d914783b */ /* 0x000f640000004200 */
[----:B---3--:R-:W-:Y:S01]  /*13110*/  F2FP.F16.F32.PACK_AB R28, R53, R52 ;  /* 0x00000034351c723e */ /* 0x008fe200000000ff */
[----:B------:R-:W-:Y:S01]  /*13120*/  FADD.FTZ R52, R52, R49 ;  /* 0x0000003134347221 */ /* 0x000fe20000010000 */
[----:B-1----:R-:W-:Y:S01]  /*13130*/  F2FP.F16.F32.PACK_AB R30, R57, R56 ;  /* 0x00000038391e723e */ /* 0x002fe200000000ff */
[----:B------:R-:W-:Y:S03]  /*13140*/  FFMA.FTZ R49, R123, UR4, -R4 ;  /* 0x000000047b317c23 */ /* 0x000fe60008010804 */
[----:B------:R-:W-:Y:S01]  /*13150*/  MUFU.EX2 R54, R54 ;  /* 0x0000003600367308 */ /* 0x000fe20000000800 */
[----:B------:R-:W-:Y:S04]  /*13160*/  FADD.FTZ R53, R53, R52 ;  /* 0x0000003435357221 */ /* 0x000fe80000010000 */
[----:B------:R-:W-:Y:S05]  /*13170*/  FADD.FTZ R56, R56, R53 ;  /* 0x0000003538387221 */ /* 0x000fea0000010000 */
[----:B------:R-:W1:Y:S01]  /*13180*/  MUFU.EX2 R55, R55 ;  /* 0x0000003700377308 */ /* 0x000e620000000800 */
[----:B--2---:R-:W-:Y:S01]  /*13190*/  F2FP.F16.F32.PACK_AB R29, R51, R144 ;  /* 0x00000090331d723e */ /* 0x004fe200000000ff */
[----:B------:R-:W-:Y:S08]  /*131a0*/  FADD.FTZ R57, R57, R56 ;  /* 0x0000003839397221 */ /* 0x000ff00000010000 */
        /* <DEDUP_REMOVED lines=21> */
[----:B------:R-:W-:Y:S08]  /*13300*/  FADD.FTZ R65, R65, R64 ;  /* 0x0000004041417221 */ /* 0x000ff00000010000 */
        /* <DEDUP_REMOVED lines=9> */
[C---:B---3--:R-:W-:Y:S03]  /*133a0*/  HMMA.16816.F32 R200, R28.reuse, R16, R200 ;  /* 0x000000101cc8723c */ /* 0x048fe600000018c8 */
[----:B--2---:R-:W-:Y:S01]  /*133b0*/  F2FP.F16.F32.PACK_AB R16, R69, R68 ;  /* 0x000000444510723e */ /* 0x004fe200000000ff */
[----:B------:R-:W-:Y:S05]  /*133c0*/  FADD.FTZ R68, R68, R65 ;  /* 0x0000004144447221 */ /* 0x000fea0000010000 */
[----:B------:R-:W2:Y:S01]  /*133d0*/  MUFU.EX2 R71, R71 ;  /* 0x0000004700477308 */ /* 0x000ea20000000800 */
[----:B------:R-:W-:Y:S01]  /*133e0*/  HMMA.16816.F32 R196, R28, R18, R196 ;  /* 0x000000121cc4723c */ /* 0x000fe200000018c4 */
[----:B------:R-:W3:Y:S02]  /*133f0*/  LDSM.16.MT88.4 R28, [R217+0x7400] ;  /* 0x00740000d91c783b */ /* 0x000ee40000004200 */
[----:B-1----:R-:W-:Y:S01]  /*13400*/  F2FP.F16.F32.PACK_AB R18, R73, R72 ;  /* 0x000000484912723e */ /* 0x002fe200000000ff */
[----:B------:R-:W-:Y:S05]  /*13410*/  FADD.FTZ R69, R69, R68 ;  /* 0x0000004445457221 */ /* 0x000fea0000010000 */
[----:B------:R-:W-:Y:S01]  /*13420*/  MUFU.EX2 R74, R74 ;  /* 0x0000004a004a7308 */ /* 0x000fe20000000800 */
[----:B------:R-:W-:Y:S04]  /*13430*/  FADD.FTZ R72, R72, R69 ;  /* 0x0000004548487221 */ /* 0x000fe80000010000 */
[----:B------:R-:W-:Y:S05]  /*13440*/  FADD.FTZ R73, R73, R72 ;  /* 0x0000004849497221 */ /* 0x000fea0000010000 */
[----:B------:R-:W1:Y:S01]  /*13450*/  MUFU.EX2 R113, R113 ;  /* 0x0000007100717308 */ /* 0x000e620000000800 */
[----:B--2---:R-:W-:Y:S09]  /*13460*/  F2FP.F16.F32.PACK_AB R17, R71, R70 ;  /* 0x000000464711723e */ /* 0x004ff200000000ff */
        /* <DEDUP_REMOVED lines=44> */
[----:B------:R2:W-:Y:S10]  /*13730*/  MUFU.EX2 R91, R94 ;  /* 0x0000005e005b7308 */ /* 0x0005f40000000800 */
[----:B------:R-:W-:Y:S01]  /*13740*/  MUFU.EX2 R92, R92 ;  /* 0x0000005c005c7308 */ /* 0x000fe20000000800 */
[----:B-1----:R-:W-:Y:S09]  /*13750*/  F2FP.F16.F32.PACK_AB R19, R13, R0 ;  /* 0x000000000d13723e */ /* 0x002ff200000000ff */
[----:B------:R-:W1:Y:S01]  /*13760*/  MUFU.EX2 R93, R93 ;  /* 0x0000005d005d7308 */ /* 0x000e620000000800 */
[C---:B------:R-:W-:Y:S03]  /*13770*/  HMMA.16816.F32 R208, R16.reuse, R20, R208 ;  /* 0x0000001410d0723c */ /* 0x040fe600000018d0 */
[----:B------:R-:W-:Y:S01]  /*13780*/  FADD.FTZ R21, R105, R152 ;  /* 0x0000009869157221 */ /* 0x000fe20000010000 */
[----:B--2---:R-:W-:Y:S05]  /*13790*/  FFMA.FTZ R94, R98, UR4, -R4 ;  /* 0x00000004625e7c23 */ /* 0x004fea0008010804 */
[----:B------:R-:W-:Y:S01]  /*137a0*/  MUFU.EX2 R96, R96 ;  /* 0x0000006000607308 */ /* 0x000fe20000000800 */
[----:B------:R-:W-:Y:S01]  /*137b0*/  FADD.FTZ R21, R154, R21 ;  /* 0x000000159a157221 */ /* 0x000fe20000010000 */
[C---:B---3--:R-:W-:Y:S03]  /*137c0*/  HMMA.16816.F32 R200, R16.reuse, R28, R200 ;  /* 0x0000001c10c8723c */ /* 0x048fe600000018c8 */
[----:B------:R-:W-:Y:S05]  /*137d0*/  FADD.FTZ R148, R148, R21 ;  /* 0x0000001594947221 */ /* 0x000fea0000010000 */
[----:B------:R-:W2:Y:S01]  /*137e0*/  MUFU.EX2 R97, R97 ;  /* 0x0000006100617308 */ /* 0x000ea20000000800 */
[----:B------:R-:W-:Y:S01]  /*137f0*/  FADD.FTZ R149, R149, R148 ;  /* 0x0000009495957221 */ /* 0x000fe20000010000 */
[C---:B------:R-:W-:Y:S01]  /*13800*/  HMMA.16816.F32 R204, R16.reuse, R22, R204 ;  /* 0x0000001610cc723c */ /* 0x040fe200000018cc */
[----:B------:R-:W3:Y:S02]  /*13810*/  LDSM.16.MT88.4 R20, [R169+0x2c00] ;  /* 0x002c0000a914783b */ /* 0x000ee40000004200 */
[----:B------:R-:W-:Y:S01]  /*13820*/  FADD.FTZ R28, R34, R149 ;  /* 0x00000095221c7221 */ /* 0x000fe20000010000 */
[----:B------:R-:W-:Y:S04]  /*13830*/  FFMA.FTZ R34, R124, UR4, -R132 ;  /* 0x000000047c227c23 */ /* 0x000fe80008010884 */
[----:B------:R-:W4:Y:S01]  /*13840*/  MUFU.EX2 R90, R90 ;  /* 0x0000005a005a7308 */ /* 0x000f220000000800 */
[----:B------:R-:W-:Y:S01]  /*13850*/  FADD.FTZ R28, R145, R28 ;  /* 0x0000001c911c7221 */ /* 0x000fe20000010000 */
[----:B------:R-:W-:Y:S03]  /*13860*/  HMMA.16816.F32 R196, R16, R30, R196 ;  /* 0x0000001e10c4723c */ /* 0x000fe600000018c4 */
[----:B------:R-:W-:Y:S01]  /*13870*/  FADD.FTZ R109, R109, R28 ;  /* 0x0000001c6d6d7221 */ /* 0x000fe20000010000 */
[----:B-1----:R-:W-:Y:S01]  /*13880*/  F2FP.F16.F32.PACK_AB R16, R93, R92 ;  /* 0x0000005c5d10723e */ /* 0x002fe200000000ff */
[----:B------:R-:W1:Y:S03]  /*13890*/  LDSM.16.MT88.4 R28, [R217+0x8000] ;  /* 0x00800000d91c783b */ /* 0x000e660000004200 */
[----:B------:R-:W-:Y:S01]  /*138a0*/  MUFU.EX2 R94, R94 ;  /* 0x0000005e005e7308 */ /* 0x000fe20000000800 */
[----:B--2---:R-:W-:Y:S01]  /*138b0*/  F2FP.F16.F32.PACK_AB R18, R97, R96 ;  /* 0x000000606112723e */ /* 0x004fe200000000ff */
[----:B------:R-:W-:Y:S01]  /*138c0*/  FADD.FTZ R109, R38, R109 ;  /* 0x0000006d266d7221 */ /* 0x000fe20000010000 */
[----:B------:R-:W-:Y:S01]  /*138d0*/  FFMA.FTZ R38, R110, UR4, -R4 ;  /* 0x000000046e267c23 */ /* 0x000fe20008010804 */
[----:B------:R-:W-:Y:S02]  /*138e0*/  FADD.FTZ R92, R92, R89 ;  /* 0x000000595c5c7221 */ /* 0x000fe40000010000 */
[----:B------:R-:W-:Y:S04]  /*138f0*/  FADD.FTZ R42, R42, R109 ;  /* 0x0000006d2a2a7221 */ /* 0x000fe80000010000 */
[----:B------:R-:W2:Y:S01]  /*13900*/  MUFU.EX2 R95, R95 ;  /* 0x0000005f005f7308 */ /* 0x000ea20000000800 */
[----:B----4-:R-:W-:Y:S01]  /*13910*/  F2FP.F16.F32.PACK_AB R17, R90, R91 ;  /* 0x0000005b5a11723e */ /* 0x010fe200000000ff */
[----:B------:R-:W-:Y:S01]  /*13920*/  FADD.FTZ R42, R39, R42 ;  /* 0x0000002a272a7221 */ /* 0x000fe20000010000 */
[----:B------:R-:W-:Y:S01]  /*13930*/  FADD.FTZ R93, R93, R92 ;  /* 0x0000005c5d5d7221 */ /* 0x000fe20000010000 */
[----:B------:R-:W-:Y:S02]  /*13940*/  FFMA.FTZ R39, R125, UR4, -R132 ;  /* 0x000000047d277c23 */ /* 0x000fe40008010884 */
[----:B------:R-:W-:Y:S01]  /*13950*/  FADD.FTZ R147, R147, R42 ;  /* 0x0000002a93937221 */ /* 0x000fe20000010000 */
[----:B------:R-:W-:Y:S03]  /*13960*/  FADD.FTZ R96, R96, R93 ;  /* 0x0000005d60607221 */ /* 0x000fe60000010000 */
[----:B------:R-:W-:Y:S01]  /*13970*/  MUFU.EX2 R100, R100 ;  /* 0x0000006400647308 */ /* 0x000fe20000000800 */
[----:B------:R-:W-:Y:S01]  /*13980*/  FFMA.FTZ R42, R128, UR4, -R132 ;  /* 0x00000004802a7c23 */ /* 0x000fe20008010884 */
[----:B------:R-:W-:Y:S01]  /*13990*/  FADD.FTZ R46, R46, R147 ;  /* 0x000000932e2e7221 */ /* 0x000fe20000010000 */
[----:B------:R-:W-:Y:S01]  /*139a0*/  FADD.FTZ R97, R97, R96 ;  /* 0x0000006061617221 */ /* 0x000fe20000010000 */
[----:B------:R-:W-:Y:S02]  /*139b0*/  FFMA.FTZ R132, R129, UR4, -R132 ;  /* 0x0000000481847c23 */ /* 0x000fe40008010884 */
[----:B------:R-:W-:Y:S01]  /*139c0*/  FADD.FTZ R47, R47, R46 ;  /* 0x0000002e2f2f7221 */ /* 0x000fe20000010000 */
[----:B------:R-:W-:Y:S03]  /*139d0*/  FFMA.FTZ R46, R122, UR4, -R4 ;  /* 0x000000047a2e7c23 */ /* 0x000fe60008010804 */
[----:B------:R-:W4:Y:S01]  /*139e0*/  MUFU.EX2 R101, R101 ;  /* 0x0000006500657308 */ /* 0x000f220000000800 */
[----:B--2---:R-:W-:Y:S01]  /*139f0*/  F2FP.F16.F32.PACK_AB R19, R95, R94 ;  /* 0x0000005e5f13723e */ /* 0x004fe200000000ff */
[----:B------:R-:W-:Y:S04]  /*13a00*/  FADD.FTZ R47, R50, R47 ;  /* 0x0000002f322f7221 */ /* 0x000fe80000010000 */
[----:B------:R-:W-:Y:S04]  /*13a10*/  FADD.FTZ R144, R144, R47 ;  /* 0x0000002f90907221 */ /* 0x000fe80000010000 */
[----:B------:R-:W-:Y:S01]  /*13a20*/  MUFU.EX2 R104, R104 ;  /* 0x0000006800687308 */ /* 0x000fe20000000800 */
[C---:B-----5:R-:W-:Y:S03]  /*13a30*/  HMMA.16816.F32 R208, R16.reuse, R24, R208 ;  /* 0x0000001810d0723c */ /* 0x060fe600000018d0 */
[----:B------:R-:W-:Y:S06]  /*13a40*/  FADD.FTZ R51, R51, R144 ;  /* 0x0000009033337221 */ /* 0x000fec0000010000 */
[----:B------:R-:W2:Y:S01]  /*13a50*/  MUFU.EX2 R15, R15 ;  /* 0x0000000f000f7308 */ /* 0x000ea20000000800 */
[C---:B------:R-:W-:Y:S01]  /*13a60*/  HMMA.16816.F32 R204, R16.reuse, R26, R204 ;  /* 0x0000001a10cc723c */ /* 0x040fe200000018cc */
[----:B------:R-:W5:Y:S02]  /*13a70*/  LDSM.16.MT88.4 R24, [R169+0x3000] ;  /* 0x00300000a918783b */ /* 0x000f640000004200 */
[----:B------:R-:W-:Y:S06]  /*13a80*/  FADD.FTZ R54, R54, R51 ;  /* 0x0000003336367221 */ /* 0x000fec0000010000 */
[----:B------:R-:W-:Y:S01]  /*13a90*/  MUFU.EX2 R32, R102 ;  /* 0x0000006600207308 */ /* 0x000fe20000000800 */
[C---:B---3--:R-:W-:Y:S03]  /*13aa0*/  HMMA.16816.F32 R200, R16.reuse, R20, R200 ;  /* 0x0000001410c8723c */ /* 0x048fe600000018c8 */
[----:B------:R-:W-:Y:S06]  /*13ab0*/  FADD.FTZ R54, R55, R54 ;  /* 0x0000003637367221 */ /* 0x000fec0000010000 */
        /* <DEDUP_REMOVED lines=8> */
[----:B------:R-:W-:Y:S01]  /*13b40*/  FADD.FTZ R62, R62, R59 ;  /* 0x0000003b3e3e7221 */ /* 0x000fe20000010000 */
[----:B------:R-:W-:Y:S03]  /*13b50*/  FADD.FTZ R101, R101, R100 ;  /* 0x0000006465657221 */ /* 0x000fe60000010000 */
[----:B------:R-:W-:Y:S01]  /*13b60*/  FADD.FTZ R47, R63, R62 ;  /* 0x0000003e3f2f7221 */ /* 0x000fe20000010000 */
[----:B------:R-:W-:Y:S04]  /*13b70*/  FADD.FTZ R104, R104, R101 ;  /* 0x0000006568687221 */ /* 0x000fe80000010000 */
[----:B------:R-:W2:Y:S01]  /*13b80*/  MUFU.EX2 R37, R37 ;  /* 0x0000002500257308 */ /* 0x000ea20000000800 */
[----:B---3--:R-:W-:Y:S01]  /*13b90*/  F2FP.F16.F32.PACK_AB R17, R33, R32 ;  /* 0x000000202111723e */ /* 0x008fe200000000ff */
[----:B------:R-:W-:Y:S01]  /*13ba0*/  FADD.FTZ R47, R66, R47 ;  /* 0x0000002f422f7221 */ /* 0x000fe20000010000 */
[----:B------:R-:W-:Y:S03]  /*13bb0*/  FADD.FTZ R15, R15, R104 ;  /* 0x000000680f0f7221 */ /* 0x000fe60000010000 */
[----:B------:R-:W-:Y:S01]  /*13bc0*/  FADD.FTZ R70, R70, R47 ;  /* 0x0000002f46467221 */ /* 0x000fe20000010000 */
[----:B------:R-:W-:Y:S03]  /*13bd0*/  FFMA.FTZ R47, R119, UR4, -R4 ;  /* 0x00000004772f7c23 */ /* 0x000fe60008010804 */
[----:B------:R-:W-:Y:S01]  /*13be0*/  MUFU.EX2 R108, R108 ;  /* 0x0000006c006c7308 */ /* 0x000fe20000000800 */
[----:B------:R-:W-:Y:S04]  /*13bf0*/  FADD.FTZ R71, R71, R70 ;  /* 0x0000004647477221 */ /* 0x000fe80000010000 */
[----:B------:R-:W-:Y:S05]  /*13c00*/  FADD.FTZ R74, R74, R71 ;  /* 0x000000474a4a7221 */ /* 0x000fea0000010000 */
[----:B------:R-:W3:Y:S01]  /*13c10*/  MUFU.EX2 R35, R35 ;  /* 0x0000002300237308 */ /* 0x000ee20000000800 */
[----:B--2---:R-:W-:Y:S01]  /*13c20*/  F2FP.F16.F32.PACK_AB R19, R37, R36 ;  /* 0x000000242513723e */ /* 0x004fe200000000ff */
[----:B------:R-:W-:Y:S04]  /*13c30*/  FADD.FTZ R113, R113, R74 ;  /* 0x0000004a71717221 */ /* 0x000fe80000010000 */
[----:B------:R-:W-:Y:S04]  /*13c40*/  FADD.FTZ R78, R78, R113 ;  /* 0x000000714e4e7221 */ /* 0x000fe80000010000 */
[----:B------:R-:W-:Y:S01]  /*13c50*/  MUFU.EX2 R43, R43 ;  /* 0x0000002b002b7308 */ /* 0x000fe20000000800 */
[C---:B-1----:R-:W-:Y:S03]  /*13c60*/  HMMA.16816.F32 R208, R16.reuse, R28, R208 ;  /* 0x0000001c10d0723c */ /* 0x042fe600000018d0 */
[----:B------:R-:W-:Y:S06]  /*13c70*/  FADD.FTZ R79, R79, R78 ;  /* 0x0000004e4f4f7221 */ /* 0x000fec0000010000 */
[----:B------:R-:W1:Y:S01]  /*13c80*/  MUFU.EX2 R112, R112 ;  /* 0x0000007000707308 */ /* 0x000e620000000800 */
[C---:B------:R-:W-:Y:S01]  /*13c90*/  HMMA.16816.F32 R204, R16.reuse, R30, R204 ;  /* 0x0000001e10cc723c */ /* 0x040fe200000018cc */
[----:B------:R-:W2:Y:S02]  /*13ca0*/  LDSM.16.MT88.4 R28, [R169+0x3400] ;  /* 0x00340000a91c783b */ /* 0x000ea40000004200 */
[----:B------:R-:W-:Y:S06]  /*13cb0*/  FADD.FTZ R82, R82, R79 ;  /* 0x0000004f52527221 */ /* 0x000fec0000010000 */
[----:B------:R-:W-:Y:S01]  /*13cc0*/  MUFU.EX2 R38, R38 ;  /* 0x0000002600267308 */ /* 0x000fe20000000800 */
[C---:B-----5:R-:W-:Y:S03]  /*13cd0*/  HMMA.16816.F32 R200, R16.reuse, R24, R200 ;  /* 0x0000001810c8723c */ /* 0x060fe600000018c8 */
[----:B------:R-:W-:Y:S06]  /*13ce0*/  FADD.FTZ R83, R83, R82 ;  /* 0x0000005253537221 */ /* 0x000fec0000010000 */
[----:B------:R-:W4:Y:S01]  /*13cf0*/  MUFU.EX2 R41, R41 ;  /* 0x0000002900297308 */ /* 0x000f220000000800 */
[----:B------:R-:W-:Y:S01]  /*13d00*/  HMMA.16816.F32 R196, R16, R26, R196 ;  /* 0x0000001a10c4723c */ /* 0x000fe200000018c4 */
[----:B------:R-:W5:Y:S02]  /*13d10*/  LDSM.16.MT88.4 R24, [R217+0x8800] ;  /* 0x00880000d918783b */ /* 0x000f640000004200 */
[----:B---3--:R-:W-:Y:S01]  /*13d20*/  F2FP.F16.F32.PACK_AB R16, R35, R108 ;  /* 0x0000006c2310723e */ /* 0x008fe200000000ff */
        /* <DEDUP_REMOVED lines=11> */
[----:B------:R-:W-:Y:S01]  /*13de0*/  FFMA.FTZ R13, R126, UR4, -R4 ;  /* 0x000000047e0d7c23 */ /* 0x000fe20008010804 */
[----:B------:R-:W-:Y:S02]  /*13df0*/  FADD.FTZ R15, R112, R15 ;  /* 0x0000000f700f7221 */ /* 0x000fe40000010000 */
[----:B------:R-:W-:Y:S01]  /*13e00*/  FADD.FTZ R53, R91, R0 ;  /* 0x000000005b357221 */ /* 0x000fe20000010000 */
[--C-:B------:R-:W-:Y:S03]  /*13e10*/  FFMA.FTZ R0, R127, UR4, -R4.reuse ;  /* 0x000000047f007c23 */ /* 0x100fe60008010804 */
[----:B------:R-:W-:Y:S01]  /*13e20*/  MUFU.EX2 R58, R58 ;  /* 0x0000003a003a7308 */ /* 0x000fe20000000800 */
[----:B------:R-:W-:Y:S01]  /*13e30*/  FFMA.FTZ R4, R131, UR4, -R4 ;  /* 0x0000000483047c23 */ /* 0x000fe20008010804 */
[----:B------:R-:W-:Y:S04]  /*13e40*/  FADD.FTZ R53, R90, R53 ;  /* 0x000000355a357221 */ /* 0x000fe80000010000 */
[----:B------:R-:W-:Y:S04]  /*13e50*/  FADD.FTZ R94, R94, R53 ;  /* 0x000000355e5e7221 */ /* 0x000fe80000010000 */
        /* <DEDUP_REMOVED lines=13> */
[----:B---3--:R-:W-:Y:S01]  /*13f30*/  F2FP.F16.F32.PACK_AB R28, R67, R58 ;  /* 0x0000003a431c723e */ /* 0x008fe200000000ff */
        /* <DEDUP_REMOVED lines=10> */
[----:B--2---:R-:W-:Y:S01]  /*13fe0*/  F2FP.F16.F32.PACK_AB R29, R47, R44 ;  /* 0x0000002c2f1d723e */ /* 0x004fe200000000ff */
[----:B------:R-:W-:Y:S04]  /*13ff0*/  FADD.FTZ R45, R45, R40 ;  /* 0x000000282d2d7221 */ /* 0x000fe80000010000 */
[----:B------:R-:W-:Y:S04]  /*14000*/  FADD.FTZ R44, R44, R45 ;  /* 0x0000002d2c2c7221 */ /* 0x000fe80000010000 */
[----:B------:R-:W-:Y:S01]  /*14010*/  MUFU.EX2 R34, R34 ;  /* 0x0000002200227308 */ /* 0x000fe20000000800 */
[----:B------:R-:W-:Y:S09]  /*14020*/  FADD.FTZ R47, R47, R44 ;  /* 0x0000002c2f2f7221 */ /* 0x000ff20000010000 */
[----:B------:R-:W2:Y:S01]  /*14030*/  MUFU.EX2 R39, R39 ;  /* 0x0000002700277308 */ /* 0x000ea20000000800 */
[C---:B-1----:R-:W-:Y:S01]  /*14040*/  F2FP.F16.F32.PACK_AB R31, R49.reuse, R46 ;  /* 0x0000002e311f723e */ /* 0x042fe200000000ff */
[----:B------:R-:W-:Y:S04]  /*14050*/  FADD.FTZ R46, R46, R47 ;  /* 0x0000002f2e2e7221 */ /* 0x000fe80000010000 */
[----:B------:R-:W-:Y:S02]  /*14060*/  FADD.FTZ R46, R49, R46 ;  /* 0x0000002e312e7221 */ /* 0x000fe40000010000 */
[C---:B-----5:R-:W-:Y:S02]  /*14070*/  HMMA.16816.F32 R208, R28.reuse, R24, R208 ;  /* 0x000000181cd0723c */ /* 0x060fe400000018d0 */
[----:B------:R-:W-:Y:S06]  /*14080*/  MUFU.EX2 R42, R42 ;  /* 0x0000002a002a7308 */ /* 0x000fec0000000800 */
[C---:B------:R-:W-:Y:S01]  /*14090*/  HMMA.16816.F32 R204, R28.reuse, R26, R204 ;  /* 0x0000001a1ccc723c */ /* 0x040fe200000018cc */
[----:B------:R-:W1:Y:S03]  /*140a0*/  LDSM.16.MT88.4 R24, [R169+0x3c00] ;  /* 0x003c0000a918783b */ /* 0x000e660000004200 */
[----:B------:R-:W5:Y:S04]  /*140b0*/  MUFU.EX2 R51, R132 ;  /* 0x0000008400337308 */ /* 0x000f680000000800 */
[C---:B----4-:R-:W-:Y:S06]  /*140c0*/  HMMA.16816.F32 R200, R28.reuse, R20, R200 ;  /* 0x000000141cc8723c */ /* 0x050fec00000018c8 */
[----:B------:R-:W-:Y:S01]  /*140d0*/  MUFU.EX2 R13, R13 ;  /* 0x0000000d000d7308 */ /* 0x000fe20000000800 */
[----:B--2---:R-:W-:Y:S01]  /*140e0*/  F2FP.F16.F32.PACK_AB R20, R39, R34 ;  /* 0x000000222714723e */ /* 0x004fe200000000ff */
[----:B------:R-:W-:Y:S08]  /*140f0*/  HMMA.16816.F32 R196, R28, R22, R196 ;  /* 0x000000161cc4723c */ /* 0x000ff000000018c4 */
[----:B------:R-:W2:Y:S01]  /*14100*/  MUFU.EX2 R0, R0 ;  /* 0x0000000000007308 */ /* 0x000ea20000000800 */
[----:B-----5:R-:W-:Y:S09]  /*14110*/  F2FP.F16.F32.PACK_AB R22, R51, R42 ;  /* 0x0000002a3316723e */ /* 0x020ff200000000ff */
[----:B------:R-:W-:Y:S10]  /*14120*/  MUFU.EX2 R48, R48 ;  /* 0x0000003000307308 */ /* 0x000ff40000000800 */
[----:B------:R-:W4:Y:S01]  /*14130*/  MUFU.EX2 R191, R4 ;  /* 0x0000000400bf7308 */ /* 0x000f220000000800 */
[C---:B--2---:R-:W-:Y:S01]  /*14140*/  F2FP.F16.F32.PACK_AB R21, R0.reuse, R13 ;  /* 0x0000000d0015723e */ /* 0x044fe200000000ff */
[----:B------:R-:W-:Y:S04]  /*14150*/  FADD.FTZ R13, R13, R46 ;  /* 0x0000002e0d0d7221 */ /* 0x000fe80000010000 */
[----:B------:R-:W-:Y:S01]  /*14160*/  FADD.FTZ R13, R0, R13 ;  /* 0x0000000d000d7221 */ /* 0x000fe20000010000 */
[C---:B----4-:R-:W-:Y:S03]  /*14170*/  F2FP.F16.F32.PACK_AB R23, R191.reuse, R48 ;  /* 0x00000030bf17723e */ /* 0x050fe600000000ff */
[----:B------:R-:W-:Y:S04]  /*14180*/  FADD.FTZ R48, R48, R13 ;  /* 0x0000000d30307221 */ /* 0x000fe80000010000 */
[----:B------:R-:W-:Y:S01]  /*14190*/  FADD.FTZ R191, R191, R48 ;  /* 0x00000030bfbf7221 */ /* 0x000fe20000010000 */
[C---:B---3--:R-:W-:Y:S05]  /*141a0*/  HMMA.16816.F32 R208, R20.reuse, R16, R208 ;  /* 0x0000001014d0723c */ /* 0x048fea00000018d0 */
[----:B------:R-:W-:Y:S03]  /*141b0*/  FADD.FTZ R16, R58, R15 ;  /* 0x0000000f3a107221 */ /* 0x000fe60000010000 */
[C---:B------:R-:W-:Y:S03]  /*141c0*/  HMMA.16816.F32 R204, R20.reuse, R18, R204 ;  /* 0x0000001214cc723c */ /* 0x040fe600000018cc */
[----:B------:R-:W-:Y:S04]  /*141d0*/  FADD.FTZ R16, R67, R16 ;  /* 0x0000001043107221 */ /* 0x000fe80000010000 */
[----:B------:R-:W-:Y:S01]  /*141e0*/  FADD.FTZ R15, R75, R16 ;  /* 0x000000104b0f7221 */ /* 0x000fe20000010000 */
[C---:B-1----:R-:W-:Y:S03]  /*141f0*/  HMMA.16816.F32 R200, R20.reuse, R24, R200 ;  /* 0x0000001814c8723c */ /* 0x042fe600000018c8 */
[----:B------:R-:W-:Y:S04]  /*14200*/  FADD.FTZ R15, R2, R15 ;  /* 0x0000000f020f7221 */ /* 0x000fe80000010000 */
[----:B------:R-:W-:Y:S01]  /*14210*/  FADD.FTZ R34, R34, R15 ;  /* 0x0000000f22227221 */ /* 0x000fe20000010000 */
[----:B------:R-:W-:Y:S03]  /*14220*/  HMMA.16816.F32 R196, R20, R26, R196 ;  /* 0x0000001a14c4723c */ /* 0x000fe600000018c4 */
[----:B------:R-:W-:Y:S04]  /*14230*/  FADD.FTZ R39, R39, R34 ;  /* 0x0000002227277221 */ /* 0x000fe80000010000 */
[----:B------:R-:W-:Y:S04]  /*14240*/  FADD.FTZ R42, R42, R39 ;  /* 0x000000272a2a7221 */ /* 0x000fe80000010000 */
[----:B------:R-:W-:Y:S01]  /*14250*/  FADD.FTZ R190, R51, R42 ;  /* 0x0000002a33be7221 */ /* 0x000fe20000010000 */
[----:B------:R-:W-:Y:S08]  /*14260*/  BRA.U UP0, `(.L_x_1516) ;  /* 0xffffffad009c7547 */ /* 0x000ff0000b83ffff */
.L_x_1512:
[----:B------:R-:W2:Y:S01]  /*14270*/  SHFL.BFLY PT, R5, R190, 0x2, 0x1f ;  /* 0x0c401f00be057f89 */ /* 0x000ea200000e0000 */
[----:B------:R-:W-:Y:S01]  /*14280*/  UISETP.NE.AND UP1, UPT, UR16, -0x1, UPT ;  /* 0xffffffff1000788c */ /* 0x000fe2000bf25270 */
[----:B------:R-:W3:Y:S01]  /*14290*/  S2UR UR8, SR_CTAID.Y ;  /* 0x00000000000879c3 */ /* 0x000ee20000002600 */
[----:B------:R-:W4:Y:S01]  /*142a0*/  LDCU.U8 UR4, c[0x0][0x548] ;  /* 0x0000a900ff0477ac */ /* 0x000f220008000000 */
[----:B------:R-:W5:Y:S01]  /*142b0*/  SHFL.BFLY PT, R0, R191, 0x2, 0x1f ;  /* 0x0c401f00bf007f89 */ /* 0x000f6200000e0000 */
[----:B------:R-:W-:Y:S01]  /*142c0*/  LOP3.LUT R216, R216, 0xc0, R195, 0xf8, !PT ;  /* 0x000000c0d8d87812 */ /* 0x000fe200078ef8c3 */
[----:B------:R-:W-:Y:S01]  /*142d0*/  BSSY.RECONVERGENT B0, `(.L_x_1517) ;  /* 0x000006a000007945 */ /* 0x000fe20003800200 */
[----:B------:R-:W1:Y:S01]  /*142e0*/  LDCU UR12, c[0x0][0x434] ;  /* 0x00008680ff0c77ac */ /* 0x000e620008000800 */
[----:B------:R-:W-:Y:S02]  /*142f0*/  LOP3.LUT P2, RZ, R3, 0x3, RZ, 0xc0, !PT ;  /* 0x0000000303ff7812 */ /* 0x000fe4000784c0ff */
[----:B------:R-:W-:-:S02]  /*14300*/  MOV R10, 0x7f800000 ;  /* 0x7f800000000a7802 */ /* 0x000fc40000000f00 */
[----:B------:R-:W3:Y:S01]  /*14310*/  @!UP1 LDCU.64 UR6, c[0x0][0x400] ;  /* 0x00008000ff0697ac */ /* 0x000ee20008000a00 */
[----:B----4-:R-:W-:Y:S01]  /*14320*/  UISETP.NE.AND UP2, UPT, UR4, URZ, UPT ;  /* 0x000000ff0400728c */ /* 0x010fe2000bf45270 */
[----:B--2---:R-:W-:-:S03]  /*14330*/  FADD.FTZ R8, R5, R190 ;  /* 0x000000be05087221 */ /* 0x004fc60000010000 */
[----:B------:R-:W-:Y:S01]  /*14340*/  UISETP.NE.OR UP0, UPT, UR16, -0x1, !UP2 ;  /* 0xffffffff1000788c */ /* 0x000fe2000d705670 */
[----:B-----5:R-:W-:Y:S01]  /*14350*/  FADD.FTZ R9, R0, R191 ;  /* 0x000000bf00097221 */ /* 0x020fe20000010000 */
[----:B------:R-:W2:Y:S01]  /*14360*/  SHFL.BFLY PT, R5, R8, 0x1, 0x1f ;  /* 0x0c201f0008057f89 */ /* 0x000ea200000e0000 */
[----:B------:R-:W-:Y:S01]  /*14370*/  IMAD.SHL.U32 R0, R3, 0x10, RZ ;  /* 0x0000001003007824 */ /* 0x000fe200078e00ff */
[----:B---3--:R-:W-:Y:S01]  /*14380*/  @!UP1 UIMAD.WIDE.U32 UR10, UR8, UR6, URZ ;  /* 0x00000006080a92a5 */ /* 0x008fe2000f8e00ff */
[----:B------:R-:W3:Y:S01]  /*14390*/  S2UR UR6, SR_CTAID.Z ;  /* 0x00000000000679c3 */ /* 0x000ee20000002700 */
[----:B------:R-:W4:Y:S01]  /*143a0*/  SHFL.BFLY PT, R2, R9, 0x1, 0x1f ;  /* 0x0c201f0009027f89 */ /* 0x000f2200000e0000 */
[----:B------:R-:W3:Y:S01]  /*143b0*/  @!UP2 LDCU UR9, c[0x0][0x3e0] ;  /* 0x00007c00ff09a7ac */ /* 0x000ee20008000800 */
[----:B------:R-:W-:-:S07]  /*143c0*/  @!UP1 UIMAD UR7, UR8, UR7, UR11 ;  /* 0x00000007080792a4 */ /* 0x000fce000f8e020b */
[----:B------:R-:W5:Y:S01]  /*143d0*/  S2UR UR11, SR_CTAID.X ;  /* 0x00000000000b79c3 */ /* 0x000f620000002500 */
[----:B--2---:R-:W-:Y:S01]  /*143e0*/  FADD.FTZ R4, R8, R5 ;  /* 0x0000000508047221 */ /* 0x004fe20000010000 */
[----:B------:R-:W-:Y:S01]  /*143f0*/  SHF.L.U32 R5, R3, 0x1, RZ ;  /* 0x0000000103057819 */ /* 0x000fe200000006ff */
[----:B---3--:R-:W-:Y:S01]  /*14400*/  @!UP2 UIMAD UR9, UR8, UR9, UR6 ;  /* 0x000000090809a2a4 */ /* 0x008fe2000f8e0206 */
[----:B----4-:R-:W-:Y:S02]  /*14410*/  FADD.FTZ R2, R9, R2 ;  /* 0x0000000209027221 */ /* 0x010fe40000010000 */
[----:B------:R-:W-:Y:S01]  /*14420*/  LOP3.LUT R5, R5, 0x6, RZ, 0xc0, !PT ;  /* 0x0000000605057812 */ /* 0x000fe200078ec0ff */
[----:B------:R-:W2:Y:S01]  /*14430*/  MUFU.RCP R7, R4 ;  /* 0x0000000400077308 */ /* 0x000ea20000001000 */
[----:B------:R-:W-:Y:S01]  /*14440*/  FSETP.NE.FTZ.AND P1, PT, R4, RZ, PT ;  /* 0x000000ff0400720b */ /* 0x000fe20003f35000 */
[----:B-1----:R-:W-:Y:S01]  /*14450*/  @!UP2 UIMAD UR9, UR9, UR12, URZ ;  /* 0x0000000c0909a2a4 */ /* 0x002fe2000f8e02ff */
[----:B------:R-:W-:-:S02]  /*14460*/  LOP3.LUT R0, R5, 0x3e00, R0, 0xf8, !PT ;  /* 0x00003e0005007812 */ /* 0x000fc400078ef800 */
[----:B------:R-:W-:Y:S02]  /*14470*/  FSETP.NE.FTZ.AND P0, PT, R2, RZ, PT ;  /* 0x000000ff0200720b */ /* 0x000fe40003f15000 */
[----:B------:R-:W-:Y:S01]  /*14480*/  LOP3.LUT R195, R0, 0x20, R195, 0xf8, !PT ;  /* 0x0000002000c37812 */ /* 0x000fe200078ef8c3 */
[----:B------:R-:W1:Y:S01]  /*14490*/  MUFU.RCP R6, R2 ;  /* 0x0000000200067308 */ /* 0x000e620000001000 */
[----:B------:R-:W-:Y:S02]  /*144a0*/  SHF.L.U32 R0, R3, 0x2, RZ ;  /* 0x0000000203007819 */ /* 0x000fe400000006ff */
[----:B------:R-:W-:Y:S02]  /*144b0*/  LOP3.LUT R195, R195, R216, RZ, 0xfc, !PT ;  /* 0x000000d8c3c37212 */ /* 0x000fe400078efcff */
[----:B------:R-:W-:Y:S01]  /*144c0*/  MOV R8, 0x7f800000 ;  /* 0x7f80000000087802 */ /* 0x000fe20000000f00 */
[----:B------:R-:W3:Y:S01]  /*144d0*/  @P1 LDC R11, c[0x0][0x458] ;  /* 0x00011600ff0b1b82 */ /* 0x000ee20000000800 */
[----:B------:R-:W-:Y:S01]  /*144e0*/  LEA R195, R195, UR5, 0x1 ;  /* 0x00000005c3c37c11 */ /* 0x000fe2000f8e08ff */
[----:B------:R-:W4:Y:S01]  /*144f0*/  @UP1 LDCU.64 UR4, c[0x0][0x408] ;  /* 0x00008100ff0417ac */ /* 0x000f220008000a00 */
[----:B--2---:R-:W-:Y:S01]  /*14500*/  FSEL R7, R7, 1, P1 ;  /* 0x3f80000007077808 */ /* 0x004fe20000800000 */
[----:B------:R-:W2:Y:S04]  /*14510*/  @P0 MUFU.LG2 R2, R2 ;  /* 0x0000000200020308 */ /* 0x000ea80000000c00 */
[C---:B------:R-:W-:Y:S01]  /*14520*/  FMUL.FTZ R208, R7.reuse, R208 ;  /* 0x000000d007d07220 */ /* 0x040fe20000410000 */
[C---:B------:R-:W-:Y:S01]  /*14530*/  FMUL.FTZ R209, R7.reuse, R209 ;  /* 0x000000d107d17220 */ /* 0x040fe20000410000 */
[C---:B------:R-:W-:Y:S01]  /*14540*/  FMUL.FTZ R204, R7.reuse, R204 ;  /* 0x000000cc07cc7220 */ /* 0x040fe20000410000 */
[----:B-1----:R-:W-:Y:S01]  /*14550*/  FSEL R6, R6, 1, P0 ;  /* 0x3f80000006067808 */ /* 0x002fe20000000000 */
[----:B------:R-:W1:Y:S01]  /*14560*/  @P1 MUFU.LG2 R4, R4 ;  /* 0x0000000400041308 */ /* 0x000e620000000c00 */
        /* <DEDUP_REMOVED lines=12> */
[----:B----4-:R-:W-:Y:S01]  /*14630*/  @UP1 UIMAD.WIDE.U32 UR18, UR16, UR4, URZ ;  /* 0x00000004101212a5 */ /* 0x010fe2000f8e00ff */
[----:B------:R-:W-:Y:S01]  /*14640*/  LOP3.LUT R0, R0, 0x40, RZ, 0xc0, !PT ;  /* 0x0000004000007812 */ /* 0x000fe200078ec0ff */
[----:B------:R-:W4:Y:S01]  /*14650*/  @UP2 LDCU UR4, c[0x0][0x454] ;  /* 0x00008a80ff0427ac */ /* 0x000f220008000800 */
[C---:B------:R-:W-:Y:S01]  /*14660*/  FMUL.FTZ R196, R7.reuse, R196 ;  /* 0x000000c407c47220 */ /* 0x040fe20000410000 */
[----:B------:R-:W-:Y:S01]  /*14670*/  FMUL.FTZ R7, R7, R197 ;  /* 0x000000c507077220 */ /* 0x000fe20000410000 */
[C---:B------:R-:W-:Y:S01]  /*14680*/  IADD3 R9, PT, PT, R195.reuse, -R0, RZ ;  /* 0x80000000c3097210 */ /* 0x040fe20007ffe0ff */
[--C-:B------:R-:W-:Y:S01]  /*14690*/  IMAD.IADD R5, R195, 0x1, -R6.reuse ;  /* 0x00000001c3057824 */ /* 0x100fe200078e0a06 */
[----:B------:R-:W1:Y:S01]  /*146a0*/  @P0 LDC R0, c[0x0][0x458] ;  /* 0x00011600ff000b82 */ /* 0x000e620000000800 */
[----:B------:R-:W-:Y:S01]  /*146b0*/  F2FP.F16.F32.PACK_AB R208, R209, R208 ;  /* 0x000000d0d1d0723e */ /* 0x000fe200000000ff */
[----:B------:R-:W-:Y:S01]  /*146c0*/  @UP1 UIMAD UR7, UR16, UR5, UR19 ;  /* 0x00000005100712a4 */ /* 0x000fe2000f8e0213 */
[----:B------:R-:W-:Y:S01]  /*146d0*/  F2FP.F16.F32.PACK_AB R210, R211, R210 ;  /* 0x000000d2d3d2723e */ /* 0x000fe200000000ff */
[----:B------:R-:W-:Y:S01]  /*146e0*/  IMAD.IADD R6, R9, 0x1, -R6 ;  /* 0x0000000109067824 */ /* 0x000fe200078e0a06 */
[----:B------:R-:W-:Y:S01]  /*146f0*/  F2FP.F16.F32.PACK_AB R204, R205, R204 ;  /* 0x000000cccdcc723e */ /* 0x000fe200000000ff */
[----:B------:R-:W-:Y:S01]  /*14700*/  STS [R195], R208 ;  /* 0x000000d0c3007388 */ /* 0x000fe20000000800 */
[----:B------:R-:W-:Y:S01]  /*14710*/  F2FP.F16.F32.PACK_AB R206, R207, R206 ;  /* 0x000000cecfce723e */ /* 0x000fe200000000ff */
[----:B------:R-:W-:Y:S01]  /*14720*/  @!UP0 UIMAD UR16, UR8, UR12, URZ ;  /* 0x0000000c081082a4 */ /* 0x000fe2000f8e02ff */
[----:B------:R-:W-:Y:S01]  /*14730*/  F2FP.F16.F32.PACK_AB R200, R201, R200 ;  /* 0x000000c8c9c8723e */ /* 0x000fe200000000ff */
[----:B------:R-:W-:Y:S01]  /*14740*/  STS [R195+0x200], R210 ;  /* 0x000200d2c3007388 */ /* 0x000fe20000000800 */
[----:B------:R-:W-:Y:S01]  /*14750*/  F2FP.F16.F32.PACK_AB R202, R203, R202 ;  /* 0x000000cacbca723e */ /* 0x000fe200000000ff */
[----:B--2---:R-:W-:Y:S01]  /*14760*/  @P0 FMUL.FTZ R2, R2, 0.69314718246459960938 ;  /* 0x3f31721802020820 */ /* 0x004fe20000410000 */
[----:B------:R-:W-:Y:S01]  /*14770*/  F2FP.F16.F32.PACK_AB R7, R7, R196 ;  /* 0x000000c40707723e */ /* 0x000fe200000000ff */
[----:B------:R-:W-:Y:S01]  /*14780*/  STS [R5+0x10], R204 ;  /* 0x000010cc05007388 */ /* 0x000fe20000000800 */
[----:B------:R-:W-:Y:S01]  /*14790*/  F2FP.F16.F32.PACK_AB R198, R199, R198 ;  /* 0x000000c6c7c6723e */ /* 0x000fe200000000ff */
[----:B-----5:R-:W-:-:S02]  /*147a0*/  USHF.L.U32 UR8, UR11, 0x6, URZ ;  /* 0x000000060b087899 */ /* 0x020fc400080006ff */
[----:B------:R2:W-:Y:S01]  /*147b0*/  STS [R5+0x210], R206 ;  /* 0x000210ce05007388 */ /* 0x0005e20000000800 */
[----:B------:R-:W-:Y:S01]  /*147c0*/  @UP1 UMOV UR10, UR18 ;  /* 0x00000012000a1c82 */ /* 0x000fe20008000000 */
[----:B----4-:R-:W-:Y:S02]  /*147d0*/  @UP2 UIMAD UR9, UR6, UR4, UR16 ;  /* 0x00000004060922a4 */ /* 0x010fe4000f8e0210 */
[----:B------:R4:W-:Y:S01]  /*147e0*/  STS [R9+0x20], R200 ;  /* 0x000020c809007388 */ /* 0x0009e20000000800 */
[----:B-1----:R-:W-:Y:S01]  /*147f0*/  @P0 FFMA.FTZ R8, R133, R0, R2 ;  /* 0x0000000085080223 */ /* 0x002fe20000010002 */
[----:B------:R-:W-:Y:S02]  /*14800*/  SHF.R.U32.HI R0, RZ, 0x2, R3 ;  /* 0x00000002ff007819 */ /* 0x000fe40000011603 */
[----:B------:R4:W-:Y:S04]  /*14810*/  STS [R9+0x220], R202 ;  /* 0x000220ca09007388 */ /* 0x0009e80000000800 */
[----:B------:R4:W-:Y:S04]  /*14820*/  STS [R6+0x30], R7 ;  /* 0x0000300706007388 */ /* 0x0009e80000000800 */
[----:B------:R4:W-:Y:S01]  /*14830*/  STS [R6+0x230], R198 ;  /* 0x000230c606007388 */ /* 0x0009e20000000800 */
[----:B--2---:R-:W-:-:S04]  /*14840*/  @P1 FMUL.FTZ R5, R4, 0.69314718246459960938 ;  /* 0x3f31721804051820 */ /* 0x004fc80000410000 */
[----:B---3--:R-:W-:Y:S01]  /*14850*/  @P1 FFMA.FTZ R10, R134, R11, R5 ;  /* 0x0000000b860a1223 */ /* 0x008fe20000010005 */
[----:B------:R-:W-:Y:S06]  /*14860*/  BAR.SYNC.DEFER_BLOCKING 0x0 ;  /* 0x0000000000007b1d */ /* 0x000fec0000010000 */
[----:B------:R-:W-:Y:S05]  /*14870*/  @P2 BRA `(.L_x_1518) ;  /* 0x00000000003c2947 */ /* 0x000fea0003800000 */
[----:B------:R-:W-:Y:S01]  /*14880*/  SHF.R.U32.HI R3, RZ, 0x1, R3 ;  /* 0x00000001ff037819 */ /* 0x000fe20000011603 */
[----:B------:R-:W1:Y:S03]  /*14890*/  LDCU.64 UR4, c[0x0][0x420] ;  /* 0x00008400ff0477ac */ /* 0x000e660008000a00 */
[----:B------:R-:W-:Y:S01]  /*148a0*/  LOP3.LUT R3, R3, 0x30, RZ, 0xc0, !PT ;  /* 0x0000003003037812 */ /* 0x000fe200078ec0ff */
[----:B------:R-:W-:-:S03]  /*148b0*/  UIADD3 UR11, UPT, UPT, UR8, UR9, URZ ;  /* 0x00000009080b7290 */ /* 0x000fc6000fffe0ff */
[----:B------:R-:W-:-:S03]  /*148c0*/  LOP3.LUT R5, R3, 0x7, R0, 0xf8, !PT ;  /* 0x0000000703057812 */ /* 0x000fc600078ef800 */
[----:B------:R-:W-:Y:S01]  /*148d0*/  IMAD.U32 R2, RZ, RZ, UR11 ;  /* 0x0000000bff027e24 */ /* 0x000fe2000f8e00ff */
[C---:B------:R-:W-:Y:S01]  /*148e0*/  IADD3 R3, P0, PT, R5.reuse, UR11, RZ ;  /* 0x0000000b05037c10 */ /* 0x040fe2000ff1e0ff */
[C---:B------:R-:W-:Y:S01]  /*148f0*/  VIADD R4, R5.reuse, 0x8 ;  /* 0x0000000805047836 */ /* 0x040fe20000000000 */
[----:B------:R-:W-:Y:S02]  /*14900*/  ISETP.GE.AND P2, PT, R5, UR26, PT ;  /* 0x0000001a05007c0c */ /* 0x000fe4000bf46270 */
[----:B------:R-:W-:Y:S02]  /*14910*/  LEA.HI.X.SX32 R2, R2, RZ, 0x1, P0 ;  /* 0x000000ff02027211 */ /* 0x000fe400000f0eff */
[----:B------:R-:W-:Y:S02]  /*14920*/  ISETP.GE.AND P1, PT, R4, UR26, PT ;  /* 0x0000001a04007c0c */ /* 0x000fe4000bf26270 */
[----:B-1----:R-:W-:-:S04]  /*14930*/  LEA R4, P0, R3, UR4, 0x2 ;  /* 0x0000000403047c11 */ /* 0x002fc8000f8010ff */
[----:B------:R-:W-:-:S05]  /*14940*/  LEA.HI.X R5, R3, UR5, R2, 0x2, P0 ;  /* 0x0000000503057c11 */ /* 0x000fca00080f1402 */
[----:B------:R1:W-:Y:S04]  /*14950*/  @!P2 STG.E desc[UR14][R4.64], R10 ;  /* 0x0000000a0400a986 */ /* 0x0003e8000c10190e */
[----:B------:R1:W-:Y:S02]  /*14960*/  @!P1 STG.E desc[UR14][R4.64+0x20], R8 ;  /* 0x0000200804009986 */ /* 0x0003e4000c10190e */
.L_x_1518:
[----:B------:R-:W-:Y:S05]  /*14970*/  BSYNC.RECONVERGENT B0 ;  /* 0x0000000000007941 */ /* 0x000fea0003800200 */
.L_x_1517:
[----:B------:R-:W2:Y:S01]  /*14980*/  LDCU UR4, c[0x0][0x440] ;  /* 0x00008800ff0477ac */ /* 0x000ea20008000800 */
[----:B------:R-:W3:Y:S01]  /*14990*/  LDC.64 R2, c[0x0][0x408] ;  /* 0x00010200ff027b82 */ /* 0x000ee20000000a00 */
[----:B------:R-:W-:Y:S01]  /*149a0*/  IMAD.MOV.U32 R213, RZ, RZ, RZ ;  /* 0x000000ffffd57224 */ /* 0x000fe200078e00ff */
[----:B-1--4-:R-:W1:Y:S01]  /*149b0*/  LDS.128 R8, [R223] ;  /* 0x00000000df087984 */ /* 0x012e620000000c00 */
[----:B--2---:R-:W-:Y:S01]  /*149c0*/  ISETP.GE.AND P0, PT, R212, UR4, PT ;  /* 0x00000004d4007c0c */ /* 0x004fe2000bf06270 */
[----:B------:R-:W2:Y:S03]  /*149d0*/  LDCU.64 UR4, c[0x0][0x410] ;  /* 0x00008200ff0477ac */ /* 0x000ea60008000a00 */
[----:B------:R-:W-:Y:S01]  /*149e0*/  ISETP.GE.OR P2, PT, R0, UR26, P0 ;  /* 0x0000001a00007c0c */ /* 0x000fe20008746670 */
[----:B---3--:R-:W-:-:S04]  /*149f0*/  IMAD.WIDE.U32 R16, R2, UR8, R212 ;  /* 0x0000000802107c25 */ /* 0x008fc8000f8e00d4 */
[----:B------:R-:W-:Y:S01]  /*14a00*/  IMAD R6, R3, UR8, R17 ;  /* 0x0000000803067c24 */ /* 0x000fe2000f8e0211 */
[----:B------:R-:W-:-:S04]  /*14a10*/  IADD3 R16, P1, PT, R16, UR10, RZ ;  /* 0x0000000a10107c10 */ /* 0x000fc8000ff3e0ff */
[----:B------:R-:W-:-:S03]  /*14a20*/  IADD3.X R17, PT, PT, R6, UR7, RZ, P1, !PT ;  /* 0x0000000706117c10 */ /* 0x000fc60008ffe4ff */
[----:B------:R-:W3:Y:S01]  /*14a30*/  @!P2 LDC.64 R4, c[0x0][0x3f0] ;  /* 0x0000fc00ff04ab82 */ /* 0x000ee20000000a00 */
[----:B--2---:R-:W-:Y:S01]  /*14a40*/  MOV R12, UR4 ;  /* 0x00000004000c7c02 */ /* 0x004fe20008000f00 */
[----:B------:R-:W-:-:S04]  /*14a50*/  IMAD.U32 R15, RZ, RZ, UR5 ;  /* 0x00000005ff0f7e24 */ /* 0x000fc8000f8e00ff */
[----:B------:R-:W-:-:S04]  /*14a60*/  IMAD.WIDE.U32 R12, R12, UR6, R16 ;  /* 0x000000060c0c7c25 */ /* 0x000fc8000f8e0010 */
[----:B------:R-:W-:Y:S01]  /*14a70*/  IMAD R15, R15, UR6, R13 ;  /* 0x000000060f0f7c24 */ /* 0x000fe2000f8e020d */
[----:B------:R-:W-:-:S05]  /*14a80*/  @!P2 MOV R14, R12 ;  /* 0x0000000c000ea202 */ /* 0x000fca0000000f00 */
[----:B------:R-:W-:-:S04]  /*14a90*/  @!P2 IMAD.WIDE.U32 R18, R0, R2, R14 ;  /* 0x000000020012a225 */ /* 0x000fc800078e000e */
[----:B------:R-:W-:Y:S01]  /*14aa0*/  @!P2 IMAD R6, R0, R3, R19 ;  /* 0x000000030006a224 */ /* 0x000fe200078e0213 */
[----:B---3--:R-:W-:Y:S01]  /*14ab0*/  @!P2 LEA R16, P1, R18, R4, 0x1 ;  /* 0x000000041210a211 */ /* 0x008fe200078208ff */
[----:B------:R-:W-:-:S03]  /*14ac0*/  VIADD R4, R0, 0x20 ;  /* 0x0000002000047836 */ /* 0x000fc60000000000 */
[----:B------:R-:W-:Y:S02]  /*14ad0*/  @!P2 LEA.HI.X R17, R18, R5, R6, 0x1, P1 ;  /* 0x000000051211a211 */ /* 0x000fe400008f0c06 */
[----:B------:R-:W-:Y:S02]  /*14ae0*/  ISETP.GE.OR P0, PT, R4, UR26, P0 ;  /* 0x0000001a04007c0c */ /* 0x000fe40008706670 */
[----:B------:R2:W3:Y:S04]  /*14af0*/  LDS.128 R4, [R223+0x800] ;  /* 0x00080000df047984 */ /* 0x0004e80000000c00 */
[----:B-1----:R2:W-:Y:S07]  /*14b00*/  @!P2 STG.E.128 desc[UR14][R16.64], R8 ;  /* 0x000000081000a986 */ /* 0x0025ee000c101d0e */
[----:B------:R-:W-:Y:S05]  /*14b10*/  @P0 EXIT ;  /* 0x000000000000094d */ /* 0x000fea0003800000 */
[----:B------:R-:W1:Y:S01]  /*14b20*/  LDCU.64 UR4, c[0x0][0x3f0] ;  /* 0x00007e00ff0477ac */ /* 0x000e620008000a00 */
[----:B--2---:R-:W-:Y:S02]  /*14b30*/  IADD3 R9, P0, PT, R0, 0x20, RZ ;  /* 0x0000002000097810 */ /* 0x004fe40007f1e0ff */
[----:B------:R-:W-:Y:S02]  /*14b40*/  MOV R13, R15 ;  /* 0x0000000f000d7202 */ /* 0x000fe40000000f00 */
[----:B------:R-:W-:Y:S01]  /*14b50*/  IADD3.X R11, PT, PT, RZ, RZ, RZ, P0, !PT ;  /* 0x000000ffff0b7210 */ /* 0x000fe200007fe4ff */
[----:B------:R-:W-:-:S04]  /*14b60*/  IMAD.WIDE.U32 R12, R9, R2, R12 ;  /* 0x00000002090c7225 */ /* 0x000fc800078e000c */
[----:B------:R-:W-:-:S04]  /*14b70*/  IMAD R0, R11, R2, RZ ;  /* 0x000000020b007224 */ /* 0x000fc800078e02ff */
[----:B------:R-:W-:Y:S01]  /*14b80*/  IMAD R0, R9, R3, R0 ;  /* 0x0000000309007224 */ /* 0x000fe200078e0200 */
[----:B-1----:R-:W-:-:S04]  /*14b90*/  LEA R2, P0, R12, UR4, 0x1 ;  /* 0x000000040c027c11 */ /* 0x002fc8000f8008ff */
[----:B------:R-:W-:-:S04]  /*14ba0*/  IADD3 R3, PT, PT, R0, R13, RZ ;  /* 0x0000000d00037210 */ /* 0x000fc80007ffe0ff */
[----:B------:R-:W-:-:S05]  /*14bb0*/  LEA.HI.X R3, R12, UR5, R3, 0x1, P0 ;  /* 0x000000050c037c11 */ /* 0x000fca00080f0c03 */
[----:B---3--:R-:W-:Y:S01]  /*14bc0*/  STG.E.128 desc[UR14][R2.64], R4 ;  /* 0x0000000402007986 */ /* 0x008fe2000c101d0e */
[----:B------:R-:W-:Y:S05]  /*14bd0*/  EXIT ;  /* 0x000000000000794d */ /* 0x000fea0003800000 */
.L_x_1519:
        /* <DEDUP_REMOVED lines=10> */
.L_x_4888:


//--------------------- .text._ZN5flash24flash_fwd_splitkv_kernelI23Flash_fwd_kernel_traitsILi32ELi64ELi256ELi4ELb0ELb0EN7cutlass6half_tE19Flash_kernel_traitsILi32ELi64ELi256ELi4ES3_EELb1ELb0ELb1ELb0ELb0ELb1ELb0ELb0EEEvNS_16Flash_fwd_paramsE --------------------------
	.section	.text._ZN5flash24flash_fwd_splitkv_kernelI23Flash_fwd_kernel_traitsILi32ELi64ELi256ELi4ELb0ELb0EN7cutlass6half_tE19Flash_kernel_traitsILi32ELi64ELi256ELi4ES3_EELb1ELb0ELb1ELb0ELb0ELb1ELb0ELb0EEEvNS_16Flash_fwd_paramsE,"ax",@progbits
	.align	128
        .global         _ZN5flash24flash_fwd_splitkv_kernelI23Flash_fwd_kernel_traitsILi32ELi64ELi256ELi4ELb0ELb0EN7cutlass6half_tE19Flash_kernel_traitsILi32ELi64ELi256ELi4ES3_EELb1ELb0ELb1ELb0ELb0ELb1ELb0ELb0EEEvNS_16Flash_fwd_paramsE
        .type           _ZN5flash24flash_fwd_splitkv_kernelI23Flash_fwd_kernel_traitsILi32ELi64ELi256ELi4ELb0ELb0EN7cutlass6half_tE19Flash_kernel_traitsILi32ELi64ELi256ELi4ES3_EELb1ELb0ELb1ELb0ELb0ELb1ELb0ELb0EEEvNS_16Flash_fwd_paramsE,@function
        .size           _ZN5flash24flash_fwd_splitkv_kernelI23Flash_fwd_kernel_traitsILi32ELi64ELi256ELi4ELb0ELb0EN7cutlass6half_tE19Flash_kernel_traitsILi32ELi64ELi256ELi4ES3_EELb1ELb0ELb1ELb0ELb0ELb1ELb0ELb0EEEvNS_16Flash_fwd_paramsE,(.L_x_4889 - _ZN5flash24flash_fwd_splitkv_kernelI23Flash_fwd_kernel_traitsILi32ELi64ELi256ELi4ELb0ELb0EN7cutlass6half_tE19Flash_kernel_traitsILi32ELi64ELi256ELi4ES3_EELb1ELb0ELb1ELb0ELb0ELb1ELb0ELb0EEEvNS_16Flash_fwd_paramsE)
        .other          _ZN5flash24flash_fwd_splitkv_kernelI23Flash_fwd_kernel_traitsILi32ELi64ELi256ELi4ELb0ELb0EN7cutlass6half_tE19Flash_kernel_traitsILi32ELi64ELi256ELi4ES3_EELb1ELb0ELb1ELb0ELb0ELb1ELb0ELb0EEEvNS_16Flash_fwd_paramsE,@"STO_CUDA_ENTRY STV_DEFAULT"
_ZN5flash24flash_fwd_splitkv_kernelI23Flash_fwd_kernel_traitsILi32ELi64ELi256ELi4ELb0ELb0EN7cutlass6half_tE19Flash_kernel_traitsILi32ELi64ELi256ELi4ES3_EELb1ELb0ELb1ELb0ELb0ELb1ELb0ELb0EEEvNS_16Flash_fwd_paramsE:
.text._ZN5flash24flash_fwd_splitkv_kernelI23Flash_fwd_kernel_traitsILi32ELi64ELi256ELi4ELb0ELb0EN7cutlass6half_tE19Flash_kernel_traitsILi32ELi64ELi256ELi4ES3_EELb1ELb0ELb1ELb0ELb0ELb1ELb0ELb0EEEvNS_16Flash_fwd_paramsE:
        /* <DEDUP_REMOVED lines=72> */
.L_x_1520:
        /* <DEDUP_REMOVED lines=39> */
[----:B------:R-:W-:-:S03]  /*06f0*/  UIADD3 UR20, UPT, UPT, -UR23, UR20, URZ ;  /* 0x0000001417147290 */ /* 0x000fc6000fffe1ff */
[----:B------:R-:W3:Y:S01]  /*0700*/  @!UP0 LDCU.64 UR8, c[0x0][0x400] ;  /* 0x00008000ff0887ac */ /* 0x000ee20008000a00 */
[----:B------:R-:W4:Y:S01]  /*0710*/  LDCU.64 UR10, c[0x0][0x410] ;  /* 0x00008200ff0a77ac */ /* 0x000f220008000a00 */
[----:B-1----:R-:W-:Y:S01]  /*0720*/  ISETP.GE.AND P2, PT, R4, UR7, PT ;  /* 0x0000000704007c0c */ /* 0x002fe2000bf46270 */
[----:B------:R-:W1:Y:S03]  /*0730*/  LDCU UR7, c[0x0][0x434] ;  /* 0x00008680ff0777ac */ /* 0x000e660008000800 */
[----:B------:R-:W-:Y:S01]  /*0740*/  ISETP.GE.OR P1, PT, R148, UR20, P2 ;  /* 0x0000001494007c0c */ /* 0x000fe20009726670 */
[----:B--2---:R-:W-:Y:S01]  /*0750*/  @UP0 UIMAD.WIDE.U32 UR12, UR16, UR4, URZ ;  /* 0x00000004100c02a5 */ /* 0x004fe2000f8e00ff */
[----:B------:R-:W-:Y:S01]  /*0760*/  IMAD.U32 R3, RZ, RZ, UR4 ;  /* 0x00000004ff037e24 */ /* 0x000fe2000f8e00ff */
[----:B------:R-:W-:Y:S01]  /*0770*/  MOV R0, UR5 ;  /* 0x0000000500007c02 */ /* 0x000fe20008000f00 */
[----:B---3--:R-:W-:-:S02]  /*0780*/  @!UP0 UIMAD.WIDE.U32 UR14, UR21, UR8, URZ ;  /* 0x00000008150e82a5 */ /* 0x008fc4000f8e00ff */
[----:B------:R-:W-:Y:S01]  /*0790*/  IMAD.WIDE.U32 R6, R3, UR23, R4 ;  /* 0x0000001703067c25 */ /* 0x000fe2000f8e0004 */
[----:B------:R-:W2:Y:S01]  /*07a0*/  LDCU UR8, c[0x0][0x3e0] ;  /* 0x00007c00ff0877ac */ /* 0x000ea20008000800 */
[----:B----4-:R-:W-:Y:S02]  /*07b0*/  MOV R8, UR10 ;  /* 0x0000000a00087c02 */ /* 0x010fe40008000f00 */
[----:B------:R-:W-:Y:S01]  /*07c0*/  IMAD R0, R0, UR23, R7 ;  /* 0x0000001700007c24 */ /* 0x000fe2000f8e0207 */
[----:B------:R-:W-:Y:S02]  /*07d0*/  @!UP0 UIMAD UR9, UR21, UR9, UR15 ;  /* 0x00000009150982a4 */ /* 0x000fe4000f8e020f */
        /* <DEDUP_REMOVED lines=10> */
[----:B------:R-:W-:Y:S01]  /*0880*/  @!P1 MOV R10, R8 ;  /* 0x00000008000a9202 */ /* 0x000fe20000000f00 */
[----:B------:R-:W-:-:S04]  /*0890*/  VIADD R6, R148, 0x20 ;  /* 0x0000002094067836 */ /* 0x000fc80000000000 */
[----:B------:R-:W-:Y:S01]  /*08a0*/  @!P1 IMAD.WIDE.U32 R12, R148, UR4, R10 ;  /* 0x00000004940c9c25 */ /* 0x000fe2000f8e000a */
[----:B------:R-:W-:-:S03]  /*08b0*/  ISETP.GE.OR P2, PT, R6, UR20, P2 ;  /* 0x0000001406007c0c */ /* 0x000fc60009746670 */
        /* <DEDUP_REMOVED lines=16> */
.L_x_1523:
[----:B------:R-:W-:Y:S05]  /*09c0*/  BSYNC.RECONVERGENT B0 ;  /* 0x0000000000007941 */ /* 0x000fea0003800200 */
.L_x_1522:
[----:B------:R-:W3:Y:S01]  /*09d0*/  LDCU.64 UR6, c[0x0][0x420] ;  /* 0x00008400ff0677ac */ /* 0x000ee20008000a00 */
[----:B------:R-:W-:Y:S01]  /*09e0*/  ISETP.NE.AND P2, PT, R4, RZ, PT ;  /* 0x000000ff0400720c */ /* 0x000fe20003f45270 */
[----:B------:R-:W-:Y:S01]  /*09f0*/  IMAD.U32 R0, RZ, RZ, UR23 ;  /* 0x00000017ff007e24 */ /* 0x000fe2000f8e00ff */
[C---:B-12---:R-:W-:Y:S02]  /*0a00*/  IADD3 R3, P0, PT, R148.reuse, UR23, RZ ;  /* 0x0000001794037c10 */ /* 0x046fe4000ff1e0ff */
[----:B------:R-:W-:Y:S02]  /*0a10*/  ISETP.GE.OR P1, PT, R148, UR20, P2 ;  /* 0x0000001494007c0c */ /* 0x000fe40009726670 */
[----:B------:R-:W-:Y:S02]  /*0a20*/  ISETP.GE.OR P2, PT, R6, UR20, P2 ;  /* 0x0000001406007c0c */ /* 0x000fe40009746670 */
[----:B------:R-:W-:Y:S02]  /*0a30*/  LEA.HI.X.SX32 R0, R0, RZ, 0x1, P0 ;  /* 0x000000ff00007211 */ /* 0x000fe400000f0eff */
[----:B---3--:R-:W-:-:S07]  /*0a40*/  LEA R2, P0, R3, UR6, 0x2 ;  /* 0x0000000603027c11 */ /* 0x008fce000f8010ff */
[----:B------:R-:W-:Y:S01]  /*0a50*/  @!P1 IMAD.MOV.U32 R5, RZ, RZ, 0x7f800000 ;  /* 0x7f800000ff059424 */ /* 0x000fe200078e00ff */
[----:B------:R-:W-:-:S05]  /*0a60*/  LEA.HI.X R3, R3, UR7, R0, 0x2, P0 ;  /* 0x0000000703037c11 */ /* 0x000fca00080f1400 */
[----:B------:R1:W-:Y:S01]  /*0a70*/  @!P1 STG.E desc[UR24][R2.64], R5 ;  /* 0x0000000502009986 */ /* 0x0003e2000c101918 */
[----:B------:R-:W-:Y:S05]  /*0a80*/  @P2 EXIT ;  /* 0x000000000000294d */ /* 0x000fea0003800000 */
[----:B-1----:R-:W-:-:S05]  /*0a90*/  MOV R5, 0x7f800000 ;  /* 0x7f80000000057802 */ /* 0x002fca0000000f00 */
[----:B------:R-:W-:Y:S01]  /*0aa0*/  STG.E desc[UR24][R2.64+0x80], R5 ;  /* 0x0000800502007986 */ /* 0x000fe2000c101918 */
[----:B------:R-:W-:Y:S05]  /*0ab0*/  EXIT ;  /* 0x000000000000794d */ /* 0x000fea0003800000 */
.L_x_1521:
        /* <DEDUP_REMOVED lines=13> */
.L_x_1524:
[----:B------:R-:W-:Y:S05]  /*0b90*/  BRA.U !UP2, `(.L_x_1525) ;  /* 0x000000050a807547 */ /* 0x000fea000b800000 */
[----:B------:R-:W1:Y:S01]  /*0ba0*/  LDC R7, c[0x0][0x4f0] ;  /* 0x00013c00ff077b82 */ /* 0x000e620000000800 */
[----:B------:R-:W-:Y:S01]  /*0bb0*/  ULEA UR4, UR17, 0xffffff00, 0x8 ;  /* 0xffffff0011047891 */ /* 0x000fe2000f8e40ff */
[----:B------:R-:W-:Y:S01]  /*0bc0*/  MOV R8, RZ ;  /* 0x000000ff00087202 */ /* 0x000fe20000000f00 */
[----:B------:R-:W2:Y:S04]  /*0bd0*/  LDCU.64 UR10, c[0x0][0x3b8] ;  /* 0x00007700ff0a77ac */ /* 0x000ea80008000a00 */
[----:B------:R-:W-:Y:S01]  /*0be0*/  IMAD.U32 R2, RZ, RZ, UR4 ;  /* 0x00000004ff027e24 */ /* 0x000fe2000f8e00ff */
[----:B------:R-:W3:Y:S04]  /*0bf0*/  LDCU.64 UR8, c[0x0][0x3c0] ;  /* 0x00007800ff0877ac */ /* 0x000ee80008000a00 */
[----:B------:R-:W-:Y:S01]  /*0c00*/  IABS R0, R2 ;  /* 0x0000000200007213 */ /* 0x000fe20000000000 */
[----:B------:R-:W4:Y:S01]  /*0c10*/  LDCU.64 UR4, c[0x0][0x4e8] ;  /* 0x00009d00ff0477ac */ /* 0x000f220008000a00 */
[----:B-1----:R-:W-:-:S04]  /*0c20*/  IABS R4, R7 ;  /* 0x0000000700047213 */ /* 0x002fc80000000000 */
[----:B------:R-:W1:Y:S01]  /*0c30*/  I2F.RP R5, R4 ;  /* 0x0000000400057306 */ /* 0x000e620000209400 */
[----:B----4-:R-:W-:-:S04]  /*0c40*/  UIMAD.WIDE.U32 UR6, UR21, UR4, URZ ;  /* 0x00000004150672a5 */ /* 0x010fc8000f8e00ff */
[----:B------:R-:W-:Y:S02]  /*0c50*/  UIMAD UR5, UR21, UR5, UR7 ;  /* 0x00000005150572a4 */ /* 0x000fe4000f8e0207 */
[----:B------:R-:W-:-:S04]  /*0c60*/  ULEA UR4, UP0, UR6, UR12, 0x2 ;  /* 0x0000000c06047291 */ /* 0x000fc8000f8010ff */
[----:B------:R-:W-:Y:S01]  /*0c70*/  ULEA.HI.X UR5, UR6, UR13, UR5, 0x2, UP0 ;  /* 0x0000000d06057291 */ /* 0x000fe200080f1405 */
[----:B-1----:R-:W1:Y:S01]  /*0c80*/  MUFU.RCP R9, R5 ;  /* 0x0000000500097308 */ /* 0x002e620000001000 */
[----:B------:R-:W-:Y:S01]  /*0c90*/  IMAD.U32 R178, RZ, RZ, UR4 ;  /* 0x00000004ffb27e24 */ /* 0x000fe2000f8e00ff */
[----:B------:R-:W4:Y:S03]  /*0ca0*/  LDCU.64 UR6, c[0x0][0x3a0] ;  /* 0x00007400ff0677ac */ /* 0x000f260008000a00 */
[----:B------:R-:W-:-:S05]  /*0cb0*/  MOV R179, UR5 ;  /* 0x0000000500b37c02 */ /* 0x000fca0008000f00 */
[----:B------:R-:W5:Y:S01]  /*0cc0*/  LDCU.64 UR4, c[0x0][0x3a8] ;  /* 0x00007500ff0477ac */ /* 0x000f620008000a00 */
[----:B-1----:R-:W-:Y:S01]  /*0cd0*/  IADD3 R9, PT, PT, R9, 0xffffffe, RZ ;  /* 0x0ffffffe09097810 */ /* 0x002fe20007ffe0ff */
[----:B------:R-:W1:Y:S05]  /*0ce0*/  LDC R5, c[0x0][0x3e8] ;  /* 0x0000fa00ff057b82 */ /* 0x000e6a0000000800 */
[----:B------:R-:W2:Y:S02]  /*0cf0*/  F2I.FTZ.U32.TRUNC.NTZ R9, R9 ;  /* 0x0000000900097305 */ /* 0x000ea4000021f000 */
[----:B--2---:R-:W-:-:S05]  /*0d00*/  IADD3 R3, PT, PT, RZ, -R9, RZ ;  /* 0x80000009ff037210 */ /* 0x004fca0007ffe0ff */
        /* <DEDUP_REMOVED lines=11> */
[----:B------:R-:W-:-:S13]  /*0dc0*/  ISETP.GE.U32.AND P2, PT, R3, R4, PT ;  /* 0x000000040300720c */ /* 0x000fda0003f46070 */
[----:B------:R-:W-:-:S04]  /*0dd0*/  @P2 IADD3 R8, PT, PT, R8, 0x1, RZ ;  /* 0x0000000108082810 */ /* 0x000fc80007ffe0ff */
        /* <DEDUP_REMOVED lines=11> */
[----:B---3--:R-:W-:-:S05]  /*0e90*/  IADD3 R10, PT, PT, R10, 0xffffffe, RZ ;  /* 0x0ffffffe0a0a7810 */ /* 0x008fca0007ffe0ff */
[----:B------:R-:W1:Y:S02]  /*0ea0*/  F2I.FTZ.U32.TRUNC.NTZ R11, R10 ;  /* 0x0000000a000b7305 */ /* 0x000e64000021f000 */
[----:B-1----:R-:W-:Y:S01]  /*0eb0*/  IMAD.MOV R4, RZ, RZ, -R11 ;  /* 0x000000ffff047224 */ /* 0x002fe200078e0a0b */
[----:B------:R-:W-:-:S03]  /*0ec0*/  MOV R10, RZ ;  /* 0x000000ff000a7202 */ /* 0x000fc60000000f00 */
[----:B------:R-:W-:-:S04]  /*0ed0*/  IMAD R4, R4, R6, RZ ;  /* 0x0000000604047224 */ /* 0x000fc800078e02ff */
[----:B------:R-:W-:Y:S01]  /*0ee0*/  IMAD.HI.U32 R11, R11, R4, R10 ;  /* 0x000000040b0b7227 */ /* 0x000fe200078e000a */
[----:B------:R-:W-:-:S05]  /*0ef0*/  MOV R4, R0 ;  /* 0x0000000000047202 */ /* 0x000fca0000000f00 */
[----:B------:R-:W-:-:S04]  /*0f00*/  IMAD.HI.U32 R0, R11, R4, RZ ;  /* 0x000000040b007227 */ /* 0x000fc800078e00ff */
[----:B------:R-:W-:-:S04]  /*0f10*/  IMAD.MOV R9, RZ, RZ, -R0 ;  /* 0x000000ffff097224 */ /* 0x000fc800078e0a00 */
[----:B------:R-:W-:Y:S01]  /*0f20*/  IMAD R9, R6, R9, R4 ;  /* 0x0000000906097224 */ /* 0x000fe200078e0204 */
[----:B------:R-:W-:-:S04]  /*0f30*/  LOP3.LUT R4, R5, UR22, RZ, 0x3c, !PT ;  /* 0x0000001605047c12 */ /* 0x000fc8000f8e3cff */
        /* <DEDUP_REMOVED lines=18> */
[----:B------:R-:W-:Y:S01]  /*1060*/  IMAD.IADD R9, R9, 0x1, R6 ;  /* 0x0000000109097824 */ /* 0x000fe200078e0206 */
[----:B------:R-:W-:Y:S02]  /*1070*/  IADD3 R11, PT, PT, R11, R4, RZ ;  /* 0x000000040b0b7210 */ /* 0x000fe40007ffe0ff */
[C---:B------:R-:W-:Y:S02]  /*1080*/  IMAD R4, R3.reuse, UR10, RZ ;  /* 0x0000000a03047c24 */ /* 0x040fe4000f8e02ff */
[----:B------:R-:W-:Y:S01]  /*1090*/  IMAD R6, R3, UR8, RZ ;  /* 0x0000000803067c24 */ /* 0x000fe2000f8e02ff */
[----:B------:R-:W-:Y:S01]  /*10a0*/  SHF.R.S32.HI R3, RZ, 0x1f, R0 ;  /* 0x0000001fff037819 */ /* 0x000fe20000011400 */
[C---:B------:R-:W-:Y:S02]  /*10b0*/  IMAD R4, R7.reuse, UR11, R4 ;  /* 0x0000000b07047c24 */ /* 0x040fe4000f8e0204 */
[----:B------:R-:W-:-:S04]  /*10c0*/  IMAD.WIDE.U32 R8, R7, UR10, R8 ;  /* 0x0000000a07087c25 */ /* 0x000fc8000f8e0008 */
[----:B------:R-:W-:Y:S01]  /*10d0*/  IMAD R6, R7, UR9, R6 ;  /* 0x0000000907067c24 */ /* 0x000fe2000f8e0206 */
[----:B------:R-:W-:Y:S01]  /*10e0*/  IADD3 R9, PT, PT, R9, R4, RZ ;  /* 0x0000000409097210 */ /* 0x000fe20007ffe0ff */
[----:B------:R-:W-:-:S04]  /*10f0*/  IMAD.WIDE.U32 R10, R7, UR8, R10 ;  /* 0x00000008070a7c25 */ /* 0x000fc8000f8e000a */
[----:B-1----:R-:W-:Y:S02]  /*1100*/  IMAD R5, R3, UR4, RZ ;  /* 0x0000000403057c24 */ /* 0x002fe4000f8e02ff */
[----:B------:R-:W-:Y:S02]  /*1110*/  IMAD.IADD R11, R11, 0x1, R6 ;  /* 0x000000010b0b7824 */ /* 0x000fe400078e0206 */
        /* <DEDUP_REMOVED lines=8> */
.L_x_1525:
        /* <DEDUP_REMOVED lines=18> */
.L_x_1527:
        /* <DEDUP_REMOVED lines=8> */
.L_x_1528:
        /* <DEDUP_REMOVED lines=18> */
.L_x_1529:
        /* <DEDUP_REMOVED lines=8> */
.L_x_1530:
        /* <DEDUP_REMOVED lines=13> */
[----:B------:R-:W-:Y:S01]  /*15b0*/  IMAD.HI.U32 R7, R7, R4, R6 ;  /* 0x0000000407077227 */ /* 0x000fe200078e0006 */
[----:B------:R-:W-:-:S05]  /*15c0*/  MOV R4, R3 ;  /* 0x0000000300047202 */ /* 0x000fca0000000f00 */
[----:B------:R-:W-:Y:S02]  /*15d0*/  IMAD.HI.U32 R3, R7, R4, RZ ;  /* 0x0000000407037227 */ /* 0x000fe400078e00ff */
[----:B------:R-:W1:Y:S02]  /*15e0*/  LDC.64 R6, c[0x0][0x3d8] ;  /* 0x0000f600ff067b82 */ /* 0x000e640000000a00 */
[----:B------:R-:W-:-:S04]  /*15f0*/  IMAD.MOV R5, RZ, RZ, -R3 ;  /* 0x000000ffff057224 */ /* 0x000fc800078e0a03 */
[----:B------:R-:W-:-:S05]  /*1600*/  IMAD R5, R2, R5, R4 ;  /* 0x0000000502057224 */ /* 0x000fca00078e0204 */
[----:B------:R-:W-:-:S13]  /*1610*/  ISETP.GT.U32.AND P0, PT, R2, R5, PT ;  /* 0x000000050200720c */ /* 0x000fda0003f04070 */
[-C--:B------:R-:W-:Y:S02]  /*1620*/  @!P0 IADD3 R5, PT, PT, R5, -R2.reuse, RZ ;  /* 0x8000000205058210 */ /* 0x080fe40007ffe0ff */
[----:B------:R-:W-:Y:S02]  /*1630*/  @!P0 IADD3 R3, PT, PT, R3, 0x1, RZ ;  /* 0x0000000103038810 */ /* 0x000fe40007ffe0ff */
[----:B------:R-:W-:Y:S02]  /*1640*/  ISETP.GE.U32.AND P2, PT, R5, R2, PT ;  /* 0x000000020500720c */ /* 0x000fe40003f46070 */
[C---:B------:R-:W-:Y:S01]  /*1650*/  LOP3.LUT R2, R0.reuse, UR22, RZ, 0x3c, !PT ;  /* 0x0000001600027c12 */ /* 0x040fe2000f8e3cff */
[----:B------:R-:W2:Y:S01]  /*1660*/  LDC.64 R4, c[0x0][0x3d0] ;  /* 0x0000f400ff047b82 */ /* 0x000ea20000000a00 */
[----:B------:R-:W-:Y:S02]  /*1670*/  ISETP.NE.AND P0, PT, R0, RZ, PT ;  /* 0x000000ff0000720c */ /* 0x000fe40003f05270 */
[----:B------:R-:W-:-:S02]  /*1680*/  ISETP.GE.AND P1, PT, R2, RZ, PT ;  /* 0x000000ff0200720c */ /* 0x000fc40003f26270 */
[----:B------:R-:W-:-:S05]  /*1690*/  MOV R2, UR4 ;  /* 0x0000000400027c02 */ /* 0x000fca0008000f00 */
[----:B------:R-:W-:Y:S02]  /*16a0*/  @P2 VIADD R3, R3, 0x1 ;  /* 0x0000000103032836 */ /* 0x000fe40000000000 */
[----:B------:R-:W-:-:S04]  /*16b0*/  IMAD.WIDE.U32 R12, R2, UR8, R10 ;  /* 0x00000008020c7c25 */ /* 0x000fc8000f8e000a */
[----:B------:R-:W-:Y:S01]  /*16c0*/  @!P1 IADD3 R3, PT, PT, -R3, RZ, RZ ;  /* 0x000000ff03039210 */ /* 0x000fe20007ffe1ff */
[----:B------:R-:W-:Y:S01]  /*16d0*/  IMAD.WIDE.U32 R10, R2, UR10, R8 ;  /* 0x0000000a020a7c25 */ /* 0x000fe2000f8e0008 */
[----:B------:R-:W-:-:S03]  /*16e0*/  @!P0 LOP3.LUT R3, RZ, R0, RZ, 0x33, !PT ;  /* 0x00000000ff038212 */ /* 0x000fc600078e33ff */
[C---:B------:R-:W-:Y:S01]  /*16f0*/  IMAD R13, R2.reuse, UR9, R13 ;  /* 0x00000009020d7c24 */ /* 0x040fe2000f8e020d */
[----:B------:R-:W-:Y:S01]  /*1700*/  SHF.R.S32.HI R9, RZ, 0x1f, R3 ;  /* 0x0000001fff097819 */ /* 0x000fe20000011403 */
[----:B------:R-:W-:Y:S02]  /*1710*/  IMAD R11, R2, UR11, R11 ;  /* 0x0000000b020b7c24 */ /* 0x000fe4000f8e020b */
[----:B-1----:R-:W-:-:S04]  /*1720*/  IMAD.WIDE.U32 R12, R3, R6, R12 ;  /* 0x00000006030c7225 */ /* 0x002fc800078e000c */
[C---:B------:R-:W-:Y:S02]  /*1730*/  IMAD R8, R9.reuse, R6, RZ ;  /* 0x0000000609087224 */ /* 0x040fe400078e02ff */
[-C--:B--2---:R-:W-:Y:S02]  /*1740*/  IMAD R0, R9, R4.reuse, RZ ;  /* 0x0000000409007224 */ /* 0x084fe400078e02ff */
[C---:B------:R-:W-:Y:S02]  /*1750*/  IMAD R7, R3.reuse, R7, R8 ;  /* 0x0000000703077224 */ /* 0x040fe400078e0208 */
[----:B------:R-:W-:-:S04]  /*1760*/  IMAD.WIDE.U32 R14, R3, R4, R10 ;  /* 0x00000004030e7225 */ /* 0x000fc800078e000a */
[----:B------:R-:W-:Y:S01]  /*1770*/  IMAD R5, R3, R5, R0 ;  /* 0x0000000503057224 */ /* 0x000fe200078e0200 */
[----:B------:R-:W-:Y:S01]  /*1780*/  IADD3 R3, PT, PT, R13, R7, RZ ;  /* 0x000000070d037210 */ /* 0x000fe20007ffe0ff */
[----:B------:R-:W-:-:S03]  /*1790*/  IMAD.MOV.U32 R10, RZ, RZ, R12 ;  /* 0x000000ffff0a7224 */ /* 0x000fc600078e000c */
[----:B------:R-:W-:-:S07]  /*17a0*/  IADD3 R0, PT, PT, R15, R5, RZ ;  /* 0x000000050f007210 */ /* 0x000fce0007ffe0ff */
.L_x_1526:
        /* <DEDUP_REMOVED lines=65> */
.L_x_1533:
[----:B------:R2:W-:Y:S02]  /*1bc0*/  STS.128 [R187], RZ ;  /* 0x000000ffbb007388 */ /* 0x0005e40000000c00 */
.L_x_1532:
[----:B------:R-:W-:Y:S05]  /*1bd0*/  BSYNC.RECONVERGENT B0 ;  /* 0x0000000000007941 */ /* 0x000fea0003800200 */
.L_x_1531:
        /* <DEDUP_REMOVED lines=23> */
.L_x_1535:
[----:B------:R-:W-:Y:S05]  /*1d50*/  BSYNC.RECONVERGENT B0 ;  /* 0x0000000000007941 */ /* 0x000fea0003800200 */
.L_x_1534:
        /* <DEDUP_REMOVED lines=15> */
.L_x_1538:
[----:B------:R1:W-:Y:S02]  /*1e50*/  STS.128 [R187+0x1000], RZ ;  /* 0x001000ffbb007388 */ /* 0x0003e40000000c00 */
.L_x_1537:
[----:B------:R-:W-:Y:S05]  /*1e60*/  BSYNC.RECONVERGENT B0 ;  /* 0x0000000000007941 */ /* 0x000fea0003800200 */
.L_x_1536:
[----:B----4-:R-:W-:Y:S01]  /*1e70*/  IMAD.U32 R5, RZ, RZ, UR7 ;  /* 0x00000007ff057e24 */ /* 0x010fe2000f8e00ff */
[----:B------:R-:W-:Y:S01]  /*1e80*/  ISETP.GE.AND P1, PT, R3, UR27, PT ;  /* 0x0000001b03007c0c */ /* 0x000fe2000bf26270 */
[----:B------:R-:W-:Y:S01]  /*1e90*/  IMAD.U32 R0, RZ, RZ, UR5 ;  /* 0x00000005ff007e24 */ /* 0x000fe2000f8e00ff */
[----:B------:R-:W-:Y:S01]  /*1ea0*/  BSSY.RECONVERGENT B0, `(.L_x_1539) ;  /* 0x0000017000007945 */ /* 0x000fe20003800200 */
[C---:B------:R-:W-:Y:S01]  /*1eb0*/  VIADD R9, R12.reuse, 0x40 ;  /* 0x000000400c097836 */ /* 0x040fe20000000000 */
[C---:B-1----:R-:W-:Y:S01]  /*1ec0*/  LEA R14, P0, R5.reuse, R174, 0x1 ;  /* 0x000000ae050e7211 */ /* 0x042fe200078008ff */
[C---:B------:R-:W-:Y:S02]  /*1ed0*/  VIADD R8, R12.reuse, 0x60 ;  /* 0x000000600c087836 */ /* 0x040fe40000000000 */
[C---:B------:R-:W-:Y:S01]  /*1ee0*/  VIADD R7, R12.reuse, 0x80 ;  /* 0x000000800c077836 */ /* 0x040fe20000000000 */
[----:B------:R-:W-:Y:S01]  /*1ef0*/  LEA.HI.X R15, R5, R175, R0, 0x1, P0 ;  /* 0x000000af050f7211 */ /* 0x000fe200000f0c00 */
[C---:B------:R-:W-:Y:S01]  /*1f00*/  VIADD R6, R12.reuse, 0xa0 ;  /* 0x000000a00c067836 */ /* 0x040fe20000000000 */
[----:B------:R-:W-:Y:S01]  /*1f10*/  ISETP.GE.AND P0, PT, R9, UR27, PT ;  /* 0x0000001b09007c0c */ /* 0x000fe2000bf06270 */
[----:B------:R-:W-:Y:S01]  /*1f20*/  VIADD R5, R12, 0xc0 ;  /* 0x000000c00c057836 */ /* 0x000fe20000000000 */
[----:B------:R-:W-:Y:S01]  /*1f30*/  ISETP.GE.AND P5, PT, R8, UR27, PT ;  /* 0x0000001b08007c0c */ /* 0x000fe2000bfa6270 */
[----:B------:R-:W-:Y:S01]  /*1f40*/  VIADD R4, R12, 0xe0 ;  /* 0x000000e00c047836 */ /* 0x000fe20000000000 */
[----:B------:R-:W-:-:S02]  /*1f50*/  ISETP.GE.AND P4, PT, R7, UR27, PT ;  /* 0x0000001b07007c0c */ /* 0x000fc4000bf86270 */
[----:B------:R-:W-:Y:S02]  /*1f60*/  ISETP.GE.AND P3, PT, R6, UR27, PT ;  /* 0x0000001b06007c0c */ /* 0x000fe4000bf66270 */
[----:B------:R-:W-:Y:S01]  /*1f70*/  ISETP.GE.AND P2, PT, R5, UR27, PT ;  /* 0x0000001b05007c0c */ /* 0x000fe2000bf46270 */
        /* <DEDUP_REMOVED lines=9> */
.L_x_1540:
[----:B------:R-:W-:Y:S05]  /*2010*/  BSYNC.RECONVERGENT B0 ;  /* 0x0000000000007941 */ /* 0x000fea0003800200 */
.L_x_1539:
[----:B------:R-:W-:Y:S01]  /*2020*/  BSSY.RECONVERGENT B0, `(.L_x_1541) ;  /* 0x0000010000007945 */ /* 0x000fe20003800200 */
[----:B------:R-:W-:-:S03]  /*2030*/  ISETP.GE.AND P1, PT, R4, UR27, PT ;  /* 0x0000001b04007c0c */ /* 0x000fc6000bf26270 */
[----:B------:R-:W-:Y:S10]  /*2040*/  @P0 BRA `(.L_x_1542) ;  /* 0x0000000000340947 */ /* 0x000ff40003800000 */
        /* <DEDUP_REMOVED lines=13> */
.L_x_1542:
[----:B------:R-:W-:Y:S05]  /*2120*/  BSYNC.RECONVERGENT B0 ;  /* 0x0000000000007941 */ /* 0x000fea0003800200 */
.L_x_1541:
        /* <DEDUP_REMOVED lines=15> */
.L_x_1544:
[----:B------:R-:W-:Y:S05]  /*2220*/  BSYNC.RECONVERGENT B0 ;  /* 0x0000000000007941 */ /* 0x000fea0003800200 */
.L_x_1543:
        /* <DEDUP_REMOVED lines=16> */
.L_x_1546:
[----:B------:R-:W-:Y:S05]  /*2330*/  BSYNC.RECONVERGENT B0 ;  /* 0x0000000000007941 */ /* 0x000fea0003800200 */
.L_x_1545:
        /* <DEDUP_REMOVED lines=15> */
.L_x_1548:
[----:B------:R-:W-:Y:S05]  /*2430*/  BSYNC.RECONVERGENT B0 ;  /* 0x0000000000007941 */ /* 0x000fea0003800200 */
.L_x_1547:
        /* <DEDUP_REMOVED lines=16> */
.L_x_1550:
[----:B------:R-:W-:Y:S05]  /*2540*/  BSYNC.RECONVERGENT B0 ;  /* 0x0000000000007941 */ /* 0x000fea0003800200 */
.L_x_1549:
        /* <DEDUP_REMOVED lines=14> */
.L_x_1552:
[----:B------:R-:W-:Y:S05]  /*2630*/  BSYNC.RECONVERGENT B0 ;  /* 0x0000000000007941 */ /* 0x000fea0003800200 */
.L_x_1551:
        /* <DEDUP_REMOVED lines=9> */
[----:B-1----:R-:W-:Y:S01]  /*26d0*/  IMAD.U32 R10, RZ, RZ, UR23 ;  /* 0x00000017ff0a7e24 */ /* 0x002fe2000f8e00ff */
[----:B------:R-:W-:-:S04]  /*26e0*/  DEPBAR.LE SB0, 0x0 ;  /* 0x000080000000791a */ /* 0x000fc80000000000 */
[----:B------:R-:W-:Y:S01]  /*26f0*/  ULEA.HI.X UR5, UR28, UR5, UR15, 0x2, UP0 ;  /* 0x000000051c057291 */ /* 0x000fe200080f140f */
[----:B----4-:R-:W-:-:S03]  /*2700*/  IMAD.U32 R14, RZ, RZ, UR4 ;  /* 0x00000004ff0e7e24 */ /* 0x010fc6000f8e00ff */
[----:B------:R-:W1:Y:S02]  /*2710*/  LDCU UR4, c[0x0][0x458] ;  /* 0x00008b00ff0477ac */ /* 0x000e640008000800 */
[----:B------:R-:W-:-:S05]  /*2720*/  IMAD.U32 R15, RZ, RZ, UR5 ;  /* 0x00000005ff0f7e24 */ /* 0x000fca000f8e00ff */
[----:B------:R-:W2:Y:S01]  /*2730*/  LDG.E R13, desc[UR24][R14.64] ;  /* 0x000000180e0d7981 */ /* 0x000ea2000c1e1900 */
[----:B------:R-:W-:Y:S01]  /*2740*/  LOP3.LUT R11, R136, 0x1f0, RZ, 0xc0, !PT ;  /* 0x000001f0880b7812 */ /* 0x000fe200078ec0ff */
[----:B------:R-:W-:Y:S01]  /*2750*/  USHF.L.U32 UR5, UR8, 0x5, URZ ;  /* 0x0000000508057899 */ /* 0x000fe200080006ff */
[----:B------:R-:W-:Y:S02]  /*2760*/  BSSY.RECONVERGENT B0, `(.L_x_1553) ;  /* 0x0000018000007945 */ /* 0x000fe40003800200 */
[----:B------:R-:W-:Y:S01]  /*2770*/  IADD3 R10, PT, PT, R11, 0x1, R10 ;  /* 0x000000010b0a7810 */ /* 0x000fe20007ffe00a */
[----:B-1----:R-:W2:Y:S01]  /*2780*/  MUFU.RCP R0, UR4 ;  /* 0x0000000400007d08 */ /* 0x002ea20008001000 */
[----:B------:R-:W-:Y:S01]  /*2790*/  USHF.L.U64.HI UR4, UR8, 0x5, UR9 ;  /* 0x0000000508047899 */ /* 0x000fe20008010209 */
[----:B------:R-:W-:Y:S01]  /*27a0*/  BAR.SYNC.DEFER_BLOCKING 0x0 ;  /* 0x0000000000007b1d */ /* 0x000fe20000010000 */
[----:B--2---:R-:W-:Y:S01]  /*27b0*/  FMUL.FTZ R0, R13, R0 ;  /* 0x000000000d007220 */ /* 0x004fe20000410000 */
[----:B------:R-:W-:-:S04]  /*27c0*/  LOP3.LUT R13, R12, 0x7, RZ, 0xc0, !PT ;  /* 0x000000070c0d7812 */ /* 0x000fc800078ec0ff */
[----:B------:R-:W-:Y:S01]  /*27d0*/  R2UR UR7, R0 ;  /* 0x00000000000772ca */ /* 0x000fe200000e0000 */
[----:B------:R-:W-:Y:S01]  /*27e0*/  IMAD.U32 R0, RZ, RZ, UR18 ;  /* 0x00000012ff007e24 */ /* 0x000fe2000f8e00ff */
[----:B------:R-:W-:-:S04]  /*27f0*/  IADD3 R13, PT, PT, R10, -UR20, R13 ;  /* 0x800000140a0d7c10 */ /* 0x000fc8000fffe00d */
[----:B------:R-:W-:Y:S01]  /*2800*/  IADD3 R0, PT, PT, R13, UR19, R0 ;  /* 0x000000130d007c10 */ /* 0x000fe2000fffe000 */
[----:B------:R-:W-:Y:S08]  /*2810*/  @P6 BRA `(.L_x_1554) ;  /* 0x00000000002c6947 */ /* 0x000ff00003800000 */
[----:B------:R-:W1:Y:S02]  /*2820*/  LDCU UR14, c[0x0][0x440] ;  /* 0x00008800ff0e77ac */ /* 0x000e640008000800 */
[----:B-1----:R-:W-:-:S13]  /*2830*/  ISETP.GE.AND P0, PT, R172, UR14, PT ;  /* 0x0000000eac007c0c */ /* 0x002fda000bf06270 */
[----:B------:R-:W-:Y:S05]  /*2840*/  @P0 BRA `(.L_x_1555) ;  /* 0x0000000000180947 */ /* 0x000fea0003800000 */
[----:B------:R-:W-:-:S05]  /*2850*/  MOV R182, R184 ;  /* 0x000000b800b67202 */ /* 0x000fca0000000f00 */
[----:B------:R-:W-:Y:S01]  /*2860*/  @!PT LDS RZ, [RZ] ;  /* 0x00000000fffff984 */ /* 0x000fe20000000800 */
[----:B------:R-:W-:Y:S01]  /*2870*/  @!PT LDS RZ, [RZ] ;  /* 0x00000000fffff984 */ /* 0x000fe20000000800 */
[----:B------:R-:W-:Y:S01]  /*2880*/  @!PT LDS RZ, [RZ] ;  /* 0x00000000fffff984 */ /* 0x000fe20000000800 */
[----:B------:R2:W-:Y:S01]  /*2890*/  LDGSTS.E.BYPASS.LTC128B.128 [R187+0x5000], desc[UR24][R182.64] ;  /* 0x05000000b6bb7fae */ /* 0x0005e2000b981a18 */
[----:B------:R-:W-:Y:S05]  /*28a0*/  BRA `(.L_x_1556) ;  /* 0x00000000000c7947 */ /* 0x000fea0003800000 */
.L_x_1555:
[----:B------:R4:W-:Y:S01]  /*28b0*/  STS.128 [R187+0x5000], RZ ;  /* 0x005000ffbb007388 */ /* 0x0009e20000000c00 */
[----:B------:R-:W-:Y:S05]  /*28c0*/  BRA `(.L_x_1556) ;  /* 0x0000000000047947 */ /* 0x000fea0003800000 */
.L_x_1554:
[----:B------:R1:W-:Y:S02]  /*28d0*/  STS.128 [R187+0x5000], RZ ;  /* 0x005000ffbb007388 */ /* 0x0003e40000000c00 */
.L_x_1556:
[----:B------:R-:W-:Y:S05]  /*28e0*/  BSYNC.RECONVERGENT B0 ;  /* 0x0000000000007941 */ /* 0x000fea0003800200 */
.L_x_1553:
[----:B------:R-:W-:Y:S01]  /*28f0*/  ISETP.GE.AND P0, PT, R3, UR27, PT ;  /* 0x0000001b03007c0c */ /* 0x000fe2000bf06270 */
[----:B------:R-:W-:Y:S01]  /*2900*/  IMAD.SHL.U32 R3, R148, 0x20, RZ ;  /* 0x0000002094037824 */ /* 0x000fe200078e00ff */
[----:B------:R-:W-:Y:S01]  /*2910*/  ISETP.GE.AND P4, PT, R7, UR27, PT ;  /* 0x0000001b07007c0c */ /* 0x000fe2000bf86270 */
[----:B------:R-:W-:Y:S01]  /*2920*/  IMAD.U32 R7, RZ, RZ, UR5 ;  /* 0x00000005ff077e24 */ /* 0x000fe2000f8e00ff */
[----:B------:R-:W-:Y:S01]  /*2930*/  ISETP.GE.AND P5, PT, R8, UR27, PT ;  /* 0x0000001b08007c0c */ /* 0x000fe2000bfa6270 */
[----:B------:R-:W-:Y:S01]  /*2940*/  IMAD.U32 R10, RZ, RZ, UR4 ;  /* 0x00000004ff0a7e24 */ /* 0x000fe2000f8e00ff */
[----:B------:R-:W-:Y:S01]  /*2950*/  ISETP.GE.AND P3, PT, R6, UR27, PT ;  /* 0x0000001b06007c0c */ /* 0x000fe2000bf66270 */
[C---:B------:R-:W-:Y:S01]  /*2960*/  IMAD.SHL.U32 R8, R148.reuse, 0x10, RZ ;  /* 0x0000001094087824 */ /* 0x040fe200078e00ff */
[----:B------:R-:W-:Y:S01]  /*2970*/  ISETP.GE.AND P6, PT, R9, UR27, PT ;  /* 0x0000001b09007c0c */ /* 0x000fe2000bfc6270 */
[----:B------:R-:W-:Y:S01]  /*2980*/  IMAD.SHL.U32 R9, R148, 0x4, RZ ;  /* 0x0000000494097824 */ /* 0x000fe200078e00ff */
[----:B------:R-:W-:Y:S01]  /*2990*/  LEA R6, P1, R7, R184, 0x1 ;  /* 0x000000b807067211 */ /* 0x000fe200078208ff */
[----:B------:R-:W-:Y:S01]  /*29a0*/  BSSY.RECONVERGENT B0, `(.L_x_1557) ;  /* 0x0000018000007945 */ /* 0x000fe20003800200 */
[----:B------:R-:W-:Y:S01]  /*29b0*/  LOP3.LUT R12, R3, 0xc0, RZ, 0xc0, !PT ;  /* 0x000000c0030c7812 */ /* 0x000fe200078ec0ff */
        /* <DEDUP_REMOVED lines=22> */
.L_x_1558:
[----:B------:R-:W-:Y:S05]  /*2b20*/  BSYNC.RECONVERGENT B0 ;  /* 0x0000000000007941 */ /* 0x000fea0003800200 */
.L_x_1557:
        /* <DEDUP_REMOVED lines=18> */
.L_x_1560:
[----:B------:R-:W-:Y:S05]  /*2c50*/  BSYNC.RECONVERGENT B0 ;  /* 0x0000000000007941 */ /* 0x000fea0003800200 */
.L_x_1559:
        /* <DEDUP_REMOVED lines=10> */
[----:B-1----:R-:W-:-:S04]  /*2d00*/  LEA R8, P0, R5, R6, 0x7 ;  /* 0x0000000605087211 */ /* 0x002fc800078038ff */
[----:B------:R-:W-:-:S05]  /*2d10*/  LEA.HI.X R9, R4, R7, R3, 0x7, P0 ;  /* 0x0000000704097211 */ /* 0x000fca00000f3c03 */
[----:B------:R-:W-:Y:S01]  /*2d20*/  @!PT LDS RZ, [RZ] ;  /* 0x00000000fffff984 */ /* 0x000fe20000000800 */
[----:B------:R-:W-:Y:S01]  /*2d30*/  @!PT LDS RZ, [RZ] ;  /* 0x00000000fffff984 */ /* 0x000fe20000000800 */
[----:B------:R-:W-:Y:S01]  /*2d40*/  @!PT LDS RZ, [RZ] ;  /* 0x00000000fffff984 */ /* 0x000fe20000000800 */
[----:B------:R1:W-:Y:S04]  /*2d50*/  LDGSTS.E.BYPASS.LTC128B.128 [R187+0x6800], desc[UR24][R8.64] ;  /* 0x0680000008bb7fae */ /* 0x0003e8000b981a18 */
.L_x_1562:
[----:B------:R-:W-:Y:S05]  /*2d60*/  BSYNC.RECONVERGENT B0 ;  /* 0x0000000000007941 */ /* 0x000fea0003800200 */
.L_x_1561:
        /* <DEDUP_REMOVED lines=9> */
[----:B------:R-:W-:Y:S02]  /*2e00*/  MOV R4, R6 ;  /* 0x0000000600047202 */ /* 0x000fe40000000f00 */
[----:B------:R-:W-:-:S03]  /*2e10*/  MOV R5, R7 ;  /* 0x0000000700057202 */ /* 0x000fc60000000f00 */
[----:B------:R-:W-:-:S05]  /*2e20*/  IMAD.WIDE.U32 R4, R3, 0xc0, R4 ;  /* 0x000000c003047825 */ /* 0x000fca00078e0004 */
[----:B------:R-:W-:-:S05]  /*2e30*/  IADD3 R5, PT, PT, R5, UR4, RZ ;  /* 0x0000000405057c10 */ /* 0x000fca000fffe0ff */
[----:B------:R-:W-:Y:S01]  /*2e40*/  @!PT LDS RZ, [RZ] ;  /* 0x00000000fffff984 */ /* 0x000fe20000000800 */
[----:B------:R-:W-:Y:S01]  /*2e50*/  @!PT LDS RZ, [RZ] ;  /* 0x00000000fffff984 */ /* 0x000fe20000000800 */
[----:B------:R-:W-:Y:S01]  /*2e60*/  @!PT LDS RZ, [RZ] ;  /* 0x00000000fffff984 */ /* 0x000fe20000000800 */
[----:B------:R1:W-:Y:S02]  /*2e70*/  LDGSTS.E.BYPASS.LTC128B.128 [R187+0x7000], desc[UR24][R4.64] ;  /* 0x0700000004bb7fae */ /* 0x0003e4000b981a18 */
.L_x_1564:
[----:B------:R-:W-:Y:S05]  /*2e80*/  BSYNC.RECONVERGENT B0 ;  /* 0x0000000000007941 */ /* 0x000fea0003800200 */
.L_x_1563:
[----:B------:R1:W-:Y:S01]  /*2e90*/  @P3 STS.128 [R187+0x7800], RZ ;  /* 0x007800ffbb003388 */ /* 0x0003e20000000c00 */
        /* <DEDUP_REMOVED lines=15> */
.L_x_1566:
[----:B------:R-:W-:Y:S05]  /*2f90*/  BSYNC.RECONVERGENT B0 ;  /* 0x0000000000007941 */ /* 0x000fea0003800200 */
.L_x_1565:
        /* <DEDUP_REMOVED lines=17> */
.L_x_1568:
[----:B------:R-:W-:Y:S05]  /*30b0*/  BSYNC.RECONVERGENT B0 ;  /* 0x0000000000007941 */ /* 0x000fea0003800200 */
.L_x_1567:
        /* <DEDUP_REMOVED lines=15> */
.L_x_1570:
[----:B------:R-:W-:Y:S05]  /*31b0*/  BSYNC.RECONVERGENT B0 ;  /* 0x0000000000007941 */ /* 0x000fea0003800200 */
.L_x_1569:
[----:B------:R-:W-:Y:S01]  /*31c0*/  LDSM.16.M88.4 R124, [R150] ;  /* 0x00000000967c783b */ /* 0x000fe20000000200 */
[----:B------:R-:W-:Y:S01]  /*31d0*/  IMAD.MOV.U32 R3, RZ, RZ, 0x20 ;  /* 0x00000020ff037424 */ /* 0x000fe200078e00ff */
[----:B------:R-:W-:Y:S01]  /*31e0*/  LOP3.LUT P5, RZ, R148, 0x4, RZ, 0xc0, !PT ;  /* 0x0000000494ff7812 */ /* 0x000fe200078ac0ff */
[----:B------:R-:W5:Y:S01]  /*31f0*/  LDCU UR14, c[0x0][0x50c] ;  /* 0x0000a180ff0e77ac */ /* 0x000f620008000800 */
[----:B------:R-:W2:Y:S02]  /*3200*/  LDSM.16.M88.4 R12, [R149+0x1000] ;  /* 0x00100000950c783b */ /* 0x000ea40000000200 */
[----:B------:R-:W-:Y:S01]  /*3210*/  SEL R3, R3, 0xffffffe0, !P5 ;  /* 0xffffffe003037807 */ /* 0x000fe20006800000 */
[----:B------:R-:W-:Y:S01]  /*3220*/  UISETP.NE.AND UP1, UPT, UR17, 0x1, UPT ;  /* 0x000000011100788c */ /* 0x000fe2000bf25270 */
[----:B-1----:R-:W1:Y:S03]  /*3230*/  LDSM.16.M88.4 R8, [R149+0x1400] ;  /* 0x001400009508783b */ /* 0x002e660000000200 */
[----:B------:R-:W-:Y:S01]  /*3240*/  IMAD.IADD R120, R150, 0x1, R3 ;  /* 0x0000000196787824 */ /* 0x000fe200078e0203 */
[----:B------:R-:W-:Y:S01]  /*3250*/  LDSM.16.M88.4 R4, [R149+0x1800] ;  /* 0x001800009504783b */ /* 0x000fe20000000200 */
[----:B------:R-:W-:-:S03]  /*3260*/  IMAD.IADD R3, R3, 0x1, R149 ;  /* 0x0000000103037824 */ /* 0x000fc600078e0295 */
[----:B------:R-:W-:Y:S04]  /*3270*/  LDSM.16.M88.4 R100, [R149+0x1c00] ;  /* 0x001c00009564783b */ /* 0x000fe80000000200 */
[----:B------:R-:W-:Y:S04]  /*3280*/  LDSM.16.M88.4 R120, [R120] ;  /* 0x000000007878783b */ /* 0x000fe80000000200 */
[----:B------:R-:W3:Y:S04]  /*3290*/  LDSM.16.M88.4 R32, [R3+0x1000] ;  /* 0x001000000320783b */ /* 0x000ee80000000200 */
[----:B------:R-:W4:Y:S04]  /*32a0*/  LDSM.16.M88.4 R28, [R3+0x1400] ;  /* 0x00140000031c783b */ /* 0x000f280000000200 */
[----:B------:R-:W4:Y:S04]  /*32b0*/  LDSM.16.M88.4 R24, [R3+0x1800] ;  /* 0x001800000318783b */ /* 0x000f280000000200 */
[----:B------:R-:W4:Y:S04]  /*32c0*/  LDSM.16.M88.4 R92, [R149+0x2000] ;  /* 0x00200000955c783b */ /* 0x000f280000000200 */
[----:B------:R-:W4:Y:S01]  /*32d0*/  LDSM.16.M88.4 R84, [R149+0x2400] ;  /* 0x002400009554783b */ /* 0x000f220000000200 */
[C---:B--2---:R-:W-:Y:S03]  /*32e0*/  HMMA.16816.F32 R20, R124.reuse, R12, RZ ;  /* 0x0000000c7c14723c */ /* 0x044fe600000018ff */
[----:B------:R-:W2:Y:S04]  /*32f0*/  LDSM.16.M88.4 R76, [R149+0x2800] ;  /* 0x00280000954c783b */ /* 0x000ea80000000200 */
[----:B------:R-:W2:Y:S01]  /*3300*/  LDSM.16.M88.4 R68, [R149+0x2c00] ;  /* 0x002c00009544783b */ /* 0x000ea20000000200 */
[C---:B------:R-:W-:Y:S03]  /*3310*/  HMMA.16816.F32 R12, R124.reuse, R14, RZ ;  /* 0x0000000e7c0c723c */ /* 0x040fe600000018ff */
[----:B------:R-:W2:Y:S04]  /*3320*/  LDSM.16.M88.4 R60, [R149+0x3000] ;  /* 0x00300000953c783b */ /* 0x000ea80000000200 */
[----:B------:R-:W2:Y:S01]  /*3330*/  LDSM.16.M88.4 R52, [R149+0x3400] ;  /* 0x003400009534783b */ /* 0x000ea20000000200 */
[----:B-1----:R-:W-:Y:S03]  /*3340*/  HMMA.16816.F32 R16, R124, R8, RZ ;  /* 0x000000087c10723c */ /* 0x002fe600000018ff */
[----:B------:R-:W1:Y:S04]  /*3350*/  LDSM.16.M88.4 R44, [R149+0x3800] ;  /* 0x00380000952c783b */ /* 0x000e680000000200 */
[----:B------:R-:W1:Y:S01]  /*3360*/  LDSM.16.M88.4 R36, [R149+0x3c00] ;  /* 0x003c00009524783b */ /* 0x000e620000000200 */
[C---:B---3--:R-:W-:Y:S03]  /*3370*/  HMMA.16816.F32 R20, R120.reuse, R32, R20 ;  /* 0x000000207814723c */ /* 0x048fe60000001814 */
[----:B------:R-:W-:Y:S04]  /*3380*/  LDSM.16.M88.4 R128, [R149+0x4c00] ;  /* 0x004c00009580783b */ /* 0x000fe80000000200 */
[----:B------:R-:W-:Y:S01]  /*3390*/  LDSM.16.M88.4 R116, [R3+0x1c00] ;  /* 0x001c00000374783b */ /* 0x000fe20000000200 */
[----:B------:R-:W-:Y:S03]  /*33a0*/  HMMA.16816.F32 R12, R120, R34, R12 ;  /* 0x00000022780c723c */ /* 0x000fe6000000180c */
[----:B------:R-:W-:Y:S04]  /*33b0*/  LDSM.16.M88.4 R108, [R3+0x2400] ;  /* 0x00240000036c783b */ /* 0x000fe80000000200 */
[----:B------:R-:W-:Y:S01]  /*33c0*/  LDSM.16.M88.4 R112, [R3+0x2000] ;  /* 0x002000000370783b */ /* 0x000fe20000000200 */
[----:B------:R-:W-:Y:S03]  /*33d0*/  HMMA.16816.F32 R8, R124, R10, RZ ;  /* 0x0000000a7c08723c */ /* 0x000fe600000018ff */
[----:B------:R-:W0:Y:S01]  /*33e0*/  LDGDEPBAR ;  /* 0x00000000000079af */ /* 0x000e220000000000 */
[----:B-----5:R-:W-:Y:S01]  /*33f0*/  FMUL.FTZ R20, R20, UR14 ;  /* 0x0000000e14147c20 */ /* 0x020fe20008410000 */
[----:B------:R-:W-:Y:S01]  /*3400*/  FMUL.FTZ R21, R21, UR14 ;  /* 0x0000000e15157c20 */ /* 0x000fe20008410000 */
[----:B------:R-:W-:Y:S01]  /*3410*/  FMUL.FTZ R22, R22, UR14 ;  /* 0x0000000e16167c20 */ /* 0x000fe20008410000 */
[----:B------:R-:W-:Y:S01]  /*3420*/  FMUL.FTZ R23, R23, UR14 ;  /* 0x0000000e17177c20 */ /* 0x000fe20008410000 */
[----:B------:R-:W-:Y:S01]  /*3430*/  MUFU.TANH R138, R20 ;  /* 0x00000014008a7308 */ /* 0x000fe20000002400 */
[----:B----4-:R-:W-:Y:S02]  /*3440*/  HMMA.16816.F32 R16, R120, R28, R16 ;  /* 0x0000001c7810723c */ /* 0x010fe40000001810 */
[----:B------:R-:W-:Y:S01]  /*3450*/  FMUL.FTZ R12, R12, UR14 ;  /* 0x0000000e0c0c7c20 */ /* 0x000fe20008410000 */
[----:B------:R-:W-:Y:S01]  /*3460*/  FMUL.FTZ R13, R13, UR14 ;  /* 0x0000000e0d0d7c20 */ /* 0x000fe20008410000 */
[----:B------:R-:W-:Y:S01]  /*3470*/  FMUL.FTZ R144, R14, UR14 ;  /* 0x0000000e0e907c20 */ /* 0x000fe20008410000 */
[----:B------:R-:W-:-:S02]  /*3480*/  FMUL.FTZ R145, R15, UR14 ;  /* 0x0000000e0f917c20 */ /* 0x000fc40008410000 */
[----:B------:R-:W3:Y:S01]  /*3490*/  MUFU.TANH R139, R21 ;  /* 0x00000015008b7308 */ /* 0x000ee20000002400 */
[----:B------:R-:W-:Y:S07]  /*34a0*/  HMMA.16816.F32 R132, R124, R4, RZ ;  /* 0x000000047c84723c */ /* 0x000fee00000018ff */
[----:B------:R-:W-:Y:S01]  /*34b0*/  MUFU.TANH R140, R22 ;  /* 0x00000016008c7308 */ /* 0x000fe20000002400 */
[----:B------:R-:W-:Y:S01]  /*34c0*/  HMMA.16816.F32 R8, R120, R30, R8 ;  /* 0x0000001e7808723c */ /* 0x000fe20000001808 */
[----:B------:R-:W4:Y:S02]  /*34d0*/  LDSM.16.M88.4 R28, [R149+0x4000] ;  /* 0x00400000951c783b */ /* 0x000f240000000200 */
[----:B------:R-:W-:Y:S01]  /*34e0*/  FMUL.FTZ R16, R16, UR14 ;  /* 0x0000000e10107c20 */ /* 0x000fe20008410000 */
[----:B------:R-:W-:Y:S01]  /*34f0*/  FMUL.FTZ R17, R17, UR14 ;  /* 0x0000000e11117c20 */ /* 0x000fe20008410000 */
[----:B------:R-:W-:Y:S01]  /*3500*/  FMUL.FTZ R18, R18, UR14 ;  /* 0x0000000e12127c20 */ /* 0x000fe20008410000 */
[----:B------:R-:W-:Y:S01]  /*3510*/  FMUL.FTZ R19, R19, UR14 ;  /* 0x0000000e13137c20 */ /* 0x000fe20008410000 */
[----:B------:R5:W3:Y:S01]  /*3520*/  MUFU.TANH R141, R23 ;  /* 0x00000017008d7308 */ /* 0x000ae20000002400 */
[----:B------:R-:W-:Y:S07]  /*3530*/  HMMA.16816.F32 R4, R124, R6, RZ ;  /* 0x000000067c04723c */ /* 0x000fee00000018ff */
[----:B------:R-:W3:Y:S01]  /*3540*/  MUFU.TANH R142, R12 ;  /* 0x0000000c008e7308 */ /* 0x000ee20000002400 */
[----:B------:R-:W-:Y:S03]  /*3550*/  HMMA.16816.F32 R132, R120, R24, R132 ;  /* 0x000000187884723c */ /* 0x000fe60000001884 */
[----:B------:R-:W-:Y:S01]  /*3560*/  FMUL.FTZ R8, R8, UR14 ;  /* 0x0000000e08087c20 */ /* 0x000fe20008410000 */
[----:B------:R-:W-:Y:S01]  /*3570*/  FMUL.FTZ R9, R9, UR14 ;  /* 0x0000000e09097c20 */ /* 0x000fe20008410000 */
[----:B------:R-:W-:Y:S01]  /*3580*/  FMUL.FTZ R10, R10, UR14 ;  /* 0x0000000e0a0a7c20 */ /* 0x000fe20008410000 */
[----:B------:R-:W-:Y:S01]  /*3590*/  FMUL.FTZ R156, R11, UR14 ;  /* 0x0000000e0b9c7c20 */ /* 0x000fe20008410000 */
[----:B------:R2:W-:Y:S01]  /*35a0*/  MUFU.TANH R143, R13 ;  /* 0x0000000d008f7308 */ /* 0x0005e20000002400 */
[----:B-----5:R-:W5:Y:S01]  /*35b0*/  LDSM.16.M88.4 R20, [R149+0x4400] ;  /* 0x004400009514783b */ /* 0x020f620000000200 */
[----:B------:R-:W-:Y:S06]  /*35c0*/  HMMA.16816.F32 R104, R124, R100, RZ ;  /* 0x000000647c68723c */ /* 0x000fec00000018ff */
[----:B------:R-:W-:Y:S02]  /*35d0*/  MUFU.TANH R146, R16 ;  /* 0x0000001000927308 */ /* 0x000fe40000002400 */
[----:B------:R-:W-:Y:S02]  /*35e0*/  HMMA.16816.F32 R4, R120, R26, R4 ;  /* 0x0000001a7804723c */ /* 0x000fe40000001804 */
[----:B------:R-:W-:Y:S01]  /*35f0*/  FMUL.FTZ R157, R132, UR14 ;  /* 0x0000000e849d7c20 */ /* 0x000fe20008410000 */
[----:B------:R-:W-:Y:S01]  /*3600*/  FMUL.FTZ R132, R133, UR14 ;  /* 0x0000000e85847c20 */ /* 0x000fe20008410000 */
[----:B------:R-:W-:Y:S01]  /*3610*/  FMUL.FTZ R158, R134, UR14 ;  /* 0x0000000e869e7c20 */ /* 0x000fe20008410000 */
[----:B------:R-:W-:Y:S01]  /*3620*/  FMUL.FTZ R133, R135, UR14 ;  /* 0x0000000e87857c20 */ /* 0x000fe20008410000 */
[----:B------:R-:W-:Y:S01]  /*3630*/  MUFU.TANH R147, R17 ;  /* 0x0000001100937308 */ /* 0x000fe20000002400 */
[----:B--2---:R-:W2:Y:S01]  /*3640*/  LDSM.16.M88.4 R12, [R149+0x4800] ;  /* 0x00480000950c783b */ /* 0x004ea20000000200 */
[C---:B------:R-:W-:Y:S06]  /*3650*/  HMMA.16816.F32 R96, R124.reuse, R92, RZ ;  /* 0x0000005c7c60723c */ /* 0x040fec00000018ff */
[----:B------:R-:W-:Y:S02]  /*3660*/  MUFU.TANH R151, R18 ;  /* 0x0000001200977308 */ /* 0x000fe40000002400 */
[C---:B------:R-:W-:Y:S03]  /*3670*/  HMMA.16816.F32 R88, R124.reuse, R84, RZ ;  /* 0x000000547c58723c */ /* 0x040fe600000018ff */
[----:B------:R-:W-:Y:S01]  /*3680*/  FMUL.FTZ R134, R4, UR14 ;  /* 0x0000000e04867c20 */ /* 0x000fe20008410000 */
[----:B------:R-:W-:Y:S01]  /*3690*/  FMUL.FTZ R135, R5, UR14 ;  /* 0x0000000e05877c20 */ /* 0x000fe20008410000 */
[----:B------:R-:W-:Y:S01]  /*36a0*/  FMUL.FTZ R159, R6, UR14 ;  /* 0x0000000e069f7c20 */ /* 0x000fe20008410000 */
[----:B------:R2:W-:Y:S01]  /*36b0*/  MUFU.TANH R152, R19 ;  /* 0x0000001300987308 */ /* 0x0005e20000002400 */
[----:B------:R-:W-:Y:S01]  /*36c0*/  FMUL.FTZ R160, R7, UR14 ;  /* 0x0000000e07a07c20 */ /* 0x000fe20008410000 */
[C---:B------:R-:W-:Y:S01]  /*36d0*/  HMMA.16816.F32 R80, R124.reuse, R76, RZ ;  /* 0x0000004c7c50723c */ /* 0x040fe200000018ff */
[----:B------:R-:W-:Y:S05]  /*36e0*/  LDSM.16.M88.4 R4, [R3+0x3000] ;  /* 0x003000000304783b */ /* 0x000fea0000000200 */
[----:B------:R-:W-:Y:S02]  /*36f0*/  MUFU.TANH R153, R8 ;  /* 0x0000000800997308 */ /* 0x000fe40000002400 */
[C---:B------:R-:W-:Y:S06]  /*3700*/  HMMA.16816.F32 R72, R124.reuse, R68, RZ ;  /* 0x000000447c48723c */ /* 0x040fec00000018ff */
[----:B------:R-:W-:Y:S02]  /*3710*/  MUFU.TANH R154, R9 ;  /* 0x00000009009a7308 */ /* 0x000fe40000002400 */
[C---:B------:R-:W-:Y:S06]  /*3720*/  HMMA.16816.F32 R64, R124.reuse, R60, RZ ;  /* 0x0000003c7c40723c */ /* 0x040fec00000018ff */
[----:B------:R3:W-:Y:S02]  /*3730*/  MUFU.TANH R155, R10 ;  /* 0x0000000a009b7308 */ /* 0x0007e40000002400 */
[C---:B------:R-:W-:Y:S06]  /*3740*/  HMMA.16816.F32 R56, R124.reuse, R52, RZ ;  /* 0x000000347c38723c */ /* 0x040fec00000018ff */
[----:B------:R-:W3:Y:S02]  /*3750*/  MUFU.TANH R144, R144 ;  /* 0x0000009000907308 */ /* 0x000ee40000002400 */
[C---:B-1----:R-:W-:Y:S06]  /*3760*/  HMMA.16816.F32 R48, R124.reuse, R44, RZ ;  /* 0x0000002c7c30723c */ /* 0x042fec00000018ff */
[----:B------:R-:W1:Y:S02]  /*3770*/  MUFU.TANH R145, R145 ;  /* 0x0000009100917308 */ /* 0x000e640000002400 */
[C---:B------:R-:W-:Y:S06]  /*3780*/  HMMA.16816.F32 R40, R124.reuse, R36, RZ ;  /* 0x000000247c28723c */ /* 0x040fec00000018ff */
[----:B------:R-:W1:Y:S02]  /*3790*/  MUFU.TANH R157, R157 ;  /* 0x0000009d009d7308 */ /* 0x000e640000002400 */
[C---:B----4-:R-:W-:Y:S06]  /*37a0*/  HMMA.16816.F32 R32, R124.reuse, R28, RZ ;  /* 0x0000001c7c20723c */ /* 0x050fec00000018ff */
[----:B------:R-:W-:Y:S02]  /*37b0*/  MUFU.TANH R158, R158 ;  /* 0x0000009e009e7308 */ /* 0x000fe40000002400 */
[C---:B-----5:R-:W-:Y:S06]  /*37c0*/  HMMA.16816.F32 R24, R124.reuse, R20, RZ ;  /* 0x000000147c18723c */ /* 0x060fec00000018ff */
[----:B------:R-:W-:Y:S02]  /*37d0*/  MUFU.TANH R156, R156 ;  /* 0x0000009c009c7308 */ /* 0x000fe40000002400 */
[C---:B--2---:R-:W-:Y:S06]  /*37e0*/  HMMA.16816.F32 R16, R124.reuse, R12, RZ ;  /* 0x0000000c7c10723c */ /* 0x044fec00000018ff */
[----:B------:R-:W-:Y:S02]  /*37f0*/  MUFU.TANH R132, R132 ;  /* 0x0000008400847308 */ /* 0x000fe40000002400 */
[C---:B------:R-:W-:Y:S06]  /*3800*/  HMMA.16816.F32 R100, R124.reuse, R102, RZ ;  /* 0x000000667c64723c */ /* 0x040fec00000018ff */
        /* <DEDUP_REMOVED lines=18> */
[----:B------:R-:W2:Y:S07]  /*3930*/  LDSM.16.M88.4 R128, [R3+0x2800] ;  /* 0x002800000380783b */ /* 0x000eae0000000200 */
[C---:B------:R-:W-:Y:S08]  /*3940*/  HMMA.16816.F32 R104, R120.reuse, R116, R104 ;  /* 0x000000747868723c */ /* 0x040ff00000001868 */
[C---:B------:R-:W-:Y:S01]  /*3950*/  HMMA.16816.F32 R100, R120.reuse, R118, R100 ;  /* 0x000000767864723c */ /* 0x040fe20000001864 */
[----:B------:R-:W3:Y:S07]  /*3960*/  LDSM.16.M88.4 R116, [R3+0x2c00] ;  /* 0x002c00000374783b */ /* 0x000eee0000000200 */
[----:B------:R-:W-:Y:S03]  /*3970*/  HMMA.16816.F32 R88, R120, R108, R88 ;  /* 0x0000006c7858723c */ /* 0x000fe60000001858 */
[----:B------:R-:W-:Y:S01]  /*3980*/  FMUL.FTZ R161, R104, UR14 ;  /* 0x0000000e68a17c20 */ /* 0x000fe20008410000 */
[----:B------:R-:W-:-:S04]  /*3990*/  FMUL.FTZ R163, R105, UR14 ;  /* 0x0000000e69a37c20 */ /* 0x000fc80008410000 */
[----:B------:R-:W-:Y:S01]  /*39a0*/  HMMA.16816.F32 R84, R120, R110, R84 ;  /* 0x0000006e7854723c */ /* 0x000fe20000001854 */
[----:B------:R-:W-:Y:S01]  /*39b0*/  LDSM.16.M88.4 R108, [R3+0x3400] ;  /* 0x00340000036c783b */ /* 0x000fe20000000200 */
[----:B------:R-:W-:Y:S01]  /*39c0*/  MUFU.TANH R163, R163 ;  /* 0x000000a300a37308 */ /* 0x000fe20000002400 */
[----:B------:R-:W-:Y:S01]  /*39d0*/  FMUL.FTZ R100, R100, UR14 ;  /* 0x0000000e64647c20 */ /* 0x000fe20008410000 */
[----:B------:R-:W-:-:S04]  /*39e0*/  FMUL.FTZ R101, R101, UR14 ;  /* 0x0000000e65657c20 */ /* 0x000fc80008410000 */
[C---:B------:R-:W-:Y:S02]  /*39f0*/  HMMA.16816.F32 R96, R120.reuse, R112, R96 ;  /* 0x000000707860723c */ /* 0x040fe40000001860 */
[----:B------:R-:W-:Y:S06]  /*3a00*/  MUFU.TANH R161, R161 ;  /* 0x000000a100a17308 */ /* 0x000fec0000002400 */
[----:B--2---:R-:W-:Y:S01]  /*3a10*/  HMMA.16816.F32 R80, R120, R128, R80 ;  /* 0x000000807850723c */ /* 0x004fe20000001850 */
[----:B------:R-:W-:Y:S02]  /*3a20*/  FMUL.FTZ R129, R106, UR14 ;  /* 0x0000000e6a817c20 */ /* 0x000fe40008410000 */
[----:B------:R-:W-:Y:S01]  /*3a30*/  FMUL.FTZ R87, R87, UR14 ;  /* 0x0000000e57577c20 */ /* 0x000fe20008410000 */
[----:B------:R-:W-:Y:S01]  /*3a40*/  FMUL.FTZ R86, R86, UR14 ;  /* 0x0000000e56567c20 */ /* 0x000fe20008410000 */
[----:B------:R-:W-:-:S02]  /*3a50*/  FMUL.FTZ R84, R84, UR14 ;  /* 0x0000000e54547c20 */ /* 0x000fc40008410000 */
[----:B------:R-:W-:Y:S01]  /*3a60*/  MUFU.TANH R129, R129 ;  /* 0x0000008100817308 */ /* 0x000fe20000002400 */
[C---:B------:R-:W-:Y:S01]  /*3a70*/  HMMA.16816.F32 R76, R120.reuse, R130, R76 ;  /* 0x00000082784c723c */ /* 0x040fe2000000184c */
[----:B------:R-:W-:Y:S02]  /*3a80*/  FMUL.FTZ R131, R107, UR14 ;  /* 0x0000000e6b837c20 */ /* 0x000fe40008410000 */
[----:B------:R-:W2:Y:S04]  /*3a90*/  LDSM.16.M88.4 R104, [R3+0x3800] ;  /* 0x003800000368783b */ /* 0x000ea80000000200 */
[----:B------:R-:W-:Y:S01]  /*3aa0*/  MUFU.TANH R84, R84 ;  /* 0x0000005400547308 */ /* 0x000fe20000002400 */
[----:B---3--:R-:W-:Y:S03]  /*3ab0*/  HMMA.16816.F32 R72, R120, R116, R72 ;  /* 0x000000747848723c */ /* 0x008fe60000001848 */
[----:B------:R-:W-:-:S04]  /*3ac0*/  FMUL.FTZ R130, R82, UR14 ;  /* 0x0000000e52827c20 */ /* 0x000fc80008410000 */
[----:B------:R-:W-:Y:S01]  /*3ad0*/  MUFU.TANH R116, R100 ;  /* 0x0000006400747308 */ /* 0x000fe20000002400 */
[----:B------:R-:W-:Y:S01]  /*3ae0*/  HMMA.16816.F32 R68, R120, R118, R68 ;  /* 0x000000767844723c */ /* 0x000fe20000001844 */
[----:B------:R-:W-:Y:S01]  /*3af0*/  FMUL.FTZ R118, R102, UR14 ;  /* 0x0000000e66767c20 */ /* 0x000fe20008410000 */
[----:B------:R-:W-:Y:S01]  /*3b00*/  FMUL.FTZ R119, R103, UR14 ;  /* 0x0000000e67777c20 */ /* 0x000fe20008410000 */
[----:B------:R-:W-:-:S04]  /*3b10*/  FMUL.FTZ R128, R76, UR14 ;  /* 0x0000000e4c807c20 */ /* 0x000fc80008410000 */
[----:B------:R3:W-:Y:S01]  /*3b20*/  MUFU.TANH R117, R101 ;  /* 0x0000006500757308 */ /* 0x0007e20000002400 */
[----:B------:R-:W-:Y:S03]  /*3b30*/  HMMA.16816.F32 R64, R120, R4, R64 ;  /* 0x000000047840723c */ /* 0x000fe60000001840 */
[----:B------:R-:W-:-:S04]  /*3b40*/  FMUL.FTZ R73, R73, UR14 ;  /* 0x0000000e49497c20 */ /* 0x000fc80008410000 */
[----:B------:R4:W-:Y:S01]  /*3b50*/  MUFU.TANH R76, R86 ;  /* 0x00000056004c7308 */ /* 0x0009e20000002400 */
[----:B------:R-:W-:Y:S01]  /*3b60*/  HMMA.16816.F32 R60, R120, R6, R60 ;  /* 0x00000006783c723c */ /* 0x000fe2000000183c */
[----:B------:R-:W-:Y:S02]  /*3b70*/  LDSM.16.M88.4 R4, [R3+0x4000] ;  /* 0x004000000304783b */ /* 0x000fe40000000200 */
[----:B------:R-:W-:-:S04]  /*3b80*/  FMUL.FTZ R71, R71, UR14 ;  /* 0x0000000e47477c20 */ /* 0x000fc80008410000 */
[----:B------:R-:W-:Y:S01]  /*3b90*/  MUFU.TANH R131, R131 ;  /* 0x0000008300837308 */ /* 0x000fe20000002400 */
[----:B---3--:R-:W3:Y:S01]  /*3ba0*/  LDSM.16.M88.4 R100, [R3+0x4400] ;  /* 0x004400000364783b */ /* 0x008ee20000000200 */
[C---:B------:R-:W-:Y:S03]  /*3bb0*/  HMMA.16816.F32 R92, R120.reuse, R114, R92 ;  /* 0x00000072785c723c */ /* 0x040fe6000000185c */
[----:B------:R-:W-:Y:S03]  /*3bc0*/  LDSM.16.M88.4 R112, [R3+0x3c00] ;  /* 0x003c00000370783b */ /* 0x000fe60000000200 */
[----:B------:R-:W-:Y:S02]  /*3bd0*/  MUFU.TANH R118, R118 ;  /* 0x0000007600767308 */ /* 0x000fe40000002400 */
[----:B--2---:R-:W-:Y:S02]  /*3be0*/  HMMA.16816.F32 R48, R120, R104, R48 ;  /* 0x000000687830723c */ /* 0x004fe40000001830 */
[----:B------:R-:W-:-:S04]  /*3bf0*/  FMUL.FTZ R63, R63, UR14 ;  /* 0x0000000e3f3f7c20 */ /* 0x000fc80008410000 */
[----:B------:R-:W-:Y:S02]  /*3c00*/  MUFU.TANH R119, R119 ;  /* 0x0000007700777308 */ /* 0x000fe40000002400 */
[----:B------:R-:W-:Y:S01]  /*3c10*/  HMMA.16816.F32 R44, R120, R106, R44 ;  /* 0x0000006a782c723c */ /* 0x000fe2000000182c */
[----:B------:R-:W2:Y:S02]  /*3c20*/  LDSM.16.M88.4 R104, [R3+0x4c00] ;  /* 0x004c00000368783b */ /* 0x000ea40000000200 */
[----:B------:R-:W-:Y:S01]  /*3c30*/  FMUL.FTZ R92, R92, UR14 ;  /* 0x0000000e5c5c7c20 */ /* 0x000fe20008410000 */
[----:B------:R-:W-:-:S04]  /*3c40*/  FMUL.FTZ R93, R93, UR14 ;  /* 0x0000000e5d5d7c20 */ /* 0x000fc80008410000 */
[C---:B------:R-:W-:Y:S01]  /*3c50*/  HMMA.16816.F32 R56, R120.reuse, R108, R56 ;  /* 0x0000006c7838723c */ /* 0x040fe20000001838 */
[----:B------:R-:W-:Y:S01]  /*3c60*/  FMUL.FTZ R108, R96, UR14 ;  /* 0x0000000e606c7c20 */ /* 0x000fe20008410000 */
[----:B------:R-:W-:Y:S01]  /*3c70*/  FMUL.FTZ R109, R97, UR14 ;  /* 0x0000000e616d7c20 */ /* 0x000fe20008410000 */
[----:B------:R-:W-:Y:S05]  /*3c80*/  MUFU.TANH R92, R92 ;  /* 0x0000005c005c7308 */ /* 0x000fea0000002400 */
[----:B------:R-:W-:Y:S01]  /*3c90*/  HMMA.16816.F32 R52, R120, R110, R52 ;  /* 0x0000006e7834723c */ /* 0x000fe20000001834 */
[----:B------:R-:W-:Y:S01]  /*3ca0*/  FMUL.FTZ R110, R98, UR14 ;  /* 0x0000000e626e7c20 */ /* 0x000fe20008410000 */
[----:B------:R-:W-:Y:S01]  /*3cb0*/  FMUL.FTZ R111, R99, UR14 ;  /* 0x0000000e636f7c20 */ /* 0x000fe20008410000 */
[----:B------:R-:W-:Y:S01]  /*3cc0*/  MUFU.TANH R108, R108 ;  /* 0x0000006c006c7308 */ /* 0x000fe20000002400 */
[----:B------:R5:W1:Y:S01]  /*3cd0*/  LDSM.16.M88.4 R96, [R3+0x4800] ;  /* 0x004800000360783b */ /* 0x000a620000000200 */
[----:B------:R-:W-:-:S04]  /*3ce0*/  DEPBAR.LE SB0, 0x0 ;  /* 0x000080000000791a */ /* 0x000fc80000000000 */
[C---:B---3--:R-:W-:Y:S02]  /*3cf0*/  HMMA.16816.F32 R20, R120.reuse, R102, R20 ;  /* 0x000000667814723c */ /* 0x048fe40000001814 */
[----:B------:R-:W-:Y:S06]  /*3d00*/  MUFU.TANH R110, R110 ;  /* 0x0000006e006e7308 */ /* 0x000fec0000002400 */
[C---:B------:R-:W-:Y:S01]  /*3d10*/  HMMA.16816.F32 R28, R120.reuse, R6, R28 ;  /* 0x00000006781c723c */ /* 0x040fe2000000181c */
[----:B------:R-:W-:Y:S01]  /*3d20*/  FMUL.FTZ R6, R88, UR14 ;  /* 0x0000000e58067c20 */ /* 0x000fe20008410000 */
[----:B------:R-:W-:Y:S01]  /*3d30*/  FMUL.FTZ R88, R90, UR14 ;  /* 0x0000000e5a587c20 */ /* 0x000fe20008410000 */
[----:B------:R-:W-:Y:S01]  /*3d40*/  FMUL.FTZ R90, R85, UR14 ;  /* 0x0000000e555a7c20 */ /* 0x000fe20008410000 */
[----:B------:R-:W-:Y:S01]  /*3d50*/  FMUL.FTZ R85, R81, UR14 ;  /* 0x0000000e51557c20 */ /* 0x000fe20008410000 */
[----:B------:R-:W-:Y:S01]  /*3d60*/  FMUL.FTZ R81, R60, UR14 ;  /* 0x0000000e3c517c20 */ /* 0x000fe20008410000 */
[----:B------:R-:W-:Y:S01]  /*3d70*/  FMUL.FTZ R103, R52, UR14 ;  /* 0x0000000e34677c20 */ /* 0x000fe20008410000 */
[----:B------:R-:W-:Y:S01]  /*3d80*/  FMUL.FTZ R7, R89, UR14 ;  /* 0x0000000e59077c20 */ /* 0x000fe20008410000 */
[C---:B--2---:R-:W-:Y:S01]  /*3d90*/  HMMA.16816.F32 R8, R120.reuse, R104, R8 ;  /* 0x000000687808723c */ /* 0x044fe20000001808 */
[----:B------:R-:W-:Y:S01]  /*3da0*/  FMUL.FTZ R105, R57, UR14 ;  /* 0x0000000e39697c20 */ /* 0x000fe20008410000 */
[----:B-----5:R-:W-:Y:S01]  /*3db0*/  FMUL.FTZ R3, R77, UR14 ;  /* 0x0000000e4d037c20 */ /* 0x020fe20008410000 */
[----:B------:R-:W-:Y:S01]  /*3dc0*/  FMUL.FTZ R57, R58, UR14 ;  /* 0x0000000e3a397c20 */ /* 0x000fe20008410000 */
[----:B------:R-:W-:Y:S01]  /*3dd0*/  FMUL.FTZ R77, R65, UR14 ;  /* 0x0000000e414d7c20 */ /* 0x000fe20008410000 */
[----:B------:R-:W-:Y:S01]  /*3de0*/  FMUL.FTZ R65, R62, UR14 ;  /* 0x0000000e3e417c20 */ /* 0x000fe20008410000 */
[----:B------:R-:W-:Y:S01]  /*3df0*/  FMUL.FTZ R104, R59, UR14 ;  /* 0x0000000e3b687c20 */ /* 0x000fe20008410000 */
[----:B------:R-:W-:Y:S01]  /*3e00*/  FMUL.FTZ R102, R54, UR14 ;  /* 0x0000000e36667c20 */ /* 0x000fe20008410000 */
[C---:B------:R-:W-:Y:S01]  /*3e10*/  HMMA.16816.F32 R40, R120.reuse, R112, R40 ;  /* 0x000000707828723c */ /* 0x040fe20000001828 */
[----:B------:R-:W-:Y:S01]  /*3e20*/  FMUL.FTZ R113, R74, UR14 ;  /* 0x0000000e4a717c20 */ /* 0x000fe20008410000 */
[----:B------:R2:W-:Y:S01]  /*3e30*/  MUFU.TANH R59, R85 ;  /* 0x00000055003b7308 */ /* 0x0005e20000002400 */
[----:B------:R-:W-:Y:S01]  /*3e40*/  FMUL.FTZ R58, R30, UR14 ;  /* 0x0000000e1e3a7c20 */ /* 0x000fe20008410000 */
[----:B------:R-:W-:Y:S01]  /*3e50*/  FMUL.FTZ R60, R29, UR14 ;  /* 0x0000000e1d3c7c20 */ /* 0x000fe20008410000 */
[----:B------:R-:W-:Y:S01]  /*3e60*/  FMUL.FTZ R62, R28, UR14 ;  /* 0x0000000e1c3e7c20 */ /* 0x000fe20008410000 */
[----:B------:R-:W-:Y:S01]  /*3e70*/  FMUL.FTZ R112, R70, UR14 ;  /* 0x0000000e46707c20 */ /* 0x000fe20008410000 */
[----:B------:R-:W-:Y:S01]  /*3e80*/  FMUL.FTZ R89, R91, UR14 ;  /* 0x0000000e5b597c20 */ /* 0x000fe20008410000 */
[----:B------:R-:W-:Y:S01]  /*3e90*/  HMMA.16816.F32 R32, R120, R4, R32 ;  /* 0x000000047820723c */ /* 0x000fe20000001820 */
[----:B------:R-:W-:Y:S01]  /*3ea0*/  FMUL.FTZ R5, R95, UR14 ;  /* 0x0000000e5f057c20 */ /* 0x000fe20008410000 */
[----:B------:R3:W-:Y:S01]  /*3eb0*/  MUFU.TANH R29, R3 ;  /* 0x00000003001d7308 */ /* 0x0007e20000002400 */
[----:B------:R-:W-:Y:S01]  /*3ec0*/  FMUL.FTZ R30, R9, UR14 ;  /* 0x0000000e091e7c20 */ /* 0x000fe20008410000 */
[----:B------:R-:W-:-:S02]  /*3ed0*/  IMAD.MOV.U32 R9, RZ, RZ, 0x8 ;  /* 0x00000008ff097424 */ /* 0x000fc400078e00ff */
[----:B------:R-:W-:Y:S01]  /*3ee0*/  FMUL.FTZ R95, R51, UR14 ;  /* 0x0000000e335f7c20 */ /* 0x000fe20008410000 */
[----:B------:R-:W-:Y:S01]  /*3ef0*/  FMUL.FTZ R28, R10, UR14 ;  /* 0x0000000e0a1c7c20 */ /* 0x000fe20008410000 */
[----:B------:R-:W-:Y:S01]  /*3f00*/  FMUL.FTZ R4, R94, UR14 ;  /* 0x0000000e5e047c20 */ /* 0x000fe20008410000 */
[C---:B------:R-:W-:Y:S01]  /*3f10*/  HMMA.16816.F32 R24, R120.reuse, R100, R24 ;  /* 0x000000647818723c */ /* 0x040fe20000001818 */
[----:B------:R-:W-:Y:S01]  /*3f20*/  FMUL.FTZ R101, R55, UR14 ;  /* 0x0000000e37657c20 */ /* 0x000fe20008410000 */
[----:B------:R-:W-:Y:S01]  /*3f30*/  FMUL.FTZ R100, R80, UR14 ;  /* 0x0000000e50647c20 */ /* 0x000fe20008410000 */
[----:B------:R5:W-:Y:S01]  /*3f40*/  MUFU.TANH R55, R130 ;  /* 0x0000008200377308 */ /* 0x000be20000002400 */
[----:B----4-:R-:W-:Y:S01]  /*3f50*/  FMUL.FTZ R86, R42, UR14 ;  /* 0x0000000e2a567c20 */ /* 0x010fe20008410000 */
[----:B------:R-:W-:Y:S01]  /*3f60*/  FMUL.FTZ R82, R43, UR14 ;  /* 0x0000000e2b527c20 */ /* 0x000fe20008410000 */
[----:B--2---:R-:W-:Y:S01]  /*3f70*/  FMUL.FTZ R85, R41, UR14 ;  /* 0x0000000e29557c20 */ /* 0x004fe20008410000 */
[----:B------:R-:W-:Y:S01]  /*3f80*/  FMUL.FTZ R94, R45, UR14 ;  /* 0x0000000e2d5e7c20 */ /* 0x000fe20008410000 */
[----:B-1----:R-:W-:Y:S01]  /*3f90*/  HMMA.16816.F32 R12, R120, R98, R12 ;  /* 0x00000062780c723c */ /* 0x002fe2000000180c */
[----:B------:R-:W-:Y:S01]  /*3fa0*/  FMUL.FTZ R98, R48, UR14 ;  /* 0x0000000e30627c20 */ /* 0x000fe20008410000 */
[----:B------:R-:W-:Y:S01]  /*3fb0*/  FMUL.FTZ R48, R20, UR14 ;  /* 0x0000000e14307c20 */ /* 0x000fe20008410000 */
[----:B------:R-:W-:-:S02]  /*3fc0*/  IMAD.SHL.U32 R20, R148, 0x2, RZ ;  /* 0x0000000294147824 */ /* 0x000fc400078e00ff */
[----:B------:R-:W-:Y:S01]  /*3fd0*/  FMUL.FTZ R99, R49, UR14 ;  /* 0x0000000e31637c20 */ /* 0x000fe20008410000 */
[----:B------:R-:W-:Y:S01]  /*3fe0*/  MUFU.TANH R88, R88 ;  /* 0x0000005800587308 */ /* 0x000fe20000002400 */
[----:B------:R-:W-:Y:S01]  /*3ff0*/  FMUL.FTZ R45, R23, UR14 ;  /* 0x0000000e172d7c20 */ /* 0x000fe20008410000 */
[----:B------:R-:W-:Y:S01]  /*4000*/  FMUL.FTZ R70, R32, UR14 ;  /* 0x0000000e20467c20 */ /* 0x000fe20008410000 */
[C---:B------:R-:W-:Y:S01]  /*4010*/  HMMA.16816.F32 R16, R120.reuse, R96, R16 ;  /* 0x000000607810723c */ /* 0x040fe20000001810 */
[----:B---3--:R-:W-:Y:S01]  /*4020*/  LOP3.LUT R3, R20, 0x6, RZ, 0xc0, !PT ;  /* 0x0000000614037812 */ /* 0x008fe200078ec0ff */
[----:B------:R-:W-:Y:S01]  /*4030*/  FMUL.FTZ R96, R44, UR14 ;  /* 0x0000000e2c607c20 */ /* 0x000fe20008410000 */
[----:B------:R-:W-:Y:S01]  /*4040*/  FMUL.FTZ R51, R26, UR14 ;  /* 0x0000000e1a337c20 */ /* 0x000fe20008410000 */
[----:B------:R-:W-:Y:S01]  /*4050*/  FMUL.FTZ R26, R11, UR14 ;  /* 0x0000000e0b1a7c20 */ /* 0x000fe20008410000 */
[----:B-----5:R-:W-:Y:S01]  /*4060*/  VIMNMX R130, PT, PT, R0, UR19, PT ;  /* 0x0000001300827c48 */ /* 0x020fe2000bfe0100 */
[----:B------:R-:W-:Y:S01]  /*4070*/  FMUL.FTZ R52, R25, UR14 ;  /* 0x0000000e19347c20 */ /* 0x000fe20008410000 */
[--C-:B------:R-:W-:Y:S01]  /*4080*/  LOP3.LUT R11, R2, 0x1, R3.reuse, 0xfe, !PT ;  /* 0x00000001020b7812 */ /* 0x100fe200078efe03 */
[C---:B------:R-:W-:Y:S01]  /*4090*/  HMMA.16816.F32 R36, R120.reuse, R114, R36 ;  /* 0x000000727824723c */ /* 0x040fe20000001824 */
[----:B------:R-:W-:Y:S01]  /*40a0*/  FMUL.FTZ R115, R68, UR14 ;  /* 0x0000000e44737c20 */ /* 0x000fe20008410000 */
[----:B------:R-:W-:Y:S01]  /*40b0*/  FMUL.FTZ R68, R33, UR14 ;  /* 0x0000000e21447c20 */ /* 0x000fe20008410000 */
[----:B------:R-:W-:Y:S01]  /*40c0*/  FMUL.FTZ R114, R75, UR14 ;  /* 0x0000000e4b727c20 */ /* 0x000fe20008410000 */
[----:B------:R1:W-:Y:S01]  /*40d0*/  MUFU.TANH R33, R128 ;  /* 0x0000008000217308 */ /* 0x0003e20000002400 */
[----:B------:R-:W-:Y:S01]  /*40e0*/  FMUL.FTZ R75, R69, UR14 ;  /* 0x0000000e454b7c20 */ /* 0x000fe20008410000 */
[----:B------:R-:W-:Y:S01]  /*40f0*/  ISETP.GE.AND P6, PT, R11, R130, PT ;  /* 0x000000820b00720c */ /* 0x000fe20003fc6270 */
[----:B------:R-:W-:Y:S01]  /*4100*/  FMUL.FTZ R25, R12, UR14 ;  /* 0x0000000e0c197c20 */ /* 0x000fe20008410000 */
[----:B------:R-:W-:Y:S01]  /*4110*/  HMMA.16816.F32 R124, R120, R106, R124 ;  /* 0x0000006a787c723c */ /* 0x000fe2000000187c */
[----:B------:R-:W-:Y:S01]  /*4120*/  FMUL.FTZ R123, R78, UR14 ;  /* 0x0000000e4e7b7c20 */ /* 0x000fe20008410000 */
[----:B------:R-:W-:Y:S01]  /*4130*/  FMUL.FTZ R107, R66, UR14 ;  /* 0x0000000e426b7c20 */ /* 0x000fe20008410000 */
[----:B------:R-:W-:Y:S01]  /*4140*/  FMUL.FTZ R66, R34, UR14 ;  /* 0x0000000e22427c20 */ /* 0x000fe20008410000 */
[----:B------:R2:W-:Y:S01]  /*4150*/  MUFU.TANH R78, R87 ;  /* 0x00000057004e7308 */ /* 0x0005e20000002400 */
[----:B------:R-:W-:Y:S01]  /*4160*/  FMUL.FTZ R42, R18, UR14 ;  /* 0x0000000e122a7c20 */ /* 0x000fe20008410000 */
[----:B------:R-:W-:Y:S01]  /*4170*/  FMUL.FTZ R34, R8, UR14 ;  /* 0x0000000e08227c20 */ /* 0x000fe20008410000 */
[-C--:B------:R-:W-:Y:S01]  /*4180*/  I2FP.F32.U32 R8, R11.reuse ;  /* 0x0000000b00087245 */ /* 0x080fe20000201000 */
[----:B------:R-:W-:Y:S01]  /*4190*/  FMUL.FTZ R122, R83, UR14 ;  /* 0x0000000e537a7c20 */ /* 0x000fe20008410000 */
[----:B------:R-:W-:Y:S01]  /*41a0*/  I2FP.F32.U32 R18, R11 ;  /* 0x0000000b00127245 */ /* 0x000fe20000201000 */
[----:B------:R-:W-:Y:S01]  /*41b0*/  FMUL.FTZ R83, R67, UR14 ;  /* 0x0000000e43537c20 */ /* 0x000fe20008410000 */
[----:B------:R-:W-:Y:S01]  /*41c0*/  FMUL.FTZ R74, R36, UR14 ;  /* 0x0000000e244a7c20 */ /* 0x000fe20008410000 */
[----:B------:R-:W-:Y:S01]  /*41d0*/  FMUL.FTZ R36, R39, UR14 ;  /* 0x0000000e27247c20 */ /* 0x000fe20008410000 */
[----:B-1----:R-:W-:Y:S01]  /*41e0*/  VIADDMNMX R128, R0, R9, UR19, PT ;  /* 0x0000001300807e46 */ /* 0x002fe2000b800109 */
[----:B------:R-:W-:Y:S01]  /*41f0*/  FMUL.FTZ R49, R38, UR14 ;  /* 0x0000000e26317c20 */ /* 0x000fe20008410000 */
[----:B------:R-:W-:Y:S01]  /*4200*/  LOP3.LUT R9, R2, 0x8, R3, 0xfe, !PT ;  /* 0x0000000802097812 */ /* 0x000fe200078efe03 */
[----:B------:R-:W-:Y:S01]  /*4210*/  FMUL.FTZ R39, R14, UR14 ;  /* 0x0000000e0e277c20 */ /* 0x000fe20008410000 */
[----:B------:R-:W-:Y:S01]  /*4220*/  ISETP.GE.AND P2, PT, R11, R128, PT ;  /* 0x000000800b00720c */ /* 0x000fe20003f46270 */
[----:B------:R-:W-:Y:S01]  /*4230*/  FFMA.FTZ R67, R8, UR7, R139 ;  /* 0x0000000708437c23 */ /* 0x000fe2000801008b */
[----:B------:R-:W-:Y:S01]  /*4240*/  ISETP.GE.AND P4, PT, R9, R130, PT ;  /* 0x000000820900720c */ /* 0x000fe20003f86270 */
[----:B------:R-:W-:Y:S01]  /*4250*/  FFMA.FTZ R18, R18, UR7, R141 ;  /* 0x0000000712127c23 */ /* 0x000fe2000801008d */
[----:B--2---:R-:W-:Y:S01]  /*4260*/  FMUL.FTZ R87, R40, UR14 ;  /* 0x0000000e28577c20 */ /* 0x004fe20008410000 */
[----:B------:R-:W-:Y:S01]  /*4270*/  FMUL.FTZ R40, R13, UR14 ;  /* 0x0000000e0d287c20 */ /* 0x000fe20008410000 */
[----:B------:R-:W-:Y:S01]  /*4280*/  LOP3.LUT R13, R2, R3, RZ, 0xfc, !PT ;  /* 0x00000003020d7212 */ /* 0x000fe200078efcff */
[----:B------:R-:W-:Y:S01]  /*4290*/  FMUL.FTZ R38, R15, UR14 ;  /* 0x0000000e0f267c20 */ /* 0x000fe20008410000 */
[----:B------:R-:W-:Y:S01]  /*42a0*/  ISETP.GE.AND P1, PT, R9, R128, PT ;  /* 0x000000800900720c */ /* 0x000fe20003f26270 */
[----:B------:R-:W-:Y:S01]  /*42b0*/  FMUL.FTZ R44, R16, UR14 ;  /* 0x0000000e102c7c20 */ /* 0x000fe20008410000 */
[-C--:B------:R-:W-:Y:S01]  /*42c0*/  I2FP.F32.U32 R69, R13.reuse ;  /* 0x0000000d00457245 */ /* 0x080fe20000201000 */
[----:B------:R-:W-:Y:S01]  /*42d0*/  FMUL.FTZ R43, R17, UR14 ;  /* 0x0000000e112b7c20 */ /* 0x000fe20008410000 */
[C---:B------:R-:W-:Y:S01]  /*42e0*/  ISETP.GE.AND P3, PT, R13.reuse, R130, PT ;  /* 0x000000820d00720c */ /* 0x040fe20003f66270 */
[----:B------:R-:W-:Y:S01]  /*42f0*/  FMUL.FTZ R54, R24, UR14 ;  /* 0x0000000e18367c20 */ /* 0x000fe20008410000 */
[----:B------:R-:W-:Y:S01]  /*4300*/  ISETP.GE.AND P0, PT, R13, R128, PT ;  /* 0x000000800d00720c */ /* 0x000fe20003f06270 */
[----:B------:R-:W-:Y:S01]  /*4310*/  FFMA.FTZ R69, R69, UR7, R138 ;  /* 0x0000000745457c23 */ /* 0x000fe2000801008a */
[----:B------:R-:W-:Y:S01]  /*4320*/  I2FP.F32.U32 R13, R13 ;  /* 0x0000000d000d7245 */ /* 0x000fe20000201000 */
[----:B------:R-:W-:Y:S01]  /*4330*/  FMUL.FTZ R41, R19, UR14 ;  /* 0x0000000e13297c20 */ /* 0x000fe20008410000 */
[-C--:B------:R-:W-:Y:S01]  /*4340*/  I2FP.F32.U32 R11, R9.reuse ;  /* 0x00000009000b7245 */ /* 0x080fe20000201000 */
[----:B------:R1:W-:Y:S01]  /*4350*/  MUFU.TANH R0, R73 ;  /* 0x0000004900007308 */ /* 0x0003e20000002400 */
[----:B------:R-:W-:Y:S01]  /*4360*/  I2FP.F32.U32 R9, R9 ;  /* 0x0000000900097245 */ /* 0x000fe20000201000 */
[----:B------:R-:W-:Y:S01]  /*4370*/  FFMA.FTZ R20, R13, UR7, R140 ;  /* 0x000000070d147c23 */ /* 0x000fe2000801008c */
[C-C-:B------:R-:W-:Y:S01]  /*4380*/  LOP3.LUT R13, R2.reuse, 0x11, R3.reuse, 0xfe, !PT ;  /* 0x00000011020d7812 */ /* 0x140fe200078efe03 */
[----:B------:R-:W-:Y:S01]  /*4390*/  FFMA.FTZ R142, R11, UR7, R142 ;  /* 0x000000070b8e7c23 */ /* 0x000fe2000801008e */
[C-C-:B------:R-:W-:Y:S01]  /*43a0*/  LOP3.LUT R15, R2.reuse, 0x10, R3.reuse, 0xfe, !PT ;  /* 0x00000010020f7812 */ /* 0x140fe200078efe03 */
[----:B------:R-:W-:Y:S01]  /*43b0*/  FFMA.FTZ R14, R9, UR7, R144 ;  /* 0x00000007090e7c23 */ /* 0x000fe20008010090 */
[----:B------:R-:W-:Y:S01]  /*43c0*/  LOP3.LUT R9, R2, 0x9, R3, 0xfe, !PT ;  /* 0x0000000902097812 */ /* 0x000fe200078efe03 */
[----:B------:R2:W-:Y:S01]  /*43d0*/  MUFU.TANH R80, R90 ;  /* 0x0000005a00507308 */ /* 0x0005e20000002400 */
[----:B------:R-:W-:Y:S01]  /*43e0*/  FSEL R67, R67, -INF , !P6 ;  /* 0xff80000043437808 */ /* 0x000fe20007000000 */
[----:B------:R-:W-:Y:S01]  /*43f0*/  FMUL.FTZ R121, R79, UR14 ;  /* 0x0000000e4f797c20 */ /* 0x000fe20008410000 */
[----:B------:R-:W-:Y:S01]  /*4400*/  FSEL R18, R18, -INF , !P2 ;  /* 0xff80000012127808 */ /* 0x000fe20005000000 */
[----:B------:R-:W-:Y:S01]  /*4410*/  FMUL.FTZ R79, R64, UR14 ;  /* 0x0000000e404f7c20 */ /* 0x000fe20008410000 */
[----:B------:R-:W-:Y:S01]  /*4420*/  I2FP.F32.U32 R8, R13 ;  /* 0x0000000d00087245 */ /* 0x000fe20000201000 */
[----:B------:R-:W-:Y:S01]  /*4430*/  FMUL.FTZ R97, R50, UR14 ;  /* 0x0000000e32617c20 */ /* 0x000fe20008410000 */
[-C--:B------:R-:W-:Y:S01]  /*4440*/  I2FP.F32.U32 R16, R9.reuse ;  /* 0x0000000900107245 */ /* 0x080fe20000201000 */
[----:B------:R-:W-:Y:S01]  /*4450*/  MUFU.TANH R7, R7 ;  /* 0x0000000700077308 */ /* 0x000fe20000002400 */
[----:B------:R-:W-:Y:S01]  /*4460*/  I2FP.F32.U32 R12, R9 ;  /* 0x00000009000c7245 */ /* 0x000fe20000201000 */
[----:B------:R-:W-:Y:S01]  /*4470*/  FFMA.FTZ R147, R8, UR7, R147 ;  /* 0x0000000708937c23 */ /* 0x000fe20008010093 */
[C---:B------:R-:W-:Y:S01]  /*4480*/  ISETP.GE.AND P6, PT, R15.reuse, R130, PT ;  /* 0x000000820f00720c */ /* 0x040fe20003fc6270 */
[----:B-1----:R-:W-:Y:S01]  /*4490*/  FFMA.FTZ R73, R16, UR7, R143 ;  /* 0x0000000710497c23 */ /* 0x002fe2000801008f */
[----:B------:R-:W-:Y:S01]  /*44a0*/  ISETP.GE.AND P2, PT, R15, R128, PT ;  /* 0x000000800f00720c */ /* 0x000fe20003f46270 */
[----:B------:R-:W-:Y:S01]  /*44b0*/  FFMA.FTZ R12, R12, UR7, R145 ;  /* 0x000000070c0c7c23 */ /* 0x000fe20008010091 */
[-C--:B------:R-:W-:Y:S01]  /*44c0*/  I2FP.F32.U32 R11, R15.reuse ;  /* 0x0000000f000b7245 */ /* 0x080fe20000201000 */
[----:B------:R-:W-:Y:S01]  /*44d0*/  FMUL.FTZ R50, R27, UR14 ;  /* 0x0000000e1b327c20 */ /* 0x000fe20008410000 */
[----:B------:R-:W-:Y:S01]  /*44e0*/  I2FP.F32.U32 R10, R15 ;  /* 0x0000000f000a7245 */ /* 0x000fe20000201000 */
[----:B--2---:R-:W-:Y:S01]  /*44f0*/  FMUL.FTZ R90, R47, UR14 ;  /* 0x0000000e2f5a7c20 */ /* 0x004fe20008410000 */
[C-C-:B------:R-:W-:Y:S01]  /*4500*/  LOP3.LUT R15, R2.reuse, 0x18, R3.reuse, 0xfe, !PT ;  /* 0x00000018020f7812 */ /* 0x140fe200078efe03 */
[----:B------:R-:W-:Y:S01]  /*4510*/  FMUL.FTZ R47, R21, UR14 ;  /* 0x0000000e152f7c20 */ /* 0x000fe20008410000 */
[----:B------:R-:W-:Y:S01]  /*4520*/  LOP3.LUT R17, R2, 0x19, R3, 0xfe, !PT ;  /* 0x0000001902117812 */ /* 0x000fe200078efe03 */
[----:B------:R-:W-:Y:S01]  /*4530*/  FMUL.FTZ R106, R61, UR14 ;  /* 0x0000000e3d6a7c20 */ /* 0x000fe20008410000 */
[----:B------:R-:W-:Y:S01]  /*4540*/  FSEL R69, R69, -INF , !P3 ;  /* 0xff80000045457808 */ /* 0x000fe20005800000 */
[----:B------:R-:W-:Y:S01]  /*4550*/  FMUL.FTZ R61, R56, UR14 ;  /* 0x0000000e383d7c20 */ /* 0x000fe20008410000 */
[----:B------:R-:W-:Y:S01]  /*4560*/  FSEL R20, R20, -INF , !P0 ;  /* 0xff80000014147808 */ /* 0x000fe20004000000 */
[----:B------:R-:W-:Y:S01]  /*4570*/  FMUL.FTZ R56, R31, UR14 ;  /* 0x0000000e1f387c20 */ /* 0x000fe20008410000 */
[----:B------:R-:W-:Y:S01]  /*4580*/  I2FP.F32.U32 R19, R13 ;  /* 0x0000000d00137245 */ /* 0x000fe20000201000 */
[----:B------:R-:W1:Y:S01]  /*4590*/  MUFU.TANH R6, R6 ;  /* 0x0000000600067308 */ /* 0x000e620000002400 */
[-C--:B------:R-:W-:Y:S01]  /*45a0*/  I2FP.F32.U32 R24, R15.reuse ;  /* 0x0000000f00187245 */ /* 0x080fe20000201000 */
[----:B------:R-:W-:Y:S01]  /*45b0*/  FFMA.FTZ R146, R11, UR7, R146 ;  /* 0x000000070b927c23 */ /* 0x000fe20008010092 */
[----:B------:R-:W-:Y:S01]  /*45c0*/  I2FP.F32.U32 R8, R15 ;  /* 0x0000000f00087245 */ /* 0x000fe20000201000 */
[----:B------:R-:W-:Y:S01]  /*45d0*/  FFMA.FTZ R16, R19, UR7, R152 ;  /* 0x0000000713107c23 */ /* 0x000fe20008010098 */
[C---:B------:R-:W-:Y:S01]  /*45e0*/  ISETP.GE.AND P3, PT, R9.reuse, R130, PT ;  /* 0x000000820900720c */ /* 0x040fe20003f66270 */
[----:B------:R-:W-:Y:S01]  /*45f0*/  FFMA.FTZ R153, R24, UR7, R153 ;  /* 0x0000000718997c23 */ /* 0x000fe20008010099 */
[-C--:B------:R-:W-:Y:S01]  /*4600*/  ISETP.GE.AND P0, PT, R9, R128.reuse, PT ;  /* 0x000000800900720c */ /* 0x080fe20003f06270 */
[----:B------:R-:W-:Y:S01]  /*4610*/  FFMA.FTZ R8, R8, UR7, R155 ;  /* 0x0000000708087c23 */ /* 0x000fe2000801009b */
[----:B------:R-:W-:Y:S01]  /*4620*/  I2FP.F32.U32 R21, R17 ;  /* 0x0000001100157245 */ /* 0x000fe20000201000 */
[----:B------:R2:W-:Y:S01]  /*4630*/  MUFU.TANH R9, R75 ;  /* 0x0000004b00097308 */ /* 0x0005e20000002400 */
[----:B------:R-:W-:Y:S01]  /*4640*/  FSEL R14, R14, -INF , !P1 ;  /* 0xff8000000e0e7808 */ /* 0x000fe20004800000 */
[----:B------:R-:W-:Y:S01]  /*4650*/  FFMA.FTZ R10, R10, UR7, R151 ;  /* 0x000000070a0a7c23 */ /* 0x000fe20008010097 */
[----:B------:R-:W-:Y:S01]  /*4660*/  FSEL R73, R73, -INF , !P3 ;  /* 0xff80000049497808 */ /* 0x000fe20005800000 */
[----:B------:R-:W-:Y:S01]  /*4670*/  FFMA.FTZ R154, R21, UR7, R154 ;  /* 0x00000007159a7c23 */ /* 0x000fe2000801009a */
[----:B------:R-:W-:Y:S01]  /*4680*/  FSEL R12, R12, -INF , !P0 ;  /* 0xff8000000c0c7808 */ /* 0x000fe20004000000 */
[----:B------:R-:W-:Y:S01]  /*4690*/  FMUL.FTZ R120, R72, UR14 ;  /* 0x0000000e48787c20 */ /* 0x000fe20008410000 */
[----:B------:R-:W-:Y:S01]  /*46a0*/  ISETP.GE.AND P1, PT, R13, R128, PT ;  /* 0x000000800d00720c */ /* 0x000fe20003f26270 */
[----:B------:R-:W-:Y:S01]  /*46b0*/  MUFU.TANH R11, R71 ;  /* 0x00000047000b7308 */ /* 0x000fe20000002400 */
[----:B------:R-:W-:Y:S01]  /*46c0*/  ISETP.GE.AND P3, PT, R15, R130, PT ;  /* 0x000000820f00720c */ /* 0x000fe20003f66270 */
[----:B------:R-:W-:Y:S01]  /*46d0*/  FMUL.FTZ R72, R37, UR14 ;  /* 0x0000000e25487c20 */ /* 0x000fe20008410000 */
[----:B------:R-:W-:Y:S01]  /*46e0*/  ISETP.GE.AND P0, PT, R15, R128, PT ;  /* 0x000000800f00720c */ /* 0x000fe20003f06270 */
[----:B------:R-:W-:Y:S01]  /*46f0*/  FMUL.FTZ R91, R46, UR14 ;  /* 0x0000000e2e5b7c20 */ /* 0x000fe20008410000 */
[C-C-:B------:R-:W-:Y:S01]  /*4700*/  LOP3.LUT R27, R2.reuse, 0x20, R3.reuse, 0xfe, !PT ;  /* 0x00000020021b7812 */ /* 0x140fe200078efe03 */
[----:B------:R-:W-:Y:S01]  /*4710*/  FMUL.FTZ R64, R35, UR14 ;  /* 0x0000000e23407c20 */ /* 0x000fe20008410000 */
[--C-:B------:R-:W-:Y:S01]  /*4720*/  LOP3.LUT R23, R2, 0x50, R3.reuse, 0xfe, !PT ;  /* 0x0000005002177812 */ /* 0x100fe200078efe03 */
[----:B------:R3:W-:Y:S01]  /*4730*/  MUFU.TANH R15, R77 ;  /* 0x0000004d000f7308 */ /* 0x0007e20000002400 */
[----:B--2---:R-:W-:Y:S01]  /*4740*/  FSEL R75, R142, -INF , !P4 ;  /* 0xff8000008e4b7808 */ /* 0x004fe20006000000 */
[----:B------:R-:W-:Y:S01]  /*4750*/  FMUL.FTZ R46, R22, UR14 ;  /* 0x0000000e162e7c20 */ /* 0x000fe20008410000 */
[----:B------:R-:W-:Y:S01]  /*4760*/  ISETP.GE.AND P4, PT, R13, R130, PT ;  /* 0x000000820d00720c */ /* 0x000fe20003f86270 */
[----:B------:R-:W-:Y:S01]  /*4770*/  FMUL.FTZ R22, R127, UR14 ;  /* 0x0000000e7f167c20 */ /* 0x000fe20008410000 */
[----:B------:R-:W-:Y:S01]  /*4780*/  LOP3.LUT R21, R2, 0x51, R3, 0xfe, !PT ;  /* 0x0000005102157812 */ /* 0x000fe200078efe03 */
[----:B------:R-:W-:Y:S01]  /*4790*/  FMUL.FTZ R53, R53, UR14 ;  /* 0x0000000e35357c20 */ /* 0x000fe20008410000 */
[----:B------:R-:W-:Y:S01]  /*47a0*/  FSEL R16, R16, -INF , !P1 ;  /* 0xff80000010107808 */ /* 0x000fe20004800000 */
[----:B------:R2:W-:Y:S01]  /*47b0*/  MUFU.TANH R13, R79 ;  /* 0x0000004f000d7308 */ /* 0x0005e20000002400 */
[----:B------:R-:W-:Y:S01]  /*47c0*/  FSEL R8, R8, -INF , !P0 ;  /* 0xff80000008087808 */ /* 0x000fe20004000000 */
[----:B------:R-:W-:Y:S01]  /*47d0*/  FMUL.FTZ R124, R124, UR14 ;  /* 0x0000000e7c7c7c20 */ /* 0x000fe20008410000 */
[-C--:B------:R-:W-:Y:S01]  /*47e0*/  ISETP.GE.AND P1, PT, R27, R128.reuse, PT ;  /* 0x000000801b00720c */ /* 0x080fe20003f26270 */
[----:B------:R-:W-:Y:S01]  /*47f0*/  FMUL.FTZ R126, R126, UR14 ;  /* 0x0000000e7e7e7c20 */ /* 0x000fe20008410000 */
[----:B------:R-:W-:Y:S01]  /*4800*/  I2FP.F32.U32 R32, R27 ;  /* 0x0000001b00207245 */ /* 0x000fe20000201000 */
[----:B------:R-:W-:Y:S01]  /*4810*/  FMUL.FTZ R125, R125, UR14 ;  /* 0x0000000e7d7d7c20 */ /* 0x000fe20008410000 */
[----:B------:R-:W-:Y:S01]  /*4820*/  ISETP.GE.AND P0, PT, R23, R128, PT ;  /* 0x000000801700720c */ /* 0x000fe20003f06270 */
[----:B------:R4:W-:Y:S01]  /*4830*/  MUFU.TANH R19, R81 ;  /* 0x0000005100137308 */ /* 0x0009e20000002400 */
[----:B---3--:R-:W-:Y:S01]  /*4840*/  FSEL R77, R153, -INF , !P3 ;  /* 0xff800000994d7808 */ /* 0x008fe20005800000 */
[----:B------:R-:W-:Y:S01]  /*4850*/  FFMA.FTZ R157, R32, UR7, R157 ;  /* 0x00000007209d7c23 */ /* 0x000fe2000801009d */
[----:B------:R-:W-:-:S02]  /*4860*/  ISETP.GE.AND P3, PT, R23, R130, PT ;  /* 0x000000821700720c */ /* 0x000fc40003f66270 */
[-C--:B------:R-:W-:Y:S02]  /*4870*/  I2FP.F32.U32 R31, R23.reuse ;  /* 0x00000017001f7245 */ /* 0x080fe40000201000 */
[----:B------:R-:W-:Y:S01]  /*4880*/  I2FP.F32.U32 R23, R23 ;  /* 0x0000001700177245 */ /* 0x000fe20000201000 */
[----:B------:R-:W-:Y:S01]  /*4890*/  MUFU.TANH R122, R122 ;  /* 0x0000007a007a7308 */ /* 0x000fe20000002400 */
[----:B--2---:R-:W-:Y:S01]  /*48a0*/  FSEL R79, R147, -INF , !P4 ;  /* 0xff800000934f7808 */ /* 0x004fe20006000000 */
[----:B-1----:R-:W-:Y:S01]  /*48b0*/  FFMA.FTZ R31, R31, UR7, R6 ;  /* 0x000000071f1f7c23 */ /* 0x002fe20008010006 */
[-C--:B------:R-:W-:Y:S01]  /*48c0*/  ISETP.GE.AND P4, PT, R27, R130.reuse, PT ;  /* 0x000000821b00720c */ /* 0x080fe20003f86270 */
[----:B------:R-:W-:Y:S01]  /*48d0*/  FFMA.FTZ R88, R23, UR7, R88 ;  /* 0x0000000717587c23 */ /* 0x000fe20008010058 */
[----:B------:R-:W-:Y:S02]  /*48e0*/  I2FP.F32.U32 R27, R27 ;  /* 0x0000001b001b7245 */ /* 0x000fe40000201000 */
[----:B------:R-:W-:Y:S01]  /*48f0*/  I2FP.F32.U32 R138, R21 ;  /* 0x00000015008a7245 */ /* 0x000fe20000201000 */
[----:B------:R-:W1:Y:S01]  /*4900*/  MUFU.TANH R89, R89 ;  /* 0x0000005900597308 */ /* 0x000e620000002400 */
[----:B------:R-:W-:Y:S01]  /*4910*/  FSEL R71, R146, -INF , !P6 ;  /* 0xff80000092477808 */ /* 0x000fe20007000000 */
[----:B------:R-:W-:Y:S01]  /*4920*/  FFMA.FTZ R32, R27, UR7, R158 ;  /* 0x000000071b207c23 */ /* 0x000fe2000801009e */
[----:B------:R-:W-:Y:S01]  /*4930*/  FSEL R10, R10, -INF , !P2 ;  /* 0xff8000000a0a7808 */ /* 0x000fe20005000000 */
[----:B------:R-:W-:Y:S01]  /*4940*/  FFMA.FTZ R23, R138, UR7, R7 ;  /* 0x000000078a177c23 */ /* 0x000fe20008010007 */
[----:B------:R-:W-:-:S02]  /*4950*/  ISETP.GE.AND P6, PT, R17, R130, PT ;  /* 0x000000821100720c */ /* 0x000fc40003fc6270 */
[----:B------:R-:W-:Y:S01]  /*4960*/  ISETP.GE.AND P2, PT, R17, R128, PT ;  /* 0x000000801100720c */ /* 0x000fe20003f46270 */
[----:B------:R-:W2:Y:S01]  /*4970*/  MUFU.TANH R100, R100 ;  /* 0x0000006400647308 */ /* 0x000ea20000002400 */
[----:B------:R-:W-:Y:S02]  /*4980*/  LOP3.LUT R7, R2, 0x58, R3, 0xfe, !PT ;  /* 0x0000005802077812 */ /* 0x000fe400078efe03 */
[----:B------:R-:W-:Y:S02]  /*4990*/  I2FP.F32.U32 R17, R17 ;  /* 0x0000001100117245 */ /* 0x000fe40000201000 */
[----:B----4-:R-:W-:Y:S02]  /*49a0*/  FSEL R81, R157, -INF , !P4 ;  /* 0xff8000009d517808 */ /* 0x010fe40006000000 */
[----:B------:R-:W-:Y:S01]  /*49b0*/  FSEL R32, R32, -INF , !P1 ;  /* 0xff80000020207808 */ /* 0x000fe20004800000 */
[----:B------:R-:W-:Y:S01]  /*49c0*/  FFMA.FTZ R24, R17, UR7, R156 ;  /* 0x0000000711187c23 */ /* 0x000fe2000801009c */
[C---:B------:R-:W-:Y:S01]  /*49d0*/  ISETP.GE.AND P4, PT, R7.reuse, R130, PT ;  /* 0x000000820700720c */ /* 0x040fe20003f86270 */
[----:B------:R3:W-:Y:S01]  /*49e0*/  MUFU.TANH R17, R83 ;  /* 0x0000005300117308 */ /* 0x0007e20000002400 */
[----:B------:R-:W-:-:S02]  /*49f0*/  ISETP.GE.AND P1, PT, R7, R128, PT ;  /* 0x000000800700720c */ /* 0x000fc40003f26270 */
[-C--:B------:R-:W-:Y:S02]  /*4a00*/  I2FP.F32.U32 R37, R7.reuse ;  /* 0x0000000700257245 */ /* 0x080fe40000201000 */
[----:B------:R-:W-:Y:S02]  /*4a10*/  I2FP.F32.U32 R7, R7 ;  /* 0x0000000700077245 */ /* 0x000fe40000201000 */
[----:B------:R-:W-:Y:S01]  /*4a20*/  LOP3.LUT R27, R2, 0x59, R3, 0xfe, !PT ;  /* 0x00000059021b7812 */ /* 0x000fe200078efe03 */
[----:B------:R-:W-:Y:S01]  /*4a30*/  FFMA.FTZ R84, R37, UR7, R84 ;  /* 0x0000000725547c23 */ /* 0x000fe20008010054 */
[----:B------:R-:W-:Y:S01]  /*4a40*/  FSEL R24, R24, -INF , !P2 ;  /* 0xff80000018187808 */ /* 0x000fe20005000000 */
[----:B------:R-:W-:Y:S01]  /*4a50*/  FFMA.FTZ R76, R7, UR7, R76 ;  /* 0x00000007074c7c23 */ /* 0x000fe2000801004c */
[----:B------:R-:W-:Y:S01]  /*4a60*/  ISETP.GE.AND P2, PT, R21, R128, PT ;  /* 0x000000801500720c */ /* 0x000fe20003f46270 */
[----:B------:R4:W-:Y:S01]  /*4a70*/  MUFU.TANH R7, R61 ;  /* 0x0000003d00077308 */ /* 0x0009e20000002400 */
[----:B------:R-:W-:-:S02]  /*4a80*/  I2FP.F32.U32 R6, R21 ;  /* 0x0000001500067245 */ /* 0x000fc40000201000 */
[----:B------:R-:W-:Y:S02]  /*4a90*/  LOP3.LUT R37, R2, 0x61, R3, 0xfe, !PT ;  /* 0x0000006102257812 */ /* 0x000fe400078efe03 */
[----:B---3--:R-:W-:Y:S01]  /*4aa0*/  FSEL R83, R154, -INF , !P6 ;  /* 0xff8000009a537808 */ /* 0x008fe20007000000 */
[----:B-1----:R-:W-:Y:S01]  /*4ab0*/  FFMA.FTZ R89, R6, UR7, R89 ;  /* 0x0000000706597c23 */ /* 0x002fe20008010059 */
[----:B------:R-:W-:Y:S01]  /*4ac0*/  ISETP.GE.AND P6, PT, R21, R130, PT ;  /* 0x000000821500720c */ /* 0x000fe20003fc6270 */
[----:B------:R-:W1:Y:S01]  /*4ad0*/  MUFU.TANH R123, R123 ;  /* 0x0000007b007b7308 */ /* 0x000e620000002400 */
[----:B------:R-:W-:Y:S02]  /*4ae0*/  FSEL R180, R88, -INF , !P0 ;  /* 0xff80000058b47808 */ /* 0x000fe40004000000 */
[----:B------:R-:W-:Y:S02]  /*4af0*/  I2FP.F32.U32 R35, R27 ;  /* 0x0000001b00237245 */ /* 0x000fe40000201000 */
[----:B------:R-:W-:-:S02]  /*4b00*/  ISETP.GE.AND P0, PT, R27, R128, PT ;  /* 0x000000801b00720c */ /* 0x000fc40003f06270 */
[----:B------:R-:W-:Y:S01]  /*4b10*/  FSEL R170, R76, -INF , !P1 ;  /* 0xff8000004caa7808 */ /* 0x000fe20004800000 */
[----:B------:R3:W-:Y:S01]  /*4b20*/  MUFU.TANH R21, R65 ;  /* 0x0000004100157308 */ /* 0x0007e20000002400 */
[----:B----4-:R-:W-:Y:S01]  /*4b30*/  FSEL R61, R84, -INF , !P4 ;  /* 0xff800000543d7808 */ /* 0x010fe20006000000 */
[----:B------:R-:W-:Y:S01]  /*4b40*/  FFMA.FTZ R35, R35, UR7, R80 ;  /* 0x0000000723237c23 */ /* 0x000fe20008010050 */
[C---:B------:R-:W-:Y:S02]  /*4b50*/  ISETP.GE.AND P4, PT, R37.reuse, R130, PT ;  /* 0x000000822500720c */ /* 0x040fe40003f86270 */
[----:B------:R-:W-:Y:S02]  /*4b60*/  ISETP.GE.AND P1, PT, R37, R128, PT ;  /* 0x000000802500720c */ /* 0x000fe40003f26270 */
[----:B------:R-:W-:Y:S01]  /*4b70*/  I2FP.F32.U32 R76, R37 ;  /* 0x00000025004c7245 */ /* 0x000fe20000201000 */
[----:B------:R-:W4:Y:S01]  /*4b80*/  MUFU.TANH R121, R121 ;  /* 0x0000007900797308 */ /* 0x000f220000002400 */
[----:B------:R-:W-:-:S02]  /*4b90*/  LOP3.LUT R127, R2, 0x60, R3, 0xfe, !PT ;  /* 0x00000060027f7812 */ /* 0x000fc400078efe03 */
[----:B------:R-:W-:Y:S02]  /*4ba0*/  I2FP.F32.U32 R37, R37 ;  /* 0x0000002500257245 */ /* 0x000fe40000201000 */
[----:B------:R-:W-:Y:S02]  /*4bb0*/  I2FP.F32.U32 R188, R127 ;  /* 0x0000007f00bc7245 */ /* 0x000fe40000201000 */
[----:B------:R-:W-:Y:S01]  /*4bc0*/  FSEL R212, R89, -INF , !P2 ;  /* 0xff80000059d47808 */ /* 0x000fe20005000000 */
[----:B------:R-:W-:Y:S01]  /*4bd0*/  FFMA.FTZ R122, R37, UR7, R122 ;  /* 0x00000007257a7c23 */ /* 0x000fe2000801007a */
[----:B---3--:R-:W-:Y:S01]  /*4be0*/  FSEL R65, R31, -INF , !P3 ;  /* 0xff8000001f417808 */ /* 0x008fe20005800000 */
[----:B------:R-:W-:Y:S01]  /*4bf0*/  FFMA.FTZ R188, R188, UR7, R55 ;  /* 0x00000007bcbc7c23 */ /* 0x000fe20008010037 */
[----:B------:R-:W-:Y:S01]  /*4c00*/  ISETP.GE.AND P3, PT, R27, R130, PT ;  /* 0x000000821b00720c */ /* 0x000fe20003f66270 */
[----:B------:R-:W3:Y:S01]  /*4c10*/  MUFU.TANH R113, R113 ;  /* 0x0000007100717308 */ /* 0x000ee20000002400 */
[----:B------:R-:W-:Y:S01]  /*4c20*/  I2FP.F32.U32 R27, R27 ;  /* 0x0000001b001b7245 */ /* 0x000fe20000201000 */
[----:B------:R-:W-:Y:S01]  /*4c30*/  FFMA.FTZ R55, R76, UR7, R59 ;  /* 0x000000074c377c23 */ /* 0x000fe2000801003b */
[----:B------:R-:W-:-:S02]  /*4c40*/  I2FP.F32.U32 R31, R127 ;  /* 0x0000007f001f7245 */ /* 0x000fc40000201000 */
[C-C-:B------:R-:W-:Y:S01]  /*4c50*/  LOP3.LUT R37, R2.reuse, 0x68, R3.reuse, 0xfe, !PT ;  /* 0x0000006802257812 */ /* 0x140fe200078efe03 */
[----:B------:R-:W-:Y:S01]  /*4c60*/  FFMA.FTZ R78, R27, UR7, R78 ;  /* 0x000000071b4e7c23 */ /* 0x000fe2000801004e */
[----:B------:R-:W-:Y:S01]  /*4c70*/  LOP3.LUT R27, R2, 0x69, R3, 0xfe, !PT ;  /* 0x00000069021b7812 */ /* 0x000fe200078efe03 */
[----:B--2---:R-:W-:Y:S01]  /*4c80*/  FFMA.FTZ R31, R31, UR7, R100 ;  /* 0x000000071f1f7c23 */ /* 0x004fe20008010064 */
[----:B------:R-:W-:Y:S01]  /*4c90*/  MUFU.TANH R114, R114 ;  /* 0x0000007200727308 */ /* 0x000fe20000002400 */
[-C--:B------:R-:W-:Y:S02]  /*4ca0*/  I2FP.F32.U32 R100, R37.reuse ;  /* 0x0000002500647245 */ /* 0x080fe40000201000 */
[----:B------:R-:W-:Y:S02]  /*4cb0*/  FSEL R166, R78, -INF , !P0 ;  /* 0xff8000004ea67808 */ /* 0x000fe40004000000 */
[----:B------:R-:W-:Y:S01]  /*4cc0*/  I2FP.F32.U32 R78, R37 ;  /* 0x00000025004e7245 */ /* 0x000fe20000201000 */
[----:B------:R-:W-:Y:S01]  /*4cd0*/  FFMA.FTZ R33, R100, UR7, R33 ;  /* 0x0000000764217c23 */ /* 0x000fe20008010021 */
[-C--:B------:R-:W-:Y:S01]  /*4ce0*/  I2FP.F32.U32 R88, R27.reuse ;  /* 0x0000001b00587245 */ /* 0x080fe20000201000 */
[----:B------:R2:W-:Y:S01]  /*4cf0*/  MUFU.TANH R6, R63 ;  /* 0x0000003f00067308 */ /* 0x0005e20000002400 */
[----:B------:R-:W-:Y:S01]  /*4d00*/  I2FP.F32.U32 R76, R27 ;  /* 0x0000001b004c7245 */ /* 0x000fe20000201000 */
[----:B-1----:R-:W-:Y:S01]  /*4d10*/  FFMA.FTZ R123, R78, UR7, R123 ;  /* 0x000000074e7b7c23 */ /* 0x002fe2000801007b */
[----:B------:R-:W-:Y:S01]  /*4d20*/  ISETP.GE.AND P2, PT, R127, R128, PT ;  /* 0x000000807f00720c */ /* 0x000fe20003f46270 */
[----:B------:R-:W-:Y:S01]  /*4d30*/  FFMA.FTZ R29, R88, UR7, R29 ;  /* 0x00000007581d7c23 */ /* 0x000fe2000801001d */
[----:B------:R-:W-:Y:S01]  /*4d40*/  FSEL R59, R35, -INF , !P3 ;  /* 0xff800000233b7808 */ /* 0x000fe20005800000 */
[----:B----4-:R-:W-:Y:S01]  /*4d50*/  FFMA.FTZ R121, R76, UR7, R121 ;  /* 0x000000074c797c23 */ /* 0x010fe20008010079 */
[C---:B------:R-:W-:Y:S01]  /*4d60*/  ISETP.GE.AND P3, PT, R37.reuse, R130, PT ;  /* 0x000000822500720c */ /* 0x040fe20003f66270 */
[----:B------:R-:W-:Y:S01]  /*4d70*/  MUFU.TANH R115, R115 ;  /* 0x0000007300737308 */ /* 0x000fe20000002400 */
[----:B------:R-:W-:-:S02]  /*4d80*/  ISETP.GE.AND P0, PT, R37, R128, PT ;  /* 0x000000802500720c */ /* 0x000fc40003f06270 */
[----:B------:R-:W-:Y:S02]  /*4d90*/  FSEL R188, R188, -INF , !P2 ;  /* 0xff800000bcbc7808 */ /* 0x000fe40005000000 */
[----:B------:R-:W-:Y:S02]  /*4da0*/  ISETP.GE.AND P2, PT, R27, R128, PT ;  /* 0x000000801b00720c */ /* 0x000fe40003f46270 */
[----:B------:R-:W-:Y:S01]  /*4db0*/  FSEL R55, R55, -INF , !P4 ;  /* 0xff80000037377808 */ /* 0x000fe20006000000 */
[----:B------:R-:W-:Y:S01]  /*4dc0*/  MUFU.TANH R112, R112 ;  /* 0x0000007000707308 */ /* 0x000fe20000002400 */
[----:B--2---:R-:W-:Y:S02]  /*4dd0*/  FSEL R63, R23, -INF , !P6 ;  /* 0xff800000173f7808 */ /* 0x004fe40007000000 */
[----:B------:R-:W-:Y:S02]  /*4de0*/  ISETP.GE.AND P6, PT, R127, R130, PT ;  /* 0x000000827f00720c */ /* 0x000fe40003fc6270 */
[----:B------:R-:W-:-:S02]  /*4df0*/  LOP3.LUT R23, R2, 0x70, R3, 0xfe, !PT ;  /* 0x0000007002177812 */ /* 0x000fc400078efe03 */
[----:B------:R-:W-:Y:S01]  /*4e00*/  FSEL R210, R122, -INF , !P1 ;  /* 0xff8000007ad27808 */ /* 0x000fe20004800000 */
[----:B------:R-:W1:Y:S01]  /*4e10*/  MUFU.TANH R120, R120 ;  /* 0x0000007800787308 */ /* 0x000e620000002400 */
[-C--:B------:R-:W-:Y:S02]  /*4e20*/  I2FP.F32.U32 R35, R23.reuse ;  /* 0x0000001700237245 */ /* 0x080fe40000201000 */
[C---:B------:R-:W-:Y:S02]  /*4e30*/  ISETP.GE.AND P4, PT, R23.reuse, R130, PT ;  /* 0x000000821700720c */ /* 0x040fe40003f86270 */
[----:B------:R-:W-:Y:S02]  /*4e40*/  ISETP.GE.AND P1, PT, R23, R128, PT ;  /* 0x000000801700720c */ /* 0x000fe40003f26270 */
[----:B------:R-:W-:Y:S01]  /*4e50*/  I2FP.F32.U32 R76, R23 ;  /* 0x00000017004c7245 */ /* 0x000fe20000201000 */
[----:B------:R2:W-:Y:S01]  /*4e60*/  MUFU.TANH R80, R57 ;  /* 0x0000003900507308 */ /* 0x0005e20000002400 */
[----:B------:R-:W-:-:S02]  /*4e70*/  FSEL R208, R123, -INF , !P0 ;  /* 0xff8000007bd07808 */ /* 0x000fc40004000000 */
[----:B------:R-:W-:Y:S01]  /*4e80*/  FSEL R192, R121, -INF , !P2 ;  /* 0xff80000079c07808 */ /* 0x000fe20005000000 */
[----:B---3--:R-:W-:Y:S01]  /*4e90*/  FFMA.FTZ R76, R76, UR7, R113 ;  /* 0x000000074c4c7c23 */ /* 0x008fe20008010071 */
[----:B------:R-:W-:-:S03]  /*4ea0*/  LOP3.LUT R89, R2, 0x28, R3, 0xfe, !PT ;  /* 0x0000002802597812 */ /* 0x000fc600078efe03 */
[----:B------:R3:W-:Y:S01]  /*4eb0*/  MUFU.TANH R84, R53 ;  /* 0x0000003500547308 */ /* 0x0007e20000002400 */
[----:B-1----:R-:W-:Y:S01]  /*4ec0*/  FFMA.FTZ R35, R35, UR7, R120 ;  /* 0x0000000723237c23 */ /* 0x002fe20008010078 */
[----:B------:R-:W-:-:S04]  /*4ed0*/  FSEL R200, R76, -INF , !P1 ;  /* 0xff8000004cc87808 */ /* 0x000fc80004800000 */
[----:B------:R-:W-:Y:S02]  /*4ee0*/  FSEL R35, R35, -INF , !P4 ;  /* 0xff80000023237808 */ /* 0x000fe40006000000 */
[----:B------:R-:W1:Y:S01]  /*4ef0*/  MUFU.TANH R107, R107 ;  /* 0x0000006b006b7308 */ /* 0x000e620000002400 */
[----:B--2---:R-:W-:Y:S02]  /*4f00*/  FSEL R57, R31, -INF , !P6 ;  /* 0xff8000001f397808 */ /* 0x004fe40007000000 */
[----:B------:R-:W-:Y:S02]  /*4f10*/  ISETP.GE.AND P6, PT, R27, R130, PT ;  /* 0x000000821b00720c */ /* 0x000fe40003fc6270 */
[C-C-:B------:R-:W-:Y:S02]  /*4f20*/  LOP3.LUT R31, R2.reuse, 0x71, R3.reuse, 0xfe, !PT ;  /* 0x00000071021f7812 */ /* 0x140fe400078efe03 */
[----:B------:R-:W-:Y:S01]  /*4f30*/  LOP3.LUT R27, R2, 0x78, R3, 0xfe, !PT ;  /* 0x00000078021b7812 */ /* 0x000fe200078efe03 */
[----:B------:R-:W2:Y:S01]  /*4f40*/  MUFU.TANH R106, R106 ;  /* 0x0000006a006a7308 */ /* 0x000ea20000002400 */
[----:B---3--:R-:W-:-:S02]  /*4f50*/  FSEL R53, R33, -INF , !P3 ;  /* 0xff80000021357808 */ /* 0x008fc40005800000 */
[C---:B------:R-:W-:Y:S02]  /*4f60*/  ISETP.GE.AND P3, PT, R31.reuse, R130, PT ;  /* 0x000000821f00720c */ /* 0x040fe40003f66270 */
[----:B------:R-:W-:Y:S02]  /*4f70*/  ISETP.GE.AND P0, PT, R31, R128, PT ;  /* 0x000000801f00720c */ /* 0x000fe40003f06270 */
[-C--:B------:R-:W-:Y:S01]  /*4f80*/  I2FP.F32.U32 R23, R31.reuse ;  /* 0x0000001f00177245 */ /* 0x080fe20000201000 */
[----:B------:R-:W3:Y:S01]  /*4f90*/  MUFU.TANH R104, R104 ;  /* 0x0000006800687308 */ /* 0x000ee20000002400 */
[----:B------:R-:W-:Y:S02]  /*4fa0*/  FSEL R37, R29, -INF , !P6 ;  /* 0xff8000001d257808 */ /* 0x000fe40007000000 */
[----:B------:R-:W-:Y:S01]  /*4fb0*/  I2FP.F32.U32 R31, R31 ;  /* 0x0000001f001f7245 */ /* 0x000fe20000201000 */
[----:B------:R-:W-:Y:S01]  /*4fc0*/  FFMA.FTZ R0, R23, UR7, R0 ;  /* 0x0000000717007c23 */ /* 0x000fe20008010000 */
[----:B------:R-:W-:-:S02]  /*4fd0*/  ISETP.GE.AND P6, PT, R27, R130, PT ;  /* 0x000000821b00720c */ /* 0x000fc40003fc6270 */
[----:B------:R-:W-:Y:S01]  /*4fe0*/  ISETP.GE.AND P2, PT, R27, R128, PT ;  /* 0x000000801b00720c */ /* 0x000fe20003f46270 */
[----:B------:R-:W-:Y:S01]  /*4ff0*/  FFMA.FTZ R114, R31, UR7, R114 ;  /* 0x000000071f727c23 */ /* 0x000fe20008010072 */
[-C--:B------:R-:W-:Y:S01]  /*5000*/  I2FP.F32.U32 R78, R27.reuse ;  /* 0x0000001b004e7245 */ /* 0x080fe20000201000 */
[----:B------:R-:W-:Y:S01]  /*5010*/  MUFU.TANH R103, R103 ;  /* 0x0000006700677308 */ /* 0x000fe20000002400 */
[----:B------:R-:W-:Y:S02]  /*5020*/  I2FP.F32.U32 R27, R27 ;  /* 0x0000001b001b7245 */ /* 0x000fe40000201000 */
[----:B------:R-:W-:Y:S01]  /*5030*/  LOP3.LUT R29, R2, 0x79, R3, 0xfe, !PT ;  /* 0x00000079021d7812 */ /* 0x000fe200078efe03 */
[----:B------:R-:W-:Y:S01]  /*5040*/  FFMA.FTZ R31, R78, UR7, R115 ;  /* 0x000000074e1f7c23 */ /* 0x000fe20008010073 */
[----:B------:R-:W-:Y:S01]  /*5050*/  FSEL R33, R0, -INF , !P3 ;  /* 0xff80000000217808 */ /* 0x000fe20005800000 */
[----:B------:R-:W-:Y:S01]  /*5060*/  FFMA.FTZ R112, R27, UR7, R112 ;  /* 0x000000071b707c23 */ /* 0x000fe20008010070 */
[----:B------:R-:W-:Y:S01]  /*5070*/  LOP3.LUT R27, R2, 0x80, R3, 0xfe, !PT ;  /* 0x00000080021b7812 */ /* 0x000fe200078efe03 */
[----:B------:R-:W4:Y:S01]  /*5080*/  MUFU.TANH R105, R105 ;  /* 0x0000006900697308 */ /* 0x000f220000002400 */
[----:B------:R-:W-:-:S02]  /*5090*/  I2FP.F32.U32 R78, R29 ;  /* 0x0000001d004e7245 */ /* 0x000fc40000201000 */
[----:B------:R-:W-:Y:S02]  /*50a0*/  I2FP.F32.U32 R198, R29 ;  /* 0x0000001d00c67245 */ /* 0x000fe40000201000 */
[----:B------:R-:W-:Y:S01]  /*50b0*/  FSEL R206, R114, -INF , !P0 ;  /* 0xff80000072ce7808 */ /* 0x000fe20004000000 */
[----:B------:R-:W-:Y:S01]  /*50c0*/  FFMA.FTZ R9, R78, UR7, R9 ;  /* 0x000000074e097c23 */ /* 0x000fe20008010009 */
[----:B------:R-:W-:Y:S01]  /*50d0*/  LOP3.LUT R23, R2, 0x81, R3, 0xfe, !PT ;  /* 0x0000008102177812 */ /* 0x000fe200078efe03 */
[----:B------:R-:W-:Y:S01]  /*50e0*/  FFMA.FTZ R198, R198, UR7, R11 ;  /* 0x00000007c6c67c23 */ /* 0x000fe2000801000b */
[C---:B------:R-:W-:Y:S01]  /*50f0*/  ISETP.GE.AND P3, PT, R27.reuse, R130, PT ;  /* 0x000000821b00720c */ /* 0x040fe20003f66270 */
[----:B------:R-:W-:Y:S01]  /*5100*/  MUFU.TANH R101, R101 ;  /* 0x0000006500657308 */ /* 0x000fe20000002400 */
[----:B------:R-:W-:Y:S02]  /*5110*/  ISETP.GE.AND P0, PT, R27, R128, PT ;  /* 0x000000801b00720c */ /* 0x000fe40003f06270 */
[----:B------:R-:W-:-:S02]  /*5120*/  I2FP.F32.U32 R76, R27 ;  /* 0x0000001b004c7245 */ /* 0x000fc40000201000 */
[----:B------:R-:W-:Y:S02]  /*5130*/  I2FP.F32.U32 R88, R27 ;  /* 0x0000001b00587245 */ /* 0x000fe40000201000 */
[----:B------:R-:W-:Y:S01]  /*5140*/  LOP3.LUT R27, R2, 0x88, R3, 0xfe, !PT ;  /* 0x00000088021b7812 */ /* 0x000fe200078efe03 */
[----:B------:R-:W-:Y:S01]  /*5150*/  FFMA.FTZ R13, R76, UR7, R13 ;  /* 0x000000074c0d7c23 */ /* 0x000fe2000801000d */
[C---:B------:R-:W-:Y:S01]  /*5160*/  ISETP.GE.AND P4, PT, R29.reuse, R130, PT ;  /* 0x000000821d00720c */ /* 0x040fe20003f86270 */
[----:B-1----:R-:W-:Y:S01]  /*5170*/  FFMA.FTZ R107, R88, UR7, R107 ;  /* 0x00000007586b7c23 */ /* 0x002fe2000801006b */
[----:B------:R-:W-:Y:S01]  /*5180*/  LOP3.LUT R11, R2, 0x89, R3, 0xfe, !PT ;  /* 0x00000089020b7812 */ /* 0x000fe200078efe03 */
[----:B------:R-:W-:Y:S01]  /*5190*/  MUFU.TANH R98, R98 ;  /* 0x0000006200627308 */ /* 0x000fe20000002400 */
[----:B------:R-:W-:Y:S02]  /*51a0*/  I2FP.F32.U32 R0, R23 ;  /* 0x0000001700007245 */ /* 0x000fe40000201000 */
[----:B------:R-:W-:-:S02]  /*51b0*/  ISETP.GE.AND P1, PT, R29, R128, PT ;  /* 0x000000801d00720c */ /* 0x000fc40003f26270 */
[-C--:B------:R-:W-:Y:S01]  /*51c0*/  I2FP.F32.U32 R194, R27.reuse ;  /* 0x0000001b00c27245 */ /* 0x080fe20000201000 */
[C---:B------:R-:W-:Y:S01]  /*51d0*/  FFMA.FTZ R15, R0.reuse, UR7, R15 ;  /* 0x00000007000f7c23 */ /* 0x040fe2000801000f */
[----:B------:R-:W-:Y:S01]  /*51e0*/  FSEL R29, R9, -INF , !P4 ;  /* 0xff800000091d7808 */ /* 0x000fe20006000000 */
[----:B------:R-:W-:Y:S01]  /*51f0*/  FFMA.FTZ R17, R0, UR7, R17 ;  /* 0x0000000700117c23 */ /* 0x000fe20008010011 */
[----:B------:R-:W-:Y:S01]  /*5200*/  I2FP.F32.U32 R76, R27 ;  /* 0x0000001b004c7245 */ /* 0x000fe20000201000 */
[----:B------:R-:W-:Y:S01]  /*5210*/  FFMA.FTZ R194, R194, UR7, R21 ;  /* 0x00000007c2c27c23 */ /* 0x000fe20008010015 */
[----:B------:R-:W-:Y:S01]  /*5220*/  I2FP.F32.U32 R9, R11 ;  /* 0x0000000b00097245 */ /* 0x000fe20000201000 */
[----:B------:R-:W-:Y:S01]  /*5230*/  MUFU.TANH R97, R97 ;  /* 0x0000006100617308 */ /* 0x000fe20000002400 */
[----:B------:R-:W-:Y:S01]  /*5240*/  FSEL R31, R31, -INF , !P6 ;  /* 0xff8000001f1f7808 */ /* 0x000fe20007000000 */
[----:B------:R-:W-:Y:S01]  /*5250*/  FFMA.FTZ R76, R76, UR7, R19 ;  /* 0x000000074c4c7c23 */ /* 0x000fe20008010013 */
[----:B------:R-:W-:Y:S01]  /*5260*/  FSEL R204, R112, -INF , !P2 ;  /* 0xff80000070cc7808 */ /* 0x000fe20005000000 */
[----:B--2---:R-:W-:Y:S01]  /*5270*/  FFMA.FTZ R19, R9, UR7, R106 ;  /* 0x0000000709137c23 */ /* 0x004fe2000801006a */
[----:B------:R-:W-:-:S02]  /*5280*/  FSEL R198, R198, -INF , !P1 ;  /* 0xff800000c6c67808 */ /* 0x000fc40004800000 */
[C---:B------:R-:W-:Y:S01]  /*5290*/  ISETP.GE.AND P6, PT, R23.reuse, R130, PT ;  /* 0x000000821700720c */ /* 0x040fe20003fc6270 */
[----:B------:R-:W1:Y:S01]  /*52a0*/  MUFU.TANH R102, R102 ;  /* 0x0000006600667308 */ /* 0x000e620000002400 */
[----:B------:R-:W-:Y:S02]  /*52b0*/  ISETP.GE.AND P2, PT, R23, R128, PT ;  /* 0x000000801700720c */ /* 0x000fe40003f46270 */
[C---:B------:R-:W-:Y:S02]  /*52c0*/  ISETP.GE.AND P4, PT, R27.reuse, R130, PT ;  /* 0x000000821b00720c */ /* 0x040fe40003f86270 */
[----:B------:R-:W-:Y:S02]  /*52d0*/  ISETP.GE.AND P1, PT, R27, R128, PT ;  /* 0x000000801b00720c */ /* 0x000fe40003f26270 */
[----:B------:R-:W-:Y:S01]  /*52e0*/  LOP3.LUT R21, R2, 0x90, R3, 0xfe, !PT ;  /* 0x0000009002157812 */ /* 0x000fe200078efe03 */
[----:B------:R-:W2:Y:S01]  /*52f0*/  MUFU.TANH R124, R124 ;  /* 0x0000007c007c7308 */ /* 0x000ea20000002400 */
[----:B------:R-:W-:-:S02]  /*5300*/  FSEL R27, R13, -INF , !P3 ;  /* 0xff8000000d1b7808 */ /* 0x000fc40005800000 */
[----:B------:R-:W-:Y:S02]  /*5310*/  FSEL R202, R107, -INF , !P0 ;  /* 0xff8000006bca7808 */ /* 0x000fe40004000000 */
[C---:B------:R-:W-:Y:S02]  /*5320*/  ISETP.GE.AND P3, PT, R11.reuse, R130, PT ;  /* 0x000000820b00720c */ /* 0x040fe40003f66270 */
[----:B------:R-:W-:Y:S01]  /*5330*/  ISETP.GE.AND P0, PT, R11, R128, PT ;  /* 0x000000800b00720c */ /* 0x000fe20003f06270 */
[----:B------:R-:W5:Y:S01]  /*5340*/  MUFU.TANH R126, R126 ;  /* 0x0000007e007e7308 */ /* 0x000f620000002400 */
[----:B------:R-:W-:Y:S02]  /*5350*/  LOP3.LUT R9, R2, 0x91, R3, 0xfe, !PT ;  /* 0x0000009102097812 */ /* 0x000fe400078efe03 */
[----:B------:R-:W-:Y:S02]  /*5360*/  I2FP.F32.U32 R11, R11 ;  /* 0x0000000b000b7245 */ /* 0x000fe40000201000 */
[----:B------:R-:W-:-:S02]  /*5370*/  FSEL R23, R15, -INF , !P6 ;  /* 0xff8000000f177808 */ /* 0x000fc40007000000 */
[----:B------:R-:W-:Y:S01]  /*5380*/  FSEL R196, R17, -INF , !P2 ;  /* 0xff80000011c47808 */ /* 0x000fe20005000000 */
[----:B------:R-:W-:Y:S01]  /*5390*/  FFMA.FTZ R6, R11, UR7, R6 ;  /* 0x000000070b067c23 */ /* 0x000fe20008010006 */
[C---:B------:R-:W-:Y:S01]  /*53a0*/  ISETP.GE.AND P6, PT, R21.reuse, R130, PT ;  /* 0x000000821500720c */ /* 0x040fe20003fc6270 */
[----:B------:R-:W-:Y:S01]  /*53b0*/  MUFU.TANH R99, R99 ;  /* 0x0000006300637308 */ /* 0x000fe20000002400 */
[----:B------:R-:W-:Y:S02]  /*53c0*/  ISETP.GE.AND P2, PT, R21, R128, PT ;  /* 0x000000801500720c */ /* 0x000fe40003f46270 */
[-C--:B------:R-:W-:Y:S02]  /*53d0*/  I2FP.F32.U32 R88, R21.reuse ;  /* 0x0000001500587245 */ /* 0x080fe40000201000 */
[----:B------:R-:W-:Y:S02]  /*53e0*/  I2FP.F32.U32 R13, R21 ;  /* 0x00000015000d7245 */ /* 0x000fe40000201000 */
[----:B------:R-:W-:Y:S01]  /*53f0*/  FSEL R21, R76, -INF , !P4 ;  /* 0xff8000004c157808 */ /* 0x000fe20006000000 */
[----:B------:R-:W-:Y:S01]  /*5400*/  FFMA.FTZ R17, R88, UR7, R7 ;  /* 0x0000000758117c23 */ /* 0x000fe20008010007 */
[----:B------:R-:W-:Y:S01]  /*5410*/  FSEL R194, R194, -INF , !P1 ;  /* 0xff800000c2c27808 */ /* 0x000fe20004800000 */
[----:B------:R-:W-:Y:S01]  /*5420*/  FFMA.FTZ R186, R13, UR7, R80 ;  /* 0x000000070dba7c23 */ /* 0x000fe20008010050 */
[C---:B------:R-:W-:Y:S01]  /*5430*/  ISETP.GE.AND P4, PT, R9.reuse, R130, PT ;  /* 0x000000820900720c */ /* 0x040fe20003f86270 */
[----:B------:R1:W-:Y:S01]  /*5440*/  MUFU.TANH R76, R85 ;  /* 0x00000055004c7308 */ /* 0x0003e20000002400 */
[----:B------:R-:W-:-:S02]  /*5450*/  ISETP.GE.AND P1, PT, R9, R128, PT ;  /* 0x000000800900720c */ /* 0x000fc40003f26270 */
[-C--:B------:R-:W-:Y:S02]  /*5460*/  I2FP.F32.U32 R100, R9.reuse ;  /* 0x0000000900647245 */ /* 0x080fe40000201000 */
[----:B------:R-:W-:Y:S02]  /*5470*/  I2FP.F32.U32 R9, R9 ;  /* 0x0000000900097245 */ /* 0x000fe40000201000 */
[C-C-:B------:R-:W-:Y:S01]  /*5480*/  LOP3.LUT R11, R2.reuse, 0x98, R3.reuse, 0xfe, !PT ;  /* 0x00000098020b7812 */ /* 0x140fe200078efe03 */
[----:B------:R-:W5:Y:S01]  /*5490*/  MUFU.TANH R95, R95 ;  /* 0x0000005f005f7308 */ /* 0x000f620000002400 */
[----:B------:R-:W-:Y:S01]  /*54a0*/  LOP3.LUT R7, R2, 0xa0, R3, 0xfe, !PT ;  /* 0x000000a002077812 */ /* 0x000fe200078efe03 */
[----:B---3--:R-:W-:Y:S01]  /*54b0*/  FFMA.FTZ R104, R9, UR7, R104 ;  /* 0x0000000709687c23 */ /* 0x008fe20008010068 */
[----:B------:R-:W-:Y:S01]  /*54c0*/  I2FP.F32.U32 R80, R11 ;  /* 0x0000000b00507245 */ /* 0x000fe20000201000 */
[----:B----4-:R-:W-:Y:S01]  /*54d0*/  FFMA.FTZ R15, R100, UR7, R105 ;  /* 0x00000007640f7c23 */ /* 0x010fe20008010069 */
[----:B------:R-:W-:-:S02]  /*54e0*/  LOP3.LUT R9, R2, 0x99, R3, 0xfe, !PT ;  /* 0x0000009902097812 */ /* 0x000fc400078efe03 */
[----:B------:R-:W-:Y:S01]  /*54f0*/  FSEL R19, R19, -INF , !P3 ;  /* 0xff80000013137808 */ /* 0x000fe20005800000 */
[----:B------:R-:W-:Y:S01]  /*5500*/  FFMA.FTZ R13, R80, UR7, R103 ;  /* 0x00000007500d7c23 */ /* 0x000fe20008010067 */
[----:B------:R-:W-:Y:S01]  /*5510*/  FSEL R190, R6, -INF , !P0 ;  /* 0xff80000006be7808 */ /* 0x000fe20004000000 */
[----:B------:R3:W-:Y:S01]  /*5520*/  MUFU.TANH R0, R87 ;  /* 0x0000005700007308 */ /* 0x0007e20000002400 */
[C---:B------:R-:W-:Y:S02]  /*5530*/  ISETP.GE.AND P3, PT, R11.reuse, R130, PT ;  /* 0x000000820b00720c */ /* 0x040fe40003f66270 */
[----:B------:R-:W-:Y:S02]  /*5540*/  ISETP.GE.AND P0, PT, R11, R128, PT ;  /* 0x000000800b00720c */ /* 0x000fe40003f06270 */
[----:B-1----:R-:W-:Y:S02]  /*5550*/  I2FP.F32.U32 R85, R11 ;  /* 0x0000000b00557245 */ /* 0x002fe40000201000 */
[----:B------:R-:W-:Y:S01]  /*5560*/  FSEL R17, R17, -INF , !P6 ;  /* 0xff80000011117808 */ /* 0x000fe20007000000 */
[----:B------:R1:W-:Y:S01]  /*5570*/  MUFU.TANH R78, R91 ;  /* 0x0000005b004e7308 */ /* 0x0003e20000002400 */
[----:B------:R-:W-:Y:S01]  /*5580*/  FSEL R186, R186, -INF , !P2 ;  /* 0xff800000baba7808 */ /* 0x000fe20005000000 */
[----:B------:R-:W-:Y:S01]  /*5590*/  FFMA.FTZ R102, R85, UR7, R102 ;  /* 0x0000000755667c23 */ /* 0x000fe20008010066 */
[----:B------:R-:W-:-:S02]  /*55a0*/  ISETP.GE.AND P6, PT, R9, R130, PT ;  /* 0x000000820900720c */ /* 0x000fc40003fc6270 */
[----:B------:R-:W-:Y:S02]  /*55b0*/  ISETP.GE.AND P2, PT, R9, R128, PT ;  /* 0x000000800900720c */ /* 0x000fe40003f46270 */
[-C--:B------:R-:W-:Y:S01]  /*55c0*/  I2FP.F32.U32 R11, R9.reuse ;  /* 0x00000009000b7245 */ /* 0x080fe20000201000 */
[----:B------:R-:W4:Y:S01]  /*55d0*/  MUFU.TANH R109, R109 ;  /* 0x0000006d006d7308 */ /* 0x000f220000002400 */
[----:B------:R-:W-:Y:S02]  /*55e0*/  I2FP.F32.U32 R6, R9 ;  /* 0x0000000900067245 */ /* 0x000fe40000201000 */
[-C--:B------:R-:W-:Y:S01]  /*55f0*/  I2FP.F32.U32 R9, R7.reuse ;  /* 0x0000000700097245 */ /* 0x080fe20000201000 */
[----:B------:R-:W-:Y:S01]  /*5600*/  FFMA.FTZ R11, R11, UR7, R84 ;  /* 0x000000070b0b7c23 */ /* 0x000fe20008010054 */
[----:B------:R-:W-:Y:S01]  /*5610*/  I2FP.F32.U32 R80, R7 ;  /* 0x0000000700507245 */ /* 0x000fe20000201000 */
[----:B------:R-:W-:Y:S01]  /*5620*/  FFMA.FTZ R101, R6, UR7, R101 ;  /* 0x0000000706657c23 */ /* 0x000fe20008010065 */
[----:B------:R-:W-:Y:S01]  /*5630*/  FSEL R15, R15, -INF , !P4 ;  /* 0xff8000000f0f7808 */ /* 0x000fe20006000000 */
[----:B------:R-:W-:Y:S01]  /*5640*/  FFMA.FTZ R98, R9, UR7, R98 ;  /* 0x0000000709627c23 */ /* 0x000fe20008010062 */
[----:B------:R-:W-:Y:S01]  /*5650*/  FSEL R168, R104, -INF , !P1 ;  /* 0xff80000068a87808 */ /* 0x000fe20004800000 */
[----:B------:R-:W-:Y:S01]  /*5660*/  FFMA.FTZ R97, R80, UR7, R97 ;  /* 0x0000000750617c23 */ /* 0x000fe20008010061 */
[C---:B------:R-:W-:Y:S01]  /*5670*/  ISETP.GE.AND P4, PT, R7.reuse, R130, PT ;  /* 0x000000820700720c */ /* 0x040fe20003f86270 */
[----:B------:R4:W-:Y:S01]  /*5680*/  MUFU.TANH R80, R36 ;  /* 0x0000002400507308 */ /* 0x0009e20000002400 */
[----:B------:R-:W-:-:S02]  /*5690*/  ISETP.GE.AND P1, PT, R7, R128, PT ;  /* 0x000000800700720c */ /* 0x000fc40003f26270 */
[C-C-:B---3--:R-:W-:Y:S02]  /*56a0*/  LOP3.LUT R87, R2.reuse, 0xf8, R3.reuse, 0xfe, !PT ;  /* 0x000000f802577812 */ /* 0x148fe400078efe03 */
[C-C-:B------:R-:W-:Y:S02]  /*56b0*/  LOP3.LUT R85, R2.reuse, 0x21, R3.reuse, 0xfe, !PT ;  /* 0x0000002102557812 */ /* 0x140fe400078efe03 */
[----:B------:R-:W-:Y:S01]  /*56c0*/  LOP3.LUT R9, R2, 0xa1, R3, 0xfe, !PT ;  /* 0x000000a102097812 */ /* 0x000fe200078efe03 */
[----:B------:R-:W3:Y:S01]  /*56d0*/  MUFU.TANH R111, R111 ;  /* 0x0000006f006f7308 */ /* 0x000ee20000002400 */
[----:B------:R-:W-:Y:S02]  /*56e0*/  FSEL R11, R11, -INF , !P6 ;  /* 0xff8000000b0b7808 */ /* 0x000fe40007000000 */
[----:B------:R-:W-:Y:S02]  /*56f0*/  FSEL R162, R101, -INF , !P2 ;  /* 0xff80000065a27808 */ /* 0x000fe40005000000 */
[----:B------:R-:W-:-:S02]  /*5700*/  ISETP.GE.AND P6, PT, R87, R130, PT ;  /* 0x000000825700720c */ /* 0x000fc40003fc6270 */
[----:B------:R-:W-:Y:S01]  /*5710*/  ISETP.GE.AND P2, PT, R87, R128, PT ;  /* 0x000000805700720c */ /* 0x000fe20003f46270 */
[----:B------:R-:W3:Y:S01]  /*5720*/  MUFU.TANH R4, R4 ;  /* 0x0000000400047308 */ /* 0x000ee20000002400 */
[----:B------:R-:W-:Y:S02]  /*5730*/  FSEL R7, R98, -INF , !P4 ;  /* 0xff80000062077808 */ /* 0x000fe40006000000 */
[----:B------:R-:W-:Y:S02]  /*5740*/  FSEL R156, R97, -INF , !P1 ;  /* 0xff800000619c7808 */ /* 0x000fe40004800000 */
[----:B------:R-:W-:Y:S02]  /*5750*/  I2FP.F32.U32 R87, R87 ;  /* 0x0000005700577245 */ /* 0x000fe40000201000 */
[C---:B------:R-:W-:Y:S01]  /*5760*/  ISETP.GE.AND P4, PT, R85.reuse, R130, PT ;  /* 0x000000825500720c */ /* 0x040fe20003f86270 */
[----:B------:R-:W3:Y:S01]  /*5770*/  MUFU.TANH R93, R93 ;  /* 0x0000005d005d7308 */ /* 0x000ee20000002400 */
[----:B------:R-:W-:Y:S01]  /*5780*/  ISETP.GE.AND P1, PT, R85, R128, PT ;  /* 0x000000805500720c */ /* 0x000fe20003f26270 */
[C---:B--2---:R-:W-:Y:S01]  /*5790*/  FFMA.FTZ R124, R87.reuse, UR7, R124 ;  /* 0x00000007577c7c23 */ /* 0x044fe2000801007c */
[-C--:B------:R-:W-:Y:S01]  /*57a0*/  I2FP.F32.U32 R84, R9.reuse ;  /* 0x0000000900547245 */ /* 0x080fe20000201000 */
[----:B-----5:R-:W-:Y:S01]  /*57b0*/  FFMA.FTZ R126, R87, UR7, R126 ;  /* 0x00000007577e7c23 */ /* 0x020fe2000801007e */
[----:B------:R-:W-:-:S02]  /*57c0*/  I2FP.F32.U32 R6, R9 ;  /* 0x0000000900067245 */ /* 0x000fc40000201000 */
[----:B------:R-:W-:Y:S01]  /*57d0*/  I2FP.F32.U32 R85, R85 ;  /* 0x0000005500557245 */ /* 0x000fe20000201000 */
[----:B------:R-:W-:Y:S01]  /*57e0*/  MUFU.TANH R96, R96 ;  /* 0x0000006000607308 */ /* 0x000fe20000002400 */
        /* <DEDUP_REMOVED lines=9> */
[----:B------:R2:W-:Y:S01]  /*5880*/  MUFU.TANH R6, R49 ;  /* 0x0000003100067308 */ /* 0x0005e20000002400 */
[----:B------:R-:W-:-:S02]  /*5890*/  FSEL R154, R95, -INF , !P0 ;  /* 0xff8000005f9a7808 */ /* 0x000fc40004000000 */
[----:B------:R-:W-:Y:S02]  /*58a0*/  FSEL R9, R9, -INF , !P3 ;  /* 0xff80000009097808 */ /* 0x000fe40005800000 */
[----:B------:R-:W-:Y:S02]  /*58b0*/  I2FP.F32.U32 R120, R85 ;  /* 0x0000005500787245 */ /* 0x000fe40000201000 */
[C---:B------:R-:W-:Y:S01]  /*58c0*/  ISETP.GE.AND P3, PT, R89.reuse, R130, PT ;  /* 0x000000825900720c */ /* 0x040fe20003f66270 */
[----:B------:R-:W5:Y:S01]  /*58d0*/  MUFU.TANH R5, R5 ;  /* 0x0000000500057308 */ /* 0x000f620000002400 */
[----:B------:R-:W-:Y:S01]  /*58e0*/  ISETP.GE.AND P0, PT, R89, R128, PT ;  /* 0x000000805900720c */ /* 0x000fe20003f06270 */
[C---:B-1----:R-:W-:Y:S01]  /*58f0*/  FFMA.FTZ R91, R120.reuse, UR7, R135 ;  /* 0x00000007785b7c23 */ /* 0x042fe20008010087 */
[----:B------:R-:W-:Y:S01]  /*5900*/  I2FP.F32.U32 R89, R89 ;  /* 0x0000005900597245 */ /* 0x000fe20000201000 */
[----:B------:R-:W-:Y:S01]  /*5910*/  FFMA.FTZ R120, R120, UR7, R160 ;  /* 0x0000000778787c23 */ /* 0x000fe200080100a0 */
[----:B----4-:R-:W-:-:S02]  /*5920*/  FSEL R36, R126, -INF , !P2 ;  /* 0xff8000007e247808 */ /* 0x010fc40005000000 */
[----:B------:R-:W-:Y:S01]  /*5930*/  ISETP.GE.AND P2, PT, R85, R128, PT ;  /* 0x000000805500720c */ /* 0x000fe20003f46270 */
[----:B------:R-:W-:Y:S01]  /*5940*/  FFMA.FTZ R159, R89, UR7, R159 ;  /* 0x00000007599f7c23 */ /* 0x000fe2000801009f */
[----:B--2---:R-:W-:Y:S01]  /*5950*/  FSEL R49, R124, -INF , !P6 ;  /* 0xff8000007c317808 */ /* 0x004fe20007000000 */
[----:B------:R-:W1:Y:S01]  /*5960*/  MUFU.TANH R94, R94 ;  /* 0x0000005e005e7308 */ /* 0x000e620000002400 */
[----:B------:R-:W-:Y:S01]  /*5970*/  ISETP.GE.AND P6, PT, R85, R130, PT ;  /* 0x000000825500720c */ /* 0x000fe20003fc6270 */
[----:B------:R-:W-:Y:S01]  /*5980*/  FFMA.FTZ R85, R89, UR7, R134 ;  /* 0x0000000759557c23 */ /* 0x000fe20008010086 */
[C-C-:B------:R-:W-:Y:S02]  /*5990*/  LOP3.LUT R89, R2.reuse, 0x31, R3.reuse, 0xfe, !PT ;  /* 0x0000003102597812 */ /* 0x140fe400078efe03 */
[----:B------:R-:W-:Y:S02]  /*59a0*/  LOP3.LUT R97, R2, 0x38, R3, 0xfe, !PT ;  /* 0x0000003802617812 */ /* 0x000fe400078efe03 */
[----:B------:R-:W-:Y:S01]  /*59b0*/  FSEL R91, R91, -INF , !P6 ;  /* 0xff8000005b5b7808 */ /* 0x000fe20007000000 */
[----:B------:R-:W2:Y:S01]  /*59c0*/  MUFU.TANH R90, R90 ;  /* 0x0000005a005a7308 */ /* 0x000ea20000002400 */
[----:B------:R-:W-:-:S02]  /*59d0*/  FSEL R120, R120, -INF , !P2 ;  /* 0xff80000078787808 */ /* 0x000fc40005000000 */
[----:B------:R-:W-:Y:S02]  /*59e0*/  I2FP.F32.U32 R84, R89 ;  /* 0x0000005900547245 */ /* 0x000fe40000201000 */
[C---:B------:R-:W-:Y:S02]  /*59f0*/  ISETP.GE.AND P6, PT, R97.reuse, R130, PT ;  /* 0x000000826100720c */ /* 0x040fe40003fc6270 */
[----:B------:R-:W-:Y:S01]  /*5a00*/  ISETP.GE.AND P2, PT, R97, R128, PT ;  /* 0x000000806100720c */ /* 0x000fe20003f46270 */
[C---:B------:R-:W-:Y:S01]  /*5a10*/  FFMA.FTZ R135, R84.reuse, UR7, R163 ;  /* 0x0000000754877c23 */ /* 0x040fe200080100a3 */
[----:B------:R-:W-:Y:S01]  /*5a20*/  I2FP.F32.U32 R97, R97 ;  /* 0x0000006100617245 */ /* 0x000fe20000201000 */
[----:B------:R-:W-:Y:S01]  /*5a30*/  FFMA.FTZ R131, R84, UR7, R131 ;  /* 0x0000000754837c23 */ /* 0x000fe20008010083 */
[----:B------:R-:W-:Y:S01]  /*5a40*/  LOP3.LUT R95, R2, 0x30, R3, 0xfe, !PT ;  /* 0x00000030025f7812 */ /* 0x000fe200078efe03 */
[----:B------:R-:W4:Y:S01]  /*5a50*/  MUFU.TANH R86, R86 ;  /* 0x0000005600567308 */ /* 0x000f220000002400 */
[----:B------:R-:W-:Y:S01]  /*5a60*/  FSEL R87, R87, -INF , !P4 ;  /* 0xff80000057577808 */ /* 0x000fe20006000000 */
[----:B------:R-:W-:Y:S01]  /*5a70*/  FFMA.FTZ R116, R97, UR7, R116 ;  /* 0x0000000761747c23 */ /* 0x000fe20008010074 */
[----:B------:R-:W-:Y:S01]  /*5a80*/  FSEL R222, R133, -INF , !P1 ;  /* 0xff80000085de7808 */ /* 0x000fe20004800000 */
[----:B------:R-:W-:Y:S01]  /*5a90*/  FFMA.FTZ R146, R97, UR7, R118 ;  /* 0x0000000761927c23 */ /* 0x000fe20008010076 */
[----:B------:R-:W-:-:S02]  /*5aa0*/  FSEL R85, R85, -INF , !P3 ;  /* 0xff80000055557808 */ /* 0x000fc40005800000 */
[----:B------:R-:W-:Y:S01]  /*5ab0*/  FSEL R220, R159, -INF , !P0 ;  /* 0xff8000009fdc7808 */ /* 0x000fe20004000000 */
[----:B------:R-:W4:Y:S01]  /*5ac0*/  MUFU.TANH R82, R82 ;  /* 0x0000005200527308 */ /* 0x000f220000002400 */
[C---:B------:R-:W-:Y:S02]  /*5ad0*/  ISETP.GE.AND P4, PT, R95.reuse, R130, PT ;  /* 0x000000825f00720c */ /* 0x040fe40003f86270 */
[----:B------:R-:W-:Y:S02]  /*5ae0*/  ISETP.GE.AND P1, PT, R95, R128, PT ;  /* 0x000000805f00720c */ /* 0x000fe40003f26270 */
[----:B------:R-:W-:Y:S02]  /*5af0*/  I2FP.F32.U32 R88, R95 ;  /* 0x0000005f00587245 */ /* 0x000fe40000201000 */
[C---:B------:R-:W-:Y:S01]  /*5b00*/  ISETP.GE.AND P3, PT, R89.reuse, R130, PT ;  /* 0x000000825900720c */ /* 0x040fe20003f66270 */
[----:B------:R-:W4:Y:S01]  /*5b10*/  MUFU.TANH R74, R74 ;  /* 0x0000004a004a7308 */ /* 0x000f220000002400 */
[----:B------:R-:W-:Y:S01]  /*5b20*/  ISETP.GE.AND P0, PT, R89, R128, PT ;  /* 0x000000805900720c */ /* 0x000fe20003f06270 */
[----:B------:R-:W-:Y:S01]  /*5b30*/  FFMA.FTZ R89, R88, UR7, R161 ;  /* 0x0000000758597c23 */ /* 0x000fe200080100a1 */
[----:B------:R-:W-:Y:S01]  /*5b40*/  LOP3.LUT R95, R2, 0x39, R3, 0xfe, !PT ;  /* 0x00000039025f7812 */ /* 0x000fe200078efe03 */
[----:B------:R-:W-:Y:S01]  /*5b50*/  FFMA.FTZ R129, R88, UR7, R129 ;  /* 0x0000000758817c23 */ /* 0x000fe20008010081 */
[----:B------:R-:W-:-:S02]  /*5b60*/  LOP3.LUT R97, R2, 0x40, R3, 0xfe, !PT ;  /* 0x0000004002617812 */ /* 0x000fc400078efe03 */
[----:B------:R-:W-:Y:S01]  /*5b70*/  FSEL R135, R135, -INF , !P3 ;  /* 0xff80000087877808 */ /* 0x000fe20005800000 */
[----:B------:R-:W4:Y:S01]  /*5b80*/  MUFU.TANH R72, R72 ;  /* 0x0000004800487308 */ /* 0x000f220000002400 */
[----:B------:R-:W-:Y:S02]  /*5b90*/  FSEL R218, R131, -INF , !P0 ;  /* 0xff80000083da7808 */ /* 0x000fe40004000000 */
[----:B------:R-:W-:Y:S02]  /*5ba0*/  I2FP.F32.U32 R84, R95 ;  /* 0x0000005f00547245 */ /* 0x000fe40000201000 */
[C---:B------:R-:W-:Y:S02]  /*5bb0*/  ISETP.GE.AND P3, PT, R97.reuse, R130, PT ;  /* 0x000000826100720c */ /* 0x040fe40003f66270 */
[----:B------:R-:W-:Y:S01]  /*5bc0*/  ISETP.GE.AND P0, PT, R97, R128, PT ;  /* 0x000000806100720c */ /* 0x000fe20003f06270 */
[C---:B------:R-:W-:Y:S01]  /*5bd0*/  FFMA.FTZ R117, R84.reuse, UR7, R117 ;  /* 0x0000000754757c23 */ /* 0x040fe20008010075 */
[----:B------:R-:W-:Y:S01]  /*5be0*/  I2FP.F32.U32 R97, R97 ;  /* 0x0000006100617245 */ /* 0x000fe20000201000 */
[----:B------:R-:W-:Y:S01]  /*5bf0*/  FFMA.FTZ R118, R84, UR7, R119 ;  /* 0x0000000754767c23 */ /* 0x000fe20008010077 */
[----:B------:R-:W-:Y:S01]  /*5c00*/  FSEL R89, R89, -INF , !P4 ;  /* 0xff80000059597808 */ /* 0x000fe20006000000 */
[----:B------:R-:W4:Y:S01]  /*5c10*/  MUFU.TANH R70, R70 ;  /* 0x0000004600467308 */ /* 0x000f220000002400 */
[----:B------:R-:W-:Y:S01]  /*5c20*/  FSEL R152, R129, -INF , !P1 ;  /* 0xff80000081987808 */ /* 0x000fe20004800000 */
[----:B------:R-:W-:Y:S01]  /*5c30*/  FFMA.FTZ R108, R97, UR7, R108 ;  /* 0x00000007616c7c23 */ /* 0x000fe2000801006c */
[----:B------:R-:W-:Y:S01]  /*5c40*/  ISETP.GE.AND P4, PT, R95, R130, PT ;  /* 0x000000825f00720c */ /* 0x000fe20003f86270 */
[----:B------:R-:W-:Y:S01]  /*5c50*/  FFMA.FTZ R110, R97, UR7, R110 ;  /* 0x00000007616e7c23 */ /* 0x000fe2000801006e */
[----:B------:R-:W-:-:S02]  /*5c60*/  ISETP.GE.AND P1, PT, R95, R128, PT ;  /* 0x000000805f00720c */ /* 0x000fc40003f26270 */
[C-C-:B------:R-:W-:Y:S01]  /*5c70*/  LOP3.LUT R95, R2.reuse, 0x41, R3.reuse, 0xfe, !PT ;  /* 0x00000041025f7812 */ /* 0x140fe200078efe03 */
[----:B------:R-:W4:Y:S01]  /*5c80*/  MUFU.TANH R66, R66 ;  /* 0x0000004200427308 */ /* 0x000f220000002400 */
[----:B------:R-:W-:Y:S02]  /*5c90*/  LOP3.LUT R97, R2, 0x48, R3, 0xfe, !PT ;  /* 0x0000004802617812 */ /* 0x000fe400078efe03 */
[----:B------:R-:W-:Y:S02]  /*5ca0*/  FSEL R147, R117, -INF , !P4 ;  /* 0xff80000075937808 */ /* 0x000fe40006000000 */
[----:B------:R-:W-:Y:S02]  /*5cb0*/  FSEL R118, R118, -INF , !P1 ;  /* 0xff80000076767808 */ /* 0x000fe40004800000 */
[----:B------:R-:W-:Y:S01]  /*5cc0*/  I2FP.F32.U32 R84, R95 ;  /* 0x0000005f00547245 */ /* 0x000fe20000201000 */
[----:B------:R-:W4:Y:S01]  /*5cd0*/  MUFU.TANH R68, R68 ;  /* 0x0000004400447308 */ /* 0x000f220000002400 */
[----:B------:R-:W-:-:S02]  /*5ce0*/  ISETP.GE.AND P4, PT, R97, R130, PT ;  /* 0x000000826100720c */ /* 0x000fc40003f86270 */
[----:B------:R-:W-:Y:S01]  /*5cf0*/  ISETP.GE.AND P1, PT, R97, R128, PT ;  /* 0x000000806100720c */ /* 0x000fe20003f26270 */
[C---:B------:R-:W-:Y:S01]  /*5d00*/  FFMA.FTZ R109, R84.reuse, UR7, R109 ;  /* 0x00000007546d7c23 */ /* 0x040fe2000801006d */
[----:B------:R-:W-:Y:S01]  /*5d10*/  I2FP.F32.U32 R97, R97 ;  /* 0x0000006100617245 */ /* 0x000fe20000201000 */
[----:B---3--:R-:W-:Y:S01]  /*5d20*/  FFMA.FTZ R111, R84, UR7, R111 ;  /* 0x00000007546f7c23 */ /* 0x008fe2000801006f */
[----:B------:R-:W-:Y:S01]  /*5d30*/  FSEL R129, R116, -INF , !P6 ;  /* 0xff80000074817808 */ /* 0x000fe20007000000 */
[----:B------:R-:W3:Y:S01]  /*5d40*/  MUFU.TANH R64, R64 ;  /* 0x0000004000407308 */ /* 0x000ee20000002400 */
[----:B------:R-:W-:Y:S01]  /*5d50*/  FSEL R146, R146, -INF , !P2 ;  /* 0xff80000092927808 */ /* 0x000fe20005000000 */
[----:B------:R-:W-:Y:S01]  /*5d60*/  FFMA.FTZ R92, R97, UR7, R92 ;  /* 0x00000007615c7c23 */ /* 0x000fe2000801005c */
[----:B------:R-:W-:Y:S01]  /*5d70*/  ISETP.GE.AND P6, PT, R95, R130, PT ;  /* 0x000000825f00720c */ /* 0x000fe20003fc6270 */
[----:B------:R-:W-:Y:S01]  /*5d80*/  FFMA.FTZ R4, R97, UR7, R4 ;  /* 0x0000000761047c23 */ /* 0x000fe20008010004 */
[----:B------:R-:W-:-:S02]  /*5d90*/  ISETP.GE.AND P2, PT, R95, R128, PT ;  /* 0x000000805f00720c */ /* 0x000fc40003f46270 */
[C-C-:B------:R-:W-:Y:S01]  /*5da0*/  LOP3.LUT R95, R2.reuse, 0x49, R3.reuse, 0xfe, !PT ;  /* 0x00000049025f7812 */ /* 0x140fe200078efe03 */
[----:B------:R-:W3:Y:S01]  /*5db0*/  MUFU.TANH R62, R62 ;  /* 0x0000003e003e7308 */ /* 0x000ee20000002400 */
[----:B------:R-:W-:Y:S02]  /*5dc0*/  LOP3.LUT R97, R2, 0xa8, R3, 0xfe, !PT ;  /* 0x000000a802617812 */ /* 0x000fe400078efe03 */
[----:B------:R-:W-:Y:S02]  /*5dd0*/  FSEL R157, R109, -INF , !P6 ;  /* 0xff8000006d9d7808 */ /* 0x000fe40007000000 */
[----:B------:R-:W-:Y:S02]  /*5de0*/  FSEL R216, R111, -INF , !P2 ;  /* 0xff8000006fd87808 */ /* 0x000fe40005000000 */
[----:B------:R-:W-:Y:S01]  /*5df0*/  I2FP.F32.U32 R84, R95 ;  /* 0x0000005f00547245 */ /* 0x000fe20000201000 */
[----:B------:R-:W3:Y:S01]  /*5e00*/  MUFU.TANH R58, R58 ;  /* 0x0000003a003a7308 */ /* 0x000ee20000002400 */
[----:B------:R-:W-:-:S02]  /*5e10*/  ISETP.GE.AND P6, PT, R97, R130, PT ;  /* 0x000000826100720c */ /* 0x000fc40003fc6270 */
[----:B------:R-:W-:Y:S01]  /*5e20*/  ISETP.GE.AND P2, PT, R97, R128, PT ;  /* 0x000000806100720c */ /* 0x000fe20003f46270 */
[C---:B------:R-:W-:Y:S01]  /*5e30*/  FFMA.FTZ R93, R84.reuse, UR7, R93 ;  /* 0x00000007545d7c23 */ /* 0x040fe2000801005d */
[----:B------:R-:W-:Y:S01]  /*5e40*/  I2FP.F32.U32 R97, R97 ;  /* 0x0000006100617245 */ /* 0x000fe20000201000 */
[----:B-----5:R-:W-:Y:S01]  /*5e50*/  FFMA.FTZ R5, R84, UR7, R5 ;  /* 0x0000000754057c23 */ /* 0x020fe20008010005 */
[----:B------:R-:W-:Y:S01]  /*5e60*/  FSEL R139, R108, -INF , !P3 ;  /* 0xff8000006c8b7808 */ /* 0x000fe20005800000 */
[----:B------:R-:W5:Y:S01]  /*5e70*/  MUFU.TANH R60, R60 ;  /* 0x0000003c003c7308 */ /* 0x000f620000002400 */
[----:B------:R-:W-:Y:S01]  /*5e80*/  FSEL R160, R110, -INF , !P0 ;  /* 0xff8000006ea07808 */ /* 0x000fe20004000000 */
[----:B------:R-:W-:Y:S01]  /*5e90*/  FFMA.FTZ R96, R97, UR7, R96 ;  /* 0x0000000761607c23 */ /* 0x000fe20008010060 */
[----:B------:R-:W-:Y:S01]  /*5ea0*/  ISETP.GE.AND P3, PT, R95, R130, PT ;  /* 0x000000825f00720c */ /* 0x000fe20003f66270 */
[----:B------:R-:W-:Y:S01]  /*5eb0*/  FFMA.FTZ R78, R97, UR7, R78 ;  /* 0x00000007614e7c23 */ /* 0x000fe2000801004e */
[----:B------:R-:W-:-:S02]  /*5ec0*/  ISETP.GE.AND P0, PT, R95, R128, PT ;  /* 0x000000805f00720c */ /* 0x000fc40003f06270 */
[C-C-:B------:R-:W-:Y:S01]  /*5ed0*/  LOP3.LUT R95, R2.reuse, 0xa9, R3.reuse, 0xfe, !PT ;  /* 0x000000a9025f7812 */ /* 0x140fe200078efe03 */
[----:B------:R-:W5:Y:S01]  /*5ee0*/  MUFU.TANH R56, R56 ;  /* 0x0000003800387308 */ /* 0x000f620000002400 */
[----:B------:R-:W-:Y:S02]  /*5ef0*/  LOP3.LUT R97, R2, 0xb0, R3, 0xfe, !PT ;  /* 0x000000b002617812 */ /* 0x000fe400078efe03 */
[----:B------:R-:W-:Y:S02]  /*5f00*/  FSEL R153, R92, -INF , !P4 ;  /* 0xff8000005c997808 */ /* 0x000fe40006000000 */
[----:B------:R-:W-:Y:S02]  /*5f10*/  FSEL R214, R4, -INF , !P1 ;  /* 0xff80000004d67808 */ /* 0x000fe40004800000 */
[C---:B------:R-:W-:Y:S01]  /*5f20*/  ISETP.GE.AND P4, PT, R95.reuse, R130, PT ;  /* 0x000000825f00720c */ /* 0x040fe20003f86270 */
[----:B------:R-:W5:Y:S01]  /*5f30*/  MUFU.TANH R54, R54 ;  /* 0x0000003600367308 */ /* 0x000f620000002400 */
[----:B------:R-:W-:-:S02]  /*5f40*/  ISETP.GE.AND P1, PT, R95, R128, PT ;  /* 0x000000805f00720c */ /* 0x000fc40003f26270 */
[----:B------:R-:W-:Y:S02]  /*5f50*/  I2FP.F32.U32 R95, R95 ;  /* 0x0000005f005f7245 */ /* 0x000fe40000201000 */
[----:B------:R-:W-:Y:S02]  /*5f60*/  FSEL R151, R93, -INF , !P3 ;  /* 0xff8000005d977808 */ /* 0x000fe40005800000 */
[----:B------:R-:W-:Y:S01]  /*5f70*/  I2FP.F32.U32 R93, R97 ;  /* 0x00000061005d7245 */ /* 0x000fe20000201000 */
[C---:B-1----:R-:W-:Y:S01]  /*5f80*/  FFMA.FTZ R94, R95.reuse, UR7, R94 ;  /* 0x000000075f5e7c23 */ /* 0x042fe2000801005e */
[----:B--2---:R-:W-:Y:S01]  /*5f90*/  FFMA.FTZ R90, R95, UR7, R90 ;  /* 0x000000075f5a7c23 */ /* 0x004fe2000801005a */
[C-C-:B------:R-:W-:Y:S01]  /*5fa0*/  LOP3.LUT R95, R2.reuse, 0xb1, R3.reuse, 0xfe, !PT ;  /* 0x000000b1025f7812 */ /* 0x140fe200078efe03 */
[----:B------:R-:W1:Y:S01]  /*5fb0*/  MUFU.TANH R51, R51 ;  /* 0x0000003300337308 */ /* 0x000e620000002400 */
[C---:B------:R-:W-:Y:S01]  /*5fc0*/  FFMA.FTZ R119, R93.reuse, UR7, R0 ;  /* 0x000000075d777c23 */ /* 0x040fe20008010000 */
[----:B----4-:R-:W-:Y:S01]  /*5fd0*/  FFMA.FTZ R86, R93, UR7, R86 ;  /* 0x000000075d567c23 */ /* 0x010fe20008010056 */
[----:B------:R-:W-:-:S02]  /*5fe0*/  LOP3.LUT R93, R2, 0xb8, R3, 0xfe, !PT ;  /* 0x000000b8025d7812 */ /* 0x000fc400078efe03 */
[----:B------:R-:W-:Y:S02]  /*5ff0*/  FSEL R158, R5, -INF , !P0 ;  /* 0xff800000059e7808 */ /* 0x000fe40004000000 */
[----:B------:R-:W-:Y:S01]  /*6000*/  FSEL R121, R94, -INF , !P4 ;  /* 0xff8000005e797808 */ /* 0x000fe20006000000 */
[----:B------:R-:W2:Y:S01]  /*6010*/  MUFU.TANH R52, R52 ;  /* 0x0000003400347308 */ /* 0x000ea20000002400 */
[----:B------:R-:W-:Y:S02]  /*6020*/  FSEL R132, R90, -INF , !P1 ;  /* 0xff8000005a847808 */ /* 0x000fe40004800000 */
[----:B------:R-:W-:Y:S02]  /*6030*/  I2FP.F32.U32 R5, R95 ;  /* 0x0000005f00057245 */ /* 0x000fe40000201000 */
[C---:B------:R-:W-:Y:S02]  /*6040*/  ISETP.GE.AND P4, PT, R93.reuse, R130, PT ;  /* 0x000000825d00720c */ /* 0x040fe40003f86270 */
[----:B------:R-:W-:Y:S01]  /*6050*/  ISETP.GE.AND P1, PT, R93, R128, PT ;  /* 0x000000805d00720c */ /* 0x000fe20003f26270 */
[C---:B------:R-:W-:Y:S01]  /*6060*/  FFMA.FTZ R76, R5.reuse, UR7, R76 ;  /* 0x00000007054c7c23 */ /* 0x040fe2000801004c */
[----:B------:R-:W-:Y:S01]  /*6070*/  I2FP.F32.U32 R93, R93 ;  /* 0x0000005d005d7245 */ /* 0x000fe20000201000 */
[----:B------:R-:W-:Y:S01]  /*6080*/  FFMA.FTZ R82, R5, UR7, R82 ;  /* 0x0000000705527c23 */ /* 0x000fe20008010052 */
[C---:B------:R-:W-:Y:S01]  /*6090*/  ISETP.GE.AND P3, PT, R97.reuse, R130, PT ;  /* 0x000000826100720c */ /* 0x040fe20003f66270 */
[----:B------:R-:W4:Y:S01]  /*60a0*/  MUFU.TANH R50, R50 ;  /* 0x0000003200327308 */ /* 0x000f220000002400 */
[----:B------:R-:W-:Y:S01]  /*60b0*/  ISETP.GE.AND P0, PT, R97, R128, PT ;  /* 0x000000806100720c */ /* 0x000fe20003f06270 */
[C---:B------:R-:W-:Y:S01]  /*60c0*/  FFMA.FTZ R74, R93.reuse, UR7, R74 ;  /* 0x000000075d4a7c23 */ /* 0x040fe2000801004a */
[----:B------:R-:W-:Y:S01]  /*60d0*/  FSEL R123, R96, -INF , !P6 ;  /* 0xff800000607b7808 */ /* 0x000fe20007000000 */
[----:B------:R-:W-:Y:S01]  /*60e0*/  FFMA.FTZ R6, R93, UR7, R6 ;  /* 0x000000075d067c23 */ /* 0x000fe20008010006 */
[----:B------:R-:W-:-:S02]  /*60f0*/  FSEL R138, R78, -INF , !P2 ;  /* 0xff8000004e8a7808 */ /* 0x000fc40005000000 */
[C---:B------:R-:W-:Y:S01]  /*6100*/  ISETP.GE.AND P6, PT, R95.reuse, R130, PT ;  /* 0x000000825f00720c */ /* 0x040fe20003fc6270 */
[----:B------:R-:W4:Y:S01]  /*6110*/  MUFU.TANH R48, R48 ;  /* 0x0000003000307308 */ /* 0x000f220000002400 */
[----:B------:R-:W-:Y:S02]  /*6120*/  ISETP.GE.AND P2, PT, R95, R128, PT ;  /* 0x000000805f00720c */ /* 0x000fe40003f46270 */
[C-C-:B------:R-:W-:Y:S02]  /*6130*/  LOP3.LUT R5, R2.reuse, 0xb9, R3.reuse, 0xfe, !PT ;  /* 0x000000b902057812 */ /* 0x140fe400078efe03 */
[----:B------:R-:W-:Y:S02]  /*6140*/  LOP3.LUT R93, R2, 0xc0, R3, 0xfe, !PT ;  /* 0x000000c0025d7812 */ /* 0x000fe400078efe03 */
[----:B------:R-:W-:Y:S01]  /*6150*/  FSEL R119, R119, -INF , !P3 ;  /* 0xff80000077777808 */ /* 0x000fe20005800000 */
[----:B------:R1:W4:Y:S01]  /*6160*/  MUFU.TANH R0, R46 ;  /* 0x0000002e00007308 */ /* 0x0003220000002400 */
[----:B------:R-:W-:-:S02]  /*6170*/  FSEL R114, R86, -INF , !P0 ;  /* 0xff80000056727808 */ /* 0x000fc40004000000 */
[C---:B------:R-:W-:Y:S02]  /*6180*/  ISETP.GE.AND P3, PT, R5.reuse, R130, PT ;  /* 0x000000820500720c */ /* 0x040fe40003f66270 */
[----:B------:R-:W-:Y:S02]  /*6190*/  ISETP.GE.AND P0, PT, R5, R128, PT ;  /* 0x000000800500720c */ /* 0x000fe40003f06270 */
[----:B------:R-:W-:Y:S01]  /*61a0*/  FSEL R117, R76, -INF , !P6 ;  /* 0xff8000004c757808 */ /* 0x000fe20007000000 */
[----:B------:R-:W4:Y:S01]  /*61b0*/  MUFU.TANH R47, R47 ;  /* 0x0000002f002f7308 */ /* 0x000f220000002400 */
[----:B------:R-:W-:Y:S02]  /*61c0*/  FSEL R112, R82, -INF , !P2 ;  /* 0xff80000052707808 */ /* 0x000fe40005000000 */
[----:B------:R-:W-:Y:S02]  /*61d0*/  I2FP.F32.U32 R5, R5 ;  /* 0x0000000500057245 */ /* 0x000fe40000201000 */
[----:B------:R-:W-:-:S02]  /*61e0*/  ISETP.GE.AND P6, PT, R93, R130, PT ;  /* 0x000000825d00720c */ /* 0x000fc40003fc6270 */
[----:B------:R-:W-:Y:S01]  /*61f0*/  ISETP.GE.AND P2, PT, R93, R128, PT ;  /* 0x000000805d00720c */ /* 0x000fe20003f46270 */
[C---:B------:R-:W-:Y:S01]  /*6200*/  FFMA.FTZ R72, R5.reuse, UR7, R72 ;  /* 0x0000000705487c23 */ /* 0x040fe20008010048 */
[----:B------:R-:W-:Y:S01]  /*6210*/  I2FP.F32.U32 R93, R93 ;  /* 0x0000005d005d7245 */ /* 0x000fe20000201000 */
[----:B------:R-:W-:Y:S01]  /*6220*/  FFMA.FTZ R80, R5, UR7, R80 ;  /* 0x0000000705507c23 */ /* 0x000fe20008010050 */
[--C-:B------:R-:W-:Y:S01]  /*6230*/  LOP3.LUT R5, R2, 0xc1, R3.reuse, 0xfe, !PT ;  /* 0x000000c102057812 */ /* 0x100fe200078efe03 */
[----:B------:R-:W4:Y:S01]  /*6240*/  MUFU.TANH R45, R45 ;  /* 0x0000002d002d7308 */ /* 0x000f220000002400 */
[----:B------:R-:W-:Y:S01]  /*6250*/  FSEL R111, R74, -INF , !P4 ;  /* 0xff8000004a6f7808 */ /* 0x000fe20006000000 */
[C---:B------:R-:W-:Y:S01]  /*6260*/  FFMA.FTZ R70, R93.reuse, UR7, R70 ;  /* 0x000000075d467c23 */ /* 0x040fe20008010046 */
[----:B------:R-:W-:Y:S01]  /*6270*/  FFMA.FTZ R66, R93, UR7, R66 ;  /* 0x000000075d427c23 */ /* 0x000fe20008010042 */
[----:B------:R-:W-:Y:S02]  /*6280*/  LOP3.LUT R93, R2, 0xc8, R3, 0xfe, !PT ;  /* 0x000000c8025d7812 */ /* 0x000fe400078efe03 */
[----:B------:R-:W-:-:S02]  /*6290*/  FSEL R106, R6, -INF , !P1 ;  /* 0xff800000066a7808 */ /* 0x000fc40004800000 */
[C---:B------:R-:W-:Y:S01]  /*62a0*/  ISETP.GE.AND P4, PT, R5.reuse, R130, PT ;  /* 0x000000820500720c */ /* 0x040fe20003f86270 */
[----:B------:R2:W-:Y:S01]  /*62b0*/  MUFU.TANH R6, R25 ;  /* 0x0000001900067308 */ /* 0x0005e20000002400 */
[----:B------:R-:W-:Y:S02]  /*62c0*/  ISETP.GE.AND P1, PT, R5, R128, PT ;  /* 0x000000800500720c */ /* 0x000fe40003f26270 */
[----:B------:R-:W-:Y:S02]  /*62d0*/  FSEL R109, R72, -INF , !P3 ;  /* 0xff800000486d7808 */ /* 0x000fe40005800000 */
[----:B------:R-:W-:Y:S02]  /*62e0*/  FSEL R102, R80, -INF , !P0 ;  /* 0xff80000050667808 */ /* 0x000fe40004000000 */
[----:B------:R-:W-:Y:S01]  /*62f0*/  I2FP.F32.U32 R5, R5 ;  /* 0x0000000500057245 */ /* 0x000fe20000201000 */
[----:B------:R4:W4:Y:S01]  /*6300*/  MUFU.TANH R4, R44 ;  /* 0x0000002c00047308 */ /* 0x0009220000002400 */
[----:B------:R-:W-:-:S02]  /*6310*/  ISETP.GE.AND P3, PT, R93, R130, PT ;  /* 0x000000825d00720c */ /* 0x000fc40003f66270 */
[----:B------:R-:W-:Y:S01]  /*6320*/  ISETP.GE.AND P0, PT, R93, R128, PT ;  /* 0x000000805d00720c */ /* 0x000fe20003f06270 */
[C---:B------:R-:W-:Y:S01]  /*6330*/  FFMA.FTZ R68, R5.reuse, UR7, R68 ;  /* 0x0000000705447c23 */ /* 0x040fe20008010044 */
[----:B------:R-:W-:Y:S01]  /*6340*/  I2FP.F32.U32 R93, R93 ;  /* 0x0000005d005d7245 */ /* 0x000fe20000201000 */
[----:B---3--:R-:W-:Y:S01]  /*6350*/  FFMA.FTZ R64, R5, UR7, R64 ;  /* 0x0000000705407c23 */ /* 0x008fe20008010040 */
[--C-:B------:R-:W-:Y:S01]  /*6360*/  LOP3.LUT R95, R2, 0xc9, R3.reuse, 0xfe, !PT ;  /* 0x000000c9025f7812 */ /* 0x100fe200078efe03 */
[----:B------:R-:W3:Y:S01]  /*6370*/  MUFU.TANH R42, R42 ;  /* 0x0000002a002a7308 */ /* 0x000ee20000002400 */
[----:B------:R-:W-:Y:S01]  /*6380*/  FSEL R107, R70, -INF , !P6 ;  /* 0xff800000466b7808 */ /* 0x000fe20007000000 */
[C---:B------:R-:W-:Y:S01]  /*6390*/  FFMA.FTZ R5, R93.reuse, UR7, R62 ;  /* 0x000000075d057c23 */ /* 0x040fe2000801003e */
[----:B------:R-:W-:Y:S01]  /*63a0*/  FFMA.FTZ R58, R93, UR7, R58 ;  /* 0x000000075d3a7c23 */ /* 0x000fe2000801003a */
[----:B------:R-:W-:Y:S02]  /*63b0*/  LOP3.LUT R93, R2, 0xd0, R3, 0xfe, !PT ;  /* 0x000000d0025d7812 */ /* 0x000fe400078efe03 */
[----:B------:R-:W-:-:S02]  /*63c0*/  FSEL R98, R66, -INF , !P2 ;  /* 0xff80000042627808 */ /* 0x000fc40005000000 */
[C---:B------:R-:W-:Y:S01]  /*63d0*/  ISETP.GE.AND P6, PT, R95.reuse, R130, PT ;  /* 0x000000825f00720c */ /* 0x040fe20003fc6270 */
[----:B------:R-:W3:Y:S01]  /*63e0*/  MUFU.TANH R43, R43 ;  /* 0x0000002b002b7308 */ /* 0x000ee20000002400 */
[----:B------:R-:W-:Y:S02]  /*63f0*/  ISETP.GE.AND P2, PT, R95, R128, PT ;  /* 0x000000805f00720c */ /* 0x000fe40003f46270 */
[----:B------:R-:W-:Y:S02]  /*6400*/  FSEL R101, R68, -INF , !P4 ;  /* 0xff80000044657808 */ /* 0x000fe40006000000 */
[----:B------:R-:W-:Y:S02]  /*6410*/  FSEL R96, R64, -INF , !P1 ;  /* 0xff80000040607808 */ /* 0x000fe40004800000 */
[----:B------:R-:W-:Y:S01]  /*6420*/  I2FP.F32.U32 R95, R95 ;  /* 0x0000005f005f7245 */ /* 0x000fe20000201000 */
[----:B------:R-:W3:Y:S01]  /*6430*/  MUFU.TANH R41, R41 ;  /* 0x0000002900297308 */ /* 0x000ee20000002400 */
[----:B------:R-:W-:-:S02]  /*6440*/  ISETP.GE.AND P4, PT, R93, R130, PT ;  /* 0x000000825d00720c */ /* 0x000fc40003f86270 */
[----:B------:R-:W-:Y:S01]  /*6450*/  ISETP.GE.AND P1, PT, R93, R128, PT ;  /* 0x000000805d00720c */ /* 0x000fe20003f26270 */
[C---:B-----5:R-:W-:Y:S01]  /*6460*/  FFMA.FTZ R60, R95.reuse, UR7, R60 ;  /* 0x000000075f3c7c23 */ /* 0x060fe2000801003c */
[----:B------:R-:W-:Y:S01]  /*6470*/  I2FP.F32.U32 R93, R93 ;  /* 0x0000005d005d7245 */ /* 0x000fe20000201000 */
[----:B------:R-:W-:Y:S01]  /*6480*/  FFMA.FTZ R56, R95, UR7, R56 ;  /* 0x000000075f387c23 */ /* 0x000fe20008010038 */
[C---:B------:R-:W-:Y:S01]  /*6490*/  LOP3.LUT R95, R2.reuse, 0xd1, R3, 0xfe, !PT ;  /* 0x000000d1025f7812 */ /* 0x040fe200078efe03 */
[----:B------:R-:W5:Y:S01]  /*64a0*/  MUFU.TANH R39, R39 ;  /* 0x0000002700277308 */ /* 0x000f620000002400 */
[----:B------:R-:W-:Y:S01]  /*64b0*/  FSEL R5, R5, -INF , !P3 ;  /* 0xff80000005057808 */ /* 0x000fe20005800000 */
[C---:B------:R-:W-:Y:S01]  /*64c0*/  FFMA.FTZ R54, R93.reuse, UR7, R54 ;  /* 0x000000075d367c23 */ /* 0x040fe20008010036 */
[----:B-1----:R-:W-:Y:S01]  /*64d0*/  FFMA.FTZ R46, R93, UR7, R51 ;  /* 0x000000075d2e7c23 */ /* 0x002fe20008010033 */
[----:B------:R-:W-:Y:S02]  /*64e0*/  LOP3.LUT R93, R2, 0xd8, R3, 0xfe, !PT ;  /* 0x000000d8025d7812 */ /* 0x000fe400078efe03 */
[----:B------:R-:W-:-:S02]  /*64f0*/  FSEL R92, R58, -INF , !P0 ;  /* 0xff8000003a5c7808 */ /* 0x000fc40004000000 */
[C---:B------:R-:W-:Y:S01]  /*6500*/  ISETP.GE.AND P3, PT, R95.reuse, R130, PT ;  /* 0x000000825f00720c */ /* 0x040fe20003f66270 */
[----:B------:R-:W1:Y:S01]  /*6510*/  MUFU.TANH R40, R40 ;  /* 0x0000002800287308 */ /* 0x000e620000002400 */
[----:B------:R-:W-:Y:S02]  /*6520*/  ISETP.GE.AND P0, PT, R95, R128, PT ;  /* 0x000000805f00720c */ /* 0x000fe40003f06270 */
[----:B--2---:R-:W-:Y:S02]  /*6530*/  FSEL R25, R60, -INF , !P6 ;  /* 0xff8000003c197808 */ /* 0x004fe40007000000 */
[----:B------:R-:W-:Y:S02]  /*6540*/  FSEL R88, R56, -INF , !P2 ;  /* 0xff80000038587808 */ /* 0x000fe40005000000 */
[----:B------:R-:W-:Y:S01]  /*6550*/  I2FP.F32.U32 R95, R95 ;  /* 0x0000005f005f7245 */ /* 0x000fe20000201000 */
[----:B------:R-:W2:Y:S01]  /*6560*/  MUFU.TANH R38, R38 ;  /* 0x0000002600267308 */ /* 0x000ea20000002400 */
[----:B------:R-:W-:-:S02]  /*6570*/  LOP3.LUT R51, R2, 0xd9, R3, 0xfe, !PT ;  /* 0x000000d902337812 */ /* 0x000fc400078efe03 */
[----:B------:R-:W-:Y:S01]  /*6580*/  ISETP.GE.AND P6, PT, R93, R130, PT ;  /* 0x000000825d00720c */ /* 0x000fe20003fc6270 */
[----:B------:R-:W-:Y:S01]  /*6590*/  FFMA.FTZ R52, R95, UR7, R52 ;  /* 0x000000075f347c23 */ /* 0x000fe20008010034 */
[----:B------:R-:W-:Y:S01]  /*65a0*/  ISETP.GE.AND P2, PT, R93, R128, PT ;  /* 0x000000805d00720c */ /* 0x000fe20003f46270 */
[----:B----4-:R-:W-:Y:S01]  /*65b0*/  FFMA.FTZ R50, R95, UR7, R50 ;  /* 0x000000075f327c23 */ /* 0x010fe20008010032 */
[----:B------:R-:W-:Y:S01]  /*65c0*/  I2FP.F32.U32 R93, R93 ;  /* 0x0000005d005d7245 */ /* 0x000fe20000201000 */
[----:B------:R-:W4:Y:S01]  /*65d0*/  MUFU.TANH R125, R125 ;  /* 0x0000007d007d7308 */ /* 0x000f220000002400 */
[----:B------:R-:W-:Y:S02]  /*65e0*/  I2FP.F32.U32 R44, R51 ;  /* 0x00000033002c7245 */ /* 0x000fe40000201000 */
[----:B------:R-:W-:Y:S01]  /*65f0*/  FSEL R127, R52, -INF , !P3 ;  /* 0xff800000347f7808 */ /* 0x000fe20005800000 */
[C---:B------:R-:W-:Y:S01]  /*6600*/  FFMA.FTZ R48, R93.reuse, UR7, R48 ;  /* 0x000000075d307c23 */ /* 0x040fe20008010030 */
[----:B------:R-:W-:Y:S01]  /*6610*/  FFMA.FTZ R0, R93, UR7, R0 ;  /* 0x000000075d007c23 */ /* 0x000fe20008010000 */
[----:B------:R-:W-:Y:S01]  /*6620*/  LOP3.LUT R93, R2, 0xe0, R3, 0xfe, !PT ;  /* 0x000000e0025d7812 */ /* 0x000fe200078efe03 */
[----:B------:R-:W-:Y:S01]  /*6630*/  FFMA.FTZ R145, R44, UR7, R47 ;  /* 0x000000072c917c23 */ /* 0x000fe2000801002f */
[----:B------:R-:W-:Y:S01]  /*6640*/  FSEL R47, R50, -INF , !P0 ;  /* 0xff800000322f7808 */ /* 0x000fe20004000000 */
[----:B------:R-:W-:Y:S01]  /*6650*/  FFMA.FTZ R45, R44, UR7, R45 ;  /* 0x000000072c2d7c23 */ /* 0x000fe2000801002d */
[C---:B------:R-:W-:Y:S01]  /*6660*/  ISETP.GE.AND P3, PT, R93.reuse, R130, PT ;  /* 0x000000825d00720c */ /* 0x040fe20003f66270 */
[----:B------:R-:W4:Y:S01]  /*6670*/  MUFU.TANH R34, R34 ;  /* 0x0000002200227308 */ /* 0x000f220000002400 */
[----:B------:R-:W-:-:S02]  /*6680*/  ISETP.GE.AND P0, PT, R93, R128, PT ;  /* 0x000000805d00720c */ /* 0x000fc40003f06270 */
[----:B------:R-:W-:Y:S02]  /*6690*/  FSEL R95, R54, -INF , !P4 ;  /* 0xff800000365f7808 */ /* 0x000fe40006000000 */
[----:B------:R-:W-:Y:S02]  /*66a0*/  FSEL R46, R46, -INF , !P1 ;  /* 0xff8000002e2e7808 */ /* 0x000fe40004800000 */
[----:B------:R-:W-:Y:S01]  /*66b0*/  I2FP.F32.U32 R93, R93 ;  /* 0x0000005d005d7245 */ /* 0x000fe20000201000 */
[----:B------:R-:W-:Y:S01]  /*66c0*/  MUFU.TANH R30, R30 ;  /* 0x0000001e001e7308 */ /* 0x000fe20000002400 */
[C---:B------:R-:W-:Y:S02]  /*66d0*/  ISETP.GE.AND P4, PT, R51.reuse, R130, PT ;  /* 0x000000823300720c */ /* 0x040fe40003f86270 */
[----:B------:R-:W-:Y:S01]  /*66e0*/  ISETP.GE.AND P1, PT, R51, R128, PT ;  /* 0x000000803300720c */ /* 0x000fe20003f26270 */
[C---:B------:R-:W-:Y:S01]  /*66f0*/  FFMA.FTZ R4, R93.reuse, UR7, R4 ;  /* 0x000000075d047c23 */ /* 0x040fe20008010004 */
[----:B------:R-:W-:Y:S01]  /*6700*/  LOP3.LUT R51, R2, 0xe1, R3, 0xfe, !PT ;  /* 0x000000e102337812 */ /* 0x000fe200078efe03 */
[----:B---3--:R-:W-:Y:S01]  /*6710*/  FFMA.FTZ R42, R93, UR7, R42 ;  /* 0x000000075d2a7c23 */ /* 0x008fe2000801002a */
[----:B------:R-:W-:Y:S01]  /*6720*/  FSEL R133, R48, -INF , !P6 ;  /* 0xff80000030857808 */ /* 0x000fe20007000000 */
[----:B------:R-:W3:Y:S01]  /*6730*/  MUFU.TANH R28, R28 ;  /* 0x0000001c001c7308 */ /* 0x000ee20000002400 */
[----:B------:R-:W-:-:S02]  /*6740*/  FSEL R44, R0, -INF , !P2 ;  /* 0xff800000002c7808 */ /* 0x000fc40005000000 */
[C---:B------:R-:W-:Y:S02]  /*6750*/  ISETP.GE.AND P6, PT, R51.reuse, R130, PT ;  /* 0x000000823300720c */ /* 0x040fe40003fc6270 */
[----:B------:R-:W-:Y:S02]  /*6760*/  ISETP.GE.AND P2, PT, R51, R128, PT ;  /* 0x000000803300720c */ /* 0x000fe40003f46270 */
[----:B------:R-:W-:Y:S01]  /*6770*/  I2FP.F32.U32 R0, R51 ;  /* 0x0000003300007245 */ /* 0x000fe20000201000 */
[----:B------:R-:W3:Y:S01]  /*6780*/  MUFU.TANH R26, R26 ;  /* 0x0000001a001a7308 */ /* 0x000ee20000002400 */
[C-C-:B------:R-:W-:Y:S02]  /*6790*/  LOP3.LUT R93, R2.reuse, 0xe8, R3.reuse, 0xfe, !PT ;  /* 0x000000e8025d7812 */ /* 0x140fe400078efe03 */
[----:B------:R-:W-:Y:S01]  /*67a0*/  LOP3.LUT R51, R2, 0xe9, R3, 0xfe, !PT ;  /* 0x000000e902337812 */ /* 0x000fe200078efe03 */
[C---:B------:R-:W-:Y:S01]  /*67b0*/  FFMA.FTZ R43, R0.reuse, UR7, R43 ;  /* 0x00000007002b7c23 */ /* 0x040fe2000801002b */
[----:B------:R-:W-:Y:S01]  /*67c0*/  FSEL R145, R145, -INF , !P4 ;  /* 0xff80000091917808 */ /* 0x000fe20006000000 */
[----:B------:R-:W-:Y:S01]  /*67d0*/  FFMA.FTZ R41, R0, UR7, R41 ;  /* 0x0000000700297c23 */ /* 0x000fe20008010029 */
[----:B------:R-:W-:Y:S01]  /*67e0*/  FSEL R45, R45, -INF , !P1 ;  /* 0xff8000002d2d7808 */ /* 0x000fe20004800000 */
[----:B------:R-:W3:Y:S01]  /*67f0*/  MUFU.TANH R22, R22 ;  /* 0x0000001600167308 */ /* 0x000ee20000002400 */
[----:B------:R-:W-:Y:S01]  /*6800*/  BAR.SYNC.DEFER_BLOCKING 0x0 ;  /* 0x0000000000007b1d */ /* 0x000fe20000010000 */
[----:B------:R-:W-:-:S02]  /*6810*/  ISETP.GE.AND P4, PT, R93, R130, PT ;  /* 0x000000825d00720c */ /* 0x000fc40003f86270 */
[----:B------:R-:W-:Y:S02]  /*6820*/  ISETP.GE.AND P1, PT, R93, R128, PT ;  /* 0x000000805d00720c */ /* 0x000fe40003f26270 */
[----:B------:R-:W-:Y:S02]  /*6830*/  FSEL R143, R4, -INF , !P3 ;  /* 0xff800000048f7808 */ /* 0x000fe40005800000 */
[----:B------:R-:W-:Y:S02]  /*6840*/  FSEL R42, R42, -INF , !P0 ;  /* 0xff8000002a2a7808 */ /* 0x000fe40004000000 */
[----:B------:R-:W-:Y:S02]  /*6850*/  I2FP.F32.U32 R93, R93 ;  /* 0x0000005d005d7245 */ /* 0x000fe40000201000 */
[C---:B------:R-:W-:Y:S02]  /*6860*/  ISETP.GE.AND P3, PT, R51.reuse, R130, PT ;  /* 0x000000823300720c */ /* 0x040fe40003f66270 */
[----:B------:R-:W-:Y:S01]  /*6870*/  ISETP.GE.AND P0, PT, R51, R128, PT ;  /* 0x000000803300720c */ /* 0x000fe20003f06270 */
[C---:B------:R-:W-:Y:S01]  /*6880*/  FFMA.FTZ R6, R93.reuse, UR7, R6 ;  /* 0x000000075d067c23 */ /* 0x040fe20008010006 */
[----:B------:R-:W-:Y:S01]  /*6890*/  I2FP.F32.U32 R51, R51 ;  /* 0x0000003300337245 */ /* 0x000fe20000201000 */
[----:B-----5:R-:W-:Y:S01]  /*68a0*/  FFMA.FTZ R39, R93, UR7, R39 ;  /* 0x000000075d277c23 */ /* 0x020fe20008010027 */
[----:B------:R-:W-:-:S02]  /*68b0*/  LOP3.LUT R97, R2, 0xf0, R3, 0xfe, !PT ;  /* 0x000000f002617812 */ /* 0x000fc400078efe03 */
[C-C-:B------:R-:W-:Y:S01]  /*68c0*/  LOP3.LUT R93, R2.reuse, 0xf1, R3.reuse, 0xfe, !PT ;  /* 0x000000f1025d7812 */ /* 0x140fe200078efe03 */
[C---:B-1----:R-:W-:Y:S01]  /*68d0*/  FFMA.FTZ R105, R51.reuse, UR7, R40 ;  /* 0x0000000733697c23 */ /* 0x042fe20008010028 */
[----:B--2---:R-:W-:Y:S01]  /*68e0*/  FFMA.FTZ R38, R51, UR7, R38 ;  /* 0x0000000733267c23 */ /* 0x004fe20008010026 */
[----:B------:R-:W-:Y:S02]  /*68f0*/  LOP3.LUT R51, R2, 0xf9, R3, 0xfe, !PT ;  /* 0x000000f902337812 */ /* 0x000fe400078efe03 */
[----:B------:R-:W-:Y:S02]  /*6900*/  FSEL R155, R43, -INF , !P6 ;  /* 0xff8000002b9b7808 */ /* 0x000fe40007000000 */
[----:B------:R-:W-:Y:S02]  /*6910*/  FSEL R43, R41, -INF , !P2 ;  /* 0xff800000292b7808 */ /* 0x000fe40005000000 */
[----:B------:R-:W-:Y:S02]  /*6920*/  FSEL R141, R6, -INF , !P4 ;  /* 0xff800000068d7808 */ /* 0x000fe40006000000 */
[----:B------:R-:W-:-:S02]  /*6930*/  FSEL R40, R39, -INF , !P1 ;  /* 0xff80000027287808 */ /* 0x000fc40004800000 */
[C---:B------:R-:W-:Y:S02]  /*6940*/  ISETP.GE.AND P6, PT, R97.reuse, R130, PT ;  /* 0x000000826100720c */ /* 0x040fe40003fc6270 */
[----:B------:R-:W-:Y:S02]  /*6950*/  ISETP.GE.AND P2, PT, R97, R128, PT ;  /* 0x000000806100720c */ /* 0x000fe40003f46270 */
[C---:B------:R-:W-:Y:S02]  /*6960*/  ISETP.GE.AND P4, PT, R93.reuse, R130, PT ;  /* 0x000000825d00720c */ /* 0x040fe40003f86270 */
[----:B------:R-:W-:Y:S02]  /*6970*/  ISETP.GE.AND P1, PT, R93, R128, PT ;  /* 0x000000805d00720c */ /* 0x000fe40003f26270 */
[----:B------:R-:W-:Y:S02]  /*6980*/  I2FP.F32.U32 R0, R51 ;  /* 0x0000003300007245 */ /* 0x000fe40000201000 */
[----:B------:R-:W-:-:S02]  /*6990*/  I2FP.F32.U32 R97, R97 ;  /* 0x0000006100617245 */ /* 0x000fc40000201000 */
[----:B------:R-:W-:Y:S01]  /*69a0*/  I2FP.F32.U32 R93, R93 ;  /* 0x0000005d005d7245 */ /* 0x000fe20000201000 */
[----:B----4-:R-:W-:Y:S01]  /*69b0*/  FFMA.FTZ R48, R0, UR7, R125 ;  /* 0x0000000700307c23 */ /* 0x010fe2000801007d */
[----:B------:R-:W-:Y:S01]  /*69c0*/  FSEL R105, R105, -INF , !P3 ;  /* 0xff80000069697808 */ /* 0x000fe20005800000 */
[C---:B------:R-:W-:Y:S01]  /*69d0*/  FFMA.FTZ R34, R97.reuse, UR7, R34 ;  /* 0x0000000761227c23 */ /* 0x040fe20008010022 */
[----:B------:R-:W-:Y:S01]  /*69e0*/  FSEL R41, R38, -INF , !P0 ;  /* 0xff80000026297808 */ /* 0x000fe20004000000 */
[----:B---3--:R-:W-:Y:S01]  /*69f0*/  FFMA.FTZ R28, R97, UR7, R28 ;  /* 0x00000007611c7c23 */ /* 0x008fe2000801001c */
[C---:B------:R-:W-:Y:S01]  /*6a00*/  FFMA.FTZ R30, R93.reuse, UR7, R30 ;  /* 0x000000075d1e7c23 */ /* 0x040fe2000801001e */
[----:B------:R-:W-:Y:S01]  /*6a10*/  FFMA.FTZ R26, R93, UR7, R26 ;  /* 0x000000075d1a7c23 */ /* 0x000fe2000801001a */
[----:B------:R-:W-:Y:S01]  /*6a20*/  FFMA.FTZ R0, R0, UR7, R22 ;  /* 0x0000000700007c23 */ /* 0x000fe20008010016 */
[C---:B------:R-:W-:Y:S02]  /*6a30*/  ISETP.GE.AND P3, PT, R51.reuse, R130, PT ;  /* 0x000000823300720c */ /* 0x040fe40003f66270 */
[----:B------:R-:W-:-:S02]  /*6a40*/  ISETP.GE.AND P0, PT, R51, R128, PT ;  /* 0x000000803300720c */ /* 0x000fc40003f06270 */
[----:B------:R-:W-:Y:S02]  /*6a50*/  FSEL R51, R34, -INF , !P6 ;  /* 0xff80000022337808 */ /* 0x000fe40007000000 */
[----:B------:R-:W-:Y:S02]  /*6a60*/  FSEL R38, R28, -INF , !P2 ;  /* 0xff8000001c267808 */ /* 0x000fe40005000000 */
[----:B------:R-:W-:Y:S02]  /*6a70*/  FSEL R50, R30, -INF , !P4 ;  /* 0xff8000001e327808 */ /* 0x000fe40006000000 */
        /* <DEDUP_REMOVED lines=15> */
.L_x_1572:
        /* <DEDUP_REMOVED lines=59> */
.L_x_1573:
        /* <DEDUP_REMOVED lines=12> */
[----:B------:R-:W-:Y:S01]  /*6fe0*/  MOV R6, UR11 ;  /* 0x0000000b00067c02 */ /* 0x000fe20008000f00 */
[----:B------:R-:W-:Y:S01]  /*6ff0*/  IMAD.U32 R97, RZ, RZ, UR10 ;  /* 0x0000000aff617e24 */ /* 0x000fe2000f8e00ff */
[----:B------:R-:W-:Y:S01]  /*7000*/  BSSY.RECONVERGENT B0, `(.L_x_1574) ;  /* 0x000003f000007945 */ /* 0x000fe20003800200 */
[----:B------:R-:W-:Y:S01]  /*7010*/  IMAD.U32 R22, RZ, RZ, UR10 ;  /* 0x0000000aff167e24 */ /* 0x000fe2000f8e00ff */
[----:B-1----:R-:W-:-:S02]  /*7020*/  ISETP.GE.AND P0, PT, R172, UR4, PT ;  /* 0x00000004ac007c0c */ /* 0x002fc4000bf06270 */
[----:B------:R-:W-:-:S11]  /*7030*/  ISETP.GE.AND P1, PT, R172, UR4, PT ;  /* 0x00000004ac007c0c */ /* 0x000fd6000bf26270 */
[----:B------:R-:W-:Y:S01]  /*7040*/  VOTEU.ALL UP0, P0 ;  /* 0x0000000000ff7886 */ /* 0x000fe20000000000 */
[-C--:B------:R-:W-:Y:S01]  /*7050*/  @!P0 LEA R226, P2, R227, R124.reuse, 0x6 ;  /* 0x0000007ce3e28211 */ /* 0x080fe200078430ff */
[----:B------:R-:W-:Y:S01]  /*7060*/  @!P0 IMAD.WIDE.U32 R224, R225, 0xc0, R124 ;  /* 0x000000c0e1e08825 */ /* 0x000fe200078e007c */
[-C--:B------:R-:W-:Y:S01]  /*7070*/  @!P0 LEA R228, P3, R28, R124.reuse, 0x7 ;  /* 0x0000007c1ce48211 */ /* 0x080fe200078638ff */
[----:B------:R-:W-:Y:S01]  /*7080*/  @!PT LDS RZ, [RZ] ;  /* 0x00000000fffff984 */ /* 0x000fe20000000800 */
[----:B------:R-:W-:Y:S01]  /*7090*/  @!PT LDS RZ, [RZ] ;  /* 0x00000000fffff984 */ /* 0x000fe20000000800 */
[----:B------:R-:W-:Y:S01]  /*70a0*/  @!PT LDS RZ, [RZ] ;  /* 0x00000000fffff984 */ /* 0x000fe20000000800 */
[----:B------:R1:W-:Y:S01]  /*70b0*/  @!P1 LDGSTS.E.BYPASS.LTC128B.128 [R187+0x1000], desc[UR24][R174.64] ;  /* 0x01000000aebb9fae */ /* 0x0003e2000b981a18 */
[----:B------:R-:W-:Y:S01]  /*70c0*/  @!UP0 UIMAD UR5, UR11, 0xc0, URZ ;  /* 0x000000c00b0588a4 */ /* 0x000fe2000f8e02ff */
[-C--:B------:R-:W-:Y:S01]  /*70d0*/  @!P0 LEA.HI.X R227, R4, R125.reuse, R93, 0x6, P2 ;  /* 0x0000007d04e38211 */ /* 0x080fe200010f345d */
[----:B------:R-:W-:Y:S01]  /*70e0*/  IMAD.U32 R93, RZ, RZ, UR10 ;  /* 0x0000000aff5d7e24 */ /* 0x000fe2000f8e00ff */
[----:B------:R-:W-:Y:S01]  /*70f0*/  @!P0 LEA R230, P2, R22, R124, 0x8 ;  /* 0x0000007c16e68211 */ /* 0x000fe200078440ff */
[----:B------:R-:W-:Y:S01]  /*7100*/  @!UP0 UIMAD UR4, UR11, 0x140, URZ ;  /* 0x000001400b0488a4 */ /* 0x000fe2000f8e02ff */
[-C--:B------:R-:W-:Y:S01]  /*7110*/  @!P0 LEA.HI.X R229, R97, R125.reuse, R26, 0x7, P3 ;  /* 0x0000007d61e58211 */ /* 0x080fe200018f3c1a */
[----:B------:R1:W-:Y:S01]  /*7120*/  @P1 STS.128 [R187+0x1000], RZ ;  /* 0x001000ffbb001388 */ /* 0x0003e20000000c00 */
[----:B------:R-:W-:Y:S01]  /*7130*/  @!P0 IMAD.WIDE.U32 R232, R4, 0x140, R124 ;  /* 0x0000014004e88825 */ /* 0x000fe200078e007c */
[----:B------:R-:W-:-:S02]  /*7140*/  @!P0 LEA.HI.X R231, R93, R125, R6, 0x8, P2 ;  /* 0x0000007d5de78211 */ /* 0x000fc400010f4406 */
[----:B------:R1:W-:Y:S01]  /*7150*/  @P0 STS.128 [R187+0x1800], RZ ;  /* 0x001800ffbb000388 */ /* 0x0003e20000000c00 */
[----:B------:R-:W-:Y:S01]  /*7160*/  @!P0 VIADD R225, R225, UR5 ;  /* 0x00000005e1e18c36 */ /* 0x000fe20008000000 */
[----:B------:R-:W-:Y:S02]  /*7170*/  @!P0 IADD3 R233, PT, PT, R233, UR4, RZ ;  /* 0x00000004e9e98c10 */ /* 0x000fe4000fffe0ff */
        /* <DEDUP_REMOVED lines=39> */
.L_x_1575:
[----:B------:R-:W-:Y:S05]  /*73f0*/  BSYNC.RECONVERGENT B0 ;  /* 0x0000000000007941 */ /* 0x000fea0003800200 */
.L_x_1574:
[----:B------:R-:W0:Y:S02]  /*7400*/  LDGDEPBAR ;  /* 0x00000000000079af */ /* 0x000e240000000000 */
.L_x_1571:
[----:B------:R-:W-:Y:S01]  /*7410*/  FMNMX3.FTZ R4, R69, R67, R75, !PT ;  /* 0x0000004345047276 */ /* 0x000fe2000781004b */
[----:B------:R-:W3:Y:S01]  /*7420*/  LDCU UR15, c[0x0][0x45c] ;  /* 0x00008b80ff0f77ac */ /* 0x000ee20008000800 */
[----:B------:R-:W-:Y:S02]  /*7430*/  IADD3 R182, PT, PT, R137, R136, RZ ;  /* 0x0000008889b67210 */ /* 0x000fe40007ffe0ff */
[----:B------:R-:W-:Y:S01]  /*7440*/  FMNMX3.FTZ R4, R4, R73, R71, !PT ;  /* 0x0000004904047276 */ /* 0x000fe20007810047 */
[----:B------:R-:W-:Y:S01]  /*7450*/  UMOV UR18, 0xffffffff ;  /* 0xffffffff00127882 */ /* 0x000fe20000000000 */
[----:B------:R-:W-:Y:S02]  /*7460*/  LEA R182, R182, UR6, 0x1 ;  /* 0x00000006b6b67c11 */ /* 0x000fe4000f8e08ff */
        /* <DEDUP_REMOVED lines=30> */
[----:B------:R-:W4:Y:S02]  /*7650*/  SHFL.BFLY PT, R4, R93, 0x2, 0x1f ;  /* 0x0c401f005d047f89 */ /* 0x000f2400000e0000 */
[----:B----4-:R-:W-:-:S05]  /*7660*/  FMNMX.FTZ R4, R93, R4, !PT ;  /* 0x000000045d047209 */ /* 0x010fca0007810000 */
[----:B------:R-:W4:Y:S02]  /*7670*/  SHFL.BFLY PT, R131, R4, 0x1, 0x1f ;  /* 0x0c201f0004837f89 */ /* 0x000f2400000e0000 */
[----:B----4-:R-:W-:-:S04]  /*7680*/  FMNMX.FTZ R131, R4, R131, !PT ;  /* 0x0000008304837209 */ /* 0x010fc80007810000 */
        /* <DEDUP_REMOVED lines=31> */
[--C-:B-12---:R-:W-:Y:S01]  /*7880*/  FFMA.FTZ R125, R67, UR15, -R86.reuse ;  /* 0x0000000f437d7c23 */ /* 0x106fe20008010856 */
        /* <DEDUP_REMOVED lines=23> */
[----:B------:R-:W-:Y:S01]  /*7a00*/  MOV R37, 0x20 ;  /* 0x0000002000257802 */ /* 0x000fe20000000f00 */
[----:B------:R-:W-:Y:S01]  /*7a10*/  FFMA.FTZ R54, R25, UR15, -R86 ;  /* 0x0000000f19367c23 */ /* 0x000fe20008010856 */
[----:B------:R-:W-:Y:S01]  /*7a20*/  FMNMX3.FTZ R35, R35, R192, R200, !PT ;  /* 0x000000c023237276 */ /* 0x000fe200078100c8 */
[----:B------:R-:W-:Y:S01]  /*7a30*/  FFMA.FTZ R57, R107, UR15, -R86 ;  /* 0x0000000f6b397c23 */ /* 0x000fe20008010856 */
[----:B------:R-:W-:Y:S01]  /*7a40*/  SEL R37, R37, 0xffffffe0, !P5 ;  /* 0xffffffe025257807 */ /* 0x000fe20006800000 */
[----:B------:R-:W-:Y:S01]  /*7a50*/  MUFU.EX2 R140, R140 ;  /* 0x0000008c008c7308 */ /* 0x000fe20000000800 */
[----:B------:R-:W-:Y:S01]  /*7a60*/  FMNMX3.FTZ R33, R35, R206, R204, !PT ;  /* 0x000000ce23217276 */ /* 0x000fe200078100cc */
[--C-:B------:R-:W-:Y:S01]  /*7a70*/  FFMA.FTZ R56, R101, UR15, -R86.reuse ;  /* 0x0000000f65387c23 */ /* 0x100fe20008010856 */
[----:B------:R-:W-:Y:S01]  /*7a80*/  IADD3 R52, PT, PT, R37, R182, RZ ;  /* 0x000000b625347210 */ /* 0x000fe20007ffe0ff */
[----:B------:R-:W-:Y:S01]  /*7a90*/  FFMA.FTZ R99, R87, UR15, -R86 ;  /* 0x0000000f57637c23 */ /* 0x000fe20008010856 */
[----:B------:R-:W-:Y:S01]  /*7aa0*/  FMNMX3.FTZ R33, R33, R198, R202, !PT ;  /* 0x000000c621217276 */ /* 0x000fe200078100ca */
[--C-:B------:R-:W-:Y:S01]  /*7ab0*/  FFMA.FTZ R97, R91, UR15, -R86.reuse ;  /* 0x0000000f5b617c23 */ /* 0x100fe20008010856 */
[----:B------:R-:W-:Y:S01]  /*7ac0*/  FFMA.FTZ R84, R63, UR15, -R86 ;  /* 0x0000000f3f547c23 */ /* 0x000fe20008010856 */
[----:B------:R-:W2:Y:S01]  /*7ad0*/  MUFU.EX2 R115, R115 ;  /* 0x0000007300737308 */ /* 0x000ea20000000800 */
        /* <DEDUP_REMOVED lines=13> */
[----:B------:R-:W-:Y:S01]  /*7bb0*/  FFMA.FTZ R87, R151, UR15, -R86 ;  /* 0x0000000f97577c23 */ /* 0x000fe20008010856 */
[----:B-1----:R-:W-:Y:S01]  /*7bc0*/  FADD.FTZ R165, R144, R125 ;  /* 0x0000007d90a57221 */ /* 0x002fe20000010000 */
[----:B------:R-:W-:Y:S01]  /*7bd0*/  MUFU.EX2 R113, R113 ;  /* 0x0000007100717308 */ /* 0x000fe20000000800 */
[----:B------:R-:W-:Y:S01]  /*7be0*/  FMNMX3.FTZ R27, R29, R154, R138, !PT ;  /* 0x0000009a1d1b7276 */ /* 0x000fe2000781008a */
[----:B------:R-:W-:Y:S01]  /*7bf0*/  FFMA.FTZ R95, R95, UR15, -R86 ;  /* 0x0000000f5f5f7c23 */ /* 0x000fe20008010856 */
[----:B------:R-:W-:Y:S01]  /*7c00*/  LDSM.16.MT88.4 R28, [R52+0x5400] ;  /* 0x00540000341c783b */ /* 0x000fe20000004200 */
[----:B--2---:R-:W-:Y:S01]  /*7c10*/  F2FP.F16.F32.PACK_AB R22, R115, R140 ;  /* 0x0000008c7316723e */ /* 0x004fe200000000ff */
[----:B------:R-:W-:Y:S01]  /*7c20*/  FADD.FTZ R140, R140, R165 ;  /* 0x000000a58c8c7221 */ /* 0x000fe20000010000 */
[----:B------:R-:W-:Y:S01]  /*7c30*/  FMNMX3.FTZ R27, R27, R132, R114, !PT ;  /* 0x000000841b1b7276 */ /* 0x000fe20007810072 */
[----:B------:R-:W-:Y:S01]  /*7c40*/  FFMA.FTZ R133, R133, UR15, -R86 ;  /* 0x0000000f85857c23 */ /* 0x000fe20008010856 */
[----:B------:R-:W-:Y:S01]  /*7c50*/  MUFU.EX2 R116, R116 ;  /* 0x0000007400747308 */ /* 0x000fe20000000800 */
[----:B------:R-:W-:Y:S01]  /*7c60*/  FADD.FTZ R115, R115, R140 ;  /* 0x0000008c73737221 */ /* 0x000fe20000010000 */
        /* <DEDUP_REMOVED lines=10> */
[----:B------:R-:W-:-:S02]  /*7d10*/  FFMA.FTZ R48, R48, UR15, -R86 ;  /* 0x0000000f30307c23 */ /* 0x000fc40008010856 */
[----:B------:R-:W-:Y:S02]  /*7d20*/  FMNMX3.FTZ R4, R21, R88, R46, !PT ;  /* 0x0000005815047276 */ /* 0x000fe4000781002e */
[----:B------:R-:W-:Y:S02]  /*7d30*/  MUFU.EX2 R110, R110 ;  /* 0x0000006e006e7308 */ /* 0x000fe40000000800 */
[----:B------:R-:W-:-:S04]  /*7d40*/  FMNMX3.FTZ R4, R4, R47, R44, !PT ;  /* 0x0000002f04047276 */ /* 0x000fc8000781002c */
[----:B------:R-:W-:Y:S02]  /*7d50*/  FMNMX3.FTZ R4, R4, R45, R42, !PT ;  /* 0x0000002d04047276 */ /* 0x000fe4000781002a */
[----:B------:R-:W-:Y:S02]  /*7d60*/  MUFU.EX2 R99, R99 ;  /* 0x0000006300637308 */ /* 0x000fe40000000800 */
[----:B------:R-:W-:-:S04]  /*7d70*/  FMNMX3.FTZ R4, R4, R43, R40, !PT ;  /* 0x0000002b04047276 */ /* 0x000fc80007810028 */
[----:B------:R-:W-:Y:S02]  /*7d80*/  FMNMX3.FTZ R4, R4, R41, R38, !PT ;  /* 0x0000002904047276 */ /* 0x000fe40007810026 */
[----:B------:R-:W-:Y:S02]  /*7d90*/  MUFU.EX2 R108, R108 ;  /* 0x0000006c006c7308 */ /* 0x000fe40000000800 */
[----:B------:R-:W-:-:S04]  /*7da0*/  FMNMX3.FTZ R15, R4, R39, R36, !PT ;  /* 0x00000027040f7276 */ /* 0x000fc80007810024 */
[----:B------:R-:W-:Y:S02]  /*7db0*/  FMNMX.FTZ R6, R0, R15, !PT ;  /* 0x0000000f00067209 */ /* 0x000fe40007810000 */
[----:B------:R-:W-:Y:S03]  /*7dc0*/  MUFU.EX2 R97, R97 ;  /* 0x0000006100617308 */ /* 0x000fe60000000800 */
[----:B------:R-:W1:Y:S05]  /*7dd0*/  SHFL.BFLY PT, R13, R6, 0x2, 0x1f ;  /* 0x0c401f00060d7f89 */ /* 0x000e6a00000e0000 */
        /* <DEDUP_REMOVED lines=18> */
[----:B------:R-:W2:Y:S01]  /*7f00*/  LDSM.16.MT88.4 R12, [R52+0x5000] ;  /* 0x00500000340c783b */ /* 0x000ea20000004200 */
[--C-:B------:R-:W-:Y:S01]  /*7f10*/  FFMA.FTZ R121, R18, UR15, -R53.reuse ;  /* 0x0000000f12797c23 */ /* 0x100fe20008010835 */
[--C-:B------:R-:W-:Y:S01]  /*7f20*/  FFMA.FTZ R111, R16, UR15, -R53.reuse ;  /* 0x0000000f106f7c23 */ /* 0x100fe20008010835 */
[----:B------:R-:W-:Y:S01]  /*7f30*/  MUFU.EX2 R136, R136 ;  /* 0x0000008800887308 */ /* 0x000fe20000000800 */
[----:B------:R-:W3:Y:S01]  /*7f40*/  LDSM.16.MT88.4 R16, [R182+0x5400] ;  /* 0x00540000b610783b */ /* 0x000ee20000004200 */
[--C-:B------:R-:W-:Y:S01]  /*7f50*/  FFMA.FTZ R126, R10, UR15, -R53.reuse ;  /* 0x0000000f0a7e7c23 */ /* 0x100fe20008010835 */
[--C-:B------:R-:W-:Y:S01]  /*7f60*/  FFMA.FTZ R109, R8, UR15, -R53.reuse ;  /* 0x0000000f086d7c23 */ /* 0x100fe20008010835 */
[--C-:B------:R-:W-:Y:S01]  /*7f70*/  FFMA.FTZ R124, R24, UR15, -R53.reuse ;  /* 0x0000000f187c7c23 */ /* 0x100fe20008010835 */
[----:B------:R-:W-:Y:S01]  /*7f80*/  F2FP.F16.F32.PACK_AB R20, R125, R144 ;  /* 0x000000907d14723e */ /* 0x000fe200000000ff */
[--C-:B------:R-:W-:Y:S01]  /*7f90*/  FFMA.FTZ R122, R32, UR15, -R53.reuse ;  /* 0x0000000f207a7c23 */ /* 0x100fe20008010835 */
[--C-:B------:R-:W-:Y:S01]  /*7fa0*/  FFMA.FTZ R101, R222, UR15, -R53.reuse ;  /* 0x0000000fde657c23 */ /* 0x100fe20008010835 */
[----:B------:R-:W-:Y:S01]  /*7fb0*/  MUFU.EX2 R142, R142 ;  /* 0x0000008e008e7308 */ /* 0x000fe20000000800 */
[----:B------:R-:W4:Y:S01]  /*7fc0*/  LDSM.16.MT88.4 R32, [R182+0x5800] ;  /* 0x00580000b620783b */ /* 0x000f220000004200 */
        /* <DEDUP_REMOVED lines=14> */
[----:B------:R-:W1:Y:S01]  /*80b0*/  MUFU.EX2 R119, R119 ;  /* 0x0000007700777308 */ /* 0x000e620000000800 */
        /* <DEDUP_REMOVED lines=16> */
[C---:B-1----:R-:W-:Y:S01]  /*81c0*/  F2FP.F16.F32.PACK_AB R23, R119.reuse, R136 ;  /* 0x000000887717723e */ /* 0x042fe200000000ff */
[--C-:B------:R-:W-:Y:S01]  /*81d0*/  FFMA.FTZ R196, R196, UR15, -R53.reuse ;  /* 0x0000000fc4c47c23 */ /* 0x100fe20008010835 */
[--C-:B------:R-:W-:Y:S01]  /*81e0*/  FFMA.FTZ R157, R194, UR15, -R53.reuse ;  /* 0x0000000fc29d7c23 */ /* 0x100fe20008010835 */
[--C-:B------:R-:W-:Y:S01]  /*81f0*/  FFMA.FTZ R190, R190, UR15, -R53.reuse ;  /* 0x0000000fbebe7c23 */ /* 0x100fe20008010835 */
[--C-:B------:R-:W-:Y:S01]  /*8200*/  FFMA.FTZ R186, R186, UR15, -R53.reuse ;  /* 0x0000000fbaba7c23 */ /* 0x100fe20008010835 */
[--C-:B------:R-:W-:Y:S01]  /*8210*/  FFMA.FTZ R159, R168, UR15, -R53.reuse ;  /* 0x0000000fa89f7c23 */ /* 0x100fe20008010835 */
[--C-:B------:R-:W-:Y:S01]  /*8220*/  FFMA.FTZ R161, R164, UR15, -R53.reuse ;  /* 0x0000000fa4a17c23 */ /* 0x100fe20008010835 */
[----:B------:R-:W-:Y:S01]  /*8230*/  MUFU.EX2 R109, R109 ;  /* 0x0000006d006d7308 */ /* 0x000fe20000000800 */
[C---:B------:R-:W-:Y:S01]  /*8240*/  HMMA.16816.F32 R8, R20.reuse, R4, RZ ;  /* 0x000000041408723c */ /* 0x040fe200000018ff */
[----:B------:R-:W-:Y:S01]  /*8250*/  FFMA.FTZ R162, R162, UR15, -R53 ;  /* 0x0000000fa2a27c23 */ /* 0x000fe20008010835 */
[----:B------:R-:W-:Y:S01]  /*8260*/  FADD.FTZ R125, R142, R121 ;  /* 0x000000798e7d7221 */ /* 0x000fe20000010000 */
[--C-:B------:R-:W-:Y:S01]  /*8270*/  FFMA.FTZ R156, R156, UR15, -R53.reuse ;  /* 0x0000000f9c9c7c23 */ /* 0x100fe20008010835 */
[--C-:B------:R-:W-:Y:S01]  /*8280*/  FFMA.FTZ R163, R154, UR15, -R53.reuse ;  /* 0x0000000f9aa37c23 */ /* 0x100fe20008010835 */
[----:B------:R-:W-:Y:S01]  /*8290*/  FFMA.FTZ R132, R132, UR15, -R53 ;  /* 0x0000000f84847c23 */ /* 0x000fe20008010835 */
[----:B------:R-:W-:Y:S01]  /*82a0*/  FADD.FTZ R136, R136, R125 ;  /* 0x0000007d88887221 */ /* 0x000fe20000010000 */
[----:B------:R-:W1:Y:S01]  /*82b0*/  MUFU.EX2 R124, R124 ;  /* 0x0000007c007c7308 */ /* 0x000e620000000800 */
[C---:B------:R-:W-:Y:S01]  /*82c0*/  HMMA.16816.F32 R4, R20.reuse, R6, RZ ;  /* 0x000000061404723c */ /* 0x040fe200000018ff */
[--C-:B------:R-:W-:Y:S01]  /*82d0*/  FFMA.FTZ R138, R138, UR15, -R53.reuse ;  /* 0x0000000f8a8a7c23 */ /* 0x100fe20008010835 */
[----:B------:R-:W-:Y:S01]  /*82e0*/  FADD.FTZ R119, R119, R136 ;  /* 0x0000008877777221 */ /* 0x000fe20000010000 */
[--C-:B------:R-:W-:Y:S01]  /*82f0*/  FFMA.FTZ R102, R102, UR15, -R53.reuse ;  /* 0x0000000f66667c23 */ /* 0x100fe20008010835 */
[--C-:B------:R-:W-:Y:S01]  /*8300*/  FFMA.FTZ R114, R114, UR15, -R53.reuse ;  /* 0x0000000f72727c23 */ /* 0x100fe20008010835 */
[--C-:B------:R-:W-:Y:S01]  /*8310*/  FFMA.FTZ R106, R106, UR15, -R53.reuse ;  /* 0x0000000f6a6a7c23 */ /* 0x100fe20008010835 */
[----:B------:R-:W-:Y:S01]  /*8320*/  FFMA.FTZ R96, R96, UR15, -R53 ;  /* 0x0000000f60607c23 */ /* 0x000fe20008010835 */
[----:B------:R-:W-:Y:S01]  /*8330*/  MUFU.EX2 R122, R122 ;  /* 0x0000007a007a7308 */ /* 0x000fe20000000800 */
[C---:B--2---:R-:W-:Y:S01]  /*8340*/  HMMA.16816.F32 R24, R20.reuse, R12, RZ ;  /* 0x0000000c1418723c */ /* 0x044fe200000018ff */
[----:B------:R-:W-:Y:S01]  /*8350*/  F2FP.F16.F32.PACK_AB R12, R113, R134 ;  /* 0x00000086710c723e */ /* 0x000fe200000000ff */
[----:B------:R-:W-:Y:S01]  /*8360*/  FADD.FTZ R134, R134, R115 ;  /* 0x0000007386867221 */ /* 0x000fe20000010000 */
[----:B-----5:R-:W-:Y:S01]  /*8370*/  F2FP.F16.F32.PACK_AB R13, R111, R126 ;  /* 0x0000007e6f0d723e */ /* 0x020fe200000000ff */
[----:B------:R-:W-:Y:S01]  /*8380*/  FADD.FTZ R126, R126, R119 ;  /* 0x000000777e7e7221 */ /* 0x000fe20000010000 */
[--C-:B------:R-:W-:Y:S01]  /*8390*/  FFMA.FTZ R88, R88, UR15, -R53.reuse ;  /* 0x0000000f58587c23 */ /* 0x100fe20008010835 */
[----:B------:R-:W-:Y:S01]  /*83a0*/  FADD.FTZ R113, R113, R134 ;  /* 0x0000008671717221 */ /* 0x000fe20000010000 */
[----:B------:R-:W2:Y:S01]  /*83b0*/  MUFU.EX2 R101, R101 ;  /* 0x0000006500657308 */ /* 0x000ea20000000800 */
        /* <DEDUP_REMOVED lines=10> */
[C---:B---3--:R-:W-:Y:S01]  /*8460*/  HMMA.16816.F32 R8, R12.reuse, R16, R8 ;  /* 0x000000100c08723c */ /* 0x048fe20000001808 */
[----:B------:R-:W-:Y:S01]  /*8470*/  FADD.FTZ R109, R124, R109 ;  /* 0x0000006d7c6d7221 */ /* 0x000fe20000010000 */
[--C-:B------:R-:W-:Y:S01]  /*8480*/  FFMA.FTZ R47, R47, UR15, -R53.reuse ;  /* 0x0000000f2f2f7c23 */ /* 0x100fe20008010835 */
[--C-:B------:R-:W-:Y:S01]  /*8490*/  FFMA.FTZ R44, R44, UR15, -R53.reuse ;  /* 0x0000000f2c2c7c23 */ /* 0x100fe20008010835 */
[--C-:B------:R-:W-:Y:S01]  /*84a0*/  FFMA.FTZ R42, R42, UR15, -R53.reuse ;  /* 0x0000000f2a2a7c23 */ /* 0x100fe20008010835 */
[----:B------:R-:W1:Y:S01]  /*84b0*/  MUFU.EX2 R120, R120 ;  /* 0x0000007800787308 */ /* 0x000e620000000800 */
[--C-:B------:R-:W-:Y:S01]  /*84c0*/  FFMA.FTZ R43, R43, UR15, -R53.reuse ;  /* 0x0000000f2b2b7c23 */ /* 0x100fe20008010835 */
[--C-:B------:R-:W-:Y:S01]  /*84d0*/  FFMA.FTZ R40, R40, UR15, -R53.reuse ;  /* 0x0000000f28287c23 */ /* 0x100fe20008010835 */
[----:B------:R-:W-:Y:S01]  /*84e0*/  HMMA.16816.F32 R4, R12, R18, R4 ;  /* 0x000000120c04723c */ /* 0x000fe20000001804 */
[----:B------:R-:W3:Y:S01]  /*84f0*/  LDSM.16.MT88.4 R16, [R52+0x5800] ;  /* 0x005800003410783b */ /* 0x000ee20000004200 */
[--C-:B------:R-:W-:Y:S01]  /*8500*/  FFMA.FTZ R41, R41, UR15, -R53.reuse ;  /* 0x0000000f29297c23 */ /* 0x100fe20008010835 */
[--C-:B------:R-:W-:Y:S01]  /*8510*/  FFMA.FTZ R38, R38, UR15, -R53.reuse ;  /* 0x0000000f26267c23 */ /* 0x100fe20008010835 */
[--C-:B------:R-:W-:Y:S01]  /*8520*/  FFMA.FTZ R39, R39, UR15, -R53.reuse ;  /* 0x0000000f27277c23 */ /* 0x100fe20008010835 */
[----:B------:R-:W-:Y:S01]  /*8530*/  MUFU.EX2 R152, R152 ;  /* 0x0000009800987308 */ /* 0x000fe20000000800 */
[----:B------:R-:W-:-:S02]  /*8540*/  FFMA.FTZ R36, R36, UR15, -R53 ;  /* 0x0000000f24247c23 */ /* 0x000fc40008010835 */
        /* <DEDUP_REMOVED lines=9> */
[----:B-1----:R-:W-:-:S03]  /*85e0*/  F2FP.F16.F32.PACK_AB R15, R120, R107 ;  /* 0x0000006b780f723e */ /* 0x002fc600000000ff */
[----:B------:R-:W-:Y:S02]  /*85f0*/  FADD.FTZ R122, R101, R122 ;  /* 0x0000007a657a7221 */ /* 0x000fe40000010000 */
[----:B------:R-:W1:Y:S02]  /*8600*/  MUFU.EX2 R146, R146 ;  /* 0x0000009200927308 */ /* 0x000e640000000800 */
[----:B----4-:R-:W-:Y:S01]  /*8610*/  HMMA.16816.F32 R8, R12, R32, R8 ;  /* 0x000000200c08723c */ /* 0x010fe20000001808 */
[----:B------:R-:W-:-:S04]  /*8620*/  FADD.FTZ R107, R107, R122 ;  /* 0x0000007a6b6b7221 */ /* 0x000fc80000010000 */
[----:B------:R-:W-:Y:S01]  /*8630*/  FADD.FTZ R107, R120, R107 ;  /* 0x0000006b786b7221 */ /* 0x000fe20000010000 */
[----:B------:R-:W-:Y:S02]  /*8640*/  MUFU.EX2 R160, R160 ;  /* 0x000000a000a07308 */ /* 0x000fe40000000800 */
[C---:B------:R-:W-:Y:S01]  /*8650*/  HMMA.16816.F32 R4, R12.reuse, R34, R4 ;  /* 0x000000220c04723c */ /* 0x040fe20000001804 */
[----:B------:R-:W2:Y:S05]  /*8660*/  LDSM.16.MT88.4 R32, [R52+0x5c00] ;  /* 0x005c00003420783b */ /* 0x000eaa0000004200 */
[----:B------:R-:W4:Y:S02]  /*8670*/  MUFU.EX2 R127, R127 ;  /* 0x0000007f007f7308 */ /* 0x000f240000000800 */
[C---:B---3--:R-:W-:Y:S06]  /*8680*/  HMMA.16816.F32 R24, R12.reuse, R16, R24 ;  /* 0x000000100c18723c */ /* 0x048fec0000001818 */
[----:B------:R-:W-:Y:S02]  /*8690*/  MUFU.EX2 R135, R135 ;  /* 0x0000008700877308 */ /* 0x000fe40000000800 */
[----:B------:R-:W-:Y:S01]  /*86a0*/  HMMA.16816.F32 R20, R12, R18, R20 ;  /* 0x000000120c14723c */ /* 0x000fe20000001814 */
[----:B------:R-:W-:Y:S01]  /*86b0*/  F2FP.F16.F32.PACK_AB R12, R93, R104 ;  /* 0x000000685d0c723e */ /* 0x000fe200000000ff */
[----:B------:R-:W3:Y:S01]  /*86c0*/  LDSM.16.MT88.4 R16, [R182+0x6000] ;  /* 0x00600000b610783b */ /* 0x000ee20000004200 */
[----:B-----5:R-:W-:Y:S01]  /*86d0*/  F2FP.F16.F32.PACK_AB R13, R117, R152 ;  /* 0x00000098750d723e */ /* 0x020fe200000000ff */
[----:B------:R-:W-:Y:S01]  /*86e0*/  FADD.FTZ R152, R152, R107 ;  /* 0x0000006b98987221 */ /* 0x000fe20000010000 */
[----:B------:R-:W-:Y:S01]  /*86f0*/  F2FP.F16.F32.PACK_AB R14, R91, R100 ;  /* 0x000000645b0e723e */ /* 0x000fe200000000ff */
[----:B------:R-:W5:Y:S01]  /*8700*/  MUFU.EX2 R158, R158 ;  /* 0x0000009e009e7308 */ /* 0x000f620000000800 */
        /* <DEDUP_REMOVED lines=14> */
[----:B------:R-:W-:Y:S01]  /*87f0*/  MUFU.EX2 R82, R82 ;  /* 0x0000005200527308 */ /* 0x000fe20000000800 */
[----:B----4-:R-:W-:Y:S01]  /*8800*/  F2FP.F16.F32.PACK_AB R13, R127, R160 ;  /* 0x000000a07f0d723e */ /* 0x010fe200000000ff */
[----:B------:R-:W-:Y:S01]  /*8810*/  FADD.FTZ R160, R160, R123 ;  /* 0x0000007ba0a07221 */ /* 0x000fe20000010000 */
[----:B------:R-:W-:-:S02]  /*8820*/  F2FP.F16.F32.PACK_AB R14, R87, R90 ;  /* 0x0000005a570e723e */ /* 0x000fc400000000ff */
[C---:B-----5:R-:W-:Y:S01]  /*8830*/  F2FP.F16.F32.PACK_AB R15, R158.reuse, R135 ;  /* 0x000000879e0f723e */ /* 0x060fe200000000ff */
[----:B------:R-:W-:Y:S02]  /*8840*/  FADD.FTZ R160, R127, R160 ;  /* 0x000000a07fa07221 */ /* 0x000fe40000010000 */
[----:B------:R-:W-:Y:S02]  /*8850*/  MUFU.EX2 R180, R180 ;  /* 0x000000b400b47308 */ /* 0x000fe40000000800 */
[----:B------:R-:W-:Y:S02]  /*8860*/  FADD.FTZ R135, R135, R160 ;  /* 0x000000a087877221 */ /* 0x000fe40000010000 */
[C---:B---3--:R-:W-:Y:S02]  /*8870*/  HMMA.16816.F32 R8, R12.reuse, R16, R8 ;  /* 0x000000100c08723c */ /* 0x048fe40000001808 */
[----:B------:R-:W-:Y:S02]  /*8880*/  FADD.FTZ R135, R158, R135 ;  /* 0x000000879e877221 */ /* 0x000fe40000010000 */
        /* <DEDUP_REMOVED lines=9> */
[----:B---3--:R-:W-:Y:S01]  /*8920*/  F2FP.F16.F32.PACK_AB R13, R137, R180 ;  /* 0x000000b4890d723e */ /* 0x008fe200000000ff */
[----:B------:R-:W-:Y:S01]  /*8930*/  MUFU.EX2 R81, R81 ;  /* 0x0000005100517308 */ /* 0x000fe20000000800 */
[----:B------:R-:W-:Y:S01]  /*8940*/  F2FP.F16.F32.PACK_AB R14, R82, R83 ;  /* 0x00000053520e723e */ /* 0x000fe200000000ff */
[----:B------:R-:W-:-:S04]  /*8950*/  FADD.FTZ R180, R180, R135 ;  /* 0x00000087b4b47221 */ /* 0x000fc80000010000 */
[----:B------:R-:W-:Y:S01]  /*8960*/  FADD.FTZ R180, R137, R180 ;  /* 0x000000b489b47221 */ /* 0x000fe20000010000 */
[----:B-1----:R-:W-:Y:S01]  /*8970*/  F2FP.F16.F32.PACK_AB R15, R170, R139 ;  /* 0x0000008baa0f723e */ /* 0x002fe200000000ff */
[----:B------:R-:W1:Y:S02]  /*8980*/  MUFU.EX2 R80, R80 ;  /* 0x0000005000507308 */ /* 0x000e640000000800 */
[----:B------:R-:W-:-:S04]  /*8990*/  FADD.FTZ R139, R139, R180 ;  /* 0x000000b48b8b7221 */ /* 0x000fc80000010000 */
[----:B------:R-:W-:Y:S01]  /*89a0*/  FADD.FTZ R139, R170, R139 ;  /* 0x0000008baa8b7221 */ /* 0x000fe20000010000 */
[C---:B--2---:R-:W-:Y:S01]  /*89b0*/  HMMA.16816.F32 R8, R12.reuse, R32, R8 ;  /* 0x000000200c08723c */ /* 0x044fe20000001808 */
[----:B------:R-:W-:Y:S07]  /*89c0*/  MUFU.EX2 R79, R79 ;  /* 0x0000004f004f7308 */ /* 0x000fee0000000800 */
[C---:B------:R-:W-:Y:S01]  /*89d0*/  HMMA.16816.F32 R4, R12.reuse, R34, R4 ;  /* 0x000000220c04723c */ /* 0x040fe20000001804 */
[----:B------:R-:W2:Y:S01]  /*89e0*/  LDSM.16.MT88.4 R32, [R52+0x6800] ;  /* 0x006800003420783b */ /* 0x000ea20000004200 */
[----:B------:R-:W3:Y:S06]  /*89f0*/  MUFU.EX2 R78, R78 ;  /* 0x0000004e004e7308 */ /* 0x000eec0000000800 */
[C---:B----4-:R-:W-:Y:S02]  /*8a00*/  HMMA.16816.F32 R24, R12.reuse, R16, R24 ;  /* 0x000000100c18723c */ /* 0x050fe40000001818 */
[----:B------:R-:W-:Y:S06]  /*8a10*/  MUFU.EX2 R188, R188 ;  /* 0x000000bc00bc7308 */ /* 0x000fec0000000800 */
[----:B------:R-:W-:Y:S01]  /*8a20*/  HMMA.16816.F32 R20, R12, R18, R20 ;  /* 0x000000120c14723c */ /* 0x000fe20000001814 */
[----:B-1----:R-:W-:Y:S01]  /*8a30*/  F2FP.F16.F32.PACK_AB R12, R80, R81 ;  /* 0x00000051500c723e */ /* 0x002fe200000000ff */
[----:B------:R-:W1:Y:S01]  /*8a40*/  MUFU.EX2 R145, R145 ;  /* 0x0000009100917308 */ /* 0x000e620000000800 */
[----:B---3--:R-:W-:Y:S01]  /*8a50*/  F2FP.F16.F32.PACK_AB R14, R78, R79 ;  /* 0x0000004f4e0e723e */ /* 0x008fe200000000ff */
[----:B------:R-:W3:Y:S06]  /*8a60*/  LDSM.16.MT88.4 R16, [R182+0x6c00] ;  /* 0x006c0000b610783b */ /* 0x000eec0000004200 */
[----:B------:R-:W-:Y:S08]  /*8a70*/  MUFU.EX2 R147, R147 ;  /* 0x0000009300937308 */ /* 0x000ff00000000800 */
[----:B------:R-:W4:Y:S01]  /*8a80*/  MUFU.EX2 R192, R192 ;  /* 0x000000c000c07308 */ /* 0x000f220000000800 */
[----:B-1----:R-:W-:-:S07]  /*8a90*/  F2FP.F16.F32.PACK_AB R13, R145, R188 ;  /* 0x000000bc910d723e */ /* 0x002fce00000000ff */
[----:B------:R-:W-:Y:S08]  /*8aa0*/  MUFU.EX2 R77, R77 ;  /* 0x0000004d004d7308 */ /* 0x000ff00000000800 */
[----:B------:R-:W1:Y:S01]  /*8ab0*/  MUFU.EX2 R76, R76 ;  /* 0x0000004c004c7308 */ /* 0x000e620000000800 */
[----:B----4-:R-:W-:-:S07]  /*8ac0*/  F2FP.F16.F32.PACK_AB R15, R192, R147 ;  /* 0x00000093c00f723e */ /* 0x010fce00000000ff */
[C---:B-----5:R-:W-:Y:S01]  /*8ad0*/  HMMA.16816.F32 R8, R12.reuse, R28, R8 ;  /* 0x0000001c0c08723c */ /* 0x060fe20000001808 */
        /* <DEDUP_REMOVED lines=8> */
[----:B------:R-:W3:Y:S01]  /*8b60*/  MUFU.EX2 R151, R151 ;  /* 0x0000009700977308 */ /* 0x000ee20000000800 */
[----:B-1----:R-:W-:-:S02]  /*8b70*/  F2FP.F16.F32.PACK_AB R12, R76, R77 ;  /* 0x0000004d4c0c723e */ /* 0x002fc400000000ff */
[----:B-----5:R-:W-:-:S05]  /*8b80*/  F2FP.F16.F32.PACK_AB R14, R74, R75 ;  /* 0x0000004b4a0e723e */ /* 0x020fca00000000ff */
[----:B------:R-:W-:Y:S08]  /*8b90*/  MUFU.EX2 R204, R204 ;  /* 0x000000cc00cc7308 */ /* 0x000ff00000000800 */
[----:B------:R-:W1:Y:S01]  /*8ba0*/  MUFU.EX2 R153, R153 ;  /* 0x0000009900997308 */ /* 0x000e620000000800 */
[----:B---3--:R-:W-:-:S07]  /*8bb0*/  F2FP.F16.F32.PACK_AB R13, R151, R200 ;  /* 0x000000c8970d723e */ /* 0x008fce00000000ff */
        /* <DEDUP_REMOVED lines=9> */
[C---:B----4-:R-:W-:Y:S07]  /*8c50*/  HMMA.16816.F32 R24, R12.reuse, R28, R24 ;  /* 0x0000001c0c18723c */ /* 0x050fee0000001818 */
[----:B------:R-:W4:Y:S01]  /*8c60*/  MUFU.EX2 R196, R196 ;  /* 0x000000c400c47308 */ /* 0x000f220000000800 */
[----:B------:R-:W-:Y:S01]  /*8c70*/  HMMA.16816.F32 R20, R12, R30, R20 ;  /* 0x0000001e0c14723c */ /* 0x000fe20000001814 */
[----:B------:R-:W5:Y:S01]  /*8c80*/  LDSM.16.MT88.4 R28, [R182+0x7400] ;  /* 0x00740000b61c783b */ /* 0x000f620000004200 */
[----:B---3--:R-:W-:-:S02]  /*8c90*/  F2FP.F16.F32.PACK_AB R12, R72, R73 ;  /* 0x00000049480c723e */ /* 0x008fc400000000ff */
[----:B-1----:R-:W-:-:S03]  /*8ca0*/  F2FP.F16.F32.PACK_AB R14, R70, R71 ;  /* 0x00000047460e723e */ /* 0x002fc600000000ff */
[----:B------:R-:W-:Y:S08]  /*8cb0*/  MUFU.EX2 R157, R157 ;  /* 0x0000009d009d7308 */ /* 0x000ff00000000800 */
[----:B------:R-:W1:Y:S01]  /*8cc0*/  MUFU.EX2 R190, R190 ;  /* 0x000000be00be7308 */ /* 0x000e620000000800 */
[----:B----4-:R-:W-:-:S07]  /*8cd0*/  F2FP.F16.F32.PACK_AB R13, R196, R155 ;  /* 0x0000009bc40d723e */ /* 0x010fce00000000ff */
        /* <DEDUP_REMOVED lines=13> */
[----:B------:R-:W4:Y:S01]  /*8db0*/  MUFU.EX2 R159, R159 ;  /* 0x0000009f009f7308 */ /* 0x000f220000000800 */
[----:B--2---:R-:W-:-:S07]  /*8dc0*/  F2FP.F16.F32.PACK_AB R18, R66, R67 ;  /* 0x000000434212723e */ /* 0x004fce00000000ff */
[----:B------:R-:W-:Y:S08]  /*8dd0*/  MUFU.EX2 R161, R161 ;  /* 0x000000a100a17308 */ /* 0x000ff00000000800 */
[----:B------:R-:W2:Y:S01]  /*8de0*/  MUFU.EX2 R162, R162 ;  /* 0x000000a200a27308 */ /* 0x000ea20000000800 */
[----:B----4-:R-:W-:-:S07]  /*8df0*/  F2FP.F16.F32.PACK_AB R17, R159, R186 ;  /* 0x000000ba9f11723e */ /* 0x010fce00000000ff */
[----:B------:R-:W-:Y:S08]  /*8e00*/  MUFU.EX2 R65, R65 ;  /* 0x0000004100417308 */ /* 0x000ff00000000800 */
[----:B------:R-:W4:Y:S01]  /*8e10*/  MUFU.EX2 R64, R64 ;  /* 0x0000004000407308 */ /* 0x000f220000000800 */
        /* <DEDUP_REMOVED lines=8> */
[----:B------:R-:W-:Y:S03]  /*8ea0*/  MUFU.EX2 R156, R156 ;  /* 0x0000009c009c7308 */ /* 0x000fe60000000800 */
[----:B------:R-:W-:Y:S01]  /*8eb0*/  FADD.FTZ R103, R103, R32 ;  /* 0x0000002067677221 */ /* 0x000fe20000010000 */
[----:B----4-:R-:W-:-:S02]  /*8ec0*/  F2FP.F16.F32.PACK_AB R32, R64, R65 ;  /* 0x000000414020723e */ /* 0x010fc400000000ff */
[----:B------:R-:W-:Y:S01]  /*8ed0*/  HMMA.16816.F32 R20, R16, R34, R20 ;  /* 0x000000221014723c */ /* 0x000fe20000001814 */
[----:B------:R-:W1:Y:S01]  /*8ee0*/  LDSM.16.MT88.4 R16, [R182+0x7c00] ;  /* 0x007c0000b610783b */ /* 0x000e620000004200 */
[----:B------:R-:W4:Y:S01]  /*8ef0*/  MUFU.EX2 R163, R163 ;  /* 0x000000a300a37308 */ /* 0x000f220000000800 */
[----:B------:R-:W-:Y:S01]  /*8f00*/  FADD.FTZ R110, R110, R103 ;  /* 0x000000676e6e7221 */ /* 0x000fe20000010000 */
[----:B-----5:R-:W-:-:S03]  /*8f10*/  F2FP.F16.F32.PACK_AB R34, R62, R63 ;  /* 0x0000003f3e22723e */ /* 0x020fc600000000ff */
[----:B------:R-:W-:-:S03]  /*8f20*/  FADD.FTZ R99, R99, R110 ;  /* 0x0000006e63637221 */ /* 0x000fc60000010000 */
[----:B------:R-:W-:Y:S01]  /*8f30*/  MUFU.EX2 R121, R138 ;  /* 0x0000008a00797308 */ /* 0x000fe20000000800 */
[----:B------:R-:W-:-:S04]  /*8f40*/  FADD.FTZ R108, R108, R99 ;  /* 0x000000636c6c7221 */ /* 0x000fc80000010000 */
[----:B------:R-:W-:-:S03]  /*8f50*/  FADD.FTZ R97, R97, R108 ;  /* 0x0000006c61617221 */ /* 0x000fc60000010000 */
[----:B------:R-:W5:Y:S01]  /*8f60*/  MUFU.EX2 R132, R132 ;  /* 0x0000008400847308 */ /* 0x000f620000000800 */
[----:B----4-:R-:W-:Y:S01]  /*8f70*/  F2FP.F16.F32.PACK_AB R33, R163, R156 ;  /* 0x0000009ca321723e */ /* 0x010fe200000000ff */
[----:B------:R-:W-:-:S06]  /*8f80*/  FADD.FTZ R104, R104, R97 ;  /* 0x0000006168687221 */ /* 0x000fcc0000010000 */
[----:B------:R-:W-:Y:S08]  /*8f90*/  MUFU.EX2 R61, R61 ;  /* 0x0000003d003d7308 */ /* 0x000ff00000000800 */
[----:B------:R-:W4:Y:S01]  /*8fa0*/  MUFU.EX2 R60, R60 ;  /* 0x0000003c003c7308 */ /* 0x000f220000000800 */
[----:B-----5:R-:W-:-:S07]  /*8fb0*/  F2FP.F16.F32.PACK_AB R35, R132, R121 ;  /* 0x000000798423723e */ /* 0x020fce00000000ff */
[----:B------:R-:W-:Y:S01]  /*8fc0*/  MUFU.EX2 R59, R59 ;  /* 0x0000003b003b7308 */ /* 0x000fe20000000800 */
[C---:B---3--:R-:W-:Y:S07]  /*8fd0*/  HMMA.16816.F32 R8, R32.reuse, R12, R8 ;  /* 0x0000000c2008723c */ /* 0x048fee0000001808 */
[----:B------:R-:W3:Y:S01]  /*8fe0*/  MUFU.EX2 R58, R58 ;  /* 0x0000003a003a7308 */ /* 0x000ee20000000800 */
[----:B--2---:R-:W-:Y:S01]  /*8ff0*/  HMMA.16816.F32 R24, R32, R28, R24 ;  /* 0x0000001c2018723c */ /* 0x004fe20000001818 */
[----:B------:R-:W-:-:S04]  /*9000*/  FADD.FTZ R29, R93, R104 ;  /* 0x000000685d1d7221 */ /* 0x000fc80000010000 */
[----:B------:R-:W-:Y:S02]  /*9010*/  FADD.FTZ R100, R100, R29 ;  /* 0x0000001d64647221 */ /* 0x000fe40000010000 */
[----:B------:R-:W-:Y:S01]  /*9020*/  MUFU.EX2 R112, R114 ;  /* 0x0000007200707308 */ /* 0x000fe20000000800 */
[----:B------:R-:W-:Y:S01]  /*9030*/  HMMA.16816.F32 R4, R32, R14, R4 ;  /* 0x0000000e2004723c */ /* 0x000fe20000001804 */
[----:B------:R-:W2:Y:S01]  /*9040*/  LDSM.16.MT88.4 R12, [R52+0x7c00] ;  /* 0x007c0000340c783b */ /* 0x000ea20000004200 */
[----:B------:R-:W-:-:S04]  /*9050*/  FADD.FTZ R91, R91, R100 ;  /* 0x000000645b5b7221 */ /* 0x000fc80000010000 */
[----:B------:R-:W-:Y:S01]  /*9060*/  FADD.FTZ R94, R94, R91 ;  /* 0x0000005b5e5e7221 */ /* 0x000fe20000010000 */
[----:B------:R-:W5:Y:S01]  /*9070*/  MUFU.EX2 R103, R111 ;  /* 0x0000006f00677308 */ /* 0x000f620000000800 */
[----:B------:R-:W-:Y:S01]  /*9080*/  HMMA.16816.F32 R28, R32, R30, R20 ;  /* 0x0000001e201c723c */ /* 0x000fe20000001814 */
[----:B----4-:R-:W-:Y:S01]  /*9090*/  F2FP.F16.F32.PACK_AB R32, R60, R61 ;  /* 0x0000003d3c20723e */ /* 0x010fe200000000ff */
[----:B------:R-:W-:Y:S01]  /*90a0*/  FADD.FTZ R91, R89, R94 ;  /* 0x0000005e595b7221 */ /* 0x000fe20000010000 */
[----:B---3--:R-:W-:Y:S01]  /*90b0*/  F2FP.F16.F32.PACK_AB R34, R58, R59 ;  /* 0x0000003b3a22723e */ /* 0x008fe200000000ff */
[----:B------:R-:W3:Y:S03]  /*90c0*/  LDSM.16.MT88.4 R20, [R182+0x8000] ;  /* 0x00800000b614783b */ /* 0x000ee60000004200 */
[----:B------:R-:W-:Y:S08]  /*90d0*/  MUFU.EX2 R99, R106 ;  /* 0x0000006a00637308 */ /* 0x000ff00000000800 */
[----:B------:R-:W4:Y:S01]  /*90e0*/  MUFU.EX2 R102, R102 ;  /* 0x0000006600667308 */ /* 0x000f220000000800 */
[----:B-----5:R-:W-:-:S07]  /*90f0*/  F2FP.F16.F32.PACK_AB R33, R103, R112 ;  /* 0x000000706721723e */ /* 0x020fce00000000ff */
[----:B------:R-:W-:Y:S08]  /*9100*/  MUFU.EX2 R57, R57 ;  /* 0x0000003900397308 */ /* 0x000ff00000000800 */
[----:B------:R-:W5:Y:S01]  /*9110*/  MUFU.EX2 R56, R56 ;  /* 0x0000003800387308 */ /* 0x000f620000000800 */
        /* <DEDUP_REMOVED lines=8> */
[----:B------:R-:W4:Y:S02]  /*91a0*/  LDSM.16.MT88.4 R16, [R52+0x8000] ;  /* 0x008000003410783b */ /* 0x000f240000004200 */
[----:B------:R-:W-:-:S03]  /*91b0*/  FADD.FTZ R84, R84, R85 ;  /* 0x0000005554547221 */ /* 0x000fc60000010000 */
[----:B--2---:R-:W-:Y:S01]  /*91c0*/  HMMA.16816.F32 R24, R32, R12, R24 ;  /* 0x0000000c2018723c */ /* 0x004fe20000001818 */
[----:B------:R-:W-:Y:S01]  /*91d0*/  FADD.FTZ R83, R83, R84 ;  /* 0x0000005453537221 */ /* 0x000fe20000010000 */
[----:B------:R-:W-:Y:S01]  /*91e0*/  MUFU.EX2 R93, R98 ;  /* 0x00000062005d7308 */ /* 0x000fe20000000800 */
[----:B-----5:R-:W-:Y:S02]  /*91f0*/  F2FP.F16.F32.PACK_AB R12, R56, R57 ;  /* 0x00000039380c723e */ /* 0x020fe400000000ff */
[----:B------:R-:W-:-:S03]  /*9200*/  FADD.FTZ R82, R82, R83 ;  /* 0x0000005352527221 */ /* 0x000fc60000010000 */
[----:B------:R-:W-:Y:S01]  /*9210*/  HMMA.16816.F32 R28, R32, R14, R28 ;  /* 0x0000000e201c723c */ /* 0x000fe2000000181c */
[----:B------:R-:W-:Y:S01]  /*9220*/  FADD.FTZ R32, R188, R139 ;  /* 0x0000008bbc207221 */ /* 0x000fe20000010000 */
[----:B------:R-:W-:Y:S01]  /*9230*/  FADD.FTZ R81, R81, R82 ;  /* 0x0000005251517221 */ /* 0x000fe20000010000 */
[----:B------:R-:W2:Y:S01]  /*9240*/  MUFU.EX2 R96, R96 ;  /* 0x0000006000607308 */ /* 0x000ea20000000800 */
[----:B-1----:R-:W-:Y:S01]  /*9250*/  F2FP.F16.F32.PACK_AB R14, R54, R55 ;  /* 0x00000037360e723e */ /* 0x002fe200000000ff */
[----:B------:R-:W-:Y:S01]  /*9260*/  FADD.FTZ R32, R145, R32 ;  /* 0x0000002091207221 */ /* 0x000fe20000010000 */
[----:B------:R-:W-:-:S03]  /*9270*/  FADD.FTZ R80, R80, R81 ;  /* 0x0000005150507221 */ /* 0x000fc60000010000 */
[----:B------:R-:W-:Y:S01]  /*9280*/  FADD.FTZ R147, R147, R32 ;  /* 0x0000002093937221 */ /* 0x000fe20000010000 */
[----:B------:R-:W-:Y:S01]  /*9290*/  FADD.FTZ R79, R79, R80 ;  /* 0x000000504f4f7221 */ /* 0x000fe20000010000 */
[----:B------:R-:W-:Y:S01]  /*92a0*/  MUFU.EX2 R89, R92 ;  /* 0x0000005c00597308 */ /* 0x000fe20000000800 */
[----:B------:R-:W1:Y:S01]  /*92b0*/  LDSM.16.MT88.4 R32, [R182+0x8400] ;  /* 0x00840000b620783b */ /* 0x000e620000004200 */
[----:B------:R-:W-:Y:S01]  /*92c0*/  FADD.FTZ R147, R192, R147 ;  /* 0x00000093c0937221 */ /* 0x000fe20000010000 */
[----:B------:R-:W-:-:S03]  /*92d0*/  FADD.FTZ R78, R78, R79 ;  /* 0x0000004f4e4e7221 */ /* 0x000fc60000010000 */
[----:B------:R-:W-:Y:S01]  /*92e0*/  FADD.FTZ R200, R200, R147 ;  /* 0x00000093c8c87221 */ /* 0x000fe20000010000 */
[----:B------:R-:W-:Y:S01]  /*92f0*/  FADD.FTZ R77, R77, R78 ;  /* 0x0000004e4d4d7221 */ /* 0x000fe20000010000 */
[----:B------:R-:W5:Y:S01]  /*9300*/  MUFU.EX2 R88, R88 ;  /* 0x0000005800587308 */ /* 0x000f620000000800 */
[----:B--2---:R-:W-:Y:S01]  /*9310*/  F2FP.F16.F32.PACK_AB R13, R96, R93 ;  /* 0x0000005d600d723e */ /* 0x004fe200000000ff */
[----:B------:R-:W-:Y:S01]  /*9320*/  FADD.FTZ R151, R151, R200 ;  /* 0x000000c897977221 */ /* 0x000fe20000010000 */
[----:B------:R-:W-:Y:S01]  /*9330*/  FADD.FTZ R76, R76, R77 ;  /* 0x0000004d4c4c7221 */ /* 0x000fe20000010000 */
[----:B------:R-:W-:Y:S02]  /*9340*/  FFMA.FTZ R77, R45, UR15, -R53 ;  /* 0x0000000f2d4d7c23 */ /* 0x000fe40008010835 */
[----:B------:R-:W-:Y:S01]  /*9350*/  FADD.FTZ R204, R204, R151 ;  /* 0x00000097cccc7221 */ /* 0x000fe20000010000 */
[----:B------:R-:W-:Y:S01]  /*9360*/  FADD.FTZ R45, R75, R76 ;  /* 0x0000004c4b2d7221 */ /* 0x000fe20000010000 */
[----:B------:R-:W-:Y:S02]  /*9370*/  MUFU.EX2 R95, R95 ;  /* 0x0000005f005f7308 */ /* 0x000fe40000000800 */
[----:B------:R-:W-:Y:S01]  /*9380*/  FADD.FTZ R204, R153, R204 ;  /* 0x000000cc99cc7221 */ /* 0x000fe20000010000 */
[----:B------:R-:W-:-:S03]  /*9390*/  FADD.FTZ R74, R74, R45 ;  /* 0x0000002d4a4a7221 */ /* 0x000fc60000010000 */
[----:B------:R-:W-:Y:S01]  /*93a0*/  FADD.FTZ R155, R155, R204 ;  /* 0x000000cc9b9b7221 */ /* 0x000fe20000010000 */
[----:B------:R-:W-:Y:S01]  /*93b0*/  FADD.FTZ R73, R73, R74 ;  /* 0x0000004a49497221 */ /* 0x000fe20000010000 */
[----:B------:R-:W2:Y:S01]  /*93c0*/  MUFU.EX2 R118, R118 ;  /* 0x0000007600767308 */ /* 0x000ea20000000800 */
[----:B-----5:R-:W-:Y:S01]  /*93d0*/  F2FP.F16.F32.PACK_AB R15, R88, R89 ;  /* 0x00000059580f723e */ /* 0x020fe200000000ff */
[----:B------:R-:W-:Y:S01]  /*93e0*/  FADD.FTZ R196, R196, R155 ;  /* 0x0000009bc4c47221 */ /* 0x000fe20000010000 */
[----:B------:R-:W-:-:S04]  /*93f0*/  FADD.FTZ R72, R72, R73 ;  /* 0x0000004948487221 */ /* 0x000fc80000010000 */
[----:B------:R-:W-:Y:S01]  /*9400*/  FADD.FTZ R71, R71, R72 ;  /* 0x0000004847477221 */ /* 0x000fe20000010000 */
[----:B------:R-:W-:Y:S01]  /*9410*/  MUFU.EX2 R133, R133 ;  /* 0x0000008500857308 */ /* 0x000fe20000000800 */
[----:B---3--:R-:W-:Y:S02]  /*9420*/  HMMA.16816.F32 R8, R12, R20, R8 ;  /* 0x000000140c08723c */ /* 0x008fe40000001808 */
[----:B------:R-:W-:-:S04]  /*9430*/  FADD.FTZ R70, R70, R71 ;  /* 0x0000004746467221 */ /* 0x000fc80000010000 */
[----:B------:R-:W-:Y:S01]  /*9440*/  FADD.FTZ R69, R69, R70 ;  /* 0x0000004645457221 */ /* 0x000fe20000010000 */
[----:B------:R-:W3:Y:S01]  /*9450*/  MUFU.EX2 R166, R166 ;  /* 0x000000a600a67308 */ /* 0x000ee20000000800 */
[----:B------:R-:W-:Y:S01]  /*9460*/  HMMA.16816.F32 R4, R12, R22, R4 ;  /* 0x000000160c04723c */ /* 0x000fe20000001804 */
[----:B------:R-:W5:Y:S01]  /*9470*/  LDSM.16.MT88.4 R20, [R52+0x8400] ;  /* 0x008400003414783b */ /* 0x000f620000004200 */
[----:B------:R-:W-:-:S04]  /*9480*/  FADD.FTZ R68, R68, R69 ;  /* 0x0000004544447221 */ /* 0x000fc80000010000 */
[----:B------:R-:W-:Y:S01]  /*9490*/  FADD.FTZ R67, R67, R68 ;  /* 0x0000004443437221 */ /* 0x000fe20000010000 */
[----:B------:R-:W-:Y:S01]  /*94a0*/  MUFU.EX2 R46, R46 ;  /* 0x0000002e002e7308 */ /* 0x000fe20000000800 */
[----:B----4-:R-:W-:Y:S01]  /*94b0*/  HMMA.16816.F32 R24, R12, R16, R24 ;  /* 0x000000100c18723c */ /* 0x010fe20000001818 */
[----:B------:R-:W-:Y:S01]  /*94c0*/  FADD.FTZ R17, R157, R196 ;  /* 0x000000c49d117221 */ /* 0x000fe20000010000 */
[----:B------:R-:W-:-:S03]  /*94d0*/  FADD.FTZ R66, R66, R67 ;  /* 0x0000004342427221 */ /* 0x000fc60000010000 */
[----:B------:R-:W-:Y:S01]  /*94e0*/  FADD.FTZ R17, R190, R17 ;  /* 0x00000011be117221 */ /* 0x000fe20000010000 */
[----:B------:R-:W-:Y:S01]  /*94f0*/  FADD.FTZ R65, R65, R66 ;  /* 0x0000004241417221 */ /* 0x000fe20000010000 */
[----:B------:R-:W4:Y:S01]  /*9500*/  MUFU.EX2 R47, R47 ;  /* 0x0000002f002f7308 */ /* 0x000f220000000800 */
[----:B------:R-:W-:Y:S01]  /*9510*/  HMMA.16816.F32 R28, R12, R18, R28 ;  /* 0x000000120c1c723c */ /* 0x000fe2000000181c */
[----:B--2---:R-:W-:Y:S01]  /*9520*/  F2FP.F16.F32.PACK_AB R12, R118, R95 ;  /* 0x0000005f760c723e */ /* 0x004fe200000000ff */
[----:B------:R-:W-:Y:S01]  /*9530*/  FADD.FTZ R64, R64, R65 ;  /* 0x0000004140407221 */ /* 0x000fe20000010000 */
[----:B---3--:R-:W-:-:S03]  /*9540*/  F2FP.F16.F32.PACK_AB R14, R166, R133 ;  /* 0x00000085a60e723e */ /* 0x008fc600000000ff */
[----:B------:R-:W-:Y:S01]  /*9550*/  FADD.FTZ R63, R63, R64 ;  /* 0x000000403f3f7221 */ /* 0x000fe20000010000 */
[----:B------:R-:W-:Y:S03]  /*9560*/  MUFU.EX2 R44, R44 ;  /* 0x0000002c002c7308 */ /* 0x000fe60000000800 */
[----:B------:R-:W-:-:S04]  /*9570*/  FADD.FTZ R62, R62, R63 ;  /* 0x0000003f3e3e7221 */ /* 0x000fc80000010000 */
[----:B------:R-:W-:Y:S01]  /*9580*/  FADD.FTZ R61, R61, R62 ;  /* 0x0000003e3d3d7221 */ /* 0x000fe20000010000 */
[----:B------:R-:W2:Y:S01]  /*9590*/  MUFU.EX2 R75, R77 ;  /* 0x0000004d004b7308 */ /* 0x000ea20000000800 */
[----:B----4-:R-:W-:Y:S02]  /*95a0*/  F2FP.F16.F32.PACK_AB R13, R47, R46 ;  /* 0x0000002e2f0d723e */ /* 0x010fe400000000ff */
        /* <DEDUP_REMOVED lines=9> */
[----:B-1----:R-:W-:Y:S01]  /*9640*/  HMMA.16816.F32 R8, R12, R32, R8 ;  /* 0x000000200c08723c */ /* 0x002fe20000001808 */
[----:B------:R-:W-:Y:S01]  /*9650*/  FADD.FTZ R32, R186, R17 ;  /* 0x00000011ba207221 */ /* 0x000fe20000010000 */
[----:B------:R-:W-:Y:S01]  /*9660*/  MUFU.EX2 R141, R141 ;  /* 0x0000008d008d7308 */ /* 0x000fe20000000800 */
[----:B------:R-:W-:Y:S01]  /*9670*/  LDSM.16.MT88.4 R16, [R182+0x8800] ;  /* 0x00880000b610783b */ /* 0x000fe20000004200 */
[----:B------:R-:W-:Y:S01]  /*9680*/  FADD.FTZ R54, R54, R55 ;  /* 0x0000003736367221 */ /* 0x000fe20000010000 */
[----:B------:R-:W-:-:S03]  /*9690*/  FADD.FTZ R32, R159, R32 ;  /* 0x000000209f207221 */ /* 0x000fc60000010000 */
[C---:B------:R-:W-:Y:S01]  /*96a0*/  HMMA.16816.F32 R4, R12.reuse, R34, R4 ;  /* 0x000000220c04723c */ /* 0x040fe20000001804 */
[----:B------:R-:W-:Y:S01]  /*96b0*/  FADD.FTZ R33, R161, R32 ;  /* 0x00000020a1217221 */ /* 0x000fe20000010000 */
[----:B------:R-:W1:Y:S01]  /*96c0*/  MUFU.EX2 R116, R105 ;  /* 0x0000006900747308 */ /* 0x000e620000000800 */
[----:B------:R-:W-:Y:S02]  /*96d0*/  FADD.FTZ R95, R95, R54 ;  /* 0x000000365f5f7221 */ /* 0x000fe40000010000 */
[----:B------:R-:W-:Y:S02]  /*96e0*/  FADD.FTZ R33, R162, R33 ;  /* 0x00000021a2217221 */ /* 0x000fe40000010000 */
[----:B------:R-:W-:Y:S01]  /*96f0*/  FADD.FTZ R118, R118, R95 ;  /* 0x0000005f76767221 */ /* 0x000fe20000010000 */
[----:B-----5:R-:W-:Y:S01]  /*9700*/  HMMA.16816.F32 R24, R12, R20, R24 ;  /* 0x000000140c18723c */ /* 0x020fe20000001818 */
[----:B------:R-:W-:Y:S01]  /*9710*/  FADD.FTZ R156, R156, R33 ;  /* 0x000000219c9c7221 */ /* 0x000fe20000010000 */
[----:B------:R-:W-:Y:S01]  /*9720*/  MUFU.EX2 R42, R42 ;  /* 0x0000002a002a7308 */ /* 0x000fe20000000800 */
[----:B------:R-:W2:Y:S01]  /*9730*/  LDSM.16.MT88.4 R32, [R52+0x8800] ;  /* 0x008800003420783b */ /* 0x000ea20000004200 */
[----:B---3--:R-:W-:Y:S01]  /*9740*/  F2FP.F16.F32.PACK_AB R20, R198, R143 ;  /* 0x0000008fc614723e */ /* 0x008fe200000000ff */
[----:B------:R-:W-:Y:S01]  /*9750*/  FADD.FTZ R156, R163, R156 ;  /* 0x0000009ca39c7221 */ /* 0x000fe20000010000 */
[----:B------:R-:W-:-:S02]  /*9760*/  FADD.FTZ R133, R133, R118 ;  /* 0x0000007685857221 */ /* 0x000fc40000010000 */
[----:B------:R-:W-:Y:S01]  /*9770*/  HMMA.16816.F32 R28, R12, R22, R28 ;  /* 0x000000160c1c723c */ /* 0x000fe2000000181c */
[----:B------:R-:W-:Y:S01]  /*9780*/  FADD.FTZ R121, R121, R156 ;  /* 0x0000009c79797221 */ /* 0x000fe20000010000 */
[----:B------:R-:W3:Y:S01]  /*9790*/  MUFU.EX2 R43, R43 ;  /* 0x0000002b002b7308 */ /* 0x000ee20000000800 */
[----:B------:R-:W4:Y:S01]  /*97a0*/  LDSM.16.MT88.4 R156, [R52+0x8c00] ;  /* 0x008c0000349c783b */ /* 0x000f220000004200 */
[----:B-1----:R-:W-:Y:S01]  /*97b0*/  F2FP.F16.F32.PACK_AB R22, R116, R141 ;  /* 0x0000008d7416723e */ /* 0x002fe200000000ff */
[----:B------:R-:W-:Y:S02]  /*97c0*/  FADD.FTZ R121, R132, R121 ;  /* 0x0000007984797221 */ /* 0x000fe40000010000 */
[----:B------:R-:W1:Y:S02]  /*97d0*/  LDSM.16.MT88.4 R12, [R182+0x8c00] ;  /* 0x008c0000b60c783b */ /* 0x000e640000004200 */
[----:B------:R-:W-:Y:S01]  /*97e0*/  FADD.FTZ R62, R112, R121 ;  /* 0x00000079703e7221 */ /* 0x000fe20000010000 */
[----:B------:R-:W-:Y:S03]  /*97f0*/  MUFU.EX2 R40, R40 ;  /* 0x0000002800287308 */ /* 0x000fe60000000800 */
[----:B------:R-:W-:-:S04]  /*9800*/  FADD.FTZ R62, R103, R62 ;  /* 0x0000003e673e7221 */ /* 0x000fc80000010000 */
[----:B------:R-:W-:Y:S01]  /*9810*/  FADD.FTZ R99, R99, R62 ;  /* 0x0000003e63637221 */ /* 0x000fe20000010000 */
[----:B------:R-:W5:Y:S01]  /*9820*/  MUFU.EX2 R41, R41 ;  /* 0x0000002900297308 */ /* 0x000f620000000800 */
[----:B---3--:R-:W-:Y:S02]  /*9830*/  F2FP.F16.F32.PACK_AB R21, R43, R42 ;  /* 0x0000002a2b15723e */ /* 0x008fe400000000ff */
[----:B------:R-:W-:-:S04]  /*9840*/  FADD.FTZ R102, R102, R99 ;  /* 0x0000006366667221 */ /* 0x000fc80000010000 */
[----:B------:R-:W-:Y:S01]  /*9850*/  FADD.FTZ R93, R93, R102 ;  /* 0x000000665d5d7221 */ /* 0x000fe20000010000 */
[----:B------:R3:W-:Y:S03]  /*9860*/  MUFU.EX2 R45, R49 ;  /* 0x00000031002d7308 */ /* 0x0007e60000000800 */
[----:B------:R-:W-:-:S04]  /*9870*/  FADD.FTZ R96, R96, R93 ;  /* 0x0000005d60607221 */ /* 0x000fc80000010000 */
[----:B------:R-:W-:Y:S01]  /*9880*/  FADD.FTZ R89, R89, R96 ;  /* 0x0000006059597221 */ /* 0x000fe20000010000 */
[----:B------:R-:W-:Y:S01]  /*9890*/  MUFU.EX2 R51, R51 ;  /* 0x0000003300337308 */ /* 0x000fe20000000800 */
[----:B-----5:R-:W-:Y:S02]  /*98a0*/  F2FP.F16.F32.PACK_AB R23, R41, R40 ;  /* 0x000000282917723e */ /* 0x020fe400000000ff */
[----:B------:R-:W-:-:S04]  /*98b0*/  FADD.FTZ R89, R88, R89 ;  /* 0x0000005958597221 */ /* 0x000fc80000010000 */
[----:B------:R-:W-:Y:S01]  /*98c0*/  FADD.FTZ R46, R46, R89 ;  /* 0x000000592e2e7221 */ /* 0x000fe20000010000 */
[----:B------:R-:W5:Y:S01]  /*98d0*/  MUFU.EX2 R50, R50 ;  /* 0x0000003200327308 */ /* 0x000f620000000800 */
[----:B---3--:R-:W-:Y:S01]  /*98e0*/  FFMA.FTZ R49, R0, UR15, -R53 ;  /* 0x0000000f00317c23 */ /* 0x008fe20008010835 */
[----:B--2---:R-:W-:Y:S01]  /*98f0*/  HMMA.16816.F32 R24, R20, R32, R24 ;  /* 0x000000201418723c */ /* 0x004fe20000001818 */
[----:B------:R-:W-:Y:S01]  /*9900*/  FADD.FTZ R47, R47, R46 ;  /* 0x0000002e2f2f7221 */ /* 0x000fe20000010000 */
[----:B------:R-:W-:-:S03]  /*9910*/  FADD.FTZ R0, R166, R133 ;  /* 0x00000085a6007221 */ /* 0x000fc60000010000 */
[----:B------:R-:W-:Y:S01]  /*9920*/  FADD.FTZ R44, R44, R47 ;  /* 0x0000002f2c2c7221 */ /* 0x000fe20000010000 */
[----:B------:R-:W2:Y:S01]  /*9930*/  MUFU.EX2 R48, R48 ;  /* 0x0000003000307308 */ /* 0x000ea20000000800 */
[----:B------:R-:W-:Y:S01]  /*9940*/  FADD.FTZ R143, R143, R0 ;  /* 0x000000008f8f7221 */ /* 0x000fe20000010000 */
[C---:B------:R-:W-:Y:S01]  /*9950*/  HMMA.16816.F32 R8, R20.reuse, R16, R8 ;  /* 0x000000101408723c */ /* 0x040fe20000001808 */
[----:B------:R-:W-:Y:S02]  /*9960*/  FADD.FTZ R75, R75, R44 ;  /* 0x0000002c4b4b7221 */ /* 0x000fe40000010000 */
[----:B------:R-:W-:Y:S02]  /*9970*/  FADD.FTZ R198, R198, R143 ;  /* 0x0000008fc6c67221 */ /* 0x000fe40000010000 */
[----:B------:R-:W-:Y:S01]  /*9980*/  FADD.FTZ R42, R42, R75 ;  /* 0x0000004b2a2a7221 */ /* 0x000fe20000010000 */
[----:B------:R-:W-:Y:S01]  /*9990*/  MUFU.EX2 R38, R38 ;  /* 0x0000002600267308 */ /* 0x000fe20000000800 */
[----:B-----5:R-:W-:Y:S01]  /*99a0*/  F2FP.F16.F32.PACK_AB R16, R50, R51 ;  /* 0x000000333210723e */ /* 0x020fe200000000ff */
[----:B------:R-:W-:Y:S01]  /*99b0*/  HMMA.16816.F32 R4, R20, R18, R4 ;  /* 0x000000121404723c */ /* 0x000fe20000001804 */
[----:B------:R-:W-:Y:S01]  /*99c0*/  FADD.FTZ R43, R43, R42 ;  /* 0x0000002a2b2b7221 */ /* 0x000fe20000010000 */
[----:B------:R-:W-:-:S03]  /*99d0*/  FADD.FTZ R141, R141, R198 ;  /* 0x000000c68d8d7221 */ /* 0x000fc60000010000 */
[----:B------:R-:W-:Y:S01]  /*99e0*/  FADD.FTZ R40, R40, R43 ;  /* 0x0000002b28287221 */ /* 0x000fe20000010000 */
[----:B------:R-:W3:Y:S01]  /*99f0*/  MUFU.EX2 R39, R39 ;  /* 0x0000002700277308 */ /* 0x000ee20000000800 */
[----:B--2---:R-:W-:Y:S01]  /*9a00*/  F2FP.F16.F32.PACK_AB R18, R48, R45 ;  /* 0x0000002d3012723e */ /* 0x004fe200000000ff */
[----:B------:R-:W-:Y:S01]  /*9a10*/  HMMA.16816.F32 R28, R20, R34, R28 ;  /* 0x00000022141c723c */ /* 0x000fe2000000181c */
[----:B------:R-:W-:Y:S01]  /*9a20*/  FADD.FTZ R116, R116, R141 ;  /* 0x0000008d74747221 */ /* 0x000fe20000010000 */
[----:B------:R-:W-:-:S03]  /*9a30*/  FADD.FTZ R41, R41, R40 ;  /* 0x0000002829297221 */ /* 0x000fc60000010000 */
[----:B------:R-:W-:Y:S01]  /*9a40*/  FADD.FTZ R51, R51, R116 ;  /* 0x0000007433337221 */ /* 0x000fe20000010000 */
[----:B------:R-:W-:Y:S03]  /*9a50*/  MUFU.EX2 R36, R36 ;  /* 0x0000002400247308 */ /* 0x000fe60000000800 */
[----:B------:R-:W-:-:S04]  /*9a60*/  FADD.FTZ R50, R50, R51 ;  /* 0x0000003332327221 */ /* 0x000fc80000010000 */
[----:B------:R-:W-:Y:S01]  /*9a70*/  FADD.FTZ R45, R45, R50 ;  /* 0x000000322d2d7221 */ /* 0x000fe20000010000 */
[----:B------:R-:W2:Y:S01]  /*9a80*/  MUFU.EX2 R49, R49 ;  /* 0x0000003100317308 */ /* 0x000ea20000000800 */
[----:B---3--:R-:W-:Y:S01]  /*9a90*/  F2FP.F16.F32.PACK_AB R17, R39, R38 ;  /* 0x000000262711723e */ /* 0x008fe200000000ff */
[----:B------:R-:W-:Y:S01]  /*9aa0*/  FADD.FTZ R38, R38, R41 ;  /* 0x0000002926267221 */ /* 0x000fe20000010000 */
[----:B------:R-:W-:-:S03]  /*9ab0*/  FADD.FTZ R151, R48, R45 ;  /* 0x0000002d30977221 */ /* 0x000fc60000010000 */
[----:B------:R-:W-:Y:S01]  /*9ac0*/  FADD.FTZ R39, R39, R38 ;  /* 0x0000002627277221 */ /* 0x000fe20000010000 */
[----:B--2---:R-:W-:-:S03]  /*9ad0*/  F2FP.F16.F32.PACK_AB R19, R49, R36 ;  /* 0x000000243113723e */ /* 0x004fc600000000ff */
[----:B------:R-:W-:-:S04]  /*9ae0*/  FADD.FTZ R36, R36, R39 ;  /* 0x0000002724247221 */ /* 0x000fc80000010000 */
[----:B------:R-:W-:Y:S01]  /*9af0*/  FADD.FTZ R152, R49, R36 ;  /* 0x0000002431987221 */ /* 0x000fe20000010000 */
[C---:B----4-:R-:W-:Y:S08]  /*9b00*/  HMMA.16816.F32 R160, R16.reuse, R156, R24 ;  /* 0x0000009c10a0723c */ /* 0x050ff00000001818 */
[C---:B-1----:R-:W-:Y:S08]  /*9b10*/  HMMA.16816.F32 R168, R16.reuse, R12, R8 ;  /* 0x0000000c10a8723c */ /* 0x042ff00000001808 */
[C---:B------:R-:W-:Y:S08]  /*9b20*/  HMMA.16816.F32 R164, R16.reuse, R14, R4 ;  /* 0x0000000e10a4723c */ /* 0x040ff00000001804 */
[----:B------:R-:W-:Y:S01]  /*9b30*/  HMMA.16816.F32 R156, R16, R158, R28 ;  /* 0x0000009e109c723c */ /* 0x000fe2000000181c */
[----:B------:R-:W-:-:S04]  /*9b40*/  NOP ;  /* 0x0000000000007918 */ /* 0x000fc80000000000 */
[----:B------:R-:W-:-:S15]  /*9b50*/  BRA.U !UP1, `(.L_x_1576) ;  /* 0x0000007109f87547 */ /* 0x000fde000b800000 */
[----:B------:R-:W-:-:S04]  /*9b60*/  DEPBAR.LE SB0, 0x0 ;  /* 0x000080000000791a */ /* 0x000fc80000000000 */
[----:B------:R-:W-:Y:S06]  /*9b70*/  BAR.SYNC.DEFER_BLOCKING 0x0 ;  /* 0x0000000000007b1d */ /* 0x000fec0000010000 */
[----:B------:R-:W-:Y:S05]  /*9b80*/  BRA.U !UP2, `(.L_x_1577) ;  /* 0x000000010af87547 */ /* 0x000fea000b800000 */
[----:B------:R-:W1:Y:S01]  /*9b90*/  LDC R5, c[0x0][0x4f0] ;  /* 0x00013c00ff057b82 */ /* 0x000e620000000800 */
[----:B------:R-:W-:Y:S01]  /*9ba0*/  UIADD3 UR4, UPT, UPT, UR17, -0x2, URZ ;  /* 0xfffffffe11047890 */ /* 0x000fe2000fffe0ff */
[----:B------:R-:W-:-:S03]  /*9bb0*/  IABS R6, R2 ;  /* 0x0000000200067213 */ /* 0x000fc60000000000 */
        /* <DEDUP_REMOVED lines=28> */
[C---:B------:R-:W-:Y:S01]  /*9d80*/  LOP3.LUT R0, R5.reuse, UR4, RZ, 0x3c, !PT ;  /* 0x0000000405007c12 */ /* 0x040fe2000f8e3cff */
[----:B------:R-:W1:Y:S01]  /*9d90*/  LDCU.64 UR4, c[0x0][0x3a8] ;  /* 0x00007500ff0477ac */ /* 0x000e620008000a00 */
        /* <DEDUP_REMOVED lines=15> */
[----:B------:R-:W-:Y:S01]  /*9e90*/  IMAD.WIDE.U32 R6, R5, UR8, RZ ;  /* 0x0000000805067c25 */ /* 0x000fe2000f8e00ff */
[----:B------:R-:W-:-:S05]  /*9ea0*/  SHF.R.S32.HI R4, RZ, 0x1f, R5 ;  /* 0x0000001fff047819 */ /* 0x000fca0000011405 */
[----:B------:R-:W-:-:S04]  /*9eb0*/  IMAD R4, R4, UR8, RZ ;  /* 0x0000000804047c24 */ /* 0x000fc8000f8e02ff */
[----:B------:R-:W-:-:S04]  /*9ec0*/  IMAD R4, R5, UR9, R4 ;  /* 0x0000000905047c24 */ /* 0x000fc8000f8e0204 */
        /* <DEDUP_REMOVED lines=8> */
[----:B------:R-:W-:Y:S01]  /*9f50*/  LEA.HI.X R183, R6, R183, R5, 0x1, P0 ;  /* 0x000000b706b77211 */ /* 0x000fe200000f0c05 */
[----:B------:R-:W-:Y:S06]  /*9f60*/  BRA `(.L_x_1578) ;  /* 0x00000000001c7947 */ /* 0x000fec0003800000 */
.L_x_1577:
[----:B------:R-:W-:Y:S01]  /*9f70*/  UMOV UR5, URZ ;  /* 0x000000ff00057c82 */ /* 0x000fe20008000000 */
[----:B------:R-:W-:Y:S01]  /*9f80*/  USHF.L.U32 UR4, UR8, 0x8, URZ ;  /* 0x0000000808047899 */ /* 0x000fe200080006ff */
[----:B------:R-:W-:-:S05]  /*9f90*/  IADD3 R5, P0, PT, RZ, -UR5, RZ ;  /* 0x80000005ff057c10 */ /* 0x000fca000ff1e0ff */
[----:B------:R-:W-:-:S05]  /*9fa0*/  IMAD.X R0, RZ, RZ, ~UR4, P0 ;  /* 0x80000004ff007e24 */ /* 0x000fca00080e06ff */
[----:B------:R-:W-:-:S04]  /*9fb0*/  SHF.R.S64 R5, R5, 0x1f, R0 ;  /* 0x0000001f05057819 */ /* 0x000fc80000001000 */
[----:B------:R-:W-:-:S04]  /*9fc0*/  IADD3 R184, P0, PT, R5, R184, RZ ;  /* 0x000000b805b87210 */ /* 0x000fc80007f1e0ff */
[----:B------:R-:W-:-:S09]  /*9fd0*/  LEA.HI.X.SX32 R183, R0, R183, 0x1, P0 ;  /* 0x000000b700b77211 */ /* 0x000fd200000f0eff */
.L_x_1578:
        /* <DEDUP_REMOVED lines=12> */
[----:B------:R-:W-:Y:S02]  /*a0a0*/  IADD3.X R9, PT, PT, R183, UR5, RZ, P0, !PT ;  /* 0x00000005b7097c10 */ /* 0x000fe400087fe4ff */
[----:B-1----:R-:W-:-:S13]  /*a0b0*/  ISETP.GE.AND P3, PT, R172, UR4, PT ;  /* 0x00000004ac007c0c */ /* 0x002fda000bf66270 */
[-C--:B------:R-:W-:Y:S01]  /*a0c0*/  @!P3 LEA R16, P0, R4, R8.reuse, 0x8 ;  /* 0x000000080410b211 */ /* 0x080fe200078040ff */
[----:B------:R-:W-:Y:S01]  /*a0d0*/  VOTEU.ALL UP0, P3 ;  /* 0x0000000000ff7886 */ /* 0x000fe20001800000 */
[----:B------:R-:W-:Y:S01]  /*a0e0*/  @!P3 LEA R10, P1, R11, R8, 0x7 ;  /* 0x000000080b0ab211 */ /* 0x000fe200078238ff */
[----:B------:R-:W-:Y:S01]  /*a0f0*/  @!P3 IMAD.MOV.U32 R185, RZ, RZ, R183 ;  /* 0x000000ffffb9b224 */ /* 0x000fe200078e00b7 */
[-C--:B------:R-:W-:Y:S01]  /*a100*/  @!P3 LEA.HI.X R17, R5, R9.reuse, R0, 0x8, P0 ;  /* 0x000000090511b211 */ /* 0x080fe200000f4400 */
[----:B------:R-:W-:Y:S01]  /*a110*/  @P3 STS.128 [R187+0x5000], RZ ;  /* 0x005000ffbb003388 */ /* 0x000fe20000000c00 */
[----:B------:R-:W-:Y:S01]  /*a120*/  @!P3 IADD3 R12, P0, PT, R8, UR18, RZ ;  /* 0x00000012080cbc10 */ /* 0x000fe2000ff1e0ff */
[----:B------:R-:W-:Y:S01]  /*a130*/  @!UP0 UIMAD UR4, UR9, 0xc0, URZ ;  /* 0x000000c0090488a4 */ /* 0x000fe2000f8e02ff */
[----:B------:R-:W-:Y:S01]  /*a140*/  @!P3 LEA.HI.X R11, R7, R9, R6, 0x7, P1 ;  /* 0x00000009070bb211 */ /* 0x000fe200008f3c06 */
[C-C-:B------:R-:W-:Y:S01]  /*a150*/  @!P3 IMAD.WIDE.U32 R6, R4.reuse, 0xc0, R8.reuse ;  /* 0x000000c00406b825 */ /* 0x140fe200078e0008 */
[----:B------:R-:W-:Y:S01]  /*a160*/  @!P3 IADD3.X R13, PT, PT, R9, UR5, RZ, P0, !PT ;  /* 0x00000005090dbc10 */ /* 0x000fe200087fe4ff */
[----:B------:R-:W-:Y:S01]  /*a170*/  @!PT LDS RZ, [RZ] ;  /* 0x00000000fffff984 */ /* 0x000fe20000000800 */
[----:B------:R-:W-:Y:S01]  /*a180*/  @!PT LDS RZ, [RZ] ;  /* 0x00000000fffff984 */ /* 0x000fe20000000800 */
[----:B------:R-:W-:Y:S01]  /*a190*/  @!PT LDS RZ, [RZ] ;  /* 0x00000000fffff984 */ /* 0x000fe20000000800 */
[----:B------:R-:W-:Y:S02]  /*a1a0*/  @!P3 LDGSTS.E.BYPASS.LTC128B.128 [R187+0x5000], desc[UR24][R184.64] ;  /* 0x05000000b8bbbfae */ /* 0x000fe4000b981a18 */
[----:B------:R-:W-:Y:S01]  /*a1b0*/  IMAD.U32 R0, RZ, RZ, UR8 ;  /* 0x00000008ff007e24 */ /* 0x000fe2000f8e00ff */
[----:B------:R-:W-:Y:S01]  /*a1c0*/  @!UP0 UIMAD UR8, UR9, 0x140, URZ ;  /* 0x00000140090888a4 */ /* 0x000fe2000f8e02ff */
[----:B------:R-:W-:Y:S01]  /*a1d0*/  @P3 STS.128 [R187+0x5800], RZ ;  /* 0x005800ffbb003388 */ /* 0x000fe20000000c00 */
[----:B------:R-:W-:Y:S01]  /*a1e0*/  @!P3 IMAD.WIDE.U32 R4, R4, 0x140, R8 ;  /* 0x000001400404b825 */ /* 0x000fe200078e0008 */
[----:B------:R-:W-:-:S02]  /*a1f0*/  @!UP0 UIMAD UR9, UR9, 0x180, URZ ;  /* 0x00000180090988a4 */ /* 0x000fc4000f8e02ff */
[----:B------:R-:W-:Y:S01]  /*a200*/  @!PT LDS RZ, [RZ] ;  /* 0x00000000fffff984 */ /* 0x000fe20000000800 */
[----:B------:R-:W-:Y:S01]  /*a210*/  @!PT LDS RZ, [RZ] ;  /* 0x00000000fffff984 */ /* 0x000fe20000000800 */
[----:B------:R-:W-:Y:S01]  /*a220*/  @!PT LDS RZ, [RZ] ;  /* 0x00000000fffff984 */ /* 0x000fe20000000800 */
[----:B------:R-:W-:Y:S01]  /*a230*/  @!P3 LDGSTS.E.BYPASS.LTC128B.128 [R187+0x5800], desc[UR24][R8.64] ;  /* 0x0580000008bbbfae */ /* 0x000fe2000b981a18 */
[----:B------:R-:W-:Y:S02]  /*a240*/  @!P3 VIADD R7, R7, UR4 ;  /* 0x000000040707bc36 */ /* 0x000fe40008000000 */
[----:B------:R-:W-:Y:S01]  /*a250*/  @!P3 IMAD.WIDE.U32 R14, R0, 0x180, R8 ;  /* 0x00000180000eb825 */ /* 0x000fe200078e0008 */
[----:B------:R-:W-:Y:S03]  /*a260*/  @P3 STS.128 [R187+0x6000], RZ ;  /* 0x006000ffbb003388 */ /* 0x000fe60000000c00 */
[----:B------:R-:W-:Y:S01]  /*a270*/  @!P3 VIADD R19, R5, UR8 ;  /* 0x000000080513bc36 */ /* 0x000fe20008000000 */
[----:B------:R-:W-:Y:S01]  /*a280*/  @!PT LDS RZ, [RZ] ;  /* 0x00000000fffff984 */ /* 0x000fe20000000800 */
[----:B------:R-:W-:Y:S01]  /*a290*/  @!PT LDS RZ, [RZ] ;  /* 0x00000000fffff984 */ /* 0x000fe20000000800 */
[----:B------:R-:W-:Y:S01]  /*a2a0*/  @!PT LDS RZ, [RZ] ;  /* 0x00000000fffff984 */ /* 0x000fe20000000800 */
[----:B------:R1:W-:Y:S01]  /*a2b0*/  @!P3 LDGSTS.E.BYPASS.LTC128B.128 [R187+0x6000], desc[UR24][R12.64] ;  /* 0x060000000cbbbfae */ /* 0x0003e2000b981a18 */
[----:B------:R-:W-:Y:S02]  /*a2c0*/  @!P3 IMAD.MOV.U32 R18, RZ, RZ, R4 ;  /* 0x000000ffff12b224 */ /* 0x000fe400078e0004 */
[----:B------:R-:W-:Y:S01]  /*a2d0*/  @!P3 VIADD R25, R15, UR9 ;  /* 0x000000090f19bc36 */ /* 0x000fe20008000000 */
[----:B------:R-:W-:Y:S01]  /*a2e0*/  @P3 STS.128 [R187+0x6800], RZ ;  /* 0x006800ffbb003388 */ /* 0x000fe20000000c00 */
[----:B------:R-:W-:-:S02]  /*a2f0*/  @!P3 IMAD.MOV.U32 R24, RZ, RZ, R14 ;  /* 0x000000ffff18b224 */ /* 0x000fc400078e000e */
[----:B------:R-:W-:Y:S01]  /*a300*/  IMAD.IADD R0, R37, 0x1, R149 ;  /* 0x0000000125007824 */ /* 0x000fe200078e0295 */
        /* <DEDUP_REMOVED lines=25> */
[----:B------:R-:W4:Y:S04]  /*a4a0*/  LDSM.16.M88.4 R132, [R149+0x1400] ;  /* 0x001400009584783b */ /* 0x000f280000000200 */
[----:B-1----:R-:W1:Y:S04]  /*a4b0*/  LDSM.16.M88.4 R12, [R149+0x1000] ;  /* 0x00100000950c783b */ /* 0x002e680000000200 */
[----:B--2---:R-:W2:Y:S04]  /*a4c0*/  LDSM.16.M88.4 R4, [R149+0x1800] ;  /* 0x001800009504783b */ /* 0x004ea80000000200 */
[----:B------:R-:W-:Y:S04]  /*a4d0*/  LDSM.16.M88.4 R116, [R116] ;  /* 0x000000007474783b */ /* 0x000fe80000000200 */
[----:B------:R-:W5:Y:S04]  /*a4e0*/  LDSM.16.M88.4 R28, [R0+0x1400] ;  /* 0x00140000001c783b */ /* 0x000f680000000200 */
[----:B---3--:R-:W3:Y:S04]  /*a4f0*/  LDSM.16.M88.4 R24, [R0+0x1800] ;  /* 0x001800000018783b */ /* 0x008ee80000000200 */
[----:B------:R-:W3:Y:S04]  /*a500*/  LDSM.16.M88.4 R32, [R0+0x1000] ;  /* 0x001000000020783b */ /* 0x000ee80000000200 */
[----:B------:R-:W3:Y:S04]  /*a510*/  LDSM.16.M88.4 R68, [R149+0x2c00] ;  /* 0x002c00009544783b */ /* 0x000ee80000000200 */
[----:B------:R-:W3:Y:S04]  /*a520*/  LDSM.16.M88.4 R84, [R149+0x2400] ;  /* 0x002400009554783b */ /* 0x000ee80000000200 */
[----:B------:R-:W3:Y:S01]  /*a530*/  LDSM.16.M88.4 R92, [R149+0x2000] ;  /* 0x00200000955c783b */ /* 0x000ee20000000200 */
[C---:B----4-:R-:W-:Y:S03]  /*a540*/  HMMA.16816.F32 R16, R124.reuse, R132, RZ ;  /* 0x000000847c10723c */ /* 0x050fe600000018ff */
[----:B------:R-:W4:Y:S04]  /*a550*/  LDSM.16.M88.4 R100, [R149+0x1c00] ;  /* 0x001c00009564783b */ /* 0x000f280000000200 */
[----:B------:R-:W-:Y:S01]  /*a560*/  LDSM.16.M88.4 R76, [R149+0x2800] ;  /* 0x00280000954c783b */ /* 0x000fe20000000200 */
[C---:B-1----:R-:W-:Y:S03]  /*a570*/  HMMA.16816.F32 R20, R124.reuse, R12, RZ ;  /* 0x0000000c7c14723c */ /* 0x042fe600000018ff */
[----:B------:R-:W-:Y:S04]  /*a580*/  LDSM.16.M88.4 R60, [R149+0x3000] ;  /* 0x00300000953c783b */ /* 0x000fe80000000200 */
[----:B------:R-:W-:Y:S01]  /*a590*/  LDSM.16.M88.4 R52, [R149+0x3400] ;  /* 0x003400009534783b */ /* 0x000fe20000000200 */
[C---:B------:R-:W-:Y:S03]  /*a5a0*/  HMMA.16816.F32 R132, R124.reuse, R134, RZ ;  /* 0x000000867c84723c */ /* 0x040fe600000018ff */
[----:B------:R-:W-:Y:S04]  /*a5b0*/  LDSM.16.M88.4 R44, [R149+0x3800] ;  /* 0x00380000952c783b */ /* 0x000fe80000000200 */
[----:B------:R-:W-:Y:S01]  /*a5c0*/  LDSM.16.M88.4 R36, [R149+0x3c00] ;  /* 0x003c00009524783b */ /* 0x000fe20000000200 */
[C---:B--2---:R-:W-:Y:S03]  /*a5d0*/  HMMA.16816.F32 R8, R124.reuse, R4, RZ ;  /* 0x000000047c08723c */ /* 0x044fe600000018ff */
[----:B------:R-:W-:Y:S04]  /*a5e0*/  LDSM.16.M88.4 R120, [R149+0x4c00] ;  /* 0x004c00009578783b */ /* 0x000fe80000000200 */
[----:B------:R-:W-:Y:S01]  /*a5f0*/  LDSM.16.M88.4 R108, [R0+0x2000] ;  /* 0x00200000006c783b */ /* 0x000fe20000000200 */
[----:B------:R-:W-:Y:S03]  /*a600*/  HMMA.16816.F32 R12, R124, R14, RZ ;  /* 0x0000000e7c0c723c */ /* 0x000fe600000018ff */
[----:B------:R-:W-:Y:S04]  /*a610*/  LDSM.16.M88.4 R112, [R0+0x1c00] ;  /* 0x001c00000070783b */ /* 0x000fe80000000200 */
[----:B------:R-:W0:Y:S01]  /*a620*/  LDGDEPBAR ;  /* 0x00000000000079af */ /* 0x000e220000000000 */
[C---:B-----5:R-:W-:Y:S08]  /*a630*/  HMMA.16816.F32 R132, R116.reuse, R30, R132 ;  /* 0x0000001e7484723c */ /* 0x060ff00000001884 */
[C---:B---3--:R-:W-:Y:S08]  /*a640*/  HMMA.16816.F32 R8, R116.reuse, R24, R8 ;  /* 0x000000187408723c */ /* 0x048ff00000001808 */
[C---:B------:R-:W-:Y:S03]  /*a650*/  HMMA.16816.F32 R20, R116.reuse, R32, R20 ;  /* 0x000000207414723c */ /* 0x040fe60000001814 */
[----:B------:R-:W-:Y:S01]  /*a660*/  FMUL.FTZ R132, R132, UR14 ;  /* 0x0000000e84847c20 */ /* 0x000fe20008410000 */
[----:B------:R-:W-:Y:S01]  /*a670*/  FMUL.FTZ R181, R133, UR14 ;  /* 0x0000000e85b57c20 */ /* 0x000fe20008410000 */
[----:B------:R-:W-:Y:S01]  /*a680*/  FMUL.FTZ R185, R134, UR14 ;  /* 0x0000000e86b97c20 */ /* 0x000fe20008410000 */
[----:B------:R-:W-:Y:S01]  /*a690*/  FMUL.FTZ R186, R135, UR14 ;  /* 0x0000000e87ba7c20 */ /* 0x000fe20008410000 */
[----:B------:R1:W-:Y:S01]  /*a6a0*/  MUFU.TANH R180, R132 ;  /* 0x0000008400b47308 */ /* 0x0003e20000002400 */
[----:B------:R-:W-:Y:S03]  /*a6b0*/  HMMA.16816.F32 R12, R116, R34, R12 ;  /* 0x00000022740c723c */ /* 0x000fe6000000180c */
        /* <DEDUP_REMOVED lines=10> */
[----:B------:R-:W3:Y:S01]  /*a760*/  MUFU.TANH R140, R20 ;  /* 0x00000014008c7308 */ /* 0x000ee20000002400 */
[----:B------:R-:W-:Y:S01]  /*a770*/  HMMA.16816.F32 R16, R116, R28, R16 ;  /* 0x0000001c7410723c */ /* 0x000fe20000001810 */
[----:B-1----:R-:W1:Y:S02]  /*a780*/  LDSM.16.M88.4 R132, [R0+0x2400] ;  /* 0x002400000084783b */ /* 0x002e640000000200 */
[----:B------:R-:W-:Y:S01]  /*a790*/  FMUL.FTZ R12, R12, UR14 ;  /* 0x0000000e0c0c7c20 */ /* 0x000fe20008410000 */
[----:B------:R-:W-:Y:S01]  /*a7a0*/  FMUL.FTZ R145, R13, UR14 ;  /* 0x0000000e0d917c20 */ /* 0x000fe20008410000 */
[----:B------:R-:W-:Y:S01]  /*a7b0*/  FMUL.FTZ R146, R14, UR14 ;  /* 0x0000000e0e927c20 */ /* 0x000fe20008410000 */
[----:B------:R-:W-:Y:S01]  /*a7c0*/  FMUL.FTZ R147, R15, UR14 ;  /* 0x0000000e0f937c20 */ /* 0x000fe20008410000 */
[----:B------:R-:W-:Y:S01]  /*a7d0*/  MUFU.TANH R141, R21 ;  /* 0x00000015008d7308 */ /* 0x000fe20000002400 */
[----:B--2---:R-:W2:Y:S01]  /*a7e0*/  LDSM.16.M88.4 R8, [R0+0x2c00] ;  /* 0x002c00000008783b */ /* 0x004ea20000000200 */
[----:B------:R-:W-:Y:S03]  /*a7f0*/  HMMA.16816.F32 R72, R124, R68, RZ ;  /* 0x000000447c48723c */ /* 0x000fe600000018ff */
[----:B------:R-:W5:Y:S03]  /*a800*/  LDSM.16.M88.4 R28, [R149+0x4000] ;  /* 0x00400000951c783b */ /* 0x000f660000000200 */
[----:B------:R4:W3:Y:S02]  /*a810*/  MUFU.TANH R142, R22 ;  /* 0x00000016008e7308 */ /* 0x0008e40000002400 */
[----:B------:R-:W-:Y:S02]  /*a820*/  HMMA.16816.F32 R4, R116, R26, R4 ;  /* 0x0000001a7404723c */ /* 0x000fe40000001804 */
[----:B------:R-:W-:Y:S01]  /*a830*/  FMUL.FTZ R16, R16, UR14 ;  /* 0x0000000e10107c20 */ /* 0x000fe20008410000 */
[----:B------:R-:W-:Y:S01]  /*a840*/  FMUL.FTZ R17, R17, UR14 ;  /* 0x0000000e11117c20 */ /* 0x000fe20008410000 */
[----:B------:R-:W-:Y:S01]  /*a850*/  FMUL.FTZ R18, R18, UR14 ;  /* 0x0000000e12127c20 */ /* 0x000fe20008410000 */
[----:B------:R-:W-:Y:S01]  /*a860*/  FMUL.FTZ R19, R19, UR14 ;  /* 0x0000000e13137c20 */ /* 0x000fe20008410000 */
[----:B------:R3:W-:Y:S02]  /*a870*/  MUFU.TANH R144, R12 ;  /* 0x0000000c00907308 */ /* 0x0007e40000002400 */
[C---:B------:R-:W-:Y:S06]  /*a880*/  HMMA.16816.F32 R88, R124.reuse, R84, RZ ;  /* 0x000000547c58723c */ /* 0x040fec00000018ff */
[----:B------:R-:W-:Y:S01]  /*a890*/  MUFU.TANH R153, R16 ;  /* 0x0000001000997308 */ /* 0x000fe20000002400 */
[----:B----4-:R-:W4:Y:S01]  /*a8a0*/  LDSM.16.M88.4 R20, [R149+0x4400] ;  /* 0x004400009514783b */ /* 0x010f220000000200 */
[C---:B------:R-:W-:Y:S03]  /*a8b0*/  HMMA.16816.F32 R68, R124.reuse, R70, RZ ;  /* 0x000000467c44723c */ /* 0x040fe600000018ff */
[----:B------:R-:W-:Y:S01]  /*a8c0*/  FMUL.FTZ R4, R4, UR14 ;  /* 0x0000000e04047c20 */ /* 0x000fe20008410000 */
[----:B------:R-:W-:Y:S01]  /*a8d0*/  FMUL.FTZ R193, R5, UR14 ;  /* 0x0000000e05c17c20 */ /* 0x000fe20008410000 */
[----:B------:R-:W-:Y:S01]  /*a8e0*/  FMUL.FTZ R194, R6, UR14 ;  /* 0x0000000e06c27c20 */ /* 0x000fe20008410000 */
[----:B------:R-:W-:Y:S01]  /*a8f0*/  MUFU.TANH R154, R17 ;  /* 0x00000011009a7308 */ /* 0x000fe20000002400 */
[----:B---3--:R-:W3:Y:S01]  /*a900*/  LDSM.16.M88.4 R12, [R149+0x4800] ;  /* 0x00480000950c783b */ /* 0x008ee20000000200 */
[C---:B------:R-:W-:Y:S06]  /*a910*/  HMMA.16816.F32 R96, R124.reuse, R92, RZ ;  /* 0x0000005c7c60723c */ /* 0x040fec00000018ff */
[----:B------:R-:W-:Y:S02]  /*a920*/  MUFU.TANH R155, R18 ;  /* 0x00000012009b7308 */ /* 0x000fe40000002400 */
[C---:B------:R-:W-:Y:S06]  /*a930*/  HMMA.16816.F32 R92, R124.reuse, R94, RZ ;  /* 0x0000005e7c5c723c */ /* 0x040fec00000018ff */
[----:B------:R-:W-:Y:S02]  /*a940*/  MUFU.TANH R177, R19 ;  /* 0x0000001300b17308 */ /* 0x000fe40000002400 */
[C---:B------:R-:W-:Y:S06]  /*a950*/  HMMA.16816.F32 R104, R124.reuse, R100, RZ ;  /* 0x000000647c68723c */ /* 0x040fec00000018ff */
[----:B------:R2:W-:Y:S02]  /*a960*/  MUFU.TANH R192, R4 ;  /* 0x0000000400c07308 */ /* 0x0005e40000002400 */
[----:B------:R-:W-:Y:S06]  /*a970*/  HMMA.16816.F32 R100, R124, R102, RZ ;  /* 0x000000667c64723c */ /* 0x000fec00000018ff */
[----:B------:R-:W-:Y:S02]  /*a980*/  MUFU.TANH R143, R143 ;  /* 0x0000008f008f7308 */ /* 0x000fe40000002400 */
[----:B-1----:R-:W-:Y:S01]  /*a990*/  HMMA.16816.F32 R88, R116, R132, R88 ;  /* 0x000000847458723c */ /* 0x002fe20000001858 */
[----:B------:R-:W-:-:S05]  /*a9a0*/  FMUL.FTZ R132, R7, UR14 ;  /* 0x0000000e07847c20 */ /* 0x000fca0008410000 */
[----:B------:R-:W-:Y:S01]  /*a9b0*/  MUFU.TANH R145, R145 ;  /* 0x0000009100917308 */ /* 0x000fe20000002400 */
[----:B--2---:R-:W-:Y:S01]  /*a9c0*/  LDSM.16.M88.4 R4, [R0+0x3400] ;  /* 0x003400000004783b */ /* 0x004fe20000000200 */
[C---:B------:R-:W-:Y:S06]  /*a9d0*/  HMMA.16816.F32 R72, R116.reuse, R8, R72 ;  /* 0x000000087448723c */ /* 0x040fec0000001848 */
[----:B------:R-:W-:Y:S02]  /*a9e0*/  MUFU.TANH R146, R146 ;  /* 0x0000009200927308 */ /* 0x000fe40000002400 */
[----:B------:R-:W-:Y:S01]  /*a9f0*/  HMMA.16816.F32 R68, R116, R10, R68 ;  /* 0x0000000a7444723c */ /* 0x000fe20000001844 */
[----:B------:R-:W1:Y:S05]  /*aa00*/  LDSM.16.M88.4 R8, [R0+0x3c00] ;  /* 0x003c00000008783b */ /* 0x000e6a0000000200 */
[----:B------:R-:W-:Y:S02]  /*aa10*/  MUFU.TANH R147, R147 ;  /* 0x0000009300937308 */ /* 0x000fe40000002400 */
[----:B------:R-:W-:Y:S03]  /*aa20*/  HMMA.16816.F32 R80, R124, R76, RZ ;  /* 0x0000004c7c50723c */ /* 0x000fe600000018ff */
[----:B------:R-:W-:-:S03]  /*aa30*/  FMUL.FTZ R75, R75, UR14 ;  /* 0x0000000e4b4b7c20 */ /* 0x000fc60008410000 */
[----:B------:R-:W-:Y:S02]  /*aa40*/  MUFU.TANH R181, R181 ;  /* 0x000000b500b57308 */ /* 0x000fe40000002400 */
[C---:B------:R-:W-:Y:S03]  /*aa50*/  HMMA.16816.F32 R64, R124.reuse, R60, RZ ;  /* 0x0000003c7c40723c */ /* 0x040fe600000018ff */
[----:B------:R-:W-:Y:S01]  /*aa60*/  FMUL.FTZ R69, R69, UR14 ;  /* 0x0000000e45457c20 */ /* 0x000fe20008410000 */
[----:B------:R-:W-:Y:S01]  /*aa70*/  FMUL.FTZ R71, R71, UR14 ;  /* 0x0000000e47477c20 */ /* 0x000fe20008410000 */
[----:B------:R-:W-:Y:S01]  /*aa80*/  FMUL.FTZ R70, R70, UR14 ;  /* 0x0000000e46467c20 */ /* 0x000fe20008410000 */
[----:B------:R-:W-:Y:S02]  /*aa90*/  MUFU.TANH R185, R185 ;  /* 0x000000b900b97308 */ /* 0x000fe40000002400 */
[C---:B------:R-:W-:Y:S06]  /*aaa0*/  HMMA.16816.F32 R56, R124.reuse, R52, RZ ;  /* 0x000000347c38723c */ /* 0x040fec00000018ff */
[----:B------:R-:W-:Y:S02]  /*aab0*/  MUFU.TANH R186, R186 ;  /* 0x000000ba00ba7308 */ /* 0x000fe40000002400 */
[C---:B------:R-:W-:Y:S06]  /*aac0*/  HMMA.16816.F32 R48, R124.reuse, R44, RZ ;  /* 0x0000002c7c30723c */ /* 0x040fec00000018ff */
[----:B------:R-:W-:Y:S02]  /*aad0*/  MUFU.TANH R190, R190 ;  /* 0x000000be00be7308 */ /* 0x000fe40000002400 */
[C---:B------:R-:W-:Y:S06]  /*aae0*/  HMMA.16816.F32 R40, R124.reuse, R36, RZ ;  /* 0x000000247c28723c */ /* 0x040fec00000018ff */
[----:B------:R-:W-:Y:S02]  /*aaf0*/  MUFU.TANH R189, R189 ;  /* 0x000000bd00bd7308 */ /* 0x000fe40000002400 */
[C---:B-----5:R-:W-:Y:S06]  /*ab00*/  HMMA.16816.F32 R32, R124.reuse, R28, RZ ;  /* 0x0000001c7c20723c */ /* 0x060fec00000018ff */
[----:B------:R-:W-:Y:S02]  /*ab10*/  MUFU.TANH R191, R191 ;  /* 0x000000bf00bf7308 */ /* 0x000fe40000002400 */
[C---:B----4-:R-:W-:Y:S06]  /*ab20*/  HMMA.16816.F32 R24, R124.reuse, R20, RZ ;  /* 0x000000147c18723c */ /* 0x050fec00000018ff */
[----:B------:R-:W-:Y:S02]  /*ab30*/  MUFU.TANH R194, R194 ;  /* 0x000000c200c27308 */ /* 0x000fe40000002400 */
[C---:B---3--:R-:W-:Y:S06]  /*ab40*/  HMMA.16816.F32 R16, R124.reuse, R12, RZ ;  /* 0x0000000c7c10723c */ /* 0x048fec00000018ff */
        /* <DEDUP_REMOVED lines=14> */
[----:B------:R-:W2:Y:S07]  /*ac30*/  LDSM.16.M88.4 R124, [R0+0x2800] ;  /* 0x00280000007c783b */ /* 0x000eae0000000200 */
[C---:B------:R-:W-:Y:S08]  /*ac40*/  HMMA.16816.F32 R96, R116.reuse, R108, R96 ;  /* 0x0000006c7460723c */ /* 0x040ff00000001860 */
[C---:B------:R-:W-:Y:S01]  /*ac50*/  HMMA.16816.F32 R92, R116.reuse, R110, R92 ;  /* 0x0000006e745c723c */ /* 0x040fe2000000185c */
[----:B------:R-:W3:Y:S07]  /*ac60*/  LDSM.16.M88.4 R108, [R0+0x3000] ;  /* 0x00300000006c783b */ /* 0x000eee0000000200 */
[----:B------:R-:W-:Y:S03]  /*ac70*/  HMMA.16816.F32 R100, R116, R114, R100 ;  /* 0x000000727464723c */ /* 0x000fe60000001864 */
[----:B------:R-:W-:Y:S01]  /*ac80*/  FMUL.FTZ R96, R96, UR14 ;  /* 0x0000000e60607c20 */ /* 0x000fe20008410000 */
[----:B------:R-:W-:Y:S01]  /*ac90*/  FMUL.FTZ R98, R98, UR14 ;  /* 0x0000000e62627c20 */ /* 0x000fe20008410000 */
[----:B------:R-:W-:Y:S01]  /*aca0*/  FMUL.FTZ R97, R97, UR14 ;  /* 0x0000000e61617c20 */ /* 0x000fe20008410000 */
[----:B------:R-:W-:-:S02]  /*acb0*/  FMUL.FTZ R99, R99, UR14 ;  /* 0x0000000e63637c20 */ /* 0x000fc40008410000 */
[----:B------:R-:W-:Y:S01]  /*acc0*/  HMMA.16816.F32 R104, R116, R112, R104 ;  /* 0x000000707468723c */ /* 0x000fe20000001868 */
[----:B------:R-:W4:Y:S01]  /*acd0*/  LDSM.16.M88.4 R112, [R0+0x3800] ;  /* 0x003800000070783b */ /* 0x000f220000000200 */
[----:B------:R-:W-:Y:S01]  /*ace0*/  MUFU.TANH R96, R96 ;  /* 0x0000006000607308 */ /* 0x000fe20000002400 */
[----:B------:R-:W-:Y:S01]  /*acf0*/  FMUL.FTZ R92, R92, UR14 ;  /* 0x0000000e5c5c7c20 */ /* 0x000fe20008410000 */
[----:B------:R-:W-:Y:S01]  /*ad00*/  FMUL.FTZ R94, R94, UR14 ;  /* 0x0000000e5e5e7c20 */ /* 0x000fe20008410000 */
[----:B------:R-:W-:-:S03]  /*ad10*/  FMUL.FTZ R93, R93, UR14 ;  /* 0x0000000e5d5d7c20 */ /* 0x000fc60008410000 */
[----:B-1----:R-:W-:Y:S02]  /*ad20*/  HMMA.16816.F32 R40, R116, R8, R40 ;  /* 0x000000087428723c */ /* 0x002fe40000001828 */
[----:B------:R-:W-:Y:S01]  /*ad30*/  MUFU.TANH R98, R98 ;  /* 0x0000006200627308 */ /* 0x000fe20000002400 */
[----:B------:R-:W-:Y:S01]  /*ad40*/  FMUL.FTZ R100, R100, UR14 ;  /* 0x0000000e64647c20 */ /* 0x000fe20008410000 */
[----:B------:R-:W-:Y:S01]  /*ad50*/  FMUL.FTZ R101, R101, UR14 ;  /* 0x0000000e65657c20 */ /* 0x000fe20008410000 */
[----:B------:R-:W-:-:S03]  /*ad60*/  FMUL.FTZ R102, R102, UR14 ;  /* 0x0000000e66667c20 */ /* 0x000fc60008410000 */
[----:B------:R-:W-:Y:S01]  /*ad70*/  HMMA.16816.F32 R36, R116, R10, R36 ;  /* 0x0000000a7424723c */ /* 0x000fe20000001824 */
[----:B------:R-:W1:Y:S01]  /*ad80*/  LDSM.16.M88.4 R8, [R0+0x4c00] ;  /* 0x004c00000008783b */ /* 0x000e620000000200 */
[----:B------:R-:W-:Y:S01]  /*ad90*/  MUFU.TANH R97, R97 ;  /* 0x0000006100617308 */ /* 0x000fe20000002400 */
[----:B------:R-:W-:Y:S01]  /*ada0*/  FMUL.FTZ R104, R104, UR14 ;  /* 0x0000000e68687c20 */ /* 0x000fe20008410000 */
[----:B------:R-:W-:Y:S01]  /*adb0*/  FMUL.FTZ R105, R105, UR14 ;  /* 0x0000000e69697c20 */ /* 0x000fe20008410000 */
[----:B------:R-:W-:-:S03]  /*adc0*/  FMUL.FTZ R106, R106, UR14 ;  /* 0x0000000e6a6a7c20 */ /* 0x000fc60008410000 */
[----:B------:R-:W-:Y:S02]  /*add0*/  HMMA.16816.F32 R56, R116, R4, R56 ;  /* 0x000000047438723c */ /* 0x000fe40000001838 */
[----:B------:R-:W-:Y:S01]  /*ade0*/  MUFU.TANH R133, R104 ;  /* 0x0000006800857308 */ /* 0x000fe20000002400 */
[----:B------:R-:W-:Y:S01]  /*adf0*/  FMUL.FTZ R42, R42, UR14 ;  /* 0x0000000e2a2a7c20 */ /* 0x000fe20008410000 */
[----:B------:R-:W-:-:S04]  /*ae00*/  FMUL.FTZ R43, R43, UR14 ;  /* 0x0000000e2b2b7c20 */ /* 0x000fc80008410000 */
[C---:B------:R-:W-:Y:S01]  /*ae10*/  HMMA.16816.F32 R52, R116.reuse, R6, R52 ;  /* 0x000000067434723c */ /* 0x040fe20000001834 */
[----:B------:R-:W5:Y:S01]  /*ae20*/  LDSM.16.M88.4 R4, [R0+0x4400] ;  /* 0x004400000004783b */ /* 0x000f620000000200 */
[----:B------:R-:W-:Y:S01]  /*ae30*/  MUFU.TANH R99, R99 ;  /* 0x0000006300637308 */ /* 0x000fe20000002400 */
[----:B------:R-:W-:Y:S01]  /*ae40*/  FMUL.FTZ R36, R36, UR14 ;  /* 0x0000000e24247c20 */ /* 0x000fe20008410000 */
[----:B------:R-:W-:Y:S01]  /*ae50*/  FMUL.FTZ R37, R37, UR14 ;  /* 0x0000000e25257c20 */ /* 0x000fe20008410000 */
[----:B------:R-:W-:Y:S01]  /*ae60*/  FMUL.FTZ R39, R39, UR14 ;  /* 0x0000000e27277c20 */ /* 0x000fe20008410000 */
[----:B------:R-:W-:Y:S02]  /*ae70*/  FMUL.FTZ R38, R38, UR14 ;  /* 0x0000000e26267c20 */ /* 0x000fe40008410000 */
[----:B--2---:R-:W-:Y:S01]  /*ae80*/  HMMA.16816.F32 R76, R116, R126, R76 ;  /* 0x0000007e744c723c */ /* 0x004fe2000000184c */
[----:B------:R-:W-:Y:S01]  /*ae90*/  FMUL.FTZ R126, R107, UR14 ;  /* 0x0000000e6b7e7c20 */ /* 0x000fe20008410000 */
[----:B------:R-:W-:Y:S01]  /*aea0*/  MUFU.TANH R127, R100 ;  /* 0x00000064007f7308 */ /* 0x000fe20000002400 */
[----:B------:R-:W-:Y:S01]  /*aeb0*/  FMUL.FTZ R57, R57, UR14 ;  /* 0x0000000e39397c20 */ /* 0x000fe20008410000 */
[----:B------:R-:W-:-:S04]  /*aec0*/  FMUL.FTZ R58, R58, UR14 ;  /* 0x0000000e3a3a7c20 */ /* 0x000fc80008410000 */
[----:B---3--:R-:W-:Y:S02]  /*aed0*/  HMMA.16816.F32 R64, R116, R108, R64 ;  /* 0x0000006c7440723c */ /* 0x008fe40000001840 */
[----:B------:R-:W-:Y:S01]  /*aee0*/  MUFU.TANH R108, R101 ;  /* 0x00000065006c7308 */ /* 0x000fe20000002400 */
[----:B------:R-:W-:Y:S01]  /*aef0*/  FMUL.FTZ R54, R54, UR14 ;  /* 0x0000000e36367c20 */ /* 0x000fe20008410000 */
[----:B------:R-:W-:-:S04]  /*af00*/  FMUL.FTZ R55, R55, UR14 ;  /* 0x0000000e37377c20 */ /* 0x000fc80008410000 */
[----:B------:R-:W-:Y:S01]  /*af10*/  HMMA.16816.F32 R60, R116, R110, R60 ;  /* 0x0000006e743c723c */ /* 0x000fe2000000183c */
[----:B------:R-:W-:Y:S01]  /*af20*/  FMUL.FTZ R110, R103, UR14 ;  /* 0x0000000e676e7c20 */ /* 0x000fe20008410000 */
[----:B------:R2:W-:Y:S01]  /*af30*/  MUFU.TANH R109, R102 ;  /* 0x00000066006d7308 */ /* 0x0005e20000002400 */
[----:B------:R-:W-:Y:S01]  /*af40*/  FMUL.FTZ R78, R78, UR14 ;  /* 0x0000000e4e4e7c20 */ /* 0x000fe20008410000 */
[----:B------:R-:W-:-:S04]  /*af50*/  FMUL.FTZ R79, R79, UR14 ;  /* 0x0000000e4f4f7c20 */ /* 0x000fc80008410000 */
[----:B------:R-:W-:Y:S02]  /*af60*/  HMMA.16816.F32 R80, R116, R124, R80 ;  /* 0x0000007c7450723c */ /* 0x000fe40000001850 */
[----:B------:R-:W-:Y:S01]  /*af70*/  MUFU.TANH R124, R105 ;  /* 0x00000069007c7308 */ /* 0x000fe20000002400 */
[----:B------:R-:W-:Y:S01]  /*af80*/  FMUL.FTZ R67, R67, UR14 ;  /* 0x0000000e43437c20 */ /* 0x000fe20008410000 */
[----:B------:R-:W-:-:S04]  /*af90*/  FMUL.FTZ R66, R66, UR14 ;  /* 0x0000000e42427c20 */ /* 0x000fc80008410000 */
[C---:B------:R-:W-:Y:S02]  /*afa0*/  HMMA.16816.F32 R84, R116.reuse, R134, R84 ;  /* 0x000000867454723c */ /* 0x040fe40000001854 */
[----:B------:R3:W-:Y:S01]  /*afb0*/  MUFU.TANH R125, R106 ;  /* 0x0000006a007d7308 */ /* 0x0007e20000002400 */
[----:B--2---:R-:W2:Y:S01]  /*afc0*/  LDSM.16.M88.4 R100, [R0+0x4800] ;  /* 0x004800000064783b */ /* 0x004ea20000000200 */
[----:B------:R-:W-:Y:S01]  /*afd0*/  FMUL.FTZ R61, R61, UR14 ;  /* 0x0000000e3d3d7c20 */ /* 0x000fe20008410000 */
[----:B------:R-:W-:Y:S01]  /*afe0*/  FMUL.FTZ R62, R62, UR14 ;  /* 0x0000000e3e3e7c20 */ /* 0x000fe20008410000 */
[----:B------:R-:W-:Y:S02]  /*aff0*/  FMUL.FTZ R63, R63, UR14 ;  /* 0x0000000e3f3f7c20 */ /* 0x000fe40008410000 */
[C---:B----4-:R-:W-:Y:S02]  /*b000*/  HMMA.16816.F32 R44, R116.reuse, R114, R44 ;  /* 0x00000072742c723c */ /* 0x050fe4000000182c */
[----:B------:R-:W-:Y:S06]  /*b010*/  MUFU.TANH R115, R69 ;  /* 0x0000004500737308 */ /* 0x000fec0000002400 */
[----:B-1----:R-:W-:Y:S01]  /*b020*/  HMMA.16816.F32 R120, R116, R10, R120 ;  /* 0x0000000a7478723c */ /* 0x002fe20000001878 */
[----:B------:R-:W-:Y:S01]  /*b030*/  FMUL.FTZ R11, R64, UR14 ;  /* 0x0000000e400b7c20 */ /* 0x000fe20008410000 */
[----:B------:R-:W-:Y:S01]  /*b040*/  MUFU.TANH R126, R126 ;  /* 0x0000007e007e7308 */ /* 0x000fe20000002400 */
[----:B---3--:R1:W3:Y:S01]  /*b050*/  LDSM.16.M88.4 R104, [R0+0x4000] ;  /* 0x004000000068783b */ /* 0x0082e20000000200 */
[----:B------:R-:W-:Y:S01]  /*b060*/  FMUL.FTZ R85, R85, UR14 ;  /* 0x0000000e55557c20 */ /* 0x000fe20008410000 */
[----:B------:R-:W-:Y:S01]  /*b070*/  FMUL.FTZ R87, R87, UR14 ;  /* 0x0000000e57577c20 */ /* 0x000fe20008410000 */
[----:B------:R-:W-:Y:S01]  /*b080*/  FMUL.FTZ R86, R86, UR14 ;  /* 0x0000000e56567c20 */ /* 0x000fe20008410000 */
[----:B------:R-:W-:-:S04]  /*b090*/  DEPBAR.LE SB0, 0x0 ;  /* 0x000080000000791a */ /* 0x000fc80000000000 */
[C---:B-----5:R-:W-:Y:S01]  /*b0a0*/  HMMA.16816.F32 R24, R116.reuse, R4, R24 ;  /* 0x000000047418723c */ /* 0x060fe20000001818 */
[----:B------:R-:W-:Y:S01]  /*b0b0*/  FMUL.FTZ R5, R88, UR14 ;  /* 0x0000000e58057c20 */ /* 0x000fe20008410000 */
[----:B------:R-:W-:Y:S01]  /*b0c0*/  FMUL.FTZ R88, R90, UR14 ;  /* 0x0000000e5a587c20 */ /* 0x000fe20008410000 */
[----:B------:R-:W-:Y:S01]  /*b0d0*/  FMUL.FTZ R4, R95, UR14 ;  /* 0x0000000e5f047c20 */ /* 0x000fe20008410000 */
[----:B------:R4:W-:Y:S01]  /*b0e0*/  MUFU.TANH R64, R86 ;  /* 0x0000005600407308 */ /* 0x0009e20000002400 */
[----:B------:R-:W-:Y:S01]  /*b0f0*/  FMUL.FTZ R46, R46, UR14 ;  /* 0x0000000e2e2e7c20 */ /* 0x000fe20008410000 */
[----:B------:R-:W-:Y:S02]  /*b100*/  FMUL.FTZ R47, R47, UR14 ;  /* 0x0000000e2f2f7c20 */ /* 0x000fe40008410000 */
[C---:B------:R-:W-:Y:S01]  /*b110*/  HMMA.16816.F32 R20, R116.reuse, R6, R20 ;  /* 0x000000067414723c */ /* 0x040fe20000001814 */
[----:B------:R-:W-:Y:S01]  /*b120*/  FMUL.FTZ R7, R81, UR14 ;  /* 0x0000000e51077c20 */ /* 0x000fe20008410000 */
[----:B------:R-:W-:Y:S01]  /*b130*/  FMUL.FTZ R6, R89, UR14 ;  /* 0x0000000e59067c20 */ /* 0x000fe20008410000 */
[----:B------:R-:W-:Y:S01]  /*b140*/  FMUL.FTZ R81, R73, UR14 ;  /* 0x0000000e49517c20 */ /* 0x000fe20008410000 */
[----:B------:R-:W-:Y:S01]  /*b150*/  FMUL.FTZ R73, R59, UR14 ;  /* 0x0000000e3b497c20 */ /* 0x000fe20008410000 */
[----:B------:R-:W-:Y:S01]  /*b160*/  FMUL.FTZ R59, R52, UR14 ;  /* 0x0000000e343b7c20 */ /* 0x000fe20008410000 */
[----:B------:R-:W-:Y:S01]  /*b170*/  MUFU.TANH R110, R110 ;  /* 0x0000006e006e7308 */ /* 0x000fe20000002400 */
[----:B-1----:R-:W-:Y:S01]  /*b180*/  FMUL.FTZ R0, R72, UR14 ;  /* 0x0000000e48007c20 */ /* 0x002fe20008410000 */
[C---:B--2---:R-:W-:Y:S01]  /*b190*/  HMMA.16816.F32 R16, R116.reuse, R100, R16 ;  /* 0x000000647410723c */ /* 0x044fe20000001810 */
[----:B------:R-:W-:Y:S01]  /*b1a0*/  FMUL.FTZ R101, R82, UR14 ;  /* 0x0000000e52657c20 */ /* 0x000fe20008410000 */
[----:B------:R-:W-:Y:S01]  /*b1b0*/  FMUL.FTZ R82, R45, UR14 ;  /* 0x0000000e2d527c20 */ /* 0x000fe20008410000 */
[----:B------:R-:W-:Y:S01]  /*b1c0*/  FMUL.FTZ R89, R25, UR14 ;  /* 0x0000000e19597c20 */ /* 0x000fe20008410000 */
[----:B------:R-:W-:Y:S01]  /*b1d0*/  FMUL.FTZ R25, R77, UR14 ;  /* 0x0000000e4d197c20 */ /* 0x000fe20008410000 */
[----:B------:R-:W-:Y:S01]  /*b1e0*/  FMUL.FTZ R45, R40, UR14 ;  /* 0x0000000e282d7c20 */ /* 0x000fe20008410000 */
[----:B------:R1:W-:Y:S01]  /*b1f0*/  MUFU.TANH R72, R85 ;  /* 0x0000005500487308 */ /* 0x0003e20000002400 */
[----:B------:R-:W-:Y:S01]  /*b200*/  FMUL.FTZ R40, R41, UR14 ;  /* 0x0000000e29287c20 */ /* 0x000fe20008410000 */
[C---:B------:R-:W-:Y:S01]  /*b210*/  HMMA.16816.F32 R12, R116.reuse, R102, R12 ;  /* 0x00000066740c723c */ /* 0x040fe2000000180c */
[----:B------:R-:W-:Y:S01]  /*b220*/  FMUL.FTZ R103, R83, UR14 ;  /* 0x0000000e53677c20 */ /* 0x000fe20008410000 */
[----:B------:R-:W-:Y:S01]  /*b230*/  FMUL.FTZ R83, R44, UR14 ;  /* 0x0000000e2c537c20 */ /* 0x000fe20008410000 */
[----:B------:R-:W-:Y:S01]  /*b240*/  FMUL.FTZ R95, R20, UR14 ;  /* 0x0000000e145f7c20 */ /* 0x000fe20008410000 */
[----:B----4-:R-:W-:Y:S01]  /*b250*/  FMUL.FTZ R86, R22, UR14 ;  /* 0x0000000e16567c20 */ /* 0x010fe20008410000 */
[----:B------:R-:W-:Y:S01]  /*b260*/  FMUL.FTZ R27, R27, UR14 ;  /* 0x0000000e1b1b7c20 */ /* 0x000fe20008410000 */
[----:B------:R2:W-:Y:S01]  /*b270*/  MUFU.TANH R44, R7 ;  /* 0x00000007002c7308 */ /* 0x0005e20000002400 */
[----:B------:R-:W-:Y:S01]  /*b280*/  FMUL.FTZ R24, R24, UR14 ;  /* 0x0000000e18187c20 */ /* 0x000fe20008410000 */
[C---:B---3--:R-:W-:Y:S01]  /*b290*/  HMMA.16816.F32 R28, R116.reuse, R106, R28 ;  /* 0x0000006a741c723c */ /* 0x048fe2000000181c */
[----:B------:R-:W-:Y:S01]  /*b2a0*/  FMUL.FTZ R106, R76, UR14 ;  /* 0x0000000e4c6a7c20 */ /* 0x000fe20008410000 */
[----:B------:R-:W-:Y:S01]  /*b2b0*/  FMUL.FTZ R26, R26, UR14 ;  /* 0x0000000e1a1a7c20 */ /* 0x000fe20008410000 */
[----:B------:R-:W-:Y:S01]  /*b2c0*/  FMUL.FTZ R77, R17, UR14 ;  /* 0x0000000e114d7c20 */ /* 0x000fe20008410000 */
[----:B------:R-:W-:Y:S01]  /*b2d0*/  FMUL.FTZ R17, R122, UR14 ;  /* 0x0000000e7a117c20 */ /* 0x000fe20008410000 */
[----:B------:R-:W-:Y:S01]  /*b2e0*/  FMUL.FTZ R102, R18, UR14 ;  /* 0x0000000e12667c20 */ /* 0x000fe20008410000 */
[----:B------:R-:W-:Y:S01]  /*b2f0*/  FMUL.FTZ R100, R19, UR14 ;  /* 0x0000000e13647c20 */ /* 0x000fe20008410000 */
[----:B-1----:R-:W-:Y:S01]  /*b300*/  FMUL.FTZ R85, R16, UR14 ;  /* 0x0000000e10557c20 */ /* 0x002fe20008410000 */
[----:B------:R-:W-:Y:S01]  /*b310*/  IMAD.U32 R16, RZ, RZ, UR17 ;  /* 0x00000011ff107e24 */ /* 0x000fe2000f8e00ff */
[C---:B------:R-:W-:Y:S01]  /*b320*/  HMMA.16816.F32 R136, R116.reuse, R8, R136 ;  /* 0x000000087488723c */ /* 0x040fe20000001888 */
[----:B------:R-:W-:Y:S01]  /*b330*/  FMUL.FTZ R9, R84, UR14 ;  /* 0x0000000e54097c20 */ /* 0x000fe20008410000 */
[----:B------:R-:W-:Y:S01]  /*b340*/  FMUL.FTZ R8, R91, UR14 ;  /* 0x0000000e5b087c20 */ /* 0x000fe20008410000 */
[----:B------:R-:W-:Y:S01]  /*b350*/  MUFU.TANH R17, R17 ;  /* 0x0000001100117308 */ /* 0x000fe20000002400 */
[----:B------:R-:W-:Y:S01]  /*b360*/  FMUL.FTZ R91, R13, UR14 ;  /* 0x0000000e0d5b7c20 */ /* 0x000fe20008410000 */
[----:B------:R-:W-:Y:S01]  /*b370*/  FMUL.FTZ R18, R15, UR14 ;  /* 0x0000000e0f127c20 */ /* 0x000fe20008410000 */
[----:B--2---:R-:W-:Y:S01]  /*b380*/  FMUL.FTZ R7, R120, UR14 ;  /* 0x0000000e78077c20 */ /* 0x004fe20008410000 */
[----:B------:R-:W-:Y:S01]  /*b390*/  FMUL.FTZ R84, R80, UR14 ;  /* 0x0000000e50547c20 */ /* 0x000fe20008410000 */
[----:B------:R-:W-:Y:S01]  /*b3a0*/  HMMA.16816.F32 R32, R116, R104, R32 ;  /* 0x000000687420723c */ /* 0x000fe20000001820 */
[----:B------:R-:W-:Y:S01]  /*b3b0*/  FMUL.FTZ R104, R23, UR14 ;  /* 0x0000000e17687c20 */ /* 0x000fe20008410000 */
[----:B------:R-:W-:Y:S01]  /*b3c0*/  FMUL.FTZ R90, R30, UR14 ;  /* 0x0000000e1e5a7c20 */ /* 0x000fe20008410000 */
[----:B------:R-:W-:Y:S01]  /*b3d0*/  FMUL.FTZ R30, R12, UR14 ;  /* 0x0000000e0c1e7c20 */ /* 0x000fe20008410000 */
[----:B------:R-:W1:Y:S01]  /*b3e0*/  MUFU.TANH R7, R7 ;  /* 0x0000000700077308 */ /* 0x000e620000002400 */
[----:B------:R-:W-:-:S02]  /*b3f0*/  IMAD R12, R16, 0x100, R3 ;  /* 0x00000100100c7824 */ /* 0x000fc400078e0203 */
[----:B------:R-:W-:Y:S01]  /*b400*/  FMUL.FTZ R80, R74, UR14 ;  /* 0x0000000e4a507c20 */ /* 0x000fe20008410000 */
[----:B------:R-:W-:Y:S01]  /*b410*/  FMUL.FTZ R74, R56, UR14 ;  /* 0x0000000e384a7c20 */ /* 0x000fe20008410000 */
[----:B------:R-:W-:Y:S01]  /*b420*/  HMMA.16816.F32 R48, R116, R112, R48 ;  /* 0x000000707430723c */ /* 0x000fe20000001830 */
[C---:B------:R-:W-:Y:S02]  /*b430*/  VIADD R13, R12.reuse, 0xfffffe00 ;  /* 0xfffffe000c0d7836 */ /* 0x040fe40000000000 */
[----:B------:R-:W-:Y:S01]  /*b440*/  FMUL.FTZ R56, R53, UR14 ;  /* 0x0000000e35387c20 */ /* 0x000fe20008410000 */
[----:B------:R-:W-:Y:S01]  /*b450*/  VIADD R15, R12, 0xfffffef8 ;  /* 0xfffffef80c0f7836 */ /* 0x000fe20000000000 */
[----:B------:R2:W-:Y:S01]  /*b460*/  MUFU.TANH R10, R9 ;  /* 0x00000009000a7308 */ /* 0x0005e20000002400 */
[----:B------:R-:W-:Y:S01]  /*b470*/  FMUL.FTZ R76, R28, UR14 ;  /* 0x0000000e1c4c7c20 */ /* 0x000fe20008410000 */
[----:B------:R-:W-:Y:S01]  /*b480*/  ISETP.GE.AND P1, PT, R13, R130, PT ;  /* 0x000000820d00720c */ /* 0x000fe20003f26270 */
[----:B------:R-:W-:Y:S01]  /*b490*/  FMUL.FTZ R28, R31, UR14 ;  /* 0x0000000e1f1c7c20 */ /* 0x000fe20008410000 */
[----:B------:R-:W-:Y:S01]  /*b4a0*/  ISETP.GE.AND P0, PT, R13, R128, PT ;  /* 0x000000800d00720c */ /* 0x000fe20003f06270 */
[----:B------:R-:W-:Y:S01]  /*b4b0*/  VIADD R107, R12, 0xfffffe21 ;  /* 0xfffffe210c6b7836 */ /* 0x000fe20000000000 */
[-C--:B------:R-:W-:Y:S01]  /*b4c0*/  I2FP.F32.U32 R23, R13.reuse ;  /* 0x0000000d00177245 */ /* 0x080fe20000201000 */
[----:B------:R-:W-:Y:S01]  /*b4d0*/  FMUL.FTZ R16, R137, UR14 ;  /* 0x0000000e89107c20 */ /* 0x000fe20008410000 */
[----:B------:R-:W-:Y:S01]  /*b4e0*/  I2FP.F32.U32 R13, R13 ;  /* 0x0000000d000d7245 */ /* 0x000fe20000201000 */
[----:B------:R3:W-:Y:S01]  /*b4f0*/  MUFU.TANH R112, R0 ;  /* 0x0000000000707308 */ /* 0x0007e20000002400 */
[-C--:B------:R-:W-:Y:S01]  /*b500*/  I2FP.F32.U32 R118, R15.reuse ;  /* 0x0000000f00767245 */ /* 0x080fe20000201000 */
[----:B------:R-:W-:Y:S01]  /*b510*/  FFMA.FTZ R23, R23, UR7, R140 ;  /* 0x0000000717177c23 */ /* 0x000fe2000801008c */
[----:B------:R-:W-:Y:S01]  /*b520*/  I2FP.F32.U32 R114, R15 ;  /* 0x0000000f00727245 */ /* 0x000fe20000201000 */
[----:B------:R-:W-:Y:S01]  /*b530*/  FFMA.FTZ R142, R13, UR7, R142 ;  /* 0x000000070d8e7c23 */ /* 0x000fe2000801008e */
[C---:B------:R-:W-:Y:S01]  /*b540*/  ISETP.GE.AND P4, PT, R15.reuse, R130, PT ;  /* 0x000000820f00720c */ /* 0x040fe20003f86270 */
[----:B-1----:R-:W-:Y:S01]  /*b550*/  FFMA.FTZ R41, R118, UR7, R7 ;  /* 0x0000000776297c23 */ /* 0x002fe20008010007 */
[----:B------:R-:W-:Y:S01]  /*b560*/  ISETP.GE.AND P2, PT, R15, R128, PT ;  /* 0x000000800f00720c */ /* 0x000fe20003f46270 */
[----:B--2---:R-:W-:Y:S01]  /*b570*/  FMUL.FTZ R9, R68, UR14 ;  /* 0x0000000e44097c20 */ /* 0x004fe20008410000 */
[----:B------:R-:W-:Y:S01]  /*b580*/  FMUL.FTZ R68, R65, UR14 ;  /* 0x0000000e41447c20 */ /* 0x000fe20008410000 */
[----:B------:R-:W-:Y:S01]  /*b590*/  FMUL.FTZ R65, R60, UR14 ;  /* 0x0000000e3c417c20 */ /* 0x000fe20008410000 */
[C---:B------:R-:W-:Y:S01]  /*b5a0*/  VIADD R13, R12.reuse, 0xfffffe08 ;  /* 0xfffffe080c0d7836 */ /* 0x040fe20000000000 */
[----:B------:R1:W-:Y:S01]  /*b5b0*/  MUFU.TANH R60, R87 ;  /* 0x00000057003c7308 */ /* 0x0003e20000002400 */
[----:B------:R-:W-:-:S02]  /*b5c0*/  VIADD R15, R12, 0xfffffe09 ;  /* 0xfffffe090c0f7836 */ /* 0x000fc40000000000 */
[----:B------:R-:W-:Y:S01]  /*b5d0*/  FFMA.FTZ R17, R114, UR7, R17 ;  /* 0x0000000772117c23 */ /* 0x000fe20008010011 */
[----:B------:R-:W-:Y:S01]  /*b5e0*/  FSEL R7, R142, -INF , !P0 ;  /* 0xff8000008e077808 */ /* 0x000fe20004000000 */
[C---:B------:R-:W-:Y:S01]  /*b5f0*/  VIADD R137, R12.reuse, 0xfffffe29 ;  /* 0xfffffe290c897836 */ /* 0x040fe20000000000 */
[----:B------:R-:W-:Y:S01]  /*b600*/  FSEL R41, R41, -INF , !P4 ;  /* 0xff80000029297808 */ /* 0x000fe20006000000 */
[----:B------:R-:W-:Y:S01]  /*b610*/  VIADD R135, R12, 0xfffffe30 ;  /* 0xfffffe300c877836 */ /* 0x000fe20000000000 */
[C---:B------:R-:W-:Y:S01]  /*b620*/  ISETP.GE.AND P0, PT, R13.reuse, R130, PT ;  /* 0x000000820d00720c */ /* 0x040fe20003f06270 */
[----:B------:R2:W-:Y:S01]  /*b630*/  MUFU.TANH R52, R84 ;  /* 0x0000005400347308 */ /* 0x0005e20000002400 */
[----:B------:R-:W-:Y:S01]  /*b640*/  ISETP.GE.AND P4, PT, R13, R128, PT ;  /* 0x000000800d00720c */ /* 0x000fe20003f86270 */
[----:B------:R-:W-:Y:S01]  /*b650*/  FMUL.FTZ R22, R14, UR14 ;  /* 0x0000000e0e167c20 */ /* 0x000fe20008410000 */
[-C--:B------:R-:W-:Y:S01]  /*b660*/  I2FP.F32.U32 R53, R13.reuse ;  /* 0x0000000d00357245 */ /* 0x080fe20000201000 */
[----:B------:R-:W-:Y:S01]  /*b670*/  FMUL.FTZ R14, R139, UR14 ;  /* 0x0000000e8b0e7c20 */ /* 0x000fe20008410000 */
[----:B------:R-:W-:Y:S01]  /*b680*/  I2FP.F32.U32 R13, R13 ;  /* 0x0000000d000d7245 */ /* 0x000fe20000201000 */
[----:B------:R-:W-:Y:S01]  /*b690*/  FMUL.FTZ R49, R49, UR14 ;  /* 0x0000000e31317c20 */ /* 0x000fe20008410000 */
[----:B---3--:R-:W-:Y:S01]  /*b6a0*/  FSEL R0, R17, -INF , !P2 ;  /* 0xff80000011007808 */ /* 0x008fe20005000000 */
[----:B------:R-:W-:Y:S01]  /*b6b0*/  FFMA.FTZ R53, R53, UR7, R144 ;  /* 0x0000000735357c23 */ /* 0x000fe20008010090 */
[----:B-1----:R-:W-:Y:S01]  /*b6c0*/  FMUL.FTZ R87, R21, UR14 ;  /* 0x0000000e15577c20 */ /* 0x002fe20008410000 */
[----:B------:R-:W-:Y:S01]  /*b6d0*/  VIADD R21, R12, 0xfffffe01 ;  /* 0xfffffe010c157836 */ /* 0x000fe20000000000 */
[----:B------:R-:W-:Y:S01]  /*b6e0*/  FSEL R23, R23, -INF , !P1 ;  /* 0xff80000017177808 */ /* 0x000fe20004800000 */
[----:B------:R-:W-:Y:S01]  /*b6f0*/  FFMA.FTZ R13, R13, UR7, R146 ;  /* 0x000000070d0d7c23 */ /* 0x000fe20008010092 */
[-C--:B------:R-:W-:Y:S01]  /*b700*/  ISETP.GE.AND P2, PT, R15, R130.reuse, PT ;  /* 0x000000820f00720c */ /* 0x080fe20003f46270 */
[----:B------:R1:W-:Y:S01]  /*b710*/  MUFU.TANH R20, R25 ;  /* 0x0000001900147308 */ /* 0x0003e20000002400 */
[-C--:B------:R-:W-:Y:S01]  /*b720*/  I2FP.F32.U32 R116, R21.reuse ;  /* 0x0000001500747245 */ /* 0x080fe20000201000 */
[----:B------:R-:W-:Y:S01]  /*b730*/  FMUL.FTZ R50, R50, UR14 ;  /* 0x0000000e32327c20 */ /* 0x000fe20008410000 */
[----:B------:R-:W-:Y:S01]  /*b740*/  ISETP.GE.AND P6, PT, R21, R130, PT ;  /* 0x000000821500720c */ /* 0x000fe20003fc6270 */
[----:B--2---:R-:W-:Y:S01]  /*b750*/  FMUL.FTZ R84, R35, UR14 ;  /* 0x0000000e23547c20 */ /* 0x004fe20008410000 */
[----:B------:R-:W-:Y:S01]  /*b760*/  I2FP.F32.U32 R118, R21 ;  /* 0x0000001500767245 */ /* 0x000fe20000201000 */
[----:B------:R-:W-:Y:S01]  /*b770*/  FFMA.FTZ R19, R116, UR7, R141 ;  /* 0x0000000774137c23 */ /* 0x000fe2000801008d */
[-C--:B------:R-:W-:Y:S01]  /*b780*/  I2FP.F32.U32 R116, R15.reuse ;  /* 0x0000000f00747245 */ /* 0x080fe20000201000 */
[----:B------:R-:W-:Y:S01]  /*b790*/  FMUL.FTZ R35, R29, UR14 ;  /* 0x0000000e1d237c20 */ /* 0x000fe20008410000 */
[----:B------:R-:W-:Y:S01]  /*b7a0*/  I2FP.F32.U32 R114, R15 ;  /* 0x0000000f00727245 */ /* 0x000fe20000201000 */
[----:B------:R-:W-:Y:S01]  /*b7b0*/  VIADD R29, R12, 0xfffffe11 ;  /* 0xfffffe110c1d7836 */ /* 0x000fe20000000000 */
[----:B------:R-:W-:Y:S01]  /*b7c0*/  FSEL R19, R19, -INF , !P6 ;  /* 0xff80000013137808 */ /* 0x000fe20007000000 */
[----:B------:R-:W-:Y:S01]  /*b7d0*/  FFMA.FTZ R31, R116, UR7, R145 ;  /* 0x00000007741f7c23 */ /* 0x000fe20008010091 */
[-C--:B------:R-:W-:Y:S01]  /*b7e0*/  ISETP.GE.AND P6, PT, R15, R128.reuse, PT ;  /* 0x000000800f00720c */ /* 0x080fe20003fc6270 */
[----:B------:R-:W-:Y:S01]  /*b7f0*/  FFMA.FTZ R15, R118, UR7, R143 ;  /* 0x00000007760f7c23 */ /* 0x000fe2000801008f */
[----:B------:R-:W-:Y:S01]  /*b800*/  ISETP.GE.AND P1, PT, R21, R128, PT ;  /* 0x000000801500720c */ /* 0x000fe20003f26270 */
[C---:B------:R-:W-:Y:S01]  /*b810*/  VIADD R21, R12.reuse, 0xfffffe10 ;  /* 0xfffffe100c157836 */ /* 0x040fe20000000000 */
[----:B------:R-:W-:Y:S01]  /*b820*/  FSEL R53, R53, -INF , !P0 ;  /* 0xff80000035357808 */ /* 0x000fe20004000000 */
[----:B-1----:R-:W-:Y:S01]  /*b830*/  VIADD R25, R12, 0xfffffe18 ;  /* 0xfffffe180c197836 */ /* 0x002fe20000000000 */
[----:B------:R-:W-:Y:S01]  /*b840*/  FSEL R15, R15, -INF , !P1 ;  /* 0xff8000000f0f7808 */ /* 0x000fe20004800000 */
[----:B------:R-:W-:Y:S01]  /*b850*/  FFMA.FTZ R17, R114, UR7, R147 ;  /* 0x0000000772117c23 */ /* 0x000fe20008010093 */
        /* <DEDUP_REMOVED lines=8> */
[----:B------:R-:W-:Y:S01]  /*b8e0*/  FSEL R13, R13, -INF , !P4 ;  /* 0xff8000000d0d7808 */ /* 0x000fe20006000000 */
[----:B------:R2:W-:Y:S01]  /*b8f0*/  MUFU.TANH R114, R9 ;  /* 0x0000000900727308 */ /* 0x0005e20000002400 */
[----:B------:R-:W-:Y:S01]  /*b900*/  FSEL R31, R31, -INF , !P2 ;  /* 0xff8000001f1f7808 */ /* 0x000fe20005000000 */
[----:B------:R-:W-:Y:S01]  /*b910*/  FMUL.FTZ R33, R33, UR14 ;  /* 0x0000000e21217c20 */ /* 0x000fe20008410000 */
[C---:B------:R-:W-:Y:S01]  /*b920*/  ISETP.GE.AND P4, PT, R29.reuse, R130, PT ;  /* 0x000000821d00720c */ /* 0x040fe20003f86270 */
[----:B------:R-:W-:Y:S01]  /*b930*/  FMUL.FTZ R34, R34, UR14 ;  /* 0x0000000e22227c20 */ /* 0x000fe20008410000 */
[----:B------:R-:W-:Y:S01]  /*b940*/  ISETP.GE.AND P2, PT, R29, R128, PT ;  /* 0x000000801d00720c */ /* 0x000fe20003f46270 */
[----:B------:R-:W-:Y:S01]  /*b950*/  FMUL.FTZ R136, R136, UR14 ;  /* 0x0000000e88887c20 */ /* 0x000fe20008410000 */
[-C--:B------:R-:W-:Y:S01]  /*b960*/  I2FP.F32.U32 R21, R29.reuse ;  /* 0x0000001d00157245 */ /* 0x080fe20000201000 */
[----:B------:R3:W-:Y:S01]  /*b970*/  MUFU.TANH R111, R81 ;  /* 0x00000051006f7308 */ /* 0x0007e20000002400 */
[----:B------:R-:W-:Y:S01]  /*b980*/  I2FP.F32.U32 R116, R29 ;  /* 0x0000001d00747245 */ /* 0x000fe20000201000 */
[----:B------:R-:W-:Y:S01]  /*b990*/  VIADD R29, R12, 0xfffffe19 ;  /* 0xfffffe190c1d7836 */ /* 0x000fe20000000000 */
[----:B------:R-:W-:Y:S01]  /*b9a0*/  I2FP.F32.U32 R105, R25 ;  /* 0x0000001900697245 */ /* 0x000fe20000201000 */
[----:B-1----:R-:W-:Y:S01]  /*b9b0*/  FFMA.FTZ R75, R120, UR7, R153 ;  /* 0x00000007784b7c23 */ /* 0x002fe20008010099 */
[----:B------:R-:W-:Y:S01]  /*b9c0*/  FFMA.FTZ R69, R21, UR7, R154 ;  /* 0x0000000715457c23 */ /* 0x000fe2000801009a */
[----:B------:R-:W-:Y:S01]  /*b9d0*/  VIADD R21, R12, 0xfffffe20 ;  /* 0xfffffe200c157836 */ /* 0x000fe20000000000 */
[----:B------:R-:W-:Y:S01]  /*b9e0*/  I2FP.F32.U32 R120, R29 ;  /* 0x0000001d00787245 */ /* 0x000fe20000201000 */
[----:B------:R-:W-:Y:S01]  /*b9f0*/  FFMA.FTZ R177, R116, UR7, R177 ;  /* 0x0000000774b17c23 */ /* 0x000fe200080100b1 */
[----:B--2---:R-:W-:Y:S01]  /*ba00*/  FFMA.FTZ R9, R118, UR7, R155 ;  /* 0x0000000776097c23 */ /* 0x004fe2000801009b */
[----:B------:R-:W-:Y:S01]  /*ba10*/  I2FP.F32.U32 R118, R25 ;  /* 0x0000001900767245 */ /* 0x000fe20000201000 */
[----:B------:R-:W-:Y:S01]  /*ba20*/  FFMA.FTZ R105, R105, UR7, R180 ;  /* 0x0000000769697c23 */ /* 0x000fe200080100b4 */
[----:B------:R-:W-:Y:S01]  /*ba30*/  FSEL R17, R17, -INF , !P6 ;  /* 0xff80000011117808 */ /* 0x000fe20007000000 */
[----:B------:R1:W-:Y:S01]  /*ba40*/  MUFU.TANH R116, R71 ;  /* 0x0000004700747308 */ /* 0x0003e20000002400 */
[----:B------:R-:W-:Y:S01]  /*ba50*/  ISETP.GE.AND P6, PT, R25, R130, PT ;  /* 0x000000821900720c */ /* 0x000fe20003fc6270 */
[----:B------:R-:W-:Y:S01]  /*ba60*/  FFMA.FTZ R185, R118, UR7, R185 ;  /* 0x0000000776b97c23 */ /* 0x000fe200080100b9 */
[----:B------:R-:W-:Y:S01]  /*ba70*/  FSEL R75, R75, -INF , !P1 ;  /* 0xff8000004b4b7808 */ /* 0x000fe20004800000 */
[----:B---3--:R-:W-:Y:S01]  /*ba80*/  FFMA.FTZ R81, R120, UR7, R181 ;  /* 0x0000000778517c23 */ /* 0x008fe200080100b5 */
[----:B------:R-:W-:Y:S01]  /*ba90*/  ISETP.GE.AND P1, PT, R25, R128, PT ;  /* 0x000000801900720c */ /* 0x000fe20003f26270 */
[----:B------:R-:W-:Y:S01]  /*baa0*/  FMUL.FTZ R138, R138, UR14 ;  /* 0x0000000e8a8a7c20 */ /* 0x000fe20008410000 */
[----:B------:R-:W-:Y:S01]  /*bab0*/  FSEL R9, R9, -INF , !P0 ;  /* 0xff80000009097808 */ /* 0x000fe20004000000 */
[----:B------:R2:W-:Y:S01]  /*bac0*/  MUFU.TANH R117, R11 ;  /* 0x0000000b00757308 */ /* 0x0005e20000002400 */
[----:B------:R-:W-:Y:S01]  /*bad0*/  FSEL R69, R69, -INF , !P4 ;  /* 0xff80000045457808 */ /* 0x000fe20006000000 */
[----:B------:R-:W-:Y:S01]  /*bae0*/  FMUL.FTZ R121, R121, UR14 ;  /* 0x0000000e79797c20 */ /* 0x000fe20008410000 */
[----:B------:R-:W-:Y:S01]  /*baf0*/  ISETP.GE.AND P0, PT, R29, R130, PT ;  /* 0x000000821d00720c */ /* 0x000fe20003f06270 */
[----:B------:R-:W-:Y:S01]  /*bb00*/  FMUL.FTZ R123, R123, UR14 ;  /* 0x0000000e7b7b7c20 */ /* 0x000fe20008410000 */
[----:B------:R-:W-:-:S02]  /*bb10*/  ISETP.GE.AND P4, PT, R29, R128, PT ;  /* 0x000000801d00720c */ /* 0x000fc40003f86270 */
[----:B------:R-:W-:Y:S01]  /*bb20*/  I2FP.F32.U32 R25, R29 ;  /* 0x0000001d00197245 */ /* 0x000fe20000201000 */
[----:B------:R-:W-:Y:S01]  /*bb30*/  VIADD R29, R12, 0xfffffe28 ;  /* 0xfffffe280c1d7836 */ /* 0x000fe20000000000 */
[-C--:B-1----:R-:W-:Y:S01]  /*bb40*/  I2FP.F32.U32 R71, R21.reuse ;  /* 0x0000001500477245 */ /* 0x082fe20000201000 */
[----:B------:R1:W-:Y:S01]  /*bb50*/  MUFU.TANH R118, R67 ;  /* 0x0000004300767308 */ /* 0x0003e20000002400 */
[----:B------:R-:W-:Y:S01]  /*bb60*/  FSEL R105, R105, -INF , !P6 ;  /* 0xff80000069697808 */ /* 0x000fe20007000000 */
[----:B------:R-:W-:Y:S01]  /*bb70*/  FFMA.FTZ R25, R25, UR7, R186 ;  /* 0x0000000719197c23 */ /* 0x000fe200080100ba */
[----:B------:R-:W-:Y:S01]  /*bb80*/  ISETP.GE.AND P6, PT, R21, R128, PT ;  /* 0x000000801500720c */ /* 0x000fe20003fc6270 */
[----:B------:R-:W-:Y:S01]  /*bb90*/  FFMA.FTZ R71, R71, UR7, R188 ;  /* 0x0000000747477c23 */ /* 0x000fe200080100bc */
[----:B------:R-:W-:Y:S02]  /*bba0*/  I2FP.F32.U32 R119, R21 ;  /* 0x0000001500777245 */ /* 0x000fe40000201000 */
[----:B--2---:R-:W-:Y:S01]  /*bbb0*/  FSEL R11, R177, -INF , !P2 ;  /* 0xff800000b10b7808 */ /* 0x004fe20005000000 */
[----:B------:R-:W-:Y:S01]  /*bbc0*/  MUFU.TANH R120, R66 ;  /* 0x0000004200787308 */ /* 0x000fe20000002400 */
[----:B------:R-:W-:Y:S01]  /*bbd0*/  ISETP.GE.AND P2, PT, R21, R130, PT ;  /* 0x000000821500720c */ /* 0x000fe20003f46270 */
[----:B------:R-:W-:Y:S01]  /*bbe0*/  FFMA.FTZ R119, R119, UR7, R190 ;  /* 0x0000000777777c23 */ /* 0x000fe200080100be */
[----:B------:R-:W-:-:S02]  /*bbf0*/  FSEL R21, R185, -INF , !P1 ;  /* 0xff800000b9157808 */ /* 0x000fc40004800000 */
[----:B------:R-:W-:Y:S02]  /*bc00*/  FSEL R81, R81, -INF , !P0 ;  /* 0xff80000051517808 */ /* 0x000fe40004000000 */
[C---:B------:R-:W-:Y:S01]  /*bc10*/  ISETP.GE.AND P1, PT, R107.reuse, R130, PT ;  /* 0x000000826b00720c */ /* 0x040fe20003f26270 */
[----:B------:R-:W-:Y:S01]  /*bc20*/  MUFU.TANH R66, R65 ;  /* 0x0000004100427308 */ /* 0x000fe20000002400 */
[----:B------:R-:W-:Y:S01]  /*bc30*/  ISETP.GE.AND P0, PT, R107, R128, PT ;  /* 0x000000806b00720c */ /* 0x000fe20003f06270 */
[----:B-1----:R-:W-:Y:S01]  /*bc40*/  VIADD R67, R12, 0xfffffe31 ;  /* 0xfffffe310c437836 */ /* 0x002fe20000000000 */
[-C--:B------:R-:W-:Y:S02]  /*bc50*/  I2FP.F32.U32 R122, R107.reuse ;  /* 0x0000006b007a7245 */ /* 0x080fe40000201000 */
[----:B------:R-:W-:Y:S02]  /*bc60*/  I2FP.F32.U32 R134, R107 ;  /* 0x0000006b00867245 */ /* 0x000fe40000201000 */
        /* <DEDUP_REMOVED lines=9> */
[----:B------:R-:W-:Y:S02]  /*bd00*/  I2FP.F32.U32 R29, R29 ;  /* 0x0000001d001d7245 */ /* 0x000fe40000201000 */
[----:B------:R-:W-:Y:S02]  /*bd10*/  I2FP.F32.U32 R140, R137 ;  /* 0x00000089008c7245 */ /* 0x000fe40000201000 */
[-C--:B------:R-:W-:Y:S01]  /*bd20*/  I2FP.F32.U32 R142, R135.reuse ;  /* 0x00000087008e7245 */ /* 0x080fe20000201000 */
[----:B------:R-:W-:Y:S01]  /*bd30*/  FFMA.FTZ R194, R29, UR7, R194 ;  /* 0x000000071dc27c23 */ /* 0x000fe200080100c2 */
[----:B------:R-:W-:Y:S01]  /*bd40*/  I2FP.F32.U32 R144, R135 ;  /* 0x0000008700907245 */ /* 0x000fe20000201000 */
[----:B------:R-:W-:Y:S01]  /*bd50*/  FFMA.FTZ R140, R140, UR7, R193 ;  /* 0x000000078c8c7c23 */ /* 0x000fe200080100c1 */
[----:B------:R-:W-:Y:S01]  /*bd60*/  FSEL R29, R119, -INF , !P6 ;  /* 0xff800000771d7808 */ /* 0x000fe20007000000 */
[----:B------:R-:W-:Y:S01]  /*bd70*/  FFMA.FTZ R133, R142, UR7, R133 ;  /* 0x000000078e857c23 */ /* 0x000fe20008010085 */
[----:B------:R-:W-:Y:S01]  /*bd80*/  ISETP.GE.AND P6, PT, R137, R130, PT ;  /* 0x000000828900720c */ /* 0x000fe20003fc6270 */
[----:B------:R-:W-:Y:S01]  /*bd90*/  FFMA.FTZ R144, R144, UR7, R125 ;  /* 0x0000000790907c23 */ /* 0x000fe2000801007d */
[----:B------:R-:W-:Y:S01]  /*bda0*/  FSEL R241, R191, -INF , !P0 ;  /* 0xff800000bff17808 */ /* 0x000fe20004000000 */
[----:B------:R2:W-:Y:S01]  /*bdb0*/  MUFU.TANH R134, R62 ;  /* 0x0000003e00867308 */ /* 0x0005e20000002400 */
[----:B-1----:R-:W-:Y:S01]  /*bdc0*/  FSEL R61, R107, -INF , !P4 ;  /* 0xff8000006b3d7808 */ /* 0x002fe20006000000 */
[----:B------:R-:W-:Y:S01]  /*bdd0*/  VIADD R125, R12, 0xfffffe39 ;  /* 0xfffffe390c7d7836 */ /* 0x000fe20000000000 */
[----:B------:R-:W-:-:S02]  /*bde0*/  I2FP.F32.U32 R107, R67 ;  /* 0x00000043006b7245 */ /* 0x000fc40000201000 */
[----:B------:R-:W-:Y:S02]  /*bdf0*/  I2FP.F32.U32 R119, R137 ;  /* 0x0000008900777245 */ /* 0x000fe40000201000 */
[C---:B------:R-:W-:Y:S01]  /*be00*/  ISETP.GE.AND P0, PT, R135.reuse, R130, PT ;  /* 0x000000828700720c */ /* 0x040fe20003f06270 */
[----:B------:R-:W-:Y:S01]  /*be10*/  MUFU.TANH R92, R92 ;  /* 0x0000005c005c7308 */ /* 0x000fe20000002400 */
[----:B------:R-:W-:Y:S01]  /*be20*/  ISETP.GE.AND P4, PT, R135, R128, PT ;  /* 0x000000808700720c */ /* 0x000fe20003f86270 */
[----:B------:R-:W-:Y:S01]  /*be30*/  VIADD R135, R12, 0xfffffe38 ;  /* 0xfffffe380c877836 */ /* 0x000fe20000000000 */
[----:B------:R-:W-:Y:S01]  /*be40*/  FSEL R239, R194, -INF , !P2 ;  /* 0xff800000c2ef7808 */ /* 0x000fe20005000000 */
[----:B------:R-:W-:Y:S01]  /*be50*/  FFMA.FTZ R119, R119, UR7, R132 ;  /* 0x0000000777777c23 */ /* 0x000fe20008010084 */
[----:B------:R-:W-:Y:S02]  /*be60*/  ISETP.GE.AND P2, PT, R67, R130, PT ;  /* 0x000000824300720c */ /* 0x000fe40003f46270 */
[----:B------:R-:W-:Y:S01]  /*be70*/  I2FP.F32.U32 R139, R67 ;  /* 0x00000043008b7245 */ /* 0x000fe20000201000 */
[----:B------:R-:W-:Y:S01]  /*be80*/  MUFU.TANH R94, R94 ;  /* 0x0000005e005e7308 */ /* 0x000fe20000002400 */
[----:B--2---:R-:W-:Y:S01]  /*be90*/  FFMA.FTZ R62, R107, UR7, R124 ;  /* 0x000000076b3e7c23 */ /* 0x004fe2000801007c */
[----:B------:R-:W-:-:S02]  /*bea0*/  FSEL R107, R140, -INF , !P6 ;  /* 0xff8000008c6b7808 */ /* 0x000fc40007000000 */
[-C--:B------:R-:W-:Y:S01]  /*beb0*/  ISETP.GE.AND P6, PT, R67, R128.reuse, PT ;  /* 0x000000804300720c */ /* 0x080fe20003fc6270 */
[----:B------:R-:W-:Y:S01]  /*bec0*/  FFMA.FTZ R126, R139, UR7, R126 ;  /* 0x000000078b7e7c23 */ /* 0x000fe2000801007e */
[----:B------:R-:W-:Y:S02]  /*bed0*/  FSEL R67, R133, -INF , !P0 ;  /* 0xff80000085437808 */ /* 0x000fe40004000000 */
[----:B------:R-:W-:Y:S01]  /*bee0*/  FSEL R65, R189, -INF , !P1 ;  /* 0xff800000bd417808 */ /* 0x000fe20004800000 */
[----:B------:R1:W-:Y:S01]  /*bef0*/  MUFU.TANH R124, R57 ;  /* 0x00000039007c7308 */ /* 0x0003e20000002400 */
[----:B------:R-:W-:Y:S02]  /*bf00*/  I2FP.F32.U32 R133, R125 ;  /* 0x0000007d00857245 */ /* 0x000fe40000201000 */
[----:B------:R-:W-:Y:S02]  /*bf10*/  ISETP.GE.AND P1, PT, R137, R128, PT ;  /* 0x000000808900720c */ /* 0x000fe40003f26270 */
[----:B------:R-:W-:-:S02]  /*bf20*/  I2FP.F32.U32 R140, R135 ;  /* 0x00000087008c7245 */ /* 0x000fc40000201000 */
[----:B------:R-:W-:Y:S01]  /*bf30*/  FSEL R237, R119, -INF , !P1 ;  /* 0xff80000077ed7808 */ /* 0x000fe20004800000 */
[----:B------:R2:W-:Y:S01]  /*bf40*/  MUFU.TANH R137, R63 ;  /* 0x0000003f00897308 */ /* 0x0005e20000002400 */
[-C--:B------:R-:W-:Y:S01]  /*bf50*/  ISETP.GE.AND P1, PT, R135, R130.reuse, PT ;  /* 0x000000828700720c */ /* 0x080fe20003f26270 */
[----:B------:R-:W-:Y:S01]  /*bf60*/  FFMA.FTZ R119, R140, UR7, R127 ;  /* 0x000000078c777c23 */ /* 0x000fe2000801007f */
[----:B------:R-:W-:Y:S01]  /*bf70*/  FSEL R153, R144, -INF , !P4 ;  /* 0xff80000090997808 */ /* 0x000fe20006000000 */
[C---:B------:R-:W-:Y:S01]  /*bf80*/  VIADD R127, R12.reuse, 0xfffffe48 ;  /* 0xfffffe480c7f7836 */ /* 0x040fe20000000000 */
[----:B------:R-:W-:Y:S02]  /*bf90*/  ISETP.GE.AND P4, PT, R125, R130, PT ;  /* 0x000000827d00720c */ /* 0x000fe40003f86270 */
[----:B------:R-:W-:Y:S01]  /*bfa0*/  I2FP.F32.U32 R229, R125 ;  /* 0x0000007d00e57245 */ /* 0x000fe20000201000 */
[----:B------:R-:W-:Y:S01]  /*bfb0*/  MUFU.TANH R93, R93 ;  /* 0x0000005d005d7308 */ /* 0x000fe20000002400 */
[----:B-1----:R-:W-:Y:S01]  /*bfc0*/  FFMA.FTZ R57, R133, UR7, R108 ;  /* 0x0000000785397c23 */ /* 0x002fe2000801006c */
[----:B------:R-:W-:Y:S01]  /*bfd0*/  VIADD R133, R12, 0xfffffe40 ;  /* 0xfffffe400c857836 */ /* 0x000fe20000000000 */
[----:B------:R-:W-:Y:S01]  /*bfe0*/  I2FP.F32.U32 R142, R135 ;  /* 0x00000087008e7245 */ /* 0x000fe20000201000 */
[----:B------:R-:W-:Y:S01]  /*bff0*/  FFMA.FTZ R229, R229, UR7, R110 ;  /* 0x00000007e5e57c23 */ /* 0x000fe2000801006e */
[----:B------:R-:W-:-:S02]  /*c000*/  ISETP.GE.AND P0, PT, R135, R128, PT ;  /* 0x000000808700720c */ /* 0x000fc40003f06270 */
[----:B------:R-:W-:Y:S01]  /*c010*/  FSEL R233, R126, -INF , !P6 ;  /* 0xff8000007ee97808 */ /* 0x000fe20007000000 */
[----:B------:R-:W1:Y:S01]  /*c020*/  MUFU.TANH R4, R4 ;  /* 0x0000000400047308 */ /* 0x000e620000002400 */
[----:B--2---:R-:W-:Y:S01]  /*c030*/  FSEL R63, R62, -INF , !P2 ;  /* 0xff8000003e3f7808 */ /* 0x004fe20005000000 */
[----:B------:R-:W-:Y:S01]  /*c040*/  FFMA.FTZ R231, R142, UR7, R109 ;  /* 0x000000078ee77c23 */ /* 0x000fe2000801006d */
[----:B------:R-:W-:Y:S01]  /*c050*/  ISETP.GE.AND P2, PT, R125, R128, PT ;  /* 0x000000807d00720c */ /* 0x000fe20003f46270 */
[----:B------:R-:W-:Y:S01]  /*c060*/  VIADD R125, R12, 0xfffffe41 ;  /* 0xfffffe410c7d7836 */ /* 0x000fe20000000000 */
[----:B------:R-:W-:Y:S02]  /*c070*/  FSEL R119, R119, -INF , !P1 ;  /* 0xff80000077777808 */ /* 0x000fe40004800000 */
[----:B------:R-:W-:Y:S01]  /*c080*/  I2FP.F32.U32 R135, R133 ;  /* 0x0000008500877245 */ /* 0x000fe20000201000 */
[----:B------:R-:W-:Y:S01]  /*c090*/  MUFU.TANH R5, R5 ;  /* 0x0000000500057308 */ /* 0x000fe20000002400 */
[----:B------:R-:W-:-:S02]  /*c0a0*/  ISETP.GE.AND P6, PT, R133, R130, PT ;  /* 0x000000828500720c */ /* 0x000fc40003fc6270 */
[----:B------:R-:W-:Y:S02]  /*c0b0*/  ISETP.GE.AND P1, PT, R133, R128, PT ;  /* 0x000000808500720c */ /* 0x000fe40003f26270 */
[----:B------:R-:W-:Y:S02]  /*c0c0*/  I2FP.F32.U32 R133, R133 ;  /* 0x0000008500857245 */ /* 0x000fe40000201000 */
[----:B------:R-:W-:Y:S01]  /*c0d0*/  I2FP.F32.U32 R62, R125 ;  /* 0x0000007d003e7245 */ /* 0x000fe20000201000 */
[----:B------:R2:W-:Y:S01]  /*c0e0*/  MUFU.TANH R109, R73 ;  /* 0x00000049006d7308 */ /* 0x0005e20000002400 */
[----:B------:R-:W-:Y:S01]  /*c0f0*/  FSEL R231, R231, -INF , !P0 ;  /* 0xff800000e7e77808 */ /* 0x000fe20004000000 */
[----:B------:R-:W-:Y:S01]  /*c100*/  FFMA.FTZ R98, R133, UR7, R98 ;  /* 0x0000000785627c23 */ /* 0x000fe20008010062 */
[----:B------:R-:W-:Y:S01]  /*c110*/  VIADD R133, R12, 0xfffffe49 ;  /* 0xfffffe490c857836 */ /* 0x000fe20000000000 */
[----:B------:R-:W-:Y:S02]  /*c120*/  FSEL R57, R57, -INF , !P4 ;  /* 0xff80000039397808 */ /* 0x000fe40006000000 */
[----:B------:R-:W-:-:S02]  /*c130*/  ISETP.GE.AND P0, PT, R125, R130, PT ;  /* 0x000000827d00720c */ /* 0x000fc40003f06270 */
[----:B------:R-:W-:Y:S01]  /*c140*/  MUFU.TANH R132, R74 ;  /* 0x0000004a00847308 */ /* 0x000fe20000002400 */
[----:B------:R-:W-:Y:S02]  /*c150*/  ISETP.GE.AND P4, PT, R125, R128, PT ;  /* 0x000000807d00720c */ /* 0x000fe40003f86270 */
[----:B------:R-:W-:Y:S02]  /*c160*/  FSEL R229, R229, -INF , !P2 ;  /* 0xff800000e5e57808 */ /* 0x000fe40005000000 */
[----:B------:R-:W-:Y:S02]  /*c170*/  ISETP.GE.AND P2, PT, R127, R130, PT ;  /* 0x000000827f00720c */ /* 0x000fe40003f46270 */
[----:B------:R-:W-:Y:S01]  /*c180*/  I2FP.F32.U32 R221, R133 ;  /* 0x0000008500dd7245 */ /* 0x000fe20000201000 */
[----:B------:R3:W-:Y:S01]  /*c190*/  MUFU.TANH R110, R59 ;  /* 0x0000003b006e7308 */ /* 0x0007e20000002400 */
[----:B--2---:R-:W-:Y:S01]  /*c1a0*/  FFMA.FTZ R73, R135, UR7, R96 ;  /* 0x0000000787497c23 */ /* 0x004fe20008010060 */
[----:B------:R-:W-:-:S02]  /*c1b0*/  FSEL R227, R98, -INF , !P1 ;  /* 0xff80000062e37808 */ /* 0x000fc40004800000 */
[----:B------:R-:W-:Y:S01]  /*c1c0*/  ISETP.GE.AND P1, PT, R133, R130, PT ;  /* 0x000000828500720c */ /* 0x000fe20003f26270 */
[----:B-1----:R-:W-:Y:S01]  /*c1d0*/  FFMA.FTZ R221, R221, UR7, R4 ;  /* 0x00000007dddd7c23 */ /* 0x002fe20008010004 */
[----:B------:R-:W-:Y:S02]  /*c1e0*/  FSEL R73, R73, -INF , !P6 ;  /* 0xff80000049497808 */ /* 0x000fe40007000000 */
[----:B------:R1:W-:Y:S01]  /*c1f0*/  MUFU.TANH R74, R58 ;  /* 0x0000003a004a7308 */ /* 0x0003e20000002400 */
[----:B------:R-:W-:-:S07]  /*c200*/  ISETP.GE.AND P6, PT, R127, R128, PT ;  /* 0x000000807f00720c */ /* 0x000fce0003fc6270 */
[----:B------:R-:W2:Y:S01]  /*c210*/  MUFU.TANH R6, R6 ;  /* 0x0000000600067308 */ /* 0x000ea20000002400 */
[----:B---3--:R-:W-:Y:S01]  /*c220*/  FFMA.FTZ R59, R62, UR7, R97 ;  /* 0x000000073e3b7c23 */ /* 0x008fe20008010061 */
[----:B------:R-:W-:-:S04]  /*c230*/  VIADD R97, R12, 0xfffffe50 ;  /* 0xfffffe500c617836 */ /* 0x000fc80000000000 */
[----:B------:R-:W-:Y:S02]  /*c240*/  FSEL R59, R59, -INF , !P0 ;  /* 0xff8000003b3b7808 */ /* 0x000fe40004000000 */
[----:B------:R-:W3:Y:S01]  /*c250*/  MUFU.TANH R88, R88 ;  /* 0x0000005800587308 */ /* 0x000ee20000002400 */
[----:B-1----:R-:W-:Y:S02]  /*c260*/  I2FP.F32.U32 R58, R125 ;  /* 0x0000007d003a7245 */ /* 0x002fe40000201000 */
[-C--:B------:R-:W-:Y:S02]  /*c270*/  I2FP.F32.U32 R125, R127.reuse ;  /* 0x0000007f007d7245 */ /* 0x080fe40000201000 */
[----:B------:R-:W-:Y:S01]  /*c280*/  I2FP.F32.U32 R127, R127 ;  /* 0x0000007f007f7245 */ /* 0x000fe20000201000 */
[----:B------:R-:W-:Y:S01]  /*c290*/  FFMA.FTZ R99, R58, UR7, R99 ;  /* 0x000000073a637c23 */ /* 0x000fe20008010063 */
[----:B------:R-:W-:Y:S01]  /*c2a0*/  ISETP.GE.AND P0, PT, R133, R128, PT ;  /* 0x000000808500720c */ /* 0x000fe20003f06270 */
[----:B------:R1:W-:Y:S01]  /*c2b0*/  MUFU.TANH R96, R54 ;  /* 0x0000003600607308 */ /* 0x0003e20000002400 */
[----:B------:R-:W-:Y:S01]  /*c2c0*/  FFMA.FTZ R125, R125, UR7, R92 ;  /* 0x000000077d7d7c23 */ /* 0x000fe2000801005c */
[----:B------:R-:W-:Y:S01]  /*c2d0*/  FFMA.FTZ R94, R127, UR7, R94 ;  /* 0x000000077f5e7c23 */ /* 0x000fe2000801005e */
[----:B------:R-:W-:Y:S01]  /*c2e0*/  VIADD R127, R12, 0xfffffe51 ;  /* 0xfffffe510c7f7836 */ /* 0x000fe20000000000 */
[----:B------:R-:W-:-:S02]  /*c2f0*/  FSEL R225, R99, -INF , !P4 ;  /* 0xff80000063e17808 */ /* 0x000fc40006000000 */
[----:B------:R-:W-:Y:S02]  /*c300*/  ISETP.GE.AND P4, PT, R97, R130, PT ;  /* 0x000000826100720c */ /* 0x000fe40003f86270 */
[----:B------:R-:W4:Y:S01]  /*c310*/  MUFU.TANH R8, R8 ;  /* 0x0000000800087308 */ /* 0x000f220000002400 */
[----:B------:R-:W-:Y:S02]  /*c320*/  FSEL R125, R125, -INF , !P2 ;  /* 0xff8000007d7d7808 */ /* 0x000fe40005000000 */
[----:B------:R-:W-:Y:S02]  /*c330*/  ISETP.GE.AND P2, PT, R97, R128, PT ;  /* 0x000000806100720c */ /* 0x000fe40003f46270 */
[----:B------:R-:W-:Y:S02]  /*c340*/  FSEL R223, R94, -INF , !P6 ;  /* 0xff8000005edf7808 */ /* 0x000fe40007000000 */
[----:B------:R-:W-:Y:S01]  /*c350*/  I2FP.F32.U32 R99, R127 ;  /* 0x0000007f00637245 */ /* 0x000fe20000201000 */
[----:B------:R5:W-:Y:S01]  /*c360*/  MUFU.TANH R108, R56 ;  /* 0x00000038006c7308 */ /* 0x000be20000002400 */
[----:B-1----:R-:W-:-:S02]  /*c370*/  I2FP.F32.U32 R54, R133 ;  /* 0x0000008500367245 */ /* 0x002fc40000201000 */
[-C--:B------:R-:W-:Y:S01]  /*c380*/  ISETP.GE.AND P6, PT, R127, R130.reuse, PT ;  /* 0x000000827f00720c */ /* 0x080fe20003fc6270 */
[----:B--2---:R-:W-:Y:S01]  /*c390*/  FFMA.FTZ R6, R99, UR7, R6 ;  /* 0x0000000763067c23 */ /* 0x004fe20008010006 */
[----:B------:R-:W-:Y:S01]  /*c3a0*/  FSEL R221, R221, -INF , !P0 ;  /* 0xff800000dddd7808 */ /* 0x000fe20004000000 */
[----:B------:R-:W-:Y:S01]  /*c3b0*/  FFMA.FTZ R54, R54, UR7, R93 ;  /* 0x0000000736367c23 */ /* 0x000fe2000801005d */
[C---:B------:R-:W-:Y:S01]  /*c3c0*/  VIADD R93, R12.reuse, 0xfffffe58 ;  /* 0xfffffe580c5d7836 */ /* 0x040fe20000000000 */
[----:B------:R1:W-:Y:S01]  /*c3d0*/  MUFU.TANH R92, R55 ;  /* 0x00000037005c7308 */ /* 0x0003e20000002400 */
[----:B------:R-:W-:Y:S01]  /*c3e0*/  VIADD R99, R12, 0xfffffe59 ;  /* 0xfffffe590c637836 */ /* 0x000fe20000000000 */
[----:B------:R-:W-:Y:S02]  /*c3f0*/  FSEL R243, R6, -INF , !P6 ;  /* 0xff80000006f37808 */ /* 0x000fe40007000000 */
[----:B------:R-:W-:Y:S02]  /*c400*/  ISETP.GE.AND P0, PT, R93, R130, PT ;  /* 0x000000825d00720c */ /* 0x000fe40003f06270 */
[----:B------:R-:W-:-:S02]  /*c410*/  I2FP.F32.U32 R133, R93 ;  /* 0x0000005d00857245 */ /* 0x000fc40000201000 */
[----:B------:R-:W2:Y:S01]  /*c420*/  MUFU.TANH R101, R101 ;  /* 0x0000006500657308 */ /* 0x000ea20000002400 */
[-C--:B-----5:R-:W-:Y:S02]  /*c430*/  I2FP.F32.U32 R56, R97.reuse ;  /* 0x0000006100387245 */ /* 0x0a0fe40000201000 */
[----:B------:R-:W-:Y:S01]  /*c440*/  I2FP.F32.U32 R97, R97 ;  /* 0x0000006100617245 */ /* 0x000fe20000201000 */
[----:B------:R-:W-:Y:S01]  /*c450*/  FFMA.FTZ R10, R133, UR7, R10 ;  /* 0x00000007850a7c23 */ /* 0x000fe2000801000a */
[-C--:B------:R-:W-:Y:S01]  /*c460*/  ISETP.GE.AND P6, PT, R99, R128.reuse, PT ;  /* 0x000000806300720c */ /* 0x080fe20003fc6270 */
[----:B------:R-:W-:Y:S02]  /*c470*/  FFMA.FTZ R5, R56, UR7, R5 ;  /* 0x0000000738057c23 */ /* 0x000fe40008010005 */
[----:B---3--:R-:W-:Y:S01]  /*c480*/  FFMA.FTZ R88, R97, UR7, R88 ;  /* 0x0000000761587c23 */ /* 0x008fe20008010058 */
[----:B-1----:R-:W-:Y:S01]  /*c490*/  FSEL R55, R54, -INF , !P1 ;  /* 0xff80000036377808 */ /* 0x002fe20004800000 */
[----:B------:R-:W-:Y:S01]  /*c4a0*/  VIADD R97, R12, 0xfffffe60 ;  /* 0xfffffe600c617836 */ /* 0x000fe20000000000 */
[----:B------:R-:W-:Y:S01]  /*c4b0*/  ISETP.GE.AND P1, PT, R127, R128, PT ;  /* 0x000000807f00720c */ /* 0x000fe20003f26270 */
[----:B------:R-:W1:Y:S01]  /*c4c0*/  MUFU.TANH R103, R103 ;  /* 0x0000006700677308 */ /* 0x000e620000002400 */
[----:B------:R-:W-:-:S02]  /*c4d0*/  FSEL R5, R5, -INF , !P4 ;  /* 0xff80000005057808 */ /* 0x000fc40006000000 */
[----:B------:R-:W-:Y:S02]  /*c4e0*/  I2FP.F32.U32 R127, R127 ;  /* 0x0000007f007f7245 */ /* 0x000fe40000201000 */
[----:B------:R-:W-:Y:S02]  /*c4f0*/  ISETP.GE.AND P4, PT, R93, R128, PT ;  /* 0x000000805d00720c */ /* 0x000fe40003f86270 */
[----:B------:R-:W-:Y:S01]  /*c500*/  I2FP.F32.U32 R93, R93 ;  /* 0x0000005d005d7245 */ /* 0x000fe20000201000 */
[----:B----4-:R-:W-:Y:S01]  /*c510*/  FFMA.FTZ R8, R127, UR7, R8 ;  /* 0x000000077f087c23 */ /* 0x010fe20008010008 */
[----:B------:R-:W-:Y:S01]  /*c520*/  FSEL R217, R88, -INF , !P2 ;  /* 0xff80000058d97808 */ /* 0x000fe20005000000 */
[----:B------:R-:W3:Y:S01]  /*c530*/  MUFU.TANH R106, R106 ;  /* 0x0000006a006a7308 */ /* 0x000ee20000002400 */
[----:B------:R-:W-:Y:S01]  /*c540*/  ISETP.GE.AND P2, PT, R99, R130, PT ;  /* 0x000000826300720c */ /* 0x000fe20003f46270 */
[----:B------:R-:W-:Y:S01]  /*c550*/  FFMA.FTZ R64, R93, UR7, R64 ;  /* 0x000000075d407c23 */ /* 0x000fe20008010040 */
[----:B------:R-:W-:Y:S01]  /*c560*/  VIADD R93, R12, 0xfffffe61 ;  /* 0xfffffe610c5d7836 */ /* 0x000fe20000000000 */
[----:B------:R-:W-:-:S02]  /*c570*/  I2FP.F32.U32 R127, R99 ;  /* 0x00000063007f7245 */ /* 0x000fc40000201000 */
[----:B------:R-:W-:Y:S02]  /*c580*/  I2FP.F32.U32 R99, R99 ;  /* 0x0000006300637245 */ /* 0x000fe40000201000 */
[----:B------:R-:W4:Y:S01]  /*c590*/  MUFU.TANH R78, R78 ;  /* 0x0000004e004e7308 */ /* 0x000f220000002400 */
[----:B------:R-:W-:Y:S01]  /*c5a0*/  FSEL R215, R8, -INF , !P1 ;  /* 0xff80000008d77808 */ /* 0x000fe20004800000 */
[----:B------:R-:W-:Y:S01]  /*c5b0*/  FFMA.FTZ R72, R127, UR7, R72 ;  /* 0x000000077f487c23 */ /* 0x000fe20008010048 */
[----:B------:R-:W-:Y:S01]  /*c5c0*/  FSEL R135, R10, -INF , !P0 ;  /* 0xff8000000a877808 */ /* 0x000fe20004000000 */
[----:B------:R-:W-:Y:S01]  /*c5d0*/  FFMA.FTZ R60, R99, UR7, R60 ;  /* 0x00000007633c7c23 */ /* 0x000fe2000801003c */
[-C--:B------:R-:W-:Y:S01]  /*c5e0*/  I2FP.F32.U32 R133, R97.reuse ;  /* 0x0000006100857245 */ /* 0x080fe20000201000 */
[----:B------:R-:W-:Y:S01]  /*c5f0*/  VIADD R99, R12, 0xfffffe68 ;  /* 0xfffffe680c637836 */ /* 0x000fe20000000000 */
[C---:B------:R-:W-:Y:S01]  /*c600*/  ISETP.GE.AND P1, PT, R97.reuse, R130, PT ;  /* 0x000000826100720c */ /* 0x040fe20003f26270 */
[----:B------:R-:W5:Y:S01]  /*c610*/  MUFU.TANH R80, R80 ;  /* 0x0000005000507308 */ /* 0x000f620000002400 */
[----:B------:R-:W-:Y:S01]  /*c620*/  ISETP.GE.AND P0, PT, R97, R128, PT ;  /* 0x000000806100720c */ /* 0x000fe20003f06270 */
[----:B------:R-:W-:Y:S01]  /*c630*/  FFMA.FTZ R52, R133, UR7, R52 ;  /* 0x0000000785347c23 */ /* 0x000fe20008010034 */
[----:B------:R-:W-:-:S02]  /*c640*/  I2FP.F32.U32 R6, R97 ;  /* 0x0000006100067245 */ /* 0x000fc40000201000 */
[-C--:B------:R-:W-:Y:S02]  /*c650*/  I2FP.F32.U32 R97, R93.reuse ;  /* 0x0000005d00617245 */ /* 0x080fe40000201000 */
[----:B------:R-:W-:Y:S01]  /*c660*/  FSEL R213, R64, -INF , !P4 ;  /* 0xff80000040d57808 */ /* 0x000fe20006000000 */
[----:B--2---:R-:W-:Y:S01]  /*c670*/  FFMA.FTZ R6, R6, UR7, R101 ;  /* 0x0000000706067c23 */ /* 0x004fe20008010065 */
[----:B------:R-:W-:Y:S01]  /*c680*/  FSEL R249, R72, -INF , !P2 ;  /* 0xff80000048f97808 */ /* 0x000fe20005000000 */
[----:B------:R-:W-:Y:S01]  /*c690*/  FFMA.FTZ R44, R97, UR7, R44 ;  /* 0x00000007612c7c23 */ /* 0x000fe2000801002c */
[----:B------:R-:W-:Y:S01]  /*c6a0*/  VIADD R97, R12, 0xfffffe70 ;  /* 0xfffffe700c617836 */ /* 0x000fe20000000000 */
[C---:B------:R-:W-:Y:S01]  /*c6b0*/  ISETP.GE.AND P4, PT, R93.reuse, R130, PT ;  /* 0x000000825d00720c */ /* 0x040fe20003f86270 */
[----:B------:R-:W2:Y:S01]  /*c6c0*/  MUFU.TANH R68, R68 ;  /* 0x0000004400447308 */ /* 0x000ea20000002400 */
[----:B------:R-:W-:Y:S02]  /*c6d0*/  ISETP.GE.AND P2, PT, R93, R128, PT ;  /* 0x000000805d00720c */ /* 0x000fe40003f46270 */
[----:B------:R-:W-:-:S02]  /*c6e0*/  I2FP.F32.U32 R8, R93 ;  /* 0x0000005d00087245 */ /* 0x000fc40000201000 */
[----:B------:R-:W-:Y:S02]  /*c6f0*/  FSEL R211, R60, -INF , !P6 ;  /* 0xff8000003cd37808 */ /* 0x000fe40007000000 */
[----:B------:R-:W-:Y:S01]  /*c700*/  FSEL R247, R52, -INF , !P1 ;  /* 0xff80000034f77808 */ /* 0x000fe20004800000 */
[----:B-1----:R-:W-:Y:S01]  /*c710*/  FFMA.FTZ R8, R8, UR7, R103 ;  /* 0x0000000708087c23 */ /* 0x002fe20008010067 */
[C---:B------:R-:W-:Y:S01]  /*c720*/  ISETP.GE.AND P6, PT, R99.reuse, R130, PT ;  /* 0x000000826300720c */ /* 0x040fe20003fc6270 */
[----:B------:R-:W-:Y:S01]  /*c730*/  MUFU.TANH R49, R49 ;  /* 0x0000003100317308 */ /* 0x000fe20000002400 */
[----:B------:R-:W-:Y:S02]  /*c740*/  ISETP.GE.AND P1, PT, R99, R128, PT ;  /* 0x000000806300720c */ /* 0x000fe40003f26270 */
[-C--:B------:R-:W-:Y:S02]  /*c750*/  I2FP.F32.U32 R93, R99.reuse ;  /* 0x00000063005d7245 */ /* 0x080fe40000201000 */
[----:B------:R-:W-:-:S02]  /*c760*/  I2FP.F32.U32 R99, R99 ;  /* 0x0000006300637245 */ /* 0x000fc40000201000 */
[----:B------:R-:W-:Y:S01]  /*c770*/  I2FP.F32.U32 R101, R97 ;  /* 0x0000006100657245 */ /* 0x000fe20000201000 */
[----:B---3--:R-:W-:Y:S01]  /*c780*/  FFMA.FTZ R62, R93, UR7, R106 ;  /* 0x000000075d3e7c23 */ /* 0x008fe2000801006a */
[----:B------:R-:W-:Y:S01]  /*c790*/  FSEL R209, R6, -INF , !P0 ;  /* 0xff80000006d17808 */ /* 0x000fe20004000000 */
[----:B----4-:R-:W-:Y:S01]  /*c7a0*/  FFMA.FTZ R78, R99, UR7, R78 ;  /* 0x00000007634e7c23 */ /* 0x010fe2000801004e */
[C---:B------:R-:W-:Y:S02]  /*c7b0*/  VIADD R99, R12.reuse, 0xfffffe71 ;  /* 0xfffffe710c637836 */ /* 0x040fe40000000000 */
[----:B------:R-:W-:Y:S01]  /*c7c0*/  FFMA.FTZ R6, R101, UR7, R112 ;  /* 0x0000000765067c23 */ /* 0x000fe20008010070 */
[----:B------:R-:W-:Y:S01]  /*c7d0*/  ISETP.GE.AND P0, PT, R97, R130, PT ;  /* 0x000000826100720c */ /* 0x000fe20003f06270 */
[----:B------:R-:W-:Y:S01]  /*c7e0*/  VIADD R93, R12, 0xfffffe78 ;  /* 0xfffffe780c5d7836 */ /* 0x000fe20000000000 */
[----:B------:R-:W-:Y:S01]  /*c7f0*/  FSEL R245, R44, -INF , !P4 ;  /* 0xff8000002cf57808 */ /* 0x000fe20006000000 */
[----:B------:R-:W-:Y:S01]  /*c800*/  MUFU.TANH R4, R50 ;  /* 0x0000003200047308 */ /* 0x000fe20000002400 */
[----:B------:R-:W-:-:S02]  /*c810*/  FSEL R207, R8, -INF , !P2 ;  /* 0xff80000008cf7808 */ /* 0x000fc40005000000 */
[----:B------:R-:W-:Y:S02]  /*c820*/  FSEL R62, R62, -INF , !P6 ;  /* 0xff8000003e3e7808 */ /* 0x000fe40007000000 */
[----:B------:R-:W-:Y:S02]  /*c830*/  ISETP.GE.AND P4, PT, R97, R128, PT ;  /* 0x000000806100720c */ /* 0x000fe40003f86270 */
[C---:B------:R-:W-:Y:S01]  /*c840*/  ISETP.GE.AND P2, PT, R99.reuse, R130, PT ;  /* 0x000000826300720c */ /* 0x040fe20003f46270 */
[----:B------:R-:W1:Y:S01]  /*c850*/  MUFU.TANH R51, R51 ;  /* 0x0000003300337308 */ /* 0x000e620000002400 */
[----:B------:R-:W-:Y:S02]  /*c860*/  ISETP.GE.AND P6, PT, R99, R128, PT ;  /* 0x000000806300720c */ /* 0x000fe40003fc6270 */
[-C--:B------:R-:W-:Y:S02]  /*c870*/  I2FP.F32.U32 R60, R99.reuse ;  /* 0x00000063003c7245 */ /* 0x080fe40000201000 */
[----:B------:R-:W-:-:S02]  /*c880*/  I2FP.F32.U32 R10, R99 ;  /* 0x00000063000a7245 */ /* 0x000fc40000201000 */
[----:B------:R-:W-:Y:S01]  /*c890*/  FSEL R205, R78, -INF , !P1 ;  /* 0xff8000004ecd7808 */ /* 0x000fe20004800000 */
[----:B------:R-:W-:Y:S01]  /*c8a0*/  FFMA.FTZ R60, R60, UR7, R111 ;  /* 0x000000073c3c7c23 */ /* 0x000fe2000801006f */
[----:B------:R-:W-:Y:S01]  /*c8b0*/  FSEL R6, R6, -INF , !P0 ;  /* 0xff80000006067808 */ /* 0x000fe20004000000 */
[----:B------:R-:W-:Y:S01]  /*c8c0*/  FFMA.FTZ R113, R10, UR7, R113 ;  /* 0x000000070a717c23 */ /* 0x000fe20008010071 */
[----:B------:R-:W-:Y:S01]  /*c8d0*/  I2FP.F32.U32 R97, R97 ;  /* 0x0000006100617245 */ /* 0x000fe20000201000 */
[----:B------:R-:W3:Y:S01]  /*c8e0*/  MUFU.TANH R48, R48 ;  /* 0x0000003000307308 */ /* 0x000ee20000002400 */
[C---:B------:R-:W-:Y:S02]  /*c8f0*/  ISETP.GE.AND P1, PT, R93.reuse, R130, PT ;  /* 0x000000825d00720c */ /* 0x040fe40003f26270 */
[----:B------:R-:W-:Y:S01]  /*c900*/  ISETP.GE.AND P0, PT, R93, R128, PT ;  /* 0x000000805d00720c */ /* 0x000fe20003f06270 */
[----:B-----5:R-:W-:Y:S01]  /*c910*/  FFMA.FTZ R80, R97, UR7, R80 ;  /* 0x0000000761507c23 */ /* 0x020fe20008010050 */
[-C--:B------:R-:W-:Y:S01]  /*c920*/  I2FP.F32.U32 R99, R93.reuse ;  /* 0x0000005d00637245 */ /* 0x080fe20000201000 */
[C---:B------:R-:W-:Y:S01]  /*c930*/  VIADD R97, R12.reuse, 0xfffffe79 ;  /* 0xfffffe790c617836 */ /* 0x040fe20000000000 */
[----:B------:R-:W-:Y:S01]  /*c940*/  I2FP.F32.U32 R93, R93 ;  /* 0x0000005d005d7245 */ /* 0x000fe20000201000 */
[----:B------:R-:W4:Y:S01]  /*c950*/  MUFU.TANH R83, R83 ;  /* 0x0000005300537308 */ /* 0x000f220000002400 */
[----:B------:R-:W-:Y:S01]  /*c960*/  FSEL R197, R113, -INF , !P6 ;  /* 0xff80000071c57808 */ /* 0x000fe20007000000 */
[----:B------:R-:W-:Y:S01]  /*c970*/  FFMA.FTZ R58, R99, UR7, R114 ;  /* 0x00000007633a7c23 */ /* 0x000fe20008010072 */
[----:B------:R-:W-:-:S02]  /*c980*/  VIADD R99, R12, 0xfffffe80 ;  /* 0xfffffe800c637836 */ /* 0x000fc40000000000 */
[----:B------:R-:W-:Y:S01]  /*c990*/  FFMA.FTZ R70, R93, UR7, R70 ;  /* 0x000000075d467c23 */ /* 0x000fe20008010046 */
[C---:B------:R-:W-:Y:S01]  /*c9a0*/  VIADD R93, R12.reuse, 0xfffffe81 ;  /* 0xfffffe810c5d7836 */ /* 0x040fe20000000000 */
[----:B------:R-:W-:Y:S01]  /*c9b0*/  I2FP.F32.U32 R8, R97 ;  /* 0x0000006100087245 */ /* 0x000fe20000201000 */
[----:B------:R-:W-:Y:S01]  /*c9c0*/  VIADD R113, R12, 0xfffffea9 ;  /* 0xfffffea90c717836 */ /* 0x000fe20000000000 */
[----:B------:R-:W-:Y:S01]  /*c9d0*/  FSEL R58, R58, -INF , !P1 ;  /* 0xff8000003a3a7808 */ /* 0x000fe20004800000 */
[----:B------:R-:W-:Y:S01]  /*c9e0*/  MUFU.TANH R82, R82 ;  /* 0x0000005200527308 */ /* 0x000fe20000002400 */
[C---:B------:R-:W-:Y:S01]  /*c9f0*/  ISETP.GE.AND P6, PT, R99.reuse, R130, PT ;  /* 0x000000826300720c */ /* 0x040fe20003fc6270 */
[----:B------:R-:W-:Y:S01]  /*ca00*/  FFMA.FTZ R115, R8, UR7, R115 ;  /* 0x0000000708737c23 */ /* 0x000fe20008010073 */
[----:B------:R-:W-:Y:S02]  /*ca10*/  ISETP.GE.AND P1, PT, R99, R128, PT ;  /* 0x000000806300720c */ /* 0x000fe40003f26270 */
[----:B------:R-:W-:-:S02]  /*ca20*/  I2FP.F32.U32 R56, R99 ;  /* 0x0000006300387245 */ /* 0x000fc40000201000 */
[----:B------:R-:W-:Y:S01]  /*ca30*/  I2FP.F32.U32 R101, R99 ;  /* 0x0000006300657245 */ /* 0x000fe20000201000 */
[----:B------:R-:W5:Y:S01]  /*ca40*/  MUFU.TANH R46, R46 ;  /* 0x0000002e002e7308 */ /* 0x000f620000002400 */
[----:B------:R-:W-:Y:S01]  /*ca50*/  I2FP.F32.U32 R99, R93 ;  /* 0x0000005d00637245 */ /* 0x000fe20000201000 */
[----:B------:R-:W-:Y:S01]  /*ca60*/  FFMA.FTZ R56, R56, UR7, R117 ;  /* 0x0000000738387c23 */ /* 0x000fe20008010075 */
[----:B------:R-:W-:Y:S01]  /*ca70*/  FSEL R199, R80, -INF , !P4 ;  /* 0xff80000050c77808 */ /* 0x000fe20006000000 */
[----:B------:R-:W-:Y:S01]  /*ca80*/  FFMA.FTZ R120, R101, UR7, R120 ;  /* 0x0000000765787c23 */ /* 0x000fe20008010078 */
[----:B------:R-:W-:Y:S01]  /*ca90*/  ISETP.GE.AND P4, PT, R97, R130, PT ;  /* 0x000000826100720c */ /* 0x000fe20003f86270 */
[----:B--2---:R-:W-:Y:S01]  /*caa0*/  FFMA.FTZ R54, R99, UR7, R68 ;  /* 0x0000000763367c23 */ /* 0x004fe20008010044 */
[----:B------:R-:W-:Y:S01]  /*cab0*/  VIADD R99, R12, 0xfffffe88 ;  /* 0xfffffe880c637836 */ /* 0x000fe20000000000 */
[----:B------:R-:W-:Y:S01]  /*cac0*/  FSEL R60, R60, -INF , !P2 ;  /* 0xff8000003c3c7808 */ /* 0x000fe20005000000 */
[----:B------:R-:W2:Y:S01]  /*cad0*/  MUFU.TANH R47, R47 ;  /* 0x0000002f002f7308 */ /* 0x000ea20000002400 */
[----:B------:R-:W-:-:S02]  /*cae0*/  ISETP.GE.AND P2, PT, R97, R128, PT ;  /* 0x000000806100720c */ /* 0x000fc40003f46270 */
[----:B------:R-:W-:Y:S02]  /*caf0*/  FSEL R195, R70, -INF , !P0 ;  /* 0xff80000046c37808 */ /* 0x000fe40004000000 */
[----:B------:R-:W-:Y:S02]  /*cb00*/  FSEL R68, R115, -INF , !P4 ;  /* 0xff80000073447808 */ /* 0x000fe40006000000 */
[----:B------:R-:W-:Y:S01]  /*cb10*/  I2FP.F32.U32 R97, R97 ;  /* 0x0000006100617245 */ /* 0x000fe20000201000 */
[----:B------:R-:W2:Y:S01]  /*cb20*/  MUFU.TANH R45, R45 ;  /* 0x0000002d002d7308 */ /* 0x000ea20000002400 */
[C---:B------:R-:W-:Y:S02]  /*cb30*/  ISETP.GE.AND P0, PT, R93.reuse, R130, PT ;  /* 0x000000825d00720c */ /* 0x040fe40003f06270 */
[----:B------:R-:W-:Y:S01]  /*cb40*/  ISETP.GE.AND P4, PT, R93, R128, PT ;  /* 0x000000805d00720c */ /* 0x000fe20003f86270 */
[----:B------:R-:W-:Y:S01]  /*cb50*/  FFMA.FTZ R116, R97, UR7, R116 ;  /* 0x0000000761747c23 */ /* 0x000fe20008010074 */
[----:B------:R-:W-:Y:S01]  /*cb60*/  I2FP.F32.U32 R93, R93 ;  /* 0x0000005d005d7245 */ /* 0x000fe20000201000 */
[----:B------:R-:W-:Y:S01]  /*cb70*/  VIADD R97, R12, 0xfffffe89 ;  /* 0xfffffe890c617836 */ /* 0x000fe20000000000 */
[----:B------:R-:W-:Y:S01]  /*cb80*/  I2FP.F32.U32 R101, R99 ;  /* 0x0000006300657245 */ /* 0x000fe20000201000 */
[----:B------:R-:W2:Y:S01]  /*cb90*/  MUFU.TANH R42, R42 ;  /* 0x0000002a002a7308 */ /* 0x000ea20000002400 */
[----:B------:R-:W-:Y:S01]  /*cba0*/  FSEL R191, R116, -INF , !P2 ;  /* 0xff80000074bf7808 */ /* 0x000fe20005000000 */
[----:B------:R-:W-:Y:S01]  /*cbb0*/  FFMA.FTZ R93, R93, UR7, R118 ;  /* 0x000000075d5d7c23 */ /* 0x000fe20008010076 */
[----:B------:R-:W-:Y:S01]  /*cbc0*/  FSEL R56, R56, -INF , !P6 ;  /* 0xff80000038387808 */ /* 0x000fe20007000000 */
[----:B------:R-:W-:Y:S01]  /*cbd0*/  FFMA.FTZ R66, R101, UR7, R66 ;  /* 0x0000000765427c23 */ /* 0x000fe20008010042 */
[----:B------:R-:W-:Y:S01]  /*cbe0*/  VIADD R101, R12, 0xfffffe90 ;  /* 0xfffffe900c657836 */ /* 0x000fe20000000000 */
[----:B------:R-:W-:-:S02]  /*cbf0*/  ISETP.GE.AND P2, PT, R99, R130, PT ;  /* 0x000000826300720c */ /* 0x000fc40003f46270 */
[----:B------:R-:W-:Y:S01]  /*cc00*/  ISETP.GE.AND P6, PT, R99, R128, PT ;  /* 0x000000806300720c */ /* 0x000fe20003fc6270 */
[----:B------:R-:W2:Y:S01]  /*cc10*/  MUFU.TANH R40, R40 ;  /* 0x0000002800287308 */ /* 0x000ea20000002400 */
[----:B------:R-:W-:Y:S02]  /*cc20*/  FSEL R181, R93, -INF , !P4 ;  /* 0xff8000005db57808 */ /* 0x000fe40006000000 */
[----:B------:R-:W-:Y:S02]  /*cc30*/  I2FP.F32.U32 R99, R99 ;  /* 0x0000006300637245 */ /* 0x000fe40000201000 */
[-C--:B------:R-:W-:Y:S02]  /*cc40*/  I2FP.F32.U32 R103, R97.reuse ;  /* 0x0000006100677245 */ /* 0x080fe40000201000 */
[----:B------:R-:W-:Y:S01]  /*cc50*/  I2FP.F32.U32 R8, R97 ;  /* 0x0000006100087245 */ /* 0x000fe20000201000 */
[----:B------:R-:W-:Y:S01]  /*cc60*/  FFMA.FTZ R99, R99, UR7, R134 ;  /* 0x0000000763637c23 */ /* 0x000fe20008010086 */
[----:B------:R-:W-:Y:S01]  /*cc70*/  I2FP.F32.U32 R93, R101 ;  /* 0x00000065005d7245 */ /* 0x000fe20000201000 */
[----:B------:R-:W-:Y:S01]  /*cc80*/  FFMA.FTZ R103, R103, UR7, R122 ;  /* 0x0000000767677c23 */ /* 0x000fe2000801007a */
[----:B------:R-:W-:Y:S01]  /*cc90*/  FSEL R185, R120, -INF , !P1 ;  /* 0xff80000078b97808 */ /* 0x000fe20004800000 */
[----:B------:R-:W-:Y:S01]  /*cca0*/  FFMA.FTZ R8, R8, UR7, R137 ;  /* 0x0000000708087c23 */ /* 0x000fe20008010089 */
[----:B------:R-:W-:Y:S01]  /*ccb0*/  FSEL R54, R54, -INF , !P0 ;  /* 0xff80000036367808 */ /* 0x000fe20004000000 */
[C---:B------:R-:W-:Y:S01]  /*ccc0*/  FFMA.FTZ R52, R93.reuse, UR7, R132 ;  /* 0x000000075d347c23 */ /* 0x040fe20008010084 */
[----:B------:R-:W-:Y:S01]  /*ccd0*/  FSEL R120, R66, -INF , !P2 ;  /* 0xff80000042787808 */ /* 0x000fe20005000000 */
[----:B------:R-:W-:Y:S01]  /*cce0*/  FFMA.FTZ R74, R93, UR7, R74 ;  /* 0x000000075d4a7c23 */ /* 0x000fe2000801004a */
[C---:B------:R-:W-:Y:S01]  /*ccf0*/  ISETP.GE.AND P1, PT, R97.reuse, R130, PT ;  /* 0x000000826100720c */ /* 0x040fe20003f26270 */
[C---:B------:R-:W-:Y:S01]  /*cd00*/  VIADD R93, R12.reuse, 0xfffffea0 ;  /* 0xfffffea00c5d7836 */ /* 0x040fe20000000000 */
[----:B------:R-:W-:Y:S01]  /*cd10*/  ISETP.GE.AND P0, PT, R97, R128, PT ;  /* 0x000000806100720c */ /* 0x000fe20003f06270 */
[C---:B------:R-:W-:Y:S01]  /*cd20*/  VIADD R97, R12.reuse, 0xfffffe91 ;  /* 0xfffffe910c617836 */ /* 0x040fe20000000000 */
[C---:B------:R-:W-:Y:S01]  /*cd30*/  ISETP.GE.AND P4, PT, R101.reuse, R130, PT ;  /* 0x000000826500720c */ /* 0x040fe20003f86270 */
[----:B------:R-:W2:Y:S01]  /*cd40*/  MUFU.TANH R43, R43 ;  /* 0x0000002b002b7308 */ /* 0x000ea20000002400 */
[----:B------:R-:W-:Y:S01]  /*cd50*/  ISETP.GE.AND P2, PT, R101, R128, PT ;  /* 0x000000806500720c */ /* 0x000fe20003f46270 */
[C---:B------:R-:W-:Y:S01]  /*cd60*/  VIADD R101, R12.reuse, 0xfffffe98 ;  /* 0xfffffe980c657836 */ /* 0x040fe20000000000 */
[----:B------:R-:W-:Y:S01]  /*cd70*/  FSEL R177, R99, -INF , !P6 ;  /* 0xff80000063b17808 */ /* 0x000fe20007000000 */
[----:B------:R-:W-:Y:S01]  /*cd80*/  VIADD R99, R12, 0xfffffea1 ;  /* 0xfffffea10c637836 */ /* 0x000fe20000000000 */
[----:B------:R-:W-:-:S02]  /*cd90*/  FSEL R66, R103, -INF , !P1 ;  /* 0xff80000067427808 */ /* 0x000fc40004800000 */
[----:B------:R-:W-:Y:S01]  /*cda0*/  FSEL R155, R8, -INF , !P0 ;  /* 0xff800000089b7808 */ /* 0x000fe20004000000 */
[----:B------:R-:W-:Y:S01]  /*cdb0*/  MUFU.TANH R36, R36 ;  /* 0x0000002400247308 */ /* 0x000fe20000002400 */
[----:B------:R-:W-:Y:S02]  /*cdc0*/  FSEL R52, R52, -INF , !P4 ;  /* 0xff80000034347808 */ /* 0x000fe40006000000 */
[C---:B------:R-:W-:Y:S02]  /*cdd0*/  ISETP.GE.AND P6, PT, R97.reuse, R130, PT ;  /* 0x000000826100720c */ /* 0x040fe40003fc6270 */
[----:B------:R-:W-:Y:S02]  /*cde0*/  ISETP.GE.AND P1, PT, R97, R128, PT ;  /* 0x000000806100720c */ /* 0x000fe40003f26270 */
[C---:B------:R-:W-:Y:S01]  /*cdf0*/  ISETP.GE.AND P0, PT, R101.reuse, R130, PT ;  /* 0x000000826500720c */ /* 0x040fe20003f06270 */
[----:B------:R-:W2:Y:S01]  /*ce00*/  MUFU.TANH R37, R37 ;  /* 0x0000002500257308 */ /* 0x000ea20000002400 */
[----:B------:R-:W-:-:S02]  /*ce10*/  ISETP.GE.AND P4, PT, R101, R128, PT ;  /* 0x000000806500720c */ /* 0x000fc40003f86270 */
[----:B------:R-:W-:Y:S02]  /*ce20*/  I2FP.F32.U32 R97, R97 ;  /* 0x0000006100617245 */ /* 0x000fe40000201000 */
[----:B------:R-:W-:Y:S02]  /*ce30*/  I2FP.F32.U32 R101, R101 ;  /* 0x0000006500657245 */ /* 0x000fe40000201000 */
[----:B------:R-:W-:Y:S01]  /*ce40*/  I2FP.F32.U32 R8, R99 ;  /* 0x0000006300087245 */ /* 0x000fe20000201000 */
[C---:B------:R-:W-:Y:S01]  /*ce50*/  FFMA.FTZ R109, R97.reuse, UR7, R109 ;  /* 0x00000007616d7c23 */ /* 0x040fe2000801006d */
[----:B------:R-:W-:Y:S01]  /*ce60*/  FFMA.FTZ R64, R97, UR7, R124 ;  /* 0x0000000761407c23 */ /* 0x000fe2000801007c */
[C---:B------:R-:W-:Y:S01]  /*ce70*/  FFMA.FTZ R110, R101.reuse, UR7, R110 ;  /* 0x00000007656e7c23 */ /* 0x040fe2000801006e */
[----:B------:R-:W-:Y:S01]  /*ce80*/  FFMA.FTZ R96, R101, UR7, R96 ;  /* 0x0000000765607c23 */ /* 0x000fe20008010060 */
[----:B------:R-:W-:Y:S01]  /*ce90*/  VIADD R97, R12, 0xfffffe99 ;  /* 0xfffffe990c617836 */ /* 0x000fe20000000000 */
[----:B------:R-:W-:Y:S01]  /*cea0*/  FSEL R141, R109, -INF , !P1 ;  /* 0xff8000006d8d7808 */ /* 0x000fe20004800000 */
[----:B-1----:R-:W-:Y:S01]  /*ceb0*/  FFMA.FTZ R127, R8, UR7, R51 ;  /* 0x00000007087f7c23 */ /* 0x002fe20008010033 */
[----:B------:R-:W-:Y:S01]  /*cec0*/  FSEL R118, R110, -INF , !P0 ;  /* 0xff8000006e767808 */ /* 0x000fe20004000000 */
[----:B------:R-:W-:Y:S01]  /*ced0*/  FFMA.FTZ R110, R8, UR7, R49 ;  /* 0x00000007086e7c23 */ /* 0x000fe20008010031 */
[C---:B------:R-:W-:Y:S01]  /*cee0*/  ISETP.GE.AND P1, PT, R93.reuse, R130, PT ;  /* 0x000000825d00720c */ /* 0x040fe20003f26270 */
[C---:B------:R-:W-:Y:S01]  /*cef0*/  VIADD R49, R12.reuse, 0xfffffea8 ;  /* 0xfffffea80c317836 */ /* 0x040fe20000000000 */
[----:B------:R-:W-:Y:S01]  /*cf00*/  ISETP.GE.AND P0, PT, R93, R128, PT ;  /* 0x000000805d00720c */ /* 0x000fe20003f06270 */
[----:B------:R-:W-:Y:S01]  /*cf10*/  VIADD R51, R12, 0xfffffeb0 ;  /* 0xfffffeb00c337836 */ /* 0x000fe20000000000 */
[----:B------:R-:W-:Y:S01]  /*cf20*/  I2FP.F32.U32 R93, R93 ;  /* 0x0000005d005d7245 */ /* 0x000fe20000201000 */
[----:B------:R1:W-:Y:S01]  /*cf30*/  MUFU.TANH R44, R28 ;  /* 0x0000001c002c7308 */ /* 0x0003e20000002400 */
[----:B------:R-:W-:Y:S01]  /*cf40*/  FSEL R145, R74, -INF , !P2 ;  /* 0xff8000004a917808 */ /* 0x000fe20005000000 */
[----:B------:R-:W-:Y:S01]  /*cf50*/  VIADD R101, R12, 0xfffffeb1 ;  /* 0xfffffeb10c657836 */ /* 0x000fe20000000000 */
[----:B------:R-:W-:Y:S01]  /*cf60*/  FSEL R64, R64, -INF , !P6 ;  /* 0xff80000040407808 */ /* 0x000fe20007000000 */
[C---:B------:R-:W-:Y:S01]  /*cf70*/  FFMA.FTZ R4, R93.reuse, UR7, R4 ;  /* 0x000000075d047c23 */ /* 0x040fe20008010004 */
[----:B------:R-:W-:Y:S01]  /*cf80*/  FSEL R139, R96, -INF , !P4 ;  /* 0xff800000608b7808 */ /* 0x000fe20006000000 */
[----:B---3--:R-:W-:Y:S01]  /*cf90*/  FFMA.FTZ R112, R93, UR7, R48 ;  /* 0x000000075d707c23 */ /* 0x008fe20008010030 */
[C---:B------:R-:W-:Y:S01]  /*cfa0*/  ISETP.GE.AND P2, PT, R97.reuse, R130, PT ;  /* 0x000000826100720c */ /* 0x040fe20003f46270 */
[----:B------:R-:W3:Y:S01]  /*cfb0*/  MUFU.TANH R39, R39 ;  /* 0x0000002700277308 */ /* 0x000ee20000002400 */
[----:B------:R-:W-:-:S02]  /*cfc0*/  ISETP.GE.AND P6, PT, R97, R128, PT ;  /* 0x000000806100720c */ /* 0x000fc40003fc6270 */
[-C--:B------:R-:W-:Y:S02]  /*cfd0*/  ISETP.GE.AND P4, PT, R99, R130.reuse, PT ;  /* 0x000000826300720c */ /* 0x080fe40003f86270 */
[----:B------:R-:W-:Y:S02]  /*cfe0*/  I2FP.F32.U32 R97, R97 ;  /* 0x0000006100617245 */ /* 0x000fe40000201000 */
[----:B------:R-:W-:Y:S01]  /*cff0*/  FSEL R133, R4, -INF , !P0 ;  /* 0xff80000004857808 */ /* 0x000fe20004000000 */
[----:B------:R-:W3:Y:S01]  /*d000*/  MUFU.TANH R38, R38 ;  /* 0x0000002600267308 */ /* 0x000ee20000002400 */
[----:B------:R-:W-:Y:S01]  /*d010*/  FSEL R110, R110, -INF , !P4 ;  /* 0xff8000006e6e7808 */ /* 0x000fe20006000000 */
[----:B------:R-:W-:Y:S01]  /*d020*/  FFMA.FTZ R50, R97, UR7, R108 ;  /* 0x0000000761327c23 */ /* 0x000fe2000801006c */
[----:B------:R-:W-:Y:S01]  /*d030*/  ISETP.GE.AND P0, PT, R113, R130, PT ;  /* 0x000000827100720c */ /* 0x000fe20003f06270 */
[----:B------:R-:W-:Y:S01]  /*d040*/  FFMA.FTZ R92, R97, UR7, R92 ;  /* 0x00000007615c7c23 */ /* 0x000fe2000801005c */
[----:B------:R-:W-:-:S02]  /*d050*/  ISETP.GE.AND P4, PT, R113, R128, PT ;  /* 0x000000807100720c */ /* 0x000fc40003f86270 */
[----:B------:R-:W-:Y:S01]  /*d060*/  I2FP.F32.U32 R8, R49 ;  /* 0x0000003100087245 */ /* 0x000fe20000201000 */
[----:B------:R-:W3:Y:S01]  /*d070*/  MUFU.TANH R32, R32 ;  /* 0x0000002000207308 */ /* 0x000ee20000002400 */
[----:B------:R-:W-:Y:S02]  /*d080*/  I2FP.F32.U32 R113, R113 ;  /* 0x0000007100717245 */ /* 0x000fe40000201000 */
[----:B------:R-:W-:Y:S01]  /*d090*/  I2FP.F32.U32 R4, R51 ;  /* 0x0000003300047245 */ /* 0x000fe20000201000 */
[----:B----4-:R-:W-:Y:S01]  /*d0a0*/  FFMA.FTZ R10, R8, UR7, R83 ;  /* 0x00000007080a7c23 */ /* 0x010fe20008010053 */
[----:B------:R-:W-:Y:S01]  /*d0b0*/  FSEL R50, R50, -INF , !P2 ;  /* 0xff80000032327808 */ /* 0x000fe20005000000 */
[----:B-----5:R-:W-:Y:S01]  /*d0c0*/  FFMA.FTZ R46, R8, UR7, R46 ;  /* 0x00000007082e7c23 */ /* 0x020fe2000801002e */
[----:B------:R-:W-:Y:S01]  /*d0d0*/  FSEL R137, R92, -INF , !P6 ;  /* 0xff8000005c897808 */ /* 0x000fe20007000000 */
[C---:B------:R-:W-:Y:S01]  /*d0e0*/  FFMA.FTZ R82, R113.reuse, UR7, R82 ;  /* 0x0000000771527c23 */ /* 0x040fe20008010052 */
[----:B------:R-:W-:Y:S01]  /*d0f0*/  FSEL R112, R112, -INF , !P1 ;  /* 0xff80000070707808 */ /* 0x000fe20004800000 */
[----:B--2---:R-:W-:Y:S01]  /*d100*/  FFMA.FTZ R113, R113, UR7, R47 ;  /* 0x0000000771717c23 */ /* 0x004fe2000801002f */
[----:B------:R-:W-:Y:S01]  /*d110*/  ISETP.GE.AND P2, PT, R99, R128, PT ;  /* 0x000000806300720c */ /* 0x000fe20003f46270 */
[----:B-1----:R-:W-:Y:S01]  /*d120*/  FFMA.FTZ R28, R4, UR7, R45 ;  /* 0x00000007041c7c23 */ /* 0x002fe2000801002d */
[C---:B------:R-:W-:Y:S01]  /*d130*/  ISETP.GE.AND P6, PT, R49.reuse, R130, PT ;  /* 0x000000823100720c */ /* 0x040fe20003fc6270 */
[C---:B------:R-:W-:Y:S01]  /*d140*/  VIADD R47, R12.reuse, 0xfffffeb8 ;  /* 0xfffffeb80c2f7836 */ /* 0x040fe20000000000 */
[----:B------:R-:W-:Y:S01]  /*d150*/  ISETP.GE.AND P1, PT, R49, R128, PT ;  /* 0x000000803100720c */ /* 0x000fe20003f26270 */
[----:B------:R-:W-:Y:S01]  /*d160*/  VIADD R45, R12, 0xfffffeb9 ;  /* 0xfffffeb90c2d7836 */ /* 0x000fe20000000000 */
[----:B------:R-:W-:Y:S01]  /*d170*/  FSEL R127, R127, -INF , !P2 ;  /* 0xff8000007f7f7808 */ /* 0x000fe20005000000 */
[----:B------:R-:W-:Y:S01]  /*d180*/  FFMA.FTZ R103, R4, UR7, R42 ;  /* 0x0000000704677c23 */ /* 0x000fe2000801002a */
[----:B------:R-:W-:Y:S01]  /*d190*/  FSEL R10, R10, -INF , !P6 ;  /* 0xff8000000a0a7808 */ /* 0x000fe20007000000 */
[----:B------:R1:W-:Y:S01]  /*d1a0*/  MUFU.TANH R70, R24 ;  /* 0x0000001800467308 */ /* 0x0003e20000002400 */
[----:B------:R-:W-:-:S02]  /*d1b0*/  FSEL R115, R46, -INF , !P1 ;  /* 0xff8000002e737808 */ /* 0x000fc40004800000 */
[----:B------:R-:W-:Y:S02]  /*d1c0*/  FSEL R108, R82, -INF , !P0 ;  /* 0xff800000526c7808 */ /* 0x000fe40004000000 */
[C---:B------:R-:W-:Y:S02]  /*d1d0*/  ISETP.GE.AND P2, PT, R51.reuse, R130, PT ;  /* 0x000000823300720c */ /* 0x040fe40003f46270 */
[----:B------:R-:W-:Y:S01]  /*d1e0*/  ISETP.GE.AND P6, PT, R51, R128, PT ;  /* 0x000000803300720c */ /* 0x000fe20003fc6270 */
[----:B------:R-:W-:Y:S01]  /*d1f0*/  MUFU.TANH R49, R26 ;  /* 0x0000001a00317308 */ /* 0x000fe20000002400 */
[C---:B------:R-:W-:Y:S02]  /*d200*/  ISETP.GE.AND P1, PT, R101.reuse, R130, PT ;  /* 0x000000826500720c */ /* 0x040fe40003f26270 */
[----:B------:R-:W-:Y:S02]  /*d210*/  ISETP.GE.AND P0, PT, R101, R128, PT ;  /* 0x000000806500720c */ /* 0x000fe40003f06270 */
[----:B------:R-:W-:-:S02]  /*d220*/  I2FP.F32.U32 R101, R101 ;  /* 0x0000006500657245 */ /* 0x000fc40000201000 */
[----:B------:R-:W-:Y:S01]  /*d230*/  I2FP.F32.U32 R4, R45 ;  /* 0x0000002d00047245 */ /* 0x000fe20000201000 */
[----:B------:R2:W-:Y:S01]  /*d240*/  MUFU.TANH R51, R27 ;  /* 0x0000001b00337308 */ /* 0x0005e20000002400 */
[----:B------:R-:W-:Y:S01]  /*d250*/  FSEL R113, R113, -INF , !P4 ;  /* 0xff80000071717808 */ /* 0x000fe20006000000 */
[C---:B------:R-:W-:Y:S01]  /*d260*/  FFMA.FTZ R40, R101.reuse, UR7, R40 ;  /* 0x0000000765287c23 */ /* 0x040fe20008010028 */
[----:B------:R-:W-:Y:S01]  /*d270*/  FFMA.FTZ R101, R101, UR7, R43 ;  /* 0x0000000765657c23 */ /* 0x000fe2000801002b */
[----:B-1----:R-:W-:Y:S01]  /*d280*/  FFMA.FTZ R24, R4, UR7, R37 ;  /* 0x0000000704187c23 */ /* 0x002fe20008010025 */
[-C--:B------:R-:W-:Y:S01]  /*d290*/  ISETP.GE.AND P4, PT, R47, R130.reuse, PT ;  /* 0x000000822f00720c */ /* 0x080fe20003f86270 */
[----:B------:R-:W-:Y:S02]  /*d2a0*/  VIADD R37, R12, 0xfffffec0 ;  /* 0xfffffec00c257836 */ /* 0x000fe40000000000 */
[----:B---3--:R-:W-:Y:S01]  /*d2b0*/  FFMA.FTZ R39, R4, UR7, R39 ;  /* 0x0000000704277c23 */ /* 0x008fe20008010027 */
[----:B------:R-:W-:Y:S01]  /*d2c0*/  FSEL R101, R101, -INF , !P0 ;  /* 0xff80000065657808 */ /* 0x000fe20004000000 */
[----:B------:R-:W-:Y:S01]  /*d2d0*/  MUFU.TANH R33, R33 ;  /* 0x0000002100217308 */ /* 0x000fe20000002400 */
[----:B------:R-:W-:Y:S01]  /*d2e0*/  VIADD R43, R12, 0xfffffec1 ;  /* 0xfffffec10c2b7836 */ /* 0x000fe20000000000 */
[----:B------:R-:W-:-:S02]  /*d2f0*/  ISETP.GE.AND P0, PT, R37, R130, PT ;  /* 0x000000822500720c */ /* 0x000fc40003f06270 */
[----:B------:R-:W-:Y:S02]  /*d300*/  FSEL R28, R28, -INF , !P2 ;  /* 0xff8000001c1c7808 */ /* 0x000fe40005000000 */
[----:B------:R-:W-:Y:S02]  /*d310*/  ISETP.GE.AND P2, PT, R47, R128, PT ;  /* 0x000000802f00720c */ /* 0x000fe40003f46270 */
[----:B--2---:R-:W-:Y:S01]  /*d320*/  I2FP.F32.U32 R27, R47 ;  /* 0x0000002f001b7245 */ /* 0x004fe20000201000 */
[----:B------:R-:W1:Y:S01]  /*d330*/  MUFU.TANH R34, R34 ;  /* 0x0000002200227308 */ /* 0x000e620000002400 */
[----:B------:R-:W-:Y:S01]  /*d340*/  FSEL R103, R103, -INF , !P6 ;  /* 0xff80000067677808 */ /* 0x000fe20007000000 */
[C---:B------:R-:W-:Y:S01]  /*d350*/  VIADD R47, R12.reuse, 0xfffffee9 ;  /* 0xfffffee90c2f7836 */ /* 0x040fe20000000000 */
[----:B------:R-:W-:Y:S01]  /*d360*/  ISETP.GE.AND P6, PT, R45, R130, PT ;  /* 0x000000822d00720c */ /* 0x000fe20003fc6270 */
[C---:B------:R-:W-:Y:S01]  /*d370*/  FFMA.FTZ R26, R27.reuse, UR7, R36 ;  /* 0x000000071b1a7c23 */ /* 0x040fe20008010024 */
[----:B------:R-:W-:Y:S01]  /*d380*/  FFMA.FTZ R38, R27, UR7, R38 ;  /* 0x000000071b267c23 */ /* 0x000fe20008010026 */
[----:B------:R-:W-:Y:S01]  /*d390*/  VIADD R27, R12, 0xfffffec8 ;  /* 0xfffffec80c1b7836 */ /* 0x000fe20000000000 */
[----:B------:R-:W-:Y:S01]  /*d3a0*/  FSEL R24, R24, -INF , !P6 ;  /* 0xff80000018187808 */ /* 0x000fe20007000000 */
[----:B------:R-:W2:Y:S01]  /*d3b0*/  MUFU.TANH R84, R84 ;  /* 0x0000005400547308 */ /* 0x000ea20000002400 */
[----:B------:R-:W-:-:S02]  /*d3c0*/  FSEL R26, R26, -INF , !P4 ;  /* 0xff8000001a1a7808 */ /* 0x000fc40006000000 */
[-C--:B------:R-:W-:Y:S02]  /*d3d0*/  ISETP.GE.AND P4, PT, R37, R128.reuse, PT ;  /* 0x000000802500720c */ /* 0x080fe40003f86270 */
[----:B------:R-:W-:Y:S02]  /*d3e0*/  I2FP.F32.U32 R37, R37 ;  /* 0x0000002500257245 */ /* 0x000fe40000201000 */
[----:B------:R-:W-:Y:S01]  /*d3f0*/  ISETP.GE.AND P6, PT, R43, R128, PT ;  /* 0x000000802b00720c */ /* 0x000fe20003fc6270 */
[----:B------:R-:W3:Y:S02]  /*d400*/  MUFU.TANH R76, R76 ;  /* 0x0000004c004c7308 */ /* 0x000ee40000002400 */
[C---:B------:R-:W-:Y:S01]  /*d410*/  FFMA.FTZ R4, R37.reuse, UR7, R32 ;  /* 0x0000000725047c23 */ /* 0x040fe20008010020 */
[----:B------:R-:W-:Y:S01]  /*d420*/  I2FP.F32.U32 R32, R43 ;  /* 0x0000002b00207245 */ /* 0x000fe20000201000 */
[----:B-1----:R-:W-:Y:S01]  /*d430*/  FFMA.FTZ R34, R37, UR7, R34 ;  /* 0x0000000725227c23 */ /* 0x002fe20008010022 */
[----:B------:R-:W-:-:S02]  /*d440*/  VIADD R37, R12, 0xfffffec9 ;  /* 0xfffffec90c257836 */ /* 0x000fc40000000000 */
[----:B------:R-:W-:Y:S01]  /*d450*/  FSEL R4, R4, -INF , !P0 ;  /* 0xff80000004047808 */ /* 0x000fe20004000000 */
[----:B------:R1:W-:Y:S01]  /*d460*/  MUFU.TANH R48, R89 ;  /* 0x0000005900307308 */ /* 0x0003e20000002400 */
[----:B------:R-:W-:Y:S01]  /*d470*/  ISETP.GE.AND P0, PT, R27, R128, PT ;  /* 0x000000801b00720c */ /* 0x000fe20003f06270 */
[----:B------:R-:W-:Y:S01]  /*d480*/  FFMA.FTZ R8, R32, UR7, R33 ;  /* 0x0000000720087c23 */ /* 0x000fe20008010021 */
[----:B------:R-:W-:-:S05]  /*d490*/  VIADD R33, R12, 0xfffffed0 ;  /* 0xfffffed00c217836 */ /* 0x000fca0000000000 */
[----:B------:R-:W4:Y:S08]  /*d4a0*/  MUFU.TANH R90, R90 ;  /* 0x0000005a005a7308 */ /* 0x000f300000002400 */
[----:B------:R-:W5:Y:S01]  /*d4b0*/  MUFU.TANH R35, R35 ;  /* 0x0000002300237308 */ /* 0x000f620000002400 */
[----:B-1----:R-:W-:Y:S02]  /*d4c0*/  FSEL R89, R40, -INF , !P1 ;  /* 0xff80000028597808 */ /* 0x002fe40004800000 */
[----:B------:R-:W-:Y:S01]  /*d4d0*/  ISETP.GE.AND P1, PT, R45, R128, PT ;  /* 0x000000802d00720c */ /* 0x000fe20003f26270 */
[----:B------:R-:W-:Y:S01]  /*d4e0*/  VIADD R45, R12, 0xfffffed9 ;  /* 0xfffffed90c2d7836 */ /* 0x000fe20000000000 */
[----:B------:R-:W-:-:S02]  /*d4f0*/  FSEL R40, R34, -INF , !P4 ;  /* 0xff80000022287808 */ /* 0x000fc40006000000 */
[----:B------:R-:W-:Y:S01]  /*d500*/  FSEL R93, R39, -INF , !P1 ;  /* 0xff800000275d7808 */ /* 0x000fe20004800000 */
[----:B------:R1:W5:Y:S01]  /*d510*/  MUFU.TANH R42, R95 ;  /* 0x0000005f002a7308 */ /* 0x0003620000002400 */
[-C--:B------:R-:W-:Y:S01]  /*d520*/  ISETP.GE.AND P1, PT, R27, R130.reuse, PT ;  /* 0x000000821b00720c */ /* 0x080fe20003f26270 */
[----:B--2---:R-:W-:Y:S01]  /*d530*/  FFMA.FTZ R39, R32, UR7, R84 ;  /* 0x0000000720277c23 */ /* 0x004fe20008010054 */
[----:B------:R-:W-:Y:S02]  /*d540*/  I2FP.F32.U32 R27, R27 ;  /* 0x0000001b001b7245 */ /* 0x000fe40000201000 */
[-C--:B------:R-:W-:Y:S02]  /*d550*/  ISETP.GE.AND P4, PT, R37, R130.reuse, PT ;  /* 0x000000822500720c */ /* 0x080fe40003f86270 */
[----:B------:R-:W-:Y:S01]  /*d560*/  FSEL R39, R39, -INF , !P6 ;  /* 0xff80000027277808 */ /* 0x000fe20007000000 */
[----:B---3--:R-:W-:Y:S01]  /*d570*/  FFMA.FTZ R76, R27, UR7, R76 ;  /* 0x000000071b4c7c23 */ /* 0x008fe2000801004c */
[----:B------:R-:W-:Y:S01]  /*d580*/  ISETP.GE.AND P6, PT, R33, R130, PT ;  /* 0x000000822100720c */ /* 0x000fe20003fc6270 */
[----:B------:R-:W2:Y:S03]  /*d590*/  MUFU.TANH R86, R86 ;  /* 0x0000005600567308 */ /* 0x000ea60000002400 */
[----:B------:R-:W-:-:S02]  /*d5a0*/  FSEL R251, R76, -INF , !P1 ;  /* 0xff8000004cfb7808 */ /* 0x000fc40004800000 */
[----:B------:R-:W-:Y:S02]  /*d5b0*/  ISETP.GE.AND P1, PT, R33, R128, PT ;  /* 0x000000802100720c */ /* 0x000fe40003f26270 */
[----:B-1----:R-:W-:Y:S01]  /*d5c0*/  FSEL R95, R38, -INF , !P2 ;  /* 0xff800000265f7808 */ /* 0x002fe20005000000 */
[----:B----4-:R-:W-:Y:S01]  /*d5d0*/  FFMA.FTZ R38, R27, UR7, R90 ;  /* 0x000000071b267c23 */ /* 0x010fe2000801005a */
[----:B------:R-:W-:Y:S01]  /*d5e0*/  ISETP.GE.AND P2, PT, R43, R130, PT ;  /* 0x000000822b00720c */ /* 0x000fe20003f46270 */
[----:B------:R-:W-:Y:S01]  /*d5f0*/  MUFU.TANH R104, R104 ;  /* 0x0000006800687308 */ /* 0x000fe20000002400 */
[----:B------:R-:W-:Y:S01]  /*d600*/  I2FP.F32.U32 R33, R33 ;  /* 0x0000002100217245 */ /* 0x000fe20000201000 */
[----:B------:R-:W-:Y:S01]  /*d610*/  VIADD R43, R12, 0xfffffed1 ;  /* 0xfffffed10c2b7836 */ /* 0x000fe20000000000 */
[----:B------:R-:W-:Y:S02]  /*d620*/  FSEL R8, R8, -INF , !P2 ;  /* 0xff80000008087808 */ /* 0x000fe40005000000 */
[----:B------:R-:W-:Y:S01]  /*d630*/  ISETP.GE.AND P2, PT, R37, R128, PT ;  /* 0x000000802500720c */ /* 0x000fe20003f46270 */
[C---:B------:R-:W-:Y:S01]  /*d640*/  FFMA.FTZ R70, R33.reuse, UR7, R70 ;  /* 0x0000000721467c23 */ /* 0x040fe20008010046 */
[----:B------:R-:W-:Y:S01]  /*d650*/  I2FP.F32.U32 R37, R37 ;  /* 0x0000002500257245 */ /* 0x000fe20000201000 */
[----:B------:R-:W-:Y:S01]  /*d660*/  FFMA.FTZ R36, R33, UR7, R49 ;  /* 0x0000000721247c23 */ /* 0x000fe20008010031 */
[----:B------:R-:W1:Y:S01]  /*d670*/  MUFU.TANH R85, R85 ;  /* 0x0000005500557308 */ /* 0x000e620000002400 */
[----:B------:R-:W-:Y:S01]  /*d680*/  VIADD R33, R12, 0xfffffed8 ;  /* 0xfffffed80c217836 */ /* 0x000fe20000000000 */
[----:B------:R-:W-:Y:S01]  /*d690*/  FSEL R235, R70, -INF , !P6 ;  /* 0xff80000046eb7808 */ /* 0x000fe20007000000 */
[C---:B-----5:R-:W-:Y:S01]  /*d6a0*/  FFMA.FTZ R27, R37.reuse, UR7, R35 ;  /* 0x00000007251b7c23 */ /* 0x060fe20008010023 */
[----:B------:R-:W-:Y:S01]  /*d6b0*/  FFMA.FTZ R37, R37, UR7, R44 ;  /* 0x0000000725257c23 */ /* 0x000fe2000801002c */
[----:B------:R-:W-:Y:S01]  /*d6c0*/  FSEL R38, R38, -INF , !P0 ;  /* 0xff80000026267808 */ /* 0x000fe20004000000 */
[----:B------:R-:W-:Y:S01]  /*d6d0*/  VIADD R49, R12, 0xfffffef1 ;  /* 0xfffffef10c317836 */ /* 0x000fe20000000000 */
[----:B------:R-:W-:Y:S01]  /*d6e0*/  I2FP.F32.U32 R35, R43 ;  /* 0x0000002b00237245 */ /* 0x000fe20000201000 */
[----:B------:R-:W3:Y:S01]  /*d6f0*/  MUFU.TANH R87, R87 ;  /* 0x0000005700577308 */ /* 0x000ee20000002400 */
[----:B------:R-:W-:-:S02]  /*d700*/  FSEL R37, R37, -INF , !P2 ;  /* 0xff80000025257808 */ /* 0x000fc40005000000 */
[----:B------:R-:W-:Y:S01]  /*d710*/  FSEL R27, R27, -INF , !P4 ;  /* 0xff8000001b1b7808 */ /* 0x000fe20006000000 */
[----:B------:R-:W-:Y:S01]  /*d720*/  FFMA.FTZ R48, R35, UR7, R48 ;  /* 0x0000000723307c23 */ /* 0x000fe20008010030 */
[----:B------:R-:W-:Y:S01]  /*d730*/  ISETP.GE.AND P2, PT, R33, R130, PT ;  /* 0x000000822100720c */ /* 0x000fe20003f46270 */
[----:B------:R-:W-:Y:S01]  /*d740*/  FFMA.FTZ R35, R35, UR7, R51 ;  /* 0x0000000723237c23 */ /* 0x000fe20008010033 */
[----:B------:R-:W-:Y:S01]  /*d750*/  ISETP.GE.AND P6, PT, R33, R128, PT ;  /* 0x000000802100720c */ /* 0x000fe20003fc6270 */
[----:B------:R-:W4:Y:S01]  /*d760*/  MUFU.TANH R30, R30 ;  /* 0x0000001e001e7308 */ /* 0x000f220000002400 */
[C---:B------:R-:W-:Y:S02]  /*d770*/  ISETP.GE.AND P0, PT, R43.reuse, R130, PT ;  /* 0x000000822b00720c */ /* 0x040fe40003f06270 */
[----:B------:R-:W-:Y:S01]  /*d780*/  ISETP.GE.AND P4, PT, R43, R128, PT ;  /* 0x000000802b00720c */ /* 0x000fe20003f86270 */
[----:B------:R-:W-:Y:S01]  /*d790*/  VIADD R43, R12, 0xfffffee0 ;  /* 0xfffffee00c2b7836 */ /* 0x000fe20000000000 */
[----:B------:R-:W-:-:S02]  /*d7a0*/  I2FP.F32.U32 R33, R33 ;  /* 0x0000002100217245 */ /* 0x000fc40000201000 */
[----:B------:R-:W-:Y:S01]  /*d7b0*/  FSEL R35, R35, -INF , !P4 ;  /* 0xff80000023237808 */ /* 0x000fe20006000000 */
[----:B------:R-:W5:Y:S01]  /*d7c0*/  MUFU.TANH R22, R22 ;  /* 0x0000001600167308 */ /* 0x000f620000002400 */
[----:B------:R-:W-:Y:S01]  /*d7d0*/  I2FP.F32.U32 R32, R43 ;  /* 0x0000002b00207245 */ /* 0x000fe20000201000 */
[C---:B------:R-:W-:Y:S01]  /*d7e0*/  FFMA.FTZ R219, R33.reuse, UR7, R42 ;  /* 0x0000000721db7c23 */ /* 0x040fe2000801002a */
[----:B------:R-:W-:Y:S01]  /*d7f0*/  I2FP.F32.U32 R42, R45 ;  /* 0x0000002d002a7245 */ /* 0x000fe20000201000 */
[----:B--2---:R-:W-:Y:S01]  /*d800*/  FFMA.FTZ R34, R33, UR7, R86 ;  /* 0x0000000721227c23 */ /* 0x004fe20008010056 */
[----:B------:R-:W-:Y:S01]  /*d810*/  FSEL R143, R48, -INF , !P0 ;  /* 0xff800000308f7808 */ /* 0x000fe20004000000 */
[----:B-1----:R-:W-:Y:S01]  /*d820*/  FFMA.FTZ R85, R32, UR7, R85 ;  /* 0x0000000720557c23 */ /* 0x002fe20008010055 */
[----:B------:R-:W-:Y:S01]  /*d830*/  FSEL R219, R219, -INF , !P2 ;  /* 0xff800000dbdb7808 */ /* 0x000fe20005000000 */
[----:B------:R-:W-:Y:S01]  /*d840*/  MUFU.TANH R77, R77 ;  /* 0x0000004d004d7308 */ /* 0x000fe20000002400 */
[C---:B------:R-:W-:Y:S01]  /*d850*/  ISETP.GE.AND P4, PT, R43.reuse, R130, PT ;  /* 0x000000822b00720c */ /* 0x040fe20003f86270 */
[----:B------:R-:W-:Y:S01]  /*d860*/  FFMA.FTZ R33, R42, UR7, R104 ;  /* 0x000000072a217c23 */ /* 0x000fe20008010068 */
[-C--:B------:R-:W-:Y:S01]  /*d870*/  ISETP.GE.AND P2, PT, R43, R128.reuse, PT ;  /* 0x000000802b00720c */ /* 0x080fe20003f46270 */
[----:B------:R-:W-:Y:S01]  /*d880*/  VIADD R43, R12, 0xfffffee8 ;  /* 0xfffffee80c2b7836 */ /* 0x000fe20000000000 */
[C---:B------:R-:W-:Y:S01]  /*d890*/  ISETP.GE.AND P0, PT, R45.reuse, R128, PT ;  /* 0x000000802d00720c */ /* 0x040fe20003f06270 */
[----:B---3--:R-:W-:Y:S01]  /*d8a0*/  FFMA.FTZ R87, R42, UR7, R87 ;  /* 0x000000072a577c23 */ /* 0x008fe20008010057 */
[----:B------:R-:W-:Y:S01]  /*d8b0*/  FSEL R36, R36, -INF , !P1 ;  /* 0xff80000024247808 */ /* 0x000fe20004800000 */
[----:B------:R-:W-:Y:S01]  /*d8c0*/  MUFU.TANH R100, R100 ;  /* 0x0000006400647308 */ /* 0x000fe20000002400 */
[----:B------:R-:W-:Y:S01]  /*d8d0*/  ISETP.GE.AND P1, PT, R45, R130, PT ;  /* 0x000000822d00720c */ /* 0x000fe20003f26270 */
[----:B------:R-:W-:Y:S01]  /*d8e0*/  VIADD R45, R12, 0xfffffee1 ;  /* 0xfffffee10c2d7836 */ /* 0x000fe20000000000 */
[----:B------:R-:W-:-:S02]  /*d8f0*/  FSEL R33, R33, -INF , !P0 ;  /* 0xff80000021217808 */ /* 0x000fc40004000000 */
[----:B------:R-:W-:Y:S02]  /*d900*/  FSEL R201, R85, -INF , !P4 ;  /* 0xff80000055c97808 */ /* 0x000fe40006000000 */
[C---:B------:R-:W-:Y:S01]  /*d910*/  ISETP.GE.AND P0, PT, R43.reuse, R130, PT ;  /* 0x000000822b00720c */ /* 0x040fe20003f06270 */
[----:B------:R-:W1:Y:S01]  /*d920*/  MUFU.TANH R102, R102 ;  /* 0x0000006600667308 */ /* 0x000e620000002400 */
[----:B------:R-:W-:Y:S02]  /*d930*/  ISETP.GE.AND P4, PT, R43, R128, PT ;  /* 0x000000802b00720c */ /* 0x000fe40003f86270 */
[----:B------:R-:W-:Y:S02]  /*d940*/  I2FP.F32.U32 R43, R43 ;  /* 0x0000002b002b7245 */ /* 0x000fe40000201000 */
[----:B------:R-:W-:Y:S02]  /*d950*/  FSEL R34, R34, -INF , !P6 ;  /* 0xff80000022227808 */ /* 0x000fe40007000000 */
[----:B------:R-:W-:Y:S01]  /*d960*/  FSEL R193, R87, -INF , !P1 ;  /* 0xff80000057c17808 */ /* 0x000fe20004800000 */
[----:B------:R-:W2:Y:S01]  /*d970*/  MUFU.TANH R136, R136 ;  /* 0x0000008800887308 */ /* 0x000ea20000002400 */
[----:B------:R-:W-:Y:S01]  /*d980*/  ISETP.GE.AND P6, PT, R45, R130, PT ;  /* 0x000000822d00720c */ /* 0x000fe20003fc6270 */
[----:B----4-:R-:W-:Y:S01]  /*d990*/  FFMA.FTZ R30, R43, UR7, R30 ;  /* 0x000000072b1e7c23 */ /* 0x010fe2000801001e */
[----:B------:R-:W-:Y:S01]  /*d9a0*/  ISETP.GE.AND P1, PT, R45, R128, PT ;  /* 0x000000802d00720c */ /* 0x000fe20003f26270 */
[----:B-----5:R-:W-:Y:S01]  /*d9b0*/  FFMA.FTZ R22, R43, UR7, R22 ;  /* 0x000000072b167c23 */ /* 0x020fe20008010016 */
[----:B------:R-:W-:Y:S01]  /*d9c0*/  I2FP.F32.U32 R45, R45 ;  /* 0x0000002d002d7245 */ /* 0x000fe20000201000 */
[----:B------:R-:W-:Y:S01]  /*d9d0*/  VIADD R43, R12, 0xfffffef0 ;  /* 0xfffffef00c2b7836 */ /* 0x000fe20000000000 */
[----:B------:R-:W-:Y:S01]  /*d9e0*/  I2FP.F32.U32 R42, R47 ;  /* 0x0000002f002a7245 */ /* 0x000fe20000201000 */
[----:B------:R-:W3:Y:S01]  /*d9f0*/  MUFU.TANH R91, R91 ;  /* 0x0000005b005b7308 */ /* 0x000ee20000002400 */
[----:B-1----:R-:W-:Y:S01]  /*da00*/  FFMA.FTZ R32, R32, UR7, R102 ;  /* 0x0000000720207c23 */ /* 0x002fe20008010066 */
[C---:B------:R-:W-:Y:S01]  /*da10*/  FFMA.FTZ R77, R45.reuse, UR7, R77 ;  /* 0x000000072d4d7c23 */ /* 0x040fe2000801004d */
[----:B------:R-:W-:Y:S01]  /*da20*/  FFMA.FTZ R45, R45, UR7, R100 ;  /* 0x000000072d2d7c23 */ /* 0x000fe20008010064 */
[----:B------:R-:W-:-:S02]  /*da30*/  I2FP.F32.U32 R51, R43 ;  /* 0x0000002b00337245 */ /* 0x000fc40000201000 */
[----:B------:R-:W-:Y:S02]  /*da40*/  I2FP.F32.U32 R83, R49 ;  /* 0x0000003100537245 */ /* 0x000fe40000201000 */
[----:B------:R-:W1:Y:S01]  /*da50*/  MUFU.TANH R138, R138 ;  /* 0x0000008a008a7308 */ /* 0x000e620000002400 */
[----:B------:R-:W-:Y:S01]  /*da60*/  FSEL R45, R45, -INF , !P1 ;  /* 0xff8000002d2d7808 */ /* 0x000fe20004800000 */
[----:B--2---:R-:W-:Y:S01]  /*da70*/  FFMA.FTZ R136, R51, UR7, R136 ;  /* 0x0000000733887c23 */ /* 0x004fe20008010088 */
[----:B------:R-:W-:Y:S02]  /*da80*/  ISETP.GE.AND P1, PT, R43, R130, PT ;  /* 0x000000822b00720c */ /* 0x000fe40003f26270 */
[----:B------:R-:W-:Y:S02]  /*da90*/  FSEL R147, R30, -INF , !P0 ;  /* 0xff8000001e937808 */ /* 0x000fe40004000000 */
[----:B------:R-:W-:Y:S01]  /*daa0*/  FSEL R32, R32, -INF , !P2 ;  /* 0xff80000020207808 */ /* 0x000fe20005000000 */
[----:B------:R-:W2:Y:S01]  /*dab0*/  MUFU.TANH R16, R16 ;  /* 0x0000001000107308 */ /* 0x000ea20000002400 */
[----:B------:R-:W-:Y:S01]  /*dac0*/  FSEL R189, R77, -INF , !P6 ;  /* 0xff8000004dbd7808 */ /* 0x000fe20007000000 */
[----:B---3--:R-:W-:Y:S01]  /*dad0*/  FFMA.FTZ R91, R42, UR7, R91 ;  /* 0x000000072a5b7c23 */ /* 0x008fe2000801005b */
[----:B------:R-:W-:Y:S01]  /*dae0*/  ISETP.GE.AND P0, PT, R43, R128, PT ;  /* 0x000000802b00720c */ /* 0x000fe20003f06270 */
[----:B------:R-:W-:Y:S01]  /*daf0*/  VIADD R77, R12, 0xfffffef9 ;  /* 0xfffffef90c4d7836 */ /* 0x000fe20000000000 */
[----:B------:R-:W-:-:S02]  /*db00*/  ISETP.GE.AND P2, PT, R47, R130, PT ;  /* 0x000000822f00720c */ /* 0x000fc40003f46270 */
[----:B------:R-:W-:Y:S01]  /*db10*/  ISETP.GE.AND P6, PT, R47, R128, PT ;  /* 0x000000802f00720c */ /* 0x000fe20003fc6270 */
[----:B------:R-:W3:Y:S01]  /*db20*/  MUFU.TANH R18, R18 ;  /* 0x0000001200127308 */ /* 0x000ee20000002400 */
[----:B-1----:R-:W-:Y:S01]  /*db30*/  FFMA.FTZ R138, R51, UR7, R138 ;  /* 0x00000007338a7c23 */ /* 0x002fe2000801008a */
[----:B------:R-:W-:Y:S01]  /*db40*/  FSEL R43, R22, -INF , !P4 ;  /* 0xff800000162b7808 */ /* 0x000fe20006000000 */
[----:B------:R-:W-:Y:S01]  /*db50*/  VIADD R47, R12, 0xfffffe69 ;  /* 0xfffffe690c2f7836 */ /* 0x000fe20000000000 */
[----:B------:R-:W-:Y:S02]  /*db60*/  ISETP.GE.AND P4, PT, R49, R130, PT ;  /* 0x000000823100720c */ /* 0x000fe40003f86270 */
[----:B------:R-:W-:Y:S02]  /*db70*/  FSEL R51, R136, -INF , !P1 ;  /* 0xff80000088337808 */ /* 0x000fe40004800000 */
[----:B------:R-:W1:Y:S01]  /*db80*/  MUFU.TANH R14, R14 ;  /* 0x0000000e000e7308 */ /* 0x000e620000002400 */
[----:B--2---:R-:W-:Y:S01]  /*db90*/  FFMA.FTZ R16, R83, UR7, R16 ;  /* 0x0000000753107c23 */ /* 0x004fe20008010010 */
[----:B------:R-:W-:-:S02]  /*dba0*/  ISETP.GE.AND P1, PT, R49, R128, PT ;  /* 0x000000803100720c */ /* 0x000fc40003f26270 */
[----:B------:R-:W-:Y:S02]  /*dbb0*/  FSEL R111, R91, -INF , !P2 ;  /* 0xff8000005b6f7808 */ /* 0x000fe40005000000 */
[----:B------:R-:W-:Y:S02]  /*dbc0*/  FSEL R49, R138, -INF , !P0 ;  /* 0xff8000008a317808 */ /* 0x000fe40004000000 */
[----:B------:R-:W2:Y:S01]  /*dbd0*/  MUFU.TANH R121, R121 ;  /* 0x0000007900797308 */ /* 0x000ea20000002400 */
[----:B---3--:R-:W-:Y:S01]  /*dbe0*/  FFMA.FTZ R18, R42, UR7, R18 ;  /* 0x000000072a127c23 */ /* 0x008fe20008010012 */
[C---:B------:R-:W-:Y:S01]  /*dbf0*/  ISETP.GE.AND P2, PT, R77.reuse, R130, PT ;  /* 0x000000824d00720c */ /* 0x040fe20003f46270 */
[----:B------:R-:W-:Y:S01]  /*dc00*/  BAR.SYNC.DEFER_BLOCKING 0x0 ;  /* 0x0000000000007b1d */ /* 0x000fe20000010000 */
[----:B------:R-:W-:Y:S02]  /*dc10*/  ISETP.GE.AND P0, PT, R77, R128, PT ;  /* 0x000000804d00720c */ /* 0x000fe40003f06270 */
[----:B------:R-:W-:-:S02]  /*dc20*/  I2FP.F32.U32 R12, R77 ;  /* 0x0000004d000c7245 */ /* 0x000fc40000201000 */
[----:B------:R-:W-:Y:S01]  /*dc30*/  FSEL R48, R16, -INF , !P4 ;  /* 0xff80000010307808 */ /* 0x000fe20006000000 */
[----:B------:R-:W3:Y:S01]  /*dc40*/  MUFU.TANH R123, R123 ;  /* 0x0000007b007b7308 */ /* 0x000ee20000002400 */
[-C--:B------:R-:W-:Y:S01]  /*dc50*/  I2FP.F32.U32 R77, R47.reuse ;  /* 0x0000002f004d7245 */ /* 0x080fe20000201000 */
[----:B-1----:R-:W-:Y:S01]  /*dc60*/  FFMA.FTZ R14, R83, UR7, R14 ;  /* 0x00000007530e7c23 */ /* 0x002fe2000801000e */
[----:B------:R-:W-:Y:S02]  /*dc70*/  I2FP.F32.U32 R16, R47 ;  /* 0x0000002f00107245 */ /* 0x000fe40000201000 */
[----:B------:R-:W-:Y:S01]  /*dc80*/  FSEL R42, R18, -INF , !P6 ;  /* 0xff800000122a7808 */ /* 0x000fe20007000000 */
[----:B------:R-:W-:Y:S01]  /*dc90*/  FFMA.FTZ R20, R77, UR7, R20 ;  /* 0x000000074d147c23 */ /* 0x000fe20008010014 */
[C---:B------:R-:W-:Y:S01]  /*dca0*/  ISETP.GE.AND P6, PT, R47.reuse, R130, PT ;  /* 0x000000822f00720c */ /* 0x040fe20003fc6270 */
[----:B------:R-:W1:Y:S01]  /*dcb0*/  MUFU.TANH R79, R79 ;  /* 0x0000004f004f7308 */ /* 0x000e620000002400 */
[----:B------:R-:W-:Y:S01]  /*dcc0*/  ISETP.GE.AND P4, PT, R47, R128, PT ;  /* 0x000000802f00720c */ /* 0x000fe20003f86270 */
[----:B--2---:R-:W-:Y:S01]  /*dcd0*/  FFMA.FTZ R46, R12, UR7, R121 ;  /* 0x000000070c2e7c23 */ /* 0x004fe20008010079 */
[----:B------:R-:W-:-:S02]  /*dce0*/  FSEL R44, R14, -INF , !P1 ;  /* 0xff8000000e2c7808 */ /* 0x000fc40004800000 */
[----:B------:R-:W-:Y:S02]  /*dcf0*/  FSEL R91, R20, -INF , !P6 ;  /* 0xff800000145b7808 */ /* 0x000fe40007000000 */
[----:B------:R-:W-:Y:S01]  /*dd00*/  FSEL R46, R46, -INF , !P2 ;  /* 0xff8000002e2e7808 */ /* 0x000fe20005000000 */
[----:B---3--:R-:W-:-:S05]  /*dd10*/  FFMA.FTZ R47, R12, UR7, R123 ;  /* 0x000000070c2f7c23 */ /* 0x008fca000801007b */
[----:B------:R-:W-:Y:S01]  /*dd20*/  FSEL R47, R47, -INF , !P0 ;  /* 0xff8000002f2f7808 */ /* 0x000fe20004000000 */
[----:B-1----:R-:W-:-:S05]  /*dd30*/  FFMA.FTZ R16, R16, UR7, R79 ;  /* 0x0000000710107c23 */ /* 0x002fca000801004f */
        /* <DEDUP_REMOVED lines=13> */
[----:B------:R-:W-:Y:S02]  /*de10*/  LOP3.LUT R77, R77, R14, RZ, 0x3c, !PT ;  /* 0x0000000e4d4d7212 */ /* 0x000fe400078e3cff */
[----:B------:R-:W-:-:S05]  /*de20*/  ISETP.GE.AND P0, PT, R83, RZ, PT ;  /* 0x000000ff5300720c */ /* 0x000fca0003f06270 */
        /* <DEDUP_REMOVED lines=25> */
[----:B------:R-:W-:Y:S02]  /*dfc0*/  ISETP.NE.AND P1, PT, R14, RZ, PT ;  /* 0x000000ff0e00720c */ /* 0x000fe40003f25270 */
[----:B------:R-:W-:Y:S01]  /*dfd0*/  @!P2 IADD3 R20, PT, PT, -R20, RZ, RZ ;  /* 0x000000ff1414a210 */ /* 0x000fe20007ffe1ff */
[----:B------:R-:W-:-:S03]  /*dfe0*/  @!P0 IMAD.MOV R2, RZ, RZ, -R2 ;  /* 0x000000ffff028224 */ /* 0x000fc600078e0a02 */
[C---:B------:R-:W-:Y:S02]  /*dff0*/  SEL R12, R77.reuse, R20, !P1 ;  /* 0x000000144d0c7207 */ /* 0x040fe40004800000 */
[----:B------:R-:W-:-:S03]  /*e000*/  SEL R77, R77, R2, !P1 ;  /* 0x000000024d4d7207 */ /* 0x000fc60004800000 */
[----:B------:R-:W-:-:S04]  /*e010*/  IMAD.WIDE R78, R12, 0x4, R178 ;  /* 0x000000040c4e7825 */ /* 0x000fc800078e02b2 */
[C---:B------:R-:W-:Y:S02]  /*e020*/  IMAD.WIDE R82, R77.reuse, 0x4, R178 ;  /* 0x000000044d527825 */ /* 0x040fe400078e02b2 */
[----:B-1----:R1:W2:Y:S04]  /*e030*/  LDG.E R79, desc[UR8][R78.64] ;  /* 0x000000084e4f7981 */ /* 0x0022a8000c1e1900 */
[----:B------:R-:W2:Y:S01]  /*e040*/  LDG.E R2, desc[UR8][R82.64] ;  /* 0x0000000852027981 */ /* 0x000ea2000c1e1900 */
[----:B------:R-:W-:-:S05]  /*e050*/  IADD3 R77, PT, PT, R77, -R12, RZ ;  /* 0x8000000c4d4d7210 */ /* 0x000fca0007ffe0ff */
[----:B------:R-:W-:-:S05]  /*e060*/  IMAD R77, R77, R14, -0x100 ;  /* 0xffffff004d4d7424 */ /* 0x000fca00078e020e */
[----:B------:R-:W-:-:S05]  /*e070*/  SHF.R.S32.HI R12, RZ, 0x1f, R77 ;  /* 0x0000001fff0c7819 */ /* 0x000fca000001144d */
[----:B------:R-:W-:-:S04]  /*e080*/  IMAD R12, R12, UR10, RZ ;  /* 0x0000000a0c0c7c24 */ /* 0x000fc8000f8e02ff */
[C---:B------:R-:W-:Y:S02]  /*e090*/  IMAD R12, R77.reuse, UR11, R12 ;  /* 0x0000000b4d0c7c24 */ /* 0x040fe4000f8e020c */
[----:B------:R-:W-:-:S04]  /*e0a0*/  IMAD.WIDE.U32 R76, R77, UR10, RZ ;  /* 0x0000000a4d4c7c25 */ /* 0x000fc8000f8e00ff */
[----:B-1----:R-:W-:Y:S02]  /*e0b0*/  IMAD.MOV.U32 R78, RZ, RZ, R76 ;  /* 0x000000ffff4e7224 */ /* 0x002fe400078e004c */
[----:B--2---:R-:W-:Y:S01]  /*e0c0*/  IMAD.IADD R2, R79, 0x1, -R2 ;  /* 0x000000014f027824 */ /* 0x004fe200078e0a02 */
[----:B------:R-:W-:-:S04]  /*e0d0*/  IADD3 R79, PT, PT, R77, R12, RZ ;  /* 0x0000000c4d4f7210 */ /* 0x000fc80007ffe0ff */
        /* <DEDUP_REMOVED lines=8> */
.L_x_1580:
[----:B------:R-:W-:Y:S01]  /*e160*/  UMOV UR5, URZ ;  /* 0x000000ff00057c82 */ /* 0x000fe20008000000 */
[----:B------:R-:W-:Y:S01]  /*e170*/  USHF.L.U32 UR4, UR10, 0x8, URZ ;  /* 0x000000080a047899 */ /* 0x000fe200080006ff */
[----:B------:R-:W-:-:S05]  /*e180*/  IADD3 R77, P0, PT, RZ, -UR5, RZ ;  /* 0x80000005ff4d7c10 */ /* 0x000fca000ff1e0ff */
[----:B------:R-:W-:-:S05]  /*e190*/  IMAD.X R2, RZ, RZ, ~UR4, P0 ;  /* 0x80000004ff027e24 */ /* 0x000fca00080e06ff */
[----:B------:R-:W-:-:S04]  /*e1a0*/  SHF.R.S64 R77, R77, 0x1f, R2 ;  /* 0x0000001f4d4d7819 */ /* 0x000fc80000001002 */
[----:B------:R-:W-:-:S04]  /*e1b0*/  IADD3 R174, P0, PT, R77, R174, RZ ;  /* 0x000000ae4dae7210 */ /* 0x000fc80007f1e0ff */
[----:B------:R-:W-:-:S09]  /*e1c0*/  LEA.HI.X.SX32 R175, R2, R175, 0x1, P0 ;  /* 0x000000af02af7211 */ /* 0x000fd200000f0eff */
.L_x_1581:
        /* <DEDUP_REMOVED lines=9> */
[C---:B------:R-:W-:Y:S01]  /*e260*/  LEA.HI.X R85, R12.reuse, R175, R2, 0x6, P0 ;  /* 0x000000af0c557211 */ /* 0x040fe200000f3402 */
[----:B------:R-:W-:Y:S01]  /*e270*/  IMAD.U32 R2, RZ, RZ, UR10 ;  /* 0x0000000aff027e24 */ /* 0x000fe2000f8e00ff */
[-C--:B------:R-:W-:Y:S01]  /*e280*/  @!P3 LEA R76, P0, R12, R84.reuse, 0x8 ;  /* 0x000000540c4cb211 */ /* 0x080fe200078040ff */
[----:B------:R-:W-:Y:S01]  /*e290*/  IMAD.U32 R79, RZ, RZ, UR10 ;  /* 0x0000000aff4f7e24 */ /* 0x000fe2000f8e00ff */
[-C--:B------:R-:W-:Y:S01]  /*e2a0*/  @!P3 LEA R82, P2, R87, R84.reuse, 0x6 ;  /* 0x000000545752b211 */ /* 0x080fe200078430ff */
[----:B------:R-:W-:Y:S01]  /*e2b0*/  @!UP0 UIMAD UR5, UR11, 0xc0, URZ ;  /* 0x000000c00b0588a4 */ /* 0x000fe2000f8e02ff */
[----:B------:R-:W-:Y:S01]  /*e2c0*/  @!P3 LEA R78, P1, R2, R84, 0x7 ;  /* 0x00000054024eb211 */ /* 0x000fe200078238ff */
[----:B------:R-:W-:Y:S01]  /*e2d0*/  IMAD.U32 R2, RZ, RZ, UR11 ;  /* 0x0000000bff027e24 */ /* 0x000fe2000f8e00ff */
[----:B------:R2:W-:Y:S01]  /*e2e0*/  @P3 STS.128 [R187+0x1000], RZ ;  /* 0x001000ffbb003388 */ /* 0x0005e20000000c00 */
[-C--:B------:R-:W-:Y:S01]  /*e2f0*/  @!P3 LEA.HI.X R83, R83, R85.reuse, R16, 0x6, P2 ;  /* 0x000000555353b211 */ /* 0x080fe200010f3410 */
[----:B------:R-:W-:Y:S01]  /*e300*/  @!P3 IMAD.WIDE.U32 R86, R87, 0xc0, R84 ;  /* 0x000000c05756b825 */ /* 0x000fe200078e0054 */
[-C--:B------:R-:W-:Y:S01]  /*e310*/  @!P3 LEA.HI.X R79, R79, R85.reuse, R14, 0x7, P1 ;  /* 0x000000554f4fb211 */ /* 0x080fe200008f3c0e */
[----:B------:R-:W-:Y:S01]  /*e320*/  @!PT LDS RZ, [RZ] ;  /* 0x00000000fffff984 */ /* 0x000fe20000000800 */
[----:B------:R-:W-:Y:S01]  /*e330*/  @!PT LDS RZ, [RZ] ;  /* 0x00000000fffff984 */ /* 0x000fe20000000800 */
[----:B------:R-:W-:Y:S01]  /*e340*/  @!PT LDS RZ, [RZ] ;  /* 0x00000000fffff984 */ /* 0x000fe20000000800 */
[----:B-1----:R2:W-:Y:S01]  /*e350*/  @!P3 LDGSTS.E.BYPASS.LTC128B.128 [R187+0x1000], desc[UR8][R174.64] ;  /* 0x01000000aebbbfae */ /* 0x0025e2000b981a08 */
[----:B------:R-:W-:Y:S01]  /*e360*/  @!P3 LEA.HI.X R77, R77, R85, R2, 0x8, P0 ;  /* 0x000000554d4db211 */ /* 0x000fe200000f4402 */
[----:B------:R-:W-:Y:S01]  /*e370*/  @!UP0 UIMAD UR4, UR11, 0x140, URZ ;  /* 0x000001400b0488a4 */ /* 0x000fe2000f8e02ff */
[----:B------:R-:W-:Y:S01]  /*e380*/  MOV R2, UR10 ;  /* 0x0000000a00027c02 */ /* 0x000fe20008000f00 */
[----:B------:R2:W-:Y:S01]  /*e390*/  @P3 STS.128 [R187+0x1800], RZ ;  /* 0x001800ffbb003388 */ /* 0x0005e20000000c00 */
[----:B------:R-:W-:Y:S01]  /*e3a0*/  @!P3 VIADD R87, R87, UR5 ;  /* 0x000000055757bc36 */ /* 0x000fe20008000000 */
[----:B------:R-:W-:Y:S02]  /*e3b0*/  BSSY.RECONVERGENT B0, `(.L_x_1582) ;  /* 0x000002a000007945 */ /* 0x000fe40003800200 */
[----:B------:R-:W-:Y:S01]  /*e3c0*/  @!P3 IMAD.WIDE.U32 R96, R2, 0x140, R84 ;  /* 0x000001400260b825 */ /* 0x000fe200078e0054 */
[----:B------:R-:W-:Y:S01]  /*e3d0*/  @!PT LDS RZ, [RZ] ;  /* 0x00000000fffff984 */ /* 0x000fe20000000800 */
[----:B------:R-:W-:Y:S01]  /*e3e0*/  @!PT LDS RZ, [RZ] ;  /* 0x00000000fffff984 */ /* 0x000fe20000000800 */
[----:B------:R-:W-:Y:S01]  /*e3f0*/  @!PT LDS RZ, [RZ] ;  /* 0x00000000fffff984 */ /* 0x000fe20000000800 */
[----:B------:R2:W-:Y:S04]  /*e400*/  @!P3 LDGSTS.E.BYPASS.LTC128B.128 [R187+0x1800], desc[UR8][R84.64] ;  /* 0x0180000054bbbfae */ /* 0x0005e8000b981a08 */
[----:B------:R2:W-:Y:S01]  /*e410*/  @P3 STS.128 [R187+0x2000], RZ ;  /* 0x002000ffbb003388 */ /* 0x0005e20000000c00 */
[----:B------:R-:W-:-:S03]  /*e420*/  @!P3 IADD3 R97, PT, PT, R97, UR4, RZ ;  /* 0x000000046161bc10 */ /* 0x000fc6000fffe0ff */
        /* <DEDUP_REMOVED lines=34> */
.L_x_1583:
[----:B------:R-:W-:Y:S05]  /*e650*/  BSYNC.RECONVERGENT B0 ;  /* 0x0000000000007941 */ /* 0x000fea0003800200 */
.L_x_1582:
[----:B------:R-:W0:Y:S02]  /*e660*/  LDGDEPBAR ;  /* 0x00000000000079af */ /* 0x000e240000000000 */
.L_x_1579:
[----:B------:R-:W-:Y:S01]  /*e670*/  FMNMX3.FTZ R2, R131, R23, R19, !PT ;  /* 0x0000001783027276 */ /* 0x000fe20007810013 */
[----:B------:R-:W-:-:S03]  /*e680*/  UIADD3 UR18, UPT, UPT, UR17, -0x3, URZ ;  /* 0xfffffffd11127890 */ /* 0x000fc6000fffe0ff */
        /* <DEDUP_REMOVED lines=68> */
[----:B------:R-:W-:Y:S01]  /*ead0*/  IADD3 R91, PT, PT, R182, 0x5020, RZ ;  /* 0x00005020b65b7810 */ /* 0x000fe20007ffe0ff */
[--C-:B------:R-:W-:Y:S01]  /*eae0*/  FFMA.FTZ R97, R67, UR15, -R88.reuse ;  /* 0x0000000f43617c23 */ /* 0x100fe20008010858 */
[----:B------:R-:W-:Y:S01]  /*eaf0*/  FMNMX3.FTZ R2, R2, R185, R181, !PT ;  /* 0x000000b902027276 */ /* 0x000fe200078100b5 */
[--C-:B------:R-:W-:Y:S01]  /*eb00*/  FFMA.FTZ R73, R6, UR15, -R88.reuse ;  /* 0x0000000f06497c23 */ /* 0x100fe20008010858 */
[--C-:B------:R-:W-:Y:S01]  /*eb10*/  FFMA.FTZ R53, R4, UR15, -R88.reuse ;  /* 0x0000000f04357c23 */ /* 0x100fe20008010858 */
[--C-:B------:R-:W-:Y:S01]  /*eb20*/  FFMA.FTZ R67, R120, UR15, -R88.reuse ;  /* 0x0000000f78437c23 */ /* 0x100fe20008010858 */
[----:B------:R-:W-:Y:S01]  /*eb30*/  FMNMX3.FTZ R2, R2, R177, R155, !PT ;  /* 0x000000b102027276 */ /* 0x000fe2000781009b */
[--C-:B------:R-:W-:Y:S01]  /*eb40*/  FFMA.FTZ R87, R119, UR15, -R88.reuse ;  /* 0x0000000f77577c23 */ /* 0x100fe20008010858 */
[----:B------:R-:W-:Y:S01]  /*eb50*/  FSEL R120, R90, RZ, P1 ;  /* 0x000000ff5a787208 */ /* 0x000fe20000800000 */
[--C-:B------:R-:W-:Y:S01]  /*eb60*/  FFMA.FTZ R84, R59, UR15, -R88.reuse ;  /* 0x0000000f3b547c23 */ /* 0x100fe20008010858 */
[----:B------:R-:W-:Y:S01]  /*eb70*/  FMNMX3.FTZ R2, R2, R145, R141, !PT ;  /* 0x0000009102027276 */ /* 0x000fe2000781008d */
[--C-:B------:R-:W-:Y:S01]  /*eb80*/  FFMA.FTZ R59, R10, UR15, -R88.reuse ;  /* 0x0000000f0a3b7c23 */ /* 0x100fe20008010858 */
[----:B------:R-:W-:Y:S01]  /*eb90*/  FFMA.FTZ R109, R105, UR15, -R88 ;  /* 0x0000000f696d7c23 */ /* 0x000fe20008010858 */
[----:B------:R-:W-:Y:S01]  /*eba0*/  FADD.FTZ R120, R131, -R120 ;  /* 0x8000007883787221 */ /* 0x000fe20000010000 */
        /* <DEDUP_REMOVED lines=11> */
[----:B------:R-:W-:Y:S01]  /*ec60*/  FMUL.FTZ R120, R120, UR15 ;  /* 0x0000000f78787c20 */ /* 0x000fe20008410000 */
        /* <DEDUP_REMOVED lines=40> */
[--C-:B------:R-:W-:Y:S01]  /*eef0*/  FFMA.FTZ R134, R219, UR15, -R88.reuse ;  /* 0x0000000fdb867c23 */ /* 0x100fe20008010858 */
[----:B------:R-:W3:Y:S01]  /*ef00*/  SHFL.BFLY PT, R2, R5, 0x2, 0x1f ;  /* 0x0c401f0005027f89 */ /* 0x000ee200000e0000 */
[----:B--2---:R-:W-:Y:S01]  /*ef10*/  F2FP.F16.F32.PACK_AB R14, R106, R123 ;  /* 0x0000007b6a0e723e */ /* 0x004fe200000000ff */
[----:B------:R-:W-:Y:S01]  /*ef20*/  MUFU.EX2 R117, R117 ;  /* 0x0000007500757308 */ /* 0x000fe20000000800 */
[--C-:B------:R-:W-:Y:S01]  /*ef30*/  FFMA.FTZ R193, R193, UR15, -R88.reuse ;  /* 0x0000000fc1c17c23 */ /* 0x100fe20008010858 */
[--C-:B------:R-:W-:Y:S01]  /*ef40*/  FFMA.FTZ R144, R201, UR15, -R88.reuse ;  /* 0x0000000fc9907c23 */ /* 0x100fe20008010858 */
[--C-:B------:R-:W-:Y:S01]  /*ef50*/  FFMA.FTZ R189, R189, UR15, -R88.reuse ;  /* 0x0000000fbdbd7c23 */ /* 0x100fe20008010858 */
[--C-:B------:R-:W-:Y:S01]  /*ef60*/  FFMA.FTZ R147, R147, UR15, -R88.reuse ;  /* 0x0000000f93937c23 */ /* 0x100fe20008010858 */
[----:B------:R-:W-:Y:S01]  /*ef70*/  FFMA.FTZ R48, R48, UR15, -R88 ;  /* 0x0000000f30307c23 */ /* 0x000fe20008010858 */
[-C--:B-1----:R-:W-:Y:S01]  /*ef80*/  FMUL.FTZ R16, R168, R120.reuse ;  /* 0x00000078a8107220 */ /* 0x082fe20000410000 */
[-C--:B------:R-:W-:Y:S01]  /*ef90*/  FMUL.FTZ R164, R164, R120.reuse ;  /* 0x00000078a4a47220 */ /* 0x080fe20000410000 */
[-C--:B------:R-:W-:Y:S01]  /*efa0*/  FMUL.FTZ R165, R165, R120.reuse ;  /* 0x00000078a5a57220 */ /* 0x080fe20000410000 */
[----:B------:R-:W1:Y:S01]  /*efb0*/  MUFU.EX2 R100, R100 ;  /* 0x0000006400647308 */ /* 0x000e620000000800 */
[-C--:B------:R-:W-:Y:S01]  /*efc0*/  FMUL.FTZ R160, R160, R120.reuse ;  /* 0x00000078a0a07220 */ /* 0x080fe20000410000 */
[-C--:B------:R-:W-:Y:S01]  /*efd0*/  FMUL.FTZ R161, R161, R120.reuse ;  /* 0x00000078a1a17220 */ /* 0x080fe20000410000 */
[-C--:B------:R-:W-:Y:S01]  /*efe0*/  FMUL.FTZ R156, R156, R120.reuse ;  /* 0x000000789c9c7220 */ /* 0x080fe20000410000 */
[-C--:B------:R-:W-:Y:S01]  /*eff0*/  FMUL.FTZ R157, R157, R120.reuse ;  /* 0x000000789d9d7220 */ /* 0x080fe20000410000 */
[----:B------:R-:W-:-:S03]  /*f000*/  FFMA.FTZ R151, R151, R120, R116 ;  /* 0x0000007897977223 */ /* 0x000fc60000010074 */
[----:B------:R-:W-:Y:S01]  /*f010*/  MUFU.EX2 R109, R109 ;  /* 0x0000006d006d7308 */ /* 0x000fe20000000800 */
[----:B------:R-:W-:Y:S01]  /*f020*/  FADD.FTZ R116, R114, R151 ;  /* 0x0000009772747221 */ /* 0x000fe20000010000 */
[----:B---3--:R-:W-:-:S03]  /*f030*/  FMNMX.FTZ R2, R5, R2, !PT ;  /* 0x0000000205027209 */ /* 0x008fc60007810000 */
[----:B------:R-:W-:-:S03]  /*f040*/  FADD.FTZ R123, R123, R116 ;  /* 0x000000747b7b7221 */ /* 0x000fc60000010000 */
[----:B------:R-:W2:Y:S01]  /*f050*/  MUFU.EX2 R98, R98 ;  /* 0x0000006200627308 */ /* 0x000ea20000000800 */
[----:B------:R-:W3:Y:S01]  /*f060*/  SHFL.BFLY PT, R5, R2, 0x1, 0x1f ;  /* 0x0c201f0002057f89 */ /* 0x000ee200000e0000 */
[----:B-1----:R-:W-:Y:S01]  /*f070*/  F2FP.F16.F32.PACK_AB R28, R100, R117 ;  /* 0x00000075641c723e */ /* 0x002fe200000000ff */
[----:B------:R-:W-:-:S04]  /*f080*/  FADD.FTZ R106, R106, R123 ;  /* 0x0000007b6a6a7221 */ /* 0x000fc80000010000 */
[----:B------:R-:W-:Y:S01]  /*f090*/  FADD.FTZ R117, R117, R106 ;  /* 0x0000006a75757221 */ /* 0x000fe20000010000 */
[----:B------:R-:W-:Y:S03]  /*f0a0*/  MUFU.EX2 R105, R105 ;  /* 0x0000006900697308 */ /* 0x000fe60000000800 */
[----:B------:R-:W-:Y:S01]  /*f0b0*/  FADD.FTZ R106, R100, R117 ;  /* 0x00000075646a7221 */ /* 0x000fe20000010000 */
[----:B------:R-:W-:-:S04]  /*f0c0*/  FFMA.FTZ R100, R111, UR15, -R88 ;  /* 0x0000000f6f647c23 */ /* 0x000fc80008010858 */
[----:B------:R-:W-:Y:S01]  /*f0d0*/  MUFU.EX2 R96, R96 ;  /* 0x0000006000607308 */ /* 0x000fe20000000800 */
[----:B--2---:R-:W-:Y:S01]  /*f0e0*/  F2FP.F16.F32.PACK_AB R30, R98, R109 ;  /* 0x0000006d621e723e */ /* 0x004fe200000000ff */
[----:B------:R-:W-:-:S06]  /*f0f0*/  FADD.FTZ R109, R109, R106 ;  /* 0x0000006a6d6d7221 */ /* 0x000fcc0000010000 */
[----:B------:R-:W-:Y:S01]  /*f100*/  MUFU.EX2 R99, R99 ;  /* 0x0000006300637308 */ /* 0x000fe20000000800 */
[----:B---3--:R-:W-:-:S04]  /*f110*/  FMNMX.FTZ R89, R2, R5, !PT ;  /* 0x0000000502597209 */ /* 0x008fc80007810000 */
[C---:B------:R-:W-:Y:S01]  /*f120*/  FSETP.NEU.FTZ.AND P0, PT, R89.reuse, -INF , PT ;  /* 0xff8000005900780b */ /* 0x040fe20003f1d000 */
[C---:B------:R-:W-:Y:S02]  /*f130*/  FMUL.FTZ R2, R89.reuse, UR15 ;  /* 0x0000000f59027c20 */ /* 0x040fe40008410000 */
        /* <DEDUP_REMOVED lines=8> */
[----:B------:R-:W1:Y:S01]  /*f1c0*/  LDSM.16.MT88.4 R4, [R182+0x5000] ;  /* 0x00500000b604783b */ /* 0x000e620000004200 */
[--C-:B------:R-:W-:Y:S01]  /*f1d0*/  FFMA.FTZ R102, R11, UR15, -R2.reuse ;  /* 0x0000000f0b667c23 */ /* 0x100fe20008010802 */
[--C-:B------:R-:W-:Y:S01]  /*f1e0*/  FFMA.FTZ R110, R15, UR15, -R2.reuse ;  /* 0x0000000f0f6e7c23 */ /* 0x100fe20008010802 */
[----:B------:R-:W-:Y:S01]  /*f1f0*/  @P5 IADD3 R91, PT, PT, R8, -0x20, RZ ;  /* 0xffffffe0085b5810 */ /* 0x000fe20007ffe0ff */
[--C-:B------:R-:W-:Y:S01]  /*f200*/  FFMA.FTZ R121, R13, UR15, -R2.reuse ;  /* 0x0000000f0d797c23 */ /* 0x100fe20008010802 */
[--C-:B------:R-:W-:Y:S01]  /*f210*/  FFMA.FTZ R108, R17, UR15, -R2.reuse ;  /* 0x0000000f116c7c23 */ /* 0x100fe20008010802 */
[----:B------:R-:W-:Y:S01]  /*f220*/  MUFU.EX2 R135, R135 ;  /* 0x0000008700877308 */ /* 0x000fe20000000800 */
[--C-:B------:R-:W-:Y:S01]  /*f230*/  FFMA.FTZ R104, R21, UR15, -R2.reuse ;  /* 0x0000000f15687c23 */ /* 0x100fe20008010802 */
[----:B------:R-:W2:Y:S01]  /*f240*/  LDSM.16.MT88.4 R8, [R91] ;  /* 0x000000005b08783b */ /* 0x000ea20000004200 */
[--C-:B------:R-:W-:Y:S01]  /*f250*/  FFMA.FTZ R125, R25, UR15, -R2.reuse ;  /* 0x0000000f197d7c23 */ /* 0x100fe20008010802 */
[----:B------:R-:W-:Y:S01]  /*f260*/  FMUL.FTZ R17, R169, R120 ;  /* 0x00000078a9117220 */ /* 0x000fe20000410000 */
[--C-:B------:R-:W-:Y:S01]  /*f270*/  FFMA.FTZ R129, R29, UR15, -R2.reuse ;  /* 0x0000000f1d817c23 */ /* 0x100fe20008010802 */
[----:B------:R-:W3:Y:S01]  /*f280*/  LDSM.16.MT88.4 R20, [R182+0x5400] ;  /* 0x00540000b614783b */ /* 0x000ee20000004200 */
[--C-:B------:R-:W-:Y:S01]  /*f290*/  FFMA.FTZ R124, R241, UR15, -R2.reuse ;  /* 0x0000000ff17c7c23 */ /* 0x100fe20008010802 */
[----:B------:R-:W4:Y:S01]  /*f2a0*/  MUFU.EX2 R110, R110 ;  /* 0x0000006e006e7308 */ /* 0x000f220000000800 */
[--C-:B------:R-:W-:Y:S01]  /*f2b0*/  FFMA.FTZ R122, R239, UR15, -R2.reuse ;  /* 0x0000000fef7a7c23 */ /* 0x100fe20008010802 */
[----:B------:R-:W5:Y:S01]  /*f2c0*/  LDSM.16.MT88.4 R24, [R91+0x400] ;  /* 0x000400005b18783b */ /* 0x000f620000004200 */
        /* <DEDUP_REMOVED lines=36> */
[--C-:B------:R-:W-:Y:S01]  /*f510*/  FFMA.FTZ R35, R35, UR15, -R2.reuse ;  /* 0x0000000f23237c23 */ /* 0x100fe20008010802 */
[----:B------:R-:W1:Y:S01]  /*f520*/  MUFU.EX2 R102, R102 ;  /* 0x0000006600667308 */ /* 0x000e620000000800 */
        /* <DEDUP_REMOVED lines=11> */
[----:B------:R-:W-:Y:S01]  /*f5e0*/  FFMA.FTZ R135, R152, R118, R135 ;  /* 0x0000007698877223 */ /* 0x000fe20000010087 */
[--C-:B------:R-:W-:Y:S01]  /*f5f0*/  FFMA.FTZ R34, R34, UR15, -R2.reuse ;  /* 0x0000000f22227c23 */ /* 0x100fe20008010802 */
[--C-:B------:R-:W-:Y:S01]  /*f600*/  FFMA.FTZ R32, R32, UR15, -R2.reuse ;  /* 0x0000000f20207c23 */ /* 0x100fe20008010802 */
[--C-:B------:R-:W-:Y:S01]  /*f610*/  FFMA.FTZ R43, R43, UR15, -R2.reuse ;  /* 0x0000000f2b2b7c23 */ /* 0x100fe20008010802 */
[----:B------:R-:W4:Y:S01]  /*f620*/  MUFU.EX2 R125, R125 ;  /* 0x0000007d007d7308 */ /* 0x000f220000000800 */
[----:B-1----:R-:W-:Y:S01]  /*f630*/  F2FP.F16.F32.PACK_AB R29, R102, R119 ;  /* 0x00000077661d723e */ /* 0x002fe200000000ff */
[C---:B------:R-:W-:Y:S01]  /*f640*/  HMMA.16816.F32 R4, R12.reuse, R6, R164 ;  /* 0x000000060c04723c */ /* 0x040fe200000018a4 */
[--C-:B------:R-:W-:Y:S01]  /*f650*/  FFMA.FTZ R165, R227, UR15, -R2.reuse ;  /* 0x0000000fe3a57c23 */ /* 0x100fe20008010802 */
[--C-:B------:R-:W-:Y:S01]  /*f660*/  FFMA.FTZ R167, R217, UR15, -R2.reuse ;  /* 0x0000000fd9a77c23 */ /* 0x100fe20008010802 */
[--C-:B------:R-:W-:Y:S01]  /*f670*/  FFMA.FTZ R164, R141, UR15, -R2.reuse ;  /* 0x0000000f8da47c23 */ /* 0x100fe20008010802 */
[--C-:B------:R-:W-:Y:S01]  /*f680*/  FFMA.FTZ R166, R137, UR15, -R2.reuse ;  /* 0x0000000f89a67c23 */ /* 0x100fe20008010802 */
[----:B------:R-:W-:Y:S01]  /*f690*/  FADD.FTZ R118, R110, R135 ;  /* 0x000000876e767221 */ /* 0x000fe20000010000 */
[----:B------:R-:W-:Y:S01]  /*f6a0*/  MUFU.EX2 R129, R129 ;  /* 0x0000008100817308 */ /* 0x000fe20000000800 */
[----:B------:R-:W-:Y:S01]  /*f6b0*/  FFMA.FTZ R110, R115, UR15, -R2 ;  /* 0x0000000f736e7c23 */ /* 0x000fe20008010802 */
[----:B--2---:R-:W-:Y:S01]  /*f6c0*/  HMMA.16816.F32 R160, R12, R8, R160 ;  /* 0x000000080ca0723c */ /* 0x004fe200000018a0 */
[----:B------:R-:W-:Y:S01]  /*f6d0*/  FADD.FTZ R121, R121, R118 ;  /* 0x0000007679797221 */ /* 0x000fe20000010000 */
[----:B------:R-:W-:-:S03]  /*f6e0*/  FFMA.FTZ R0, R0, UR15, -R2 ;  /* 0x0000000f00007c23 */ /* 0x000fc60008010802 */
[----:B------:R-:W-:Y:S01]  /*f6f0*/  FADD.FTZ R108, R108, R121 ;  /* 0x000000796c6c7221 */ /* 0x000fe20000010000 */
[----:B------:R-:W1:Y:S01]  /*f700*/  MUFU.EX2 R124, R124 ;  /* 0x0000007c007c7308 */ /* 0x000e620000000800 */
[----:B----4-:R-:W-:Y:S01]  /*f710*/  F2FP.F16.F32.PACK_AB R31, R125, R104 ;  /* 0x000000687d1f723e */ /* 0x010fe200000000ff */
[----:B------:R-:W-:Y:S01]  /*f720*/  HMMA.16816.F32 R12, R12, R10, R156 ;  /* 0x0000000a0c0c723c */ /* 0x000fe2000000189c */
[----:B------:R-:W2:Y:S01]  /*f730*/  LDSM.16.MT88.4 R8, [R182+0x5800] ;  /* 0x00580000b608783b */ /* 0x000ea20000004200 */
[--C-:B------:R-:W-:Y:S01]  /*f740*/  FFMA.FTZ R157, R229, UR15, -R2.reuse ;  /* 0x0000000fe59d7c23 */ /* 0x100fe20008010802 */
[--C-:B------:R-:W-:Y:S01]  /*f750*/  FFMA.FTZ R159, R221, UR15, -R2.reuse ;  /* 0x0000000fdd9f7c23 */ /* 0x100fe20008010802 */
[--C-:B------:R-:W-:Y:S01]  /*f760*/  FFMA.FTZ R156, R185, UR15, -R2.reuse ;  /* 0x0000000fb99c7c23 */ /* 0x100fe20008010802 */
[----:B------:R-:W-:Y:S01]  /*f770*/  FFMA.FTZ R158, R177, UR15, -R2 ;  /* 0x0000000fb19e7c23 */ /* 0x000fe20008010802 */
[----:B------:R-:W-:Y:S01]  /*f780*/  MUFU.EX2 R122, R122 ;  /* 0x0000007a007a7308 */ /* 0x000fe20000000800 */
[----:B------:R-:W-:Y:S01]  /*f790*/  FADD.FTZ R119, R119, R108 ;  /* 0x0000006c77777221 */ /* 0x000fe20000010000 */
[----:B---3--:R-:W-:Y:S03]  /*f7a0*/  HMMA.16816.F32 R16, R28, R20, R16 ;  /* 0x000000141c10723c */ /* 0x008fe60000001810 */
[----:B------:R-:W-:Y:S01]  /*f7b0*/  FADD.FTZ R119, R102, R119 ;  /* 0x0000007766777221 */ /* 0x000fe20000010000 */
[----:B------:R-:W-:-:S02]  /*f7c0*/  FFMA.FTZ R102, R101, UR15, -R2 ;  /* 0x0000000f65667c23 */ /* 0x000fc40008010802 */
[----:B------:R-:W3:Y:S01]  /*f7d0*/  MUFU.EX2 R131, R131 ;  /* 0x0000008300837308 */ /* 0x000ee20000000800 */
[----:B------:R-:W-:Y:S01]  /*f7e0*/  FADD.FTZ R104, R104, R119 ;  /* 0x0000007768687221 */ /* 0x000fe20000010000 */
[C---:B------:R-:W-:Y:S01]  /*f7f0*/  HMMA.16816.F32 R4, R28.reuse, R22, R4 ;  /* 0x000000161c04723c */ /* 0x040fe20000001804 */
[----:B------:R-:W4:Y:S05]  /*f800*/  LDSM.16.MT88.4 R20, [R91+0x800] ;  /* 0x000800005b14783b */ /* 0x000f2a0000004200 */
[----:B------:R-:W-:Y:S02]  /*f810*/  MUFU.EX2 R97, R97 ;  /* 0x0000006100617308 */ /* 0x000fe40000000800 */
[C---:B-----5:R-:W-:Y:S06]  /*f820*/  HMMA.16816.F32 R160, R28.reuse, R24, R160 ;  /* 0x000000181ca0723c */ /* 0x060fec00000018a0 */
[----:B------:R-:W5:Y:S02]  /*f830*/  MUFU.EX2 R92, R92 ;  /* 0x0000005c005c7308 */ /* 0x000f640000000800 */
[----:B------:R-:W-:Y:S01]  /*f840*/  HMMA.16816.F32 R24, R28, R26, R12 ;  /* 0x0000001a1c18723c */ /* 0x000fe2000000180c */
[----:B------:R-:W5:Y:S01]  /*f850*/  LDSM.16.MT88.4 R12, [R182+0x5c00] ;  /* 0x005c0000b60c783b */ /* 0x000f620000004200 */
[----:B------:R-:W-:-:S02]  /*f860*/  F2FP.F16.F32.PACK_AB R28, R96, R105 ;  /* 0x00000069601c723e */ /* 0x000fc400000000ff */
[----:B-1----:R-:W-:Y:S02]  /*f870*/  F2FP.F16.F32.PACK_AB R29, R124, R129 ;  /* 0x000000817c1d723e */ /* 0x002fe400000000ff */
[----:B------:R-:W-:Y:S01]  /*f880*/  F2FP.F16.F32.PACK_AB R30, R94, R99 ;  /* 0x000000635e1e723e */ /* 0x000fe200000000ff */
[----:B------:R-:W-:Y:S01]  /*f890*/  MUFU.EX2 R87, R87 ;  /* 0x0000005700577308 */ /* 0x000fe20000000800 */
[----:B---3--:R-:W-:-:S07]  /*f8a0*/  F2FP.F16.F32.PACK_AB R31, R131, R122 ;  /* 0x0000007a831f723e */ /* 0x008fce00000000ff */
[C---:B--2---:R-:W-:Y:S01]  /*f8b0*/  HMMA.16816.F32 R16, R28.reuse, R8, R16 ;  /* 0x000000081c10723c */ /* 0x044fe20000001810 */
[----:B------:R-:W1:Y:S07]  /*f8c0*/  MUFU.EX2 R86, R86 ;  /* 0x0000005600567308 */ /* 0x000e6e0000000800 */
[C---:B------:R-:W-:Y:S01]  /*f8d0*/  HMMA.16816.F32 R4, R28.reuse, R10, R4 ;  /* 0x0000000a1c04723c */ /* 0x040fe20000001804 */
[----:B------:R-:W2:Y:S01]  /*f8e0*/  LDSM.16.MT88.4 R8, [R91+0xc00] ;  /* 0x000c00005b08783b */ /* 0x000ea20000004200 */
[----:B------:R-:W-:Y:S06]  /*f8f0*/  MUFU.EX2 R153, R153 ;  /* 0x0000009900997308 */ /* 0x000fec0000000800 */
[C---:B----4-:R-:W-:Y:S02]  /*f900*/  HMMA.16816.F32 R160, R28.reuse, R20, R160 ;  /* 0x000000141ca0723c */ /* 0x050fe400000018a0 */
[----:B------:R-:W3:Y:S06]  /*f910*/  MUFU.EX2 R128, R128 ;  /* 0x0000008000807308 */ /* 0x000eec0000000800 */
[----:B------:R-:W-:Y:S01]  /*f920*/  HMMA.16816.F32 R24, R28, R22, R24 ;  /* 0x000000161c18723c */ /* 0x000fe20000001818 */
[----:B------:R-:W4:Y:S01]  /*f930*/  LDSM.16.MT88.4 R20, [R182+0x6000] ;  /* 0x00600000b614783b */ /* 0x000f220000004200 */
[----:B------:R-:W-:Y:S01]  /*f940*/  MUFU.EX2 R126, R126 ;  /* 0x0000007e007e7308 */ /* 0x000fe20000000800 */
[----:B-----5:R-:W-:-:S02]  /*f950*/  F2FP.F16.F32.PACK_AB R28, R92, R97 ;  /* 0x000000615c1c723e */ /* 0x020fc400000000ff */
[----:B-1----:R-:W-:-:S05]  /*f960*/  F2FP.F16.F32.PACK_AB R30, R86, R87 ;  /* 0x00000057561e723e */ /* 0x002fca00000000ff */
[----:B------:R-:W1:Y:S01]  /*f970*/  MUFU.EX2 R157, R157 ;  /* 0x0000009d009d7308 */ /* 0x000e620000000800 */
[----:B---3--:R-:W-:-:S07]  /*f980*/  F2FP.F16.F32.PACK_AB R29, R128, R153 ;  /* 0x00000099801d723e */ /* 0x008fce00000000ff */
[----:B------:R-:W-:Y:S08]  /*f990*/  MUFU.EX2 R85, R85 ;  /* 0x0000005500557308 */ /* 0x000ff00000000800 */
[----:B------:R-:W3:Y:S01]  /*f9a0*/  MUFU.EX2 R84, R84 ;  /* 0x0000005400547308 */ /* 0x000ee20000000800 */
[----:B-1----:R-:W-:-:S07]  /*f9b0*/  F2FP.F16.F32.PACK_AB R31, R157, R126 ;  /* 0x0000007e9d1f723e */ /* 0x002fce00000000ff */
[C---:B------:R-:W-:Y:S01]  /*f9c0*/  HMMA.16816.F32 R16, R28.reuse, R12, R16 ;  /* 0x0000000c1c10723c */ /* 0x040fe20000001810 */
        /* <DEDUP_REMOVED lines=22> */
[C---:B-1----:R-:W-:Y:S01]  /*fb30*/  HMMA.16816.F32 R160, R28.reuse, R12, R160 ;  /* 0x0000000c1ca0723c */ /* 0x042fe200000018a0 */
[----:B------:R-:W-:Y:S07]  /*fb40*/  MUFU.EX2 R167, R167 ;  /* 0x000000a700a77308 */ /* 0x000fee0000000800 */
[----:B------:R-:W-:Y:S01]  /*fb50*/  HMMA.16816.F32 R24, R28, R14, R24 ;  /* 0x0000000e1c18723c */ /* 0x000fe20000001818 */
[----:B------:R-:W1:Y:S01]  /*fb60*/  MUFU.EX2 R136, R136 ;  /* 0x0000008800887308 */ /* 0x000e620000000800 */
[----:B------:R-:W5:Y:S01]  /*fb70*/  LDSM.16.MT88.4 R12, [R182+0x6800] ;  /* 0x00680000b60c783b */ /* 0x000f620000004200 */
[----:B----4-:R-:W-:-:S02]  /*fb80*/  F2FP.F16.F32.PACK_AB R28, R80, R81 ;  /* 0x00000051501c723e */ /* 0x010fc400000000ff */
[----:B---3--:R-:W-:-:S04]  /*fb90*/  F2FP.F16.F32.PACK_AB R30, R78, R79 ;  /* 0x0000004f4e1e723e */ /* 0x008fc800000000ff */
[----:B------:R-:W-:Y:S08]  /*fba0*/  MUFU.EX2 R138, R138 ;  /* 0x0000008a008a7308 */ /* 0x000ff00000000800 */
        /* <DEDUP_REMOVED lines=13> */
[----:B------:R-:W4:Y:S01]  /*fc80*/  LDSM.16.MT88.4 R20, [R182+0x6c00] ;  /* 0x006c0000b614783b */ /* 0x000f220000004200 */
[----:B------:R-:W5:Y:S01]  /*fc90*/  MUFU.EX2 R140, R140 ;  /* 0x0000008c008c7308 */ /* 0x000f620000000800 */
[----:B-1----:R-:W-:-:S02]  /*fca0*/  F2FP.F16.F32.PACK_AB R28, R76, R77 ;  /* 0x0000004d4c1c723e */ /* 0x002fc400000000ff */
[----:B---3--:R-:W-:-:S05]  /*fcb0*/  F2FP.F16.F32.PACK_AB R30, R74, R75 ;  /* 0x0000004b4a1e723e */ /* 0x008fca00000000ff */
[----:B------:R-:W-:Y:S08]  /*fcc0*/  MUFU.EX2 R142, R142 ;  /* 0x0000008e008e7308 */ /* 0x000ff00000000800 */
[----:B------:R-:W1:Y:S01]  /*fcd0*/  MUFU.EX2 R203, R203 ;  /* 0x000000cb00cb7308 */ /* 0x000e620000000800 */
[----:B-----5:R-:W-:-:S07]  /*fce0*/  F2FP.F16.F32.PACK_AB R29, R140, R171 ;  /* 0x000000ab8c1d723e */ /* 0x020fce00000000ff */
        /* <DEDUP_REMOVED lines=62> */
[----:B--2---:R-:W-:Y:S01]  /*100d0*/  HMMA.16816.F32 R160, R28, R8, R160 ;  /* 0x000000081ca0723c */ /* 0x004fe200000018a0 */
[----:B------:R-:W-:Y:S01]  /*100e0*/  FADD.FTZ R8, R98, R109 ;  /* 0x0000006d62087221 */ /* 0x000fe20000010000 */
[----:B------:R-:W-:Y:S01]  /*100f0*/  MUFU.EX2 R133, R133 ;  /* 0x0000008500857308 */ /* 0x000fe20000000800 */
[----:B------:R-:W-:-:S02]  /*10100*/  FADD.FTZ R98, R125, R104 ;  /* 0x000000687d627221 */ /* 0x000fc40000010000 */
[----:B------:R-:W-:Y:S01]  /*10110*/  FADD.FTZ R105, R105, R8 ;  /* 0x0000000869697221 */ /* 0x000fe20000010000 */
[----:B---3--:R-:W-:Y:S01]  /*10120*/  F2FP.F16.F32.PACK_AB R8, R60, R61 ;  /* 0x0000003d3c08723e */ /* 0x008fe200000000ff */
[----:B------:R-:W-:Y:S01]  /*10130*/  FADD.FTZ R129, R129, R98 ;  /* 0x0000006281817221 */ /* 0x000fe20000010000 */
[----:B------:R-:W-:Y:S01]  /*10140*/  HMMA.16816.F32 R24, R28, R10, R24 ;  /* 0x0000000a1c18723c */ /* 0x000fe20000001818 */
[----:B------:R-:W2:Y:S01]  /*10150*/  LDSM.16.MT88.4 R28, [R182+0x7c00] ;  /* 0x007c0000b61c783b */ /* 0x000ea20000004200 */
[----:B------:R-:W3:Y:S01]  /*10160*/  MUFU.EX2 R114, R127 ;  /* 0x0000007f00727308 */ /* 0x000ee20000000800 */
[----:B-----5:R-:W-:Y:S01]  /*10170*/  F2FP.F16.F32.PACK_AB R10, R58, R59 ;  /* 0x0000003b3a0a723e */ /* 0x020fe200000000ff */
[----:B------:R-:W-:Y:S01]  /*10180*/  FADD.FTZ R98, R96, R105 ;  /* 0x0000006960627221 */ /* 0x000fe20000010000 */
[----:B------:R-:W-:Y:S01]  /*10190*/  FADD.FTZ R101, R124, R129 ;  /* 0x000000817c657221 */ /* 0x000fe20000010000 */
[----:B------:R-:W-:Y:S02]  /*101a0*/  MOV R129, R89 ;  /* 0x0000005900817202 */ /* 0x000fe40000000f00 */
[----:B------:R-:W-:Y:S01]  /*101b0*/  FADD.FTZ R99, R99, R98 ;  /* 0x0000006263637221 */ /* 0x000fe20000010000 */
[----:B------:R-:W-:Y:S01]  /*101c0*/  FADD.FTZ R98, R122, R101 ;  /* 0x000000657a627221 */ /* 0x000fe20000010000 */
[----:B------:R-:W-:Y:S03]  /*101d0*/  MUFU.EX2 R110, R110 ;  /* 0x0000006e006e7308 */ /* 0x000fe60000000800 */
[----:B------:R-:W-:Y:S01]  /*101e0*/  FADD.FTZ R98, R131, R98 ;  /* 0x0000006283627221 */ /* 0x000fe20000010000 */
[----:B------:R-:W-:-:S03]  /*101f0*/  MOV R131, R90 ;  /* 0x0000005a00837202 */ /* 0x000fc60000000f00 */
        /* <DEDUP_REMOVED lines=16> */
[C---:B-1----:R-:W-:Y:S01]  /*10300*/  HMMA.16816.F32 R160, R8.reuse, R12, R160 ;  /* 0x0000000c08a0723c */ /* 0x042fe200000018a0 */
[----:B------:R-:W-:Y:S01]  /*10310*/  FADD.FTZ R12, R126, R97 ;  /* 0x000000617e0c7221 */ /* 0x000fe20000010000 */
[----:B------:R-:W-:Y:S01]  /*10320*/  MUFU.EX2 R103, R103 ;  /* 0x0000006700677308 */ /* 0x000fe20000000800 */
[----:B------:R-:W-:Y:S02]  /*10330*/  FADD.FTZ R86, R86, R87 ;  /* 0x0000005756567221 */ /* 0x000fe40000010000 */
[----:B------:R-:W-:Y:S02]  /*10340*/  FADD.FTZ R12, R157, R12 ;  /* 0x0000000c9d0c7221 */ /* 0x000fe40000010000 */
[----:B------:R-:W-:Y:S01]  /*10350*/  FADD.FTZ R85, R85, R86 ;  /* 0x0000005655557221 */ /* 0x000fe20000010000 */
[----:B------:R-:W-:Y:S01]  /*10360*/  HMMA.16816.F32 R24, R8, R14, R24 ;  /* 0x0000000e0818723c */ /* 0x000fe20000001818 */
[----:B------:R-:W-:Y:S01]  /*10370*/  FADD.FTZ R165, R165, R12 ;  /* 0x0000000ca5a57221 */ /* 0x000fe20000010000 */
[----:B------:R-:W1:Y:S01]  /*10380*/  MUFU.EX2 R96, R102 ;  /* 0x0000006600607308 */ /* 0x000e620000000800 */
        /* <DEDUP_REMOVED lines=9> */
[----:B------:R-:W-:Y:S01]  /*10420*/  FFMA.FTZ R37, R51, UR15, -R88 ;  /* 0x0000000f33257c23 */ /* 0x000fe20008010858 */
[----:B------:R-:W-:Y:S01]  /*10430*/  FFMA.FTZ R51, R33, UR15, -R2 ;  /* 0x0000000f21337c23 */ /* 0x000fe20008010802 */
[----:B------:R-:W-:Y:S01]  /*10440*/  FFMA.FTZ R33, R41, UR15, -R88 ;  /* 0x0000000f29217c23 */ /* 0x000fe20008010858 */
[--C-:B------:R-:W-:Y:S01]  /*10450*/  FFMA.FTZ R41, R45, UR15, -R2.reuse ;  /* 0x0000000f2d297c23 */ /* 0x100fe20008010802 */
[----:B------:R-:W5:Y:S01]  /*10460*/  MUFU.EX2 R93, R93 ;  /* 0x0000005d005d7308 */ /* 0x000f620000000800 */
[----:B-1----:R-:W-:Y:S01]  /*10470*/  F2FP.F16.F32.PACK_AB R9, R96, R103 ;  /* 0x000000676009723e */ /* 0x002fe200000000ff */
[----:B------:R-:W-:Y:S01]  /*10480*/  FFMA.FTZ R45, R42, UR15, -R2 ;  /* 0x0000000f2a2d7c23 */ /* 0x000fe20008010802 */
[----:B------:R-:W-:-:S05]  /*10490*/  FFMA.FTZ R42, R46, UR15, -R88 ;  /* 0x0000000f2e2a7c23 */ /* 0x000fca0008010858 */
[----:B------:R-:W-:Y:S08]  /*104a0*/  MUFU.EX2 R53, R53 ;  /* 0x0000003500357308 */ /* 0x000ff00000000800 */
[----:B------:R-:W1:Y:S01]  /*104b0*/  MUFU.EX2 R52, R52 ;  /* 0x0000003400347308 */ /* 0x000e620000000800 */
[----:B-----5:R-:W-:-:S07]  /*104c0*/  F2FP.F16.F32.PACK_AB R11, R93, R94 ;  /* 0x0000005e5d0b723e */ /* 0x020fce00000000ff */
[C---:B--2---:R-:W-:Y:S01]  /*104d0*/  HMMA.16816.F32 R16, R8.reuse, R28, R16 ;  /* 0x0000001c0810723c */ /* 0x044fe20000001810 */
[----:B------:R-:W-:Y:S01]  /*104e0*/  FADD.FTZ R28, R130, R85 ;  /* 0x00000055821c7221 */ /* 0x000fe20000010000 */
[----:B------:R-:W-:Y:S01]  /*104f0*/  FADD.FTZ R29, R81, R84 ;  /* 0x00000054511d7221 */ /* 0x000fe20000010000 */
[----:B------:R-:W-:Y:S02]  /*10500*/  MUFU.EX2 R50, R50 ;  /* 0x0000003200327308 */ /* 0x000fe40000000800 */
[----:B------:R-:W-:Y:S01]  /*10510*/  FADD.FTZ R28, R159, R28 ;  /* 0x0000001c9f1c7221 */ /* 0x000fe20000010000 */
[----:B------:R-:W-:Y:S02]  /*10520*/  FADD.FTZ R80, R80, R29 ;  /* 0x0000001d50507221 */ /* 0x000fe40000010000 */
[----:B----4-:R-:W-:Y:S01]  /*10530*/  HMMA.16816.F32 R160, R8, R20, R160 ;  /* 0x0000001408a0723c */ /* 0x010fe200000018a0 */
[----:B------:R-:W-:Y:S01]  /*10540*/  FADD.FTZ R167, R167, R28 ;  /* 0x0000001ca7a77221 */ /* 0x000fe20000010000 */
[----:B------:R-:W-:Y:S01]  /*10550*/  FADD.FTZ R79, R79, R80 ;  /* 0x000000504f4f7221 */ /* 0x000fe20000010000 */
[----:B------:R-:W2:Y:S02]  /*10560*/  MUFU.EX2 R107, R107 ;  /* 0x0000006b006b7308 */ /* 0x000ea40000000800 */
        /* <DEDUP_REMOVED lines=13> */
[----:B-1----:R-:W-:Y:S01]  /*10640*/  F2FP.F16.F32.PACK_AB R8, R52, R53 ;  /* 0x000000353408723e */ /* 0x002fe200000000ff */
[----:B------:R-:W-:Y:S01]  /*10650*/  FADD.FTZ R171, R140, R171 ;  /* 0x000000ab8cab7221 */ /* 0x000fe20000010000 */
[----:B------:R-:W-:Y:S01]  /*10660*/  FADD.FTZ R74, R74, R75 ;  /* 0x0000004b4a4a7221 */ /* 0x000fe20000010000 */
[----:B--2---:R-:W-:Y:S01]  /*10670*/  F2FP.F16.F32.PACK_AB R10, R107, R50 ;  /* 0x000000326b0a723e */ /* 0x004fe200000000ff */
[----:B------:R-:W1:Y:S01]  /*10680*/  LDSM.16.MT88.4 R20, [R182+0x8400] ;  /* 0x00840000b614783b */ /* 0x000e620000004200 */
        /* <DEDUP_REMOVED lines=22> */
[----:B------:R-:W-:Y:S01]  /*107f0*/  FADD.FTZ R158, R158, R181 ;  /* 0x000000b59e9e7221 */ /* 0x000fe20000010000 */
[----:B------:R-:W-:Y:S01]  /*10800*/  FADD.FTZ R65, R65, R66 ;  /* 0x0000004241417221 */ /* 0x000fe20000010000 */
[----:B---3--:R-:W-:Y:S01]  /*10810*/  HMMA.16816.F32 R16, R8, R12, R16 ;  /* 0x0000000c0810723c */ /* 0x008fe20000001810 */
[----:B------:R-:W-:Y:S01]  /*10820*/  MUFU.EX2 R134, R134 ;  /* 0x0000008600867308 */ /* 0x000fe20000000800 */
[----:B------:R-:W-:Y:S01]  /*10830*/  FADD.FTZ R158, R155, R158 ;  /* 0x0000009e9b9e7221 */ /* 0x000fe20000010000 */
[----:B------:R-:W-:-:S03]  /*10840*/  FADD.FTZ R64, R64, R65 ;  /* 0x0000004140407221 */ /* 0x000fc60000010000 */
[----:B------:R-:W-:Y:S01]  /*10850*/  FADD.FTZ R145, R145, R158 ;  /* 0x0000009e91917221 */ /* 0x000fe20000010000 */
[----:B------:R-:W-:Y:S01]  /*10860*/  FADD.FTZ R63, R63, R64 ;  /* 0x000000403f3f7221 */ /* 0x000fe20000010000 */
[C---:B------:R-:W-:Y:S01]  /*10870*/  HMMA.16816.F32 R4, R8.reuse, R14, R4 ;  /* 0x0000000e0804723c */ /* 0x040fe20000001804 */
[----:B------:R-:W2:Y:S01]  /*10880*/  LDSM.16.MT88.4 R12, [R91+0x3400] ;  /* 0x003400005b0c783b */ /* 0x000ea20000004200 */
[----:B------:R-:W3:Y:S01]  /*10890*/  MUFU.EX2 R193, R193 ;  /* 0x000000c100c17308 */ /* 0x000ee20000000800 */
[----:B------:R-:W-:Y:S01]  /*108a0*/  FADD.FTZ R164, R164, R145 ;  /* 0x00000091a4a47221 */ /* 0x000fe20000010000 */
[----:B------:R-:W-:Y:S01]  /*108b0*/  FADD.FTZ R62, R62, R63 ;  /* 0x0000003f3e3e7221 */ /* 0x000fe20000010000 */
[----:B------:R-:W-:Y:S02]  /*108c0*/  LDSM.16.MT88.4 R156, [R91+0x3c00] ;  /* 0x003c00005b9c783b */ /* 0x000fe40000004200 */
[----:B------:R-:W-:Y:S01]  /*108d0*/  FADD.FTZ R139, R139, R164 ;  /* 0x000000a48b8b7221 */ /* 0x000fe20000010000 */
[----:B----4-:R-:W-:Y:S01]  /*108e0*/  HMMA.16816.F32 R24, R8, R30, R24 ;  /* 0x0000001e0818723c */ /* 0x010fe20000001818 */
[----:B------:R-:W-:Y:S01]  /*108f0*/  FADD.FTZ R61, R61, R62 ;  /* 0x0000003e3d3d7221 */ /* 0x000fe20000010000 */
[----:B------:R-:W-:Y:S01]  /*10900*/  MUFU.EX2 R36, R36 ;  /* 0x0000002400247308 */ /* 0x000fe20000000800 */
[----:B------:R-:W-:-:S02]  /*10910*/  FADD.FTZ R166, R166, R139 ;  /* 0x0000008ba6a67221 */ /* 0x000fc40000010000 */
[----:B------:R-:W-:Y:S02]  /*10920*/  FADD.FTZ R60, R60, R61 ;  /* 0x0000003d3c3c7221 */ /* 0x000fe40000010000 */
[----:B------:R-:W-:Y:S01]  /*10930*/  FADD.FTZ R133, R133, R166 ;  /* 0x000000a685857221 */ /* 0x000fe20000010000 */
[----:B------:R-:W-:Y:S01]  /*10940*/  HMMA.16816.F32 R160, R8, R28, R160 ;  /* 0x0000001c08a0723c */ /* 0x000fe200000018a0 */
[----:B-----5:R-:W-:Y:S01]  /*10950*/  F2FP.F16.F32.PACK_AB R8, R143, R112 ;  /* 0x000000708f08723e */ /* 0x020fe200000000ff */
[----:B------:R-:W4:Y:S01]  /*10960*/  MUFU.EX2 R35, R35 ;  /* 0x0000002300237308 */ /* 0x000f220000000800 */
[----:B------:R-:W-:Y:S01]  /*10970*/  FADD.FTZ R133, R114, R133 ;  /* 0x0000008572857221 */ /* 0x000fe20000010000 */
[----:B---3--:R-:W-:Y:S01]  /*10980*/  F2FP.F16.F32.PACK_AB R10, R193, R134 ;  /* 0x00000086c10a723e */ /* 0x008fe200000000ff */
[----:B------:R-:W-:Y:S01]  /*10990*/  FADD.FTZ R59, R59, R60 ;  /* 0x0000003c3b3b7221 */ /* 0x000fe20000010000 */
[----:B------:R-:W3:Y:S01]  /*109a0*/  LDSM.16.MT88.4 R28, [R182+0x8800] ;  /* 0x00880000b61c783b */ /* 0x000ee20000004200 */
[----:B------:R-:W-:-:S02]  /*109b0*/  FADD.FTZ R46, R110, R133 ;  /* 0x000000856e2e7221 */ /* 0x000fc40000010000 */
[----:B------:R-:W-:Y:S01]  /*109c0*/  FADD.FTZ R58, R58, R59 ;  /* 0x0000003b3a3a7221 */ /* 0x000fe20000010000 */
[----:B------:R-:W-:Y:S01]  /*109d0*/  MUFU.EX2 R34, R34 ;  /* 0x0000002200227308 */ /* 0x000fe20000000800 */
[----:B------:R-:W-:Y:S01]  /*109e0*/  FADD.FTZ R46, R113, R46 ;  /* 0x0000002e712e7221 */ /* 0x000fe20000010000 */
[----:B------:R-:W-:Y:S01]  /*109f0*/  LDSM.16.MT88.4 R164, [R182+0x8c00] ;  /* 0x008c0000b6a4783b */ /* 0x000fe20000004200 */
        /* <DEDUP_REMOVED lines=11> */
[----:B------:R-:W-:-:S04]  /*10ab0*/  FADD.FTZ R50, R50, R53 ;  /* 0x0000003532327221 */ /* 0x000fc80000010000 */
[----:B------:R-:W-:Y:S01]  /*10ac0*/  FADD.FTZ R107, R107, R50 ;  /* 0x000000326b6b7221 */ /* 0x000fe20000010000 */
[----:B-1----:R-:W-:Y:S01]  /*10ad0*/  HMMA.16816.F32 R16, R8, R20, R16 ;  /* 0x000000140810723c */ /* 0x002fe20000001810 */
[----:B------:R-:W-:Y:S02]  /*10ae0*/  MUFU.EX2 R147, R147 ;  /* 0x0000009300937308 */ /* 0x000fe40000000800 */
[----:B------:R-:W-:-:S04]  /*10af0*/  FADD.FTZ R112, R112, R107 ;  /* 0x0000006b70707221 */ /* 0x000fc80000010000 */
[----:B------:R-:W-:Y:S01]  /*10b00*/  FADD.FTZ R143, R143, R112 ;  /* 0x000000708f8f7221 */ /* 0x000fe20000010000 */
[----:B------:R-:W-:Y:S01]  /*10b10*/  HMMA.16816.F32 R4, R8, R22, R4 ;  /* 0x000000160804723c */ /* 0x000fe20000001804 */
[----:B------:R-:W1:Y:S01]  /*10b20*/  LDSM.16.MT88.4 R20, [R91+0x3800] ;  /* 0x003800005b14783b */ /* 0x000e620000004200 */
[----:B------:R-:W5:Y:S01]  /*10b30*/  MUFU.EX2 R100, R100 ;  /* 0x0000006400647308 */ /* 0x000f620000000800 */
[----:B------:R-:W-:-:S04]  /*10b40*/  FADD.FTZ R134, R134, R143 ;  /* 0x0000008f86867221 */ /* 0x000fc80000010000 */
[----:B------:R-:W-:Y:S01]  /*10b50*/  FADD.FTZ R193, R193, R134 ;  /* 0x00000086c1c17221 */ /* 0x000fe20000010000 */
        /* <DEDUP_REMOVED lines=8> */
[--C-:B------:R-:W-:Y:S01]  /*10be0*/  FFMA.FTZ R13, R44, UR15, -R2.reuse ;  /* 0x0000000f2c0d7c23 */ /* 0x100fe20008010802 */
[----:B------:R-:W-:Y:S01]  /*10bf0*/  FFMA.FTZ R15, R47, UR15, -R2 ;  /* 0x0000000f2f0f7c23 */ /* 0x000fe20008010802 */
[----:B------:R-:W-:Y:S01]  /*10c00*/  FADD.FTZ R93, R93, R94 ;  /* 0x0000005e5d5d7221 */ /* 0x000fe20000010000 */
[C---:B----4-:R-:W-:Y:S01]  /*10c10*/  F2FP.F16.F32.PACK_AB R8, R189.reuse, R144 ;  /* 0x00000090bd08723e */ /* 0x050fe200000000ff */
[----:B------:R-:W-:Y:S01]  /*10c20*/  FADD.FTZ R144, R144, R193 ;  /* 0x000000c190907221 */ /* 0x000fe20000010000 */
[----:B-----5:R-:W-:Y:S01]  /*10c30*/  F2FP.F16.F32.PACK_AB R10, R100, R147 ;  /* 0x00000093640a723e */ /* 0x020fe200000000ff */
[----:B------:R-:W-:Y:S01]  /*10c40*/  FADD.FTZ R40, R40, R93 ;  /* 0x0000005d28287221 */ /* 0x000fe20000010000 */
[----:B------:R-:W-:Y:S01]  /*10c50*/  MUFU.EX2 R43, R43 ;  /* 0x0000002b002b7308 */ /* 0x000fe20000000800 */
[----:B------:R-:W-:-:S02]  /*10c60*/  FADD.FTZ R144, R189, R144 ;  /* 0x00000090bd907221 */ /* 0x000fc40000010000 */
[----:B------:R-:W-:Y:S02]  /*10c70*/  FADD.FTZ R39, R39, R40 ;  /* 0x0000002827277221 */ /* 0x000fe40000010000 */
[----:B------:R-:W-:Y:S02]  /*10c80*/  FADD.FTZ R147, R147, R144 ;  /* 0x0000009093937221 */ /* 0x000fe40000010000 */
[----:B------:R-:W-:Y:S01]  /*10c90*/  FADD.FTZ R38, R38, R39 ;  /* 0x0000002726267221 */ /* 0x000fe20000010000 */
[----:B------:R-:W4:Y:S01]  /*10ca0*/  MUFU.EX2 R12, R45 ;  /* 0x0000002d000c7308 */ /* 0x000f220000000800 */
[----:B--2---:R-:W-:Y:S01]  /*10cb0*/  F2FP.F16.F32.PACK_AB R9, R41, R32 ;  /* 0x000000202909723e */ /* 0x004fe200000000ff */
[----:B------:R-:W-:Y:S01]  /*10cc0*/  FADD.FTZ R100, R100, R147 ;  /* 0x0000009364647221 */ /* 0x000fe20000010000 */
[----:B------:R-:W-:-:S04]  /*10cd0*/  FADD.FTZ R81, R81, R38 ;  /* 0x0000002651517221 */ /* 0x000fc80000010000 */
        /* <DEDUP_REMOVED lines=8> */
[----:B------:R-:W-:Y:S01]  /*10d60*/  MUFU.EX2 R33, R33 ;  /* 0x0000002100217308 */ /* 0x000fe20000000800 */
[----:B---3--:R-:W-:Y:S02]  /*10d70*/  HMMA.16816.F32 R16, R8, R28, R16 ;  /* 0x0000001c0810723c */ /* 0x008fe40000001810 */
[----:B------:R-:W-:-:S04]  /*10d80*/  FADD.FTZ R32, R41, R32 ;  /* 0x0000002029207221 */ /* 0x000fc80000010000 */
[----:B------:R-:W-:Y:S01]  /*10d90*/  FADD.FTZ R43, R43, R32 ;  /* 0x000000202b2b7221 */ /* 0x000fe20000010000 */
[----:B------:R-:W3:Y:S01]  /*10da0*/  MUFU.EX2 R42, R42 ;  /* 0x0000002a002a7308 */ /* 0x000ee20000000800 */
[----:B-1----:R-:W-:Y:S02]  /*10db0*/  HMMA.16816.F32 R160, R8, R20, R160 ;  /* 0x0000001408a0723c */ /* 0x002fe400000018a0 */
[----:B------:R-:W-:-:S05]  /*10dc0*/  FADD.FTZ R43, R12, R43 ;  /* 0x0000002b0c2b7221 */ /* 0x000fca0000010000 */
[----:B------:R-:W-:Y:S01]  /*10dd0*/  MUFU.EX2 R14, R14 ;  /* 0x0000000e000e7308 */ /* 0x000fe20000000800 */
[C---:B------:R-:W-:Y:S07]  /*10de0*/  HMMA.16816.F32 R4, R8.reuse, R30, R4 ;  /* 0x0000001e0804723c */ /* 0x040fee0000001804 */
[----:B------:R-:W1:Y:S01]  /*10df0*/  MUFU.EX2 R13, R13 ;  /* 0x0000000d000d7308 */ /* 0x000e620000000800 */
        /* <DEDUP_REMOVED lines=16> */
[C---:B------:R-:W-:Y:S08]  /*10f00*/  HMMA.16816.F32 R160, R8.reuse, R156, R160 ;  /* 0x0000009c08a0723c */ /* 0x040ff000000018a0 */
[C---:B------:R-:W-:Y:S08]  /*10f10*/  HMMA.16816.F32 R164, R8.reuse, R166, R4 ;  /* 0x000000a608a4723c */ /* 0x040ff00000001804 */
[----:B------:R-:W-:-:S15]  /*10f20*/  HMMA.16816.F32 R156, R8, R158, R24 ;  /* 0x0000009e089c723c */ /* 0x000fde0000001818 */
[----:B------:R-:W-:-:S05]  /*10f30*/  NOP ;  /* 0x0000000000007918 */ /* 0x000fca0000000000 */
.L_x_1576:
        /* <DEDUP_REMOVED lines=9> */
[----:B------:R-:W-:Y:S01]  /*10fd0*/  MOV R154, R131 ;  /* 0x00000083009a7202 */ /* 0x000fe20000000f00 */
[----:B------:R-:W-:Y:S01]  /*10fe0*/  UIADD3 UR13, UPT, UPT, UR18, 0x1, URZ ;  /* 0x00000001120d7890 */ /* 0x000fe2000fffe0ff */
[----:B------:R-:W-:Y:S01]  /*10ff0*/  PRMT R3, R3, 0x6540, R0 ;  /* 0x0000654003037816 */ /* 0x000fe20000000000 */
[C---:B------:R-:W-:Y:S01]  /*11000*/  VIADD R180, R182.reuse, 0x5020 ;  /* 0x00005020b6b47836 */ /* 0x040fe20000000000 */
[----:B------:R-:W-:Y:S01]  /*11010*/  MOV R181, RZ ;  /* 0x000000ff00b57202 */ /* 0x000fe20000000f00 */
[----:B------:R-:W-:Y:S01]  /*11020*/  VIADD R177, R182, 0x5000 ;  /* 0x00005000b6b17836 */ /* 0x000fe20000000000 */
[----:B------:R-:W-:Y:S01]  /*11030*/  PLOP3.LUT P2, PT, PT, PT, UP0, 0x80, 0x8 ;  /* 0x000000000008781c */ /* 0x000fe20003f4f008 */
[----:B------:R-:W-:Y:S01]  /*11040*/  UMOV UR18, 0x400 ;  /* 0x0000040000127882 */ /* 0x000fe20000000000 */
[----:B------:R-:W-:Y:S01]  /*11050*/  LOP3.LUT R153, R3, 0x80, RZ, 0xfc, !PT ;  /* 0x0000008003997812 */ /* 0x000fe200078efcff */
[----:B------:R-:W3:Y:S01]  /*11060*/  LDCU UR12, c[0x0][0x440] ;  /* 0x00008800ff0c77ac */ /* 0x000ee20008000800 */
[----:B------:R-:W4:Y:S01]  /*11070*/  LDCU UR5, c[0x0][0x50c] ;  /* 0x0000a180ff0577ac */ /* 0x000f220008000800 */
[----:B------:R-:W1:Y:S01]  /*11080*/  LDCU UR4, c[0x0][0x45c] ;  /* 0x00008b80ff0477ac */ /* 0x000e620008000800 */
[----:B------:R-:W1:Y:S01]  /*11090*/  LDCU.64 UR8, c[0x0][0x3a0] ;  /* 0x00007400ff0877ac */ /* 0x000e620008000a00 */
[----:B------:R-:W1:Y:S01]  /*110a0*/  LDCU.64 UR10, c[0x0][0x3a8] ;  /* 0x00007500ff0a77ac */ /* 0x000e620008000a00 */
[----:B------:R-:W-:-:S02]  /*110b0*/  UIADD3 UR17, UPT, UPT, UR17, 0x100, URZ ;  /* 0x0000010011117890 */ /* 0x000fc4000fffe0ff */
[----:B--2---:R-:W-:-:S12]  /*110c0*/  ULEA UR6, UR6, UR18, 0x18 ;  /* 0x0000001206067291 */ /* 0x004fd8000f8ec0ff */
.L_x_1588:
        /* <DEDUP_REMOVED lines=8> */
[----:B--2---:R-:W-:Y:S01]  /*11150*/  LOP3.LUT R176, R148, 0x18, RZ, 0xc0, !PT ;  /* 0x0000001894b07812 */ /* 0x004fe200078ec0ff */
        /* <DEDUP_REMOVED lines=18> */
[----:B------:R-:W-:Y:S05]  /*11280*/  IMAD.U32 R12, RZ, RZ, UR18 ;  /* 0x00000012ff0c7e24 */ /* 0x000fea000f8e00ff */
[----:B------:R-:W-:Y:S02]  /*11290*/  IABS R12, R12 ;  /* 0x0000000c000c7213 */ /* 0x000fe40000000000 */
[-C--:B-1----:R-:W-:Y:S02]  /*112a0*/  IABS R10, R3.reuse ;  /* 0x00000003000a7213 */ /* 0x082fe40000000000 */
[----:B------:R-:W-:Y:S02]  /*112b0*/  LOP3.LUT R2, RZ, R3, RZ, 0x33, !PT ;  /* 0x00000003ff027212 */ /* 0x000fe400078e33ff */
[----:B------:R-:W1:Y:S10]  /*112c0*/  I2F.RP R13, R10 ;  /* 0x0000000a000d7306 */ /* 0x000e740000209400 */
        /* <DEDUP_REMOVED lines=12> */
[----:B------:R-:W-:Y:S01]  /*11390*/  LOP3.LUT R11, R3, UR17, RZ, 0x3c, !PT ;  /* 0x00000011030b7c12 */ /* 0x000fe2000f8e3cff */
        /* <DEDUP_REMOVED lines=9> */
[----:B------:R-:W-:Y:S02]  /*11430*/  LOP3.LUT R10, R3, UR18, RZ, 0x3c, !PT ;  /* 0x00000012030a7c12 */ /* 0x000fe4000f8e3cff */
[----:B------:R-:W-:Y:S02]  /*11440*/  ISETP.GE.AND P5, PT, R11, RZ, PT ;  /* 0x000000ff0b00720c */ /* 0x000fe40003fa6270 */
[----:B------:R-:W-:Y:S05]  /*11450*/  ISETP.GE.AND P1, PT, R10, RZ, PT ;  /* 0x000000ff0a00720c */ /* 0x000fea0003f26270 */
[----:B------:R-:W-:Y:S02]  /*11460*/  @P0 IADD3 R7, PT, PT, R7, 0x1, RZ ;  /* 0x0000000107070810 */ /* 0x000fe40007ffe0ff */
[----:B------:R-:W-:Y:S01]  /*11470*/  @P6 VIADD R5, R5, 0x1 ;  /* 0x0000000105056836 */ /* 0x000fe20000000000 */
[----:B------:R-:W-:Y:S04]  /*11480*/  ISETP.NE.AND P0, PT, R3, RZ, PT ;  /* 0x000000ff0300720c */ /* 0x000fe80003f05270 */
[----:B------:R-:W-:Y:S01]  /*11490*/  @!P5 IADD3 R5, PT, PT, -R5, RZ, RZ ;  /* 0x000000ff0505d210 */ /* 0x000fe20007ffe1ff */
[----:B------:R-:W-:Y:S03]  /*114a0*/  @!P1 IMAD.MOV R7, RZ, RZ, -R7 ;  /* 0x000000ffff079224 */ /* 0x000fe600078e0a07 */
        /* <DEDUP_REMOVED lines=8> */
[----:B------:R-:W3:Y:S02]  /*11530*/  LDG.E R10, desc[UR14][R16.64] ;  /* 0x0000000e100a7981 */ /* 0x000ee4000c1e1900 */
[CC--:B--2---:R-:W-:Y:S01]  /*11540*/  IMAD.WIDE.U32 R14, R0.reuse, R186.reuse, RZ ;  /* 0x000000ba000e7225 */ /* 0x0c4fe200078e00ff */
[----:B------:R-:W-:Y:S01]  /*11550*/  SHF.R.S32.HI R13, RZ, 0x1f, R0 ;  /* 0x0000001fff0d7819 */ /* 0x000fe20000011400 */
[----:B------:R-:W3:Y:S04]  /*11560*/  LDG.E R11, desc[UR14][R18.64] ;  /* 0x0000000e120b7981 */ /* 0x000ee8000c1e1900 */
[----:B------:R-:W-:Y:S04]  /*11570*/  IMAD R12, R13, R186, RZ ;  /* 0x000000ba0d0c7224 */ /* 0x000fe800078e02ff */
        /* <DEDUP_REMOVED lines=10> */
.L_x_1585:
[----:B------:R-:W-:Y:S01]  /*11620*/  LEA R187, R185, UR6, 0x1 ;  /* 0x00000006b9bb7c11 */ /* 0x000fe2000f8e08ff */
[C---:B------:R-:W-:Y:S01]  /*11630*/  @!P3 IMAD R190, R189.reuse, 0xc0, RZ ;  /* 0x000000c0bdbeb824 */ /* 0x040fe200078e02ff */
[-C--:B------:R-:W-:Y:S01]  /*11640*/  @!P4 MOV R185, R183.reuse ;  /* 0x000000b700b9c202 */ /* 0x080fe20000000f00 */
[----:B------:R-:W-:Y:S01]  /*11650*/  @!P3 IMAD R188, R189, 0x140, RZ ;  /* 0x00000140bdbcb824 */ /* 0x000fe200078e02ff */
[C---:B------:R-:W-:Y:S01]  /*11660*/  SHF.L.U32 R199, R186.reuse, 0x6, RZ ;  /* 0x00000006bac77819 */ /* 0x040fe200000006ff */
[----:B------:R-:W-:Y:S01]  /*11670*/  UISETP.NE.AND UP0, UPT, UR13, 0x1, UPT ;  /* 0x000000010d00788c */ /* 0x000fe2000bf05270 */
[--C-:B------:R-:W-:Y:S01]  /*11680*/  SHF.L.U64.HI R192, R186, 0x6, R189.reuse ;  /* 0x00000006bac07819 */ /* 0x100fe200000102bd */
[----:B------:R-:W-:Y:S01]  /*11690*/  @!PT LDS RZ, [RZ] ;  /* 0x00000000fffff984 */ /* 0x000fe20000000800 */
[----:B------:R-:W-:Y:S01]  /*116a0*/  @!PT LDS RZ, [RZ] ;  /* 0x00000000fffff984 */ /* 0x000fe20000000800 */
[----:B------:R-:W-:Y:S01]  /*116b0*/  @!PT LDS RZ, [RZ] ;  /* 0x00000000fffff984 */ /* 0x000fe20000000800 */
[----:B------:R-:W-:Y:S01]  /*116c0*/  @!P4 LDGSTS.E.BYPASS.LTC128B.128 [R187+0x5000], desc[UR14][R184.64] ;  /* 0x05000000b8bbcfae */ /* 0x000fe2000b981a0e */
[----:B------:R-:W-:Y:S02]  /*116d0*/  IADD3 R202, P0, PT, R199, R184, RZ ;  /* 0x000000b8c7ca7210 */ /* 0x000fe40007f1e0ff */
[----:B------:R-:W-:Y:S02]  /*116e0*/  MOV R0, 0x20 ;  /* 0x0000002000007802 */ /* 0x000fe40000000f00 */
[----:B------:R-:W-:Y:S02]  /*116f0*/  IADD3.X R203, PT, PT, R192, R183, RZ, P0, !PT ;  /* 0x000000b7c0cb7210 */ /* 0x000fe400007fe4ff */
[----:B------:R-:W-:Y:S01]  /*11700*/  @!P3 LEA R194, P0, R186, R202, 0x8 ;  /* 0x000000cabac2b211 */ /* 0x000fe200078040ff */
[----:B------:R-:W-:Y:S01]  /*11710*/  @P4 STS.128 [R187+0x5000], RZ ;  /* 0x005000ffbb004388 */ /* 0x000fe20000000c00 */
[----:B------:R-:W-:Y:S02]  /*11720*/  @!P3 IADD3 R198, P5, PT, R202, R199, RZ ;  /* 0x000000c7cac6b210 */ /* 0x000fe40007fbe0ff */
[CCC-:B------:R-:W-:Y:S02]  /*11730*/  @!P3 LEA.HI.X R195, R186.reuse, R203.reuse, R189.reuse, 0x8, P0 ;  /* 0x000000cbbac3b211 */ /* 0x1c0fe400000f44bd */
[----:B------:R-:W-:Y:S02]  /*11740*/  @!P3 IADD3.X R199, PT, PT, R203, R192, RZ, P5, !PT ;  /* 0x000000c0cbc7b210 */ /* 0x000fe40002ffe4ff */
[CC--:B------:R-:W-:Y:S01]  /*11750*/  @!P3 LEA R196, P1, R186.reuse, R202.reuse, 0x7 ;  /* 0x000000cabac4b211 */ /* 0x0c0fe200078238ff */
[----:B------:R-:W-:Y:S01]  /*11760*/  @P3 STS.128 [R187+0x5800], RZ ;  /* 0x005800ffbb003388 */ /* 0x000fe20000000c00 */
[-C--:B------:R-:W-:Y:S02]  /*11770*/  @!P3 MOV R200, R202.reuse ;  /* 0x000000ca00c8b202 */ /* 0x080fe40000000f00 */
[CC--:B------:R-:W-:Y:S01]  /*11780*/  @!P3 LEA.HI.X R197, R186.reuse, R203.reuse, R189, 0x7, P1 ;  /* 0x000000cbbac5b211 */ /* 0x0c0fe200008f3cbd */
[----:B------:R-:W-:Y:S01]  /*11790*/  @!P3 IMAD R189, R189, 0x180, RZ ;  /* 0x00000180bdbdb824 */ /* 0x000fe200078e02ff */
[-C--:B------:R-:W-:Y:S02]  /*117a0*/  @!P3 MOV R201, R203.reuse ;  /* 0x000000cb00c9b202 */ /* 0x080fe40000000f00 */
[----:B------:R-:W-:Y:S01]  /*117b0*/  @!P3 MOV R192, R202 ;  /* 0x000000ca00c0b202 */ /* 0x000fe20000000f00 */
[----:B------:R-:W-:Y:S01]  /*117c0*/  @!PT LDS RZ, [RZ] ;  /* 0x00000000fffff984 */ /* 0x000fe20000000800 */
[----:B------:R-:W-:Y:S01]  /*117d0*/  @!PT LDS RZ, [RZ] ;  /* 0x00000000fffff984 */ /* 0x000fe20000000800 */
[----:B------:R-:W-:Y:S01]  /*117e0*/  @!PT LDS RZ, [RZ] ;  /* 0x00000000fffff984 */ /* 0x000fe20000000800 */
[----:B------:R1:W-:Y:S01]  /*117f0*/  @!P3 LDGSTS.E.BYPASS.LTC128B.128 [R187+0x5800], desc[UR14][R202.64] ;  /* 0x05800000cabbbfae */ /* 0x0003e2000b981a0e */
[----:B------:R-:W-:Y:S01]  /*11800*/  @!P3 MOV R193, R203 ;  /* 0x000000cb00c1b202 */ /* 0x000fe20000000f00 */
[----:B------:R-:W-:Y:S01]  /*11810*/  @!P3 IMAD.WIDE.U32 R200, R186, 0xc0, R200 ;  /* 0x000000c0bac8b825 */ /* 0x000fe200078e00c8 */
[----:B------:R-:W-:Y:S03]  /*11820*/  LOP3.LUT P0, RZ, R148, 0x4, RZ, 0xc0, !PT ;  /* 0x0000000494ff7812 */ /* 0x000fe6000780c0ff */
[----:B------:R-:W-:Y:S01]  /*11830*/  @!P3 IMAD.WIDE.U32 R192, R186, 0x140, R192 ;  /* 0x00000140bac0b825 */ /* 0x000fe200078e00c0 */
[----:B------:R-:W-:Y:S01]  /*11840*/  @!P3 IADD3 R201, PT, PT, R190, R201, RZ ;  /* 0x000000c9bec9b210 */ /* 0x000fe20007ffe0ff */
[----:B------:R-:W-:Y:S01]  /*11850*/  @P3 STS.128 [R187+0x6000], RZ ;  /* 0x006000ffbb003388 */ /* 0x000fe20000000c00 */
[----:B------:R-:W-:Y:S02]  /*11860*/  SEL R0, R0, 0xffffffe0, !P0 ;  /* 0xffffffe000007807 */ /* 0x000fe40004000000 */
[----:B------:R-:W-:Y:S02]  /*11870*/  @!P3 IADD3 R193, PT, PT, R188, R193, RZ ;  /* 0x000000c1bcc1b210 */ /* 0x000fe40007ffe0ff */
[----:B------:R-:W-:Y:S02]  /*11880*/  IADD3 R2, PT, PT, R150, R0, RZ ;  /* 0x0000000096027210 */ /* 0x000fe40007ffe0ff */
[----:B------:R-:W-:Y:S01]  /*11890*/  IADD3 R136, PT, PT, R0, R149, RZ ;  /* 0x0000009500887210 */ /* 0x000fe20007ffe0ff */
[----:B------:R-:W-:Y:S01]  /*118a0*/  @!PT LDS RZ, [RZ] ;  /* 0x00000000fffff984 */ /* 0x000fe20000000800 */
[----:B------:R-:W-:Y:S01]  /*118b0*/  @!PT LDS RZ, [RZ] ;  /* 0x00000000fffff984 */ /* 0x000fe20000000800 */
[----:B------:R-:W-:Y:S01]  /*118c0*/  @!PT LDS RZ, [RZ] ;  /* 0x00000000fffff984 */ /* 0x000fe20000000800 */
[----:B------:R2:W-:Y:S08]  /*118d0*/  @!P3 LDGSTS.E.BYPASS.LTC128B.128 [R187+0x6000], desc[UR14][R198.64] ;  /* 0x06000000c6bbbfae */ /* 0x0005f0000b981a0e */
[----:B------:R-:W-:Y:S01]  /*118e0*/  @P3 STS.128 [R187+0x6800], RZ ;  /* 0x006800ffbb003388 */ /* 0x000fe20000000c00 */
[----:B-1----:R-:W-:Y:S07]  /*118f0*/  @!P3 IMAD.WIDE.U32 R202, R186, 0x180, R202 ;  /* 0x00000180bacab825 */ /* 0x002fee00078e00ca */
[----:B------:R-:W-:Y:S01]  /*11900*/  @!PT LDS RZ, [RZ] ;  /* 0x00000000fffff984 */ /* 0x000fe20000000800 */
[----:B------:R-:W-:Y:S01]  /*11910*/  @!PT LDS RZ, [RZ] ;  /* 0x00000000fffff984 */ /* 0x000fe20000000800 */
[----:B------:R-:W-:Y:S01]  /*11920*/  @!PT LDS RZ, [RZ] ;  /* 0x00000000fffff984 */ /* 0x000fe20000000800 */
[----:B------:R2:W-:Y:S01]  /*11930*/  @!P3 LDGSTS.E.BYPASS.LTC128B.128 [R187+0x6800], desc[UR14][R196.64] ;  /* 0x06800000c4bbbfae */ /* 0x0005e2000b981a0e */
[----:B------:R-:W-:Y:S07]  /*11940*/  @!P3 IADD3 R203, PT, PT, R189, R203, RZ ;  /* 0x000000cbbdcbb210 */ /* 0x000fee0007ffe0ff */
        /* <DEDUP_REMOVED lines=22> */
[----:B------:R-:W1:Y:S08]  /*11ab0*/  LDSM.16.M88.4 R8, [R149+0x1000] ;  /* 0x001000009508783b */ /* 0x000e700000000200 */
[----:B------:R-:W-:Y:S08]  /*11ac0*/  LDSM.16.M88.4 R128, [R2] ;  /* 0x000000000280783b */ /* 0x000ff00000000200 */
[----:B------:R-:W-:Y:S08]  /*11ad0*/  LDSM.16.M88.4 R12, [R136+0x1000] ;  /* 0x00100000880c783b */ /* 0x000ff00000000200 */
[----:B------:R-:W-:Y:S08]  /*11ae0*/  LDSM.16.M88.4 R16, [R149+0x1400] ;  /* 0x001400009510783b */ /* 0x000ff00000000200 */
[----:B------:R-:W-:Y:S08]  /*11af0*/  LDSM.16.M88.4 R20, [R136+0x1400] ;  /* 0x001400008814783b */ /* 0x000ff00000000200 */
[----:B------:R-:W-:Y:S08]  /*11b00*/  LDSM.16.M88.4 R24, [R149+0x1800] ;  /* 0x001800009518783b */ /* 0x000ff00000000200 */
[----:B------:R-:W-:Y:S08]  /*11b10*/  LDSM.16.M88.4 R40, [R136+0x1800] ;  /* 0x001800008828783b */ /* 0x000ff00000000200 */
[----:B------:R-:W3:Y:S08]  /*11b20*/  LDSM.16.M88.4 R32, [R149+0x1c00] ;  /* 0x001c00009520783b */ /* 0x000ef00000000200 */
[----:B------:R-:W5:Y:S08]  /*11b30*/  LDSM.16.M88.4 R36, [R136+0x1c00] ;  /* 0x001c00008824783b */ /* 0x000f700000000200 */
[----:B------:R-:W-:Y:S08]  /*11b40*/  LDSM.16.M88.4 R44, [R136+0x2000] ;  /* 0x00200000882c783b */ /* 0x000ff00000000200 */
[----:B------:R-:W-:Y:S08]  /*11b50*/  LDSM.16.M88.4 R48, [R149+0x2400] ;  /* 0x002400009530783b */ /* 0x000ff00000000200 */
[----:B------:R-:W-:Y:S08]  /*11b60*/  LDSM.16.M88.4 R64, [R136+0x2400] ;  /* 0x002400008840783b */ /* 0x000ff00000000200 */
[----:B------:R-:W2:Y:S08]  /*11b70*/  LDSM.16.M88.4 R56, [R149+0x2800] ;  /* 0x002800009538783b */ /* 0x000eb00000000200 */
[----:B------:R-:W-:Y:S08]  /*11b80*/  LDSM.16.M88.4 R60, [R136+0x2800] ;  /* 0x00280000883c783b */ /* 0x000ff00000000200 */
        /* <DEDUP_REMOVED lines=14> */
[----:B------:R-:W-:Y:S01]  /*11c70*/  LDSM.16.M88.4 R136, [R136+0x4c00] ;  /* 0x004c00008888783b */ /* 0x000fe20000000200 */
[C---:B-1----:R-:W-:Y:S08]  /*11c80*/  HMMA.16816.F32 R4, R132.reuse, R8, RZ ;  /* 0x000000088404723c */ /* 0x042ff000000018ff */
[C---:B------:R-:W-:Y:S08]  /*11c90*/  HMMA.16816.F32 R8, R132.reuse, R10, RZ ;  /* 0x0000000a8408723c */ /* 0x040ff000000018ff */
[----:B---3--:R-:W-:Y:S08]  /*11ca0*/  HMMA.16816.F32 R28, R132, R32, RZ ;  /* 0x00000020841c723c */ /* 0x008ff000000018ff */
[C---:B------:R-:W-:Y:S08]  /*11cb0*/  HMMA.16816.F32 R4, R128.reuse, R12, R4 ;  /* 0x0000000c8004723c */ /* 0x040ff00000001804 */
[----:B------:R-:W-:Y:S08]  /*11cc0*/  HMMA.16816.F32 R8, R128, R14, R8 ;  /* 0x0000000e8008723c */ /* 0x000ff00000001808 */
[C---:B------:R-:W-:Y:S03]  /*11cd0*/  HMMA.16816.F32 R12, R132.reuse, R16, RZ ;  /* 0x00000010840c723c */ /* 0x040fe600000018ff */
[----:B----4-:R-:W-:Y:S01]  /*11ce0*/  FMUL.FTZ R0, R4, UR5 ;  /* 0x0000000504007c20 */ /* 0x010fe20008410000 */
[----:B------:R-:W-:Y:S01]  /*11cf0*/  FMUL.FTZ R3, R5, UR5 ;  /* 0x0000000505037c20 */ /* 0x000fe20008410000 */
[----:B------:R-:W-:Y:S01]  /*11d00*/  FMUL.FTZ R4, R7, UR5 ;  /* 0x0000000507047c20 */ /* 0x000fe20008410000 */
[----:B------:R-:W-:Y:S02]  /*11d10*/  FMUL.FTZ R2, R6, UR5 ;  /* 0x0000000506027c20 */ /* 0x000fe40008410000 */
[----:B------:R-:W-:Y:S01]  /*11d20*/  HMMA.16816.F32 R16, R132, R18, RZ ;  /* 0x000000128410723c */ /* 0x000fe200000018ff */
[----:B------:R-:W1:Y:S02]  /*11d30*/  MUFU.TANH R0, R0 ;  /* 0x0000000000007308 */ /* 0x000e640000002400 */
[----:B------:R-:W-:Y:S01]  /*11d40*/  FMUL.FTZ R5, R8, UR5 ;  /* 0x0000000508057c20 */ /* 0x000fe20008410000 */
[----:B------:R-:W-:Y:S01]  /*11d50*/  FMUL.FTZ R7, R9, UR5 ;  /* 0x0000000509077c20 */ /* 0x000fe20008410000 */
[----:B------:R-:W-:Y:S01]  /*11d60*/  FMUL.FTZ R8, R11, UR5 ;  /* 0x000000050b087c20 */ /* 0x000fe20008410000 */
[----:B------:R-:W-:Y:S02]  /*11d70*/  FMUL.FTZ R6, R10, UR5 ;  /* 0x000000050a067c20 */ /* 0x000fe40008410000 */
[C---:B-----5:R-:W-:Y:S03]  /*11d80*/  HMMA.16816.F32 R28, R128.reuse, R36, R28 ;  /* 0x00000024801c723c */ /* 0x060fe6000000181c */
[----:B------:R-:W3:Y:S05]  /*11d90*/  MUFU.TANH R3, R3 ;  /* 0x0000000300037308 */ /* 0x000eea0000002400 */
[C---:B------:R-:W-:Y:S05]  /*11da0*/  HMMA.16816.F32 R12, R128.reuse, R20, R12 ;  /* 0x00000014800c723c */ /* 0x040fea000000180c */
[----:B------:R-:W4:Y:S03]  /*11db0*/  MUFU.TANH R2, R2 ;  /* 0x0000000200027308 */ /* 0x000f260000002400 */
[----:B------:R-:W-:Y:S07]  /*11dc0*/  HMMA.16816.F32 R16, R128, R22, R16 ;  /* 0x000000168010723c */ /* 0x000fee0000001810 */
[----:B------:R-:W1:Y:S01]  /*11dd0*/  MUFU.TANH R4, R4 ;  /* 0x0000000400047308 */ /* 0x000e620000002400 */
[C---:B------:R-:W-:Y:S09]  /*11de0*/  HMMA.16816.F32 R20, R132.reuse, R24, RZ ;  /* 0x000000188414723c */ /* 0x040ff200000018ff */
[----:B------:R-:W1:Y:S01]  /*11df0*/  MUFU.TANH R5, R5 ;  /* 0x0000000500057308 */ /* 0x000e620000002400 */
[----:B------:R-:W-:Y:S01]  /*11e00*/  FMUL.FTZ R9, R12, UR5 ;  /* 0x000000050c097c20 */ /* 0x000fe20008410000 */
[----:B------:R-:W-:Y:S01]  /*11e10*/  FMUL.FTZ R11, R13, UR5 ;  /* 0x000000050d0b7c20 */ /* 0x000fe20008410000 */
[----:B------:R-:W-:Y:S01]  /*11e20*/  FMUL.FTZ R12, R15, UR5 ;  /* 0x000000050f0c7c20 */ /* 0x000fe20008410000 */
[----:B------:R-:W-:Y:S01]  /*11e30*/  FMUL.FTZ R10, R14, UR5 ;  /* 0x000000050e0a7c20 */ /* 0x000fe20008410000 */
[C---:B------:R-:W-:Y:S05]  /*11e40*/  HMMA.16816.F32 R24, R132.reuse, R26, RZ ;  /* 0x0000001a8418723c */ /* 0x040fea00000018ff */
[----:B------:R-:W1:Y:S01]  /*11e50*/  MUFU.TANH R7, R7 ;  /* 0x0000000700077308 */ /* 0x000e620000002400 */
[----:B------:R-:W-:Y:S01]  /*11e60*/  FMUL.FTZ R13, R16, UR5 ;  /* 0x00000005100d7c20 */ /* 0x000fe20008410000 */
[----:B------:R-:W-:Y:S01]  /*11e70*/  FMUL.FTZ R15, R17, UR5 ;  /* 0x00000005110f7c20 */ /* 0x000fe20008410000 */
[----:B------:R-:W-:Y:S01]  /*11e80*/  FMUL.FTZ R16, R19, UR5 ;  /* 0x0000000513107c20 */ /* 0x000fe20008410000 */
[----:B------:R-:W-:Y:S01]  /*11e90*/  FMUL.FTZ R14, R18, UR5 ;  /* 0x00000005120e7c20 */ /* 0x000fe20008410000 */
[----:B------:R-:W-:Y:S05]  /*11ea0*/  HMMA.16816.F32 R32, R132, R34, RZ ;  /* 0x000000228420723c */ /* 0x000fea00000018ff */
[----:B------:R-:W1:Y:S03]  /*11eb0*/  MUFU.TANH R6, R6 ;  /* 0x0000000600067308 */ /* 0x000e660000002400 */
[C---:B------:R-:W-:Y:S07]  /*11ec0*/  HMMA.16816.F32 R20, R128.reuse, R40, R20 ;  /* 0x000000288014723c */ /* 0x040fee0000001814 */
[----:B------:R-:W1:Y:S01]  /*11ed0*/  MUFU.TANH R8, R8 ;  /* 0x0000000800087308 */ /* 0x000e620000002400 */
[C---:B------:R-:W-:Y:S09]  /*11ee0*/  HMMA.16816.F32 R24, R128.reuse, R42, R24 ;  /* 0x0000002a8018723c */ /* 0x040ff20000001818 */
[----:B------:R-:W1:Y:S01]  /*11ef0*/  MUFU.TANH R9, R9 ;  /* 0x0000000900097308 */ /* 0x000e620000002400 */
[----:B------:R-:W5:Y:S01]  /*11f00*/  LDSM.16.M88.4 R40, [R149+0x2000] ;  /* 0x002000009528783b */ /* 0x000f620000000200 */
[----:B------:R-:W-:Y:S08]  /*11f10*/  HMMA.16816.F32 R32, R128, R38, R32 ;  /* 0x000000268020723c */ /* 0x000ff00000001820 */
[----:B------:R-:W1:Y:S01]  /*11f20*/  MUFU.TANH R11, R11 ;  /* 0x0000000b000b7308 */ /* 0x000e620000002400 */
[----:B------:R-:W-:Y:S01]  /*11f30*/  FMUL.FTZ R17, R20, UR5 ;  /* 0x0000000514117c20 */ /* 0x000fe20008410000 */
[----:B------:R-:W-:Y:S01]  /*11f40*/  FMUL.FTZ R19, R21, UR5 ;  /* 0x0000000515137c20 */ /* 0x000fe20008410000 */
[----:B------:R-:W-:Y:S01]  /*11f50*/  FMUL.FTZ R20, R23, UR5 ;  /* 0x0000000517147c20 */ /* 0x000fe20008410000 */
[----:B------:R-:W-:Y:S01]  /*11f60*/  FMUL.FTZ R18, R22, UR5 ;  /* 0x0000000516127c20 */ /* 0x000fe20008410000 */
[C---:B--2---:R-:W-:Y:S05]  /*11f70*/  HMMA.16816.F32 R52, R132.reuse, R56, RZ ;  /* 0x000000388434723c */ /* 0x044fea00000018ff */
[----:B------:R-:W2:Y:S01]  /*11f80*/  MUFU.TANH R10, R10 ;  /* 0x0000000a000a7308 */ /* 0x000ea20000002400 */
[----:B------:R-:W-:Y:S01]  /*11f90*/  FMUL.FTZ R21, R24, UR5 ;  /* 0x0000000518157c20 */ /* 0x000fe20008410000 */
[----:B------:R-:W-:Y:S01]  /*11fa0*/  FMUL.FTZ R23, R25, UR5 ;  /* 0x0000000519177c20 */ /* 0x000fe20008410000 */
[----:B------:R-:W-:Y:S01]  /*11fb0*/  FMUL.FTZ R24, R27, UR5 ;  /* 0x000000051b187c20 */ /* 0x000fe20008410000 */
[----:B------:R-:W-:Y:S01]  /*11fc0*/  FMUL.FTZ R25, R28, UR5 ;  /* 0x000000051c197c20 */ /* 0x000fe20008410000 */
[----:B------:R-:W-:Y:S01]  /*11fd0*/  FMUL.FTZ R27, R29, UR5 ;  /* 0x000000051d1b7c20 */ /* 0x000fe20008410000 */
[C---:B------:R-:W-:Y:S04]  /*11fe0*/  HMMA.16816.F32 R56, R132.reuse, R58, RZ ;  /* 0x0000003a8438723c */ /* 0x040fe800000018ff */
[----:B------:R-:W1:Y:S01]  /*11ff0*/  MUFU.TANH R12, R12 ;  /* 0x0000000c000c7308 */ /* 0x000e620000002400 */
[----:B------:R-:W-:Y:S01]  /*12000*/  FMUL.FTZ R28, R31, UR5 ;  /* 0x000000051f1c7c20 */ /* 0x000fe20008410000 */
[----:B------:R-:W-:Y:S01]  /*12010*/  FMUL.FTZ R29, R32, UR5 ;  /* 0x00000005201d7c20 */ /* 0x000fe20008410000 */
[----:B------:R-:W-:Y:S01]  /*12020*/  FMUL.FTZ R31, R33, UR5 ;  /* 0x00000005211f7c20 */ /* 0x000fe20008410000 */
[----:B------:R-:W-:Y:S01]  /*12030*/  FMUL.FTZ R32, R35, UR5 ;  /* 0x0000000523207c20 */ /* 0x000fe20008410000 */
[----:B------:R-:W-:Y:S01]  /*12040*/  FMUL.FTZ R22, R26, UR5 ;  /* 0x000000051a167c20 */ /* 0x000fe20008410000 */
[----:B------:R-:W-:Y:S01]  /*12050*/  FMUL.FTZ R26, R30, UR5 ;  /* 0x000000051e1a7c20 */ /* 0x000fe20008410000 */
[----:B------:R-:W-:Y:S03]  /*12060*/  HMMA.16816.F32 R76, R132, R80, RZ ;  /* 0x00000050844c723c */ /* 0x000fe600000018ff */
[----:B------:R-:W1:Y:S01]  /*12070*/  MUFU.TANH R13, R13 ;  /* 0x0000000d000d7308 */ /* 0x000e620000002400 */
[----:B------:R-:W-:Y:S04]  /*12080*/  FMUL.FTZ R30, R34, UR5 ;  /* 0x00000005221e7c20 */ /* 0x000fe80008410000 */
[----:B------:R-:W-:Y:S05]  /*12090*/  HMMA.16816.F32 R52, R128, R60, R52 ;  /* 0x0000003c8034723c */ /* 0x000fea0000001834 */
[----:B------:R-:W1:Y:S03]  /*120a0*/  MUFU.TANH R15, R15 ;  /* 0x0000000f000f7308 */ /* 0x000e660000002400 */
[C---:B-----5:R-:W-:Y:S07]  /*120b0*/  HMMA.16816.F32 R36, R132.reuse, R40, RZ ;  /* 0x000000288424723c */ /* 0x060fee00000018ff */
[----:B------:R-:W1:Y:S01]  /*120c0*/  MUFU.TANH R14, R14 ;  /* 0x0000000e000e7308 */ /* 0x000e620000002400 */
[----:B------:R-:W-:Y:S09]  /*120d0*/  HMMA.16816.F32 R40, R132, R42, RZ ;  /* 0x0000002a8428723c */ /* 0x000ff200000018ff */
[----:B------:R-:W1:Y:S01]  /*120e0*/  MUFU.TANH R16, R16 ;  /* 0x0000001000107308 */ /* 0x000e620000002400 */
[C---:B------:R-:W-:Y:S09]  /*120f0*/  HMMA.16816.F32 R56, R128.reuse, R62, R56 ;  /* 0x0000003e8038723c */ /* 0x040ff20000001838 */
[----:B------:R-:W1:Y:S01]  /*12100*/  MUFU.TANH R17, R17 ;  /* 0x0000001100117308 */ /* 0x000e620000002400 */
[C---:B------:R-:W-:Y:S09]  /*12110*/  HMMA.16816.F32 R36, R128.reuse, R44, R36 ;  /* 0x0000002c8024723c */ /* 0x040ff20000001824 */
[----:B------:R-:W1:Y:S01]  /*12120*/  MUFU.TANH R19, R19 ;  /* 0x0000001300137308 */ /* 0x000e620000002400 */
[----:B------:R-:W-:Y:S09]  /*12130*/  HMMA.16816.F32 R40, R128, R46, R40 ;  /* 0x0000002e8028723c */ /* 0x000ff20000001828 */
[----:B------:R-:W1:Y:S01]  /*12140*/  MUFU.TANH R18, R18 ;  /* 0x0000001200127308 */ /* 0x000e620000002400 */
[C---:B------:R-:W-:Y:S09]  /*12150*/  HMMA.16816.F32 R44, R132.reuse, R48, RZ ;  /* 0x00000030842c723c */ /* 0x040ff200000018ff */
[----:B------:R-:W1:Y:S01]  /*12160*/  MUFU.TANH R20, R20 ;  /* 0x0000001400147308 */ /* 0x000e620000002400 */
[----:B------:R-:W-:Y:S01]  /*12170*/  FMUL.FTZ R33, R36, UR5 ;  /* 0x0000000524217c20 */ /* 0x000fe20008410000 */
[----:B------:R-:W-:Y:S01]  /*12180*/  FMUL.FTZ R35, R37, UR5 ;  /* 0x0000000525237c20 */ /* 0x000fe20008410000 */
[----:B------:R-:W-:Y:S01]  /*12190*/  FMUL.FTZ R36, R39, UR5 ;  /* 0x0000000527247c20 */ /* 0x000fe20008410000 */
[----:B------:R-:W-:Y:S01]  /*121a0*/  FMUL.FTZ R34, R38, UR5 ;  /* 0x0000000526227c20 */ /* 0x000fe20008410000 */
[----:B------:R-:W-:Y:S05]  /*121b0*/  HMMA.16816.F32 R48, R132, R50, RZ ;  /* 0x000000328430723c */ /* 0x000fea00000018ff */
[----:B------:R-:W1:Y:S01]  /*121c0*/  MUFU.TANH R21, R21 ;  /* 0x0000001500157308 */ /* 0x000e620000002400 */
[----:B------:R-:W-:Y:S01]  /*121d0*/  FMUL.FTZ R37, R40, UR5 ;  /* 0x0000000528257c20 */ /* 0x000fe20008410000 */
[----:B------:R-:W-:Y:S01]  /*121e0*/  FMUL.FTZ R39, R41, UR5 ;  /* 0x0000000529277c20 */ /* 0x000fe20008410000 */
[----:B------:R-:W-:Y:S01]  /*121f0*/  FMUL.FTZ R40, R43, UR5 ;  /* 0x000000052b287c20 */ /* 0x000fe20008410000 */
[----:B------:R-:W-:Y:S01]  /*12200*/  FMUL.FTZ R38, R42, UR5 ;  /* 0x000000052a267c20 */ /* 0x000fe20008410000 */
[C---:B------:R-:W-:Y:S05]  /*12210*/  HMMA.16816.F32 R76, R128.reuse, R84, R76 ;  /* 0x00000054804c723c */ /* 0x040fea000000184c */
[----:B------:R-:W1:Y:S03]  /*12220*/  MUFU.TANH R23, R23 ;  /* 0x0000001700177308 */ /* 0x000e660000002400 */
[C---:B------:R-:W-:Y:S07]  /*12230*/  HMMA.16816.F32 R44, R128.reuse, R64, R44 ;  /* 0x00000040802c723c */ /* 0x040fee000000182c */
[----:B------:R-:W1:Y:S01]  /*12240*/  MUFU.TANH R22, R22 ;  /* 0x0000001600167308 */ /* 0x000e620000002400 */
[----:B------:R-:W-:Y:S09]  /*12250*/  HMMA.16816.F32 R48, R128, R66, R48 ;  /* 0x000000428030723c */ /* 0x000ff20000001830 */
[----:B------:R-:W1:Y:S01]  /*12260*/  MUFU.TANH R24, R24 ;  /* 0x0000001800187308 */ /* 0x000e620000002400 */
[----:B------:R-:W5:Y:S01]  /*12270*/  LDSM.16.M88.4 R64, [R149+0x2c00] ;  /* 0x002c00009540783b */ /* 0x000f620000000200 */
[C---:B------:R-:W-:Y:S08]  /*12280*/  HMMA.16816.F32 R80, R132.reuse, R82, RZ ;  /* 0x000000528450723c */ /* 0x040ff000000018ff */
        /* <DEDUP_REMOVED lines=11> */
[----:B------:R-:W-:Y:S01]  /*12340*/  FMUL.FTZ R51, R53, UR5 ;  /* 0x0000000535337c20 */ /* 0x000fe20008410000 */
[----:B------:R-:W-:Y:S04]  /*12350*/  HMMA.16816.F32 R104, R132, R106, RZ ;  /* 0x0000006a8468723c */ /* 0x000fe800000018ff */
[----:B------:R-:W1:Y:S01]  /*12360*/  MUFU.TANH R26, R26 ;  /* 0x0000001a001a7308 */ /* 0x000e620000002400 */
[----:B------:R-:W-:Y:S01]  /*12370*/  FMUL.FTZ R52, R55, UR5 ;  /* 0x0000000537347c20 */ /* 0x000fe20008410000 */
[----:B------:R-:W-:Y:S01]  /*12380*/  FMUL.FTZ R53, R56, UR5 ;  /* 0x0000000538357c20 */ /* 0x000fe20008410000 */
[----:B------:R-:W-:Y:S01]  /*12390*/  FMUL.FTZ R55, R57, UR5 ;  /* 0x0000000539377c20 */ /* 0x000fe20008410000 */
[----:B------:R-:W-:Y:S01]  /*123a0*/  FMUL.FTZ R56, R59, UR5 ;  /* 0x000000053b387c20 */ /* 0x000fe20008410000 */
[----:B------:R-:W-:Y:S01]  /*123b0*/  FMUL.FTZ R46, R50, UR5 ;  /* 0x00000005322e7c20 */ /* 0x000fe20008410000 */
[----:B------:R-:W-:Y:S01]  /*123c0*/  FMUL.FTZ R50, R54, UR5 ;  /* 0x0000000536327c20 */ /* 0x000fe20008410000 */
[C---:B------:R-:W-:Y:S03]  /*123d0*/  HMMA.16816.F32 R80, R128.reuse, R86, R80 ;  /* 0x000000568050723c */ /* 0x040fe60000001850 */
[----:B------:R-:W1:Y:S02]  /*123e0*/  MUFU.TANH R28, R28 ;  /* 0x0000001c001c7308 */ /* 0x000e640000002400 */
[----:B------:R-:W-:Y:S03]  /*123f0*/  FMUL.FTZ R54, R58, UR5 ;  /* 0x000000053a367c20 */ /* 0x000fe60008410000 */
        /* <DEDUP_REMOVED lines=48> */
[----:B------:R-:W-:Y:S01]  /*12700*/  FMUL.FTZ R70, R74, UR5 ;  /* 0x000000054a467c20 */ /* 0x000fe20008410000 */
[----:B------:R-:W-:Y:S01]  /*12710*/  FMUL.FTZ R74, R78, UR5 ;  /* 0x000000054e4a7c20 */ /* 0x000fe20008410000 */
[----:B------:R-:W-:Y:S04]  /*12720*/  FMUL.FTZ R78, R82, UR5 ;  /* 0x00000005524e7c20 */ /* 0x000fe80008410000 */
[----:B------:R-:W1:Y:S10]  /*12730*/  MUFU.TANH R42, R42 ;  /* 0x0000002a002a7308 */ /* 0x000e740000002400 */
[----:B------:R-:W1:Y:S01]  /*12740*/  MUFU.TANH R44, R44 ;  /* 0x0000002c002c7308 */ /* 0x000e620000002400 */
[C---:B-----5:R-:W-:Y:S09]  /*12750*/  HMMA.16816.F32 R84, R132.reuse, R88, RZ ;  /* 0x000000588454723c */ /* 0x060ff200000018ff */
[----:B------:R-:W1:Y:S01]  /*12760*/  MUFU.TANH R45, R45 ;  /* 0x0000002d002d7308 */ /* 0x000e620000002400 */
[----:B------:R-:W-:Y:S09]  /*12770*/  HMMA.16816.F32 R88, R132, R90, RZ ;  /* 0x0000005a8458723c */ /* 0x000ff200000018ff */
        /* <DEDUP_REMOVED lines=16> */
[----:B------:R-:W-:Y:S06]  /*12880*/  FMUL.FTZ R86, R90, UR5 ;  /* 0x000000055a567c20 */ /* 0x000fec0008410000 */
[----:B------:R-:W1:Y:S01]  /*12890*/  MUFU.TANH R50, R50 ;  /* 0x0000003200327308 */ /* 0x000e620000002400 */
[C---:B------:R-:W-:Y:S09]  /*128a0*/  HMMA.16816.F32 R92, R128.reuse, R112, R92 ;  /* 0x00000070805c723c */ /* 0x040ff2000000185c */
[----:B------:R-:W1:Y:S01]  /*128b0*/  MUFU.TANH R52, R52 ;  /* 0x0000003400347308 */ /* 0x000e620000002400 */
[----:B------:R-:W-:Y:S01]  /*128c0*/  HMMA.16816.F32 R96, R128, R114, R96 ;  /* 0x000000728060723c */ /* 0x000fe20000001860 */
[----:B------:R-:W5:Y:S01]  /*128d0*/  LDSM.16.M88.4 R112, [R149+0x4400] ;  /* 0x004400009570783b */ /* 0x000f620000000200 */
[----:B------:R-:W-:Y:S07]  /*128e0*/  DEPBAR.LE SB0, 0x0 ;  /* 0x000080000000791a */ /* 0x000fee0000000000 */
[----:B------:R-:W1:Y:S01]  /*128f0*/  MUFU.TANH R53, R53 ;  /* 0x0000003500357308 */ /* 0x000e620000002400 */
[----:B------:R-:W-:Y:S01]  /*12900*/  BAR.SYNC.DEFER_BLOCKING 0x0 ;  /* 0x0000000000007b1d */ /* 0x000fe20000010000 */
[----:B------:R-:W-:Y:S01]  /*12910*/  FMUL.FTZ R89, R92, UR5 ;  /* 0x000000055c597c20 */ /* 0x000fe20008410000 */
[----:B------:R-:W-:Y:S01]  /*12920*/  FMUL.FTZ R91, R93, UR5 ;  /* 0x000000055d5b7c20 */ /* 0x000fe20008410000 */
[----:B------:R-:W-:Y:S01]  /*12930*/  FMUL.FTZ R92, R95, UR5 ;  /* 0x000000055f5c7c20 */ /* 0x000fe20008410000 */
[----:B------:R-:W-:Y:S05]  /*12940*/  FMUL.FTZ R90, R94, UR5 ;  /* 0x000000055e5a7c20 */ /* 0x000fea0008410000 */
        /* <DEDUP_REMOVED lines=11> */
[----:B------:R-:W-:Y:S01]  /*12a00*/  FMUL.FTZ R104, R107, UR5 ;  /* 0x000000056b687c20 */ /* 0x000fe20008410000 */
[----:B------:R-:W-:Y:S03]  /*12a10*/  FMUL.FTZ R98, R102, UR5 ;  /* 0x0000000566627c20 */ /* 0x000fe60008410000 */
[----:B------:R-:W1:Y:S01]  /*12a20*/  MUFU.TANH R56, R56 ;  /* 0x0000003800387308 */ /* 0x000e620000002400 */
[----:B------:R-:W-:Y:S09]  /*12a30*/  FMUL.FTZ R102, R106, UR5 ;  /* 0x000000056a667c20 */ /* 0x000ff20008410000 */
        /* <DEDUP_REMOVED lines=27> */
[----:B------:R-:W-:Y:S09]  /*12bf0*/  HMMA.16816.F32 R132, R128, R138, R132 ;  /* 0x0000008a8084723c */ /* 0x000ff20000001884 */
        /* <DEDUP_REMOVED lines=18> */
[----:B------:R-:W-:Y:S05]  /*12d20*/  FMUL.FTZ R128, R135, UR5 ;  /* 0x0000000587807c20 */ /* 0x000fea0008410000 */
        /* <DEDUP_REMOVED lines=59> */
[----:B--234-:R-:W-:Y:S05]  /*130e0*/  BRA.U !UP0, `(.L_x_1586) ;  /* 0x0000000908287547 */ /* 0x01cfea000b800000 */
        /* <DEDUP_REMOVED lines=14> */
[----:B------:R-:W2:Y:S01]  /*131d0*/  LDC R131, c[0x0][0x4f0] ;  /* 0x00013c00ff837b82 */ /* 0x000ea20000000800 */
[----:B------:R-:W-:Y:S02]  /*131e0*/  UIADD3 UR19, UPT, UPT, UR17, -0x200, URZ ;  /* 0xfffffe0011137890 */ /* 0x000fe4000fffe0ff */
[----:B------:R-:W-:Y:S06]  /*131f0*/  UIADD3 UR18, UPT, UPT, UR17, -0x100, URZ ;  /* 0xffffff0011127890 */ /* 0x000fec000fffe0ff */
[----:B------:R-:W-:Y:S04]  /*13200*/  MOV R143, UR18 ;  /* 0x00000012008f7c02 */ /* 0x000fe80008000f00 */
[----:B------:R-:W-:Y:S02]  /*13210*/  IABS R143, R143 ;  /* 0x0000008f008f7213 */ /* 0x000fe40000000000 */
[-C--:B--2---:R-:W-:Y:S02]  /*13220*/  IABS R134, R131.reuse ;  /* 0x0000008300867213 */ /* 0x084fe40000000000 */
[----:B------:R-:W-:Y:S02]  /*13230*/  LOP3.LUT R130, RZ, R131, RZ, 0x33, !PT ;  /* 0x00000083ff827212 */ /* 0x000fe400078e33ff */
[----:B------:R-:W2:Y:S10]  /*13240*/  I2F.RP R140, R134 ;  /* 0x00000086008c7306 */ /* 0x000eb40000209400 */
[----:B--2---:R-:W2:Y:S02]  /*13250*/  MUFU.RCP R136, R140 ;  /* 0x0000008c00887308 */ /* 0x004ea40000001000 */
[----:B--2---:R-:W-:Y:S02]  /*13260*/  VIADD R144, R136, 0xffffffe ;  /* 0x0ffffffe88907836 */ /* 0x004fe40000000000 */
[----:B------:R-:W-:Y:S06]  /*13270*/  IMAD.U32 R136, RZ, RZ, UR19 ;  /* 0x00000013ff887e24 */ /* 0x000fec000f8e00ff */
[----:B------:R-:W2:Y:S01]  /*13280*/  F2I.FTZ.U32.TRUNC.NTZ R145, R144 ;  /* 0x0000009000917305 */ /* 0x000ea2000021f000 */
[----:B------:R-:W-:Y:S01]  /*13290*/  IABS R136, R136 ;  /* 0x0000008800887213 */ /* 0x000fe20000000000 */
        /* <DEDUP_REMOVED lines=10> */
[C---:B------:R-:W-:Y:S02]  /*13340*/  IMAD R143, R134.reuse, R138, R143 ;  /* 0x0000008a868f7224 */ /* 0x040fe400078e028f */
[----:B------:R-:W2:Y:S03]  /*13350*/  LDC.64 R138, c[0x0][0x3b8] ;  /* 0x0000ee00ff8a7b82 */ /* 0x000ea60000000a00 */
        /* <DEDUP_REMOVED lines=39> */
.L_x_1587:
[----:B------:R-:W-:Y:S01]  /*135d0*/  @!PT LDS RZ, [RZ] ;  /* 0x00000000fffff984 */ /* 0x000fe20000000800 */
[----:B------:R-:W-:Y:S01]  /*135e0*/  @!PT LDS RZ, [RZ] ;  /* 0x00000000fffff984 */ /* 0x000fe20000000800 */
[----:B------:R-:W-:Y:S01]  /*135f0*/  @!PT LDS RZ, [RZ] ;  /* 0x00000000fffff984 */ /* 0x000fe20000000800 */
[----:B------:R-:W-:Y:S01]  /*13600*/  @!P4 LDGSTS.E.BYPASS.LTC128B.128 [R187+0x1000], desc[UR14][R174.64] ;  /* 0x01000000aebbcfae */ /* 0x000fe2000b981a0e */
[C---:B------:R-:W-:Y:S01]  /*13610*/  LEA R132, P1, R138.reuse, R174, 0x6 ;  /* 0x000000ae8a847211 */ /* 0x040fe200078230ff */
[C---:B------:R-:W-:Y:S02]  /*13620*/  @!P3 IMAD R130, R141.reuse, 0xc0, RZ ;  /* 0x000000c08d82b824 */ /* 0x040fe400078e02ff */
[----:B------:R2:W-:Y:S01]  /*13630*/  @P4 STS.128 [R187+0x1000], RZ ;  /* 0x001000ffbb004388 */ /* 0x0005e20000000c00 */
[C---:B------:R-:W-:Y:S01]  /*13640*/  LEA.HI.X R133, R138.reuse, R175, R141, 0x6, P1 ;  /* 0x000000af8a857211 */ /* 0x040fe200008f348d */
[C---:B------:R-:W-:Y:S01]  /*13650*/  @!P3 IMAD R129, R141.reuse, 0x140, RZ ;  /* 0x000001408d81b824 */ /* 0x040fe200078e02ff */
[CC--:B------:R-:W-:Y:S01]  /*13660*/  @!P3 LEA R144, P1, R138.reuse, R132.reuse, 0x6 ;  /* 0x000000848a90b211 */ /* 0x0c0fe200078230ff */
[----:B------:R2:W-:Y:S01]  /*13670*/  @P3 STS.128 [R187+0x1800], RZ ;  /* 0x001800ffbb003388 */ /* 0x0005e20000000c00 */
[CC--:B------:R-:W-:Y:S01]  /*13680*/  @!P3 LEA R142, P5, R138.reuse, R132.reuse, 0x7 ;  /* 0x000000848a8eb211 */ /* 0x0c0fe200078a38ff */
[C---:B------:R-:W-:Y:S01]  /*13690*/  @!P3 IMAD.WIDE.U32 R136, R138.reuse, 0xc0, R132 ;  /* 0x000000c08a88b825 */ /* 0x040fe200078e0084 */
[CCC-:B------:R-:W-:Y:S01]  /*136a0*/  @!P3 LEA.HI.X R145, R138.reuse, R133.reuse, R141.reuse, 0x6, P1 ;  /* 0x000000858a91b211 */ /* 0x1c0fe200008f348d */
[----:B------:R-:W-:Y:S01]  /*136b0*/  @!PT LDS RZ, [RZ] ;  /* 0x00000000fffff984 */ /* 0x000fe20000000800 */
[----:B------:R-:W-:Y:S01]  /*136c0*/  @!PT LDS RZ, [RZ] ;  /* 0x00000000fffff984 */ /* 0x000fe20000000800 */
[----:B------:R-:W-:Y:S01]  /*136d0*/  @!PT LDS RZ, [RZ] ;  /* 0x00000000fffff984 */ /* 0x000fe20000000800 */
[----:B------:R3:W-:Y:S01]  /*136e0*/  @!P3 LDGSTS.E.BYPASS.LTC128B.128 [R187+0x1800], desc[UR14][R132.64] ;  /* 0x0180000084bbbfae */ /* 0x0007e2000b981a0e */
[-C--:B------:R-:W-:Y:S01]  /*136f0*/  @!P3 LEA.HI.X R143, R138, R133.reuse, R141, 0x7, P5 ;  /* 0x000000858a8fb211 */ /* 0x080fe200028f3c8d */
[----:B------:R-:W-:Y:S01]  /*13700*/  @!P3 IMAD.IADD R137, R130, 0x1, R137 ;  /* 0x000000018289b824 */ /* 0x000fe200078e0289 */
[C---:B------:R-:W-:Y:S01]  /*13710*/  @!P3 LEA R134, P4, R138.reuse, R132, 0x8 ;  /* 0x000000848a86b211 */ /* 0x040fe200078840ff */
[----:B------:R2:W-:Y:S01]  /*13720*/  @P3 STS.128 [R187+0x2000], RZ ;  /* 0x002000ffbb003388 */ /* 0x0005e20000000c00 */
[----:B------:R-:W-:Y:S01]  /*13730*/  @!P3 IMAD.MOV.U32 R146, RZ, RZ, R132 ;  /* 0x000000ffff92b224 */ /* 0x000fe200078e0084 */
[-C--:B------:R-:W-:Y:S02]  /*13740*/  @!P3 MOV R147, R133.reuse ;  /* 0x000000850093b202 */ /* 0x080fe40000000f00 */
[----:B------:R-:W-:Y:S01]  /*13750*/  @!PT LDS RZ, [RZ] ;  /* 0x00000000fffff984 */ /* 0x000fe20000000800 */
[----:B------:R-:W-:Y:S01]  /*13760*/  @!PT LDS RZ, [RZ] ;  /* 0x00000000fffff984 */ /* 0x000fe20000000800 */
[----:B------:R-:W-:Y:S01]  /*13770*/  @!PT LDS RZ, [RZ] ;  /* 0x00000000fffff984 */ /* 0x000fe20000000800 */
[----:B------:R2:W-:Y:S01]  /*13780*/  @!P3 LDGSTS.E.BYPASS.LTC128B.128 [R187+0x2000], desc[UR14][R144.64] ;  /* 0x0200000090bbbfae */ /* 0x0005e2000b981a0e */
[C---:B------:R-:W-:Y:S01]  /*13790*/  @!P3 LEA.HI.X R135, R138.reuse, R133, R141, 0x8, P4 ;  /* 0x000000858a87b211 */ /* 0x040fe200020f448d */
[----:B------:R-:W-:Y:S02]  /*137a0*/  @!P3 IMAD R141, R141, 0x180, RZ ;  /* 0x000001808d8db824 */ /* 0x000fe400078e02ff */
[----:B------:R2:W-:Y:S01]  /*137b0*/  @P3 STS.128 [R187+0x2800], RZ ;  /* 0x002800ffbb003388 */ /* 0x0005e20000000c00 */
[C---:B------:R-:W-:Y:S03]  /*137c0*/  @!P3 IMAD.WIDE.U32 R146, R138.reuse, 0x180, R146 ;  /* 0x000001808a92b825 */ /* 0x040fe600078e0092 */
[----:B------:R-:W-:Y:S01]  /*137d0*/  @!PT LDS RZ, [RZ] ;  /* 0x00000000fffff984 */ /* 0x000fe20000000800 */
[----:B------:R-:W-:Y:S01]  /*137e0*/  @!PT LDS RZ, [RZ] ;  /* 0x00000000fffff984 */ /* 0x000fe20000000800 */
[----:B------:R-:W-:Y:S01]  /*137f0*/  @!PT LDS RZ, [RZ] ;  /* 0x00000000fffff984 */ /* 0x000fe20000000800 */
[----:B------:R2:W-:Y:S01]  /*13800*/  @!P3 LDGSTS.E.BYPASS.LTC128B.128 [R187+0x2800], desc[UR14][R142.64] ;  /* 0x028000008ebbbfae */ /* 0x0005e2000b981a0e */
[----:B------:R-:W-:Y:S03]  /*13810*/  @!P3 IMAD.IADD R147, R141, 0x1, R147 ;  /* 0x000000018d93b824 */ /* 0x000fe600078e0293 */
[----:B------:R2:W-:Y:S04]  /*13820*/  @P3 STS.128 [R187+0x3000], RZ ;  /* 0x003000ffbb003388 */ /* 0x0005e80000000c00 */
[----:B------:R-:W-:Y:S01]  /*13830*/  @!PT LDS RZ, [RZ] ;  /* 0x00000000fffff984 */ /* 0x000fe20000000800 */
[----:B------:R-:W-:Y:S01]  /*13840*/  @!PT LDS RZ, [RZ] ;  /* 0x00000000fffff984 */ /* 0x000fe20000000800 */
[----:B------:R-:W-:Y:S01]  /*13850*/  @!PT LDS RZ, [RZ] ;  /* 0x00000000fffff984 */ /* 0x000fe20000000800 */
[----:B------:R2:W-:Y:S01]  /*13860*/  @!P3 LDGSTS.E.BYPASS.LTC128B.128 [R187+0x3000], desc[UR14][R136.64] ;  /* 0x0300000088bbbfae */ /* 0x0005e2000b981a0e */
[----:B---3--:R-:W-:Y:S03]  /*13870*/  @!P3 IMAD.WIDE.U32 R132, R138, 0x140, R132 ;  /* 0x000001408a84b825 */ /* 0x008fe600078e0084 */
        /* <DEDUP_REMOVED lines=17> */
.L_x_1586:
[----:B------:R-:W-:Y:S01]  /*13990*/  LDSM.16.MT88.4 R192, [R182+0x5400] ;  /* 0x00540000b6c0783b */ /* 0x000fe20000004200 */
[C---:B------:R-:W-:Y:S01]  /*139a0*/  IADD3 R131, PT, PT, R153.reuse, -0x67, RZ ;  /* 0xffffff9999837810 */ /* 0x040fe20007ffe0ff */
[----:B------:R-:W-:Y:S01]  /*139b0*/  UIADD3 UR13, UPT, UPT, UR13, -0x1, URZ ;  /* 0xffffffff0d0d7890 */ /* 0x000fe2000fffe0ff */
[C---:B------:R-:W-:Y:S01]  /*139c0*/  IADD3 R129, PT, PT, R153.reuse, -0x60, RZ ;  /* 0xffffffa099817810 */ /* 0x040fe20007ffe0ff */
[----:B------:R-:W-:Y:S01]  /*139d0*/  UIADD3 UR17, UPT, UPT, UR17, -0x100, URZ ;  /* 0xffffff0011117890 */ /* 0x000fe2000fffe0ff */
[C---:B--2---:R-:W-:Y:S01]  /*139e0*/  IADD3 R133, PT, PT, R153.reuse, -0x80, RZ ;  /* 0xffffff8099857810 */ /* 0x044fe20007ffe0ff */
[----:B------:R-:W-:Y:S01]  /*139f0*/  UISETP.NE.AND UP0, UPT, UR13, URZ, UPT ;  /* 0x000000ff0d00728c */ /* 0x000fe2000bf05270 */
[C---:B------:R-:W-:Y:S02]  /*13a00*/  IADD3 R135, PT, PT, R153.reuse, -0x7f, RZ ;  /* 0xffffff8199877810 */ /* 0x040fe40007ffe0ff */
[----:B------:R-:W-:Y:S02]  /*13a10*/  I2FP.F32.U32 R133, R133 ;  /* 0x0000008500857245 */ /* 0x000fe40000201000 */
[----:B------:R-:W-:Y:S02]  /*13a20*/  I2FP.F32.U32 R136, R135 ;  /* 0x0000008700887245 */ /* 0x000fe40000201000 */
[----:B------:R-:W-:Y:S01]  /*13a30*/  IADD3 R135, PT, PT, R153, -0x77, RZ ;  /* 0xffffff8999877810 */ /* 0x000fe20007ffe0ff */
[C---:B-1----:R-:W-:Y:S01]  /*13a40*/  FFMA.FTZ R0, R133.reuse, UR7, R0 ;  /* 0x0000000785007c23 */ /* 0x042fe20008010000 */
[----:B------:R-:W-:Y:S01]  /*13a50*/  FFMA.FTZ R2, R133, UR7, R2 ;  /* 0x0000000785027c23 */ /* 0x000fe20008010002 */
[C---:B------:R-:W-:Y:S01]  /*13a60*/  FFMA.FTZ R3, R136.reuse, UR7, R3 ;  /* 0x0000000788037c23 */ /* 0x040fe20008010003 */
[----:B------:R-:W-:Y:S01]  /*13a70*/  FFMA.FTZ R4, R136, UR7, R4 ;  /* 0x0000000788047c23 */ /* 0x000fe20008010004 */
[----:B------:R-:W-:Y:S02]  /*13a80*/  IADD3 R133, PT, PT, R153, -0x70, RZ ;  /* 0xffffff9099857810 */ /* 0x000fe40007ffe0ff */
[----:B------:R-:W-:Y:S02]  /*13a90*/  I2FP.F32.U32 R136, R135 ;  /* 0x0000008700887245 */ /* 0x000fe40000201000 */
[----:B------:R-:W-:Y:S02]  /*13aa0*/  FMNMX3.FTZ R137, R155, R2, R4, !PT ;  /* 0x000000029b897276 */ /* 0x000fe40007810004 */
[C---:B------:R-:W-:Y:S02]  /*13ab0*/  IADD3 R135, PT, PT, R153.reuse, -0x6f, RZ ;  /* 0xffffff9199877810 */ /* 0x040fe40007ffe0ff */
[C---:B------:R-:W-:Y:S02]  /*13ac0*/  IADD3 R138, PT, PT, R153.reuse, -0x78, RZ ;  /* 0xffffff88998a7810 */ /* 0x040fe40007ffe0ff */
[----:B------:R-:W-:Y:S02]  /*13ad0*/  I2FP.F32.U32 R130, R135 ;  /* 0x0000008700827245 */ /* 0x000fe40000201000 */
[----:B------:R-:W-:Y:S05]  /*13ae0*/  I2FP.F32.U32 R138, R138 ;  /* 0x0000008a008a7245 */ /* 0x000fea0000201000 */
[C---:B------:R-:W-:Y:S01]  /*13af0*/  FFMA.FTZ R5, R138.reuse, UR7, R5 ;  /* 0x000000078a057c23 */ /* 0x040fe20008010005 */
[----:B------:R-:W-:Y:S01]  /*13b00*/  FFMA.FTZ R6, R138, UR7, R6 ;  /* 0x000000078a067c23 */ /* 0x000fe20008010006 */
[----:B------:R-:W-:Y:S01]  /*13b10*/  I2FP.F32.U32 R138, R133 ;  /* 0x00000085008a7245 */ /* 0x000fe20000201000 */
[C---:B------:R-:W-:Y:S01]  /*13b20*/  FFMA.FTZ R7, R136.reuse, UR7, R7 ;  /* 0x0000000788077c23 */ /* 0x040fe20008010007 */
[C---:B------:R-:W-:Y:S01]  /*13b30*/  IADD3 R133, PT, PT, R153.reuse, -0x68, RZ ;  /* 0xffffff9899857810 */ /* 0x040fe20007ffe0ff */
[----:B------:R-:W-:Y:S02]  /*13b40*/  FFMA.FTZ R8, R136, UR7, R8 ;  /* 0x0000000788087c23 */ /* 0x000fe40008010008 */
[C---:B------:R-:W-:Y:S01]  /*13b50*/  FFMA.FTZ R9, R138.reuse, UR7, R9 ;  /* 0x000000078a097c23 */ /* 0x040fe20008010009 */
[----:B------:R-:W-:Y:S01]  /*13b60*/  I2FP.F32.U32 R132, R133 ;  /* 0x0000008500847245 */ /* 0x000fe20000201000 */
[----:B------:R-:W-:Y:S01]  /*13b70*/  FFMA.FTZ R10, R138, UR7, R10 ;  /* 0x000000078a0a7c23 */ /* 0x000fe2000801000a */
        /* <DEDUP_REMOVED lines=8> */
[C---:B------:R-:W-:Y:S01]  /*13c00*/  IADD3 R131, PT, PT, R153.reuse, -0x5f, RZ ;  /* 0xffffffa199837810 */ /* 0x040fe20007ffe0ff */
[C---:B------:R-:W-:Y:S01]  /*13c10*/  FFMA.FTZ R17, R132.reuse, UR7, R17 ;  /* 0x0000000784117c23 */ /* 0x040fe20008010011 */
[----:B------:R-:W-:Y:S01]  /*13c20*/  FFMA.FTZ R18, R132, UR7, R18 ;  /* 0x0000000784127c23 */ /* 0x000fe20008010012 */
[C---:B------:R-:W-:Y:S02]  /*13c30*/  IADD3 R129, PT, PT, R153.reuse, -0x58, RZ ;  /* 0xffffffa899817810 */ /* 0x040fe40007ffe0ff */
[----:B------:R-:W-:Y:S02]  /*13c40*/  I2FP.F32.U32 R130, R131 ;  /* 0x0000008300827245 */ /* 0x000fe40000201000 */
[----:B------:R-:W-:Y:S02]  /*13c50*/  I2FP.F32.U32 R132, R129 ;  /* 0x0000008100847245 */ /* 0x000fe40000201000 */
[C---:B------:R-:W-:Y:S01]  /*13c60*/  IADD3 R131, PT, PT, R153.reuse, -0x57, RZ ;  /* 0xffffffa999837810 */ /* 0x040fe20007ffe0ff */
        /* <DEDUP_REMOVED lines=11> */
[C---:B------:R-:W-:Y:S01]  /*13d20*/  IADD3 R133, PT, PT, R153.reuse, -0xf, RZ ;  /* 0xfffffff199857810 */ /* 0x040fe20007ffe0ff */
[C---:B------:R-:W-:Y:S01]  /*13d30*/  FFMA.FTZ R25, R132.reuse, UR7, R25 ;  /* 0x0000000784197c23 */ /* 0x040fe20008010019 */
[----:B------:R-:W-:Y:S01]  /*13d40*/  FFMA.FTZ R26, R132, UR7, R26 ;  /* 0x00000007841a7c23 */ /* 0x000fe2000801001a */
[C---:B------:R-:W-:Y:S01]  /*13d50*/  FFMA.FTZ R27, R130.reuse, UR7, R27 ;  /* 0x00000007821b7c23 */ /* 0x040fe2000801001b */
[----:B------:R-:W-:Y:S01]  /*13d60*/  FFMA.FTZ R28, R130, UR7, R28 ;  /* 0x00000007821c7c23 */ /* 0x000fe2000801001c */
[C---:B------:R-:W-:Y:S02]  /*13d70*/  IADD3 R129, PT, PT, R153.reuse, -0x48, RZ ;  /* 0xffffffb899817810 */ /* 0x040fe40007ffe0ff */
        /* <DEDUP_REMOVED lines=12> */
[C---:B------:R-:W-:Y:S03]  /*13e40*/  IADD3 R129, PT, PT, R153.reuse, -0x38, RZ ;  /* 0xffffffc899817810 */ /* 0x040fe60007ffe0ff */
[C---:B------:R-:W-:Y:S01]  /*13e50*/  FFMA.FTZ R33, R132.reuse, UR7, R33 ;  /* 0x0000000784217c23 */ /* 0x040fe20008010021 */
[----:B------:R-:W-:Y:S01]  /*13e60*/  FFMA.FTZ R34, R132, UR7, R34 ;  /* 0x0000000784227c23 */ /* 0x000fe20008010022 */
[----:B------:R-:W-:Y:S01]  /*13e70*/  I2FP.F32.U32 R132, R129 ;  /* 0x0000008100847245 */ /* 0x000fe20000201000 */
[C---:B------:R-:W-:Y:S01]  /*13e80*/  FFMA.FTZ R35, R130.reuse, UR7, R35 ;  /* 0x0000000782237c23 */ /* 0x040fe20008010023 */
[----:B------:R-:W-:Y:S01]  /*13e90*/  FFMA.FTZ R36, R130, UR7, R36 ;  /* 0x0000000782247c23 */ /* 0x000fe20008010024 */
[C---:B------:R-:W-:Y:S02]  /*13ea0*/  IADD3 R129, PT, PT, R153.reuse, -0x30, RZ ;  /* 0xffffffd099817810 */ /* 0x040fe40007ffe0ff */
[C---:B------:R-:W-:Y:S01]  /*13eb0*/  FFMA.FTZ R37, R132.reuse, UR7, R37 ;  /* 0x0000000784257c23 */ /* 0x040fe20008010025 */
[----:B------:R-:W-:Y:S01]  /*13ec0*/  FFMA.FTZ R38, R132, UR7, R38 ;  /* 0x0000000784267c23 */ /* 0x000fe20008010026 */
[----:B------:R-:W-:Y:S02]  /*13ed0*/  I2FP.F32.U32 R132, R129 ;  /* 0x0000008100847245 */ /* 0x000fe40000201000 */
[----:B------:R-:W-:Y:S02]  /*13ee0*/  I2FP.F32.U32 R130, R131 ;  /* 0x0000008300827245 */ /* 0x000fe40000201000 */
[C---:B------:R-:W-:Y:S02]  /*13ef0*/  IADD3 R131, PT, PT, R153.reuse, -0x2f, RZ ;  /* 0xffffffd199837810 */ /* 0x040fe40007ffe0ff */
[C---:B------:R-:W-:Y:S01]  /*13f00*/  IADD3 R129, PT, PT, R153.reuse, -0x28, RZ ;  /* 0xffffffd899817810 */ /* 0x040fe20007ffe0ff */
[C---:B------:R-:W-:Y:S01]  /*13f10*/  FFMA.FTZ R39, R130.reuse, UR7, R39 ;  /* 0x0000000782277c23 */ /* 0x040fe20008010027 */
[----:B------:R-:W-:Y:S01]  /*13f20*/  FFMA.FTZ R40, R130, UR7, R40 ;  /* 0x0000000782287c23 */ /* 0x000fe20008010028 */
[C---:B------:R-:W-:Y:S01]  /*13f30*/  FFMA.FTZ R41, R132.reuse, UR7, R41 ;  /* 0x0000000784297c23 */ /* 0x040fe20008010029 */
[----:B------:R-:W-:Y:S01]  /*13f40*/  I2FP.F32.U32 R130, R131 ;  /* 0x0000008300827245 */ /* 0x000fe20000201000 */
[----:B------:R-:W-:Y:S01]  /*13f50*/  FFMA.FTZ R42, R132, UR7, R42 ;  /* 0x00000007842a7c23 */ /* 0x000fe2000801002a */
[----:B------:R-:W-:Y:S02]  /*13f60*/  I2FP.F32.U32 R132, R129 ;  /* 0x0000008100847245 */ /* 0x000fe40000201000 */
[C---:B------:R-:W-:Y:S01]  /*13f70*/  IADD3 R131, PT, PT, R153.reuse, -0x27, RZ ;  /* 0xffffffd999837810 */ /* 0x040fe20007ffe0ff */
[C---:B------:R-:W-:Y:S01]  /*13f80*/  FFMA.FTZ R43, R130.reuse, UR7, R43 ;  /* 0x00000007822b7c23 */ /* 0x040fe2000801002b */
[----:B------:R-:W-:Y:S01]  /*13f90*/  FFMA.FTZ R44, R130, UR7, R44 ;  /* 0x00000007822c7c23 */ /* 0x000fe2000801002c */
[C---:B------:R-:W-:Y:S01]  /*13fa0*/  FFMA.FTZ R45, R132.reuse, UR7, R45 ;  /* 0x00000007842d7c23 */ /* 0x040fe2000801002d */
[----:B------:R-:W-:Y:S01]  /*13fb0*/  I2FP.F32.U32 R130, R131 ;  /* 0x0000008300827245 */ /* 0x000fe20000201000 */
[----:B------:R-:W-:Y:S01]  /*13fc0*/  FFMA.FTZ R46, R132, UR7, R46 ;  /* 0x00000007842e7c23 */ /* 0x000fe2000801002e */
[C---:B------:R-:W-:Y:S02]  /*13fd0*/  IADD3 R129, PT, PT, R153.reuse, -0x20, RZ ;  /* 0xffffffe099817810 */ /* 0x040fe40007ffe0ff */
[C---:B------:R-:W-:Y:S01]  /*13fe0*/  IADD3 R131, PT, PT, R153.reuse, -0x1f, RZ ;  /* 0xffffffe199837810 */ /* 0x040fe20007ffe0ff */
[C---:B------:R-:W-:Y:S01]  /*13ff0*/  FFMA.FTZ R47, R130.reuse, UR7, R47 ;  /* 0x00000007822f7c23 */ /* 0x040fe2000801002f */
[----:B------:R-:W-:Y:S01]  /*14000*/  FFMA.FTZ R48, R130, UR7, R48 ;  /* 0x0000000782307c23 */ /* 0x000fe20008010030 */
[----:B------:R-:W-:Y:S02]  /*14010*/  I2FP.F32.U32 R132, R129 ;  /* 0x0000008100847245 */ /* 0x000fe40000201000 */
[C---:B------:R-:W-:Y:S02]  /*14020*/  IADD3 R129, PT, PT, R153.reuse, -0x18, RZ ;  /* 0xffffffe899817810 */ /* 0x040fe40007ffe0ff */
        /* <DEDUP_REMOVED lines=18> */
[----:B------:R-:W-:Y:S02]  /*14150*/  I2FP.F32.U32 R130, R133 ;  /* 0x0000008500827245 */ /* 0x000fe40000201000 */
[C---:B------:R-:W-:Y:S02]  /*14160*/  IADD3 R133, PT, PT, R153.reuse, 0x8, RZ ;  /* 0x0000000899857810 */ /* 0x040fe40007ffe0ff */
[C---:B------:R-:W-:Y:S01]  /*14170*/  IADD3 R131, PT, PT, R153.reuse, -0x8, RZ ;  /* 0xfffffff899837810 */ /* 0x040fe20007ffe0ff */
[C---:B------:R-:W-:Y:S01]  /*14180*/  FFMA.FTZ R59, R130.reuse, UR7, R59 ;  /* 0x00000007823b7c23 */ /* 0x040fe2000801003b */
[----:B------:R-:W-:Y:S01]  /*14190*/  FFMA.FTZ R60, R130, UR7, R60 ;  /* 0x00000007823c7c23 */ /* 0x000fe2000801003c */
[----:B------:R-:W-:Y:S02]  /*141a0*/  I2FP.F32.U32 R130, R153 ;  /* 0x0000009900827245 */ /* 0x000fe40000201000 */
[----:B------:R-:W-:Y:S02]  /*141b0*/  I2FP.F32.U32 R132, R131 ;  /* 0x0000008300847245 */ /* 0x000fe40000201000 */
[C---:B------:R-:W-:Y:S02]  /*141c0*/  IADD3 R131, PT, PT, R153.reuse, 0x9, RZ ;  /* 0x0000000999837810 */ /* 0x040fe40007ffe0ff */
[C---:B------:R-:W-:Y:S01]  /*141d0*/  IADD3 R129, PT, PT, R153.reuse, 0x1, RZ ;  /* 0x0000000199817810 */ /* 0x040fe20007ffe0ff */
[C---:B------:R-:W-:Y:S01]  /*141e0*/  FFMA.FTZ R61, R132.reuse, UR7, R61 ;  /* 0x00000007843d7c23 */ /* 0x040fe2000801003d */
[----:B------:R-:W-:Y:S01]  /*141f0*/  FFMA.FTZ R62, R132, UR7, R62 ;  /* 0x00000007843e7c23 */ /* 0x000fe2000801003e */
[C---:B------:R-:W-:Y:S01]  /*14200*/  FFMA.FTZ R63, R134.reuse, UR7, R63 ;  /* 0x00000007863f7c23 */ /* 0x040fe2000801003f */
[----:B------:R-:W-:Y:S01]  /*14210*/  FFMA.FTZ R64, R134, UR7, R64 ;  /* 0x0000000786407c23 */ /* 0x000fe20008010040 */
[C---:B------:R-:W-:Y:S01]  /*14220*/  FFMA.FTZ R65, R130.reuse, UR7, R65 ;  /* 0x0000000782417c23 */ /* 0x040fe20008010041 */
[----:B------:R-:W-:Y:S01]  /*14230*/  I2FP.F32.U32 R132, R129 ;  /* 0x0000008100847245 */ /* 0x000fe20000201000 */
[----:B------:R-:W-:Y:S01]  /*14240*/  FFMA.FTZ R66, R130, UR7, R66 ;  /* 0x0000000782427c23 */ /* 0x000fe20008010042 */
[----:B------:R-:W-:Y:S02]  /*14250*/  I2FP.F32.U32 R130, R133 ;  /* 0x0000008500827245 */ /* 0x000fe40000201000 */
[C---:B------:R-:W-:Y:S01]  /*14260*/  IADD3 R133, PT, PT, R153.reuse, 0x29, RZ ;  /* 0x0000002999857810 */ /* 0x040fe20007ffe0ff */
[C---:B------:R-:W-:Y:S01]  /*14270*/  FFMA.FTZ R67, R132.reuse, UR7, R67 ;  /* 0x0000000784437c23 */ /* 0x040fe20008010043 */
[----:B------:R-:W-:Y:S01]  /*14280*/  FFMA.FTZ R68, R132, UR7, R68 ;  /* 0x0000000784447c23 */ /* 0x000fe20008010044 */
[----:B------:R-:W-:Y:S01]  /*14290*/  I2FP.F32.U32 R132, R131 ;  /* 0x0000008300847245 */ /* 0x000fe20000201000 */
[C---:B------:R-:W-:Y:S01]  /*142a0*/  FFMA.FTZ R69, R130.reuse, UR7, R69 ;  /* 0x0000000782457c23 */ /* 0x040fe20008010045 */
[C---:B------:R-:W-:Y:S01]  /*142b0*/  IADD3 R131, PT, PT, R153.reuse, 0x11, RZ ;  /* 0x0000001199837810 */ /* 0x040fe20007ffe0ff */
[----:B------:R-:W-:Y:S01]  /*142c0*/  FFMA.FTZ R70, R130, UR7, R70 ;  /* 0x0000000782467c23 */ /* 0x000fe20008010046 */
[C---:B------:R-:W-:Y:S01]  /*142d0*/  IADD3 R129, PT, PT, R153.reuse, 0x10, RZ ;  /* 0x0000001099817810 */ /* 0x040fe20007ffe0ff */
        /* <DEDUP_REMOVED lines=15> */
[C---:B------:R-:W-:Y:S01]  /*143d0*/  FFMA.FTZ R79, R132.reuse, UR7, R79 ;  /* 0x00000007844f7c23 */ /* 0x040fe2000801004f */
[----:B------:R-:W-:Y:S01]  /*143e0*/  FFMA.FTZ R80, R132, UR7, R80 ;  /* 0x0000000784507c23 */ /* 0x000fe20008010050 */
[----:B------:R-:W-:Y:S02]  /*143f0*/  I2FP.F32.U32 R132, R131 ;  /* 0x0000008300847245 */ /* 0x000fe40000201000 */
[C---:B------:R-:W-:Y:S02]  /*14400*/  IADD3 R131, PT, PT, R153.reuse, 0x30, RZ ;  /* 0x0000003099837810 */ /* 0x040fe40007ffe0ff */
[C---:B------:R-:W-:Y:S04]  /*14410*/  IADD3 R129, PT, PT, R153.reuse, 0x20, RZ ;  /* 0x0000002099817810 */ /* 0x040fe80007ffe0ff */
[----:B------:R-:W-:Y:S02]  /*14420*/  I2FP.F32.U32 R130, R129 ;  /* 0x0000008100827245 */ /* 0x000fe40000201000 */
[C---:B------:R-:W-:Y:S03]  /*14430*/  IADD3 R129, PT, PT, R153.reuse, 0x28, RZ ;  /* 0x0000002899817810 */ /* 0x040fe60007ffe0ff */
[C---:B------:R-:W-:Y:S01]  /*14440*/  FFMA.FTZ R81, R130.reuse, UR7, R81 ;  /* 0x0000000782517c23 */ /* 0x040fe20008010051 */
[----:B------:R-:W-:Y:S01]  /*14450*/  FFMA.FTZ R82, R130, UR7, R82 ;  /* 0x0000000782527c23 */ /* 0x000fe20008010052 */
[C---:B------:R-:W-:Y:S01]  /*14460*/  FFMA.FTZ R83, R132.reuse, UR7, R83 ;  /* 0x0000000784537c23 */ /* 0x040fe20008010053 */
[----:B------:R-:W-:Y:S01]  /*14470*/  FFMA.FTZ R84, R132, UR7, R84 ;  /* 0x0000000784547c23 */ /* 0x000fe20008010054 */
[----:B------:R-:W-:Y:S02]  /*14480*/  I2FP.F32.U32 R132, R133 ;  /* 0x0000008500847245 */ /* 0x000fe40000201000 */
[----:B------:R-:W-:Y:S02]  /*14490*/  I2FP.F32.U32 R130, R129 ;  /* 0x0000008100827245 */ /* 0x000fe40000201000 */
[C---:B------:R-:W-:Y:S03]  /*144a0*/  IADD3 R129, PT, PT, R153.reuse, 0x31, RZ ;  /* 0x0000003199817810 */ /* 0x040fe60007ffe0ff */
[C---:B------:R-:W-:Y:S01]  /*144b0*/  FFMA.FTZ R85, R130.reuse, UR7, R85 ;  /* 0x0000000782557c23 */ /* 0x040fe20008010055 */
[----:B------:R-:W-:Y:S01]  /*144c0*/  I2FP.F32.U32 R134, R129 ;  /* 0x0000008100867245 */ /* 0x000fe20000201000 */
[----:B------:R-:W-:Y:S01]  /*144d0*/  FFMA.FTZ R86, R130, UR7, R86 ;  /* 0x0000000782567c23 */ /* 0x000fe20008010056 */
[C---:B------:R-:W-:Y:S01]  /*144e0*/  FFMA.FTZ R87, R132.reuse, UR7, R87 ;  /* 0x0000000784577c23 */ /* 0x040fe20008010057 */
[----:B------:R-:W-:Y:S01]  /*144f0*/  FFMA.FTZ R88, R132, UR7, R88 ;  /* 0x0000000784587c23 */ /* 0x000fe20008010058 */
[----:B------:R-:W-:Y:S02]  /*14500*/  FMNMX3.FTZ R132, R154, R0, R3, !PT ;  /* 0x000000009a847276 */ /* 0x000fe40007810003 */
[----:B------:R-:W-:Y:S02]  /*14510*/  I2FP.F32.U32 R130, R131 ;  /* 0x0000008300827245 */ /* 0x000fe40000201000 */
[----:B------:R-:W-:Y:S02]  /*14520*/  FMNMX3.FTZ R132, R132, R5, R7, !PT ;  /* 0x0000000584847276 */ /* 0x000fe40007810007 */
[----:B------:R-:W-:Y:S01]  /*14530*/  IADD3 R131, PT, PT, R153, 0x39, RZ ;  /* 0x0000003999837810 */ /* 0x000fe20007ffe0ff */
[C---:B------:R-:W-:Y:S01]  /*14540*/  FFMA.FTZ R89, R130.reuse, UR7, R89 ;  /* 0x0000000782597c23 */ /* 0x040fe20008010059 */
[----:B------:R-:W-:Y:S01]  /*14550*/  FFMA.FTZ R90, R130, UR7, R90 ;  /* 0x00000007825a7c23 */ /* 0x000fe2000801005a */
[C---:B------:R-:W-:Y:S01]  /*14560*/  FFMA.FTZ R91, R134.reuse, UR7, R91 ;  /* 0x00000007865b7c23 */ /* 0x040fe2000801005b */
[----:B------:R-:W-:Y:S01]  /*14570*/  FFMA.FTZ R92, R134, UR7, R92 ;  /* 0x00000007865c7c23 */ /* 0x000fe2000801005c */
        /* <DEDUP_REMOVED lines=10> */
[----:B------:R-:W-:Y:S02]  /*14620*/  IADD3 R131, PT, PT, R153, 0x48, RZ ;  /* 0x0000004899837810 */ /* 0x000fe40007ffe0ff */
[----:B------:R-:W-:Y:S02]  /*14630*/  FMNMX3.FTZ R137, R137, R22, R24, !PT ;  /* 0x0000001689897276 */ /* 0x000fe40007810018 */
[----:B------:R-:W-:Y:S02]  /*14640*/  FMNMX3.FTZ R134, R134, R29, R31, !PT ;  /* 0x0000001d86867276 */ /* 0x000fe4000781001f */
[C---:B------:R-:W-:Y:S02]  /*14650*/  IADD3 R130, PT, PT, R153.reuse, 0x38, RZ ;  /* 0x0000003899827810 */ /* 0x040fe40007ffe0ff */
[----:B------:R-:W-:Y:S02]  /*14660*/  FMNMX3.FTZ R134, R134, R33, R35, !PT ;  /* 0x0000002186867276 */ /* 0x000fe40007810023 */
[----:B------:R-:W-:Y:S02]  /*14670*/  I2FP.F32.U32 R130, R130 ;  /* 0x0000008200827245 */ /* 0x000fe40000201000 */
[----:B------:R-:W-:Y:S02]  /*14680*/  FMNMX3.FTZ R134, R134, R37, R39, !PT ;  /* 0x0000002586867276 */ /* 0x000fe40007810027 */
[----:B------:R-:W-:Y:S01]  /*14690*/  IADD3 R129, PT, PT, R153, 0x40, RZ ;  /* 0x0000004099817810 */ /* 0x000fe20007ffe0ff */
[----:B------:R-:W-:Y:S01]  /*146a0*/  FFMA.FTZ R93, R130, UR7, R93 ;  /* 0x00000007825d7c23 */ /* 0x000fe2000801005d */
[----:B------:R-:W-:Y:S01]  /*146b0*/  FMNMX3.FTZ R134, R134, R41, R43, !PT ;  /* 0x0000002986867276 */ /* 0x000fe2000781002b */
[----:B------:R-:W-:Y:S01]  /*146c0*/  FFMA.FTZ R94, R130, UR7, R94 ;  /* 0x00000007825e7c23 */ /* 0x000fe2000801005e */
[C---:B------:R-:W-:Y:S01]  /*146d0*/  FFMA.FTZ R95, R132.reuse, UR7, R95 ;  /* 0x00000007845f7c23 */ /* 0x040fe2000801005f */
[----:B------:R-:W-:Y:S01]  /*146e0*/  FFMA.FTZ R96, R132, UR7, R96 ;  /* 0x0000000784607c23 */ /* 0x000fe20008010060 */
        /* <DEDUP_REMOVED lines=11> */
[----:B------:R-:W-:Y:S02]  /*147a0*/  I2FP.F32.U32 R130, R129 ;  /* 0x0000008100827245 */ /* 0x000fe40000201000 */
[----:B------:R-:W-:Y:S02]  /*147b0*/  FMNMX3.FTZ R134, R134, R61, R63, !PT ;  /* 0x0000003d86867276 */ /* 0x000fe4000781003f */
[C---:B------:R-:W-:Y:S01]  /*147c0*/  IADD3 R129, PT, PT, R153.reuse, 0x49, RZ ;  /* 0x0000004999817810 */ /* 0x040fe20007ffe0ff */
[----:B------:R-:W-:Y:S01]  /*147d0*/  FFMA.FTZ R97, R130, UR7, R97 ;  /* 0x0000000782617c23 */ /* 0x000fe20008010061 */
[----:B------:R-:W-:Y:S01]  /*147e0*/  FMNMX3.FTZ R134, R134, R65, R67, !PT ;  /* 0x0000004186867276 */ /* 0x000fe20007810043 */
[----:B------:R-:W-:Y:S01]  /*147f0*/  FFMA.FTZ R98, R130, UR7, R98 ;  /* 0x0000000782627c23 */ /* 0x000fe20008010062 */
[----:B------:R-:W-:Y:S02]  /*14800*/  IADD3 R130, PT, PT, R153, 0x41, RZ ;  /* 0x0000004199827810 */ /* 0x000fe40007ffe0ff */
[----:B------:R-:W-:Y:S02]  /*14810*/  FMNMX3.FTZ R134, R134, R69, R71, !PT ;  /* 0x0000004586867276 */ /* 0x000fe40007810047 */
[----:B------:R-:W-:Y:S02]  /*14820*/  I2FP.F32.U32 R130, R130 ;  /* 0x0000008200827245 */ /* 0x000fe40000201000 */
[----:B------:R-:W-:Y:S03]  /*14830*/  FMNMX3.FTZ R134, R134, R73, R75, !PT ;  /* 0x0000004986867276 */ /* 0x000fe6000781004b */
        /* <DEDUP_REMOVED lines=9> */
[----:B------:R-:W-:Y:S02]  /*148d0*/  I2FP.F32.U32 R130, R129 ;  /* 0x0000008100827245 */ /* 0x000fe40000201000 */
[----:B------:R-:W-:Y:S02]  /*148e0*/  IADD3 R129, PT, PT, R153, 0x58, RZ ;  /* 0x0000005899817810 */ /* 0x000fe40007ffe0ff */
[----:B------:R-:W-:Y:S01]  /*148f0*/  FMNMX3.FTZ R131, R131, R54, R56, !PT ;  /* 0x0000003683837276 */ /* 0x000fe20007810038 */
[C---:B------:R-:W-:Y:S01]  /*14900*/  FFMA.FTZ R103, R130.reuse, UR7, R103 ;  /* 0x0000000782677c23 */ /* 0x040fe20008010067 */
[----:B------:R-:W-:Y:S01]  /*14910*/  FFMA.FTZ R104, R130, UR7, R104 ;  /* 0x0000000782687c23 */ /* 0x000fe20008010068 */
[----:B------:R-:W-:Y:S02]  /*14920*/  IADD3 R130, PT, PT, R153, 0x50, RZ ;  /* 0x0000005099827810 */ /* 0x000fe40007ffe0ff */
[----:B------:R-:W-:Y:S02]  /*14930*/  FMNMX3.FTZ R137, R131, R58, R60, !PT ;  /* 0x0000003a83897276 */ /* 0x000fe4000781003c */
[----:B------:R-:W-:Y:S02]  /*14940*/  I2FP.F32.U32 R130, R130 ;  /* 0x0000008200827245 */ /* 0x000fe40000201000 */
[----:B------:R-:W-:Y:S02]  /*14950*/  FMNMX3.FTZ R137, R137, R62, R64, !PT ;  /* 0x0000003e89897276 */ /* 0x000fe40007810040 */
[----:B------:R-:W-:Y:S01]  /*14960*/  FMNMX3.FTZ R134, R134, R85, R87, !PT ;  /* 0x0000005586867276 */ /* 0x000fe20007810057 */
        /* <DEDUP_REMOVED lines=9> */
[C---:B------:R-:W-:Y:S02]  /*14a00*/  IADD3 R130, PT, PT, R153.reuse, 0x59, RZ ;  /* 0x0000005999827810 */ /* 0x040fe40007ffe0ff */
[C---:B------:R-:W-:Y:S02]  /*14a10*/  IADD3 R129, PT, PT, R153.reuse, 0x61, RZ ;  /* 0x0000006199817810 */ /* 0x040fe40007ffe0ff */
[----:B------:R-:W-:Y:S02]  /*14a20*/  I2FP.F32.U32 R130, R130 ;  /* 0x0000008200827245 */ /* 0x000fe40000201000 */
[----:B------:R-:W-:Y:S02]  /*14a30*/  FMNMX3.FTZ R134, R134, R97, R99, !PT ;  /* 0x0000006186867276 */ /* 0x000fe40007810063 */
[----:B------:R-:W-:Y:S01]  /*14a40*/  IADD3 R131, PT, PT, R153, 0x60, RZ ;  /* 0x0000006099837810 */ /* 0x000fe20007ffe0ff */
[C---:B------:R-:W-:Y:S01]  /*14a50*/  FFMA.FTZ R111, R130.reuse, UR7, R111 ;  /* 0x00000007826f7c23 */ /* 0x040fe2000801006f */
[----:B------:R-:W-:Y:S01]  /*14a60*/  FFMA.FTZ R112, R130, UR7, R112 ;  /* 0x0000000782707c23 */ /* 0x000fe20008010070 */
[----:B------:R-:W-:Y:S02]  /*14a70*/  FMNMX3.FTZ R134, R134, R101, R103, !PT ;  /* 0x0000006586867276 */ /* 0x000fe40007810067 */
[----:B------:R-:W-:Y:S02]  /*14a80*/  I2FP.F32.U32 R132, R131 ;  /* 0x0000008300847245 */ /* 0x000fe40000201000 */
[----:B------:R-:W-:Y:S02]  /*14a90*/  FMNMX3.FTZ R134, R134, R105, R107, !PT ;  /* 0x0000006986867276 */ /* 0x000fe4000781006b */
[----:B------:R-:W-:Y:S01]  /*14aa0*/  FMNMX3.FTZ R131, R137, R66, R68, !PT ;  /* 0x0000004289837276 */ /* 0x000fe20007810044 */
[C---:B------:R-:W-:Y:S01]  /*14ab0*/  FFMA.FTZ R113, R132.reuse, UR7, R113 ;  /* 0x0000000784717c23 */ /* 0x040fe20008010071 */
[----:B------:R-:W-:Y:S01]  /*14ac0*/  I2FP.F32.U32 R130, R129 ;  /* 0x0000008100827245 */ /* 0x000fe20000201000 */
[----:B------:R-:W-:Y:S01]  /*14ad0*/  FFMA.FTZ R114, R132, UR7, R114 ;  /* 0x0000000784727c23 */ /* 0x000fe20008010072 */
[C---:B------:R-:W-:Y:S02]  /*14ae0*/  IADD3 R129, PT, PT, R153.reuse, 0x70, RZ ;  /* 0x0000007099817810 */ /* 0x040fe40007ffe0ff */
        /* <DEDUP_REMOVED lines=10> */
[----:B------:R-:W-:Y:S02]  /*14b90*/  I2FP.F32.U32 R130, R129 ;  /* 0x0000008100827245 */ /* 0x000fe40000201000 */
[----:B------:R-:W-:Y:S02]  /*14ba0*/  IADD3 R129, PT, PT, R153, 0x79, RZ ;  /* 0x0000007999817810 */ /* 0x000fe40007ffe0ff */
[----:B------:R-:W-:Y:S02]  /*14bb0*/  FMNMX3.FTZ R137, R131, R78, R80, !PT ;  /* 0x0000004e83897276 */ /* 0x000fe40007810050 */
[----:B------:R-:W-:Y:S02]  /*14bc0*/  IADD3 R131, PT, PT, R153, 0x69, RZ ;  /* 0x0000006999837810 */ /* 0x000fe40007ffe0ff */
[----:B------:R-:W-:Y:S02]  /*14bd0*/  FMNMX3.FTZ R137, R137, R82, R84, !PT ;  /* 0x0000005289897276 */ /* 0x000fe40007810054 */
[----:B------:R-:W-:Y:S02]  /*14be0*/  I2FP.F32.U32 R132, R131 ;  /* 0x0000008300847245 */ /* 0x000fe40000201000 */
[----:B------:R-:W-:Y:S03]  /*14bf0*/  FMNMX3.FTZ R131, R137, R86, R88, !PT ;  /* 0x0000005689837276 */ /* 0x000fe60007810058 */
[C---:B------:R-:W-:Y:S01]  /*14c00*/  FFMA.FTZ R119, R132.reuse, UR7, R119 ;  /* 0x0000000784777c23 */ /* 0x040fe20008010077 */
[----:B------:R-:W-:Y:S01]  /*14c10*/  FFMA.FTZ R120, R132, UR7, R120 ;  /* 0x0000000784787c23 */ /* 0x000fe20008010078 */
[C---:B------:R-:W-:Y:S01]  /*14c20*/  FFMA.FTZ R121, R130.reuse, UR7, R121 ;  /* 0x0000000782797c23 */ /* 0x040fe20008010079 */
[----:B------:R-:W-:Y:S01]  /*14c30*/  FMNMX3.FTZ R131, R131, R90, R92, !PT ;  /* 0x0000005a83837276 */ /* 0x000fe2000781005c */
[----:B------:R-:W-:Y:S01]  /*14c40*/  FFMA.FTZ R122, R130, UR7, R122 ;  /* 0x00000007827a7c23 */ /* 0x000fe2000801007a */
[----:B------:R-:W-:Y:S02]  /*14c50*/  FMNMX3.FTZ R134, R134, R117, R119, !PT ;  /* 0x0000007586867276 */ /* 0x000fe40007810077 */
[----:B------:R-:W-:Y:S02]  /*14c60*/  FMNMX3.FTZ R131, R131, R94, R96, !PT ;  /* 0x0000005e83837276 */ /* 0x000fe40007810060 */
[----:B------:R-:W-:Y:S02]  /*14c70*/  IADD3 R130, PT, PT, R153, 0x71, RZ ;  /* 0x0000007199827810 */ /* 0x000fe40007ffe0ff */
[----:B------:R-:W-:Y:S02]  /*14c80*/  FMNMX3.FTZ R137, R131, R98, R100, !PT ;  /* 0x0000006283897276 */ /* 0x000fe40007810064 */
[----:B------:R-:W-:Y:S02]  /*14c90*/  IADD3 R131, PT, PT, R153, 0x78, RZ ;  /* 0x0000007899837810 */ /* 0x000fe40007ffe0ff */
[----:B------:R-:W-:Y:S02]  /*14ca0*/  FMNMX3.FTZ R137, R137, R102, R104, !PT ;  /* 0x0000006689897276 */ /* 0x000fe40007810068 */
[----:B------:R-:W-:Y:S02]  /*14cb0*/  I2FP.F32.U32 R132, R131 ;  /* 0x0000008300847245 */ /* 0x000fe40000201000 */
[----:B------:R-:W-:Y:S02]  /*14cc0*/  FMNMX3.FTZ R131, R137, R106, R108, !PT ;  /* 0x0000006a89837276 */ /* 0x000fe4000781006c */
[----:B------:R-:W-:Y:S02]  /*14cd0*/  I2FP.F32.U32 R130, R130 ;  /* 0x0000008200827245 */ /* 0x000fe40000201000 */
[----:B------:R-:W-:Y:S03]  /*14ce0*/  IADD3 R153, PT, PT, R153, -0x100, RZ ;  /* 0xffffff0099997810 */ /* 0x000fe60007ffe0ff */
[C---:B------:R-:W-:Y:S01]  /*14cf0*/  FFMA.FTZ R123, R130.reuse, UR7, R123 ;  /* 0x00000007827b7c23 */ /* 0x040fe2000801007b */
[----:B------:R-:W-:Y:S01]  /*14d00*/  FFMA.FTZ R124, R130, UR7, R124 ;  /* 0x00000007827c7c23 */ /* 0x000fe2000801007c */
[----:B------:R-:W-:Y:S01]  /*14d10*/  I2FP.F32.U32 R130, R129 ;  /* 0x0000008100827245 */ /* 0x000fe20000201000 */
[C---:B------:R-:W-:Y:S01]  /*14d20*/  FFMA.FTZ R125, R132.reuse, UR7, R125 ;  /* 0x00000007847d7c23 */ /* 0x040fe2000801007d */
[----:B------:R-:W-:Y:S01]  /*14d30*/  FMNMX3.FTZ R129, R131, R110, R112, !PT ;  /* 0x0000006e83817276 */ /* 0x000fe20007810070 */
[----:B------:R-:W-:Y:S01]  /*14d40*/  FFMA.FTZ R126, R132, UR7, R126 ;  /* 0x00000007847e7c23 */ /* 0x000fe2000801007e */
[----:B------:R-:W-:Y:S01]  /*14d50*/  FMNMX3.FTZ R132, R134, R121, R123, !PT ;  /* 0x0000007986847276 */ /* 0x000fe2000781007b */
[C---:B------:R-:W-:Y:S01]  /*14d60*/  FFMA.FTZ R127, R130.reuse, UR7, R127 ;  /* 0x00000007827f7c23 */ /* 0x040fe2000801007f */
[----:B------:R-:W-:Y:S01]  /*14d70*/  FFMA.FTZ R128, R130, UR7, R128 ;  /* 0x0000000782807c23 */ /* 0x000fe20008010080 */
[----:B------:R-:W-:Y:S03]  /*14d80*/  FMNMX3.FTZ R129, R129, R114, R116, !PT ;  /* 0x0000007281817276 */ /* 0x000fe60007810074 */
[----:B------:R-:W-:Y:S02]  /*14d90*/  FMNMX3.FTZ R137, R132, R125, R127, !PT ;  /* 0x0000007d84897276 */ /* 0x000fe4000781007f */
[----:B------:R-:W-:Y:S03]  /*14da0*/  FMNMX3.FTZ R129, R129, R118, R120, !PT ;  /* 0x0000007681817276 */ /* 0x000fe60007810078 */
[----:B------:R-:W-:Y:S01]  /*14db0*/  SHFL.BFLY PT, R130, R137, 0x2, 0x1f ;  /* 0x0c401f0089827f89 */ /* 0x000fe200000e0000 */
[----:B------:R-:W-:Y:S04]  /*14dc0*/  FMNMX3.FTZ R129, R129, R122, R124, !PT ;  /* 0x0000007a81817276 */ /* 0x000fe8000781007c */
[----:B------:R-:W-:Y:S05]  /*14dd0*/  FMNMX3.FTZ R134, R129, R126, R128, !PT ;  /* 0x0000007e81867276 */ /* 0x000fea0007810080 */
[----:B------:R-:W1:Y:S02]  /*14de0*/  SHFL.BFLY PT, R129, R134, 0x2, 0x1f ;  /* 0x0c401f0086817f89 */ /* 0x000e6400000e0000 */
[----:B-1----:R-:W-:Y:S02]  /*14df0*/  FMNMX.FTZ R132, R134, R129, !PT ;  /* 0x0000008186847209 */ /* 0x002fe40007810000 */
[----:B------:R-:W-:Y:S04]  /*14e00*/  FMNMX.FTZ R140, R137, R130, !PT ;  /* 0x00000082898c7209 */ /* 0x000fe80007810000 */
[----:B------:R-:W1:Y:S08]  /*14e10*/  SHFL.BFLY PT, R129, R132, 0x1, 0x1f ;  /* 0x0c201f0084817f89 */ /* 0x000e7000000e0000 */
[----:B------:R-:W2:Y:S01]  /*14e20*/  SHFL.BFLY PT, R131, R140, 0x1, 0x1f ;  /* 0x0c201f008c837f89 */ /* 0x000ea200000e0000 */
[----:B-1----:R-:W-:Y:S02]  /*14e30*/  FMNMX.FTZ R129, R132, R129, !PT ;  /* 0x0000008184817209 */ /* 0x002fe40007810000 */
[----:B--2---:R-:W-:Y:S03]  /*14e40*/  FMNMX.FTZ R131, R140, R131, !PT ;  /* 0x000000838c837209 */ /* 0x004fe60007810000 */
[----:B------:R-:W-:Y:S02]  /*14e50*/  FADD.FTZ R134, -R129, R155 ;  /* 0x0000009b81867221 */ /* 0x000fe40000010100 */
[----:B------:R-:W-:Y:S01]  /*14e60*/  LDSM.16.MT88.4 R140, [R182+0x5000] ;  /* 0x00500000b68c783b */ /* 0x000fe20000004200 */
[C---:B------:R-:W-:Y:S01]  /*14e70*/  FSETP.NEU.FTZ.AND P1, PT, R131.reuse, -INF , PT ;  /* 0xff8000008300780b */ /* 0x040fe20003f3d000 */
[C---:B------:R-:W-:Y:S01]  /*14e80*/  FADD.FTZ R133, -R131.reuse, R154 ;  /* 0x0000009a83857221 */ /* 0x040fe20000010100 */
[----:B------:R-:W-:Y:S01]  /*14e90*/  FMUL.FTZ R130, R131, UR4 ;  /* 0x0000000483827c20 */ /* 0x000fe20008410000 */
[----:B------:R-:W-:Y:S02]  /*14ea0*/  FMUL.FTZ R135, R134, UR4 ;  /* 0x0000000486877c20 */ /* 0x000fe40008410000 */
[----:B------:R-:W-:Y:S02]  /*14eb0*/  FMUL.FTZ R136, R133, UR4 ;  /* 0x0000000485887c20 */ /* 0x000fe40008410000 */
[----:B------:R-:W-:Y:S02]  /*14ec0*/  FSEL R130, R130, RZ, P1 ;  /* 0x000000ff82827208 */ /* 0x000fe40000800000 */
[----:B------:R-:W1:Y:S01]  /*14ed0*/  MUFU.EX2 R133, R136 ;  /* 0x0000008800857308 */ /* 0x000e620000000800 */
[----:B------:R-:W-:Y:S02]  /*14ee0*/  FSETP.NEU.FTZ.AND P1, PT, R129, -INF , PT ;  /* 0xff8000008100780b */ /* 0x000fe40003f3d000 */
        /* <DEDUP_REMOVED lines=17> */
[----:B------:R-:W-:Y:S01]  /*15000*/  FMUL.FTZ R161, R133, R161 ;  /* 0x000000a185a17220 */ /* 0x000fe20000410000 */
[--C-:B------:R-:W-:Y:S01]  /*15010*/  FFMA.FTZ R216, R63, UR4, -R130.reuse ;  /* 0x000000043fd87c23 */ /* 0x100fe20008010882 */
[--C-:B------:R-:W-:Y:S01]  /*15020*/  FFMA.FTZ R208, R47, UR4, -R130.reuse ;  /* 0x000000042fd07c23 */ /* 0x100fe20008010882 */
[--C-:B------:R-:W-:Y:S03]  /*15030*/  FFMA.FTZ R47, R65, UR4, -R130.reuse ;  /* 0x00000004412f7c23 */ /* 0x100fe60008010882 */
[----:B------:R-:W-:Y:S01]  /*15040*/  MUFU.EX2 R11, R11 ;  /* 0x0000000b000b7308 */ /* 0x000fe20000000800 */
[----:B------:R-:W-:Y:S01]  /*15050*/  MOV R65, R180 ;  /* 0x000000b400417202 */ /* 0x000fe20000000f00 */
[----:B--2---:R-:W-:Y:S01]  /*15060*/  FMUL.FTZ R158, R135, R158 ;  /* 0x0000009e879e7220 */ /* 0x004fe20000410000 */
[----:B------:R-:W-:Y:S01]  /*15070*/  @P0 IADD3 R65, PT, PT, R177, -0x20, RZ ;  /* 0xffffffe0b1410810 */ /* 0x000fe20007ffe0ff */
[C---:B------:R-:W-:Y:S01]  /*15080*/  FMUL.FTZ R159, R135.reuse, R159 ;  /* 0x0000009f879f7220 */ /* 0x040fe20000410000 */
[C---:B------:R-:W-:Y:S01]  /*15090*/  FMUL.FTZ R162, R135.reuse, R162 ;  /* 0x000000a287a27220 */ /* 0x040fe20000410000 */
[----:B------:R-:W-:Y:S01]  /*150a0*/  FMUL.FTZ R163, R135, R163 ;  /* 0x000000a387a37220 */ /* 0x000fe20000410000 */
[--C-:B------:R-:W-:Y:S03]  /*150b0*/  FFMA.FTZ R134, R9, UR4, -R130.reuse ;  /* 0x0000000409867c23 */ /* 0x100fe60008010882 */
[----:B------:R-:W-:Y:S01]  /*150c0*/  MUFU.EX2 R155, R155 ;  /* 0x0000009b009b7308 */ /* 0x000fe20000000800 */
[----:B------:R-:W1:Y:S01]  /*150d0*/  LDSM.16.MT88.4 R144, [R65] ;  /* 0x000000004190783b */ /* 0x000e620000004200 */
[----:B------:R-:W-:Y:S01]  /*150e0*/  FMUL.FTZ R9, R129, UR4 ;  /* 0x0000000481097c20 */ /* 0x000fe20008410000 */
        /* <DEDUP_REMOVED lines=8> */
[C---:B------:R-:W-:Y:S01]  /*15170*/  FMUL.FTZ R168, R133.reuse, R168 ;  /* 0x000000a885a87220 */ /* 0x040fe20000410000 */
        /* <DEDUP_REMOVED lines=8> */
[----:B------:R-:W-:Y:S01]  /*15200*/  FMUL.FTZ R169, R133, R169 ;  /* 0x000000a985a97220 */ /* 0x000fe20000410000 */
[C---:B------:R-:W-:Y:S01]  /*15210*/  FMUL.FTZ R170, R135.reuse, R170 ;  /* 0x000000aa87aa7220 */ /* 0x040fe20000410000 */
[----:B------:R-:W-:Y:S01]  /*15220*/  FMUL.FTZ R171, R135, R171 ;  /* 0x000000ab87ab7220 */ /* 0x000fe20000410000 */
[----:B------:R-:W-:Y:S03]  /*15230*/  LDSM.16.MT88.4 R16, [R182+0x5800] ;  /* 0x00580000b610783b */ /* 0x000fe60000004200 */
[----:B------:R-:W-:Y:S01]  /*15240*/  MUFU.EX2 R238, R238 ;  /* 0x000000ee00ee7308 */ /* 0x000fe20000000800 */
[C---:B------:R-:W-:Y:S01]  /*15250*/  FMUL.FTZ R164, R133.reuse, R164 ;  /* 0x000000a485a47220 */ /* 0x040fe20000410000 */
[----:B------:R-:W-:Y:S01]  /*15260*/  FMUL.FTZ R165, R133, R165 ;  /* 0x000000a585a57220 */ /* 0x000fe20000410000 */
[C---:B------:R-:W-:Y:S01]  /*15270*/  FMUL.FTZ R166, R135.reuse, R166 ;  /* 0x000000a687a67220 */ /* 0x040fe20000410000 */
[----:B------:R-:W-:Y:S01]  /*15280*/  FMUL.FTZ R167, R135, R167 ;  /* 0x000000a787a77220 */ /* 0x000fe20000410000 */
        /* <DEDUP_REMOVED lines=78> */
[----:B------:R-:W-:Y:S01]  /*15770*/  FFMA.FTZ R139, R7, UR4, -R130 ;  /* 0x00000004078b7c23 */ /* 0x000fe20008010882 */
[--C-:B------:R-:W-:Y:S01]  /*15780*/  FFMA.FTZ R2, R2, UR4, -R9.reuse ;  /* 0x0000000402027c23 */ /* 0x100fe20008010809 */
[--C-:B------:R-:W-:Y:S01]  /*15790*/  FFMA.FTZ R73, R4, UR4, -R9.reuse ;  /* 0x0000000404497c23 */ /* 0x100fe20008010809 */
[--C-:B------:R-:W-:Y:S01]  /*157a0*/  FFMA.FTZ R236, R6, UR4, -R9.reuse ;  /* 0x0000000406ec7c23 */ /* 0x100fe20008010809 */
[--C-:B------:R-:W-:Y:S03]  /*157b0*/  FFMA.FTZ R69, R8, UR4, -R9.reuse ;  /* 0x0000000408457c23 */ /* 0x100fe60008010809 */
[----:B------:R-:W-:Y:S01]  /*157c0*/  MUFU.EX2 R0, R0 ;  /* 0x0000000000007308 */ /* 0x000fe20000000800 */
[----:B------:R-:W-:Y:S09]  /*157d0*/  FFMA.FTZ R126, R126, UR4, -R9 ;  /* 0x000000047e7e7c23 */ /* 0x000ff20008010809 */
[----:B------:R-:W3:Y:S10]  /*157e0*/  MUFU.EX2 R137, R137 ;  /* 0x0000008900897308 */ /* 0x000ef40000000800 */
[----:B------:R-:W-:Y:S10]  /*157f0*/  MUFU.EX2 R132, R132 ;  /* 0x0000008400847308 */ /* 0x000ff40000000800 */
[----:B------:R-:W4:Y:S01]  /*15800*/  MUFU.EX2 R139, R139 ;  /* 0x0000008b008b7308 */ /* 0x000f220000000800 */
[----:B---3--:R-:W-:Y:S01]  /*15810*/  F2FP.F16.F32.PACK_AB R188, R137, R0 ;  /* 0x0000000089bc723e */ /* 0x008fe200000000ff */
[----:B------:R-:W-:Y:S04]  /*15820*/  FFMA.FTZ R0, R133, R151, R0 ;  /* 0x0000009785007223 */ /* 0x000fe80000010000 */
[----:B------:R-:W-:Y:S04]  /*15830*/  FADD.FTZ R137, R137, R0 ;  /* 0x0000000089897221 */ /* 0x000fe80000010000 */
[----:B------:R-:W-:Y:S10]  /*15840*/  MUFU.EX2 R2, R2 ;  /* 0x0000000200027308 */ /* 0x000ff40000000800 */
[----:B------:R-:W3:Y:S01]  /*15850*/  MUFU.EX2 R73, R73 ;  /* 0x0000004900497308 */ /* 0x000ee20000000800 */
[C---:B----4-:R-:W-:Y:S01]  /*15860*/  F2FP.F16.F32.PACK_AB R190, R139.reuse, R132 ;  /* 0x000000848bbe723e */ /* 0x050fe200000000ff */
[----:B------:R-:W-:Y:S04]  /*15870*/  FADD.FTZ R132, R132, R137 ;  /* 0x0000008984847221 */ /* 0x000fe80000010000 */
[----:B------:R-:W-:Y:S04]  /*15880*/  FADD.FTZ R139, R139, R132 ;  /* 0x000000848b8b7221 */ /* 0x000fe80000010000 */
[----:B------:R-:W-:Y:S10]  /*15890*/  MUFU.EX2 R236, R236 ;  /* 0x000000ec00ec7308 */ /* 0x000ff40000000800 */
[----:B------:R-:W4:Y:S01]  /*158a0*/  MUFU.EX2 R69, R69 ;  /* 0x0000004500457308 */ /* 0x000f220000000800 */
[----:B---3--:R-:W-:Y:S01]  /*158b0*/  F2FP.F16.F32.PACK_AB R189, R73, R2 ;  /* 0x0000000249bd723e */ /* 0x008fe200000000ff */
[----:B------:R-:W-:Y:S04]  /*158c0*/  FFMA.FTZ R2, R135, R152, R2 ;  /* 0x0000009887027223 */ /* 0x000fe80000010002 */
[----:B------:R-:W-:Y:S04]  /*158d0*/  FADD.FTZ R115, R73, R2 ;  /* 0x0000000249737221 */ /* 0x000fe80000010000 */
[----:B------:R-:W-:Y:S10]  /*158e0*/  MUFU.EX2 R29, R29 ;  /* 0x0000001d001d7308 */ /* 0x000ff40000000800 */
[----:B------:R-:W-:Y:S01]  /*158f0*/  MUFU.EX2 R200, R200 ;  /* 0x000000c800c87308 */ /* 0x000fe20000000800 */
[C---:B----4-:R-:W-:Y:S01]  /*15900*/  F2FP.F16.F32.PACK_AB R191, R69.reuse, R236 ;  /* 0x000000ec45bf723e */ /* 0x050fe200000000ff */
[----:B------:R-:W-:Y:S04]  /*15910*/  FADD.FTZ R236, R236, R115 ;  /* 0x00000073ecec7221 */ /* 0x000fe80000010000 */
[----:B------:R-:W-:Y:S01]  /*15920*/  FADD.FTZ R236, R69, R236 ;  /* 0x000000ec45ec7221 */ /* 0x000fe20000010000 */
[----:B------:R-:W-:Y:S03]  /*15930*/  FFMA.FTZ R69, R119, UR4, -R130 ;  /* 0x0000000477457c23 */ /* 0x000fe60008010882 */
[----:B------:R-:W-:Y:S01]  /*15940*/  MUFU.EX2 R83, R83 ;  /* 0x0000005300537308 */ /* 0x000fe20000000800 */
[C---:B-1----:R-:W-:Y:S09]  /*15950*/  HMMA.16816.F32 R156, R188.reuse, R146, R156 ;  /* 0x00000092bc9c723c */ /* 0x042ff2000000189c */
[----:B------:R1:W3:Y:S01]  /*15960*/  MUFU.EX2 R146, R21 ;  /* 0x0000001500927308 */ /* 0x0002e20000000800 */
[C---:B------:R-:W-:Y:S03]  /*15970*/  HMMA.16816.F32 R160, R188.reuse, R144, R160 ;  /* 0x00000090bca0723c */ /* 0x040fe600000018a0 */
[----:B------:R-:W-:Y:S01]  /*15980*/  FFMA.FTZ R144, R24, UR4, -R9 ;  /* 0x0000000418907c23 */ /* 0x000fe20008010809 */
[----:B------:R-:W-:Y:S05]  /*15990*/  F2FP.F16.F32.PACK_AB R24, R186, R185 ;  /* 0x000000b9ba18723e */ /* 0x000fea00000000ff */
[----:B------:R-:W-:Y:S01]  /*159a0*/  MUFU.EX2 R85, R85 ;  /* 0x0000005500557308 */ /* 0x000fe20000000800 */
[C---:B------:R-:W-:Y:S03]  /*159b0*/  HMMA.16816.F32 R168, R188.reuse, R140, R168 ;  /* 0x0000008cbca8723c */ /* 0x040fe600000018a8 */
[----:B------:R-:W-:Y:S01]  /*159c0*/  F2FP.F16.F32.PACK_AB R140, R11, R134 ;  /* 0x000000860b8c723e */ /* 0x000fe200000000ff */
[----:B------:R-:W-:Y:S01]  /*159d0*/  FADD.FTZ R134, R134, R139 ;  /* 0x0000008b86867221 */ /* 0x000fe20000010000 */
[C---:B------:R-:W-:Y:S01]  /*159e0*/  F2FP.F16.F32.PACK_AB R141, R238.reuse, R71 ;  /* 0x00000047ee8d723e */ /* 0x040fe200000000ff */
[----:B------:R-:W-:Y:S03]  /*159f0*/  FADD.FTZ R71, R71, R236 ;  /* 0x000000ec47477221 */ /* 0x000fe60000010000 */
[----:B------:R-:W4:Y:S01]  /*15a00*/  MUFU.EX2 R144, R144 ;  /* 0x0000009000907308 */ /* 0x000f220000000800 */
[----:B-1----:R-:W1:Y:S01]  /*15a10*/  LDSM.16.MT88.4 R20, [R65+0x800] ;  /* 0x000800004114783b */ /* 0x002e620000004200 */
[----:B---3--:R-:W-:Y:S01]  /*15a20*/  F2FP.F16.F32.PACK_AB R25, R79, R146 ;  /* 0x000000924f19723e */ /* 0x008fe200000000ff */
[----:B------:R-:W-:Y:S03]  /*15a30*/  HMMA.16816.F32 R164, R188, R142, R164 ;  /* 0x0000008ebca4723c */ /* 0x000fe600000018a4 */
[----:B------:R-:W-:Y:S01]  /*15a40*/  F2FP.F16.F32.PACK_AB R142, R155, R154 ;  /* 0x0000009a9b8e723e */ /* 0x000fe200000000ff */
[----:B------:R-:W-:Y:S03]  /*15a50*/  FADD.FTZ R71, R238, R71 ;  /* 0x00000047ee477221 */ /* 0x000fe60000010000 */
[----:B------:R-:W-:Y:S01]  /*15a60*/  MUFU.EX2 R31, R31 ;  /* 0x0000001f001f7308 */ /* 0x000fe20000000800 */
[C---:B------:R-:W-:Y:S01]  /*15a70*/  F2FP.F16.F32.PACK_AB R143, R75.reuse, R240 ;  /* 0x000000f04b8f723e */ /* 0x040fe200000000ff */
[----:B------:R-:W-:Y:S01]  /*15a80*/  FADD.FTZ R240, R240, R71 ;  /* 0x00000047f0f07221 */ /* 0x000fe20000010000 */
[----:B------:R-:W-:Y:S03]  /*15a90*/  FFMA.FTZ R71, R90, UR4, -R9 ;  /* 0x000000045a477c23 */ /* 0x000fe60008010809 */
[----:B------:R-:W-:Y:S04]  /*15aa0*/  FADD.FTZ R75, R75, R240 ;  /* 0x000000f04b4b7221 */ /* 0x000fe80000010000 */
[----:B------:R-:W-:Y:S01]  /*15ab0*/  MUFU.EX2 R202, R202 ;  /* 0x000000ca00ca7308 */ /* 0x000fe20000000800 */
[C---:B--2---:R-:W-:Y:S05]  /*15ac0*/  HMMA.16816.F32 R160, R140.reuse, R12, R160 ;  /* 0x0000000c8ca0723c */ /* 0x044fea00000018a0 */
[----:B----4-:R-:W-:Y:S01]  /*15ad0*/  F2FP.F16.F32.PACK_AB R27, R144, R77 ;  /* 0x0000004d901b723e */ /* 0x010fe200000000ff */
[----:B------:R-:W-:Y:S03]  /*15ae0*/  FADD.FTZ R146, R146, R75 ;  /* 0x0000004b92927221 */ /* 0x000fe60000010000 */
[----:B------:R-:W-:Y:S01]  /*15af0*/  MUFU.EX2 R33, R33 ;  /* 0x0000002100217308 */ /* 0x000fe20000000800 */
[C---:B------:R-:W-:Y:S01]  /*15b00*/  HMMA.16816.F32 R156, R140.reuse, R14, R156 ;  /* 0x0000000e8c9c723c */ /* 0x040fe2000000189c */
[----:B------:R-:W2:Y:S02]  /*15b10*/  LDSM.16.MT88.4 R12, [R182+0x5c00] ;  /* 0x005c0000b60c783b */ /* 0x000ea40000004200 */
[----:B------:R-:W-:Y:S01]  /*15b20*/  FFMA.FTZ R75, R96, UR4, -R9 ;  /* 0x00000004604b7c23 */ /* 0x000fe20008010809 */
[----:B------:R-:W-:Y:S05]  /*15b30*/  FADD.FTZ R146, R79, R146 ;  /* 0x000000924f927221 */ /* 0x000fea0000010000 */
[----:B------:R-:W-:Y:S01]  /*15b40*/  MUFU.EX2 R204, R204 ;  /* 0x000000cc00cc7308 */ /* 0x000fe20000000800 */
[----:B------:R-:W-:Y:S03]  /*15b50*/  HMMA.16816.F32 R168, R140, R192, R168 ;  /* 0x000000c08ca8723c */ /* 0x000fe600000018a8 */
[----:B------:R-:W-:Y:S06]  /*15b60*/  FADD.FTZ R77, R77, R146 ;  /* 0x000000924d4d7221 */ /* 0x000fec0000010000 */
[----:B------:R-:W-:Y:S01]  /*15b70*/  MUFU.EX2 R87, R87 ;  /* 0x0000005700577308 */ /* 0x000fe20000000800 */
[C---:B-1----:R-:W-:Y:S05]  /*15b80*/  HMMA.16816.F32 R160, R24.reuse, R20, R160 ;  /* 0x0000001418a0723c */ /* 0x042fea00000018a0 */
[----:B------:R-:W-:Y:S04]  /*15b90*/  FADD.FTZ R144, R144, R77 ;  /* 0x0000004d90907221 */ /* 0x000fe80000010000 */
[----:B------:R-:W-:Y:S01]  /*15ba0*/  MUFU.EX2 R32, R32 ;  /* 0x0000002000207308 */ /* 0x000fe20000000800 */
[C---:B------:R-:W-:Y:S01]  /*15bb0*/  HMMA.16816.F32 R156, R24.reuse, R22, R156 ;  /* 0x00000016189c723c */ /* 0x040fe2000000189c */
[----:B------:R-:W-:Y:S02]  /*15bc0*/  LDSM.16.MT88.4 R20, [R182+0x6000] ;  /* 0x00600000b614783b */ /* 0x000fe40000004200 */
[----:B------:R-:W-:Y:S06]  /*15bd0*/  FADD.FTZ R77, R83, R144 ;  /* 0x00000090534d7221 */ /* 0x000fec0000010000 */
[----:B------:R-:W-:Y:S01]  /*15be0*/  MUFU.EX2 R89, R89 ;  /* 0x0000005900597308 */ /* 0x000fe20000000800 */
[----:B------:R-:W-:Y:S09]  /*15bf0*/  HMMA.16816.F32 R168, R24, R16, R168 ;  /* 0x0000001018a8723c */ /* 0x000ff200000018a8 */
[----:B------:R-:W-:Y:S01]  /*15c00*/  MUFU.EX2 R34, R34 ;  /* 0x0000002200227308 */ /* 0x000fe20000000800 */
[----:B------:R-:W-:Y:S05]  /*15c10*/  HMMA.16816.F32 R164, R140, R194, R164 ;  /* 0x000000c28ca4723c */ /* 0x000fea00000018a4 */
[--C-:B------:R-:W-:Y:S01]  /*15c20*/  FFMA.FTZ R140, R28, UR4, -R9.reuse ;  /* 0x000000041c8c7c23 */ /* 0x100fe20008010809 */
[--C-:B------:R-:W-:Y:S03]  /*15c30*/  FFMA.FTZ R28, R30, UR4, -R9.reuse ;  /* 0x000000041e1c7c23 */ /* 0x100fe60008010809 */
[----:B------:R-:W-:Y:S01]  /*15c40*/  MUFU.EX2 R35, R35 ;  /* 0x0000002300237308 */ /* 0x000fe20000000800 */
[----:B------:R-:W-:Y:S01]  /*15c50*/  FFMA.FTZ R30, R107, UR4, -R130 ;  /* 0x000000046b1e7c23 */ /* 0x000fe20008010882 */
[--C-:B------:R-:W-:Y:S01]  /*15c60*/  FFMA.FTZ R107, R68, UR4, -R9.reuse ;  /* 0x00000004446b7c23 */ /* 0x100fe20008010809 */
[----:B------:R-:W-:Y:S07]  /*15c70*/  FFMA.FTZ R68, R94, UR4, -R9 ;  /* 0x000000045e447c23 */ /* 0x000fee0008010809 */
[----:B------:R-:W1:Y:S01]  /*15c80*/  MUFU.EX2 R140, R140 ;  /* 0x0000008c008c7308 */ /* 0x000e620000000800 */
[----:B------:R-:W-:Y:S01]  /*15c90*/  HMMA.16816.F32 R164, R24, R18, R164 ;  /* 0x0000001218a4723c */ /* 0x000fe200000018a4 */
[----:B------:R-:W3:Y:S08]  /*15ca0*/  LDSM.16.MT88.4 R16, [R65+0xc00] ;  /* 0x000c00004110783b */ /* 0x000ef00000004200 */
[----:B------:R-:W4:Y:S01]  /*15cb0*/  MUFU.EX2 R28, R28 ;  /* 0x0000001c001c7308 */ /* 0x000f220000000800 */
[----:B------:R-:W-:Y:S02]  /*15cc0*/  F2FP.F16.F32.PACK_AB R24, R199, R198 ;  /* 0x000000c6c718723e */ /* 0x000fe400000000ff */
[----:B------:R-:W-:Y:S07]  /*15cd0*/  F2FP.F16.F32.PACK_AB R26, R200, R29 ;  /* 0x0000001dc81a723e */ /* 0x000fee00000000ff */
[----:B------:R-:W5:Y:S01]  /*15ce0*/  MUFU.EX2 R206, R206 ;  /* 0x000000ce00ce7308 */ /* 0x000f620000000800 */
[C---:B-1----:R-:W-:Y:S01]  /*15cf0*/  F2FP.F16.F32.PACK_AB R25, R140.reuse, R83 ;  /* 0x000000538c19723e */ /* 0x042fe200000000ff */
[----:B------:R-:W-:Y:S08]  /*15d00*/  FADD.FTZ R77, R140, R77 ;  /* 0x0000004d8c4d7221 */ /* 0x000ff00000010000 */
[----:B------:R-:W-:Y:S01]  /*15d10*/  MUFU.EX2 R37, R37 ;  /* 0x0000002500257308 */ /* 0x000fe20000000800 */
[----:B----4-:R-:W-:Y:S09]  /*15d20*/  F2FP.F16.F32.PACK_AB R27, R85, R28 ;  /* 0x0000001c551b723e */ /* 0x010ff200000000ff */
[----:B------:R-:W1:Y:S01]  /*15d30*/  MUFU.EX2 R208, R208 ;  /* 0x000000d000d07308 */ /* 0x000e620000000800 */
[C---:B--2---:R-:W-:Y:S09]  /*15d40*/  HMMA.16816.F32 R168, R24.reuse, R12, R168 ;  /* 0x0000000c18a8723c */ /* 0x044ff200000018a8 */
[----:B------:R-:W-:Y:S01]  /*15d50*/  MUFU.EX2 R91, R91 ;  /* 0x0000005b005b7308 */ /* 0x000fe20000000800 */
[C---:B------:R-:W-:Y:S01]  /*15d60*/  HMMA.16816.F32 R164, R24.reuse, R14, R164 ;  /* 0x0000000e18a4723c */ /* 0x040fe200000018a4 */
[----:B------:R-:W2:Y:S08]  /*15d70*/  LDSM.16.MT88.4 R12, [R65+0x1000] ;  /* 0x00100000410c783b */ /* 0x000eb00000004200 */
[----:B------:R-:W4:Y:S01]  /*15d80*/  MUFU.EX2 R38, R38 ;  /* 0x0000002600267308 */ /* 0x000f220000000800 */
[C---:B---3--:R-:W-:Y:S09]  /*15d90*/  HMMA.16816.F32 R160, R24.reuse, R16, R160 ;  /* 0x0000001018a0723c */ /* 0x048ff200000018a0 */
[----:B------:R-:W-:Y:S01]  /*15da0*/  MUFU.EX2 R40, R40 ;  /* 0x0000002800287308 */ /* 0x000fe20000000800 */
[----:B------:R-:W-:Y:S01]  /*15db0*/  HMMA.16816.F32 R156, R24, R18, R156 ;  /* 0x00000012189c723c */ /* 0x000fe2000000189c */
[----:B------:R-:W3:Y:S02]  /*15dc0*/  LDSM.16.MT88.4 R16, [R182+0x6400] ;  /* 0x00640000b610783b */ /* 0x000ee40000004200 */
[----:B------:R-:W-:Y:S02]  /*15dd0*/  F2FP.F16.F32.PACK_AB R24, R202, R31 ;  /* 0x0000001fca18723e */ /* 0x000fe400000000ff */
[----:B------:R-:W-:Y:S04]  /*15de0*/  F2FP.F16.F32.PACK_AB R26, R204, R33 ;  /* 0x00000021cc1a723e */ /* 0x000fe800000000ff */
[----:B------:R-:W4:Y:S01]  /*15df0*/  MUFU.EX2 R93, R93 ;  /* 0x0000005d005d7308 */ /* 0x000f220000000800 */
[----:B------:R-:W-:Y:S02]  /*15e00*/  F2FP.F16.F32.PACK_AB R25, R32, R87 ;  /* 0x000000572019723e */ /* 0x000fe400000000ff */
[----:B------:R-:W-:Y:S07]  /*15e10*/  F2FP.F16.F32.PACK_AB R27, R34, R89 ;  /* 0x00000059221b723e */ /* 0x000fee00000000ff */
[----:B------:R-:W-:Y:S01]  /*15e20*/  MUFU.EX2 R39, R39 ;  /* 0x0000002700277308 */ /* 0x000fe20000000800 */
[C---:B------:R-:W-:Y:S09]  /*15e30*/  HMMA.16816.F32 R168, R24.reuse, R20, R168 ;  /* 0x0000001418a8723c */ /* 0x040ff200000018a8 */
        /* <DEDUP_REMOVED lines=8> */
[----:B-----5:R-:W-:Y:S02]  /*15ec0*/  F2FP.F16.F32.PACK_AB R24, R206, R35 ;  /* 0x00000023ce18723e */ /* 0x020fe400000000ff */
[----:B-1----:R-:W-:Y:S04]  /*15ed0*/  F2FP.F16.F32.PACK_AB R26, R208, R37 ;  /* 0x00000025d01a723e */ /* 0x002fe800000000ff */
[----:B------:R-:W-:Y:S01]  /*15ee0*/  MUFU.EX2 R97, R97 ;  /* 0x0000006100617308 */ /* 0x000fe20000000800 */
[----:B----4-:R-:W-:Y:S02]  /*15ef0*/  F2FP.F16.F32.PACK_AB R25, R38, R91 ;  /* 0x0000005b2619723e */ /* 0x010fe400000000ff */
[----:B------:R-:W-:Y:S07]  /*15f00*/  F2FP.F16.F32.PACK_AB R27, R93, R40 ;  /* 0x000000285d1b723e */ /* 0x000fee00000000ff */
[----:B------:R-:W1:Y:S01]  /*15f10*/  MUFU.EX2 R42, R42 ;  /* 0x0000002a002a7308 */ /* 0x000e620000000800 */
[C---:B---3--:R-:W-:Y:S09]  /*15f20*/  HMMA.16816.F32 R168, R24.reuse, R16, R168 ;  /* 0x0000001018a8723c */ /* 0x048ff200000018a8 */
[----:B------:R-:W-:Y:S01]  /*15f30*/  MUFU.EX2 R44, R44 ;  /* 0x0000002c002c7308 */ /* 0x000fe20000000800 */
[C---:B------:R-:W-:Y:S01]  /*15f40*/  HMMA.16816.F32 R164, R24.reuse, R18, R164 ;  /* 0x0000001218a4723c */ /* 0x040fe200000018a4 */
[----:B------:R-:W3:Y:S08]  /*15f50*/  LDSM.16.MT88.4 R16, [R65+0x1800] ;  /* 0x001800004110783b */ /* 0x000ef00000004200 */
[----:B------:R-:W4:Y:S01]  /*15f60*/  MUFU.EX2 R99, R99 ;  /* 0x0000006300637308 */ /* 0x000f220000000800 */
[C---:B------:R-:W-:Y:S09]  /*15f70*/  HMMA.16816.F32 R160, R24.reuse, R20, R160 ;  /* 0x0000001418a0723c */ /* 0x040ff200000018a0 */
[----:B------:R-:W-:Y:S01]  /*15f80*/  MUFU.EX2 R43, R43 ;  /* 0x0000002b002b7308 */ /* 0x000fe20000000800 */
[----:B------:R-:W-:Y:S01]  /*15f90*/  HMMA.16816.F32 R156, R24, R22, R156 ;  /* 0x00000016189c723c */ /* 0x000fe2000000189c */
[----:B------:R-:W5:Y:S02]  /*15fa0*/  LDSM.16.MT88.4 R20, [R182+0x6c00] ;  /* 0x006c0000b614783b */ /* 0x000f640000004200 */
[----:B------:R-:W-:Y:S02]  /*15fb0*/  F2FP.F16.F32.PACK_AB R24, R210, R39 ;  /* 0x00000027d218723e */ /* 0x000fe400000000ff */
[----:B--2---:R-:W-:Y:S04]  /*15fc0*/  F2FP.F16.F32.PACK_AB R26, R212, R41 ;  /* 0x00000029d41a723e */ /* 0x004fe800000000ff */
[----:B------:R-:W2:Y:S01]  /*15fd0*/  MUFU.EX2 R214, R214 ;  /* 0x000000d600d67308 */ /* 0x000ea20000000800 */
[----:B-1----:R-:W-:Y:S02]  /*15fe0*/  F2FP.F16.F32.PACK_AB R25, R42, R97 ;  /* 0x000000612a19723e */ /* 0x002fe400000000ff */
[----:B----4-:R-:W-:Y:S07]  /*15ff0*/  F2FP.F16.F32.PACK_AB R27, R99, R44 ;  /* 0x0000002c631b723e */ /* 0x010fee00000000ff */
        /* <DEDUP_REMOVED lines=24> */
[C---:B----4-:R-:W-:Y:S03]  /*16180*/  HMMA.16816.F32 R160, R24.reuse, R12, R160 ;  /* 0x0000000c18a0723c */ /* 0x050fe600000018a0 */
[----:B--2---:R-:W-:Y:S06]  /*16190*/  F2FP.F16.F32.PACK_AB R12, R218, R47 ;  /* 0x0000002fda0c723e */ /* 0x004fec00000000ff */
[----:B------:R-:W2:Y:S01]  /*161a0*/  MUFU.EX2 R107, R107 ;  /* 0x0000006b006b7308 */ /* 0x000ea20000000800 */
[----:B------:R-:W-:Y:S01]  /*161b0*/  HMMA.16816.F32 R156, R24, R14, R156 ;  /* 0x0000000e189c723c */ /* 0x000fe2000000189c */
[----:B------:R-:W4:Y:S02]  /*161c0*/  LDSM.16.MT88.4 R24, [R182+0x7400] ;  /* 0x00740000b618783b */ /* 0x000f240000004200 */
[----:B-1----:R-:W-:Y:S06]  /*161d0*/  F2FP.F16.F32.PACK_AB R14, R220, R49 ;  /* 0x00000031dc0e723e */ /* 0x002fec00000000ff */
[----:B------:R-:W-:Y:S10]  /*161e0*/  MUFU.EX2 R54, R54 ;  /* 0x0000003600367308 */ /* 0x000ff40000000800 */
        /* <DEDUP_REMOVED lines=14> */
[----:B------:R-:W-:Y:S02]  /*162d0*/  LDSM.16.MT88.4 R20, [R182+0x7800] ;  /* 0x00780000b614783b */ /* 0x000fe40000004200 */
        /* <DEDUP_REMOVED lines=9> */
[C---:B----4-:R-:W-:Y:S03]  /*16370*/  HMMA.16816.F32 R168, R12.reuse, R24, R168 ;  /* 0x000000180ca8723c */ /* 0x050fe600000018a8 */
[----:B------:R-:W-:Y:S06]  /*16380*/  FADD.FTZ R25, R11, R134 ;  /* 0x000000860b197221 */ /* 0x000fec0000010000 */
[----:B------:R-:W1:Y:S01]  /*16390*/  MUFU.EX2 R228, R228 ;  /* 0x000000e400e47308 */ /* 0x000e620000000800 */
[----:B------:R-:W-:Y:S01]  /*163a0*/  FADD.FTZ R154, R154, R25 ;  /* 0x000000199a9a7221 */ /* 0x000fe20000010000 */
[C---:B------:R-:W-:Y:S01]  /*163b0*/  HMMA.16816.F32 R164, R12.reuse, R26, R164 ;  /* 0x0000001a0ca4723c */ /* 0x040fe200000018a4 */
[----:B------:R-:W3:Y:S02]  /*163c0*/  LDSM.16.MT88.4 R24, [R65+0x2800] ;  /* 0x002800004118783b */ /* 0x000ee40000004200 */
[----:B------:R-:W-:Y:S01]  /*163d0*/  FADD.FTZ R154, R155, R154 ;  /* 0x0000009a9b9a7221 */ /* 0x000fe20000010000 */
[----:B------:R-:W-:Y:S04]  /*163e0*/  MOV R155, R129 ;  /* 0x00000081009b7202 */ /* 0x000fe80000000f00 */
[----:B------:R-:W-:Y:S01]  /*163f0*/  MUFU.EX2 R62, R62 ;  /* 0x0000003e003e7308 */ /* 0x000fe20000000800 */
[----:B------:R-:W-:Y:S01]  /*16400*/  FADD.FTZ R185, R185, R154 ;  /* 0x0000009ab9b97221 */ /* 0x000fe20000010000 */
[C---:B-----5:R-:W-:Y:S03]  /*16410*/  HMMA.16816.F32 R160, R12.reuse, R16, R160 ;  /* 0x000000100ca0723c */ /* 0x060fe600000018a0 */
[----:B------:R-:W-:Y:S01]  /*16420*/  FADD.FTZ R185, R186, R185 ;  /* 0x000000b9bab97221 */ /* 0x000fe20000010000 */
[----:B------:R-:W-:Y:S04]  /*16430*/  MOV R154, R131 ;  /* 0x00000083009a7202 */ /* 0x000fe80000000f00 */
[----:B------:R-:W4:Y:S01]  /*16440*/  MUFU.EX2 R73, R84 ;  /* 0x0000005400497308 */ /* 0x000f220000000800 */
[----:B------:R-:W-:Y:S01]  /*16450*/  FADD.FTZ R196, R196, R185 ;  /* 0x000000b9c4c47221 */ /* 0x000fe20000010000 */
[----:B------:R-:W-:Y:S01]  /*16460*/  HMMA.16816.F32 R156, R12, R18, R156 ;  /* 0x000000120c9c723c */ /* 0x000fe2000000189c */
[----:B------:R-:W5:Y:S02]  /*16470*/  LDSM.16.MT88.4 R16, [R182+0x7c00] ;  /* 0x007c0000b610783b */ /* 0x000f640000004200 */
[----:B--2---:R-:W-:Y:S01]  /*16480*/  F2FP.F16.F32.PACK_AB R12, R226, R55 ;  /* 0x00000037e20c723e */ /* 0x004fe200000000ff */
[----:B------:R-:W-:Y:S01]  /*16490*/  FADD.FTZ R197, R197, R196 ;  /* 0x000000c4c5c57221 */ /* 0x000fe20000010000 */
[----:B-1----:R-:W-:Y:S03]  /*164a0*/  F2FP.F16.F32.PACK_AB R14, R228, R57 ;  /* 0x00000039e40e723e */ /* 0x002fe600000000ff */
[----:B------:R-:W-:Y:S01]  /*164b0*/  MUFU.EX2 R64, R64 ;  /* 0x0000004000407308 */ /* 0x000fe20000000800 */
[----:B------:R-:W-:Y:S04]  /*164c0*/  FADD.FTZ R198, R198, R197 ;  /* 0x000000c5c6c67221 */ /* 0x000fe80000010000 */
[----:B------:R-:W-:Y:S05]  /*164d0*/  FADD.FTZ R198, R199, R198 ;  /* 0x000000c6c7c67221 */ /* 0x000fea0000010000 */
[----:B------:R-:W1:Y:S01]  /*164e0*/  MUFU.EX2 R11, R88 ;  /* 0x00000058000b7308 */ /* 0x000e620000000800 */
[----:B----4-:R-:W-:Y:S01]  /*164f0*/  F2FP.F16.F32.PACK_AB R13, R73, R62 ;  /* 0x0000003e490d723e */ /* 0x010fe200000000ff */
[----:B------:R-:W-:Y:S04]  /*16500*/  FADD.FTZ R29, R29, R198 ;  /* 0x000000c61d1d7221 */ /* 0x000fe80000010000 */
[----:B------:R-:W-:Y:S01]  /*16510*/  FADD.FTZ R200, R200, R29 ;  /* 0x0000001dc8c87221 */ /* 0x000fe20000010000 */
[----:B------:R-:W-:Y:S03]  /*16520*/  FFMA.FTZ R29, R100, UR4, -R9 ;  /* 0x00000004641d7c23 */ /* 0x000fe60008010809 */
[----:B------:R-:W-:Y:S01]  /*16530*/  MUFU.EX2 R59, R59 ;  /* 0x0000003b003b7308 */ /* 0x000fe20000000800 */
[----:B------:R-:W-:Y:S04]  /*16540*/  FADD.FTZ R31, R31, R200 ;  /* 0x000000c81f1f7221 */ /* 0x000fe80000010000 */
[----:B------:R-:W-:Y:S01]  /*16550*/  FADD.FTZ R202, R202, R31 ;  /* 0x0000001fcaca7221 */ /* 0x000fe20000010000 */
[----:B------:R-:W-:Y:S04]  /*16560*/  FFMA.FTZ R31, R121, UR4, -R130 ;  /* 0x00000004791f7c23 */ /* 0x000fe80008010882 */
[----:B------:R-:W2:Y:S01]  /*16570*/  MUFU.EX2 R230, R230 ;  /* 0x000000e600e67308 */ /* 0x000ea20000000800 */
[----:B-1----:R-:W-:Y:S01]  /*16580*/  F2FP.F16.F32.PACK_AB R15, R11, R64 ;  /* 0x000000400b0f723e */ /* 0x002fe200000000ff */
[----:B------:R-:W-:Y:S04]  /*16590*/  FADD.FTZ R33, R33, R202 ;  /* 0x000000ca21217221 */ /* 0x000fe80000010000 */
[----:B------:R-:W-:Y:S01]  /*165a0*/  FADD.FTZ R204, R204, R33 ;  /* 0x00000021cccc7221 */ /* 0x000fe20000010000 */
[----:B------:R-:W-:Y:S03]  /*165b0*/  FFMA.FTZ R33, R104, UR4, -R9 ;  /* 0x0000000468217c23 */ /* 0x000fe60008010809 */
[----:B------:R-:W-:Y:S01]  /*165c0*/  MUFU.EX2 R61, R61 ;  /* 0x0000003d003d7308 */ /* 0x000fe20000000800 */
[C---:B---3--:R-:W-:Y:S03]  /*165d0*/  HMMA.16816.F32 R160, R12.reuse, R24, R160 ;  /* 0x000000180ca0723c */ /* 0x048fe600000018a0 */
[----:B------:R-:W-:Y:S01]  /*165e0*/  FADD.FTZ R24, R28, R77 ;  /* 0x0000004d1c187221 */ /* 0x000fe20000010000 */
[----:B------:R-:W-:Y:S05]  /*165f0*/  FADD.FTZ R35, R35, R204 ;  /* 0x000000cc23237221 */ /* 0x000fea0000010000 */
[----:B------:R-:W1:Y:S01]  /*16600*/  MUFU.EX2 R232, R232 ;  /* 0x000000e800e87308 */ /* 0x000e620000000800 */
[C---:B------:R-:W-:Y:S03]  /*16610*/  HMMA.16816.F32 R168, R12.reuse, R20, R168 ;  /* 0x000000140ca8723c */ /* 0x040fe600000018a8 */
[----:B------:R-:W-:Y:S01]  /*16620*/  FADD.FTZ R24, R85, R24 ;  /* 0x0000001855187221 */ /* 0x000fe20000010000 */
[----:B------:R-:W-:Y:S01]  /*16630*/  FADD.FTZ R206, R206, R35 ;  /* 0x00000023cece7221 */ /* 0x000fe20000010000 */
[----:B------:R-:W-:Y:S04]  /*16640*/  FFMA.FTZ R35, R106, UR4, -R9 ;  /* 0x000000046a237c23 */ /* 0x000fe80008010809 */
[----:B------:R-:W-:Y:S01]  /*16650*/  MUFU.EX2 R71, R71 ;  /* 0x0000004700477308 */ /* 0x000fe20000000800 */
[C---:B------:R-:W-:Y:S01]  /*16660*/  HMMA.16816.F32 R164, R12.reuse, R22, R164 ;  /* 0x000000160ca4723c */ /* 0x040fe200000018a4 */
[----:B------:R-:W3:Y:S02]  /*16670*/  LDSM.16.MT88.4 R20, [R65+0x2c00] ;  /* 0x002c00004114783b */ /* 0x000ee40000004200 */
[----:B------:R-:W-:Y:S01]  /*16680*/  FADD.FTZ R87, R87, R24 ;  /* 0x0000001857577221 */ /* 0x000fe20000010000 */
[----:B------:R-:W-:Y:S05]  /*16690*/  FADD.FTZ R37, R37, R206 ;  /* 0x000000ce25257221 */ /* 0x000fea0000010000 */
        /* <DEDUP_REMOVED lines=8> */
[----:B------:R-:W-:Y:S01]  /*16720*/  FADD.FTZ R208, R208, R37 ;  /* 0x00000025d0d07221 */ /* 0x000fe20000010000 */
[--C-:B------:R-:W-:Y:S01]  /*16730*/  FFMA.FTZ R37, R110, UR4, -R9.reuse ;  /* 0x000000046e257c23 */ /* 0x100fe20008010809 */
[----:B------:R-:W-:Y:S01]  /*16740*/  FFMA.FTZ R32, R102, UR4, -R9 ;  /* 0x0000000466207c23 */ /* 0x000fe20008010809 */
[----:B------:R-:W-:Y:S01]  /*16750*/  FADD.FTZ R34, R34, R89 ;  /* 0x0000005922227221 */ /* 0x000fe20000010000 */
[----:B------:R-:W-:Y:S04]  /*16760*/  FADD.FTZ R39, R39, R208 ;  /* 0x000000d027277221 */ /* 0x000fe80000010000 */
[----:B------:R-:W1:Y:S01]  /*16770*/  MUFU.EX2 R75, R75 ;  /* 0x0000004b004b7308 */ /* 0x000e620000000800 */
[----:B----4-:R-:W-:Y:S01]  /*16780*/  F2FP.F16.F32.PACK_AB R13, R66, R71 ;  /* 0x00000047420d723e */ /* 0x010fe200000000ff */
[----:B------:R-:W-:Y:S01]  /*16790*/  FADD.FTZ R91, R91, R34 ;  /* 0x000000225b5b7221 */ /* 0x000fe20000010000 */
[----:B------:R-:W-:Y:S01]  /*167a0*/  FADD.FTZ R210, R210, R39 ;  /* 0x00000027d2d27221 */ /* 0x000fe20000010000 */
[--C-:B------:R-:W-:Y:S01]  /*167b0*/  FFMA.FTZ R34, R123, UR4, -R130.reuse ;  /* 0x000000047b227c23 */ /* 0x100fe20008010882 */
[----:B------:R-:W-:Y:S01]  /*167c0*/  FFMA.FTZ R39, R125, UR4, -R130 ;  /* 0x000000047d277c23 */ /* 0x000fe20008010882 */
[----:B------:R-:W-:Y:S01]  /*167d0*/  FADD.FTZ R91, R38, R91 ;  /* 0x0000005b265b7221 */ /* 0x000fe20000010000 */
[----:B------:R-:W-:Y:S03]  /*167e0*/  FFMA.FTZ R38, R108, UR4, -R9 ;  /* 0x000000046c267c23 */ /* 0x000fe60008010809 */
[----:B------:R-:W-:Y:S01]  /*167f0*/  MUFU.EX2 R63, R63 ;  /* 0x0000003f003f7308 */ /* 0x000fe20000000800 */
[----:B------:R-:W-:Y:S01]  /*16800*/  FADD.FTZ R41, R41, R210 ;  /* 0x000000d229297221 */ /* 0x000fe20000010000 */
[----:B------:R-:W-:Y:S01]  /*16810*/  FADD.FTZ R40, R40, R91 ;  /* 0x0000005b28287221 */ /* 0x000fe20000010000 */
[----:B------:R-:W-:Y:S02]  /*16820*/  FFMA.FTZ R130, R127, UR4, -R130 ;  /* 0x000000047f827c23 */ /* 0x000fe40008010882 */
[----:B------:R-:W-:Y:S01]  /*16830*/  FADD.FTZ R212, R212, R41 ;  /* 0x00000029d4d47221 */ /* 0x000fe20000010000 */
[----:B------:R-:W-:Y:S01]  /*16840*/  FADD.FTZ R40, R93, R40 ;  /* 0x000000285d287221 */ /* 0x000fe20000010000 */
[--C-:B------:R-:W-:Y:S03]  /*16850*/  FFMA.FTZ R41, R114, UR4, -R9.reuse ;  /* 0x0000000472297c23 */ /* 0x100fe60008010809 */
[----:B------:R-:W4:Y:S01]  /*16860*/  MUFU.EX2 R234, R234 ;  /* 0x000000ea00ea7308 */ /* 0x000f220000000800 */
[----:B-1----:R-:W-:Y:S01]  /*16870*/  F2FP.F16.F32.PACK_AB R15, R75, R68 ;  /* 0x000000444b0f723e */ /* 0x002fe200000000ff */
[----:B------:R-:W-:Y:S01]  /*16880*/  FADD.FTZ R97, R97, R40 ;  /* 0x0000002861617221 */ /* 0x000fe20000010000 */
[----:B------:R-:W-:Y:S01]  /*16890*/  FFMA.FTZ R40, R112, UR4, -R9 ;  /* 0x0000000470287c23 */ /* 0x000fe20008010809 */
[----:B------:R-:W-:Y:S02]  /*168a0*/  FADD.FTZ R43, R43, R212 ;  /* 0x000000d42b2b7221 */ /* 0x000fe40000010000 */
[----:B------:R-:W-:Y:S01]  /*168b0*/  FADD.FTZ R97, R42, R97 ;  /* 0x000000612a617221 */ /* 0x000fe20000010000 */
[----:B------:R-:W-:Y:S03]  /*168c0*/  FFMA.FTZ R42, R116, UR4, -R9 ;  /* 0x00000004742a7c23 */ /* 0x000fe60008010809 */
[----:B------:R-:W-:Y:S01]  /*168d0*/  MUFU.EX2 R67, R67 ;  /* 0x0000004300437308 */ /* 0x000fe20000000800 */
[C---:B-----5:R-:W-:Y:S03]  /*168e0*/  HMMA.16816.F32 R168, R12.reuse, R16, R168 ;  /* 0x000000100ca8723c */ /* 0x060fe600000018a8 */
[----:B------:R-:W-:Y:S01]  /*168f0*/  FADD.FTZ R44, R44, R97 ;  /* 0x000000612c2c7221 */ /* 0x000fe20000010000 */
[----:B------:R-:W-:Y:S01]  /*16900*/  FADD.FTZ R214, R214, R43 ;  /* 0x0000002bd6d67221 */ /* 0x000fe20000010000 */
[--C-:B------:R-:W-:Y:S04]  /*16910*/  FFMA.FTZ R43, R118, UR4, -R9.reuse ;  /* 0x00000004762b7c23 */ /* 0x100fe80008010809 */
[----:B------:R-:W1:Y:S01]  /*16920*/  MUFU.EX2 R10, R10 ;  /* 0x0000000a000a7308 */ /* 0x000e620000000800 */
[C---:B------:R-:W-:Y:S01]  /*16930*/  HMMA.16816.F32 R164, R12.reuse, R18, R164 ;  /* 0x000000120ca4723c */ /* 0x040fe200000018a4 */
[----:B------:R-:W5:Y:S02]  /*16940*/  LDSM.16.MT88.4 R16, [R65+0x3000] ;  /* 0x003000004110783b */ /* 0x000f640000004200 */
[----:B------:R-:W-:Y:S01]  /*16950*/  FADD.FTZ R45, R45, R214 ;  /* 0x000000d62d2d7221 */ /* 0x000fe20000010000 */
[----:B------:R-:W-:Y:S01]  /*16960*/  FADD.FTZ R99, R99, R44 ;  /* 0x0000002c63637221 */ /* 0x000fe20000010000 */
[----:B------:R-:W-:Y:S04]  /*16970*/  FFMA.FTZ R44, R120, UR4, -R9 ;  /* 0x00000004782c7c23 */ /* 0x000fe80008010809 */
[----:B------:R-:W-:Y:S01]  /*16980*/  MUFU.EX2 R28, R98 ;  /* 0x00000062001c7308 */ /* 0x000fe20000000800 */
[C---:B---3--:R-:W-:Y:S03]  /*16990*/  HMMA.16816.F32 R160, R12.reuse, R20, R160 ;  /* 0x000000140ca0723c */ /* 0x048fe600000018a0 */
[----:B------:R-:W-:Y:S01]  /*169a0*/  FADD.FTZ R216, R216, R45 ;  /* 0x0000002dd8d87221 */ /* 0x000fe20000010000 */
[----:B------:R-:W-:Y:S05]  /*169b0*/  FADD.FTZ R48, R48, R99 ;  /* 0x0000006330307221 */ /* 0x000fea0000010000 */
[----:B------:R-:W3:Y:S01]  /*169c0*/  MUFU.EX2 R29, R29 ;  /* 0x0000001d001d7308 */ /* 0x000ee20000000800 */
[----:B------:R-:W-:Y:S01]  /*169d0*/  HMMA.16816.F32 R156, R12, R22, R156 ;  /* 0x000000160c9c723c */ /* 0x000fe2000000189c */
[----:B------:R-:W-:Y:S02]  /*169e0*/  LDSM.16.MT88.4 R20, [R182+0x8400] ;  /* 0x00840000b614783b */ /* 0x000fe40000004200 */
[----:B----4-:R-:W-:Y:S01]  /*169f0*/  F2FP.F16.F32.PACK_AB R12, R234, R63 ;  /* 0x0000003fea0c723e */ /* 0x010fe200000000ff */
[----:B------:R-:W-:Y:S01]  /*16a00*/  FADD.FTZ R101, R101, R48 ;  /* 0x0000003065657221 */ /* 0x000fe20000010000 */
[----:B-1----:R-:W-:Y:S01]  /*16a10*/  F2FP.F16.F32.PACK_AB R14, R10, R67 ;  /* 0x000000430a0e723e */ /* 0x002fe200000000ff */
[----:B------:R-:W-:Y:S03]  /*16a20*/  FADD.FTZ R47, R47, R216 ;  /* 0x000000d82f2f7221 */ /* 0x000fe60000010000 */
[----:B------:R-:W-:Y:S01]  /*16a30*/  MUFU.EX2 R32, R32 ;  /* 0x0000002000207308 */ /* 0x000fe20000000800 */
[----:B------:R-:W-:Y:S01]  /*16a40*/  FADD.FTZ R50, R50, R101 ;  /* 0x0000006532327221 */ /* 0x000fe20000010000 */
[----:B------:R-:W-:Y:S01]  /*16a50*/  FFMA.FTZ R48, R122, UR4, -R9 ;  /* 0x000000047a307c23 */ /* 0x000fe20008010809 */
[----:B------:R-:W-:Y:S02]  /*16a60*/  FADD.FTZ R218, R218, R47 ;  /* 0x0000002fdada7221 */ /* 0x000fe40000010000 */
[----:B------:R-:W-:Y:S02]  /*16a70*/  FADD.FTZ R105, R105, R50 ;  /* 0x0000003269697221 */ /* 0x000fe40000010000 */
[----:B------:R-:W-:Y:S03]  /*16a80*/  FADD.FTZ R49, R49, R218 ;  /* 0x000000da31317221 */ /* 0x000fe60000010000 */
        /* <DEDUP_REMOVED lines=11> */
[----:B------:R-:W3:Y:S01]  /*16b40*/  MUFU.EX2 R30, R30 ;  /* 0x0000001e001e7308 */ /* 0x000ee20000000800 */
[----:B-1----:R-:W-:Y:S01]  /*16b50*/  F2FP.F16.F32.PACK_AB R15, R33, R32 ;  /* 0x00000020210f723e */ /* 0x002fe200000000ff */
[----:B------:R-:W-:Y:S01]  /*16b60*/  FADD.FTZ R58, R58, R109 ;  /* 0x0000006d3a3a7221 */ /* 0x000fe20000010000 */
[----:B------:R-:W-:Y:S03]  /*16b70*/  FADD.FTZ R224, R224, R53 ;  /* 0x00000035e0e07221 */ /* 0x000fe60000010000 */
[----:B------:R-:W-:Y:S01]  /*16b80*/  FADD.FTZ R111, R111, R58 ;  /* 0x0000003a6f6f7221 */ /* 0x000fe20000010000 */
[----:B------:R-:W-:Y:S03]  /*16b90*/  FADD.FTZ R55, R55, R224 ;  /* 0x000000e037377221 */ /* 0x000fe60000010000 */
[----:B------:R-:W-:Y:S01]  /*16ba0*/  MUFU.EX2 R36, R36 ;  /* 0x0000002400247308 */ /* 0x000fe20000000800 */
[C---:B--2---:R-:W-:Y:S03]  /*16bb0*/  HMMA.16816.F32 R168, R12.reuse, R24, R168 ;  /* 0x000000180ca8723c */ /* 0x044fe600000018a8 */
[----:B------:R-:W-:Y:S01]  /*16bc0*/  FADD.FTZ R60, R60, R111 ;  /* 0x0000006f3c3c7221 */ /* 0x000fe20000010000 */
[----:B------:R-:W-:Y:S05]  /*16bd0*/  FADD.FTZ R226, R226, R55 ;  /* 0x00000037e2e27221 */ /* 0x000fea0000010000 */
[----:B------:R-:W1:Y:S01]  /*16be0*/  MUFU.EX2 R95, R95 ;  /* 0x0000005f005f7308 */ /* 0x000e620000000800 */
[C---:B------:R-:W-:Y:S01]  /*16bf0*/  HMMA.16816.F32 R164, R12.reuse, R26, R164 ;  /* 0x0000001a0ca4723c */ /* 0x040fe200000018a4 */
[----:B------:R-:W2:Y:S02]  /*16c00*/  LDSM.16.MT88.4 R24, [R65+0x3400] ;  /* 0x003400004118783b */ /* 0x000ea40000004200 */
[----:B------:R-:W-:Y:S01]  /*16c10*/  FADD.FTZ R113, R113, R60 ;  /* 0x0000003c71717221 */ /* 0x000fe20000010000 */
[----:B------:R-:W-:Y:S05]  /*16c20*/  FADD.FTZ R57, R57, R226 ;  /* 0x000000e239397221 */ /* 0x000fea0000010000 */
[----:B------:R-:W-:Y:S01]  /*16c30*/  MUFU.EX2 R35, R35 ;  /* 0x0000002300237308 */ /* 0x000fe20000000800 */
[C---:B-----5:R-:W-:Y:S03]  /*16c40*/  HMMA.16816.F32 R160, R12.reuse, R16, R160 ;  /* 0x000000100ca0723c */ /* 0x060fe600000018a0 */
[----:B------:R-:W-:Y:S01]  /*16c50*/  FADD.FTZ R62, R62, R113 ;  /* 0x000000713e3e7221 */ /* 0x000fe20000010000 */
[----:B------:R-:W-:Y:S05]  /*16c60*/  FADD.FTZ R228, R228, R57 ;  /* 0x00000039e4e47221 */ /* 0x000fea0000010000 */
        /* <DEDUP_REMOVED lines=17> */
[----:B------:R-:W3:Y:S01]  /*16d80*/  MUFU.EX2 R103, R103 ;  /* 0x0000006700677308 */ /* 0x000ee20000000800 */
[----:B-1----:R-:W-:Y:S01]  /*16d90*/  F2FP.F16.F32.PACK_AB R15, R40, R37 ;  /* 0x00000025280f723e */ /* 0x002fe200000000ff */
[----:B------:R-:W-:Y:S04]  /*16da0*/  FADD.FTZ R10, R10, R67 ;  /* 0x000000430a0a7221 */ /* 0x000fe80000010000 */
[----:B------:R-:W-:Y:S04]  /*16db0*/  FADD.FTZ R81, R81, R10 ;  /* 0x0000000a51517221 */ /* 0x000fe80000010000 */
[----:B------:R-:W-:Y:S01]  /*16dc0*/  MUFU.EX2 R56, R56 ;  /* 0x0000003800387308 */ /* 0x000fe20000000800 */
[C---:B--2---:R-:W-:Y:S03]  /*16dd0*/  HMMA.16816.F32 R160, R12.reuse, R24, R160 ;  /* 0x000000180ca0723c */ /* 0x044fe600000018a0 */
[----:B------:R-:W-:Y:S01]  /*16de0*/  FADD.FTZ R24, R64, R73 ;  /* 0x0000004940187221 */ /* 0x000fe20000010000 */
[----:B------:R-:W-:Y:S05]  /*16df0*/  FADD.FTZ R81, R30, R81 ;  /* 0x000000511e517221 */ /* 0x000fea0000010000 */
[----:B------:R-:W1:Y:S01]  /*16e00*/  MUFU.EX2 R69, R69 ;  /* 0x0000004500457308 */ /* 0x000e620000000800 */
[C---:B------:R-:W-:Y:S03]  /*16e10*/  HMMA.16816.F32 R168, R12.reuse, R20, R168 ;  /* 0x000000140ca8723c */ /* 0x040fe600000018a8 */
[----:B------:R-:W-:Y:S01]  /*16e20*/  FADD.FTZ R24, R11, R24 ;  /* 0x000000180b187221 */ /* 0x000fe20000010000 */
[--C-:B------:R-:W-:Y:S01]  /*16e30*/  FFMA.FTZ R11, R124, UR4, -R9.reuse ;  /* 0x000000047c0b7c23 */ /* 0x100fe20008010809 */
[----:B------:R-:W-:Y:S01]  /*16e40*/  FFMA.FTZ R9, R128, UR4, -R9 ;  /* 0x0000000480097c23 */ /* 0x000fe20008010809 */
[----:B------:R-:W-:Y:S03]  /*16e50*/  FADD.FTZ R36, R36, R81 ;  /* 0x0000005124247221 */ /* 0x000fe60000010000 */
[----:B------:R-:W-:Y:S01]  /*16e60*/  MUFU.EX2 R41, R41 ;  /* 0x0000002900297308 */ /* 0x000fe20000000800 */
[C---:B------:R-:W-:Y:S01]  /*16e70*/  HMMA.16816.F32 R164, R12.reuse, R22, R164 ;  /* 0x000000160ca4723c */ /* 0x040fe200000018a4 */
[----:B------:R-:W2:Y:S02]  /*16e80*/  LDSM.16.MT88.4 R20, [R65+0x3800] ;  /* 0x003800004114783b */ /* 0x000ea40000004200 */
[----:B------:R-:W-:Y:S01]  /*16e90*/  FADD.FTZ R45, R71, R24 ;  /* 0x00000018472d7221 */ /* 0x000fe20000010000 */
[----:B---3--:R-:W-:Y:S01]  /*16ea0*/  F2FP.F16.F32.PACK_AB R24, R103, R46 ;  /* 0x0000002e6718723e */ /* 0x008fe200000000ff */
[----:B------:R-:W-:Y:S04]  /*16eb0*/  FADD.FTZ R95, R95, R36 ;  /* 0x000000245f5f7221 */ /* 0x000fe80000010000 */
[----:B------:R-:W3:Y:S01]  /*16ec0*/  MUFU.EX2 R42, R42 ;  /* 0x0000002a002a7308 */ /* 0x000ee20000000800 */
[----:B------:R-:W-:Y:S01]  /*16ed0*/  HMMA.16816.F32 R156, R12, R26, R156 ;  /* 0x0000001a0c9c723c */ /* 0x000fe2000000189c */
[----:B------:R-:W4:Y:S02]  /*16ee0*/  LDSM.16.MT88.4 R12, [R182+0x8c00] ;  /* 0x008c0000b60c783b */ /* 0x000f240000004200 */
[----:B-1----:R-:W-:Y:S01]  /*16ef0*/  F2FP.F16.F32.PACK_AB R26, R69, R56 ;  /* 0x00000038451a723e */ /* 0x002fe200000000ff */
[----:B------:R-:W-:Y:S01]  /*16f00*/  FADD.FTZ R45, R66, R45 ;  /* 0x0000002d422d7221 */ /* 0x000fe20000010000 */
[----:B------:R-:W-:Y:S04]  /*16f10*/  FADD.FTZ R46, R46, R95 ;  /* 0x0000005f2e2e7221 */ /* 0x000fe80000010000 */
        /* <DEDUP_REMOVED lines=9> */
[----:B------:R-:W-:Y:S04]  /*16fb0*/  FADD.FTZ R29, R29, R28 ;  /* 0x0000001c1d1d7221 */ /* 0x000fe80000010000 */
[----:B------:R-:W-:Y:S01]  /*16fc0*/  MUFU.EX2 R31, R31 ;  /* 0x0000001f001f7308 */ /* 0x000fe20000000800 */
[----:B------:R-:W-:Y:S04]  /*16fd0*/  FADD.FTZ R32, R32, R29 ;  /* 0x0000001d20207221 */ /* 0x000fe80000010000 */
[----:B------:R-:W-:Y:S05]  /*16fe0*/  FADD.FTZ R32, R33, R32 ;  /* 0x0000002021207221 */ /* 0x000fea0000010000 */
[----:B------:R-:W3:Y:S01]  /*16ff0*/  MUFU.EX2 R34, R34 ;  /* 0x0000002200227308 */ /* 0x000ee20000000800 */
[----:B-1----:R-:W-:Y:S01]  /*17000*/  F2FP.F16.F32.PACK_AB R27, R44, R43 ;  /* 0x0000002b2c1b723e */ /* 0x002fe200000000ff */
[----:B------:R-:W-:Y:S04]  /*17010*/  FADD.FTZ R35, R35, R32 ;  /* 0x0000002023237221 */ /* 0x000fe80000010000 */
[----:B------:R-:W-:Y:S02]  /*17020*/  FADD.FTZ R38, R38, R35 ;  /* 0x0000002326267221 */ /* 0x000fe40000010000 */
[C---:B-----5:R-:W-:Y:S02]  /*17030*/  HMMA.16816.F32 R168, R24.reuse, R16, R168 ;  /* 0x0000001018a8723c */ /* 0x060fe400000018a8 */
[----:B------:R-:W-:Y:S03]  /*17040*/  MUFU.EX2 R39, R39 ;  /* 0x0000002700277308 */ /* 0x000fe60000000800 */
[----:B------:R-:W-:Y:S03]  /*17050*/  FADD.FTZ R37, R37, R38 ;  /* 0x0000002625257221 */ /* 0x000fe60000010000 */
[C---:B------:R-:W-:Y:S01]  /*17060*/  HMMA.16816.F32 R164, R24.reuse, R18, R164 ;  /* 0x0000001218a4723c */ /* 0x040fe200000018a4 */
[----:B------:R-:W1:Y:S03]  /*17070*/  LDSM.16.MT88.4 R16, [R65+0x3c00] ;  /* 0x003c00004110783b */ /* 0x000e660000004200 */
[----:B------:R-:W5:Y:S01]  /*17080*/  MUFU.EX2 R130, R130 ;  /* 0x0000008200827308 */ /* 0x000f620000000800 */
[----:B------:R-:W-:Y:S04]  /*17090*/  FADD.FTZ R40, R40, R37 ;  /* 0x0000002528287221 */ /* 0x000fe80000010000 */
[----:B------:R-:W-:Y:S01]  /*170a0*/  FADD.FTZ R41, R41, R40 ;  /* 0x0000002829297221 */ /* 0x000fe20000010000 */
[C---:B--2---:R-:W-:Y:S04]  /*170b0*/  HMMA.16816.F32 R160, R24.reuse, R20, R160 ;  /* 0x0000001418a0723c */ /* 0x044fe800000018a0 */
[----:B------:R-:W-:Y:S01]  /*170c0*/  MUFU.EX2 R48, R48 ;  /* 0x0000003000307308 */ /* 0x000fe20000000800 */
[----:B---3--:R-:W-:Y:S01]  /*170d0*/  F2FP.F16.F32.PACK_AB R20, R34, R31 ;  /* 0x0000001f2214723e */ /* 0x008fe200000000ff */
[----:B------:R-:W-:Y:S01]  /*170e0*/  FADD.FTZ R42, R42, R41 ;  /* 0x000000292a2a7221 */ /* 0x000fe20000010000 */
[----:B------:R-:W-:Y:S01]  /*170f0*/  FADD.FTZ R31, R31, R10 ;  /* 0x0000000a1f1f7221 */ /* 0x000fe20000010000 */
[----:B------:R-:W-:Y:S06]  /*17100*/  HMMA.16816.F32 R156, R24, R22, R156 ;  /* 0x00000016189c723c */ /* 0x000fec000000189c */
[----:B------:R-:W2:Y:S01]  /*17110*/  MUFU.EX2 R11, R11 ;  /* 0x0000000b000b7308 */ /* 0x000ea20000000800 */
[----:B-----5:R-:W-:Y:S01]  /*17120*/  F2FP.F16.F32.PACK_AB R22, R130, R39 ;  /* 0x000000278216723e */ /* 0x020fe200000000ff */
        /* <DEDUP_REMOVED lines=8> */
[----:B------:R-:W-:Y:S04]  /*171b0*/  FADD.FTZ R48, R48, R43 ;  /* 0x0000002b30307221 */ /* 0x000fe80000010000 */
[----:B------:R-:W-:Y:S01]  /*171c0*/  FADD.FTZ R48, R11, R48 ;  /* 0x000000300b307221 */ /* 0x000fe20000010000 */
[C---:B---3--:R-:W-:Y:S03]  /*171d0*/  F2FP.F16.F32.PACK_AB R23, R152.reuse, R45 ;  /* 0x0000002d9817723e */ /* 0x048fe600000000ff */
[----:B------:R-:W-:Y:S04]  /*171e0*/  FADD.FTZ R45, R45, R48 ;  /* 0x000000302d2d7221 */ /* 0x000fe80000010000 */
[----:B------:R-:W-:Y:S01]  /*171f0*/  FADD.FTZ R152, R152, R45 ;  /* 0x0000002d98987221 */ /* 0x000fe20000010000 */
[C---:B----4-:R-:W-:Y:S08]  /*17200*/  HMMA.16816.F32 R168, R20.reuse, R12, R168 ;  /* 0x0000000c14a8723c */ /* 0x050ff000000018a8 */
[C---:B------:R-:W-:Y:S08]  /*17210*/  HMMA.16816.F32 R164, R20.reuse, R14, R164 ;  /* 0x0000000e14a4723c */ /* 0x040ff000000018a4 */
[C---:B-1----:R-:W-:Y:S08]  /*17220*/  HMMA.16816.F32 R160, R20.reuse, R16, R160 ;  /* 0x0000001014a0723c */ /* 0x042ff000000018a0 */
[----:B------:R-:W-:Y:S01]  /*17230*/  HMMA.16816.F32 R156, R20, R18, R156 ;  /* 0x00000012149c723c */ /* 0x000fe2000000189c */
[----:B------:R-:W-:Y:S08]  /*17240*/  @!UPT UIADD3 URZ, UPT, UPT, URZ, URZ, URZ ;  /* 0x000000fffffff290 */ /* 0x000ff0000fffe0ff */
[----:B------:R-:W-:Y:S11]  /*17250*/  BRA.U UP0, `(.L_x_1588) ;  /* 0xffffff9d009c7547 */ /* 0x000ff6000b83ffff */
.L_x_1584:
[----:B------:R-:W2:Y:S01]  /*17260*/  SHFL.BFLY PT, R8, R151, 0x2, 0x1f ;  /* 0x0c401f0097087f89 */ /* 0x000ea200000e0000 */
[----:B------:R-:W-:Y:S01]  /*17270*/  UISETP.NE.AND UP1, UPT, UR16, -0x1, UPT ;  /* 0xffffffff1000788c */ /* 0x000fe2000bf25270 */
[----:B------:R-:W3:Y:S01]  /*17280*/  S2UR UR10, SR_CTAID.Y ;  /* 0x00000000000a79c3 */ /* 0x000ee20000002600 */
[----:B------:R-:W4:Y:S01]  /*17290*/  LDCU.U8 UR7, c[0x0][0x548] ;  /* 0x0000a900ff0777ac */ /* 0x000f220008000000 */
[----:B------:R-:W5:Y:S01]  /*172a0*/  SHFL.BFLY PT, R7, R152, 0x2, 0x1f ;  /* 0x0c401f0098077f89 */ /* 0x000f6200000e0000 */
[----:B------:R-:W-:Y:S01]  /*172b0*/  IMAD.SHL.U32 R0, R148, 0x10, RZ ;  /* 0x0000001094007824 */ /* 0x000fe200078e00ff */
[----:B------:R-:W-:Y:S01]  /*172c0*/  LOP3.LUT R176, R176, 0xc0, R173, 0xf8, !PT ;  /* 0x000000c0b0b07812 */ /* 0x000fe200078ef8ad */
[----:B------:R-:W-:Y:S01]  /*172d0*/  BSSY.RECONVERGENT B0, `(.L_x_1589) ;  /* 0x000006a000007945 */ /* 0x000fe20003800200 */
[----:B------:R-:W-:Y:S02]  /*172e0*/  LOP3.LUT P2, RZ, R148, 0x3, RZ, 0xc0, !PT ;  /* 0x0000000394ff7812 */ /* 0x000fe4000784c0ff */
[----:B------:R-:W1:Y:S01]  /*172f0*/  S2UR UR8, SR_CTAID.Z ;  /* 0x00000000000879c3 */ /* 0x000e620000002700 */
[----:B------:R-:W-:Y:S01]  /*17300*/  MOV R10, 0x7f800000 ;  /* 0x7f800000000a7802 */ /* 0x000fe20000000f00 */
[----:B------:R-:W3:Y:S01]  /*17310*/  @!UP1 LDCU.64 UR4, c[0x0][0x400] ;  /* 0x00008000ff0497ac */ /* 0x000ee20008000a00 */
[----:B------:R-:W-:Y:S01]  /*17320*/  MOV R9, 0x7f800000 ;  /* 0x7f80000000097802 */ /* 0x000fe20000000f00 */
[----:B----4-:R-:W-:Y:S01]  /*17330*/  UISETP.NE.AND UP2, UPT, UR7, URZ, UPT ;  /* 0x000000ff0700728c */ /* 0x010fe2000bf45270 */
[----:B--2---:R-:W-:-:S03]  /*17340*/  FADD.FTZ R8, R8, R151 ;  /* 0x0000009708087221 */ /* 0x004fc60000010000 */
[----:B------:R-:W-:Y:S01]  /*17350*/  UISETP.NE.OR UP0, UPT, UR16, -0x1, !UP2 ;  /* 0xffffffff1000788c */ /* 0x000fe2000d705670 */
[----:B-----5:R-:W-:Y:S01]  /*17360*/  FADD.FTZ R7, R7, R152 ;  /* 0x0000009807077221 */ /* 0x020fe20000010000 */
[----:B------:R-:W2:Y:S01]  /*17370*/  SHFL.BFLY PT, R3, R8, 0x1, 0x1f ;  /* 0x0c201f0008037f89 */ /* 0x000ea200000e0000 */
[----:B---3--:R-:W-:Y:S01]  /*17380*/  @!UP1 UIMAD.WIDE.U32 UR20, UR10, UR4, URZ ;  /* 0x000000040a1492a5 */ /* 0x008fe2000f8e00ff */
[----:B------:R-:W3:Y:S03]  /*17390*/  S2UR UR4, SR_CTAID.X ;  /* 0x00000000000479c3 */ /* 0x000ee60000002500 */
[----:B------:R-:W1:Y:S01]  /*173a0*/  @!UP2 LDCU UR12, c[0x0][0x3e0] ;  /* 0x00007c00ff0ca7ac */ /* 0x000e620008000800 */
[----:B------:R-:W4:Y:S01]  /*173b0*/  SHFL.BFLY PT, R2, R7, 0x1, 0x1f ;  /* 0x0c201f0007027f89 */ /* 0x000f2200000e0000 */
[----:B------:R-:W-:Y:S01]  /*173c0*/  @!UP1 UIMAD UR9, UR10, UR5, UR21 ;  /* 0x000000050a0992a4 */ /* 0x000fe2000f8e0215 */
[----:B------:R-:W5:Y:S01]  /*173d0*/  LDCU UR5, c[0x0][0x434] ;  /* 0x00008680ff0577ac */ /* 0x000f620008000800 */
[----:B------:R-:W3:Y:S01]  /*173e0*/  @UP2 LDCU UR11, c[0x0][0x454] ;  /* 0x00008a80ff0b27ac */ /* 0x000ee20008000800 */
[----:B-1----:R-:W-:Y:S01]  /*173f0*/  @!UP2 UIMAD UR12, UR10, UR12, UR8 ;  /* 0x0000000c0a0ca2a4 */ /* 0x002fe2000f8e0208 */
[----:B--2---:R-:W-:Y:S01]  /*17400*/  FADD.FTZ R4, R8, R3 ;  /* 0x0000000308047221 */ /* 0x004fe20000010000 */
[----:B------:R-:W-:-:S03]  /*17410*/  SHF.L.U32 R3, R148, 0x1, RZ ;  /* 0x0000000194037819 */ /* 0x000fc600000006ff */
[----:B------:R-:W1:Y:S01]  /*17420*/  MUFU.RCP R6, R4 ;  /* 0x0000000400067308 */ /* 0x000e620000001000 */
[----:B------:R-:W-:Y:S01]  /*17430*/  LOP3.LUT R3, R3, 0x6, RZ, 0xc0, !PT ;  /* 0x0000000603037812 */ /* 0x000fe200078ec0ff */
[----:B----4-:R-:W-:Y:S01]  /*17440*/  FADD.FTZ R2, R7, R2 ;  /* 0x0000000207027221 */ /* 0x010fe20000010000 */
[----:B------:R-:W-:Y:S02]  /*17450*/  FSETP.NE.FTZ.AND P1, PT, R4, RZ, PT ;  /* 0x000000ff0400720b */ /* 0x000fe40003f35000 */
[----:B------:R-:W-:Y:S02]  /*17460*/  LOP3.LUT R0, R3, 0x3e00, R0, 0xf8, !PT ;  /* 0x00003e0003007812 */ /* 0x000fe400078ef800 */
[----:B------:R-:W-:Y:S01]  /*17470*/  FSETP.NE.FTZ.AND P0, PT, R2, RZ, PT ;  /* 0x000000ff0200720b */ /* 0x000fe20003f15000 */
[----:B------:R-:W-:Y:S01]  /*17480*/  MUFU.RCP R5, R2 ;  /* 0x0000000200057308 */ /* 0x000fe20000001000 */
[----:B------:R-:W-:Y:S02]  /*17490*/  LOP3.LUT R173, R0, 0x20, R173, 0xf8, !PT ;  /* 0x0000002000ad7812 */ /* 0x000fe400078ef8ad */
[----:B------:R-:W-:-:S02]  /*174a0*/  SHF.L.U32 R0, R148, 0x2, RZ ;  /* 0x0000000294007819 */ /* 0x000fc400000006ff */
[----:B------:R-:W-:-:S03]  /*174b0*/  LOP3.LUT R173, R173, R176, RZ, 0xfc, !PT ;  /* 0x000000b0adad7212 */ /* 0x000fc600078efcff */
[----:B------:R-:W2:Y:S01]  /*174c0*/  @P1 MUFU.LG2 R4, R4 ;  /* 0x0000000400041308 */ /* 0x000ea20000000c00 */
[----:B-1----:R-:W-:Y:S02]  /*174d0*/  FSEL R6, R6, 1, P1 ;  /* 0x3f80000006067808 */ /* 0x002fe40000800000 */
[----:B------:R-:W-:Y:S01]  /*174e0*/  LEA R173, R173, UR6, 0x1 ;  /* 0x00000006adad7c11 */ /* 0x000fe2000f8e08ff */
[----:B------:R-:W1:Y:S01]  /*174f0*/  @UP1 LDCU.64 UR6, c[0x0][0x408] ;  /* 0x00008100ff0617ac */ /* 0x000e620008000a00 */
[----:B------:R-:W4:Y:S01]  /*17500*/  @P0 LDC R8, c[0x0][0x458] ;  /* 0x00011600ff080b82 */ /* 0x000f220000000800 */
        /* <DEDUP_REMOVED lines=9> */
[----:B------:R-:W3:Y:S01]  /*175a0*/  @P0 MUFU.LG2 R2, R2 ;  /* 0x0000000200020308 */ /* 0x000ee20000000c00 */
[----:B------:R-:W-:Y:S01]  /*175b0*/  LOP3.LUT R0, R0, 0x40, RZ, 0xc0, !PT ;  /* 0x0000004000007812 */ /* 0x000fe200078ec0ff */
[----:B--2---:R-:W-:Y:S01]  /*175c0*/  @P1 FMUL.FTZ R4, R4, 0.69314718246459960938 ;  /* 0x3f31721804041820 */ /* 0x004fe20000410000 */
[----:B------:R-:W-:Y:S01]  /*175d0*/  FSEL R5, R5, 1, P0 ;  /* 0x3f80000005057808 */ /* 0x000fe20000000000 */
[C---:B------:R-:W-:Y:S01]  /*175e0*/  IMAD.IADD R3, R173.reuse, 0x1, -R6 ;  /* 0x00000001ad037824 */ /* 0x040fe200078e0a06 */
[----:B------:R-:W-:-:S02]  /*175f0*/  IADD3 R7, PT, PT, R173, -R0, RZ ;  /* 0x80000000ad077210 */ /* 0x000fc40007ffe0ff */
[----:B------:R-:W2:Y:S01]  /*17600*/  @P1 LDC R0, c[0x0][0x458] ;  /* 0x00011600ff001b82 */ /* 0x000ea20000000800 */
        /* <DEDUP_REMOVED lines=9> */
[----:B-1----:R-:W-:Y:S01]  /*176a0*/  @UP1 UIMAD.WIDE.U32 UR18, UR16, UR6, URZ ;  /* 0x00000006101212a5 */ /* 0x002fe2000f8e00ff */
[----:B------:R-:W-:Y:S01]  /*176b0*/  F2FP.F16.F32.PACK_AB R170, R171, R170 ;  /* 0x000000aaabaa723e */ /* 0x000fe200000000ff */
[----:B------:R-:W-:Y:S01]  /*176c0*/  IMAD.IADD R6, R7, 0x1, -R6 ;  /* 0x0000000107067824 */ /* 0x000fe200078e0a06 */
[----:B------:R-:W-:Y:S01]  /*176d0*/  F2FP.F16.F32.PACK_AB R164, R165, R164 ;  /* 0x000000a4a5a4723e */ /* 0x000fe200000000ff */
[----:B------:R-:W-:Y:S01]  /*176e0*/  @UP1 UIMAD UR9, UR16, UR7, UR19 ;  /* 0x00000007100912a4 */ /* 0x000fe2000f8e0213 */
[----:B------:R-:W-:Y:S01]  /*176f0*/  F2FP.F16.F32.PACK_AB R166, R167, R166 ;  /* 0x000000a6a7a6723e */ /* 0x000fe200000000ff */
[----:B------:R1:W-:Y:S01]  /*17700*/  STS [R173], R168 ;  /* 0x000000a8ad007388 */ /* 0x0003e20000000800 */
[----:B------:R-:W-:Y:S01]  /*17710*/  F2FP.F16.F32.PACK_AB R160, R161, R160 ;  /* 0x000000a0a1a0723e */ /* 0x000fe200000000ff */
[----:B-----5:R-:W-:Y:S01]  /*17720*/  @!UP0 UIMAD UR16, UR10, UR5, URZ ;  /* 0x000000050a1082a4 */ /* 0x020fe2000f8e02ff */
[----:B------:R-:W-:Y:S01]  /*17730*/  F2FP.F16.F32.PACK_AB R162, R163, R162 ;  /* 0x000000a2a3a2723e */ /* 0x000fe200000000ff */
[----:B------:R1:W-:Y:S01]  /*17740*/  STS [R173+0x200], R170 ;  /* 0x000200aaad007388 */ /* 0x0003e20000000800 */
[----:B------:R-:W-:Y:S01]  /*17750*/  F2FP.F16.F32.PACK_AB R156, R157, R156 ;  /* 0x0000009c9d9c723e */ /* 0x000fe200000000ff */
[----:B------:R-:W-:Y:S01]  /*17760*/  @!UP1 UMOV UR6, UR20 ;  /* 0x0000001400069c82 */ /* 0x000fe20008000000 */
[----:B------:R-:W-:Y:S01]  /*17770*/  F2FP.F16.F32.PACK_AB R5, R5, R158 ;  /* 0x0000009e0505723e */ /* 0x000fe200000000ff */
[----:B------:R1:W-:Y:S01]  /*17780*/  STS [R3+0x10], R164 ;  /* 0x000010a403007388 */ /* 0x0003e20000000800 */
[----:B---3--:R-:W-:Y:S01]  /*17790*/  @P0 FMUL.FTZ R2, R2, 0.69314718246459960938 ;  /* 0x3f31721802020820 */ /* 0x008fe20000410000 */
[----:B------:R-:W-:Y:S01]  /*177a0*/  @!UP2 UIMAD UR7, UR12, UR5, URZ ;  /* 0x000000050c07a2a4 */ /* 0x000fe2000f8e02ff */
[----:B--2---:R-:W-:Y:S01]  /*177b0*/  @P1 FFMA.FTZ R10, R131, R0, R4 ;  /* 0x00000000830a1223 */ /* 0x004fe20000010004 */
[----:B------:R1:W-:Y:S01]  /*177c0*/  STS [R3+0x210], R166 ;  /* 0x000210a603007388 */ /* 0x0003e20000000800 */
[----:B------:R-:W-:Y:S01]  /*177d0*/  USHF.L.U32 UR10, UR4, 0x6, URZ ;  /* 0x00000006040a7899 */ /* 0x000fe200080006ff */
[----:B----4-:R-:W-:Y:S01]  /*177e0*/  @P0 FFMA.FTZ R9, R129, R8, R2 ;  /* 0x0000000881090223 */ /* 0x010fe20000010002 */
[----:B------:R-:W-:Y:S01]  /*177f0*/  @UP1 UMOV UR6, UR18 ;  /* 0x0000001200061c82 */ /* 0x000fe20008000000 */
[----:B------:R1:W-:Y:S01]  /*17800*/  STS [R7+0x20], R160 ;  /* 0x000020a007007388 */ /* 0x0003e20000000800 */
[----:B------:R-:W-:Y:S01]  /*17810*/  @UP2 UIMAD UR7, UR8, UR11, UR16 ;  /* 0x0000000b080722a4 */ /* 0x000fe2000f8e0210 */
[----:B------:R-:W-:-:S02]  /*17820*/  SHF.R.U32.HI R0, RZ, 0x2, R148 ;  /* 0x00000002ff007819 */ /* 0x000fc40000011694 */
[----:B------:R1:W-:Y:S04]  /*17830*/  STS [R7+0x220], R162 ;  /* 0x000220a207007388 */ /* 0x0003e80000000800 */
[----:B------:R1:W-:Y:S04]  /*17840*/  STS [R6+0x30], R156 ;  /* 0x0000309c06007388 */ /* 0x0003e80000000800 */
[----:B------:R1:W-:Y:S01]  /*17850*/  STS [R6+0x230], R5 ;  /* 0x0002300506007388 */ /* 0x0003e20000000800 */
[----:B------:R-:W-:Y:S06]  /*17860*/  BAR.SYNC.DEFER_BLOCKING 0x0 ;  /* 0x0000000000007b1d */ /* 0x000fec0000010000 */
[----:B------:R-:W-:Y:S05]  /*17870*/  @P2 BRA `(.L_x_1590) ;  /* 0x00000000003c2947 */ /* 0x000fea0003800000 */
[----:B------:R-:W-:Y:S01]  /*17880*/  SHF.R.U32.HI R148, RZ, 0x1, R148 ;  /* 0x00000001ff947819 */ /* 0x000fe20000011694 */
[----:B------:R-:W2:Y:S03]  /*17890*/  LDCU.64 UR4, c[0x0][0x420] ;  /* 0x00008400ff0477ac */ /* 0x000ea60008000a00 */
[----:B-1----:R-:W-:Y:S01]  /*178a0*/  LOP3.LUT R5, R148, 0x30, RZ, 0xc0, !PT ;  /* 0x0000003094057812 */ /* 0x002fe200078ec0ff */
        /* <DEDUP_REMOVED lines=8> */
[----:B--2---:R-:W-:-:S04]  /*17930*/  LEA R4, P0, R3, UR4, 0x2 ;  /* 0x0000000403047c11 */ /* 0x004fc8000f8010ff */
[----:B------:R-:W-:-:S05]  /*17940*/  LEA.HI.X R5, R3, UR5, R2, 0x2, P0 ;  /* 0x0000000503057c11 */ /* 0x000fca00080f1402 */
[----:B------:R2:W-:Y:S04]  /*17950*/  @!P2 STG.E desc[UR14][R4.64], R10 ;  /* 0x0000000a0400a986 */ /* 0x0005e8000c10190e */
[----:B------:R2:W-:Y:S02]  /*17960*/  @!P1 STG.E desc[UR14][R4.64+0x20], R9 ;  /* 0x0000200904009986 */ /* 0x0005e4000c10190e */
.L_x_1590:
[----:B------:R-:W-:Y:S05]  /*17970*/  BSYNC.RECONVERGENT B0 ;  /* 0x0000000000007941 */ /* 0x000fea0003800200 */
.L_x_1589:
[----:B------:R-:W3:Y:S01]  /*17980*/  LDCU UR4, c[0x0][0x440] ;  /* 0x00008800ff0477ac */ /* 0x000ee20008000800 */
[----:B-1----:R-:W1:Y:S01]  /*17990*/  LDC.64 R2, c[0x0][0x408] ;  /* 0x00010200ff027b82 */ /* 0x002e620000000a00 */
[----:B------:R-:W-:Y:S01]  /*179a0*/  IMAD.MOV.U32 R173, RZ, RZ, RZ ;  /* 0x000000ffffad7224 */ /* 0x000fe200078e00ff */
[----:B--2---:R-:W2:Y:S01]  /*179b0*/  LDS.128 R8, [R187] ;  /* 0x00000000bb087984 */ /* 0x004ea20000000c00 */
[----:B---3--:R-:W-:Y:S01]  /*179c0*/  ISETP.GE.AND P0, PT, R172, UR4, PT ;  /* 0x00000004ac007c0c */ /* 0x008fe2000bf06270 */
[----:B------:R-:W3:Y:S03]  /*179d0*/  LDCU.64 UR4, c[0x0][0x410] ;  /* 0x00008200ff0477ac */ /* 0x000ee60008000a00 */
[----:B------:R-:W-:Y:S01]  /*179e0*/  ISETP.GE.OR P2, PT, R0, UR26, P0 ;  /* 0x0000001a00007c0c */ /* 0x000fe20008746670 */
[----:B-1----:R-:W-:-:S04]  /*179f0*/  IMAD.WIDE.U32 R16, R2, UR10, R172 ;  /* 0x0000000a02107c25 */ /* 0x002fc8000f8e00ac */
[----:B------:R-:W-:Y:S01]  /*17a00*/  IMAD R6, R3, UR10, R17 ;  /* 0x0000000a03067c24 */ /* 0x000fe2000f8e0211 */
[----:B------:R-:W-:-:S04]  /*17a10*/  IADD3 R16, P1, PT, R16, UR6, RZ ;  /* 0x0000000610107c10 */ /* 0x000fc8000ff3e0ff */
[----:B------:R-:W-:-:S03]  /*17a20*/  IADD3.X R17, PT, PT, R6, UR9, RZ, P1, !PT ;  /* 0x0000000906117c10 */ /* 0x000fc60008ffe4ff */
[----:B------:R-:W1:Y:S01]  /*17a30*/  @!P2 LDC.64 R4, c[0x0][0x3f0] ;  /* 0x0000fc00ff04ab82 */ /* 0x000e620000000a00 */
[----:B---3--:R-:W-:Y:S01]  /*17a40*/  MOV R12, UR4 ;  /* 0x00000004000c7c02 */ /* 0x008fe20008000f00 */
[----:B------:R-:W-:-:S04]  /*17a50*/  IMAD.U32 R15, RZ, RZ, UR5 ;  /* 0x00000005ff0f7e24 */ /* 0x000fc8000f8e00ff */
[----:B------:R-:W-:-:S04]  /*17a60*/  IMAD.WIDE.U32 R12, R12, UR8, R16 ;  /* 0x000000080c0c7c25 */ /* 0x000fc8000f8e0010 */
[----:B------:R-:W-:Y:S01]  /*17a70*/  IMAD R15, R15, UR8, R13 ;  /* 0x000000080f0f7c24 */ /* 0x000fe2000f8e020d */
[----:B------:R-:W-:-:S05]  /*17a80*/  @!P2 MOV R14, R12 ;  /* 0x0000000c000ea202 */ /* 0x000fca0000000f00 */
[----:B------:R-:W-:-:S04]  /*17a90*/  @!P2 IMAD.WIDE.U32 R18, R0, R2, R14 ;  /* 0x000000020012a225 */ /* 0x000fc800078e000e */
[----:B------:R-:W-:Y:S01]  /*17aa0*/  @!P2 IMAD R6, R0, R3, R19 ;  /* 0x000000030006a224 */ /* 0x000fe200078e0213 */
[----:B-1----:R-:W-:Y:S01]  /*17ab0*/  @!P2 LEA R16, P1, R18, R4, 0x1 ;  /* 0x000000041210a211 */ /* 0x002fe200078208ff */
[----:B------:R-:W-:-:S03]  /*17ac0*/  VIADD R4, R0, 0x20 ;  /* 0x0000002000047836 */ /* 0x000fc60000000000 */
[----:B------:R-:W-:Y:S02]  /*17ad0*/  @!P2 LEA.HI.X R17, R18, R5, R6, 0x1, P1 ;  /* 0x000000051211a211 */ /* 0x000fe400008f0c06 */
[----:B------:R-:W-:Y:S02]  /*17ae0*/  ISETP.GE.OR P0, PT, R4, UR26, P0 ;  /* 0x0000001a04007c0c */ /* 0x000fe40008706670 */
[----:B------:R1:W3:Y:S04]  /*17af0*/  LDS.128 R4, [R187+0x800] ;  /* 0x00080000bb047984 */ /* 0x0002e80000000c00 */
[----:B--2---:R1:W-:Y:S07]  /*17b00*/  @!P2 STG.E.128 desc[UR14][R16.64], R8 ;  /* 0x000000081000a986 */ /* 0x0043ee000c101d0e */
[----:B------:R-:W-:Y:S05]  /*17b10*/  @P0 EXIT ;  /* 0x000000000000094d */ /* 0x000fea0003800000 */
        /* <DEDUP_REMOVED lines=10> */
[----:B---3--:R-:W-:Y:S01]  /*17bc0*/  STG.E.128 desc[UR14][R2.64], R4 ;  /* 0x0000000402007986 */ /* 0x008fe2000c101d0e */
[----:B------:R-:W-:Y:S05]  /*17bd0*/  EXIT ;  /* 0x000000000000794d */ /* 0x000fea0003800000 */
.L_x_1591:
        /* <DEDUP_REMOVED lines=10> */
.L_x_4889:


//--------------------- .text._ZN5flash24flash_fwd_splitkv_kernelI23Flash_fwd_kernel_traitsILi32ELi64ELi256ELi4ELb0ELb0EN7cutlass6half_tE19Flash_kernel_traitsILi32ELi64ELi256ELi4ES3_EELb1ELb0ELb0ELb0ELb1ELb0ELb0ELb1EEEvNS_16Flash_fwd_paramsE --------------------------
	.section	.text._ZN5flash24flash_fwd_splitkv_kernelI23Flash_fwd_kernel_traitsILi32ELi64ELi256ELi4ELb0ELb0EN7cutlass6half_tE19Flash_kernel_traitsILi32ELi64ELi256ELi4ES3_EELb1ELb0ELb0ELb0ELb1ELb0ELb0ELb1EEEvNS_16Flash_fwd_paramsE,"ax",@progbits
	.align	128
        .global         _ZN5flash24flash_fwd_splitkv_kernelI23Flash_fwd_kernel_traitsILi32ELi64ELi256ELi4ELb0ELb0EN7cutlass6half_tE19Flash_kernel_traitsILi32ELi64ELi256ELi4ES3_EELb1ELb0ELb0ELb0ELb1ELb0ELb0ELb1EEEvNS_16Flash_fwd_paramsE
        .type           _ZN5flash24flash_fwd_splitkv_kernelI23Flash_fwd_kernel_traitsILi32ELi64ELi256ELi4ELb0ELb0EN7cutlass6half_tE19Flash_kernel_traitsILi32ELi64ELi256ELi4ES3_EELb1ELb0ELb0ELb0ELb1ELb0ELb0ELb1EEEvNS_16Flash_fwd_paramsE,@function
        .size           _ZN5flash24flash_fwd_splitkv_kernelI23Flash_fwd_kernel_traitsILi32ELi64ELi256ELi4ELb0ELb0EN7cutlass6half_tE19Flash_kernel_traitsILi32ELi64ELi256ELi4ES3_EELb1ELb0ELb0ELb0ELb1ELb0ELb0ELb1EEEvNS_16Flash_fwd_paramsE,(.L_x_4890 - _ZN5flash24flash_fwd_splitkv_kernelI23Flash_fwd_kernel_traitsILi32ELi64ELi256ELi4ELb0ELb0EN7cutlass6half_tE19Flash_kernel_traitsILi32ELi64ELi256ELi4ES3_EELb1ELb0ELb0ELb0ELb1ELb0ELb0ELb1EEEvNS_16Flash_fwd_paramsE)
        .other          _ZN5flash24flash_fwd_splitkv_kernelI23Flash_fwd_kernel_traitsILi32ELi64ELi256ELi4ELb0ELb0EN7cutlass6half_tE19Flash_kernel_traitsILi32ELi64ELi256ELi4ES3_EELb1ELb0ELb0ELb0ELb1ELb0ELb0ELb1EEEvNS_16Flash_fwd_paramsE,@"STO_CUDA_ENTRY STV_DEFAULT"
_ZN5flash24flash_fwd_splitkv_kernelI23Flash_fwd_kernel_traitsILi32ELi64ELi256ELi4ELb0ELb0EN7cutlass6half_tE19Flash_kernel_traitsILi32ELi64ELi256ELi4ES3_EELb1ELb0ELb0ELb0ELb1ELb0ELb0ELb1EEEvNS_16Flash_fwd_paramsE:
.text._ZN5flash24flash_fwd_splitkv_kernelI23Flash_fwd_kernel_traitsILi32ELi64ELi256ELi4ELb0ELb0EN7cutlass6half_tE19Flash_kernel_traitsILi32ELi64ELi256ELi4ES3_EELb1ELb0ELb0ELb0ELb1ELb0ELb0ELb1EEEvNS_16Flash_fwd_paramsE:
[----:B------:R-:W-:Y:S01]  /*0000*/  LDC R1, c[0x0][0x37c] ;  /* 0x0000df00ff017b82 */ /* 0x000fe20000000800 */
[----:B------:R-:W1:Y:S07]  /*0010*/  S2R R215, SR_CTAID.Y ;  /* 0x0000000000d77919 */ /* 0x000e6e0000002600 */
[----:B------:R-:W2:Y:S01]  /*0020*/  LDC.64 R2, c[0x0][0x478] ;  /* 0x00011e00ff027b82 */ /* 0x000ea20000000a00 */
[----:B------:R-:W3:Y:S01]  /*0030*/  LDCU.64 UR8, c[0x0][0x460] ;  /* 0x00008c00ff0877ac */ /* 0x000ee20008000a00 */
[----:B------:R-:W-:Y:S01]  /*0040*/  IMAD.MOV.U32 R214, RZ, RZ, -0x1 ;  /* 0xffffffffffd67424 */ /* 0x000fe200078e00ff */
[----:B------:R-:W4:Y:S05]  /*0050*/  LDCU.64 UR4, c[0x0][0x470] ;  /* 0x00008e00ff0477ac */ /* 0x000f2a0008000a00 */
[----:B------:R-:W1:Y:S01]  /*0060*/  LDC.64 R4, c[0x0][0x460] ;  /* 0x00011800ff047b82 */ /* 0x000e620000000a00 */
[----:B------:R-:W4:Y:S07]  /*0070*/  LDCU.64 UR6, c[0x0][0x358] ;  /* 0x00006b00ff0677ac */ /* 0x000f2e0008000a00 */
[----:B------:R-:W4:Y:S01]  /*0080*/  LDC.64 R6, c[0x0][0x468] ;  /* 0x00011a00ff067b82 */ /* 0x000f220000000a00 */
[----:B---3--:R-:W-:-:S02]  /*0090*/  ISETP.NE.U32.AND P1, PT, RZ, UR8, PT ;  /* 0x00000008ff007c0c */ /* 0x008fc4000bf25070 */
[----:B------:R-:W-:Y:S02]  /*00a0*/  ISETP.NE.U32.AND P0, PT, RZ, UR8, PT ;  /* 0x00000008ff007c0c */ /* 0x000fe4000bf05070 */
[----:B------:R-:W-:Y:S02]  /*00b0*/  ISETP.NE.AND.EX P2, PT, RZ, UR9, PT, P1 ;  /* 0x00000009ff007c0c */ /* 0x000fe4000bf45310 */
[----:B------:R-:W-:Y:S02]  /*00c0*/  ISETP.NE.AND.EX P3, PT, RZ, UR9, PT, P0 ;  /* 0x00000009ff007c0c */ /* 0x000fe4000bf65300 */
[----:B--2---:R-:W-:-:S04]  /*00d0*/  ISETP.NE.U32.AND P0, PT, R2, RZ, PT ;  /* 0x000000ff0200720c */ /* 0x004fc80003f05070 */
[----:B------:R-:W-:Y:S01]  /*00e0*/  ISETP.NE.AND.EX P1, PT, R3, RZ, PT, P0 ;  /* 0x000000ff0300720c */ /* 0x000fe20003f25300 */
[----:B-1----:R-:W-:Y:S01]  /*00f0*/  IMAD.WIDE.U32 R4, R215, 0x4, R4 ;  /* 0x00000004d7047825 */ /* 0x002fe200078e0004 */
[----:B----4-:R-:W-:-:S03]  /*0100*/  ISETP.NE.U32.AND P0, PT, RZ, UR4, PT ;  /* 0x00000004ff007c0c */ /* 0x010fc6000bf05070 */
[----:B------:R-:W-:Y:S01]  /*0110*/  IMAD.SHL.U32 R9, R215, 0x4, RZ ;  /* 0x00000004d7097824 */ /* 0x000fe200078e00ff */
[----:B------:R-:W-:Y:S01]  /*0120*/  ISETP.NE.AND.EX P5, PT, RZ, UR5, PT, P0 ;  /* 0x00000005ff007c0c */ /* 0x000fe2000bfa5300 */
[----:B------:R-:W2:Y:S01]  /*0130*/  @P2 LDG.E R214, desc[UR6][R4.64] ;  /* 0x0000000604d62981 */ /* 0x000ea2000c1e1900 */
[----:B------:R-:W-:Y:S02]  /*0140*/  SHF.R.U32.HI R8, RZ, 0x1e, R215 ;  /* 0x0000001eff087819 */ /* 0x000fe400000116d7 */
[C---:B------:R-:W-:Y:S01]  /*0150*/  IADD3 R104, P2, PT, R9.reuse, UR4, RZ ;  /* 0x0000000409687c10 */ /* 0x040fe2000ff5e0ff */
[----:B------:R1:W2:Y:S02]  /*0160*/  @P3 LDG.E R10, desc[UR6][R4.64+0x4] ;  /* 0x00000406040a3981 */ /* 0x0002a4000c1e1900 */
[----:B------:R-:W-:Y:S01]  /*0170*/  @P1 IADD3 R2, P0, PT, R9, R2, RZ ;  /* 0x0000000209021210 */ /* 0x000fe20007f1e0ff */
[----:B------:R-:W3:Y:S01]  /*0180*/  S2R R14, SR_CTAID.X ;  /* 0x00000000000e7919 */ /* 0x000ee20000002500 */
[C---:B------:R-:W-:Y:S01]  /*0190*/  IADD3.X R105, PT, PT, R8.reuse, UR5, RZ, P2, !PT ;  /* 0x0000000508697c10 */ /* 0x040fe200097fe4ff */
[----:B------:R-:W4:Y:S02]  /*01a0*/  LDCU.U8 UR4, c[0x0][0x532] ;  /* 0x0000a640ff0477ac */ /* 0x000f240008000000 */
[----:B------:R-:W-:Y:S01]  /*01b0*/  @P1 IMAD.X R3, R8, 0x1, R3, P0 ;  /* 0x0000000108031824 */ /* 0x000fe200000e0603 */
[----:B------:R-:W2:Y:S08]  /*01c0*/  @!P3 LDC R217, c[0x0][0x434] ;  /* 0x00010d00ffd9bb82 */ /* 0x000eb00000000800 */
[----:B------:R-:W2:Y:S01]  /*01d0*/  @!P1 LDC R0, c[0x0][0x43c] ;  /* 0x00010f00ff009b82 */ /* 0x000ea20000000800 */
[----:B-1----:R-:W-:Y:S01]  /*01e0*/  IMAD.MOV.U32 R4, RZ, RZ, RZ ;  /* 0x000000ffff047224 */ /* 0x002fe200078e00ff */
[----:B----4-:R-:W-:Y:S01]  /*01f0*/  ISETP.NE.AND P4, PT, RZ, UR4, PT ;  /* 0x00000004ff007c0c */ /* 0x010fe2000bf85270 */
[----:B------:R1:W5:Y:S04]  /*0200*/  @P1 LDG.E R43, desc[UR6][R2.64] ;  /* 0x00000006022b1981 */ /* 0x000368000c1e1900 */
[----:B------:R1:W5:Y:S01]  /*0210*/  @P5 LDG.E R4, desc[UR6][R104.64] ;  /* 0x0000000668045981 */ /* 0x000362000c1e1900 */
[----:B------:R-:W-:Y:S01]  /*0220*/  ISETP.EQ.U32.AND P0, PT, R6, RZ, PT ;  /* 0x000000ff0600720c */ /* 0x000fe20003f02070 */
[----:B------:R-:W-:-:S03]  /*0230*/  IMAD.MOV.U32 R5, RZ, RZ, -0x1 ;  /* 0xffffffffff057424 */ /* 0x000fc600078e00ff */
[----:B------:R-:W-:Y:S02]  /*0240*/  ISETP.EQ.OR.EX P2, PT, R7, RZ, !P4, P0 ;  /* 0x000000ff0700720c */ /* 0x000fe40006742700 */
[----:B------:R-:W-:-:S05]  /*0250*/  IADD3 R12, P0, PT, R9, R6, RZ ;  /* 0x00000006090c7210 */ /* 0x000fca0007f1e0ff */
[----:B------:R-:W-:Y:S01]  /*0260*/  IMAD.X R13, R8, 0x1, R7, P0 ;  /* 0x00000001080d7824 */ /* 0x000fe200000e0607 */
[----:B------:R-:W-:-:S04]  /*0270*/  ISETP.NE.U32.AND P0, PT, R6, RZ, PT ;  /* 0x000000ff0600720c */ /* 0x000fc80003f05070 */
[----:B------:R-:W-:Y:S01]  /*0280*/  ISETP.NE.AND.EX P0, PT, R7, RZ, PT, P0 ;  /* 0x000000ff0700720c */ /* 0x000fe20003f05300 */
[----:B---3--:R-:W-:Y:S01]  /*0290*/  IMAD.SHL.U32 R216, R14, 0x40, RZ ;  /* 0x000000400ed87824 */ /* 0x008fe200078e00ff */
[----:B------:R1:W5:Y:S01]  /*02a0*/  @!P2 LDG.E R5, desc[UR6][R12.64] ;  /* 0x000000060c05a981 */ /* 0x000362000c1e1900 */
[----:B------:R-:W3:Y:S10]  /*02b0*/  @!P1 LDC.64 R2, c[0x0][0x488] ;  /* 0x00012200ff029b82 */ /* 0x000ef40000000a00 */
[----:B------:R-:W4:Y:S01]  /*02c0*/  @!P0 LDC R45, c[0x0][0x438] ;  /* 0x00010e00ff2d8b82 */ /* 0x000f220000000800 */
[----:B--2---:R-:W-:-:S05]  /*02d0*/  @P3 IMAD.IADD R217, R10, 0x1, -R214 ;  /* 0x000000010ad93824 */ /* 0x004fca00078e0ad6 */
[----:B------:R-:W-:Y:S01]  /*02e0*/  ISETP.GT.AND P2, PT, R217, R216, PT ;  /* 0x000000d8d900720c */ /* 0x000fe20003f44270 */
[----:B-1-34-:R-:W-:-:S12]  /*02f0*/  @!P0 BRA `(.L_x_1592) ;  /* 0x00000000000c8947 */ /* 0x01afd80003800000 */
[----:B------:R-:W2:Y:S02]  /*0300*/  @P4 LDG.E R45, desc[UR6][R12.64+0x4] ;  /* 0x000004060c2d4981 */ /* 0x000ea4000c1e1900 */
[----:B--2--5:R-:W-:-:S06]  /*0310*/  @P4 IADD3 R45, PT, PT, R45, -R5, RZ ;  /* 0x800000052d2d4210 */ /* 0x024fcc0007ffe0ff */
[----:B------:R1:W5:Y:S02]  /*0320*/  @!P4 LDG.E R45, desc[UR6][R12.64] ;  /* 0x000000060c2dc981 */ /* 0x000364000c1e1900 */
.L_x_1592:
[----:B------:R-:W-:Y:S01]  /*0330*/  @!P1 ISETP.NE.U32.AND P0, PT, R2, RZ, PT ;  /* 0x000000ff0200920c */ /* 0x000fe20003f05070 */
[----:B------:R-:W-:-:S12]  /*0340*/  @!P2 EXIT ;  /* 0x000000000000a94d */ /* 0x000fd80003800000 */
[----:B------:R-:W2:Y:S01]  /*0350*/  LDC R2, c[0x0][0x508] ;  /* 0x00014200ff027b82 */ /* 0x000ea20000000800 */
[----:B------:R-:W-:Y:S01]  /*0360*/  @!P1 ISETP.NE.AND.EX P0, PT, R3, RZ, PT, P0 ;  /* 0x000000ff0300920c */ /* 0x000fe20003f05300 */
[----:B------:R-:W3:Y:S01]  /*0370*/  LDCU UR5, c[0x0][0x438] ;  /* 0x00008700ff0577ac */ /* 0x000ee20008000800 */
[--C-:B-----5:R-:W-:Y:S01]  /*0380*/  IMAD.IADD R45, R45, 0x1, -R4.reuse ;  /* 0x000000012d2d7824 */ /* 0x120fe200078e0a04 */
[----:B------:R-:W4:Y:S01]  /*0390*/  S2R R49, SR_TID.X ;  /* 0x0000000000317919 */ /* 0x000f220000002100 */
[----:B------:R-:W-:Y:S01]  /*03a0*/  @!P1 SEL R0, R0, RZ, P0 ;  /* 0x000000ff00009207 */ /* 0x000fe20000000000 */
[----:B------:R-:W-:-:S04]  /*03b0*/  @P1 IMAD.IADD R43, R43, 0x1, -R4 ;  /* 0x000000012b2b1824 */ /* 0x000fc800078e0a04 */
[----:B------:R-:W-:Y:S02]  /*03c0*/  @!P1 IMAD.IADD R43, R45, 0x1, R0 ;  /* 0x000000012d2b9824 */ /* 0x000fe400078e0200 */
[----:B------:R-:W1:Y:S02]  /*03d0*/  S2R R0, SR_CTAID.Z ;  /* 0x0000000000007919 */ /* 0x000e640000002700 */
[----:B------:R-:W-:-:S05]  /*03e0*/  VIADD R7, R43, 0xff ;  /* 0x000000ff2b077836 */ /* 0x000fca0000000000 */
[----:B------:R-:W-:Y:S01]  /*03f0*/  IADD3 R3, PT, PT, R7, R216, -R217 ;  /* 0x000000d807037210 */ /* 0x000fe20007ffe8d9 */
[----:B---3--:R-:W-:Y:S01]  /*0400*/  UIADD3 UR5, UPT, UPT, UR5, 0xff, URZ ;  /* 0x000000ff05057890 */ /* 0x008fe2000fffe0ff */
[----:B------:R-:W-:Y:S02]  /*0410*/  SHF.R.S32.HI R6, RZ, 0x1f, R7 ;  /* 0x0000001fff067819 */ /* 0x000fe40000011407 */
[----:B--2---:R-:W-:Y:S01]  /*0420*/  IADD3 R3, PT, PT, R3, 0x40, R2 ;  /* 0x0000004003037810 */ /* 0x004fe20007ffe002 */
        /* <DEDUP_REMOVED lines=10> */
[----:B-1--4-:R-:W-:Y:S05]  /*04d0*/  @P0 BRA `(.L_x_1593) ;  /* 0x0000000000fc0947 */ /* 0x012fea0003800000 */
[----:B------:R-:W-:Y:S01]  /*04e0*/  ISETP.NE.AND P1, PT, R214, -0x1, PT ;  /* 0xffffffffd600780c */ /* 0x000fe20003f25270 */
[----:B------:R-:W1:Y:S01]  /*04f0*/  LDC.64 R2, c[0x0][0x408] ;  /* 0x00010200ff027b82 */ /* 0x000e620000000a00 */
[----:B------:R-:W-:Y:S01]  /*0500*/  IADD3 R217, PT, PT, -R216, R217, RZ ;  /* 0x000000d9d8d97210 */ /* 0x000fe20007ffe1ff */
[----:B------:R-:W-:Y:S01]  /*0510*/  IMAD.MOV.U32 R9, RZ, RZ, RZ ;  /* 0x000000ffff097224 */ /* 0x000fe200078e00ff */
[----:B------:R-:W-:Y:S01]  /*0520*/  SHF.R.U32.HI R6, RZ, 0x2, R49 ;  /* 0x00000002ff067819 */ /* 0x000fe20000011631 */
        /* <DEDUP_REMOVED lines=16> */
[----:B------:R-:W1:Y:S03]  /*0630*/  @!P0 LDC.64 R4, c[0x0][0x3f0] ;  /* 0x0000fc00ff048b82 */ /* 0x000e660000000a00 */
[----:B------:R-:W-:Y:S01]  /*0640*/  IMAD.X R11, R7, 0x1, R8, P1 ;  /* 0x00000001070b7824 */ /* 0x000fe200008e0608 */
[----:B------:R-:W-:Y:S01]  /*0650*/  IADD3 R8, PT, PT, R6, 0x20, RZ ;  /* 0x0000002006087810 */ /* 0x000fe20007ffe0ff */
[----:B--2---:R-:W-:Y:S01]  /*0660*/  IMAD.WIDE.U32 R10, R0, UR4, R10 ;  /* 0x00000004000a7c25 */ /* 0x004fe2000f8e000a */
[----:B------:R-:W2:Y:S02]  /*0670*/  LDCU UR4, c[0x0][0x434] ;  /* 0x00008680ff0477ac */ /* 0x000ea40008000800 */
[----:B------:R-:W-:Y:S01]  /*0680*/  ISETP.GE.AND P3, PT, R8, R217, PT ;  /* 0x000000d90800720c */ /* 0x000fe20003f66270 */
        /* <DEDUP_REMOVED lines=21> */
.L_x_1595:
[----:B------:R-:W-:Y:S05]  /*07e0*/  BSYNC.RECONVERGENT B0 ;  /* 0x0000000000007941 */ /* 0x000fea0003800200 */
.L_x_1594:
        /* <DEDUP_REMOVED lines=14> */
.L_x_1593:
        /* <DEDUP_REMOVED lines=11> */
.L_x_1596:
        /* <DEDUP_REMOVED lines=41> */
[----:B----4-:R-:W-:Y:S02]  /*0c10*/  IABS R4, R12 ;  /* 0x0000000c00047213 */ /* 0x010fe40000000000 */
[----:B------:R-:W-:Y:S02]  /*0c20*/  IADD3 R2, PT, PT, -R2, RZ, RZ ;  /* 0x000000ff02027210 */ /* 0x000fe40007ffe1ff */
[----:B------:R-:W4:Y:S01]  /*0c30*/  I2F.RP R10, R4 ;  /* 0x00000004000a7306 */ /* 0x000f220000209400 */
[----:B------:R-:W-:Y:S02]  /*0c40*/  ISETP.NE.AND P2, PT, R12, RZ, PT ;  /* 0x000000ff0c00720c */ /* 0x000fe40003f45270 */
[----:B------:R-:W-:Y:S01]  /*0c50*/  IMAD R5, R3, R2, R5 ;  /* 0x0000000203057224 */ /* 0x000fe200078e0205 */
[----:B------:R-:W-:Y:S02]  /*0c60*/  MOV R2, UR14 ;  /* 0x0000000e00027c02 */ /* 0x000fe40008000f00 */
[----:B------:R-:W-:-:S02]  /*0c70*/  MOV R3, UR15 ;  /* 0x0000000f00037c02 */ /* 0x000fc40008000f00 */
        /* <DEDUP_REMOVED lines=13> */
[----:B------:R-:W-:Y:S01]  /*0d50*/  @!P0 IADD3 R7, PT, PT, R7, -R4, RZ ;  /* 0x8000000407078210 */ /* 0x000fe20007ffe0ff */
[----:B------:R-:W-:-:S03]  /*0d60*/  @!P0 VIADD R10, R10, 0x1 ;  /* 0x000000010a0a8836 */ /* 0x000fc60000000000 */
[----:B------:R-:W-:Y:S02]  /*0d70*/  ISETP.GE.U32.AND P1, PT, R7, R4, PT ;  /* 0x000000040700720c */ /* 0x000fe40003f26070 */
[-C--:B------:R-:W-:Y:S02]  /*0d80*/  LOP3.LUT R4, R0, R12.reuse, RZ, 0x3c, !PT ;  /* 0x0000000c00047212 */ /* 0x080fe400078e3cff */
[----:B------:R-:W-:Y:S02]  /*0d90*/  LOP3.LUT R12, RZ, R12, RZ, 0x33, !PT ;  /* 0x0000000cff0c7212 */ /* 0x000fe400078e33ff */
[----:B------:R-:W-:Y:S02]  /*0da0*/  ISETP.GE.AND P4, PT, R4, RZ, PT ;  /* 0x000000ff0400720c */ /* 0x000fe40003f86270 */
[----:B------:R-:W-:-:S05]  /*0db0*/  SHF.R.S32.HI R4, RZ, 0x1f, R5 ;  /* 0x0000001fff047819 */ /* 0x000fca0000011405 */
[----:B------:R-:W-:Y:S02]  /*0dc0*/  @P1 IADD3 R10, PT, PT, R10, 0x1, RZ ;  /* 0x000000010a0a1810 */ /* 0x000fe40007ffe0ff */
        /* <DEDUP_REMOVED lines=10> */
[----:B------:R-:W-:Y:S01]  /*0e70*/  IMAD.IADD R9, R7, 0x1, R8 ;  /* 0x0000000107097824 */ /* 0x000fe200078e0208 */
[----:B------:R-:W-:Y:S01]  /*0e80*/  MOV R16, R18 ;  /* 0x0000001200107202 */ /* 0x000fe20000000f00 */
[----:B------:R-:W-:Y:S02]  /*0e90*/  IMAD.MOV.U32 R7, RZ, RZ, R10 ;  /* 0x000000ffff077224 */ /* 0x000fe400078e000a */
[----:B------:R-:W-:Y:S02]  /*0ea0*/  IMAD.MOV.U32 R8, RZ, RZ, R6 ;  /* 0x000000ffff087224 */ /* 0x000fe400078e0006 */
[-C--:B------:R-:W-:Y:S01]  /*0eb0*/  IMAD R6, R4, R2.reuse, RZ ;  /* 0x0000000204067224 */ /* 0x080fe200078e02ff */
[----:B------:R-:W-:Y:S01]  /*0ec0*/  @!P4 IADD3 R7, PT, PT, -R7, RZ, RZ ;  /* 0x000000ff0707c210 */ /* 0x000fe20007ffe1ff */
[----:B------:R-:W-:-:S03]  /*0ed0*/  IMAD.WIDE.U32 R16, R5, R2, R16 ;  /* 0x0000000205107225 */ /* 0x000fc600078e0010 */
[----:B------:R-:W-:Y:S01]  /*0ee0*/  SEL R7, R12, R7, !P2 ;  /* 0x000000070c077207 */ /* 0x000fe20005000000 */
[----:B------:R-:W-:Y:S01]  /*0ef0*/  IMAD R6, R5, R3, R6 ;  /* 0x0000000305067224 */ /* 0x000fe200078e0206 */
[----:B--2---:R-:W-:Y:S01]  /*0f00*/  MOV R68, UR4 ;  /* 0x0000000400447c02 */ /* 0x004fe20008000f00 */
[----:B------:R-:W-:-:S03]  /*0f10*/  IMAD.U32 R69, RZ, RZ, UR5 ;  /* 0x00000005ff457e24 */ /* 0x000fc6000f8e00ff */
[----:B------:R-:W-:Y:S01]  /*0f20*/  IADD3 R17, PT, PT, R17, R6, RZ ;  /* 0x0000000611117210 */ /* 0x000fe20007ffe0ff */
[-C--:B------:R-:W-:Y:S02]  /*0f30*/  IMAD R4, R4, R68.reuse, RZ ;  /* 0x0000004404047224 */ /* 0x080fe400078e02ff */
[----:B------:R-:W-:-:S04]  /*0f40*/  IMAD.WIDE.U32 R8, R5, R68, R8 ;  /* 0x0000004405087225 */ /* 0x000fc800078e0008 */
[----:B------:R-:W-:Y:S01]  /*0f50*/  IMAD R4, R5, R69, R4 ;  /* 0x0000004505047224 */ /* 0x000fe200078e0204 */
[----:B------:R-:W-:Y:S01]  /*0f60*/  SHF.R.S32.HI R5, RZ, 0x1f, R7 ;  /* 0x0000001fff057819 */ /* 0x000fe20000011407 */
[----:B-1----:R-:W-:-:S03]  /*0f70*/  IMAD.WIDE.U32 R16, R7, UR8, R16 ;  /* 0x0000000807107c25 */ /* 0x002fc6000f8e0010 */
[----:B------:R-:W-:Y:S01]  /*0f80*/  IADD3 R9, PT, PT, R9, R4, RZ ;  /* 0x0000000409097210 */ /* 0x000fe20007ffe0ff */
[C---:B------:R-:W-:Y:S01]  /*0f90*/  IMAD R4, R5.reuse, UR8, RZ ;  /* 0x0000000805047c24 */ /* 0x040fe2000f8e02ff */
[----:B------:R-:W-:Y:S01]  /*0fa0*/  MOV R11, R16 ;  /* 0x00000010000b7202 */ /* 0x000fe20000000f00 */
[----:B------:R-:W-:Y:S02]  /*0fb0*/  IMAD R5, R5, UR10, RZ ;  /* 0x0000000a05057c24 */ /* 0x000fe4000f8e02ff */
[----:B------:R-:W-:-:S04]  /*0fc0*/  IMAD.WIDE.U32 R8, R7, UR10, R8 ;  /* 0x0000000a07087c25 */ /* 0x000fc8000f8e0008 */
[C---:B------:R-:W-:Y:S02]  /*0fd0*/  IMAD R5, R7.reuse, UR11, R5 ;  /* 0x0000000b07057c24 */ /* 0x040fe4000f8e0205 */
[----:B------:R-:W-:-:S03]  /*0fe0*/  IMAD R4, R7, UR9, R4 ;  /* 0x0000000907047c24 */ /* 0x000fc6000f8e0204 */
[----:B------:R-:W-:Y:S01]  /*0ff0*/  IADD3 R6, PT, PT, R9, R5, RZ ;  /* 0x0000000509067210 */ /* 0x000fe20007ffe0ff */
[----:B------:R-:W-:Y:S01]  /*1000*/  IMAD.IADD R7, R17, 0x1, R4 ;  /* 0x0000000111077824 */ /* 0x000fe200078e0204 */
[----:B------:R-:W-:Y:S06]  /*1010*/  BRA `(.L_x_1598) ;  /* 0x00000004007c7947 */ /* 0x000fec0003800000 */
.L_x_1597:
        /* <DEDUP_REMOVED lines=17> */
.L_x_1599:
[----:B------:R-:W2:Y:S01]  /*1130*/  LDC.64 R2, c[0x0][0x3b8] ;  /* 0x0000ee00ff027b82 */ /* 0x000ea20000000a00 */
[----:B------:R-:W-:-:S05]  /*1140*/  IADD3 R10, PT, PT, R4, R5, RZ ;  /* 0x00000005040a7210 */ /* 0x000fca0007ffe0ff */
[C---:B--2---:R-:W-:Y:S02]  /*1150*/  IMAD R9, R10.reuse, R3, RZ ;  /* 0x000000030a097224 */ /* 0x044fe400078e02ff */
[----:B------:R-:W-:-:S05]  /*1160*/  IMAD.WIDE.U32 R10, R10, R2, RZ ;  /* 0x000000020a0a7225 */ /* 0x000fca00078e00ff */
[----:B------:R-:W-:Y:S02]  /*1170*/  IADD3 R9, PT, PT, R11, R9, RZ ;  /* 0x000000090b097210 */ /* 0x000fe40007ffe0ff */
[----:B------:R-:W-:Y:S02]  /*1180*/  MOV R11, R10 ;  /* 0x0000000a000b7202 */ /* 0x000fe40000000f00 */
.L_x_1600:
        /* <DEDUP_REMOVED lines=15> */
.L_x_1601:
[----:B------:R-:W2:Y:S01]  /*1280*/  LDC.64 R68, c[0x0][0x3c0] ;  /* 0x0000f000ff447b82 */ /* 0x000ea20000000a00 */
[----:B------:R-:W-:-:S05]  /*1290*/  IADD3 R4, PT, PT, R4, R5, RZ ;  /* 0x0000000504047210 */ /* 0x000fca0007ffe0ff */
[C---:B--2---:R-:W-:Y:S02]  /*12a0*/  IMAD R13, R4.reuse, R69, RZ ;  /* 0x00000045040d7224 */ /* 0x044fe400078e02ff */
[----:B------:R-:W-:-:S05]  /*12b0*/  IMAD.WIDE.U32 R4, R4, R68, RZ ;  /* 0x0000004404047225 */ /* 0x000fca00078e00ff */
[----:B------:R-:W-:Y:S02]  /*12c0*/  IADD3 R13, PT, PT, R5, R13, RZ ;  /* 0x0000000d050d7210 */ /* 0x000fe40007ffe0ff */
[----:B------:R-:W-:-:S07]  /*12d0*/  MOV R15, R4 ;  /* 0x00000004000f7202 */ /* 0x000fce0000000f00 */
.L_x_1602:
[----:B------:R-:W2:Y:S01]  /*12e0*/  LDC R12, c[0x0][0x3e8] ;  /* 0x0000fa00ff0c7b82 */ /* 0x000ea20000000800 */
[----:B------:R-:W-:Y:S01]  /*12f0*/  LEA R8, R41, 0xffffff00, 0x8 ;  /* 0xffffff0029087811 */ /* 0x000fe200078e40ff */
[----:B------:R-:W-:Y:S01]  /*1300*/  IMAD.MOV.U32 R21, RZ, RZ, R13 ;  /* 0x000000ffff157224 */ /* 0x000fe200078e000d */
[----:B------:R-:W-:Y:S01]  /*1310*/  MOV R20, R15 ;  /* 0x0000000f00147202 */ /* 0x000fe20000000f00 */
[----:B------:R-:W-:Y:S01]  /*1320*/  IMAD.MOV.U32 R19, RZ, RZ, R9 ;  /* 0x000000ffff137224 */ /* 0x000fe200078e0009 */
[----:B------:R-:W-:Y:S02]  /*1330*/  MOV R18, R11 ;  /* 0x0000000b00127202 */ /* 0x000fe40000000f00 */
[----:B------:R-:W-:Y:S01]  /*1340*/  CS2R R224, SRZ ;  /* 0x0000000000e07805 */ /* 0x000fe2000001ff00 */
[----:B------:R-:W-:-:S04]  /*1350*/  IMAD.WIDE.U32 R20, R8, R68, R20 ;  /* 0x0000004408147225 */ /* 0x000fc800078e0014 */
[----:B------:R-:W-:-:S04]  /*1360*/  IMAD.WIDE.U32 R18, R8, R2, R18 ;  /* 0x0000000208127225 */ /* 0x000fc800078e0012 */
[----:B------:R-:W-:Y:S01]  /*1370*/  IMAD R19, R8, R3, R19 ;  /* 0x0000000308137224 */ /* 0x000fe200078e0213 */
        /* <DEDUP_REMOVED lines=10> */
[----:B------:R-:W-:-:S04]  /*1420*/  IMAD.HI.U32 R10, R17, R6, R16 ;  /* 0x00000006110a7227 */ /* 0x000fc800078e0010 */
[----:B------:R-:W-:Y:S02]  /*1430*/  IMAD.MOV.U32 R6, RZ, RZ, R5 ;  /* 0x000000ffff067224 */ /* 0x000fe400078e0005 */
[----:B------:R-:W-:Y:S02]  /*1440*/  IMAD R17, R8, R69, R21 ;  /* 0x0000004508117224 */ /* 0x000fe400078e0215 */
[----:B------:R-:W-:-:S05]  /*1450*/  IMAD.HI.U32 R10, R10, R6, RZ ;  /* 0x000000060a0a7227 */ /* 0x000fca00078e00ff */
[----:B------:R-:W-:-:S05]  /*1460*/  IADD3 R5, PT, PT, -R10, RZ, RZ ;  /* 0x000000ff0a057210 */ /* 0x000fca0007ffe1ff */
        /* <DEDUP_REMOVED lines=13> */
[----:B------:R-:W-:Y:S02]  /*1540*/  SEL R11, R12, R16, !P2 ;  /* 0x000000100c0b7207 */ /* 0x000fe40005000000 */
[----:B------:R-:W-:Y:S02]  /*1550*/  MOV R16, R20 ;  /* 0x0000001400107202 */ /* 0x000fe40000000f00 */
[----:B------:R-:W-:Y:S01]  /*1560*/  SHF.R.S32.HI R9, RZ, 0x1f, R11 ;  /* 0x0000001fff097819 */ /* 0x000fe2000001140b */
[----:B--2---:R-:W-:-:S04]  /*1570*/  IMAD.WIDE.U32 R18, R11, R4, R18 ;  /* 0x000000040b127225 */ /* 0x004fc800078e0012 */
[C---:B-1----:R-:W-:Y:S02]  /*1580*/  IMAD R8, R9.reuse, R6, RZ ;  /* 0x0000000609087224 */ /* 0x042fe400078e02ff */
[----:B------:R-:W-:Y:S02]  /*1590*/  IMAD R9, R9, R4, RZ ;  /* 0x0000000409097224 */ /* 0x000fe400078e02ff */
[----:B------:R-:W-:-:S04]  /*15a0*/  IMAD.WIDE.U32 R16, R11, R6, R16 ;  /* 0x000000060b107225 */ /* 0x000fc800078e0010 */
[C---:B------:R-:W-:Y:S01]  /*15b0*/  IMAD R7, R11.reuse, R7, R8 ;  /* 0x000000070b077224 */ /* 0x040fe200078e0208 */
[----:B------:R-:W-:Y:S01]  /*15c0*/  MOV R8, R16 ;  /* 0x0000001000087202 */ /* 0x000fe20000000f00 */
[----:B------:R-:W-:Y:S01]  /*15d0*/  IMAD R5, R11, R5, R9 ;  /* 0x000000050b057224 */ /* 0x000fe200078e0209 */
[----:B------:R-:W-:Y:S01]  /*15e0*/  MOV R11, R18 ;  /* 0x00000012000b7202 */ /* 0x000fe20000000f00 */
[----:B------:R-:W-:-:S03]  /*15f0*/  IMAD.IADD R6, R17, 0x1, R7 ;  /* 0x0000000111067824 */ /* 0x000fc600078e0207 */
[----:B------:R-:W-:-:S07]  /*1600*/  IADD3 R7, PT, PT, R19, R5, RZ ;  /* 0x0000000513077210 */ /* 0x000fce0007ffe0ff */
.L_x_1598:
[----:B------:R-:W-:Y:S01]  /*1610*/  IMAD.MOV.U32 R9, RZ, RZ, RZ ;  /* 0x000000ffff097224 */ /* 0x000fe200078e00ff */
[----:B------:R-:W-:Y:S01]  /*1620*/  ISETP.NE.AND P0, PT, R214, -0x1, PT ;  /* 0xffffffffd600780c */ /* 0x000fe20003f05270 */
[----:B------:R-:W1:Y:S01]  /*1630*/  LDC.64 R102, c[0x0][0x3b0] ;  /* 0x0000ec00ff667b82 */ /* 0x000e620000000a00 */
[C---:B------:R-:W-:Y:S01]  /*1640*/  IMAD.SHL.U32 R44, R49.reuse, 0x8, RZ ;  /* 0x00000008312c7824 */ /* 0x040fe200078e00ff */
[----:B------:R-:W2:Y:S02]  /*1650*/  LDCU.64 UR4, c[0x0][0x3c8] ;  /* 0x00007900ff0477ac */ /* 0x000ea40008000a00 */
[----:B------:R3:W5:Y:S01]  /*1660*/  @P5 LDG.E R9, desc[UR6][R104.64] ;  /* 0x0000000668095981 */ /* 0x000762000c1e1900 */
[----:B------:R-:W-:Y:S01]  /*1670*/  SHF.R.U32.HI R222, RZ, 0x2, R49 ;  /* 0x00000002ffde7819 */ /* 0x000fe20000011631 */
[----:B------:R-:W4:Y:S01]  /*1680*/  LDCU.64 UR8, c[0x0][0x388] ;  /* 0x00007100ff0877ac */ /* 0x000f220008000a00 */
[----:B------:R-:W-:Y:S01]  /*1690*/  LOP3.LUT R148, R44, 0x18, RZ, 0xc0, !PT ;  /* 0x000000182c947812 */ /* 0x000fe200078ec0ff */
[----:B------:R-:W-:Y:S01]  /*16a0*/  IMAD.SHL.U32 R97, R49, 0x4, RZ ;  /* 0x0000000431617824 */ /* 0x000fe200078e00ff */
[----:B------:R-:W-:Y:S01]  /*16b0*/  SHF.L.U64.HI R46, R2, 0x5, R3 ;  /* 0x00000005022e7819 */ /* 0x000fe20000010203 */
[----:B------:R-:W-:Y:S01]  /*16c0*/  IMAD.MOV.U32 R223, RZ, RZ, RZ ;  /* 0x000000ffffdf7224 */ /* 0x000fe200078e00ff */
[----:B------:R-:W-:Y:S01]  /*16d0*/  IADD3 R18, P1, PT, R148, R11, RZ ;  /* 0x0000000b94127210 */ /* 0x000fe20007f3e0ff */
[----:B------:R-:W2:Y:S01]  /*16e0*/  @!P0 LDC.64 R4, c[0x0][0x398] ;  /* 0x0000e600ff048b82 */ /* 0x000ea20000000a00 */
[----:B------:R-:W-:Y:S01]  /*16f0*/  SHF.L.U32 R47, R2, 0x5, RZ ;  /* 0x00000005022f7819 */ /* 0x000fe200000006ff */
[----:B------:R-:W-:Y:S01]  /*1700*/  IMAD.WIDE.U32 R14, R14, 0x40, R222 ;  /* 0x000000400e0e7825 */ /* 0x000fe200078e00de */
[----:B------:R-:W-:-:S02]  /*1710*/  LOP3.LUT R97, R97, 0xc, RZ, 0xc0, !PT ;  /* 0x0000000c61617812 */ /* 0x000fc400078ec0ff */
[-C--:B------:R-:W-:Y:S01]  /*1720*/  LOP3.LUT R225, R225, R224.reuse, RZ, 0x3c, !PT ;  /* 0x000000e0e1e17212 */ /* 0x080fe200078e3cff */
[----:B------:R-:W-:Y:S01]  /*1730*/  IMAD.X R19, RZ, RZ, R7, P1 ;  /* 0x000000ffff137224 */ /* 0x000fe200008e0607 */
[----:B------:R-:W-:Y:S01]  /*1740*/  SHF.L.U32 R42, R41, 0x8, RZ ;  /* 0x00000008292a7819 */ /* 0x000fe200000006ff */
[----:B------:R-:W4:Y:S01]  /*1750*/  LDC R11, c[0x0][0x450] ;  /* 0x00011400ff0b7b82 */ /* 0x000f220000000800 */
[----:B------:R-:W-:Y:S01]  /*1760*/  LOP3.LUT R224, R225, R224, RZ, 0x3c, !PT ;  /* 0x000000e0e1e07212 */ /* 0x000fe200078e3cff */
[----:B------:R-:W-:Y:S01]  /*1770*/  IMAD.WIDE.U32 R18, R222, R2, R18 ;  /* 0x00000002de127225 */ /* 0x000fe200078e0012 */
[----:B------:R-:W-:Y:S02]  /*1780*/  SHF.R.S32.HI R2, RZ, 0x1f, R45 ;  /* 0x0000001fff027819 */ /* 0x000fe4000001142d */
[----:B------:R-:W-:Y:S01]  /*1790*/  SHF.L.U64.HI R48, R68, 0x5, R69 ;  /* 0x0000000544307819 */ /* 0x000fe20000010245 */
[----:B-1----:R-:W-:Y:S01]  /*17a0*/  IMAD R53, R15, R102, RZ ;  /* 0x000000660f357224 */ /* 0x002fe200078e02ff */
[----:B------:R-:W-:Y:S01]  /*17b0*/  LEA.HI R2, R2, R45, RZ, 0x8 ;  /* 0x0000002d02027211 */ /* 0x000fe200078f40ff */
[----:B------:R-:W-:Y:S01]  /*17c0*/  VIADD R52, R42, 0xffffff00 ;  /* 0xffffff002a347836 */ /* 0x000fe20000000000 */
[----:B------:R-:W-:Y:S01]  /*17d0*/  LOP3.LUT R99, R44, 0x20, RZ, 0xc0, !PT ;  /* 0x000000202c637812 */ /* 0x000fe200078ec0ff */
[----:B------:R-:W-:Y:S01]  /*17e0*/  IMAD R53, R14, R103, R53 ;  /* 0x000000670e357224 */ /* 0x000fe200078e0235 */
[----:B------:R-:W-:-:S02]  /*17f0*/  SHF.R.S32.HI R51, RZ, 0x8, R2 ;  /* 0x00000008ff337819 */ /* 0x000fc40000011402 */
[----:B------:R-:W-:Y:S01]  /*1800*/  LOP3.LUT R225, R225, R224, RZ, 0x3c, !PT ;  /* 0x000000e0e1e17212 */ /* 0x000fe200078e3cff */
[----:B--2---:R-:W-:-:S04]  /*1810*/  @!P0 IMAD.WIDE.U32 R16, R215, R4, RZ ;  /* 0x00000004d7108225 */ /* 0x004fc800078e00ff */
[----:B------:R-:W-:Y:S02]  /*1820*/  @!P0 IMAD R5, R215, R5, R17 ;  /* 0x00000005d7058224 */ /* 0x000fe400078e0211 */
[----:B------:R-:W-:Y:S02]  /*1830*/  @!P0 IMAD.MOV.U32 R4, RZ, RZ, R16 ;  /* 0x000000ffff048224 */ /* 0x000fe400078e0010 */
[----:B------:R-:W-:Y:S01]  /*1840*/  @P0 IMAD.WIDE.U32 R16, R214, R102, RZ ;  /* 0x00000066d6100225 */ /* 0x000fe200078e00ff */
[----:B----4-:R-:W-:-:S03]  /*1850*/  LEA.HI R11, R11, R11, RZ, 0x1 ;  /* 0x0000000b0b0b7211 */ /* 0x010fc600078f08ff */
[----:B------:R-:W-:Y:S01]  /*1860*/  @P0 IMAD R5, R214, R103, R17 ;  /* 0x00000067d6050224 */ /* 0x000fe200078e0211 */
[----:B------:R-:W-:Y:S02]  /*1870*/  @P0 MOV R4, R16 ;  /* 0x0000001000040202 */ /* 0x000fe40000000f00 */
[C---:B------:R-:W-:Y:S02]  /*1880*/  IADD3 R16, P0, PT, R148.reuse, R8, RZ ;  /* 0x0000000894107210 */ /* 0x040fe40007f1e0ff */
[----:B------:R-:W-:Y:S02]  /*1890*/  IADD3 R4, P3, PT, R148, R4, RZ ;  /* 0x0000000494047210 */ /* 0x000fe40007f7e0ff */
[----:B------:R-:W-:Y:S01]  /*18a0*/  IADD3.X R17, PT, PT, RZ, R6, RZ, P0, !PT ;  /* 0x00000006ff117210 */ /* 0x000fe200007fe4ff */
[----:B------:R-:W-:Y:S01]  /*18b0*/  IMAD.SHL.U32 R6, R18, 0x2, RZ ;  /* 0x0000000212067824 */ /* 0x000fe200078e00ff */
[----:B------:R-:W-:Y:S01]  /*18c0*/  SHF.R.S32.HI R11, RZ, 0x1, R11 ;  /* 0x00000001ff0b7819 */ /* 0x000fe2000001140b */
[----:B------:R-:W-:-:S02]  /*18d0*/  IMAD.X R5, RZ, RZ, R5, P3 ;  /* 0x000000ffff057224 */ /* 0x000fc400018e0605 */
[----:B------:R-:W-:Y:S01]  /*18e0*/  IMAD.WIDE.U32 R16, R222, R68, R16 ;  /* 0x00000044de107225 */ /* 0x000fe200078e0010 */
[----:B------:R-:W-:-:S03]  /*18f0*/  IADD3 R6, P1, PT, R6, UR8, RZ ;  /* 0x0000000806067c10 */ /* 0x000fc6000ff3e0ff */
        /* <DEDUP_REMOVED lines=8> */
[----:B------:R-:W-:Y:S02]  /*1980*/  IMAD R98, R222, R11, R97 ;  /* 0x0000000bde627224 */ /* 0x000fe400078e0261 */
[----:B------:R-:W-:Y:S01]  /*1990*/  IMAD.WIDE.U32 R102, R14, R102, R4 ;  /* 0x000000660e667225 */ /* 0x000fe200078e0004 */
[----:B------:R-:W-:-:S02]  /*19a0*/  SHF.L.U64.HI R0, R18, 0x1, R0 ;  /* 0x0000000112007819 */ /* 0x000fc40000010200 */
[--C-:B------:R-:W-:Y:S01]  /*19b0*/  SHF.R.S32.HI R79, RZ, 0x1f, R98.reuse ;  /* 0x0000001fff4f7819 */ /* 0x100fe20000011462 */
[----:B------:R-:W-:Y:S01]  /*19c0*/  IMAD.IADD R97, R97, 0x1, R98 ;  /* 0x0000000161617824 */ /* 0x000fe200078e0262 */
[----:B------:R-:W-:Y:S01]  /*19d0*/  IADD3.X R0, PT, PT, R0, UR9, RZ, P1, !PT ;  /* 0x0000000900007c10 */ /* 0x000fe20008ffe4ff */
[----:B------:R-:W-:Y:S02]  /*19e0*/  IMAD.SHL.U32 R68, R68, 0x20, RZ ;  /* 0x0000002044447824 */ /* 0x000fe400078e00ff */
[----:B------:R-:W-:Y:S01]  /*19f0*/  IMAD.IADD R53, R103, 0x1, R53 ;  /* 0x0000000167357824 */ /* 0x000fe200078e0235 */
[----:B-1----:R-:W-:Y:S01]  /*1a00*/  IADD3 R8, P0, PT, R8, UR4, RZ ;  /* 0x0000000408087c10 */ /* 0x002fe2000ff1e0ff */
[----:B------:R-:W-:Y:S01]  /*1a10*/  IMAD.MOV.U32 R218, RZ, RZ, R0 ;  /* 0x000000ffffda7224 */ /* 0x000fe200078e0000 */
[----:B------:R-:W-:Y:S02]  /*1a20*/  SHF.R.S32.HI R78, RZ, 0x1f, R97 ;  /* 0x0000001fff4e7819 */ /* 0x000fe40000011461 */
[----:B------:R-:W-:Y:S01]  /*1a30*/  IADD3.X R7, PT, PT, R7, UR5, RZ, P0, !PT ;  /* 0x0000000507077c10 */ /* 0x000fe200087fe4ff */
[----:B------:R-:W-:Y:S01]  /*1a40*/  IMAD.MOV.U32 R221, RZ, RZ, R8 ;  /* 0x000000ffffdd7224 */ /* 0x000fe200078e0008 */
[----:B------:R-:W-:-:S02]  /*1a50*/  ISETP.GE.AND P0, PT, R51, R41, PT ;  /* 0x000000293300720c */ /* 0x000fc40003f06270 */
[----:B------:R-:W-:-:S11]  /*1a60*/  MOV R220, R7 ;  /* 0x0000000700dc7202 */ /* 0x000fd60000000f00 */
[----:B---3--:R-:W-:Y:S05]  /*1a70*/  @P0 BRA `(.L_x_1603) ;  /* 0x0000006800340947 */ /* 0x008fea0003800000 */
[----:B------:R-:W1:Y:S01]  /*1a80*/  LDC.64 R4, c[0x0][0x4a0] ;  /* 0x00012800ff047b82 */ /* 0x000e620000000a00 */
[----:B------:R-:W2:Y:S01]  /*1a90*/  LDCU.128 UR16, c[0x0][0x4b0] ;  /* 0x00009600ff1077ac */ /* 0x000ea20008000c00 */
[----:B------:R-:W-:Y:S01]  /*1aa0*/  IMAD.MOV.U32 R149, RZ, RZ, RZ ;  /* 0x000000ffff957224 */ /* 0x000fe200078e00ff */
[C---:B------:R-:W-:Y:S01]  /*1ab0*/  SHF.L.U32 R96, R11.reuse, 0x5, RZ ;  /* 0x000000050b607819 */ /* 0x040fe200000006ff */
[----:B------:R-:W-:Y:S01]  /*1ac0*/  @!P4 IMAD.MOV R10, RZ, RZ, -R10 ;  /* 0x000000ffff0ac224 */ /* 0x000fe200078e0a0a */
[----:B------:R-:W3:Y:S01]  /*1ad0*/  LDCU.128 UR8, c[0x0][0x490] ;  /* 0x00009200ff0877ac */ /* 0x000ee20008000c00 */
[----:B-----5:R-:W-:Y:S01]  /*1ae0*/  IMAD.IADD R30, R52, 0x1, R9 ;  /* 0x00000001341e7824 */ /* 0x020fe200078e0209 */
[----:B------:R-:W-:Y:S01]  /*1af0*/  SHF.R.S32.HI R9, RZ, 0x1f, R45 ;  /* 0x0000001fff097819 */ /* 0x000fe2000001142d */
[----:B------:R-:W4:Y:S01]  /*1b00*/  LDC.64 R2, c[0x0][0x4a8] ;  /* 0x00012a00ff027b82 */ /* 0x000f220000000a00 */
[----:B------:R-:W4:Y:S01]  /*1b10*/  LDCU.128 UR12, c[0x0][0x4c0] ;  /* 0x00009800ff0c77ac */ /* 0x000f220008000c00 */
[----:B------:R-:W-:Y:S01]  /*1b20*/  SEL R12, R12, R10, !P2 ;  /* 0x0000000a0c0c7207 */ /* 0x000fe20005000000 */
[----:B------:R-:W-:Y:S01]  /*1b30*/  IMAD R30, R30, R11, RZ ;  /* 0x0000000b1e1e7224 */ /* 0x000fe200078e02ff */
[C---:B------:R-:W-:Y:S01]  /*1b40*/  SHF.L.U32 R85, R11.reuse, 0x6, RZ ;  /* 0x000000060b557819 */ /* 0x040fe200000006ff */
[----:B------:R-:W4:Y:S01]  /*1b50*/  LDCU.64 UR4, c[0x0][0x488] ;  /* 0x00009100ff0477ac */ /* 0x000f220008000a00 */
[----:B------:R-:W-:Y:S01]  /*1b60*/  SHF.R.S32.HI R18, RZ, 0x1f, R12 ;  /* 0x0000001fff127819 */ /* 0x000fe2000001140c */
[C---:B------:R-:W-:Y:S01]  /*1b70*/  IMAD R89, R11.reuse, 0x60, RZ ;  /* 0x000000600b597824 */ /* 0x040fe200078e02ff */
[----:B------:R-:W-:Y:S01]  /*1b80*/  MOV R55, R8 ;  /* 0x0000000800377202 */ /* 0x000fe20000000f00 */
[----:B------:R-:W-:Y:S01]  /*1b90*/  UMOV UR21, URZ ;  /* 0x000000ff00157c82 */ /* 0x000fe20008000000 */
[C---:B------:R-:W-:Y:S01]  /*1ba0*/  IMAD R88, R11.reuse, 0xa0, RZ ;  /* 0x000000a00b587824 */ /* 0x040fe200078e02ff */
[----:B--2---:R-:W-:Y:S01]  /*1bb0*/  USHF.L.U64.HI UR20, UR16, 0x6, UR17 ;  /* 0x0000000610147899 */ /* 0x004fe20008010211 */
[C---:B------:R-:W-:Y:S01]  /*1bc0*/  IMAD R87, R11.reuse, 0xc0, RZ ;  /* 0x000000c00b577824 */ /* 0x040fe200078e02ff */
[----:B------:R-:W-:Y:S01]  /*1bd0*/  MOV R57, R6 ;  /* 0x0000000600397202 */ /* 0x000fe20000000f00 */
[----:B------:R-:W-:Y:S01]  /*1be0*/  IMAD R86, R11, 0xe0, RZ ;  /* 0x000000e00b567824 */ /* 0x000fe200078e02ff */
[----:B------:R-:W-:Y:S01]  /*1bf0*/  VIMNMX R51, PT, PT, RZ, R51, !PT ;  /* 0x00000033ff337248 */ /* 0x000fe20007fe0100 */
[----:B-1----:R-:W-:Y:S01]  /*1c00*/  IMAD.WIDE.U32 R14, R215, R4, R148 ;  /* 0x00000004d70e7225 */ /* 0x002fe200078e0094 */
[----:B------:R-:W-:-:S02]  /*1c10*/  IADD3 R95, PT, PT, R222, 0x40, RZ ;  /* 0x00000040de5f7810 */ /* 0x000fc40007ffe0ff */
[C---:B------:R-:W-:Y:S01]  /*1c20*/  IADD3 R93, PT, PT, R222.reuse, 0x80, RZ ;  /* 0x00000080de5d7810 */ /* 0x040fe20007ffe0ff */
[C---:B------:R-:W-:Y:S01]  /*1c30*/  IMAD R15, R215.reuse, R5, R15 ;  /* 0x00000005d70f7224 */ /* 0x040fe200078e020f */
[----:B------:R-:W-:Y:S01]  /*1c40*/  IADD3 R91, PT, PT, R222, 0xc0, RZ ;  /* 0x000000c0de5b7810 */ /* 0x000fe20007ffe0ff */
[C---:B---3--:R-:W-:Y:S01]  /*1c50*/  IMAD.WIDE.U32 R4, R215.reuse, UR10, R148 ;  /* 0x0000000ad7047c25 */ /* 0x048fe2000f8e0094 */
[----:B------:R-:W-:Y:S02]  /*1c60*/  MOV R81, R52 ;  /* 0x0000003400517202 */ /* 0x000fe40000000f00 */
[----:B----4-:R-:W-:Y:S01]  /*1c70*/  SHF.L.U64.HI R69, R2, 0x5, R3 ;  /* 0x0000000502457819 */ /* 0x010fe20000010203 */
[----:B------:R-:W-:Y:S01]  /*1c80*/  IMAD.WIDE.U32 R14, R52, UR16, R14 ;  /* 0x00000010340e7c25 */ /* 0x000fe2000f8e000e */
[----:B------:R-:W-:Y:S02]  /*1c90*/  SHF.L.U32 R70, R2, 0x5, RZ ;  /* 0x0000000502467819 */ /* 0x000fe400000006ff */
[----:B------:R-:W-:Y:S01]  /*1ca0*/  SHF.R.S32.HI R77, RZ, 0x1f, R96 ;  /* 0x0000001fff4d7819 */ /* 0x000fe20000011460 */
[----:B------:R-:W-:Y:S01]  /*1cb0*/  IMAD R16, R18, UR12, RZ ;  /* 0x0000000c12107c24 */ /* 0x000fe2000f8e02ff */
[----:B------:R-:W-:Y:S01]  /*1cc0*/  SHF.R.S32.HI R76, RZ, 0x1f, R85 ;  /* 0x0000001fff4c7819 */ /* 0x000fe20000011455 */
[----:B------:R-:W-:Y:S01]  /*1cd0*/  IMAD R15, R52, UR17, R15 ;  /* 0x00000011340f7c24 */ /* 0x000fe2000f8e020f */
[----:B------:R-:W-:Y:S01]  /*1ce0*/  SHF.R.S32.HI R75, RZ, 0x1f, R89 ;  /* 0x0000001fff4b7819 */ /* 0x000fe20000011459 */
[----:B------:R-:W-:Y:S01]  /*1cf0*/  IMAD R5, R215, UR11, R5 ;  /* 0x0000000bd7057c24 */ /* 0x000fe2000f8e0205 */
[----:B------:R-:W1:Y:S01]  /*1d00*/  LDCU.64 UR10, c[0x0][0x4d0] ;  /* 0x00009a00ff0a77ac */ /* 0x000e620008000a00 */
[C---:B------:R-:W-:Y:S01]  /*1d10*/  IMAD R16, R12.reuse, UR13, R16 ;  /* 0x0000000d0c107c24 */ /* 0x040fe2000f8e0210 */
[----:B------:R-:W-:Y:S01]  /*1d20*/  SHF.R.S32.HI R73, RZ, 0x1f, R88 ;  /* 0x0000001fff497819 */ /* 0x000fe20000011458 */
[----:B------:R-:W-:Y:S01]  /*1d30*/  IMAD.WIDE.U32 R14, R12, UR12, R14 ;  /* 0x0000000c0c0e7c25 */ /* 0x000fe2000f8e000e */
[----:B------:R-:W-:Y:S01]  /*1d40*/  SHF.R.S32.HI R72, RZ, 0x1f, R87 ;  /* 0x0000001fff487819 */ /* 0x000fe20000011457 */
[----:B------:R-:W2:Y:S01]  /*1d50*/  LDCU.64 UR12, c[0x0][0x4e0] ;  /* 0x00009c00ff0c77ac */ /* 0x000ea20008000a00 */
[----:B------:R-:W-:Y:S01]  /*1d60*/  SHF.R.S32.HI R71, RZ, 0x1f, R86 ;  /* 0x0000001fff477819 */ /* 0x000fe20000011456 */
[----:B------:R-:W-:Y:S01]  /*1d70*/  IMAD.WIDE.U32 R4, R52, R2, R4 ;  /* 0x0000000234047225 */ /* 0x000fe200078e0004 */
[----:B------:R-:W-:-:S03]  /*1d80*/  IADD3 R17, PT, PT, R15, R16, RZ ;  /* 0x000000100f117210 */ /* 0x000fc60007ffe0ff */
[----:B------:R-:W-:Y:S01]  /*1d90*/  IMAD.MOV.U32 R16, RZ, RZ, R14 ;  /* 0x000000ffff107224 */ /* 0x000fe200078e000e */
[----:B------:R-:W-:Y:S01]  /*1da0*/  IADD3 R14, P0, PT, -R45, R222, RZ ;  /* 0x000000de2d0e7210 */ /* 0x000fe20007f1e1ff */
[----:B------:R-:W-:Y:S02]  /*1db0*/  IMAD R18, R18, UR18, RZ ;  /* 0x0000001212127c24 */ /* 0x000fe4000f8e02ff */
[----:B------:R-:W-:Y:S01]  /*1dc0*/  IMAD R5, R52, R3, R5 ;  /* 0x0000000334057224 */ /* 0x000fe200078e0205 */
[----:B------:R-:W-:Y:S01]  /*1dd0*/  IADD3.X R9, PT, PT, RZ, ~R9, RZ, P0, !PT ;  /* 0x80000009ff097210 */ /* 0x000fe200007fe4ff */
[----:B------:R-:W-:Y:S01]  /*1de0*/  IMAD R18, R12, UR19, R18 ;  /* 0x000000130c127c24 */ /* 0x000fe2000f8e0212 */
[----:B------:R-:W-:Y:S01]  /*1df0*/  IADD3 R61, P0, PT, R30, R97, RZ ;  /* 0x000000611e3d7210 */ /* 0x000fe20007f1e0ff */
[----:B------:R-:W-:Y:S01]  /*1e00*/  IMAD.WIDE.U32 R12, R12, UR18, R4 ;  /* 0x000000120c0c7c25 */ /* 0x000fe2000f8e0004 */
[----:B------:R-:W-:Y:S01]  /*1e10*/  SHF.R.S32.HI R4, RZ, 0x1f, R30 ;  /* 0x0000001fff047819 */ /* 0x000fe2000001141e */
[----:B------:R-:W-:Y:S01]  /*1e20*/  USHF.L.U32 UR18, UR16, 0x6, URZ ;  /* 0x0000000610127899 */ /* 0x000fe200080006ff */
[----:B------:R-:W-:Y:S01]  /*1e30*/  IADD3 R30, P1, PT, R30, R98, RZ ;  /* 0x000000621e1e7210 */ /* 0x000fe20007f3e0ff */
[----:B------:R-:W-:Y:S01]  /*1e40*/  IMAD R58, R9, UR16, RZ ;  /* 0x00000010093a7c24 */ /* 0x000fe2000f8e02ff */
[----:B------:R-:W-:Y:S01]  /*1e50*/  IADD3 R19, PT, PT, R13, R18, RZ ;  /* 0x000000120d137210 */ /* 0x000fe20007ffe0ff */
[C---:B------:R-:W-:Y:S01]  /*1e60*/  IMAD.X R60, R4.reuse, 0x1, R78, P0 ;  /* 0x00000001043c7824 */ /* 0x040fe200000e064e */
[----:B------:R-:W-:Y:S01]  /*1e70*/  MOV R18, R12 ;  /* 0x0000000c00127202 */ /* 0x000fe20000000f00 */
[----:B------:R-:W-:Y:S01]  /*1e80*/  IMAD.X R4, R4, 0x1, R79, P1 ;  /* 0x0000000104047824 */ /* 0x000fe200008e064f */
[----:B------:R-:W-:Y:S01]  /*1e90*/  USHF.L.U32 UR19, UR16, 0x8, URZ ;  /* 0x0000000810137899 */ /* 0x000fe200080006ff */
[----:B------:R-:W-:Y:S01]  /*1ea0*/  IMAD.WIDE.U32 R16, R14, UR16, R16 ;  /* 0x000000100e107c25 */ /* 0x000fe2000f8e0010 */
[----:B------:R-:W3:Y:S01]  /*1eb0*/  LDCU UR16, c[0x0][0x450] ;  /* 0x00008a00ff1077ac */ /* 0x000ee20008000800 */
[----:B------:R-:W-:-:S02]  /*1ec0*/  SHF.L.U64.HI R60, R61, 0x1, R60 ;  /* 0x000000013d3c7819 */ /* 0x000fc4000001023c */
[C---:B------:R-:W-:Y:S01]  /*1ed0*/  SHF.L.U64.HI R4, R30.reuse, 0x1, R4 ;  /* 0x000000011e047819 */ /* 0x040fe20000010204 */
[----:B------:R-:W-:Y:S01]  /*1ee0*/  IMAD.SHL.U32 R30, R30, 0x2, RZ ;  /* 0x000000021e1e7824 */ /* 0x000fe200078e00ff */
[----:B------:R-:W-:Y:S01]  /*1ef0*/  LEA R59, P3, R16, UR8, 0x1 ;  /* 0x00000008103b7c11 */ /* 0x000fe2000f8608ff */
[----:B------:R-:W-:Y:S01]  /*1f00*/  IMAD R58, R14, UR17, R58 ;  /* 0x000000110e3a7c24 */ /* 0x000fe2000f8e023a */
[----:B------:R-:W4:Y:S01]  /*1f10*/  LDCU.U8 UR17, c[0x0][0x533] ;  /* 0x0000a660ff1177ac */ /* 0x000f220008000000 */
[-C--:B------:R-:W-:Y:S01]  /*1f20*/  IMAD R9, R9, R2.reuse, RZ ;  /* 0x0000000209097224 */ /* 0x080fe200078e02ff */
[----:B------:R-:W-:Y:S01]  /*1f30*/  IADD3 R12, P0, PT, R30, UR14, RZ ;  /* 0x0000000e1e0c7c10 */ /* 0x000fe2000ff1e0ff */
[----:B------:R-:W-:Y:S02]  /*1f40*/  IMAD.SHL.U32 R61, R61, 0x2, RZ ;  /* 0x000000023d3d7824 */ /* 0x000fe400078e00ff */
[----:B------:R-:W-:Y:S01]  /*1f50*/  IMAD R9, R14, R3, R9 ;  /* 0x000000030e097224 */ /* 0x000fe200078e0209 */
[----:B------:R-:W-:Y:S01]  /*1f60*/  IADD3.X R13, PT, PT, R4, UR15, RZ, P0, !PT ;  /* 0x0000000f040d7c10 */ /* 0x000fe200087fe4ff */
[----:B------:R-:W-:Y:S01]  /*1f70*/  IMAD.WIDE.U32 R14, R14, R2, R18 ;  /* 0x000000020e0e7225 */ /* 0x000fe200078e0012 */
[----:B-1----:R-:W-:-:S02]  /*1f80*/  IADD3 R30, P0, PT, R30, UR10, RZ ;  /* 0x0000000a1e1e7c10 */ /* 0x002fc4000ff1e0ff */
[----:B------:R-:W-:Y:S01]  /*1f90*/  IADD3 R63, P1, PT, R61, UR14, RZ ;  /* 0x0000000e3d3f7c10 */ /* 0x000fe2000ff3e0ff */
[----:B------:R-:W-:Y:S01]  /*1fa0*/  IMAD.SHL.U32 R66, R2, 0x100, RZ ;  /* 0x0000010002427824 */ /* 0x000fe200078e00ff */
[----:B------:R-:W-:Y:S01]  /*1fb0*/  IADD3.X R31, PT, PT, R4, UR11, RZ, P0, !PT ;  /* 0x0000000b041f7c10 */ /* 0x000fe200087fe4ff */
[----:B------:R-:W-:Y:S01]  /*1fc0*/  IMAD.IADD R9, R15, 0x1, R9 ;  /* 0x000000010f097824 */ /* 0x000fe200078e0209 */
[----:B------:R-:W-:Y:S01]  /*1fd0*/  IADD3 R67, P0, PT, RZ, -UR21, RZ ;  /* 0x80000015ff437c10 */ /* 0x000fe2000ff1e0ff */
[----:B------:R-:W-:Y:S01]  /*1fe0*/  IMAD.SHL.U32 R84, R11, 0x80, RZ ;  /* 0x000000800b547824 */ /* 0x000fe200078e00ff */
[----:B------:R-:W-:Y:S01]  /*1ff0*/  LEA R10, P2, R14, UR4, 0x1 ;  /* 0x000000040e0a7c11 */ /* 0x000fe2000f8408ff */
[----:B------:R-:W-:Y:S01]  /*2000*/  IMAD.IADD R58, R17, 0x1, R58 ;  /* 0x00000001113a7824 */ /* 0x000fe200078e023a */
[----:B------:R-:W-:Y:S01]  /*2010*/  IADD3.X R64, PT, PT, RZ, ~UR19, RZ, P0, !PT ;  /* 0x80000013ff407c10 */ /* 0x000fe200087fe4ff */
[----:B------:R-:W-:Y:S01]  /*2020*/  IMAD.X R66, RZ, RZ, ~R66, P0 ;  /* 0x000000ffff427224 */ /* 0x000fe200000e0e42 */
[----:B------:R-:W-:Y:S01]  /*2030*/  IADD3.X R62, PT, PT, R60, UR15, RZ, P1, !PT ;  /* 0x0000000f3c3e7c10 */ /* 0x000fe20008ffe4ff */
[----:B------:R-:W-:Y:S01]  /*2040*/  IMAD.MOV.U32 R54, RZ, RZ, R7 ;  /* 0x000000ffff367224 */ /* 0x000fe200078e0007 */
[----:B------:R-:W-:Y:S01]  /*2050*/  IADD3 R61, P1, PT, R61, UR10, RZ ;  /* 0x0000000a3d3d7c10 */ /* 0x000fe2000ff3e0ff */
[----:B------:R-:W-:Y:S01]  /*2060*/  IMAD.MOV.U32 R56, RZ, RZ, R0 ;  /* 0x000000ffff387224 */ /* 0x000fe200078e0000 */
[C---:B------:R-:W-:Y:S01]  /*2070*/  SHF.R.S64 R65, R67.reuse, 0x1f, R64 ;  /* 0x0000001f43417819 */ /* 0x040fe20000001040 */
[----:B------:R-:W-:Y:S01]  /*2080*/  VIADD R50, R222, 0x20 ;  /* 0x00000020de327836 */ /* 0x000fe20000000000 */
[----:B------:R-:W-:Y:S01]  /*2090*/  LEA.HI.X R9, R14, UR5, R9, 0x1, P2 ;  /* 0x000000050e097c11 */ /* 0x000fe200090f0c09 */
[C---:B------:R-:W-:Y:S01]  /*20a0*/  VIADD R94, R222.reuse, 0x60 ;  /* 0x00000060de5e7836 */ /* 0x040fe20000000000 */
[----:B------:R-:W-:Y:S01]  /*20b0*/  SHF.R.S64 R67, R67, 0x1f, R66 ;  /* 0x0000001f43437819 */ /* 0x000fe20000001042 */
[C---:B------:R-:W-:Y:S01]  /*20c0*/  VIADD R92, R222.reuse, 0xa0 ;  /* 0x000000a0de5c7836 */ /* 0x040fe20000000000 */
[----:B------:R-:W-:Y:S01]  /*20d0*/  SHF.R.S32.HI R74, RZ, 0x1f, R84 ;  /* 0x0000001fff4a7819 */ /* 0x000fe20000011454 */
[----:B------:R-:W-:Y:S01]  /*20e0*/  VIADD R90, R222, 0xe0 ;  /* 0x000000e0de5a7836 */ /* 0x000fe20000000000 */
[----:B---3--:R-:W-:Y:S01]  /*20f0*/  MOV R14, UR16 ;  /* 0x00000010000e7c02 */ /* 0x008fe20008000f00 */
[C---:B------:R-:W-:Y:S01]  /*2100*/  IMAD R83, R41.reuse, -0x100, R45 ;  /* 0xffffff0029537824 */ /* 0x040fe200078e022d */
[----:B------:R-:W-:Y:S01]  /*2110*/  SHF.R.S32.HI R64, RZ, 0x1f, R64 ;  /* 0x0000001fff407819 */ /* 0x000fe20000011440 */
[----:B------:R-:W-:Y:S01]  /*2120*/  IMAD R82, R41, -0x100, R43 ;  /* 0xffffff0029527824 */ /* 0x000fe200078e022b */
[----:B------:R-:W-:Y:S01]  /*2130*/  SHF.R.S32.HI R66, RZ, 0x1f, R66 ;  /* 0x0000001fff427819 */ /* 0x000fe20000011442 */
[----:B------:R-:W-:Y:S01]  /*2140*/  IMAD.MOV.U32 R80, RZ, RZ, R41 ;  /* 0x000000ffff507224 */ /* 0x000fe200078e0029 */
[----:B------:R-:W-:Y:S01]  /*2150*/  LEA.HI.X R58, R16, UR9, R58, 0x1, P3 ;  /* 0x00000009103a7c11 */ /* 0x000fe200098f0c3a */
[----:B------:R-:W1:Y:S01]  /*2160*/  LDCU.64 UR4, c[0x0][0x3b8] ;  /* 0x00007700ff0477ac */ /* 0x000e620008000a00 */
[----:B------:R-:W-:Y:S01]  /*2170*/  IADD3.X R60, PT, PT, R60, UR11, RZ, P1, !PT ;  /* 0x0000000b3c3c7c10 */ /* 0x000fe20008ffe4ff */
[----:B------:R-:W3:Y:S01]  /*2180*/  LDCU.64 UR14, c[0x0][0x3c0] ;  /* 0x00007800ff0e77ac */ /* 0x000ee20008000a00 */
[----:B------:R-:W1:Y:S01]  /*2190*/  LDCU.128 UR8, c[0x0][0x3a0] ;  /* 0x00007400ff0877ac */ /* 0x000e620008000c00 */
[----:B--2-4-:R-:W-:-:S11]  /*21a0*/  UISETP.NE.AND UP0, UPT, UR17, URZ, UPT ;  /* 0x000000ff1100728c */ /* 0x014fd6000bf05270 */
.L_x_1641:
[----:B------:R-:W-:Y:S01]  /*21b0*/  VIADD R82, R82, 0x100 ;  /* 0x0000010052527836 */ /* 0x000fe20000000000 */
[----:B------:R-:W-:Y:S01]  /*21c0*/  LEA R20, P1, R68, R55, 0x1 ;  /* 0x0000003744147211 */ /* 0x000fe200078208ff */
[----:B------:R-:W-:Y:S01]  /*21d0*/  VIADD R83, R83, 0x100 ;  /* 0x0000010053537836 */ /* 0x000fe20000000000 */
[----:B------:R-:W-:Y:S01]  /*21e0*/  BSSY.RECONVERGENT B1, `(.L_x_1604) ;  /* 0x00005b6000017945 */ /* 0x000fe20003800200 */
[----:B------:R-:W-:Y:S01]  /*21f0*/  VIADD R80, R80, 0xffffffff ;  /* 0xffffffff50507836 */ /* 0x000fe20000000000 */
[----:B------:R-:W-:Y:S01]  /*2200*/  ISETP.GE.AND P0, PT, R222, R82, PT ;  /* 0x00000052de00720c */ /* 0x000fe20003f06270 */
[----:B------:R-:W-:Y:S01]  /*2210*/  IMAD.MOV.U32 R101, RZ, RZ, R81 ;  /* 0x000000ffff657224 */ /* 0x000fe200078e0051 */
[----:B------:R-:W-:Y:S01]  /*2220*/  LEA.HI.X R21, R68, R54, R48, 0x1, P1 ;  /* 0x0000003644157211 */ /* 0x000fe200008f0c30 */
[----:B------:R-:W-:Y:S01]  /*2230*/  VIADD R81, R81, 0xffffff00 ;  /* 0xffffff0051517836 */ /* 0x000fe20000000000 */
[-C--:B------:R-:W-:Y:S02]  /*2240*/  ISETP.GE.AND P2, PT, R222, R83.reuse, !P0 ;  /* 0x00000053de00720c */ /* 0x080fe40004746270 */
[CC--:B------:R-:W-:Y:S02]  /*2250*/  ISETP.GE.AND P0, PT, R50.reuse, R82.reuse, PT ;  /* 0x000000523200720c */ /* 0x0c0fe40003f06270 */
[----:B------:R-:W-:Y:S02]  /*2260*/  P2R R0, PR, RZ, 0x4 ;  /* 0x00000004ff007803 */ /* 0x000fe40000000000 */
[-C--:B------:R-:W-:Y:S02]  /*2270*/  ISETP.LT.OR P3, PT, R50, R83.reuse, P0 ;  /* 0x000000533200720c */ /* 0x080fe40000761670 */
[----:B------:R-:W-:Y:S02]  /*2280*/  IADD3 R22, P0, PT, R59, UR18, RZ ;  /* 0x000000123b167c10 */ /* 0x000fe4000ff1e0ff */
[----:B------:R-:W-:Y:S02]  /*2290*/  P2R R112, PR, RZ, 0x8 ;  /* 0x00000008ff707803 */ /* 0x000fe40000000000 */
[----:B------:R-:W-:Y:S01]  /*22a0*/  IADD3.X R23, PT, PT, R58, UR20, RZ, P0, !PT ;  /* 0x000000143a177c10 */ /* 0x000fe200087fe4ff */
[----:B------:R-:W-:Y:S01]  /*22b0*/  @P2 IMAD.MOV.U32 R2, RZ, RZ, R59 ;  /* 0x000000ffff022224 */ /* 0x000fe200078e003b */
[CC--:B------:R-:W-:Y:S01]  /*22c0*/  ISETP.GE.AND P0, PT, R95.reuse, R82.reuse, PT ;  /* 0x000000525f00720c */ /* 0x0c0fe20003f06270 */
[----:B------:R-:W-:Y:S03]  /*22d0*/  @P2 IMAD.MOV.U32 R3, RZ, RZ, R58 ;  /* 0x000000ffff032224 */ /* 0x000fe600078e003a */
[-C--:B------:R-:W-:Y:S02]  /*22e0*/  ISETP.GE.AND P5, PT, R95, R83.reuse, !P0 ;  /* 0x000000535f00720c */ /* 0x080fe400047a6270 */
[----:B------:R2:W4:Y:S11]  /*22f0*/  @P2 LDG.E.128 R4, desc[UR6][R2.64] ;  /* 0x0000000602042981 */ /* 0x000536000c1e1d00 */
[----:B------:R-:W-:Y:S04]  /*2300*/  @P5 IADD3 R16, P0, PT, R22, UR18, RZ ;  /* 0x0000001216105c10 */ /* 0x000fe8000ff1e0ff */
[----:B------:R-:W-:Y:S02]  /*2310*/  @P5 IADD3.X R17, PT, PT, R23, UR20, RZ, P0, !PT ;  /* 0x0000001417115c10 */ /* 0x000fe400087fe4ff */
[C---:B------:R-:W-:Y:S04]  /*2320*/  ISETP.GE.AND P0, PT, R94.reuse, R82, PT ;  /* 0x000000525e00720c */ /* 0x040fe80003f06270 */
[----:B------:R-:W-:Y:S01]  /*2330*/  ISETP.LT.OR P6, PT, R94, R83, P0 ;  /* 0x000000535e00720c */ /* 0x000fe200007c1670 */
[----:B--2---:R-:W-:Y:S02]  /*2340*/  @P2 IMAD.MOV.U32 R2, RZ, RZ, R55 ;  /* 0x000000ffff022224 */ /* 0x004fe400078e0037 */
[----:B------:R-:W-:Y:S05]  /*2350*/  @P2 IMAD.MOV.U32 R3, RZ, RZ, R54 ;  /* 0x000000ffff032224 */ /* 0x000fea00078e0036 */
[----:B----4-:R2:W-:Y:S05]  /*2360*/  @P2 STG.E.128 desc[UR6][R2.64], R4 ;  /* 0x0000000402002986 */ /* 0x0105ea000c101d06 */
[----:B--2---:R-:W2:Y:S01]  /*2370*/  @!P6 LDC.64 R2, c[0x0][0x4b0] ;  /* 0x00012c00ff02eb82 */ /* 0x004ea20000000a00 */
[----:B------:R-:W4:Y:S06]  /*2380*/  @!P3 LDG.E.128 R4, desc[UR6][R22.64] ;  /* 0x000000061604b981 */ /* 0x000f2c000c1e1d00 */
[----:B----4-:R4:W-:Y:S06]  /*2390*/  @!P3 STG.E.128 desc[UR6][R20.64], R4 ;  /* 0x000000041400b986 */ /* 0x0109ec000c101d06 */
[----:B------:R-:W5:Y:S01]  /*23a0*/  @P5 LDG.E.128 R16, desc[UR6][R16.64] ;  /* 0x0000000610105981 */ /* 0x000f62000c1e1d00 */
[----:B----4-:R-:W4:Y:S01]  /*23b0*/  @P5 LDC.64 R4, c[0x0][0x3c0] ;  /* 0x0000f000ff045b82 */ /* 0x010f220000000a00 */
[C---:B--2---:R-:W-:Y:S04]  /*23c0*/  @!P6 LEA R6, P0, R2.reuse, R22, 0x7 ;  /* 0x000000160206e211 */ /* 0x044fe800078038ff */
[----:B------:R-:W-:Y:S02]  /*23d0*/  @!P6 LEA.HI.X R7, R2, R23, R3, 0x7, P0 ;  /* 0x000000170207e211 */ /* 0x000fe400000f3c03 */
[C---:B------:R-:W-:Y:S04]  /*23e0*/  ISETP.GE.AND P0, PT, R93.reuse, R82, PT ;  /* 0x000000525d00720c */ /* 0x040fe80003f06270 */
[----:B------:R-:W-:Y:S11]  /*23f0*/  ISETP.LT.OR P3, PT, R93, R83, P0 ;  /* 0x000000535d00720c */ /* 0x000ff60000761670 */
[----:B------:R-:W-:Y:S02]  /*2400*/  @!UPT UIADD3 URZ, UPT, UPT, URZ, URZ, URZ ;  /* 0x000000fffffff290 */ /* 0x000fe4000fffe0ff */
[----:B------:R-:W2:Y:S01]  /*2410*/  @!P3 LDC.64 R2, c[0x0][0x4b0] ;  /* 0x00012c00ff02bb82 */ /* 0x000ea20000000a00 */
[CC--:B----4-:R-:W-:Y:S04]  /*2420*/  @P5 LEA R24, P1, R4.reuse, R20.reuse, 0x6 ;  /* 0x0000001404185211 */ /* 0x0d0fe800078230ff */
[-C--:B------:R-:W-:Y:S03]  /*2430*/  @P5 LEA.HI.X R25, R4, R21.reuse, R5, 0x6, P1 ;  /* 0x0000001504195211 */ /* 0x080fe600008f3405 */
[----:B------:R-:W4:Y:S01]  /*2440*/  @!P6 LDC.64 R4, c[0x0][0x3c0] ;  /* 0x0000f000ff04eb82 */ /* 0x000f220000000a00 */
[----:B--2---:R-:W-:Y:S01]  /*2450*/  @!P3 IMAD R3, R3, 0xc0, RZ ;  /* 0x000000c00303b824 */ /* 0x004fe200078e02ff */
[----:B-----5:R2:W-:Y:S06]  /*2460*/  @P5 STG.E.128 desc[UR6][R24.64], R16 ;  /* 0x0000001018005986 */ /* 0x0205ec000c101d06 */
[----:B--2---:R2:W5:Y:S02]  /*2470*/  @!P6 LDG.E.128 R16, desc[UR6][R6.64] ;  /* 0x000000060610e981 */ /* 0x004564000c1e1d00 */
[----:B--2---:R-:W-:Y:S01]  /*2480*/  @!P3 IMAD.WIDE.U32 R6, R2, 0xc0, R22 ;  /* 0x000000c00206b825 */ /* 0x004fe200078e0016 */
[C---:B----4-:R-:W-:Y:S03]  /*2490*/  @!P6 LEA R2, P0, R4.reuse, R20, 0x7 ;  /* 0x000000140402e211 */ /* 0x050fe600078038ff */
[----:B------:R-:W-:Y:S01]  /*24a0*/  @!P3 IMAD.IADD R7, R7, 0x1, R3 ;  /* 0x000000010707b824 */ /* 0x000fe200078e0203 */
[----:B------:R-:W-:Y:S02]  /*24b0*/  @!P6 LEA.HI.X R3, R4, R21, R5, 0x7, P0 ;  /* 0x000000150403e211 */ /* 0x000fe400000f3c05 */
[----:B------:R-:W2:Y:S01]  /*24c0*/  @!P3 LDC.64 R4, c[0x0][0x3c0] ;  /* 0x0000f000ff04bb82 */ /* 0x000ea20000000a00 */
[C---:B------:R-:W-:Y:S04]  /*24d0*/  ISETP.GE.AND P0, PT, R92.reuse, R82, PT ;  /* 0x000000525c00720c */ /* 0x040fe80003f06270 */
[----:B------:R-:W-:Y:S04]  /*24e0*/  ISETP.GE.AND P2, PT, R92, R83, !P0 ;  /* 0x000000535c00720c */ /* 0x000fe80004746270 */
[----:B------:R-:W-:Y:S01]  /*24f0*/  P2R R108, PR, RZ, 0x4 ;  /* 0x00000004ff6c7803 */ /* 0x000fe20000000000 */
[----:B--2---:R-:W-:Y:S02]  /*2500*/  @!P3 IMAD R5, R5, 0xc0, RZ ;  /* 0x000000c00505b824 */ /* 0x004fe400078e02ff */
[----:B------:R-:W-:Y:S04]  /*2510*/  @!P3 IMAD.WIDE.U32 R24, R4, 0xc0, R20 ;  /* 0x000000c00418b825 */ /* 0x000fe800078e0014 */
[----:B------:R-:W-:Y:S01]  /*2520*/  @!P3 IMAD.IADD R25, R25, 0x1, R5 ;  /* 0x000000011919b824 */ /* 0x000fe200078e0205 */
[----:B-----5:R2:W-:Y:S02]  /*2530*/  @!P6 STG.E.128 desc[UR6][R2.64], R16 ;  /* 0x000000100200e986 */ /* 0x0205e4000c101d06 */
[----:B--2---:R-:W2:Y:S04]  /*2540*/  @P2 LDC.64 R2, c[0x0][0x4b0] ;  /* 0x00012c00ff022b82 */ /* 0x004ea80000000a00 */
[----:B------:R2:W4:Y:S02]  /*2550*/  @!P3 LDG.E.128 R16, desc[UR6][R6.64] ;  /* 0x000000060610b981 */ /* 0x000524000c1e1d00 */
[C---:B--2---:R-:W-:Y:S04]  /*2560*/  @P2 LEA R6, P0, R2.reuse, R22, 0x8 ;  /* 0x0000001602062211 */ /* 0x044fe800078040ff */
[----:B------:R-:W-:Y:S02]  /*2570*/  @P2 LEA.HI.X R7, R2, R23, R3, 0x8, P0 ;  /* 0x0000001702072211 */ /* 0x000fe400000f4403 */
[----:B------:R-:W2:Y:S01]  /*2580*/  @P2 LDC.64 R2, c[0x0][0x3c0] ;  /* 0x0000f000ff022b82 */ /* 0x000ea20000000a00 */
[----:B----4-:R2:W-:Y:S06]  /*2590*/  @!P3 STG.E.128 desc[UR6][R24.64], R16 ;  /* 0x000000101800b986 */ /* 0x0105ec000c101d06 */
[----:B------:R-:W4:Y:S01]  /*25a0*/  @P2 LDG.E.128 R4, desc[UR6][R6.64] ;  /* 0x0000000606042981 */ /* 0x000f22000c1e1d00 */
[C---:B--2---:R-:W-:Y:S04]  /*25b0*/  @P2 LEA R16, P0, R2.reuse, R20, 0x8 ;  /* 0x0000001402102211 */ /* 0x044fe800078040ff */
[----:B------:R-:W-:Y:S02]  /*25c0*/  @P2 LEA.HI.X R17, R2, R21, R3, 0x8, P0 ;  /* 0x0000001502112211 */ /* 0x000fe400000f4403 */
[CC--:B------:R-:W-:Y:S04]  /*25d0*/  ISETP.GE.AND P0, PT, R91.reuse, R82.reuse, PT ;  /* 0x000000525b00720c */ /* 0x0c0fe80003f06270 */
[-C--:B------:R-:W-:Y:S02]  /*25e0*/  ISETP.GE.AND P4, PT, R91, R83.reuse, !P0 ;  /* 0x000000535b00720c */ /* 0x080fe40004786270 */
[C---:B------:R-:W-:Y:S04]  /*25f0*/  ISETP.GE.AND P0, PT, R90.reuse, R82, PT ;  /* 0x000000525a00720c */ /* 0x040fe80003f06270 */
[----:B------:R-:W-:Y:S02]  /*2600*/  ISETP.GE.AND P1, PT, R90, R83, !P0 ;  /* 0x000000535a00720c */ /* 0x000fe40004726270 */
[----:B------:R-:W-:Y:S02]  /*2610*/  ISETP.NE.AND P0, PT, R14, RZ, PT ;  /* 0x000000ff0e00720c */ /* 0x000fe40003f05270 */
[----:B------:R-:W-:Y:S03]  /*2620*/  P2R R106, PR, RZ, 0x2 ;  /* 0x00000002ff6a7803 */ /* 0x000fe60000000000 */
[----:B------:R-:W2:Y:S02]  /*2630*/  @P4 LDC.64 R2, c[0x0][0x4b0] ;  /* 0x00012c00ff024b82 */ /* 0x000ea40000000a00 */
[----:B--2---:R-:W-:Y:S02]  /*2640*/  @P4 IMAD R3, R3, 0x140, RZ ;  /* 0x0000014003034824 */ /* 0x004fe400078e02ff */
[----:B------:R-:W-:Y:S04]  /*2650*/  @P4 IMAD.WIDE.U32 R18, R2, 0x140, R22 ;  /* 0x0000014002124825 */ /* 0x000fe800078e0016 */
[----:B------:R-:W-:Y:S02]  /*2660*/  @P4 IMAD.IADD R19, R19, 0x1, R3 ;  /* 0x0000000113134824 */ /* 0x000fe400078e0203 */
[----:B------:R-:W2:Y:S02]  /*2670*/  @P1 LDC.64 R2, c[0x0][0x4b0] ;  /* 0x00012c00ff021b82 */ /* 0x000ea40000000a00 */
[----:B--2---:R-:W-:Y:S01]  /*2680*/  @P1 IMAD R3, R3, 0x180, RZ ;  /* 0x0000018003031824 */ /* 0x004fe200078e02ff */
[----:B----4-:R2:W-:Y:S01]  /*2690*/  @P2 STG.E.128 desc[UR6][R16.64], R4 ;  /* 0x0000000410002986 */ /* 0x0105e2000c101d06 */
[----:B------:R-:W-:Y:S04]  /*26a0*/  ISETP.GT.AND P2, PT, R80, R51, PT ;  /* 0x000000335000720c */ /* 0x000fe80003f44270 */
[----:B------:R-:W-:Y:S02]  /*26b0*/  P2R R100, PR, RZ, 0x4 ;  /* 0x00000004ff647803 */ /* 0x000fe40000000000 */
[----:B------:R-:W-:Y:S01]  /*26c0*/  ISETP.NE.AND P2, PT, R0, RZ, PT ;  /* 0x000000ff0000720c */ /* 0x000fe20003f45270 */
[----:B--2---:R-:W2:Y:S01]  /*26d0*/  @P4 LDG.E.128 R16, desc[UR6][R18.64] ;  /* 0x0000000612104981 */ /* 0x004ea2000c1e1d00 */
[----:B------:R-:W4:Y:S02]  /*26e0*/  @P4 LDC.64 R4, c[0x0][0x3c0] ;  /* 0x0000f000ff044b82 */ /* 0x000f240000000a00 */
[----:B----4-:R-:W-:Y:S02]  /*26f0*/  @P4 IMAD R5, R5, 0x140, RZ ;  /* 0x0000014005054824 */ /* 0x010fe400078e02ff */
[----:B------:R-:W-:Y:S04]  /*2700*/  @P4 IMAD.WIDE.U32 R6, R4, 0x140, R20 ;  /* 0x0000014004064825 */ /* 0x000fe800078e0014 */
[----:B------:R-:W-:Y:S02]  /*2710*/  @P4 IMAD.IADD R7, R7, 0x1, R5 ;  /* 0x0000000107074824 */ /* 0x000fe400078e0205 */
[----:B------:R-:W-:Y:S04]  /*2720*/  @P1 IMAD.WIDE.U32 R22, R2, 0x180, R22 ;  /* 0x0000018002161825 */ /* 0x000fe800078e0016 */
[----:B------:R-:W-:Y:S02]  /*2730*/  @P1 IMAD.IADD R23, R23, 0x1, R3 ;  /* 0x0000000117171824 */ /* 0x000fe400078e0203 */
[----:B------:R-:W4:Y:S02]  /*2740*/  @P1 LDC.64 R2, c[0x0][0x3c0] ;  /* 0x0000f000ff021b82 */ /* 0x000f240000000a00 */
[----:B----4-:R-:W-:Y:S04]  /*2750*/  @P1 IMAD.WIDE.U32 R20, R2, 0x180, R20 ;  /* 0x0000018002141825 */ /* 0x010fe800078e0014 */
[----:B------:R-:W-:Y:S04]  /*2760*/  @P1 IMAD R3, R3, 0x180, RZ ;  /* 0x0000018003031824 */ /* 0x000fe800078e02ff */
[----:B------:R-:W-:Y:S01]  /*2770*/  @P1 IMAD.IADD R21, R21, 0x1, R3 ;  /* 0x0000000115151824 */ /* 0x000fe200078e0203 */
[----:B--2---:R2:W-:Y:S06]  /*2780*/  @P4 STG.E.128 desc[UR6][R6.64], R16 ;  /* 0x0000001006004986 */ /* 0x0045ec000c101d06 */
[----:B--2---:R-:W2:Y:S06]  /*2790*/  @P1 LDG.E.128 R4, desc[UR6][R22.64] ;  /* 0x0000000616041981 */ /* 0x004eac000c1e1d00 */
[----:B--2---:R2:W-:Y:S01]  /*27a0*/  @P1 STG.E.128 desc[UR6][R20.64], R4 ;  /* 0x0000000414001986 */ /* 0x0045e2000c101d06 */
[----:B------:R-:W-:Y:S05]  /*27b0*/  @P0 BRA `(.L_x_1605) ;  /* 0x00000004001c0947 */ /* 0x000fea0003800000 */
[----:B------:R-:W-:Y:S01]  /*27c0*/  @P2 IMAD.MOV.U32 R8, RZ, RZ, R10 ;  /* 0x000000ffff082224 */ /* 0x000fe200078e000a */
[C---:B------:R-:W-:Y:S01]  /*27d0*/  LEA R26, P0, R70.reuse, R10, 0x1 ;  /* 0x0000000a461a7211 */ /* 0x040fe200078008ff */
[----:B------:R-:W-:Y:S02]  /*27e0*/  @P2 IMAD.MOV.U32 R2, RZ, RZ, R57 ;  /* 0x000000ffff022224 */ /* 0x000fe400078e0039 */
[----:B------:R-:W-:Y:S01]  /*27f0*/  @P2 IMAD.MOV.U32 R3, RZ, RZ, R56 ;  /* 0x000000ffff032224 */ /* 0x000fe200078e0038 */
[----:B--2---:R-:W2:Y:S01]  /*2800*/  @P2 LDG.E.128 R4, desc[UR6][R8.64] ;  /* 0x0000000608042981 */ /* 0x004ea2000c1e1d00 */
[----:B------:R-:W-:Y:S02]  /*2810*/  LEA.HI.X R27, R70, R9, R69, 0x1, P0 ;  /* 0x00000009461b7211 */ /* 0x000fe400000f0c45 */
[C---:B------:R-:W-:Y:S04]  /*2820*/  LEA R24, P0, R47.reuse, R57, 0x1 ;  /* 0x000000392f187211 */ /* 0x040fe800078008ff */
[----:B------:R-:W-:Y:S01]  /*2830*/  LEA.HI.X R25, R47, R56, R46, 0x1, P0 ;  /* 0x000000382f197211 */ /* 0x000fe200000f0c2e */
[----:B--2---:R2:W-:Y:S01]  /*2840*/  @P2 STG.E.128 desc[UR6][R2.64], R4 ;  /* 0x0000000402002986 */ /* 0x0045e2000c101d06 */
[----:B------:R-:W-:Y:S01]  /*2850*/  ISETP.NE.AND P2, PT, R108, RZ, PT ;  /* 0x000000ff6c00720c */ /* 0x000fe20003f45270 */
[----:B--2---:R-:W2:Y:S02]  /*2860*/  @P5 LDC.64 R2, c[0x0][0x4a8] ;  /* 0x00012a00ff025b82 */ /* 0x004ea40000000a00 */
[C---:B--2---:R-:W-:Y:S04]  /*2870*/  @P5 LEA R4, P0, R2.reuse, R26, 0x6 ;  /* 0x0000001a02045211 */ /* 0x044fe800078030ff */
[----:B------:R-:W-:Y:S02]  /*2880*/  @P5 LEA.HI.X R5, R2, R27, R3, 0x6, P0 ;  /* 0x0000001b02055211 */ /* 0x000fe400000f3403 */
[----:B------:R-:W2:Y:S02]  /*2890*/  @P5 LDC.64 R2, c[0x0][0x3b8] ;  /* 0x0000ee00ff025b82 */ /* 0x000ea40000000a00 */
[C---:B--2---:R-:W-:Y:S04]  /*28a0*/  @P5 LEA R14, P0, R2.reuse, R24, 0x6 ;  /* 0x00000018020e5211 */ /* 0x044fe800078030ff */
[----:B------:R-:W-:Y:S02]  /*28b0*/  @P5 LEA.HI.X R15, R2, R25, R3, 0x6, P0 ;  /* 0x00000019020f5211 */ /* 0x000fe400000f3403 */
[----:B------:R-:W2:Y:S01]  /*28c0*/  @!P6 LDC.64 R2, c[0x0][0x4a8] ;  /* 0x00012a00ff02eb82 */ /* 0x000ea20000000a00 */
[----:B------:R-:W-:Y:S11]  /*28d0*/  ISETP.NE.AND P0, PT, R112, RZ, PT ;  /* 0x000000ff7000720c */ /* 0x000ff60003f05270 */
[----:B------:R-:W-:Y:S02]  /*28e0*/  @!UPT UIADD3 URZ, UPT, UPT, URZ, URZ, URZ ;  /* 0x000000fffffff290 */ /* 0x000fe4000fffe0ff */
[----:B------:R-:W4:Y:S05]  /*28f0*/  @!P0 LDG.E.128 R20, desc[UR6][R26.64] ;  /* 0x000000061a148981 */ /* 0x000f2a000c1e1d00 */
[----:B----4-:R-:W-:Y:S01]  /*2900*/  @!P0 STG.E.128 desc[UR6][R24.64], R20 ;  /* 0x0000001418008986 */ /* 0x010fe2000c101d06 */
[C---:B--2---:R-:W-:Y:S04]  /*2910*/  @!P6 LEA R16, P0, R2.reuse, R26, 0x7 ;  /* 0x0000001a0210e211 */ /* 0x044fe800078038ff */
[----:B------:R-:W2:Y:S01]  /*2920*/  @P5 LDG.E.128 R4, desc[UR6][R4.64] ;  /* 0x0000000604045981 */ /* 0x000ea2000c1e1d00 */
[----:B------:R-:W-:Y:S02]  /*2930*/  @!P6 LEA.HI.X R17, R2, R27, R3, 0x7, P0 ;  /* 0x0000001b0211e211 */ /* 0x000fe400000f3c03 */
[----:B------:R-:W4:Y:S02]  /*2940*/  @!P3 LDC.64 R2, c[0x0][0x4a8] ;  /* 0x00012a00ff02bb82 */ /* 0x000f240000000a00 */
[----:B----4-:R-:W-:Y:S01]  /*2950*/  @!P3 IMAD R3, R3, 0xc0, RZ ;  /* 0x000000c00303b824 */ /* 0x010fe200078e02ff */
[----:B--2---:R2:W-:Y:S05]  /*2960*/  @P5 STG.E.128 desc[UR6][R14.64], R4 ;  /* 0x000000040e005986 */ /* 0x0045ea000c101d06 */
[----:B------:R-:W4:Y:S01]  /*2970*/  @!P6 LDG.E.128 R16, desc[UR6][R16.64] ;  /* 0x000000061010e981 */ /* 0x000f22000c1e1d00 */
[----:B--2---:R-:W2:Y:S01]  /*2980*/  @!P6 LDC.64 R4, c[0x0][0x3b8] ;  /* 0x0000ee00ff04eb82 */ /* 0x004ea20000000a00 */
[----:B------:R-:W-:Y:S04]  /*2990*/  @!P3 IMAD.WIDE.U32 R6, R2, 0xc0, R26 ;  /* 0x000000c00206b825 */ /* 0x000fe800078e001a */
[----:B------:R-:W-:Y:S03]  /*29a0*/  @!P3 IMAD.IADD R7, R7, 0x1, R3 ;  /* 0x000000010707b824 */ /* 0x000fe600078e0203 */
[----:B------:R-:W5:Y:S01]  /*29b0*/  @P2 LDC.64 R2, c[0x0][0x4a8] ;  /* 0x00012a00ff022b82 */ /* 0x000f620000000a00 */
[C---:B--2---:R-:W-:Y:S04]  /*29c0*/  @!P6 LEA R14, P0, R4.reuse, R24, 0x7 ;  /* 0x00000018040ee211 */ /* 0x044fe800078038ff */
[----:B------:R-:W-:Y:S03]  /*29d0*/  @!P6 LEA.HI.X R15, R4, R25, R5, 0x7, P0 ;  /* 0x00000019040fe211 */ /* 0x000fe600000f3c05 */
[----:B------:R-:W2:Y:S02]  /*29e0*/  @!P3 LDC.64 R4, c[0x0][0x3b8] ;  /* 0x0000ee00ff04bb82 */ /* 0x000ea40000000a00 */
[----:B--2---:R-:W-:Y:S01]  /*29f0*/  @!P3 IMAD R5, R5, 0xc0, RZ ;  /* 0x000000c00505b824 */ /* 0x004fe200078e02ff */
[----:B----4-:R2:W-:Y:S05]  /*2a00*/  @!P6 STG.E.128 desc[UR6][R14.64], R16 ;  /* 0x000000100e00e986 */ /* 0x0105ea000c101d06 */
[----:B--2---:R5:W2:Y:S01]  /*2a10*/  @!P3 LDG.E.128 R16, desc[UR6][R6.64] ;  /* 0x000000060610b981 */ /* 0x004aa2000c1e1d00 */
[----:B------:R-:W-:Y:S04]  /*2a20*/  @!P3 IMAD.WIDE.U32 R14, R4, 0xc0, R24 ;  /* 0x000000c0040eb825 */ /* 0x000fe800078e0018 */
[----:B------:R-:W-:Y:S02]  /*2a30*/  @!P3 IMAD.IADD R15, R15, 0x1, R5 ;  /* 0x000000010f0fb824 */ /* 0x000fe400078e0205 */
[----:B------:R-:W4:Y:S01]  /*2a40*/  @P2 LDC.64 R4, c[0x0][0x3b8] ;  /* 0x0000ee00ff042b82 */ /* 0x000f220000000a00 */
[C---:B-----5:R-:W-:Y:S04]  /*2a50*/  @P2 LEA R6, P0, R2.reuse, R26, 0x8 ;  /* 0x0000001a02062211 */ /* 0x060fe800078040ff */
[----:B------:R-:W-:Y:S03]  /*2a60*/  @P2 LEA.HI.X R7, R2, R27, R3, 0x8, P0 ;  /* 0x0000001b02072211 */ /* 0x000fe600000f4403 */
[----:B------:R-:W5:Y:S02]  /*2a70*/  @P4 LDC.64 R2, c[0x0][0x4a8] ;  /* 0x00012a00ff024b82 */ /* 0x000f640000000a00 */
[----:B-----5:R-:W-:Y:S01]  /*2a80*/  @P4 IMAD R3, R3, 0x140, RZ ;  /* 0x0000014003034824 */ /* 0x020fe200078e02ff */
[----:B--2---:R2:W-:Y:S05]  /*2a90*/  @!P3 STG.E.128 desc[UR6][R14.64], R16 ;  /* 0x000000100e00b986 */ /* 0x0045ea000c101d06 */
[----:B--2---:R2:W5:Y:S01]  /*2aa0*/  @P2 LDG.E.128 R16, desc[UR6][R6.64] ;  /* 0x0000000606102981 */ /* 0x004562000c1e1d00 */
[C---:B----4-:R-:W-:Y:S04]  /*2ab0*/  @P2 LEA R14, P0, R4.reuse, R24, 0x8 ;  /* 0x00000018040e2211 */ /* 0x050fe800078040ff */
[----:B------:R-:W-:Y:S01]  /*2ac0*/  @P2 LEA.HI.X R15, R4, R25, R5, 0x8, P0 ;  /* 0x00000019040f2211 */ /* 0x000fe200000f4405 */
[----:B--2---:R-:W-:Y:S04]  /*2ad0*/  @P4 IMAD.WIDE.U32 R6, R2, 0x140, R26 ;  /* 0x0000014002064825 */ /* 0x004fe800078e001a */
[----:B------:R-:W-:Y:S02]  /*2ae0*/  @P4 IMAD.IADD R7, R7, 0x1, R3 ;  /* 0x0000000107074824 */ /* 0x000fe400078e0203 */
[----:B------:R-:W2:Y:S02]  /*2af0*/  @P4 LDC.64 R2, c[0x0][0x3b8] ;  /* 0x0000ee00ff024b82 */ /* 0x000ea40000000a00 */
[----:B--2---:R-:W-:Y:S01]  /*2b00*/  @P4 IMAD R3, R3, 0x140, RZ ;  /* 0x0000014003034824 */ /* 0x004fe200078e02ff */
[----:B-----5:R2:W-:Y:S05]  /*2b10*/  @P2 STG.E.128 desc[UR6][R14.64], R16 ;  /* 0x000000100e002986 */ /* 0x0205ea000c101d06 */
[----:B------:R-:W4:Y:S01]  /*2b20*/  @P4 LDG.E.128 R4, desc[UR6][R6.64] ;  /* 0x0000000606044981 */ /* 0x000f22000c1e1d00 */
[----:B--2---:R-:W-:Y:S04]  /*2b30*/  @P4 IMAD.WIDE.U32 R14, R2, 0x140, R24 ;  /* 0x00000140020e4825 */ /* 0x004fe800078e0018 */
[----:B------:R-:W-:Y:S05]  /*2b40*/  @P4 IMAD.IADD R15, R15, 0x1, R3 ;  /* 0x000000010f0f4824 */ /* 0x000fea00078e0203 */
[----:B----4-:R2:W-:Y:S02]  /*2b50*/  @P4 STG.E.128 desc[UR6][R14.64], R4 ;  /* 0x000000040e004986 */ /* 0x0105e4000c101d06 */
[----:B--2---:R-:W-:Y:S01]  /*2b60*/  IMAD.MOV.U32 R14, RZ, RZ, RZ ;  /* 0x000000ffff0e7224 */ /* 0x004fe200078e00ff */
[----:B------:R-:W-:Y:S06]  /*2b70*/  @!P1 BRA `(.L_x_1606) ;  /* 0x0000005000709947 */ /* 0x000fec0003800000 */
[----:B------:R-:W2:Y:S02]  /*2b80*/  LDC.64 R2, c[0x0][0x4a8] ;  /* 0x00012a00ff027b82 */ /* 0x000ea40000000a00 */
[----:B--2---:R-:W-:Y:S04]  /*2b90*/  IMAD.WIDE.U32 R26, R2, 0x180, R26 ;  /* 0x00000180021a7825 */ /* 0x004fe800078e001a */
[----:B------:R-:W-:Y:S05]  /*2ba0*/  IMAD R3, R3, 0x180, RZ ;  /* 0x0000018003037824 */ /* 0x000fea00078e02ff */
[----:B------:R-:W-:Y:S02]  /*2bb0*/  IADD3 R27, PT, PT, R27, R3, RZ ;  /* 0x000000031b1b7210 */ /* 0x000fe40007ffe0ff */
[----:B------:R-:W2:Y:S03]  /*2bc0*/  LDC.64 R2, c[0x0][0x3b8] ;  /* 0x0000ee00ff027b82 */ /* 0x000ea60000000a00 */
[----:B------:R-:W4:Y:S01]  /*2bd0*/  LDG.E.128 R4, desc[UR6][R26.64] ;  /* 0x000000061a047981 */ /* 0x000f22000c1e1d00 */
[----:B--2---:R-:W-:Y:S02]  /*2be0*/  IMAD R3, R3, 0x180, RZ ;  /* 0x0000018003037824 */ /* 0x004fe400078e02ff */
[----:B------:R-:W-:Y:S05]  /*2bf0*/  IMAD.WIDE.U32 R24, R2, 0x180, R24 ;  /* 0x0000018002187825 */ /* 0x000fea00078e0018 */
[----:B------:R-:W-:Y:S05]  /*2c00*/  IADD3 R25, PT, PT, R25, R3, RZ ;  /* 0x0000000319197210 */ /* 0x000fea0007ffe0ff */
[----:B----4-:R4:W-:Y:S01]  /*2c10*/  STG.E.128 desc[UR6][R24.64], R4 ;  /* 0x0000000418007986 */ /* 0x0109e2000c101d06 */
[----:B------:R-:W-:Y:S05]  /*2c20*/  BRA `(.L_x_1606) ;  /* 0x0000005000447947 */ /* 0x000fea0003800000 */
.L_x_1605:
[----:B------:R-:W-:Y:S05]  /*2c30*/  BRA.U !UP0, `(.L_x_1607) ;  /* 0x0000001d08cc7547 */ /* 0x000fea000b800000 */
[----:B------:R-:W-:Y:S01]  /*2c40*/  LEA R34, P0, R70, R10, 0x1 ;  /* 0x0000000a46227211 */ /* 0x000fe200078008ff */
[----:B------:R-:W4:Y:S01]  /*2c50*/  LDC R28, c[0x0][0x450] ;  /* 0x00011400ff1c7b82 */ /* 0x000f220000000800 */
[C---:B------:R-:W-:Y:S01]  /*2c60*/  SHF.L.U64.HI R0, R96.reuse, 0x1, R77 ;  /* 0x0000000160007819 */ /* 0x040fe2000001024d */
[----:B------:R-:W-:Y:S01]  /*2c70*/  IMAD.SHL.U32 R26, R96, 0x2, RZ ;  /* 0x00000002601a7824 */ /* 0x000fe200078e00ff */
[----:B------:R-:W-:Y:S01]  /*2c80*/  LEA.HI.X R35, R70, R9, R69, 0x1, P0 ;  /* 0x0000000946237211 */ /* 0x000fe200000f0c45 */
[----:B------:R-:W-:Y:S01]  /*2c90*/  BSSY.RECONVERGENT B0, `(.L_x_1608) ;  /* 0x000003c000007945 */ /* 0x000fe20003800200 */
[C---:B------:R-:W-:Y:S04]  /*2ca0*/  LEA R32, P0, R47.reuse, R57, 0x1 ;  /* 0x000000392f207211 */ /* 0x040fe800078008ff */
[----:B------:R-:W-:Y:S02]  /*2cb0*/  LEA.HI.X R33, R47, R56, R46, 0x1, P0 ;  /* 0x000000382f217211 */ /* 0x000fe400000f0c2e */
[-C--:B--2---:R-:W-:Y:S05]  /*2cc0*/  IADD3 R6, P0, PT, R12, R26.reuse, RZ ;  /* 0x0000001a0c067210 */ /* 0x084fea0007f1e0ff */
[--C-:B------:R-:W-:Y:S01]  /*2cd0*/  IMAD.X R7, R13, 0x1, R0.reuse, P0 ;  /* 0x000000010d077824 */ /* 0x100fe200000e0600 */
[----:B------:R-:W-:Y:S05]  /*2ce0*/  IADD3 R26, P0, PT, R30, R26, RZ ;  /* 0x0000001a1e1a7210 */ /* 0x000fea0007f1e0ff */
[----:B------:R-:W-:Y:S01]  /*2cf0*/  IMAD.X R27, R31, 0x1, R0, P0 ;  /* 0x000000011f1b7824 */ /* 0x000fe200000e0600 */
[----:B------:R-:W-:Y:S07]  /*2d00*/  @!P2 BRA `(.L_x_1609) ;  /* 0x0000000000d0a947 */ /* 0x000fee0003800000 */
[----:B------:R-:W-:Y:S02]  /*2d10*/  ISETP.GE.AND P0, PT, R148, R14, PT ;  /* 0x0000000e9400720c */ /* 0x000fe40003f06270 */
[----:B------:R-:W-:Y:S05]  /*2d20*/  MOV R8, R10 ;  /* 0x0000000a00087202 */ /* 0x000fea0000000f00 */
[----:B------:R-:W2:Y:S08]  /*2d30*/  LDG.E.128 R16, desc[UR6][R8.64] ;  /* 0x0000000608107981 */ /* 0x000eb0000c1e1d00 */
[----:B------:R-:W5:Y:S06]  /*2d40*/  @!P0 LDG.E.64 R2, desc[UR6][R12.64] ;  /* 0x000000060c028981 */ /* 0x000f6c000c1e1b00 */
[----:B------:R-:W3:Y:S01]  /*2d50*/  @!P0 LDG.E.64 R24, desc[UR6][R30.64] ;  /* 0x000000061e188981 */ /* 0x000ee2000c1e1b00 */
[--C-:B-----5:R-:W-:Y:S01]  /*2d60*/  @!P0 HADD2.F32 R20, -RZ, R2.reuse.H0_H0 ;  /* 0x20000002ff148230 */ /* 0x120fe20000004100 */
[----:B--2---:R-:W-:Y:S01]  /*2d70*/  @!P0 MOV R0, R16 ;  /* 0x0000001000008202 */ /* 0x004fe20000000f00 */
[----:B------:R-:W-:Y:S01]  /*2d80*/  @!P0 HADD2.F32 R8, -RZ, R2.H1_H1 ;  /* 0x30000002ff088230 */ /* 0x000fe20000004100 */
[----:B------:R-:W-:Y:S01]  /*2d90*/  @!P0 MOV R15, R17 ;  /* 0x00000011000f8202 */ /* 0x000fe20000000f00 */
[----:B------:R-:W-:Y:S02]  /*2da0*/  @!P0 HADD2.F32 R4, -RZ, R3.H0_H0 ;  /* 0x20000003ff048230 */ /* 0x000fe40000004100 */
[----:B---3--:R-:W-:Y:S02]  /*2db0*/  @!P0 HADD2.F32 R21, -RZ, R24.H0_H0 ;  /* 0x20000018ff158230 */ /* 0x008fe40000004100 */
        /* <DEDUP_REMOVED lines=41> */
.L_x_1609:
[----:B-1-3--:R-:W-:Y:S05]  /*3050*/  BSYNC.RECONVERGENT B0 ;  /* 0x0000000000007941 */ /* 0x00afea0003800200 */
.L_x_1608:
        /* <DEDUP_REMOVED lines=8> */
[----:B------:R-:W5:Y:S01]  /*30e0*/  @!P0 LDG.E.64 R24, desc[UR6][R26.64] ;  /* 0x000000061a188981 */ /* 0x000f62000c1e1b00 */
[--C-:B---3--:R-:W-:Y:S01]  /*30f0*/  @!P0 HADD2.F32 R20, -RZ, R2.reuse.H0_H0 ;  /* 0x20000002ff148230 */ /* 0x108fe20000004100 */
[----:B--2---:R-:W-:Y:S01]  /*3100*/  @!P0 MOV R0, R16 ;  /* 0x0000001000008202 */ /* 0x004fe20000000f00 */
[----:B------:R-:W-:Y:S01]  /*3110*/  @!P0 HADD2.F32 R8, -RZ, R2.H1_H1 ;  /* 0x30000002ff088230 */ /* 0x000fe20000004100 */
[----:B------:R-:W-:Y:S01]  /*3120*/  @!P0 MOV R15, R17 ;  /* 0x00000011000f8202 */ /* 0x000fe20000000f00 */
[----:B------:R-:W-:Y:S02]  /*3130*/  @!P0 HADD2.F32 R4, -RZ, R3.H0_H0 ;  /* 0x20000003ff048230 */ /* 0x000fe40000004100 */
[----:B-----5:R-:W-:Y:S02]  /*3140*/  @!P0 HADD2.F32 R21, -RZ, R24.H0_H0 ;  /* 0x20000018ff158230 */ /* 0x020fe40000004100 */
        /* <DEDUP_REMOVED lines=39> */
.L_x_1611:
[----:B------:R-:W-:Y:S05]  /*33c0*/  BSYNC.RECONVERGENT B0 ;  /* 0x0000000000007941 */ /* 0x000fea0003800200 */
.L_x_1610:
[----:B------:R-:W-:Y:S04]  /*33d0*/  BSSY.RECONVERGENT B0, `(.L_x_1612) ;  /* 0x000003c000007945 */ /* 0x000fe80003800200 */
[----:B------:R-:W-:Y:S05]  /*33e0*/  @!P5 BRA `(.L_x_1613) ;  /* 0x0000000000e8d947 */ /* 0x000fea0003800000 */
[----:B------:R-:W1:Y:S08]  /*33f0*/  LDC.64 R4, c[0x0][0x4a8] ;  /* 0x00012a00ff047b82 */ /* 0x000e700000000a00 */
[----:B--2---:R-:W2:Y:S01]  /*3400*/  LDC.64 R2, c[0x0][0x3b8] ;  /* 0x0000ee00ff027b82 */ /* 0x004ea20000000a00 */
[C---:B-1----:R-:W-:Y:S04]  /*3410*/  LEA R16, P0, R4.reuse, R34, 0x6 ;  /* 0x0000002204107211 */ /* 0x042fe800078030ff */
[----:B------:R-:W-:Y:S02]  /*3420*/  LEA.HI.X R17, R4, R35, R5, 0x6, P0 ;  /* 0x0000002304117211 */ /* 0x000fe400000f3405 */
[C---:B--2---:R-:W-:Y:S04]  /*3430*/  LEA R36, P0, R2.reuse, R32, 0x6 ;  /* 0x0000002002247211 */ /* 0x044fe800078030ff */
[----:B------:R-:W-:Y:S01]  /*3440*/  LEA.HI.X R37, R2, R33, R3, 0x6, P0 ;  /* 0x0000002102257211 */ /* 0x000fe200000f3403 */
[----:B------:R-:W2:Y:S01]  /*3450*/  LDG.E.128 R16, desc[UR6][R16.64] ;  /* 0x0000000610107981 */ /* 0x000ea2000c1e1d00 */
[----:B------:R-:W-:Y:S11]  /*3460*/  ISETP.GE.AND P0, PT, R148, R14, PT ;  /* 0x0000000e9400720c */ /* 0x000ff60003f06270 */
[----:B------:R-:W-:Y:S02]  /*3470*/  @!UPT UIADD3 URZ, UPT, UPT, URZ, URZ, URZ ;  /* 0x000000fffffff290 */ /* 0x000fe4000fffe0ff */
[C---:B------:R-:W-:Y:S04]  /*3480*/  @!P0 IMAD.WIDE R2, R11.reuse, 0x40, R6 ;  /* 0x000000400b028825 */ /* 0x040fe800078e0206 */
[----:B------:R-:W-:Y:S02]  /*3490*/  @!P0 IMAD.WIDE R24, R11, 0x40, R26 ;  /* 0x000000400b188825 */ /* 0x000fe400078e021a */
[----:B------:R-:W3:Y:S06]  /*34a0*/  @!P0 LDG.E.64 R2, desc[UR6][R2.64] ;  /* 0x0000000602028981 */ /* 0x000eec000c1e1b00 */
[----:B------:R-:W5:Y:S01]  /*34b0*/  @!P0 LDG.E.64 R24, desc[UR6][R24.64] ;  /* 0x0000000618188981 */ /* 0x000f62000c1e1b00 */
[----:B--2---:R-:W-:Y:S02]  /*34c0*/  @!P0 MOV R0, R16 ;  /* 0x0000001000008202 */ /* 0x004fe40000000f00 */
[----:B------:R-:W-:Y:S03]  /*34d0*/  @!P0 MOV R15, R17 ;  /* 0x00000011000f8202 */ /* 0x000fe60000000f00 */
[----:B------:R-:W-:Y:S02]  /*34e0*/  @!P0 HADD2.F32 R22, -RZ, R0.H0_H0 ;  /* 0x20000000ff168230 */ /* 0x000fe40000004100 */
[--C-:B---3--:R-:W-:Y:S02]  /*34f0*/  @!P0 HADD2.F32 R20, -RZ, R2.reuse.H0_H0 ;  /* 0x20000002ff148230 */ /* 0x108fe40000004100 */
[----:B------:R-:W-:Y:S02]  /*3500*/  @!P0 HADD2.F32 R8, -RZ, R2.H1_H1 ;  /* 0x30000002ff088230 */ /* 0x000fe40000004100 */
[----:B------:R-:W-:Y:S02]  /*3510*/  @!P0 HADD2.F32 R2, -RZ, R0.H1_H1 ;  /* 0x30000000ff028230 */ /* 0x000fe40000004100 */
[--C-:B-----5:R-:W-:Y:S02]  /*3520*/  @!P0 HADD2.F32 R21, -RZ, R24.reuse.H0_H0 ;  /* 0x20000018ff158230 */ /* 0x120fe40000004100 */
        /* <DEDUP_REMOVED lines=38> */
.L_x_1613:
[----:B------:R-:W-:Y:S05]  /*3790*/  BSYNC.RECONVERGENT B0 ;  /* 0x0000000000007941 */ /* 0x000fea0003800200 */
.L_x_1612:
[----:B------:R-:W-:Y:S04]  /*37a0*/  BSSY.RECONVERGENT B0, `(.L_x_1614) ;  /* 0x000003b000007945 */ /* 0x000fe80003800200 */
[----:B------:R-:W-:Y:S05]  /*37b0*/  @P6 BRA `(.L_x_1615) ;  /* 0x0000000000e46947 */ /* 0x000fea0003800000 */
[----:B------:R-:W1:Y:S01]  /*37c0*/  LDC.64 R4, c[0x0][0x4a8] ;  /* 0x00012a00ff047b82 */ /* 0x000e620000000a00 */
[----:B------:R-:W-:Y:S07]  /*37d0*/  ISETP.GE.AND P0, PT, R148, R14, PT ;  /* 0x0000000e9400720c */ /* 0x000fee0003f06270 */
[----:B---3--:R-:W3:Y:S06]  /*37e0*/  LDC.64 R36, c[0x0][0x3b8] ;  /* 0x0000ee00ff247b82 */ /* 0x008eec0000000a00 */
[C---:B--2---:R-:W-:Y:S04]  /*37f0*/  @!P0 IMAD.WIDE R2, R11.reuse, 0x80, R6 ;  /* 0x000000800b028825 */ /* 0x044fe800078e0206 */
[----:B------:R-:W-:Y:S02]  /*3800*/  @!P0 IMAD.WIDE R24, R11, 0x80, R26 ;  /* 0x000000800b188825 */ /* 0x000fe400078e021a */
[----:B------:R-:W2:Y:S01]  /*3810*/  @!P0 LDG.E.64 R2, desc[UR6][R2.64] ;  /* 0x0000000602028981 */ /* 0x000ea2000c1e1b00 */
[C---:B-1----:R-:W-:Y:S05]  /*3820*/  LEA R16, P1, R4.reuse, R34, 0x7 ;  /* 0x0000002204107211 */ /* 0x042fea00078238ff */
[----:B------:R-:W5:Y:S01]  /*3830*/  @!P0 LDG.E.64 R24, desc[UR6][R24.64] ;  /* 0x0000000618188981 */ /* 0x000f62000c1e1b00 */
[----:B------:R-:W-:Y:S06]  /*3840*/  LEA.HI.X R17, R4, R35, R5, 0x7, P1 ;  /* 0x0000002304117211 */ /* 0x000fec00008f3c05 */
[----:B------:R-:W4:Y:S01]  /*3850*/  LDG.E.128 R16, desc[UR6][R16.64] ;  /* 0x0000000610107981 */ /* 0x000f22000c1e1d00 */
[--C-:B--2---:R-:W-:Y:S02]  /*3860*/  @!P0 HADD2.F32 R20, -RZ, R2.reuse.H0_H0 ;  /* 0x20000002ff148230 */ /* 0x104fe40000004100 */
[----:B------:R-:W-:Y:S02]  /*3870*/  @!P0 HADD2.F32 R8, -RZ, R2.H1_H1 ;  /* 0x30000002ff088230 */ /* 0x000fe40000004100 */
[--C-:B------:R-:W-:Y:S02]  /*3880*/  @!P0 HADD2.F32 R4, -RZ, R3.reuse.H0_H0 ;  /* 0x20000003ff048230 */ /* 0x100fe40000004100 */
[----:B------:R-:W-:Y:S02]  /*3890*/  @!P0 HADD2.F32 R5, -RZ, R3.H1_H1 ;  /* 0x30000003ff058230 */ /* 0x000fe40000004100 */
[--C-:B-----5:R-:W-:Y:S02]  /*38a0*/  @!P0 HADD2.F32 R21, -RZ, R24.reuse.H0_H0 ;  /* 0x20000018ff158230 */ /* 0x120fe40000004100 */
[----:B------:R-:W-:Y:S02]  /*38b0*/  @!P0 HADD2.F32 R23, -RZ, R24.H1_H1 ;  /* 0x30000018ff178230 */ /* 0x000fe40000004100 */
[--C-:B------:R-:W-:Y:S01]  /*38c0*/  @!P0 HADD2.F32 R24, -RZ, R25.reuse.H0_H0 ;  /* 0x20000019ff188230 */ /* 0x100fe20000004100 */
[----:B----4-:R-:W-:Y:S01]  /*38d0*/  @!P0 MOV R0, R16 ;  /* 0x0000001000008202 */ /* 0x010fe20000000f00 */
        /* <DEDUP_REMOVED lines=39> */
.L_x_1615:
[----:B------:R-:W-:Y:S05]  /*3b50*/  BSYNC.RECONVERGENT B0 ;  /* 0x0000000000007941 */ /* 0x000fea0003800200 */
.L_x_1614:
[----:B------:R-:W-:Y:S04]  /*3b60*/  BSSY.RECONVERGENT B0, `(.L_x_1616) ;  /* 0x000003d000007945 */ /* 0x000fe80003800200 */
[----:B------:R-:W-:Y:S05]  /*3b70*/  @P3 BRA `(.L_x_1617) ;  /* 0x0000000000ec3947 */ /* 0x000fea0003800000 */
[----:B--2---:R-:W2:Y:S01]  /*3b80*/  LDC.64 R2, c[0x0][0x4a8] ;  /* 0x00012a00ff027b82 */ /* 0x004ea20000000a00 */
[----:B------:R-:W-:Y:S07]  /*3b90*/  ISETP.GE.AND P0, PT, R148, R14, PT ;  /* 0x0000000e9400720c */ /* 0x000fee0003f06270 */
[----:B---3--:R-:W3:Y:S06]  /*3ba0*/  LDC.64 R36, c[0x0][0x3b8] ;  /* 0x0000ee00ff247b82 */ /* 0x008eec0000000a00 */
[----:B------:R-:W-:Y:S06]  /*3bb0*/  @!P0 IMAD.WIDE R24, R11, 0xc0, R26 ;  /* 0x000000c00b188825 */ /* 0x000fec00078e021a */
[----:B------:R-:W5:Y:S01]  /*3bc0*/  @!P0 LDG.E.64 R24, desc[UR6][R24.64] ;  /* 0x0000000618188981 */ /* 0x000f62000c1e1b00 */
[----:B--2---:R-:W-:Y:S04]  /*3bd0*/  IMAD.WIDE.U32 R4, R2, 0xc0, R34 ;  /* 0x000000c002047825 */ /* 0x004fe800078e0022 */
[----:B------:R-:W-:Y:S02]  /*3be0*/  IMAD R0, R3, 0xc0, RZ ;  /* 0x000000c003007824 */ /* 0x000fe400078e02ff */
[----:B------:R-:W-:Y:S03]  /*3bf0*/  @!P0 IMAD.WIDE R2, R11, 0xc0, R6 ;  /* 0x000000c00b028825 */ /* 0x000fe600078e0206 */
[----:B------:R-:W-:Y:S01]  /*3c00*/  IADD3 R5, PT, PT, R0, R5, RZ ;  /* 0x0000000500057210 */ /* 0x000fe20007ffe0ff */
[----:B---3--:R-:W-:Y:S02]  /*3c10*/  IMAD R37, R37, 0xc0, RZ ;  /* 0x000000c025257824 */ /* 0x008fe400078e02ff */
[----:B------:R-:W2:Y:S06]  /*3c20*/  @!P0 LDG.E.64 R2, desc[UR6][R2.64] ;  /* 0x0000000602028981 */ /* 0x000eac000c1e1b00 */
[----:B-1----:R1:W3:Y:S01]  /*3c30*/  LDG.E.128 R16, desc[UR6][R4.64] ;  /* 0x0000000604107981 */ /* 0x0022e2000c1e1d00 */
[--C-:B-----5:R-:W-:Y:S02]  /*3c40*/  @!P0 HADD2.F32 R21, -RZ, R24.reuse.H0_H0 ;  /* 0x20000018ff158230 */ /* 0x120fe40000004100 */
[----:B------:R-:W-:Y:S02]  /*3c50*/  @!P0 HADD2.F32 R23, -RZ, R24.H1_H1 ;  /* 0x30000018ff178230 */ /* 0x000fe40000004100 */
[--C-:B------:R-:W-:Y:S02]  /*3c60*/  @!P0 HADD2.F32 R24, -RZ, R25.reuse.H0_H0 ;  /* 0x20000019ff188230 */ /* 0x100fe40000004100 */
[----:B------:R-:W-:Y:S02]  /*3c70*/  @!P0 HADD2.F32 R25, -RZ, R25.H1_H1 ;  /* 0x30000019ff198230 */ /* 0x000fe40000004100 */
[--C-:B--2---:R-:W-:Y:S02]  /*3c80*/  @!P0 HADD2.F32 R20, -RZ, R2.reuse.H0_H0 ;  /* 0x20000002ff148230 */ /* 0x104fe40000004100 */
[----:B------:R-:W-:Y:S02]  /*3c90*/  @!P0 HADD2.F32 R8, -RZ, R2.H1_H1 ;  /* 0x30000002ff088230 */ /* 0x000fe40000004100 */
[--C-:B-1----:R-:W-:Y:S01]  /*3ca0*/  @!P0 HADD2.F32 R4, -RZ, R3.reuse.H0_H0 ;  /* 0x20000003ff048230 */ /* 0x102fe20000004100 */
        /* <DEDUP_REMOVED lines=40> */
.L_x_1617:
[----:B------:R-:W-:Y:S05]  /*3f30*/  BSYNC.RECONVERGENT B0 ;  /* 0x0000000000007941 */ /* 0x000fea0003800200 */
.L_x_1616:
[----:B------:R-:W-:Y:S01]  /*3f40*/  ISETP.NE.AND P0, PT, R108, RZ, PT ;  /* 0x000000ff6c00720c */ /* 0x000fe20003f05270 */
[----:B------:R-:W-:Y:S11]  /*3f50*/  BSSY.RECONVERGENT B0, `(.L_x_1618) ;  /* 0x000003c000007945 */ /* 0x000ff60003800200 */
[----:B------:R-:W-:Y:S01]  /*3f60*/  @!UPT UIADD3 URZ, UPT, UPT, URZ, URZ, URZ ;  /* 0x000000fffffff290 */ /* 0x000fe2000fffe0ff */
[----:B------:R-:W-:Y:S05]  /*3f70*/  @!P0 BRA `(.L_x_1619) ;  /* 0x0000000000e48947 */ /* 0x000fea0003800000 */
        /* <DEDUP_REMOVED lines=57> */
.L_x_1619:
[----:B------:R-:W-:Y:S05]  /*4310*/  BSYNC.RECONVERGENT B0 ;  /* 0x0000000000007941 */ /* 0x000fea0003800200 */
.L_x_1618:
[----:B------:R-:W-:Y:S04]  /*4320*/  BSSY.RECONVERGENT B0, `(.L_x_1620) ;  /* 0x000003d000007945 */ /* 0x000fe80003800200 */
[----:B------:R-:W-:Y:S05]  /*4330*/  @!P4 BRA `(.L_x_1621) ;  /* 0x0000000000ecc947 */ /* 0x000fea0003800000 */
        /* <DEDUP_REMOVED lines=59> */
.L_x_1621:
[----:B------:R-:W-:Y:S05]  /*46f0*/  BSYNC.RECONVERGENT B0 ;  /* 0x0000000000007941 */ /* 0x000fea0003800200 */
.L_x_1620:
[----:B------:R-:W-:Y:S01]  /*4700*/  ISETP.NE.AND P0, PT, R106, RZ, PT ;  /* 0x000000ff6a00720c */ /* 0x000fe20003f05270 */
[----:B------:R-:W-:Y:S11]  /*4710*/  BSSY.RECONVERGENT B0, `(.L_x_1622) ;  /* 0x000003e000007945 */ /* 0x000ff60003800200 */
[----:B------:R-:W-:Y:S01]  /*4720*/  @!UPT UIADD3 URZ, UPT, UPT, URZ, URZ, URZ ;  /* 0x000000fffffff290 */ /* 0x000fe2000fffe0ff */
[----:B------:R-:W-:Y:S05]  /*4730*/  @!P0 BRA `(.L_x_1623) ;  /* 0x0000000000ec8947 */ /* 0x000fea0003800000 */
[----:B--2---:R-:W2:Y:S01]  /*4740*/  LDC.64 R2, c[0x0][0x4a8] ;  /* 0x00012a00ff027b82 */ /* 0x004ea20000000a00 */
[----:B------:R-:W-:Y:S07]  /*4750*/  ISETP.GE.AND P0, PT, R148, R14, PT ;  /* 0x0000000e9400720c */ /* 0x000fee0003f06270 */
[----:B------:R-:W5:Y:S06]  /*4760*/  LDC.64 R24, c[0x0][0x3b8] ;  /* 0x0000ee00ff187b82 */ /* 0x000f6c0000000a00 */
[C---:B------:R-:W-:Y:S04]  /*4770*/  @!P0 IMAD.WIDE R6, R11.reuse, 0x180, R6 ;  /* 0x000001800b068825 */ /* 0x040fe800078e0206 */
[----:B------:R-:W-:Y:S04]  /*4780*/  @!P0 IMAD.WIDE R26, R11, 0x180, R26 ;  /* 0x000001800b1a8825 */ /* 0x000fe800078e021a */
[----:B--2---:R-:W-:Y:S02]  /*4790*/  IMAD.WIDE.U32 R34, R2, 0x180, R34 ;  /* 0x0000018002227825 */ /* 0x004fe400078e0022 */
[----:B------:R-:W2:Y:S02]  /*47a0*/  @!P0 LDG.E.64 R26, desc[UR6][R26.64] ;  /* 0x000000061a1a8981 */ /* 0x000ea4000c1e1b00 */
[----:B------:R-:W-:Y:S02]  /*47b0*/  IMAD R3, R3, 0x180, RZ ;  /* 0x0000018003037824 */ /* 0x000fe400078e02ff */
[----:B-----5:R-:W-:Y:S02]  /*47c0*/  IMAD R25, R25, 0x180, RZ ;  /* 0x0000018019197824 */ /* 0x020fe400078e02ff */
[----:B-1----:R-:W-:Y:S01]  /*47d0*/  IMAD.WIDE.U32 R32, R24, 0x180, R32 ;  /* 0x0000018018207825 */ /* 0x002fe200078e0020 */
[----:B------:R-:W-:Y:S02]  /*47e0*/  IADD3 R35, PT, PT, R3, R35, RZ ;  /* 0x0000002303237210 */ /* 0x000fe40007ffe0ff */
[----:B------:R-:W5:Y:S02]  /*47f0*/  @!P0 LDG.E.64 R2, desc[UR6][R6.64] ;  /* 0x0000000606028981 */ /* 0x000f64000c1e1b00 */
[----:B------:R-:W-:Y:S04]  /*4800*/  IADD3 R33, PT, PT, R25, R33, RZ ;  /* 0x0000002119217210 */ /* 0x000fe80007ffe0ff */
[----:B---3--:R-:W3:Y:S01]  /*4810*/  LDG.E.128 R16, desc[UR6][R34.64] ;  /* 0x0000000622107981 */ /* 0x008ee2000c1e1d00 */
[--C-:B--2---:R-:W-:Y:S02]  /*4820*/  @!P0 HADD2.F32 R14, -RZ, R26.reuse.H0_H0 ;  /* 0x2000001aff0e8230 */ /* 0x104fe40000004100 */
[----:B------:R-:W-:Y:S02]  /*4830*/  @!P0 HADD2.F32 R20, -RZ, R26.H1_H1 ;  /* 0x3000001aff148230 */ /* 0x000fe40000004100 */
[--C-:B------:R-:W-:Y:S02]  /*4840*/  @!P0 HADD2.F32 R21, -RZ, R27.reuse.H0_H0 ;  /* 0x2000001bff158230 */ /* 0x100fe40000004100 */
[----:B------:R-:W-:Y:S02]  /*4850*/  @!P0 HADD2.F32 R22, -RZ, R27.H1_H1 ;  /* 0x3000001bff168230 */ /* 0x000fe40000004100 */
[--C-:B-----5:R-:W-:Y:S02]  /*4860*/  @!P0 HADD2.F32 R8, -RZ, R2.reuse.H0_H0 ;  /* 0x20000002ff088230 */ /* 0x120fe40000004100 */
        /* <DEDUP_REMOVED lines=40> */
.L_x_1623:
[----:B------:R-:W-:Y:S05]  /*4af0*/  BSYNC.RECONVERGENT B0 ;  /* 0x0000000000007941 */ /* 0x000fea0003800200 */
.L_x_1622:
[----:B------:R-:W1:Y:S01]  /*4b00*/  LDC R14, c[0x0][0x450] ;  /* 0x00011400ff0e7b82 */ /* 0x000e620000000800 */
[----:B----4-:R-:W-:Y:S05]  /*4b10*/  IMAD.U32 R28, R28, -0x80, RZ ;  /* 0xffffff801c1c7824 */ /* 0x010fea00078e00ff */
[C---:B------:R-:W-:Y:S02]  /*4b20*/  LEA R12, P1, R28.reuse, R12, 0x1 ;  /* 0x0000000c1c0c7211 */ /* 0x040fe400078208ff */
[C---:B------:R-:W-:Y:S02]  /*4b30*/  LEA R30, P0, R28.reuse, R30, 0x1 ;  /* 0x0000001e1c1e7211 */ /* 0x040fe400078008ff */
[C---:B------:R-:W-:Y:S02]  /*4b40*/  LEA.HI.X.SX32 R13, R28.reuse, R13, 0x1, P1 ;  /* 0x0000000d1c0d7211 */ /* 0x040fe400008f0eff */
[----:B------:R-:W-:Y:S01]  /*4b50*/  LEA.HI.X.SX32 R31, R28, R31, 0x1, P0 ;  /* 0x0000001f1c1f7211 */ /* 0x000fe200000f0eff */
[----:B------:R-:W-:Y:S05]  /*4b60*/  BRA `(.L_x_1606) ;  /* 0x0000003000747947 */ /* 0x000fea0003800000 */
.L_x_1607:
[----:B------:R-:W-:Y:S01]  /*4b70*/  LEA.HI R16, R14, R14, RZ, 0x1 ;  /* 0x0000000e0e107211 */ /* 0x000fe200078f08ff */
[----:B------:R-:W4:Y:S01]  /*4b80*/  LDC R107, c[0x0][0x450] ;  /* 0x00011400ff6b7b82 */ /* 0x000f220000000800 */
[C---:B------:R-:W-:Y:S01]  /*4b90*/  LEA R18, P0, R70.reuse, R10, 0x1 ;  /* 0x0000000a46127211 */ /* 0x040fe200078008ff */
[----:B------:R-:W-:Y:S01]  /*4ba0*/  BSSY.RECONVERGENT B0, `(.L_x_1624) ;  /* 0x0000063000007945 */ /* 0x000fe20003800200 */
[----:B------:R-:W-:Y:S02]  /*4bb0*/  SHF.R.S32.HI R16, RZ, 0x1, R16 ;  /* 0x00000001ff107819 */ /* 0x000fe40000011410 */
[----:B------:R-:W-:Y:S02]  /*4bc0*/  SHF.R.U32.HI R15, RZ, 0x1, R14 ;  /* 0x00000001ff0f7819 */ /* 0x000fe4000001160e */
[----:B------:R-:W-:Y:S01]  /*4bd0*/  LEA.HI.X R19, R70, R9, R69, 0x1, P0 ;  /* 0x0000000946137211 */ /* 0x000fe200000f0c45 */
[----:B------:R-:W-:Y:S01]  /*4be0*/  IMAD.MOV R16, RZ, RZ, -R16 ;  /* 0x000000ffff107224 */ /* 0x000fe200078e0a10 */
[C---:B------:R-:W-:Y:S02]  /*4bf0*/  LEA R110, P0, R47.reuse, R57, 0x1 ;  /* 0x000000392f6e7211 */ /* 0x040fe400078008ff */
[----:B------:R-:W-:Y:S02]  /*4c00*/  ISETP.GE.U32.AND P1, PT, R148, R15, PT ;  /* 0x0000000f9400720c */ /* 0x000fe40003f26070 */
[----:B------:R-:W-:Y:S02]  /*4c10*/  LEA.HI.X R111, R47, R56, R46, 0x1, P0 ;  /* 0x000000382f6f7211 */ /* 0x000fe400000f0c2e */
[----:B------:R-:W-:Y:S02]  /*4c20*/  SEL R15, R15, R16, !P1 ;  /* 0x000000100f0f7207 */ /* 0x000fe40004800000 */
[----:B------:R-:W-:Y:S01]  /*4c30*/  SHF.R.S32.HI R109, RZ, 0x1f, R16 ;  /* 0x0000001fff6d7819 */ /* 0x000fe20000011410 */
[----:B------:R-:W-:Y:S06]  /*4c40*/  @!P2 BRA `(.L_x_1625) ;  /* 0x000000040060a947 */ /* 0x000fec0003800000 */
[----:B------:R-:W-:Y:S02]  /*4c50*/  ISETP.GE.AND P0, PT, R148, R14, PT ;  /* 0x0000000e9400720c */ /* 0x000fe40003f06270 */
[----:B------:R-:W-:Y:S05]  /*4c60*/  MOV R8, R10 ;  /* 0x0000000a00087202 */ /* 0x000fea0000000f00 */
[----:B------:R-:W5:Y:S06]  /*4c70*/  LDG.E.128 R36, desc[UR6][R8.64] ;  /* 0x0000000608247981 */ /* 0x000f6c000c1e1d00 */
[----:B------:R-:W-:Y:S02]  /*4c80*/  @!P0 SEL R2, R16, RZ, P1 ;  /* 0x000000ff10028207 */ /* 0x000fe40000800000 */
[----:B------:R-:W-:Y:S02]  /*4c90*/  @!P0 SEL R0, R109, RZ, P1 ;  /* 0x000000ff6d008207 */ /* 0x000fe40000800000 */
[C---:B------:R-:W-:Y:S02]  /*4ca0*/  @!P0 SHF.L.U32 R24, R2.reuse, 0x1, RZ ;  /* 0x0000000102188819 */ /* 0x040fe400000006ff */
[----:B------:R-:W-:Y:S02]  /*4cb0*/  @!P0 SHF.L.U64.HI R0, R2, 0x1, R0 ;  /* 0x0000000102008819 */ /* 0x000fe40000010200 */
[----:B--2---:R-:W-:Y:S04]  /*4cc0*/  @!P0 IADD3 R4, P2, PT, R24, R61, RZ ;  /* 0x0000003d18048210 */ /* 0x004fe80007f5e0ff */
[----:B------:R-:W-:Y:S02]  /*4cd0*/  @!P0 IADD3.X R5, PT, PT, R0, R60, RZ, P2, !PT ;  /* 0x0000003c00058210 */ /* 0x000fe400017fe4ff */
[----:B------:R-:W-:Y:S04]  /*4ce0*/  @!P0 IADD3 R24, P2, PT, R24, R63, RZ ;  /* 0x0000003f18188210 */ /* 0x000fe80007f5e0ff */
[----:B------:R-:W2:Y:S01]  /*4cf0*/  @!P0 LDG.E.128 R4, desc[UR6][R4.64] ;  /* 0x0000000604048981 */ /* 0x000ea2000c1e1d00 */
[----:B------:R-:W-:Y:S02]  /*4d00*/  @!P0 IADD3.X R25, PT, PT, R0, R62, RZ, P2, !PT ;  /* 0x0000003e00198210 */ /* 0x000fe400017fe4ff */
[----:B------:R-:W-:Y:S02]  /*4d10*/  PLOP3.LUT P2, PT, PT, PT, PT, 0x80, 0x8 ;  /* 0x000000000008781c */ /* 0x000fe40003f4f070 */
[----:B------:R-:W-:Y:S03]  /*4d20*/  @!P0 PLOP3.LUT P2, PT, P1, PT, PT, 0x80, 0x8 ;  /* 0x000000000008881c */ /* 0x000fe60000f4f070 */
[----:B------:R-:W3:Y:S01]  /*4d30*/  @!P0 LDG.E.128 R32, desc[UR6][R24.64] ;  /* 0x0000000618208981 */ /* 0x000ee2000c1e1d00 */
[--C-:B--2---:R-:W-:Y:S01]  /*4d40*/  @!P0 HADD2.F32 R0, -RZ, R4.reuse.H0_H0 ;  /* 0x20000004ff008230 */ /* 0x104fe20000004100 */
[----:B-----5:R-:W-:Y:S01]  /*4d50*/  @!P0 MOV R40, R37 ;  /* 0x0000002500288202 */ /* 0x020fe20000000f00 */
        /* <DEDUP_REMOVED lines=14> */
[--C-:B---3--:R-:W-:Y:S01]  /*4e40*/  @!P0 HADD2.F32 R28, -RZ, R35.reuse.H0_H0 ;  /* 0x20000023ff1c8230 */ /* 0x108fe20000004100 */
[----:B------:R-:W2:Y:S01]  /*4e50*/  @!P0 LDG.E.128 R4, desc[UR6][R4.64] ;  /* 0x0000000604048981 */ /* 0x000ea2000c1e1d00 */
[----:B------:R-:W-:Y:S02]  /*4e60*/  @!P0 HADD2.F32 R29, -RZ, R35.H1_H1 ;  /* 0x30000023ff1d8230 */ /* 0x000fe40000004100 */
[----:B------:R-:W-:Y:S01]  /*4e70*/  @!P2 FADD.FTZ R20, -R20, -RZ ;  /* 0x800000ff1414a221 */ /* 0x000fe20000010100 */
[----:B------:R-:W-:Y:S01]  /*4e80*/  @!P2 FADD.FTZ R17, -R17, -RZ ;  /* 0x800000ff1111a221 */ /* 0x000fe20000010100 */
[--C-:B--2---:R-:W-:Y:S02]  /*4e90*/  @!P0 HADD2.F32 R27, -RZ, R4.reuse.H0_H0 ;  /* 0x20000004ff1b8230 */ /* 0x104fe40000004100 */
        /* <DEDUP_REMOVED lines=51> */
.L_x_1625:
[----:B-1-3--:R-:W-:Y:S05]  /*51d0*/  BSYNC.RECONVERGENT B0 ;  /* 0x0000000000007941 */ /* 0x00afea0003800200 */
.L_x_1624:
[----:B------:R-:W-:Y:S01]  /*51e0*/  ISETP.NE.AND P0, PT, R112, RZ, PT ;  /* 0x000000ff7000720c */ /* 0x000fe20003f05270 */
[----:B------:R-:W-:Y:S11]  /*51f0*/  BSSY.RECONVERGENT B0, `(.L_x_1626) ;  /* 0x000005b000007945 */ /* 0x000ff60003800200 */
[----:B------:R-:W-:Y:S01]  /*5200*/  @!UPT UIADD3 URZ, UPT, UPT, URZ, URZ, URZ ;  /* 0x000000fffffff290 */ /* 0x000fe2000fffe0ff */
[----:B------:R-:W-:Y:S05]  /*5210*/  @P0 BRA `(.L_x_1627) ;  /* 0x0000000400600947 */ /* 0x000fea0003800000 */
[----:B------:R-:W-:Y:S01]  /*5220*/  ISETP.GE.AND P0, PT, R148, R14, PT ;  /* 0x0000000e9400720c */ /* 0x000fe20003f06270 */
[----:B--2---:R-:W2:Y:S11]  /*5230*/  LDG.E.128 R36, desc[UR6][R18.64] ;  /* 0x0000000612247981 */ /* 0x004eb6000c1e1d00 */
        /* <DEDUP_REMOVED lines=10> */
[----:B------:R-:W3:Y:S01]  /*52e0*/  @!P0 LDG.E.128 R4, desc[UR6][R4.64] ;  /* 0x0000000604048981 */ /* 0x000ee2000c1e1d00 */
[----:B------:R-:W-:Y:S02]  /*52f0*/  @!P0 IADD3.X R25, PT, PT, R0, R62, RZ, P2, !PT ;  /* 0x0000003e00198210 */ /* 0x000fe400017fe4ff */
[----:B------:R-:W-:Y:S02]  /*5300*/  PLOP3.LUT P2, PT, PT, PT, PT, 0x80, 0x8 ;  /* 0x000000000008781c */ /* 0x000fe40003f4f070 */
[----:B------:R-:W-:Y:S03]  /*5310*/  @!P0 PLOP3.LUT P2, PT, P1, PT, PT, 0x80, 0x8 ;  /* 0x000000000008881c */ /* 0x000fe60000f4f070 */
[----:B------:R-:W5:Y:S01]  /*5320*/  @!P0 LDG.E.128 R32, desc[UR6][R24.64] ;  /* 0x0000000618208981 */ /* 0x000f62000c1e1d00 */
[--C-:B---3--:R-:W-:Y:S01]  /*5330*/  @!P0 HADD2.F32 R0, -RZ, R4.reuse.H0_H0 ;  /* 0x20000004ff008230 */ /* 0x108fe20000004100 */
[----:B--2---:R-:W-:Y:S01]  /*5340*/  @!P0 MOV R40, R37 ;  /* 0x0000002500288202 */ /* 0x004fe20000000f00 */
        /* <DEDUP_REMOVED lines=69> */
.L_x_1627:
[----:B------:R-:W-:Y:S05]  /*57a0*/  BSYNC.RECONVERGENT B0 ;  /* 0x0000000000007941 */ /* 0x000fea0003800200 */
.L_x_1626:
[----:B------:R-:W-:Y:S04]  /*57b0*/  BSSY.RECONVERGENT B0, `(.L_x_1628) ;  /* 0x0000060000007945 */ /* 0x000fe80003800200 */
[----:B------:R-:W-:Y:S05]  /*57c0*/  @!P5 BRA `(.L_x_1629) ;  /* 0x000000040078d947 */ /* 0x000fea0003800000 */
[----:B--2---:R-:W2:Y:S02]  /*57d0*/  LDC.64 R2, c[0x0][0x4a8] ;  /* 0x00012a00ff027b82 */ /* 0x004ea40000000a00 */
[C---:B--2---:R-:W-:Y:S04]  /*57e0*/  LEA R24, P0, R2.reuse, R18, 0x6 ;  /* 0x0000001202187211 */ /* 0x044fe800078030ff */
[----:B------:R-:W-:Y:S02]  /*57f0*/  LEA.HI.X R25, R2, R19, R3, 0x6, P0 ;  /* 0x0000001302197211 */ /* 0x000fe400000f3403 */
[----:B------:R-:W2:Y:S03]  /*5800*/  LDC.64 R2, c[0x0][0x3b8] ;  /* 0x0000ee00ff027b82 */ /* 0x000ea60000000a00 */
[----:B-1----:R-:W3:Y:S01]  /*5810*/  LDG.E.128 R36, desc[UR6][R24.64] ;  /* 0x0000000618247981 */ /* 0x002ee2000c1e1d00 */
[C---:B--2---:R-:W-:Y:S04]  /*5820*/  LEA R112, P0, R2.reuse, R110, 0x6 ;  /* 0x0000006e02707211 */ /* 0x044fe800078030ff */
        /* <DEDUP_REMOVED lines=12> */
[----:B------:R-:W2:Y:S01]  /*58f0*/  @!P0 LDG.E.128 R4, desc[UR6][R4.64] ;  /* 0x0000000604048981 */ /* 0x000ea2000c1e1d00 */
[----:B------:R-:W-:Y:S02]  /*5900*/  @!P0 IADD3.X R27, PT, PT, R0, R62, RZ, P2, !PT ;  /* 0x0000003e001b8210 */ /* 0x000fe400017fe4ff */
[----:B------:R-:W-:Y:S02]  /*5910*/  PLOP3.LUT P2, PT, PT, PT, PT, 0x80, 0x8 ;  /* 0x000000000008781c */ /* 0x000fe40003f4f070 */
[----:B------:R-:W-:Y:S03]  /*5920*/  @!P0 PLOP3.LUT P2, PT, P1, PT, PT, 0x80, 0x8 ;  /* 0x000000000008881c */ /* 0x000fe60000f4f070 */
[----:B------:R-:W5:Y:S01]  /*5930*/  @!P0 LDG.E.128 R32, desc[UR6][R26.64] ;  /* 0x000000061a208981 */ /* 0x000f62000c1e1d00 */
[----:B---3--:R-:W-:Y:S01]  /*5940*/  @!P0 MOV R40, R37 ;  /* 0x0000002500288202 */ /* 0x008fe20000000f00 */
[--C-:B--2---:R-:W-:Y:S02]  /*5950*/  @!P0 HADD2.F32 R0, -RZ, R4.reuse.H0_H0 ;  /* 0x20000004ff008230 */ /* 0x104fe40000004100 */
        /* <DEDUP_REMOVED lines=69> */
.L_x_1629:
[----:B------:R-:W-:Y:S05]  /*5db0*/  BSYNC.RECONVERGENT B0 ;  /* 0x0000000000007941 */ /* 0x000fea0003800200 */
.L_x_1628:
[----:B------:R-:W-:Y:S04]  /*5dc0*/  BSSY.RECONVERGENT B0, `(.L_x_1630) ;  /* 0x0000060000007945 */ /* 0x000fe80003800200 */
[----:B------:R-:W-:Y:S05]  /*5dd0*/  @P6 BRA `(.L_x_1631) ;  /* 0x0000000400786947 */ /* 0x000fea0003800000 */
[----:B--2---:R-:W2:Y:S08]  /*5de0*/  LDC.64 R4, c[0x0][0x4a8] ;  /* 0x00012a00ff047b82 */ /* 0x004eb00000000a00 */
[----:B------:R-:W3:Y:S01]  /*5df0*/  LDC.64 R2, c[0x0][0x3b8] ;  /* 0x0000ee00ff027b82 */ /* 0x000ee20000000a00 */
[C---:B--2---:R-:W-:Y:S04]  /*5e00*/  LEA R24, P0, R4.reuse, R18, 0x7 ;  /* 0x0000001204187211 */ /* 0x044fe800078038ff */
[----:B------:R-:W-:Y:S02]  /*5e10*/  LEA.HI.X R25, R4, R19, R5, 0x7, P0 ;  /* 0x0000001304197211 */ /* 0x000fe400000f3c05 */
[C---:B---3--:R-:W-:Y:S03]  /*5e20*/  LEA R112, P0, R2.reuse, R110, 0x7 ;  /* 0x0000006e02707211 */ /* 0x048fe600078038ff */
[----:B-1----:R-:W2:Y:S01]  /*5e30*/  LDG.E.128 R36, desc[UR6][R24.64] ;  /* 0x0000000618247981 */ /* 0x002ea2000c1e1d00 */
        /* <DEDUP_REMOVED lines=17> */
[----:B--2---:R-:W-:Y:S01]  /*5f50*/  @!P0 MOV R40, R37 ;  /* 0x0000002500288202 */ /* 0x004fe20000000f00 */
[--C-:B---3--:R-:W-:Y:S02]  /*5f60*/  @!P0 HADD2.F32 R0, -RZ, R4.reuse.H0_H0 ;  /* 0x20000004ff008230 */ /* 0x108fe40000004100 */
        /* <DEDUP_REMOVED lines=69> */
.L_x_1631:
[----:B------:R-:W-:Y:S05]  /*63c0*/  BSYNC.RECONVERGENT B0 ;  /* 0x0000000000007941 */ /* 0x000fea0003800200 */
.L_x_1630:
[----:B------:R-:W-:Y:S04]  /*63d0*/  BSSY.RECONVERGENT B0, `(.L_x_1632) ;  /* 0x0000062000007945 */ /* 0x000fe80003800200 */
[----:B------:R-:W-:Y:S05]  /*63e0*/  @P3 BRA `(.L_x_1633) ;  /* 0x0000000400803947 */ /* 0x000fea0003800000 */
[----:B--2---:R-:W2:Y:S01]  /*63f0*/  LDC.64 R4, c[0x0][0x4a8] ;  /* 0x00012a00ff047b82 */ /* 0x004ea20000000a00 */
[----:B------:R-:W-:Y:S11]  /*6400*/  ISETP.GE.AND P0, PT, R148, R14, PT ;  /* 0x0000000e9400720c */ /* 0x000ff60003f06270 */
[----:B------:R-:W-:Y:S02]  /*6410*/  @!UPT UIADD3 URZ, UPT, UPT, URZ, URZ, URZ ;  /* 0x000000fffffff290 */ /* 0x000fe4000fffe0ff */
[----:B------:R-:W-:Y:S02]  /*6420*/  @!P0 SEL R6, R16, RZ, P1 ;  /* 0x000000ff10068207 */ /* 0x000fe40000800000 */
[----:B------:R-:W-:Y:S02]  /*6430*/  @!P0 SEL R0, R109, RZ, P1 ;  /* 0x000000ff6d008207 */ /* 0x000fe40000800000 */
[----:B------:R-:W-:Y:S04]  /*6440*/  @!P0 IADD3 R6, P2, PT, R84, R6, RZ ;  /* 0x0000000654068210 */ /* 0x000fe80007f5e0ff */
[----:B------:R-:W-:Y:S01]  /*6450*/  @!P0 SHF.L.U32 R20, R6, 0x1, RZ ;  /* 0x0000000106148819 */ /* 0x000fe200000006ff */
[----:B--2---:R-:W-:Y:S01]  /*6460*/  IMAD.WIDE.U32 R2, R4, 0xc0, R18 ;  /* 0x000000c004027825 */ /* 0x004fe200078e0012 */
[----:B------:R-:W-:Y:S02]  /*6470*/  @!P0 IADD3.X R0, PT, PT, R74, R0, RZ, P2, !PT ;  /* 0x000000004a008210 */ /* 0x000fe400017fe4ff */
[----:B-1-3--:R-:W-:Y:S01]  /*6480*/  @!P0 IADD3 R112, P2, PT, R20, R61, RZ ;  /* 0x0000003d14708210 */ /* 0x00afe20007f5e0ff */
[----:B------:R-:W-:Y:S01]  /*6490*/  IMAD R5, R5, 0xc0, RZ ;  /* 0x000000c005057824 */ /* 0x000fe200078e02ff */
[----:B------:R-:W-:Y:S04]  /*64a0*/  @!P0 SHF.L.U64.HI R0, R6, 0x1, R0 ;  /* 0x0000000106008819 */ /* 0x000fe80000010200 */
[----:B------:R-:W-:Y:S02]  /*64b0*/  IADD3 R3, PT, PT, R5, R3, RZ ;  /* 0x0000000305037210 */ /* 0x000fe40007ffe0ff */
[----:B------:R-:W-:Y:S02]  /*64c0*/  @!P0 IADD3.X R113, PT, PT, R0, R60, RZ, P2, !PT ;  /* 0x0000003c00718210 */ /* 0x000fe400017fe4ff */
[----:B------:R-:W-:Y:S01]  /*64d0*/  @!P0 IADD3 R20, P2, PT, R20, R63, RZ ;  /* 0x0000003f14148210 */ /* 0x000fe20007f5e0ff */
[----:B------:R-:W-:Y:S01]  /*64e0*/  @!P0 IMAD.WIDE R4, R15, 0x2, R2 ;  /* 0x000000020f048825 */ /* 0x000fe200078e0202 */
[----:B------:R-:W2:Y:S02]  /*64f0*/  LDG.E.128 R36, desc[UR6][R2.64] ;  /* 0x0000000602247981 */ /* 0x000ea4000c1e1d00 */
[----:B------:R-:W-:Y:S02]  /*6500*/  @!P0 IADD3.X R21, PT, PT, R0, R62, RZ, P2, !PT ;  /* 0x0000003e00158210 */ /* 0x000fe400017fe4ff */
[----:B------:R-:W-:Y:S02]  /*6510*/  PLOP3.LUT P2, PT, PT, PT, PT, 0x80, 0x8 ;  /* 0x000000000008781c */ /* 0x000fe40003f4f070 */
[----:B------:R-:W-:Y:S02]  /*6520*/  @!P0 PLOP3.LUT P2, PT, P1, PT, PT, 0x80, 0x8 ;  /* 0x000000000008881c */ /* 0x000fe40000f4f070 */
[----:B------:R-:W3:Y:S08]  /*6530*/  @!P0 LDG.E.128 R112, desc[UR6][R112.64] ;  /* 0x0000000670708981 */ /* 0x000ef0000c1e1d00 */
[----:B------:R-:W5:Y:S08]  /*6540*/  @!P0 LDG.E.128 R4, desc[UR6][R4.64] ;  /* 0x0000000604048981 */ /* 0x000f70000c1e1d00 */
[----:B------:R1:W4:Y:S01]  /*6550*/  @!P0 LDG.E.128 R32, desc[UR6][R20.64] ;  /* 0x0000000614208981 */ /* 0x000322000c1e1d00 */
[----:B--2---:R-:W-:Y:S01]  /*6560*/  @!P0 MOV R29, R37 ;  /* 0x00000025001d8202 */ /* 0x004fe20000000f00 */
[--C-:B---3--:R-:W-:Y:S02]  /*6570*/  @!P0 HADD2.F32 R26, -RZ, R112.reuse.H0_H0 ;  /* 0x20000070ff1a8230 */ /* 0x108fe40000004100 */
        /* <DEDUP_REMOVED lines=28> */
[--C-:B----4-:R-:W-:Y:S02]  /*6740*/  @!P0 HADD2.F32 R23, -RZ, R33.reuse.H0_H0 ;  /* 0x20000021ff178230 */ /* 0x110fe40000004100 */
        /* <DEDUP_REMOVED lines=42> */
.L_x_1633:
[----:B------:R-:W-:Y:S05]  /*69f0*/  BSYNC.RECONVERGENT B0 ;  /* 0x0000000000007941 */ /* 0x000fea0003800200 */
.L_x_1632:
[----:B------:R-:W-:Y:S01]  /*6a00*/  ISETP.NE.AND P0, PT, R108, RZ, PT ;  /* 0x000000ff6c00720c */ /* 0x000fe20003f05270 */
[----:B------:R-:W-:Y:S11]  /*6a10*/  BSSY.RECONVERGENT B0, `(.L_x_1634) ;  /* 0x0000061000007945 */ /* 0x000ff60003800200 */
[----:B------:R-:W-:Y:S01]  /*6a20*/  @!UPT UIADD3 URZ, UPT, UPT, URZ, URZ, URZ ;  /* 0x000000fffffff290 */ /* 0x000fe2000fffe0ff */
[----:B------:R-:W-:Y:S05]  /*6a30*/  @!P0 BRA `(.L_x_1635) ;  /* 0x0000000400788947 */ /* 0x000fea0003800000 */
[----:B--2---:R-:W2:Y:S01]  /*6a40*/  LDC.64 R4, c[0x0][0x4a8] ;  /* 0x00012a00ff047b82 */ /* 0x004ea20000000a00 */
[----:B------:R-:W-:Y:S11]  /*6a50*/  ISETP.GE.AND P0, PT, R148, R14, PT ;  /* 0x0000000e9400720c */ /* 0x000ff60003f06270 */
[----:B------:R-:W-:Y:S02]  /*6a60*/  @!UPT UIADD3 URZ, UPT, UPT, URZ, URZ, URZ ;  /* 0x000000fffffff290 */ /* 0x000fe4000fffe0ff */
[----:B------:R-:W-:Y:S02]  /*6a70*/  @!P0 SEL R0, R16, RZ, P1 ;  /* 0x000000ff10008207 */ /* 0x000fe40000800000 */
[----:B------:R-:W-:Y:S02]  /*6a80*/  @!P0 SEL R6, R109, RZ, P1 ;  /* 0x000000ff6d068207 */ /* 0x000fe40000800000 */
[----:B------:R-:W-:Y:S04]  /*6a90*/  @!P0 IADD3 R0, P2, PT, R88, R0, RZ ;  /* 0x0000000058008210 */ /* 0x000fe80007f5e0ff */
[----:B------:R-:W-:Y:S02]  /*6aa0*/  @!P0 IADD3.X R6, PT, PT, R73, R6, RZ, P2, !PT ;  /* 0x0000000649068210 */ /* 0x000fe400017fe4ff */
[----:B--2---:R-:W-:Y:S02]  /*6ab0*/  LEA R2, P3, R4, R18, 0x8 ;  /* 0x0000001204027211 */ /* 0x004fe400078640ff */
[----:B------:R-:W-:Y:S02]  /*6ac0*/  @!P0 SHF.L.U32 R20, R0, 0x1, RZ ;  /* 0x0000000100148819 */ /* 0x000fe400000006ff */
[----:B------:R-:W-:Y:S02]  /*6ad0*/  LEA.HI.X R3, R4, R19, R5, 0x8, P3 ;  /* 0x0000001304037211 */ /* 0x000fe400018f4405 */
[----:B------:R-:W-:Y:S02]  /*6ae0*/  @!P0 SHF.L.U64.HI R0, R0, 0x1, R6 ;  /* 0x0000000100008819 */ /* 0x000fe40000010206 */
[----:B-1-3--:R-:W-:Y:S01]  /*6af0*/  @!P0 IADD3 R112, P2, PT, R20, R61, RZ ;  /* 0x0000003d14708210 */ /* 0x00afe20007f5e0ff */
[----:B------:R-:W-:Y:S01]  /*6b00*/  @!P0 IMAD.WIDE R4, R15, 0x2, R2 ;  /* 0x000000020f048825 */ /* 0x000fe200078e0202 */
[----:B------:R-:W2:Y:S02]  /*6b10*/  LDG.E.128 R36, desc[UR6][R2.64] ;  /* 0x0000000602247981 */ /* 0x000ea4000c1e1d00 */
[----:B------:R-:W-:Y:S02]  /*6b20*/  @!P0 IADD3.X R113, PT, PT, R0, R60, RZ, P2, !PT ;  /* 0x0000003c00718210 */ /* 0x000fe400017fe4ff */
[----:B------:R-:W-:Y:S04]  /*6b30*/  @!P0 IADD3 R20, P2, PT, R20, R63, RZ ;  /* 0x0000003f14148210 */ /* 0x000fe80007f5e0ff */
[----:B------:R-:W3:Y:S01]  /*6b40*/  @!P0 LDG.E.128 R112, desc[UR6][R112.64] ;  /* 0x0000000670708981 */ /* 0x000ee2000c1e1d00 */
[----:B------:R-:W-:Y:S02]  /*6b50*/  @!P0 IADD3.X R21, PT, PT, R0, R62, RZ, P2, !PT ;  /* 0x0000003e00158210 */ /* 0x000fe400017fe4ff */
[----:B------:R-:W-:Y:S02]  /*6b60*/  PLOP3.LUT P2, PT, PT, PT, PT, 0x80, 0x8 ;  /* 0x000000000008781c */ /* 0x000fe40003f4f070 */
[----:B------:R-:W-:Y:S03]  /*6b70*/  @!P0 PLOP3.LUT P2, PT, P1, PT, PT, 0x80, 0x8 ;  /* 0x000000000008881c */ /* 0x000fe60000f4f070 */
        /* <DEDUP_REMOVED lines=16> */
[----:B------:R-:W-:Y:S01]  /*6c80*/  @!P2 FADD.FTZ R25, -R25, -RZ ;  /* 0x800000ff1919a221 */ /* 0x000fe20000010100 */
        /* <DEDUP_REMOVED lines=18> */
[----:B------:R-:W-:Y:S01]  /*6db0*/  @!P0 FMUL.FTZ R7, R20, R7 ;  /* 0x0000000714078220 */ /* 0x000fe20000410000 */
[----:B------:R-:W-:Y:S02]  /*6dc0*/  @!P0 HADD2.F32 R20, -RZ, R32.H0_H0 ;  /* 0x20000020ff148230 */ /* 0x000fe40000004100 */
[----:B------:R-:W-:Y:S01]  /*6dd0*/  @!P0 FMUL.FTZ R8, R17, R8 ;  /* 0x0000000811088220 */ /* 0x000fe20000410000 */
[--C-:B------:R-:W-:Y:S01]  /*6de0*/  @!P0 HADD2.F32 R17, -RZ, R21.reuse.H0_H0 ;  /* 0x20000015ff118230 */ /* 0x100fe20000004100 */
[----:B------:R-:W-:Y:S01]  /*6df0*/  @!P0 MOV R33, R38 ;  /* 0x0000002600218202 */ /* 0x000fe20000000f00 */
[----:B------:R-:W-:Y:S02]  /*6e00*/  @!P0 HADD2.F32 R21, -RZ, R21.H1_H1 ;  /* 0x30000015ff158230 */ /* 0x000fe40000004100 */
[----:B------:R-:W-:Y:S01]  /*6e10*/  @!P2 FADD.FTZ R22, -R22, -RZ ;  /* 0x800000ff1616a221 */ /* 0x000fe20000010100 */
[----:B------:R-:W-:Y:S02]  /*6e20*/  @!P0 HADD2.F32 R25, -RZ, R34.H0_H0 ;  /* 0x20000022ff198230 */ /* 0x000fe40000004100 */
[----:B------:R-:W-:Y:S01]  /*6e30*/  @!P0 FFMA.FTZ R0, R17, R20, R0 ;  /* 0x0000001411008223 */ /* 0x000fe20000010000 */
[--C-:B------:R-:W-:Y:S02]  /*6e40*/  @!P0 HADD2.F32 R17, -RZ, R29.reuse.H0_H0 ;  /* 0x2000001dff118230 */ /* 0x100fe40000004100 */
[----:B------:R-:W-:Y:S01]  /*6e50*/  @!P0 FMUL.FTZ R5, R5, R22 ;  /* 0x0000001605058220 */ /* 0x000fe20000410000 */
[----:B------:R-:W-:Y:S01]  /*6e60*/  @!P0 HADD2.F32 R22, -RZ, R32.H1_H1 ;  /* 0x30000020ff168230 */ /* 0x000fe20000004100 */
[----:B------:R-:W-:Y:S01]  /*6e70*/  @!P0 MOV R32, R39 ;  /* 0x0000002700208202 */ /* 0x000fe20000000f00 */
[----:B------:R-:W-:Y:S02]  /*6e80*/  @!P0 HADD2.F32 R20, -RZ, R29.H1_H1 ;  /* 0x3000001dff148230 */ /* 0x000fe40000004100 */
[----:B------:R-:W-:Y:S02]  /*6e90*/  @!P0 HADD2.F32 R26, -RZ, R34.H1_H1 ;  /* 0x30000022ff1a8230 */ /* 0x000fe40000004100 */
[----:B------:R-:W-:Y:S01]  /*6ea0*/  @!P0 FFMA.FTZ R2, R21, R22, R2 ;  /* 0x0000001615028223 */ /* 0x000fe20000010002 */
[----:B------:R-:W-:Y:S01]  /*6eb0*/  @!P0 FFMA.FTZ R3, R17, R23, R3 ;  /* 0x0000001711038223 */ /* 0x000fe20000010003 */
[--C-:B------:R-:W-:Y:S02]  /*6ec0*/  @!P0 HADD2.F32 R17, -RZ, R33.reuse.H0_H0 ;  /* 0x20000021ff118230 */ /* 0x100fe40000004100 */
[----:B------:R-:W-:Y:S01]  /*6ed0*/  @!P0 FFMA.FTZ R4, R20, R24, R4 ;  /* 0x0000001814048223 */ /* 0x000fe20000010004 */
[----:B------:R-:W-:Y:S01]  /*6ee0*/  @!P0 HADD2.F32 R21, -RZ, R33.H1_H1 ;  /* 0x30000021ff158230 */ /* 0x000fe20000004100 */
[----:B------:R-:W-:Y:S01]  /*6ef0*/  @!P0 F2FP.F16.F32.PACK_AB R0, R2, R0 ;  /* 0x000000000200823e */ /* 0x000fe200000000ff */
[--C-:B------:R-:W-:Y:S02]  /*6f00*/  @!P0 HADD2.F32 R22, -RZ, R32.reuse.H0_H0 ;  /* 0x20000020ff168230 */ /* 0x100fe40000004100 */
[----:B------:R-:W-:Y:S01]  /*6f10*/  @!P0 FFMA.FTZ R5, R17, R25, R5 ;  /* 0x0000001911058223 */ /* 0x000fe20000010005 */
        /* <DEDUP_REMOVED lines=8> */
[----:B-1----:R-:W-:Y:S01]  /*6fa0*/  LEA R22, P2, R112, R110, 0x8 ;  /* 0x0000006e70167211 */ /* 0x002fe200078440ff */
[----:B------:R-:W-:Y:S02]  /*6fb0*/  @!P0 FFMA.FTZ R8, R20, R28, R8 ;  /* 0x0000001c14088223 */ /* 0x000fe40000010008 */
[----:B------:R-:W-:Y:S02]  /*6fc0*/  @!P0 F2FP.F16.F32.PACK_AB R5, R6, R5 ;  /* 0x000000050605823e */ /* 0x000fe400000000ff */
[----:B------:R-:W-:Y:S02]  /*6fd0*/  LEA.HI.X R23, R112, R111, R113, 0x8, P2 ;  /* 0x0000006f70177211 */ /* 0x000fe400010f4471 */
[----:B------:R-:W-:Y:S02]  /*6fe0*/  @!P0 F2FP.F16.F32.PACK_AB R7, R8, R7 ;  /* 0x000000070807823e */ /* 0x000fe400000000ff */
[----:B------:R-:W-:Y:S02]  /*6ff0*/  @!P0 MOV R38, R5 ;  /* 0x0000000500268202 */ /* 0x000fe40000000f00 */
[----:B------:R-:W-:Y:S05]  /*7000*/  @!P0 MOV R39, R7 ;  /* 0x0000000700278202 */ /* 0x000fea0000000f00 */
[----:B------:R1:W-:Y:S02]  /*7010*/  STG.E.128 desc[UR6][R22.64], R36 ;  /* 0x0000002416007986 */ /* 0x0003e4000c101d06 */
.L_x_1635:
[----:B------:R-:W-:Y:S05]  /*7020*/  BSYNC.RECONVERGENT B0 ;  /* 0x0000000000007941 */ /* 0x000fea0003800200 */
.L_x_1634:
[----:B------:R-:W-:Y:S04]  /*7030*/  BSSY.RECONVERGENT B0, `(.L_x_1636) ;  /* 0x0000062000007945 */ /* 0x000fe80003800200 */
[----:B------:R-:W-:Y:S05]  /*7040*/  @!P4 BRA `(.L_x_1637) ;  /* 0x000000040080c947 */ /* 0x000fea0003800000 */
        /* <DEDUP_REMOVED lines=96> */
.L_x_1637:
[----:B------:R-:W-:Y:S05]  /*7650*/  BSYNC.RECONVERGENT B0 ;  /* 0x0000000000007941 */ /* 0x000fea0003800200 */
.L_x_1636:
[----:B------:R-:W-:Y:S01]  /*7660*/  ISETP.NE.AND P0, PT, R106, RZ, PT ;  /* 0x000000ff6a00720c */ /* 0x000fe20003f05270 */
[----:B------:R-:W-:Y:S11]  /*7670*/  BSSY.RECONVERGENT B0, `(.L_x_1638) ;  /* 0x0000062000007945 */ /* 0x000ff60003800200 */
[----:B------:R-:W-:Y:S01]  /*7680*/  @!UPT UIADD3 URZ, UPT, UPT, URZ, URZ, URZ ;  /* 0x000000fffffff290 */ /* 0x000fe2000fffe0ff */
[----:B------:R-:W-:Y:S05]  /*7690*/  @!P0 BRA `(.L_x_1639) ;  /* 0x00000004007c8947 */ /* 0x000fea0003800000 */
[----:B--2---:R-:W2:Y:S01]  /*76a0*/  LDC.64 R2, c[0x0][0x4a8] ;  /* 0x00012a00ff027b82 */ /* 0x004ea20000000a00 */
[----:B------:R-:W-:Y:S01]  /*76b0*/  ISETP.GE.AND P0, PT, R148, R14, PT ;  /* 0x0000000e9400720c */ /* 0x000fe20003f06270 */
[----:B--2---:R-:W-:Y:S04]  /*76c0*/  IMAD.WIDE.U32 R18, R2, 0x180, R18 ;  /* 0x0000018002127825 */ /* 0x004fe800078e0012 */
[----:B------:R-:W-:Y:S08]  /*76d0*/  IMAD R0, R3, 0x180, RZ ;  /* 0x0000018003007824 */ /* 0x000ff000078e02ff */
[----:B------:R-:W-:Y:S02]  /*76e0*/  @!P0 SEL R3, R16, RZ, P1 ;  /* 0x000000ff10038207 */ /* 0x000fe40000800000 */
[----:B------:R-:W-:Y:S02]  /*76f0*/  IADD3 R19, PT, PT, R0, R19, RZ ;  /* 0x0000001300137210 */ /* 0x000fe40007ffe0ff */
[----:B------:R-:W-:Y:S02]  /*7700*/  @!P0 IADD3 R3, P2, PT, R86, R3, RZ ;  /* 0x0000000356038210 */ /* 0x000fe40007f5e0ff */
[----:B------:R-:W-:Y:S01]  /*7710*/  @!P0 SEL R0, R109, RZ, P1 ;  /* 0x000000ff6d008207 */ /* 0x000fe20000800000 */
[----:B------:R-:W-:Y:S01]  /*7720*/  @!P0 IMAD.WIDE R4, R15, 0x2, R18 ;  /* 0x000000020f048825 */ /* 0x000fe200078e0212 */
[----:B------:R-:W-:Y:S01]  /*7730*/  @!P0 SHF.L.U32 R2, R3, 0x1, RZ ;  /* 0x0000000103028819 */ /* 0x000fe200000006ff */
[----:B------:R-:W2:Y:S01]  /*7740*/  LDG.E.128 R32, desc[UR6][R18.64] ;  /* 0x0000000612207981 */ /* 0x000ea2000c1e1d00 */
[----:B------:R-:W-:Y:S02]  /*7750*/  @!P0 IADD3.X R0, PT, PT, R71, R0, RZ, P2, !PT ;  /* 0x0000000047008210 */ /* 0x000fe400017fe4ff */
[----:B-1-3--:R-:W-:Y:S02]  /*7760*/  @!P0 IADD3 R36, P2, PT, R2, R61, RZ ;  /* 0x0000003d02248210 */ /* 0x00afe40007f5e0ff */
[----:B------:R-:W-:Y:S03]  /*7770*/  @!P0 SHF.L.U64.HI R0, R3, 0x1, R0 ;  /* 0x0000000103008819 */ /* 0x000fe60000010200 */
[----:B------:R-:W3:Y:S01]  /*7780*/  @!P0 LDG.E.128 R4, desc[UR6][R4.64] ;  /* 0x0000000604048981 */ /* 0x000ee2000c1e1d00 */
[----:B------:R-:W-:Y:S02]  /*7790*/  @!P0 IADD3.X R37, PT, PT, R0, R60, RZ, P2, !PT ;  /* 0x0000003c00258210 */ /* 0x000fe400017fe4ff */
[----:B------:R-:W-:Y:S04]  /*77a0*/  @!P0 IADD3 R2, P2, PT, R2, R63, RZ ;  /* 0x0000003f02028210 */ /* 0x000fe80007f5e0ff */
[----:B------:R-:W-:Y:S01]  /*77b0*/  @!P0 IADD3.X R3, PT, PT, R0, R62, RZ, P2, !PT ;  /* 0x0000003e00038210 */ /* 0x000fe200017fe4ff */
[----:B------:R-:W5:Y:S01]  /*77c0*/  @!P0 LDG.E.128 R36, desc[UR6][R36.64] ;  /* 0x0000000624248981 */ /* 0x000f62000c1e1d00 */
[----:B------:R-:W-:Y:S02]  /*77d0*/  PLOP3.LUT P2, PT, PT, PT, PT, 0x80, 0x8 ;  /* 0x000000000008781c */ /* 0x000fe40003f4f070 */
[----:B------:R-:W-:Y:S05]  /*77e0*/  @!P0 PLOP3.LUT P2, PT, P1, PT, PT, 0x80, 0x8 ;  /* 0x000000000008881c */ /* 0x000fea0000f4f070 */
[----:B------:R1:W4:Y:S01]  /*77f0*/  @!P0 LDG.E.128 R24, desc[UR6][R2.64] ;  /* 0x0000000602188981 */ /* 0x000322000c1e1d00 */
[----:B--2---:R-:W-:Y:S01]  /*7800*/  @!P0 MOV R28, R33 ;  /* 0x00000021001c8202 */ /* 0x004fe20000000f00 */
[--C-:B---3--:R-:W-:Y:S02]  /*7810*/  @!P0 HADD2.F32 R0, -RZ, R4.reuse.H0_H0 ;  /* 0x20000004ff008230 */ /* 0x108fe40000004100 */
        /* <DEDUP_REMOVED lines=25> */
[----:B----4-:R-:W-:Y:S02]  /*79b0*/  @!P0 HADD2.F32 R19, -RZ, R25.H1_H1 ;  /* 0x30000019ff138230 */ /* 0x010fe40000004100 */
        /* <DEDUP_REMOVED lines=45> */
.L_x_1639:
[----:B------:R-:W-:Y:S05]  /*7c90*/  BSYNC.RECONVERGENT B0 ;  /* 0x0000000000007941 */ /* 0x000fea0003800200 */
.L_x_1638:
[----:B--2---:R-:W-:Y:S01]  /*7ca0*/  MOV R5, R62 ;  /* 0x0000003e00057202 */ /* 0x004fe20000000f00 */
[----:B------:R-:W2:Y:S01]  /*7cb0*/  LDC R14, c[0x0][0x450] ;  /* 0x00011400ff0e7b82 */ /* 0x000ea20000000800 */
[----:B------:R-:W-:Y:S01]  /*7cc0*/  MOV R3, R60 ;  /* 0x0000003c00037202 */ /* 0x000fe20000000f00 */
[----:B----4-:R-:W-:Y:S02]  /*7cd0*/  IMAD.U32 R107, R107, -0x80, RZ ;  /* 0xffffff806b6b7824 */ /* 0x010fe400078e00ff */
[----:B------:R-:W-:Y:S02]  /*7ce0*/  IMAD.MOV.U32 R4, RZ, RZ, R63 ;  /* 0x000000ffff047224 */ /* 0x000fe400078e003f */
[----:B------:R-:W-:Y:S03]  /*7cf0*/  IMAD.MOV.U32 R2, RZ, RZ, R61 ;  /* 0x000000ffff027224 */ /* 0x000fe600078e003d */
[C---:B------:R-:W-:Y:S02]  /*7d00*/  LEA R63, P1, R107.reuse, R4, 0x1 ;  /* 0x000000046b3f7211 */ /* 0x040fe400078208ff */
[C---:B------:R-:W-:Y:S02]  /*7d10*/  LEA R61, P0, R107.reuse, R2, 0x1 ;  /* 0x000000026b3d7211 */ /* 0x040fe400078008ff */
[C---:B------:R-:W-:Y:S02]  /*7d20*/  LEA.HI.X.SX32 R62, R107.reuse, R5, 0x1, P1 ;  /* 0x000000056b3e7211 */ /* 0x040fe400008f0eff */
[----:B------:R-:W-:Y:S09]  /*7d30*/  LEA.HI.X.SX32 R60, R107, R3, 0x1, P0 ;  /* 0x000000036b3c7211 */ /* 0x000ff200000f0eff */
.L_x_1606:
[----:B-1-3--:R-:W-:Y:S05]  /*7d40*/  BSYNC.RECONVERGENT B1 ;  /* 0x0000000000017941 */ /* 0x00afea0003800200 */
.L_x_1604:
[----:B------:R-:W-:Y:S04]  /*7d50*/  ISETP.NE.U32.AND P0, PT, RZ, UR12, PT ;  /* 0x0000000cff007c0c */ /* 0x000fe8000bf05070 */
[----:B------:R-:W-:Y:S11]  /*7d60*/  ISETP.NE.AND.EX P0, PT, RZ, UR13, PT, P0 ;  /* 0x0000000dff007c0c */ /* 0x000ff6000bf05300 */
[----:B------:R-:W-:Y:S02]  /*7d70*/  @!UPT UIADD3 URZ, UPT, UPT, URZ, URZ, URZ ;  /* 0x000000fffffff290 */ /* 0x000fe4000fffe0ff */
[----:B--2---:R-:W1:Y:S01]  /*7d80*/  @!P0 LDC R2, c[0x0][0x3c0] ;  /* 0x0000f000ff028b82 */ /* 0x004e620000000800 */
[----:B------:R-:W-:Y:S07]  /*7d90*/  @!P0 IMAD.MOV.U32 R3, RZ, RZ, RZ ;  /* 0x000000ffff038224 */ /* 0x000fee00078e00ff */
[----:B------:R-:W2:Y:S01]  /*7da0*/  @!P0 LDC R0, c[0x0][0x3b8] ;  /* 0x0000ee00ff008b82 */ /* 0x000ea20000000800 */
[----:B------:R-:W-:Y:S01]  /*7db0*/  @!P0 IADD3 R3, P1, PT, RZ, -R3, RZ ;  /* 0x80000003ff038210 */ /* 0x000fe20007f3e0ff */
[----:B--2---:R-:W-:Y:S02]  /*7dc0*/  @!P0 IMAD.SHL.U32 R0, R0, 0x100, RZ ;  /* 0x0000010000008824 */ /* 0x004fe400078e00ff */
[----:B-1----:R-:W-:Y:S02]  /*7dd0*/  @!P0 IMAD.SHL.U32 R2, R2, 0x100, RZ ;  /* 0x0000010002028824 */ /* 0x002fe400078e00ff */
[----:B------:R-:W-:Y:S02]  /*7de0*/  @!P0 IMAD.X R0, RZ, RZ, ~R0, P1 ;  /* 0x000000ffff008224 */ /* 0x000fe400008e0e00 */
[----:B------:R-:W-:Y:S05]  /*7df0*/  @!P0 IMAD.X R2, RZ, RZ, ~R2, P1 ;  /* 0x000000ffff028224 */ /* 0x000fea00008e0e02 */
[C---:B----4-:R-:W-:Y:S02]  /*7e00*/  @!P0 SHF.R.S64 R4, R3.reuse, 0x1f, R2 ;  /* 0x0000001f03048819 */ /* 0x050fe40000001002 */
        /* <DEDUP_REMOVED lines=10> */
[----:B------:R-:W-:Y:S02]  /*7eb0*/  MOV R16, RZ ;  /* 0x000000ff00107202 */ /* 0x000fe40000000f00 */
        /* <DEDUP_REMOVED lines=18> */
[----:B------:R-:W-:Y:S02]  /*7fe0*/  ISETP.GT.U32.AND P0, PT, R0, R6, PT ;  /* 0x000000060000720c */ /* 0x000fe40003f04070 */
[----:B------:R-:W-:Y:S09]  /*7ff0*/  ISETP.GE.AND P5, PT, R5, RZ, PT ;  /* 0x000000ff0500720c */ /* 0x000ff20003fa6270 */
[----:B------:R-:W-:Y:S01]  /*8000*/  @!P1 IADD3 R4, PT, PT, R4, 0x1, RZ ;  /* 0x0000000104049810 */ /* 0x000fe20007ffe0ff */
[----:B------:R-:W-:Y:S01]  /*8010*/  @!P1 IMAD.IADD R8, R8, 0x1, -R0 ;  /* 0x0000000108089824 */ /* 0x000fe200078e0a00 */
[-C--:B------:R-:W-:Y:S01]  /*8020*/  @!P0 IADD3 R6, PT, PT, R6, -R0.reuse, RZ ;  /* 0x8000000006068210 */ /* 0x080fe20007ffe0ff */
[----:B------:R-:W-:Y:S01]  /*8030*/  @!P0 VIADD R3, R3, 0x1 ;  /* 0x0000000103038836 */ /* 0x000fe20000000000 */
[----:B------:R-:W-:Y:S02]  /*8040*/  ISETP.NE.AND P0, PT, R2, RZ, PT ;  /* 0x000000ff0200720c */ /* 0x000fe40003f05270 */
[-C--:B------:R-:W-:Y:S02]  /*8050*/  ISETP.GE.U32.AND P2, PT, R6, R0.reuse, PT ;  /* 0x000000000600720c */ /* 0x080fe40003f46070 */
[----:B------:R-:W-:Y:S02]  /*8060*/  ISETP.GE.U32.AND P3, PT, R8, R0, PT ;  /* 0x000000000800720c */ /* 0x000fe40003f66070 */
[-C--:B------:R-:W-:Y:S04]  /*8070*/  LOP3.LUT R0, R81, R2.reuse, RZ, 0x3c, !PT ;  /* 0x0000000251007212 */ /* 0x080fe800078e3cff */
        /* <DEDUP_REMOVED lines=39> */
.L_x_1640:
[----:B------:R-:W-:Y:S02]  /*82f0*/  ISETP.NE.AND P2, PT, R100, RZ, PT ;  /* 0x000000ff6400720c */ /* 0x000fe40003f45270 */
[----:B------:R-:W-:Y:S02]  /*8300*/  IADD3 R59, P1, PT, R59, R65, RZ ;  /* 0x000000413b3b7210 */ /* 0x000fe40007f3e0ff */
[----:B------:R-:W-:Y:S03]  /*8310*/  IADD3 R10, P0, PT, R10, R67, RZ ;  /* 0x000000430a0a7210 */ /* 0x000fe60007f1e0ff */
[----:B------:R-:W-:Y:S02]  /*8320*/  IMAD.X R58, R58, 0x1, R64, P1 ;  /* 0x000000013a3a7824 */ /* 0x000fe400008e0640 */
[----:B------:R-:W-:Y:S04]  /*8330*/  IMAD.X R9, R9, 0x1, R66, P0 ;  /* 0x0000000109097824 */ /* 0x000fe800000e0642 */
[----:B------:R-:W-:Y:S05]  /*8340*/  @P2 BRA `(.L_x_1641) ;  /* 0xffffff9c00982947 */ /* 0x000fea000383ffff */
.L_x_1603:
        /* <DEDUP_REMOVED lines=18> */
[----:B------:R-:W-:Y:S01]  /*8470*/  BSSY.RECONVERGENT B0, `(.L_x_1644) ;  /* 0x000000b000007945 */ /* 0x000fe20003800200 */
[----:B------:R-:W-:-:S03]  /*8480*/  VIADD R2, R222, 0x20 ;  /* 0x00000020de027836 */ /* 0x000fc60000000000 */
[-C--:B------:R-:W-:Y:S02]  /*8490*/  ISETP.GE.AND P2, PT, R222, R0.reuse, PT ;  /* 0x00000000de00720c */ /* 0x080fe40003f46270 */
[----:B------:R-:W-:Y:S02]  /*84a0*/  ISETP.GE.AND P1, PT, R2, R0, PT ;  /* 0x000000000200720c */ /* 0x000fe40003f26270 */
[----:B-1----:R-:W-:-:S04]  /*84b0*/  LEA R4, P0, R102, UR8, 0x1 ;  /* 0x0000000866047c11 */ /* 0x002fc8000f8008ff */
[----:B------:R-:W-:-:S05]  /*84c0*/  LEA.HI.X R5, R102, UR9, R53, 0x1, P0 ;  /* 0x0000000966057c11 */ /* 0x000fca00080f0c35 */
[----:B------:R-:W-:Y:S05]  /*84d0*/  @P2 BRA `(.L_x_1645) ;  /* 0x0000000000102947 */ /* 0x000fea0003800000 */
[----:B------:R-:W-:Y:S01]  /*84e0*/  @!PT LDS RZ, [RZ] ;  /* 0x00000000fffff984 */ /* 0x000fe20000000800 */
[----:B------:R-:W-:Y:S01]  /*84f0*/  @!PT LDS RZ, [RZ] ;  /* 0x00000000fffff984 */ /* 0x000fe20000000800 */
[----:B------:R-:W-:Y:S01]  /*8500*/  @!PT LDS RZ, [RZ] ;  /* 0x00000000fffff984 */ /* 0x000fe20000000800 */
[----:B------:R1:W-:Y:S02]  /*8510*/  LDGSTS.E.BYPASS.LTC128B.128 [R226], desc[UR6][R4.64] ;  /* 0x0000000004e27fae */ /* 0x0003e4000b981a06 */
.L_x_1645:
[----:B------:R-:W-:Y:S05]  /*8520*/  BSYNC.RECONVERGENT B0 ;  /* 0x0000000000007941 */ /* 0x000fea0003800200 */
.L_x_1644:
        /* <DEDUP_REMOVED lines=8> */
.L_x_1643:
        /* <DEDUP_REMOVED lines=36> */
[----:B------:R3:W4:Y:S01]  /*87f0*/  LDG.E.64 R2, desc[UR6][R12.64] ;  /* 0x000000060c027981 */ /* 0x000722000c1e1b00 */
[----:B-----5:R-:W-:Y:S02]  /*8800*/  MOV R7, R11 ;  /* 0x0000000b00077202 */ /* 0x020fe40000000f00 */
[----:B------:R-:W-:Y:S02]  /*8810*/  MOV R16, R9 ;  /* 0x0000000900107202 */ /* 0x000fe40000000f00 */
[----:B------:R-:W-:Y:S01]  /*8820*/  MOV R14, R10 ;  /* 0x0000000a000e7202 */ /* 0x000fe20000000f00 */
[----:B------:R-:W-:-:S02]  /*8830*/  HADD2.F32 R18, -RZ, R7.H0_H0 ;  /* 0x20000007ff127230 */ /* 0x000fc40000004100 */
[--C-:B------:R-:W-:Y:S02]  /*8840*/  HADD2.F32 R15, -RZ, R16.reuse.H0_H0 ;  /* 0x20000010ff0f7230 */ /* 0x100fe40000004100 */
[----:B------:R-:W-:Y:S02]  /*8850*/  HADD2.F32 R16, -RZ, R16.H1_H1 ;  /* 0x30000010ff107230 */ /* 0x000fe40000004100 */
[----:B---3--:R-:W-:Y:S02]  /*8860*/  HADD2.F32 R13, -RZ, R7.H1_H1 ;  /* 0x30000007ff0d7230 */ /* 0x008fe40000004100 */
[----:B--2---:R-:W-:Y:S02]  /*8870*/  HADD2.F32 R11, -RZ, R5.H1_H1 ;  /* 0x30000005ff0b7230 */ /* 0x004fe40000004100 */
[----:B----4-:R-:W-:Y:S02]  /*8880*/  HADD2.F32 R9, -RZ, R3.H1_H1 ;  /* 0x30000003ff097230 */ /* 0x010fe40000004100 */
        /* <DEDUP_REMOVED lines=33> */
.L_x_1651:
[----:B------:R-:W-:Y:S05]  /*8aa0*/  BSYNC.RECONVERGENT B0 ;  /* 0x0000000000007941 */ /* 0x000fea0003800200 */
.L_x_1650:
[----:B-----5:R2:W-:Y:S02]  /*8ab0*/  STS.128 [R226], R8 ;  /* 0x00000008e2007388 */ /* 0x0205e40000000c00 */
.L_x_1649:
[----:B------:R-:W-:Y:S05]  /*8ac0*/  BSYNC.RECONVERGENT B1 ;  /* 0x0000000000017941 */ /* 0x000fea0003800200 */
.L_x_1648:
[----:B------:R-:W-:-:S04]  /*8ad0*/  IADD3 R2, PT, PT, R222, 0x20, RZ ;  /* 0x00000020de027810 */ /* 0x000fc80007ffe0ff */
[----:B------:R-:W-:-:S13]  /*8ae0*/  ISETP.GE.AND P0, PT, R2, R6, PT ;  /* 0x000000060200720c */ /* 0x000fda0003f06270 */
[----:B------:R-:W-:Y:S05]  /*8af0*/  @P0 BRA `(.L_x_1646) ;  /* 0x0000001000140947 */ /* 0x000fea0003800000 */
[----:B--2---:R-:W-:-:S04]  /*8b00*/  LEA R8, P0, R21, R24, 0x1 ;  /* 0x0000001815087211 */ /* 0x004fc800078008ff */
[----:B-----5:R-:W-:-:S06]  /*8b10*/  LEA.HI.X R9, R21, R25, R20, 0x1, P0 ;  /* 0x0000001915097211 */ /* 0x020fcc00000f0c14 */
[----:B------:R-:W5:Y:S01]  /*8b20*/  LDG.E.128 R8, desc[UR6][R8.64] ;  /* 0x0000000608087981 */ /* 0x000f62000c1e1d00 */
[----:B------:R-:W-:Y:S01]  /*8b30*/  ISETP.GE.AND P0, PT, R148, R0, PT ;  /* 0x000000009400720c */ /* 0x000fe20003f06270 */
[----:B------:R-:W-:-:S12]  /*8b40*/  BSSY.RECONVERGENT B0, `(.L_x_1652) ;  /* 0x0000039000007945 */ /* 0x000fd80003800200 */
[----:B------:R-:W-:Y:S05]  /*8b50*/  @P0 BRA `(.L_x_1653) ;  /* 0x0000000000dc0947 */ /* 0x000fea0003800000 */
[----:B------:R-:W2:Y:S01]  /*8b60*/  LDCU.64 UR8, c[0x0][0x4d0] ;  /* 0x00009a00ff0877ac */ /* 0x000ea20008000a00 */
[C---:B------:R-:W-:Y:S01]  /*8b70*/  IADD3 R98, P0, PT, R22.reuse, R98, RZ ;  /* 0x0000006216627210 */ /* 0x040fe20007f1e0ff */
[----:B------:R-:W3:Y:S03]  /*8b80*/  LDCU.64 UR10, c[0x0][0x4c8] ;  /* 0x00009900ff0a77ac */ /* 0x000ee60008000a00 */
[----:B------:R-:W-:Y:S02]  /*8b90*/  LEA.HI.X.SX32 R22, R22, R79, 0x1, P0 ;  /* 0x0000004f16167211 */ /* 0x000fe400000f0eff */
[C---:B------:R-:W-:Y:S02]  /*8ba0*/  SHF.L.U32 R0, R98.reuse, 0x1, RZ ;  /* 0x0000000162007819 */ /* 0x040fe400000006ff */
[----:B------:R-:W-:Y:S02]  /*8bb0*/  SHF.L.U64.HI R22, R98, 0x1, R22 ;  /* 0x0000000162167819 */ /* 0x000fe40000010216 */
[----:B--2---:R-:W-:-:S02]  /*8bc0*/  IADD3 R4, P0, PT, R0, UR8, RZ ;  /* 0x0000000800047c10 */ /* 0x004fc4000ff1e0ff */
[----:B---3--:R-:W-:Y:S02]  /*8bd0*/  IADD3 R6, P1, PT, R0, UR10, RZ ;  /* 0x0000000a00067c10 */ /* 0x008fe4000ff3e0ff */
        /* <DEDUP_REMOVED lines=11> */
[----:B------:R-:W-:Y:S02]  /*8c90*/  HADD2.F32 R17, -RZ, R0.H0_H0 ;  /* 0x20000000ff117230 */ /* 0x000fe40000004100 */
        /* <DEDUP_REMOVED lines=35> */
.L_x_1653:
[----:B------:R-:W-:Y:S05]  /*8ed0*/  BSYNC.RECONVERGENT B0 ;  /* 0x0000000000007941 */ /* 0x000fea0003800200 */
.L_x_1652:
[----:B-----5:R4:W-:Y:S01]  /*8ee0*/  STS.128 [R226+0x800], R8 ;  /* 0x00080008e2007388 */ /* 0x0209e20000000c00 */
[----:B------:R-:W-:Y:S05]  /*8ef0*/  BRA `(.L_x_1646) ;  /* 0x0000000c00147947 */ /* 0x000fea0003800000 */
.L_x_1647:
        /* <DEDUP_REMOVED lines=11> */
[----:B------:R-:W-:Y:S01]  /*8fb0*/  IMAD.MOV.U32 R12, RZ, RZ, R24 ;  /* 0x000000ffff0c7224 */ /* 0x000fe200078e0018 */
[----:B------:R-:W-:-:S05]  /*8fc0*/  MOV R13, R25 ;  /* 0x00000019000d7202 */ /* 0x000fca0000000f00 */
[----:B------:R1:W5:Y:S01]  /*8fd0*/  LDG.E.128 R16, desc[UR6][R12.64] ;  /* 0x000000060c107981 */ /* 0x000362000c1e1d00 */
        /* <DEDUP_REMOVED lines=17> */
[----:B-----5:R-:W-:-:S06]  /*90f0*/  IADD3.X R9, PT, PT, R2, UR9, RZ, P1, !PT ;  /* 0x0000000902097c10 */ /* 0x020fcc0008ffe4ff */
[----:B------:R-:W4:Y:S01]  /*9100*/  LDG.E.128 R8, desc[UR6][R8.64] ;  /* 0x0000000608087981 */ /* 0x000f22000c1e1d00 */
[----:B------:R-:W-:Y:S02]  /*9110*/  MOV R2, R17 ;  /* 0x0000001100027202 */ /* 0x000fe40000000f00 */
[----:B------:R-:W-:Y:S02]  /*9120*/  MOV R17, R16 ;  /* 0x0000001000117202 */ /* 0x000fe40000000f00 */
[----:B------:R-:W-:Y:S02]  /*9130*/  MOV R16, R19 ;  /* 0x0000001300107202 */ /* 0x000fe40000000f00 */
[----:B------:R-:W-:Y:S01]  /*9140*/  MOV R19, R18 ;  /* 0x0000001200137202 */ /* 0x000fe20000000f00 */
        /* <DEDUP_REMOVED lines=8> */
[--C-:B--2---:R-:W-:Y:S02]  /*91d0*/  HADD2.F32 R15, -RZ, R4.reuse.H0_H0 ;  /* 0x20000004ff0f7230 */ /* 0x104fe40000004100 */
        /* <DEDUP_REMOVED lines=16> */
[----:B----4-:R-:W-:Y:S02]  /*92e0*/  HADD2.F32 R5, -RZ, R8.H0_H0 ;  /* 0x20000008ff057230 */ /* 0x010fe40000004100 */
[----:B------:R-:W-:Y:S01]  /*92f0*/  FMUL.FTZ R14, R14, R6 ;  /* 0x000000060e0e7220 */ /* 0x000fe20000410000 */
[----:B------:R-:W-:Y:S01]  /*9300*/  FMUL.FTZ R31, R31, R7 ;  /* 0x000000071f1f7220 */ /* 0x000fe20000410000 */
[----:B------:R-:W-:Y:S01]  /*9310*/  @!P0 FADD.FTZ R32, -R32, -RZ ;  /* 0x800000ff20208221 */ /* 0x000fe20000010100 */
[----:B------:R-:W-:Y:S02]  /*9320*/  HADD2.F32 R6, -RZ, R2.H0_H0 ;  /* 0x20000002ff067230 */ /* 0x000fe40000004100 */
[--C-:B------:R-:W-:Y:S02]  /*9330*/  HADD2.F32 R7, -RZ, R9.reuse.H0_H0 ;  /* 0x20000009ff077230 */ /* 0x100fe40000004100 */
[----:B------:R-:W-:Y:S01]  /*9340*/  @!P0 FADD.FTZ R34, -R34, -RZ ;  /* 0x800000ff22228221 */ /* 0x000fe20000010100 */
[----:B------:R-:W-:Y:S01]  /*9350*/  FFMA.FTZ R4, R4, R5, R18 ;  /* 0x0000000504047223 */ /* 0x000fe20000010012 */
[----:B------:R-:W-:Y:S01]  /*9360*/  @!P0 FADD.FTZ R33, -R33, -RZ ;  /* 0x800000ff21218221 */ /* 0x000fe20000010100 */
[----:B------:R-:W-:Y:S01]  /*9370*/  FMUL.FTZ R28, R28, R32 ;  /* 0x000000201c1c7220 */ /* 0x000fe20000410000 */
[----:B------:R-:W-:-:S02]  /*9380*/  HADD2.F32 R15, -RZ, R9.H1_H1 ;  /* 0x30000009ff0f7230 */ /* 0x000fc40000004100 */
[----:B------:R-:W-:Y:S01]  /*9390*/  FFMA.FTZ R6, R6, R7, R12 ;  /* 0x0000000706067223 */ /* 0x000fe2000001000c */
[----:B------:R-:W-:Y:S02]  /*93a0*/  HADD2.F32 R5, -RZ, R2.H1_H1 ;  /* 0x30000002ff057230 */ /* 0x000fe40000004100 */
[--C-:B------:R-:W-:Y:S02]  /*93b0*/  HADD2.F32 R9, -RZ, R10.reuse.H0_H0 ;  /* 0x2000000aff097230 */ /* 0x100fe40000004100 */
[----:B------:R-:W-:Y:S02]  /*93c0*/  HADD2.F32 R32, -RZ, R10.H1_H1 ;  /* 0x3000000aff207230 */ /* 0x000fe40000004100 */
[----:B------:R-:W-:Y:S02]  /*93d0*/  HADD2.F32 R2, -RZ, R19.H0_H0 ;  /* 0x20000013ff027230 */ /* 0x000fe40000004100 */
[----:B------:R-:W-:Y:S01]  /*93e0*/  FMUL.FTZ R30, R30, R34 ;  /* 0x000000221e1e7220 */ /* 0x000fe20000410000 */
[----:B------:R-:W-:-:S02]  /*93f0*/  HADD2.F32 R10, -RZ, R11.H0_H0 ;  /* 0x2000000bff0a7230 */ /* 0x000fc40000004100 */
[----:B------:R-:W-:Y:S02]  /*9400*/  HADD2.F32 R19, -RZ, R19.H1_H1 ;  /* 0x30000013ff137230 */ /* 0x000fe40000004100 */
[----:B------:R-:W-:Y:S02]  /*9410*/  HADD2.F32 R7, -RZ, R16.H0_H0 ;  /* 0x20000010ff077230 */ /* 0x000fe40000004100 */
[----:B------:R-:W-:Y:S01]  /*9420*/  FMUL.FTZ R29, R29, R33 ;  /* 0x000000211d1d7220 */ /* 0x000fe20000410000 */
        /* <DEDUP_REMOVED lines=18> */
.L_x_1657:
[----:B------:R-:W-:Y:S05]  /*9550*/  BSYNC.RECONVERGENT B0 ;  /* 0x0000000000007941 */ /* 0x000fea0003800200 */
.L_x_1656:
[----:B-----5:R2:W-:Y:S02]  /*9560*/  STS.128 [R226], R16 ;  /* 0x00000010e2007388 */ /* 0x0205e40000000c00 */
.L_x_1655:
[----:B------:R-:W-:Y:S05]  /*9570*/  BSYNC.RECONVERGENT B1 ;  /* 0x0000000000017941 */ /* 0x000fea0003800200 */
.L_x_1654:
[----:B------:R-:W-:-:S04]  /*9580*/  IADD3 R2, PT, PT, R222, 0x20, RZ ;  /* 0x00000020de027810 */ /* 0x000fc80007ffe0ff */
[----:B------:R-:W-:-:S13]  /*9590*/  ISETP.GE.AND P1, PT, R2, R27, PT ;  /* 0x0000001b0200720c */ /* 0x000fda0003f26270 */
[----:B------:R-:W-:Y:S05]  /*95a0*/  @P1 BRA `(.L_x_1646) ;  /* 0x0000000400681947 */ /* 0x000fea0003800000 */
[----:B------:R-:W-:-:S04]  /*95b0*/  LEA R4, P1, R21, R24, 0x1 ;  /* 0x0000001815047211 */ /* 0x000fc800078208ff */
[----:B------:R-:W-:-:S05]  /*95c0*/  LEA.HI.X R5, R21, R25, R20, 0x1, P1 ;  /* 0x0000001915057211 */ /* 0x000fca00008f0c14 */
[----:B--2---:R2:W5:Y:S01]  /*95d0*/  LDG.E.128 R16, desc[UR6][R4.64] ;  /* 0x0000000604107981 */ /* 0x004562000c1e1d00 */
[----:B------:R-:W-:Y:S01]  /*95e0*/  ISETP.GE.AND P1, PT, R148, R0, PT ;  /* 0x000000009400720c */ /* 0x000fe20003f26270 */
[----:B------:R-:W-:-:S12]  /*95f0*/  BSSY.RECONVERGENT B0, `(.L_x_1658) ;  /* 0x0000054000007945 */ /* 0x000fd80003800200 */
[----:B------:R-:W-:Y:S05]  /*9600*/  @P1 BRA `(.L_x_1659) ;  /* 0x0000000400481947 */ /* 0x000fea0003800000 */
[----:B------:R-:W2:Y:S01]  /*9610*/  LDCU.64 UR8, c[0x0][0x4d0] ;  /* 0x00009a00ff0877ac */ /* 0x000ea20008000a00 */
[----:B------:R-:W-:Y:S01]  /*9620*/  SEL R3, R3, RZ, P0 ;  /* 0x000000ff03037207 */ /* 0x000fe20000000000 */
[----:B-1----:R-:W-:Y:S01]  /*9630*/  IMAD.WIDE R12, R26, 0x2, R4 ;  /* 0x000000021a0c7825 */ /* 0x002fe200078e0204 */
[----:B------:R-:W-:Y:S02]  /*9640*/  SEL R23, R23, RZ, P0 ;  /* 0x000000ff17177207 */ /* 0x000fe40000000000 */
[--C-:B------:R-:W-:Y:S02]  /*9650*/  IADD3 R3, P2, P1, R3, R97, R22.reuse ;  /* 0x0000006103037210 */ /* 0x100fe4000795e016 */
[----:B------:R-:W-:Y:S01]  /*9660*/  SHF.R.S32.HI R22, RZ, 0x1f, R22 ;  /* 0x0000001fff167819 */ /* 0x000fe20000011416 */
[----:B------:R-:W3:Y:S01]  /*9670*/  LDG.E.128 R12, desc[UR6][R12.64] ;  /* 0x000000060c0c7981 */ /* 0x000ee2000c1e1d00 */
[----:B------:R-:W-:Y:S02]  /*9680*/  SHF.L.U32 R0, R3, 0x1, RZ ;  /* 0x0000000103007819 */ /* 0x000fe400000006ff */
[----:B------:R-:W-:-:S04]  /*9690*/  IADD3.X R22, PT, PT, R23, R78, R22, P2, P1 ;  /* 0x0000004e17167210 */ /* 0x000fc800017e2416 */
        /* <DEDUP_REMOVED lines=9> */
[----:B------:R-:W-:Y:S01]  /*9730*/  MOV R3, R19 ;  /* 0x0000001300037202 */ /* 0x000fe20000000f00 */
[--C-:B---3--:R-:W-:Y:S02]  /*9740*/  HADD2.F32 R17, -RZ, R12.reuse.H0_H0 ;  /* 0x2000000cff117230 */ /* 0x108fe40000004100 */
[----:B------:R-:W-:Y:S02]  /*9750*/  HADD2.F32 R19, -RZ, R12.H1_H1 ;  /* 0x3000000cff137230 */ /* 0x000fe40000004100 */
[--C-:B------:R-:W-:Y:S02]  /*9760*/  HADD2.F32 R12, -RZ, R13.reuse.H0_H0 ;  /* 0x2000000dff0c7230 */ /* 0x100fe40000004100 */
[----:B------:R-:W-:-:S02]  /*9770*/  HADD2.F32 R20, -RZ, R13.H1_H1 ;  /* 0x3000000dff147230 */ /* 0x000fc40000004100 */
[--C-:B------:R-:W-:Y:S02]  /*9780*/  HADD2.F32 R13, -RZ, R14.reuse.H0_H0 ;  /* 0x2000000eff0d7230 */ /* 0x100fe40000004100 */
[----:B------:R-:W-:Y:S02]  /*9790*/  HADD2.F32 R21, -RZ, R14.H1_H1 ;  /* 0x3000000eff157230 */ /* 0x000fe40000004100 */
[--C-:B------:R-:W-:Y:S02]  /*97a0*/  HADD2.F32 R14, -RZ, R15.reuse.H0_H0 ;  /* 0x2000000fff0e7230 */ /* 0x100fe40000004100 */
[----:B------:R-:W-:Y:S02]  /*97b0*/  HADD2.F32 R22, -RZ, R15.H1_H1 ;  /* 0x3000000fff167230 */ /* 0x000fe40000004100 */
[--C-:B--2---:R-:W-:Y:S02]  /*97c0*/  HADD2.F32 R15, -RZ, R4.reuse.H0_H0 ;  /* 0x20000004ff0f7230 */ /* 0x104fe40000004100 */
        /* <DEDUP_REMOVED lines=18> */
[--C-:B----4-:R-:W-:Y:S02]  /*98f0*/  HADD2.F32 R7, -RZ, R9.reuse.H0_H0 ;  /* 0x20000009ff077230 */ /* 0x110fe40000004100 */
        /* <DEDUP_REMOVED lines=35> */
.L_x_1659:
[----:B------:R-:W-:Y:S05]  /*9b30*/  BSYNC.RECONVERGENT B0 ;  /* 0x0000000000007941 */ /* 0x000fea0003800200 */
.L_x_1658:
[----:B-----5:R3:W-:Y:S02]  /*9b40*/  STS.128 [R226+0x800], R16 ;  /* 0x00080010e2007388 */ /* 0x0207e40000000c00 */
.L_x_1646:
[----:B------:R-:W-:Y:S05]  /*9b50*/  BSYNC.RECONVERGENT B2 ;  /* 0x0000000000027941 */ /* 0x000fea0003800200 */
.L_x_1642:
[----:B------:R-:W3:Y:S01]  /*9b60*/  LDC.64 R150, c[0x0][0x3b8] ;  /* 0x0000ee00ff967b82 */ /* 0x000ee20000000a00 */
[----:B------:R-:W-:Y:S01]  /*9b70*/  IMAD.IADD R52, R43, 0x1, -R52 ;  /* 0x000000012b347824 */ /* 0x000fe200078e0a34 */
[C---:B-1----:R-:W-:Y:S01]  /*9b80*/  LEA R12, P0, R47.reuse, R219, 0x1 ;  /* 0x000000db2f0c7211 */ /* 0x042fe200078008ff */
[C---:B------:R-:W-:Y:S01]  /*9b90*/  VIADD R0, R222.reuse, 0x40 ;  /* 0x00000040de007836 */ /* 0x040fe20000000000 */
[----:B------:R-:W1:Y:S01]  /*9ba0*/  S2R R190, SR_TID.X ;  /* 0x0000000000be7919 */ /* 0x000e620000002100 */
[C---:B--2-4-:R-:W-:Y:S01]  /*9bb0*/  VIADD R10, R222.reuse, 0x60 ;  /* 0x00000060de0a7836 */ /* 0x054fe20000000000 */
[CC--:B------:R-:W-:Y:S01]  /*9bc0*/  ISETP.GE.AND P6, PT, R222.reuse, R52.reuse, PT ;  /* 0x00000034de00720c */ /* 0x0c0fe20003fc6270 */
[----:B-----5:R-:W-:Y:S01]  /*9bd0*/  VIADD R9, R222, 0x80 ;  /* 0x00000080de097836 */ /* 0x020fe20000000000 */
[-C--:B------:R-:W-:Y:S01]  /*9be0*/  ISETP.GE.AND P3, PT, R0, R52.reuse, PT ;  /* 0x000000340000720c */ /* 0x080fe20003f66270 */
[----:B------:R-:W-:Y:S01]  /*9bf0*/  VIADD R7, R222, 0xc0 ;  /* 0x000000c0de077836 */ /* 0x000fe20000000000 */
[----:B------:R-:W-:Y:S01]  /*9c00*/  ISETP.GE.AND P1, PT, R2, R52, PT ;  /* 0x000000340200720c */ /* 0x000fe20003f26270 */
[C---:B------:R-:W-:Y:S01]  /*9c10*/  VIADD R6, R222.reuse, 0xe0 ;  /* 0x000000e0de067836 */ /* 0x040fe20000000000 */
[----:B------:R-:W-:Y:S01]  /*9c20*/  LEA.HI.X R13, R47, R218, R46, 0x1, P0 ;  /* 0x000000da2f0d7211 */ /* 0x000fe200000f0c2e */
[----:B------:R-:W-:Y:S01]  /*9c30*/  VIADD R8, R222, 0xa0 ;  /* 0x000000a0de087836 */ /* 0x000fe20000000000 */
[-C--:B------:R-:W-:Y:S01]  /*9c40*/  ISETP.GE.AND P2, PT, R9, R52.reuse, PT ;  /* 0x000000340900720c */ /* 0x080fe20003f46270 */
[----:B------:R-:W2:Y:S01]  /*9c50*/  LDC.64 R188, c[0x0][0x3c0] ;  /* 0x0000f000ffbc7b82 */ /* 0x000ea20000000a00 */
[-C--:B------:R-:W-:Y:S01]  /*9c60*/  ISETP.GE.AND P4, PT, R10, R52.reuse, PT ;  /* 0x000000340a00720c */ /* 0x080fe20003f86270 */
[----:B------:R-:W4:Y:S01]  /*9c70*/  LDCU UR5, c[0x0][0x508] ;  /* 0x0000a100ff0577ac */ /* 0x000f220008000800 */
[----:B------:R-:W-:Y:S01]  /*9c80*/  ISETP.GE.AND P0, PT, R6, R52, PT ;  /* 0x000000340600720c */ /* 0x000fe20003f06270 */
[----:B------:R-:W-:Y:S01]  /*9c90*/  @!P6 IMAD.MOV.U32 R4, RZ, RZ, R219 ;  /* 0x000000ffff04e224 */ /* 0x000fe200078e00db */
[----:B------:R-:W-:Y:S01]  /*9ca0*/  LOP3.LUT R3, R3, 0xfffffffd, RZ, 0xc0, !PT ;  /* 0xfffffffd03037812 */ /* 0x000fe200078ec0ff */
[----:B------:R-:W-:-:S02]  /*9cb0*/  @!P6 IMAD.MOV.U32 R5, RZ, RZ, R218 ;  /* 0x000000ffff05e224 */ /* 0x000fc400078e00da */
[----:B---3--:R-:W-:-:S03]  /*9cc0*/  IMAD.WIDE.U32 R14, R150, 0x40, RZ ;  /* 0x00000040960e7825 */ /* 0x008fc600078e00ff */
[----:B------:R-:W-:Y:S01]  /*9cd0*/  @!PT LDS RZ, [RZ] ;  /* 0x00000000fffff984 */ /* 0x000fe20000000800 */
[----:B------:R-:W-:Y:S01]  /*9ce0*/  @!PT LDS RZ, [RZ] ;  /* 0x00000000fffff984 */ /* 0x000fe20000000800 */
[----:B------:R-:W-:Y:S01]  /*9cf0*/  @!PT LDS RZ, [RZ] ;  /* 0x00000000fffff984 */ /* 0x000fe20000000800 */
[----:B------:R3:W-:Y:S01]  /*9d00*/  @!P6 LDGSTS.E.BYPASS.LTC128B.128 [R226+0x1000], desc[UR6][R4.64] ;  /* 0x0100000004e2efae */ /* 0x0007e2000b981a06 */
[----:B------:R-:W-:Y:S01]  /*9d10*/  @!P2 IMAD.MOV.U32 R18, RZ, RZ, R12 ;  /* 0x000000ffff12a224 */ /* 0x000fe200078e000c */
[----:B------:R-:W-:Y:S02]  /*9d20*/  @!P3 IADD3 R14, P5, PT, R12, R14, RZ ;  /* 0x0000000e0c0eb210 */ /* 0x000fe40007fbe0ff */
[----:B------:R-:W-:Y:S01]  /*9d30*/  @!P1 LDGSTS.E.BYPASS.LTC128B.128 [R226+0x1800], desc[UR6][R12.64] ;  /* 0x018000000ce29fae */ /* 0x000fe2000b981a06 */
[----:B------:R-:W-:Y:S01]  /*9d40*/  ISETP.GE.AND P1, PT, R7, R52, PT ;  /* 0x000000340700720c */ /* 0x000fe20003f26270 */
[----:B------:R-:W-:Y:S02]  /*9d50*/  @!P2 IMAD.MOV.U32 R19, RZ, RZ, R13 ;  /* 0x000000ffff13a224 */ /* 0x000fe400078e000d */
[----:B------:R-:W-:Y:S02]  /*9d60*/  @!P2 IMAD R11, R151, 0xc0, RZ ;  /* 0x000000c0970ba824 */ /* 0x000fe400078e02ff */
[----:B------:R-:W-:-:S04]  /*9d70*/  @!P2 IMAD.WIDE.U32 R18, R150, 0xc0, R18 ;  /* 0x000000c09612a825 */ /* 0x000fc800078e0012 */
[----:B------:R-:W-:Y:S02]  /*9d80*/  @!P2 IMAD.IADD R19, R11, 0x1, R19 ;  /* 0x000000010b13a824 */ /* 0x000fe400078e0213 */
[C---:B-1----:R-:W-:Y:S02]  /*9d90*/  IMAD.SHL.U32 R192, R190.reuse, 0x20, RZ ;  /* 0x00000020bec07824 */ /* 0x042fe400078e00ff */
[----:B------:R-:W-:Y:S02]  /*9da0*/  @!P1 IMAD.MOV.U32 R16, RZ, RZ, R12 ;  /* 0x000000ffff109224 */ /* 0x000fe400078e000c */
[----:B------:R-:W-:Y:S02]  /*9db0*/  @!P1 IMAD.MOV.U32 R17, RZ, RZ, R13 ;  /* 0x000000ffff119224 */ /* 0x000fe400078e000d */
[----:B------:R-:W-:Y:S02]  /*9dc0*/  IMAD.SHL.U32 R213, R190, 0x10, RZ ;  /* 0x00000010bed57824 */ /* 0x000fe400078e00ff */
[----:B------:R-:W-:-:S04]  /*9dd0*/  @!P1 IMAD.WIDE.U32 R16, R150, 0x140, R16 ;  /* 0x0000014096109825 */ /* 0x000fc800078e0010 */
[C---:B---3--:R-:W-:Y:S02]  /*9de0*/  IMAD.SHL.U32 R4, R151.reuse, 0x40, RZ ;  /* 0x0000004097047824 */ /* 0x048fe400078e00ff */
[----:B------:R-:W-:Y:S02]  /*9df0*/  @!P1 IMAD R5, R151, 0x140, RZ ;  /* 0x0000014097059824 */ /* 0x000fe400078e02ff */
[----:B------:R-:W-:Y:S01]  /*9e00*/  IMAD.SHL.U32 R191, R190, 0x4, RZ ;  /* 0x00000004bebf7824 */ /* 0x000fe200078e00ff */
[----:B------:R-:W-:Y:S01]  /*9e10*/  @!P3 IADD3.X R15, PT, PT, R13, R15, R4, P5, !PT ;  /* 0x0000000f0d0fb210 */ /* 0x000fe20002ffe404 */
[----:B------:R-:W-:Y:S01]  /*9e20*/  @!P0 IMAD R4, R151, 0x180, RZ ;  /* 0x0000018097048824 */ /* 0x000fe200078e02ff */
[----:B------:R-:W-:Y:S01]  /*9e30*/  @!P4 LEA R20, P5, R150, R12, 0x7 ;  /* 0x0000000c9614c211 */ /* 0x000fe200078a38ff */
[----:B------:R-:W-:Y:S01]  /*9e40*/  @!P1 IMAD.IADD R17, R5, 0x1, R17 ;  /* 0x0000000105119824 */ /* 0x000fe200078e0211 */
[----:B------:R-:W-:Y:S01]  /*9e50*/  LOP3.LUT R191, R191, 0x18, RZ, 0xc0, !PT ;  /* 0x00000018bfbf7812 */ /* 0x000fe200078ec0ff */
[----:B------:R1:W-:Y:S01]  /*9e60*/  @!P3 LDGSTS.E.BYPASS.LTC128B.128 [R226+0x2000], desc[UR6][R14.64] ;  /* 0x020000000ee2bfae */ /* 0x0003e2000b981a06 */
[----:B------:R-:W-:-:S02]  /*9e70*/  ISETP.GE.AND P3, PT, R8, R52, PT ;  /* 0x000000340800720c */ /* 0x000fc40003f66270 */
[----:B------:R-:W-:-:S05]  /*9e80*/  @!P4 LEA.HI.X R21, R150, R13, R151, 0x7, P5 ;  /* 0x0000000d9615c211 */ /* 0x000fca00028f3c97 */
[----:B------:R-:W-:Y:S01]  /*9e90*/  @!P4 LDGSTS.E.BYPASS.LTC128B.128 [R226+0x2800], desc[UR6][R20.64] ;  /* 0x0280000014e2cfae */ /* 0x000fe2000b981a06 */
[-C--:B------:R-:W-:Y:S01]  /*9ea0*/  ISETP.GE.AND P4, PT, R10, R52.reuse, PT ;  /* 0x000000340a00720c */ /* 0x080fe20003f86270 */
[----:B--2---:R-:W-:Y:S02]  /*9eb0*/  IMAD.WIDE.U32 R10, R188, 0x40, RZ ;  /* 0x00000040bc0a7825 */ /* 0x004fe400078e00ff */
[----:B------:R-:W-:Y:S01]  /*9ec0*/  @!P2 LDGSTS.E.BYPASS.LTC128B.128 [R226+0x3000], desc[UR6][R18.64] ;  /* 0x0300000012e2afae */ /* 0x000fe2000b981a06 */
[----:B------:R-:W-:Y:S01]  /*9ed0*/  ISETP.GE.AND P2, PT, R9, R52, PT ;  /* 0x000000340900720c */ /* 0x000fe20003f46270 */
[----:B------:R-:W-:Y:S02]  /*9ee0*/  @!P6 IMAD.MOV.U32 R9, RZ, RZ, R220 ;  /* 0x000000ffff09e224 */ /* 0x000fe400078e00dc */
[----:B-1----:R-:W-:Y:S01]  /*9ef0*/  @!P0 IMAD.MOV.U32 R14, RZ, RZ, R12 ;  /* 0x000000ffff0e8224 */ /* 0x002fe200078e000c */
[----:B------:R-:W-:Y:S01]  /*9f00*/  @!P3 LEA R12, P5, R150, R12, 0x8 ;  /* 0x0000000c960cb211 */ /* 0x000fe200078a40ff */
[----:B------:R-:W-:-:S03]  /*9f10*/  @!P0 IMAD.MOV.U32 R15, RZ, RZ, R13 ;  /* 0x000000ffff0f8224 */ /* 0x000fc600078e000d */
[C---:B------:R-:W-:Y:S01]  /*9f20*/  @!P3 LEA.HI.X R13, R150.reuse, R13, R151, 0x8, P5 ;  /* 0x0000000d960db211 */ /* 0x040fe200028f4497 */
[----:B------:R-:W-:Y:S01]  /*9f30*/  @!P0 IMAD.WIDE.U32 R14, R150, 0x180, R14 ;  /* 0x00000180960e8825 */ /* 0x000fe200078e000e */
[----:B------:R-:W-:-:S03]  /*9f40*/  ISETP.GE.AND P5, PT, R0, R52, PT ;  /* 0x000000340000720c */ /* 0x000fc60003fa6270 */
[----:B------:R-:W-:Y:S01]  /*9f50*/  @!P0 IMAD.IADD R5, R4, 0x1, R15 ;  /* 0x0000000104058824 */ /* 0x000fe200078e020f */
[----:B------:R-:W-:Y:S01]  /*9f60*/  @!P3 LDGSTS.E.BYPASS.LTC128B.128 [R226+0x3800], desc[UR6][R12.64] ;  /* 0x038000000ce2bfae */ /* 0x000fe2000b981a06 */
[----:B------:R-:W-:Y:S01]  /*9f70*/  @!P0 IMAD.MOV.U32 R4, RZ, RZ, R14 ;  /* 0x000000ffff048224 */ /* 0x000fe200078e000e */
[-C--:B------:R-:W-:Y:S01]  /*9f80*/  ISETP.GE.AND P3, PT, R8, R52.reuse, PT ;  /* 0x000000340800720c */ /* 0x080fe20003f66270 */
[----:B------:R-:W-:Y:S01]  /*9f90*/  @!P6 IMAD.MOV.U32 R8, RZ, RZ, R221 ;  /* 0x000000ffff08e224 */ /* 0x000fe200078e00dd */
[----:B------:R-:W-:Y:S01]  /*9fa0*/  @!P1 LDGSTS.E.BYPASS.LTC128B.128 [R226+0x4000], desc[UR6][R16.64] ;  /* 0x0400000010e29fae */ /* 0x000fe2000b981a06 */
[----:B------:R-:W-:Y:S02]  /*9fb0*/  ISETP.GE.AND P1, PT, R2, R52, PT ;  /* 0x000000340200720c */ /* 0x000fe40003f26270 */
[----:B------:R-:W-:Y:S01]  /*9fc0*/  SHF.R.U32.HI R2, RZ, 0x1, R190 ;  /* 0x00000001ff027819 */ /* 0x000fe200000116be */
[----:B------:R1:W-:Y:S01]  /*9fd0*/  @!P0 LDGSTS.E.BYPASS.LTC128B.128 [R226+0x4800], desc[UR6][R4.64] ;  /* 0x0480000004e28fae */ /* 0x0003e2000b981a06 */
[----:B------:R-:W-:-:S02]  /*9fe0*/  P2R R0, PR, RZ, 0x2 ;  /* 0x00000002ff007803 */ /* 0x000fc40000000000 */
[----:B------:R-:W-:Y:S01]  /*9ff0*/  ISETP.GE.AND P1, PT, R7, R52, PT ;  /* 0x000000340700720c */ /* 0x000fe20003f26270 */
[----:B------:R-:W0:Y:S01]  /*a000*/  LDGDEPBAR ;  /* 0x00000000000079af */ /* 0x000e220000000000 */
[----:B------:R-:W-:-:S04]  /*a010*/  LOP3.LUT R7, R213, 0x100, RZ, 0xc0, !PT ;  /* 0x00000100d5077812 */ /* 0x000fc800078ec0ff */
[----:B------:R-:W-:Y:S02]  /*a020*/  LOP3.LUT R7, R7, 0x20, R192, 0xf8, !PT ;  /* 0x0000002007077812 */ /* 0x000fe400078ef8c0 */
[----:B-1----:R-:W-:Y:S01]  /*a030*/  LEA R4, P0, R68, R221, 0x1 ;  /* 0x000000dd44047211 */ /* 0x002fe200078008ff */
[----:B------:R-:W-:-:S04]  /*a040*/  DEPBAR.LE SB0, 0x0 ;  /* 0x000080000000791a */ /* 0x000fc80000000000 */
[----:B------:R-:W-:Y:S01]  /*a050*/  BAR.SYNC.DEFER_BLOCKING 0x0 ;  /* 0x0000000000007b1d */ /* 0x000fe20000010000 */
[----:B------:R-:W-:Y:S01]  /*a060*/  LEA.HI.X R5, R68, R220, R48, 0x1, P0 ;  /* 0x000000dc44057211 */ /* 0x000fe200000f0c30 */
[--C-:B------:R-:W-:Y:S01]  /*a070*/  @!P2 IMAD.MOV.U32 R14, RZ, RZ, R4.reuse ;  /* 0x000000ffff0ea224 */ /* 0x100fe200078e0004 */
[----:B------:R-:W-:Y:S01]  /*a080*/  ISETP.GE.AND P0, PT, R6, R52, PT ;  /* 0x000000340600720c */ /* 0x000fe20003f06270 */
[----:B------:R-:W-:Y:S01]  /*a090*/  @!P1 IMAD.MOV.U32 R12, RZ, RZ, R4 ;  /* 0x000000ffff0c9224 */ /* 0x000fe200078e0004 */
[----:B------:R-:W-:Y:S01]  /*a0a0*/  LOP3.LUT R6, R192, 0xc0, RZ, 0xc0, !PT ;  /* 0x000000c0c0067812 */ /* 0x000fe200078ec0ff */
[--C-:B------:R-:W-:Y:S02]  /*a0b0*/  @!P2 IMAD.MOV.U32 R15, RZ, RZ, R5.reuse ;  /* 0x000000ffff0fa224 */ /* 0x100fe400078e0005 */
[----:B------:R-:W-:Y:S01]  /*a0c0*/  @!P1 IMAD.MOV.U32 R13, RZ, RZ, R5 ;  /* 0x000000ffff0d9224 */ /* 0x000fe200078e0005 */
[----:B------:R-:W-:Y:S01]  /*a0d0*/  LOP3.LUT R211, R6, 0x8, R190, 0xf8, !PT ;  /* 0x0000000806d37812 */ /* 0x000fe200078ef8be */
[----:B------:R-:W-:Y:S01]  /*a0e0*/  @!P2 IMAD.WIDE.U32 R14, R188, 0xc0, R14 ;  /* 0x000000c0bc0ea825 */ /* 0x000fe200078e000e */
[----:B------:R-:W-:-:S02]  /*a0f0*/  LOP3.LUT R6, R6, 0x8, R2, 0xf8, !PT ;  /* 0x0000000806067812 */ /* 0x000fc400078ef802 */
[----:B------:R-:W-:Y:S01]  /*a100*/  LOP3.LUT R211, R7, R211, R191, 0xf6, !PT ;  /* 0x000000d307d37212 */ /* 0x000fe200078ef6bf */
[C---:B------:R-:W-:Y:S01]  /*a110*/  @!P2 IMAD R7, R189.reuse, 0xc0, RZ ;  /* 0x000000c0bd07a824 */ /* 0x040fe200078e02ff */
[----:B------:R-:W-:Y:S01]  /*a120*/  LOP3.LUT R191, R6, R191, RZ, 0x3c, !PT ;  /* 0x000000bf06bf7212 */ /* 0x000fe200078e3cff */
[----:B------:R-:W-:Y:S01]  /*a130*/  @!P1 IMAD R6, R189, 0x140, RZ ;  /* 0x00000140bd069824 */ /* 0x000fe200078e02ff */
[----:B------:R-:W-:Y:S01]  /*a140*/  LEA R211, R211, UR4, 0x1 ;  /* 0x00000004d3d37c11 */ /* 0x000fe2000f8e08ff */
[----:B------:R-:W-:Y:S01]  /*a150*/  @!P1 IMAD.WIDE.U32 R12, R188, 0x140, R12 ;  /* 0x00000140bc0c9825 */ /* 0x000fe200078e000c */
[----:B------:R-:W-:-:S03]  /*a160*/  LOP3.LUT R2, R2, 0x1f0, RZ, 0xc0, !PT ;  /* 0x000001f002027812 */ /* 0x000fc600078ec0ff */
[----:B------:R-:W-:Y:S01]  /*a170*/  @!P2 IMAD.IADD R15, R7, 0x1, R15 ;  /* 0x00000001070fa824 */ /* 0x000fe200078e020f */
[----:B------:R-:W-:Y:S01]  /*a180*/  @!PT LDS RZ, [RZ] ;  /* 0x00000000fffff984 */ /* 0x000fe20000000800 */
[----:B------:R-:W-:Y:S01]  /*a190*/  @!PT LDS RZ, [RZ] ;  /* 0x00000000fffff984 */ /* 0x000fe20000000800 */
[----:B------:R-:W-:Y:S01]  /*a1a0*/  @!PT LDS RZ, [RZ] ;  /* 0x00000000fffff984 */ /* 0x000fe20000000800 */
[----:B------:R1:W-:Y:S01]  /*a1b0*/  @!P6 LDGSTS.E.BYPASS.LTC128B.128 [R226+0x5000], desc[UR6][R8.64] ;  /* 0x0500000008e2efae */ /* 0x0003e2000b981a06 */
[----:B------:R-:W-:Y:S02]  /*a1c0*/  @!P1 IMAD.IADD R7, R6, 0x1, R13 ;  /* 0x0000000106079824 */ /* 0x000fe400078e020d */
[----:B------:R-:W-:Y:S01]  /*a1d0*/  @!P1 IMAD.MOV.U32 R6, RZ, RZ, R12 ;  /* 0x000000ffff069224 */ /* 0x000fe200078e000c */
[----:B------:R-:W-:Y:S01]  /*a1e0*/  @P6 STS.128 [R226+0x5000], RZ ;  /* 0x005000ffe2006388 */ /* 0x000fe20000000c00 */
[----:B------:R-:W-:Y:S01]  /*a1f0*/  ISETP.NE.AND P6, PT, R0, RZ, PT ;  /* 0x000000ff0000720c */ /* 0x000fe20003fc5270 */
[----:B------:R-:W-:-:S12]  /*a200*/  IMAD.SHL.U32 R0, R189, 0x40, RZ ;  /* 0x00000040bd007824 */ /* 0x000fd800078e00ff */
[----:B------:R-:W-:Y:S04]  /*a210*/  @P6 STS.128 [R226+0x5800], RZ ;  /* 0x005800ffe2006388 */ /* 0x000fe80000000c00 */
[----:B------:R-:W-:Y:S01]  /*a220*/  @!PT LDS RZ, [RZ] ;  /* 0x00000000fffff984 */ /* 0x000fe20000000800 */
[----:B------:R-:W-:Y:S01]  /*a230*/  @!PT LDS RZ, [RZ] ;  /* 0x00000000fffff984 */ /* 0x000fe20000000800 */
[----:B------:R-:W-:Y:S01]  /*a240*/  @!PT LDS RZ, [RZ] ;  /* 0x00000000fffff984 */ /* 0x000fe20000000800 */
[----:B------:R-:W-:Y:S01]  /*a250*/  @!P6 LDGSTS.E.BYPASS.LTC128B.128 [R226+0x5800], desc[UR6][R4.64] ;  /* 0x0580000004e2efae */ /* 0x000fe2000b981a06 */
[----:B------:R-:W-:-:S03]  /*a260*/  @!P5 IADD3 R10, P6, PT, R4, R10, RZ ;  /* 0x0000000a040ad210 */ /* 0x000fc60007fde0ff */
[----:B------:R-:W-:Y:S01]  /*a270*/  @P5 STS.128 [R226+0x6000], RZ ;  /* 0x006000ffe2005388 */ /* 0x000fe20000000c00 */
[----:B------:R-:W-:Y:S01]  /*a280*/  @!P5 IADD3.X R11, PT, PT, R5, R11, R0, P6, !PT ;  /* 0x0000000b050bd210 */ /* 0x000fe200037fe400 */
[----:B-1----:R-:W-:Y:S01]  /*a290*/  @!P0 IMAD.MOV.U32 R9, RZ, RZ, R5 ;  /* 0x000000ffff098224 */ /* 0x002fe200078e0005 */
[----:B------:R-:W-:Y:S01]  /*a2a0*/  LOP3.LUT R8, R192, 0x120, RZ, 0xc0, !PT ;  /* 0x00000120c0087812 */ /* 0x000fe200078ec0ff */
[----:B------:R-:W-:Y:S02]  /*a2b0*/  @!P0 IMAD R0, R189, 0x180, RZ ;  /* 0x00000180bd008824 */ /* 0x000fe400078e02ff */
[----:B------:R-:W-:Y:S01]  /*a2c0*/  @!PT LDS RZ, [RZ] ;  /* 0x00000000fffff984 */ /* 0x000fe20000000800 */
[----:B------:R-:W-:Y:S01]  /*a2d0*/  @!PT LDS RZ, [RZ] ;  /* 0x00000000fffff984 */ /* 0x000fe20000000800 */
[----:B------:R-:W-:Y:S01]  /*a2e0*/  @!PT LDS RZ, [RZ] ;  /* 0x00000000fffff984 */ /* 0x000fe20000000800 */
[----:B------:R1:W-:Y:S01]  /*a2f0*/  @!P5 LDGSTS.E.BYPASS.LTC128B.128 [R226+0x6000], desc[UR6][R10.64] ;  /* 0x060000000ae2dfae */ /* 0x0003e2000b981a06 */
[----:B------:R-:W-:Y:S01]  /*a300*/  LOP3.LUT R213, R8, 0x3e00, R213, 0xf8, !PT ;  /* 0x00003e0008d57812 */ /* 0x000fe200078ef8d5 */
[----:B------:R-:W-:Y:S02]  /*a310*/  @!P0 IMAD.MOV.U32 R8, RZ, RZ, R4 ;  /* 0x000000ffff088224 */ /* 0x000fe400078e0004 */
[----:B------:R-:W-:Y:S01]  /*a320*/  @P4 STS.128 [R226+0x6800], RZ ;  /* 0x006800ffe2004388 */ /* 0x000fe20000000c00 */
[----:B------:R-:W-:Y:S01]  /*a330*/  LOP3.LUT R213, R213, R191, RZ, 0xfc, !PT ;  /* 0x000000bfd5d57212 */ /* 0x000fe200078efcff */
[----:B------:R-:W-:-:S03]  /*a340*/  @!P0 IMAD.WIDE.U32 R8, R188, 0x180, R8 ;  /* 0x00000180bc088825 */ /* 0x000fc600078e0008 */
[----:B------:R-:W-:Y:S01]  /*a350*/  LEA R213, R213, UR4, 0x1 ;  /* 0x00000004d5d57c11 */ /* 0x000fe2000f8e08ff */
[----:B------:R-:W-:Y:S02]  /*a360*/  @!P0 IMAD.IADD R9, R0, 0x1, R9 ;  /* 0x0000000100098824 */ /* 0x000fe400078e0209 */
[----:B------:R-:W-:Y:S01]  /*a370*/  IMAD.MOV.U32 R0, RZ, RZ, 0x20 ;  /* 0x00000020ff007424 */ /* 0x000fe200078e00ff */
[CC--:B-1----:R-:W-:Y:S02]  /*a380*/  @!P4 LEA R10, P6, R188.reuse, R4.reuse, 0x7 ;  /* 0x00000004bc0ac211 */ /* 0x0c2fe400078c38ff */
[C---:B------:R-:W-:Y:S02]  /*a390*/  @!P3 LEA R4, P5, R188.reuse, R4, 0x8 ;  /* 0x00000004bc04b211 */ /* 0x040fe400078a40ff */
[CCC-:B------:R-:W-:Y:S02]  /*a3a0*/  @!P4 LEA.HI.X R11, R188.reuse, R5.reuse, R189.reuse, 0x7, P6 ;  /* 0x00000005bc0bc211 */ /* 0x1c0fe400030f3cbd */
[----:B------:R-:W-:-:S02]  /*a3b0*/  @!P3 LEA.HI.X R5, R188, R5, R189, 0x8, P5 ;  /* 0x00000005bc05b211 */ /* 0x000fc400028f44bd */
[----:B------:R-:W-:Y:S01]  /*a3c0*/  LOP3.LUT P6, RZ, R190, 0x4, RZ, 0xc0, !PT ;  /* 0x00000004beff7812 */ /* 0x000fe200078cc0ff */
[----:B------:R-:W-:Y:S01]  /*a3d0*/  @!PT LDS RZ, [RZ] ;  /* 0x00000000fffff984 */ /* 0x000fe20000000800 */
[----:B------:R-:W-:Y:S01]  /*a3e0*/  @!PT LDS RZ, [RZ] ;  /* 0x00000000fffff984 */ /* 0x000fe20000000800 */
[----:B------:R-:W-:Y:S01]  /*a3f0*/  @!PT LDS RZ, [RZ] ;  /* 0x00000000fffff984 */ /* 0x000fe20000000800 */
[----:B------:R-:W-:Y:S03]  /*a400*/  @!P4 LDGSTS.E.BYPASS.LTC128B.128 [R226+0x6800], desc[UR6][R10.64] ;  /* 0x068000000ae2cfae */ /* 0x000fe6000b981a06 */
[----:B------:R-:W-:Y:S01]  /*a410*/  SEL R0, R0, 0xffffffe0, !P6 ;  /* 0xffffffe000007807 */ /* 0x000fe20007000000 */
[----:B------:R-:W-:Y:S04]  /*a420*/  @P2 STS.128 [R226+0x7000], RZ ;  /* 0x007000ffe2002388 */ /* 0x000fe80000000c00 */
[----:B------:R-:W-:Y:S01]  /*a430*/  @!PT LDS RZ, [RZ] ;  /* 0x00000000fffff984 */ /* 0x000fe20000000800 */
[----:B------:R-:W-:Y:S01]  /*a440*/  @!PT LDS RZ, [RZ] ;  /* 0x00000000fffff984 */ /* 0x000fe20000000800 */
[----:B------:R-:W-:Y:S01]  /*a450*/  @!PT LDS RZ, [RZ] ;  /* 0x00000000fffff984 */ /* 0x000fe20000000800 */
[----:B------:R-:W-:Y:S01]  /*a460*/  @!P2 LDGSTS.E.BYPASS.LTC128B.128 [R226+0x7000], desc[UR6][R14.64] ;  /* 0x070000000ee2afae */ /* 0x000fe2000b981a06 */
[----:B------:R-:W-:-:S02]  /*a470*/  IMAD.IADD R212, R213, 0x1, R0 ;  /* 0x00000001d5d47824 */ /* 0x000fc400078e0200 */
[----:B------:R-:W-:Y:S01]  /*a480*/  IMAD.IADD R208, R0, 0x1, R211 ;  /* 0x0000000100d07824 */ /* 0x000fe200078e02d3 */
[----:B------:R-:W-:Y:S01]  /*a490*/  @P3 STS.128 [R226+0x7800], RZ ;  /* 0x007800ffe2003388 */ /* 0x000fe20000000c00 */
[----:B------:R-:W-:-:S03]  /*a4a0*/  @P6 LOP3.LUT R3, R3, 0x2, RZ, 0xfc, !PT ;  /* 0x0000000203036812 */ /* 0x000fc600078efcff */
        /* <DEDUP_REMOVED lines=14> */
[----:B------:R1:W-:Y:S01]  /*a590*/  @!P0 LDGSTS.E.BYPASS.LTC128B.128 [R226+0x8800], desc[UR6][R8.64] ;  /* 0x0880000008e28fae */ /* 0x0003e2000b981a06 */
[----:B------:R-:W-:-:S03]  /*a5a0*/  ISETP.NE.AND P0, PT, R41, 0x1, PT ;  /* 0x000000012900780c */ /* 0x000fc60003f05270 */
[----:B------:R-:W-:Y:S04]  /*a5b0*/  LDSM.16.M88.4 R52, [R213] ;  /* 0x00000000d534783b */ /* 0x000fe80000000200 */
[----:B------:R-:W2:Y:S04]  /*a5c0*/  LDSM.16.M88.4 R44, [R211+0x1000] ;  /* 0x00100000d32c783b */ /* 0x000ea80000000200 */
[----:B------:R-:W3:Y:S02]  /*a5d0*/  LDSM.16.M88.4 R32, [R211+0x1400] ;  /* 0x00140000d320783b */ /* 0x000ee40000000200 */
[----:B------:R-:W-:-:S02]  /*a5e0*/  @P0 LOP3.LUT R3, R3, 0x1, RZ, 0xfc, !PT ;  /* 0x0000000103030812 */ /* 0x000fc400078efcff */
[----:B------:R-:W4:Y:S04]  /*a5f0*/  LDSM.16.M88.4 R24, [R211+0x1800] ;  /* 0x00180000d318783b */ /* 0x000f280000000200 */
[----:B------:R-:W4:Y:S04]  /*a600*/  LDSM.16.M88.4 R16, [R211+0x1c00] ;  /* 0x001c0000d310783b */ /* 0x000f280000000200 */
[----:B------:R-:W-:Y:S04]  /*a610*/  LDSM.16.M88.4 R132, [R211+0x2400] ;  /* 0x00240000d384783b */ /* 0x000fe80000000200 */
[----:B-1----:R-:W1:Y:S04]  /*a620*/  LDSM.16.M88.4 R8, [R211+0x2000] ;  /* 0x00200000d308783b */ /* 0x002e680000000200 */
[----:B------:R-:W1:Y:S04]  /*a630*/  LDSM.16.M88.4 R124, [R211+0x2800] ;  /* 0x00280000d37c783b */ /* 0x000e680000000200 */
[----:B------:R-:W1:Y:S04]  /*a640*/  LDSM.16.M88.4 R116, [R211+0x2c00] ;  /* 0x002c0000d374783b */ /* 0x000e680000000200 */
[----:B------:R-:W1:Y:S04]  /*a650*/  LDSM.16.M88.4 R108, [R211+0x3000] ;  /* 0x00300000d36c783b */ /* 0x000e680000000200 */
[----:B------:R-:W1:Y:S04]  /*a660*/  LDSM.16.M88.4 R100, [R211+0x3400] ;  /* 0x00340000d364783b */ /* 0x000e680000000200 */
[----:B------:R-:W1:Y:S01]  /*a670*/  LDSM.16.M88.4 R92, [R211+0x3800] ;  /* 0x00380000d35c783b */ /* 0x000e620000000200 */
[C---:B--2---:R-:W-:Y:S03]  /*a680*/  HMMA.16816.F32 R48, R52.reuse, R44, RZ ;  /* 0x0000002c3430723c */ /* 0x044fe600000018ff */
[----:B------:R-:W2:Y:S04]  /*a690*/  LDSM.16.M88.4 R84, [R211+0x3c00] ;  /* 0x003c0000d354783b */ /* 0x000ea80000000200 */
[----:B------:R-:W2:Y:S01]  /*a6a0*/  LDSM.16.M88.4 R76, [R211+0x4000] ;  /* 0x00400000d34c783b */ /* 0x000ea20000000200 */
[C---:B---3--:R-:W-:Y:S03]  /*a6b0*/  HMMA.16816.F32 R36, R52.reuse, R32, RZ ;  /* 0x000000203424723c */ /* 0x048fe600000018ff */
[----:B------:R-:W3:Y:S04]  /*a6c0*/  LDSM.16.M88.4 R68, [R211+0x4400] ;  /* 0x00440000d344783b */ /* 0x000ee80000000200 */
[----:B------:R-:W3:Y:S01]  /*a6d0*/  LDSM.16.M88.4 R60, [R211+0x4800] ;  /* 0x00480000d33c783b */ /* 0x000ee20000000200 */
[C---:B----4-:R-:W-:Y:S03]  /*a6e0*/  HMMA.16816.F32 R28, R52.reuse, R24, RZ ;  /* 0x00000018341c723c */ /* 0x050fe600000018ff */
[----:B------:R-:W4:Y:S04]  /*a6f0*/  LDSM.16.M88.4 R160, [R211+0x4c00] ;  /* 0x004c0000d3a0783b */ /* 0x000f280000000200 */
[----:B------:R-:W-:Y:S01]  /*a700*/  LDSM.16.M88.4 R184, [R212] ;  /* 0x00000000d4b8783b */ /* 0x000fe20000000200 */
[C---:B------:R-:W-:Y:S03]  /*a710*/  HMMA.16816.F32 R20, R52.reuse, R16, RZ ;  /* 0x000000103414723c */ /* 0x040fe600000018ff */
[----:B------:R-:W4:Y:S04]  /*a720*/  LDSM.16.M88.4 R156, [R208+0x1000] ;  /* 0x00100000d09c783b */ /* 0x000f280000000200 */
[----:B------:R-:W4:Y:S01]  /*a730*/  LDSM.16.M88.4 R152, [R208+0x1400] ;  /* 0x00140000d098783b */ /* 0x000f220000000200 */
[C---:B-1----:R-:W-:Y:S03]  /*a740*/  HMMA.16816.F32 R12, R52.reuse, R8, RZ ;  /* 0x00000008340c723c */ /* 0x042fe600000018ff */
[----:B------:R-:W1:Y:S04]  /*a750*/  LDSM.16.M88.4 R144, [R208+0x1800] ;  /* 0x00180000d090783b */ /* 0x000e680000000200 */
[----:B------:R-:W1:Y:S01]  /*a760*/  LDSM.16.M88.4 R140, [R208+0x1c00] ;  /* 0x001c0000d08c783b */ /* 0x000e620000000200 */
[C---:B------:R-:W-:Y:S03]  /*a770*/  HMMA.16816.F32 R44, R52.reuse, R46, RZ ;  /* 0x0000002e342c723c */ /* 0x040fe600000018ff */
[----:B------:R-:W1:Y:S01]  /*a780*/  LDSM.16.M88.4 R136, [R208+0x2000] ;  /* 0x00200000d088783b */ /* 0x000e620000000200 */
[----:B------:R-:W2:Y:S04]  /*a790*/  S2R R0, SR_CTAID.X ;  /* 0x0000000000007919 */ /* 0x000ea80000002500 */
[C---:B------:R-:W-:Y:S01]  /*a7a0*/  HMMA.16816.F32 R32, R52.reuse, R34, RZ ;  /* 0x000000223420723c */ /* 0x040fe200000018ff */
[----:B------:R-:W1:Y:S04]  /*a7b0*/  LDSM.16.M88.4 R180, [R208+0x2400] ;  /* 0x00240000d0b4783b */ /* 0x000e680000000200 */
[----:B------:R-:W1:Y:S03]  /*a7c0*/  LDSM.16.M88.4 R176, [R208+0x2800] ;  /* 0x00280000d0b0783b */ /* 0x000e660000000200 */
[C---:B------:R-:W-:Y:S01]  /*a7d0*/  HMMA.16816.F32 R24, R52.reuse, R26, RZ ;  /* 0x0000001a3418723c */ /* 0x040fe200000018ff */
[----:B------:R-:W1:Y:S04]  /*a7e0*/  LDSM.16.M88.4 R172, [R208+0x2c00] ;  /* 0x002c0000d0ac783b */ /* 0x000e680000000200 */
[----:B------:R-:W1:Y:S03]  /*a7f0*/  LDSM.16.M88.4 R168, [R208+0x3000] ;  /* 0x00300000d0a8783b */ /* 0x000e660000000200 */
[C---:B------:R-:W-:Y:S01]  /*a800*/  HMMA.16816.F32 R16, R52.reuse, R18, RZ ;  /* 0x000000123410723c */ /* 0x040fe200000018ff */
[----:B------:R-:W1:Y:S04]  /*a810*/  LDSM.16.M88.4 R164, [R208+0x3400] ;  /* 0x00340000d0a4783b */ /* 0x000e680000000200 */
[----:B------:R-:W0:Y:S03]  /*a820*/  LDGDEPBAR ;  /* 0x00000000000079af */ /* 0x000e260000000000 */
[----:B------:R-:W-:Y:S01]  /*a830*/  HMMA.16816.F32 R8, R52, R10, RZ ;  /* 0x0000000a3408723c */ /* 0x000fe200000018ff */
[----:B--2---:R-:W-:-:S07]  /*a840*/  IMAD R0, R0, 0x40, R2 ;  /* 0x0000004000007824 */ /* 0x004fce00078e0202 */
[----:B------:R-:W-:Y:S01]  /*a850*/  HMMA.16816.F32 R4, R52, R132, RZ ;  /* 0x000000843404723c */ /* 0x000fe200000018ff */
[----:B------:R-:W-:-:S04]  /*a860*/  LOP3.LUT R2, R222, 0x7, RZ, 0xc0, !PT ;  /* 0x00000007de027812 */ /* 0x000fc800078ec0ff */
[----:B------:R-:W-:-:S03]  /*a870*/  IADD3 R0, PT, PT, -R217, R2, R0 ;  /* 0x00000002d9007210 */ /* 0x000fc60007ffe100 */
[----:B------:R-:W-:Y:S01]  /*a880*/  HMMA.16816.F32 R128, R52, R124, RZ ;  /* 0x0000007c3480723c */ /* 0x000fe200000018ff */
[----:B------:R-:W-:-:S04]  /*a890*/  IADD3 R0, PT, PT, R0, UR5, R43 ;  /* 0x0000000500007c10 */ /* 0x000fc8000fffe02b */
[C-C-:B------:R-:W-:Y:S02]  /*a8a0*/  VIADDMNMX R40, R0.reuse, 0x1, R43.reuse, PT ;  /* 0x0000000100287846 */ /* 0x140fe4000380012b */
[----:B------:R-:W-:Y:S01]  /*a8b0*/  VIADDMNMX R43, R0, 0x9, R43, PT ;  /* 0x00000009002b7846 */ /* 0x000fe2000380012b */
[C---:B------:R-:W-:Y:S08]  /*a8c0*/  HMMA.16816.F32 R120, R52.reuse, R116, RZ ;  /* 0x000000743478723c */ /* 0x040ff000000018ff */
[C---:B------:R-:W-:Y:S08]  /*a8d0*/  HMMA.16816.F32 R112, R52.reuse, R108, RZ ;  /* 0x0000006c3470723c */ /* 0x040ff000000018ff */
[C---:B------:R-:W-:Y:S08]  /*a8e0*/  HMMA.16816.F32 R104, R52.reuse, R100, RZ ;  /* 0x000000643468723c */ /* 0x040ff000000018ff */
[C---:B------:R-:W-:Y:S08]  /*a8f0*/  HMMA.16816.F32 R96, R52.reuse, R92, RZ ;  /* 0x0000005c3460723c */ /* 0x040ff000000018ff */
[C---:B------:R-:W-:Y:S08]  /*a900*/  HMMA.16816.F32 R88, R52.reuse, R84, RZ ;  /* 0x000000543458723c */ /* 0x040ff000000018ff */
        /* <DEDUP_REMOVED lines=15> */
[----:B------:R-:W2:Y:S07]  /*aa00*/  LDSM.16.M88.4 R160, [R208+0x3800] ;  /* 0x00380000d0a0783b */ /* 0x000eae0000000200 */
[C---:B------:R-:W-:Y:S08]  /*aa10*/  HMMA.16816.F32 R48, R184.reuse, R156, R48 ;  /* 0x0000009cb830723c */ /* 0x040ff00000001830 */
[C---:B------:R-:W-:Y:S01]  /*aa20*/  HMMA.16816.F32 R44, R184.reuse, R158, R44 ;  /* 0x0000009eb82c723c */ /* 0x040fe2000000182c */
[----:B------:R-:W3:Y:S07]  /*aa30*/  LDSM.16.M88.4 R156, [R208+0x3c00] ;  /* 0x003c0000d09c783b */ /* 0x000eee0000000200 */
[C---:B------:R-:W-:Y:S08]  /*aa40*/  HMMA.16816.F32 R36, R184.reuse, R152, R36 ;  /* 0x00000098b824723c */ /* 0x040ff00000001824 */
[C---:B------:R-:W-:Y:S01]  /*aa50*/  HMMA.16816.F32 R32, R184.reuse, R154, R32 ;  /* 0x0000009ab820723c */ /* 0x040fe20000001820 */
[----:B------:R-:W4:Y:S07]  /*aa60*/  LDSM.16.M88.4 R152, [R208+0x4000] ;  /* 0x00400000d098783b */ /* 0x000f2e0000000200 */
[C---:B-1----:R-:W-:Y:S08]  /*aa70*/  HMMA.16816.F32 R28, R184.reuse, R144, R28 ;  /* 0x00000090b81c723c */ /* 0x042ff0000000181c */
[C---:B------:R-:W-:Y:S01]  /*aa80*/  HMMA.16816.F32 R24, R184.reuse, R146, R24 ;  /* 0x00000092b818723c */ /* 0x040fe20000001818 */
[----:B------:R-:W1:Y:S07]  /*aa90*/  LDSM.16.M88.4 R144, [R208+0x4400] ;  /* 0x00440000d090783b */ /* 0x000e6e0000000200 */
[C---:B------:R-:W-:Y:S08]  /*aaa0*/  HMMA.16816.F32 R20, R184.reuse, R140, R20 ;  /* 0x0000008cb814723c */ /* 0x040ff00000001814 */
[C---:B------:R-:W-:Y:S01]  /*aab0*/  HMMA.16816.F32 R16, R184.reuse, R142, R16 ;  /* 0x0000008eb810723c */ /* 0x040fe20000001810 */
[----:B------:R-:W1:Y:S07]  /*aac0*/  LDSM.16.M88.4 R140, [R208+0x4800] ;  /* 0x00480000d08c783b */ /* 0x000e6e0000000200 */
[C---:B------:R-:W-:Y:S08]  /*aad0*/  HMMA.16816.F32 R12, R184.reuse, R136, R12 ;  /* 0x00000088b80c723c */ /* 0x040ff0000000180c */
[----:B------:R-:W-:Y:S01]  /*aae0*/  HMMA.16816.F32 R8, R184, R138, R8 ;  /* 0x0000008ab808723c */ /* 0x000fe20000001808 */
[----:B------:R-:W1:Y:S01]  /*aaf0*/  LDSM.16.M88.4 R136, [R208+0x4c00] ;  /* 0x004c0000d088783b */ /* 0x000e620000000200 */
        /* <DEDUP_REMOVED lines=16> */
[C---:B------:R-:W-:Y:S08]  /*ac00*/  HMMA.16816.F32 R76, R184.reuse, R154, R76 ;  /* 0x0000009ab84c723c */ /* 0x040ff0000000184c */
[C---:B-1----:R-:W-:Y:S08]  /*ac10*/  HMMA.16816.F32 R72, R184.reuse, R144, R72 ;  /* 0x00000090b848723c */ /* 0x042ff00000001848 */
[C---:B------:R-:W-:Y:S08]  /*ac20*/  HMMA.16816.F32 R68, R184.reuse, R146, R68 ;  /* 0x00000092b844723c */ /* 0x040ff00000001844 */
[C---:B------:R-:W-:Y:S08]  /*ac30*/  HMMA.16816.F32 R64, R184.reuse, R140, R64 ;  /* 0x0000008cb840723c */ /* 0x040ff00000001840 */
        /* <DEDUP_REMOVED lines=16> */
.L_x_1661:
        /* <DEDUP_REMOVED lines=61> */
.L_x_1662:
        /* <DEDUP_REMOVED lines=30> */
.L_x_1660:
        /* <DEDUP_REMOVED lines=11> */
[----:B----4-:R-:W-:Y:S01]  /*b3a0*/  FSEL R136, R48, -INF , !P0 ;  /* 0xff80000030887808 */ /* 0x010fe20004000000 */
[----:B------:R-:W-:Y:S01]  /*b3b0*/  VIADD R242, R0, 0xffffff09 ;  /* 0xffffff0900f27836 */ /* 0x000fe20000000000 */
[-C--:B------:R-:W-:Y:S01]  /*b3c0*/  ISETP.GE.AND P0, PT, R240, R40.reuse, PT ;  /* 0x00000028f000720c */ /* 0x080fe20003f06270 */
[----:B------:R-:W-:Y:S01]  /*b3d0*/  VIADD R244, R0, 0xffffff01 ;  /* 0xffffff0100f47836 */ /* 0x000fe20000000000 */
[----:B------:R-:W-:Y:S01]  /*b3e0*/  FSEL R44, R44, -INF , !P2 ;  /* 0xff8000002c2c7808 */ /* 0x000fe20005000000 */
        /* <DEDUP_REMOVED lines=24> */
[----:B------:R-:W-:Y:S01]  /*b570*/  IMAD.MOV.U32 R17, RZ, RZ, R2 ;  /* 0x000000ffff117224 */ /* 0x000fe200078e0002 */
[-C--:B------:R-:W-:Y:S01]  /*b580*/  ISETP.GE.AND P1, PT, R238, R40.reuse, PT ;  /* 0x00000028ee00720c */ /* 0x080fe20003f26270 */
[----:B------:R-:W-:Y:S01]  /*b590*/  VIADD R145, R0, 0xffffff49 ;  /* 0xffffff4900917836 */ /* 0x000fe20000000000 */
[----:B------:R-:W-:Y:S01]  /*b5a0*/  FSEL R252, R36, -INF , !P4 ;  /* 0xff80000024fc7808 */ /* 0x000fe20006000000 */
[----:B------:R-:W-:Y:S01]  /*b5b0*/  VIADD R156, R0, 0xffffff50 ;  /* 0xffffff50009c7836 */ /* 0x000fe20000000000 */
[----:B------:R-:W-:Y:S01]  /*b5c0*/  FMNMX3.FTZ R2, R136, R153, R44, !PT ;  /* 0x0000009988027276 */ /* 0x000fe2000781002c */
[C---:B------:R-:W-:Y:S01]  /*b5d0*/  VIADD R147, R0.reuse, 0xffffff51 ;  /* 0xffffff5100937836 */ /* 0x040fe20000000000 */
[-C--:B------:R-:W-:Y:S01]  /*b5e0*/  ISETP.GE.AND P3, PT, R235, R40.reuse, PT ;  /* 0x00000028eb00720c */ /* 0x080fe20003f66270 */
[----:B------:R-:W-:Y:S01]  /*b5f0*/  VIADD R154, R0, 0xffffff58 ;  /* 0xffffff58009a7836 */ /* 0x000fe20000000000 */
[----:B------:R-:W-:Y:S01]  /*b600*/  FSEL R250, R32, -INF , !P1 ;  /* 0xff80000020fa7808 */ /* 0x000fe20004800000 */
[----:B------:R-:W-:Y:S01]  /*b610*/  VIADD R155, R0, 0xffffff59 ;  /* 0xffffff59009b7836 */ /* 0x000fe20000000000 */
[----:B------:R-:W-:Y:S01]  /*b620*/  FMNMX3.FTZ R2, R2, R17, R252, !PT ;  /* 0x0000001102027276 */ /* 0x000fe200078100fc */
[----:B------:R-:W-:Y:S01]  /*b630*/  VIADD R164, R0, 0xffffff60 ;  /* 0xffffff6000a47836 */ /* 0x000fe20000000000 */
        /* <DEDUP_REMOVED lines=73> */
[----:B------:R-:W-:Y:S01]  /*bad0*/  IMAD.MOV.U32 R132, RZ, RZ, R153 ;  /* 0x000000ffff847224 */ /* 0x000fe200078e0099 */
[----:B------:R-:W-:Y:S01]  /*bae0*/  FSEL R206, R133, -INF , !P3 ;  /* 0xff80000085ce7808 */ /* 0x000fe20005800000 */
[----:B------:R-:W-:Y:S01]  /*baf0*/  VIADD R140, R0, 0xfffffff1 ;  /* 0xfffffff1008c7836 */ /* 0x000fe20000000000 */
[----:B------:R-:W-:Y:S01]  /*bb00*/  FSEL R205, R128, -INF , !P5 ;  /* 0xff80000080cd7808 */ /* 0x000fe20006800000 */
[----:B------:R-:W-:Y:S01]  /*bb10*/  VIADD R139, R0, 0xfffffff8 ;  /* 0xfffffff8008b7836 */ /* 0x000fe20000000000 */
[----:B------:R-:W-:Y:S01]  /*bb20*/  FMNMX3.FTZ R2, R2, R209, R207, !PT ;  /* 0x000000d102027276 */ /* 0x000fe200078100cf */
[----:B------:R-:W-:Y:S01]  /*bb30*/  VIADD R0, R0, 0xfffffff9 ;  /* 0xfffffff900007836 */ /* 0x000fe20000000000 */
[-C--:B------:R-:W-:Y:S01]  /*bb40*/  ISETP.GE.AND P2, PT, R163, R40.reuse, PT ;  /* 0x00000028a300720c */ /* 0x080fe20003f46270 */
[----:B------:R-:W-:Y:S01]  /*bb50*/  IMAD.MOV.U32 R9, RZ, RZ, R44 ;  /* 0x000000ffff097224 */ /* 0x000fe200078e002c */
[----:B------:R-:W-:-:S02]  /*bb60*/  ISETP.GE.AND P4, PT, R169, R40, PT ;  /* 0x00000028a900720c */ /* 0x000fc40003f86270 */
[----:B------:R-:W-:Y:S01]  /*bb70*/  FSEL R204, R129, -INF , !P0 ;  /* 0xff80000081cc7808 */ /* 0x000fe20004000000 */
[----:B------:R-:W-:Y:S01]  /*bb80*/  IMAD.MOV.U32 R129, RZ, RZ, R136 ;  /* 0x000000ffff817224 */ /* 0x000fe200078e0088 */
        /* <DEDUP_REMOVED lines=87> */
[----:B------:R-:W-:Y:S02]  /*c100*/  ISETP.GE.AND P0, PT, R0, R40, PT ;  /* 0x000000280000720c */ /* 0x000fe40003f06270 */
[----:B------:R-:W-:-:S02]  /*c110*/  FSEL R44, R57, -INF , !P4 ;  /* 0xff800000392c7808 */ /* 0x000fc40006000000 */
[----:B------:R-:W-:Y:S02]  /*c120*/  FSEL R45, R52, -INF , !P1 ;  /* 0xff800000342d7808 */ /* 0x000fe40004800000 */
[----:B------:R-:W-:Y:S02]  /*c130*/  FMNMX3.FTZ R2, R2, R36, R37, !PT ;  /* 0x0000002402027276 */ /* 0x000fe40007810025 */
[----:B------:R-:W-:Y:S02]  /*c140*/  FSEL R68, R53, -INF , !P0 ;  /* 0xff80000035447808 */ /* 0x000fe40004000000 */
[----:B------:R-:W-:Y:S02]  /*c150*/  FMNMX3.FTZ R2, R2, R44, R45, !PT ;  /* 0x0000002c02027276 */ /* 0x000fe4000781002d */
[----:B------:R-:W-:Y:S02]  /*c160*/  ISETP.GE.AND P1, PT, R244, R43, PT ;  /* 0x0000002bf400720c */ /* 0x000fe40003f26270 */
[----:B------:R-:W-:-:S02]  /*c170*/  FMNMX.FTZ R2, R68, R2, !PT ;  /* 0x0000000244027209 */ /* 0x000fc40007810000 */
[-C--:B------:R-:W-:Y:S02]  /*c180*/  ISETP.GE.AND P2, PT, R243, R43.reuse, PT ;  /* 0x0000002bf300720c */ /* 0x080fe40003f46270 */
[-C--:B------:R-:W-:Y:S01]  /*c190*/  ISETP.GE.AND P3, PT, R242, R43.reuse, PT ;  /* 0x0000002bf200720c */ /* 0x080fe20003f66270 */
[----:B------:R-:W2:Y:S01]  /*c1a0*/  SHFL.BFLY PT, R8, R2, 0x2, 0x1f ;  /* 0x0c401f0002087f89 */ /* 0x000ea200000e0000 */
[-C--:B------:R-:W-:Y:S02]  /*c1b0*/  ISETP.GE.AND P4, PT, R241, R43.reuse, PT ;  /* 0x0000002bf100720c */ /* 0x080fe40003f86270 */
        /* <DEDUP_REMOVED lines=10> */
[--C-:B------:R-:W-:Y:S01]  /*c260*/  FFMA.FTZ R32, R32, UR8, -R65.reuse ;  /* 0x0000000820207c23 */ /* 0x100fe20008010841 */
[--C-:B------:R-:W-:Y:S01]  /*c270*/  FFMA.FTZ R49, R48, UR8, -R65.reuse ;  /* 0x0000000830317c23 */ /* 0x100fe20008010841 */
[--C-:B------:R-:W-:Y:S01]  /*c280*/  FFMA.FTZ R112, R132, UR8, -R65.reuse ;  /* 0x0000000884707c23 */ /* 0x100fe20008010841 */
[--C-:B------:R-:W-:Y:S01]  /*c290*/  FFMA.FTZ R48, R33, UR8, -R65.reuse ;  /* 0x0000000821307c23 */ /* 0x100fe20008010841 */
[----:B------:R-:W-:Y:S01]  /*c2a0*/  FSEL R132, R50, -INF , !P0 ;  /* 0xff80000032847808 */ /* 0x000fe20004000000 */
[--C-:B------:R-:W-:Y:S01]  /*c2b0*/  FFMA.FTZ R8, R29, UR8, -R65.reuse ;  /* 0x000000081d087c23 */ /* 0x100fe20008010841 */
[----:B------:R-:W-:Y:S01]  /*c2c0*/  FSEL R33, R51, -INF , !P1 ;  /* 0xff80000033217808 */ /* 0x000fe20004800000 */
[----:B------:R1:W-:Y:S01]  /*c2d0*/  MUFU.EX2 R50, R32 ;  /* 0x0000002000327308 */ /* 0x0003e20000000800 */
[-C--:B------:R-:W-:Y:S01]  /*c2e0*/  ISETP.GE.AND P1, PT, R238, R43.reuse, PT ;  /* 0x0000002bee00720c */ /* 0x080fe20003f26270 */
        /* <DEDUP_REMOVED lines=15> */
[----:B-1----:R-:W-:Y:S01]  /*c3e0*/  FSEL R32, R46, -INF , !P2 ;  /* 0xff8000002e207808 */ /* 0x002fe20005000000 */
[----:B------:R-:W-:Y:S01]  /*c3f0*/  MUFU.EX2 R113, R113 ;  /* 0x0000007100717308 */ /* 0x000fe20000000800 */
[-C--:B------:R-:W-:Y:S01]  /*c400*/  ISETP.GE.AND P2, PT, R237, R43.reuse, PT ;  /* 0x0000002bed00720c */ /* 0x080fe20003f46270 */
[--C-:B------:R-:W-:Y:S01]  /*c410*/  FFMA.FTZ R133, R133, UR8, -R65.reuse ;  /* 0x0000000885857c23 */ /* 0x100fe20008010841 */
[----:B------:R-:W-:Y:S01]  /*c420*/  FSEL R17, R30, -INF , !P3 ;  /* 0xff8000001e117808 */ /* 0x000fe20005800000 */
[--C-:B------:R-:W-:Y:S01]  /*c430*/  FFMA.FTZ R60, R252, UR8, -R65.reuse ;  /* 0x00000008fc3c7c23 */ /* 0x100fe20008010841 */
[----:B------:R-:W-:Y:S01]  /*c440*/  FSEL R35, R35, -INF , !P2 ;  /* 0xff80000023237808 */ /* 0x000fe20005000000 */
[--C-:B------:R-:W-:Y:S01]  /*c450*/  FFMA.FTZ R57, R251, UR8, -R65.reuse ;  /* 0x00000008fb397c23 */ /* 0x100fe20008010841 */
[-C--:B------:R-:W-:Y:S01]  /*c460*/  ISETP.GE.AND P2, PT, R230, R43.reuse, PT ;  /* 0x0000002be600720c */ /* 0x080fe20003f46270 */
[----:B------:R1:W-:Y:S01]  /*c470*/  MUFU.EX2 R46, R8 ;  /* 0x00000008002e7308 */ /* 0x0003e20000000800 */
[-C--:B------:R-:W-:Y:S01]  /*c480*/  ISETP.GE.AND P3, PT, R228, R43.reuse, PT ;  /* 0x0000002be400720c */ /* 0x080fe20003f66270 */
[--C-:B------:R-:W-:Y:S01]  /*c490*/  FFMA.FTZ R56, R250, UR8, -R65.reuse ;  /* 0x00000008fa387c23 */ /* 0x100fe20008010841 */
[----:B------:R-:W-:Y:S01]  /*c4a0*/  FSEL R129, R27, -INF , !P1 ;  /* 0xff8000001b817808 */ /* 0x000fe20004800000 */
[--C-:B------:R-:W-:Y:S01]  /*c4b0*/  FFMA.FTZ R53, R249, UR8, -R65.reuse ;  /* 0x00000008f9357c23 */ /* 0x100fe20008010841 */
[----:B------:R-:W-:Y:S01]  /*c4c0*/  FSEL R124, R31, -INF , !P4 ;  /* 0xff8000001f7c7808 */ /* 0x000fe20006000000 */
[--C-:B------:R-:W-:Y:S01]  /*c4d0*/  FFMA.FTZ R38, R248, UR8, -R65.reuse ;  /* 0x00000008f8267c23 */ /* 0x100fe20008010841 */
[-C--:B------:R-:W-:Y:S01]  /*c4e0*/  ISETP.GE.AND P1, PT, R146, R43.reuse, PT ;  /* 0x0000002b9200720c */ /* 0x080fe20003f26270 */
[----:B------:R-:W2:Y:S01]  /*c4f0*/  MUFU.EX2 R112, R112 ;  /* 0x0000007000707308 */ /* 0x000ea20000000800 */
        /* <DEDUP_REMOVED lines=8> */
[----:B-1----:R-:W-:Y:S01]  /*c580*/  FSEL R8, R39, -INF , !P0 ;  /* 0xff80000027087808 */ /* 0x002fe20004000000 */
[--C-:B------:R-:W-:Y:S01]  /*c590*/  FFMA.FTZ R39, R247, UR8, -R65.reuse ;  /* 0x00000008f7277c23 */ /* 0x100fe20008010841 */
[-C--:B------:R-:W-:Y:S01]  /*c5a0*/  ISETP.GE.AND P0, PT, R233, R43.reuse, PT ;  /* 0x0000002be900720c */ /* 0x080fe20003f06270 */
[--C-:B------:R-:W-:Y:S01]  /*c5b0*/  FFMA.FTZ R72, R232, UR8, -R65.reuse ;  /* 0x00000008e8487c23 */ /* 0x100fe20008010841 */
[-C--:B------:R-:W-:Y:S01]  /*c5c0*/  ISETP.GE.AND P3, PT, R144, R43.reuse, PT ;  /* 0x0000002b9000720c */ /* 0x080fe20003f66270 */
[--C-:B------:R-:W-:Y:S01]  /*c5d0*/  FFMA.FTZ R73, R229, UR8, -R65.reuse ;  /* 0x00000008e5497c23 */ /* 0x100fe20008010841 */
[----:B------:R-:W-:Y:S01]  /*c5e0*/  FSEL R176, R26, -INF , !P0 ;  /* 0xff8000001ab07808 */ /* 0x000fe20004000000 */
[----:B------:R-:W1:Y:S01]  /*c5f0*/  MUFU.EX2 R61, R61 ;  /* 0x0000003d003d7308 */ /* 0x000e620000000800 */
        /* <DEDUP_REMOVED lines=32> */
[----:B------:R-:W-:Y:S01]  /*c800*/  FMNMX3.FTZ R6, R6, R29, R9, !PT ;  /* 0x0000001d06067276 */ /* 0x000fe20007810009 */
        /* <DEDUP_REMOVED lines=12> */
[--C-:B------:R-:W-:Y:S01]  /*c8d0*/  FFMA.FTZ R36, R36, UR8, -R65.reuse ;  /* 0x0000000824247c23 */ /* 0x100fe20008010841 */
        /* <DEDUP_REMOVED lines=13> */
[----:B------:R-:W-:Y:S01]  /*c9b0*/  FFMA.FTZ R231, R68, UR8, -R65 ;  /* 0x0000000844e77c23 */ /* 0x000fe20008010841 */
[----:B------:R-:W-:Y:S01]  /*c9c0*/  FMNMX3.FTZ R6, R6, R147, R154, !PT ;  /* 0x0000009306067276 */ /* 0x000fe2000781009a */
[----:B------:R-:W-:Y:S01]  /*c9d0*/  IMAD.MOV.U32 R228, RZ, RZ, -0x1 ;  /* 0xffffffffffe47424 */ /* 0x000fe200078e00ff */
[----:B------:R-:W-:Y:S01]  /*c9e0*/  ISETP.GE.AND P4, PT, R168, R43, PT ;  /* 0x0000002ba800720c */ /* 0x000fe20003f86270 */
[----:B------:R-:W-:Y:S01]  /*c9f0*/  MUFU.EX2 R38, R38 ;  /* 0x0000002600267308 */ /* 0x000fe20000000800 */
[----:B------:R-:W-:-:S02]  /*ca00*/  FMNMX3.FTZ R6, R6, R155, R164, !PT ;  /* 0x0000009b06067276 */ /* 0x000fc400078100a4 */
[----:B------:R-:W-:Y:S02]  /*ca10*/  FSEL R168, R131, -INF , !P0 ;  /* 0xff80000083a87808 */ /* 0x000fe40004000000 */
[----:B------:R-:W-:Y:S02]  /*ca20*/  FMNMX3.FTZ R6, R6, R175, R162, !PT ;  /* 0x000000af06067276 */ /* 0x000fe400078100a2 */
        /* <DEDUP_REMOVED lines=17> */
[----:B------:R-:W-:Y:S02]  /*cb40*/  FSEL R166, R119, -INF , !P1 ;  /* 0xff80000077a67808 */ /* 0x000fe40004800000 */
[----:B------:R-:W-:Y:S02]  /*cb50*/  ISETP.GE.AND P1, PT, R165, R43, PT ;  /* 0x0000002ba500720c */ /* 0x000fe40003f26270 */
[----:B------:R-:W-:Y:S01]  /*cb60*/  FSEL R165, R114, -INF , !P2 ;  /* 0xff80000072a57808 */ /* 0x000fe20005000000 */
[----:B------:R-:W-:Y:S01]  /*cb70*/  FFMA.FTZ R114, R16, UR8, -R65 ;  /* 0x0000000810727c23 */ /* 0x000fe20008010841 */
        /* <DEDUP_REMOVED lines=8> */
[----:B------:R-:W-:Y:S02]  /*cc00*/  ISETP.GE.AND P5, PT, R157, R43, PT ;  /* 0x0000002b9d00720c */ /* 0x000fe40003fa6270 */
[----:B------:R-:W-:-:S02]  /*cc10*/  FSEL R157, R111, -INF , !P0 ;  /* 0xff8000006f9d7808 */ /* 0x000fc40004000000 */
[-C--:B------:R-:W-:Y:S01]  /*cc20*/  ISETP.GE.AND P0, PT, R152, R43.reuse, PT ;  /* 0x0000002b9800720c */ /* 0x080fe20003f06270 */
[----:B------:R-:W-:Y:S01]  /*cc30*/  MUFU.EX2 R76, R76 ;  /* 0x0000004c004c7308 */ /* 0x000fe20000000800 */
[----:B------:R-:W-:Y:S01]  /*cc40*/  FSEL R152, R106, -INF , !P1 ;  /* 0xff8000006a987808 */ /* 0x000fe20004800000 */
[--C-:B------:R-:W-:Y:S01]  /*cc50*/  FFMA.FTZ R106, R101, UR8, -R65.reuse ;  /* 0x00000008656a7c23 */ /* 0x100fe20008010841 */
[----:B------:R-:W-:Y:S01]  /*cc60*/  FMNMX3.FTZ R6, R6, R160, R158, !PT ;  /* 0x000000a006067276 */ /* 0x000fe2000781009e */
[--C-:B------:R-:W-:Y:S01]  /*cc70*/  FFMA.FTZ R101, R24, UR8, -R65.reuse ;  /* 0x0000000818657c23 */ /* 0x100fe20008010841 */
[-C--:B------:R-:W-:Y:S02]  /*cc80*/  ISETP.GE.AND P1, PT, R141, R43.reuse, PT ;  /* 0x0000002b8d00720c */ /* 0x080fe40003f26270 */
        /* <DEDUP_REMOVED lines=10> */
[----:B------:R-:W-:Y:S01]  /*cd30*/  FSEL R125, R98, -INF , !P0 ;  /* 0xff800000627d7808 */ /* 0x000fe20004000000 */
[----:B------:R-:W-:Y:S01]  /*cd40*/  FFMA.FTZ R98, R13, UR8, -R65 ;  /* 0x000000080d627c23 */ /* 0x000fe20008010841 */
[----:B------:R-:W-:Y:S01]  /*cd50*/  FMNMX3.FTZ R6, R6, R141, R137, !PT ;  /* 0x0000008d06067276 */ /* 0x000fe20007810089 */
[----:B------:R-:W-:Y:S01]  /*cd60*/  MUFU.EX2 R80, R80 ;  /* 0x0000005000507308 */ /* 0x000fe20000000800 */
[----:B------:R-:W-:-:S02]  /*cd70*/  ISETP.GE.AND P4, PT, R197, R43, PT ;  /* 0x0000002bc500720c */ /* 0x000fc40003f86270 */
[-C--:B------:R-:W-:Y:S02]  /*cd80*/  ISETP.GE.AND P5, PT, R196, R43.reuse, PT ;  /* 0x0000002bc400720c */ /* 0x080fe40003fa6270 */
[----:B------:R-:W-:Y:S01]  /*cd90*/  FSEL R128, R99, -INF , !P1 ;  /* 0xff80000063807808 */ /* 0x000fe20004800000 */
[----:B------:R-:W-:Y:S01]  /*cda0*/  FFMA.FTZ R99, R20, UR8, -R65 ;  /* 0x0000000814637c23 */ /* 0x000fe20008010841 */
[----:B------:R-:W-:Y:S01]  /*cdb0*/  FSEL R123, R94, -INF , !P3 ;  /* 0xff8000005e7b7808 */ /* 0x000fe20005800000 */
[----:B------:R-:W-:Y:S01]  /*cdc0*/  MUFU.EX2 R81, R81 ;  /* 0x0000005100517308 */ /* 0x000fe20000000800 */
[----:B------:R-:W-:Y:S02]  /*cdd0*/  FMNMX3.FTZ R6, R6, R134, R125, !PT ;  /* 0x0000008606067276 */ /* 0x000fe4000781007d */
[-C--:B------:R-:W-:Y:S02]  /*cde0*/  ISETP.GE.AND P0, PT, R195, R43.reuse, PT ;  /* 0x0000002bc300720c */ /* 0x080fe40003f06270 */
[----:B------:R-:W-:-:S02]  /*cdf0*/  ISETP.GE.AND P2, PT, R194, R43, PT ;  /* 0x0000002bc200720c */ /* 0x000fc40003f46270 */
[----:B------:R-:W-:Y:S01]  /*ce00*/  FSEL R122, R95, -INF , !P4 ;  /* 0xff8000005f7a7808 */ /* 0x000fe20006000000 */
[----:B------:R-:W-:Y:S01]  /*ce10*/  FFMA.FTZ R95, R4, UR8, -R65 ;  /* 0x00000008045f7c23 */ /* 0x000fe20008010841 */
        /* <DEDUP_REMOVED lines=17> */
[-C--:B------:R-:W-:Y:S02]  /*cf30*/  ISETP.GE.AND P0, PT, R184, R43.reuse, PT ;  /* 0x0000002bb800720c */ /* 0x080fe40003f06270 */
[----:B------:R-:W-:Y:S02]  /*cf40*/  ISETP.GE.AND P3, PT, R183, R43, PT ;  /* 0x0000002bb700720c */ /* 0x000fe40003f66270 */
        /* <DEDUP_REMOVED lines=22> */
[----:B------:R3:W-:Y:S01]  /*d0b0*/  MUFU.EX2 R66, R108 ;  /* 0x0000006c00427308 */ /* 0x0007e20000000800 */
[-C--:B------:R-:W-:Y:S02]  /*d0c0*/  ISETP.GE.AND P0, PT, R0, R43.reuse, PT ;  /* 0x0000002b0000720c */ /* 0x080fe40003f06270 */
[-C--:B------:R-:W-:Y:S02]  /*d0d0*/  ISETP.GE.AND P5, PT, R143, R43.reuse, PT ;  /* 0x0000002b8f00720c */ /* 0x080fe40003fa6270 */
[----:B------:R-:W-:-:S02]  /*d0e0*/  ISETP.GE.AND P3, PT, R142, R43, PT ;  /* 0x0000002b8e00720c */ /* 0x000fc40003f66270 */
[----:B------:R-:W-:Y:S01]  /*d0f0*/  FSEL R93, R62, -INF , !P4 ;  /* 0xff8000003e5d7808 */ /* 0x000fe20006000000 */
[----:B------:R-:W-:Y:S01]  /*d100*/  MUFU.EX2 R78, R199 ;  /* 0x000000c7004e7308 */ /* 0x000fe20000000800 */
[----:B------:R-:W-:Y:S02]  /*d110*/  FMNMX3.FTZ R0, R6, R71, R92, !PT ;  /* 0x0000004706007276 */ /* 0x000fe4000781005c */
[-C--:B------:R-:W-:Y:S02]  /*d120*/  ISETP.GE.AND P2, PT, R140, R43.reuse, PT ;  /* 0x0000002b8c00720c */ /* 0x080fe40003f46270 */
[----:B------:R-:W-:Y:S02]  /*d130*/  ISETP.GE.AND P1, PT, R139, R43, PT ;  /* 0x0000002b8b00720c */ /* 0x000fe40003f26270 */
[----:B------:R-:W-:Y:S01]  /*d140*/  FSEL R63, R63, -INF , !P5 ;  /* 0xff8000003f3f7808 */ /* 0x000fe20006800000 */
[----:B------:R4:W-:Y:S01]  /*d150*/  MUFU.EX2 R62, R109 ;  /* 0x0000006d003e7308 */ /* 0x0009e20000000800 */
[----:B------:R-:W-:Y:S01]  /*d160*/  FSEL R58, R58, -INF , !P3 ;  /* 0xff8000003a3a7808 */ /* 0x000fe20005800000 */
[----:B---3--:R-:W-:Y:S01]  /*d170*/  FFMA.FTZ R108, R105, UR8, -R65 ;  /* 0x00000008696c7c23 */ /* 0x008fe20008010841 */
[----:B------:R-:W-:Y:S01]  /*d180*/  FMNMX3.FTZ R0, R0, R67, R93, !PT ;  /* 0x0000004300007276 */ /* 0x000fe2000781005d */
[--C-:B------:R-:W-:Y:S01]  /*d190*/  FFMA.FTZ R105, R96, UR8, -R65.reuse ;  /* 0x0000000860697c23 */ /* 0x100fe20008010841 */
[----:B------:R-:W-:Y:S01]  /*d1a0*/  FSEL R59, R59, -INF , !P2 ;  /* 0xff8000003b3b7808 */ /* 0x000fe20005000000 */
[----:B------:R-:W-:Y:S01]  /*d1b0*/  FFMA.FTZ R96, R5, UR8, -R65 ;  /* 0x0000000805607c23 */ /* 0x000fe20008010841 */
[----:B------:R-:W-:Y:S01]  /*d1c0*/  FSEL R94, R54, -INF , !P1 ;  /* 0xff800000365e7808 */ /* 0x000fe20004800000 */
[----:B------:R-:W-:Y:S01]  /*d1d0*/  MUFU.EX2 R74, R198 ;  /* 0x000000c6004a7308 */ /* 0x000fe20000000800 */
[----:B------:R-:W-:-:S02]  /*d1e0*/  FMNMX3.FTZ R0, R0, R63, R58, !PT ;  /* 0x0000003f00007276 */ /* 0x000fc4000781003a */
[----:B------:R-:W-:Y:S02]  /*d1f0*/  LOP3.LUT R210, R191, 0x120, R192, 0xf8, !PT ;  /* 0x00000120bfd27812 */ /* 0x000fe400078ef8c0 */
[----:B------:R-:W-:Y:S02]  /*d200*/  FMNMX3.FTZ R0, R0, R59, R94, !PT ;  /* 0x0000003b00007276 */ /* 0x000fe4000781005e */
[----:B------:R-:W-:Y:S01]  /*d210*/  LEA R210, R210, UR4, 0x1 ;  /* 0x00000004d2d27c11 */ /* 0x000fe2000f8e08ff */
[----:B------:R3:W-:Y:S01]  /*d220*/  MUFU.EX2 R54, R104 ;  /* 0x0000006800367308 */ /* 0x0007e20000000800 */
[----:B----4-:R-:W-:Y:S02]  /*d230*/  FSEL R109, R55, -INF , !P0 ;  /* 0xff800000376d7808 */ /* 0x010fe40004000000 */
[----:B--2---:R-:W-:Y:S01]  /*d240*/  F2FP.F16.F32.PACK_AB R20, R112, R113 ;  /* 0x000000717014723e */ /* 0x004fe200000000ff */
[C---:B------:R-:W-:Y:S01]  /*d250*/  VIADD R10, R210.reuse, 0x5000 ;  /* 0x00005000d20a7836 */ /* 0x040fe20000000000 */
[----:B------:R-:W-:Y:S01]  /*d260*/  FMNMX.FTZ R0, R109, R0, !PT ;  /* 0x000000006d007209 */ /* 0x000fe20007810000 */
[----:B------:R-:W-:Y:S01]  /*d270*/  VIADD R209, R210, 0x5020 ;  /* 0x00005020d2d17836 */ /* 0x000fe20000000000 */
[----:B-1----:R-:W-:Y:S01]  /*d280*/  F2FP.F16.F32.PACK_AB R22, R61, R64 ;  /* 0x000000403d16723e */ /* 0x002fe200000000ff */
[----:B------:R-:W-:Y:S01]  /*d290*/  @P6 VIADD R209, R10, 0xffffffe0 ;  /* 0xffffffe00ad16836 */ /* 0x000fe20000000000 */
[----:B------:R-:W-:Y:S01]  /*d2a0*/  MUFU.EX2 R108, R108 ;  /* 0x0000006c006c7308 */ /* 0x000fe20000000800 */
[----:B------:R-:W1:Y:S01]  /*d2b0*/  SHFL.BFLY PT, R6, R0, 0x2, 0x1f ;  /* 0x0c401f0000067f89 */ /* 0x000e6200000e0000 */
[----:B------:R-:W-:Y:S01]  /*d2c0*/  FADD.FTZ R112, R113, R112 ;  /* 0x0000007071707221 */ /* 0x000fe20000010000 */
[----:B------:R-:W-:-:S03]  /*d2d0*/  LOP3.LUT P6, RZ, R3, 0x1, RZ, 0xc0, !PT ;  /* 0x0000000103ff7812 */ /* 0x000fc600078cc0ff */
[----:B------:R-:W-:Y:S01]  /*d2e0*/  FADD.FTZ R112, R64, R112 ;  /* 0x0000007040707221 */ /* 0x000fe20000010000 */
[--C-:B---3--:R-:W-:Y:S01]  /*d2f0*/  FFMA.FTZ R104, R97, UR8, -R65.reuse ;  /* 0x0000000861687c23 */ /* 0x108fe20008010841 */
[----:B------:R-:W-:Y:S01]  /*d300*/  FFMA.FTZ R97, R12, UR8, -R65 ;  /* 0x000000080c617c23 */ /* 0x000fe20008010841 */
[----:B------:R-:W-:Y:S01]  /*d310*/  MUFU.EX2 R107, R107 ;  /* 0x0000006b006b7308 */ /* 0x000fe20000000800 */
[----:B------:R-:W-:Y:S07]  /*d320*/  LDSM.16.MT88.4 R12, [R209] ;  /* 0x00000000d10c783b */ /* 0x000fee0000004200 */
        /* <DEDUP_REMOVED lines=19> */
[----:B------:R-:W2:Y:S01]  /*d460*/  LDSM.16.MT88.4 R28, [R210+0x5400] ;  /* 0x00540000d21c783b */ /* 0x000ea20000004200 */
[--C-:B------:R-:W-:Y:S01]  /*d470*/  FFMA.FTZ R131, R35, UR8, -R55.reuse ;  /* 0x0000000823837c23 */ /* 0x100fe20008010837 */
[----:B------:R-:W-:Y:S01]  /*d480*/  MUFU.EX2 R142, R142 ;  /* 0x0000008e008e7308 */ /* 0x000fe20000000800 */
[--C-:B------:R-:W-:Y:S01]  /*d490*/  FFMA.FTZ R133, R9, UR8, -R55.reuse ;  /* 0x0000000809857c23 */ /* 0x100fe20008010837 */
[----:B------:R-:W3:Y:S01]  /*d4a0*/  LDSM.16.MT88.4 R32, [R209+0x400] ;  /* 0x00040000d120783b */ /* 0x000ee20000004200 */
[--C-:B------:R-:W-:Y:S01]  /*d4b0*/  FFMA.FTZ R132, R8, UR8, -R55.reuse ;  /* 0x0000000808847c23 */ /* 0x100fe20008010837 */
[--C-:B------:R-:W-:Y:S01]  /*d4c0*/  FFMA.FTZ R130, R17, UR8, -R55.reuse ;  /* 0x0000000811827c23 */ /* 0x100fe20008010837 */
[--C-:B------:R-:W-:Y:S01]  /*d4d0*/  FFMA.FTZ R124, R124, UR8, -R55.reuse ;  /* 0x000000087c7c7c23 */ /* 0x100fe20008010837 */
[----:B------:R-:W4:Y:S01]  /*d4e0*/  LDSM.16.MT88.4 R16, [R210+0x5800] ;  /* 0x00580000d210783b */ /* 0x000f220000004200 */
        /* <DEDUP_REMOVED lines=18> */
[----:B-----5:R-:W-:Y:S01]  /*d610*/  F2FP.F16.F32.PACK_AB R21, R143, R142 ;  /* 0x0000008e8f15723e */ /* 0x020fe200000000ff */
        /* <DEDUP_REMOVED lines=15> */
[----:B-1----:R-:W-:Y:S01]  /*d710*/  F2FP.F16.F32.PACK_AB R23, R139, R140 ;  /* 0x0000008c8b17723e */ /* 0x002fe200000000ff */
[--C-:B------:R-:W-:Y:S01]  /*d720*/  FFMA.FTZ R137, R137, UR8, -R55.reuse ;  /* 0x0000000889897c23 */ /* 0x100fe20008010837 */
[----:B------:R-:W-:Y:S01]  /*d730*/  FFMA.FTZ R134, R134, UR8, -R55 ;  /* 0x0000000886867c23 */ /* 0x000fe20008010837 */
[----:B------:R-:W-:Y:S01]  /*d740*/  FADD.FTZ R142, R142, R143 ;  /* 0x0000008f8e8e7221 */ /* 0x000fe20000010000 */
[--C-:B------:R-:W-:Y:S01]  /*d750*/  FFMA.FTZ R125, R125, UR8, -R55.reuse ;  /* 0x000000087d7d7c23 */ /* 0x100fe20008010837 */
[--C-:B------:R-:W-:Y:S01]  /*d760*/  FFMA.FTZ R128, R128, UR8, -R55.reuse ;  /* 0x0000000880807c23 */ /* 0x100fe20008010837 */
[--C-:B------:R-:W-:Y:S01]  /*d770*/  FFMA.FTZ R123, R123, UR8, -R55.reuse ;  /* 0x000000087b7b7c23 */ /* 0x100fe20008010837 */
[----:B------:R-:W1:Y:S01]  /*d780*/  MUFU.EX2 R127, R127 ;  /* 0x0000007f007f7308 */ /* 0x000e620000000800 */
[C---:B------:R-:W-:Y:S01]  /*d790*/  HMMA.16816.F32 R8, R20.reuse, R4, RZ ;  /* 0x000000041408723c */ /* 0x040fe200000018ff */
[----:B------:R-:W-:Y:S01]  /*d7a0*/  FADD.FTZ R142, R140, R142 ;  /* 0x0000008e8c8e7221 */ /* 0x000fe20000010000 */
[--C-:B------:R-:W-:Y:S01]  /*d7b0*/  FFMA.FTZ R122, R122, UR8, -R55.reuse ;  /* 0x000000087a7a7c23 */ /* 0x100fe20008010837 */
[--C-:B------:R-:W-:Y:S01]  /*d7c0*/  FFMA.FTZ R118, R118, UR8, -R55.reuse ;  /* 0x0000000876767c23 */ /* 0x100fe20008010837 */
[--C-:B------:R-:W-:Y:S01]  /*d7d0*/  FFMA.FTZ R116, R116, UR8, -R55.reuse ;  /* 0x0000000874747c23 */ /* 0x100fe20008010837 */
[----:B------:R-:W-:Y:S01]  /*d7e0*/  FADD.FTZ R139, R139, R142 ;  /* 0x0000008e8b8b7221 */ /* 0x000fe20000010000 */
[----:B------:R-:W-:Y:S01]  /*d7f0*/  FFMA.FTZ R115, R115, UR8, -R55 ;  /* 0x0000000873737c23 */ /* 0x000fe20008010837 */
[----:B------:R-:W3:Y:S01]  /*d800*/  MUFU.EX2 R131, R131 ;  /* 0x0000008300837308 */ /* 0x000ee20000000800 */
[C---:B------:R-:W-:Y:S01]  /*d810*/  HMMA.16816.F32 R4, R20.reuse, R6, RZ ;  /* 0x000000061404723c */ /* 0x040fe200000018ff */
[----:B-----5:R-:W-:Y:S01]  /*d820*/  FADD.FTZ R139, R133, R139 ;  /* 0x0000008b858b7221 */ /* 0x020fe20000010000 */
[--C-:B------:R-:W-:Y:S01]  /*d830*/  FFMA.FTZ R110, R110, UR8, -R55.reuse ;  /* 0x000000086e6e7c23 */ /* 0x100fe20008010837 */
[--C-:B------:R-:W-:Y:S01]  /*d840*/  FFMA.FTZ R111, R111, UR8, -R55.reuse ;  /* 0x000000086f6f7c23 */ /* 0x100fe20008010837 */
[--C-:B------:R-:W-:Y:S01]  /*d850*/  FFMA.FTZ R67, R67, UR8, -R55.reuse ;  /* 0x0000000843437c23 */ /* 0x100fe20008010837 */
[--C-:B------:R-:W-:Y:S01]  /*d860*/  FFMA.FTZ R63, R63, UR8, -R55.reuse ;  /* 0x000000083f3f7c23 */ /* 0x100fe20008010837 */
[----:B------:R-:W-:Y:S01]  /*d870*/  FFMA.FTZ R230, R109, UR8, -R55 ;  /* 0x000000086de67c23 */ /* 0x000fe20008010837 */
[----:B------:R-:W5:Y:S01]  /*d880*/  MUFU.EX2 R130, R130 ;  /* 0x0000008200827308 */ /* 0x000f620000000800 */
[----:B------:R-:W-:Y:S01]  /*d890*/  HMMA.16816.F32 R24, R20, R12, RZ ;  /* 0x0000000c1418723c */ /* 0x000fe200000018ff */
[----:B------:R-:W-:-:S02]  /*d8a0*/  F2FP.F16.F32.PACK_AB R12, R57, R60 ;  /* 0x0000003c390c723e */ /* 0x000fc400000000ff */
[C---:B--2---:R-:W-:Y:S01]  /*d8b0*/  F2FP.F16.F32.PACK_AB R13, R132.reuse, R133 ;  /* 0x00000085840d723e */ /* 0x044fe200000000ff */
[----:B------:R-:W-:-:S03]  /*d8c0*/  FADD.FTZ R132, R132, R139 ;  /* 0x0000008b84847221 */ /* 0x000fc60000010000 */
[----:B------:R-:W2:Y:S01]  /*d8d0*/  MUFU.EX2 R124, R124 ;  /* 0x0000007c007c7308 */ /* 0x000ea20000000800 */
[----:B------:R-:W-:Y:S01]  /*d8e0*/  HMMA.16816.F32 R20, R20, R14, RZ ;  /* 0x0000000e1414723c */ /* 0x000fe200000018ff */
[----:B------:R-:W-:Y:S01]  /*d8f0*/  F2FP.F16.F32.PACK_AB R14, R53, R56 ;  /* 0x00000038350e723e */ /* 0x000fe200000000ff */
[----:B-1----:R-:W-:Y:S01]  /*d900*/  FADD.FTZ R132, R127, R132 ;  /* 0x000000847f847221 */ /* 0x002fe20000010000 */
[----:B---3--:R-:W-:-:S03]  /*d910*/  F2FP.F16.F32.PACK_AB R15, R131, R127 ;  /* 0x0000007f830f723e */ /* 0x008fc600000000ff */
[----:B------:R-:W-:Y:S01]  /*d920*/  FADD.FTZ R131, R131, R132 ;  /* 0x0000008483837221 */ /* 0x000fe20000010000 */
[----:B------:R-:W-:Y:S03]  /*d930*/  MUFU.EX2 R126, R126 ;  /* 0x0000007e007e7308 */ /* 0x000fe60000000800 */
[----:B------:R-:W-:Y:S01]  /*d940*/  HMMA.16816.F32 R8, R12, R28, R8 ;  /* 0x0000001c0c08723c */ /* 0x000fe20000001808 */
[----:B-----5:R-:W-:-:S04]  /*d950*/  FADD.FTZ R131, R130, R131 ;  /* 0x0000008382837221 */ /* 0x020fc80000010000 */
[----:B------:R-:W1:Y:S01]  /*d960*/  MUFU.EX2 R129, R129 ;  /* 0x0000008100817308 */ /* 0x000e620000000800 */
[----:B--2---:R-:W-:Y:S02]  /*d970*/  FADD.FTZ R131, R124, R131 ;  /* 0x000000837c837221 */ /* 0x004fe40000010000 */
[C---:B------:R-:W-:Y:S01]  /*d980*/  HMMA.16816.F32 R4, R12.reuse, R30, R4 ;  /* 0x0000001e0c04723c */ /* 0x040fe20000001804 */
[----:B------:R-:W2:Y:S04]  /*d990*/  LDSM.16.MT88.4 R28, [R209+0x800] ;  /* 0x00080000d11c783b */ /* 0x000ea80000004200 */
[----:B------:R-:W-:Y:S03]  /*d9a0*/  MUFU.EX2 R146, R146 ;  /* 0x0000009200927308 */ /* 0x000fe60000000800 */
[C---:B------:R-:W-:Y:S05]  /*d9b0*/  HMMA.16816.F32 R24, R12.reuse, R32, R24 ;  /* 0x000000200c18723c */ /* 0x040fea0000001818 */
[----:B------:R-:W3:Y:S03]  /*d9c0*/  MUFU.EX2 R138, R138 ;  /* 0x0000008a008a7308 */ /* 0x000ee60000000800 */
        /* <DEDUP_REMOVED lines=10> */
[C---:B----4-:R-:W-:Y:S06]  /*da70*/  HMMA.16816.F32 R8, R12.reuse, R16, R8 ;  /* 0x000000100c08723c */ /* 0x050fec0000001808 */
[----:B------:R-:W-:Y:S02]  /*da80*/  MUFU.EX2 R156, R156 ;  /* 0x0000009c009c7308 */ /* 0x000fe40000000800 */
[C---:B------:R-:W-:Y:S01]  /*da90*/  HMMA.16816.F32 R4, R12.reuse, R18, R4 ;  /* 0x000000120c04723c */ /* 0x040fe20000001804 */
[----:B------:R-:W4:Y:S05]  /*daa0*/  LDSM.16.MT88.4 R16, [R209+0xc00] ;  /* 0x000c0000d110783b */ /* 0x000f2a0000004200 */
[----:B------:R-:W4:Y:S02]  /*dab0*/  MUFU.EX2 R147, R147 ;  /* 0x0000009300937308 */ /* 0x000f240000000800 */
[C---:B--2---:R-:W-:Y:S06]  /*dac0*/  HMMA.16816.F32 R24, R12.reuse, R28, R24 ;  /* 0x0000001c0c18723c */ /* 0x044fec0000001818 */
[----:B------:R-:W-:Y:S02]  /*dad0*/  MUFU.EX2 R154, R154 ;  /* 0x0000009a009a7308 */ /* 0x000fe40000000800 */
[----:B------:R-:W-:Y:S01]  /*dae0*/  HMMA.16816.F32 R20, R12, R30, R20 ;  /* 0x0000001e0c14723c */ /* 0x000fe20000001814 */
[----:B------:R-:W2:Y:S01]  /*daf0*/  LDSM.16.MT88.4 R28, [R210+0x6000] ;  /* 0x00600000d21c783b */ /* 0x000ea20000004200 */
[----:B------:R-:W-:-:S02]  /*db00*/  F2FP.F16.F32.PACK_AB R12, R38, R46 ;  /* 0x0000002e260c723e */ /* 0x000fc400000000ff */
[----:B------:R-:W-:Y:S02]  /*db10*/  F2FP.F16.F32.PACK_AB R14, R47, R39 ;  /* 0x000000272f0e723e */ /* 0x000fe400000000ff */
[----:B---3--:R-:W-:Y:S01]  /*db20*/  F2FP.F16.F32.PACK_AB R13, R138, R146 ;  /* 0x000000928a0d723e */ /* 0x008fe200000000ff */
[----:B------:R-:W3:Y:S01]  /*db30*/  MUFU.EX2 R155, R155 ;  /* 0x0000009b009b7308 */ /* 0x000ee20000000800 */
        /* <DEDUP_REMOVED lines=10> */
[C---:B----4-:R-:W-:Y:S02]  /*dbe0*/  HMMA.16816.F32 R24, R12.reuse, R16, R24 ;  /* 0x000000100c18723c */ /* 0x050fe40000001818 */
[----:B------:R-:W-:Y:S06]  /*dbf0*/  MUFU.EX2 R162, R162 ;  /* 0x000000a200a27308 */ /* 0x000fec0000000800 */
[----:B------:R-:W-:Y:S01]  /*dc00*/  HMMA.16816.F32 R20, R12, R18, R20 ;  /* 0x000000120c14723c */ /* 0x000fe20000001814 */
[----:B------:R-:W4:Y:S01]  /*dc10*/  LDSM.16.MT88.4 R16, [R210+0x6400] ;  /* 0x00640000d210783b */ /* 0x000f220000004200 */
[----:B------:R-:W-:Y:S01]  /*dc20*/  F2FP.F16.F32.PACK_AB R12, R69, R51 ;  /* 0x00000033450c723e */ /* 0x000fe200000000ff */
[----:B------:R-:W5:Y:S01]  /*dc30*/  MUFU.EX2 R163, R163 ;  /* 0x000000a300a37308 */ /* 0x000f620000000800 */
[----:B------:R-:W-:-:S02]  /*dc40*/  F2FP.F16.F32.PACK_AB R14, R73, R72 ;  /* 0x00000048490e723e */ /* 0x000fc400000000ff */
[----:B------:R-:W-:Y:S01]  /*dc50*/  F2FP.F16.F32.PACK_AB R13, R147, R156 ;  /* 0x0000009c930d723e */ /* 0x000fe200000000ff */
[----:B------:R-:W-:Y:S01]  /*dc60*/  FADD.FTZ R156, R156, R144 ;  /* 0x000000909c9c7221 */ /* 0x000fe20000010000 */
[----:B---3--:R-:W-:-:S03]  /*dc70*/  F2FP.F16.F32.PACK_AB R15, R155, R154 ;  /* 0x0000009a9b0f723e */ /* 0x008fc600000000ff */
[----:B------:R-:W3:Y:S01]  /*dc80*/  MUFU.EX2 R169, R169 ;  /* 0x000000a900a97308 */ /* 0x000ee20000000800 */
        /* <DEDUP_REMOVED lines=20> */
[----:B----4-:R-:W-:Y:S01]  /*ddd0*/  HMMA.16816.F32 R8, R12, R16, R8 ;  /* 0x000000100c08723c */ /* 0x010fe20000001808 */
[----:B------:R-:W-:-:S04]  /*dde0*/  FADD.FTZ R162, R162, R164 ;  /* 0x000000a4a2a27221 */ /* 0x000fc80000010000 */
[----:B------:R-:W-:Y:S01]  /*ddf0*/  FADD.FTZ R162, R163, R162 ;  /* 0x000000a2a3a27221 */ /* 0x000fe20000010000 */
[----:B------:R-:W-:Y:S02]  /*de00*/  MUFU.EX2 R167, R167 ;  /* 0x000000a700a77308 */ /* 0x000fe40000000800 */
[----:B------:R-:W-:Y:S01]  /*de10*/  HMMA.16816.F32 R4, R12, R18, R4 ;  /* 0x000000120c04723c */ /* 0x000fe20000001804 */
[----:B------:R-:W4:Y:S01]  /*de20*/  LDSM.16.MT88.4 R16, [R209+0x1800] ;  /* 0x00180000d110783b */ /* 0x000f220000004200 */
[----:B---3--:R-:W-:-:S04]  /*de30*/  FADD.FTZ R162, R169, R162 ;  /* 0x000000a2a9a27221 */ /* 0x008fc80000010000 */
[----:B------:R-:W3:Y:S02]  /*de40*/  MUFU.EX2 R166, R166 ;  /* 0x000000a600a67308 */ /* 0x000ee40000000800 */
[C---:B--2---:R-:W-:Y:S06]  /*de50*/  HMMA.16816.F32 R24, R12.reuse, R28, R24 ;  /* 0x0000001c0c18723c */ /* 0x044fec0000001818 */
[----:B------:R-:W-:Y:S02]  /*de60*/  MUFU.EX2 R165, R165 ;  /* 0x000000a500a57308 */ /* 0x000fe40000000800 */
[----:B------:R-:W-:Y:S01]  /*de70*/  HMMA.16816.F32 R20, R12, R30, R20 ;  /* 0x0000001e0c14723c */ /* 0x000fe20000001814 */
[----:B------:R-:W2:Y:S01]  /*de80*/  LDSM.16.MT88.4 R28, [R210+0x6c00] ;  /* 0x006c0000d21c783b */ /* 0x000ea20000004200 */
[----:B------:R-:W-:-:S02]  /*de90*/  F2FP.F16.F32.PACK_AB R12, R85, R84 ;  /* 0x00000054550c723e */ /* 0x000fc400000000ff */
[----:B------:R-:W-:Y:S02]  /*dea0*/  F2FP.F16.F32.PACK_AB R14, R89, R88 ;  /* 0x00000058590e723e */ /* 0x000fe400000000ff */
[C---:B------:R-:W-:Y:S01]  /*deb0*/  F2FP.F16.F32.PACK_AB R13, R168.reuse, R169 ;  /* 0x000000a9a80d723e */ /* 0x040fe200000000ff */
[----:B------:R-:W2:Y:S01]  /*dec0*/  MUFU.EX2 R160, R160 ;  /* 0x000000a000a07308 */ /* 0x000ea20000000800 */
        /* <DEDUP_REMOVED lines=9> */
[----:B----4-:R-:W-:Y:S01]  /*df60*/  HMMA.16816.F32 R24, R12, R16, R24 ;  /* 0x000000100c18723c */ /* 0x010fe20000001818 */
[----:B------:R-:W-:Y:S01]  /*df70*/  F2FP.F16.F32.PACK_AB R16, R86, R90 ;  /* 0x0000005a5610723e */ /* 0x000fe200000000ff */
[----:B------:R-:W4:Y:S01]  /*df80*/  MUFU.EX2 R152, R152 ;  /* 0x0000009800987308 */ /* 0x000f220000000800 */
[----:B-----5:R-:W-:Y:S01]  /*df90*/  F2FP.F16.F32.PACK_AB R17, R171, R174 ;  /* 0x000000aeab11723e */ /* 0x020fe200000000ff */
[----:B------:R-:W-:-:S04]  /*dfa0*/  FADD.FTZ R174, R174, R168 ;  /* 0x000000a8aeae7221 */ /* 0x000fc80000010000 */
[----:B------:R-:W-:Y:S01]  /*dfb0*/  HMMA.16816.F32 R20, R12, R18, R20 ;  /* 0x000000120c14723c */ /* 0x000fe20000001814 */
[----:B------:R-:W5:Y:S01]  /*dfc0*/  LDSM.16.MT88.4 R12, [R210+0x7000] ;  /* 0x00700000d20c783b */ /* 0x000f620000004200 */
[----:B------:R-:W-:Y:S01]  /*dfd0*/  F2FP.F16.F32.PACK_AB R18, R78, R82 ;  /* 0x000000524e12723e */ /* 0x000fe200000000ff */
[----:B------:R-:W4:Y:S01]  /*dfe0*/  MUFU.EX2 R141, R141 ;  /* 0x0000008d008d7308 */ /* 0x000f220000000800 */
[----:B---3--:R-:W-:Y:S01]  /*dff0*/  F2FP.F16.F32.PACK_AB R19, R166, R167 ;  /* 0x000000a7a613723e */ /* 0x008fe200000000ff */
[----:B------:R-:W-:-:S04]  /*e000*/  FADD.FTZ R174, R171, R174 ;  /* 0x000000aeabae7221 */ /* 0x000fc80000010000 */
[----:B------:R-:W-:Y:S02]  /*e010*/  FADD.FTZ R167, R167, R174 ;  /* 0x000000aea7a77221 */ /* 0x000fe40000010000 */
[----:B--2---:R-:W-:Y:S01]  /*e020*/  HMMA.16816.F32 R8, R16, R28, R8 ;  /* 0x0000001c1008723c */ /* 0x004fe20000001808 */
[----:B------:R-:W-:Y:S01]  /*e030*/  MUFU.EX2 R137, R137 ;  /* 0x0000008900897308 */ /* 0x000fe20000000800 */
[----:B------:R-:W-:-:S06]  /*e040*/  FADD.FTZ R167, R166, R167 ;  /* 0x000000a7a6a77221 */ /* 0x000fcc0000010000 */
[C---:B------:R-:W-:Y:S01]  /*e050*/  HMMA.16816.F32 R4, R16.reuse, R30, R4 ;  /* 0x0000001e1004723c */ /* 0x040fe20000001804 */
[----:B------:R-:W2:Y:S01]  /*e060*/  LDSM.16.MT88.4 R28, [R209+0x2000] ;  /* 0x00200000d11c783b */ /* 0x000ea20000004200 */
[----:B------:R-:W3:Y:S06]  /*e070*/  MUFU.EX2 R134, R134 ;  /* 0x0000008600867308 */ /* 0x000eec0000000800 */
        /* <DEDUP_REMOVED lines=15> */
[----:B----4-:R-:W-:Y:S02]  /*e170*/  FADD.FTZ R157, R152, R157 ;  /* 0x0000009d989d7221 */ /* 0x010fe40000010000 */
[C---:B------:R-:W-:Y:S01]  /*e180*/  HMMA.16816.F32 R4, R32.reuse, R14, R4 ;  /* 0x0000000e2004723c */ /* 0x040fe20000001804 */
[----:B------:R-:W4:Y:S01]  /*e190*/  LDSM.16.MT88.4 R12, [R209+0x2400] ;  /* 0x00240000d10c783b */ /* 0x000f220000004200 */
[----:B------:R-:W-:Y:S06]  /*e1a0*/  MUFU.EX2 R99, R99 ;  /* 0x0000006300637308 */ /* 0x000fec0000000800 */
[C---:B--2---:R-:W-:Y:S02]  /*e1b0*/  HMMA.16816.F32 R24, R32.reuse, R28, R24 ;  /* 0x0000001c2018723c */ /* 0x044fe40000001818 */
[----:B------:R-:W-:Y:S06]  /*e1c0*/  MUFU.EX2 R98, R98 ;  /* 0x0000006200627308 */ /* 0x000fec0000000800 */
[----:B------:R-:W-:Y:S01]  /*e1d0*/  HMMA.16816.F32 R28, R32, R30, R20 ;  /* 0x0000001e201c723c */ /* 0x000fe20000001814 */
[----:B------:R-:W-:Y:S01]  /*e1e0*/  F2FP.F16.F32.PACK_AB R32, R108, R54 ;  /* 0x000000366c20723e */ /* 0x000fe200000000ff */
[----:B------:R-:W2:Y:S01]  /*e1f0*/  LDSM.16.MT88.4 R20, [R210+0x7800] ;  /* 0x00780000d214783b */ /* 0x000ea20000004200 */
[----:B------:R-:W-:Y:S01]  /*e200*/  F2FP.F16.F32.PACK_AB R34, R106, R107 ;  /* 0x0000006b6a22723e */ /* 0x000fe200000000ff */
[----:B------:R-:W-:Y:S01]  /*e210*/  MUFU.EX2 R97, R97 ;  /* 0x0000006100617308 */ /* 0x000fe20000000800 */
[C---:B------:R-:W-:Y:S01]  /*e220*/  F2FP.F16.F32.PACK_AB R33, R141.reuse, R152 ;  /* 0x000000988d21723e */ /* 0x040fe200000000ff */
[----:B------:R-:W-:Y:S01]  /*e230*/  FADD.FTZ R141, R141, R157 ;  /* 0x0000009d8d8d7221 */ /* 0x000fe20000010000 */
[----:B---3--:R-:W-:-:S03]  /*e240*/  F2FP.F16.F32.PACK_AB R35, R134, R137 ;  /* 0x000000898623723e */ /* 0x008fc600000000ff */
[----:B------:R-:W-:Y:S02]  /*e250*/  FADD.FTZ R141, R137, R141 ;  /* 0x0000008d898d7221 */ /* 0x000fe40000010000 */
[----:B------:R-:W-:Y:S02]  /*e260*/  MUFU.EX2 R96, R96 ;  /* 0x0000006000607308 */ /* 0x000fe40000000800 */
[C---:B-1----:R-:W-:Y:S01]  /*e270*/  HMMA.16816.F32 R8, R32.reuse, R16, R8 ;  /* 0x000000102008723c */ /* 0x042fe20000001808 */
[----:B------:R-:W-:Y:S01]  /*e280*/  FADD.FTZ R16, R61, R112 ;  /* 0x000000703d107221 */ /* 0x000fe20000010000 */
[----:B------:R-:W-:Y:S01]  /*e290*/  FADD.FTZ R134, R134, R141 ;  /* 0x0000008d86867221 */ /* 0x000fe20000010000 */
[----:B------:R-:W-:Y:S01]  /*e2a0*/  FFMA.FTZ R61, R92, UR8, -R55 ;  /* 0x000000085c3d7c23 */ /* 0x000fe20008010837 */
[----:B------:R-:W-:Y:S01]  /*e2b0*/  LDSM.16.MT88.4 R140, [R210+0x8c00] ;  /* 0x008c0000d28c783b */ /* 0x000fe20000004200 */
[----:B------:R-:W-:Y:S01]  /*e2c0*/  FADD.FTZ R16, R60, R16 ;  /* 0x000000103c107221 */ /* 0x000fe20000010000 */
[----:B------:R-:W-:Y:S01]  /*e2d0*/  MUFU.EX2 R95, R95 ;  /* 0x0000005f005f7308 */ /* 0x000fe20000000800 */
[----:B------:R-:W-:Y:S01]  /*e2e0*/  FADD.FTZ R134, R125, R134 ;  /* 0x000000867d867221 */ /* 0x000fe20000010000 */
[----:B------:R-:W-:Y:S01]  /*e2f0*/  HMMA.16816.F32 R4, R32, R18, R4 ;  /* 0x000000122004723c */ /* 0x000fe20000001804 */
[----:B------:R-:W-:-:S02]  /*e300*/  FADD.FTZ R57, R57, R16 ;  /* 0x0000001039397221 */ /* 0x000fc40000010000 */
[----:B------:R-:W1:Y:S01]  /*e310*/  LDSM.16.MT88.4 R16, [R209+0x2800] ;  /* 0x00280000d110783b */ /* 0x000e620000004200 */
[----:B------:R-:W-:Y:S01]  /*e320*/  FADD.FTZ R134, R128, R134 ;  /* 0x0000008680867221 */ /* 0x000fe20000010000 */
[----:B------:R-:W-:Y:S01]  /*e330*/  FADD.FTZ R56, R56, R57 ;  /* 0x0000003938387221 */ /* 0x000fe20000010000 */
[----:B------:R-:W3:Y:S01]  /*e340*/  MUFU.EX2 R60, R122 ;  /* 0x0000007a003c7308 */ /* 0x000ee20000000800 */
[--C-:B------:R-:W-:Y:S01]  /*e350*/  FFMA.FTZ R57, R71, UR8, -R55.reuse ;  /* 0x0000000847397c23 */ /* 0x100fe20008010837 */
[C---:B----4-:R-:W-:Y:S01]  /*e360*/  HMMA.16816.F32 R24, R32.reuse, R12, R24 ;  /* 0x0000000c2018723c */ /* 0x050fe20000001818 */
[----:B------:R-:W-:Y:S01]  /*e370*/  FADD.FTZ R56, R53, R56 ;  /* 0x0000003835387221 */ /* 0x000fe20000010000 */
[----:B------:R-:W-:Y:S01]  /*e380*/  F2FP.F16.F32.PACK_AB R12, R104, R105 ;  /* 0x00000069680c723e */ /* 0x000fe200000000ff */
[--C-:B------:R-:W-:Y:S01]  /*e390*/  FFMA.FTZ R53, R119, UR8, -R55.reuse ;  /* 0x0000000877357c23 */ /* 0x100fe20008010837 */
[----:B------:R-:W-:Y:S01]  /*e3a0*/  F2FP.F16.F32.PACK_AB R13, R128, R125 ;  /* 0x0000007d800d723e */ /* 0x000fe200000000ff */
[----:B------:R-:W-:Y:S01]  /*e3b0*/  FADD.FTZ R56, R52, R56 ;  /* 0x0000003834387221 */ /* 0x000fe20000010000 */
[----:B------:R-:W-:Y:S02]  /*e3c0*/  MUFU.EX2 R114, R114 ;  /* 0x0000007200727308 */ /* 0x000fe40000000800 */
[----:B------:R-:W-:Y:S01]  /*e3d0*/  HMMA.16816.F32 R28, R32, R14, R28 ;  /* 0x0000000e201c723c */ /* 0x000fe2000000181c */
[----:B------:R-:W-:Y:S01]  /*e3e0*/  FADD.FTZ R49, R49, R56 ;  /* 0x0000003831317221 */ /* 0x000fe20000010000 */
[----:B------:R-:W-:Y:S01]  /*e3f0*/  F2FP.F16.F32.PACK_AB R14, R102, R103 ;  /* 0x00000067660e723e */ /* 0x000fe200000000ff */
[----:B------:R-:W4:Y:S01]  /*e400*/  LDSM.16.MT88.4 R32, [R210+0x7c00] ;  /* 0x007c0000d220783b */ /* 0x000f220000004200 */
[----:B------:R-:W-:Y:S01]  /*e410*/  FFMA.FTZ R56, R91, UR8, -R55 ;  /* 0x000000085b387c23 */ /* 0x000fe20008010837 */
[----:B------:R-:W-:Y:S01]  /*e420*/  FADD.FTZ R49, R48, R49 ;  /* 0x0000003130317221 */ /* 0x000fe20000010000 */
[----:B------:R-:W-:Y:S01]  /*e430*/  MUFU.EX2 R53, R53 ;  /* 0x0000003500357308 */ /* 0x000fe20000000800 */
[----:B---3--:R-:W-:Y:S01]  /*e440*/  F2FP.F16.F32.PACK_AB R15, R60, R64 ;  /* 0x000000403c0f723e */ /* 0x008fe200000000ff */
[----:B------:R-:W-:Y:S01]  /*e450*/  FADD.FTZ R64, R64, R134 ;  /* 0x0000008640407221 */ /* 0x000fe20000010000 */
[----:B------:R-:W-:Y:S01]  /*e460*/  FADD.FTZ R50, R50, R49 ;  /* 0x0000003132327221 */ /* 0x000fe20000010000 */
[----:B------:R-:W-:-:S02]  /*e470*/  FFMA.FTZ R49, R79, UR8, -R55 ;  /* 0x000000084f317c23 */ /* 0x000fc40008010837 */
[----:B------:R-:W-:Y:S01]  /*e480*/  FADD.FTZ R64, R60, R64 ;  /* 0x000000403c407221 */ /* 0x000fe20000010000 */
[----:B------:R-:W-:Y:S01]  /*e490*/  FADD.FTZ R50, R46, R50 ;  /* 0x000000322e327221 */ /* 0x000fe20000010000 */
[----:B--2---:R-:W-:Y:S01]  /*e4a0*/  HMMA.16816.F32 R8, R12, R20, R8 ;  /* 0x000000140c08723c */ /* 0x004fe20000001808 */
[----:B------:R-:W2:Y:S02]  /*e4b0*/  MUFU.EX2 R52, R118 ;  /* 0x0000007600347308 */ /* 0x000ea40000000800 */
[----:B------:R-:W-:-:S04]  /*e4c0*/  FADD.FTZ R50, R38, R50 ;  /* 0x0000003226327221 */ /* 0x000fc80000010000 */
[----:B------:R-:W-:Y:S01]  /*e4d0*/  FADD.FTZ R39, R39, R50 ;  /* 0x0000003227277221 */ /* 0x000fe20000010000 */
[----:B------:R-:W-:Y:S01]  /*e4e0*/  HMMA.16816.F32 R4, R12, R22, R4 ;  /* 0x000000160c04723c */ /* 0x000fe20000001804 */
[----:B------:R-:W3:Y:S01]  /*e4f0*/  LDSM.16.MT88.4 R20, [R209+0x2c00] ;  /* 0x002c0000d114783b */ /* 0x000ee20000004200 */
[----:B------:R-:W-:Y:S01]  /*e500*/  MUFU.EX2 R48, R116 ;  /* 0x0000007400307308 */ /* 0x000fe20000000800 */
[----:B------:R-:W-:Y:S01]  /*e510*/  FADD.FTZ R47, R47, R39 ;  /* 0x000000272f2f7221 */ /* 0x000fe20000010000 */
[----:B------:R-:W-:-:S03]  /*e520*/  FFMA.FTZ R50, R87, UR8, -R55 ;  /* 0x0000000857327c23 */ /* 0x000fc60008010837 */
[----:B------:R-:W-:Y:S01]  /*e530*/  FADD.FTZ R51, R51, R47 ;  /* 0x0000002f33337221 */ /* 0x000fe20000010000 */
[----:B-1----:R-:W-:Y:S01]  /*e540*/  HMMA.16816.F32 R24, R12, R16, R24 ;  /* 0x000000100c18723c */ /* 0x002fe20000001818 */
[----:B------:R-:W-:Y:S01]  /*e550*/  FFMA.FTZ R47, R83, UR8, -R55 ;  /* 0x00000008532f7c23 */ /* 0x000fe20008010837 */
[----:B------:R-:W1:Y:S01]  /*e560*/  MUFU.EX2 R46, R115 ;  /* 0x00000073002e7308 */ /* 0x000e620000000800 */
[----:B------:R-:W-:Y:S01]  /*e570*/  FADD.FTZ R69, R69, R51 ;  /* 0x0000003345457221 */ /* 0x000fe20000010000 */
[----:B------:R-:W-:-:S03]  /*e580*/  FFMA.FTZ R51, R75, UR8, -R55 ;  /* 0x000000084b337c23 */ /* 0x000fc60008010837 */
[----:B------:R-:W-:Y:S01]  /*e590*/  FADD.FTZ R69, R72, R69 ;  /* 0x0000004548457221 */ /* 0x000fe20000010000 */
[----:B------:R-:W-:Y:S01]  /*e5a0*/  HMMA.16816.F32 R28, R12, R18, R28 ;  /* 0x000000120c1c723c */ /* 0x000fe2000000181c */
[----:B------:R-:W5:Y:S01]  /*e5b0*/  LDSM.16.MT88.4 R16, [R210+0x8000] ;  /* 0x00800000d210783b */ /* 0x000f620000004200 */
[----:B------:R-:W-:Y:S01]  /*e5c0*/  F2FP.F16.F32.PACK_AB R12, R100, R101 ;  /* 0x00000065640c723e */ /* 0x000fe200000000ff */
[----:B------:R-:W-:Y:S01]  /*e5d0*/  FADD.FTZ R73, R73, R69 ;  /* 0x0000004549497221 */ /* 0x000fe20000010000 */
[----:B------:R-:W-:Y:S01]  /*e5e0*/  F2FP.F16.F32.PACK_AB R14, R98, R99 ;  /* 0x00000063620e723e */ /* 0x000fe200000000ff */
[----:B------:R-:W3:Y:S01]  /*e5f0*/  MUFU.EX2 R38, R110 ;  /* 0x0000006e00267308 */ /* 0x000ee20000000800 */
[----:B--2---:R-:W-:Y:S01]  /*e600*/  F2FP.F16.F32.PACK_AB R13, R52, R53 ;  /* 0x00000035340d723e */ /* 0x004fe200000000ff */
[----:B------:R-:W-:Y:S01]  /*e610*/  FADD.FTZ R73, R76, R73 ;  /* 0x000000494c497221 */ /* 0x000fe20000010000 */
[----:B------:R-:W-:-:S03]  /*e620*/  FADD.FTZ R53, R53, R64 ;  /* 0x0000004035357221 */ /* 0x000fc60000010000 */
[----:B------:R-:W-:Y:S01]  /*e630*/  FADD.FTZ R77, R77, R73 ;  /* 0x000000494d4d7221 */ /* 0x000fe20000010000 */
[----:B-1----:R-:W-:Y:S01]  /*e640*/  F2FP.F16.F32.PACK_AB R15, R46, R48 ;  /* 0x000000302e0f723e */ /* 0x002fe200000000ff */
        /* <DEDUP_REMOVED lines=9> */
[----:B---3--:R-:W-:Y:S01]  /*e6e0*/  FADD.FTZ R46, R38, R46 ;  /* 0x0000002e262e7221 */ /* 0x008fe20000010000 */
[----:B------:R-:W-:Y:S01]  /*e6f0*/  FADD.FTZ R85, R85, R81 ;  /* 0x0000005155557221 */ /* 0x000fe20000010000 */
[----:B------:R-:W-:Y:S01]  /*e700*/  HMMA.16816.F32 R4, R12, R34, R4 ;  /* 0x000000220c04723c */ /* 0x000fe20000001804 */
[----:B------:R-:W2:Y:S01]  /*e710*/  LDSM.16.MT88.4 R32, [R209+0x3000] ;  /* 0x00300000d120783b */ /* 0x000ea20000004200 */
[----:B------:R-:W3:Y:S01]  /*e720*/  MUFU.EX2 R49, R49 ;  /* 0x0000003100317308 */ /* 0x000ee20000000800 */
[----:B------:R-:W-:Y:S01]  /*e730*/  FADD.FTZ R85, R88, R85 ;  /* 0x0000005558557221 */ /* 0x000fe20000010000 */
[----:B-1----:R-:W-:-:S03]  /*e740*/  FADD.FTZ R46, R39, R46 ;  /* 0x0000002e272e7221 */ /* 0x002fc60000010000 */
[----:B------:R-:W-:Y:S01]  /*e750*/  FADD.FTZ R85, R89, R85 ;  /* 0x0000005559557221 */ /* 0x000fe20000010000 */
[----:B------:R-:W-:Y:S02]  /*e760*/  HMMA.16816.F32 R24, R12, R20, R24 ;  /* 0x000000140c18723c */ /* 0x000fe40000001818 */
[----:B------:R-:W-:Y:S01]  /*e770*/  MUFU.EX2 R117, R117 ;  /* 0x0000007500757308 */ /* 0x000fe20000000800 */
[----:B------:R-:W-:-:S04]  /*e780*/  FADD.FTZ R90, R90, R85 ;  /* 0x000000555a5a7221 */ /* 0x000fc80000010000 */
[----:B------:R-:W-:Y:S01]  /*e790*/  FADD.FTZ R90, R86, R90 ;  /* 0x0000005a565a7221 */ /* 0x000fe20000010000 */
[----:B------:R-:W-:Y:S01]  /*e7a0*/  HMMA.16816.F32 R28, R12, R22, R28 ;  /* 0x000000160c1c723c */ /* 0x000fe2000000181c */
[----:B------:R-:W1:Y:S01]  /*e7b0*/  LDSM.16.MT88.4 R20, [R210+0x8400] ;  /* 0x00840000d214783b */ /* 0x000e620000004200 */
[----:B------:R-:W-:Y:S01]  /*e7c0*/  F2FP.F16.F32.PACK_AB R12, R96, R97 ;  /* 0x00000061600c723e */ /* 0x000fe200000000ff */
[----:B------:R-:W4:Y:S01]  /*e7d0*/  MUFU.EX2 R121, R121 ;  /* 0x0000007900797308 */ /* 0x000f220000000800 */
[----:B------:R-:W-:Y:S01]  /*e7e0*/  F2FP.F16.F32.PACK_AB R14, R114, R95 ;  /* 0x0000005f720e723e */ /* 0x000fe200000000ff */
[----:B------:R-:W-:Y:S01]  /*e7f0*/  FADD.FTZ R82, R82, R90 ;  /* 0x0000005a52527221 */ /* 0x000fe20000010000 */
[----:B------:R-:W-:Y:S02]  /*e800*/  F2FP.F16.F32.PACK_AB R13, R39, R38 ;  /* 0x00000026270d723e */ /* 0x000fe400000000ff */
[----:B---3--:R-:W-:Y:S01]  /*e810*/  F2FP.F16.F32.PACK_AB R15, R49, R47 ;  /* 0x0000002f310f723e */ /* 0x008fe200000000ff */
[----:B------:R-:W-:Y:S01]  /*e820*/  FADD.FTZ R82, R78, R82 ;  /* 0x000000524e527221 */ /* 0x000fe20000010000 */
[----:B------:R-:W-:Y:S01]  /*e830*/  FADD.FTZ R47, R47, R46 ;  /* 0x0000002e2f2f7221 */ /* 0x000fe20000010000 */
[----:B------:R-:W-:Y:S02]  /*e840*/  MUFU.EX2 R135, R135 ;  /* 0x0000008700877308 */ /* 0x000fe40000000800 */
[----:B------:R-:W-:Y:S01]  /*e850*/  FADD.FTZ R74, R74, R82 ;  /* 0x000000524a4a7221 */ /* 0x000fe20000010000 */
[----:B------:R-:W-:Y:S01]  /*e860*/  FADD.FTZ R47, R49, R47 ;  /* 0x0000002f312f7221 */ /* 0x000fe20000010000 */
[----:B-----5:R-:W-:Y:S02]  /*e870*/  HMMA.16816.F32 R8, R12, R16, R8 ;  /* 0x000000100c08723c */ /* 0x020fe40000001808 */
[----:B------:R-:W-:-:S02]  /*e880*/  FADD.FTZ R74, R70, R74 ;  /* 0x0000004a464a7221 */ /* 0x000fc40000010000 */
[----:B------:R-:W3:Y:S04]  /*e890*/  MUFU.EX2 R153, R153 ;  /* 0x0000009900997308 */ /* 0x000ee80000000800 */
[C---:B------:R-:W-:Y:S01]  /*e8a0*/  HMMA.16816.F32 R4, R12.reuse, R18, R4 ;  /* 0x000000120c04723c */ /* 0x040fe20000001804 */
[----:B------:R-:W5:Y:S03]  /*e8b0*/  LDSM.16.MT88.4 R16, [R209+0x3400] ;  /* 0x00340000d110783b */ /* 0x000f660000004200 */
[----:B------:R-:W1:Y:S04]  /*e8c0*/  MUFU.EX2 R50, R50 ;  /* 0x0000003200327308 */ /* 0x000e680000000800 */
[----:B--2---:R-:W-:Y:S01]  /*e8d0*/  HMMA.16816.F32 R24, R12, R32, R24 ;  /* 0x000000200c18723c */ /* 0x004fe20000001818 */
[----:B------:R-:W-:-:S03]  /*e8e0*/  FADD.FTZ R32, R66, R74 ;  /* 0x0000004a42207221 */ /* 0x000fc60000010000 */
[----:B------:R-:W2:Y:S01]  /*e8f0*/  MUFU.EX2 R51, R51 ;  /* 0x0000003300337308 */ /* 0x000ea20000000800 */
[----:B------:R-:W-:-:S03]  /*e900*/  FADD.FTZ R32, R62, R32 ;  /* 0x000000203e207221 */ /* 0x000fc60000010000 */
[----:B------:R-:W-:Y:S01]  /*e910*/  HMMA.16816.F32 R28, R12, R34, R28 ;  /* 0x000000220c1c723c */ /* 0x000fe2000000181c */
[----:B----4-:R-:W-:Y:S02]  /*e920*/  F2FP.F16.F32.PACK_AB R12, R121, R117 ;  /* 0x00000075790c723e */ /* 0x010fe400000000ff */
[----:B---3--:R-:W-:Y:S01]  /*e930*/  F2FP.F16.F32.PACK_AB R14, R153, R135 ;  /* 0x00000087990e723e */ /* 0x008fe200000000ff */
        /* <DEDUP_REMOVED lines=12> */
[----:B------:R-:W-:Y:S01]  /*ea00*/  FFMA.FTZ R54, R93, UR8, -R55 ;  /* 0x000000085d367c23 */ /* 0x000fe20008010837 */
[----:B------:R-:W1:Y:S01]  /*ea10*/  LDSM.16.MT88.4 R32, [R210+0x8800] ;  /* 0x00880000d220783b */ /* 0x000e620000004200 */
[----:B------:R-:W-:Y:S01]  /*ea20*/  MUFU.EX2 R120, R120 ;  /* 0x0000007800787308 */ /* 0x000fe20000000800 */
[----:B------:R-:W-:-:S03]  /*ea30*/  FADD.FTZ R108, R108, R20 ;  /* 0x000000146c6c7221 */ /* 0x000fc60000010000 */
[----:B------:R-:W-:Y:S01]  /*ea40*/  HMMA.16816.F32 R4, R12, R22, R4 ;  /* 0x000000160c04723c */ /* 0x000fe20000001804 */
[----:B------:R-:W-:Y:S01]  /*ea50*/  FADD.FTZ R108, R107, R108 ;  /* 0x0000006c6b6c7221 */ /* 0x000fe20000010000 */
[----:B------:R-:W3:Y:S02]  /*ea60*/  LDSM.16.MT88.4 R20, [R209+0x3800] ;  /* 0x00380000d114783b */ /* 0x000ee40000004200 */
[----:B------:R-:W4:Y:S01]  /*ea70*/  MUFU.EX2 R36, R36 ;  /* 0x0000002400247308 */ /* 0x000f220000000800 */
[----:B------:R-:W-:-:S03]  /*ea80*/  FADD.FTZ R106, R106, R108 ;  /* 0x0000006c6a6a7221 */ /* 0x000fc60000010000 */
[----:B-----5:R-:W-:Y:S01]  /*ea90*/  HMMA.16816.F32 R24, R12, R16, R24 ;  /* 0x000000100c18723c */ /* 0x020fe20000001818 */
[----:B------:R-:W-:Y:S01]  /*eaa0*/  FADD.FTZ R106, R105, R106 ;  /* 0x0000006a696a7221 */ /* 0x000fe20000010000 */
[----:B------:R-:W-:Y:S02]  /*eab0*/  FFMA.FTZ R17, R58, UR8, -R55 ;  /* 0x000000083a117c23 */ /* 0x000fe40008010837 */
[----:B------:R-:W5:Y:S01]  /*eac0*/  MUFU.EX2 R61, R61 ;  /* 0x0000003d003d7308 */ /* 0x000f620000000800 */
[----:B------:R-:W-:-:S03]  /*ead0*/  FADD.FTZ R106, R104, R106 ;  /* 0x0000006a686a7221 */ /* 0x000fc60000010000 */
[----:B------:R-:W-:Y:S01]  /*eae0*/  HMMA.16816.F32 R28, R12, R18, R28 ;  /* 0x000000120c1c723c */ /* 0x000fe2000000181c */
[----:B------:R-:W-:Y:S01]  /*eaf0*/  FADD.FTZ R103, R103, R106 ;  /* 0x0000006a67677221 */ /* 0x000fe20000010000 */
[--C-:B------:R-:W-:Y:S01]  /*eb00*/  FFMA.FTZ R18, R59, UR8, -R55.reuse ;  /* 0x000000083b127c23 */ /* 0x100fe20008010837 */
[----:B------:R-:W-:Y:S01]  /*eb10*/  FFMA.FTZ R19, R94, UR8, -R55 ;  /* 0x000000085e137c23 */ /* 0x000fe20008010837 */
[----:B------:R-:W1:Y:S01]  /*eb20*/  MUFU.EX2 R62, R67 ;  /* 0x00000043003e7308 */ /* 0x000e620000000800 */
        /* <DEDUP_REMOVED lines=9> */
[----:B------:R-:W-:Y:S01]  /*ebc0*/  FADD.FTZ R98, R98, R100 ;  /* 0x0000006462627221 */ /* 0x000fe20000010000 */
[C---:B-1----:R-:W-:Y:S01]  /*ebd0*/  F2FP.F16.F32.PACK_AB R13, R62.reuse, R61 ;  /* 0x0000003d3e0d723e */ /* 0x042fe200000000ff */
[----:B------:R-:W-:Y:S02]  /*ebe0*/  FADD.FTZ R62, R62, R57 ;  /* 0x000000393e3e7221 */ /* 0x000fe40000010000 */
[----:B------:R-:W-:-:S03]  /*ebf0*/  FADD.FTZ R98, R97, R98 ;  /* 0x0000006261627221 */ /* 0x000fc60000010000 */
[----:B------:R-:W-:Y:S01]  /*ec00*/  MUFU.EX2 R37, R37 ;  /* 0x0000002500257308 */ /* 0x000fe20000000800 */
[----:B------:R-:W-:Y:S01]  /*ec10*/  FADD.FTZ R96, R96, R98 ;  /* 0x0000006260607221 */ /* 0x000fe20000010000 */
[----:B--2---:R-:W-:-:S03]  /*ec20*/  FADD.FTZ R62, R54, R62 ;  /* 0x0000003e363e7221 */ /* 0x004fc60000010000 */
[----:B------:R-:W-:-:S03]  /*ec30*/  FADD.FTZ R96, R95, R96 ;  /* 0x000000605f607221 */ /* 0x000fc60000010000 */
[----:B------:R-:W1:Y:S01]  /*ec40*/  MUFU.EX2 R44, R44 ;  /* 0x0000002c002c7308 */ /* 0x000e620000000800 */
[----:B----4-:R-:W-:Y:S01]  /*ec50*/  F2FP.F16.F32.PACK_AB R15, R16, R54 ;  /* 0x00000036100f723e */ /* 0x010fe200000000ff */
[----:B------:R-:W-:Y:S01]  /*ec60*/  FADD.FTZ R114, R114, R96 ;  /* 0x0000006072727221 */ /* 0x000fe20000010000 */
[----:B------:R-:W-:-:S03]  /*ec70*/  FADD.FTZ R16, R16, R62 ;  /* 0x0000003e10107221 */ /* 0x000fc60000010000 */
[----:B------:R-:W-:Y:S02]  /*ec80*/  FADD.FTZ R114, R117, R114 ;  /* 0x0000007275727221 */ /* 0x000fe40000010000 */
[----:B------:R-:W-:Y:S01]  /*ec90*/  MUFU.EX2 R45, R45 ;  /* 0x0000002d002d7308 */ /* 0x000fe20000000800 */
[----:B------:R-:W-:Y:S01]  /*eca0*/  HMMA.16816.F32 R8, R12, R32, R8 ;  /* 0x000000200c08723c */ /* 0x000fe20000001808 */
[----:B------:R-:W-:-:S04]  /*ecb0*/  FADD.FTZ R121, R121, R114 ;  /* 0x0000007279797221 */ /* 0x000fc80000010000 */
[----:B------:R-:W-:Y:S02]  /*ecc0*/  FADD.FTZ R121, R135, R121 ;  /* 0x0000007987797221 */ /* 0x000fe40000010000 */
[----:B------:R-:W2:Y:S01]  /*ecd0*/  MUFU.EX2 R231, R231 ;  /* 0x000000e700e77308 */ /* 0x000ea20000000800 */
[----:B------:R-:W-:Y:S01]  /*ece0*/  HMMA.16816.F32 R32, R12, R34, R4 ;  /* 0x000000220c20723c */ /* 0x000fe20000001804 */
[----:B------:R-:W4:Y:S01]  /*ecf0*/  LDSM.16.MT88.4 R4, [R209+0x3c00] ;  /* 0x003c0000d104783b */ /* 0x000f220000004200 */
[----:B------:R-:W-:-:S05]  /*ed00*/  FADD.FTZ R153, R153, R121 ;  /* 0x0000007999997221 */ /* 0x000fca0000010000 */
[----:B------:R-:W5:Y:S01]  /*ed10*/  MUFU.EX2 R17, R17 ;  /* 0x0000001100117308 */ /* 0x000f620000000800 */
[C---:B---3--:R-:W-:Y:S07]  /*ed20*/  HMMA.16816.F32 R24, R12.reuse, R20, R24 ;  /* 0x000000140c18723c */ /* 0x048fee0000001818 */
[----:B------:R-:W3:Y:S01]  /*ed30*/  MUFU.EX2 R18, R18 ;  /* 0x0000001200127308 */ /* 0x000ee20000000800 */
[----:B------:R-:W-:Y:S01]  /*ed40*/  HMMA.16816.F32 R28, R12, R22, R28 ;  /* 0x000000160c1c723c */ /* 0x000fe2000000181c */
[----:B-1----:R-:W-:-:S02]  /*ed50*/  F2FP.F16.F32.PACK_AB R12, R44, R37 ;  /* 0x000000252c0c723e */ /* 0x002fc400000000ff */
[----:B--2---:R-:W-:-:S04]  /*ed60*/  F2FP.F16.F32.PACK_AB R14, R231, R45 ;  /* 0x0000002de70e723e */ /* 0x004fc800000000ff */
[----:B------:R-:W1:Y:S01]  /*ed70*/  MUFU.EX2 R19, R19 ;  /* 0x0000001300137308 */ /* 0x000e620000000800 */
[----:B-----5:R-:W-:-:S07]  /*ed80*/  FADD.FTZ R16, R17, R16 ;  /* 0x0000001011107221 */ /* 0x020fce0000010000 */
[----:B------:R-:W2:Y:S01]  /*ed90*/  MUFU.EX2 R230, R230 ;  /* 0x000000e600e67308 */ /* 0x000ea20000000800 */
[C---:B---3--:R-:W-:Y:S01]  /*eda0*/  F2FP.F16.F32.PACK_AB R13, R18.reuse, R17 ;  /* 0x00000011120d723e */ /* 0x048fe200000000ff */
[----:B------:R-:W-:-:S04]  /*edb0*/  FADD.FTZ R16, R18, R16 ;  /* 0x0000001012107221 */ /* 0x000fc80000010000 */
[----:B-1----:R-:W-:Y:S01]  /*edc0*/  FADD.FTZ R16, R19, R16 ;  /* 0x0000001013107221 */ /* 0x002fe20000010000 */
[----:B--2---:R-:W-:-:S03]  /*edd0*/  F2FP.F16.F32.PACK_AB R15, R230, R19 ;  /* 0x00000013e60f723e */ /* 0x004fc600000000ff */
[----:B------:R-:W-:-:S04]  /*ede0*/  FADD.FTZ R230, R230, R16 ;  /* 0x00000010e6e67221 */ /* 0x000fc80000010000 */
[----:B------:R-:W-:Y:S01]  /*edf0*/  HMMA.16816.F32 R144, R12, R140, R8 ;  /* 0x0000008c0c90723c */ /* 0x000fe20000001808 */
[----:B------:R-:W-:-:S04]  /*ee00*/  FADD.FTZ R8, R159, R153 ;  /* 0x000000999f087221 */ /* 0x000fc80000010000 */
[----:B------:R-:W-:-:S03]  /*ee10*/  FADD.FTZ R8, R136, R8 ;  /* 0x0000000888087221 */ /* 0x000fc60000010000 */
[----:B------:R-:W-:Y:S01]  /*ee20*/  HMMA.16816.F32 R140, R12, R142, R32 ;  /* 0x0000008e0c8c723c */ /* 0x000fe20000001820 */
[----:B------:R-:W-:-:S04]  /*ee30*/  FADD.FTZ R8, R120, R8 ;  /* 0x0000000878087221 */ /* 0x000fc80000010000 */
[----:B------:R-:W-:-:S03]  /*ee40*/  FADD.FTZ R36, R36, R8 ;  /* 0x0000000824247221 */ /* 0x000fc60000010000 */
[----:B----4-:R-:W-:Y:S01]  /*ee50*/  HMMA.16816.F32 R136, R12, R4, R24 ;  /* 0x000000040c88723c */ /* 0x010fe20000001818 */
[----:B------:R-:W-:-:S04]  /*ee60*/  FADD.FTZ R36, R37, R36 ;  /* 0x0000002425247221 */ /* 0x000fc80000010000 */
[----:B------:R-:W-:-:S03]  /*ee70*/  FADD.FTZ R36, R44, R36 ;  /* 0x000000242c247221 */ /* 0x000fc60000010000 */
[----:B------:R-:W-:Y:S01]  /*ee80*/  HMMA.16816.F32 R132, R12, R6, R28 ;  /* 0x000000060c84723c */ /* 0x000fe2000000181c */
[----:B------:R-:W-:-:S04]  /*ee90*/  FADD.FTZ R36, R45, R36 ;  /* 0x000000242d247221 */ /* 0x000fc80000010000 */
[----:B------:R-:W-:Y:S01]  /*eea0*/  FADD.FTZ R231, R231, R36 ;  /* 0x00000024e7e77221 */ /* 0x000fe20000010000 */
[----:B------:R-:W-:-:S14]  /*eeb0*/  @!P6 BRA `(.L_x_1663) ;  /* 0x0000005000a0e947 */ /* 0x000fdc0003800000 */
        /* <DEDUP_REMOVED lines=67> */
.L_x_1664:
[----:B------:R-:W-:Y:S01]  /*f2f0*/  UMOV UR4, URZ ;  /* 0x000000ff00047c82 */ /* 0x000fe20008000000 */
[----:B------:R-:W-:Y:S01]  /*f300*/  IMAD.SHL.U32 R4, R188, 0x100, RZ ;  /* 0x00000100bc047824 */ /* 0x000fe200078e00ff */
[----:B------:R-:W-:-:S05]  /*f310*/  IADD3 R5, P0, PT, RZ, -UR4, RZ ;  /* 0x80000004ff057c10 */ /* 0x000fca000ff1e0ff */
[----:B------:R-:W-:-:S05]  /*f320*/  IMAD.X R4, RZ, RZ, ~R4, P0 ;  /* 0x000000ffff047224 */ /* 0x000fca00000e0e04 */
[----:B------:R-:W-:-:S04]  /*f330*/  SHF.R.S64 R5, R5, 0x1f, R4 ;  /* 0x0000001f05057819 */ /* 0x000fc80000001004 */
[----:B------:R-:W-:-:S04]  /*f340*/  IADD3 R221, P0, PT, R5, R221, RZ ;  /* 0x000000dd05dd7210 */ /* 0x000fc80007f1e0ff */
[----:B------:R-:W-:-:S09]  /*f350*/  LEA.HI.X.SX32 R220, R4, R220, 0x1, P0 ;  /* 0x000000dc04dc7211 */ /* 0x000fd200000f0eff */
.L_x_1665:
[C---:B------:R-:W-:Y:S01]  /*f360*/  IMAD.SHL.U32 R4, R188.reuse, 0x40, RZ ;  /* 0x00000040bc047824 */ /* 0x040fe200078e00ff */
[----:B------:R-:W-:Y:S01]  /*f370*/  SHF.L.U64.HI R188, R188, 0x6, R189 ;  /* 0x00000006bcbc7819 */ /* 0x000fe200000102bd */
[----:B------:R-:W-:Y:S01]  /*f380*/  IMAD.MOV.U32 R8, RZ, RZ, R221 ;  /* 0x000000ffff087224 */ /* 0x000fe200078e00dd */
[----:B------:R-:W-:Y:S01]  /*f390*/  PRMT R177, R172, 0x6540, R41 ;  /* 0x00006540acb17816 */ /* 0x000fe20000000029 */
[--C-:B------:R-:W-:Y:S01]  /*f3a0*/  IMAD.MOV.U32 R9, RZ, RZ, R220.reuse ;  /* 0x000000ffff097224 */ /* 0x100fe200078e00dc */
[----:B------:R-:W-:Y:S02]  /*f3b0*/  IADD3 R6, P0, PT, R4, R221, RZ ;  /* 0x000000dd04067210 */ /* 0x000fe40007f1e0ff */
[----:B------:R-:W-:Y:S02]  /*f3c0*/  LOP3.LUT R3, R3, 0xfffffffd, RZ, 0xc0, !PT ;  /* 0xfffffffd03037812 */ /* 0x000fe400078ec0ff */
        /* <DEDUP_REMOVED lines=11> */
[----:B------:R-:W-:Y:S03]  /*f480*/  LDGSTS.E.BYPASS.LTC128B.128 [R226+0x6000], desc[UR6][R14.64] ;  /* 0x060000000ee27fae */ /* 0x000fe6000b981a06 */
[----:B------:R-:W-:Y:S01]  /*f490*/  IMAD.X R11, R13, 0x1, R188, P1 ;  /* 0x000000010d0b7824 */ /* 0x000fe200008e06bc */
[----:B------:R3:W-:Y:S04]  /*f4a0*/  LDGSTS.E.BYPASS.LTC128B.128 [R226+0x6800], desc[UR6][R12.64] ;  /* 0x068000000ce27fae */ /* 0x0007e8000b981a06 */
[----:B------:R-:W-:Y:S01]  /*f4b0*/  LDGSTS.E.BYPASS.LTC128B.128 [R226+0x7000], desc[UR6][R10.64] ;  /* 0x070000000ae27fae */ /* 0x000fe2000b981a06 */
[----:B-1----:R-:W-:-:S04]  /*f4c0*/  IADD3 R8, P0, PT, R10, R4, RZ ;  /* 0x000000040a087210 */ /* 0x002fc80007f1e0ff */
[----:B--2---:R-:W-:Y:S01]  /*f4d0*/  IADD3 R6, P1, PT, R8, R4, RZ ;  /* 0x0000000408067210 */ /* 0x004fe20007f3e0ff */
[----:B------:R-:W-:-:S03]  /*f4e0*/  IMAD.X R9, R11, 0x1, R188, P0 ;  /* 0x000000010b097824 */ /* 0x000fc600000e06bc */
[----:B------:R-:W-:Y:S01]  /*f4f0*/  IADD3 R4, P0, PT, R6, R4, RZ ;  /* 0x0000000406047210 */ /* 0x000fe20007f1e0ff */
[--C-:B------:R-:W-:Y:S01]  /*f500*/  IMAD.X R7, R9, 0x1, R188.reuse, P1 ;  /* 0x0000000109077824 */ /* 0x100fe200008e06bc */
[----:B------:R-:W-:Y:S03]  /*f510*/  LDGSTS.E.BYPASS.LTC128B.128 [R226+0x7800], desc[UR6][R8.64] ;  /* 0x0780000008e27fae */ /* 0x000fe6000b981a06 */
[----:B------:R-:W-:Y:S01]  /*f520*/  IMAD.X R5, R7, 0x1, R188, P0 ;  /* 0x0000000107057824 */ /* 0x000fe200000e06bc */
[----:B------:R-:W-:Y:S04]  /*f530*/  LDGSTS.E.BYPASS.LTC128B.128 [R226+0x8000], desc[UR6][R6.64] ;  /* 0x0800000006e27fae */ /* 0x000fe8000b981a06 */
[----:B------:R1:W-:Y:S04]  /*f540*/  LDGSTS.E.BYPASS.LTC128B.128 [R226+0x8800], desc[UR6][R4.64] ;  /* 0x0880000004e27fae */ /* 0x0003e8000b981a06 */
[----:B---3--:R-:W-:Y:S04]  /*f550*/  LDSM.16.M88.4 R12, [R213] ;  /* 0x00000000d50c783b */ /* 0x008fe80000000200 */
[----:B------:R-:W-:Y:S04]  /*f560*/  LDSM.16.M88.4 R164, [R212] ;  /* 0x00000000d4a4783b */ /* 0x000fe80000000200 */
[----:B------:R-:W-:Y:S04]  /*f570*/  LDSM.16.M88.4 R168, [R208+0x1000] ;  /* 0x00100000d0a8783b */ /* 0x000fe80000000200 */
[----:B------:R-:W2:Y:S04]  /*f580*/  LDSM.16.M88.4 R128, [R211+0x1400] ;  /* 0x00140000d380783b */ /* 0x000ea80000000200 */
[----:B------:R-:W3:Y:S04]  /*f590*/  LDSM.16.M88.4 R120, [R211+0x1800] ;  /* 0x00180000d378783b */ /* 0x000ee80000000200 */
[----:B------:R-:W-:Y:S04]  /*f5a0*/  LDSM.16.M88.4 R112, [R211+0x1c00] ;  /* 0x001c0000d370783b */ /* 0x000fe80000000200 */
[----:B-1----:R-:W1:Y:S04]  /*f5b0*/  LDSM.16.M88.4 R4, [R211+0x1000] ;  /* 0x00100000d304783b */ /* 0x002e680000000200 */
        /* <DEDUP_REMOVED lines=15> */
[----:B------:R-:W1:Y:S01]  /*f6b0*/  LDSM.16.M88.4 R160, [R208+0x1400] ;  /* 0x00140000d0a0783b */ /* 0x000e620000000200 */
[C---:B------:R-:W-:Y:S03]  /*f6c0*/  HMMA.16816.F32 R4, R12.reuse, R6, RZ ;  /* 0x000000060c04723c */ /* 0x040fe600000018ff */
[----:B------:R-:W0:Y:S05]  /*f6d0*/  LDGDEPBAR ;  /* 0x00000000000079af */ /* 0x000e2a0000000000 */
[----:B------:R-:W-:Y:S08]  /*f6e0*/  HMMA.16816.F32 R116, R12, R112, RZ ;  /* 0x000000700c74723c */ /* 0x000ff000000018ff */
[----:B------:R-:W-:Y:S01]  /*f6f0*/  HMMA.16816.F32 R8, R164, R168, R8 ;  /* 0x000000a8a408723c */ /* 0x000fe20000001808 */
[----:B------:R-:W-:-:S02]  /*f700*/  VIADD R169, R177, 0xfffffe09 ;  /* 0xfffffe09b1a97836 */ /* 0x000fc40000000000 */
[----:B------:R-:W-:-:S03]  /*f710*/  VIADD R168, R177, 0xfffffe00 ;  /* 0xfffffe00b1a87836 */ /* 0x000fc60000000000 */
[-C--:B------:R-:W-:Y:S02]  /*f720*/  ISETP.GE.AND P6, PT, R169, R40.reuse, PT ;  /* 0x00000028a900720c */ /* 0x080fe40003fc6270 */
[----:B----4-:R-:W-:Y:S01]  /*f730*/  HMMA.16816.F32 R108, R12, R104, RZ ;  /* 0x000000680c6c723c */ /* 0x010fe200000018ff */
[C---:B------:R-:W-:Y:S02]  /*f740*/  ISETP.GE.AND P2, PT, R168.reuse, R40, PT ;  /* 0x00000028a800720c */ /* 0x040fe40003f46270 */
[----:B------:R-:W-:Y:S01]  /*f750*/  ISETP.GE.AND P0, PT, R168, R43, PT ;  /* 0x0000002ba800720c */ /* 0x000fe20003f06270 */
[----:B------:R-:W-:-:S04]  /*f760*/  VIADD R168, R177, 0xfffffe01 ;  /* 0xfffffe01b1a87836 */ /* 0x000fc80000000000 */
[C---:B-----5:R-:W-:Y:S01]  /*f770*/  HMMA.16816.F32 R100, R12.reuse, R96, RZ ;  /* 0x000000600c64723c */ /* 0x060fe200000018ff */
[CC--:B------:R-:W-:Y:S02]  /*f780*/  ISETP.GE.AND P1, PT, R168.reuse, R40.reuse, PT ;  /* 0x00000028a800720c */ /* 0x0c0fe40003f26270 */
[-C--:B------:R-:W-:Y:S01]  /*f790*/  ISETP.GE.AND P3, PT, R168, R43.reuse, PT ;  /* 0x0000002ba800720c */ /* 0x080fe20003f66270 */
[C---:B------:R-:W-:Y:S01]  /*f7a0*/  VIADD R168, R177.reuse, 0xfffffe10 ;  /* 0xfffffe10b1a87836 */ /* 0x040fe20000000000 */
[----:B------:R-:W-:Y:S01]  /*f7b0*/  FSEL R175, R8, -INF , !P2 ;  /* 0xff80000008af7808 */ /* 0x000fe20005000000 */
[----:B------:R-:W-:Y:S01]  /*f7c0*/  VIADD R8, R177, 0xfffffe11 ;  /* 0xfffffe11b1087836 */ /* 0x000fe20000000000 */
[----:B------:R-:W-:Y:S01]  /*f7d0*/  ISETP.GE.AND P2, PT, R169, R43, PT ;  /* 0x0000002ba900720c */ /* 0x000fe20003f46270 */
[----:B------:R-:W-:Y:S01]  /*f7e0*/  HMMA.16816.F32 R92, R12, R88, RZ ;  /* 0x000000580c5c723c */ /* 0x000fe200000018ff */
[----:B------:R-:W-:Y:S02]  /*f7f0*/  @P6 LOP3.LUT R3, R3, 0x2, RZ, 0xfc, !PT ;  /* 0x0000000203036812 */ /* 0x000fe400078efcff */
[----:B------:R-:W-:-:S02]  /*f800*/  ISETP.GE.AND P6, PT, R168, R40, PT ;  /* 0x00000028a800720c */ /* 0x000fc40003fc6270 */
[----:B------:R-:W-:Y:S02]  /*f810*/  LOP3.LUT R3, R3, 0xfffffffe, RZ, 0xc0, !PT ;  /* 0xfffffffe03037812 */ /* 0x000fe400078ec0ff */
[----:B------:R-:W-:Y:S01]  /*f820*/  FSEL R179, R9, -INF , !P1 ;  /* 0xff80000009b37808 */ /* 0x000fe20004800000 */
[C---:B------:R-:W-:Y:S01]  /*f830*/  HMMA.16816.F32 R84, R12.reuse, R80, RZ ;  /* 0x000000500c54723c */ /* 0x040fe200000018ff */
[C---:B------:R-:W-:Y:S01]  /*f840*/  ISETP.GE.AND P1, PT, R8.reuse, R40, PT ;  /* 0x000000280800720c */ /* 0x040fe20003f26270 */
[----:B------:R-:W-:Y:S02]  /*f850*/  VIADD R9, R177, 0xfffffe29 ;  /* 0xfffffe29b1097836 */ /* 0x000fe40000000000 */
[----:B------:R-:W-:Y:S02]  /*f860*/  @P2 LOP3.LUT R3, R3, 0x1, RZ, 0xfc, !PT ;  /* 0x0000000103032812 */ /* 0x000fe400078efcff */
[----:B------:R-:W-:Y:S01]  /*f870*/  ISETP.GE.AND P2, PT, R8, R43, PT ;  /* 0x0000002b0800720c */ /* 0x000fe20003f46270 */
[C---:B------:R-:W-:Y:S01]  /*f880*/  VIADD R8, R177.reuse, 0xfffffe19 ;  /* 0xfffffe19b1087836 */ /* 0x040fe20000000000 */
        /* <DEDUP_REMOVED lines=24> */
[----:B------:R-:W-:Y:S01]  /*fa10*/  HMMA.16816.F32 R4, R164, R170, R4 ;  /* 0x000000aaa404723c */ /* 0x000fe20000001804 */
[----:B------:R-:W-:-:S05]  /*fa20*/  VIADD R170, R177, 0xfffffe08 ;  /* 0xfffffe08b1aa7836 */ /* 0x000fca0000000000 */
[----:B------:R-:W-:Y:S02]  /*fa30*/  ISETP.GE.AND P4, PT, R170, R40, PT ;  /* 0x00000028aa00720c */ /* 0x000fe40003f86270 */
[C---:B------:R-:W-:Y:S01]  /*fa40*/  HMMA.16816.F32 R152, R164.reuse, R160, R152 ;  /* 0x000000a0a498723c */ /* 0x040fe20000001898 */
[----:B------:R-:W-:Y:S02]  /*fa50*/  FSEL R160, R10, -INF , !P0 ;  /* 0xff8000000aa07808 */ /* 0x000fe40004000000 */
[-C--:B------:R-:W-:Y:S02]  /*fa60*/  ISETP.GE.AND P5, PT, R170, R43.reuse, PT ;  /* 0x0000002baa00720c */ /* 0x080fe40003fa6270 */
[----:B------:R-:W-:Y:S02]  /*fa70*/  ISETP.GE.AND P0, PT, R168, R43, PT ;  /* 0x0000002ba800720c */ /* 0x000fe40003f06270 */
[----:B------:R-:W2:Y:S01]  /*fa80*/  LDSM.16.M88.4 R168, [R208+0x1c00] ;  /* 0x001c0000d0a8783b */ /* 0x000ea20000000200 */
[----:B------:R-:W-:Y:S01]  /*fa90*/  HMMA.16816.F32 R128, R164, R162, R128 ;  /* 0x000000a2a480723c */ /* 0x000fe20000001880 */
[----:B------:R-:W-:-:S02]  /*faa0*/  FSEL R161, R11, -INF , !P3 ;  /* 0xff8000000ba17808 */ /* 0x000fc40005800000 */
[----:B------:R-:W-:Y:S01]  /*fab0*/  FSEL R180, R4, -INF , !P4 ;  /* 0xff80000004b47808 */ /* 0x000fe20006000000 */
[----:B------:R-:W-:Y:S01]  /*fac0*/  VIADD R4, R177, 0xfffffe18 ;  /* 0xfffffe18b1047836 */ /* 0x000fe20000000000 */
[C---:B------:R-:W-:Y:S02]  /*fad0*/  LOP3.LUT P4, RZ, R3.reuse, 0x2, RZ, 0xc0, !PT ;  /* 0x0000000203ff7812 */ /* 0x040fe4000788c0ff */
[----:B------:R-:W-:Y:S02]  /*fae0*/  FSEL R163, R6, -INF , !P5 ;  /* 0xff80000006a37808 */ /* 0x000fe40006800000 */
[----:B------:R-:W-:Y:S02]  /*faf0*/  LOP3.LUT P5, RZ, R3, 0x1, RZ, 0xc0, !PT ;  /* 0x0000000103ff7812 */ /* 0x000fe400078ac0ff */
[----:B------:R-:W-:Y:S02]  /*fb00*/  FSEL R181, R5, -INF , !P4 ;  /* 0xff80000005b57808 */ /* 0x000fe40006000000 */
[----:B------:R-:W-:-:S02]  /*fb10*/  ISETP.GE.AND P3, PT, R4, R40, PT ;  /* 0x000000280400720c */ /* 0x000fc40003f66270 */
[-C--:B------:R-:W-:Y:S01]  /*fb20*/  ISETP.GE.AND P4, PT, R4, R43.reuse, PT ;  /* 0x0000002b0400720c */ /* 0x080fe20003f86270 */
[----:B------:R-:W-:Y:S01]  /*fb30*/  VIADD R4, R177, 0xfffffe20 ;  /* 0xfffffe20b1047836 */ /* 0x000fe20000000000 */
[----:B------:R-:W-:Y:S01]  /*fb40*/  FSEL R162, R7, -INF , !P5 ;  /* 0xff80000007a27808 */ /* 0x000fe20006800000 */
[C---:B-1----:R-:W-:Y:S01]  /*fb50*/  HMMA.16816.F32 R124, R164.reuse, R156, R124 ;  /* 0x0000009ca47c723c */ /* 0x042fe2000000187c */
[-C--:B------:R-:W-:Y:S02]  /*fb60*/  ISETP.GE.AND P5, PT, R8, R40.reuse, PT ;  /* 0x000000280800720c */ /* 0x080fe40003fa6270 */
[----:B------:R-:W-:Y:S02]  /*fb70*/  FSEL R173, R154, -INF , !P0 ;  /* 0xff8000009aad7808 */ /* 0x000fe40004000000 */
[----:B------:R-:W-:Y:S02]  /*fb80*/  P2R R3, PR, RZ, 0x20 ;  /* 0x00000020ff037803 */ /* 0x000fe40000000000 */
[C---:B------:R-:W-:Y:S01]  /*fb90*/  ISETP.GE.AND P5, PT, R4.reuse, R40, PT ;  /* 0x000000280400720c */ /* 0x040fe20003fa6270 */
[----:B------:R-:W-:Y:S01]  /*fba0*/  HMMA.16816.F32 R120, R164, R158, R120 ;  /* 0x0000009ea478723c */ /* 0x000fe20000001878 */
[----:B------:R-:W-:-:S02]  /*fbb0*/  ISETP.GE.AND P0, PT, R4, R43, PT ;  /* 0x0000002b0400720c */ /* 0x000fc40003f06270 */
[----:B------:R-:W1:Y:S01]  /*fbc0*/  LDSM.16.M88.4 R4, [R208+0x2000] ;  /* 0x00200000d004783b */ /* 0x000e620000000200 */
[----:B------:R-:W-:Y:S02]  /*fbd0*/  FSEL R152, R152, -INF , !P6 ;  /* 0xff80000098987808 */ /* 0x000fe40007000000 */
[-C--:B------:R-:W-:Y:S01]  /*fbe0*/  ISETP.GE.AND P6, PT, R8, R43.reuse, PT ;  /* 0x0000002b0800720c */ /* 0x080fe20003fc6270 */
[----:B------:R-:W-:Y:S01]  /*fbf0*/  VIADD R8, R177, 0xfffffe21 ;  /* 0xfffffe21b1087836 */ /* 0x000fe20000000000 */
[----:B------:R-:W-:Y:S02]  /*fc00*/  FSEL R183, R153, -INF , !P1 ;  /* 0xff80000099b77808 */ /* 0x000fe40004800000 */
[----:B------:R-:W-:Y:S01]  /*fc10*/  FSEL R174, R155, -INF , !P2 ;  /* 0xff8000009bae7808 */ /* 0x000fe20005000000 */
[C---:B------:R-:W-:Y:S01]  /*fc20*/  VIADD R155, R177.reuse, 0xfffffe39 ;  /* 0xfffffe39b19b7836 */ /* 0x040fe20000000000 */
[C---:B------:R-:W-:Y:S01]  /*fc30*/  ISETP.GE.AND P1, PT, R8.reuse, R40, PT ;  /* 0x000000280800720c */ /* 0x040fe20003f26270 */
[----:B--2---:R-:W-:Y:S01]  /*fc40*/  HMMA.16816.F32 R116, R164, R168, R116 ;  /* 0x000000a8a474723c */ /* 0x004fe20000001874 */
[----:B------:R-:W-:Y:S01]  /*fc50*/  ISETP.GE.AND P2, PT, R8, R43, PT ;  /* 0x0000002b0800720c */ /* 0x000fe20003f46270 */
[----:B------:R-:W-:Y:S01]  /*fc60*/  VIADD R8, R177, 0xfffffe28 ;  /* 0xfffffe28b1087836 */ /* 0x000fe20000000000 */
[----:B------:R-:W-:-:S02]  /*fc70*/  FSEL R172, R130, -INF , !P4 ;  /* 0xff80000082ac7808 */ /* 0x000fc40006000000 */
[----:B------:R-:W-:Y:S02]  /*fc80*/  FSEL R157, R131, -INF , !P6 ;  /* 0xff800000839d7808 */ /* 0x000fe40007000000 */
[----:B------:R-:W-:Y:S01]  /*fc90*/  ISETP.NE.AND P4, PT, R3, RZ, PT ;  /* 0x000000ff0300720c */ /* 0x000fe20003f85270 */
[----:B------:R-:W-:Y:S01]  /*fca0*/  VIADD R3, R177, 0xfffffe30 ;  /* 0xfffffe30b1037836 */ /* 0x000fe20000000000 */
[----:B------:R-:W-:Y:S01]  /*fcb0*/  ISETP.GE.AND P6, PT, R9, R40, PT ;  /* 0x000000280900720c */ /* 0x000fe20003fc6270 */
[----:B------:R-:W-:Y:S01]  /*fcc0*/  HMMA.16816.F32 R112, R164, R170, R112 ;  /* 0x000000aaa470723c */ /* 0x000fe20000001870 */
[----:B------:R-:W-:Y:S02]  /*fcd0*/  FSEL R128, R128, -INF , !P3 ;  /* 0xff80000080807808 */ /* 0x000fe40005800000 */
[----:B------:R-:W-:Y:S02]  /*fce0*/  FSEL R129, R129, -INF , !P4 ;  /* 0xff80000081817808 */ /* 0x000fe40006000000 */
[----:B------:R-:W-:Y:S01]  /*fcf0*/  FSEL R130, R124, -INF , !P5 ;  /* 0xff8000007c827808 */ /* 0x000fe20006800000 */
[----:B------:R-:W-:Y:S01]  /*fd00*/  VIADD R124, R177, 0xfffffe31 ;  /* 0xfffffe31b17c7836 */ /* 0x000fe20000000000 */
[----:B------:R-:W-:-:S02]  /*fd10*/  P2R R131, PR, RZ, 0x40 ;  /* 0x00000040ff837803 */ /* 0x000fc40000000000 */
[CC--:B------:R-:W-:Y:S02]  /*fd20*/  ISETP.GE.AND P3, PT, R8.reuse, R40.reuse, PT ;  /* 0x000000280800720c */ /* 0x0c0fe40003f66270 */
[-C--:B------:R-:W-:Y:S02]  /*fd30*/  ISETP.GE.AND P4, PT, R8, R43.reuse, PT ;  /* 0x0000002b0800720c */ /* 0x080fe40003f86270 */
[-C--:B------:R-:W-:Y:S02]  /*fd40*/  ISETP.GE.AND P6, PT, R9, R43.reuse, PT ;  /* 0x0000002b0900720c */ /* 0x080fe40003fc6270 */
[----:B------:R-:W2:Y:S01]  /*fd50*/  LDSM.16.M88.4 R8, [R208+0x2400] ;  /* 0x00240000d008783b */ /* 0x000ea20000000200 */
[----:B------:R-:W-:Y:S02]  /*fd60*/  FSEL R154, R126, -INF , !P0 ;  /* 0xff8000007e9a7808 */ /* 0x000fe40004000000 */
[CC--:B------:R-:W-:Y:S02]  /*fd70*/  ISETP.GE.AND P5, PT, R3.reuse, R40.reuse, PT ;  /* 0x000000280300720c */ /* 0x0c0fe40003fa6270 */
[----:B------:R-:W-:Y:S01]  /*fd80*/  ISETP.GE.AND P0, PT, R3, R43, PT ;  /* 0x0000002b0300720c */ /* 0x000fe20003f06270 */
[----:B-1----:R-:W-:Y:S01]  /*fd90*/  HMMA.16816.F32 R108, R164, R4, R108 ;  /* 0x00000004a46c723c */ /* 0x002fe2000000186c */
[----:B------:R-:W-:Y:S01]  /*fda0*/  FSEL R126, R125, -INF , !P1 ;  /* 0xff8000007d7e7808 */ /* 0x000fe20004800000 */
[----:B------:R-:W-:Y:S01]  /*fdb0*/  VIADD R4, R177, 0xfffffe41 ;  /* 0xfffffe41b1047836 */ /* 0x000fe20000000000 */
[----:B------:R-:W-:Y:S01]  /*fdc0*/  FSEL R3, R127, -INF , !P2 ;  /* 0xff8000007f037808 */ /* 0x000fe20005000000 */
[----:B------:R-:W-:Y:S01]  /*fdd0*/  VIADD R5, R177, 0xfffffe49 ;  /* 0xfffffe49b1057836 */ /* 0x000fe20000000000 */
[----:B------:R-:W-:-:S02]  /*fde0*/  ISETP.GE.AND P1, PT, R124, R40, PT ;  /* 0x000000287c00720c */ /* 0x000fc40003f26270 */
[----:B------:R-:W-:Y:S01]  /*fdf0*/  ISETP.GE.AND P2, PT, R124, R43, PT ;  /* 0x0000002b7c00720c */ /* 0x000fe20003f46270 */
[----:B------:R-:W-:Y:S01]  /*fe00*/  HMMA.16816.F32 R104, R164, R6, R104 ;  /* 0x00000006a468723c */ /* 0x000fe20000001868 */
[----:B------:R-:W-:Y:S01]  /*fe10*/  FSEL R127, R120, -INF , !P3 ;  /* 0xff800000787f7808 */ /* 0x000fe20005800000 */
[----:B------:R-:W-:Y:S01]  /*fe20*/  VIADD R120, R177, 0xfffffe38 ;  /* 0xfffffe38b1787836 */ /* 0x000fe20000000000 */
[----:B------:R-:W-:Y:S02]  /*fe30*/  FSEL R124, R122, -INF , !P4 ;  /* 0xff8000007a7c7808 */ /* 0x000fe40006000000 */
[----:B------:R-:W-:Y:S02]  /*fe40*/  ISETP.NE.AND P4, PT, R131, RZ, PT ;  /* 0x000000ff8300720c */ /* 0x000fe40003f85270 */
[----:B------:R-:W-:Y:S02]  /*fe50*/  ISETP.GE.AND P3, PT, R120, R40, PT ;  /* 0x000000287800720c */ /* 0x000fe40003f66270 */
[----:B------:R-:W-:-:S02]  /*fe60*/  FSEL R131, R121, -INF , !P4 ;  /* 0xff80000079837808 */ /* 0x000fc40006000000 */
[-C--:B------:R-:W-:Y:S01]  /*fe70*/  ISETP.GE.AND P4, PT, R120, R43.reuse, PT ;  /* 0x0000002b7800720c */ /* 0x080fe20003f86270 */
[----:B------:R-:W-:Y:S01]  /*fe80*/  VIADD R120, R177, 0xfffffe40 ;  /* 0xfffffe40b1787836 */ /* 0x000fe20000000000 */
[----:B------:R-:W-:Y:S02]  /*fe90*/  FSEL R116, R116, -INF , !P5 ;  /* 0xff80000074747808 */ /* 0x000fe40006800000 */
[----:B------:R-:W-:Y:S02]  /*fea0*/  FSEL R118, R118, -INF , !P0 ;  /* 0xff80000076767808 */ /* 0x000fe40004000000 */
[----:B------:R-:W-:Y:S02]  /*feb0*/  FSEL R125, R123, -INF , !P6 ;  /* 0xff8000007b7d7808 */ /* 0x000fe40007000000 */
[C---:B------:R-:W-:Y:S02]  /*fec0*/  ISETP.GE.AND P5, PT, R120.reuse, R40, PT ;  /* 0x000000287800720c */ /* 0x040fe40003fa6270 */
[----:B------:R-:W-:-:S02]  /*fed0*/  ISETP.GE.AND P0, PT, R120, R43, PT ;  /* 0x0000002b7800720c */ /* 0x000fc40003f06270 */
[----:B------:R-:W1:Y:S01]  /*fee0*/  LDSM.16.M88.4 R120, [R208+0x2800] ;  /* 0x00280000d078783b */ /* 0x000e620000000200 */
[-C--:B------:R-:W-:Y:S02]  /*fef0*/  ISETP.GE.AND P6, PT, R155, R40.reuse, PT ;  /* 0x000000289b00720c */ /* 0x080fe40003fc6270 */
[----:B------:R-:W-:Y:S01]  /*ff00*/  FSEL R117, R117, -INF , !P1 ;  /* 0xff80000075757808 */ /* 0x000fe20004800000 */
[C---:B--2---:R-:W-:Y:S01]  /*ff10*/  HMMA.16816.F32 R100, R164.reuse, R8, R100 ;  /* 0x00000008a464723c */ /* 0x044fe20000001864 */
[----:B------:R-:W-:Y:S01]  /*ff20*/  P2R R153, PR, RZ, 0x40 ;  /* 0x00000040ff997803 */ /* 0x000fe20000000000 */
[----:B------:R-:W-:Y:S01]  /*ff30*/  VIADD R8, R177, 0xfffffe51 ;  /* 0xfffffe51b1087836 */ /* 0x000fe20000000000 */
[----:B------:R-:W-:Y:S01]  /*ff40*/  FSEL R119, R119, -INF , !P2 ;  /* 0xff80000077777808 */ /* 0x000fe20005000000 */
[C---:B------:R-:W-:Y:S01]  /*ff50*/  VIADD R9, R177.reuse, 0xfffffe59 ;  /* 0xfffffe59b1097836 */ /* 0x040fe20000000000 */
[C---:B------:R-:W-:Y:S02]  /*ff60*/  ISETP.GE.AND P1, PT, R4.reuse, R40, PT ;  /* 0x000000280400720c */ /* 0x040fe40003f26270 */
[----:B------:R-:W-:Y:S01]  /*ff70*/  ISETP.GE.AND P2, PT, R4, R43, PT ;  /* 0x0000002b0400720c */ /* 0x000fe20003f46270 */
[----:B------:R-:W-:Y:S01]  /*ff80*/  VIADD R4, R177, 0xfffffe48 ;  /* 0xfffffe48b1047836 */ /* 0x000fe20000000000 */
[----:B------:R-:W-:Y:S01]  /*ff90*/  FSEL R114, R114, -INF , !P4 ;  /* 0xff80000072727808 */ /* 0x000fe20006000000 */
[----:B------:R-:W-:Y:S01]  /*ffa0*/  HMMA.16816.F32 R96, R164, R10, R96 ;  /* 0x0000000aa460723c */ /* 0x000fe20000001860 */
[----:B------:R-:W-:-:S02]  /*ffb0*/  ISETP.NE.AND P4, PT, R153, RZ, PT ;  /* 0x000000ff9900720c */ /* 0x000fc40003f85270 */
[-C--:B------:R-:W-:Y:S02]  /*ffc0*/  ISETP.GE.AND P6, PT, R155, R43.reuse, PT ;  /* 0x0000002b9b00720c */ /* 0x080fe40003fc6270 */
[----:B------:R-:W-:Y:S02]  /*ffd0*/  FSEL R112, R112, -INF , !P3 ;  /* 0xff80000070707808 */ /* 0x000fe40005800000 */
[----:B------:R-:W-:Y:S02]  /*ffe0*/  FSEL R113, R113, -INF , !P4 ;  /* 0xff80000071717808 */ /* 0x000fe40006000000 */
[C---:B------:R-:W-:Y:S02]  /*fff0*/  ISETP.GE.AND P3, PT, R4.reuse, R40, PT ;  /* 0x000000280400720c */ /* 0x040fe40003f66270 */
[----:B------:R-:W-:Y:S01]  /*10000*/  ISETP.GE.AND P4, PT, R4, R43, PT ;  /* 0x0000002b0400720c */ /* 0x000fe20003f86270 */
[----:B------:R-:W-:Y:S01]  /*10010*/  VIADD R4, R177, 0xfffffe50 ;  /* 0xfffffe50b1047836 */ /* 0x000fe20000000000 */
[----:B------:R-:W-:-:S02]  /*10020*/  FSEL R115, R115, -INF , !P6 ;  /* 0xff80000073737808 */ /* 0x000fc40007000000 */
[CC--:B------:R-:W-:Y:S02]  /*10030*/  ISETP.GE.AND P6, PT, R5.reuse, R40.reuse, PT ;  /* 0x000000280500720c */ /* 0x0c0fe40003fc6270 */
[----:B------:R-:W-:Y:S02]  /*10040*/  FSEL R108, R108, -INF , !P5 ;  /* 0xff8000006c6c7808 */ /* 0x000fe40006800000 */
[----:B------:R-:W-:Y:S02]  /*10050*/  P2R R153, PR, RZ, 0x40 ;  /* 0x00000040ff997803 */ /* 0x000fe40000000000 */
[----:B------:R-:W-:Y:S02]  /*10060*/  FSEL R110, R110, -INF , !P0 ;  /* 0xff8000006e6e7808 */ /* 0x000fe40004000000 */
[-C--:B------:R-:W-:Y:S02]  /*10070*/  ISETP.GE.AND P6, PT, R5, R43.reuse, PT ;  /* 0x0000002b0500720c */ /* 0x080fe40003fc6270 */
[C---:B------:R-:W-:Y:S01]  /*10080*/  ISETP.GE.AND P5, PT, R4.reuse, R40, PT ;  /* 0x000000280400720c */ /* 0x040fe20003fa6270 */
[----:B-1----:R-:W-:Y:S01]  /*10090*/  HMMA.16816.F32 R92, R164, R120, R92 ;  /* 0x00000078a45c723c */ /* 0x002fe2000000185c */
[----:B------:R-:W-:Y:S01]  /*100a0*/  ISETP.GE.AND P0, PT, R4, R43, PT ;  /* 0x0000002b0400720c */ /* 0x000fe20003f06270 */
[----:B------:R-:W-:Y:S01]  /*100b0*/  VIADD R121, R177, 0xfffffe69 ;  /* 0xfffffe69b1797836 */ /* 0x000fe20000000000 */
[----:B------:R-:W1:Y:S01]  /*100c0*/  LDSM.16.M88.4 R4, [R208+0x2c00] ;  /* 0x002c0000d004783b */ /* 0x000e620000000200 */
[----:B------:R-:W-:-:S02]  /*100d0*/  FSEL R109, R109, -INF , !P1 ;  /* 0xff8000006d6d7808 */ /* 0x000fc40004800000 */
[----:B------:R-:W-:Y:S02]  /*100e0*/  FSEL R111, R111, -INF , !P2 ;  /* 0xff8000006f6f7808 */ /* 0x000fe40005000000 */
[C---:B------:R-:W-:Y:S01]  /*100f0*/  ISETP.GE.AND P1, PT, R8.reuse, R40, PT ;  /* 0x000000280800720c */ /* 0x040fe20003f26270 */
[----:B------:R-:W-:Y:S01]  /*10100*/  HMMA.16816.F32 R88, R164, R122, R88 ;  /* 0x0000007aa458723c */ /* 0x000fe20000001858 */
[----:B------:R-:W-:Y:S01]  /*10110*/  ISETP.GE.AND P2, PT, R8, R43, PT ;  /* 0x0000002b0800720c */ /* 0x000fe20003f46270 */
[----:B------:R-:W-:Y:S01]  /*10120*/  VIADD R8, R177, 0xfffffe58 ;  /* 0xfffffe58b1087836 */ /* 0x000fe20000000000 */
[----:B------:R-:W-:Y:S02]  /*10130*/  FSEL R106, R106, -INF , !P4 ;  /* 0xff8000006a6a7808 */ /* 0x000fe40006000000 */
[----:B------:R-:W-:Y:S02]  /*10140*/  ISETP.NE.AND P4, PT, R153, RZ, PT ;  /* 0x000000ff9900720c */ /* 0x000fe40003f85270 */
[----:B------:R-:W-:-:S02]  /*10150*/  FSEL R104, R104, -INF , !P3 ;  /* 0xff80000068687808 */ /* 0x000fc40005800000 */
[----:B------:R-:W-:Y:S02]  /*10160*/  FSEL R105, R105, -INF , !P4 ;  /* 0xff80000069697808 */ /* 0x000fe40006000000 */
[CC--:B------:R-:W-:Y:S02]  /*10170*/  ISETP.GE.AND P3, PT, R8.reuse, R40.reuse, PT ;  /* 0x000000280800720c */ /* 0x0c0fe40003f66270 */
[----:B------:R-:W-:Y:S01]  /*10180*/  ISETP.GE.AND P4, PT, R8, R43, PT ;  /* 0x0000002b0800720c */ /* 0x000fe20003f86270 */
[----:B------:R-:W-:Y:S01]  /*10190*/  VIADD R8, R177, 0xfffffe60 ;  /* 0xfffffe60b1087836 */ /* 0x000fe20000000000 */
[----:B------:R-:W-:Y:S02]  /*101a0*/  FSEL R107, R107, -INF , !P6 ;  /* 0xff8000006b6b7808 */ /* 0x000fe40007000000 */
[----:B------:R-:W-:Y:S02]  /*101b0*/  ISETP.GE.AND P6, PT, R9, R40, PT ;  /* 0x000000280900720c */ /* 0x000fe40003fc6270 */
[----:B------:R-:W-:Y:S01]  /*101c0*/  FSEL R169, R100, -INF , !P5 ;  /* 0xff80000064a97808 */ /* 0x000fe20006800000 */
[----:B------:R-:W-:Y:S01]  /*101d0*/  VIADD R100, R177, 0xfffffe61 ;  /* 0xfffffe61b1647836 */ /* 0x000fe20000000000 */
[----:B------:R-:W-:-:S02]  /*101e0*/  P2R R153, PR, RZ, 0x40 ;  /* 0x00000040ff997803 */ /* 0x000fc40000000000 */
[----:B------:R-:W-:Y:S02]  /*101f0*/  FSEL R102, R102, -INF , !P0 ;  /* 0xff80000066667808 */ /* 0x000fe40004000000 */
[-C--:B------:R-:W-:Y:S02]  /*10200*/  ISETP.GE.AND P6, PT, R9, R43.reuse, PT ;  /* 0x0000002b0900720c */ /* 0x080fe40003fc6270 */
[CC--:B------:R-:W-:Y:S02]  /*10210*/  ISETP.GE.AND P5, PT, R8.reuse, R40.reuse, PT ;  /* 0x000000280800720c */ /* 0x0c0fe40003fa6270 */
[-C--:B------:R-:W-:Y:S02]  /*10220*/  ISETP.GE.AND P0, PT, R8, R43.reuse, PT ;  /* 0x0000002b0800720c */ /* 0x080fe40003f06270 */
[----:B------:R-:W2:Y:S01]  /*10230*/  LDSM.16.M88.4 R8, [R208+0x3000] ;  /* 0x00300000d008783b */ /* 0x000ea20000000200 */
[----:B------:R-:W-:Y:S02]  /*10240*/  FSEL R186, R101, -INF , !P1 ;  /* 0xff80000065ba7808 */ /* 0x000fe40004800000 */
[----:B------:R-:W-:Y:S01]  /*10250*/  FSEL R103, R103, -INF , !P2 ;  /* 0xff80000067677808 */ /* 0x000fe20005000000 */
[C---:B-1----:R-:W-:Y:S01]  /*10260*/  HMMA.16816.F32 R84, R164.reuse, R4, R84 ;  /* 0x00000004a454723c */ /* 0x042fe20000001854 */
        /* <DEDUP_REMOVED lines=8> */
[----:B------:R-:W-:-:S02]  /*102f0*/  ISETP.NE.AND P4, PT, R153, RZ, PT ;  /* 0x000000ff9900720c */ /* 0x000fc40003f85270 */
[C---:B------:R-:W-:Y:S02]  /*10300*/  ISETP.GE.AND P3, PT, R96.reuse, R40, PT ;  /* 0x000000286000720c */ /* 0x040fe40003f66270 */
[----:B------:R-:W-:Y:S02]  /*10310*/  FSEL R189, R97, -INF , !P4 ;  /* 0xff80000061bd7808 */ /* 0x000fe40006000000 */
[----:B------:R-:W-:Y:S01]  /*10320*/  ISETP.GE.AND P4, PT, R96, R43, PT ;  /* 0x0000002b6000720c */ /* 0x000fe20003f86270 */
[----:B------:R-:W-:Y:S01]  /*10330*/  VIADD R96, R177, 0xfffffe70 ;  /* 0xfffffe70b1607836 */ /* 0x000fe20000000000 */
[----:B------:R-:W-:Y:S02]  /*10340*/  FSEL R92, R92, -INF , !P5 ;  /* 0xff8000005c5c7808 */ /* 0x000fe40006800000 */
[----:B------:R-:W-:Y:S02]  /*10350*/  FSEL R94, R94, -INF , !P0 ;  /* 0xff8000005e5e7808 */ /* 0x000fe40004000000 */
[----:B------:R-:W-:-:S02]  /*10360*/  FSEL R101, R99, -INF , !P6 ;  /* 0xff80000063657808 */ /* 0x000fc40007000000 */
[CC--:B------:R-:W-:Y:S02]  /*10370*/  ISETP.GE.AND P5, PT, R96.reuse, R40.reuse, PT ;  /* 0x000000286000720c */ /* 0x0c0fe40003fa6270 */
[----:B------:R-:W-:Y:S02]  /*10380*/  ISETP.GE.AND P0, PT, R96, R43, PT ;  /* 0x0000002b6000720c */ /* 0x000fe40003f06270 */
[----:B------:R-:W1:Y:S01]  /*10390*/  LDSM.16.M88.4 R96, [R208+0x3400] ;  /* 0x00340000d060783b */ /* 0x000e620000000200 */
[----:B------:R-:W-:Y:S02]  /*103a0*/  ISETP.GE.AND P6, PT, R121, R40, PT ;  /* 0x000000287900720c */ /* 0x000fe40003fc6270 */
[----:B------:R-:W-:Y:S02]  /*103b0*/  FSEL R93, R93, -INF , !P1 ;  /* 0xff8000005d5d7808 */ /* 0x000fe40004800000 */
[----:B------:R-:W-:Y:S02]  /*103c0*/  P2R R120, PR, RZ, 0x40 ;  /* 0x00000040ff787803 */ /* 0x000fe40000000000 */
[----:B------:R-:W-:-:S02]  /*103d0*/  FSEL R95, R95, -INF , !P2 ;  /* 0xff8000005f5f7808 */ /* 0x000fc40005000000 */
[C---:B------:R-:W-:Y:S01]  /*103e0*/  ISETP.GE.AND P1, PT, R4.reuse, R40, PT ;  /* 0x000000280400720c */ /* 0x040fe20003f26270 */
[C---:B--2---:R-:W-:Y:S01]  /*103f0*/  HMMA.16816.F32 R76, R164.reuse, R8, R76 ;  /* 0x00000008a44c723c */ /* 0x044fe2000000184c */
[-C--:B------:R-:W-:Y:S01]  /*10400*/  ISETP.GE.AND P2, PT, R4, R43.reuse, PT ;  /* 0x0000002b0400720c */ /* 0x080fe20003f46270 */
[C---:B------:R-:W-:Y:S01]  /*10410*/  VIADD R4, R177.reuse, 0xfffffe78 ;  /* 0xfffffe78b1047836 */ /* 0x040fe20000000000 */
[----:B------:R-:W-:Y:S01]  /*10420*/  FSEL R90, R90, -INF , !P4 ;  /* 0xff8000005a5a7808 */ /* 0x000fe20006000000 */
[C---:B------:R-:W-:Y:S01]  /*10430*/  VIADD R8, R177.reuse, 0xfffffe81 ;  /* 0xfffffe81b1087836 */ /* 0x040fe20000000000 */
[----:B------:R-:W-:Y:S01]  /*10440*/  ISETP.NE.AND P4, PT, R120, RZ, PT ;  /* 0x000000ff7800720c */ /* 0x000fe20003f85270 */
[----:B------:R-:W-:Y:S01]  /*10450*/  VIADD R9, R177, 0xfffffe89 ;  /* 0xfffffe89b1097836 */ /* 0x000fe20000000000 */
[----:B------:R-:W-:Y:S01]  /*10460*/  ISETP.GE.AND P6, PT, R121, R43, PT ;  /* 0x0000002b7900720c */ /* 0x000fe20003fc6270 */
[----:B------:R-:W-:Y:S01]  /*10470*/  HMMA.16816.F32 R72, R164, R10, R72 ;  /* 0x0000000aa448723c */ /* 0x000fe20000001848 */
[----:B------:R-:W-:-:S02]  /*10480*/  FSEL R88, R88, -INF , !P3 ;  /* 0xff80000058587808 */ /* 0x000fc40005800000 */
[----:B------:R-:W-:Y:S02]  /*10490*/  FSEL R89, R89, -INF , !P4 ;  /* 0xff80000059597808 */ /* 0x000fe40006000000 */
[CC--:B------:R-:W-:Y:S02]  /*104a0*/  ISETP.GE.AND P3, PT, R4.reuse, R40.reuse, PT ;  /* 0x000000280400720c */ /* 0x0c0fe40003f66270 */
[----:B------:R-:W-:Y:S01]  /*104b0*/  ISETP.GE.AND P4, PT, R4, R43, PT ;  /* 0x0000002b0400720c */ /* 0x000fe20003f86270 */
[----:B------:R-:W-:Y:S01]  /*104c0*/  VIADD R4, R177, 0xfffffe80 ;  /* 0xfffffe80b1047836 */ /* 0x000fe20000000000 */
[----:B------:R-:W-:Y:S02]  /*104d0*/  FSEL R91, R91, -INF , !P6 ;  /* 0xff8000005b5b7808 */ /* 0x000fe40007000000 */
[----:B------:R-:W-:Y:S02]  /*104e0*/  ISETP.GE.AND P6, PT, R5, R40, PT ;  /* 0x000000280500720c */ /* 0x000fe40003fc6270 */
[----:B------:R-:W-:-:S02]  /*104f0*/  FSEL R84, R84, -INF , !P5 ;  /* 0xff80000054547808 */ /* 0x000fc40006800000 */
        /* <DEDUP_REMOVED lines=30> */
[----:B------:R-:W-:Y:S01]  /*106e0*/  FSEL R192, R77, -INF , !P1 ;  /* 0xff8000004dc07808 */ /* 0x000fe20004800000 */
[----:B------:R-:W2:Y:S01]  /*106f0*/  LDSM.16.M88.4 R8, [R208+0x3c00] ;  /* 0x003c0000d008783b */ /* 0x000ea20000000200 */
        /* <DEDUP_REMOVED lines=25> */
[C---:B------:R-:W-:Y:S02]  /*10890*/  ISETP.GE.AND P1, PT, R4.reuse, R40, PT ;  /* 0x000000280400720c */ /* 0x040fe40003f26270 */
[-C--:B------:R-:W-:Y:S01]  /*108a0*/  ISETP.GE.AND P2, PT, R4, R43.reuse, PT ;  /* 0x0000002b0400720c */ /* 0x080fe20003f46270 */
[C---:B------:R-:W-:Y:S01]  /*108b0*/  VIADD R4, R177.reuse, 0xfffffea8 ;  /* 0xfffffea8b1047836 */ /* 0x040fe20000000000 */
[----:B------:R-:W-:Y:S01]  /*108c0*/  FSEL R66, R66, -INF , !P4 ;  /* 0xff80000042427808 */ /* 0x000fe20006000000 */
[----:B--2---:R-:W-:Y:S01]  /*108d0*/  HMMA.16816.F32 R52, R164, R8, R52 ;  /* 0x00000008a434723c */ /* 0x004fe20000001834 */
[----:B------:R-:W-:Y:S01]  /*108e0*/  ISETP.NE.AND P4, PT, R96, RZ, PT ;  /* 0x000000ff6000720c */ /* 0x000fe20003f85270 */
[----:B------:R-:W-:Y:S01]  /*108f0*/  VIADD R8, R177, 0xfffffeb1 ;  /* 0xfffffeb1b1087836 */ /* 0x000fe20000000000 */
[----:B------:R-:W-:Y:S01]  /*10900*/  ISETP.GE.AND P6, PT, R97, R43, PT ;  /* 0x0000002b6100720c */ /* 0x000fe20003fc6270 */
[----:B------:R-:W-:Y:S01]  /*10910*/  VIADD R9, R177, 0xfffffeb9 ;  /* 0xfffffeb9b1097836 */ /* 0x000fe20000000000 */
[----:B------:R-:W-:-:S02]  /*10920*/  FSEL R64, R64, -INF , !P3 ;  /* 0xff80000040407808 */ /* 0x000fc40005800000 */
[----:B------:R-:W-:Y:S01]  /*10930*/  FSEL R65, R65, -INF , !P4 ;  /* 0xff80000041417808 */ /* 0x000fe20006000000 */
[----:B------:R-:W-:Y:S01]  /*10940*/  HMMA.16816.F32 R48, R164, R10, R48 ;  /* 0x0000000aa430723c */ /* 0x000fe20000001830 */
        /* <DEDUP_REMOVED lines=11> */
[----:B------:R-:W-:Y:S02]  /*10a00*/  ISETP.GE.AND P0, PT, R4, R43, PT ;  /* 0x0000002b0400720c */ /* 0x000fe40003f06270 */
        /* <DEDUP_REMOVED lines=10> */
[----:B------:R-:W-:Y:S01]  /*10ab0*/  FSEL R197, R57, -INF , !P4 ;  /* 0xff80000039c57808 */ /* 0x000fe20006000000 */
[C---:B------:R-:W-:Y:S01]  /*10ac0*/  VIADD R57, R177.reuse, 0xfffffec9 ;  /* 0xfffffec9b1397836 */ /* 0x040fe20000000000 */
        /* <DEDUP_REMOVED lines=11> */
[----:B------:R-:W-:Y:S02]  /*10b80*/  ISETP.GE.AND P0, PT, R8, R43, PT ;  /* 0x0000002b0800720c */ /* 0x000fe40003f06270 */
[----:B------:R-:W2:Y:S01]  /*10b90*/  LDSM.16.M88.4 R8, [R208+0x4800] ;  /* 0x00480000d008783b */ /* 0x000ea20000000200 */
[----:B------:R-:W-:Y:S02]  /*10ba0*/  FSEL R199, R53, -INF , !P1 ;  /* 0xff80000035c77808 */ /* 0x000fe40004800000 */
[----:B------:R-:W-:Y:S01]  /*10bb0*/  FSEL R55, R55, -INF , !P2 ;  /* 0xff80000037377808 */ /* 0x000fe20005000000 */
[----:B-1----:R-:W-:Y:S01]  /*10bc0*/  HMMA.16816.F32 R32, R164, R4, R32 ;  /* 0x00000004a420723c */ /* 0x002fe20000001820 */
[----:B------:R-:W-:-:S02]  /*10bd0*/  ISETP.GE.AND P1, PT, R52, R40, PT ;  /* 0x000000283400720c */ /* 0x000fc40003f26270 */
[----:B------:R-:W-:Y:S02]  /*10be0*/  ISETP.GE.AND P2, PT, R52, R43, PT ;  /* 0x0000002b3400720c */ /* 0x000fe40003f46270 */
[----:B------:R-:W-:Y:S01]  /*10bf0*/  FSEL R200, R48, -INF , !P3 ;  /* 0xff80000030c87808 */ /* 0x000fe20005800000 */
[C---:B------:R-:W-:Y:S01]  /*10c00*/  VIADD R48, R177.reuse, 0xfffffec8 ;  /* 0xfffffec8b1307836 */ /* 0x040fe20000000000 */
[----:B------:R-:W-:Y:S01]  /*10c10*/  FSEL R52, R50, -INF , !P4 ;  /* 0xff80000032347808 */ /* 0x000fe20006000000 */
[----:B------:R-:W-:Y:S01]  /*10c20*/  HMMA.16816.F32 R28, R164, R6, R28 ;  /* 0x00000006a41c723c */ /* 0x000fe2000000181c */
[----:B------:R-:W-:Y:S01]  /*10c30*/  ISETP.NE.AND P4, PT, R56, RZ, PT ;  /* 0x000000ff3800720c */ /* 0x000fe20003f85270 */
[----:B------:R-:W-:Y:S01]  /*10c40*/  VIADD R7, R177, 0xfffffed9 ;  /* 0xfffffed9b1077836 */ /* 0x000fe20000000000 */
[----:B------:R-:W-:Y:S02]  /*10c50*/  ISETP.GE.AND P3, PT, R48, R40, PT ;  /* 0x000000283000720c */ /* 0x000fe40003f66270 */
[----:B------:R-:W-:-:S02]  /*10c60*/  FSEL R202, R49, -INF , !P4 ;  /* 0xff80000031ca7808 */ /* 0x000fc40006000000 */
[-C--:B------:R-:W-:Y:S01]  /*10c70*/  ISETP.GE.AND P4, PT, R48, R43.reuse, PT ;  /* 0x0000002b3000720c */ /* 0x080fe20003f86270 */
[C---:B------:R-:W-:Y:S01]  /*10c80*/  VIADD R48, R177.reuse, 0xfffffed0 ;  /* 0xfffffed0b1307836 */ /* 0x040fe20000000000 */
[----:B------:R-:W-:Y:S01]  /*10c90*/  FSEL R201, R44, -INF , !P5 ;  /* 0xff8000002cc97808 */ /* 0x000fe20006800000 */
[----:B------:R-:W-:Y:S01]  /*10ca0*/  VIADD R44, R177, 0xfffffed1 ;  /* 0xfffffed1b12c7836 */ /* 0x000fe20000000000 */
[----:B------:R-:W-:Y:S02]  /*10cb0*/  ISETP.GE.AND P5, PT, R57, R43, PT ;  /* 0x0000002b3900720c */ /* 0x000fe40003fa6270 */
[----:B------:R-:W-:Y:S02]  /*10cc0*/  FSEL R5, R45, -INF , !P1 ;  /* 0xff8000002d057808 */ /* 0x000fe40004800000 */
[----:B------:R-:W-:Y:S02]  /*10cd0*/  P2R R56, PR, RZ, 0x20 ;  /* 0x00000020ff387803 */ /* 0x000fe40000000000 */
[----:B------:R-:W-:-:S02]  /*10ce0*/  FSEL R53, R51, -INF , !P6 ;  /* 0xff80000033357808 */ /* 0x000fc40007000000 */
[C---:B------:R-:W-:Y:S02]  /*10cf0*/  ISETP.GE.AND P5, PT, R48.reuse, R40, PT ;  /* 0x000000283000720c */ /* 0x040fe40003fa6270 */
[----:B------:R-:W-:Y:S02]  /*10d00*/  ISETP.GE.AND P1, PT, R48, R43, PT ;  /* 0x0000002b3000720c */ /* 0x000fe40003f26270 */
[----:B------:R-:W1:Y:S01]  /*10d10*/  LDSM.16.M88.4 R48, [R208+0x4c00] ;  /* 0x004c0000d030783b */ /* 0x000e620000000200 */
[----:B------:R-:W-:Y:S01]  /*10d20*/  FSEL R4, R36, -INF , !P3 ;  /* 0xff80000024047808 */ /* 0x000fe20005800000 */
[----:B------:R-:W-:Y:S01]  /*10d30*/  VIADD R36, R177, 0xfffffed8 ;  /* 0xfffffed8b1247836 */ /* 0x000fe20000000000 */
[----:B------:R-:W-:Y:S01]  /*10d40*/  ISETP.NE.AND P3, PT, R56, RZ, PT ;  /* 0x000000ff3800720c */ /* 0x000fe20003f65270 */
[----:B------:R-:W-:-:S04]  /*10d50*/  DEPBAR.LE SB0, 0x0 ;  /* 0x000080000000791a */ /* 0x000fc80000000000 */
[----:B------:R-:W-:Y:S01]  /*10d60*/  FSEL R39, R39, -INF , !P3 ;  /* 0xff80000027277808 */ /* 0x000fe20005800000 */
[C---:B--2---:R-:W-:Y:S01]  /*10d70*/  HMMA.16816.F32 R24, R164.reuse, R8, R24 ;  /* 0x00000008a418723c */ /* 0x044fe20000001818 */
[-C--:B------:R-:W-:Y:S01]  /*10d80*/  ISETP.GE.AND P3, PT, R7, R40.reuse, PT ;  /* 0x000000280700720c */ /* 0x080fe20003f66270 */
[----:B------:R-:W-:Y:S01]  /*10d90*/  VIADD R8, R177, 0xfffffee1 ;  /* 0xfffffee1b1087836 */ /* 0x000fe20000000000 */
[----:B------:R-:W-:Y:S02]  /*10da0*/  ISETP.GE.AND P6, PT, R57, R40, PT ;  /* 0x000000283900720c */ /* 0x000fe40003fc6270 */
[----:B------:R-:W-:Y:S02]  /*10db0*/  P2R R6, PR, RZ, 0x8 ;  /* 0x00000008ff067803 */ /* 0x000fe40000000000 */
[----:B------:R-:W-:Y:S01]  /*10dc0*/  ISETP.GE.AND P3, PT, R7, R43, PT ;  /* 0x0000002b0700720c */ /* 0x000fe20003f66270 */
[----:B------:R-:W-:Y:S01]  /*10dd0*/  VIADD R7, R177, 0xfffffee0 ;  /* 0xfffffee0b1077836 */ /* 0x000fe20000000000 */
[----:B------:R-:W-:Y:S01]  /*10de0*/  FSEL R34, R34, -INF , !P1 ;  /* 0xff80000022227808 */ /* 0x000fe20004800000 */
[----:B------:R-:W-:Y:S01]  /*10df0*/  HMMA.16816.F32 R20, R164, R10, R20 ;  /* 0x0000000aa414723c */ /* 0x000fe20000001814 */
[----:B------:R-:W-:-:S02]  /*10e00*/  FSEL R46, R46, -INF , !P0 ;  /* 0xff8000002e2e7808 */ /* 0x000fc40004000000 */
[-C--:B------:R-:W-:Y:S02]  /*10e10*/  ISETP.GE.AND P1, PT, R7, R40.reuse, PT ;  /* 0x000000280700720c */ /* 0x080fe40003f26270 */
[----:B------:R-:W-:Y:S02]  /*10e20*/  ISETP.GE.AND P0, PT, R44, R43, PT ;  /* 0x0000002b2c00720c */ /* 0x000fe40003f06270 */
[----:B------:R-:W-:Y:S02]  /*10e30*/  FSEL R38, R38, -INF , !P4 ;  /* 0xff80000026267808 */ /* 0x000fe40006000000 */
[----:B------:R-:W-:Y:S02]  /*10e40*/  FSEL R195, R37, -INF , !P6 ;  /* 0xff80000025c37808 */ /* 0x000fe40007000000 */
[----:B------:R-:W-:Y:S02]  /*10e50*/  FSEL R190, R32, -INF , !P5 ;  /* 0xff80000020be7808 */ /* 0x000fe40006800000 */
[----:B------:R-:W-:-:S02]  /*10e60*/  ISETP.GE.AND P4, PT, R36, R40, PT ;  /* 0x000000282400720c */ /* 0x000fc40003f86270 */
[-C--:B------:R-:W-:Y:S02]  /*10e70*/  ISETP.GE.AND P6, PT, R36, R43.reuse, PT ;  /* 0x0000002b2400720c */ /* 0x080fe40003fc6270 */
[----:B------:R-:W-:Y:S02]  /*10e80*/  ISETP.GE.AND P5, PT, R7, R43, PT ;  /* 0x0000002b0700720c */ /* 0x000fe40003fa6270 */
[----:B------:R-:W-:Y:S02]  /*10e90*/  P2R R9, PR, RZ, 0x8 ;  /* 0x00000008ff097803 */ /* 0x000fe40000000000 */
[----:B------:R-:W-:Y:S01]  /*10ea0*/  P2R R7, PR, RZ, 0x2 ;  /* 0x00000002ff077803 */ /* 0x000fe20000000000 */
[----:B-1----:R-:W-:Y:S01]  /*10eb0*/  HMMA.16816.F32 R16, R164, R48, R16 ;  /* 0x00000030a410723c */ /* 0x002fe20000001810 */
[----:B------:R-:W-:Y:S02]  /*10ec0*/  FSEL R47, R47, -INF , !P2 ;  /* 0xff8000002f2f7808 */ /* 0x000fe40005000000 */
[----:B------:R-:W-:-:S02]  /*10ed0*/  FSEL R35, R35, -INF , !P0 ;  /* 0xff80000023237808 */ /* 0x000fc40004000000 */
[----:B------:R-:W-:Y:S02]  /*10ee0*/  ISETP.GE.AND P2, PT, R44, R40, PT ;  /* 0x000000282c00720c */ /* 0x000fe40003f46270 */
[----:B------:R-:W-:Y:S01]  /*10ef0*/  ISETP.NE.AND P0, PT, R6, RZ, PT ;  /* 0x000000ff0600720c */ /* 0x000fe20003f05270 */
[----:B------:R-:W-:Y:S01]  /*10f00*/  VIADD R6, R177, 0xfffffee9 ;  /* 0xfffffee9b1067836 */ /* 0x000fe20000000000 */
[----:B------:R-:W-:Y:S01]  /*10f10*/  FSEL R185, R28, -INF , !P4 ;  /* 0xff8000001cb97808 */ /* 0x000fe20006000000 */
[----:B------:R-:W-:Y:S01]  /*10f20*/  HMMA.16816.F32 R12, R164, R50, R12 ;  /* 0x00000032a40c723c */ /* 0x000fe2000000180c */
[----:B------:R-:W-:Y:S01]  /*10f30*/  FSEL R32, R30, -INF , !P6 ;  /* 0xff8000001e207808 */ /* 0x000fe20007000000 */
[----:B------:R-:W-:Y:S01]  /*10f40*/  BAR.SYNC.DEFER_BLOCKING 0x0 ;  /* 0x0000000000007b1d */ /* 0x000fe20000010000 */
[----:B------:R-:W-:Y:S02]  /*10f50*/  ISETP.NE.AND P4, PT, R9, RZ, PT ;  /* 0x000000ff0900720c */ /* 0x000fe40003f85270 */
[----:B------:R-:W-:Y:S01]  /*10f60*/  ISETP.NE.AND P6, PT, R7, RZ, PT ;  /* 0x000000ff0700720c */ /* 0x000fe20003fc5270 */
[----:B------:R-:W-:Y:S01]  /*10f70*/  VIADD R7, R177, 0xfffffef1 ;  /* 0xfffffef1b1077836 */ /* 0x000fe20000000000 */
[----:B------:R-:W-:-:S02]  /*10f80*/  FSEL R188, R33, -INF , !P2 ;  /* 0xff80000021bc7808 */ /* 0x000fc40005000000 */
[----:B------:R-:W-:Y:S02]  /*10f90*/  FSEL R33, R31, -INF , !P4 ;  /* 0xff8000001f217808 */ /* 0x000fe40006000000 */
[----:B------:R-:W-:Y:S02]  /*10fa0*/  FSEL R182, R24, -INF , !P6 ;  /* 0xff80000018b67808 */ /* 0x000fe40007000000 */
[CC--:B------:R-:W-:Y:S02]  /*10fb0*/  ISETP.GE.AND P3, PT, R8.reuse, R40.reuse, PT ;  /* 0x000000280800720c */ /* 0x0c0fe40003f66270 */
[-C--:B------:R-:W-:Y:S01]  /*10fc0*/  ISETP.GE.AND P1, PT, R8, R43.reuse, PT ;  /* 0x0000002b0800720c */ /* 0x080fe20003f26270 */
[C---:B------:R-:W-:Y:S01]  /*10fd0*/  VIADD R8, R177.reuse, 0xfffffee8 ;  /* 0xfffffee8b1087836 */ /* 0x040fe20000000000 */
[C---:B------:R-:W-:Y:S02]  /*10fe0*/  ISETP.GE.AND P4, PT, R6.reuse, R40, PT ;  /* 0x000000280600720c */ /* 0x040fe40003f86270 */
[----:B------:R-:W-:Y:S01]  /*10ff0*/  ISETP.GE.AND P6, PT, R6, R43, PT ;  /* 0x0000002b0600720c */ /* 0x000fe20003fc6270 */
[----:B------:R-:W-:Y:S01]  /*11000*/  VIADD R6, R177, 0xfffffef0 ;  /* 0xfffffef0b1067836 */ /* 0x000fe20000000000 */
[----:B------:R-:W-:-:S02]  /*11010*/  FSEL R184, R29, -INF , !P0 ;  /* 0xff8000001db87808 */ /* 0x000fc40004000000 */
[----:B------:R-:W-:Y:S02]  /*11020*/  FSEL R36, R26, -INF , !P5 ;  /* 0xff8000001a247808 */ /* 0x000fe40006800000 */
[-C--:B------:R-:W-:Y:S02]  /*11030*/  ISETP.GE.AND P0, PT, R8, R43.reuse, PT ;  /* 0x0000002b0800720c */ /* 0x080fe40003f06270 */
[-C--:B------:R-:W-:Y:S02]  /*11040*/  ISETP.GE.AND P5, PT, R6, R40.reuse, PT ;  /* 0x000000280600720c */ /* 0x080fe40003fa6270 */
[----:B------:R-:W-:Y:S02]  /*11050*/  ISETP.GE.AND P2, PT, R8, R40, PT ;  /* 0x000000280800720c */ /* 0x000fe40003f46270 */
[----:B------:R-:W-:Y:S02]  /*11060*/  P2R R8, PR, RZ, 0x40 ;  /* 0x00000040ff087803 */ /* 0x000fe40000000000 */
[----:B------:R-:W-:-:S02]  /*11070*/  ISETP.GE.AND P6, PT, R6, R43, PT ;  /* 0x0000002b0600720c */ /* 0x000fc40003fc6270 */
[----:B------:R-:W-:Y:S02]  /*11080*/  FSEL R178, R25, -INF , !P3 ;  /* 0xff80000019b27808 */ /* 0x000fe40005800000 */
[----:B------:R-:W-:Y:S02]  /*11090*/  P2R R6, PR, RZ, 0x20 ;  /* 0x00000020ff067803 */ /* 0x000fe40000000000 */
[----:B------:R-:W-:Y:S02]  /*110a0*/  FSEL R44, R22, -INF , !P0 ;  /* 0xff800000162c7808 */ /* 0x000fe40004000000 */
[C---:B------:R-:W-:Y:S02]  /*110b0*/  ISETP.GE.AND P3, PT, R7.reuse, R40, PT ;  /* 0x000000280700720c */ /* 0x040fe40003f66270 */
[----:B------:R-:W-:Y:S01]  /*110c0*/  ISETP.GE.AND P5, PT, R7, R43, PT ;  /* 0x0000002b0700720c */ /* 0x000fe20003fa6270 */
[----:B------:R-:W-:Y:S01]  /*110d0*/  VIADD R7, R177, 0xfffffef9 ;  /* 0xfffffef9b1077836 */ /* 0x000fe20000000000 */
[----:B------:R-:W-:Y:S01]  /*110e0*/  ISETP.GE.AND P0, PT, R41, 0x3, PT ;  /* 0x000000032900780c */ /* 0x000fe20003f06270 */
[----:B------:R-:W-:Y:S01]  /*110f0*/  VIADD R177, R177, 0xfffffef8 ;  /* 0xfffffef8b1b17836 */ /* 0x000fe20000000000 */
[----:B------:R-:W-:-:S02]  /*11100*/  FSEL R37, R27, -INF , !P1 ;  /* 0xff8000001b257808 */ /* 0x000fc40004800000 */
[----:B------:R-:W-:Y:S02]  /*11110*/  FSEL R176, R20, -INF , !P2 ;  /* 0xff80000014b07808 */ /* 0x000fe40005000000 */
[----:B------:R-:W-:Y:S02]  /*11120*/  ISETP.NE.AND P1, PT, R6, RZ, PT ;  /* 0x000000ff0600720c */ /* 0x000fe40003f25270 */
[----:B------:R-:W-:Y:S02]  /*11130*/  ISETP.NE.AND P2, PT, R8, RZ, PT ;  /* 0x000000ff0800720c */ /* 0x000fe40003f45270 */
[----:B------:R-:W-:Y:S02]  /*11140*/  P2R R6, PR, RZ, 0x8 ;  /* 0x00000008ff067803 */ /* 0x000fe40000000000 */
[----:B------:R-:W-:Y:S02]  /*11150*/  FSEL R156, R21, -INF , !P4 ;  /* 0xff800000159c7808 */ /* 0x000fe40006000000 */
[----:B------:R-:W-:-:S02]  /*11160*/  ISETP.GE.AND P3, PT, R7, R40, PT ;  /* 0x000000280700720c */ /* 0x000fc40003f66270 */
[----:B------:R-:W-:Y:S02]  /*11170*/  ISETP.GE.AND P4, PT, R177, R40, PT ;  /* 0x00000028b100720c */ /* 0x000fe40003f86270 */
[----:B------:R-:W-:Y:S02]  /*11180*/  FSEL R40, R23, -INF , !P2 ;  /* 0xff80000017287808 */ /* 0x000fe40005000000 */
[----:B------:R-:W-:Y:S02]  /*11190*/  FSEL R45, R16, -INF , !P1 ;  /* 0xff800000102d7808 */ /* 0x000fe40004800000 */
[-C--:B------:R-:W-:Y:S02]  /*111a0*/  ISETP.GE.AND P2, PT, R177, R43.reuse, PT ;  /* 0x0000002bb100720c */ /* 0x080fe40003f46270 */
[----:B------:R-:W-:Y:S02]  /*111b0*/  ISETP.GE.AND P1, PT, R7, R43, PT ;  /* 0x0000002b0700720c */ /* 0x000fe40003f26270 */
[----:B------:R-:W-:-:S02]  /*111c0*/  FSEL R43, R18, -INF , !P6 ;  /* 0xff800000122b7808 */ /* 0x000fc40007000000 */
[----:B------:R-:W-:Y:S02]  /*111d0*/  ISETP.NE.AND P6, PT, R6, RZ, PT ;  /* 0x000000ff0600720c */ /* 0x000fe40003fc5270 */
[----:B------:R-:W-:Y:S02]  /*111e0*/  FSEL R51, R19, -INF , !P5 ;  /* 0xff80000013337808 */ /* 0x000fe40006800000 */
[----:B------:R-:W-:Y:S02]  /*111f0*/  FSEL R48, R17, -INF , !P6 ;  /* 0xff80000011307808 */ /* 0x000fe40007000000 */
        /* <DEDUP_REMOVED lines=42> */
[----:B------:R-:W-:-:S03]  /*114a0*/  @P2 VIADD R10, R10, 0x1 ;  /* 0x000000010a0a2836 */ /* 0x000fc60000000000 */
[----:B------:R-:W-:Y:S02]  /*114b0*/  @!P5 IMAD.MOV R14, RZ, RZ, -R14 ;  /* 0x000000ffff0ed224 */ /* 0x000fe400078e0a0e */
[----:B------:R-:W-:-:S03]  /*114c0*/  MOV R8, R10 ;  /* 0x0000000a00087202 */ /* 0x000fc60000000f00 */
[----:B------:R-:W-:Y:S02]  /*114d0*/  SEL R10, R6, R14, !P0 ;  /* 0x0000000e060a7207 */ /* 0x000fe40004000000 */
[----:B------:R-:W-:-:S04]  /*114e0*/  @!P4 IADD3 R8, PT, PT, -R8, RZ, RZ ;  /* 0x000000ff0808c210 */ /* 0x000fc80007ffe1ff */
[----:B------:R-:W-:Y:S01]  /*114f0*/  SEL R6, R6, R8, !P0 ;  /* 0x0000000806067207 */ /* 0x000fe20004000000 */
        /* <DEDUP_REMOVED lines=20> */
.L_x_1667:
[----:B------:R-:W-:Y:S01]  /*11640*/  UMOV UR4, URZ ;  /* 0x000000ff00047c82 */ /* 0x000fe20008000000 */
[----:B------:R-:W-:Y:S01]  /*11650*/  IMAD.SHL.U32 R6, R150, 0x100, RZ ;  /* 0x0000010096067824 */ /* 0x000fe200078e00ff */
[----:B------:R-:W-:-:S05]  /*11660*/  IADD3 R7, P0, PT, RZ, -UR4, RZ ;  /* 0x80000004ff077c10 */ /* 0x000fca000ff1e0ff */
[----:B------:R-:W-:-:S05]  /*11670*/  IMAD.X R6, RZ, RZ, ~R6, P0 ;  /* 0x000000ffff067224 */ /* 0x000fca00000e0e06 */
[----:B------:R-:W-:-:S04]  /*11680*/  SHF.R.S64 R7, R7, 0x1f, R6 ;  /* 0x0000001f07077819 */ /* 0x000fc80000001006 */
[----:B------:R-:W-:-:S04]  /*11690*/  IADD3 R219, P0, PT, R7, R219, RZ ;  /* 0x000000db07db7210 */ /* 0x000fc80007f1e0ff */
[----:B------:R-:W-:-:S09]  /*116a0*/  LEA.HI.X.SX32 R218, R6, R218, 0x1, P0 ;  /* 0x000000da06da7211 */ /* 0x000fd200000f0eff */
.L_x_1668:
        /* <DEDUP_REMOVED lines=23> */
[----:B------:R-:W-:Y:S02]  /*11820*/  IADD3 R6, P0, PT, R8, R6, RZ ;  /* 0x0000000608067210 */ /* 0x000fe40007f1e0ff */
[----:B------:R-:W-:Y:S01]  /*11830*/  IADD3.X R9, PT, PT, R11, R150, RZ, P1, !PT ;  /* 0x000000960b097210 */ /* 0x000fe20000ffe4ff */
[----:B------:R3:W-:Y:S04]  /*11840*/  LDGSTS.E.BYPASS.LTC128B.128 [R226+0x3800], desc[UR6][R10.64] ;  /* 0x038000000ae27fae */ /* 0x0007e8000b981a06 */
[----:B------:R-:W-:Y:S01]  /*11850*/  IMAD.X R7, R9, 0x1, R150, P0 ;  /* 0x0000000109077824 */ /* 0x000fe200000e0696 */
[----:B------:R3:W-:Y:S04]  /*11860*/  LDGSTS.E.BYPASS.LTC128B.128 [R226+0x4000], desc[UR6][R8.64] ;  /* 0x0400000008e27fae */ /* 0x0007e8000b981a06 */
[----:B------:R3:W-:Y:S04]  /*11870*/  LDGSTS.E.BYPASS.LTC128B.128 [R226+0x4800], desc[UR6][R6.64] ;  /* 0x0480000006e27fae */ /* 0x0007e8000b981a06 */
[----:B------:R-:W0:Y:S02]  /*11880*/  LDGDEPBAR ;  /* 0x00000000000079af */ /* 0x000e240000000000 */
.L_x_1666:
[----:B---3--:R-:W-:Y:S01]  /*11890*/  FMNMX3.FTZ R7, R2, R175, R179, !PT ;  /* 0x000000af02077276 */ /* 0x008fe200078100b3 */
[----:B------:R-:W-:Y:S01]  /*118a0*/  LDSM.16.MT88.4 R20, [R210+0x5400] ;  /* 0x00540000d214783b */ /* 0x000fe20000004200 */
[----:B------:R-:W-:Y:S02]  /*118b0*/  VIMNMX R41, PT, PT, R41, 0x2, !PT ;  /* 0x0000000229297848 */ /* 0x000fe40007fe0100 */
[----:B------:R-:W-:Y:S01]  /*118c0*/  FMNMX3.FTZ R7, R7, R180, R181, !PT ;  /* 0x000000b407077276 */ /* 0x000fe200078100b5 */
[----:B------:R-:W-:Y:S01]  /*118d0*/  LDSM.16.MT88.4 R24, [R209+0x400] ;  /* 0x00040000d118783b */ /* 0x000fe20000004200 */
        /* <DEDUP_REMOVED lines=38> */
[----:B------:R-:W-:Y:S01]  /*11b40*/  FFMA.FTZ R166, R152, UR8, -R151 ;  /* 0x0000000898a67c23 */ /* 0x000fe20008010897 */
        /* <DEDUP_REMOVED lines=15> */
[----:B------:R-:W-:Y:S01]  /*11c40*/  FFMA.FTZ R167, R181, UR8, -R151 ;  /* 0x00000008b5a77c23 */ /* 0x000fe20008010897 */
[----:B------:R-:W-:Y:S01]  /*11c50*/  FMNMX3.FTZ R152, R152, R154, R3, !PT ;  /* 0x0000009a98987276 */ /* 0x000fe20007810003 */
[----:B------:R-:W-:Y:S01]  /*11c60*/  FMUL.FTZ R2, R2, UR8 ;  /* 0x0000000802027c20 */ /* 0x000fe20008410000 */
        /* <DEDUP_REMOVED lines=58> */
[-C--:B------:R-:W-:Y:S01]  /*12010*/  FMUL.FTZ R132, R132, R177.reuse ;  /* 0x000000b184847220 */ /* 0x080fe20000410000 */
[----:B------:R-:W-:Y:S01]  /*12020*/  FMNMX3.FTZ R152, R152, R66, R67, !PT ;  /* 0x0000004298987276 */ /* 0x000fe20007810043 */
[-C--:B------:R-:W-:Y:S01]  /*12030*/  FMUL.FTZ R133, R133, R177.reuse ;  /* 0x000000b185857220 */ /* 0x080fe20000410000 */
[----:B------:R-:W-:Y:S01]  /*12040*/  FFMA.FTZ R171, R231, R177, R171 ;  /* 0x000000b1e7ab7223 */ /* 0x000fe200000100ab */
[----:B------:R-:W-:Y:S01]  /*12050*/  FFMA.FTZ R89, R194, UR8, -R151 ;  /* 0x00000008c2597c23 */ /* 0x000fe20008010897 */
[----:B------:R-:W-:Y:S01]  /*12060*/  FMNMX3.FTZ R152, R152, R62, R63, !PT ;  /* 0x0000003e98987276 */ /* 0x000fe2000781003f */
[----:B------:R-:W1:Y:S01]  /*12070*/  MUFU.EX2 R159, R159 ;  /* 0x0000009f009f7308 */ /* 0x000e620000000800 */
[----:B--2---:R-:W-:Y:S01]  /*12080*/  F2FP.F16.F32.PACK_AB R28, R165, R166 ;  /* 0x000000a6a51c723e */ /* 0x004fe200000000ff */
[----:B------:R-:W-:Y:S01]  /*12090*/  FADD.FTZ R170, R170, R171 ;  /* 0x000000abaaaa7221 */ /* 0x000fe20000010000 */
[----:B------:R-:W-:Y:S01]  /*120a0*/  FMNMX3.FTZ R152, R152, R58, R59, !PT ;  /* 0x0000003a98987276 */ /* 0x000fe2000781003b */
[--C-:B------:R-:W-:Y:S01]  /*120b0*/  FFMA.FTZ R88, R68, UR8, -R151.reuse ;  /* 0x0000000844587c23 */ /* 0x100fe20008010897 */
[----:B------:R-:W-:Y:S01]  /*120c0*/  FFMA.FTZ R85, R69, UR8, -R151 ;  /* 0x0000000845557c23 */ /* 0x000fe20008010897 */
[----:B------:R-:W-:Y:S01]  /*120d0*/  FADD.FTZ R170, R168, R170 ;  /* 0x000000aaa8aa7221 */ /* 0x000fe20000010000 */
[----:B------:R-:W-:Y:S01]  /*120e0*/  FMNMX3.FTZ R152, R152, R54, R55, !PT ;  /* 0x0000003698987276 */ /* 0x000fe20007810037 */
[----:B------:R-:W-:Y:S01]  /*120f0*/  MUFU.EX2 R158, R158 ;  /* 0x0000009e009e7308 */ /* 0x000fe20000000800 */
[----:B------:R-:W-:Y:S01]  /*12100*/  FFMA.FTZ R84, R64, UR8, -R151 ;  /* 0x0000000840547c23 */ /* 0x000fe20008010897 */
[----:B------:R-:W-:Y:S01]  /*12110*/  FADD.FTZ R170, R167, R170 ;  /* 0x000000aaa7aa7221 */ /* 0x000fe20000010000 */
[----:B------:R-:W-:Y:S01]  /*12120*/  FMNMX3.FTZ R152, R152, R52, R53, !PT ;  /* 0x0000003498987276 */ /* 0x000fe20007810035 */
[--C-:B------:R-:W-:Y:S01]  /*12130*/  FFMA.FTZ R81, R65, UR8, -R151.reuse ;  /* 0x0000000841517c23 */ /* 0x100fe20008010897 */
[----:B------:R-:W-:Y:S01]  /*12140*/  FFMA.FTZ R74, R196, UR8, -R151 ;  /* 0x00000008c44a7c23 */ /* 0x000fe20008010897 */
[----:B------:R-:W-:Y:S01]  /*12150*/  FADD.FTZ R166, R166, R170 ;  /* 0x000000aaa6a67221 */ /* 0x000fe20000010000 */
[----:B------:R-:W-:Y:S01]  /*12160*/  FMNMX3.FTZ R152, R152, R46, R47, !PT ;  /* 0x0000002e98987276 */ /* 0x000fe2000781002f */
[----:B------:R-:W-:Y:S01]  /*12170*/  MUFU.EX2 R155, R155 ;  /* 0x0000009b009b7308 */ /* 0x000fe20000000800 */
[----:B-1----:R-:W-:Y:S01]  /*12180*/  F2FP.F16.F32.PACK_AB R30, R159, R164 ;  /* 0x000000a49f1e723e */ /* 0x002fe200000000ff */
        /* <DEDUP_REMOVED lines=11> */
[--C-:B------:R-:W-:Y:S01]  /*12240*/  FFMA.FTZ R65, R202, UR8, -R151.reuse ;  /* 0x00000008ca417c23 */ /* 0x100fe20008010897 */
[----:B------:R-:W-:Y:S01]  /*12250*/  FFMA.FTZ R64, R201, UR8, -R151 ;  /* 0x00000008c9407c23 */ /* 0x000fe20008010897 */
[----:B------:R-:W-:Y:S01]  /*12260*/  FMNMX3.FTZ R152, R152, R36, R37, !PT ;  /* 0x0000002498987276 */ /* 0x000fe20007810025 */
[----:B------:R-:W-:Y:S01]  /*12270*/  MUFU.EX2 R131, R131 ;  /* 0x0000008300837308 */ /* 0x000fe20000000800 */
[----:B------:R-:W-:-:S02]  /*12280*/  FFMA.FTZ R231, R56, UR8, -R151 ;  /* 0x0000000838e77c23 */ /* 0x000fc40008010897 */
[----:B------:R-:W-:-:S04]  /*12290*/  FMNMX3.FTZ R152, R152, R44, R40, !PT ;  /* 0x0000002c98987276 */ /* 0x000fc80007810028 */
[----:B------:R-:W-:Y:S01]  /*122a0*/  FMNMX3.FTZ R152, R152, R43, R51, !PT ;  /* 0x0000002b98987276 */ /* 0x000fe20007810033 */
[----:B------:R-:W-:Y:S03]  /*122b0*/  MUFU.EX2 R130, R130 ;  /* 0x0000008200827308 */ /* 0x000fe60000000800 */
[----:B------:R-:W-:-:S05]  /*122c0*/  FMNMX3.FTZ R152, R152, R50, R49, !PT ;  /* 0x0000003298987276 */ /* 0x000fca0007810031 */
        /* <DEDUP_REMOVED lines=17> */
[----:B------:R-:W-:Y:S02]  /*123e0*/  FADD.FTZ R8, R0, -R8 ;  /* 0x8000000800087221 */ /* 0x000fe40000010000 */
[----:B------:R-:W-:Y:S01]  /*123f0*/  MUFU.EX2 R117, R117 ;  /* 0x0000007500757308 */ /* 0x000fe20000000800 */
[--C-:B------:R-:W-:Y:S01]  /*12400*/  FFMA.FTZ R175, R160, UR8, -R42.reuse ;  /* 0x00000008a0af7c23 */ /* 0x100fe2000801082a */
[--C-:B------:R-:W-:Y:S01]  /*12410*/  FFMA.FTZ R169, R161, UR8, -R42.reuse ;  /* 0x00000008a1a97c23 */ /* 0x100fe2000801082a */
[----:B------:R-:W-:Y:S01]  /*12420*/  FMUL.FTZ R8, R8, UR8 ;  /* 0x0000000808087c20 */ /* 0x000fe20008410000 */
[--C-:B------:R-:W-:Y:S01]  /*12430*/  FFMA.FTZ R163, R163, UR8, -R42.reuse ;  /* 0x00000008a3a37c23 */ /* 0x100fe2000801082a */
[--C-:B------:R-:W-:Y:S01]  /*12440*/  FFMA.FTZ R160, R162, UR8, -R42.reuse ;  /* 0x00000008a2a07c23 */ /* 0x100fe2000801082a */
[--C-:B------:R-:W-:Y:S01]  /*12450*/  FFMA.FTZ R161, R173, UR8, -R42.reuse ;  /* 0x00000008ada17c23 */ /* 0x100fe2000801082a */
[--C-:B------:R-:W-:Y:S01]  /*12460*/  FFMA.FTZ R2, R174, UR8, -R42.reuse ;  /* 0x00000008ae027c23 */ /* 0x100fe2000801082a */
[----:B------:R2:W3:Y:S01]  /*12470*/  MUFU.EX2 R162, R8 ;  /* 0x0000000800a27308 */ /* 0x0004e20000000800 */
        /* <DEDUP_REMOVED lines=28> */
[----:B----4-:R-:W-:Y:S01]  /*12640*/  FFMA.FTZ R162, R230, R162, R175 ;  /* 0x000000a2e6a27223 */ /* 0x010fe200000100af */
[--C-:B------:R-:W-:Y:S01]  /*12650*/  FFMA.FTZ R78, R78, UR8, -R42.reuse ;  /* 0x000000084e4e7c23 */ /* 0x100fe2000801082a */
[----:B------:R-:W-:Y:S01]  /*12660*/  FFMA.FTZ R79, R79, UR8, -R42 ;  /* 0x000000084f4f7c23 */ /* 0x000fe2000801082a */
[----:B------:R-:W3:Y:S01]  /*12670*/  MUFU.EX2 R160, R160 ;  /* 0x000000a000a07308 */ /* 0x000ee20000000800 */
[C---:B-----5:R-:W-:Y:S01]  /*12680*/  F2FP.F16.F32.PACK_AB R13, R169.reuse, R175 ;  /* 0x000000afa90d723e */ /* 0x060fe200000000ff */
[----:B------:R-:W-:Y:S01]  /*12690*/  FADD.FTZ R162, R169, R162 ;  /* 0x000000a2a9a27221 */ /* 0x000fe20000010000 */
        /* <DEDUP_REMOVED lines=13> */
[----:B------:R-:W4:Y:S01]  /*12770*/  MUFU.EX2 R2, R2 ;  /* 0x0000000200027308 */ /* 0x000f220000000800 */
[----:B---3--:R-:W-:Y:S01]  /*12780*/  F2FP.F16.F32.PACK_AB R15, R160, R163 ;  /* 0x000000a3a00f723e */ /* 0x008fe200000000ff */
[----:B------:R-:W-:Y:S01]  /*12790*/  FADD.FTZ R163, R163, R162 ;  /* 0x000000a2a3a37221 */ /* 0x000fe20000010000 */
[--C-:B------:R-:W-:Y:S01]  /*127a0*/  FFMA.FTZ R52, R52, UR8, -R42.reuse ;  /* 0x0000000834347c23 */ /* 0x100fe2000801082a */
[--C-:B------:R-:W-:Y:S01]  /*127b0*/  FFMA.FTZ R53, R53, UR8, -R42.reuse ;  /* 0x0000000835357c23 */ /* 0x100fe2000801082a */
[----:B------:R-:W-:Y:S01]  /*127c0*/  FFMA.FTZ R0, R195, UR8, -R151 ;  /* 0x00000008c3007c23 */ /* 0x000fe20008010897 */
[----:B------:R-:W-:Y:S01]  /*127d0*/  FADD.FTZ R163, R160, R163 ;  /* 0x000000a3a0a37221 */ /* 0x000fe20000010000 */
[--C-:B------:R-:W-:Y:S01]  /*127e0*/  FFMA.FTZ R46, R46, UR8, -R42.reuse ;  /* 0x000000082e2e7c23 */ /* 0x100fe2000801082a */
[C---:B-1----:R-:W-:Y:S01]  /*127f0*/  HMMA.16816.F32 R16, R12.reuse, R4, R16 ;  /* 0x000000040c10723c */ /* 0x042fe20000001810 */
[----:B------:R-:W1:Y:S01]  /*12800*/  MUFU.EX2 R144, R144 ;  /* 0x0000009000907308 */ /* 0x000e620000000800 */
[--C-:B------:R-:W-:Y:S01]  /*12810*/  FFMA.FTZ R47, R47, UR8, -R42.reuse ;  /* 0x000000082f2f7c23 */ /* 0x100fe2000801082a */
[--C-:B------:R-:W-:Y:S01]  /*12820*/  FFMA.FTZ R38, R38, UR8, -R42.reuse ;  /* 0x0000000826267c23 */ /* 0x100fe2000801082a */
[--C-:B------:R-:W-:Y:S01]  /*12830*/  FFMA.FTZ R55, R39, UR8, -R42.reuse ;  /* 0x0000000827377c23 */ /* 0x100fe2000801082a */
[--C-:B------:R-:W-:Y:S01]  /*12840*/  FFMA.FTZ R39, R45, UR8, -R151.reuse ;  /* 0x000000082d277c23 */ /* 0x100fe20008010897 */
[----:B------:R-:W-:Y:S01]  /*12850*/  FFMA.FTZ R45, R48, UR8, -R151 ;  /* 0x00000008302d7c23 */ /* 0x000fe20008010897 */
[--C-:B------:R-:W-:Y:S01]  /*12860*/  FFMA.FTZ R34, R34, UR8, -R42.reuse ;  /* 0x0000000822227c23 */ /* 0x100fe2000801082a */
[C---:B------:R-:W-:Y:S01]  /*12870*/  HMMA.16816.F32 R4, R12.reuse, R6, R140 ;  /* 0x000000060c04723c */ /* 0x040fe2000000188c */
[----:B------:R-:W3:Y:S01]  /*12880*/  MUFU.EX2 R140, R157 ;  /* 0x0000009d008c7308 */ /* 0x000ee20000000800 */
[----:B----4-:R-:W-:Y:S01]  /*12890*/  F2FP.F16.F32.PACK_AB R29, R2, R161 ;  /* 0x000000a1021d723e */ /* 0x010fe200000000ff */
[--C-:B------:R-:W-:Y:S01]  /*128a0*/  FFMA.FTZ R142, R94, UR8, -R42.reuse ;  /* 0x000000085e8e7c23 */ /* 0x100fe2000801082a */
[--C-:B------:R-:W-:Y:S01]  /*128b0*/  FFMA.FTZ R94, R95, UR8, -R42.reuse ;  /* 0x000000085f5e7c23 */ /* 0x100fe2000801082a */
[--C-:B------:R-:W-:Y:S01]  /*128c0*/  FFMA.FTZ R95, R91, UR8, -R42.reuse ;  /* 0x000000085b5f7c23 */ /* 0x100fe2000801082a */
[--C-:B------:R-:W-:Y:S01]  /*128d0*/  FFMA.FTZ R143, R82, UR8, -R42.reuse ;  /* 0x00000008528f7c23 */ /* 0x100fe2000801082a */
[----:B------:R-:W-:Y:S01]  /*128e0*/  FADD.FTZ R161, R161, R163 ;  /* 0x000000a3a1a17221 */ /* 0x000fe20000010000 */
[C---:B--2---:R-:W-:Y:S01]  /*128f0*/  HMMA.16816.F32 R136, R12.reuse, R8, R136 ;  /* 0x000000080c88723c */ /* 0x044fe20000001888 */
[----:B------:R-:W-:Y:S01]  /*12900*/  MUFU.EX2 R124, R124 ;  /* 0x0000007c007c7308 */ /* 0x000fe20000000800 */
[----:B------:R-:W-:Y:S01]  /*12910*/  FFMA.FTZ R141, R184, UR8, -R151 ;  /* 0x00000008b88d7c23 */ /* 0x000fe20008010897 */
[----:B------:R-:W-:Y:S01]  /*12920*/  FADD.FTZ R161, R2, R161 ;  /* 0x000000a102a17221 */ /* 0x000fe20000010000 */
[--C-:B------:R-:W-:Y:S01]  /*12930*/  FFMA.FTZ R35, R35, UR8, -R42.reuse ;  /* 0x0000000823237c23 */ /* 0x100fe2000801082a */
[--C-:B------:R-:W-:Y:S01]  /*12940*/  FFMA.FTZ R32, R32, UR8, -R42.reuse ;  /* 0x0000000820207c23 */ /* 0x100fe2000801082a */
[--C-:B------:R-:W-:Y:S01]  /*12950*/  FFMA.FTZ R48, R33, UR8, -R42.reuse ;  /* 0x0000000821307c23 */ /* 0x100fe2000801082a */
[----:B-1----:R-:W-:Y:S01]  /*12960*/  FADD.FTZ R161, R144, R161 ;  /* 0x000000a190a17221 */ /* 0x002fe20000010000 */
[----:B------:R-:W-:Y:S01]  /*12970*/  HMMA.16816.F32 R12, R12, R10, R132 ;  /* 0x0000000a0c0c723c */ /* 0x000fe20000001884 */
[----:B------:R-:W1:Y:S01]  /*12980*/  LDSM.16.MT88.4 R8, [R210+0x5800] ;  /* 0x00580000d208783b */ /* 0x000e620000004200 */
[----:B---3--:R-:W-:Y:S01]  /*12990*/  F2FP.F16.F32.PACK_AB R31, R140, R144 ;  /* 0x000000908c1f723e */ /* 0x008fe200000000ff */
[--C-:B------:R-:W-:Y:S01]  /*129a0*/  FFMA.FTZ R133, R3, UR8, -R42.reuse ;  /* 0x0000000803857c23 */ /* 0x100fe2000801082a */
[----:B------:R-:W2:Y:S01]  /*129b0*/  MUFU.EX2 R132, R154 ;  /* 0x0000009a00847308 */ /* 0x000ea20000000800 */
[--C-:B------:R-:W-:Y:S01]  /*129c0*/  FFMA.FTZ R134, R118, UR8, -R42.reuse ;  /* 0x0000000876867c23 */ /* 0x100fe2000801082a */
[--C-:B------:R-:W-:Y:S01]  /*129d0*/  FFMA.FTZ R118, R114, UR8, -R42.reuse ;  /* 0x0000000872767c23 */ /* 0x100fe2000801082a */
[--C-:B------:R-:W-:Y:S01]  /*129e0*/  FFMA.FTZ R135, R110, UR8, -R42.reuse ;  /* 0x000000086e877c23 */ /* 0x100fe2000801082a */
[--C-:B------:R-:W-:Y:S01]  /*129f0*/  FFMA.FTZ R110, R111, UR8, -R42.reuse ;  /* 0x000000086f6e7c23 */ /* 0x100fe2000801082a */
[C---:B------:R-:W-:Y:S01]  /*12a00*/  HMMA.16816.F32 R16, R28.reuse, R20, R16 ;  /* 0x000000141c10723c */ /* 0x040fe20000001810 */
[----:B------:R-:W-:Y:S01]  /*12a10*/  FFMA.FTZ R111, R107, UR8, -R42 ;  /* 0x000000086b6f7c23 */ /* 0x000fe2000801082a */
[----:B------:R-:W-:Y:S01]  /*12a20*/  FADD.FTZ R140, R140, R161 ;  /* 0x000000a18c8c7221 */ /* 0x000fe20000010000 */
[----:B------:R-:W3:Y:S01]  /*12a30*/  MUFU.EX2 R133, R133 ;  /* 0x0000008500857308 */ /* 0x000ee20000000800 */
[--C-:B------:R-:W-:Y:S01]  /*12a40*/  FFMA.FTZ R3, R190, UR8, -R151.reuse ;  /* 0x00000008be037c23 */ /* 0x100fe20008010897 */
[--C-:B------:R-:W-:Y:S01]  /*12a50*/  FFMA.FTZ R114, R188, UR8, -R151.reuse ;  /* 0x00000008bc727c23 */ /* 0x100fe20008010897 */
[--C-:B------:R-:W-:Y:S01]  /*12a60*/  FFMA.FTZ R107, R185, UR8, -R151.reuse ;  /* 0x00000008b96b7c23 */ /* 0x100fe20008010897 */
[--C-:B------:R-:W-:Y:S01]  /*12a70*/  FFMA.FTZ R91, R182, UR8, -R151.reuse ;  /* 0x00000008b65b7c23 */ /* 0x100fe20008010897 */
[C---:B------:R-:W-:Y:S01]  /*12a80*/  HMMA.16816.F32 R4, R28.reuse, R22, R4 ;  /* 0x000000161c04723c */ /* 0x040fe20000001804 */
[----:B------:R-:W4:Y:S01]  /*12a90*/  LDSM.16.MT88.4 R20, [R209+0x800] ;  /* 0x00080000d114783b */ /* 0x000f220000004200 */
[--C-:B------:R-:W-:Y:S01]  /*12aa0*/  FFMA.FTZ R82, R178, UR8, -R151.reuse ;  /* 0x00000008b2527c23 */ /* 0x100fe20008010897 */
[----:B------:R-:W5:Y:S01]  /*12ab0*/  MUFU.EX2 R125, R125 ;  /* 0x0000007d007d7308 */ /* 0x000f620000000800 */
[----:B--2---:R-:W-:Y:S01]  /*12ac0*/  FADD.FTZ R140, R132, R140 ;  /* 0x0000008c848c7221 */ /* 0x004fe20000010000 */
[--C-:B------:R-:W-:Y:S01]  /*12ad0*/  FFMA.FTZ R77, R176, UR8, -R151.reuse ;  /* 0x00000008b04d7c23 */ /* 0x100fe20008010897 */
[--C-:B------:R-:W-:Y:S01]  /*12ae0*/  FFMA.FTZ R2, R156, UR8, -R151.reuse ;  /* 0x000000089c027c23 */ /* 0x100fe20008010897 */
[--C-:B------:R-:W-:Y:S01]  /*12af0*/  FFMA.FTZ R36, R36, UR8, -R42.reuse ;  /* 0x0000000824247c23 */ /* 0x100fe2000801082a */
[----:B------:R-:W-:Y:S01]  /*12b00*/  HMMA.16816.F32 R136, R28, R24, R136 ;  /* 0x000000181c88723c */ /* 0x000fe20000001888 */
[--C-:B------:R-:W-:Y:S01]  /*12b10*/  FFMA.FTZ R37, R37, UR8, -R42.reuse ;  /* 0x0000000825257c23 */ /* 0x100fe2000801082a */
[--C-:B------:R-:W-:Y:S01]  /*12b20*/  FFMA.FTZ R44, R44, UR8, -R42.reuse ;  /* 0x000000082c2c7c23 */ /* 0x100fe2000801082a */
[----:B------:R-:W2:Y:S01]  /*12b30*/  MUFU.EX2 R134, R134 ;  /* 0x0000008600867308 */ /* 0x000ea20000000800 */
[--C-:B------:R-:W-:Y:S01]  /*12b40*/  FFMA.FTZ R40, R40, UR8, -R42.reuse ;  /* 0x0000000828287c23 */ /* 0x100fe2000801082a */
[----:B------:R-:W-:Y:S01]  /*12b50*/  FFMA.FTZ R33, R57, UR8, -R151 ;  /* 0x0000000839217c23 */ /* 0x000fe20008010897 */
[----:B------:R-:W-:-:S02]  /*12b60*/  FFMA.FTZ R230, R49, UR8, -R42 ;  /* 0x0000000831e67c23 */ /* 0x000fc4000801082a */
[----:B------:R-:W-:Y:S01]  /*12b70*/  HMMA.16816.F32 R24, R28, R26, R12 ;  /* 0x0000001a1c18723c */ /* 0x000fe2000000180c */
[----:B------:R-:W4:Y:S01]  /*12b80*/  LDSM.16.MT88.4 R12, [R210+0x5c00] ;  /* 0x005c0000d20c783b */ /* 0x000f220000004200 */
[----:B------:R-:W-:Y:S01]  /*12b90*/  F2FP.F16.F32.PACK_AB R28, R155, R158 ;  /* 0x0000009e9b1c723e */ /* 0x000fe200000000ff */
[----:B------:R-:W4:Y:S01]  /*12ba0*/  MUFU.EX2 R119, R119 ;  /* 0x0000007700777308 */ /* 0x000f220000000800 */
[----:B---3--:R-:W-:Y:S01]  /*12bb0*/  F2FP.F16.F32.PACK_AB R29, R133, R132 ;  /* 0x00000084851d723e */ /* 0x008fe200000000ff */
[----:B------:R-:W-:Y:S01]  /*12bc0*/  FADD.FTZ R158, R158, R164 ;  /* 0x000000a49e9e7221 */ /* 0x000fe20000010000 */
[----:B------:R-:W-:Y:S01]  /*12bd0*/  F2FP.F16.F32.PACK_AB R30, R131, R150 ;  /* 0x00000096831e723e */ /* 0x000fe200000000ff */
[----:B------:R-:W-:Y:S01]  /*12be0*/  FADD.FTZ R133, R133, R140 ;  /* 0x0000008c85857221 */ /* 0x000fe20000010000 */
[----:B-----5:R-:W-:Y:S01]  /*12bf0*/  F2FP.F16.F32.PACK_AB R31, R125, R124 ;  /* 0x0000007c7d1f723e */ /* 0x020fe200000000ff */
[----:B------:R-:W-:Y:S02]  /*12c00*/  FADD.FTZ R158, R155, R158 ;  /* 0x0000009e9b9e7221 */ /* 0x000fe40000010000 */
[----:B------:R-:W-:Y:S01]  /*12c10*/  MUFU.EX2 R118, R118 ;  /* 0x0000007600767308 */ /* 0x000fe20000000800 */
[----:B------:R-:W-:Y:S01]  /*12c20*/  FADD.FTZ R133, R124, R133 ;  /* 0x000000857c857221 */ /* 0x000fe20000010000 */
[----:B------:R-:W-:-:S02]  /*12c30*/  FADD.FTZ R158, R150, R158 ;  /* 0x0000009e969e7221 */ /* 0x000fc40000010000 */
[C---:B-1----:R-:W-:Y:S01]  /*12c40*/  HMMA.16816.F32 R16, R28.reuse, R8, R16 ;  /* 0x000000081c10723c */ /* 0x042fe20000001810 */
[----:B------:R-:W-:Y:S01]  /*12c50*/  FADD.FTZ R125, R125, R133 ;  /* 0x000000857d7d7221 */ /* 0x000fe20000010000 */
[----:B------:R-:W-:Y:S02]  /*12c60*/  FADD.FTZ R131, R131, R158 ;  /* 0x0000009e83837221 */ /* 0x000fe40000010000 */
[----:B------:R-:W1:Y:S01]  /*12c70*/  MUFU.EX2 R115, R115 ;  /* 0x0000007300737308 */ /* 0x000e620000000800 */
[----:B--2---:R-:W-:Y:S01]  /*12c80*/  FADD.FTZ R125, R134, R125 ;  /* 0x0000007d867d7221 */ /* 0x004fe20000010000 */
[----:B------:R-:W-:Y:S02]  /*12c90*/  FADD.FTZ R131, R130, R131 ;  /* 0x0000008382837221 */ /* 0x000fe40000010000 */
[C---:B------:R-:W-:Y:S01]  /*12ca0*/  HMMA.16816.F32 R4, R28.reuse, R10, R4 ;  /* 0x0000000a1c04723c */ /* 0x040fe20000001804 */
[----:B------:R-:W2:Y:S03]  /*12cb0*/  LDSM.16.MT88.4 R8, [R209+0xc00] ;  /* 0x000c0000d108783b */ /* 0x000ea60000004200 */
[----:B------:R-:W3:Y:S04]  /*12cc0*/  MUFU.EX2 R135, R135 ;  /* 0x0000008700877308 */ /* 0x000ee80000000800 */
[C---:B----4-:R-:W-:Y:S04]  /*12cd0*/  HMMA.16816.F32 R136, R28.reuse, R20, R136 ;  /* 0x000000141c88723c */ /* 0x050fe80000001888 */
[----:B------:R-:W4:Y:S04]  /*12ce0*/  MUFU.EX2 R110, R110 ;  /* 0x0000006e006e7308 */ /* 0x000f280000000800 */
[----:B------:R-:W-:Y:S01]  /*12cf0*/  HMMA.16816.F32 R24, R28, R22, R24 ;  /* 0x000000161c18723c */ /* 0x000fe20000001818 */
[----:B------:R-:W5:Y:S01]  /*12d00*/  LDSM.16.MT88.4 R20, [R210+0x6000] ;  /* 0x00600000d214783b */ /* 0x000f620000004200 */
[C---:B------:R-:W-:Y:S01]  /*12d10*/  F2FP.F16.F32.PACK_AB R28, R129.reuse, R130 ;  /* 0x00000082811c723e */ /* 0x040fe200000000ff */
[----:B------:R-:W-:Y:S01]  /*12d20*/  FADD.FTZ R129, R129, R131 ;  /* 0x0000008381817221 */ /* 0x000fe20000010000 */
[----:B------:R-:W-:Y:S01]  /*12d30*/  F2FP.F16.F32.PACK_AB R29, R119, R134 ;  /* 0x00000086771d723e */ /* 0x000fe200000000ff */
[----:B------:R-:W-:Y:S01]  /*12d40*/  MUFU.EX2 R106, R106 ;  /* 0x0000006a006a7308 */ /* 0x000fe20000000800 */
[----:B------:R-:W-:Y:S01]  /*12d50*/  F2FP.F16.F32.PACK_AB R30, R127, R128 ;  /* 0x000000807f1e723e */ /* 0x000fe200000000ff */
[----:B------:R-:W-:Y:S01]  /*12d60*/  FADD.FTZ R119, R119, R125 ;  /* 0x0000007d77777221 */ /* 0x000fe20000010000 */
[----:B-1----:R-:W-:Y:S01]  /*12d70*/  F2FP.F16.F32.PACK_AB R31, R115, R118 ;  /* 0x00000076731f723e */ /* 0x002fe200000000ff */
[----:B------:R-:W-:-:S02]  /*12d80*/  FADD.FTZ R129, R128, R129 ;  /* 0x0000008180817221 */ /* 0x000fc40000010000 */
[----:B------:R-:W-:Y:S02]  /*12d90*/  FADD.FTZ R119, R118, R119 ;  /* 0x0000007776777221 */ /* 0x000fe40000010000 */
[----:B------:R-:W1:Y:S01]  /*12da0*/  MUFU.EX2 R111, R111 ;  /* 0x0000006f006f7308 */ /* 0x000e620000000800 */
[----:B------:R-:W-:Y:S01]  /*12db0*/  FADD.FTZ R127, R127, R129 ;  /* 0x000000817f7f7221 */ /* 0x000fe20000010000 */
[C---:B------:R-:W-:Y:S01]  /*12dc0*/  HMMA.16816.F32 R16, R28.reuse, R12, R16 ;  /* 0x0000000c1c10723c */ /* 0x040fe20000001810 */
[----:B------:R-:W-:Y:S02]  /*12dd0*/  FADD.FTZ R115, R115, R119 ;  /* 0x0000007773737221 */ /* 0x000fe40000010000 */
[----:B------:R-:W-:Y:S02]  /*12de0*/  FADD.FTZ R127, R126, R127 ;  /* 0x0000007f7e7f7221 */ /* 0x000fe40000010000 */
[----:B---3--:R-:W-:Y:S01]  /*12df0*/  FADD.FTZ R115, R135, R115 ;  /* 0x0000007387737221 */ /* 0x008fe20000010000 */
[----:B------:R-:W-:Y:S01]  /*12e00*/  MUFU.EX2 R116, R116 ;  /* 0x0000007400747308 */ /* 0x000fe20000000800 */
[C---:B------:R-:W-:Y:S01]  /*12e10*/  FADD.FTZ R127, R123.reuse, R127 ;  /* 0x0000007f7b7f7221 */ /* 0x040fe20000010000 */
[C---:B------:R-:W-:Y:S01]  /*12e20*/  HMMA.16816.F32 R4, R28.reuse, R14, R4 ;  /* 0x0000000e1c04723c */ /* 0x040fe20000001804 */
[----:B------:R-:W3:Y:S05]  /*12e30*/  LDSM.16.MT88.4 R12, [R209+0x1000] ;  /* 0x00100000d10c783b */ /* 0x000eea0000004200 */
[----:B------:R-:W-:Y:S02]  /*12e40*/  MUFU.EX2 R113, R113 ;  /* 0x0000007100717308 */ /* 0x000fe40000000800 */
[C---:B--2---:R-:W-:Y:S06]  /*12e50*/  HMMA.16816.F32 R136, R28.reuse, R8, R136 ;  /* 0x000000081c88723c */ /* 0x044fec0000001888 */
[----:B------:R-:W2:Y:S02]  /*12e60*/  MUFU.EX2 R102, R102 ;  /* 0x0000006600667308 */ /* 0x000ea40000000800 */
[----:B------:R-:W-:Y:S01]  /*12e70*/  HMMA.16816.F32 R24, R28, R10, R24 ;  /* 0x0000000a1c18723c */ /* 0x000fe20000001818 */
[----:B------:R-:W3:Y:S01]  /*12e80*/  LDSM.16.MT88.4 R8, [R210+0x6400] ;  /* 0x00640000d208783b */ /* 0x000ee20000004200 */
[----:B------:R-:W-:-:S02]  /*12e90*/  F2FP.F16.F32.PACK_AB R28, R123, R126 ;  /* 0x0000007e7b1c723e */ /* 0x000fc400000000ff */
[C---:B----4-:R-:W-:Y:S01]  /*12ea0*/  F2FP.F16.F32.PACK_AB R29, R110.reuse, R135 ;  /* 0x000000876e1d723e */ /* 0x050fe200000000ff */
[----:B------:R-:W-:Y:S01]  /*12eb0*/  FADD.FTZ R110, R110, R115 ;  /* 0x000000736e6e7221 */ /* 0x000fe20000010000 */
[----:B------:R-:W-:Y:S01]  /*12ec0*/  F2FP.F16.F32.PACK_AB R30, R121, R122 ;  /* 0x0000007a791e723e */ /* 0x000fe200000000ff */
[----:B------:R-:W4:Y:S01]  /*12ed0*/  MUFU.EX2 R103, R103 ;  /* 0x0000006700677308 */ /* 0x000f220000000800 */
[----:B-1----:R-:W-:Y:S01]  /*12ee0*/  F2FP.F16.F32.PACK_AB R31, R111, R106 ;  /* 0x0000006a6f1f723e */ /* 0x002fe200000000ff */
[----:B------:R-:W-:Y:S01]  /*12ef0*/  FADD.FTZ R122, R122, R127 ;  /* 0x0000007f7a7a7221 */ /* 0x000fe20000010000 */
[----:B------:R-:W-:Y:S01]  /*12f00*/  FADD.FTZ R110, R106, R110 ;  /* 0x0000006e6a6e7221 */ /* 0x000fe20000010000 */
[----:B------:R-:W-:Y:S02]  /*12f10*/  LDSM.16.MT88.4 R132, [R209+0x3c00] ;  /* 0x003c0000d184783b */ /* 0x000fe40000004200 */
[----:B------:R-:W-:Y:S01]  /*12f20*/  FADD.FTZ R122, R121, R122 ;  /* 0x0000007a797a7221 */ /* 0x000fe20000010000 */
[----:B------:R-:W-:Y:S01]  /*12f30*/  FADD.FTZ R111, R111, R110 ;  /* 0x0000006e6f6f7221 */ /* 0x000fe20000010000 */
[----:B-----5:R-:W-:Y:S01]  /*12f40*/  HMMA.16816.F32 R16, R28, R20, R16 ;  /* 0x000000141c10723c */ /* 0x020fe20000001810 */
[----:B------:R-:W-:Y:S02]  /*12f50*/  MUFU.EX2 R100, R100 ;  /* 0x0000006400647308 */ /* 0x000fe40000000800 */
[----:B--2---:R-:W-:-:S05]  /*12f60*/  FADD.FTZ R111, R102, R111 ;  /* 0x0000006f666f7221 */ /* 0x004fca0000010000 */
[C---:B------:R-:W-:Y:S01]  /*12f70*/  HMMA.16816.F32 R4, R28.reuse, R22, R4 ;  /* 0x000000161c04723c */ /* 0x040fe20000001804 */
[----:B------:R-:W1:Y:S01]  /*12f80*/  LDSM.16.MT88.4 R20, [R209+0x1400] ;  /* 0x00140000d114783b */ /* 0x000e620000004200 */
[----:B------:R-:W2:Y:S06]  /*12f90*/  MUFU.EX2 R101, R101 ;  /* 0x0000006500657308 */ /* 0x000eac0000000800 */
[C---:B---3--:R-:W-:Y:S02]  /*12fa0*/  HMMA.16816.F32 R136, R28.reuse, R12, R136 ;  /* 0x0000000c1c88723c */ /* 0x048fe40000001888 */
[----:B------:R-:W-:Y:S06]  /*12fb0*/  MUFU.EX2 R112, R112 ;  /* 0x0000007000707308 */ /* 0x000fec0000000800 */
[----:B------:R-:W-:Y:S01]  /*12fc0*/  HMMA.16816.F32 R24, R28, R14, R24 ;  /* 0x0000000e1c18723c */ /* 0x000fe20000001818 */
[----:B------:R-:W3:Y:S01]  /*12fd0*/  LDSM.16.MT88.4 R12, [R210+0x6800] ;  /* 0x00680000d20c783b */ /* 0x000ee20000004200 */
[----:B------:R-:W-:Y:S01]  /*12fe0*/  F2FP.F16.F32.PACK_AB R28, R117, R120 ;  /* 0x00000078751c723e */ /* 0x000fe200000000ff */
[----:B------:R-:W5:Y:S01]  /*12ff0*/  MUFU.EX2 R109, R109 ;  /* 0x0000006d006d7308 */ /* 0x000f620000000800 */
[----:B----4-:R-:W-:Y:S01]  /*13000*/  F2FP.F16.F32.PACK_AB R29, R103, R102 ;  /* 0x00000066671d723e */ /* 0x010fe200000000ff */
[----:B------:R-:W-:Y:S01]  /*13010*/  FADD.FTZ R120, R120, R122 ;  /* 0x0000007a78787221 */ /* 0x000fe20000010000 */
[----:B------:R-:W-:Y:S01]  /*13020*/  F2FP.F16.F32.PACK_AB R30, R113, R116 ;  /* 0x00000074711e723e */ /* 0x000fe200000000ff */
[----:B------:R-:W-:Y:S01]  /*13030*/  FADD.FTZ R103, R103, R111 ;  /* 0x0000006f67677221 */ /* 0x000fe20000010000 */
[----:B--2---:R-:W-:Y:S01]  /*13040*/  F2FP.F16.F32.PACK_AB R31, R101, R100 ;  /* 0x00000064651f723e */ /* 0x004fe200000000ff */
[----:B------:R-:W-:-:S02]  /*13050*/  FADD.FTZ R120, R117, R120 ;  /* 0x0000007875787221 */ /* 0x000fc40000010000 */
[----:B------:R-:W-:Y:S01]  /*13060*/  MUFU.EX2 R108, R108 ;  /* 0x0000006c006c7308 */ /* 0x000fe20000000800 */
[----:B------:R-:W-:Y:S01]  /*13070*/  FADD.FTZ R103, R100, R103 ;  /* 0x0000006764677221 */ /* 0x000fe20000010000 */
[----:B------:R-:W-:Y:S02]  /*13080*/  FADD.FTZ R116, R116, R120 ;  /* 0x0000007874747221 */ /* 0x000fe40000010000 */
[C---:B------:R-:W-:Y:S01]  /*13090*/  HMMA.16816.F32 R16, R28.reuse, R8, R16 ;  /* 0x000000081c10723c */ /* 0x040fe20000001810 */
[----:B------:R-:W-:Y:S01]  /*130a0*/  FADD.FTZ R101, R101, R103 ;  /* 0x0000006765657221 */ /* 0x000fe20000010000 */
[----:B------:R-:W-:Y:S02]  /*130b0*/  FADD.FTZ R116, R113, R116 ;  /* 0x0000007471747221 */ /* 0x000fe40000010000 */
[----:B------:R-:W2:Y:S04]  /*130c0*/  MUFU.EX2 R105, R105 ;  /* 0x0000006900697308 */ /* 0x000ea80000000800 */
[C---:B------:R-:W-:Y:S01]  /*130d0*/  HMMA.16816.F32 R4, R28.reuse, R10, R4 ;  /* 0x0000000a1c04723c */ /* 0x040fe20000001804 */
[----:B------:R-:W4:Y:S03]  /*130e0*/  LDSM.16.MT88.4 R8, [R209+0x1800] ;  /* 0x00180000d108783b */ /* 0x000f260000004200 */
[----:B------:R-:W3:Y:S04]  /*130f0*/  MUFU.EX2 R142, R142 ;  /* 0x0000008e008e7308 */ /* 0x000ee80000000800 */
[C---:B-1----:R-:W-:Y:S04]  /*13100*/  HMMA.16816.F32 R136, R28.reuse, R20, R136 ;  /* 0x000000141c88723c */ /* 0x042fe80000001888 */
[----:B------:R-:W1:Y:S04]  /*13110*/  MUFU.EX2 R94, R94 ;  /* 0x0000005e005e7308 */ /* 0x000e680000000800 */
[----:B------:R-:W-:Y:S01]  /*13120*/  HMMA.16816.F32 R24, R28, R22, R24 ;  /* 0x000000161c18723c */ /* 0x000fe20000001818 */
[----:B------:R-:W4:Y:S01]  /*13130*/  LDSM.16.MT88.4 R20, [R210+0x6c00] ;  /* 0x006c0000d214783b */ /* 0x000f220000004200 */
[----:B-----5:R-:W-:Y:S01]  /*13140*/  F2FP.F16.F32.PACK_AB R28, R109, R112 ;  /* 0x000000706d1c723e */ /* 0x020fe200000000ff */
[----:B------:R-:W-:Y:S01]  /*13150*/  FADD.FTZ R112, R112, R116 ;  /* 0x0000007470707221 */ /* 0x000fe20000010000 */
[----:B------:R-:W-:Y:S01]  /*13160*/  MUFU.EX2 R90, R90 ;  /* 0x0000005a005a7308 */ /* 0x000fe20000000800 */
[----:B--2---:R-:W-:Y:S01]  /*13170*/  F2FP.F16.F32.PACK_AB R30, R105, R108 ;  /* 0x0000006c691e723e */ /* 0x004fe200000000ff */
[----:B---3--:R-:W-:Y:S01]  /*13180*/  FADD.FTZ R101, R142, R101 ;  /* 0x000000658e657221 */ /* 0x008fe20000010000 */
[----:B------:R-:W-:-:S04]  /*13190*/  FADD.FTZ R112, R109, R112 ;  /* 0x000000706d707221 */ /* 0x000fc80000010000 */
[----:B------:R-:W-:Y:S01]  /*131a0*/  FADD.FTZ R108, R108, R112 ;  /* 0x000000706c6c7221 */ /* 0x000fe20000010000 */
[----:B------:R-:W2:Y:S01]  /*131b0*/  MUFU.EX2 R95, R95 ;  /* 0x0000005f005f7308 */ /* 0x000ea20000000800 */
[C---:B-1----:R-:W-:Y:S01]  /*131c0*/  F2FP.F16.F32.PACK_AB R29, R94.reuse, R142 ;  /* 0x0000008e5e1d723e */ /* 0x042fe200000000ff */
[----:B------:R-:W-:Y:S01]  /*131d0*/  FADD.FTZ R101, R94, R101 ;  /* 0x000000655e657221 */ /* 0x000fe20000010000 */
[----:B------:R-:W-:-:S05]  /*131e0*/  FADD.FTZ R108, R105, R108 ;  /* 0x0000006c696c7221 */ /* 0x000fca0000010000 */
[----:B------:R-:W1:Y:S08]  /*131f0*/  MUFU.EX2 R104, R104 ;  /* 0x0000006800687308 */ /* 0x000e700000000800 */
[----:B------:R-:W3:Y:S01]  /*13200*/  MUFU.EX2 R99, R99 ;  /* 0x0000006300637308 */ /* 0x000ee20000000800 */
[----:B--2---:R-:W-:Y:S01]  /*13210*/  F2FP.F16.F32.PACK_AB R31, R95, R90 ;  /* 0x0000005a5f1f723e */ /* 0x004fe200000000ff */
[----:B------:R-:W-:-:S04]  /*13220*/  FADD.FTZ R90, R90, R101 ;  /* 0x000000655a5a7221 */ /* 0x000fc80000010000 */
[----:B------:R-:W-:Y:S02]  /*13230*/  FADD.FTZ R90, R95, R90 ;  /* 0x0000005a5f5a7221 */ /* 0x000fe40000010000 */
[----:B------:R-:W-:Y:S01]  /*13240*/  HMMA.16816.F32 R16, R28, R12, R16 ;  /* 0x0000000c1c10723c */ /* 0x000fe20000001810 */
[----:B------:R-:W-:Y:S01]  /*13250*/  MUFU.EX2 R98, R98 ;  /* 0x0000006200627308 */ /* 0x000fe20000000800 */
[----:B-1----:R-:W-:-:S06]  /*13260*/  FADD.FTZ R108, R104, R108 ;  /* 0x0000006c686c7221 */ /* 0x002fcc0000010000 */
[C---:B------:R-:W-:Y:S01]  /*13270*/  HMMA.16816.F32 R4, R28.reuse, R14, R4 ;  /* 0x0000000e1c04723c */ /* 0x040fe20000001804 */
[----:B------:R-:W1:Y:S01]  /*13280*/  LDSM.16.MT88.4 R12, [R209+0x1c00] ;  /* 0x001c0000d10c783b */ /* 0x000e620000004200 */
[----:B------:R-:W2:Y:S06]  /*13290*/  MUFU.EX2 R97, R97 ;  /* 0x0000006100617308 */ /* 0x000eac0000000800 */
[C---:B----4-:R-:W-:Y:S02]  /*132a0*/  HMMA.16816.F32 R136, R28.reuse, R8, R136 ;  /* 0x000000081c88723c */ /* 0x050fe40000001888 */
[----:B------:R-:W4:Y:S06]  /*132b0*/  MUFU.EX2 R86, R86 ;  /* 0x0000005600567308 */ /* 0x000f2c0000000800 */
[----:B------:R-:W-:Y:S01]  /*132c0*/  HMMA.16816.F32 R24, R28, R10, R24 ;  /* 0x0000000a1c18723c */ /* 0x000fe20000001818 */
[----:B------:R-:W5:Y:S01]  /*132d0*/  LDSM.16.MT88.4 R8, [R210+0x7000] ;  /* 0x00700000d208783b */ /* 0x000f620000004200 */
[----:B------:R-:W1:Y:S01]  /*132e0*/  MUFU.EX2 R87, R87 ;  /* 0x0000005700577308 */ /* 0x000e620000000800 */
[C---:B---3--:R-:W-:Y:S01]  /*132f0*/  F2FP.F16.F32.PACK_AB R28, R99.reuse, R104 ;  /* 0x00000068631c723e */ /* 0x048fe200000000ff */
[----:B------:R-:W-:Y:S01]  /*13300*/  FADD.FTZ R99, R99, R108 ;  /* 0x0000006c63637221 */ /* 0x000fe20000010000 */
[----:B--2---:R-:W-:-:S03]  /*13310*/  F2FP.F16.F32.PACK_AB R30, R97, R98 ;  /* 0x00000062611e723e */ /* 0x004fc600000000ff */
[----:B------:R-:W-:Y:S02]  /*13320*/  FADD.FTZ R99, R98, R99 ;  /* 0x0000006362637221 */ /* 0x000fe40000010000 */
[----:B------:R-:W2:Y:S01]  /*13330*/  MUFU.EX2 R143, R143 ;  /* 0x0000008f008f7308 */ /* 0x000ea20000000800 */
[----:B----4-:R-:W-:Y:S01]  /*13340*/  FADD.FTZ R90, R86, R90 ;  /* 0x0000005a565a7221 */ /* 0x010fe20000010000 */
[----:B------:R-:W-:-:S06]  /*13350*/  FADD.FTZ R97, R97, R99 ;  /* 0x0000006361617221 */ /* 0x000fcc0000010000 */
[----:B------:R-:W3:Y:S01]  /*13360*/  MUFU.EX2 R83, R83 ;  /* 0x0000005300537308 */ /* 0x000ee20000000800 */
[C---:B-1----:R-:W-:Y:S01]  /*13370*/  F2FP.F16.F32.PACK_AB R29, R87.reuse, R86 ;  /* 0x00000056571d723e */ /* 0x042fe200000000ff */
[----:B------:R-:W-:-:S06]  /*13380*/  FADD.FTZ R87, R87, R90 ;  /* 0x0000005a57577221 */ /* 0x000fcc0000010000 */
[----:B------:R-:W1:Y:S01]  /*13390*/  MUFU.EX2 R96, R96 ;  /* 0x0000006000607308 */ /* 0x000e620000000800 */
[----:B--2---:R-:W-:-:S07]  /*133a0*/  FADD.FTZ R87, R143, R87 ;  /* 0x000000578f577221 */ /* 0x004fce0000010000 */
[----:B------:R-:W2:Y:S01]  /*133b0*/  MUFU.EX2 R93, R93 ;  /* 0x0000005d005d7308 */ /* 0x000ea20000000800 */
[C---:B---3--:R-:W-:Y:S01]  /*133c0*/  F2FP.F16.F32.PACK_AB R31, R83.reuse, R143 ;  /* 0x0000008f531f723e */ /* 0x048fe200000000ff */
[----:B------:R-:W-:-:S06]  /*133d0*/  FADD.FTZ R83, R83, R87 ;  /* 0x0000005753537221 */ /* 0x000fcc0000010000 */
[----:B------:R-:W-:Y:S01]  /*133e0*/  HMMA.16816.F32 R16, R28, R20, R16 ;  /* 0x000000141c10723c */ /* 0x000fe20000001810 */
[----:B------:R-:W3:Y:S01]  /*133f0*/  MUFU.EX2 R92, R92 ;  /* 0x0000005c005c7308 */ /* 0x000ee20000000800 */
[----:B-1----:R-:W-:-:S06]  /*13400*/  FADD.FTZ R97, R96, R97 ;  /* 0x0000006160617221 */ /* 0x002fcc0000010000 */
[C---:B------:R-:W-:Y:S01]  /*13410*/  HMMA.16816.F32 R4, R28.reuse, R22, R4 ;  /* 0x000000161c04723c */ /* 0x040fe20000001804 */
[----:B------:R-:W1:Y:S01]  /*13420*/  LDSM.16.MT88.4 R20, [R209+0x2000] ;  /* 0x00200000d114783b */ /* 0x000e620000004200 */
[----:B------:R-:W4:Y:S06]  /*13430*/  MUFU.EX2 R89, R89 ;  /* 0x0000005900597308 */ /* 0x000f2c0000000800 */
[----:B------:R-:W-:Y:S01]  /*13440*/  HMMA.16816.F32 R136, R28, R12, R136 ;  /* 0x0000000c1c88723c */ /* 0x000fe20000001888 */
[C---:B--2---:R-:W-:Y:S01]  /*13450*/  F2FP.F16.F32.PACK_AB R12, R93.reuse, R96 ;  /* 0x000000605d0c723e */ /* 0x044fe200000000ff */
[----:B------:R-:W2:Y:S01]  /*13460*/  MUFU.EX2 R78, R78 ;  /* 0x0000004e004e7308 */ /* 0x000ea20000000800 */
[----:B------:R-:W-:-:S04]  /*13470*/  FADD.FTZ R93, R93, R97 ;  /* 0x000000615d5d7221 */ /* 0x000fc80000010000 */
[----:B---3--:R-:W-:Y:S01]  /*13480*/  FADD.FTZ R93, R92, R93 ;  /* 0x0000005d5c5d7221 */ /* 0x008fe20000010000 */
[----:B------:R-:W-:Y:S01]  /*13490*/  HMMA.16816.F32 R24, R28, R14, R24 ;  /* 0x0000000e1c18723c */ /* 0x000fe20000001818 */
[----:B------:R-:W3:Y:S01]  /*134a0*/  LDSM.16.MT88.4 R28, [R210+0x7400] ;  /* 0x00740000d21c783b */ /* 0x000ee20000004200 */
[----:B------:R-:W5:Y:S01]  /*134b0*/  MUFU.EX2 R79, R79 ;  /* 0x0000004f004f7308 */ /* 0x000f620000000800 */
[C---:B----4-:R-:W-:Y:S01]  /*134c0*/  F2FP.F16.F32.PACK_AB R14, R89.reuse, R92 ;  /* 0x0000005c590e723e */ /* 0x050fe200000000ff */
[----:B------:R-:W-:-:S06]  /*134d0*/  FADD.FTZ R93, R89, R93 ;  /* 0x0000005d595d7221 */ /* 0x000fcc0000010000 */
        /* <DEDUP_REMOVED lines=10> */
[C---:B------:R-:W-:Y:S01]  /*13580*/  HMMA.16816.F32 R16, R12.reuse, R8, R16 ;  /* 0x000000080c10723c */ /* 0x040fe20000001810 */
[----:B------:R-:W-:Y:S07]  /*13590*/  MUFU.EX2 R84, R84 ;  /* 0x0000005400547308 */ /* 0x000fee0000000800 */
[C---:B------:R-:W-:Y:S01]  /*135a0*/  HMMA.16816.F32 R4, R12.reuse, R10, R4 ;  /* 0x0000000a0c04723c */ /* 0x040fe20000001804 */
[----:B------:R-:W2:Y:S01]  /*135b0*/  LDSM.16.MT88.4 R8, [R209+0x2400] ;  /* 0x00240000d108783b */ /* 0x000ea20000004200 */
[----:B------:R-:W5:Y:S06]  /*135c0*/  MUFU.EX2 R81, R81 ;  /* 0x0000005100517308 */ /* 0x000f6c0000000800 */
[----:B-1----:R-:W-:Y:S01]  /*135d0*/  HMMA.16816.F32 R136, R12, R20, R136 ;  /* 0x000000140c88723c */ /* 0x002fe20000001888 */
[----:B----4-:R-:W-:Y:S01]  /*135e0*/  F2FP.F16.F32.PACK_AB R20, R85, R88 ;  /* 0x000000585514723e */ /* 0x010fe200000000ff */
        /* <DEDUP_REMOVED lines=19> */
[C---:B---3--:R-:W-:Y:S01]  /*13720*/  HMMA.16816.F32 R16, R20.reuse, R28, R16 ;  /* 0x0000001c1410723c */ /* 0x048fe20000001810 */
[----:B------:R-:W-:Y:S07]  /*13730*/  MUFU.EX2 R74, R74 ;  /* 0x0000004a004a7308 */ /* 0x000fee0000000800 */
[C---:B------:R-:W-:Y:S01]  /*13740*/  HMMA.16816.F32 R4, R20.reuse, R30, R4 ;  /* 0x0000001e1404723c */ /* 0x040fe20000001804 */
[----:B------:R-:W3:Y:S01]  /*13750*/  LDSM.16.MT88.4 R28, [R209+0x2800] ;  /* 0x00280000d11c783b */ /* 0x000ee20000004200 */
[----:B------:R-:W5:Y:S06]  /*13760*/  MUFU.EX2 R73, R73 ;  /* 0x0000004900497308 */ /* 0x000f6c0000000800 */
[----:B--2---:R-:W-:Y:S01]  /*13770*/  HMMA.16816.F32 R136, R20, R8, R136 ;  /* 0x000000081488723c */ /* 0x004fe20000001888 */
[----:B----4-:R-:W-:Y:S01]  /*13780*/  F2FP.F16.F32.PACK_AB R8, R75, R80 ;  /* 0x000000504b08723e */ /* 0x010fe200000000ff */
[----:B------:R-:W-:Y:S01]  /*13790*/  MUFU.EX2 R62, R62 ;  /* 0x0000003e003e7308 */ /* 0x000fe20000000800 */
[----:B------:R-:W-:-:S04]  /*137a0*/  FADD.FTZ R80, R80, R84 ;  /* 0x0000005450507221 */ /* 0x000fc80000010000 */
[----:B------:R-:W-:Y:S01]  /*137b0*/  FADD.FTZ R80, R75, R80 ;  /* 0x000000504b507221 */ /* 0x000fe20000010000 */
[----:B------:R-:W-:Y:S01]  /*137c0*/  HMMA.16816.F32 R24, R20, R10, R24 ;  /* 0x0000000a1418723c */ /* 0x000fe20000001818 */
[----:B------:R-:W2:Y:S01]  /*137d0*/  LDSM.16.MT88.4 R20, [R210+0x7c00] ;  /* 0x007c0000d214783b */ /* 0x000ea20000004200 */
        /* <DEDUP_REMOVED lines=14> */
[----:B------:R-:W-:Y:S01]  /*138c0*/  HMMA.16816.F32 R16, R8, R12, R16 ;  /* 0x0000000c0810723c */ /* 0x000fe20000001810 */
[----:B------:R-:W-:Y:S01]  /*138d0*/  MUFU.EX2 R68, R68 ;  /* 0x0000004400447308 */ /* 0x000fe20000000800 */
[----:B----4-:R-:W-:-:S06]  /*138e0*/  FADD.FTZ R73, R72, R73 ;  /* 0x0000004948497221 */ /* 0x010fcc0000010000 */
[C---:B------:R-:W-:Y:S01]  /*138f0*/  HMMA.16816.F32 R4, R8.reuse, R14, R4 ;  /* 0x0000000e0804723c */ /* 0x040fe20000001804 */
[----:B------:R-:W1:Y:S01]  /*13900*/  LDSM.16.MT88.4 R12, [R209+0x2c00] ;  /* 0x002c0000d10c783b */ /* 0x000e620000004200 */
[----:B------:R-:W4:Y:S06]  /*13910*/  MUFU.EX2 R65, R65 ;  /* 0x0000004100417308 */ /* 0x000f2c0000000800 */
[C---:B---3--:R-:W-:Y:S02]  /*13920*/  HMMA.16816.F32 R136, R8.reuse, R28, R136 ;  /* 0x0000001c0888723c */ /* 0x048fe40000001888 */
[----:B------:R-:W3:Y:S06]  /*13930*/  MUFU.EX2 R71, R71 ;  /* 0x0000004700477308 */ /* 0x000eec0000000800 */
[----:B------:R-:W-:Y:S01]  /*13940*/  HMMA.16816.F32 R24, R8, R30, R24 ;  /* 0x0000001e0818723c */ /* 0x000fe20000001818 */
[----:B------:R-:W1:Y:S01]  /*13950*/  LDSM.16.MT88.4 R28, [R210+0x8000] ;  /* 0x00800000d21c783b */ /* 0x000e620000004200 */
[----:B------:R-:W2:Y:S01]  /*13960*/  MUFU.EX2 R54, R54 ;  /* 0x0000003600367308 */ /* 0x000ea20000000800 */
[C---:B-----5:R-:W-:Y:S01]  /*13970*/  F2FP.F16.F32.PACK_AB R8, R69.reuse, R72 ;  /* 0x000000484508723e */ /* 0x060fe200000000ff */
[----:B------:R-:W-:Y:S01]  /*13980*/  FADD.FTZ R69, R69, R73 ;  /* 0x0000004945457221 */ /* 0x000fe20000010000 */
[----:B----4-:R-:W-:-:S03]  /*13990*/  F2FP.F16.F32.PACK_AB R10, R65, R68 ;  /* 0x00000044410a723e */ /* 0x010fc600000000ff */
[----:B------:R-:W-:Y:S02]  /*139a0*/  FADD.FTZ R68, R68, R69 ;  /* 0x0000004544447221 */ /* 0x000fe40000010000 */
[----:B------:R-:W-:Y:S01]  /*139b0*/  MUFU.EX2 R52, R52 ;  /* 0x0000003400347308 */ /* 0x000fe20000000800 */
[----:B---3--:R-:W-:Y:S01]  /*139c0*/  FADD.FTZ R59, R71, R59 ;  /* 0x0000003b473b7221 */ /* 0x008fe20000010000 */
[----:B------:R-:W-:-:S06]  /*139d0*/  FADD.FTZ R68, R65, R68 ;  /* 0x0000004441447221 */ /* 0x000fcc0000010000 */
[----:B------:R-:W3:Y:S01]  /*139e0*/  MUFU.EX2 R53, R53 ;  /* 0x0000003500357308 */ /* 0x000ee20000000800 */
[C---:B--2---:R-:W-:Y:S01]  /*139f0*/  F2FP.F16.F32.PACK_AB R9, R54.reuse, R71 ;  /* 0x000000473609723e */ /* 0x044fe200000000ff */
[----:B------:R-:W-:-:S06]  /*13a00*/  FADD.FTZ R54, R54, R59 ;  /* 0x0000003b36367221 */ /* 0x000fcc0000010000 */
[----:B------:R-:W-:Y:S08]  /*13a10*/  MUFU.EX2 R64, R64 ;  /* 0x0000004000407308 */ /* 0x000ff00000000800 */
[----:B------:R-:W2:Y:S01]  /*13a20*/  MUFU.EX2 R61, R61 ;  /* 0x0000003d003d7308 */ /* 0x000ea20000000800 */
[----:B---3--:R-:W-:Y:S01]  /*13a30*/  F2FP.F16.F32.PACK_AB R11, R53, R52 ;  /* 0x00000034350b723e */ /* 0x008fe200000000ff */
[----:B------:R-:W-:-:S04]  /*13a40*/  FADD.FTZ R52, R52, R54 ;  /* 0x0000003634347221 */ /* 0x000fc80000010000 */
[----:B------:R-:W-:Y:S02]  /*13a50*/  FADD.FTZ R52, R53, R52 ;  /* 0x0000003435347221 */ /* 0x000fe40000010000 */
[C---:B------:R-:W-:Y:S01]  /*13a60*/  HMMA.16816.F32 R16, R8.reuse, R20, R16 ;  /* 0x000000140810723c */ /* 0x040fe20000001810 */
[----:B------:R-:W-:Y:S07]  /*13a70*/  MUFU.EX2 R60, R60 ;  /* 0x0000003c003c7308 */ /* 0x000fee0000000800 */
[C---:B------:R-:W-:Y:S01]  /*13a80*/  HMMA.16816.F32 R4, R8.reuse, R22, R4 ;  /* 0x000000160804723c */ /* 0x040fe20000001804 */
[----:B------:R-:W3:Y:S01]  /*13a90*/  LDSM.16.MT88.4 R20, [R209+0x3000] ;  /* 0x00300000d114783b */ /* 0x000ee20000004200 */
[----:B------:R-:W4:Y:S06]  /*13aa0*/  MUFU.EX2 R0, R0 ;  /* 0x0000000000007308 */ /* 0x000f2c0000000800 */
[C---:B-1----:R-:W-:Y:S02]  /*13ab0*/  HMMA.16816.F32 R136, R8.reuse, R12, R136 ;  /* 0x0000000c0888723c */ /* 0x042fe40000001888 */
[----:B------:R-:W-:Y:S06]  /*13ac0*/  MUFU.EX2 R46, R46 ;  /* 0x0000002e002e7308 */ /* 0x000fec0000000800 */
[----:B------:R-:W-:Y:S01]  /*13ad0*/  HMMA.16816.F32 R24, R8, R14, R24 ;  /* 0x0000000e0818723c */ /* 0x000fe20000001818 */
[----:B------:R-:W1:Y:S01]  /*13ae0*/  LDSM.16.MT88.4 R12, [R210+0x8400] ;  /* 0x00840000d20c783b */ /* 0x000e620000004200 */
[----:B------:R-:W5:Y:S01]  /*13af0*/  MUFU.EX2 R47, R47 ;  /* 0x0000002f002f7308 */ /* 0x000f620000000800 */
[----:B--2---:R-:W-:Y:S01]  /*13b00*/  F2FP.F16.F32.PACK_AB R8, R61, R64 ;  /* 0x000000403d08723e */ /* 0x004fe200000000ff */
[----:B------:R-:W-:Y:S01]  /*13b10*/  FADD.FTZ R64, R64, R68 ;  /* 0x0000004440407221 */ /* 0x000fe20000010000 */
[----:B----4-:R-:W-:-:S03]  /*13b20*/  F2FP.F16.F32.PACK_AB R10, R0, R60 ;  /* 0x0000003c000a723e */ /* 0x010fc600000000ff */
[----:B------:R-:W-:Y:S02]  /*13b30*/  FADD.FTZ R64, R61, R64 ;  /* 0x000000403d407221 */ /* 0x000fe40000010000 */
[----:B------:R-:W2:Y:S02]  /*13b40*/  MUFU.EX2 R38, R38 ;  /* 0x0000002600267308 */ /* 0x000ea40000000800 */
[----:B------:R-:W-:-:S04]  /*13b50*/  FADD.FTZ R60, R60, R64 ;  /* 0x000000403c3c7221 */ /* 0x000fc80000010000 */
[----:B------:R-:W-:Y:S01]  /*13b60*/  FADD.FTZ R60, R0, R60 ;  /* 0x0000003c003c7221 */ /* 0x000fe20000010000 */
[----:B------:R-:W-:Y:S01]  /*13b70*/  MOV R0, R152 ;  /* 0x0000009800007202 */ /* 0x000fe20000000f00 */
[----:B------:R-:W4:Y:S01]  /*13b80*/  MUFU.EX2 R55, R55 ;  /* 0x0000003700377308 */ /* 0x000f220000000800 */
[----:B-----5:R-:W-:Y:S01]  /*13b90*/  F2FP.F16.F32.PACK_AB R9, R47, R46 ;  /* 0x0000002e2f09723e */ /* 0x020fe200000000ff */
[----:B------:R-:W-:-:S04]  /*13ba0*/  FADD.FTZ R46, R46, R52 ;  /* 0x000000342e2e7221 */ /* 0x000fc80000010000 */
[----:B------:R-:W-:Y:S02]  /*13bb0*/  FADD.FTZ R46, R47, R46 ;  /* 0x0000002e2f2e7221 */ /* 0x000fe40000010000 */
[----:B------:R-:W-:Y:S02]  /*13bc0*/  MUFU.EX2 R3, R3 ;  /* 0x0000000300037308 */ /* 0x000fe40000000800 */
[----:B--2---:R-:W-:-:S06]  /*13bd0*/  FADD.FTZ R46, R38, R46 ;  /* 0x0000002e262e7221 */ /* 0x004fcc0000010000 */
        /* <DEDUP_REMOVED lines=9> */
[----:B------:R-:W3:Y:S06]  /*13c70*/  MUFU.EX2 R34, R34 ;  /* 0x0000002200227308 */ /* 0x000eec0000000800 */
[----:B------:R-:W-:Y:S01]  /*13c80*/  HMMA.16816.F32 R24, R8, R22, R24 ;  /* 0x000000160818723c */ /* 0x000fe20000001818 */
[----:B------:R-:W4:Y:S01]  /*13c90*/  LDSM.16.MT88.4 R20, [R210+0x8800] ;  /* 0x00880000d214783b */ /* 0x000f220000004200 */
[----:B------:R-:W1:Y:S01]  /*13ca0*/  MUFU.EX2 R35, R35 ;  /* 0x0000002300237308 */ /* 0x000e620000000800 */
[----:B--2---:R-:W-:Y:S01]  /*13cb0*/  F2FP.F16.F32.PACK_AB R8, R114, R3 ;  /* 0x000000037208723e */ /* 0x004fe200000000ff */
[----:B------:R-:W-:Y:S01]  /*13cc0*/  FADD.FTZ R3, R3, R60 ;  /* 0x0000003c03037221 */ /* 0x000fe20000010000 */
[----:B-----5:R-:W-:-:S03]  /*13cd0*/  F2FP.F16.F32.PACK_AB R10, R141, R107 ;  /* 0x0000006b8d0a723e */ /* 0x020fc600000000ff */
[----:B------:R-:W-:Y:S02]  /*13ce0*/  FADD.FTZ R3, R114, R3 ;  /* 0x0000000372037221 */ /* 0x000fe40000010000 */
[----:B------:R-:W-:Y:S01]  /*13cf0*/  MUFU.EX2 R32, R32 ;  /* 0x0000002000207308 */ /* 0x000fe20000000800 */
[----:B---3--:R-:W-:Y:S01]  /*13d00*/  FADD.FTZ R55, R34, R55 ;  /* 0x0000003722377221 */ /* 0x008fe20000010000 */
[----:B------:R-:W-:-:S04]  /*13d10*/  FADD.FTZ R107, R107, R3 ;  /* 0x000000036b6b7221 */ /* 0x000fc80000010000 */
[----:B------:R-:W-:Y:S02]  /*13d20*/  FADD.FTZ R107, R141, R107 ;  /* 0x0000006b8d6b7221 */ /* 0x000fe40000010000 */
[----:B------:R-:W2:Y:S01]  /*13d30*/  MUFU.EX2 R48, R48 ;  /* 0x0000003000307308 */ /* 0x000ea20000000800 */
[C---:B-1----:R-:W-:Y:S01]  /*13d40*/  F2FP.F16.F32.PACK_AB R9, R35.reuse, R34 ;  /* 0x000000222309723e */ /* 0x042fe200000000ff */
[----:B------:R-:W-:-:S06]  /*13d50*/  FADD.FTZ R55, R35, R55 ;  /* 0x0000003723377221 */ /* 0x000fcc0000010000 */
        /* <DEDUP_REMOVED lines=9> */
[----:B------:R-:W3:Y:S06]  /*13df0*/  MUFU.EX2 R2, R2 ;  /* 0x0000000200027308 */ /* 0x000eec0000000800 */
[----:B----4-:R-:W-:Y:S01]  /*13e00*/  HMMA.16816.F32 R136, R8, R28, R136 ;  /* 0x0000001c0888723c */ /* 0x010fe20000001888 */
[----:B-1----:R-:W-:Y:S01]  /*13e10*/  F2FP.F16.F32.PACK_AB R28, R82, R91 ;  /* 0x0000005b521c723e */ /* 0x002fe200000000ff */
[----:B------:R-:W-:Y:S01]  /*13e20*/  MUFU.EX2 R36, R36 ;  /* 0x0000002400247308 */ /* 0x000fe20000000800 */
[----:B------:R-:W-:-:S04]  /*13e30*/  FADD.FTZ R91, R91, R107 ;  /* 0x0000006b5b5b7221 */ /* 0x000fc80000010000 */
[----:B------:R-:W-:Y:S01]  /*13e40*/  FADD.FTZ R91, R82, R91 ;  /* 0x0000005b525b7221 */ /* 0x000fe20000010000 */
[----:B------:R-:W-:Y:S01]  /*13e50*/  HMMA.16816.F32 R24, R8, R30, R24 ;  /* 0x0000001e0818723c */ /* 0x000fe20000001818 */
[--C-:B------:R-:W-:Y:S01]  /*13e60*/  FFMA.FTZ R8, R43, UR8, -R42.reuse ;  /* 0x000000082b087c23 */ /* 0x100fe2000801082a */
[----:B------:R-:W1:Y:S01]  /*13e70*/  MUFU.EX2 R37, R37 ;  /* 0x0000002500257308 */ /* 0x000e620000000800 */
[----:B------:R-:W-:Y:S01]  /*13e80*/  FFMA.FTZ R43, R51, UR8, -R42 ;  /* 0x00000008332b7c23 */ /* 0x000fe2000801082a */
[----:B---3--:R-:W-:Y:S01]  /*13e90*/  F2FP.F16.F32.PACK_AB R30, R2, R77 ;  /* 0x0000004d021e723e */ /* 0x008fe200000000ff */
[----:B------:R-:W-:-:S04]  /*13ea0*/  FADD.FTZ R77, R77, R91 ;  /* 0x0000005b4d4d7221 */ /* 0x000fc80000010000 */
[----:B------:R-:W-:Y:S01]  /*13eb0*/  FADD.FTZ R77, R2, R77 ;  /* 0x0000004d024d7221 */ /* 0x000fe20000010000 */
[----:B------:R-:W-:Y:S01]  /*13ec0*/  MUFU.EX2 R44, R44 ;  /* 0x0000002c002c7308 */ /* 0x000fe20000000800 */
[----:B------:R-:W-:-:S07]  /*13ed0*/  MOV R2, R153 ;  /* 0x0000009900027202 */ /* 0x000fce0000000f00 */
[----:B------:R-:W3:Y:S01]  /*13ee0*/  MUFU.EX2 R40, R40 ;  /* 0x0000002800287308 */ /* 0x000ee20000000800 */
[----:B-1----:R-:W-:Y:S01]  /*13ef0*/  F2FP.F16.F32.PACK_AB R29, R37, R36 ;  /* 0x00000024251d723e */ /* 0x002fe200000000ff */
[----:B------:R-:W-:-:S04]  /*13f00*/  FADD.FTZ R36, R36, R32 ;  /* 0x0000002024247221 */ /* 0x000fc80000010000 */
[----:B------:R-:W-:Y:S02]  /*13f10*/  FADD.FTZ R36, R37, R36 ;  /* 0x0000002425247221 */ /* 0x000fe40000010000 */
[----:B------:R1:W-:Y:S08]  /*13f20*/  MUFU.EX2 R51, R8 ;  /* 0x0000000800337308 */ /* 0x0003f00000000800 */
[----:B------:R-:W-:Y:S01]  /*13f30*/  MUFU.EX2 R39, R39 ;  /* 0x0000002700277308 */ /* 0x000fe20000000800 */
[----:B---3--:R-:W-:Y:S01]  /*13f40*/  F2FP.F16.F32.PACK_AB R31, R40, R44 ;  /* 0x0000002c281f723e */ /* 0x008fe200000000ff */
[----:B------:R-:W-:-:S04]  /*13f50*/  FADD.FTZ R44, R44, R36 ;  /* 0x000000242c2c7221 */ /* 0x000fc80000010000 */
[----:B------:R-:W-:Y:S02]  /*13f60*/  FADD.FTZ R44, R40, R44 ;  /* 0x0000002c282c7221 */ /* 0x000fe40000010000 */
[C---:B------:R-:W-:Y:S01]  /*13f70*/  HMMA.16816.F32 R16, R28.reuse, R20, R16 ;  /* 0x000000141c10723c */ /* 0x040fe20000001810 */
[----:B-1----:R-:W1:Y:S01]  /*13f80*/  LDSM.16.MT88.4 R8, [R210+0x8c00] ;  /* 0x008c0000d208783b */ /* 0x002e620000004200 */
[----:B------:R-:W-:Y:S01]  /*13f90*/  FFMA.FTZ R20, R50, UR8, -R42 ;  /* 0x0000000832147c23 */ /* 0x000fe2000801082a */
[----:B------:R-:W3:Y:S05]  /*13fa0*/  MUFU.EX2 R45, R45 ;  /* 0x0000002d002d7308 */ /* 0x000eea0000000800 */
[C---:B--2---:R-:W-:Y:S03]  /*13fb0*/  HMMA.16816.F32 R136, R28.reuse, R12, R136 ;  /* 0x0000000c1c88723c */ /* 0x044fe60000001888 */
[----:B------:R-:W2:Y:S05]  /*13fc0*/  MUFU.EX2 R33, R33 ;  /* 0x0000002100217308 */ /* 0x000eaa0000000800 */
[----:B------:R-:W-:Y:S03]  /*13fd0*/  HMMA.16816.F32 R4, R28, R22, R4 ;  /* 0x000000161c04723c */ /* 0x000fe60000001804 */
[----:B------:R-:W4:Y:S01]  /*13fe0*/  MUFU.EX2 R231, R231 ;  /* 0x000000e700e77308 */ /* 0x000f220000000800 */
[----:B---3--:R-:W-:Y:S01]  /*13ff0*/  F2FP.F16.F32.PACK_AB R12, R45, R39 ;  /* 0x000000272d0c723e */ /* 0x008fe200000000ff */
[----:B------:R-:W-:-:S03]  /*14000*/  FADD.FTZ R39, R39, R77 ;  /* 0x0000004d27277221 */ /* 0x000fc60000010000 */
[----:B------:R-:W-:Y:S01]  /*14010*/  HMMA.16816.F32 R24, R28, R14, R24 ;  /* 0x0000000e1c18723c */ /* 0x000fe20000001818 */
[----:B------:R-:W-:Y:S02]  /*14020*/  FADD.FTZ R39, R45, R39 ;  /* 0x000000272d277221 */ /* 0x000fe40000010000 */
[----:B------:R-:W3:Y:S02]  /*14030*/  MUFU.EX2 R43, R43 ;  /* 0x0000002b002b7308 */ /* 0x000ee40000000800 */
[----:B--2---:R-:W-:-:S06]  /*14040*/  FADD.FTZ R39, R33, R39 ;  /* 0x0000002721277221 */ /* 0x004fcc0000010000 */
[----:B------:R-:W2:Y:S01]  /*14050*/  MUFU.EX2 R20, R20 ;  /* 0x0000001400147308 */ /* 0x000ea20000000800 */
[C---:B----4-:R-:W-:Y:S01]  /*14060*/  F2FP.F16.F32.PACK_AB R14, R231.reuse, R33 ;  /* 0x00000021e70e723e */ /* 0x050fe200000000ff */
[----:B------:R-:W-:-:S06]  /*14070*/  FADD.FTZ R231, R231, R39 ;  /* 0x00000027e7e77221 */ /* 0x000fcc0000010000 */
[----:B------:R-:W4:Y:S01]  /*14080*/  MUFU.EX2 R230, R230 ;  /* 0x000000e600e67308 */ /* 0x000f220000000800 */
[----:B---3--:R-:W-:Y:S01]  /*14090*/  F2FP.F16.F32.PACK_AB R13, R43, R51 ;  /* 0x000000332b0d723e */ /* 0x008fe200000000ff */
[----:B------:R-:W-:-:S04]  /*140a0*/  FADD.FTZ R51, R51, R44 ;  /* 0x0000002c33337221 */ /* 0x000fc80000010000 */
[----:B------:R-:W-:-:S04]  /*140b0*/  FADD.FTZ R51, R43, R51 ;  /* 0x000000332b337221 */ /* 0x000fc80000010000 */
[----:B--2---:R-:W-:Y:S01]  /*140c0*/  FADD.FTZ R51, R20, R51 ;  /* 0x0000003314337221 */ /* 0x004fe20000010000 */
[----:B----4-:R-:W-:-:S03]  /*140d0*/  F2FP.F16.F32.PACK_AB R15, R230, R20 ;  /* 0x00000014e60f723e */ /* 0x010fc600000000ff */
[----:B------:R-:W-:-:S04]  /*140e0*/  FADD.FTZ R230, R230, R51 ;  /* 0x00000033e6e67221 */ /* 0x000fc80000010000 */
[C---:B------:R-:W-:Y:S08]  /*140f0*/  HMMA.16816.F32 R136, R12.reuse, R132, R136 ;  /* 0x000000840c88723c */ /* 0x040ff00000001888 */
[C---:B-1----:R-:W-:Y:S08]  /*14100*/  HMMA.16816.F32 R144, R12.reuse, R8, R16 ;  /* 0x000000080c90723c */ /* 0x042ff00000001810 */
[C---:B------:R-:W-:Y:S08]  /*14110*/  HMMA.16816.F32 R140, R12.reuse, R10, R4 ;  /* 0x0000000a0c8c723c */ /* 0x040ff00000001804 */
[----:B------:R-:W-:-:S15]  /*14120*/  HMMA.16816.F32 R132, R12, R134, R24 ;  /* 0x000000860c84723c */ /* 0x000fde0000001818 */
[----:B------:R-:W-:-:S05]  /*14130*/  NOP ;  /* 0x0000000000007918 */ /* 0x000fca0000000000 */
.L_x_1663:
        /* <DEDUP_REMOVED lines=13> */
.L_x_1673:
[----:B------:R-:W4:Y:S01]  /*14210*/  @!P3 LDC R4, c[0x0][0x3c0] ;  /* 0x0000f000ff04bb82 */ /* 0x000f220000000800 */
[----:B------:R-:W-:Y:S07]  /*14220*/  DEPBAR.LE SB0, 0x0 ;  /* 0x000080000000791a */ /* 0x000fee0000000000 */
[----:B------:R-:W-:Y:S01]  /*14230*/  BAR.SYNC.DEFER_BLOCKING 0x0 ;  /* 0x0000000000007b1d */ /* 0x000fe20000010000 */
[----:B------:R-:W-:Y:S01]  /*14240*/  @!P3 IADD3 R2, P0, PT, RZ, -R227, RZ ;  /* 0x800000e3ff02b210 */ /* 0x000fe20007f1e0ff */
[----:B------:R-:W-:Y:S02]  /*14250*/  IMAD.MOV.U32 R6, RZ, RZ, R221 ;  /* 0x000000ffff067224 */ /* 0x000fe400078e00dd */
[----:B----4-:R-:W-:Y:S04]  /*14260*/  @!P3 IMAD.SHL.U32 R5, R4, 0x100, RZ ;  /* 0x000001000405b824 */ /* 0x010fe800078e00ff */
[----:B------:R-:W-:Y:S01]  /*14270*/  @!P3 IMAD.X R5, RZ, RZ, ~R5, P0 ;  /* 0x000000ffff05b224 */ /* 0x000fe200000e0e05 */
[----:B------:R-:W4:Y:S04]  /*14280*/  LDC R0, c[0x0][0x3c4] ;  /* 0x0000f100ff007b82 */ /* 0x000f280000000800 */
        /* <DEDUP_REMOVED lines=30> */
[----:B------:R-:W-:Y:S02]  /*14470*/  ISETP.NE.AND P0, PT, R7, RZ, PT ;  /* 0x000000ff0700720c */ /* 0x000fe40003f05270 */
[-C--:B------:R-:W-:Y:S01]  /*14480*/  ISETP.GE.U32.AND P2, PT, R9, R4.reuse, PT ;  /* 0x000000040900720c */ /* 0x080fe20003f46070 */
[----:B------:R-:W-:Y:S01]  /*14490*/  @!P1 VIADD R13, R13, 0x1 ;  /* 0x000000010d0d9836 */ /* 0x000fe20000000000 */
[-C--:B------:R-:W-:Y:S04]  /*144a0*/  @!P1 IADD3 R11, PT, PT, R11, -R4.reuse, RZ ;  /* 0x800000040b0b9210 */ /* 0x080fe80007ffe0ff */
[----:B------:R-:W-:Y:S02]  /*144b0*/  ISETP.GE.U32.AND P4, PT, R11, R4, PT ;  /* 0x000000040b00720c */ /* 0x000fe40003f86070 */
[-C--:B------:R-:W-:Y:S04]  /*144c0*/  LOP3.LUT R4, R229, R7.reuse, RZ, 0x3c, !PT ;  /* 0x00000007e5047212 */ /* 0x080fe800078e3cff */
[----:B------:R-:W-:Y:S02]  /*144d0*/  ISETP.GE.AND P6, PT, R4, RZ, PT ;  /* 0x000000ff0400720c */ /* 0x000fe40003fc6270 */
[----:B------:R-:W-:Y:S02]  /*144e0*/  @P2 IADD3 R12, PT, PT, R12, 0x1, RZ ;  /* 0x000000010c0c2810 */ /* 0x000fe40007ffe0ff */
[----:B------:R-:W-:Y:S03]  /*144f0*/  LOP3.LUT R4, RZ, R7, RZ, 0x33, !PT ;  /* 0x00000007ff047212 */ /* 0x000fe600078e33ff */
        /* <DEDUP_REMOVED lines=14> */
[----:B-1----:R-:W1:Y:S02]  /*145e0*/  LDC.64 R4, c[0x0][0x3c0] ;  /* 0x0000f000ff047b82 */ /* 0x002e640000000a00 */
[-C--:B-1----:R-:W-:Y:S02]  /*145f0*/  IMAD R7, R7, R4.reuse, RZ ;  /* 0x0000000407077224 */ /* 0x082fe400078e02ff */
[C---:B------:R-:W-:Y:S04]  /*14600*/  IMAD.WIDE.U32 R12, R10.reuse, R4, RZ ;  /* 0x000000040a0c7225 */ /* 0x040fe800078e00ff */
        /* <DEDUP_REMOVED lines=10> */
.L_x_1670:
[C---:B------:R-:W-:Y:S01]  /*146b0*/  IMAD.SHL.U32 R2, R4.reuse, 0x40, RZ ;  /* 0x0000004004027824 */ /* 0x040fe200078e00ff */
[----:B----4-:R-:W-:Y:S01]  /*146c0*/  SHF.L.U64.HI R0, R4, 0x6, R0 ;  /* 0x0000000604007819 */ /* 0x010fe20000010200 */
        /* <DEDUP_REMOVED lines=12> */
[----:B------:R-:W-:Y:S03]  /*14790*/  IADD3 R8, P1, PT, R10, R2, RZ ;  /* 0x000000020a087210 */ /* 0x000fe60007f3e0ff */
[----:B------:R1:W-:Y:S01]  /*147a0*/  LDGSTS.E.BYPASS.LTC128B.128 [R226+0x6000], desc[UR6][R12.64] ;  /* 0x060000000ce27fae */ /* 0x0003e2000b981a06 */
[----:B------:R-:W-:Y:S05]  /*147b0*/  IADD3.X R11, PT, PT, R13, R0, RZ, P0, !PT ;  /* 0x000000000d0b7210 */ /* 0x000fea00007fe4ff */
[--C-:B------:R-:W-:Y:S01]  /*147c0*/  IMAD.X R9, R11, 0x1, R0.reuse, P1 ;  /* 0x000000010b097824 */ /* 0x100fe200008e0600 */
[----:B------:R-:W-:Y:S05]  /*147d0*/  LDGSTS.E.BYPASS.LTC128B.128 [R226+0x6800], desc[UR6][R10.64] ;  /* 0x068000000ae27fae */ /* 0x000fea000b981a06 */
[----:B------:R2:W-:Y:S01]  /*147e0*/  LDGSTS.E.BYPASS.LTC128B.128 [R226+0x7000], desc[UR6][R8.64] ;  /* 0x0700000008e27fae */ /* 0x0005e2000b981a06 */
[-C--:B----4-:R-:W-:Y:S05]  /*147f0*/  IADD3 R4, P0, PT, R8, R2.reuse, RZ ;  /* 0x0000000208047210 */ /* 0x090fea0007f1e0ff */
[--C-:B------:R-:W-:Y:S01]  /*14800*/  IMAD.X R5, R9, 0x1, R0.reuse, P0 ;  /* 0x0000000109057824 */ /* 0x100fe200000e0600 */
[-C--:B-----5:R-:W-:Y:S04]  /*14810*/  IADD3 R6, P1, PT, R4, R2.reuse, RZ ;  /* 0x0000000204067210 */ /* 0x0a0fe80007f3e0ff */
[----:B------:R-:W-:Y:S01]  /*14820*/  LDGSTS.E.BYPASS.LTC128B.128 [R226+0x7800], desc[UR6][R4.64] ;  /* 0x0780000004e27fae */ /* 0x000fe2000b981a06 */
[----:B-1----:R-:W-:Y:S02]  /*14830*/  IADD3 R12, P0, PT, R6, R2, RZ ;  /* 0x00000002060c7210 */ /* 0x002fe40007f1e0ff */
[----:B------:R-:W-:Y:S05]  /*14840*/  IADD3.X R7, PT, PT, R5, R0, RZ, P1, !PT ;  /* 0x0000000005077210 */ /* 0x000fea0000ffe4ff */
[----:B------:R-:W-:Y:S01]  /*14850*/  IMAD.X R13, R7, 0x1, R0, P0 ;  /* 0x00000001070d7824 */ /* 0x000fe200000e0600 */
[----:B------:R1:W-:Y:S01]  /*14860*/  LDGSTS.E.BYPASS.LTC128B.128 [R226+0x8000], desc[UR6][R6.64] ;  /* 0x0800000006e27fae */ /* 0x0003e2000b981a06 */
[----:B------:R-:W-:Y:S04]  /*14870*/  ISETP.NE.AND P0, PT, R228, 0x1, PT ;  /* 0x00000001e400780c */ /* 0x000fe80003f05270 */
[----:B------:R4:W-:Y:S05]  /*14880*/  LDGSTS.E.BYPASS.LTC128B.128 [R226+0x8800], desc[UR6][R12.64] ;  /* 0x088000000ce27fae */ /* 0x0009ea000b981a06 */
[----:B------:R-:W-:Y:S05]  /*14890*/  LDSM.16.M88.4 R128, [R213] ;  /* 0x00000000d580783b */ /* 0x000fea0000000200 */
[----:B--2---:R-:W1:Y:S05]  /*148a0*/  LDSM.16.M88.4 R8, [R211+0x1000] ;  /* 0x00100000d308783b */ /* 0x004e6a0000000200 */
[----:B------:R-:W4:Y:S05]  /*148b0*/  LDSM.16.M88.4 R16, [R211+0x1400] ;  /* 0x00140000d310783b */ /* 0x000f2a0000000200 */
[----:B------:R-:W2:Y:S05]  /*148c0*/  LDSM.16.M88.4 R24, [R211+0x1800] ;  /* 0x00180000d318783b */ /* 0x000eaa0000000200 */
[----:B------:R-:W0:Y:S05]  /*148d0*/  LDGDEPBAR ;  /* 0x00000000000079af */ /* 0x000e2a0000000000 */
[----:B------:R-:W5:Y:S05]  /*148e0*/  LDSM.16.M88.4 R32, [R211+0x1c00] ;  /* 0x001c0000d320783b */ /* 0x000f6a0000000200 */
[----:B------:R-:W3:Y:S05]  /*148f0*/  LDSM.16.M88.4 R40, [R211+0x2000] ;  /* 0x00200000d328783b */ /* 0x000eea0000000200 */
[----:B------:R-:W3:Y:S05]  /*14900*/  LDSM.16.M88.4 R48, [R211+0x2400] ;  /* 0x00240000d330783b */ /* 0x000eea0000000200 */
[----:B------:R-:W3:Y:S05]  /*14910*/  LDSM.16.M88.4 R56, [R211+0x2800] ;  /* 0x00280000d338783b */ /* 0x000eea0000000200 */
[----:B------:R-:W3:Y:S01]  /*14920*/  LDSM.16.M88.4 R64, [R211+0x2c00] ;  /* 0x002c0000d340783b */ /* 0x000ee20000000200 */
[C---:B-1----:R-:W-:Y:S04]  /*14930*/  HMMA.16816.F32 R4, R128.reuse, R8, RZ ;  /* 0x000000088004723c */ /* 0x042fe800000018ff */
[----:B------:R-:W1:Y:S04]  /*14940*/  LDSM.16.M88.4 R72, [R211+0x3000] ;  /* 0x00300000d348783b */ /* 0x000e680000000200 */
[C---:B------:R-:W-:Y:S01]  /*14950*/  HMMA.16816.F32 R8, R128.reuse, R10, RZ ;  /* 0x0000000a8008723c */ /* 0x040fe200000018ff */
[----:B------:R-:W1:Y:S05]  /*14960*/  LDSM.16.M88.4 R80, [R211+0x3400] ;  /* 0x00340000d350783b */ /* 0x000e6a0000000200 */
[----:B------:R-:W1:Y:S02]  /*14970*/  LDSM.16.M88.4 R88, [R211+0x3800] ;  /* 0x00380000d358783b */ /* 0x000e640000000200 */
[C---:B----4-:R-:W-:Y:S03]  /*14980*/  HMMA.16816.F32 R12, R128.reuse, R16, RZ ;  /* 0x00000010800c723c */ /* 0x050fe600000018ff */
[----:B------:R-:W4:Y:S05]  /*14990*/  LDSM.16.M88.4 R96, [R211+0x3c00] ;  /* 0x003c0000d360783b */ /* 0x000f2a0000000200 */
[C---:B------:R-:W-:Y:S01]  /*149a0*/  HMMA.16816.F32 R16, R128.reuse, R18, RZ ;  /* 0x000000128010723c */ /* 0x040fe200000018ff */
[----:B------:R-:W4:Y:S05]  /*149b0*/  LDSM.16.M88.4 R104, [R211+0x4000] ;  /* 0x00400000d368783b */ /* 0x000f2a0000000200 */
[----:B------:R-:W4:Y:S02]  /*149c0*/  LDSM.16.M88.4 R112, [R211+0x4400] ;  /* 0x00440000d370783b */ /* 0x000f240000000200 */
[C---:B--2---:R-:W-:Y:S03]  /*149d0*/  HMMA.16816.F32 R20, R128.reuse, R24, RZ ;  /* 0x000000188014723c */ /* 0x044fe600000018ff */
[----:B------:R-:W2:Y:S05]  /*149e0*/  LDSM.16.M88.4 R120, [R211+0x4800] ;  /* 0x00480000d378783b */ /* 0x000eaa0000000200 */
[C---:B------:R-:W-:Y:S01]  /*149f0*/  HMMA.16816.F32 R24, R128.reuse, R26, RZ ;  /* 0x0000001a8018723c */ /* 0x040fe200000018ff */
[----:B------:R-:W2:Y:S05]  /*14a00*/  LDSM.16.M88.4 R152, [R211+0x4c00] ;  /* 0x004c0000d398783b */ /* 0x000eaa0000000200 */
[----:B------:R-:W-:Y:S02]  /*14a10*/  LDSM.16.M88.4 R156, [R212] ;  /* 0x00000000d49c783b */ /* 0x000fe40000000200 */
[C---:B-----5:R-:W-:Y:S03]  /*14a20*/  HMMA.16816.F32 R28, R128.reuse, R32, RZ ;  /* 0x00000020801c723c */ /* 0x060fe600000018ff */
[----:B------:R-:W5:Y:S05]  /*14a30*/  LDSM.16.M88.4 R160, [R208+0x1000] ;  /* 0x00100000d0a0783b */ /* 0x000f6a0000000200 */
[C---:B------:R-:W-:Y:S01]  /*14a40*/  HMMA.16816.F32 R32, R128.reuse, R34, RZ ;  /* 0x000000228020723c */ /* 0x040fe200000018ff */
[----:B------:R-:W5:Y:S05]  /*14a50*/  LDSM.16.M88.4 R164, [R208+0x1400] ;  /* 0x00140000d0a4783b */ /* 0x000f6a0000000200 */
[----:B------:R-:W5:Y:S02]  /*14a60*/  LDSM.16.M88.4 R168, [R208+0x1800] ;  /* 0x00180000d0a8783b */ /* 0x000f640000000200 */
[C---:B---3--:R-:W-:Y:S03]  /*14a70*/  HMMA.16816.F32 R36, R128.reuse, R40, RZ ;  /* 0x000000288024723c */ /* 0x048fe600000018ff */
[----:B------:R-:W-:Y:S05]  /*14a80*/  LDSM.16.M88.4 R172, [R208+0x2000] ;  /* 0x00200000d0ac783b */ /* 0x000fea0000000200 */
[C---:B------:R-:W-:Y:S01]  /*14a90*/  HMMA.16816.F32 R40, R128.reuse, R42, RZ ;  /* 0x0000002a8028723c */ /* 0x040fe200000018ff */
[----:B------:R-:W-:Y:S05]  /*14aa0*/  LDSM.16.M88.4 R176, [R208+0x2400] ;  /* 0x00240000d0b0783b */ /* 0x000fea0000000200 */
[----:B------:R-:W-:Y:S02]  /*14ab0*/  LDSM.16.M88.4 R180, [R208+0x2800] ;  /* 0x00280000d0b4783b */ /* 0x000fe40000000200 */
[C---:B------:R-:W-:Y:S03]  /*14ac0*/  HMMA.16816.F32 R44, R128.reuse, R48, RZ ;  /* 0x00000030802c723c */ /* 0x040fe600000018ff */
        /* <DEDUP_REMOVED lines=17> */
[C---:B----4-:R-:W-:Y:S08]  /*14be0*/  HMMA.16816.F32 R92, R128.reuse, R96, RZ ;  /* 0x00000060805c723c */ /* 0x050ff000000018ff */
        /* <DEDUP_REMOVED lines=106> */
[C---:B------:R-:W-:Y:S03]  /*15290*/  LEA.HI.X.SX32 R153, R159.reuse, R225, 0x2, P0 ;  /* 0x000000e19f997211 */ /* 0x040fe600000f16ff */
[----:B------:R1:W2:Y:S04]  /*152a0*/  LDG.E R154, desc[UR6][R154.64] ;  /* 0x000000069a9a7981 */ /* 0x0002a8000c1e1900 */
[----:B------:R3:W2:Y:S01]  /*152b0*/  LDG.E R151, desc[UR6][R152.64] ;  /* 0x0000000698977981 */ /* 0x0006a2000c1e1900 */
[----:B-1----:R-:W-:Y:S01]  /*152c0*/  IADD3 R155, PT, PT, R159, -R157, RZ ;  /* 0x8000009d9f9b7210 */ /* 0x002fe20007ffe0ff */
[----:B---3--:R-:W1:Y:S04]  /*152d0*/  LDC.64 R152, c[0x0][0x3b8] ;  /* 0x0000ee00ff987b82 */ /* 0x008e680000000a00 */
[----:B------:R-:W-:Y:S05]  /*152e0*/  IMAD R155, R155, R2, -0x100 ;  /* 0xffffff009b9b7424 */ /* 0x000fea00078e0202 */
        /* <DEDUP_REMOVED lines=13> */
.L_x_1672:
        /* <DEDUP_REMOVED lines=30> */
.L_x_1671:
        /* <DEDUP_REMOVED lines=111> */
[----:B------:R-:W1:Y:S01]  /*15c90*/  LDSM.16.MT88.4 R24, [R209] ;  /* 0x00000000d118783b */ /* 0x000e620000004200 */
[--C-:B------:R-:W-:Y:S03]  /*15ca0*/  FFMA.FTZ R173, R35, UR4, -R151.reuse ;  /* 0x0000000423ad7c23 */ /* 0x100fe60008010897 */
[----:B------:R-:W3:Y:S01]  /*15cb0*/  MUFU.EX2 R193, R193 ;  /* 0x000000c100c17308 */ /* 0x000ee20000000800 */
[--C-:B------:R-:W-:Y:S01]  /*15cc0*/  FFMA.FTZ R168, R38, UR4, -R151.reuse ;  /* 0x0000000426a87c23 */ /* 0x100fe20008010897 */
[--C-:B------:R-:W-:Y:S01]  /*15cd0*/  FFMA.FTZ R166, R39, UR4, -R151.reuse ;  /* 0x0000000427a67c23 */ /* 0x100fe20008010897 */
[--C-:B------:R-:W-:Y:S01]  /*15ce0*/  FFMA.FTZ R196, R10, UR4, -R151.reuse ;  /* 0x000000040ac47c23 */ /* 0x100fe20008010897 */
[----:B------:R-:W-:Y:S01]  /*15cf0*/  FMUL.FTZ R10, R3, R142 ;  /* 0x0000008e030a7220 */ /* 0x000fe20000410000 */
[--C-:B------:R-:W-:Y:S01]  /*15d00*/  FFMA.FTZ R197, R11, UR4, -R151.reuse ;  /* 0x000000040bc57c23 */ /* 0x100fe20008010897 */
[----:B------:R-:W4:Y:S01]  /*15d10*/  LDSM.16.MT88.4 R28, [R210+0x5400] ;  /* 0x00540000d21c783b */ /* 0x000f220000004200 */
[----:B------:R-:W-:Y:S03]  /*15d20*/  FMUL.FTZ R11, R3, R143 ;  /* 0x0000008f030b7220 */ /* 0x000fe60000410000 */
[----:B------:R-:W-:Y:S01]  /*15d30*/  MUFU.EX2 R187, R187 ;  /* 0x000000bb00bb7308 */ /* 0x000fe20000000800 */
[--C-:B------:R-:W-:Y:S01]  /*15d40*/  FFMA.FTZ R178, R21, UR4, -R152.reuse ;  /* 0x0000000415b27c23 */ /* 0x100fe20008010898 */
[--C-:B------:R-:W-:Y:S01]  /*15d50*/  FFMA.FTZ R184, R22, UR4, -R151.reuse ;  /* 0x0000000416b87c23 */ /* 0x100fe20008010897 */
[--C-:B------:R-:W-:Y:S01]  /*15d60*/  FFMA.FTZ R182, R23, UR4, -R151.reuse ;  /* 0x0000000417b67c23 */ /* 0x100fe20008010897 */
[--C-:B------:R-:W-:Y:S01]  /*15d70*/  FFMA.FTZ R185, R16, UR4, -R152.reuse ;  /* 0x0000000410b97c23 */ /* 0x100fe20008010898 */
[C---:B------:R-:W-:Y:S01]  /*15d80*/  FMUL.FTZ R16, R150.reuse, R132 ;  /* 0x0000008496107220 */ /* 0x040fe20000410000 */
[----:B------:R-:W5:Y:S01]  /*15d90*/  LDSM.16.MT88.4 R32, [R209+0x400] ;  /* 0x00040000d120783b */ /* 0x000f620000004200 */
[--C-:B------:R-:W-:Y:S03]  /*15da0*/  FFMA.FTZ R186, R17, UR4, -R152.reuse ;  /* 0x0000000411ba7c23 */ /* 0x100fe60008010898 */
[----:B------:R-:W-:Y:S01]  /*15db0*/  MUFU.EX2 R196, R196 ;  /* 0x000000c400c47308 */ /* 0x000fe20000000800 */
[----:B---3--:R-:W-:Y:S01]  /*15dc0*/  F2FP.F16.F32.PACK_AB R22, R193, R192 ;  /* 0x000000c0c116723e */ /* 0x008fe200000000ff */
[----:B------:R-:W-:Y:S01]  /*15dd0*/  FMUL.FTZ R17, R150, R133 ;  /* 0x0000008596117220 */ /* 0x000fe20000410000 */
[--C-:B------:R-:W-:Y:S01]  /*15de0*/  FFMA.FTZ R188, R18, UR4, -R151.reuse ;  /* 0x0000000412bc7c23 */ /* 0x100fe20008010897 */
[----:B------:R-:W-:Y:S01]  /*15df0*/  FMUL.FTZ R18, R3, R134 ;  /* 0x0000008603127220 */ /* 0x000fe20000410000 */
[--C-:B------:R-:W-:Y:S01]  /*15e00*/  FFMA.FTZ R189, R19, UR4, -R151.reuse ;  /* 0x0000000413bd7c23 */ /* 0x100fe20008010897 */
[----:B------:R-:W-:Y:S01]  /*15e10*/  LDSM.16.MT88.4 R36, [R209+0x1000] ;  /* 0x00100000d124783b */ /* 0x000fe20000004200 */
[----:B------:R-:W-:Y:S03]  /*15e20*/  FMUL.FTZ R19, R3, R135 ;  /* 0x0000008703137220 */ /* 0x000fe60000410000 */
[----:B------:R-:W3:Y:S01]  /*15e30*/  MUFU.EX2 R197, R197 ;  /* 0x000000c500c57308 */ /* 0x000ee20000000800 */
[--C-:B------:R-:W-:Y:S01]  /*15e40*/  FFMA.FTZ R199, R4, UR4, -R152.reuse ;  /* 0x0000000404c77c23 */ /* 0x100fe20008010898 */
[C---:B------:R-:W-:Y:S01]  /*15e50*/  FMUL.FTZ R4, R150.reuse, R144 ;  /* 0x0000009096047220 */ /* 0x040fe20000410000 */
[--C-:B------:R-:W-:Y:S01]  /*15e60*/  FFMA.FTZ R194, R5, UR4, -R152.reuse ;  /* 0x0000000405c27c23 */ /* 0x100fe20008010898 */
[----:B------:R-:W-:Y:S01]  /*15e70*/  FMUL.FTZ R5, R150, R145 ;  /* 0x0000009196057220 */ /* 0x000fe20000410000 */
[--C-:B------:R-:W-:Y:S01]  /*15e80*/  FFMA.FTZ R200, R6, UR4, -R151.reuse ;  /* 0x0000000406c87c23 */ /* 0x100fe20008010897 */
[----:B------:R-:W-:Y:S01]  /*15e90*/  LDSM.16.MT88.4 R140, [R210+0x8c00] ;  /* 0x008c0000d28c783b */ /* 0x000fe20000004200 */
        /* <DEDUP_REMOVED lines=75> */
[----:B---3--:R-:W-:Y:S01]  /*16350*/  F2FP.F16.F32.PACK_AB R22, R186, R185 ;  /* 0x000000b9ba16723e */ /* 0x008fe200000000ff */
        /* <DEDUP_REMOVED lines=13> */
[C---:B----4-:R-:W-:Y:S03]  /*16430*/  HMMA.16816.F32 R4, R20.reuse, R28, R4 ;  /* 0x0000001c1404723c */ /* 0x050fe60000001804 */
[--C-:B------:R-:W-:Y:S01]  /*16440*/  FFMA.FTZ R85, R101, UR4, -R152.reuse ;  /* 0x0000000465557c23 */ /* 0x100fe20008010898 */
[--C-:B------:R-:W-:Y:S01]  /*16450*/  FFMA.FTZ R86, R102, UR4, -R151.reuse ;  /* 0x0000000466567c23 */ /* 0x100fe20008010897 */
[--C-:B------:R-:W-:Y:S01]  /*16460*/  FFMA.FTZ R87, R103, UR4, -R151.reuse ;  /* 0x0000000467577c23 */ /* 0x100fe20008010897 */
[--C-:B------:R-:W-:Y:S03]  /*16470*/  FFMA.FTZ R92, R109, UR4, -R152.reuse ;  /* 0x000000046d5c7c23 */ /* 0x100fe60008010898 */
[----:B------:R-:W1:Y:S01]  /*16480*/  MUFU.EX2 R182, R182 ;  /* 0x000000b600b67308 */ /* 0x000e620000000800 */
[C---:B------:R-:W-:Y:S01]  /*16490*/  HMMA.16816.F32 R8, R20.reuse, R30, R8 ;  /* 0x0000001e1408723c */ /* 0x040fe20000001808 */
[----:B------:R-:W3:Y:S02]  /*164a0*/  LDSM.16.MT88.4 R28, [R209+0x800] ;  /* 0x00080000d11c783b */ /* 0x000ee40000004200 */
[--C-:B------:R-:W-:Y:S01]  /*164b0*/  FFMA.FTZ R93, R110, UR4, -R151.reuse ;  /* 0x000000046e5d7c23 */ /* 0x100fe20008010897 */
[--C-:B------:R-:W-:Y:S01]  /*164c0*/  FFMA.FTZ R94, R111, UR4, -R151.reuse ;  /* 0x000000046f5e7c23 */ /* 0x100fe20008010897 */
[--C-:B------:R-:W-:Y:S01]  /*164d0*/  FFMA.FTZ R95, R112, UR4, -R152.reuse ;  /* 0x00000004705f7c23 */ /* 0x100fe20008010898 */
[--C-:B------:R-:W-:Y:S03]  /*164e0*/  FFMA.FTZ R96, R113, UR4, -R152.reuse ;  /* 0x0000000471607c23 */ /* 0x100fe60008010898 */
[----:B------:R-:W-:Y:S01]  /*164f0*/  MUFU.EX2 R176, R176 ;  /* 0x000000b000b07308 */ /* 0x000fe20000000800 */
[C---:B-----5:R-:W-:Y:S03]  /*16500*/  HMMA.16816.F32 R12, R20.reuse, R32, R12 ;  /* 0x00000020140c723c */ /* 0x060fe6000000180c */
[--C-:B------:R-:W-:Y:S01]  /*16510*/  FFMA.FTZ R97, R114, UR4, -R151.reuse ;  /* 0x0000000472617c23 */ /* 0x100fe20008010897 */
[--C-:B------:R-:W-:Y:S01]  /*16520*/  FFMA.FTZ R98, R115, UR4, -R151.reuse ;  /* 0x0000000473627c23 */ /* 0x100fe20008010897 */
[--C-:B------:R-:W-:Y:S01]  /*16530*/  FFMA.FTZ R99, R116, UR4, -R152.reuse ;  /* 0x0000000474637c23 */ /* 0x100fe20008010898 */
[----:B------:R-:W-:Y:S03]  /*16540*/  FFMA.FTZ R117, R117, UR4, -R152 ;  /* 0x0000000475757c23 */ /* 0x000fe60008010898 */
[----:B------:R-:W4:Y:S01]  /*16550*/  MUFU.EX2 R177, R177 ;  /* 0x000000b100b17308 */ /* 0x000f220000000800 */
[----:B------:R-:W-:Y:S01]  /*16560*/  HMMA.16816.F32 R16, R20, R34, R16 ;  /* 0x000000221410723c */ /* 0x000fe20000001810 */
[----:B------:R-:W5:Y:S02]  /*16570*/  LDSM.16.MT88.4 R32, [R210+0x5c00] ;  /* 0x005c0000d220783b */ /* 0x000f640000004200 */
[----:B--2---:R-:W-:Y:S01]  /*16580*/  F2FP.F16.F32.PACK_AB R20, R178, R183 ;  /* 0x000000b7b214723e */ /* 0x004fe200000000ff */
[----:B------:R-:W-:Y:S01]  /*16590*/  FFMA.FTZ R119, R119, UR4, -R151 ;  /* 0x0000000477777c23 */ /* 0x000fe20008010897 */
[----:B-1----:R-:W-:Y:S01]  /*165a0*/  F2FP.F16.F32.PACK_AB R21, R182, R184 ;  /* 0x000000b8b615723e */ /* 0x002fe200000000ff */
[----:B------:R-:W-:Y:S03]  /*165b0*/  FFMA.FTZ R200, R3, R230, R200 ;  /* 0x000000e603c87223 */ /* 0x000fe600000100c8 */
[----:B------:R-:W-:Y:S01]  /*165c0*/  MUFU.EX2 R180, R180 ;  /* 0x000000b400b47308 */ /* 0x000fe20000000800 */
[----:B------:R-:W-:Y:S01]  /*165d0*/  FFMA.FTZ R3, R105, UR4, -R152 ;  /* 0x0000000469037c23 */ /* 0x000fe20008010898 */
[----:B------:R-:W-:Y:S01]  /*165e0*/  FFMA.FTZ R199, R150, R231, R199 ;  /* 0x000000e796c77223 */ /* 0x000fe200000100c7 */
[----:B------:R-:W-:Y:S01]  /*165f0*/  FADD.FTZ R200, R198, R200 ;  /* 0x000000c8c6c87221 */ /* 0x000fe20000010000 */
[----:B------:R-:W-:Y:S01]  /*16600*/  FFMA.FTZ R126, R126, UR4, -R151 ;  /* 0x000000047e7e7c23 */ /* 0x000fe20008010897 */
[----:B------:R-:W-:Y:S01]  /*16610*/  ISETP.NE.AND P0, PT, R228, RZ, PT ;  /* 0x000000ffe400720c */ /* 0x000fe20003f05270 */
[----:B------:R-:W-:Y:S01]  /*16620*/  FADD.FTZ R199, R194, R199 ;  /* 0x000000c7c2c77221 */ /* 0x000fe20000010000 */
[----:B------:R-:W-:Y:S03]  /*16630*/  FADD.FTZ R200, R196, R200 ;  /* 0x000000c8c4c87221 */ /* 0x000fe60000010000 */
[----:B------:R-:W1:Y:S01]  /*16640*/  MUFU.EX2 R181, R181 ;  /* 0x000000b500b57308 */ /* 0x000e620000000800 */
[----:B----4-:R-:W-:Y:S01]  /*16650*/  F2FP.F16.F32.PACK_AB R22, R177, R176 ;  /* 0x000000b0b116723e */ /* 0x010fe200000000ff */
[----:B------:R-:W-:Y:S01]  /*16660*/  FADD.FTZ R199, R192, R199 ;  /* 0x000000c7c0c77221 */ /* 0x000fe20000010000 */
[----:B------:R-:W-:Y:S01]  /*16670*/  FADD.FTZ R197, R197, R200 ;  /* 0x000000c8c5c57221 */ /* 0x000fe20000010000 */
[----:B------:R-:W-:Y:S01]  /*16680*/  FFMA.FTZ R127, R127, UR4, -R151 ;  /* 0x000000047f7f7c23 */ /* 0x000fe20008010897 */
[----:B------:R-:W-:Y:S01]  /*16690*/  MOV R150, R2 ;  /* 0x0000000200967202 */ /* 0x000fe20000000f00 */
        /* <DEDUP_REMOVED lines=23> */
[C---:B---3--:R-:W-:Y:S03]  /*16810*/  HMMA.16816.F32 R12, R20.reuse, R28, R12 ;  /* 0x0000001c140c723c */ /* 0x048fe6000000180c */
[----:B------:R-:W-:Y:S01]  /*16820*/  FADD.FTZ R178, R176, R178 ;  /* 0x000000b2b0b27221 */ /* 0x000fe20000010000 */
[----:B------:R-:W-:Y:S05]  /*16830*/  FADD.FTZ R181, R181, R182 ;  /* 0x000000b6b5b57221 */ /* 0x000fea0000010000 */
[----:B------:R-:W3:Y:S01]  /*16840*/  MUFU.EX2 R170, R170 ;  /* 0x000000aa00aa7308 */ /* 0x000ee20000000800 */
[----:B------:R-:W-:Y:S01]  /*16850*/  HMMA.16816.F32 R16, R20, R30, R16 ;  /* 0x0000001e1410723c */ /* 0x000fe20000001810 */
[----:B------:R-:W4:Y:S02]  /*16860*/  LDSM.16.MT88.4 R28, [R210+0x6000] ;  /* 0x00600000d21c783b */ /* 0x000f240000004200 */
[----:B--2---:R-:W-:Y:S01]  /*16870*/  F2FP.F16.F32.PACK_AB R20, R171, R175 ;  /* 0x000000afab14723e */ /* 0x004fe200000000ff */
[----:B------:R-:W-:Y:S01]  /*16880*/  FADD.FTZ R177, R177, R178 ;  /* 0x000000b2b1b17221 */ /* 0x000fe20000010000 */
[C---:B-1----:R-:W-:Y:S01]  /*16890*/  F2FP.F16.F32.PACK_AB R21, R174.reuse, R179 ;  /* 0x000000b3ae15723e */ /* 0x042fe200000000ff */
[----:B------:R-:W-:Y:S03]  /*168a0*/  FADD.FTZ R181, R179, R181 ;  /* 0x000000b5b3b57221 */ /* 0x000fe60000010000 */
[----:B------:R-:W1:Y:S01]  /*168b0*/  MUFU.EX2 R172, R172 ;  /* 0x000000ac00ac7308 */ /* 0x000e620000000800 */
[----:B------:R-:W-:Y:S01]  /*168c0*/  FADD.FTZ R177, R175, R177 ;  /* 0x000000b1afb17221 */ /* 0x000fe20000010000 */
[----:B------:R-:W-:Y:S03]  /*168d0*/  FADD.FTZ R174, R174, R181 ;  /* 0x000000b5aeae7221 */ /* 0x000fe60000010000 */
[----:B------:R-:W-:Y:S05]  /*168e0*/  FADD.FTZ R171, R171, R177 ;  /* 0x000000b1abab7221 */ /* 0x000fea0000010000 */
[----:B------:R-:W2:Y:S01]  /*168f0*/  MUFU.EX2 R173, R173 ;  /* 0x000000ad00ad7308 */ /* 0x000ea20000000800 */
[C---:B---3--:R-:W-:Y:S01]  /*16900*/  F2FP.F16.F32.PACK_AB R22, R170.reuse, R169 ;  /* 0x000000a9aa16723e */ /* 0x048fe200000000ff */
[----:B------:R-:W-:Y:S04]  /*16910*/  FADD.FTZ R171, R169, R171 ;  /* 0x000000aba9ab7221 */ /* 0x000fe80000010000 */
[----:B------:R-:W-:Y:S04]  /*16920*/  FADD.FTZ R170, R170, R171 ;  /* 0x000000abaaaa7221 */ /* 0x000fe80000010000 */
[----:B------:R-:W3:Y:S01]  /*16930*/  MUFU.EX2 R167, R167 ;  /* 0x000000a700a77308 */ /* 0x000ee20000000800 */
[----:B-1----:R-:W-:Y:S09]  /*16940*/  FADD.FTZ R174, R172, R174 ;  /* 0x000000aeacae7221 */ /* 0x002ff20000010000 */
[----:B------:R-:W-:Y:S01]  /*16950*/  MUFU.EX2 R162, R162 ;  /* 0x000000a200a27308 */ /* 0x000fe20000000800 */
[C---:B--2---:R-:W-:Y:S01]  /*16960*/  F2FP.F16.F32.PACK_AB R23, R173.reuse, R172 ;  /* 0x000000acad17723e */ /* 0x044fe200000000ff */
[----:B------:R-:W-:Y:S08]  /*16970*/  FADD.FTZ R173, R173, R174 ;  /* 0x000000aeadad7221 */ /* 0x000ff00000010000 */
[----:B------:R-:W1:Y:S01]  /*16980*/  MUFU.EX2 R168, R168 ;  /* 0x000000a800a87308 */ /* 0x000e620000000800 */
[C---:B-----5:R-:W-:Y:S03]  /*16990*/  HMMA.16816.F32 R4, R20.reuse, R32, R4 ;  /* 0x000000201404723c */ /* 0x060fe60000001804 */
[----:B---3--:R-:W-:Y:S06]  /*169a0*/  FADD.FTZ R170, R167, R170 ;  /* 0x000000aaa7aa7221 */ /* 0x008fec0000010000 */
[----:B------:R-:W2:Y:S01]  /*169b0*/  MUFU.EX2 R166, R166 ;  /* 0x000000a600a67308 */ /* 0x000ea20000000800 */
[C---:B------:R-:W-:Y:S01]  /*169c0*/  HMMA.16816.F32 R8, R20.reuse, R34, R8 ;  /* 0x000000221408723c */ /* 0x040fe20000001808 */
[----:B------:R-:W-:Y:S08]  /*169d0*/  LDSM.16.MT88.4 R32, [R210+0x6800] ;  /* 0x00680000d220783b */ /* 0x000ff00000004200 */
        /* <DEDUP_REMOVED lines=11> */
[----:B---3--:R-:W-:Y:S09]  /*16a90*/  FADD.FTZ R162, R160, R162 ;  /* 0x000000a2a0a27221 */ /* 0x008ff20000010000 */
[----:B------:R-:W3:Y:S01]  /*16aa0*/  MUFU.EX2 R165, R165 ;  /* 0x000000a500a57308 */ /* 0x000ee20000000800 */
[C---:B-1----:R-:W-:Y:S01]  /*16ab0*/  F2FP.F16.F32.PACK_AB R22, R161.reuse, R160 ;  /* 0x000000a0a116723e */ /* 0x042fe200000000ff */
[----:B------:R-:W-:Y:S08]  /*16ac0*/  FADD.FTZ R161, R161, R162 ;  /* 0x000000a2a1a17221 */ /* 0x000ff00000010000 */
[----:B------:R-:W1:Y:S01]  /*16ad0*/  MUFU.EX2 R159, R159 ;  /* 0x0000009f009f7308 */ /* 0x000e620000000800 */
[----:B--2---:R-:W-:Y:S09]  /*16ae0*/  FADD.FTZ R166, R164, R166 ;  /* 0x000000a6a4a67221 */ /* 0x004ff20000010000 */
[----:B------:R-:W2:Y:S01]  /*16af0*/  MUFU.EX2 R155, R155 ;  /* 0x0000009b009b7308 */ /* 0x000ea20000000800 */
[C---:B---3--:R-:W-:Y:S01]  /*16b00*/  F2FP.F16.F32.PACK_AB R23, R165.reuse, R164 ;  /* 0x000000a4a517723e */ /* 0x048fe200000000ff */
[----:B------:R-:W-:Y:S08]  /*16b10*/  FADD.FTZ R165, R165, R166 ;  /* 0x000000a6a5a57221 */ /* 0x000ff00000010000 */
[----:B------:R-:W-:Y:S01]  /*16b20*/  MUFU.EX2 R163, R163 ;  /* 0x000000a300a37308 */ /* 0x000fe20000000800 */
[C---:B------:R-:W-:Y:S03]  /*16b30*/  HMMA.16816.F32 R4, R20.reuse, R28, R4 ;  /* 0x0000001c1404723c */ /* 0x040fe60000001804 */
[----:B-1----:R-:W-:Y:S06]  /*16b40*/  FADD.FTZ R161, R159, R161 ;  /* 0x000000a19fa17221 */ /* 0x002fec0000010000 */
[----:B------:R-:W1:Y:S01]  /*16b50*/  MUFU.EX2 R158, R158 ;  /* 0x0000009e009e7308 */ /* 0x000e620000000800 */
[C---:B------:R-:W-:Y:S01]  /*16b60*/  HMMA.16816.F32 R8, R20.reuse, R30, R8 ;  /* 0x0000001e1408723c */ /* 0x040fe20000001808 */
[----:B------:R-:W3:Y:S08]  /*16b70*/  LDSM.16.MT88.4 R28, [R209+0x1400] ;  /* 0x00140000d11c783b */ /* 0x000ef00000004200 */
[----:B------:R-:W5:Y:S01]  /*16b80*/  MUFU.EX2 R153, R153 ;  /* 0x0000009900997308 */ /* 0x000f620000000800 */
[C---:B------:R-:W-:Y:S03]  /*16b90*/  HMMA.16816.F32 R12, R20.reuse, R36, R12 ;  /* 0x00000024140c723c */ /* 0x040fe6000000180c */
[--C-:B------:R-:W-:Y:S01]  /*16ba0*/  FFMA.FTZ R36, R88, UR4, -R152.reuse ;  /* 0x0000000458247c23 */ /* 0x100fe20008010898 */
[--C-:B------:R-:W-:Y:S01]  /*16bb0*/  FFMA.FTZ R37, R89, UR4, -R152.reuse ;  /* 0x0000000459257c23 */ /* 0x100fe20008010898 */
[--C-:B------:R-:W-:Y:S01]  /*16bc0*/  FFMA.FTZ R88, R104, UR4, -R152.reuse ;  /* 0x0000000468587c23 */ /* 0x100fe20008010898 */
[--C-:B------:R-:W-:Y:S03]  /*16bd0*/  FFMA.FTZ R89, R106, UR4, -R151.reuse ;  /* 0x000000046a597c23 */ /* 0x100fe60008010897 */
[----:B------:R-:W4:Y:S01]  /*16be0*/  MUFU.EX2 R154, R154 ;  /* 0x0000009a009a7308 */ /* 0x000f220000000800 */
[----:B------:R-:W-:Y:S03]  /*16bf0*/  HMMA.16816.F32 R16, R20, R38, R16 ;  /* 0x000000261410723c */ /* 0x000fe60000001810 */
[----:B--2---:R-:W-:Y:S01]  /*16c00*/  F2FP.F16.F32.PACK_AB R20, R155, R159 ;  /* 0x0000009f9b14723e */ /* 0x004fe200000000ff */
[--C-:B------:R-:W-:Y:S01]  /*16c10*/  FFMA.FTZ R38, R90, UR4, -R151.reuse ;  /* 0x000000045a267c23 */ /* 0x100fe20008010897 */
[----:B-1----:R-:W-:Y:S01]  /*16c20*/  F2FP.F16.F32.PACK_AB R21, R158, R163 ;  /* 0x000000a39e15723e */ /* 0x002fe200000000ff */
[--C-:B------:R-:W-:Y:S03]  /*16c30*/  FFMA.FTZ R39, R91, UR4, -R151.reuse ;  /* 0x000000045b277c23 */ /* 0x100fe60008010897 */
[----:B------:R-:W1:Y:S01]  /*16c40*/  MUFU.EX2 R156, R156 ;  /* 0x0000009c009c7308 */ /* 0x000e620000000800 */
[----:B------:R-:W-:Y:S01]  /*16c50*/  FFMA.FTZ R90, R107, UR4, -R151 ;  /* 0x000000046b5a7c23 */ /* 0x000fe20008010897 */
[----:B------:R-:W-:Y:S01]  /*16c60*/  FFMA.FTZ R91, R108, UR4, -R152 ;  /* 0x000000046c5b7c23 */ /* 0x000fe20008010898 */
[----:B------:R-:W-:Y:S01]  /*16c70*/  FADD.FTZ R155, R155, R161 ;  /* 0x000000a19b9b7221 */ /* 0x000fe20000010000 */
[----:B------:R-:W-:Y:S03]  /*16c80*/  FADD.FTZ R165, R163, R165 ;  /* 0x000000a5a3a57221 */ /* 0x000fe60000010000 */
[----:B-----5:R-:W-:Y:S03]  /*16c90*/  FADD.FTZ R155, R153, R155 ;  /* 0x0000009b999b7221 */ /* 0x020fe60000010000 */
[----:B------:R-:W2:Y:S01]  /*16ca0*/  MUFU.EX2 R157, R157 ;  /* 0x0000009d009d7308 */ /* 0x000ea20000000800 */
[----:B----4-:R-:W-:Y:S01]  /*16cb0*/  F2FP.F16.F32.PACK_AB R22, R154, R153 ;  /* 0x000000999a16723e */ /* 0x010fe200000000ff */
        /* <DEDUP_REMOVED lines=11> */
[----:B------:R-:W4:Y:S08]  /*16d70*/  LDSM.16.MT88.4 R24, [R209+0x1800] ;  /* 0x00180000d118783b */ /* 0x000f300000004200 */
[----:B------:R-:W5:Y:S01]  /*16d80*/  MUFU.EX2 R42, R42 ;  /* 0x0000002a002a7308 */ /* 0x000f620000000800 */
        /* <DEDUP_REMOVED lines=13> */
[C---:B-1----:R-:W-:Y:S01]  /*16e60*/  F2FP.F16.F32.PACK_AB R22, R43.reuse, R42 ;  /* 0x0000002a2b16723e */ /* 0x042fe200000000ff */
[----:B------:R-:W-:Y:S01]  /*16e70*/  FFMA.FTZ R42, R118, UR4, -R151 ;  /* 0x00000004762a7c23 */ /* 0x000fe20008010897 */
[----:B------:R-:W-:Y:S01]  /*16e80*/  FADD.FTZ R43, R43, R48 ;  /* 0x000000302b2b7221 */ /* 0x000fe20000010000 */
[--C-:B------:R-:W-:Y:S06]  /*16e90*/  FFMA.FTZ R48, R125, UR4, -R152.reuse ;  /* 0x000000047d307c23 */ /* 0x100fec0008010898 */
[----:B------:R-:W-:Y:S01]  /*16ea0*/  MUFU.EX2 R41, R41 ;  /* 0x0000002900297308 */ /* 0x000fe20000000800 */
[----:B--2---:R-:W-:Y:S09]  /*16eb0*/  FADD.FTZ R47, R45, R47 ;  /* 0x0000002f2d2f7221 */ /* 0x004ff20000010000 */
[----:B------:R-:W-:Y:S01]  /*16ec0*/  MUFU.EX2 R40, R40 ;  /* 0x0000002800287308 */ /* 0x000fe20000000800 */
[----:B-----5:R-:W-:Y:S01]  /*16ed0*/  F2FP.F16.F32.PACK_AB R23, R46, R45 ;  /* 0x0000002d2e17723e */ /* 0x020fe200000000ff */
        /* <DEDUP_REMOVED lines=9> */
[C---:B----4-:R-:W-:Y:S03]  /*16f70*/  HMMA.16816.F32 R12, R20.reuse, R24, R12 ;  /* 0x00000018140c723c */ /* 0x050fe6000000180c */
[----:B-1----:R-:W-:Y:S06]  /*16f80*/  FADD.FTZ R46, R49, R46 ;  /* 0x0000002e312e7221 */ /* 0x002fec0000010000 */
[----:B------:R-:W1:Y:S01]  /*16f90*/  MUFU.EX2 R53, R53 ;  /* 0x0000003500357308 */ /* 0x000e620000000800 */
[----:B------:R-:W-:Y:S01]  /*16fa0*/  HMMA.16816.F32 R16, R20, R26, R16 ;  /* 0x0000001a1410723c */ /* 0x000fe20000001810 */
[----:B------:R-:W4:Y:S02]  /*16fb0*/  LDSM.16.MT88.4 R24, [R210+0x7000] ;  /* 0x00700000d218783b */ /* 0x000f240000004200 */
[C---:B------:R-:W-:Y:S01]  /*16fc0*/  F2FP.F16.F32.PACK_AB R20, R40.reuse, R41 ;  /* 0x000000292814723e */ /* 0x040fe200000000ff */
[----:B------:R-:W-:Y:S01]  /*16fd0*/  FADD.FTZ R41, R41, R43 ;  /* 0x0000002b29297221 */ /* 0x000fe20000010000 */
[----:B--2---:R-:W-:Y:S01]  /*16fe0*/  F2FP.F16.F32.PACK_AB R21, R51, R49 ;  /* 0x000000313315723e */ /* 0x004fe200000000ff */
[----:B------:R-:W-:Y:S03]  /*16ff0*/  FFMA.FTZ R43, R121, UR4, -R152 ;  /* 0x00000004792b7c23 */ /* 0x000fe60008010898 */
[----:B------:R-:W2:Y:S01]  /*17000*/  MUFU.EX2 R54, R54 ;  /* 0x0000003600367308 */ /* 0x000ea20000000800 */
[----:B------:R-:W-:Y:S01]  /*17010*/  FADD.FTZ R41, R40, R41 ;  /* 0x0000002928297221 */ /* 0x000fe20000010000 */
[----:B------:R-:W-:Y:S01]  /*17020*/  FADD.FTZ R51, R51, R46 ;  /* 0x0000002e33337221 */ /* 0x000fe20000010000 */
[----:B------:R-:W-:Y:S07]  /*17030*/  FFMA.FTZ R46, R123, UR4, -R151 ;  /* 0x000000047b2e7c23 */ /* 0x000fee0008010897 */
[----:B------:R-:W3:Y:S01]  /*17040*/  MUFU.EX2 R56, R56 ;  /* 0x0000003800387308 */ /* 0x000ee20000000800 */
[C---:B-1----:R-:W-:Y:S01]  /*17050*/  F2FP.F16.F32.PACK_AB R22, R53.reuse, R52 ;  /* 0x000000343516723e */ /* 0x042fe200000000ff */
[----:B------:R-:W-:Y:S01]  /*17060*/  FADD.FTZ R52, R52, R41 ;  /* 0x0000002934347221 */ /* 0x000fe20000010000 */
[----:B------:R-:W-:Y:S03]  /*17070*/  FFMA.FTZ R41, R120, UR4, -R152 ;  /* 0x0000000478297c23 */ /* 0x000fe60008010898 */
[----:B------:R-:W-:Y:S04]  /*17080*/  FADD.FTZ R53, R53, R52 ;  /* 0x0000003435357221 */ /* 0x000fe80000010000 */
[----:B------:R-:W1:Y:S01]  /*17090*/  MUFU.EX2 R55, R55 ;  /* 0x0000003700377308 */ /* 0x000e620000000800 */
[----:B--2---:R-:W-:Y:S09]  /*170a0*/  FADD.FTZ R51, R54, R51 ;  /* 0x0000003336337221 */ /* 0x004ff20000010000 */
[----:B------:R-:W-:Y:S01]  /*170b0*/  MUFU.EX2 R57, R57 ;  /* 0x0000003900397308 */ /* 0x000fe20000000800 */
[C---:B---3--:R-:W-:Y:S01]  /*170c0*/  F2FP.F16.F32.PACK_AB R23, R56.reuse, R54 ;  /* 0x000000363817723e */ /* 0x048fe200000000ff */
[----:B------:R-:W-:Y:S08]  /*170d0*/  FADD.FTZ R56, R56, R51 ;  /* 0x0000003338387221 */ /* 0x000ff00000010000 */
[----:B------:R-:W2:Y:S01]  /*170e0*/  MUFU.EX2 R58, R58 ;  /* 0x0000003a003a7308 */ /* 0x000ea20000000800 */
[C---:B------:R-:W-:Y:S03]  /*170f0*/  HMMA.16816.F32 R4, R20.reuse, R28, R4 ;  /* 0x0000001c1404723c */ /* 0x040fe60000001804 */
[----:B-1----:R-:W-:Y:S06]  /*17100*/  FADD.FTZ R53, R55, R53 ;  /* 0x0000003537357221 */ /* 0x002fec0000010000 */
[----:B------:R-:W1:Y:S01]  /*17110*/  MUFU.EX2 R59, R59 ;  /* 0x0000003b003b7308 */ /* 0x000e620000000800 */
[C---:B------:R-:W-:Y:S01]  /*17120*/  HMMA.16816.F32 R8, R20.reuse, R30, R8 ;  /* 0x0000001e1408723c */ /* 0x040fe20000001808 */
[----:B------:R-:W3:Y:S08]  /*17130*/  LDSM.16.MT88.4 R28, [R209+0x2000] ;  /* 0x00200000d11c783b */ /* 0x000ef00000004200 */
[----:B------:R-:W4:Y:S01]  /*17140*/  MUFU.EX2 R60, R60 ;  /* 0x0000003c003c7308 */ /* 0x000f220000000800 */
        /* <DEDUP_REMOVED lines=10> */
[----:B----4-:R-:W-:Y:S09]  /*171f0*/  FADD.FTZ R57, R60, R57 ;  /* 0x000000393c397221 */ /* 0x010ff20000010000 */
[----:B------:R-:W4:Y:S01]  /*17200*/  MUFU.EX2 R63, R63 ;  /* 0x0000003f003f7308 */ /* 0x000f220000000800 */
[C---:B--2---:R-:W-:Y:S01]  /*17210*/  F2FP.F16.F32.PACK_AB R22, R61.reuse, R60 ;  /* 0x0000003c3d16723e */ /* 0x044fe200000000ff */
[----:B------:R-:W-:Y:S08]  /*17220*/  FADD.FTZ R61, R61, R57 ;  /* 0x000000393d3d7221 */ /* 0x000ff00000010000 */
[----:B------:R-:W2:Y:S01]  /*17230*/  MUFU.EX2 R64, R64 ;  /* 0x0000004000407308 */ /* 0x000ea20000000800 */
[----:B-1----:R-:W-:Y:S09]  /*17240*/  FADD.FTZ R59, R62, R59 ;  /* 0x0000003b3e3b7221 */ /* 0x002ff20000010000 */
[----:B------:R-:W-:Y:S01]  /*17250*/  MUFU.EX2 R65, R65 ;  /* 0x0000004100417308 */ /* 0x000fe20000000800 */
[C---:B----4-:R-:W-:Y:S01]  /*17260*/  F2FP.F16.F32.PACK_AB R23, R63.reuse, R62 ;  /* 0x0000003e3f17723e */ /* 0x050fe200000000ff */
[----:B------:R-:W-:Y:S08]  /*17270*/  FADD.FTZ R63, R63, R59 ;  /* 0x0000003b3f3f7221 */ /* 0x000ff00000010000 */
[----:B------:R-:W1:Y:S01]  /*17280*/  MUFU.EX2 R66, R66 ;  /* 0x0000004200427308 */ /* 0x000e620000000800 */
[C---:B------:R-:W-:Y:S03]  /*17290*/  HMMA.16816.F32 R4, R20.reuse, R24, R4 ;  /* 0x000000181404723c */ /* 0x040fe60000001804 */
[----:B--2---:R-:W-:Y:S06]  /*172a0*/  FADD.FTZ R61, R64, R61 ;  /* 0x0000003d403d7221 */ /* 0x004fec0000010000 */
        /* <DEDUP_REMOVED lines=29> */
[----:B------:R-:W3:Y:S01]  /*17480*/  MUFU.EX2 R36, R36 ;  /* 0x0000002400247308 */ /* 0x000ee20000000800 */
[C---:B----4-:R-:W-:Y:S03]  /*17490*/  HMMA.16816.F32 R12, R20.reuse, R24, R12 ;  /* 0x00000018140c723c */ /* 0x050fe6000000180c */
[----:B--2---:R-:W-:Y:S06]  /*174a0*/  FADD.FTZ R71, R74, R71 ;  /* 0x000000474a477221 */ /* 0x004fec0000010000 */
[----:B------:R-:W2:Y:S01]  /*174b0*/  MUFU.EX2 R37, R37 ;  /* 0x0000002500257308 */ /* 0x000ea20000000800 */
[----:B------:R-:W-:Y:S01]  /*174c0*/  HMMA.16816.F32 R16, R20, R26, R16 ;  /* 0x0000001a1410723c */ /* 0x000fe20000001810 */
[----:B------:R-:W4:Y:S02]  /*174d0*/  LDSM.16.MT88.4 R24, [R210+0x7c00] ;  /* 0x007c0000d218783b */ /* 0x000f240000004200 */
[C---:B------:R-:W-:Y:S01]  /*174e0*/  F2FP.F16.F32.PACK_AB R20, R72.reuse, R73 ;  /* 0x000000494814723e */ /* 0x040fe200000000ff */
[----:B------:R-:W-:Y:S01]  /*174f0*/  FADD.FTZ R72, R72, R69 ;  /* 0x0000004548487221 */ /* 0x000fe20000010000 */
[C---:B-1----:R-:W-:Y:S01]  /*17500*/  F2FP.F16.F32.PACK_AB R21, R75.reuse, R74 ;  /* 0x0000004a4b15723e */ /* 0x042fe200000000ff */
[----:B------:R-:W-:Y:S03]  /*17510*/  FADD.FTZ R71, R75, R71 ;  /* 0x000000474b477221 */ /* 0x000fe60000010000 */
[----:B------:R-:W-:Y:S01]  /*17520*/  MUFU.EX2 R38, R38 ;  /* 0x0000002600267308 */ /* 0x000fe20000000800 */
[----:B---3--:R-:W-:Y:S09]  /*17530*/  FADD.FTZ R72, R36, R72 ;  /* 0x0000004824487221 */ /* 0x008ff20000010000 */
        /* <DEDUP_REMOVED lines=12> */
[----:B------:R-:W3:Y:S08]  /*17600*/  LDSM.16.MT88.4 R28, [R209+0x2c00] ;  /* 0x002c0000d11c783b */ /* 0x000ef00000004200 */
[----:B------:R-:W4:Y:S01]  /*17610*/  MUFU.EX2 R80, R80 ;  /* 0x0000005000507308 */ /* 0x000f220000000800 */
[C---:B-----5:R-:W-:Y:S09]  /*17620*/  HMMA.16816.F32 R12, R20.reuse, R32, R12 ;  /* 0x00000020140c723c */ /* 0x060ff2000000180c */
[----:B------:R-:W5:Y:S01]  /*17630*/  MUFU.EX2 R81, R81 ;  /* 0x0000005100517308 */ /* 0x000f620000000800 */
[----:B------:R-:W-:Y:S01]  /*17640*/  HMMA.16816.F32 R16, R20, R34, R16 ;  /* 0x000000221410723c */ /* 0x000fe20000001810 */
[----:B------:R-:W3:Y:S02]  /*17650*/  LDSM.16.MT88.4 R32, [R210+0x8000] ;  /* 0x00800000d220783b */ /* 0x000ee40000004200 */
[----:B--2---:R-:W-:Y:S01]  /*17660*/  F2FP.F16.F32.PACK_AB R20, R77, R76 ;  /* 0x0000004c4d14723e */ /* 0x004fe200000000ff */
[----:B------:R-:W-:Y:S01]  /*17670*/  FADD.FTZ R76, R76, R37 ;  /* 0x000000254c4c7221 */ /* 0x000fe20000010000 */
[C---:B-1----:R-:W-:Y:S01]  /*17680*/  F2FP.F16.F32.PACK_AB R21, R78.reuse, R79 ;  /* 0x0000004f4e15723e */ /* 0x042fe200000000ff */
        /* <DEDUP_REMOVED lines=124> */
.L_x_1669:
[----:B------:R-:W1:Y:S01]  /*17e50*/  SHFL.BFLY PT, R3, R231, 0x2, 0x1f ;  /* 0x0c401f00e7037f89 */ /* 0x000e6200000e0000 */
[----:B------:R-:W2:Y:S01]  /*17e60*/  S2UR UR4, SR_CgaCtaId ;  /* 0x00000000000479c3 */ /* 0x000ea20000008800 */
[----:B------:R-:W-:Y:S01]  /*17e70*/  ISETP.NE.AND P0, PT, R214, -0x1, PT ;  /* 0xffffffffd600780c */ /* 0x000fe20003f05270 */
[----:B------:R-:W-:Y:S01]  /*17e80*/  UMOV UR5, 0x400 ;  /* 0x0000040000057882 */ /* 0x000fe20000000000 */
[----:B------:R-:W3:Y:S01]  /*17e90*/  SHFL.BFLY PT, R4, R230, 0x2, 0x1f ;  /* 0x0c401f00e6047f89 */ /* 0x000ee200000e0000 */
[----:B------:R-:W4:Y:S01]  /*17ea0*/  LDCU.64 UR8, c[0x0][0x408] ;  /* 0x00008100ff0877ac */ /* 0x000f220008000a00 */
[----:B------:R-:W-:Y:S01]  /*17eb0*/  BSSY.RECONVERGENT B0, `(.L_x_1674) ;  /* 0x000006e000007945 */ /* 0x000fe20003800200 */
[----:B-1----:R-:W-:Y:S01]  /*17ec0*/  FADD.FTZ R231, R3, R231 ;  /* 0x000000e703e77221 */ /* 0x002fe20000010000 */
[----:B--2---:R-:W-:Y:S01]  /*17ed0*/  ULEA UR4, UR4, UR5, 0x18 ;  /* 0x0000000504047291 */ /* 0x004fe2000f8ec0ff */
[----:B------:R-:W1:Y:S01]  /*17ee0*/  S2R R3, SR_TID.X ;  /* 0x0000000000037919 */ /* 0x000e620000002100 */
[----:B---3--:R-:W-:-:S02]  /*17ef0*/  FADD.FTZ R230, R4, R230 ;  /* 0x000000e604e67221 */ /* 0x008fc40000010000 */
[----:B------:R-:W2:Y:S04]  /*17f00*/  SHFL.BFLY PT, R9, R231, 0x1, 0x1f ;  /* 0x0c201f00e7097f89 */ /* 0x000ea800000e0000 */
[----:B------:R-:W3:Y:S01]  /*17f10*/  SHFL.BFLY PT, R8, R230, 0x1, 0x1f ;  /* 0x0c201f00e6087f89 */ /* 0x000ee200000e0000 */
[----:B--2---:R-:W-:Y:S01]  /*17f20*/  FADD.FTZ R9, R231, R9 ;  /* 0x00000009e7097221 */ /* 0x004fe20000010000 */
[----:B-1----:R-:W-:-:S03]  /*17f30*/  SHF.L.U32 R7, R3, 0x1, RZ ;  /* 0x0000000103077819 */ /* 0x002fc600000006ff */
[----:B------:R-:W1:Y:S01]  /*17f40*/  MUFU.RCP R6, R9 ;  /* 0x0000000900067308 */ /* 0x000e620000001000 */
[----:B------:R-:W-:Y:S01]  /*17f50*/  SHF.L.U32 R4, R3, 0x4, RZ ;  /* 0x0000000403047819 */ /* 0x000fe200000006ff */
[----:B---3--:R-:W-:Y:S01]  /*17f60*/  FADD.FTZ R8, R230, R8 ;  /* 0x00000008e6087221 */ /* 0x008fe20000010000 */
[----:B------:R-:W-:Y:S02]  /*17f70*/  LOP3.LUT R7, R7, 0x6, RZ, 0xc0, !PT ;  /* 0x0000000607077812 */ /* 0x000fe400078ec0ff */
[----:B------:R-:W-:Y:S02]  /*17f80*/  SHF.L.U32 R10, R3, 0x3, RZ ;  /* 0x00000003030a7819 */ /* 0x000fe400000006ff */
[----:B------:R-:W-:Y:S01]  /*17f90*/  LOP3.LUT R4, R7, 0x3e00, R4, 0xf8, !PT ;  /* 0x00003e0007047812 */ /* 0x000fe200078ef804 */
[----:B------:R-:W2:Y:S01]  /*17fa0*/  MUFU.RCP R5, R8 ;  /* 0x0000000800057308 */ /* 0x000ea20000001000 */
[----:B------:R-:W-:Y:S02]  /*17fb0*/  LOP3.LUT R7, R10, 0xc0, RZ, 0xc0, !PT ;  /* 0x000000c00a077812 */ /* 0x000fe400078ec0ff */
[----:B------:R-:W-:-:S02]  /*17fc0*/  LOP3.LUT R10, R4, 0x20, R10, 0xf8, !PT ;  /* 0x00000020040a7812 */ /* 0x000fc400078ef80a */
[----:B------:R-:W3:Y:S01]  /*17fd0*/  LDC.U8 R4, c[0x0][0x548] ;  /* 0x00015200ff047b82 */ /* 0x000ee20000000000 */
[----:B------:R-:W-:Y:S02]  /*17fe0*/  FSETP.NE.FTZ.AND P2, PT, R9, RZ, PT ;  /* 0x000000ff0900720b */ /* 0x000fe40003f55000 */
[----:B------:R-:W-:Y:S02]  /*17ff0*/  LOP3.LUT R7, R7, 0x18, R3, 0xf8, !PT ;  /* 0x0000001807077812 */ /* 0x000fe400078ef803 */
[----:B-1----:R-:W-:Y:S02]  /*18000*/  FSEL R6, R6, 1, P2 ;  /* 0x3f80000006067808 */ /* 0x002fe40001000000 */
[----:B------:R-:W-:Y:S02]  /*18010*/  LOP3.LUT R10, R10, R7, RZ, 0xfc, !PT ;  /* 0x000000070a0a7212 */ /* 0x000fe400078efcff */
[----:B------:R-:W-:Y:S01]  /*18020*/  FSETP.NE.FTZ.AND P1, PT, R8, RZ, PT ;  /* 0x000000ff0800720b */ /* 0x000fe20003f35000 */
        /* <DEDUP_REMOVED lines=8> */
[----:B--2---:R-:W-:Y:S01]  /*180b0*/  FSEL R5, R5, 1, P1 ;  /* 0x3f80000005057808 */ /* 0x004fe20000800000 */
[----:B------:R-:W1:Y:S01]  /*180c0*/  @!P0 LDC.64 R6, c[0x0][0x400] ;  /* 0x00010000ff068b82 */ /* 0x000e620000000a00 */
[----:B------:R-:W-:Y:S01]  /*180d0*/  SHF.L.U32 R11, R3, 0x2, RZ ;  /* 0x00000002030b7819 */ /* 0x000fe200000006ff */
[----:B------:R-:W2:Y:S01]  /*180e0*/  @P2 MUFU.LG2 R9, R9 ;  /* 0x0000000900092308 */ /* 0x000ea20000000c00 */
[----:B------:R-:W-:Y:S01]  /*180f0*/  LEA R13, R10, UR4, 0x1 ;  /* 0x000000040a0d7c11 */ /* 0x000fe2000f8e08ff */
[C---:B------:R-:W-:Y:S01]  /*18100*/  FMUL.FTZ R146, R5.reuse, R146 ;  /* 0x0000009205927220 */ /* 0x040fe20000410000 */
[----:B---3--:R-:W-:Y:S01]  /*18110*/  ISETP.NE.AND P4, PT, R4, RZ, PT ;  /* 0x000000ff0400720c */ /* 0x008fe20003f85270 */
[C---:B------:R-:W-:Y:S01]  /*18120*/  FMUL.FTZ R147, R5.reuse, R147 ;  /* 0x0000009305937220 */ /* 0x040fe20000410000 */
[C---:B------:R-:W-:Y:S01]  /*18130*/  FMUL.FTZ R142, R5.reuse, R142 ;  /* 0x0000008e058e7220 */ /* 0x040fe20000410000 */
[----:B------:R-:W-:Y:S01]  /*18140*/  FMUL.FTZ R143, R5, R143 ;  /* 0x0000008f058f7220 */ /* 0x000fe20000410000 */
[----:B------:R-:W-:Y:S01]  /*18150*/  LOP3.LUT R12, R11, 0x20, RZ, 0xc0, !PT ;  /* 0x000000200b0c7812 */ /* 0x000fe200078ec0ff */
[----:B------:R-:W3:Y:S01]  /*18160*/  S2R R10, SR_CTAID.Z ;  /* 0x00000000000a7919 */ /* 0x000ee20000002700 */
[----:B------:R-:W-:Y:S01]  /*18170*/  F2FP.F16.F32.PACK_AB R144, R145, R144 ;  /* 0x000000909190723e */ /* 0x000fe200000000ff */
[----:B------:R-:W-:Y:S01]  /*18180*/  FMUL.FTZ R138, R5, R138 ;  /* 0x0000008a058a7220 */ /* 0x000fe20000410000 */
[----:B------:R-:W-:Y:S01]  /*18190*/  F2FP.F16.F32.PACK_AB R146, R147, R146 ;  /* 0x000000929392723e */ /* 0x000fe200000000ff */
[C---:B------:R-:W-:Y:S01]  /*181a0*/  FMUL.FTZ R139, R5.reuse, R139 ;  /* 0x0000008b058b7220 */ /* 0x040fe20000410000 */
[C---:B------:R-:W-:Y:S01]  /*181b0*/  FMUL.FTZ R134, R5.reuse, R134 ;  /* 0x0000008605867220 */ /* 0x040fe20000410000 */
[----:B------:R-:W-:Y:S01]  /*181c0*/  FMUL.FTZ R135, R5, R135 ;  /* 0x0000008705877220 */ /* 0x000fe20000410000 */
[----:B------:R-:W-:Y:S01]  /*181d0*/  F2FP.F16.F32.PACK_AB R140, R141, R140 ;  /* 0x0000008c8d8c723e */ /* 0x000fe200000000ff */
[----:B------:R-:W-:Y:S01]  /*181e0*/  IMAD.IADD R14, R13, 0x1, -R12 ;  /* 0x000000010d0e7824 */ /* 0x000fe200078e0a0c */
[----:B------:R-:W-:Y:S01]  /*181f0*/  F2FP.F16.F32.PACK_AB R142, R143, R142 ;  /* 0x0000008e8f8e723e */ /* 0x000fe200000000ff */
[----:B------:R-:W5:Y:S01]  /*18200*/  @P0 LDC.64 R4, c[0x0][0x408] ;  /* 0x00010200ff040b82 */ /* 0x000f620000000a00 */
[----:B------:R-:W-:Y:S01]  /*18210*/  LOP3.LUT R11, R11, 0x40, RZ, 0xc0, !PT ;  /* 0x000000400b0b7812 */ /* 0x000fe200078ec0ff */
[----:B------:R-:W-:Y:S01]  /*18220*/  STS [R13], R144 ;  /* 0x000000900d007388 */ /* 0x000fe20000000800 */
[----:B------:R-:W4:Y:S01]  /*18230*/  @P1 MUFU.LG2 R8, R8 ;  /* 0x0000000800081308 */ /* 0x000f220000000c00 */
[----:B-1----:R-:W-:Y:S01]  /*18240*/  @!P0 IMAD.WIDE.U32 R18, R215, R6, RZ ;  /* 0x00000006d7128225 */ /* 0x002fe200078e00ff */
[----:B------:R-:W-:Y:S01]  /*18250*/  IADD3 R11, PT, PT, R13, -R11, RZ ;  /* 0x8000000b0d0b7210 */ /* 0x000fe20007ffe0ff */
[----:B------:R1:W-:Y:S01]  /*18260*/  STS [R13+0x200], R146 ;  /* 0x000200920d007388 */ /* 0x0003e20000000800 */
[----:B------:R-:W-:Y:S01]  /*18270*/  ISETP.NE.OR P5, PT, R214, -0x1, !P4 ;  /* 0xffffffffd600780c */ /* 0x000fe200067a5670 */
[----:B------:R-:W3:Y:S01]  /*18280*/  @P2 LDC R16, c[0x0][0x458] ;  /* 0x00011600ff102b82 */ /* 0x000ee20000000800 */
[----:B------:R-:W-:Y:S01]  /*18290*/  LOP3.LUT P6, RZ, R3, 0x3, RZ, 0xc0, !PT ;  /* 0x0000000303ff7812 */ /* 0x000fe200078cc0ff */
[----:B------:R-:W-:Y:S01]  /*182a0*/  STS [R14+0x10], R140 ;  /* 0x0000108c0e007388 */ /* 0x000fe20000000800 */
[----:B------:R-:W-:Y:S01]  /*182b0*/  F2FP.F16.F32.PACK_AB R136, R137, R136 ;  /* 0x000000888988723e */ /* 0x000fe200000000ff */
[----:B------:R-:W-:Y:S01]  /*182c0*/  @!P0 IMAD R7, R215, R7, R19 ;  /* 0x00000007d7078224 */ /* 0x000fe200078e0213 */
[----:B------:R-:W-:Y:S01]  /*182d0*/  F2FP.F16.F32.PACK_AB R138, R139, R138 ;  /* 0x0000008a8b8a723e */ /* 0x000fe200000000ff */
[----:B------:R1:W-:Y:S01]  /*182e0*/  STS [R14+0x210], R142 ;  /* 0x0002108e0e007388 */ /* 0x0003e20000000800 */
[----:B------:R-:W-:Y:S01]  /*182f0*/  F2FP.F16.F32.PACK_AB R132, R133, R132 ;  /* 0x000000848584723e */ /* 0x000fe200000000ff */
[----:B------:R-:W3:Y:S01]  /*18300*/  @P1 LDC R6, c[0x0][0x458] ;  /* 0x00011600ff061b82 */ /* 0x000ee20000000800 */
[----:B------:R-:W-:Y:S01]  /*18310*/  F2FP.F16.F32.PACK_AB R134, R135, R134 ;  /* 0x000000868786723e */ /* 0x000fe200000000ff */
[----:B------:R-:W-:Y:S01]  /*18320*/  STS [R11+0x20], R136 ;  /* 0x000020880b007388 */ /* 0x000fe20000000800 */
[----:B------:R-:W-:Y:S01]  /*18330*/  IADD3 R12, PT, PT, -R12, R11, RZ ;  /* 0x0000000b0c0c7210 */ /* 0x000fe20007ffe1ff */
[----:B--2---:R-:W-:Y:S01]  /*18340*/  @P2 FMUL.FTZ R9, R9, 0.69314718246459960938 ;  /* 0x3f31721809092820 */ /* 0x004fe20000410000 */
[----:B----4-:R-:W-:Y:S01]  /*18350*/  @P1 FMUL.FTZ R8, R8, 0.69314718246459960938 ;  /* 0x3f31721808081820 */ /* 0x010fe20000410000 */
[----:B------:R2:W-:Y:S02]  /*18360*/  STS [R11+0x220], R138 ;  /* 0x0002208a0b007388 */ /* 0x0005e40000000800 */
[----:B------:R-:W4:Y:S01]  /*18370*/  @P4 LDC R15, c[0x0][0x454] ;  /* 0x00011500ff0f4b82 */ /* 0x000f220000000800 */
[----:B-----5:R-:W-:Y:S01]  /*18380*/  @P0 IMAD.WIDE.U32 R20, R214, R4, RZ ;  /* 0x00000004d6140225 */ /* 0x020fe200078e00ff */
[----:B------:R4:W-:Y:S01]  /*18390*/  STS [R12+0x30], R132 ;  /* 0x000030840c007388 */ /* 0x0009e20000000800 */
[----:B------:R-:W-:-:S02]  /*183a0*/  IADD3 R4, PT, PT, -R216, R217, RZ ;  /* 0x000000d9d8047210 */ /* 0x000fc40007ffe1ff */
[----:B------:R-:W-:Y:S01]  /*183b0*/  @P0 IMAD R7, R214, R5, R21 ;  /* 0x00000005d6070224 */ /* 0x000fe200078e0215 */
[----:B------:R4:W-:Y:S01]  /*183c0*/  STS [R12+0x230], R134 ;  /* 0x000230860c007388 */ /* 0x0009e20000000800 */
[----:B------:R-:W-:Y:S01]  /*183d0*/  MOV R5, 0x7f800000 ;  /* 0x7f80000000057802 */ /* 0x000fe20000000f00 */
[----:B-1----:R-:W1:Y:S08]  /*183e0*/  @!P4 LDC R13, c[0x0][0x3e0] ;  /* 0x0000f800ff0dcb82 */ /* 0x002e700000000800 */
[----:B------:R-:W-:Y:S01]  /*183f0*/  BAR.SYNC.DEFER_BLOCKING 0x0 ;  /* 0x0000000000007b1d */ /* 0x000fe20000010000 */
[----:B------:R-:W-:-:S07]  /*18400*/  ISETP.GE.AND P3, PT, R222, R4, PT ;  /* 0x00000004de00720c */ /* 0x000fce0003f66270 */
[----:B------:R-:W5:Y:S01]  /*18410*/  LDC R14, c[0x0][0x434] ;  /* 0x00010d00ff0e7b82 */ /* 0x000f620000000800 */
[----:B---3--:R-:W-:Y:S01]  /*18420*/  @P1 FFMA.FTZ R5, R0, R6, R8 ;  /* 0x0000000600051223 */ /* 0x008fe20000010008 */
[----:B--2---:R-:W-:Y:S02]  /*18430*/  IMAD.MOV.U32 R11, RZ, RZ, 0x7f800000 ;  /* 0x7f800000ff0b7424 */ /* 0x004fe400078e00ff */
[----:B------:R-:W-:Y:S01]  /*18440*/  @P2 FFMA.FTZ R11, R2, R16, R9 ;  /* 0x00000010020b2223 */ /* 0x000fe20000010009 */
[C---:B-1----:R-:W-:Y:S02]  /*18450*/  @!P4 IMAD R13, R215.reuse, R13, R10 ;  /* 0x0000000dd70dc224 */ /* 0x042fe400078e020a */
[-C--:B-----5:R-:W-:Y:S02]  /*18460*/  @!P5 IMAD R214, R215, R14.reuse, RZ ;  /* 0x0000000ed7d6d224 */ /* 0x0a0fe400078e02ff */
[----:B------:R-:W-:Y:S02]  /*18470*/  @!P4 IMAD R13, R13, R14, RZ ;  /* 0x0000000e0d0dc224 */ /* 0x000fe400078e02ff */
[----:B----4-:R-:W-:Y:S01]  /*18480*/  @P4 IMAD R13, R10, R15, R214 ;  /* 0x0000000f0a0d4224 */ /* 0x010fe200078e02d6 */
[----:B------:R-:W-:Y:S06]  /*18490*/  @P6 BRA `(.L_x_1675) ;  /* 0x00000000003c6947 */ /* 0x000fec0003800000 */
[----:B------:R-:W-:Y:S01]  /*184a0*/  SHF.R.U32.HI R3, RZ, 0x1, R3 ;  /* 0x00000001ff037819 */ /* 0x000fe20000011603 */
[----:B------:R-:W1:Y:S01]  /*184b0*/  LDCU.64 UR4, c[0x0][0x420] ;  /* 0x00008400ff0477ac */ /* 0x000e620008000a00 */
[----:B------:R-:W-:Y:S02]  /*184c0*/  IMAD.IADD R13, R216, 0x1, R13 ;  /* 0x00000001d80d7824 */ /* 0x000fe400078e020d */
[----:B------:R-:W-:Y:S01]  /*184d0*/  LOP3.LUT R0, R3, 0x30, RZ, 0xc0, !PT ;  /* 0x0000003003007812 */ /* 0x000fe200078ec0ff */
[----:B------:R-:W-:-:S03]  /*184e0*/  IMAD.IADD R217, R217, 0x1, -R216 ;  /* 0x00000001d9d97824 */ /* 0x000fc600078e0ad8 */
        /* <DEDUP_REMOVED lines=10> */
.L_x_1675:
[----:B------:R-:W-:Y:S05]  /*18590*/  BSYNC.RECONVERGENT B0 ;  /* 0x0000000000007941 */ /* 0x000fea0003800200 */
.L_x_1674:
[----:B------:R-:W-:Y:S01]  /*185a0*/  MOV R2, R148 ;  /* 0x0000009400027202 */ /* 0x000fe20000000f00 */
[----:B------:R-:W2:Y:S01]  /*185b0*/  LDCU.64 UR4, c[0x0][0x410] ;  /* 0x00008200ff0477ac */ /* 0x000ea20008000a00 */
[----:B------:R-:W-:Y:S01]  /*185c0*/  MOV R3, RZ ;  /* 0x000000ff00037202 */ /* 0x000fe20000000f00 */
[----:B------:R-:W3:Y:S01]  /*185d0*/  LDS.128 R12, [R226] ;  /* 0x00000000e20c7984 */ /* 0x000ee20000000c00 */
[----:B------:R-:W-:Y:S01]  /*185e0*/  @P0 MOV R18, R20 ;  /* 0x0000001400120202 */ /* 0x000fe20000000f00 */
[----:B------:R-:W-:Y:S02]  /*185f0*/  VIADD R0, R222, 0x20 ;  /* 0x00000020de007836 */ /* 0x000fe40000000000 */
[----:B------:R-:W-:Y:S01]  /*18600*/  IMAD.WIDE.U32 R2, R216, UR8, R2 ;  /* 0x00000008d8027c25 */ /* 0x000fe2000f8e0002 */
[----:B------:R-:W4:Y:S02]  /*18610*/  LDS.128 R224, [R226+0x800] ;  /* 0x00080000e2e07984 */ /* 0x000f240000000c00 */
[----:B------:R-:W-:Y:S01]  /*18620*/  ISETP.GE.AND P1, PT, R0, R4, PT ;  /* 0x000000040000720c */ /* 0x000fe20003f26270 */
[----:B------:R-:W-:Y:S01]  /*18630*/  IMAD R216, R216, UR9, R3 ;  /* 0x00000009d8d87c24 */ /* 0x000fe2000f8e0203 */
[----:B------:R-:W-:-:S02]  /*18640*/  IADD3 R6, P0, PT, R18, R2, RZ ;  /* 0x0000000212067210 */ /* 0x000fc40007f1e0ff */
[----:B------:R-:W5:Y:S03]  /*18650*/  @!P3 LDC.64 R2, c[0x0][0x3f0] ;  /* 0x0000fc00ff02bb82 */ /* 0x000f660000000a00 */
[----:B------:R-:W-:Y:S02]  /*18660*/  IMAD.X R7, R7, 0x1, R216, P0 ;  /* 0x0000000107077824 */ /* 0x000fe400000e06d8 */
[----:B--2---:R-:W-:-:S04]  /*18670*/  IMAD.WIDE.U32 R6, R10, UR4, R6 ;  /* 0x000000040a067c25 */ /* 0x004fc8000f8e0006 */
[----:B-1----:R-:W-:Y:S01]  /*18680*/  IMAD R11, R10, UR5, R7 ;  /* 0x000000050a0b7c24 */ /* 0x002fe2000f8e0207 */
[----:B------:R-:W-:-:S05]  /*18690*/  @!P3 MOV R10, R6 ;  /* 0x00000006000ab202 */ /* 0x000fca0000000f00 */
[----:B------:R-:W-:-:S04]  /*186a0*/  @!P3 IMAD.WIDE.U32 R8, R222, UR8, R10 ;  /* 0x00000008de08bc25 */ /* 0x000fc8000f8e000a */
[----:B------:R-:W-:Y:S01]  /*186b0*/  @!P3 IMAD R5, R222, UR9, R9 ;  /* 0x00000009de05bc24 */ /* 0x000fe2000f8e0209 */
[----:B-----5:R-:W-:-:S04]  /*186c0*/  @!P3 LEA R2, P0, R8, R2, 0x1 ;  /* 0x000000020802b211 */ /* 0x020fc800078008ff */
[----:B------:R-:W-:-:S05]  /*186d0*/  @!P3 LEA.HI.X R3, R8, R3, R5, 0x1, P0 ;  /* 0x000000030803b211 */ /* 0x000fca00000f0c05 */
[----:B---3--:R1:W-:Y:S01]  /*186e0*/  @!P3 STG.E.128 desc[UR6][R2.64], R12 ;  /* 0x0000000c0200b986 */ /* 0x0083e2000c101d06 */
[----:B----4-:R-:W-:Y:S05]  /*186f0*/  @P1 EXIT ;  /* 0x000000000000194d */ /* 0x010fea0003800000 */
[----:B------:R-:W2:Y:S01]  /*18700*/  LDCU.64 UR4, c[0x0][0x3f0] ;  /* 0x00007e00ff0477ac */ /* 0x000ea20008000a00 */
[----:B------:R-:W-:Y:S01]  /*18710*/  IADD3 R222, P0, PT, R222, 0x20, RZ ;  /* 0x00000020dede7810 */ /* 0x000fe20007f1e0ff */
[----:B-1----:R-:W-:Y:S01]  /*18720*/  IMAD.MOV.U32 R2, RZ, RZ, R6 ;  /* 0x000000ffff027224 */ /* 0x002fe200078e0006 */
[----:B------:R-:W-:-:S03]  /*18730*/  MOV R3, R11 ;  /* 0x0000000b00037202 */ /* 0x000fc60000000f00 */
[----:B------:R-:W-:Y:S02]  /*18740*/  IMAD.X R0, RZ, RZ, RZ, P0 ;  /* 0x000000ffff007224 */ /* 0x000fe400000e06ff */
[----:B------:R-:W-:-:S04]  /*18750*/  IMAD.WIDE.U32 R2, R222, UR8, R2 ;  /* 0x00000008de027c25 */ /* 0x000fc8000f8e0002 */
[----:B------:R-:W-:-:S04]  /*18760*/  IMAD R0, R0, UR8, RZ ;  /* 0x0000000800007c24 */ /* 0x000fc8000f8e02ff */
[----:B------:R-:W-:Y:S01]  /*18770*/  IMAD R0, R222, UR9, R0 ;  /* 0x00000009de007c24 */ /* 0x000fe2000f8e0200 */
[----:B--2---:R-:W-:-:S04]  /*18780*/  LEA R4, P0, R2, UR4, 0x1 ;  /* 0x0000000402047c11 */ /* 0x004fc8000f8008ff */
[----:B------:R-:W-:-:S04]  /*18790*/  IADD3 R0, PT, PT, R0, R3, RZ ;  /* 0x0000000300007210 */ /* 0x000fc80007ffe0ff */
[----:B------:R-:W-:-:S05]  /*187a0*/  LEA.HI.X R5, R2, UR5, R0, 0x1, P0 ;  /* 0x0000000502057c11 */ /* 0x000fca00080f0c00 */
[----:B------:R-:W-:Y:S01]  /*187b0*/  STG.E.128 desc[UR6][R4.64], R224 ;  /* 0x000000e004007986 */ /* 0x000fe2000c101d06 */
[----:B------:R-:W-:Y:S05]  /*187c0*/  EXIT ;  /* 0x000000000000794d */ /* 0x000fea0003800000 */
.L_x_1676:
        /* <DEDUP_REMOVED lines=11> */
.L_x_4890:


//--------------------- .text._ZN5flash24flash_fwd_splitkv_kernelI23Flash_fwd_kernel_traitsILi32ELi64ELi256ELi4ELb0ELb0EN7cutlass6half_tE19Flash_kernel_traitsILi32ELi64ELi256ELi4ES3_EELb1ELb0ELb0ELb0ELb1ELb1ELb0ELb1EEEvNS_16Flash_fwd_paramsE --------------------------
	.section	.text._ZN5flash24flash_fwd_splitkv_kernelI23Flash_fwd_kernel_traitsILi32ELi64ELi256ELi4ELb0ELb0EN7cutlass6half_tE19Flash_kernel_traitsILi32ELi64ELi256ELi4ES3_EELb1ELb0ELb0ELb0ELb1ELb1ELb0ELb1EEEvNS_16Flash_fwd_paramsE,"ax",@progbits
	.align	128
        .global         _ZN5flash24flash_fwd_splitkv_kernelI23Flash_fwd_kernel_traitsILi32ELi64ELi256ELi4ELb0ELb0EN7cutlass6half_tE19Flash_kernel_traitsILi32ELi64ELi256ELi4ES3_EELb1ELb0ELb0ELb0ELb1ELb1ELb0ELb1EEEvNS_16Flash_fwd_paramsE
        .type           _ZN5flash24flash_fwd_splitkv_kernelI23Flash_fwd_kernel_traitsILi32ELi64ELi256ELi4ELb0ELb0EN7cutlass6half_tE19Flash_kernel_traitsILi32ELi64ELi256ELi4ES3_EELb1ELb0ELb0ELb0ELb1ELb1ELb0ELb1EEEvNS_16Flash_fwd_paramsE,@function
        .size           _ZN5flash24flash_fwd_splitkv_kernelI23Flash_fwd_kernel_traitsILi32ELi64ELi256ELi4ELb0ELb0EN7cutlass6half_tE19Flash_kernel_traitsILi32ELi64ELi256ELi4ES3_EELb1ELb0ELb0ELb0ELb1ELb1ELb0ELb1EEEvNS_16Flash_fwd_paramsE,(.L_x_4891 - _ZN5flash24flash_fwd_splitkv_kernelI23Flash_fwd_kernel_traitsILi32ELi64ELi256ELi4ELb0ELb0EN7cutlass6half_tE19Flash_kernel_traitsILi32ELi64ELi256ELi4ES3_EELb1ELb0ELb0ELb0ELb1ELb1ELb0ELb1EEEvNS_16Flash_fwd_paramsE)
        .other          _ZN5flash24flash_fwd_splitkv_kernelI23Flash_fwd_kernel_traitsILi32ELi64ELi256ELi4ELb0ELb0EN7cutlass6half_tE19Flash_kernel_traitsILi32ELi64ELi256ELi4ES3_EELb1ELb0ELb0ELb0ELb1ELb1ELb0ELb1EEEvNS_16Flash_fwd_paramsE,@"STO_CUDA_ENTRY STV_DEFAULT"
_ZN5flash24flash_fwd_splitkv_kernelI23Flash_fwd_kernel_traitsILi32ELi64ELi256ELi4ELb0ELb0EN7cutlass6half_tE19Flash_kernel_traitsILi32ELi64ELi256ELi4ES3_EELb1ELb0ELb0ELb0ELb1ELb1ELb0ELb1EEEvNS_16Flash_fwd_paramsE:
.text._ZN5flash24flash_fwd_splitkv_kernelI23Flash_fwd_kernel_traitsILi32ELi64ELi256ELi4ELb0ELb0EN7cutlass6half_tE19Flash_kernel_traitsILi32ELi64ELi256ELi4ES3_EELb1ELb0ELb0ELb0ELb1ELb1ELb0ELb1EEEvNS_16Flash_fwd_paramsE:
[----:B------:R-:W1:Y:S01]  /*0000*/  LDC R1, c[0x0][0x37c] ;  /* 0x0000df00ff017b82 */ /* 0x000e620000000800 */
[----:B------:R-:W2:Y:S01]  /*0010*/  S2R R24, SR_CTAID.Y ;  /* 0x0000000000187919 */ /* 0x000ea20000002600 */
[----:B------:R-:W3:Y:S06]  /*0020*/  LDCU.64 UR8, c[0x0][0x460] ;  /* 0x00008c00ff0877ac */ /* 0x000eec0008000a00 */
[----:B------:R-:W2:Y:S01]  /*0030*/  LDC.64 R4, c[0x0][0x460] ;  /* 0x00011800ff047b82 */ /* 0x000ea20000000a00 */
[----:B------:R-:W-:Y:S01]  /*0040*/  IMAD.MOV.U32 R23, RZ, RZ, -0x1 ;  /* 0xffffffffff177424 */ /* 0x000fe200078e00ff */
[----:B------:R-:W4:Y:S01]  /*0050*/  LDCU.64 UR6, c[0x0][0x358] ;  /* 0x00006b00ff0677ac */ /* 0x000f220008000a00 */
[----:B-1----:R-:W-:Y:S01]  /*0060*/  VIADD R1, R1, 0xfffffff0 ;  /* 0xfffffff001017836 */ /* 0x002fe20000000000 */
[----:B------:R-:W1:Y:S04]  /*0070*/  LDCU.64 UR4, c[0x0][0x470] ;  /* 0x00008e00ff0477ac */ /* 0x000e680008000a00 */
[----:B------:R-:W4:Y:S01]  /*0080*/  LDC.64 R2, c[0x0][0x478] ;  /* 0x00011e00ff027b82 */ /* 0x000f220000000a00 */
[----:B---3--:R-:W-:-:S02]  /*0090*/  ISETP.NE.U32.AND P1, PT, RZ, UR8, PT ;  /* 0x00000008ff007c0c */ /* 0x008fc4000bf25070 */
[----:B------:R-:W-:Y:S02]  /*00a0*/  ISETP.NE.U32.AND P0, PT, RZ, UR8, PT ;  /* 0x00000008ff007c0c */ /* 0x000fe4000bf05070 */
[----:B------:R-:W-:Y:S02]  /*00b0*/  ISETP.NE.AND.EX P2, PT, RZ, UR9, PT, P1 ;  /* 0x00000009ff007c0c */ /* 0x000fe4000bf45310 */
[----:B------:R-:W-:Y:S01]  /*00c0*/  ISETP.NE.AND.EX P3, PT, RZ, UR9, PT, P0 ;  /* 0x00000009ff007c0c */ /* 0x000fe2000bf65300 */
[----:B--2---:R-:W-:Y:S01]  /*00d0*/  IMAD.WIDE.U32 R4, R24, 0x4, R4 ;  /* 0x0000000418047825 */ /* 0x004fe200078e0004 */
[----:B----4-:R-:W-:-:S09]  /*00e0*/  ISETP.NE.U32.AND P0, PT, R2, RZ, PT ;  /* 0x000000ff0200720c */ /* 0x010fd20003f05070 */
[----:B------:R-:W2:Y:S01]  /*00f0*/  @P2 LDG.E R23, desc[UR6][R4.64] ;  /* 0x0000000604172981 */ /* 0x000ea2000c1e1900 */
[----:B------:R-:W-:-:S03]  /*0100*/  ISETP.NE.AND.EX P1, PT, R3, RZ, PT, P0 ;  /* 0x000000ff0300720c */ /* 0x000fc60003f25300 */
[----:B------:R3:W4:Y:S01]  /*0110*/  @P3 LDG.E R0, desc[UR6][R4.64+0x4] ;  /* 0x0000040604003981 */ /* 0x000722000c1e1900 */
[----:B-1----:R-:W-:Y:S01]  /*0120*/  ISETP.NE.U32.AND P0, PT, RZ, UR4, PT ;  /* 0x00000004ff007c0c */ /* 0x002fe2000bf05070 */
[----:B------:R-:W-:-:S03]  /*0130*/  IMAD.SHL.U32 R12, R24, 0x4, RZ ;  /* 0x00000004180c7824 */ /* 0x000fc600078e00ff */
[----:B------:R-:W-:Y:S02]  /*0140*/  ISETP.NE.AND.EX P5, PT, RZ, UR5, PT, P0 ;  /* 0x00000005ff007c0c */ /* 0x000fe4000bfa5300 */
[----:B------:R-:W-:Y:S02]  /*0150*/  SHF.R.U32.HI R13, RZ, 0x1e, R24 ;  /* 0x0000001eff0d7819 */ /* 0x000fe40000011618 */
[----:B------:R-:W-:Y:S01]  /*0160*/  IADD3 R90, P2, PT, R12, UR4, RZ ;  /* 0x000000040c5a7c10 */ /* 0x000fe2000ff5e0ff */
[----:B------:R-:W-:Y:S01]  /*0170*/  IMAD.MOV.U32 R6, RZ, RZ, RZ ;  /* 0x000000ffff067224 */ /* 0x000fe200078e00ff */
[----:B------:R-:W1:Y:S02]  /*0180*/  @!P3 LDC R14, c[0x0][0x434] ;  /* 0x00010d00ff0ebb82 */ /* 0x000e640000000800 */
[----:B------:R-:W-:-:S05]  /*0190*/  IADD3.X R91, PT, PT, R13, UR5, RZ, P2, !PT ;  /* 0x000000050d5b7c10 */ /* 0x000fca00097fe4ff */
[----:B------:R-:W5:Y:S01]  /*01a0*/  @P5 LDG.E R6, desc[UR6][R90.64] ;  /* 0x000000065a065981 */ /* 0x000f62000c1e1900 */
[----:B------:R-:W3:Y:S01]  /*01b0*/  LDCU.U8 UR4, c[0x0][0x532] ;  /* 0x0000a640ff0477ac */ /* 0x000ee20008000000 */
[----:B------:R-:W1:Y:S08]  /*01c0*/  @!P1 LDC R11, c[0x0][0x43c] ;  /* 0x00010f00ff0b9b82 */ /* 0x000e700000000800 */
[----:B---3--:R-:W3:Y:S01]  /*01d0*/  LDC.64 R4, c[0x0][0x468] ;  /* 0x00011a00ff047b82 */ /* 0x008ee20000000a00 */
[----:B------:R-:W-:-:S05]  /*01e0*/  @P1 IADD3 R2, P0, PT, R12, R2, RZ ;  /* 0x000000020c021210 */ /* 0x000fca0007f1e0ff */
[----:B------:R-:W-:Y:S01]  /*01f0*/  @P1 IMAD.X R3, R13, 0x1, R3, P0 ;  /* 0x000000010d031824 */ /* 0x000fe200000e0603 */
[----:B------:R-:W1:Y:S01]  /*0200*/  S2R R22, SR_CTAID.X ;  /* 0x0000000000167919 */ /* 0x000e620000002500 */
[----:B------:R-:W1:Y:S01]  /*0210*/  @!P1 LDC.64 R8, c[0x0][0x488] ;  /* 0x00012200ff089b82 */ /* 0x000e620000000a00 */
[----:B------:R-:W-:Y:S02]  /*0220*/  ISETP.NE.AND P4, PT, RZ, UR4, PT ;  /* 0x00000004ff007c0c */ /* 0x000fe4000bf85270 */
[----:B------:R3:W5:Y:S02]  /*0230*/  @P1 LDG.E R7, desc[UR6][R2.64] ;  /* 0x0000000602071981 */ /* 0x000764000c1e1900 */
[----:B---3--:R-:W-:-:S04]  /*0240*/  ISETP.EQ.U32.AND P0, PT, R4, RZ, PT ;  /* 0x000000ff0400720c */ /* 0x008fc80003f02070 */
[----:B------:R-:W-:Y:S02]  /*0250*/  ISETP.EQ.OR.EX P2, PT, R5, RZ, !P4, P0 ;  /* 0x000000ff0500720c */ /* 0x000fe40006742700 */
[----:B------:R-:W-:-:S05]  /*0260*/  IADD3 R2, P0, PT, R12, R4, RZ ;  /* 0x000000040c027210 */ /* 0x000fca0007f1e0ff */
[----:B------:R-:W-:Y:S01]  /*0270*/  IMAD.X R3, R13, 0x1, R5, P0 ;  /* 0x000000010d037824 */ /* 0x000fe200000e0605 */
[----:B------:R-:W-:-:S04]  /*0280*/  ISETP.NE.U32.AND P0, PT, R4, RZ, PT ;  /* 0x000000ff0400720c */ /* 0x000fc80003f05070 */
[----:B------:R-:W-:-:S13]  /*0290*/  ISETP.NE.AND.EX P0, PT, R5, RZ, PT, P0 ;  /* 0x000000ff0500720c */ /* 0x000fda0003f05300 */
[----:B------:R-:W3:Y:S01]  /*02a0*/  @!P0 LDC R4, c[0x0][0x438] ;  /* 0x00010e00ff048b82 */ /* 0x000ee20000000800 */
[----:B------:R-:W-:Y:S02]  /*02b0*/  IMAD.MOV.U32 R10, RZ, RZ, -0x1 ;  /* 0xffffffffff0a7424 */ /* 0x000fe400078e00ff */
[----:B-1----:R-:W-:-:S04]  /*02c0*/  IMAD.SHL.U32 R15, R22, 0x40, RZ ;  /* 0x00000040160f7824 */ /* 0x002fc800078e00ff */
[----:B------:R1:W5:Y:S04]  /*02d0*/  @!P2 LDG.E R10, desc[UR6][R2.64] ;  /* 0x00000006020aa981 */ /* 0x000368000c1e1900 */
[----:B--2---:R1:W-:Y:S01]  /*02e0*/  STL [R1], R23 ;  /* 0x0000001701007387 */ /* 0x0043e20000100800 */
[----:B----4-:R-:W-:-:S05]  /*02f0*/  @P3 IMAD.IADD R14, R0, 0x1, -R23 ;  /* 0x00000001000e3824 */ /* 0x010fca00078e0a17 */
[----:B------:R1:W-:Y:S01]  /*0300*/  STL [R1+0x8], R14 ;  /* 0x0000080e01007387 */ /* 0x0003e20000100800 */
[----:B------:R-:W-:Y:S01]  /*0310*/  ISETP.GT.AND P2, PT, R14, R15, PT ;  /* 0x0000000f0e00720c */ /* 0x000fe20003f44270 */
[----:B---3--:R-:W-:-:S12]  /*0320*/  @!P0 BRA `(.L_x_1677) ;  /* 0x00000000000c8947 */ /* 0x008fd80003800000 */
[----:B------:R-:W2:Y:S02]  /*0330*/  @P4 LDG.E R4, desc[UR6][R2.64+0x4] ;  /* 0x0000040602044981 */ /* 0x000ea4000c1e1900 */
[----:B--2--5:R-:W-:-:S06]  /*0340*/  @P4 IADD3 R4, PT, PT, R4, -R10, RZ ;  /* 0x8000000a04044210 */ /* 0x024fcc0007ffe0ff */
[----:B------:R2:W5:Y:S02]  /*0350*/  @!P4 LDG.E R4, desc[UR6][R2.64] ;  /* 0x000000060204c981 */ /* 0x000564000c1e1900 */
.L_x_1677:
[----:B------:R-:W-:Y:S01]  /*0360*/  @!P1 ISETP.NE.U32.AND P0, PT, R8, RZ, PT ;  /* 0x000000ff0800920c */ /* 0x000fe20003f05070 */
[----:B------:R-:W-:-:S12]  /*0370*/  @!P2 EXIT ;  /* 0x000000000000a94d */ /* 0x000fd80003800000 */
[----:B-12---:R-:W1:Y:S01]  /*0380*/  LDC R2, c[0x0][0x508] ;  /* 0x00014200ff027b82 */ /* 0x006e620000000800 */
[----:B------:R-:W-:Y:S01]  /*0390*/  @!P1 ISETP.NE.AND.EX P0, PT, R9, RZ, PT, P0 ;  /* 0x000000ff0900920c */ /* 0x000fe20003f05300 */
[----:B------:R-:W2:Y:S01]  /*03a0*/  LDCU UR5, c[0x0][0x438] ;  /* 0x00008700ff0577ac */ /* 0x000ea20008000800 */
[--C-:B-----5:R-:W-:Y:S01]  /*03b0*/  IMAD.IADD R85, R4, 0x1, -R6.reuse ;  /* 0x0000000104557824 */ /* 0x120fe200078e0a06 */
[----:B------:R-:W3:Y:S01]  /*03c0*/  S2R R21, SR_CTAID.Z ;  /* 0x0000000000157919 */ /* 0x000ee20000002700 */
[----:B------:R-:W-:Y:S01]  /*03d0*/  @!P1 SEL R0, R11, RZ, P0 ;  /* 0x000000ff0b009207 */ /* 0x000fe20000000000 */
[----:B------:R-:W-:Y:S01]  /*03e0*/  @P1 IMAD.IADD R100, R7, 0x1, -R6 ;  /* 0x0000000107641824 */ /* 0x000fe200078e0a06 */
[----:B------:R-:W4:Y:S03]  /*03f0*/  S2R R113, SR_TID.X ;  /* 0x0000000000717919 */ /* 0x000f260000002100 */
[----:B------:R-:W-:-:S04]  /*0400*/  @!P1 IMAD.IADD R100, R85, 0x1, R0 ;  /* 0x0000000155649824 */ /* 0x000fc800078e0200 */
[----:B------:R-:W-:-:S05]  /*0410*/  VIADD R3, R100, 0xff ;  /* 0x000000ff64037836 */ /* 0x000fca0000000000 */
[----:B------:R-:W-:Y:S01]  /*0420*/  IADD3 R0, PT, PT, R3, R15, -R14 ;  /* 0x0000000f03007210 */ /* 0x000fe20007ffe80e */
[----:B--2---:R-:W-:Y:S01]  /*0430*/  UIADD3 UR5, UPT, UPT, UR5, 0xff, URZ ;  /* 0x000000ff05057890 */ /* 0x004fe2000fffe0ff */
[----:B------:R-:W-:Y:S02]  /*0440*/  SHF.R.S32.HI R4, RZ, 0x1f, R3 ;  /* 0x0000001fff047819 */ /* 0x000fe40000011403 */
[----:B-1----:R-:W-:Y:S01]  /*0450*/  IADD3 R0, PT, PT, R0, 0x40, R2 ;  /* 0x0000004000007810 */ /* 0x002fe20007ffe002 */
[----:B------:R-:W-:Y:S01]  /*0460*/  USHF.R.S32.HI UR4, URZ, 0x1f, UR5 ;  /* 0x0000001fff047899 */ /* 0x000fe20008011405 */
[----:B------:R-:W-:Y:S02]  /*0470*/  LEA.HI R3, R4, R3, RZ, 0x8 ;  /* 0x0000000304037211 */ /* 0x000fe400078f40ff */
[----:B------:R-:W-:Y:S01]  /*0480*/  SHF.R.S32.HI R2, RZ, 0x1f, R0 ;  /* 0x0000001fff027819 */ /* 0x000fe20000011400 */
[----:B------:R-:W-:-:S03]  /*0490*/  ULEA.HI UR4, UR4, UR5, URZ, 0x8 ;  /* 0x0000000504047291 */ /* 0x000fc6000f8f40ff */
[----:B------:R-:W-:Y:S01]  /*04a0*/  LEA.HI R0, R2, R0, RZ, 0x8 ;  /* 0x0000000002007211 */ /* 0x000fe200078f40ff */
[----:B------:R-:W-:Y:S01]  /*04b0*/  USHF.R.S32.HI UR4, URZ, 0x8, UR4 ;  /* 0x00000008ff047899 */ /* 0x000fe20008011404 */
[----:B------:R-:W-:Y:S02]  /*04c0*/  SHF.R.S32.HI R2, RZ, 0x8, R3 ;  /* 0x00000008ff027819 */ /* 0x000fe40000011403 */
[----:B------:R-:W-:-:S04]  /*04d0*/  SHF.R.S32.HI R0, RZ, 0x8, R0 ;  /* 0x00000008ff007819 */ /* 0x000fc80000011400 */
[----:B------:R-:W-:-:S04]  /*04e0*/  VIMNMX3 R219, R2, UR4, R0, PT ;  /* 0x0000000402db7c0f */ /* 0x000fc8000b800100 */
[----:B------:R-:W-:-:S13]  /*04f0*/  ISETP.GT.AND P0, PT, R219, RZ, PT ;  /* 0x000000ffdb00720c */ /* 0x000fda0003f04270 */
[----:B---34-:R-:W-:Y:S05]  /*0500*/  @P0 BRA `(.L_x_1678) ;  /* 0x0000000000fc0947 */ /* 0x018fea0003800000 */
        /* <DEDUP_REMOVED lines=13> */
[----:B----4-:R-:W-:Y:S01]  /*05e0*/  @!P1 IMAD.WIDE.U32 R6, R24, R2, RZ ;  /* 0x0000000218069225 */ /* 0x010fe200078e00ff */
        /* <DEDUP_REMOVED lines=34> */
.L_x_1680:
[----:B------:R-:W-:Y:S05]  /*0810*/  BSYNC.RECONVERGENT B0 ;  /* 0x0000000000007941 */ /* 0x000fea0003800200 */
.L_x_1679:
[----:B------:R-:W3:Y:S01]  /*0820*/  LDCU.64 UR4, c[0x0][0x420] ;  /* 0x00008400ff0477ac */ /* 0x000ee20008000a00 */
[----:B------:R-:W-:-:S04]  /*0830*/  LOP3.LUT P0, R4, R113, 0x3, RZ, 0xc0, !PT ;  /* 0x0000000371047812 */ /* 0x000fc8000780c0ff */
[----:B------:R-:W-:Y:S02]  /*0840*/  ISETP.GE.OR P2, PT, R13, R12, P0 ;  /* 0x0000000c0d00720c */ /* 0x000fe40000746670 */
[C---:B------:R-:W-:Y:S02]  /*0850*/  IADD3 R0, P0, PT, R7.reuse, R13, RZ ;  /* 0x0000000d07007210 */ /* 0x040fe40007f1e0ff */
[----:B------:R-:W-:Y:S02]  /*0860*/  ISETP.NE.OR P1, PT, R4, RZ, P3 ;  /* 0x000000ff0400720c */ /* 0x000fe40001f25670 */
[----:B--2---:R-:W-:Y:S02]  /*0870*/  LEA.HI.X.SX32 R3, R7, RZ, 0x1, P0 ;  /* 0x000000ff07037211 */ /* 0x004fe400000f0eff */
[----:B---3--:R-:W-:-:S04]  /*0880*/  LEA R2, P0, R0, UR4, 0x2 ;  /* 0x0000000400027c11 */ /* 0x008fc8000f8010ff */
[----:B------:R-:W-:Y:S01]  /*0890*/  LEA.HI.X R3, R0, UR5, R3, 0x2, P0 ;  /* 0x0000000500037c11 */ /* 0x000fe200080f1403 */
[----:B------:R-:W-:-:S05]  /*08a0*/  @!P2 IMAD.MOV.U32 R0, RZ, RZ, 0x7f800000 ;  /* 0x7f800000ff00a424 */ /* 0x000fca00078e00ff */
[----:B------:R2:W-:Y:S01]  /*08b0*/  @!P2 STG.E desc[UR6][R2.64], R0 ;  /* 0x000000000200a986 */ /* 0x0005e2000c101906 */
[----:B------:R-:W-:Y:S05]  /*08c0*/  @P1 EXIT ;  /* 0x000000000000194d */ /* 0x000fea0003800000 */
[----:B--2---:R-:W-:-:S05]  /*08d0*/  MOV R0, 0x7f800000 ;  /* 0x7f80000000007802 */ /* 0x004fca0000000f00 */
[----:B------:R-:W-:Y:S01]  /*08e0*/  STG.E desc[UR6][R2.64+0x80], R0 ;  /* 0x0000800002007986 */ /* 0x000fe2000c101906 */
[----:B------:R-:W-:Y:S05]  /*08f0*/  EXIT ;  /* 0x000000000000794d */ /* 0x000fea0003800000 */
.L_x_1678:
        /* <DEDUP_REMOVED lines=11> */
.L_x_1681:
        /* <DEDUP_REMOVED lines=66> */
[----:B-1----:R-:W-:-:S04]  /*0dd0*/  IMAD.WIDE.U32 R8, R5, UR4, RZ ;  /* 0x0000000405087c25 */ /* 0x002fc8000f8e00ff */
        /* <DEDUP_REMOVED lines=44> */
.L_x_1682:
        /* <DEDUP_REMOVED lines=16> */
.L_x_1684:
[----:B------:R-:W2:Y:S01]  /*11a0*/  LDC.64 R16, c[0x0][0x3b8] ;  /* 0x0000ee00ff107b82 */ /* 0x000ea20000000a00 */
[----:B-1----:R-:W-:-:S05]  /*11b0*/  IADD3 R2, PT, PT, R6, R10, RZ ;  /* 0x0000000a06027210 */ /* 0x002fca0007ffe0ff */
[C---:B--2---:R-:W-:Y:S02]  /*11c0*/  IMAD R0, R2.reuse, R17, RZ ;  /* 0x0000001102007224 */ /* 0x044fe400078e02ff */
[----:B------:R-:W-:-:S05]  /*11d0*/  IMAD.WIDE.U32 R2, R2, R16, RZ ;  /* 0x0000001002027225 */ /* 0x000fca00078e00ff */
[----:B------:R-:W-:Y:S02]  /*11e0*/  IADD3 R8, PT, PT, R3, R0, RZ ;  /* 0x0000000003087210 */ /* 0x000fe40007ffe0ff */
[----:B------:R-:W-:Y:S02]  /*11f0*/  MOV R7, R2 ;  /* 0x0000000200077202 */ /* 0x000fe40000000f00 */
.L_x_1685:
        /* <DEDUP_REMOVED lines=15> */
.L_x_1686:
[----:B------:R-:W1:Y:S01]  /*12f0*/  LDC.64 R14, c[0x0][0x3c0] ;  /* 0x0000f000ff0e7b82 */ /* 0x000e620000000a00 */
[----:B------:R-:W-:-:S05]  /*1300*/  IADD3 R0, PT, PT, R6, R10, RZ ;  /* 0x0000000a06007210 */ /* 0x000fca0007ffe0ff */
[C---:B-1----:R-:W-:Y:S02]  /*1310*/  IMAD R4, R0.reuse, R15, RZ ;  /* 0x0000000f00047224 */ /* 0x042fe400078e02ff */
[----:B------:R-:W-:-:S05]  /*1320*/  IMAD.WIDE.U32 R2, R0, R14, RZ ;  /* 0x0000000e00027225 */ /* 0x000fca00078e00ff */
[----:B-----5:R-:W-:Y:S02]  /*1330*/  IADD3 R5, PT, PT, R3, R4, RZ ;  /* 0x0000000403057210 */ /* 0x020fe40007ffe0ff */
[----:B------:R-:W-:-:S07]  /*1340*/  MOV R4, R2 ;  /* 0x0000000200047202 */ /* 0x000fce0000000f00 */
.L_x_1687:
[----:B------:R-:W1:Y:S01]  /*1350*/  LDC R19, c[0x0][0x3e8] ;  /* 0x0000fa00ff137b82 */ /* 0x000e620000000800 */
[----:B------:R-:W-:Y:S02]  /*1360*/  IABS R9, R21 ;  /* 0x0000001500097213 */ /* 0x000fe40000000000 */
        /* <DEDUP_REMOVED lines=51> */
.L_x_1683:
        /* <DEDUP_REMOVED lines=9> */
[----:B------:R-:W4:Y:S01]  /*1730*/  LDCU.64 UR8, c[0x0][0x388] ;  /* 0x00007100ff0877ac */ /* 0x000f220008000a00 */
[----:B------:R-:W-:Y:S01]  /*1740*/  SHF.L.U32 R25, R219, 0x8, RZ ;  /* 0x00000008db197819 */ /* 0x000fe200000006ff */
[----:B------:R-:W-:Y:S01]  /*1750*/  IMAD.WIDE.U32 R10, R22, 0x40, R226 ;  /* 0x00000040160a7825 */ /* 0x000fe200078e00e2 */
[C---:B------:R-:W-:Y:S01]  /*1760*/  SHF.L.U64.HI R67, R16.reuse, 0x5, R17 ;  /* 0x0000000510437819 */ /* 0x040fe20000010211 */
[----:B------:R-:W2:Y:S01]  /*1770*/  @!P0 LDC.64 R4, c[0x0][0x398] ;  /* 0x0000e600ff048b82 */ /* 0x000ea20000000a00 */
[----:B------:R-:W-:Y:S01]  /*1780*/  SHF.L.U32 R60, R16, 0x5, RZ ;  /* 0x00000005103c7819 */ /* 0x000fe200000006ff */
[----:B------:R3:W-:Y:S01]  /*1790*/  STL [R1+0x4], R25 ;  /* 0x0000041901007387 */ /* 0x0007e20000100800 */
[-C--:B------:R-:W-:Y:S01]  /*17a0*/  LOP3.LUT R183, R183, R182.reuse, RZ, 0x3c, !PT ;  /* 0x000000b6b7b77212 */ /* 0x080fe200078e3cff */
[C---:B------:R-:W-:Y:S01]  /*17b0*/  IMAD.SHL.U32 R78, R14.reuse, 0x20, RZ ;  /* 0x000000200e4e7824 */ /* 0x040fe200078e00ff */
[----:B------:R-:W-:Y:S01]  /*17c0*/  SHF.L.U64.HI R84, R14, 0x5, R15 ;  /* 0x000000050e547819 */ /* 0x000fe2000001020f */
[----:B------:R-:W-:Y:S01]  /*17d0*/  VIADD R88, R25, 0xffffff00 ;  /* 0xffffff0019587836 */ /* 0x000fe20000000000 */
[----:B------:R-:W-:-:S02]  /*17e0*/  LOP3.LUT R182, R183, R182, RZ, 0x3c, !PT ;  /* 0x000000b6b7b67212 */ /* 0x000fc400078e3cff */
[----:B------:R-:W-:Y:S02]  /*17f0*/  LOP3.LUT R111, R110, 0x20, RZ, 0xc0, !PT ;  /* 0x000000206e6f7812 */ /* 0x000fe400078ec0ff */
[----:B------:R-:W-:Y:S01]  /*1800*/  LOP3.LUT R183, R183, R182, RZ, 0x3c, !PT ;  /* 0x000000b6b7b77212 */ /* 0x000fe200078e3cff */
[----:B--2---:R-:W-:-:S04]  /*1810*/  @!P0 IMAD.WIDE.U32 R2, R24, R4, RZ ;  /* 0x0000000418028225 */ /* 0x004fc800078e00ff */
[----:B------:R-:W-:Y:S02]  /*1820*/  @!P0 IMAD R5, R24, R5, R3 ;  /* 0x0000000518058224 */ /* 0x000fe400078e0203 */
[----:B------:R-:W-:Y:S02]  /*1830*/  @!P0 IMAD.MOV.U32 R4, RZ, RZ, R2 ;  /* 0x000000ffff048224 */ /* 0x000fe400078e0002 */
[----:B-1----:R-:W-:-:S04]  /*1840*/  @P0 IMAD.WIDE.U32 R2, R23, R12, RZ ;  /* 0x0000000c17020225 */ /* 0x002fc800078e00ff */
[----:B------:R-:W-:Y:S01]  /*1850*/  @P0 IMAD R5, R23, R13, R3 ;  /* 0x0000000d17050224 */ /* 0x000fe200078e0203 */
[----:B------:R-:W-:Y:S01]  /*1860*/  @P0 MOV R4, R2 ;  /* 0x0000000200040202 */ /* 0x000fe20000000f00 */
[----:B------:R-:W1:Y:S01]  /*1870*/  LDC R23, c[0x0][0x450] ;  /* 0x00011400ff177b82 */ /* 0x000e620000000800 */
        /* <DEDUP_REMOVED lines=10> */
[----:B------:R-:W2:Y:S01]  /*1920*/  LDCU.64 UR4, c[0x0][0x390] ;  /* 0x00007200ff0477ac */ /* 0x000ea20008000a00 */
[C---:B------:R-:W-:Y:S01]  /*1930*/  IMAD R5, R226.reuse, R17, R5 ;  /* 0x00000011e2057224 */ /* 0x040fe200078e0205 */
[----:B-1----:R-:W-:Y:S01]  /*1940*/  LEA.HI R23, R23, R23, RZ, 0x1 ;  /* 0x0000001717177211 */ /* 0x002fe200078f08ff */
        /* <DEDUP_REMOVED lines=8> */
[----:B------:R-:W-:Y:S01]  /*19d0*/  SHF.R.S32.HI R23, RZ, 0x1, R23 ;  /* 0x00000001ff177819 */ /* 0x000fe20000011417 */
[----:B------:R-:W-:Y:S01]  /*19e0*/  IMAD.WIDE.U32 R86, R10, R12, R6 ;  /* 0x0000000c0a567225 */ /* 0x000fe200078e0006 */
[----:B------:R-:W-:-:S02]  /*19f0*/  LEA.HI R0, R0, R85, RZ, 0x8 ;  /* 0x0000005500007211 */ /* 0x000fc400078f40ff */
[----:B----4-:R-:W-:Y:S01]  /*1a00*/  IADD3 R28, P1, PT, R9, UR8, RZ ;  /* 0x00000008091c7c10 */ /* 0x010fe2000ff3e0ff */
[----:B------:R-:W-:Y:S01]  /*1a10*/  IMAD.SHL.U32 R6, R113, 0x4, RZ ;  /* 0x0000000471067824 */ /* 0x000fe200078e00ff */
[----:B--2---:R-:W-:Y:S01]  /*1a20*/  IADD3 R17, P0, PT, R4, UR4, RZ ;  /* 0x0000000404117c10 */ /* 0x004fe2000ff1e0ff */
[----:B------:R-:W-:Y:S01]  /*1a30*/  IMAD R3, R10, R13, R3 ;  /* 0x0000000d0a037224 */ /* 0x000fe200078e0203 */
[----:B------:R-:W-:Y:S02]  /*1a40*/  SHF.R.S32.HI R21, RZ, 0x8, R0 ;  /* 0x00000008ff157819 */ /* 0x000fe40000011400 */
[----:B------:R-:W-:Y:S01]  /*1a50*/  IADD3.X R16, PT, PT, R2, UR5, RZ, P0, !PT ;  /* 0x0000000502107c10 */ /* 0x000fe200087fe4ff */
[----:B------:R-:W-:Y:S01]  /*1a60*/  IMAD.MOV.U32 R223, RZ, RZ, R17 ;  /* 0x000000ffffdf7224 */ /* 0x000fe200078e0011 */
[----:B------:R-:W-:Y:S01]  /*1a70*/  ISETP.GE.AND P0, PT, R21, R219, PT ;  /* 0x000000db1500720c */ /* 0x000fe20003f06270 */
[----:B------:R-:W-:Y:S01]  /*1a80*/  IMAD.IADD R102, R87, 0x1, R3 ;  /* 0x0000000157667824 */ /* 0x000fe200078e0203 */
[----:B------:R-:W-:-:S02]  /*1a90*/  LOP3.LUT R6, R6, 0xc, RZ, 0xc0, !PT ;  /* 0x0000000c06067812 */ /* 0x000fc400078ec0ff */
[----:B------:R-:W-:Y:S02]  /*1aa0*/  IADD3.X R22, PT, PT, R5, UR9, RZ, P1, !PT ;  /* 0x0000000905167c10 */ /* 0x000fe40008ffe4ff */
[----:B------:R-:W-:Y:S01]  /*1ab0*/  MOV R221, R28 ;  /* 0x0000001c00dd7202 */ /* 0x000fe20000000f00 */
[----:B------:R-:W-:Y:S01]  /*1ac0*/  IMAD R97, R226, R23, R6 ;  /* 0x00000017e2617224 */ /* 0x000fe200078e0206 */
[----:B------:R-:W-:Y:S01]  /*1ad0*/  MOV R222, R16 ;  /* 0x0000001000de7202 */ /* 0x000fe20000000f00 */
[----:B------:R-:W-:Y:S02]  /*1ae0*/  IMAD.MOV.U32 R220, RZ, RZ, R22 ;  /* 0x000000ffffdc7224 */ /* 0x000fe400078e0016 */
[--C-:B------:R-:W-:Y:S01]  /*1af0*/  IMAD.IADD R98, R6, 0x1, R97.reuse ;  /* 0x0000000106627824 */ /* 0x100fe200078e0261 */
[----:B------:R-:W-:-:S04]  /*1b00*/  SHF.R.S32.HI R99, RZ, 0x1f, R97 ;  /* 0x0000001fff637819 */ /* 0x000fc80000011461 */
[----:B------:R-:W-:Y:S01]  /*1b10*/  SHF.R.S32.HI R101, RZ, 0x1f, R98 ;  /* 0x0000001fff657819 */ /* 0x000fe20000011462 */
[----:B---3--:R-:W-:Y:S06]  /*1b20*/  @P0 BRA `(.L_x_1688) ;  /* 0x0000006800b80947 */ /* 0x008fec0003800000 */
[----:B------:R-:W1:Y:S01]  /*1b30*/  LDC.64 R4, c[0x0][0x4a0] ;  /* 0x00012800ff047b82 */ /* 0x000e620000000a00 */
[----:B------:R-:W2:Y:S01]  /*1b40*/  LDCU.128 UR8, c[0x0][0x490] ;  /* 0x00009200ff0877ac */ /* 0x000ea20008000c00 */
[----:B------:R-:W-:Y:S01]  /*1b50*/  IMAD.MOV.U32 R0, RZ, RZ, R18 ;  /* 0x000000ffff007224 */ /* 0x000fe200078e0012 */
[----:B------:R-:W-:Y:S01]  /*1b60*/  SHF.L.U32 R77, R23, 0x5, RZ ;  /* 0x00000005174d7819 */ /* 0x000fe200000006ff */
[----:B------:R-:W-:Y:S01]  /*1b70*/  IMAD.MOV.U32 R133, RZ, RZ, RZ ;  /* 0x000000ffff857224 */ /* 0x000fe200078e00ff */
[----:B------:R-:W3:Y:S01]  /*1b80*/  LDCU.128 UR16, c[0x0][0x4b0] ;  /* 0x00009600ff1077ac */ /* 0x000ee20008000c00 */
[----:B-----5:R-:W-:Y:S01]  /*1b90*/  IMAD.IADD R9, R88, 0x1, R20 ;  /* 0x0000000158097824 */ /* 0x020fe200078e0214 */
[----:B------:R-:W-:Y:S01]  /*1ba0*/  @!P4 IADD3 R0, PT, PT, -R0, RZ, RZ ;  /* 0x000000ff0000c210 */ /* 0x000fe20007ffe1ff */
[----:B------:R-:W4:Y:S01]  /*1bb0*/  LDC.64 R12, c[0x0][0x4a8] ;  /* 0x00012a00ff0c7b82 */ /* 0x000f220000000a00 */
[----:B------:R-:W4:Y:S01]  /*1bc0*/  LDCU.128 UR12, c[0x0][0x4c0] ;  /* 0x00009800ff0c77ac */ /* 0x000f220008000c00 */
[----:B------:R-:W-:Y:S01]  /*1bd0*/  IMAD R9, R9, R23, RZ ;  /* 0x0000001709097224 */ /* 0x000fe200078e02ff */
[----:B------:R-:W-:Y:S01]  /*1be0*/  SEL R8, R19, R0, !P2 ;  /* 0x0000000013087207 */ /* 0x000fe20005000000 */
[C---:B------:R-:W-:Y:S01]  /*1bf0*/  IMAD R96, R23.reuse, 0x60, RZ ;  /* 0x0000006017607824 */ /* 0x040fe200078e02ff */
[----:B------:R-:W4:Y:S01]  /*1c00*/  LDCU.64 UR4, c[0x0][0x488] ;  /* 0x00009100ff0477ac */ /* 0x000f220008000a00 */
[C---:B------:R-:W-:Y:S01]  /*1c10*/  IMAD R95, R23.reuse, 0xa0, RZ ;  /* 0x000000a0175f7824 */ /* 0x040fe200078e02ff */
[----:B------:R-:W-:Y:S01]  /*1c20*/  SHF.R.S32.HI R10, RZ, 0x1f, R8 ;  /* 0x0000001fff0a7819 */ /* 0x000fe20000011408 */
[C---:B------:R-:W-:Y:S01]  /*1c30*/  IMAD R94, R23.reuse, 0xc0, RZ ;  /* 0x000000c0175e7824 */ /* 0x040fe200078e02ff */
[----:B------:R-:W-:Y:S01]  /*1c40*/  SHF.R.S32.HI R11, RZ, 0x1f, R9 ;  /* 0x0000001fff0b7819 */ /* 0x000fe20000011409 */
[----:B------:R-:W-:Y:S01]  /*1c50*/  UMOV UR21, URZ ;  /* 0x000000ff00157c82 */ /* 0x000fe20008000000 */
[C---:B------:R-:W-:Y:S01]  /*1c60*/  IMAD R93, R23.reuse, 0xe0, RZ ;  /* 0x000000e0175d7824 */ /* 0x040fe200078e02ff */
[C---:B------:R-:W-:Y:S01]  /*1c70*/  SHF.L.U32 R92, R23.reuse, 0x6, RZ ;  /* 0x00000006175c7819 */ /* 0x040fe200000006ff */
[----:B------:R-:W-:Y:S01]  /*1c80*/  IMAD.SHL.U32 R89, R23, 0x80, RZ ;  /* 0x0000008017597824 */ /* 0x000fe200078e00ff */
[----:B------:R-:W-:Y:S01]  /*1c90*/  MOV R57, R17 ;  /* 0x0000001100397202 */ /* 0x000fe20000000f00 */
[----:B---3--:R-:W-:Y:S01]  /*1ca0*/  USHF.L.U64.HI UR20, UR16, 0x6, UR17 ;  /* 0x0000000610147899 */ /* 0x008fe20008010211 */
[----:B-1----:R-:W-:Y:S01]  /*1cb0*/  IMAD.WIDE.U32 R2, R24, R4, R132 ;  /* 0x0000000418027225 */ /* 0x002fe200078e0084 */
[----:B------:R-:W-:-:S02]  /*1cc0*/  MOV R49, R28 ;  /* 0x0000001c00317202 */ /* 0x000fc40000000f00 */
[----:B------:R-:W-:Y:S01]  /*1cd0*/  VIMNMX R70, PT, PT, RZ, R21, !PT ;  /* 0x00000015ff467248 */ /* 0x000fe20007fe0100 */
[----:B------:R-:W-:Y:S01]  /*1ce0*/  IMAD R3, R24, R5, R3 ;  /* 0x0000000518037224 */ /* 0x000fe200078e0203 */
[----:B------:R-:W-:Y:S01]  /*1cf0*/  IADD3 R76, PT, PT, R226, 0x40, RZ ;  /* 0x00000040e24c7810 */ /* 0x000fe20007ffe0ff */
[----:B--2---:R-:W-:Y:S01]  /*1d00*/  IMAD.WIDE.U32 R4, R24, UR10, R132 ;  /* 0x0000000a18047c25 */ /* 0x004fe2000f8e0084 */
[----:B------:R-:W-:Y:S02]  /*1d10*/  IADD3 R74, PT, PT, R226, 0x80, RZ ;  /* 0x00000080e24a7810 */ /* 0x000fe40007ffe0ff */
[----:B----4-:R-:W-:Y:S01]  /*1d20*/  SHF.L.U64.HI R66, R12, 0x5, R13 ;  /* 0x000000050c427819 */ /* 0x010fe2000001020d */
[----:B------:R-:W-:Y:S01]  /*1d30*/  IMAD.WIDE.U32 R6, R88, UR16, R2 ;  /* 0x0000001058067c25 */ /* 0x000fe2000f8e0002 */
[----:B------:R-:W-:Y:S02]  /*1d40*/  IADD3 R72, PT, PT, R226, 0xc0, RZ ;  /* 0x000000c0e2487810 */ /* 0x000fe40007ffe0ff */
[----:B------:R-:W-:Y:S01]  /*1d50*/  MOV R59, R88 ;  /* 0x00000058003b7202 */ /* 0x000fe20000000f00 */
[----:B------:R-:W-:Y:S01]  /*1d60*/  IMAD R3, R24, UR11, R5 ;  /* 0x0000000b18037c24 */ /* 0x000fe2000f8e0205 */
[----:B------:R-:W1:Y:S01]  /*1d70*/  LDCU.64 UR10, c[0x0][0x4d0] ;  /* 0x00009a00ff0a77ac */ /* 0x000e620008000a00 */
[----:B------:R-:W-:Y:S01]  /*1d80*/  IMAD.MOV.U32 R2, RZ, RZ, R4 ;  /* 0x000000ffff027224 */ /* 0x000fe200078e0004 */
[----:B------:R-:W-:Y:S01]  /*1d90*/  SHF.R.S32.HI R83, RZ, 0x1f, R77 ;  /* 0x0000001fff537819 */ /* 0x000fe2000001144d */
[----:B------:R-:W-:Y:S01]  /*1da0*/  IMAD R0, R10, UR12, RZ ;  /* 0x0000000c0a007c24 */ /* 0x000fe2000f8e02ff */
[----:B------:R-:W-:Y:S01]  /*1db0*/  SHF.R.S32.HI R108, RZ, 0x1f, R92 ;  /* 0x0000001fff6c7819 */ /* 0x000fe2000001145c */
[----:B------:R-:W-:Y:S01]  /*1dc0*/  IMAD R5, R88, UR17, R7 ;  /* 0x0000001158057c24 */ /* 0x000fe2000f8e0207 */
[----:B------:R-:W-:Y:S01]  /*1dd0*/  SHF.R.S32.HI R107, RZ, 0x1f, R96 ;  /* 0x0000001fff6b7819 */ /* 0x000fe20000011460 */
[----:B------:R-:W-:Y:S01]  /*1de0*/  IMAD.MOV.U32 R4, RZ, RZ, R6 ;  /* 0x000000ffff047224 */ /* 0x000fe200078e0006 */
[----:B------:R-:W-:Y:S01]  /*1df0*/  SHF.R.S32.HI R6, RZ, 0x1f, R85 ;  /* 0x0000001fff067819 */ /* 0x000fe20000011455 */
[C---:B------:R-:W-:Y:S01]  /*1e00*/  IMAD R0, R8.reuse, UR13, R0 ;  /* 0x0000000d08007c24 */ /* 0x040fe2000f8e0200 */
[----:B------:R-:W-:Y:S01]  /*1e10*/  SHF.R.S32.HI R106, RZ, 0x1f, R89 ;  /* 0x0000001fff6a7819 */ /* 0x000fe20000011459 */
[----:B------:R-:W-:Y:S01]  /*1e20*/  IMAD.WIDE.U32 R4, R8, UR12, R4 ;  /* 0x0000000c08047c25 */ /* 0x000fe2000f8e0004 */
[----:B------:R-:W-:Y:S01]  /*1e30*/  SHF.R.S32.HI R105, RZ, 0x1f, R95 ;  /* 0x0000001fff697819 */ /* 0x000fe2000001145f */
[----:B------:R-:W2:Y:S01]  /*1e40*/  LDCU.64 UR12, c[0x0][0x4e0] ;  /* 0x00009c00ff0c77ac */ /* 0x000ea20008000a00 */
[----:B------:R-:W-:Y:S01]  /*1e50*/  SHF.R.S32.HI R104, RZ, 0x1f, R94 ;  /* 0x0000001fff687819 */ /* 0x000fe2000001145e */
[----:B------:R-:W-:Y:S01]  /*1e60*/  IMAD R7, R10, UR18, RZ ;  /* 0x000000120a077c24 */ /* 0x000fe2000f8e02ff */
[----:B------:R-:W-:Y:S01]  /*1e70*/  IADD3 R5, PT, PT, R5, R0, RZ ;  /* 0x0000000005057210 */ /* 0x000fe20007ffe0ff */
[----:B------:R-:W-:Y:S01]  /*1e80*/  IMAD.WIDE.U32 R2, R88, R12, R2 ;  /* 0x0000000c58027225 */ /* 0x000fe200078e0002 */
[----:B------:R-:W-:-:S02]  /*1e90*/  IADD3 R0, P0, PT, -R85, R226, RZ ;  /* 0x000000e255007210 */ /* 0x000fc40007f1e1ff */
[----:B------:R-:W-:Y:S01]  /*1ea0*/  SHF.R.S32.HI R103, RZ, 0x1f, R93 ;  /* 0x0000001fff677819 */ /* 0x000fe2000001145d */
[----:B------:R-:W-:Y:S01]  /*1eb0*/  IMAD R14, R8, UR19, R7 ;  /* 0x00000013080e7c24 */ /* 0x000fe2000f8e0207 */
[C---:B------:R-:W-:Y:S01]  /*1ec0*/  IADD3 R7, P1, PT, R9.reuse, R97, RZ ;  /* 0x0000006109077210 */ /* 0x040fe20007f3e0ff */
[----:B------:R-:W-:Y:S01]  /*1ed0*/  IMAD R3, R88, R13, R3 ;  /* 0x0000000d58037224 */ /* 0x000fe200078e0203 */
[----:B------:R-:W-:Y:S01]  /*1ee0*/  USHF.L.U32 UR19, UR16, 0x8, URZ ;  /* 0x0000000810137899 */ /* 0x000fe200080006ff */
[----:B------:R-:W-:Y:S01]  /*1ef0*/  IMAD.X R10, RZ, RZ, ~R6, P0 ;  /* 0x000000ffff0a7224 */ /* 0x000fe200000e0e06 */
[----:B------:R-:W-:Y:S01]  /*1f00*/  IADD3 R6, P0, PT, R9, R98, RZ ;  /* 0x0000006209067210 */ /* 0x000fe20007f1e0ff */
[----:B------:R-:W-:Y:S01]  /*1f10*/  IMAD.WIDE.U32 R2, R8, UR18, R2 ;  /* 0x0000001208027c25 */ /* 0x000fe2000f8e0002 */
[----:B------:R-:W-:Y:S02]  /*1f20*/  USHF.L.U32 UR18, UR16, 0x6, URZ ;  /* 0x0000000610127899 */ /* 0x000fe400080006ff */
[----:B------:R-:W-:Y:S01]  /*1f30*/  SHF.L.U32 R53, R6, 0x1, RZ ;  /* 0x0000000106357819 */ /* 0x000fe200000006ff */
[----:B------:R-:W-:-:S02]  /*1f40*/  IMAD.X R9, R11, 0x1, R99, P1 ;  /* 0x000000010b097824 */ /* 0x000fc400008e0663 */
[----:B------:R-:W-:Y:S01]  /*1f50*/  IMAD R8, R10, UR16, RZ ;  /* 0x000000100a087c24 */ /* 0x000fe2000f8e02ff */
[----:B------:R-:W-:Y:S01]  /*1f60*/  IADD3 R54, P1, PT, R53, UR14, RZ ;  /* 0x0000000e35367c10 */ /* 0x000fe2000ff3e0ff */
[----:B------:R-:W-:Y:S01]  /*1f70*/  IMAD.IADD R3, R3, 0x1, R14 ;  /* 0x0000000103037824 */ /* 0x000fe200078e020e */
[----:B------:R-:W-:Y:S01]  /*1f80*/  SHF.L.U64.HI R9, R7, 0x1, R9 ;  /* 0x0000000107097819 */ /* 0x000fe20000010209 */
[C---:B------:R-:W-:Y:S01]  /*1f90*/  IMAD R15, R0.reuse, UR17, R8 ;  /* 0x00000011000f7c24 */ /* 0x040fe2000f8e0208 */
[----:B------:R-:W-:Y:S01]  /*1fa0*/  IADD3.X R8, PT, PT, R11, R101, RZ, P0, !PT ;  /* 0x000000650b087210 */ /* 0x000fe200007fe4ff */
[----:B------:R-:W-:Y:S01]  /*1fb0*/  IMAD.SHL.U32 R7, R7, 0x2, RZ ;  /* 0x0000000207077824 */ /* 0x000fe200078e00ff */
[----:B------:R-:W3:Y:S01]  /*1fc0*/  LDCU.U8 UR17, c[0x0][0x533] ;  /* 0x0000a660ff1177ac */ /* 0x000ee20008000000 */
[----:B------:R-:W-:Y:S01]  /*1fd0*/  IMAD.WIDE.U32 R4, R0, UR16, R4 ;  /* 0x0000001000047c25 */ /* 0x000fe2000f8e0004 */
[----:B------:R-:W-:Y:S02]  /*1fe0*/  SHF.L.U64.HI R8, R6, 0x1, R8 ;  /* 0x0000000106087819 */ /* 0x000fe40000010208 */
[----:B------:R-:W-:Y:S01]  /*1ff0*/  IADD3 R26, P0, PT, R7, UR14, RZ ;  /* 0x0000000e071a7c10 */ /* 0x000fe2000ff1e0ff */
[-C--:B------:R-:W-:Y:S01]  /*2000*/  IMAD R6, R10, R12.reuse, RZ ;  /* 0x0000000c0a067224 */ /* 0x080fe200078e02ff */
[----:B------:R-:W4:Y:S01]  /*2010*/  LDCU UR16, c[0x0][0x450] ;  /* 0x00008a00ff1077ac */ /* 0x000f220008000800 */
[----:B------:R-:W-:Y:S01]  /*2020*/  IMAD.WIDE.U32 R2, R0, R12, R2 ;  /* 0x0000000c00027225 */ /* 0x000fe200078e0002 */
[----:B------:R-:W-:-:S02]  /*2030*/  IADD3.X R27, PT, PT, R9, UR15, RZ, P0, !PT ;  /* 0x0000000f091b7c10 */ /* 0x000fc400087fe4ff */
[----:B-1----:R-:W-:Y:S01]  /*2040*/  IADD3 R40, P0, PT, R7, UR10, RZ ;  /* 0x0000000a07287c10 */ /* 0x002fe2000ff1e0ff */
[----:B------:R-:W-:Y:S01]  /*2050*/  IMAD R6, R0, R13, R6 ;  /* 0x0000000d00067224 */ /* 0x000fe200078e0206 */
[----:B------:R-:W-:Y:S01]  /*2060*/  LEA R64, P3, R4, UR8, 0x1 ;  /* 0x0000000804407c11 */ /* 0x000fe2000f8608ff */
[----:B------:R-:W-:Y:S01]  /*2070*/  IMAD.IADD R0, R5, 0x1, R15 ;  /* 0x0000000105007824 */ /* 0x000fe200078e020f */
[----:B------:R-:W-:Y:S01]  /*2080*/  IADD3.X R41, PT, PT, R9, UR11, RZ, P0, !PT ;  /* 0x0000000b09297c10 */ /* 0x000fe200087fe4ff */
[----:B------:R-:W-:Y:S01]  /*2090*/  IMAD.SHL.U32 R58, R12, 0x20, RZ ;  /* 0x000000200c3a7824 */ /* 0x000fe200078e00ff */
[----:B------:R-:W-:Y:S01]  /*20a0*/  IADD3 R6, PT, PT, R3, R6, RZ ;  /* 0x0000000603067210 */ /* 0x000fe20007ffe0ff */
[----:B------:R-:W-:Y:S01]  /*20b0*/  IMAD.MOV.U32 R56, RZ, RZ, R16 ;  /* 0x000000ffff387224 */ /* 0x000fe200078e0010 */
[----:B------:R-:W-:Y:S01]  /*20c0*/  LEA.HI.X R63, R4, UR9, R0, 0x1, P3 ;  /* 0x00000009043f7c11 */ /* 0x000fe200098f0c00 */
[----:B------:R-:W-:Y:S01]  /*20d0*/  IMAD.SHL.U32 R0, R12, 0x100, RZ ;  /* 0x000001000c007824 */ /* 0x000fe200078e00ff */
[----:B------:R-:W-:Y:S01]  /*20e0*/  IADD3 R3, P0, PT, RZ, -UR21, RZ ;  /* 0x80000015ff037c10 */ /* 0x000fe2000ff1e0ff */
[----:B------:R-:W-:Y:S01]  /*20f0*/  IMAD.MOV.U32 R48, RZ, RZ, R22 ;  /* 0x000000ffff307224 */ /* 0x000fe200078e0016 */
[----:B------:R-:W-:Y:S01]  /*2100*/  LEA R25, P2, R2, UR4, 0x1 ;  /* 0x0000000402197c11 */ /* 0x000fe2000f8408ff */
[----:B------:R-:W-:Y:S01]  /*2110*/  VIADD R69, R226, 0x20 ;  /* 0x00000020e2457836 */ /* 0x000fe20000000000 */
[----:B------:R-:W-:Y:S01]  /*2120*/  IADD3.X R52, PT, PT, R8, UR15, RZ, P1, !PT ;  /* 0x0000000f08347c10 */ /* 0x000fe20008ffe4ff */
[----:B------:R-:W-:Y:S01]  /*2130*/  IMAD.X R0, RZ, RZ, ~R0, P0 ;  /* 0x000000ffff007224 */ /* 0x000fe200000e0e00 */
[----:B------:R-:W-:Y:S01]  /*2140*/  LEA.HI.X R24, R2, UR5, R6, 0x1, P2 ;  /* 0x0000000502187c11 */ /* 0x000fe200090f0c06 */
[C---:B------:R-:W-:Y:S01]  /*2150*/  VIADD R75, R226.reuse, 0x60 ;  /* 0x00000060e24b7836 */ /* 0x040fe20000000000 */
[----:B------:R-:W-:Y:S01]  /*2160*/  IADD3.X R2, PT, PT, RZ, ~UR19, RZ, P0, !PT ;  /* 0x80000013ff027c10 */ /* 0x000fe200087fe4ff */
[C---:B------:R-:W-:Y:S01]  /*2170*/  VIADD R73, R226.reuse, 0xa0 ;  /* 0x000000a0e2497836 */ /* 0x040fe20000000000 */
[----:B------:R-:W-:Y:S01]  /*2180*/  IADD3 R53, P1, PT, R53, UR10, RZ ;  /* 0x0000000a35357c10 */ /* 0x000fe2000ff3e0ff */
[----:B------:R-:W-:Y:S01]  /*2190*/  VIADD R71, R226, 0xe0 ;  /* 0x000000e0e2477836 */ /* 0x000fe20000000000 */
[----:B----4-:R-:W-:Y:S01]  /*21a0*/  MOV R17, UR16 ;  /* 0x0000001000117c02 */ /* 0x010fe20008000f00 */
[----:B------:R-:W-:Y:S01]  /*21b0*/  IMAD R51, R219, -0x100, R85 ;  /* 0xffffff00db337824 */ /* 0x000fe200078e0255 */
[----:B------:R-:W-:Y:S01]  /*21c0*/  SHF.R.S64 R82, R3, 0x1f, R2 ;  /* 0x0000001f03527819 */ /* 0x000fe20000001002 */
[----:B------:R-:W-:Y:S01]  /*21d0*/  IMAD R47, R219, -0x100, R100 ;  /* 0xffffff00db2f7824 */ /* 0x000fe200078e0264 */
[----:B------:R-:W-:Y:S01]  /*21e0*/  SHF.R.S32.HI R81, RZ, 0x1f, R2 ;  /* 0x0000001fff517819 */ /* 0x000fe20000011402 */
[----:B------:R-:W-:Y:S01]  /*21f0*/  IMAD.MOV.U32 R62, RZ, RZ, R219 ;  /* 0x000000ffff3e7224 */ /* 0x000fe200078e00db */
[--C-:B------:R-:W-:Y:S01]  /*2200*/  SHF.R.S64 R80, R3, 0x1f, R0.reuse ;  /* 0x0000001f03507819 */ /* 0x100fe20000001000 */
[----:B------:R-:W1:Y:S01]  /*2210*/  LDCU.64 UR4, c[0x0][0x3b8] ;  /* 0x00007700ff0477ac */ /* 0x000e620008000a00 */
[----:B------:R-:W-:-:S02]  /*2220*/  SHF.R.S32.HI R79, RZ, 0x1f, R0 ;  /* 0x0000001fff4f7819 */ /* 0x000fc40000011400 */
[----:B------:R-:W-:Y:S01]  /*2230*/  IADD3.X R50, PT, PT, R8, UR11, RZ, P1, !PT ;  /* 0x0000000b08327c10 */ /* 0x000fe20008ffe4ff */
[----:B------:R-:W4:Y:S01]  /*2240*/  LDCU.64 UR14, c[0x0][0x3c0] ;  /* 0x00007800ff0e77ac */ /* 0x000f220008000a00 */
[----:B------:R-:W1:Y:S01]  /*2250*/  LDCU.128 UR8, c[0x0][0x3a0] ;  /* 0x00007400ff0877ac */ /* 0x000e620008000c00 */
[----:B--23--:R-:W-:-:S11]  /*2260*/  UISETP.NE.AND UP0, UPT, UR17, URZ, UPT ;  /* 0x000000ff1100728c */ /* 0x00cfd6000bf05270 */
.L_x_1726:
[----:B------:R-:W-:Y:S01]  /*2270*/  VIADD R47, R47, 0x100 ;  /* 0x000001002f2f7836 */ /* 0x000fe20000000000 */
[----:B------:R-:W-:Y:S01]  /*2280*/  BSSY.RECONVERGENT B1, `(.L_x_1689) ;  /* 0x00005d7000017945 */ /* 0x000fe20003800200 */
[----:B------:R-:W-:Y:S02]  /*2290*/  VIADD R51, R51, 0x100 ;  /* 0x0000010033337836 */ /* 0x000fe40000000000 */
[----:B------:R-:W-:Y:S01]  /*22a0*/  VIADD R62, R62, 0xffffffff ;  /* 0xffffffff3e3e7836 */ /* 0x000fe20000000000 */
[C---:B------:R-:W-:Y:S01]  /*22b0*/  ISETP.GE.AND P0, PT, R226.reuse, R47, PT ;  /* 0x0000002fe200720c */ /* 0x040fe20003f06270 */
[----:B------:R-:W-:Y:S02]  /*22c0*/  IMAD.MOV.U32 R65, RZ, RZ, R59 ;  /* 0x000000ffff417224 */ /* 0x000fe400078e003b */
[----:B------:R-:W-:Y:S01]  /*22d0*/  VIADD R59, R59, 0xffffff00 ;  /* 0xffffff003b3b7836 */ /* 0x000fe20000000000 */
[----:B------:R-:W-:Y:S02]  /*22e0*/  ISETP.GE.AND P2, PT, R226, R51, !P0 ;  /* 0x00000033e200720c */ /* 0x000fe40004746270 */
[C---:B------:R-:W-:Y:S02]  /*22f0*/  ISETP.GE.AND P0, PT, R69.reuse, R47, PT ;  /* 0x0000002f4500720c */ /* 0x040fe40003f06270 */
[----:B------:R-:W-:Y:S02]  /*2300*/  P2R R16, PR, RZ, 0x4 ;  /* 0x00000004ff107803 */ /* 0x000fe40000000000 */
[----:B------:R-:W-:Y:S02]  /*2310*/  ISETP.LT.OR P3, PT, R69, R51, P0 ;  /* 0x000000334500720c */ /* 0x000fe40000761670 */
[----:B------:R-:W-:Y:S02]  /*2320*/  IADD3 R4, P0, PT, R64, UR18, RZ ;  /* 0x0000001240047c10 */ /* 0x000fe4000ff1e0ff */
[----:B------:R-:W-:Y:S02]  /*2330*/  P2R R38, PR, RZ, 0x8 ;  /* 0x00000008ff267803 */ /* 0x000fe40000000000 */
[----:B------:R-:W-:Y:S01]  /*2340*/  IADD3.X R5, PT, PT, R63, UR20, RZ, P0, !PT ;  /* 0x000000143f057c10 */ /* 0x000fe200087fe4ff */
[----:B------:R-:W-:Y:S01]  /*2350*/  @P2 IMAD.MOV.U32 R2, RZ, RZ, R64 ;  /* 0x000000ffff022224 */ /* 0x000fe200078e0040 */
[C---:B------:R-:W-:Y:S01]  /*2360*/  ISETP.GE.AND P0, PT, R76.reuse, R47, PT ;  /* 0x0000002f4c00720c */ /* 0x040fe20003f06270 */
[----:B------:R-:W-:Y:S03]  /*2370*/  @P2 IMAD.MOV.U32 R3, RZ, RZ, R63 ;  /* 0x000000ffff032224 */ /* 0x000fe600078e003f */
[----:B------:R-:W-:Y:S02]  /*2380*/  ISETP.LT.OR P5, PT, R76, R51, P0 ;  /* 0x000000334c00720c */ /* 0x000fe400007a1670 */
[----:B---3--:R2:W3:Y:S11]  /*2390*/  @P2 LDG.E.128 R8, desc[UR6][R2.64] ;  /* 0x0000000602082981 */ /* 0x0084f6000c1e1d00 */
[----:B------:R-:W5:Y:S01]  /*23a0*/  @!P5 LDC.64 R18, c[0x0][0x3c0] ;  /* 0x0000f000ff12db82 */ /* 0x000f620000000a00 */
[----:B------:R-:W-:Y:S04]  /*23b0*/  @!P5 IADD3 R6, P0, PT, R4, UR18, RZ ;  /* 0x000000120406dc10 */ /* 0x000fe8000ff1e0ff */
[----:B------:R-:W-:Y:S02]  /*23c0*/  @!P5 IADD3.X R7, PT, PT, R5, UR20, RZ, P0, !PT ;  /* 0x000000140507dc10 */ /* 0x000fe400087fe4ff */
[C---:B------:R-:W-:Y:S04]  /*23d0*/  ISETP.GE.AND P0, PT, R75.reuse, R47, PT ;  /* 0x0000002f4b00720c */ /* 0x040fe80003f06270 */
[----:B------:R-:W-:Y:S01]  /*23e0*/  ISETP.GE.AND P6, PT, R75, R51, !P0 ;  /* 0x000000334b00720c */ /* 0x000fe200047c6270 */
[----:B--2---:R-:W-:Y:S02]  /*23f0*/  @P2 IMAD.MOV.U32 R2, RZ, RZ, R57 ;  /* 0x000000ffff022224 */ /* 0x004fe400078e0039 */
[----:B------:R-:W-:Y:S05]  /*2400*/  @P2 IMAD.MOV.U32 R3, RZ, RZ, R56 ;  /* 0x000000ffff032224 */ /* 0x000fea00078e0038 */
[----:B---3--:R2:W-:Y:S06]  /*2410*/  @P2 STG.E.128 desc[UR6][R2.64], R8 ;  /* 0x0000000802002986 */ /* 0x0085ec000c101d06 */
[----:B--2---:R-:W2:Y:S01]  /*2420*/  @!P3 LDG.E.128 R8, desc[UR6][R4.64] ;  /* 0x000000060408b981 */ /* 0x004ea2000c1e1d00 */
[C---:B------:R-:W-:Y:S04]  /*2430*/  LEA R2, P1, R78.reuse, R57, 0x1 ;  /* 0x000000394e027211 */ /* 0x040fe800078208ff */
[----:B------:R-:W-:Y:S05]  /*2440*/  LEA.HI.X R3, R78, R56, R84, 0x1, P1 ;  /* 0x000000384e037211 */ /* 0x000fea00008f0c54 */
[----:B--2---:R2:W-:Y:S06]  /*2450*/  @!P3 STG.E.128 desc[UR6][R2.64], R8 ;  /* 0x000000080200b986 */ /* 0x0045ec000c101d06 */
[----:B------:R3:W4:Y:S01]  /*2460*/  @!P5 LDG.E.128 R12, desc[UR6][R6.64] ;  /* 0x00000006060cd981 */ /* 0x000722000c1e1d00 */
[----:B--2---:R-:W3:Y:S01]  /*2470*/  @P6 LDC.64 R10, c[0x0][0x4b0] ;  /* 0x00012c00ff0a6b82 */ /* 0x004ee20000000a00 */
[C---:B-----5:R-:W-:Y:S04]  /*2480*/  @!P5 LEA R8, P1, R18.reuse, R2, 0x6 ;  /* 0x000000021208d211 */ /* 0x060fe800078230ff */
[----:B------:R-:W-:Y:S02]  /*2490*/  @!P5 LEA.HI.X R9, R18, R3, R19, 0x6, P1 ;  /* 0x000000031209d211 */ /* 0x000fe400008f3413 */
[C---:B---3--:R-:W-:Y:S04]  /*24a0*/  @P6 LEA R6, P0, R10.reuse, R4, 0x7 ;  /* 0x000000040a066211 */ /* 0x048fe800078038ff */
[----:B------:R-:W-:Y:S02]  /*24b0*/  @P6 LEA.HI.X R7, R10, R5, R11, 0x7, P0 ;  /* 0x000000050a076211 */ /* 0x000fe400000f3c0b */
[----:B------:R-:W2:Y:S01]  /*24c0*/  @P6 LDC.64 R10, c[0x0][0x3c0] ;  /* 0x0000f000ff0a6b82 */ /* 0x000ea20000000a00 */
[C---:B------:R-:W-:Y:S04]  /*24d0*/  ISETP.GE.AND P0, PT, R74.reuse, R47, PT ;  /* 0x0000002f4a00720c */ /* 0x040fe80003f06270 */
[----:B------:R-:W-:Y:S01]  /*24e0*/  ISETP.LT.OR P3, PT, R74, R51, P0 ;  /* 0x000000334a00720c */ /* 0x000fe20000761670 */
[----:B----4-:R3:W-:Y:S11]  /*24f0*/  @!P5 STG.E.128 desc[UR6][R8.64], R12 ;  /* 0x0000000c0800d986 */ /* 0x0107f6000c101d06 */
[----:B------:R-:W-:Y:S01]  /*2500*/  @!UPT UIADD3 URZ, UPT, UPT, URZ, URZ, URZ ;  /* 0x000000fffffff290 */ /* 0x000fe2000fffe0ff */
[----:B---3--:R-:W3:Y:S01]  /*2510*/  @!P3 LDC.64 R8, c[0x0][0x4b0] ;  /* 0x00012c00ff08bb82 */ /* 0x008ee20000000a00 */
[----:B------:R4:W5:Y:S01]  /*2520*/  @P6 LDG.E.128 R12, desc[UR6][R6.64] ;  /* 0x00000006060c6981 */ /* 0x000962000c1e1d00 */
[----:B---3--:R-:W-:Y:S02]  /*2530*/  @!P3 IMAD R9, R9, 0xc0, RZ ;  /* 0x000000c00909b824 */ /* 0x008fe400078e02ff */
[----:B----4-:R-:W-:Y:S01]  /*2540*/  @!P3 IMAD.WIDE.U32 R6, R8, 0xc0, R4 ;  /* 0x000000c00806b825 */ /* 0x010fe200078e0004 */
[C---:B--2---:R-:W-:Y:S03]  /*2550*/  @P6 LEA R8, P0, R10.reuse, R2, 0x7 ;  /* 0x000000020a086211 */ /* 0x044fe600078038ff */
[----:B------:R-:W-:Y:S01]  /*2560*/  @!P3 IMAD.IADD R7, R7, 0x1, R9 ;  /* 0x000000010707b824 */ /* 0x000fe200078e0209 */
[----:B------:R-:W-:Y:S02]  /*2570*/  @P6 LEA.HI.X R9, R10, R3, R11, 0x7, P0 ;  /* 0x000000030a096211 */ /* 0x000fe400000f3c0b */
[C---:B------:R-:W-:Y:S04]  /*2580*/  ISETP.GE.AND P0, PT, R73.reuse, R47, PT ;  /* 0x0000002f4900720c */ /* 0x040fe80003f06270 */
[----:B------:R-:W-:Y:S04]  /*2590*/  ISETP.GE.AND P2, PT, R73, R51, !P0 ;  /* 0x000000334900720c */ /* 0x000fe80004746270 */
[----:B------:R-:W-:Y:S09]  /*25a0*/  P2R R55, PR, RZ, 0x4 ;  /* 0x00000004ff377803 */ /* 0x000ff20000000000 */
[----:B------:R-:W2:Y:S01]  /*25b0*/  @P2 LDC.64 R10, c[0x0][0x4b0] ;  /* 0x00012c00ff0a2b82 */ /* 0x000ea20000000a00 */
[----:B-----5:R3:W-:Y:S06]  /*25c0*/  @P6 STG.E.128 desc[UR6][R8.64], R12 ;  /* 0x0000000c08006986 */ /* 0x0207ec000c101d06 */
[----:B---3--:R3:W4:Y:S01]  /*25d0*/  @!P3 LDG.E.128 R12, desc[UR6][R6.64] ;  /* 0x00000006060cb981 */ /* 0x008722000c1e1d00 */
[C---:B--2---:R-:W-:Y:S04]  /*25e0*/  @P2 LEA R8, P0, R10.reuse, R4, 0x8 ;  /* 0x000000040a082211 */ /* 0x044fe800078040ff */
[----:B------:R-:W-:Y:S01]  /*25f0*/  @P2 LEA.HI.X R9, R10, R5, R11, 0x8, P0 ;  /* 0x000000050a092211 */ /* 0x000fe200000f440b */
[----:B---3--:R-:W2:Y:S02]  /*2600*/  @!P3 LDC.64 R6, c[0x0][0x3c0] ;  /* 0x0000f000ff06bb82 */ /* 0x008ea40000000a00 */
[----:B--2---:R-:W-:Y:S02]  /*2610*/  @!P3 IMAD R0, R7, 0xc0, RZ ;  /* 0x000000c00700b824 */ /* 0x004fe400078e02ff */
[----:B------:R-:W-:Y:S04]  /*2620*/  @!P3 IMAD.WIDE.U32 R6, R6, 0xc0, R2 ;  /* 0x000000c00606b825 */ /* 0x000fe800078e0002 */
[----:B------:R-:W-:Y:S05]  /*2630*/  @!P3 IMAD.IADD R7, R7, 0x1, R0 ;  /* 0x000000010707b824 */ /* 0x000fea00078e0200 */
[----:B----4-:R2:W-:Y:S02]  /*2640*/  @!P3 STG.E.128 desc[UR6][R6.64], R12 ;  /* 0x0000000c0600b986 */ /* 0x0105e4000c101d06 */
[----:B--2---:R-:W2:Y:S04]  /*2650*/  @P2 LDC.64 R6, c[0x0][0x3c0] ;  /* 0x0000f000ff062b82 */ /* 0x004ea80000000a00 */
[----:B------:R2:W3:Y:S02]  /*2660*/  @P2 LDG.E.128 R12, desc[UR6][R8.64] ;  /* 0x00000006080c2981 */ /* 0x0004e4000c1e1d00 */
[C---:B--2---:R-:W-:Y:S04]  /*2670*/  @P2 LEA R8, P0, R6.reuse, R2, 0x8 ;  /* 0x0000000206082211 */ /* 0x044fe800078040ff */
[----:B------:R-:W-:Y:S02]  /*2680*/  @P2 LEA.HI.X R9, R6, R3, R7, 0x8, P0 ;  /* 0x0000000306092211 */ /* 0x000fe400000f4407 */
[C---:B------:R-:W-:Y:S04]  /*2690*/  ISETP.GE.AND P0, PT, R72.reuse, R47, PT ;  /* 0x0000002f4800720c */ /* 0x040fe80003f06270 */
[----:B------:R-:W-:Y:S02]  /*26a0*/  ISETP.GE.AND P4, PT, R72, R51, !P0 ;  /* 0x000000334800720c */ /* 0x000fe40004786270 */
[C---:B------:R-:W-:Y:S04]  /*26b0*/  ISETP.GE.AND P0, PT, R71.reuse, R47, PT ;  /* 0x0000002f4700720c */ /* 0x040fe80003f06270 */
[----:B------:R-:W-:Y:S02]  /*26c0*/  ISETP.GE.AND P1, PT, R71, R51, !P0 ;  /* 0x000000334700720c */ /* 0x000fe40004726270 */
[----:B------:R-:W-:Y:S02]  /*26d0*/  ISETP.NE.AND P0, PT, R17, RZ, PT ;  /* 0x000000ff1100720c */ /* 0x000fe40003f05270 */
[----:B------:R-:W-:Y:S03]  /*26e0*/  P2R R61, PR, RZ, 0x2 ;  /* 0x00000002ff3d7803 */ /* 0x000fe60000000000 */
[----:B------:R-:W2:Y:S02]  /*26f0*/  @P4 LDC.64 R6, c[0x0][0x4b0] ;  /* 0x00012c00ff064b82 */ /* 0x000ea40000000a00 */
[----:B--2---:R-:W-:Y:S02]  /*2700*/  @P4 IMAD R0, R7, 0x140, RZ ;  /* 0x0000014007004824 */ /* 0x004fe400078e02ff */
[----:B------:R-:W-:Y:S04]  /*2710*/  @P4 IMAD.WIDE.U32 R6, R6, 0x140, R4 ;  /* 0x0000014006064825 */ /* 0x000fe800078e0004 */
[----:B------:R-:W-:Y:S01]  /*2720*/  @P4 IMAD.IADD R7, R7, 0x1, R0 ;  /* 0x0000000107074824 */ /* 0x000fe200078e0200 */
[----:B---3--:R2:W-:Y:S01]  /*2730*/  @P2 STG.E.128 desc[UR6][R8.64], R12 ;  /* 0x0000000c08002986 */ /* 0x0085e2000c101d06 */
[----:B------:R-:W-:Y:S04]  /*2740*/  ISETP.GT.AND P2, PT, R62, R70, PT ;  /* 0x000000463e00720c */ /* 0x000fe80003f44270 */
[----:B------:R-:W-:Y:S02]  /*2750*/  P2R R68, PR, RZ, 0x4 ;  /* 0x00000004ff447803 */ /* 0x000fe40000000000 */
[----:B------:R-:W-:Y:S01]  /*2760*/  ISETP.NE.AND P2, PT, R16, RZ, PT ;  /* 0x000000ff1000720c */ /* 0x000fe20003f45270 */
[----:B--2---:R-:W2:Y:S01]  /*2770*/  @P1 LDC.64 R12, c[0x0][0x4b0] ;  /* 0x00012c00ff0c1b82 */ /* 0x004ea20000000a00 */
[----:B------:R3:W4:Y:S01]  /*2780*/  @P4 LDG.E.128 R8, desc[UR6][R6.64] ;  /* 0x0000000606084981 */ /* 0x000722000c1e1d00 */
[----:B--2---:R-:W-:Y:S06]  /*2790*/  @P1 IMAD R13, R13, 0x180, RZ ;  /* 0x000001800d0d1824 */ /* 0x004fec00078e02ff */
[----:B---3--:R-:W2:Y:S02]  /*27a0*/  @P4 LDC.64 R6, c[0x0][0x3c0] ;  /* 0x0000f000ff064b82 */ /* 0x008ea40000000a00 */
[----:B--2---:R-:W-:Y:S02]  /*27b0*/  @P4 IMAD R0, R7, 0x140, RZ ;  /* 0x0000014007004824 */ /* 0x004fe400078e02ff */
[----:B------:R-:W-:Y:S04]  /*27c0*/  @P4 IMAD.WIDE.U32 R6, R6, 0x140, R2 ;  /* 0x0000014006064825 */ /* 0x000fe800078e0002 */
[----:B------:R-:W-:Y:S02]  /*27d0*/  @P4 IMAD.IADD R7, R7, 0x1, R0 ;  /* 0x0000000107074824 */ /* 0x000fe400078e0200 */
[----:B------:R-:W-:Y:S04]  /*27e0*/  @P1 IMAD.WIDE.U32 R4, R12, 0x180, R4 ;  /* 0x000001800c041825 */ /* 0x000fe800078e0004 */
[----:B------:R-:W-:Y:S01]  /*27f0*/  @P1 IMAD.IADD R5, R5, 0x1, R13 ;  /* 0x0000000105051824 */ /* 0x000fe200078e020d */
[----:B----4-:R2:W-:Y:S02]  /*2800*/  @P4 STG.E.128 desc[UR6][R6.64], R8 ;  /* 0x0000000806004986 */ /* 0x0105e4000c101d06 */
[----:B--2---:R-:W2:Y:S04]  /*2810*/  @P1 LDC.64 R8, c[0x0][0x3c0] ;  /* 0x0000f000ff081b82 */ /* 0x004ea80000000a00 */
[----:B------:R-:W3:Y:S01]  /*2820*/  @P1 LDG.E.128 R4, desc[UR6][R4.64] ;  /* 0x0000000604041981 */ /* 0x000ee2000c1e1d00 */
[----:B--2---:R-:W-:Y:S02]  /*2830*/  @P1 IMAD R9, R9, 0x180, RZ ;  /* 0x0000018009091824 */ /* 0x004fe400078e02ff */
[----:B------:R-:W-:Y:S04]  /*2840*/  @P1 IMAD.WIDE.U32 R2, R8, 0x180, R2 ;  /* 0x0000018008021825 */ /* 0x000fe800078e0002 */
[----:B------:R-:W-:Y:S05]  /*2850*/  @P1 IMAD.IADD R3, R3, 0x1, R9 ;  /* 0x0000000103031824 */ /* 0x000fea00078e0209 */
[----:B---3--:R2:W-:Y:S01]  /*2860*/  @P1 STG.E.128 desc[UR6][R2.64], R4 ;  /* 0x0000000402001986 */ /* 0x0085e2000c101d06 */
[----:B------:R-:W-:Y:S05]  /*2870*/  @P0 BRA `(.L_x_1690) ;  /* 0x0000000400200947 */ /* 0x000fea0003800000 */
[----:B--2---:R-:W-:Y:S01]  /*2880*/  @P2 IMAD.MOV.U32 R6, RZ, RZ, R25 ;  /* 0x000000ffff062224 */ /* 0x004fe200078e0019 */
[C---:B------:R-:W-:Y:S01]  /*2890*/  LEA R4, P0, R58.reuse, R25, 0x1 ;  /* 0x000000193a047211 */ /* 0x040fe200078008ff */
[----:B------:R-:W-:Y:S02]  /*28a0*/  @P2 IMAD.MOV.U32 R7, RZ, RZ, R24 ;  /* 0x000000ffff072224 */ /* 0x000fe400078e0018 */
[----:B------:R-:W-:Y:S01]  /*28b0*/  IMAD.MOV.U32 R17, RZ, RZ, RZ ;  /* 0x000000ffff117224 */ /* 0x000fe200078e00ff */
[----:B------:R-:W-:Y:S02]  /*28c0*/  LEA.HI.X R5, R58, R24, R66, 0x1, P0 ;  /* 0x000000183a057211 */ /* 0x000fe400000f0c42 */
[----:B------:R2:W3:Y:S01]  /*28d0*/  @P2 LDG.E.128 R8, desc[UR6][R6.64] ;  /* 0x0000000606082981 */ /* 0x0004e2000c1e1d00 */
[C---:B------:R-:W-:Y:S04]  /*28e0*/  LEA R2, P0, R60.reuse, R49, 0x1 ;  /* 0x000000313c027211 */ /* 0x040fe800078008ff */
[----:B------:R-:W-:Y:S01]  /*28f0*/  LEA.HI.X R3, R60, R48, R67, 0x1, P0 ;  /* 0x000000303c037211 */ /* 0x000fe200000f0c43 */
[----:B--2---:R-:W-:Y:S02]  /*2900*/  @P2 IMAD.MOV.U32 R6, RZ, RZ, R49 ;  /* 0x000000ffff062224 */ /* 0x004fe400078e0031 */
[----:B------:R-:W-:Y:S05]  /*2910*/  @P2 IMAD.MOV.U32 R7, RZ, RZ, R48 ;  /* 0x000000ffff072224 */ /* 0x000fea00078e0030 */
[----:B---3--:R2:W-:Y:S01]  /*2920*/  @P2 STG.E.128 desc[UR6][R6.64], R8 ;  /* 0x0000000806002986 */ /* 0x0085e2000c101d06 */
[----:B------:R-:W-:Y:S01]  /*2930*/  ISETP.NE.AND P2, PT, R55, RZ, PT ;  /* 0x000000ff3700720c */ /* 0x000fe20003f45270 */
[----:B--2---:R-:W2:Y:S02]  /*2940*/  @!P5 LDC.64 R6, c[0x0][0x4a8] ;  /* 0x00012a00ff06db82 */ /* 0x004ea40000000a00 */
[C---:B--2---:R-:W-:Y:S04]  /*2950*/  @!P5 LEA R10, P0, R6.reuse, R4, 0x6 ;  /* 0x00000004060ad211 */ /* 0x044fe800078030ff */
[----:B------:R-:W-:Y:S02]  /*2960*/  @!P5 LEA.HI.X R11, R6, R5, R7, 0x6, P0 ;  /* 0x00000005060bd211 */ /* 0x000fe400000f3407 */
[----:B------:R-:W2:Y:S02]  /*2970*/  @!P5 LDC.64 R6, c[0x0][0x3b8] ;  /* 0x0000ee00ff06db82 */ /* 0x000ea40000000a00 */
[C---:B--2---:R-:W-:Y:S04]  /*2980*/  @!P5 LEA R8, P0, R6.reuse, R2, 0x6 ;  /* 0x000000020608d211 */ /* 0x044fe800078030ff */
[----:B------:R-:W-:Y:S02]  /*2990*/  @!P5 LEA.HI.X R9, R6, R3, R7, 0x6, P0 ;  /* 0x000000030609d211 */ /* 0x000fe400000f3407 */
[----:B------:R-:W-:Y:S11]  /*29a0*/  ISETP.NE.AND P0, PT, R38, RZ, PT ;  /* 0x000000ff2600720c */ /* 0x000ff60003f05270 */
[----:B------:R-:W-:Y:S02]  /*29b0*/  @!UPT UIADD3 URZ, UPT, UPT, URZ, URZ, URZ ;  /* 0x000000fffffff290 */ /* 0x000fe4000fffe0ff */
[----:B------:R-:W2:Y:S05]  /*29c0*/  @!P0 LDG.E.128 R12, desc[UR6][R4.64] ;  /* 0x00000006040c8981 */ /* 0x000eaa000c1e1d00 */
[----:B--2---:R2:W-:Y:S02]  /*29d0*/  @!P0 STG.E.128 desc[UR6][R2.64], R12 ;  /* 0x0000000c02008986 */ /* 0x0045e4000c101d06 */
[----:B--2---:R-:W2:Y:S02]  /*29e0*/  @P6 LDC.64 R12, c[0x0][0x4a8] ;  /* 0x00012a00ff0c6b82 */ /* 0x004ea40000000a00 */
[C---:B--2---:R-:W-:Y:S04]  /*29f0*/  @P6 LEA R6, P0, R12.reuse, R4, 0x7 ;  /* 0x000000040c066211 */ /* 0x044fe800078038ff */
[----:B------:R-:W-:Y:S02]  /*2a00*/  @P6 LEA.HI.X R7, R12, R5, R13, 0x7, P0 ;  /* 0x000000050c076211 */ /* 0x000fe400000f3c0d */
[----:B------:R2:W3:Y:S02]  /*2a10*/  @!P5 LDG.E.128 R12, desc[UR6][R10.64] ;  /* 0x000000060a0cd981 */ /* 0x0004e4000c1e1d00 */
[----:B--2---:R-:W2:Y:S03]  /*2a20*/  @P6 LDC.64 R10, c[0x0][0x3b8] ;  /* 0x0000ee00ff0a6b82 */ /* 0x004ea60000000a00 */
[----:B---3--:R3:W-:Y:S05]  /*2a30*/  @!P5 STG.E.128 desc[UR6][R8.64], R12 ;  /* 0x0000000c0800d986 */ /* 0x0087ea000c101d06 */
[----:B---3--:R3:W4:Y:S01]  /*2a40*/  @P6 LDG.E.128 R12, desc[UR6][R6.64] ;  /* 0x00000006060c6981 */ /* 0x008722000c1e1d00 */
[C---:B--2---:R-:W-:Y:S04]  /*2a50*/  @P6 LEA R8, P0, R10.reuse, R2, 0x7 ;  /* 0x000000020a086211 */ /* 0x044fe800078038ff */
[----:B------:R-:W-:Y:S02]  /*2a60*/  @P6 LEA.HI.X R9, R10, R3, R11, 0x7, P0 ;  /* 0x000000030a096211 */ /* 0x000fe400000f3c0b */
[----:B------:R-:W2:Y:S08]  /*2a70*/  @P2 LDC.64 R10, c[0x0][0x4a8] ;  /* 0x00012a00ff0a2b82 */ /* 0x000eb00000000a00 */
[----:B---3--:R-:W3:Y:S02]  /*2a80*/  @!P3 LDC.64 R6, c[0x0][0x4a8] ;  /* 0x00012a00ff06bb82 */ /* 0x008ee40000000a00 */
[----:B---3--:R-:W-:Y:S02]  /*2a90*/  @!P3 IMAD R0, R7, 0xc0, RZ ;  /* 0x000000c00700b824 */ /* 0x008fe400078e02ff */
[----:B------:R-:W-:Y:S04]  /*2aa0*/  @!P3 IMAD.WIDE.U32 R6, R6, 0xc0, R4 ;  /* 0x000000c00606b825 */ /* 0x000fe800078e0004 */
[----:B------:R-:W-:Y:S01]  /*2ab0*/  @!P3 IMAD.IADD R7, R7, 0x1, R0 ;  /* 0x000000010707b824 */ /* 0x000fe200078e0200 */
[----:B----4-:R3:W-:Y:S05]  /*2ac0*/  @P6 STG.E.128 desc[UR6][R8.64], R12 ;  /* 0x0000000c08006986 */ /* 0x0107ea000c101d06 */
[----:B---3--:R3:W4:Y:S01]  /*2ad0*/  @!P3 LDG.E.128 R12, desc[UR6][R6.64] ;  /* 0x00000006060cb981 */ /* 0x008722000c1e1d00 */
[C---:B--2---:R-:W-:Y:S04]  /*2ae0*/  @P2 LEA R8, P0, R10.reuse, R4, 0x8 ;  /* 0x000000040a082211 */ /* 0x044fe800078040ff */
[----:B------:R-:W-:Y:S02]  /*2af0*/  @P2 LEA.HI.X R9, R10, R5, R11, 0x8, P0 ;  /* 0x000000050a092211 */ /* 0x000fe400000f440b */
[----:B------:R-:W2:Y:S08]  /*2b00*/  @P2 LDC.64 R10, c[0x0][0x3b8] ;  /* 0x0000ee00ff0a2b82 */ /* 0x000eb00000000a00 */
[----:B---3--:R-:W3:Y:S02]  /*2b10*/  @!P3 LDC.64 R6, c[0x0][0x3b8] ;  /* 0x0000ee00ff06bb82 */ /* 0x008ee40000000a00 */
[----:B---3--:R-:W-:Y:S02]  /*2b20*/  @!P3 IMAD R0, R7, 0xc0, RZ ;  /* 0x000000c00700b824 */ /* 0x008fe400078e02ff */
[----:B------:R-:W-:Y:S04]  /*2b30*/  @!P3 IMAD.WIDE.U32 R6, R6, 0xc0, R2 ;  /* 0x000000c00606b825 */ /* 0x000fe800078e0002 */
[----:B------:R-:W-:Y:S05]  /*2b40*/  @!P3 IMAD.IADD R7, R7, 0x1, R0 ;  /* 0x000000010707b824 */ /* 0x000fea00078e0200 */
[----:B----4-:R3:W-:Y:S02]  /*2b50*/  @!P3 STG.E.128 desc[UR6][R6.64], R12 ;  /* 0x0000000c0600b986 */ /* 0x0107e4000c101d06 */
[----:B---3--:R-:W3:Y:S03]  /*2b60*/  @P4 LDC.64 R6, c[0x0][0x4a8] ;  /* 0x00012a00ff064b82 */ /* 0x008ee60000000a00 */
[----:B------:R2:W4:Y:S01]  /*2b70*/  @P2 LDG.E.128 R12, desc[UR6][R8.64] ;  /* 0x00000006080c2981 */ /* 0x000522000c1e1d00 */
[----:B---3--:R-:W-:Y:S02]  /*2b80*/  @P4 IMAD R0, R7, 0x140, RZ ;  /* 0x0000014007004824 */ /* 0x008fe400078e02ff */
[----:B------:R-:W-:Y:S01]  /*2b90*/  @P4 IMAD.WIDE.U32 R6, R6, 0x140, R4 ;  /* 0x0000014006064825 */ /* 0x000fe200078e0004 */
[C---:B--2---:R-:W-:Y:S03]  /*2ba0*/  @P2 LEA R8, P0, R10.reuse, R2, 0x8 ;  /* 0x000000020a082211 */ /* 0x044fe600078040ff */
[----:B------:R-:W-:Y:S01]  /*2bb0*/  @P4 IMAD.IADD R7, R7, 0x1, R0 ;  /* 0x0000000107074824 */ /* 0x000fe200078e0200 */
[----:B------:R-:W-:Y:S05]  /*2bc0*/  @P2 LEA.HI.X R9, R10, R3, R11, 0x8, P0 ;  /* 0x000000030a092211 */ /* 0x000fea00000f440b */
[----:B----4-:R2:W-:Y:S05]  /*2bd0*/  @P2 STG.E.128 desc[UR6][R8.64], R12 ;  /* 0x0000000c08002986 */ /* 0x0105ea000c101d06 */
[----:B--2---:R2:W3:Y:S02]  /*2be0*/  @P4 LDG.E.128 R8, desc[UR6][R6.64] ;  /* 0x0000000606084981 */ /* 0x0044e4000c1e1d00 */
[----:B--2---:R-:W2:Y:S02]  /*2bf0*/  @P4 LDC.64 R6, c[0x0][0x3b8] ;  /* 0x0000ee00ff064b82 */ /* 0x004ea40000000a00 */
[----:B--2---:R-:W-:Y:S02]  /*2c00*/  @P4 IMAD R0, R7, 0x140, RZ ;  /* 0x0000014007004824 */ /* 0x004fe400078e02ff */
[----:B------:R-:W-:Y:S04]  /*2c10*/  @P4 IMAD.WIDE.U32 R6, R6, 0x140, R2 ;  /* 0x0000014006064825 */ /* 0x000fe800078e0002 */
[----:B------:R-:W-:Y:S05]  /*2c20*/  @P4 IMAD.IADD R7, R7, 0x1, R0 ;  /* 0x0000000107074824 */ /* 0x000fea00078e0200 */
[----:B---3--:R3:W-:Y:S01]  /*2c30*/  @P4 STG.E.128 desc[UR6][R6.64], R8 ;  /* 0x0000000806004986 */ /* 0x0087e2000c101d06 */
[----:B------:R-:W-:Y:S05]  /*2c40*/  @!P1 BRA `(.L_x_1691) ;  /* 0x0000005000e89947 */ /* 0x000fea0003800000 */
[----:B---3--:R-:W2:Y:S08]  /*2c50*/  LDC.64 R6, c[0x0][0x4a8] ;  /* 0x00012a00ff067b82 */ /* 0x008eb00000000a00 */
[----:B------:R-:W3:Y:S01]  /*2c60*/  LDC.64 R8, c[0x0][0x3b8] ;  /* 0x0000ee00ff087b82 */ /* 0x000ee20000000a00 */
[----:B--2---:R-:W-:Y:S04]  /*2c70*/  IMAD.WIDE.U32 R4, R6, 0x180, R4 ;  /* 0x0000018006047825 */ /* 0x004fe800078e0004 */
[----:B------:R-:W-:Y:S02]  /*2c80*/  IMAD R0, R7, 0x180, RZ ;  /* 0x0000018007007824 */ /* 0x000fe400078e02ff */
[----:B---3--:R-:W-:Y:S03]  /*2c90*/  IMAD.WIDE.U32 R2, R8, 0x180, R2 ;  /* 0x0000018008027825 */ /* 0x008fe600078e0002 */
[----:B------:R-:W-:Y:S01]  /*2ca0*/  IADD3 R5, PT, PT, R5, R0, RZ ;  /* 0x0000000005057210 */ /* 0x000fe20007ffe0ff */
[----:B------:R-:W-:Y:S05]  /*2cb0*/  IMAD R0, R9, 0x180, RZ ;  /* 0x0000018009007824 */ /* 0x000fea00078e02ff */
[----:B------:R-:W2:Y:S01]  /*2cc0*/  LDG.E.128 R4, desc[UR6][R4.64] ;  /* 0x0000000604047981 */ /* 0x000ea2000c1e1d00 */
[----:B------:R-:W-:Y:S05]  /*2cd0*/  IADD3 R3, PT, PT, R3, R0, RZ ;  /* 0x0000000003037210 */ /* 0x000fea0007ffe0ff */
[----:B--2---:R2:W-:Y:S01]  /*2ce0*/  STG.E.128 desc[UR6][R2.64], R4 ;  /* 0x0000000402007986 */ /* 0x0045e2000c101d06 */
[----:B------:R-:W-:Y:S05]  /*2cf0*/  BRA `(.L_x_1691) ;  /* 0x0000005000bc7947 */ /* 0x000fea0003800000 */
.L_x_1690:
[----:B------:R-:W-:Y:S05]  /*2d00*/  BRA.U !UP0, `(.L_x_1692) ;  /* 0x0000002108107547 */ /* 0x000fea000b800000 */
[C---:B------:R-:W-:Y:S01]  /*2d10*/  LEA R34, P0, R58.reuse, R25, 0x1 ;  /* 0x000000193a227211 */ /* 0x040fe200078008ff */
[----:B------:R-:W3:Y:S01]  /*2d20*/  LDC R39, c[0x0][0x450] ;  /* 0x00011400ff277b82 */ /* 0x000ee20000000800 */
[C---:B------:R-:W-:Y:S01]  /*2d30*/  SHF.L.U64.HI R0, R77.reuse, 0x1, R83 ;  /* 0x000000014d007819 */ /* 0x040fe20000010253 */
[----:B------:R-:W-:Y:S01]  /*2d40*/  IMAD.SHL.U32 R28, R77, 0x2, RZ ;  /* 0x000000024d1c7824 */ /* 0x000fe200078e00ff */
[----:B------:R-:W-:Y:S01]  /*2d50*/  LEA.HI.X R35, R58, R24, R66, 0x1, P0 ;  /* 0x000000183a237211 */ /* 0x000fe200000f0c42 */
[----:B------:R-:W-:Y:S01]  /*2d60*/  BSSY.RECONVERGENT B0, `(.L_x_1693) ;  /* 0x000003d000007945 */ /* 0x000fe20003800200 */
[C---:B------:R-:W-:Y:S04]  /*2d70*/  LEA R36, P0, R60.reuse, R49, 0x1 ;  /* 0x000000313c247211 */ /* 0x040fe800078008ff */
[----:B------:R-:W-:Y:S02]  /*2d80*/  LEA.HI.X R37, R60, R48, R67, 0x1, P0 ;  /* 0x000000303c257211 */ /* 0x000fe400000f0c43 */
[-C--:B------:R-:W-:Y:S05]  /*2d90*/  IADD3 R18, P0, PT, R26, R28.reuse, RZ ;  /* 0x0000001c1a127210 */ /* 0x080fea0007f1e0ff */
[--C-:B------:R-:W-:Y:S01]  /*2da0*/  IMAD.X R19, R27, 0x1, R0.reuse, P0 ;  /* 0x000000011b137824 */ /* 0x100fe200000e0600 */
[----:B------:R-:W-:Y:S05]  /*2db0*/  IADD3 R28, P0, PT, R40, R28, RZ ;  /* 0x0000001c281c7210 */ /* 0x000fea0007f1e0ff */
[----:B------:R-:W-:Y:S01]  /*2dc0*/  IMAD.X R29, R41, 0x1, R0, P0 ;  /* 0x00000001291d7824 */ /* 0x000fe200000e0600 */
[----:B------:R-:W-:Y:S07]  /*2dd0*/  @!P2 BRA `(.L_x_1694) ;  /* 0x0000000000d4a947 */ /* 0x000fee0003800000 */
[----:B--2---:R-:W-:Y:S02]  /*2de0*/  MOV R2, R25 ;  /* 0x0000001900027202 */ /* 0x004fe40000000f00 */
[----:B------:R-:W-:Y:S02]  /*2df0*/  MOV R3, R24 ;  /* 0x0000001800037202 */ /* 0x000fe40000000f00 */
[----:B------:R-:W-:Y:S03]  /*2e00*/  ISETP.GE.AND P0, PT, R132, R17, PT ;  /* 0x000000118400720c */ /* 0x000fe60003f06270 */
[----:B------:R-:W2:Y:S10]  /*2e10*/  LDG.E.128 R8, desc[UR6][R2.64] ;  /* 0x0000000602087981 */ /* 0x000eb4000c1e1d00 */
[----:B------:R-:W4:Y:S06]  /*2e20*/  @!P0 LDG.E.64 R20, desc[UR6][R40.64] ;  /* 0x0000000628148981 */ /* 0x000f2c000c1e1b00 */
[----:B------:R-:W5:Y:S01]  /*2e30*/  @!P0 LDG.E.64 R2, desc[UR6][R26.64] ;  /* 0x000000061a028981 */ /* 0x000f62000c1e1b00 */
[--C-:B----4-:R-:W-:Y:S01]  /*2e40*/  @!P0 HADD2.F32 R15, -RZ, R20.reuse.H0_H0 ;  /* 0x20000014ff0f8230 */ /* 0x110fe20000004100 */
[----:B--2---:R-:W-:Y:S01]  /*2e50*/  @!P0 MOV R4, R8 ;  /* 0x0000000800048202 */ /* 0x004fe20000000f00 */
[----:B------:R-:W-:Y:S01]  /*2e60*/  @!P0 HADD2.F32 R16, -RZ, R20.H1_H1 ;  /* 0x30000014ff108230 */ /* 0x000fe20000004100 */
[----:B------:R-:W-:Y:S01]  /*2e70*/  @!P0 MOV R7, R10 ;  /* 0x0000000a00078202 */ /* 0x000fe20000000f00 */
[--C-:B------:R-:W-:Y:S01]  /*2e80*/  @!P0 HADD2.F32 R20, -RZ, R21.reuse.H0_H0 ;  /* 0x20000015ff148230 */ /* 0x100fe20000004100 */
[----:B------:R-:W-:Y:S01]  /*2e90*/  @!P0 MOV R6, R11 ;  /* 0x0000000b00068202 */ /* 0x000fe20000000f00 */
[----:B------:R-:W-:Y:S02]  /*2ea0*/  @!P0 HADD2.F32 R0, -RZ, R4.H1_H1 ;  /* 0x30000004ff008230 */ /* 0x000fe40000004100 */
[----:B------:R-:W-:Y:S02]  /*2eb0*/  @!P0 HADD2.F32 R21, -RZ, R21.H1_H1 ;  /* 0x30000015ff158230 */ /* 0x000fe40000004100 */
[--C-:B-----5:R-:W-:Y:S02]  /*2ec0*/  @!P0 HADD2.F32 R14, -RZ, R3.reuse.H0_H0 ;  /* 0x20000003ff0e8230 */ /* 0x120fe40000004100 */
        /* <DEDUP_REMOVED lines=38> */
.L_x_1694:
[----:B-1----:R-:W-:Y:S05]  /*3130*/  BSYNC.RECONVERGENT B0 ;  /* 0x0000000000007941 */ /* 0x002fea0003800200 */
.L_x_1693:
[----:B------:R-:W-:Y:S01]  /*3140*/  ISETP.NE.AND P0, PT, R38, RZ, PT ;  /* 0x000000ff2600720c */ /* 0x000fe20003f05270 */
[----:B------:R-:W-:Y:S11]  /*3150*/  BSSY.RECONVERGENT B0, `(.L_x_1695) ;  /* 0x0000035000007945 */ /* 0x000ff60003800200 */
[----:B------:R-:W-:Y:S01]  /*3160*/  @!UPT UIADD3 URZ, UPT, UPT, URZ, URZ, URZ ;  /* 0x000000fffffff290 */ /* 0x000fe2000fffe0ff */
[----:B------:R-:W-:Y:S05]  /*3170*/  @P0 BRA `(.L_x_1696) ;  /* 0x0000000000c80947 */ /* 0x000fea0003800000 */
[----:B------:R-:W-:Y:S01]  /*3180*/  ISETP.GE.AND P0, PT, R132, R17, PT ;  /* 0x000000118400720c */ /* 0x000fe20003f06270 */
[----:B----4-:R-:W4:Y:S11]  /*3190*/  LDG.E.128 R8, desc[UR6][R34.64] ;  /* 0x0000000622087981 */ /* 0x010f36000c1e1d00 */
[----:B------:R-:W-:Y:S01]  /*31a0*/  @!UPT UIADD3 URZ, UPT, UPT, URZ, URZ, URZ ;  /* 0x000000fffffff290 */ /* 0x000fe2000fffe0ff */
[----:B------:R-:W5:Y:S06]  /*31b0*/  @!P0 LDG.E.64 R20, desc[UR6][R28.64] ;  /* 0x000000061c148981 */ /* 0x000f6c000c1e1b00 */
[----:B--2---:R-:W2:Y:S01]  /*31c0*/  @!P0 LDG.E.64 R2, desc[UR6][R18.64] ;  /* 0x0000000612028981 */ /* 0x004ea2000c1e1b00 */
[--C-:B-----5:R-:W-:Y:S01]  /*31d0*/  @!P0 HADD2.F32 R15, -RZ, R20.reuse.H0_H0 ;  /* 0x20000014ff0f8230 */ /* 0x120fe20000004100 */
[----:B----4-:R-:W-:Y:S01]  /*31e0*/  @!P0 MOV R4, R8 ;  /* 0x0000000800048202 */ /* 0x010fe20000000f00 */
[----:B------:R-:W-:Y:S01]  /*31f0*/  @!P0 HADD2.F32 R16, -RZ, R20.H1_H1 ;  /* 0x30000014ff108230 */ /* 0x000fe20000004100 */
[----:B------:R-:W-:Y:S01]  /*3200*/  @!P0 MOV R7, R10 ;  /* 0x0000000a00078202 */ /* 0x000fe20000000f00 */
[----:B------:R-:W-:Y:S01]  /*3210*/  @!P0 HADD2.F32 R20, -RZ, R21.H0_H0 ;  /* 0x20000015ff148230 */ /* 0x000fe20000004100 */
[----:B------:R-:W-:Y:S01]  /*3220*/  @!P0 MOV R6, R11 ;  /* 0x0000000b00068202 */ /* 0x000fe20000000f00 */
[----:B------:R-:W-:Y:S02]  /*3230*/  @!P0 HADD2.F32 R0, -RZ, R4.H1_H1 ;  /* 0x30000004ff008230 */ /* 0x000fe40000004100 */
[--C-:B--2---:R-:W-:Y:S02]  /*3240*/  @!P0 HADD2.F32 R14, -RZ, R3.reuse.H0_H0 ;  /* 0x20000003ff0e8230 */ /* 0x104fe40000004100 */
        /* <DEDUP_REMOVED lines=37> */
.L_x_1696:
[----:B------:R-:W-:Y:S05]  /*34a0*/  BSYNC.RECONVERGENT B0 ;  /* 0x0000000000007941 */ /* 0x000fea0003800200 */
.L_x_1695:
[----:B------:R-:W-:Y:S04]  /*34b0*/  BSSY.RECONVERGENT B0, `(.L_x_1697) ;  /* 0x000003c000007945 */ /* 0x000fe80003800200 */
[----:B------:R-:W-:Y:S05]  /*34c0*/  @P5 BRA `(.L_x_1698) ;  /* 0x0000000000e85947 */ /* 0x000fea0003800000 */
[----:B--2---:R-:W1:Y:S08]  /*34d0*/  LDC.64 R4, c[0x0][0x4a8] ;  /* 0x00012a00ff047b82 */ /* 0x004e700000000a00 */
[----:B----4-:R-:W2:Y:S01]  /*34e0*/  LDC.64 R2, c[0x0][0x3b8] ;  /* 0x0000ee00ff027b82 */ /* 0x010ea20000000a00 */
        /* <DEDUP_REMOVED lines=8> */
[----:B------:R-:W-:Y:S01]  /*3570*/  @!P0 IMAD.WIDE R2, R23, 0x40, R18 ;  /* 0x0000004017028825 */ /* 0x000fe200078e0212 */
[----:B------:R2:W4:Y:S06]  /*3580*/  @!P0 LDG.E.64 R20, desc[UR6][R4.64] ;  /* 0x0000000604148981 */ /* 0x00052c000c1e1b00 */
[----:B------:R-:W5:Y:S01]  /*3590*/  @!P0 LDG.E.64 R2, desc[UR6][R2.64] ;  /* 0x0000000602028981 */ /* 0x000f62000c1e1b00 */
[----:B--2---:R-:W-:Y:S02]  /*35a0*/  @!P0 MOV R4, R8 ;  /* 0x0000000800048202 */ /* 0x004fe40000000f00 */
[----:B------:R-:W-:Y:S02]  /*35b0*/  @!P0 MOV R7, R10 ;  /* 0x0000000a00078202 */ /* 0x000fe40000000f00 */
[----:B------:R-:W-:Y:S01]  /*35c0*/  @!P0 MOV R6, R11 ;  /* 0x0000000b00068202 */ /* 0x000fe20000000f00 */
[----:B------:R-:W-:Y:S02]  /*35d0*/  @!P0 HADD2.F32 R0, -RZ, R4.H1_H1 ;  /* 0x30000004ff008230 */ /* 0x000fe40000004100 */
[--C-:B----4-:R-:W-:Y:S02]  /*35e0*/  @!P0 HADD2.F32 R15, -RZ, R20.reuse.H0_H0 ;  /* 0x20000014ff0f8230 */ /* 0x110fe40000004100 */
[----:B------:R-:W-:Y:S02]  /*35f0*/  @!P0 HADD2.F32 R16, -RZ, R20.H1_H1 ;  /* 0x30000014ff108230 */ /* 0x000fe40000004100 */
[----:B------:R-:W-:Y:S02]  /*3600*/  @!P0 HADD2.F32 R20, -RZ, R21.H0_H0 ;  /* 0x20000015ff148230 */ /* 0x000fe40000004100 */
[--C-:B-----5:R-:W-:Y:S02]  /*3610*/  @!P0 HADD2.F32 R14, -RZ, R3.reuse.H0_H0 ;  /* 0x20000003ff0e8230 */ /* 0x120fe40000004100 */
        /* <DEDUP_REMOVED lines=37> */
.L_x_1698:
[----:B------:R-:W-:Y:S05]  /*3870*/  BSYNC.RECONVERGENT B0 ;  /* 0x0000000000007941 */ /* 0x000fea0003800200 */
.L_x_1697:
[----:B------:R-:W-:Y:S04]  /*3880*/  BSSY.RECONVERGENT B0, `(.L_x_1699) ;  /* 0x000003b000007945 */ /* 0x000fe80003800200 */
[----:B------:R-:W-:Y:S05]  /*3890*/  @!P6 BRA `(.L_x_1700) ;  /* 0x0000000000e4e947 */ /* 0x000fea0003800000 */
[----:B--2---:R-:W2:Y:S01]  /*38a0*/  LDC.64 R4, c[0x0][0x4a8] ;  /* 0x00012a00ff047b82 */ /* 0x004ea20000000a00 */
[----:B------:R-:W-:Y:S07]  /*38b0*/  ISETP.GE.AND P0, PT, R132, R17, PT ;  /* 0x000000118400720c */ /* 0x000fee0003f06270 */
[----:B-1----:R-:W1:Y:S06]  /*38c0*/  LDC.64 R30, c[0x0][0x3b8] ;  /* 0x0000ee00ff1e7b82 */ /* 0x002e6c0000000a00 */
[C---:B----4-:R-:W-:Y:S06]  /*38d0*/  @!P0 IMAD.WIDE R2, R23.reuse, 0x80, R18 ;  /* 0x0000008017028825 */ /* 0x050fec00078e0212 */
[----:B------:R-:W4:Y:S02]  /*38e0*/  @!P0 LDG.E.64 R2, desc[UR6][R2.64] ;  /* 0x0000000602028981 */ /* 0x000f24000c1e1b00 */
[--C-:B----4-:R-:W-:Y:S01]  /*38f0*/  @!P0 HADD2.F32 R14, -RZ, R3.reuse.H0_H0 ;  /* 0x20000003ff0e8230 */ /* 0x110fe20000004100 */
[C---:B--2---:R-:W-:Y:S01]  /*3900*/  LEA R8, P1, R4.reuse, R34, 0x7 ;  /* 0x0000002204087211 */ /* 0x044fe200078238ff */
[----:B------:R-:W-:Y:S02]  /*3910*/  @!P0 HADD2.F32 R13, -RZ, R3.H1_H1 ;  /* 0x30000003ff0d8230 */ /* 0x000fe40000004100 */
[--C-:B------:R-:W-:Y:S01]  /*3920*/  @!P0 HADD2.F32 R12, -RZ, R2.reuse.H1_H1 ;  /* 0x30000002ff0c8230 */ /* 0x100fe20000004100 */
[----:B------:R-:W-:Y:S01]  /*3930*/  LEA.HI.X R9, R4, R35, R5, 0x7, P1 ;  /* 0x0000002304097211 */ /* 0x000fe200008f3c05 */
[----:B------:R-:W-:Y:S05]  /*3940*/  @!P0 IMAD.WIDE R4, R23, 0x80, R28 ;  /* 0x0000008017048825 */ /* 0x000fea00078e021c */
[----:B------:R-:W2:Y:S08]  /*3950*/  LDG.E.128 R8, desc[UR6][R8.64] ;  /* 0x0000000608087981 */ /* 0x000eb0000c1e1d00 */
[----:B------:R4:W5:Y:S02]  /*3960*/  @!P0 LDG.E.64 R20, desc[UR6][R4.64] ;  /* 0x0000000604148981 */ /* 0x000964000c1e1b00 */
[----:B----4-:R-:W-:Y:S01]  /*3970*/  @!P0 HADD2.F32 R5, -RZ, R2.H0_H0 ;  /* 0x20000002ff058230 */ /* 0x010fe20000004100 */
[----:B--2---:R-:W-:Y:S02]  /*3980*/  @!P0 MOV R4, R8 ;  /* 0x0000000800048202 */ /* 0x004fe40000000f00 */
[----:B------:R-:W-:Y:S02]  /*3990*/  @!P0 MOV R2, R9 ;  /* 0x0000000900028202 */ /* 0x000fe40000000f00 */
[----:B------:R-:W-:Y:S01]  /*39a0*/  @!P0 MOV R7, R10 ;  /* 0x0000000a00078202 */ /* 0x000fe20000000f00 */
[--C-:B------:R-:W-:Y:S02]  /*39b0*/  @!P0 HADD2.F32 R0, -RZ, R4.reuse.H1_H1 ;  /* 0x30000004ff008230 */ /* 0x100fe40000004100 */
[----:B------:R-:W-:Y:S02]  /*39c0*/  @!P0 HADD2.F32 R4, -RZ, R4.H0_H0 ;  /* 0x20000004ff048230 */ /* 0x000fe40000004100 */
[--C-:B-----5:R-:W-:Y:S02]  /*39d0*/  @!P0 HADD2.F32 R3, -RZ, R20.reuse.H0_H0 ;  /* 0x20000014ff038230 */ /* 0x120fe40000004100 */
        /* <DEDUP_REMOVED lines=37> */
.L_x_1700:
[----:B------:R-:W-:Y:S05]  /*3c30*/  BSYNC.RECONVERGENT B0 ;  /* 0x0000000000007941 */ /* 0x000fea0003800200 */
.L_x_1699:
[----:B------:R-:W-:Y:S04]  /*3c40*/  BSSY.RECONVERGENT B0, `(.L_x_1701) ;  /* 0x0000042000007945 */ /* 0x000fe80003800200 */
[----:B------:R-:W-:Y:S05]  /*3c50*/  @P3 BRA `(.L_x_1702) ;  /* 0x0000000400003947 */ /* 0x000fea0003800000 */
[----:B--2-4-:R-:W2:Y:S01]  /*3c60*/  LDC.64 R2, c[0x0][0x4a8] ;  /* 0x00012a00ff027b82 */ /* 0x014ea20000000a00 */
[----:B-1----:R-:W-:Y:S02]  /*3c70*/  MOV R8, R34 ;  /* 0x0000002200087202 */ /* 0x002fe40000000f00 */
[----:B------:R-:W-:Y:S02]  /*3c80*/  MOV R9, R35 ;  /* 0x0000002300097202 */ /* 0x000fe40000000f00 */
[----:B------:R-:W-:Y:S03]  /*3c90*/  ISETP.GE.AND P0, PT, R132, R17, PT ;  /* 0x000000118400720c */ /* 0x000fe60003f06270 */
[----:B------:R-:W1:Y:S10]  /*3ca0*/  LDC.64 R32, c[0x0][0x3b8] ;  /* 0x0000ee00ff207b82 */ /* 0x000e740000000a00 */
[----:B------:R-:W-:Y:S05]  /*3cb0*/  @!P0 IMAD.WIDE R4, R23, 0xc0, R28 ;  /* 0x000000c017048825 */ /* 0x000fea00078e021c */
[----:B------:R-:W4:Y:S01]  /*3cc0*/  @!P0 LDG.E.64 R20, desc[UR6][R4.64] ;  /* 0x0000000604148981 */ /* 0x000f22000c1e1b00 */
[----:B--2---:R-:W-:Y:S04]  /*3cd0*/  IMAD.WIDE.U32 R8, R2, 0xc0, R8 ;  /* 0x000000c002087825 */ /* 0x004fe800078e0008 */
[----:B------:R-:W-:Y:S02]  /*3ce0*/  IMAD R0, R3, 0xc0, RZ ;  /* 0x000000c003007824 */ /* 0x000fe400078e02ff */
[----:B------:R-:W-:Y:S03]  /*3cf0*/  @!P0 IMAD.WIDE R2, R23, 0xc0, R18 ;  /* 0x000000c017028825 */ /* 0x000fe600078e0212 */
[----:B------:R-:W-:Y:S03]  /*3d00*/  IADD3 R9, PT, PT, R0, R9, RZ ;  /* 0x0000000900097210 */ /* 0x000fe60007ffe0ff */
[----:B------:R-:W2:Y:S06]  /*3d10*/  @!P0 LDG.E.64 R2, desc[UR6][R2.64] ;  /* 0x0000000602028981 */ /* 0x000eac000c1e1b00 */
[----:B------:R-:W5:Y:S01]  /*3d20*/  LDG.E.128 R8, desc[UR6][R8.64] ;  /* 0x0000000608087981 */ /* 0x000f62000c1e1d00 */
[----:B----4-:R-:W-:Y:S02]  /*3d30*/  @!P0 HADD2.F32 R15, -RZ, R20.H1_H1 ;  /* 0x30000014ff0f8230 */ /* 0x010fe40000004100 */
[--C-:B--2---:R-:W-:Y:S02]  /*3d40*/  @!P0 HADD2.F32 R14, -RZ, R3.reuse.H0_H0 ;  /* 0x20000003ff0e8230 */ /* 0x104fe40000004100 */
        /* <DEDUP_REMOVED lines=37> */
[----:B-1----:R-:W-:Y:S01]  /*3fa0*/  IMAD R7, R33, 0xc0, RZ ;  /* 0x000000c021077824 */ /* 0x002fe200078e02ff */
        /* <DEDUP_REMOVED lines=11> */
.L_x_1702:
[----:B------:R-:W-:Y:S05]  /*4060*/  BSYNC.RECONVERGENT B0 ;  /* 0x0000000000007941 */ /* 0x000fea0003800200 */
.L_x_1701:
[----:B------:R-:W-:Y:S01]  /*4070*/  ISETP.NE.AND P0, PT, R55, RZ, PT ;  /* 0x000000ff3700720c */ /* 0x000fe20003f05270 */
[----:B------:R-:W-:Y:S11]  /*4080*/  BSSY.RECONVERGENT B0, `(.L_x_1703) ;  /* 0x000003c000007945 */ /* 0x000ff60003800200 */
[----:B------:R-:W-:Y:S01]  /*4090*/  @!UPT UIADD3 URZ, UPT, UPT, URZ, URZ, URZ ;  /* 0x000000fffffff290 */ /* 0x000fe2000fffe0ff */
        /* <DEDUP_REMOVED lines=58> */
.L_x_1704:
[----:B------:R-:W-:Y:S05]  /*4440*/  BSYNC.RECONVERGENT B0 ;  /* 0x0000000000007941 */ /* 0x000fea0003800200 */
.L_x_1703:
[----:B------:R-:W-:Y:S04]  /*4450*/  BSSY.RECONVERGENT B0, `(.L_x_1705) ;  /* 0x0000042000007945 */ /* 0x000fe80003800200 */
[----:B------:R-:W-:Y:S05]  /*4460*/  @!P4 BRA `(.L_x_1706) ;  /* 0x000000040000c947 */ /* 0x000fea0003800000 */
[----:B-12-4-:R-:W1:Y:S01]  /*4470*/  LDC.64 R2, c[0x0][0x4a8] ;  /* 0x00012a00ff027b82 */ /* 0x016e620000000a00 */
[----:B------:R-:W-:Y:S02]  /*4480*/  MOV R8, R34 ;  /* 0x0000002200087202 */ /* 0x000fe40000000f00 */
[----:B------:R-:W-:Y:S02]  /*4490*/  MOV R9, R35 ;  /* 0x0000002300097202 */ /* 0x000fe40000000f00 */
[----:B------:R-:W-:Y:S03]  /*44a0*/  ISETP.GE.AND P0, PT, R132, R17, PT ;  /* 0x000000118400720c */ /* 0x000fe60003f06270 */
[----:B------:R-:W2:Y:S10]  /*44b0*/  LDC.64 R32, c[0x0][0x3b8] ;  /* 0x0000ee00ff207b82 */ /* 0x000eb40000000a00 */
[----:B------:R-:W-:Y:S05]  /*44c0*/  @!P0 IMAD.WIDE R4, R23, 0x140, R28 ;  /* 0x0000014017048825 */ /* 0x000fea00078e021c */
[----:B------:R-:W4:Y:S01]  /*44d0*/  @!P0 LDG.E.64 R20, desc[UR6][R4.64] ;  /* 0x0000000604148981 */ /* 0x000f22000c1e1b00 */
[----:B-1----:R-:W-:Y:S04]  /*44e0*/  IMAD.WIDE.U32 R8, R2, 0x140, R8 ;  /* 0x0000014002087825 */ /* 0x002fe800078e0008 */
[----:B------:R-:W-:Y:S02]  /*44f0*/  IMAD R0, R3, 0x140, RZ ;  /* 0x0000014003007824 */ /* 0x000fe400078e02ff */
[----:B------:R-:W-:Y:S03]  /*4500*/  @!P0 IMAD.WIDE R2, R23, 0x140, R18 ;  /* 0x0000014017028825 */ /* 0x000fe600078e0212 */
[----:B------:R-:W-:Y:S03]  /*4510*/  IADD3 R9, PT, PT, R0, R9, RZ ;  /* 0x0000000900097210 */ /* 0x000fe60007ffe0ff */
[----:B------:R-:W5:Y:S06]  /*4520*/  @!P0 LDG.E.64 R2, desc[UR6][R2.64] ;  /* 0x0000000602028981 */ /* 0x000f6c000c1e1b00 */
[----:B------:R-:W3:Y:S01]  /*4530*/  LDG.E.128 R8, desc[UR6][R8.64] ;  /* 0x0000000608087981 */ /* 0x000ee2000c1e1d00 */
[----:B----4-:R-:W-:Y:S02]  /*4540*/  @!P0 HADD2.F32 R15, -RZ, R20.H1_H1 ;  /* 0x30000014ff0f8230 */ /* 0x010fe40000004100 */
[--C-:B-----5:R-:W-:Y:S02]  /*4550*/  @!P0 HADD2.F32 R14, -RZ, R3.reuse.H0_H0 ;  /* 0x20000003ff0e8230 */ /* 0x120fe40000004100 */
[----:B------:R-:W-:Y:S02]  /*4560*/  @!P0 HADD2.F32 R13, -RZ, R3.H1_H1 ;  /* 0x30000003ff0d8230 */ /* 0x000fe40000004100 */
[----:B------:R-:W-:Y:S01]  /*4570*/  @!P0 HADD2.F32 R5, -RZ, R2.H0_H0 ;  /* 0x20000002ff058230 */ /* 0x000fe20000004100 */
[----:B---3--:R-:W-:Y:S01]  /*4580*/  @!P0 MOV R4, R8 ;  /* 0x0000000800048202 */ /* 0x008fe20000000f00 */
        /* <DEDUP_REMOVED lines=46> */
.L_x_1706:
[----:B------:R-:W-:Y:S05]  /*4870*/  BSYNC.RECONVERGENT B0 ;  /* 0x0000000000007941 */ /* 0x000fea0003800200 */
.L_x_1705:
[----:B------:R-:W-:Y:S01]  /*4880*/  ISETP.NE.AND P0, PT, R61, RZ, PT ;  /* 0x000000ff3d00720c */ /* 0x000fe20003f05270 */
[----:B------:R-:W-:Y:S11]  /*4890*/  BSSY.RECONVERGENT B0, `(.L_x_1707) ;  /* 0x0000044000007945 */ /* 0x000ff60003800200 */
[----:B------:R-:W-:Y:S01]  /*48a0*/  @!UPT UIADD3 URZ, UPT, UPT, URZ, URZ, URZ ;  /* 0x000000fffffff290 */ /* 0x000fe2000fffe0ff */
[----:B------:R-:W-:Y:S05]  /*48b0*/  @!P0 BRA `(.L_x_1708) ;  /* 0x0000000400048947 */ /* 0x000fea0003800000 */
[----:B-12-4-:R-:W1:Y:S01]  /*48c0*/  LDC.64 R2, c[0x0][0x4a8] ;  /* 0x00012a00ff027b82 */ /* 0x016e620000000a00 */
[----:B------:R-:W-:Y:S02]  /*48d0*/  MOV R8, R34 ;  /* 0x0000002200087202 */ /* 0x000fe40000000f00 */
[----:B------:R-:W-:Y:S02]  /*48e0*/  MOV R9, R35 ;  /* 0x0000002300097202 */ /* 0x000fe40000000f00 */
[----:B------:R-:W-:Y:S11]  /*48f0*/  ISETP.GE.AND P0, PT, R132, R17, PT ;  /* 0x000000118400720c */ /* 0x000ff60003f06270 */
[----:B------:R-:W-:Y:S02]  /*4900*/  @!UPT UIADD3 URZ, UPT, UPT, URZ, URZ, URZ ;  /* 0x000000fffffff290 */ /* 0x000fe4000fffe0ff */
[----:B------:R-:W-:Y:S02]  /*4910*/  @!P0 IMAD.WIDE R4, R23, 0x180, R28 ;  /* 0x0000018017048825 */ /* 0x000fe400078e021c */
[----:B------:R-:W2:Y:S03]  /*4920*/  LDC.64 R28, c[0x0][0x3b8] ;  /* 0x0000ee00ff1c7b82 */ /* 0x000ea60000000a00 */
        /* <DEDUP_REMOVED lines=8> */
[--C-:B------:R-:W-:Y:S02]  /*49b0*/  @!P0 HADD2.F32 R17, -RZ, R7.reuse.H0_H0 ;  /* 0x20000007ff118230 */ /* 0x100fe40000004100 */
[----:B------:R-:W-:Y:S02]  /*49c0*/  @!P0 HADD2.F32 R18, -RZ, R7.H1_H1 ;  /* 0x30000007ff128230 */ /* 0x000fe40000004100 */
[--C-:B-----5:R-:W-:Y:S02]  /*49d0*/  @!P0 HADD2.F32 R5, -RZ, R2.reuse.H0_H0 ;  /* 0x20000002ff058230 */ /* 0x120fe40000004100 */
[----:B------:R-:W-:Y:S02]  /*49e0*/  @!P0 HADD2.F32 R12, -RZ, R2.H1_H1 ;  /* 0x30000002ff0c8230 */ /* 0x000fe40000004100 */
[--C-:B------:R-:W-:Y:S01]  /*49f0*/  @!P0 HADD2.F32 R14, -RZ, R3.reuse.H0_H0 ;  /* 0x20000003ff0e8230 */ /* 0x100fe20000004100 */
[----:B---3--:R-:W-:Y:S01]  /*4a00*/  @!P0 MOV R4, R8 ;  /* 0x0000000800048202 */ /* 0x008fe20000000f00 */
        /* <DEDUP_REMOVED lines=44> */
.L_x_1708:
[----:B------:R-:W-:Y:S05]  /*4cd0*/  BSYNC.RECONVERGENT B0 ;  /* 0x0000000000007941 */ /* 0x000fea0003800200 */
.L_x_1707:
[----:B------:R-:W1:Y:S01]  /*4ce0*/  LDC R17, c[0x0][0x450] ;  /* 0x00011400ff117b82 */ /* 0x000e620000000800 */
[----:B---3--:R-:W-:Y:S05]  /*4cf0*/  IMAD.U32 R0, R39, -0x80, RZ ;  /* 0xffffff8027007824 */ /* 0x008fea00078e00ff */
[C---:B------:R-:W-:Y:S02]  /*4d00*/  LEA R26, P1, R0.reuse, R26, 0x1 ;  /* 0x0000001a001a7211 */ /* 0x040fe400078208ff */
[C---:B------:R-:W-:Y:S02]  /*4d10*/  LEA R40, P0, R0.reuse, R40, 0x1 ;  /* 0x0000002800287211 */ /* 0x040fe400078008ff */
[C---:B------:R-:W-:Y:S02]  /*4d20*/  LEA.HI.X.SX32 R27, R0.reuse, R27, 0x1, P1 ;  /* 0x0000001b001b7211 */ /* 0x040fe400008f0eff */
[----:B------:R-:W-:Y:S01]  /*4d30*/  LEA.HI.X.SX32 R41, R0, R41, 0x1, P0 ;  /* 0x0000002900297211 */ /* 0x000fe200000f0eff */
[----:B------:R-:W-:Y:S05]  /*4d40*/  BRA `(.L_x_1691) ;  /* 0x0000003000a87947 */ /* 0x000fea0003800000 */
.L_x_1692:
[----:B------:R-:W-:Y:S01]  /*4d50*/  LEA.HI R0, R17, R17, RZ, 0x1 ;  /* 0x0000001111007211 */ /* 0x000fe200078f08ff */
[----:B------:R-:W3:Y:S01]  /*4d60*/  LDC R109, c[0x0][0x450] ;  /* 0x00011400ff6d7b82 */ /* 0x000ee20000000800 */
[C---:B------:R-:W-:Y:S01]  /*4d70*/  LEA R18, P0, R58.reuse, R25, 0x1 ;  /* 0x000000193a127211 */ /* 0x040fe200078008ff */
[----:B------:R-:W-:Y:S01]  /*4d80*/  BSSY.RECONVERGENT B0, `(.L_x_1709) ;  /* 0x0000064000007945 */ /* 0x000fe20003800200 */
[----:B--2---:R-:W-:Y:S02]  /*4d90*/  SHF.R.S32.HI R2, RZ, 0x1, R0 ;  /* 0x00000001ff027819 */ /* 0x004fe40000011400 */
[----:B------:R-:W-:Y:S02]  /*4da0*/  SHF.R.U32.HI R0, RZ, 0x1, R17 ;  /* 0x00000001ff007819 */ /* 0x000fe40000011611 */
[----:B------:R-:W-:Y:S01]  /*4db0*/  LEA.HI.X R19, R58, R24, R66, 0x1, P0 ;  /* 0x000000183a137211 */ /* 0x000fe200000f0c42 */
[----:B------:R-:W-:Y:S01]  /*4dc0*/  IMAD.MOV R20, RZ, RZ, -R2 ;  /* 0x000000ffff147224 */ /* 0x000fe200078e0a02 */
[----:B------:R-:W-:Y:S02]  /*4dd0*/  LEA R44, P0, R60, R49, 0x1 ;  /* 0x000000313c2c7211 */ /* 0x000fe400078008ff */
[----:B------:R-:W-:Y:S02]  /*4de0*/  ISETP.GE.U32.AND P1, PT, R132, R0, PT ;  /* 0x000000008400720c */ /* 0x000fe40003f26070 */
[----:B------:R-:W-:Y:S02]  /*4df0*/  LEA.HI.X R45, R60, R48, R67, 0x1, P0 ;  /* 0x000000303c2d7211 */ /* 0x000fe400000f0c43 */
[----:B------:R-:W-:Y:S02]  /*4e00*/  SEL R22, R0, R20, !P1 ;  /* 0x0000001400167207 */ /* 0x000fe40004800000 */
[----:B------:R-:W-:Y:S01]  /*4e10*/  SHF.R.S32.HI R46, RZ, 0x1f, R20 ;  /* 0x0000001fff2e7819 */ /* 0x000fe20000011414 */
[----:B------:R-:W-:Y:S06]  /*4e20*/  @!P2 BRA `(.L_x_1710) ;  /* 0x000000040064a947 */ /* 0x000fec0003800000 */
[----:B------:R-:W-:Y:S02]  /*4e30*/  ISETP.GE.AND P0, PT, R132, R17, PT ;  /* 0x000000118400720c */ /* 0x000fe40003f06270 */
[----:B------:R-:W-:Y:S02]  /*4e40*/  MOV R8, R25 ;  /* 0x0000001900087202 */ /* 0x000fe40000000f00 */
[----:B------:R-:W-:Y:S05]  /*4e50*/  MOV R9, R24 ;  /* 0x0000001800097202 */ /* 0x000fea0000000f00 */
[----:B------:R-:W2:Y:S04]  /*4e60*/  LDG.E.128 R32, desc[UR6][R8.64] ;  /* 0x0000000608207981 */ /* 0x000ea8000c1e1d00 */
[----:B------:R-:W-:Y:S02]  /*4e70*/  @!P0 SEL R0, R20, RZ, P1 ;  /* 0x000000ff14008207 */ /* 0x000fe40000800000 */
[----:B------:R-:W-:Y:S02]  /*4e80*/  @!P0 SEL R2, R46, RZ, P1 ;  /* 0x000000ff2e028207 */ /* 0x000fe40000800000 */
        /* <DEDUP_REMOVED lines=9> */
[----:B------:R-:W3:Y:S01]  /*4f20*/  @!P0 LDG.E.128 R28, desc[UR6][R28.64] ;  /* 0x000000061c1c8981 */ /* 0x000ee2000c1e1d00 */
[----:B----4-:R-:W-:Y:S04]  /*4f30*/  @!P0 IMAD.WIDE R2, R22, 0x2, R8 ;  /* 0x0000000216028825 */ /* 0x010fe800078e0208 */
[--C-:B-----5:R-:W-:Y:S01]  /*4f40*/  @!P0 HADD2.F32 R0, -RZ, R4.reuse.H0_H0 ;  /* 0x20000004ff008230 */ /* 0x120fe20000004100 */
[----:B--2---:R-:W-:Y:S01]  /*4f50*/  @!P0 MOV R36, R33 ;  /* 0x0000002100248202 */ /* 0x004fe20000000f00 */
        /* <DEDUP_REMOVED lines=13> */
[----:B------:R-:W2:Y:S01]  /*5030*/  @!P0 LDG.E.128 R4, desc[UR6][R2.64] ;  /* 0x0000000602048981 */ /* 0x000ea2000c1e1d00 */
[----:B------:R-:W-:Y:S01]  /*5040*/  @!P2 FADD.FTZ R15, -R15, -RZ ;  /* 0x800000ff0f0fa221 */ /* 0x000fe20000010100 */
[----:B------:R-:W-:Y:S01]  /*5050*/  @!P2 FADD.FTZ R16, -R16, -RZ ;  /* 0x800000ff1010a221 */ /* 0x000fe20000010100 */
[--C-:B--2---:R-:W-:Y:S02]  /*5060*/  @!P0 HADD2.F32 R2, -RZ, R4.reuse.H1_H1 ;  /* 0x30000004ff028230 */ /* 0x104fe40000004100 */
        /* <DEDUP_REMOVED lines=17> */
[--C-:B---3--:R-:W-:Y:S02]  /*5180*/  @!P0 HADD2.F32 R10, -RZ, R28.reuse.H0_H0 ;  /* 0x2000001cff0a8230 */ /* 0x108fe40000004100 */
        /* <DEDUP_REMOVED lines=35> */
.L_x_1710:
[----:B-1----:R-:W-:Y:S05]  /*53c0*/  BSYNC.RECONVERGENT B0 ;  /* 0x0000000000007941 */ /* 0x002fea0003800200 */
.L_x_1709:
        /* <DEDUP_REMOVED lines=40> */
[--C-:B--2---:R-:W-:Y:S02]  /*5650*/  @!P0 HADD2.F32 R3, -RZ, R4.reuse.H0_H0 ;  /* 0x20000004ff038230 */ /* 0x104fe40000004100 */
        /* <DEDUP_REMOVED lines=51> */
.L_x_1712:
[----:B------:R-:W-:Y:S05]  /*5990*/  BSYNC.RECONVERGENT B0 ;  /* 0x0000000000007941 */ /* 0x000fea0003800200 */
.L_x_1711:
[----:B------:R-:W-:Y:S04]  /*59a0*/  BSSY.RECONVERGENT B0, `(.L_x_1713) ;  /* 0x0000060000007945 */ /* 0x000fe80003800200 */
[----:B------:R-:W-:Y:S05]  /*59b0*/  @P5 BRA `(.L_x_1714) ;  /* 0x0000000400785947 */ /* 0x000fea0003800000 */
[----:B------:R-:W2:Y:S02]  /*59c0*/  LDC.64 R4, c[0x0][0x4a8] ;  /* 0x00012a00ff047b82 */ /* 0x000ea40000000a00 */
[C---:B--2---:R-:W-:Y:S04]  /*59d0*/  LEA R2, P0, R4.reuse, R18, 0x6 ;  /* 0x0000001204027211 */ /* 0x044fe800078030ff */
[----:B------:R-:W-:Y:S02]  /*59e0*/  LEA.HI.X R3, R4, R19, R5, 0x6, P0 ;  /* 0x0000001304037211 */ /* 0x000fe400000f3405 */
[----:B------:R-:W2:Y:S03]  /*59f0*/  LDC.64 R4, c[0x0][0x3b8] ;  /* 0x0000ee00ff047b82 */ /* 0x000ea60000000a00 */
[----:B-1----:R-:W4:Y:S01]  /*5a00*/  LDG.E.128 R32, desc[UR6][R2.64] ;  /* 0x0000000602207981 */ /* 0x002f22000c1e1d00 */
        /* <DEDUP_REMOVED lines=18> */
[----:B----4-:R-:W-:Y:S01]  /*5b30*/  @!P0 MOV R36, R33 ;  /* 0x0000002100248202 */ /* 0x010fe20000000f00 */
        /* <DEDUP_REMOVED lines=70> */
.L_x_1714:
[----:B------:R-:W-:Y:S05]  /*5fa0*/  BSYNC.RECONVERGENT B0 ;  /* 0x0000000000007941 */ /* 0x000fea0003800200 */
.L_x_1713:
[----:B------:R-:W-:Y:S04]  /*5fb0*/  BSSY.RECONVERGENT B0, `(.L_x_1715) ;  /* 0x0000060000007945 */ /* 0x000fe80003800200 */
[----:B------:R-:W-:Y:S05]  /*5fc0*/  @!P6 BRA `(.L_x_1716) ;  /* 0x000000040078e947 */ /* 0x000fea0003800000 */
[----:B------:R-:W2:Y:S08]  /*5fd0*/  LDC.64 R6, c[0x0][0x4a8] ;  /* 0x00012a00ff067b82 */ /* 0x000eb00000000a00 */
[----:B------:R-:W4:Y:S01]  /*5fe0*/  LDC.64 R4, c[0x0][0x3b8] ;  /* 0x0000ee00ff047b82 */ /* 0x000f220000000a00 */
[C---:B--2---:R-:W-:Y:S04]  /*5ff0*/  LEA R2, P0, R6.reuse, R18, 0x7 ;  /* 0x0000001206027211 */ /* 0x044fe800078038ff */
[----:B------:R-:W-:Y:S02]  /*6000*/  LEA.HI.X R3, R6, R19, R7, 0x7, P0 ;  /* 0x0000001306037211 */ /* 0x000fe400000f3c07 */
[C---:B----4-:R-:W-:Y:S03]  /*6010*/  LEA R38, P0, R4.reuse, R44, 0x7 ;  /* 0x0000002c04267211 */ /* 0x050fe600078038ff */
        /* <DEDUP_REMOVED lines=18> */
[----:B--2---:R-:W-:Y:S01]  /*6140*/  @!P0 MOV R36, R33 ;  /* 0x0000002100248202 */ /* 0x004fe20000000f00 */
        /* <DEDUP_REMOVED lines=70> */
.L_x_1716:
[----:B------:R-:W-:Y:S05]  /*65b0*/  BSYNC.RECONVERGENT B0 ;  /* 0x0000000000007941 */ /* 0x000fea0003800200 */
.L_x_1715:
[----:B------:R-:W-:Y:S04]  /*65c0*/  BSSY.RECONVERGENT B0, `(.L_x_1717) ;  /* 0x0000066000007945 */ /* 0x000fe80003800200 */
[----:B------:R-:W-:Y:S05]  /*65d0*/  @P3 BRA `(.L_x_1718) ;  /* 0x0000000400903947 */ /* 0x000fea0003800000 */
[----:B------:R-:W5:Y:S01]  /*65e0*/  LDC.64 R4, c[0x0][0x4a8] ;  /* 0x00012a00ff047b82 */ /* 0x000f620000000a00 */
[----:B------:R-:W-:Y:S02]  /*65f0*/  ISETP.GE.AND P0, PT, R132, R17, PT ;  /* 0x000000118400720c */ /* 0x000fe40003f06270 */
[----:B--2---:R-:W-:Y:S02]  /*6600*/  MOV R2, R18 ;  /* 0x0000001200027202 */ /* 0x004fe40000000f00 */
[----:B------:R-:W-:Y:S03]  /*6610*/  MOV R3, R19 ;  /* 0x0000001300037202 */ /* 0x000fe60000000f00 */
[----:B------:R-:W2:Y:S01]  /*6620*/  LDC.64 R42, c[0x0][0x3b8] ;  /* 0x0000ee00ff2a7b82 */ /* 0x000ea20000000a00 */
[----:B-----5:R-:W-:Y:S05]  /*6630*/  IMAD.WIDE.U32 R2, R4, 0xc0, R2 ;  /* 0x000000c004027825 */ /* 0x020fea00078e0002 */
[----:B------:R-:W-:Y:S01]  /*6640*/  @!P0 SEL R4, R46, RZ, P1 ;  /* 0x000000ff2e048207 */ /* 0x000fe20000800000 */
[----:B------:R-:W-:Y:S01]  /*6650*/  IMAD R0, R5, 0xc0, RZ ;  /* 0x000000c005007824 */ /* 0x000fe200078e02ff */
[----:B------:R-:W-:Y:S04]  /*6660*/  @!P0 SEL R5, R20, RZ, P1 ;  /* 0x000000ff14058207 */ /* 0x000fe80000800000 */
[----:B------:R-:W-:Y:S02]  /*6670*/  IADD3 R3, PT, PT, R0, R3, RZ ;  /* 0x0000000300037210 */ /* 0x000fe40007ffe0ff */
[----:B------:R-:W-:Y:S03]  /*6680*/  @!P0 IADD3 R0, P2, PT, R89, R5, RZ ;  /* 0x0000000559008210 */ /* 0x000fe60007f5e0ff */
[----:B-1--4-:R-:W4:Y:S01]  /*6690*/  LDG.E.128 R32, desc[UR6][R2.64] ;  /* 0x0000000602207981 */ /* 0x012f22000c1e1d00 */
[----:B------:R-:W-:Y:S01]  /*66a0*/  @!P0 IADD3.X R6, PT, PT, R106, R4, RZ, P2, !PT ;  /* 0x000000046a068210 */ /* 0x000fe200017fe4ff */
[----:B------:R-:W-:Y:S01]  /*66b0*/  @!P0 IMAD.WIDE R4, R22, 0x2, R2 ;  /* 0x0000000216048825 */ /* 0x000fe200078e0202 */
[C---:B------:R-:W-:Y:S02]  /*66c0*/  @!P0 SHF.L.U32 R10, R0.reuse, 0x1, RZ ;  /* 0x00000001000a8819 */ /* 0x040fe400000006ff */
[----:B------:R-:W-:Y:S02]  /*66d0*/  @!P0 SHF.L.U64.HI R0, R0, 0x1, R6 ;  /* 0x0000000100008819 */ /* 0x000fe40000010206 */
[----:B------:R-:W-:Y:S01]  /*66e0*/  @!P0 IADD3 R8, P2, PT, R10, R53, RZ ;  /* 0x000000350a088210 */ /* 0x000fe20007f5e0ff */
[----:B------:R-:W5:Y:S03]  /*66f0*/  @!P0 LDG.E.128 R4, desc[UR6][R4.64] ;  /* 0x0000000604048981 */ /* 0x000f66000c1e1d00 */
[----:B------:R-:W-:Y:S05]  /*6700*/  @!P0 IADD3.X R9, PT, PT, R0, R50, RZ, P2, !PT ;  /* 0x0000003200098210 */ /* 0x000fea00017fe4ff */
[----:B------:R1:W3:Y:S02]  /*6710*/  @!P0 LDG.E.128 R28, desc[UR6][R8.64] ;  /* 0x00000006081c8981 */ /* 0x0002e4000c1e1d00 */
[----:B-1----:R-:W-:Y:S04]  /*6720*/  @!P0 IADD3 R8, P2, PT, R10, R54, RZ ;  /* 0x000000360a088210 */ /* 0x002fe80007f5e0ff */
[----:B------:R-:W-:Y:S02]  /*6730*/  @!P0 IADD3.X R9, PT, PT, R0, R52, RZ, P2, !PT ;  /* 0x0000003400098210 */ /* 0x000fe400017fe4ff */
[----:B------:R-:W-:Y:S02]  /*6740*/  PLOP3.LUT P2, PT, PT, PT, PT, 0x80, 0x8 ;  /* 0x000000000008781c */ /* 0x000fe40003f4f070 */
[----:B------:R-:W-:Y:S01]  /*6750*/  @!P0 PLOP3.LUT P2, PT, P1, PT, PT, 0x80, 0x8 ;  /* 0x000000000008881c */ /* 0x000fe20000f4f070 */
[----:B------:R1:W2:Y:S01]  /*6760*/  @!P0 LDG.E.128 R36, desc[UR6][R8.64] ;  /* 0x0000000608248981 */ /* 0x0002a2000c1e1d00 */
[--C-:B-----5:R-:W-:Y:S02]  /*6770*/  @!P0 HADD2.F32 R10, -RZ, R4.reuse.H0_H0 ;  /* 0x20000004ff0a8230 */ /* 0x120fe40000004100 */
[----:B-1----:R-:W-:Y:S02]  /*6780*/  @!P0 HADD2.F32 R9, -RZ, R4.H1_H1 ;  /* 0x30000004ff098230 */ /* 0x002fe40000004100 */
[----:B------:R-:W-:Y:S02]  /*6790*/  @!P0 HADD2.F32 R11, -RZ, R5.H1_H1 ;  /* 0x30000005ff0b8230 */ /* 0x000fe40000004100 */
[----:B------:R-:W-:Y:S02]  /*67a0*/  @!P0 HADD2.F32 R14, -RZ, R6.H0_H0 ;  /* 0x20000006ff0e8230 */ /* 0x000fe40000004100 */
[--C-:B---3--:R-:W-:Y:S02]  /*67b0*/  @!P0 HADD2.F32 R0, -RZ, R28.reuse.H0_H0 ;  /* 0x2000001cff008230 */ /* 0x108fe40000004100 */
        /* <DEDUP_REMOVED lines=8> */
[----:B----4-:R-:W-:Y:S01]  /*6840*/  @!P0 MOV R10, R32 ;  /* 0x00000020000a8202 */ /* 0x010fe20000000f00 */
        /* <DEDUP_REMOVED lines=22> */
[--C-:B--2---:R-:W-:Y:S02]  /*69b0*/  @!P0 HADD2.F32 R10, -RZ, R36.reuse.H0_H0 ;  /* 0x20000024ff0a8230 */ /* 0x104fe40000004100 */
        /* <DEDUP_REMOVED lines=28> */
[----:B------:R-:W-:Y:S01]  /*6b80*/  IMAD R9, R43, 0xc0, RZ ;  /* 0x000000c02b097824 */ /* 0x000fe200078e02ff */
        /* <DEDUP_REMOVED lines=9> */
.L_x_1718:
[----:B------:R-:W-:Y:S05]  /*6c20*/  BSYNC.RECONVERGENT B0 ;  /* 0x0000000000007941 */ /* 0x000fea0003800200 */
.L_x_1717:
[----:B------:R-:W-:Y:S01]  /*6c30*/  ISETP.NE.AND P0, PT, R55, RZ, PT ;  /* 0x000000ff3700720c */ /* 0x000fe20003f05270 */
[----:B------:R-:W-:Y:S11]  /*6c40*/  BSSY.RECONVERGENT B0, `(.L_x_1719) ;  /* 0x0000060000007945 */ /* 0x000ff60003800200 */
[----:B------:R-:W-:Y:S01]  /*6c50*/  @!UPT UIADD3 URZ, UPT, UPT, URZ, URZ, URZ ;  /* 0x000000fffffff290 */ /* 0x000fe2000fffe0ff */
[----:B------:R-:W-:Y:S05]  /*6c60*/  @!P0 BRA `(.L_x_1720) ;  /* 0x0000000400748947 */ /* 0x000fea0003800000 */
[----:B------:R-:W-:Y:S01]  /*6c70*/  ISETP.GE.AND P0, PT, R132, R17, PT ;  /* 0x000000118400720c */ /* 0x000fe20003f06270 */
[----:B------:R-:W1:Y:S08]  /*6c80*/  LDC.64 R4, c[0x0][0x4a8] ;  /* 0x00012a00ff047b82 */ /* 0x000e700000000a00 */
[----:B------:R-:W5:Y:S04]  /*6c90*/  LDC.64 R42, c[0x0][0x3b8] ;  /* 0x0000ee00ff2a7b82 */ /* 0x000f680000000a00 */
        /* <DEDUP_REMOVED lines=8> */
[C---:B-12---:R-:W-:Y:S03]  /*6d20*/  LEA R2, P3, R4.reuse, R18, 0x8 ;  /* 0x0000001204027211 */ /* 0x046fe600078640ff */
[----:B------:R1:W2:Y:S01]  /*6d30*/  @!P0 LDG.E.128 R28, desc[UR6][R8.64] ;  /* 0x00000006081c8981 */ /* 0x0002a2000c1e1d00 */
[----:B------:R-:W-:Y:S03]  /*6d40*/  LEA.HI.X R3, R4, R19, R5, 0x8, P3 ;  /* 0x0000001304037211 */ /* 0x000fe600018f4405 */
[----:B------:R-:W-:Y:S04]  /*6d50*/  @!P0 IMAD.WIDE R4, R22, 0x2, R2 ;  /* 0x0000000216048825 */ /* 0x000fe800078e0202 */
[----:B----4-:R4:W3:Y:S08]  /*6d60*/  LDG.E.128 R32, desc[UR6][R2.64] ;  /* 0x0000000602207981 */ /* 0x0108f0000c1e1d00 */
[----:B------:R-:W5:Y:S01]  /*6d70*/  @!P0 LDG.E.128 R4, desc[UR6][R4.64] ;  /* 0x0000000604048981 */ /* 0x000f62000c1e1d00 */
[----:B-1----:R-:W-:Y:S04]  /*6d80*/  @!P0 IADD3 R8, P2, PT, R10, R54, RZ ;  /* 0x000000360a088210 */ /* 0x002fe80007f5e0ff */
[----:B------:R-:W-:Y:S02]  /*6d90*/  @!P0 IADD3.X R9, PT, PT, R0, R52, RZ, P2, !PT ;  /* 0x0000003400098210 */ /* 0x000fe400017fe4ff */
[----:B------:R-:W-:Y:S02]  /*6da0*/  PLOP3.LUT P2, PT, PT, PT, PT, 0x80, 0x8 ;  /* 0x000000000008781c */ /* 0x000fe40003f4f070 */
[----:B------:R-:W-:Y:S01]  /*6db0*/  @!P0 PLOP3.LUT P2, PT, P1, PT, PT, 0x80, 0x8 ;  /* 0x000000000008881c */ /* 0x000fe20000f4f070 */
[----:B------:R1:W3:Y:S01]  /*6dc0*/  @!P0 LDG.E.128 R36, desc[UR6][R8.64] ;  /* 0x0000000608248981 */ /* 0x0002e2000c1e1d00 */
[--C-:B--2---:R-:W-:Y:S02]  /*6dd0*/  @!P0 HADD2.F32 R0, -RZ, R28.reuse.H0_H0 ;  /* 0x2000001cff008230 */ /* 0x104fe40000004100 */
[----:B----4-:R-:W-:Y:S02]  /*6de0*/  @!P0 HADD2.F32 R2, -RZ, R28.H1_H1 ;  /* 0x3000001cff028230 */ /* 0x010fe40000004100 */
[----:B------:R-:W-:Y:S07]  /*6df0*/  @!P0 HADD2.F32 R3, -RZ, R29.H0_H0 ;  /* 0x2000001dff038230 */ /* 0x000fee0000004100 */
[----:B------:R-:W-:Y:S01]  /*6e00*/  @!P2 FADD.FTZ R0, -R0, -RZ ;  /* 0x800000ff0000a221 */ /* 0x000fe20000010100 */
[----:B-1----:R-:W-:Y:S02]  /*6e10*/  @!P0 HADD2.F32 R8, -RZ, R31.H1_H1 ;  /* 0x3000001fff088230 */ /* 0x002fe40000004100 */
[----:B------:R-:W-:Y:S01]  /*6e20*/  @!P2 FADD.FTZ R2, -R2, -RZ ;  /* 0x800000ff0202a221 */ /* 0x000fe20000010100 */
[----:B------:R-:W-:Y:S02]  /*6e30*/  @!P2 FADD.FTZ R3, -R3, -RZ ;  /* 0x800000ff0303a221 */ /* 0x000fe40000010100 */
[----:B------:R-:W-:Y:S01]  /*6e40*/  @!P2 FADD.FTZ R8, -R8, -RZ ;  /* 0x800000ff0808a221 */ /* 0x000fe20000010100 */
[--C-:B-----5:R-:W-:Y:S02]  /*6e50*/  @!P0 HADD2.F32 R10, -RZ, R4.reuse.H0_H0 ;  /* 0x20000004ff0a8230 */ /* 0x120fe40000004100 */
[----:B------:R-:W-:Y:S02]  /*6e60*/  @!P0 HADD2.F32 R9, -RZ, R4.H1_H1 ;  /* 0x30000004ff098230 */ /* 0x000fe40000004100 */
[----:B------:R-:W-:Y:S01]  /*6e70*/  @!P0 HADD2.F32 R4, -RZ, R29.H1_H1 ;  /* 0x3000001dff048230 */ /* 0x000fe20000004100 */
[----:B---3--:R-:W-:Y:S01]  /*6e80*/  @!P0 MOV R29, R35 ;  /* 0x00000023001d8202 */ /* 0x008fe20000000f00 */
[--C-:B------:R-:W-:Y:S02]  /*6e90*/  @!P0 HADD2.F32 R11, -RZ, R5.reuse.H1_H1 ;  /* 0x30000005ff0b8230 */ /* 0x100fe40000004100 */
[----:B------:R-:W-:Y:S01]  /*6ea0*/  @!P0 FMUL.FTZ R0, R10, R0 ;  /* 0x000000000a008220 */ /* 0x000fe20000410000 */
[--C-:B------:R-:W-:Y:S02]  /*6eb0*/  @!P0 HADD2.F32 R14, -RZ, R6.reuse.H0_H0 ;  /* 0x20000006ff0e8230 */ /* 0x100fe40000004100 */
[----:B------:R-:W-:Y:S01]  /*6ec0*/  @!P2 FADD.FTZ R4, -R4, -RZ ;  /* 0x800000ff0404a221 */ /* 0x000fe20000010100 */
[----:B------:R-:W-:Y:S01]  /*6ed0*/  @!P0 HADD2.F32 R13, -RZ, R6.H1_H1 ;  /* 0x30000006ff0d8230 */ /* 0x000fe20000004100 */
[----:B------:R-:W-:Y:S01]  /*6ee0*/  @!P0 MOV R10, R32 ;  /* 0x00000020000a8202 */ /* 0x000fe20000000f00 */
[--C-:B------:R-:W-:Y:S02]  /*6ef0*/  @!P0 HADD2.F32 R6, -RZ, R30.reuse.H1_H1 ;  /* 0x3000001eff068230 */ /* 0x100fe40000004100 */
[----:B------:R-:W-:Y:S01]  /*6f00*/  @!P0 FMUL.FTZ R2, R9, R2 ;  /* 0x0000000209028220 */ /* 0x000fe20000410000 */
[----:B------:R-:W-:Y:S02]  /*6f10*/  @!P0 HADD2.F32 R12, -RZ, R5.H0_H0 ;  /* 0x20000005ff0c8230 */ /* 0x000fe40000004100 */
[----:B------:R-:W-:Y:S01]  /*6f20*/  @!P0 FMUL.FTZ R4, R11, R4 ;  /* 0x000000040b048220 */ /* 0x000fe20000410000 */
[--C-:B------:R-:W-:Y:S02]  /*6f30*/  @!P0 HADD2.F32 R16, -RZ, R7.reuse.H0_H0 ;  /* 0x20000007ff108230 */ /* 0x100fe40000004100 */
[----:B------:R-:W-:Y:S01]  /*6f40*/  @!P2 FADD.FTZ R6, -R6, -RZ ;  /* 0x800000ff0606a221 */ /* 0x000fe20000010100 */
[----:B------:R-:W-:Y:S02]  /*6f50*/  @!P0 HADD2.F32 R15, -RZ, R7.H1_H1 ;  /* 0x30000007ff0f8230 */ /* 0x000fe40000004100 */
[----:B------:R-:W-:Y:S01]  /*6f60*/  @!P0 FMUL.FTZ R3, R12, R3 ;  /* 0x000000030c038220 */ /* 0x000fe20000410000 */
[----:B------:R-:W-:Y:S01]  /*6f70*/  @!P0 HADD2.F32 R5, -RZ, R30.H0_H0 ;  /* 0x2000001eff058230 */ /* 0x000fe20000004100 */
[----:B------:R-:W-:Y:S01]  /*6f80*/  @!P0 MOV R30, R34 ;  /* 0x00000022001e8202 */ /* 0x000fe20000000f00 */
[--C-:B------:R-:W-:Y:S02]  /*6f90*/  @!P0 HADD2.F32 R9, -RZ, R10.reuse.H0_H0 ;  /* 0x2000000aff098230 */ /* 0x100fe40000004100 */
[----:B------:R-:W-:Y:S01]  /*6fa0*/  @!P0 FMUL.FTZ R6, R13, R6 ;  /* 0x000000060d068220 */ /* 0x000fe20000410000 */
[----:B------:R-:W-:Y:S02]  /*6fb0*/  @!P0 HADD2.F32 R11, -RZ, R10.H1_H1 ;  /* 0x3000000aff0b8230 */ /* 0x000fe40000004100 */
[----:B------:R-:W-:Y:S01]  /*6fc0*/  @!P2 FADD.FTZ R5, -R5, -RZ ;  /* 0x800000ff0505a221 */ /* 0x000fe20000010100 */
[----:B------:R-:W-:Y:S01]  /*6fd0*/  @!P0 HADD2.F32 R7, -RZ, R31.H0_H0 ;  /* 0x2000001fff078230 */ /* 0x000fe20000004100 */
[----:B------:R-:W-:Y:S01]  /*6fe0*/  @!P0 MOV R31, R33 ;  /* 0x00000021001f8202 */ /* 0x000fe20000000f00 */
[--C-:B------:R-:W-:Y:S02]  /*6ff0*/  @!P0 HADD2.F32 R10, -RZ, R36.reuse.H0_H0 ;  /* 0x20000024ff0a8230 */ /* 0x100fe40000004100 */
[----:B------:R-:W-:Y:S01]  /*7000*/  @!P0 FMUL.FTZ R5, R14, R5 ;  /* 0x000000050e058220 */ /* 0x000fe20000410000 */
[----:B------:R-:W-:Y:S02]  /*7010*/  @!P0 HADD2.F32 R12, -RZ, R36.H1_H1 ;  /* 0x30000024ff0c8230 */ /* 0x000fe40000004100 */
[----:B------:R-:W-:Y:S01]  /*7020*/  @!P2 FADD.FTZ R7, -R7, -RZ ;  /* 0x800000ff0707a221 */ /* 0x000fe20000010100 */
[----:B------:R-:W-:Y:S02]  /*7030*/  @!P0 HADD2.F32 R13, -RZ, R37.H0_H0 ;  /* 0x20000025ff0d8230 */ /* 0x000fe40000004100 */
[----:B------:R-:W-:Y:S01]  /*7040*/  @!P0 FFMA.FTZ R0, R9, R10, R0 ;  /* 0x0000000a09008223 */ /* 0x000fe20000010000 */
[----:B------:R-:W-:Y:S02]  /*7050*/  @!P0 HADD2.F32 R9, -RZ, R31.H0_H0 ;  /* 0x2000001fff098230 */ /* 0x000fe40000004100 */
[----:B------:R-:W-:Y:S01]  /*7060*/  @!P0 FFMA.FTZ R2, R11, R12, R2 ;  /* 0x0000000c0b028223 */ /* 0x000fe20000010002 */
[----:B------:R-:W-:Y:S02]  /*7070*/  @!P0 HADD2.F32 R14, -RZ, R37.H1_H1 ;  /* 0x30000025ff0e8230 */ /* 0x000fe40000004100 */
[----:B------:R-:W-:Y:S01]  /*7080*/  @!P0 FMUL.FTZ R8, R15, R8 ;  /* 0x000000080f088220 */ /* 0x000fe20000410000 */
[----:B------:R-:W-:Y:S02]  /*7090*/  @!P0 HADD2.F32 R10, -RZ, R31.H1_H1 ;  /* 0x3000001fff0a8230 */ /* 0x000fe40000004100 */
[----:B------:R-:W-:Y:S01]  /*70a0*/  @!P0 FFMA.FTZ R3, R9, R13, R3 ;  /* 0x0000000d09038223 */ /* 0x000fe20000010003 */
[----:B------:R-:W-:Y:S01]  /*70b0*/  @!P0 F2FP.F16.F32.PACK_AB R0, R2, R0 ;  /* 0x000000000200823e */ /* 0x000fe200000000ff */
[----:B------:R-:W-:Y:S01]  /*70c0*/  @!P0 FMUL.FTZ R7, R16, R7 ;  /* 0x0000000710078220 */ /* 0x000fe20000410000 */
        /* <DEDUP_REMOVED lines=8> */
[----:B------:R-:W-:Y:S01]  /*7150*/  @!P0 HADD2.F32 R12, -RZ, R29.H0_H0 ;  /* 0x2000001dff0c8230 */ /* 0x000fe20000004100 */
[----:B------:R-:W-:Y:S01]  /*7160*/  @!P0 MOV R33, R3 ;  /* 0x0000000300218202 */ /* 0x000fe20000000f00 */
[--C-:B------:R-:W-:Y:S02]  /*7170*/  @!P0 HADD2.F32 R21, -RZ, R39.reuse.H0_H0 ;  /* 0x20000027ff158230 */ /* 0x100fe40000004100 */
[----:B------:R-:W-:Y:S01]  /*7180*/  @!P0 FFMA.FTZ R6, R11, R16, R6 ;  /* 0x000000100b068223 */ /* 0x000fe20000010006 */
[----:B------:R-:W-:Y:S02]  /*7190*/  @!P0 HADD2.F32 R28, -RZ, R39.H1_H1 ;  /* 0x30000027ff1c8230 */ /* 0x000fe40000004100 */
[----:B------:R-:W-:Y:S02]  /*71a0*/  @!P0 HADD2.F32 R10, -RZ, R29.H1_H1 ;  /* 0x3000001dff0a8230 */ /* 0x000fe40000004100 */
[----:B------:R-:W-:Y:S01]  /*71b0*/  @!P0 FFMA.FTZ R7, R12, R21, R7 ;  /* 0x000000150c078223 */ /* 0x000fe20000010007 */
[----:B------:R-:W-:Y:S02]  /*71c0*/  LEA R12, P2, R42, R44, 0x8 ;  /* 0x0000002c2a0c7211 */ /* 0x000fe400078440ff */
[----:B------:R-:W-:Y:S01]  /*71d0*/  @!P0 F2FP.F16.F32.PACK_AB R5, R6, R5 ;  /* 0x000000050605823e */ /* 0x000fe200000000ff */
[----:B------:R-:W-:Y:S01]  /*71e0*/  @!P0 FFMA.FTZ R8, R10, R28, R8 ;  /* 0x0000001c0a088223 */ /* 0x000fe20000010008 */
[----:B------:R-:W-:Y:S02]  /*71f0*/  LEA.HI.X R13, R42, R45, R43, 0x8, P2 ;  /* 0x0000002d2a0d7211 */ /* 0x000fe400010f442b */
[----:B------:R-:W-:Y:S02]  /*7200*/  @!P0 MOV R34, R5 ;  /* 0x0000000500228202 */ /* 0x000fe40000000f00 */
[----:B------:R-:W-:Y:S04]  /*7210*/  @!P0 F2FP.F16.F32.PACK_AB R7, R8, R7 ;  /* 0x000000070807823e */ /* 0x000fe800000000ff */
[----:B------:R-:W-:Y:S05]  /*7220*/  @!P0 MOV R35, R7 ;  /* 0x0000000700238202 */ /* 0x000fea0000000f00 */
[----:B------:R1:W-:Y:S02]  /*7230*/  STG.E.128 desc[UR6][R12.64], R32 ;  /* 0x000000200c007986 */ /* 0x0003e4000c101d06 */
.L_x_1720:
[----:B------:R-:W-:Y:S05]  /*7240*/  BSYNC.RECONVERGENT B0 ;  /* 0x0000000000007941 */ /* 0x000fea0003800200 */
.L_x_1719:
[----:B------:R-:W-:Y:S04]  /*7250*/  BSSY.RECONVERGENT B0, `(.L_x_1721) ;  /* 0x0000066000007945 */ /* 0x000fe80003800200 */
[----:B------:R-:W-:Y:S05]  /*7260*/  @!P4 BRA `(.L_x_1722) ;  /* 0x000000040090c947 */ /* 0x000fea0003800000 */
[----:B------:R-:W5:Y:S01]  /*7270*/  LDC.64 R4, c[0x0][0x4a8] ;  /* 0x00012a00ff047b82 */ /* 0x000f620000000a00 */
[----:B------:R-:W-:Y:S02]  /*7280*/  ISETP.GE.AND P0, PT, R132, R17, PT ;  /* 0x000000118400720c */ /* 0x000fe40003f06270 */
[----:B-12---:R-:W-:Y:S02]  /*7290*/  MOV R2, R18 ;  /* 0x0000001200027202 */ /* 0x006fe40000000f00 */
        /* <DEDUP_REMOVED lines=8> */
[----:B----4-:R-:W2:Y:S01]  /*7320*/  LDG.E.128 R32, desc[UR6][R2.64] ;  /* 0x0000000602207981 */ /* 0x010ea2000c1e1d00 */
[----:B------:R-:W-:Y:S01]  /*7330*/  @!P0 IADD3.X R6, PT, PT, R104, R4, RZ, P2, !PT ;  /* 0x0000000468068210 */ /* 0x000fe200017fe4ff */
[----:B------:R-:W-:Y:S01]  /*7340*/  @!P0 IMAD.WIDE R4, R22, 0x2, R2 ;  /* 0x0000000216048825 */ /* 0x000fe200078e0202 */
[C---:B------:R-:W-:Y:S02]  /*7350*/  @!P0 SHF.L.U32 R10, R0.reuse, 0x1, RZ ;  /* 0x00000001000a8819 */ /* 0x040fe400000006ff */
[----:B------:R-:W-:Y:S02]  /*7360*/  @!P0 SHF.L.U64.HI R0, R0, 0x1, R6 ;  /* 0x0000000100008819 */ /* 0x000fe40000010206 */
[----:B------:R-:W-:Y:S01]  /*7370*/  @!P0 IADD3 R8, P2, PT, R10, R53, RZ ;  /* 0x000000350a088210 */ /* 0x000fe20007f5e0ff */
[----:B------:R-:W4:Y:S03]  /*7380*/  @!P0 LDG.E.128 R4, desc[UR6][R4.64] ;  /* 0x0000000604048981 */ /* 0x000f26000c1e1d00 */
[----:B------:R-:W-:Y:S05]  /*7390*/  @!P0 IADD3.X R9, PT, PT, R0, R50, RZ, P2, !PT ;  /* 0x0000003200098210 */ /* 0x000fea00017fe4ff */
[----:B------:R5:W3:Y:S02]  /*73a0*/  @!P0 LDG.E.128 R28, desc[UR6][R8.64] ;  /* 0x00000006081c8981 */ /* 0x000ae4000c1e1d00 */
[----:B-----5:R-:W-:Y:S04]  /*73b0*/  @!P0 IADD3 R8, P2, PT, R10, R54, RZ ;  /* 0x000000360a088210 */ /* 0x020fe80007f5e0ff */
[----:B------:R-:W-:Y:S02]  /*73c0*/  @!P0 IADD3.X R9, PT, PT, R0, R52, RZ, P2, !PT ;  /* 0x0000003400098210 */ /* 0x000fe400017fe4ff */
[----:B------:R-:W-:Y:S02]  /*73d0*/  PLOP3.LUT P2, PT, PT, PT, PT, 0x80, 0x8 ;  /* 0x000000000008781c */ /* 0x000fe40003f4f070 */
[----:B------:R-:W-:Y:S01]  /*73e0*/  @!P0 PLOP3.LUT P2, PT, P1, PT, PT, 0x80, 0x8 ;  /* 0x000000000008881c */ /* 0x000fe20000f4f070 */
[----:B------:R5:W2:Y:S01]  /*73f0*/  @!P0 LDG.E.128 R36, desc[UR6][R8.64] ;  /* 0x0000000608248981 */ /* 0x000aa2000c1e1d00 */
[--C-:B----4-:R-:W-:Y:S02]  /*7400*/  @!P0 HADD2.F32 R10, -RZ, R4.reuse.H0_H0 ;  /* 0x20000004ff0a8230 */ /* 0x110fe40000004100 */
[----:B-----5:R-:W-:Y:S02]  /*7410*/  @!P0 HADD2.F32 R9, -RZ, R4.H1_H1 ;  /* 0x30000004ff098230 */ /* 0x020fe40000004100 */
        /* <DEDUP_REMOVED lines=11> */
[----:B--2---:R-:W-:Y:S01]  /*74d0*/  @!P0 MOV R10, R32 ;  /* 0x00000020000a8202 */ /* 0x004fe20000000f00 */
        /* <DEDUP_REMOVED lines=61> */
.L_x_1722:
[----:B------:R-:W-:Y:S05]  /*78b0*/  BSYNC.RECONVERGENT B0 ;  /* 0x0000000000007941 */ /* 0x000fea0003800200 */
.L_x_1721:
[----:B------:R-:W-:Y:S01]  /*78c0*/  ISETP.NE.AND P0, PT, R61, RZ, PT ;  /* 0x000000ff3d00720c */ /* 0x000fe20003f05270 */
[----:B------:R-:W-:Y:S11]  /*78d0*/  BSSY.RECONVERGENT B0, `(.L_x_1723) ;  /* 0x0000067000007945 */ /* 0x000ff60003800200 */
[----:B------:R-:W-:Y:S01]  /*78e0*/  @!UPT UIADD3 URZ, UPT, UPT, URZ, URZ, URZ ;  /* 0x000000fffffff290 */ /* 0x000fe2000fffe0ff */
[----:B------:R-:W-:Y:S05]  /*78f0*/  @!P0 BRA `(.L_x_1724) ;  /* 0x0000000400908947 */ /* 0x000fea0003800000 */
[----:B------:R-:W5:Y:S01]  /*7900*/  LDC.64 R4, c[0x0][0x4a8] ;  /* 0x00012a00ff047b82 */ /* 0x000f620000000a00 */
[----:B------:R-:W-:Y:S02]  /*7910*/  ISETP.GE.AND P0, PT, R132, R17, PT ;  /* 0x000000118400720c */ /* 0x000fe40003f06270 */
[----:B-12---:R-:W-:Y:S02]  /*7920*/  MOV R2, R18 ;  /* 0x0000001200027202 */ /* 0x006fe40000000f00 */
[----:B------:R-:W-:Y:S09]  /*7930*/  MOV R3, R19 ;  /* 0x0000001300037202 */ /* 0x000ff20000000f00 */
[----:B------:R-:W-:Y:S01]  /*7940*/  @!P0 SEL R20, R20, RZ, P1 ;  /* 0x000000ff14148207 */ /* 0x000fe20000800000 */
[----:B-----5:R-:W-:Y:S01]  /*7950*/  IMAD.WIDE.U32 R2, R4, 0x180, R2 ;  /* 0x0000018004027825 */ /* 0x020fe200078e0002 */
[----:B------:R-:W-:Y:S03]  /*7960*/  @!P0 SEL R4, R46, RZ, P1 ;  /* 0x000000ff2e048207 */ /* 0x000fe60000800000 */
[----:B------:R-:W-:Y:S05]  /*7970*/  IMAD R0, R5, 0x180, RZ ;  /* 0x0000018005007824 */ /* 0x000fea00078e02ff */
[----:B------:R-:W-:Y:S02]  /*7980*/  IADD3 R3, PT, PT, R0, R3, RZ ;  /* 0x0000000300037210 */ /* 0x000fe40007ffe0ff */
[----:B------:R-:W-:Y:S03]  /*7990*/  @!P0 IADD3 R0, P2, PT, R93, R20, RZ ;  /* 0x000000145d008210 */ /* 0x000fe60007f5e0ff */
[----:B------:R-:W2:Y:S01]  /*79a0*/  LDG.E.128 R28, desc[UR6][R2.64] ;  /* 0x00000006021c7981 */ /* 0x000ea2000c1e1d00 */
[----:B------:R-:W-:Y:S01]  /*79b0*/  @!P0 IADD3.X R6, PT, PT, R103, R4, RZ, P2, !PT ;  /* 0x0000000467068210 */ /* 0x000fe200017fe4ff */
[----:B------:R-:W-:Y:S01]  /*79c0*/  @!P0 IMAD.WIDE R4, R22, 0x2, R2 ;  /* 0x0000000216048825 */ /* 0x000fe200078e0202 */
[C---:B------:R-:W-:Y:S02]  /*79d0*/  @!P0 SHF.L.U32 R10, R0.reuse, 0x1, RZ ;  /* 0x00000001000a8819 */ /* 0x040fe400000006ff */
[----:B------:R-:W-:Y:S02]  /*79e0*/  @!P0 SHF.L.U64.HI R0, R0, 0x1, R6 ;  /* 0x0000000100008819 */ /* 0x000fe40000010206 */
[----:B------:R-:W-:Y:S01]  /*79f0*/  @!P0 IADD3 R8, P2, PT, R10, R53, RZ ;  /* 0x000000350a088210 */ /* 0x000fe20007f5e0ff */
[----:B------:R-:W5:Y:S03]  /*7a00*/  @!P0 LDG.E.128 R4, desc[UR6][R4.64] ;  /* 0x0000000604048981 */ /* 0x000f66000c1e1d00 */
[----:B------:R-:W-:Y:S05]  /*7a10*/  @!P0 IADD3.X R9, PT, PT, R0, R50, RZ, P2, !PT ;  /* 0x0000003200098210 */ /* 0x000fea00017fe4ff */
[----:B----4-:R1:W4:Y:S02]  /*7a20*/  @!P0 LDG.E.128 R36, desc[UR6][R8.64] ;  /* 0x0000000608248981 */ /* 0x010324000c1e1d00 */
[----:B-1----:R-:W-:Y:S04]  /*7a30*/  @!P0 IADD3 R8, P2, PT, R10, R54, RZ ;  /* 0x000000360a088210 */ /* 0x002fe80007f5e0ff */
[----:B------:R-:W-:Y:S02]  /*7a40*/  @!P0 IADD3.X R9, PT, PT, R0, R52, RZ, P2, !PT ;  /* 0x0000003400098210 */ /* 0x000fe400017fe4ff */
[----:B------:R-:W-:Y:S02]  /*7a50*/  PLOP3.LUT P2, PT, PT, PT, PT, 0x80, 0x8 ;  /* 0x000000000008781c */ /* 0x000fe40003f4f070 */
[----:B------:R-:W-:Y:S01]  /*7a60*/  @!P0 PLOP3.LUT P2, PT, P1, PT, PT, 0x80, 0x8 ;  /* 0x000000000008881c */ /* 0x000fe20000f4f070 */
[----:B------:R1:W3:Y:S01]  /*7a70*/  @!P0 LDG.E.128 R32, desc[UR6][R8.64] ;  /* 0x0000000608208981 */ /* 0x0002e2000c1e1d00 */
[----:B--2---:R-:W-:Y:S02]  /*7a80*/  @!P0 MOV R20, R29 ;  /* 0x0000001d00148202 */ /* 0x004fe40000000f00 */
[----:B------:R-:W-:Y:S02]  /*7a90*/  @!P0 MOV R19, R30 ;  /* 0x0000001e00138202 */ /* 0x000fe40000000f00 */
[----:B------:R-:W-:Y:S01]  /*7aa0*/  @!P0 MOV R21, R31 ;  /* 0x0000001f00158202 */ /* 0x000fe20000000f00 */
[--C-:B-----5:R-:W-:Y:S02]  /*7ab0*/  @!P0 HADD2.F32 R10, -RZ, R4.reuse.H0_H0 ;  /* 0x20000004ff0a8230 */ /* 0x120fe40000004100 */
        /* <DEDUP_REMOVED lines=72> */
.L_x_1724:
[----:B------:R-:W-:Y:S05]  /*7f40*/  BSYNC.RECONVERGENT B0 ;  /* 0x0000000000007941 */ /* 0x000fea0003800200 */
.L_x_1723:
[----:B------:R-:W-:Y:S01]  /*7f50*/  MOV R5, R52 ;  /* 0x0000003400057202 */ /* 0x000fe20000000f00 */
[----:B------:R-:W4:Y:S01]  /*7f60*/  LDC R17, c[0x0][0x450] ;  /* 0x00011400ff117b82 */ /* 0x000f220000000800 */
[----:B-12---:R-:W-:Y:S01]  /*7f70*/  MOV R3, R50 ;  /* 0x0000003200037202 */ /* 0x006fe20000000f00 */
[----:B---3--:R-:W-:Y:S02]  /*7f80*/  IMAD.U32 R0, R109, -0x80, RZ ;  /* 0xffffff806d007824 */ /* 0x008fe400078e00ff */
[----:B------:R-:W-:Y:S02]  /*7f90*/  IMAD.MOV.U32 R4, RZ, RZ, R54 ;  /* 0x000000ffff047224 */ /* 0x000fe400078e0036 */
[----:B------:R-:W-:Y:S03]  /*7fa0*/  IMAD.MOV.U32 R2, RZ, RZ, R53 ;  /* 0x000000ffff027224 */ /* 0x000fe600078e0035 */
[C---:B------:R-:W-:Y:S02]  /*7fb0*/  LEA R54, P1, R0.reuse, R4, 0x1 ;  /* 0x0000000400367211 */ /* 0x040fe400078208ff */
[C---:B------:R-:W-:Y:S02]  /*7fc0*/  LEA R53, P0, R0.reuse, R2, 0x1 ;  /* 0x0000000200357211 */ /* 0x040fe400078008ff */
[C---:B------:R-:W-:Y:S02]  /*7fd0*/  LEA.HI.X.SX32 R52, R0.reuse, R5, 0x1, P1 ;  /* 0x0000000500347211 */ /* 0x040fe400008f0eff */
[----:B------:R-:W-:Y:S09]  /*7fe0*/  LEA.HI.X.SX32 R50, R0, R3, 0x1, P0 ;  /* 0x0000000300327211 */ /* 0x000ff200000f0eff */
.L_x_1691:
[----:B-1----:R-:W-:Y:S05]  /*7ff0*/  BSYNC.RECONVERGENT B1 ;  /* 0x0000000000017941 */ /* 0x002fea0003800200 */
.L_x_1689:
[----:B------:R-:W-:Y:S04]  /*8000*/  ISETP.NE.U32.AND P0, PT, RZ, UR12, PT ;  /* 0x0000000cff007c0c */ /* 0x000fe8000bf05070 */
[----:B------:R-:W-:Y:S11]  /*8010*/  ISETP.NE.AND.EX P0, PT, RZ, UR13, PT, P0 ;  /* 0x0000000dff007c0c */ /* 0x000ff6000bf05300 */
[----:B------:R-:W-:Y:S02]  /*8020*/  @!UPT UIADD3 URZ, UPT, UPT, URZ, URZ, URZ ;  /* 0x000000fffffff290 */ /* 0x000fe4000fffe0ff */
[----:B--2-4-:R-:W1:Y:S01]  /*8030*/  @!P0 LDC R2, c[0x0][0x3c0] ;  /* 0x0000f000ff028b82 */ /* 0x014e620000000800 */
        /* <DEDUP_REMOVED lines=18> */
[----:B------:R-:W-:Y:S02]  /*8160*/  IABS R3, R59 ;  /* 0x0000003b00037213 */ /* 0x000fe40000000000 */
[----:B---3--:R-:W-:Y:S02]  /*8170*/  IABS R6, R65 ;  /* 0x0000004100067213 */ /* 0x008fe40000000000 */
[----:B-1----:R-:W-:Y:S04]  /*8180*/  IABS R8, R2 ;  /* 0x0000000200087213 */ /* 0x002fe80000000000 */
        /* <DEDUP_REMOVED lines=66> */
.L_x_1725:
[----:B------:R-:W-:Y:S02]  /*85b0*/  ISETP.NE.AND P2, PT, R68, RZ, PT ;  /* 0x000000ff4400720c */ /* 0x000fe40003f45270 */
[----:B------:R-:W-:Y:S02]  /*85c0*/  IADD3 R64, P1, PT, R64, R82, RZ ;  /* 0x0000005240407210 */ /* 0x000fe40007f3e0ff */
[----:B------:R-:W-:Y:S03]  /*85d0*/  IADD3 R25, P0, PT, R25, R80, RZ ;  /* 0x0000005019197210 */ /* 0x000fe60007f1e0ff */
[----:B------:R-:W-:Y:S02]  /*85e0*/  IMAD.X R63, R63, 0x1, R81, P1 ;  /* 0x000000013f3f7824 */ /* 0x000fe400008e0651 */
[----:B------:R-:W-:Y:S04]  /*85f0*/  IMAD.X R24, R24, 0x1, R79, P0 ;  /* 0x0000000118187824 */ /* 0x000fe800000e064f */
[----:B------:R-:W-:Y:S05]  /*8600*/  @P2 BRA `(.L_x_1726) ;  /* 0xffffff9c00182947 */ /* 0x000fea000383ffff */
.L_x_1688:
[----:B------:R1:W5:Y:S01]  /*8610*/  LDL R68, [R1+0x8] ;  /* 0x0000080001447983 */ /* 0x0003620000100800 */
[----:B------:R-:W2:Y:S01]  /*8620*/  LDC R41, c[0x0][0x450] ;  /* 0x00011400ff297b82 */ /* 0x000ea20000000800 */
[----:B------:R-:W-:Y:S01]  /*8630*/  LOP3.LUT R0, R110, 0xd8, RZ, 0xc0, !PT ;  /* 0x000000d86e007812 */ /* 0x000fe200078ec0ff */
[----:B------:R-:W-:Y:S01]  /*8640*/  UMOV UR5, 0x400 ;  /* 0x0000040000057882 */ /* 0x000fe20000000000 */
[----:B------:R-:W-:Y:S01]  /*8650*/  LOP3.LUT R4, R111, 0x1f00, R110, 0xf8, !PT ;  /* 0x00001f006f047812 */ /* 0x000fe200078ef86e */
[----:B------:R-:W-:Y:S01]  /*8660*/  BSSY.RECONVERGENT B2, `(.L_x_1727) ;  /* 0x000018c000027945 */ /* 0x000fe20003800200 */
[----:B------:R-:W-:-:S03]  /*8670*/  LOP3.LUT R0, R0, 0x18, R113, 0x78, !PT ;  /* 0x0000001800007812 */ /* 0x000fc600078e7871 */
[----:B------:R-:W4:Y:S02]  /*8680*/  S2UR UR4, SR_CgaCtaId ;  /* 0x00000000000479c3 */ /* 0x000f240000008800 */
[----:B------:R-:W-:-:S06]  /*8690*/  IMAD.IADD R0, R0, 0x1, R4 ;  /* 0x0000000100007824 */ /* 0x000fcc00078e0204 */
[----:B------:R-:W3:Y:S08]  /*86a0*/  LDC.64 R2, c[0x0][0x3b0] ;  /* 0x0000ec00ff027b82 */ /* 0x000ef00000000a00 */
[----:B------:R-:W-:Y:S01]  /*86b0*/  BAR.SYNC.DEFER_BLOCKING 0x0 ;  /* 0x0000000000007b1d */ /* 0x000fe20000010000 */
[----:B--2---:R-:W-:Y:S01]  /*86c0*/  ISETP.NE.AND P0, PT, R41, RZ, PT ;  /* 0x000000ff2900720c */ /* 0x004fe20003f05270 */
[----:B----4-:R-:W-:-:S06]  /*86d0*/  ULEA UR4, UR4, UR5, 0x18 ;  /* 0x0000000504047291 */ /* 0x010fcc000f8ec0ff */
[----:B------:R-:W-:Y:S02]  /*86e0*/  LEA R171, R0, UR4, 0x1 ;  /* 0x0000000400ab7c11 */ /* 0x000fe4000f8e08ff */
[C---:B---3--:R-:W-:Y:S01]  /*86f0*/  SHF.L.U64.HI R37, R2.reuse, 0x5, R3 ;  /* 0x0000000502257819 */ /* 0x048fe20000010203 */
[----:B------:R-:W-:-:S03]  /*8700*/  IMAD.SHL.U32 R27, R2, 0x20, RZ ;  /* 0x00000020021b7824 */ /* 0x000fc600078e00ff */
[----:B-1----:R-:W-:Y:S05]  /*8710*/  @P0 BRA `(.L_x_1728) ;  /* 0x0000000000600947 */ /* 0x002fea0003800000 */
[----:B------:R-:W1:Y:S01]  /*8720*/  S2R R5, SR_CTAID.X ;  /* 0x0000000000057919 */ /* 0x000e620000002500 */
[----:B------:R-:W2:Y:S01]  /*8730*/  LDCU.64 UR8, c[0x0][0x380] ;  /* 0x00007000ff0877ac */ /* 0x000ea20008000a00 */
[----:B------:R-:W-:Y:S01]  /*8740*/  VIADD R25, R226, 0x20 ;  /* 0x00000020e2197836 */ /* 0x000fe20000000000 */
[----:B------:R-:W-:Y:S01]  /*8750*/  BSSY.RECONVERGENT B0, `(.L_x_1729) ;  /* 0x000000c000007945 */ /* 0x000fe20003800200 */
[----:B--2---:R-:W-:-:S04]  /*8760*/  LEA R2, P0, R86, UR8, 0x1 ;  /* 0x0000000856027c11 */ /* 0x004fc8000f8008ff */
[----:B------:R-:W-:Y:S01]  /*8770*/  LEA.HI.X R3, R86, UR9, R102, 0x1, P0 ;  /* 0x0000000956037c11 */ /* 0x000fe200080f0c66 */
[----:B-1----:R-:W-:-:S04]  /*8780*/  IMAD.SHL.U32 R5, R5, 0x40, RZ ;  /* 0x0000004005057824 */ /* 0x002fc800078e00ff */
[----:B-----5:R-:W-:-:S05]  /*8790*/  IMAD.IADD R0, R68, 0x1, -R5 ;  /* 0x0000000144007824 */ /* 0x020fca00078e0a05 */
[-C--:B------:R-:W-:Y:S02]  /*87a0*/  ISETP.GE.AND P2, PT, R226, R0.reuse, PT ;  /* 0x00000000e200720c */ /* 0x080fe40003f46270 */
[----:B------:R-:W-:-:S11]  /*87b0*/  ISETP.GE.AND P1, PT, R25, R0, PT ;  /* 0x000000001900720c */ /* 0x000fd60003f26270 */
[----:B------:R-:W-:Y:S05]  /*87c0*/  @P2 BRA `(.L_x_1730) ;  /* 0x0000000000102947 */ /* 0x000fea0003800000 */
[----:B------:R-:W-:Y:S01]  /*87d0*/  @!PT LDS RZ, [RZ] ;  /* 0x00000000fffff984 */ /* 0x000fe20000000800 */
[----:B------:R-:W-:Y:S01]  /*87e0*/  @!PT LDS RZ, [RZ] ;  /* 0x00000000fffff984 */ /* 0x000fe20000000800 */
[----:B------:R-:W-:Y:S01]  /*87f0*/  @!PT LDS RZ, [RZ] ;  /* 0x00000000fffff984 */ /* 0x000fe20000000800 */
[----:B------:R1:W-:Y:S02]  /*8800*/  LDGSTS.E.BYPASS.LTC128B.128 [R171], desc[UR6][R2.64] ;  /* 0x0000000002ab7fae */ /* 0x0003e4000b981a06 */
.L_x_1730:
[----:B------:R-:W-:Y:S05]  /*8810*/  BSYNC.RECONVERGENT B0 ;  /* 0x0000000000007941 */ /* 0x000fea0003800200 */
.L_x_1729:
        /* <DEDUP_REMOVED lines=8> */
.L_x_1728:
[----:B------:R-:W1:Y:S01]  /*88a0*/  LDCU.64 UR8, c[0x0][0x470] ;  /* 0x00008e00ff0877ac */ /* 0x000e620008000a00 */
[----:B------:R-:W-:Y:S01]  /*88b0*/  IMAD.MOV.U32 R0, RZ, RZ, RZ ;  /* 0x000000ffff007224 */ /* 0x000fe200078e00ff */
[----:B------:R-:W2:Y:S01]  /*88c0*/  S2R R22, SR_CTAID.X ;  /* 0x0000000000167919 */ /* 0x000ea20000002500 */
[----:B-1----:R-:W-:-:S04]  /*88d0*/  ISETP.NE.U32.AND P0, PT, RZ, UR8, PT ;  /* 0x00000008ff007c0c */ /* 0x002fc8000bf05070 */
[----:B------:R-:W-:Y:S01]  /*88e0*/  ISETP.NE.AND.EX P0, PT, RZ, UR9, PT, P0 ;  /* 0x00000009ff007c0c */ /* 0x000fe2000bf05300 */
[----:B------:R-:W1:Y:S01]  /*88f0*/  LDCU.U8 UR5, c[0x0][0x533] ;  /* 0x0000a660ff0577ac */ /* 0x000e620008000000 */
[----:B------:R-:W3:Y:S01]  /*8900*/  LDCU.64 UR8, c[0x0][0x380] ;  /* 0x00007000ff0877ac */ /* 0x000ee20008000a00 */
[----:B--2---:R-:W-:-:S10]  /*8910*/  IMAD.SHL.U32 R22, R22, 0x40, RZ ;  /* 0x0000004016167824 */ /* 0x004fd400078e00ff */
[----:B------:R-:W2:Y:S01]  /*8920*/  @P0 LDG.E R0, desc[UR6][R90.64] ;  /* 0x000000065a000981 */ /* 0x000ea2000c1e1900 */
[----:B------:R-:W-:Y:S01]  /*8930*/  IMAD.SHL.U32 R29, R23, 0x20, RZ ;  /* 0x00000020171d7824 */ /* 0x000fe200078e00ff */
[----:B-1----:R-:W-:Y:S01]  /*8940*/  UISETP.NE.AND UP0, UPT, UR5, URZ, UPT ;  /* 0x000000ff0500728c */ /* 0x002fe2000bf05270 */
[----:B---3--:R-:W-:-:S04]  /*8950*/  LEA R18, P0, R86, UR8, 0x1 ;  /* 0x0000000856127c11 */ /* 0x008fc8000f8008ff */
[----:B------:R-:W-:Y:S02]  /*8960*/  LEA.HI.X R19, R86, UR9, R102, 0x1, P0 ;  /* 0x0000000956137c11 */ /* 0x000fe400080f0c66 */
[----:B--2---:R-:W-:-:S05]  /*8970*/  IADD3 R0, PT, PT, R0, R85, R22 ;  /* 0x0000005500007210 */ /* 0x004fca0007ffe016 */
[----:B------:R-:W-:-:S05]  /*8980*/  IMAD R0, R23, R0, RZ ;  /* 0x0000000017007224 */ /* 0x000fca00078e02ff */
[-C--:B------:R-:W-:Y:S02]  /*8990*/  IADD3 R11, P2, PT, R97, R0.reuse, RZ ;  /* 0x00000000610b7210 */ /* 0x080fe40007f5e0ff */
        /* <DEDUP_REMOVED lines=68> */
.L_x_1736:
[----:B------:R-:W-:Y:S05]  /*8de0*/  BSYNC.RECONVERGENT B0 ;  /* 0x0000000000007941 */ /* 0x000fea0003800200 */
.L_x_1735:
[----:B-----5:R2:W-:Y:S02]  /*8df0*/  STS.128 [R171], R4 ;  /* 0x00000004ab007388 */ /* 0x0205e40000000c00 */
.L_x_1734:
[----:B------:R-:W-:Y:S05]  /*8e00*/  BSYNC.RECONVERGENT B1 ;  /* 0x0000000000017941 */ /* 0x000fea0003800200 */
.L_x_1733:
[----:B------:R-:W-:-:S04]  /*8e10*/  IADD3 R25, PT, PT, R226, 0x20, RZ ;  /* 0x00000020e2197810 */ /* 0x000fc80007ffe0ff */
[----:B------:R-:W-:-:S13]  /*8e20*/  ISETP.GE.AND P0, PT, R25, R17, PT ;  /* 0x000000111900720c */ /* 0x000fda0003f06270 */
        /* <DEDUP_REMOVED lines=64> */
.L_x_1738:
[----:B------:R-:W-:Y:S05]  /*9230*/  BSYNC.RECONVERGENT B0 ;  /* 0x0000000000007941 */ /* 0x000fea0003800200 */
.L_x_1737:
[----:B-----5:R4:W-:Y:S01]  /*9240*/  STS.128 [R171+0x800], R4 ;  /* 0x00080004ab007388 */ /* 0x0209e20000000c00 */
[----:B------:R-:W-:Y:S05]  /*9250*/  BRA `(.L_x_1731) ;  /* 0x0000000c00307947 */ /* 0x000fea0003800000 */
.L_x_1732:
        /* <DEDUP_REMOVED lines=103> */
.L_x_1742:
[----:B------:R-:W-:Y:S05]  /*98d0*/  BSYNC.RECONVERGENT B0 ;  /* 0x0000000000007941 */ /* 0x000fea0003800200 */
.L_x_1741:
[----:B-----5:R2:W-:Y:S02]  /*98e0*/  STS.128 [R171], R4 ;  /* 0x00000004ab007388 */ /* 0x0205e40000000c00 */
.L_x_1740:
[----:B------:R-:W-:Y:S05]  /*98f0*/  BSYNC.RECONVERGENT B1 ;  /* 0x0000000000017941 */ /* 0x000fea0003800200 */
.L_x_1739:
[----:B------:R-:W-:-:S04]  /*9900*/  IADD3 R25, PT, PT, R226, 0x20, RZ ;  /* 0x00000020e2197810 */ /* 0x000fc80007ffe0ff */
[----:B------:R-:W-:-:S13]  /*9910*/  ISETP.GE.AND P1, PT, R25, R28, PT ;  /* 0x0000001c1900720c */ /* 0x000fda0003f26270 */
        /* <DEDUP_REMOVED lines=94> */
.L_x_1744:
[----:B------:R-:W-:Y:S05]  /*9f00*/  BSYNC.RECONVERGENT B0 ;  /* 0x0000000000007941 */ /* 0x000fea0003800200 */
.L_x_1743:
[----:B-----5:R3:W-:Y:S02]  /*9f10*/  STS.128 [R171+0x800], R4 ;  /* 0x00080004ab007388 */ /* 0x0207e40000000c00 */
.L_x_1731:
[----:B------:R-:W-:Y:S05]  /*9f20*/  BSYNC.RECONVERGENT B2 ;  /* 0x0000000000027941 */ /* 0x000fea0003800200 */
.L_x_1727:
[----:B------:R-:W5:Y:S01]  /*9f30*/  LDC.64 R128, c[0x0][0x3b8] ;  /* 0x0000ee00ff807b82 */ /* 0x000f620000000a00 */
[----:B------:R-:W-:Y:S01]  /*9f40*/  IADD3 R14, PT, PT, -R88, R100, RZ ;  /* 0x00000064580e7210 */ /* 0x000fe20007ffe1ff */
[----:B------:R-:W5:Y:S01]  /*9f50*/  S2R R65, SR_TID.X ;  /* 0x0000000000417919 */ /* 0x000f620000002100 */
[C---:B-1----:R-:W-:Y:S01]  /*9f60*/  IADD3 R19, PT, PT, R226.reuse, 0x40, RZ ;  /* 0x00000040e2137810 */ /* 0x042fe20007ffe0ff */
[----:B------:R-:W1:Y:S01]  /*9f70*/  LDCU.64 UR10, c[0x0][0x508] ;  /* 0x0000a100ff0a77ac */ /* 0x000e620008000a00 */
[-C--:B------:R-:W-:Y:S02]  /*9f80*/  ISETP.GE.AND P6, PT, R226, R14.reuse, PT ;  /* 0x0000000ee200720c */ /* 0x080fe40003fc6270 */
[-C--:B------:R-:W-:Y:S01]  /*9f90*/  ISETP.GE.AND P3, PT, R19, R14.reuse, PT ;  /* 0x0000000e1300720c */ /* 0x080fe20003f66270 */
[----:B------:R-:W1:Y:S01]  /*9fa0*/  LDC.64 R118, c[0x0][0x3c0] ;  /* 0x0000f000ff767b82 */ /* 0x000e620000000a00 */
[----:B------:R-:W-:Y:S02]  /*9fb0*/  ISETP.GE.AND P1, PT, R25, R14, PT ;  /* 0x0000000e1900720c */ /* 0x000fe40003f26270 */
[----:B--2---:R-:W-:-:S02]  /*9fc0*/  LEA R2, P0, R60, R221, 0x1 ;  /* 0x000000dd3c027211 */ /* 0x004fc400078008ff */
[----:B------:R-:W-:Y:S02]  /*9fd0*/  IADD3 R18, PT, PT, R226, 0x60, RZ ;  /* 0x00000060e2127810 */ /* 0x000fe40007ffe0ff */
[-C--:B------:R-:W-:Y:S02]  /*9fe0*/  LEA.HI.X R3, R60, R220.reuse, R67, 0x1, P0 ;  /* 0x000000dc3c037211 */ /* 0x080fe400000f0c43 */
[C---:B------:R-:W-:Y:S02]  /*9ff0*/  IADD3 R21, PT, PT, R226.reuse, 0xc0, RZ ;  /* 0x000000c0e2157810 */ /* 0x040fe40007ffe0ff */
[----:B---34-:R-:W-:Y:S02]  /*a000*/  @!P6 MOV R4, R221 ;  /* 0x000000dd0004e202 */ /* 0x018fe40000000f00 */
[----:B------:R-:W-:Y:S02]  /*a010*/  @!P6 MOV R5, R220 ;  /* 0x000000dc0005e202 */ /* 0x000fe40000000f00 */
[----:B------:R-:W-:-:S02]  /*a020*/  IADD3 R20, PT, PT, R226, 0xe0, RZ ;  /* 0x000000e0e2147810 */ /* 0x000fc40007ffe0ff */
[----:B-----5:R-:W-:Y:S01]  /*a030*/  SHF.L.U32 R0, R129, 0x6, RZ ;  /* 0x0000000681007819 */ /* 0x020fe200000006ff */
[----:B------:R-:W-:Y:S01]  /*a040*/  @!PT LDS RZ, [RZ] ;  /* 0x00000000fffff984 */ /* 0x000fe20000000800 */
[----:B------:R-:W-:Y:S01]  /*a050*/  @!PT LDS RZ, [RZ] ;  /* 0x00000000fffff984 */ /* 0x000fe20000000800 */
[----:B------:R-:W-:Y:S01]  /*a060*/  @!PT LDS RZ, [RZ] ;  /* 0x00000000fffff984 */ /* 0x000fe20000000800 */
[----:B------:R2:W-:Y:S01]  /*a070*/  @!P6 LDGSTS.E.BYPASS.LTC128B.128 [R171+0x1000], desc[UR6][R4.64] ;  /* 0x0100000004abefae */ /* 0x0005e2000b981a06 */
[----:B------:R-:W-:Y:S02]  /*a080*/  IADD3 R17, PT, PT, R226, 0x80, RZ ;  /* 0x00000080e2117810 */ /* 0x000fe40007ffe0ff */
[-C--:B------:R-:W-:Y:S01]  /*a090*/  ISETP.GE.AND P4, PT, R18, R14.reuse, PT ;  /* 0x0000000e1200720c */ /* 0x080fe20003f86270 */
[----:B------:R-:W-:Y:S01]  /*a0a0*/  @!P1 LDGSTS.E.BYPASS.LTC128B.128 [R171+0x1800], desc[UR6][R2.64] ;  /* 0x0180000002ab9fae */ /* 0x000fe2000b981a06 */
[-C--:B------:R-:W-:Y:S02]  /*a0b0*/  ISETP.GE.AND P1, PT, R21, R14.reuse, PT ;  /* 0x0000000e1500720c */ /* 0x080fe40003f26270 */
[----:B------:R-:W-:Y:S02]  /*a0c0*/  ISETP.GE.AND P0, PT, R20, R14, PT ;  /* 0x0000000e1400720c */ /* 0x000fe40003f06270 */
[----:B------:R-:W-:-:S02]  /*a0d0*/  IADD3 R15, PT, PT, R226, 0xa0, RZ ;  /* 0x000000a0e20f7810 */ /* 0x000fc40007ffe0ff */
[----:B------:R-:W-:Y:S02]  /*a0e0*/  ISETP.GE.AND P2, PT, R17, R14, PT ;  /* 0x0000000e1100720c */ /* 0x000fe40003f46270 */
[----:B------:R-:W-:Y:S02]  /*a0f0*/  SHF.L.U32 R22, R65, 0x5, RZ ;  /* 0x0000000541167819 */ /* 0x000fe400000006ff */
[----:B------:R-:W-:Y:S02]  /*a100*/  SHF.R.U32.HI R61, RZ, 0x1, R65 ;  /* 0x00000001ff3d7819 */ /* 0x000fe40000011641 */
[----:B------:R-:W-:Y:S01]  /*a110*/  LOP3.LUT R108, R108, 0xfffffffd, RZ, 0xc0, !PT ;  /* 0xfffffffd6c6c7812 */ /* 0x000fe200078ec0ff */
[----:B------:R-:W-:Y:S01]  /*a120*/  @!P1 IMAD R16, R129, 0x140, RZ ;  /* 0x0000014081109824 */ /* 0x000fe200078e02ff */
[----:B------:R-:W-:Y:S02]  /*a130*/  @!P1 MOV R6, R2 ;  /* 0x0000000200069202 */ /* 0x000fe40000000f00 */
[----:B------:R-:W-:-:S02]  /*a140*/  @!P1 MOV R7, R3 ;  /* 0x0000000300079202 */ /* 0x000fc40000000f00 */
[----:B------:R-:W-:Y:S01]  /*a150*/  @!P0 MOV R10, R2 ;  /* 0x00000002000a8202 */ /* 0x000fe20000000f00 */
[----:B------:R-:W-:Y:S01]  /*a160*/  @!P2 IMAD R8, R129, 0xc0, RZ ;  /* 0x000000c08108a824 */ /* 0x000fe200078e02ff */
[----:B------:R-:W-:Y:S01]  /*a170*/  @!P0 MOV R11, R3 ;  /* 0x00000003000b8202 */ /* 0x000fe20000000f00 */
[----:B------:R-:W-:-:S04]  /*a180*/  @!P1 IMAD.WIDE.U32 R6, R128, 0x140, R6 ;  /* 0x0000014080069825 */ /* 0x000fc800078e0006 */
[----:B--2---:R-:W-:Y:S01]  /*a190*/  IMAD.WIDE.U32 R4, R128, 0x40, RZ ;  /* 0x0000004080047825 */ /* 0x004fe200078e00ff */
[----:B------:R-:W-:Y:S02]  /*a1a0*/  @!P1 IADD3 R7, PT, PT, R16, R7, RZ ;  /* 0x0000000710079210 */ /* 0x000fe40007ffe0ff */
[----:B------:R-:W-:Y:S01]  /*a1b0*/  SHF.L.U32 R16, R65, 0x4, RZ ;  /* 0x0000000441107819 */ /* 0x000fe200000006ff */
[----:B------:R-:W-:Y:S01]  /*a1c0*/  @!P0 IMAD.WIDE.U32 R10, R128, 0x180, R10 ;  /* 0x00000180800a8825 */ /* 0x000fe200078e000a */
[----:B------:R-:W-:-:S04]  /*a1d0*/  @!P3 IADD3 R4, P5, PT, R2, R4, RZ ;  /* 0x000000040204b210 */ /* 0x000fc80007fbe0ff */
[----:B------:R-:W-:Y:S01]  /*a1e0*/  @!P3 IADD3.X R5, PT, PT, R3, R5, R0, P5, !PT ;  /* 0x000000050305b210 */ /* 0x000fe20002ffe400 */
[----:B------:R-:W-:Y:S01]  /*a1f0*/  @!P0 IMAD R0, R129, 0x180, RZ ;  /* 0x0000018081008824 */ /* 0x000fe200078e02ff */
[----:B------:R-:W-:-:S03]  /*a200*/  @!P4 LEA R12, P5, R128, R2, 0x7 ;  /* 0x00000002800cc211 */ /* 0x000fc600078a38ff */
[----:B------:R2:W-:Y:S01]  /*a210*/  @!P3 LDGSTS.E.BYPASS.LTC128B.128 [R171+0x2000], desc[UR6][R4.64] ;  /* 0x0200000004abbfae */ /* 0x0005e2000b981a06 */
[----:B------:R-:W-:Y:S02]  /*a220*/  ISETP.GE.AND P3, PT, R15, R14, PT ;  /* 0x0000000e0f00720c */ /* 0x000fe40003f66270 */
[----:B------:R-:W-:-:S05]  /*a230*/  @!P4 LEA.HI.X R13, R128, R3, R129, 0x7, P5 ;  /* 0x00000003800dc211 */ /* 0x000fca00028f3c81 */
[----:B------:R1:W-:Y:S01]  /*a240*/  @!P4 LDGSTS.E.BYPASS.LTC128B.128 [R171+0x2800], desc[UR6][R12.64] ;  /* 0x028000000cabcfae */ /* 0x0003e2000b981a06 */
[----:B------:R-:W-:Y:S01]  /*a250*/  ISETP.GE.AND P4, PT, R18, R14, PT ;  /* 0x0000000e1200720c */ /* 0x000fe20003f86270 */
[----:B--2---:R-:W-:-:S04]  /*a260*/  @!P2 IMAD.WIDE.U32 R4, R128, 0xc0, R2 ;  /* 0x000000c08004a825 */ /* 0x004fc800078e0002 */
[----:B------:R-:W-:Y:S02]  /*a270*/  @!P3 LEA R2, P5, R128, R2, 0x8 ;  /* 0x000000028002b211 */ /* 0x000fe400078a40ff */
[----:B------:R-:W-:Y:S02]  /*a280*/  @!P2 IADD3 R9, PT, PT, R8, R5, RZ ;  /* 0x000000050809a210 */ /* 0x000fe40007ffe0ff */
[----:B------:R-:W-:Y:S02]  /*a290*/  @!P2 MOV R8, R4 ;  /* 0x000000040008a202 */ /* 0x000fe40000000f00 */
[----:B------:R-:W-:Y:S02]  /*a2a0*/  @!P3 LEA.HI.X R3, R128, R3, R129, 0x8, P5 ;  /* 0x000000038003b211 */ /* 0x000fe400028f4481 */
[----:B------:R-:W-:Y:S01]  /*a2b0*/  @!P0 IADD3 R5, PT, PT, R0, R11, RZ ;  /* 0x0000000b00058210 */ /* 0x000fe20007ffe0ff */
[----:B------:R2:W-:Y:S01]  /*a2c0*/  @!P2 LDGSTS.E.BYPASS.LTC128B.128 [R171+0x3000], desc[UR6][R8.64] ;  /* 0x0300000008abafae */ /* 0x0005e2000b981a06 */
[----:B------:R-:W-:-:S02]  /*a2d0*/  @!P0 MOV R4, R10 ;  /* 0x0000000a00048202 */ /* 0x000fc40000000f00 */
[-C--:B------:R-:W-:Y:S01]  /*a2e0*/  ISETP.GE.AND P5, PT, R19, R14.reuse, PT ;  /* 0x0000000e1300720c */ /* 0x080fe20003fa6270 */
[----:B------:R3:W-:Y:S01]  /*a2f0*/  @!P3 LDGSTS.E.BYPASS.LTC128B.128 [R171+0x3800], desc[UR6][R2.64] ;  /* 0x0380000002abbfae */ /* 0x0007e2000b981a06 */
[-C--:B------:R-:W-:Y:S02]  /*a300*/  ISETP.GE.AND P2, PT, R17, R14.reuse, PT ;  /* 0x0000000e1100720c */ /* 0x080fe40003f46270 */
[----:B------:R-:W-:Y:S01]  /*a310*/  SHF.L.U32 R10, R65, 0x2, RZ ;  /* 0x00000002410a7819 */ /* 0x000fe200000006ff */
[----:B------:R4:W-:Y:S01]  /*a320*/  @!P1 LDGSTS.E.BYPASS.LTC128B.128 [R171+0x4000], desc[UR6][R6.64] ;  /* 0x0400000006ab9fae */ /* 0x0009e2000b981a06 */
[----:B------:R-:W-:Y:S02]  /*a330*/  ISETP.GE.AND P1, PT, R25, R14, PT ;  /* 0x0000000e1900720c */ /* 0x000fe40003f26270 */
[----:B------:R-:W-:Y:S01]  /*a340*/  LOP3.LUT R10, R10, 0x18, RZ, 0xc0, !PT ;  /* 0x000000180a0a7812 */ /* 0x000fe200078ec0ff */
[----:B------:R5:W-:Y:S01]  /*a350*/  @!P0 LDGSTS.E.BYPASS.LTC128B.128 [R171+0x4800], desc[UR6][R4.64] ;  /* 0x0480000004ab8fae */ /* 0x000be2000b981a06 */
[----:B------:R-:W-:-:S02]  /*a360*/  P2R R0, PR, RZ, 0x2 ;  /* 0x00000002ff007803 */ /* 0x000fc40000000000 */
[-C--:B------:R-:W-:Y:S01]  /*a370*/  ISETP.GE.AND P1, PT, R21, R14.reuse, PT ;  /* 0x0000000e1500720c */ /* 0x080fe20003f26270 */
[----:B------:R-:W0:Y:S01]  /*a380*/  LDGDEPBAR ;  /* 0x00000000000079af */ /* 0x000e220000000000 */
[----:B------:R-:W-:Y:S01]  /*a390*/  LOP3.LUT R11, R22, 0x120, RZ, 0xc0, !PT ;  /* 0x00000120160b7812 */ /* 0x000fe200078ec0ff */
[----:B-1----:R-:W-:Y:S01]  /*a3a0*/  @!P2 IMAD R12, R119, 0xc0, RZ ;  /* 0x000000c0770ca824 */ /* 0x002fe200078e02ff */
[----:B------:R-:W-:Y:S02]  /*a3b0*/  ISETP.GE.AND P3, PT, R15, R14, PT ;  /* 0x0000000e0f00720c */ /* 0x000fe40003f66270 */
[----:B--2---:R-:W-:-:S07]  /*a3c0*/  SHF.L.U32 R9, R119, 0x6, RZ ;  /* 0x0000000677097819 */ /* 0x004fce00000006ff */
[----:B------:R-:W-:Y:S01]  /*a3d0*/  @!P1 IMAD R13, R119, 0x140, RZ ;  /* 0x00000140770d9824 */ /* 0x000fe200078e02ff */
[----:B---3--:R-:W-:-:S04]  /*a3e0*/  LEA R2, P0, R78, R223, 0x1 ;  /* 0x000000df4e027211 */ /* 0x008fc800078008ff */
[----:B------:R-:W-:Y:S01]  /*a3f0*/  LEA.HI.X R3, R78, R222, R84, 0x1, P0 ;  /* 0x000000de4e037211 */ /* 0x000fe200000f0c54 */
[----:B----4-:R-:W-:Y:S01]  /*a400*/  IMAD.WIDE.U32 R6, R118, 0x40, RZ ;  /* 0x0000004076067825 */ /* 0x010fe200078e00ff */
[----:B------:R-:W-:Y:S02]  /*a410*/  ISETP.GE.AND P0, PT, R20, R14, PT ;  /* 0x0000000e1400720c */ /* 0x000fe40003f06270 */
[----:B-----5:R-:W-:Y:S01]  /*a420*/  @!P6 MOV R4, R223 ;  /* 0x000000df0004e202 */ /* 0x020fe20000000f00 */
[----:B------:R-:W-:-:S04]  /*a430*/  DEPBAR.LE SB0, 0x0 ;  /* 0x000080000000791a */ /* 0x000fc80000000000 */
[----:B------:R-:W-:Y:S01]  /*a440*/  @!P6 MOV R5, R222 ;  /* 0x000000de0005e202 */ /* 0x000fe20000000f00 */
[----:B------:R-:W-:Y:S05]  /*a450*/  BAR.SYNC.DEFER_BLOCKING 0x0 ;  /* 0x0000000000007b1d */ /* 0x000fea0000010000 */
[----:B------:R-:W-:Y:S01]  /*a460*/  @!P0 IMAD R15, R119, 0x180, RZ ;  /* 0x00000180770f8824 */ /* 0x000fe200078e02ff */
[----:B------:R-:W-:Y:S01]  /*a470*/  @!PT LDS RZ, [RZ] ;  /* 0x00000000fffff984 */ /* 0x000fe20000000800 */
[----:B------:R-:W-:Y:S01]  /*a480*/  @!PT LDS RZ, [RZ] ;  /* 0x00000000fffff984 */ /* 0x000fe20000000800 */
[----:B------:R-:W-:Y:S01]  /*a490*/  @!PT LDS RZ, [RZ] ;  /* 0x00000000fffff984 */ /* 0x000fe20000000800 */
[----:B------:R1:W-:Y:S04]  /*a4a0*/  @!P6 LDGSTS.E.BYPASS.LTC128B.128 [R171+0x5000], desc[UR6][R4.64] ;  /* 0x0500000004abefae */ /* 0x0003e8000b981a06 */
[----:B------:R-:W-:Y:S01]  /*a4b0*/  @P6 STS.128 [R171+0x5000], RZ ;  /* 0x005000ffab006388 */ /* 0x000fe20000000c00 */
[----:B------:R-:W-:-:S13]  /*a4c0*/  ISETP.NE.AND P6, PT, R0, RZ, PT ;  /* 0x000000ff0000720c */ /* 0x000fda0003fc5270 */
[----:B------:R-:W-:Y:S04]  /*a4d0*/  @P6 STS.128 [R171+0x5800], RZ ;  /* 0x005800ffab006388 */ /* 0x000fe80000000c00 */
[----:B------:R-:W-:Y:S01]  /*a4e0*/  @!PT LDS RZ, [RZ] ;  /* 0x00000000fffff984 */ /* 0x000fe20000000800 */
[----:B------:R-:W-:Y:S01]  /*a4f0*/  @!PT LDS RZ, [RZ] ;  /* 0x00000000fffff984 */ /* 0x000fe20000000800 */
[----:B------:R-:W-:Y:S01]  /*a500*/  @!PT LDS RZ, [RZ] ;  /* 0x00000000fffff984 */ /* 0x000fe20000000800 */
[----:B------:R2:W-:Y:S01]  /*a510*/  @!P6 LDGSTS.E.BYPASS.LTC128B.128 [R171+0x5800], desc[UR6][R2.64] ;  /* 0x0580000002abefae */ /* 0x0005e2000b981a06 */
[----:B------:R-:W-:Y:S02]  /*a520*/  @!P5 IADD3 R8, P6, PT, R2, R6, RZ ;  /* 0x000000060208d210 */ /* 0x000fe40007fde0ff */
[----:B------:R-:W-:Y:S01]  /*a530*/  @!P1 MOV R6, R2 ;  /* 0x0000000200069202 */ /* 0x000fe20000000f00 */
[----:B------:R-:W-:Y:S01]  /*a540*/  @P5 STS.128 [R171+0x6000], RZ ;  /* 0x006000ffab005388 */ /* 0x000fe20000000c00 */
[----:B-1----:R-:W-:Y:S02]  /*a550*/  LOP3.LUT R5, R22, 0xc0, RZ, 0xc0, !PT ;  /* 0x000000c016057812 */ /* 0x002fe400078ec0ff */
[----:B------:R-:W-:-:S02]  /*a560*/  LOP3.LUT R4, R16, 0x100, RZ, 0xc0, !PT ;  /* 0x0000010010047812 */ /* 0x000fc400078ec0ff */
[C---:B------:R-:W-:Y:S02]  /*a570*/  LOP3.LUT R0, R5.reuse, 0x8, R65, 0xf8, !PT ;  /* 0x0000000805007812 */ /* 0x040fe400078ef841 */
[----:B------:R-:W-:Y:S02]  /*a580*/  LOP3.LUT R4, R4, 0x20, R22, 0xf8, !PT ;  /* 0x0000002004047812 */ /* 0x000fe400078ef816 */
[----:B------:R-:W-:Y:S02]  /*a590*/  LOP3.LUT R5, R5, 0x8, R61, 0xf8, !PT ;  /* 0x0000000805057812 */ /* 0x000fe400078ef83d */
[----:B------:R-:W-:Y:S02]  /*a5a0*/  @!P5 IADD3.X R9, PT, PT, R3, R7, R9, P6, !PT ;  /* 0x000000070309d210 */ /* 0x000fe400037fe409 */
[----:B------:R-:W-:Y:S02]  /*a5b0*/  LOP3.LUT R16, R11, 0x3e00, R16, 0xf8, !PT ;  /* 0x00003e000b107812 */ /* 0x000fe400078ef810 */
[----:B------:R-:W-:Y:S01]  /*a5c0*/  LOP3.LUT R0, R4, R0, R10, 0xf6, !PT ;  /* 0x0000000004007212 */ /* 0x000fe200078ef60a */
[----:B------:R-:W-:Y:S01]  /*a5d0*/  @!PT LDS RZ, [RZ] ;  /* 0x00000000fffff984 */ /* 0x000fe20000000800 */
[----:B------:R-:W-:Y:S01]  /*a5e0*/  @!PT LDS RZ, [RZ] ;  /* 0x00000000fffff984 */ /* 0x000fe20000000800 */
[----:B------:R-:W-:Y:S01]  /*a5f0*/  @!PT LDS RZ, [RZ] ;  /* 0x00000000fffff984 */ /* 0x000fe20000000800 */
[----:B------:R1:W-:Y:S01]  /*a600*/  @!P5 LDGSTS.E.BYPASS.LTC128B.128 [R171+0x6000], desc[UR6][R8.64] ;  /* 0x0600000008abdfae */ /* 0x0003e2000b981a06 */
[----:B------:R-:W-:-:S02]  /*a610*/  LOP3.LUT R216, R5, R10, RZ, 0x3c, !PT ;  /* 0x0000000a05d87212 */ /* 0x000fc400078e3cff */
[-C--:B------:R-:W-:Y:S01]  /*a620*/  @!P1 MOV R7, R3.reuse ;  /* 0x0000000300079202 */ /* 0x080fe20000000f00 */
[----:B------:R-:W-:Y:S01]  /*a630*/  @P4 STS.128 [R171+0x6800], RZ ;  /* 0x006800ffab004388 */ /* 0x000fe20000000c00 */
[-C--:B------:R-:W-:Y:S02]  /*a640*/  @!P2 MOV R4, R2.reuse ;  /* 0x000000020004a202 */ /* 0x080fe40000000f00 */
[-C--:B------:R-:W-:Y:S01]  /*a650*/  @!P2 MOV R5, R3.reuse ;  /* 0x000000030005a202 */ /* 0x080fe20000000f00 */
[C---:B------:R-:W-:Y:S01]  /*a660*/  @!P1 IMAD.WIDE.U32 R6, R118.reuse, 0x140, R6 ;  /* 0x0000014076069825 */ /* 0x040fe200078e0006 */
[-C--:B------:R-:W-:Y:S02]  /*a670*/  @!P0 MOV R10, R2.reuse ;  /* 0x00000002000a8202 */ /* 0x080fe40000000f00 */
[----:B------:R-:W-:Y:S01]  /*a680*/  @!P0 MOV R11, R3 ;  /* 0x00000003000b8202 */ /* 0x000fe20000000f00 */
[C---:B------:R-:W-:Y:S01]  /*a690*/  @!P2 IMAD.WIDE.U32 R4, R118.reuse, 0xc0, R4 ;  /* 0x000000c07604a825 */ /* 0x040fe200078e0004 */
[----:B------:R-:W-:-:S02]  /*a6a0*/  @!P4 LEA R14, P6, R118, R2, 0x7 ;  /* 0x00000002760ec211 */ /* 0x000fc400078c38ff */
[----:B------:R-:W-:Y:S01]  /*a6b0*/  LEA R166, R0, UR4, 0x1 ;  /* 0x0000000400a67c11 */ /* 0x000fe2000f8e08ff */
[----:B------:R-:W-:Y:S01]  /*a6c0*/  @!P0 IMAD.WIDE.U32 R10, R118, 0x180, R10 ;  /* 0x00000180760a8825 */ /* 0x000fe200078e000a */
[----:B------:R-:W-:Y:S02]  /*a6d0*/  @!P2 IADD3 R5, PT, PT, R12, R5, RZ ;  /* 0x000000050c05a210 */ /* 0x000fe40007ffe0ff */
[----:B------:R-:W-:Y:S02]  /*a6e0*/  @!P3 LEA R12, P5, R118, R2, 0x8 ;  /* 0x00000002760cb211 */ /* 0x000fe400078a40ff */
[----:B--2---:R-:W-:Y:S02]  /*a6f0*/  LOP3.LUT R2, R16, R216, RZ, 0xfc, !PT ;  /* 0x000000d810027212 */ /* 0x004fe400078efcff */
[----:B------:R-:W-:Y:S02]  /*a700*/  MOV R0, 0x20 ;  /* 0x0000002000007802 */ /* 0x000fe40000000f00 */
[----:B------:R-:W-:-:S02]  /*a710*/  LEA R168, R2, UR4, 0x1 ;  /* 0x0000000402a87c11 */ /* 0x000fc4000f8e08ff */
[----:B-1----:R-:W-:Y:S01]  /*a720*/  @!P1 IADD3 R9, PT, PT, R13, R7, RZ ;  /* 0x000000070d099210 */ /* 0x002fe20007ffe0ff */
[----:B------:R-:W1:Y:S01]  /*a730*/  S2R R2, SR_CTAID.X ;  /* 0x0000000000027919 */ /* 0x000e620000002500 */
[----:B------:R-:W-:Y:S02]  /*a740*/  @!P0 IADD3 R7, PT, PT, R15, R11, RZ ;  /* 0x0000000b0f078210 */ /* 0x000fe40007ffe0ff */
[CCC-:B------:R-:W-:Y:S02]  /*a750*/  @!P4 LEA.HI.X R15, R118.reuse, R3.reuse, R119.reuse, 0x7, P6 ;  /* 0x00000003760fc211 */ /* 0x1c0fe400030f3c77 */
[----:B------:R-:W-:Y:S02]  /*a760*/  @!P3 LEA.HI.X R13, R118, R3, R119, 0x8, P5 ;  /* 0x00000003760db211 */ /* 0x000fe400028f4477 */
[----:B------:R-:W-:Y:S01]  /*a770*/  @!P1 MOV R8, R6 ;  /* 0x0000000600089202 */ /* 0x000fe20000000f00 */
[----:B------:R-:W-:Y:S01]  /*a780*/  @!PT LDS RZ, [RZ] ;  /* 0x00000000fffff984 */ /* 0x000fe20000000800 */
[----:B------:R-:W-:Y:S01]  /*a790*/  @!PT LDS RZ, [RZ] ;  /* 0x00000000fffff984 */ /* 0x000fe20000000800 */
[----:B------:R-:W-:Y:S01]  /*a7a0*/  @!PT LDS RZ, [RZ] ;  /* 0x00000000fffff984 */ /* 0x000fe20000000800 */
[----:B------:R-:W-:Y:S01]  /*a7b0*/  @!P4 LDGSTS.E.BYPASS.LTC128B.128 [R171+0x6800], desc[UR6][R14.64] ;  /* 0x068000000eabcfae */ /* 0x000fe2000b981a06 */
[----:B------:R-:W-:-:S02]  /*a7c0*/  @!P0 MOV R6, R10 ;  /* 0x0000000a00068202 */ /* 0x000fc40000000f00 */
[----:B------:R-:W-:Y:S01]  /*a7d0*/  LOP3.LUT P6, RZ, R65, 0x4, RZ, 0xc0, !PT ;  /* 0x0000000441ff7812 */ /* 0x000fe200078cc0ff */
[----:B------:R-:W-:Y:S03]  /*a7e0*/  @P2 STS.128 [R171+0x7000], RZ ;  /* 0x007000ffab002388 */ /* 0x000fe60000000c00 */
[----:B------:R-:W-:Y:S01]  /*a7f0*/  SEL R0, R0, 0xffffffe0, !P6 ;  /* 0xffffffe000007807 */ /* 0x000fe20007000000 */
[----:B------:R-:W-:Y:S01]  /*a800*/  @!PT LDS RZ, [RZ] ;  /* 0x00000000fffff984 */ /* 0x000fe20000000800 */
[----:B------:R-:W-:Y:S01]  /*a810*/  @!PT LDS RZ, [RZ] ;  /* 0x00000000fffff984 */ /* 0x000fe20000000800 */
[----:B------:R-:W-:Y:S01]  /*a820*/  @!PT LDS RZ, [RZ] ;  /* 0x00000000fffff984 */ /* 0x000fe20000000800 */
[----:B------:R-:W-:Y:S03]  /*a830*/  @!P2 LDGSTS.E.BYPASS.LTC128B.128 [R171+0x7000], desc[UR6][R4.64] ;  /* 0x0700000004abafae */ /* 0x000fe6000b981a06 */
[----:B------:R-:W-:Y:S01]  /*a840*/  IADD3 R169, PT, PT, R168, R0, RZ ;  /* 0x00000000a8a97210 */ /* 0x000fe20007ffe0ff */
[----:B------:R-:W-:Y:S01]  /*a850*/  @P3 STS.128 [R171+0x7800], RZ ;  /* 0x007800ffab003388 */ /* 0x000fe20000000c00 */
[----:B------:R-:W-:-:S03]  /*a860*/  IADD3 R167, PT, PT, R0, R166, RZ ;  /* 0x000000a600a77210 */ /* 0x000fc60007ffe0ff */
[----:B------:R-:W-:Y:S01]  /*a870*/  @!PT LDS RZ, [RZ] ;  /* 0x00000000fffff984 */ /* 0x000fe20000000800 */
[----:B------:R-:W-:Y:S01]  /*a880*/  @!PT LDS RZ, [RZ] ;  /* 0x00000000fffff984 */ /* 0x000fe20000000800 */
[----:B------:R-:W-:Y:S01]  /*a890*/  @!PT LDS RZ, [RZ] ;  /* 0x00000000fffff984 */ /* 0x000fe20000000800 */
[----:B------:R-:W-:Y:S01]  /*a8a0*/  @!P3 LDGSTS.E.BYPASS.LTC128B.128 [R171+0x7800], desc[UR6][R12.64] ;  /* 0x078000000cabbfae */ /* 0x000fe2000b981a06 */
[----:B------:R-:W-:-:S03]  /*a8b0*/  @P6 LOP3.LUT R108, R108, 0x2, RZ, 0xfc, !PT ;  /* 0x000000026c6c6812 */ /* 0x000fc600078efcff */
[----:B------:R-:W-:Y:S01]  /*a8c0*/  @P1 STS.128 [R171+0x8000], RZ ;  /* 0x008000ffab001388 */ /* 0x000fe20000000c00 */
[----:B------:R-:W-:-:S03]  /*a8d0*/  LOP3.LUT R108, R108, 0xfffffffe, RZ, 0xc0, !PT ;  /* 0xfffffffe6c6c7812 */ /* 0x000fc600078ec0ff */
        /* <DEDUP_REMOVED lines=8> */
[----:B------:R3:W-:Y:S01]  /*a960*/  @!P0 LDGSTS.E.BYPASS.LTC128B.128 [R171+0x8800], desc[UR6][R6.64] ;  /* 0x0880000006ab8fae */ /* 0x0007e2000b981a06 */
[----:B------:R-:W-:-:S03]  /*a970*/  ISETP.NE.AND P0, PT, R219, 0x1, PT ;  /* 0x00000001db00780c */ /* 0x000fc60003f05270 */
[----:B------:R-:W-:Y:S04]  /*a980*/  LDSM.16.M88.4 R16, [R166+0x1000] ;  /* 0x00100000a610783b */ /* 0x000fe80000000200 */
[----:B------:R-:W-:Y:S04]  /*a990*/  LDSM.16.M88.4 R24, [R167+0x1000] ;  /* 0x00100000a718783b */ /* 0x000fe80000000200 */
[----:B------:R-:W-:Y:S02]  /*a9a0*/  LDSM.16.M88.4 R28, [R166+0x1400] ;  /* 0x00140000a61c783b */ /* 0x000fe40000000200 */
[----:B------:R-:W-:-:S02]  /*a9b0*/  @P0 LOP3.LUT R108, R108, 0x1, RZ, 0xfc, !PT ;  /* 0x000000016c6c0812 */ /* 0x000fc400078efcff */
[----:B------:R-:W-:Y:S04]  /*a9c0*/  LDSM.16.M88.4 R32, [R167+0x1400] ;  /* 0x00140000a720783b */ /* 0x000fe80000000200 */
[----:B--2---:R-:W2:Y:S04]  /*a9d0*/  LDSM.16.M88.4 R8, [R168] ;  /* 0x00000000a808783b */ /* 0x004ea80000000200 */
[----:B------:R-:W-:Y:S04]  /*a9e0*/  LDSM.16.M88.4 R44, [R166+0x1800] ;  /* 0x00180000a62c783b */ /* 0x000fe80000000200 */
[----:B---3--:R-:W3:Y:S04]  /*a9f0*/  LDSM.16.M88.4 R4, [R169] ;  /* 0x00000000a904783b */ /* 0x008ee80000000200 */
[----:B------:R-:W-:Y:S04]  /*aa00*/  LDSM.16.M88.4 R40, [R166+0x1c00] ;  /* 0x001c0000a628783b */ /* 0x000fe80000000200 */
[----:B------:R-:W-:Y:S04]  /*aa10*/  LDSM.16.M88.4 R36, [R167+0x1c00] ;  /* 0x001c0000a724783b */ /* 0x000fe80000000200 */
[----:B------:R-:W0:Y:S01]  /*aa20*/  LDGDEPBAR ;  /* 0x00000000000079af */ /* 0x000e220000000000 */
[----:B--2---:R-:W-:-:S15]  /*aa30*/  HMMA.16816.F32 R12, R8, R16, RZ ;  /* 0x00000010080c723c */ /* 0x004fde00000018ff */
[----:B------:R-:W-:-:S05]  /*aa40*/  NOP ;  /* 0x0000000000007918 */ /* 0x000fca0000000000 */
[----:B---3--:R-:W-:Y:S08]  /*aa50*/  HMMA.16816.F32 R20, R4, R24, R12 ;  /* 0x000000180414723c */ /* 0x008ff0000000180c */
[C---:B------:R-:W-:Y:S08]  /*aa60*/  HMMA.16816.F32 R12, R8.reuse, R18, RZ ;  /* 0x00000012080c723c */ /* 0x040ff000000018ff */
[----:B------:R-:W-:Y:S03]  /*aa70*/  HMMA.16816.F32 R16, R8, R28, RZ ;  /* 0x0000001c0810723c */ /* 0x000fe600000018ff */
[----:B------:R-:W-:Y:S01]  /*aa80*/  FMUL.FTZ R0, R21, UR11 ;  /* 0x0000000b15007c20 */ /* 0x000fe20008410000 */
[----:B------:R-:W-:-:S03]  /*aa90*/  FMUL.FTZ R20, R20, UR11 ;  /* 0x0000000b14147c20 */ /* 0x000fc60008410000 */
[----:B------:R2:W3:Y:S05]  /*aaa0*/  MUFU.TANH R234, R0 ;  /* 0x0000000000ea7308 */ /* 0x0004ea0000002400 */
[----:B------:R-:W-:Y:S03]  /*aab0*/  HMMA.16816.F32 R24, R4, R26, R12 ;  /* 0x0000001a0418723c */ /* 0x000fe6000000180c */
[----:B------:R-:W4:Y:S05]  /*aac0*/  MUFU.TANH R237, R20 ;  /* 0x0000001400ed7308 */ /* 0x000f2a0000002400 */
[----:B------:R-:W-:Y:S01]  /*aad0*/  HMMA.16816.F32 R12, R8, R30, RZ ;  /* 0x0000001e080c723c */ /* 0x000fe200000018ff */
[----:B------:R-:W5:Y:S01]  /*aae0*/  LDSM.16.M88.4 R28, [R167+0x1800] ;  /* 0x00180000a71c783b */ /* 0x000f620000000200 */
[----:B--2---:R-:W-:-:S04]  /*aaf0*/  FMUL.FTZ R0, R22, UR11 ;  /* 0x0000000b16007c20 */ /* 0x004fc80008410000 */
[----:B------:R2:W1:-:S14]  /*ab00*/  MUFU.TANH R64, R0 ;  /* 0x0000000000407308 */ /* 0x00045c0000002400 */
[----:B------:R-:W-:Y:S01]  /*ab10*/  HMMA.16816.F32 R12, R4, R34, R12 ;  /* 0x00000022040c723c */ /* 0x000fe2000000180c */
[----:B--2---:R-:W-:-:S07]  /*ab20*/  FMUL.FTZ R0, R23, UR11 ;  /* 0x0000000b17007c20 */ /* 0x004fce0008410000 */
[----:B------:R-:W-:Y:S01]  /*ab30*/  HMMA.16816.F32 R20, R4, R32, R16 ;  /* 0x000000200414723c */ /* 0x000fe20000001810 */
[----:B------:R2:W1:Y:S01]  /*ab40*/  MUFU.TANH R63, R0 ;  /* 0x00000000003f7308 */ /* 0x0004620000002400 */
[----:B------:R-:W3:Y:S06]  /*ab50*/  LDSM.16.M88.4 R32, [R166+0x2000] ;  /* 0x00200000a620783b */ /* 0x000eec0000000200 */
        /* <DEDUP_REMOVED lines=8> */
[----:B-----5:R-:W-:Y:S04]  /*abe0*/  HMMA.16816.F32 R24, R4, R28, R16 ;  /* 0x0000001c0418723c */ /* 0x020fe80000001810 */
        /* <DEDUP_REMOVED lines=12> */
[----:B------:R-:W-:Y:S01]  /*acb0*/  HMMA.16816.F32 R16, R8, R42, RZ ;  /* 0x0000002a0810723c */ /* 0x000fe200000018ff */
[----:B-----5:R-:W-:-:S10]  /*acc0*/  FMUL.FTZ R0, R12, UR11 ;  /* 0x0000000b0c007c20 */ /* 0x020fd40008410000 */
[----:B------:R-:W-:Y:S01]  /*acd0*/  FMUL.FTZ R22, R22, UR11 ;  /* 0x0000000b16167c20 */ /* 0x000fe20008410000 */
[----:B------:R-:W-:Y:S01]  /*ace0*/  FMUL.FTZ R23, R23, UR11 ;  /* 0x0000000b17177c20 */ /* 0x000fe20008410000 */
[----:B------:R5:W1:Y:S08]  /*acf0*/  MUFU.TANH R214, R0 ;  /* 0x0000000000d67308 */ /* 0x000a700000002400 */
[----:B------:R-:W1:Y:S08]  /*ad00*/  MUFU.TANH R245, R22 ;  /* 0x0000001600f57308 */ /* 0x000e700000002400 */
[----:B------:R-:W1:Y:S01]  /*ad10*/  MUFU.TANH R244, R23 ;  /* 0x0000001700f47308 */ /* 0x000e620000002400 */
[----:B-----5:R-:W-:-:S07]  /*ad20*/  FMUL.FTZ R0, R13, UR11 ;  /* 0x0000000b0d007c20 */ /* 0x020fce0008410000 */
[----:B------:R5:W1:Y:S02]  /*ad30*/  MUFU.TANH R213, R0 ;  /* 0x0000000000d57308 */ /* 0x000a640000002400 */
[----:B-----5:R-:W-:-:S06]  /*ad40*/  FMUL.FTZ R0, R14, UR11 ;  /* 0x0000000b0e007c20 */ /* 0x020fcc0008410000 */
[----:B------:R5:W1:Y:S02]  /*ad50*/  MUFU.TANH R249, R0 ;  /* 0x0000000000f97308 */ /* 0x000a640000002400 */
[----:B-----5:R-:W-:Y:S02]  /*ad60*/  FMUL.FTZ R0, R15, UR11 ;  /* 0x0000000b0f007c20 */ /* 0x020fe40008410000 */
[----:B------:R-:W-:Y:S01]  /*ad70*/  HMMA.16816.F32 R12, R8, R40, RZ ;  /* 0x00000028080c723c */ /* 0x000fe200000018ff */
[----:B------:R-:W5:Y:S03]  /*ad80*/  LDSM.16.M88.4 R40, [R166+0x2400] ;  /* 0x00240000a628783b */ /* 0x000f660000000200 */
[----:B------:R4:W1:Y:S02]  /*ad90*/  MUFU.TANH R248, R0 ;  /* 0x0000000000f87308 */ /* 0x0008640000002400 */
[----:B----4-:R-:W-:-:S14]  /*ada0*/  FMUL.FTZ R0, R24, UR11 ;  /* 0x0000000b18007c20 */ /* 0x010fdc0008410000 */
[----:B------:R-:W-:Y:S01]  /*adb0*/  HMMA.16816.F32 R12, R4, R36, R12 ;  /* 0x00000024040c723c */ /* 0x000fe2000000180c */
[----:B------:R4:W1:-:S15]  /*adc0*/  MUFU.TANH R212, R0 ;  /* 0x0000000000d47308 */ /* 0x00085e0000002400 */
[----:B------:R-:W-:-:S03]  /*add0*/  NOP ;  /* 0x0000000000007918 */ /* 0x000fc60000000000 */
[----:B------:R-:W-:Y:S01]  /*ade0*/  FMUL.FTZ R12, R12, UR11 ;  /* 0x0000000b0c0c7c20 */ /* 0x000fe20008410000 */
[----:B----4-:R-:W-:-:S03]  /*adf0*/  FMUL.FTZ R0, R25, UR11 ;  /* 0x0000000b19007c20 */ /* 0x010fc60008410000 */
[----:B------:R-:W4:Y:S08]  /*ae00*/  MUFU.TANH R179, R12 ;  /* 0x0000000c00b37308 */ /* 0x000f300000002400 */
[----:B------:R3:W1:Y:S02]  /*ae10*/  MUFU.TANH R208, R0 ;  /* 0x0000000000d07308 */ /* 0x0006640000002400 */
[----:B---3--:R-:W-:-:S06]  /*ae20*/  FMUL.FTZ R0, R26, UR11 ;  /* 0x0000000b1a007c20 */ /* 0x008fcc0008410000 */
[----:B------:R3:W1:Y:S02]  /*ae30*/  MUFU.TANH R247, R0 ;  /* 0x0000000000f77308 */ /* 0x0006640000002400 */
[----:B---3--:R-:W-:Y:S02]  /*ae40*/  FMUL.FTZ R0, R27, UR11 ;  /* 0x0000000b1b007c20 */ /* 0x008fe40008410000 */
[----:B------:R-:W-:Y:S01]  /*ae50*/  HMMA.16816.F32 R24, R4, R38, R16 ;  /* 0x000000260418723c */ /* 0x000fe20000001810 */
[----:B------:R-:W-:Y:S03]  /*ae60*/  LDSM.16.M88.4 R36, [R167+0x2800] ;  /* 0x00280000a724783b */ /* 0x000fe60000000200 */
[----:B------:R3:W1:Y:S04]  /*ae70*/  MUFU.TANH R246, R0 ;  /* 0x0000000000f67308 */ /* 0x0006680000002400 */
[----:B------:R-:W-:Y:S01]  /*ae80*/  HMMA.16816.F32 R16, R8, R32, RZ ;  /* 0x000000200810723c */ /* 0x000fe200000018ff */
[----:B---3--:R-:W-:-:S04]  /*ae90*/  FMUL.FTZ R0, R20, UR11 ;  /* 0x0000000b14007c20 */ /* 0x008fc80008410000 */
[----:B------:R3:W1:Y:S02]  /*aea0*/  MUFU.TANH R207, R0 ;  /* 0x0000000000cf7308 */ /* 0x0006640000002400 */
[----:B---3--:R-:W-:-:S13]  /*aeb0*/  FMUL.FTZ R0, R21, UR11 ;  /* 0x0000000b15007c20 */ /* 0x008fda0008410000 */
[----:B--2---:R-:W-:Y:S01]  /*aec0*/  HMMA.16816.F32 R20, R4, R28, R16 ;  /* 0x0000001c0414723c */ /* 0x004fe20000001810 */
[----:B------:R2:W3:Y:S07]  /*aed0*/  MUFU.TANH R180, R0 ;  /* 0x0000000000b47308 */ /* 0x0004ee0000002400 */
[----:B-----5:R-:W-:Y:S01]  /*aee0*/  HMMA.16816.F32 R16, R8, R40, RZ ;  /* 0x000000280810723c */ /* 0x020fe200000018ff */
[----:B--2---:R-:W-:-:S04]  /*aef0*/  FMUL.FTZ R0, R13, UR11 ;  /* 0x0000000b0d007c20 */ /* 0x004fc80008410000 */
        /* <DEDUP_REMOVED lines=16> */
[----:B--2---:R-:W-:Y:S04]  /*b000*/  HMMA.16816.F32 R24, R4, R32, R16 ;  /* 0x000000200418723c */ /* 0x004fe80000001810 */
[----:B------:R2:W4:Y:S04]  /*b010*/  MUFU.TANH R240, R0 ;  /* 0x0000000000f07308 */ /* 0x0005280000002400 */
[----:B------:R-:W-:Y:S01]  /*b020*/  HMMA.16816.F32 R16, R8, R42, RZ ;  /* 0x0000002a0810723c */ /* 0x000fe200000018ff */
[----:B------:R-:W-:Y:S01]  /*b030*/  LDSM.16.M88.4 R40, [R166+0x3000] ;  /* 0x00300000a628783b */ /* 0x000fe20000000200 */
        /* <DEDUP_REMOVED lines=11> */
[----:B---3--:R-:W-:-:S10]  /*b0f0*/  FMUL.FTZ R0, R12, UR11 ;  /* 0x0000000b0c007c20 */ /* 0x008fd40008410000 */
[----:B------:R-:W-:Y:S01]  /*b100*/  FMUL.FTZ R22, R22, UR11 ;  /* 0x0000000b16167c20 */ /* 0x000fe20008410000 */
[----:B------:R-:W-:Y:S01]  /*b110*/  FMUL.FTZ R23, R23, UR11 ;  /* 0x0000000b17177c20 */ /* 0x000fe20008410000 */
[----:B------:R3:W1:Y:S08]  /*b120*/  MUFU.TANH R173, R0 ;  /* 0x0000000000ad7308 */ /* 0x0006700000002400 */
[----:B------:R-:W1:Y:S08]  /*b130*/  MUFU.TANH R229, R22 ;  /* 0x0000001600e57308 */ /* 0x000e700000002400 */
[----:B------:R-:W1:Y:S01]  /*b140*/  MUFU.TANH R228, R23 ;  /* 0x0000001700e47308 */ /* 0x000e620000002400 */
[----:B---3--:R-:W-:-:S07]  /*b150*/  FMUL.FTZ R0, R13, UR11 ;  /* 0x0000000b0d007c20 */ /* 0x008fce0008410000 */
        /* <DEDUP_REMOVED lines=18> */
[----:B------:R-:W-:Y:S01]  /*b280*/  HMMA.16816.F32 R24, R4, R38, R16 ;  /* 0x000000260418723c */ /* 0x000fe20000001810 */
[----:B------:R-:W-:Y:S03]  /*b290*/  LDSM.16.M88.4 R36, [R167+0x3400] ;  /* 0x00340000a724783b */ /* 0x000fe60000000200 */
[----:B------:R5:W1:Y:S04]  /*b2a0*/  MUFU.TANH R232, R0 ;  /* 0x0000000000e87308 */ /* 0x000a680000002400 */
[----:B--2---:R-:W-:Y:S01]  /*b2b0*/  HMMA.16816.F32 R16, R8, R32, RZ ;  /* 0x000000200810723c */ /* 0x004fe200000018ff */
[----:B-----5:R-:W-:-:S04]  /*b2c0*/  FMUL.FTZ R0, R20, UR11 ;  /* 0x0000000b14007c20 */ /* 0x020fc80008410000 */
[----:B------:R2:W1:Y:S02]  /*b2d0*/  MUFU.TANH R162, R0 ;  /* 0x0000000000a27308 */ /* 0x0004640000002400 */
[----:B--2---:R-:W-:-:S13]  /*b2e0*/  FMUL.FTZ R0, R21, UR11 ;  /* 0x0000000b15007c20 */ /* 0x004fda0008410000 */
[----:B---3--:R-:W-:Y:S01]  /*b2f0*/  HMMA.16816.F32 R20, R4, R28, R16 ;  /* 0x0000001c0414723c */ /* 0x008fe20000001810 */
[----:B------:R2:W3:Y:S07]  /*b300*/  MUFU.TANH R161, R0 ;  /* 0x0000000000a17308 */ /* 0x0004ee0000002400 */
[----:B------:R-:W-:Y:S01]  /*b310*/  HMMA.16816.F32 R16, R8, R40, RZ ;  /* 0x000000280810723c */ /* 0x000fe200000018ff */
        /* <DEDUP_REMOVED lines=124> */
[----:B------:R-:W5:Y:S03]  /*bae0*/  LDSM.16.M88.4 R36, [R166+0x4800] ;  /* 0x00480000a624783b */ /* 0x000f660000000200 */
[----:B------:R4:W1:Y:S04]  /*baf0*/  MUFU.TANH R197, R0 ;  /* 0x0000000000c57308 */ /* 0x0008680000002400 */
[----:B--2---:R-:W-:Y:S01]  /*bb00*/  HMMA.16816.F32 R16, R8, R32, RZ ;  /* 0x000000200810723c */ /* 0x004fe200000018ff */
[----:B----4-:R-:W-:-:S04]  /*bb10*/  FMUL.FTZ R0, R20, UR11 ;  /* 0x0000000b14007c20 */ /* 0x010fc80008410000 */
[----:B------:R2:W4:Y:S02]  /*bb20*/  MUFU.TANH R55, R0 ;  /* 0x0000000000377308 */ /* 0x0005240000002400 */
[----:B--2---:R-:W-:-:S13]  /*bb30*/  FMUL.FTZ R0, R21, UR11 ;  /* 0x0000000b15007c20 */ /* 0x004fda0008410000 */
[----:B---3--:R-:W-:Y:S01]  /*bb40*/  HMMA.16816.F32 R20, R4, R28, R16 ;  /* 0x0000001c0414723c */ /* 0x008fe20000001810 */
[----:B------:R2:W3:Y:S02]  /*bb50*/  MUFU.TANH R59, R0 ;  /* 0x00000000003b7308 */ /* 0x0004e40000002400 */
        /* <DEDUP_REMOVED lines=28> */
[----:B--2---:R-:W-:Y:S04]  /*bd20*/  HMMA.16816.F32 R20, R4, R32, R12 ;  /* 0x000000200414723c */ /* 0x004fe8000000180c */
[----:B------:R2:W3:Y:S04]  /*bd30*/  MUFU.TANH R188, R0 ;  /* 0x0000000000bc7308 */ /* 0x0004e80000002400 */
[----:B------:R-:W-:Y:S01]  /*bd40*/  HMMA.16816.F32 R12, R8, R38, RZ ;  /* 0x00000026080c723c */ /* 0x000fe200000018ff */
[----:B--2---:R-:W-:-:S10]  /*bd50*/  FMUL.FTZ R0, R16, UR11 ;  /* 0x0000000b10007c20 */ /* 0x004fd40008410000 */
[----:B------:R-:W-:Y:S01]  /*bd60*/  FMUL.FTZ R20, R20, UR11 ;  /* 0x0000000b14147c20 */ /* 0x000fe20008410000 */
[----:B------:R2:W1:Y:S08]  /*bd70*/  MUFU.TANH R124, R0 ;  /* 0x00000000007c7308 */ /* 0x0004700000002400 */
[----:B------:R-:W-:Y:S01]  /*bd80*/  HMMA.16816.F32 R12, R4, R34, R12 ;  /* 0x00000022040c723c */ /* 0x000fe2000000180c */
[----:B------:R-:W1:Y:S01]  /*bd90*/  MUFU.TANH R136, R20 ;  /* 0x0000001400887308 */ /* 0x000e620000002400 */
[----:B--2---:R-:W-:-:S07]  /*bda0*/  FMUL.FTZ R0, R17, UR11 ;  /* 0x0000000b11007c20 */ /* 0x004fce0008410000 */
[----:B------:R2:W1:Y:S10]  /*bdb0*/  MUFU.TANH R140, R0 ;  /* 0x00000000008c7308 */ /* 0x0004740000002400 */
[----:B------:R-:W-:Y:S01]  /*bdc0*/  FMUL.FTZ R12, R12, UR11 ;  /* 0x0000000b0c0c7c20 */ /* 0x000fe20008410000 */
[----:B------:R-:W-:Y:S01]  /*bdd0*/  FMUL.FTZ R13, R13, UR11 ;  /* 0x0000000b0d0d7c20 */ /* 0x000fe20008410000 */
[----:B------:R-:W-:Y:S01]  /*bde0*/  FMUL.FTZ R14, R14, UR11 ;  /* 0x0000000b0e0e7c20 */ /* 0x000fe20008410000 */
[----:B------:R-:W-:Y:S01]  /*bdf0*/  FMUL.FTZ R15, R15, UR11 ;  /* 0x0000000b0f0f7c20 */ /* 0x000fe20008410000 */
[----:B------:R-:W1:Y:S08]  /*be00*/  MUFU.TANH R120, R12 ;  /* 0x0000000c00787308 */ /* 0x000e700000002400 */
[----:B------:R-:W1:Y:S01]  /*be10*/  MUFU.TANH R114, R13 ;  /* 0x0000000d00727308 */ /* 0x000e620000002400 */
[----:B--2---:R-:W-:-:S07]  /*be20*/  FMUL.FTZ R0, R18, UR11 ;  /* 0x0000000b12007c20 */ /* 0x004fce0008410000 */
[----:B------:R2:W1:Y:S08]  /*be30*/  MUFU.TANH R165, R0 ;  /* 0x0000000000a57308 */ /* 0x0004700000002400 */
[----:B------:R-:W1:Y:S08]  /*be40*/  MUFU.TANH R147, R14 ;  /* 0x0000000e00937308 */ /* 0x000e700000002400 */
[----:B------:R-:W1:Y:S01]  /*be50*/  MUFU.TANH R146, R15 ;  /* 0x0000000f00927308 */ /* 0x000e620000002400 */
[----:B--2---:R-:W-:-:S02]  /*be60*/  FMUL.FTZ R0, R19, UR11 ;  /* 0x0000000b13007c20 */ /* 0x004fc40008410000 */
[C---:B-----5:R-:W-:Y:S05]  /*be70*/  HMMA.16816.F32 R16, R8.reuse, R28, RZ ;  /* 0x0000001c0810723c */ /* 0x060fea00000018ff */
[----:B------:R2:W1:Y:S03]  /*be80*/  MUFU.TANH R164, R0 ;  /* 0x0000000000a47308 */ /* 0x0004660000002400 */
[----:B------:R-:W-:-:S12]  /*be90*/  HMMA.16816.F32 R8, R8, R30, RZ ;  /* 0x0000001e0808723c */ /* 0x000fd800000018ff */
[----:B----4-:R-:W-:Y:S01]  /*bea0*/  HMMA.16816.F32 R16, R4, R24, R16 ;  /* 0x000000180410723c */ /* 0x010fe20000001810 */
[----:B--2---:R-:W-:-:S04]  /*beb0*/  FMUL.FTZ R0, R21, UR11 ;  /* 0x0000000b15007c20 */ /* 0x004fc80008410000 */
[----:B------:R2:W4:Y:S03]  /*bec0*/  MUFU.TANH R127, R0 ;  /* 0x00000000007f7308 */ /* 0x0005260000002400 */
[----:B------:R-:W-:Y:S11]  /*bed0*/  HMMA.16816.F32 R4, R4, R26, R8 ;  /* 0x0000001a0404723c */ /* 0x000ff60000001808 */
[----:B------:R-:W-:Y:S01]  /*bee0*/  FMUL.FTZ R16, R16, UR11 ;  /* 0x0000000b10107c20 */ /* 0x000fe20008410000 */
[----:B--2---:R-:W-:-:S03]  /*bef0*/  FMUL.FTZ R0, R22, UR11 ;  /* 0x0000000b16007c20 */ /* 0x004fc60008410000 */
[----:B------:R-:W2:Y:S04]  /*bf00*/  MUFU.TANH R110, R16 ;  /* 0x00000010006e7308 */ /* 0x000ea80000002400 */
[----:B------:R-:W-:Y:S01]  /*bf10*/  FMUL.FTZ R4, R4, UR11 ;  /* 0x0000000b04047c20 */ /* 0x000fe20008410000 */
[----:B------:R-:W-:Y:S01]  /*bf20*/  FMUL.FTZ R5, R5, UR11 ;  /* 0x0000000b05057c20 */ /* 0x000fe20008410000 */
[----:B------:R-:W-:Y:S01]  /*bf30*/  FMUL.FTZ R6, R6, UR11 ;  /* 0x0000000b06067c20 */ /* 0x000fe20008410000 */
[----:B------:R-:W-:Y:S01]  /*bf40*/  FMUL.FTZ R7, R7, UR11 ;  /* 0x0000000b07077c20 */ /* 0x000fe20008410000 */
[----:B------:R5:W1:Y:S08]  /*bf50*/  MUFU.TANH R157, R0 ;  /* 0x00000000009d7308 */ /* 0x000a700000002400 */
[----:B------:R3:W1:Y:S08]  /*bf60*/  MUFU.TANH R99, R4 ;  /* 0x0000000400637308 */ /* 0x0006700000002400 */
[----:B------:R-:W1:Y:S01]  /*bf70*/  MUFU.TANH R98, R5 ;  /* 0x0000000500627308 */ /* 0x000e620000002400 */
[----:B-----5:R-:W-:-:S07]  /*bf80*/  FMUL.FTZ R0, R23, UR11 ;  /* 0x0000000b17007c20 */ /* 0x020fce0008410000 */
[----:B------:R5:W1:Y:S01]  /*bf90*/  MUFU.TANH R156, R0 ;  /* 0x00000000009c7308 */ /* 0x000a620000002400 */
[----:B---3--:R-:W-:-:S07]  /*bfa0*/  LOP3.LUT R4, R226, 0x7, RZ, 0xc0, !PT ;  /* 0x00000007e2047812 */ /* 0x008fce00078ec0ff */
[----:B------:R-:W3:Y:S08]  /*bfb0*/  MUFU.TANH R142, R6 ;  /* 0x00000006008e7308 */ /* 0x000ef00000002400 */
[----:B------:R-:W1:Y:S01]  /*bfc0*/  MUFU.TANH R141, R7 ;  /* 0x00000007008d7308 */ /* 0x000e620000002400 */
[----:B-----5:R-:W-:-:S07]  /*bfd0*/  FMUL.FTZ R0, R17, UR11 ;  /* 0x0000000b11007c20 */ /* 0x020fce0008410000 */
[----:B------:R5:W1:Y:S02]  /*bfe0*/  MUFU.TANH R102, R0 ;  /* 0x0000000000667308 */ /* 0x000a640000002400 */
[----:B-----5:R-:W-:-:S06]  /*bff0*/  FMUL.FTZ R0, R18, UR11 ;  /* 0x0000000b12007c20 */ /* 0x020fcc0008410000 */
[----:B------:R5:W1:Y:S02]  /*c000*/  MUFU.TANH R144, R0 ;  /* 0x0000000000907308 */ /* 0x000a640000002400 */
[----:B-----5:R-:W-:-:S06]  /*c010*/  FMUL.FTZ R0, R19, UR11 ;  /* 0x0000000b13007c20 */ /* 0x020fcc0008410000 */
[----:B------:R5:W1:Y:S02]  /*c020*/  MUFU.TANH R143, R0 ;  /* 0x00000000008f7308 */ /* 0x000a640000002400 */
[----:B-----5:R-:W-:-:S04]  /*c030*/  LOP3.LUT R0, R61, 0x1f0, RZ, 0xc0, !PT ;  /* 0x000001f03d007812 */ /* 0x020fc800078ec0ff */
[----:B-1----:R-:W-:-:S04]  /*c040*/  LEA R0, R2, R0, 0x6 ;  /* 0x0000000002007211 */ /* 0x002fc800078e30ff */
[----:B------:R-:W-:-:S04]  /*c050*/  IADD3 R4, PT, PT, -R68, R4, R0 ;  /* 0x0000000444047210 */ /* 0x000fc80007ffe100 */
[----:B------:R-:W-:-:S04]  /*c060*/  IADD3 R4, PT, PT, R4, UR10, R100 ;  /* 0x0000000a04047c10 */ /* 0x000fc8000fffe064 */
[C-C-:B------:R-:W-:Y:S02]  /*c070*/  VIADDMNMX R2, R4.reuse, 0x1, R100.reuse, PT ;  /* 0x0000000104027846 */ /* 0x140fe40003800164 */
        /* <DEDUP_REMOVED lines=14> */
.L_x_1746:
[----:B------:R-:W2:Y:S01]  /*c160*/  LDL R3, [R1+0x4] ;  /* 0x0000040001037983 */ /* 0x000ea20000100800 */
[----:B------:R-:W1:Y:S01]  /*c170*/  LDC R12, c[0x0][0x4f0] ;  /* 0x00013c00ff0c7b82 */ /* 0x000e620000000800 */
        /* <DEDUP_REMOVED lines=8> */
[C---:B--2---:R-:W-:Y:S01]  /*c200*/  VIADD R8, R3.reuse, 0xffffff00 ;  /* 0xffffff0003087836 */ /* 0x044fe20000000000 */
[----:B------:R-:W-:Y:S01]  /*c210*/  IADD3 R9, PT, PT, R3, -0x200, RZ ;  /* 0xfffffe0003097810 */ /* 0x000fe20007ffe0ff */
[----:B------:R-:W-:-:S03]  /*c220*/  IMAD R3, R0, R11, RZ ;  /* 0x0000000b00037224 */ /* 0x000fc600078e02ff */
[----:B------:R-:W-:Y:S01]  /*c230*/  IABS R0, R8 ;  /* 0x0000000800007213 */ /* 0x000fe20000000000 */
[----:B------:R-:W-:Y:S01]  /*c240*/  IMAD.HI.U32 R3, R7, R3, R6 ;  /* 0x0000000307037227 */ /* 0x000fe200078e0006 */
[----:B------:R-:W-:Y:S02]  /*c250*/  IABS R5, R9 ;  /* 0x0000000900057213 */ /* 0x000fe40000000000 */
        /* <DEDUP_REMOVED lines=46> */
.L_x_1747:
        /* <DEDUP_REMOVED lines=14> */
[-C--:B------:R-:W-:Y:S02]  /*c620*/  IADD3 R10, P1, PT, R12, R0.reuse, RZ ;  /* 0x000000000c0a7210 */ /* 0x080fe40007f3e0ff */
        /* <DEDUP_REMOVED lines=15> */
.L_x_1745:
[----:B------:R-:W-:Y:S01]  /*c720*/  IMAD.SHL.U32 R0, R65, 0x2, RZ ;  /* 0x0000000241007824 */ /* 0x000fe200078e00ff */
[----:B------:R-:W1:Y:S01]  /*c730*/  LDCU UR8, c[0x0][0x45c] ;  /* 0x00008b80ff0877ac */ /* 0x000e620008000800 */
[----:B----4-:R-:W-:Y:S02]  /*c740*/  IMAD.MOV.U32 R6, RZ, RZ, R62 ;  /* 0x000000ffff067224 */ /* 0x010fe400078e003e */
[----:B------:R-:W-:Y:S01]  /*c750*/  IMAD.MOV.U32 R7, RZ, RZ, R63 ;  /* 0x000000ffff077224 */ /* 0x000fe200078e003f */
[----:B------:R-:W-:Y:S01]  /*c760*/  LOP3.LUT R3, R0, 0x6, RZ, 0xc0, !PT ;  /* 0x0000000600037812 */ /* 0x000fe200078ec0ff */
[----:B------:R-:W-:-:S04]  /*c770*/  IMAD.MOV.U32 R5, RZ, RZ, R64 ;  /* 0x000000ffff057224 */ /* 0x000fc800078e0040 */
        /* <DEDUP_REMOVED lines=17> */
[C---:B------:R-:W-:Y:S01]  /*c890*/  VIADD R64, R0.reuse, 0xffffff19 ;  /* 0xffffff1900407836 */ /* 0x040fe20000000000 */
[----:B------:R-:W-:Y:S01]  /*c8a0*/  FSEL R7, R231, -INF , !P2 ;  /* 0xff800000e7077808 */ /* 0x000fe20005000000 */
        /* <DEDUP_REMOVED lines=214> */
[-C--:B------:R-:W-:Y:S02]  /*d610*/  ISETP.GE.AND P5, PT, R95, R4.reuse, PT ;  /* 0x000000045f00720c */ /* 0x080fe40003fa6270 */
[----:B------:R-:W-:Y:S02]  /*d620*/  FSEL R39, R251, -INF , !P4 ;  /* 0xff800000fb277808 */ /* 0x000fe40006000000 */
[----:B------:R-:W-:-:S02]  /*d630*/  ISETP.GE.AND P4, PT, R66, R4, PT ;  /* 0x000000044200720c */ /* 0x000fc40003f86270 */
        /* <DEDUP_REMOVED lines=50> */
[----:B------:R-:W-:Y:S02]  /*d960*/  FMNMX3.FTZ R3, R3, R38, R44, !PT ;  /* 0x0000002603037276 */ /* 0x000fe4000781002c */
[----:B------:R-:W-:Y:S02]  /*d970*/  ISETP.GE.AND P3, PT, R70, R4, PT ;  /* 0x000000044600720c */ /* 0x000fe40003f66270 */
[----:B------:R-:W-:Y:S02]  /*d980*/  FMNMX3.FTZ R3, R3, R47, R61, !PT ;  /* 0x0000002f03037276 */ /* 0x000fe4000781003d */
[----:B------:R-:W-:Y:S02]  /*d990*/  FSEL R65, R242, -INF , !P3 ;  /* 0xff800000f2417808 */ /* 0x000fe40005800000 */
[----:B------:R-:W-:Y:S01]  /*d9a0*/  FMNMX3.FTZ R3, R3, R62, R63, !PT ;  /* 0x0000003e03037276 */ /* 0x000fe2000781003f */
[----:B--2---:R-:W-:Y:S01]  /*d9b0*/  IMAD.SHL.U32 R237, R237, 0x20, RZ ;  /* 0x00000020eded7824 */ /* 0x004fe200078e00ff */
        /* <DEDUP_REMOVED lines=48> */
[-C--:B------:R-:W-:Y:S01]  /*dcc0*/  ISETP.GE.AND P2, PT, R80, R4.reuse, PT ;  /* 0x000000045000720c */ /* 0x080fe20003f46270 */
        /* <DEDUP_REMOVED lines=8> */
[----:B------:R-:W-:Y:S01]  /*dd50*/  ISETP.GE.AND P2, PT, R91, R4, PT ;  /* 0x000000045b00720c */ /* 0x000fe20003f46270 */
[----:B-1----:R-:W-:Y:S01]  /*dd60*/  FFMA.FTZ R0, R25, UR8, -R5 ;  /* 0x0000000819007c23 */ /* 0x002fe20008010805 */
[----:B------:R-:W-:Y:S02]  /*dd70*/  FMNMX3.FTZ R3, R3, R76, R77, !PT ;  /* 0x0000004c03037276 */ /* 0x000fe4000781004d */
[----:B------:R-:W-:Y:S01]  /*dd80*/  ISETP.GE.AND P1, PT, R92, R4, PT ;  /* 0x000000045c00720c */ /* 0x000fe20003f26270 */
[----:B------:R1:W-:Y:S01]  /*dd90*/  MUFU.EX2 R180, R0 ;  /* 0x0000000000b47308 */ /* 0x0003e20000000800 */
[----:B------:R-:W-:-:S02]  /*dda0*/  FSEL R88, R209, -INF , !P4 ;  /* 0xff800000d1587808 */ /* 0x000fc40006000000 */
[----:B------:R-:W-:Y:S02]  /*ddb0*/  FSEL R91, R206, -INF , !P0 ;  /* 0xff800000ce5b7808 */ /* 0x000fe40004000000 */
[----:B------:R-:W-:Y:S02]  /*ddc0*/  FMNMX3.FTZ R3, R3, R80, R84, !PT ;  /* 0x0000005003037276 */ /* 0x000fe40007810054 */
[----:B------:R-:W-:Y:S02]  /*ddd0*/  ISETP.GE.AND P3, PT, R90, R4, PT ;  /* 0x000000045a00720c */ /* 0x000fe40003f66270 */
[----:B------:R-:W-:Y:S02]  /*dde0*/  FSEL R98, R205, -INF , !P1 ;  /* 0xff800000cd627808 */ /* 0x000fe40004800000 */
[----:B------:R-:W-:Y:S02]  /*ddf0*/  FSEL R99, R203, -INF , !P2 ;  /* 0xff800000cb637808 */ /* 0x000fe40005000000 */
[----:B------:R-:W-:-:S02]  /*de00*/  FMNMX3.FTZ R3, R3, R88, R91, !PT ;  /* 0x0000005803037276 */ /* 0x000fc4000781005b */
[-C--:B------:R-:W-:Y:S01]  /*de10*/  ISETP.GE.AND P0, PT, R94, R4.reuse, PT ;  /* 0x000000045e00720c */ /* 0x080fe20003f06270 */
[----:B-1----:R-:W-:Y:S01]  /*de20*/  FFMA.FTZ R0, R24, UR8, -R5 ;  /* 0x0000000818007c23 */ /* 0x002fe20008010805 */
[----:B------:R-:W-:Y:S02]  /*de30*/  ISETP.GE.AND P1, PT, R93, R4, PT ;  /* 0x000000045d00720c */ /* 0x000fe40003f26270 */
[----:B------:R-:W-:Y:S01]  /*de40*/  FSEL R102, R204, -INF , !P3 ;  /* 0xff800000cc667808 */ /* 0x000fe20005800000 */
[----:B------:R1:W-:Y:S01]  /*de50*/  MUFU.EX2 R177, R0 ;  /* 0x0000000000b17308 */ /* 0x0003e20000000800 */
[----:B------:R-:W-:Y:S02]  /*de60*/  FMNMX3.FTZ R3, R3, R98, R99, !PT ;  /* 0x0000006203037276 */ /* 0x000fe40007810063 */
[----:B------:R-:W-:Y:S02]  /*de70*/  FSEL R100, R202, -INF , !P0 ;  /* 0xff800000ca647808 */ /* 0x000fe40004000000 */
[----:B------:R-:W-:-:S02]  /*de80*/  ISETP.GE.AND P0, PT, R101, R4, PT ;  /* 0x000000046500720c */ /* 0x000fc40003f06270 */
[-C--:B------:R-:W-:Y:S02]  /*de90*/  ISETP.GE.AND P2, PT, R96, R4.reuse, PT ;  /* 0x000000046000720c */ /* 0x080fe40003f46270 */
[----:B------:R-:W-:Y:S02]  /*dea0*/  ISETP.GE.AND P4, PT, R97, R4, PT ;  /* 0x000000046100720c */ /* 0x000fe40003f86270 */
[----:B------:R-:W-:Y:S02]  /*deb0*/  FSEL R101, R185, -INF , !P1 ;  /* 0xff800000b9657808 */ /* 0x000fe40004800000 */
[----:B------:R-:W-:Y:S02]  /*dec0*/  FMNMX3.FTZ R3, R3, R102, R110, !PT ;  /* 0x0000006603037276 */ /* 0x000fe4000781006e */
[-C--:B------:R-:W-:Y:S01]  /*ded0*/  ISETP.GE.AND P1, PT, R103, R4.reuse, PT ;  /* 0x000000046700720c */ /* 0x080fe20003f26270 */
[----:B-1----:R-:W-:Y:S01]  /*dee0*/  FFMA.FTZ R0, R28, UR8, -R5 ;  /* 0x000000081c007c23 */ /* 0x002fe20008010805 */
[----:B------:R-:W-:-:S02]  /*def0*/  ISETP.GE.AND P3, PT, R104, R4, PT ;  /* 0x000000046800720c */ /* 0x000fc40003f66270 */
[----:B------:R-:W-:Y:S01]  /*df00*/  FSEL R103, R201, -INF , !P2 ;  /* 0xff800000c9677808 */ /* 0x000fe20005000000 */
[----:B------:R1:W-:Y:S01]  /*df10*/  MUFU.EX2 R179, R0 ;  /* 0x0000000000b37308 */ /* 0x0003e20000000800 */
[----:B------:R-:W-:Y:S02]  /*df20*/  FSEL R104, R191, -INF , !P4 ;  /* 0xff800000bf687808 */ /* 0x000fe40006000000 */
[----:B------:R-:W-:Y:S02]  /*df30*/  FMNMX3.FTZ R3, R3, R100, R101, !PT ;  /* 0x0000006403037276 */ /* 0x000fe40007810065 */
[----:B------:R-:W-:Y:S02]  /*df40*/  ISETP.GE.AND P4, PT, R106, R4, PT ;  /* 0x000000046a00720c */ /* 0x000fe40003f86270 */
[----:B------:R-:W-:Y:S02]  /*df50*/  FSEL R106, R200, -INF , !P5 ;  /* 0xff800000c86a7808 */ /* 0x000fe40006800000 */
[----:B------:R-:W-:-:S02]  /*df60*/  FSEL R114, R192, -INF , !P0 ;  /* 0xff800000c0727808 */ /* 0x000fc40004000000 */
[----:B------:R-:W-:Y:S02]  /*df70*/  FMNMX3.FTZ R3, R3, R103, R104, !PT ;  /* 0x0000006703037276 */ /* 0x000fe40007810068 */
        /* <DEDUP_REMOVED lines=8> */
[-C--:B------:R-:W-:Y:S02]  /*e000*/  ISETP.GE.AND P3, PT, R112, R4.reuse, PT ;  /* 0x000000047000720c */ /* 0x080fe40003f66270 */
[----:B------:R-:W-:Y:S01]  /*e010*/  FSEL R111, R198, -INF , !P4 ;  /* 0xff800000c66f7808 */ /* 0x000fe20006000000 */
[----:B------:R-:W-:Y:S01]  /*e020*/  MUFU.EX2 R199, R6 ;  /* 0x0000000600c77308 */ /* 0x000fe20000000800 */
[----:B------:R-:W-:Y:S02]  /*e030*/  FSEL R112, R187, -INF , !P5 ;  /* 0xff800000bb707808 */ /* 0x000fe40006800000 */
[----:B------:R-:W-:Y:S02]  /*e040*/  FMNMX3.FTZ R3, R3, R107, R109, !PT ;  /* 0x0000006b03037276 */ /* 0x000fe4000781006d */
[----:B------:R-:W-:-:S02]  /*e050*/  ISETP.GE.AND P4, PT, R113, R4, PT ;  /* 0x000000047100720c */ /* 0x000fc40003f86270 */
[-C--:B------:R-:W-:Y:S01]  /*e060*/  ISETP.GE.AND P5, PT, R115, R4.reuse, PT ;  /* 0x000000047300720c */ /* 0x080fe20003fa6270 */
[----:B-1----:R-:W-:Y:S01]  /*e070*/  FFMA.FTZ R0, R26, UR8, -R5 ;  /* 0x000000081a007c23 */ /* 0x002fe20008010805 */
[----:B------:R-:W-:Y:S02]  /*e080*/  FSEL R113, R197, -INF , !P0 ;  /* 0xff800000c5717808 */ /* 0x000fe40004000000 */
[----:B------:R-:W-:Y:S01]  /*e090*/  FSEL R115, R190, -INF , !P2 ;  /* 0xff800000be737808 */ /* 0x000fe20005000000 */
[----:B------:R1:W-:Y:S01]  /*e0a0*/  MUFU.EX2 R178, R0 ;  /* 0x0000000000b27308 */ /* 0x0003e20000000800 */
[----:B------:R-:W-:Y:S02]  /*e0b0*/  FMNMX3.FTZ R3, R3, R111, R112, !PT ;  /* 0x0000006f03037276 */ /* 0x000fe40007810070 */
[----:B------:R-:W-:Y:S02]  /*e0c0*/  ISETP.GE.AND P1, PT, R116, R4, PT ;  /* 0x000000047400720c */ /* 0x000fe40003f26270 */
[----:B------:R-:W-:-:S02]  /*e0d0*/  FSEL R116, R196, -INF , !P3 ;  /* 0xff800000c4747808 */ /* 0x000fc40005800000 */
[----:B------:R-:W-:Y:S02]  /*e0e0*/  FSEL R120, R181, -INF , !P4 ;  /* 0xff800000b5787808 */ /* 0x000fe40006000000 */
[----:B------:R-:W-:Y:S02]  /*e0f0*/  FMNMX3.FTZ R3, R3, R113, R115, !PT ;  /* 0x0000007103037276 */ /* 0x000fe40007810073 */
[-C--:B------:R-:W-:Y:S02]  /*e100*/  ISETP.GE.AND P3, PT, R121, R4.reuse, PT ;  /* 0x000000047900720c */ /* 0x080fe40003f66270 */
[-C--:B------:R-:W-:Y:S02]  /*e110*/  ISETP.GE.AND P4, PT, R122, R4.reuse, PT ;  /* 0x000000047a00720c */ /* 0x080fe40003f86270 */
[----:B------:R-:W-:Y:S01]  /*e120*/  ISETP.GE.AND P0, PT, R117, R4, PT ;  /* 0x000000047500720c */ /* 0x000fe20003f06270 */
[----:B-1----:R-:W-:Y:S01]  /*e130*/  FFMA.FTZ R0, R29, UR8, -R5 ;  /* 0x000000081d007c23 */ /* 0x002fe20008010805 */
[----:B------:R-:W-:-:S02]  /*e140*/  FSEL R121, R195, -INF , !P5 ;  /* 0xff800000c3797808 */ /* 0x000fc40006800000 */
[----:B------:R-:W-:Y:S01]  /*e150*/  FSEL R122, R194, -INF , !P1 ;  /* 0xff800000c27a7808 */ /* 0x000fe20004800000 */
[----:B------:R1:W-:Y:S01]  /*e160*/  MUFU.EX2 R184, R0 ;  /* 0x0000000000b87308 */ /* 0x0003e20000000800 */
[----:B------:R-:W-:Y:S02]  /*e170*/  FMNMX3.FTZ R3, R3, R116, R120, !PT ;  /* 0x0000007403037276 */ /* 0x000fe40007810078 */
[-C--:B------:R-:W-:Y:S02]  /*e180*/  ISETP.GE.AND P5, PT, R123, R4.reuse, PT ;  /* 0x000000047b00720c */ /* 0x080fe40003fa6270 */
[----:B------:R-:W-:Y:S02]  /*e190*/  ISETP.GE.AND P2, PT, R125, R4, PT ;  /* 0x000000047d00720c */ /* 0x000fe40003f46270 */
[----:B------:R-:W-:Y:S02]  /*e1a0*/  FSEL R123, R189, -INF , !P0 ;  /* 0xff800000bd7b7808 */ /* 0x000fe40004000000 */
[----:B------:R-:W-:-:S02]  /*e1b0*/  FSEL R125, R186, -INF , !P3 ;  /* 0xff800000ba7d7808 */ /* 0x000fc40005800000 */
[----:B------:R-:W-:Y:S02]  /*e1c0*/  FMNMX3.FTZ R3, R3, R121, R122, !PT ;  /* 0x0000007903037276 */ /* 0x000fe4000781007a */
[-C--:B------:R-:W-:Y:S02]  /*e1d0*/  ISETP.GE.AND P1, PT, R126, R4.reuse, PT ;  /* 0x000000047e00720c */ /* 0x080fe40003f26270 */
[----:B------:R-:W-:Y:S01]  /*e1e0*/  FSEL R126, R188, -INF , !P4 ;  /* 0xff800000bc7e7808 */ /* 0x000fe20006000000 */
[----:B-1----:R-:W-:Y:S01]  /*e1f0*/  FFMA.FTZ R0, R30, UR8, -R5 ;  /* 0x000000081e007c23 */ /* 0x002fe20008010805 */
[----:B------:R-:W-:Y:S02]  /*e200*/  ISETP.GE.AND P4, PT, R131, R4, PT ;  /* 0x000000048300720c */ /* 0x000fe40003f86270 */
[----:B------:R-:W-:Y:S01]  /*e210*/  FSEL R131, R165, -INF , !P5 ;  /* 0xff800000a5837808 */ /* 0x000fe20006800000 */
[----:B------:R1:W-:Y:S01]  /*e220*/  MUFU.EX2 R185, R0 ;  /* 0x0000000000b97308 */ /* 0x0003e20000000800 */
[----:B------:R-:W-:-:S02]  /*e230*/  FMNMX3.FTZ R3, R3, R123, R125, !PT ;  /* 0x0000007b03037276 */ /* 0x000fc4000781007d */
[-C--:B------:R-:W-:Y:S02]  /*e240*/  ISETP.GE.AND P5, PT, R134, R4.reuse, PT ;  /* 0x000000048600720c */ /* 0x080fe40003fa6270 */
[----:B------:R-:W-:Y:S02]  /*e250*/  ISETP.GE.AND P0, PT, R130, R4, PT ;  /* 0x000000048200720c */ /* 0x000fe40003f06270 */
[----:B------:R-:W-:Y:S02]  /*e260*/  FSEL R134, R164, -INF , !P2 ;  /* 0xff800000a4867808 */ /* 0x000fe40005000000 */
[----:B------:R-:W-:Y:S02]  /*e270*/  FSEL R157, R157, -INF , !P1 ;  /* 0xff8000009d9d7808 */ /* 0x000fe40004800000 */
[----:B------:R-:W-:Y:S02]  /*e280*/  FMNMX3.FTZ R3, R3, R126, R131, !PT ;  /* 0x0000007e03037276 */ /* 0x000fe40007810083 */
[----:B------:R-:W-:-:S02]  /*e290*/  ISETP.GE.AND P3, PT, R135, R4, PT ;  /* 0x000000048700720c */ /* 0x000fc40003f66270 */
[----:B------:R-:W-:Y:S01]  /*e2a0*/  FSEL R156, R156, -INF , !P0 ;  /* 0xff8000009c9c7808 */ /* 0x000fe20004000000 */
[----:B-1----:R-:W-:Y:S01]  /*e2b0*/  FFMA.FTZ R0, R31, UR8, -R5 ;  /* 0x000000081f007c23 */ /* 0x002fe20008010805 */
[----:B------:R-:W-:Y:S02]  /*e2c0*/  FSEL R196, R147, -INF , !P4 ;  /* 0xff80000093c47808 */ /* 0x000fe40006000000 */
[----:B------:R-:W-:Y:S01]  /*e2d0*/  FMNMX3.FTZ R3, R3, R134, R157, !PT ;  /* 0x0000008603037276 */ /* 0x000fe2000781009d */
[----:B------:R1:W-:Y:S01]  /*e2e0*/  MUFU.EX2 R191, R0 ;  /* 0x0000000000bf7308 */ /* 0x0003e20000000800 */
[-C--:B------:R-:W-:Y:S02]  /*e2f0*/  ISETP.GE.AND P2, PT, R137, R4.reuse, PT ;  /* 0x000000048900720c */ /* 0x080fe40003f46270 */
[----:B------:R-:W-:Y:S02]  /*e300*/  ISETP.GE.AND P1, PT, R138, R4, PT ;  /* 0x000000048a00720c */ /* 0x000fe40003f26270 */
[----:B------:R-:W-:-:S02]  /*e310*/  FSEL R200, R146, -INF , !P5 ;  /* 0xff80000092c87808 */ /* 0x000fc40006800000 */
[----:B------:R-:W-:Y:S02]  /*e320*/  FSEL R208, R144, -INF , !P3 ;  /* 0xff80000090d07808 */ /* 0x000fe40005800000 */
[----:B------:R-:W-:Y:S02]  /*e330*/  FMNMX3.FTZ R3, R3, R156, R196, !PT ;  /* 0x0000009c03037276 */ /* 0x000fe400078100c4 */
[----:B------:R-:W-:Y:S02]  /*e340*/  ISETP.GE.AND P0, PT, R139, R4, PT ;  /* 0x000000048b00720c */ /* 0x000fe40003f06270 */
[----:B------:R-:W-:Y:S02]  /*e350*/  FSEL R207, R143, -INF , !P2 ;  /* 0xff8000008fcf7808 */ /* 0x000fe40005000000 */
[----:B------:R-:W-:Y:S01]  /*e360*/  FSEL R211, R142, -INF , !P1 ;  /* 0xff8000008ed37808 */ /* 0x000fe20004800000 */
[----:B-1----:R-:W-:Y:S01]  /*e370*/  FFMA.FTZ R0, R32, UR8, -R5 ;  /* 0x0000000820007c23 */ /* 0x002fe20008010805 */
[----:B------:R-:W-:-:S02]  /*e380*/  FMNMX3.FTZ R3, R3, R200, R208, !PT ;  /* 0x000000c803037276 */ /* 0x000fc400078100d0 */
[----:B------:R-:W-:Y:S01]  /*e390*/  FSEL R212, R141, -INF , !P0 ;  /* 0xff8000008dd47808 */ /* 0x000fe20004000000 */
[----:B------:R1:W-:Y:S01]  /*e3a0*/  MUFU.EX2 R192, R0 ;  /* 0x0000000000c07308 */ /* 0x0003e20000000800 */
[----:B------:R-:W-:Y:S02]  /*e3b0*/  FMNMX3.FTZ R3, R3, R207, R211, !PT ;  /* 0x000000cf03037276 */ /* 0x000fe400078100d3 */
[----:B------:R-:W-:Y:S02]  /*e3c0*/  LOP3.LUT R164, R216, 0x120, R237, 0xf8, !PT ;  /* 0x00000120d8a47812 */ /* 0x000fe400078ef8ed */
[----:B------:R-:W-:Y:S01]  /*e3d0*/  FMNMX.FTZ R3, R212, R3, !PT ;  /* 0x00000003d4037209 */ /* 0x000fe20007810000 */
[----:B------:R-:W2:Y:S01]  /*e3e0*/  S2R R237, SR_TID.X ;  /* 0x0000000000ed7919 */ /* 0x000ea20000002100 */
[----:B------:R-:W-:-:S03]  /*e3f0*/  LEA R164, R164, UR4, 0x1 ;  /* 0x00000004a4a47c11 */ /* 0x000fc6000f8e08ff */
[----:B------:R-:W3:Y:S02]  /*e400*/  SHFL.BFLY PT, R7, R3, 0x2, 0x1f ;  /* 0x0c401f0003077f89 */ /* 0x000ee400000e0000 */
[----:B------:R-:W-:Y:S02]  /*e410*/  VIADD R165, R164, 0x5020 ;  /* 0x00005020a4a57836 */ /* 0x000fe40000000000 */
[----:B------:R-:W-:Y:S01]  /*e420*/  LDSM.16.MT88.4 R16, [R164+0x5000] ;  /* 0x00500000a410783b */ /* 0x000fe20000004200 */
[----:B-1----:R-:W-:-:S04]  /*e430*/  FFMA.FTZ R0, R33, UR8, -R5 ;  /* 0x0000000821007c23 */ /* 0x002fc80008010805 */
[----:B------:R1:W-:Y:S01]  /*e440*/  MUFU.EX2 R193, R0 ;  /* 0x0000000000c17308 */ /* 0x0003e20000000800 */
[----:B---3--:R-:W-:Y:S01]  /*e450*/  FMNMX.FTZ R3, R3, R7, !PT ;  /* 0x0000000703037209 */ /* 0x008fe20007810000 */
[----:B------:R-:W-:Y:S02]  /*e460*/  VIADD R7, R164, 0x5000 ;  /* 0x00005000a4077836 */ /* 0x000fe40000000000 */
[----:B-1----:R-:W-:Y:S02]  /*e470*/  FFMA.FTZ R0, R34, UR8, -R5 ;  /* 0x0000000822007c23 */ /* 0x002fe40008010805 */
[----:B------:R-:W1:Y:S01]  /*e480*/  SHFL.BFLY PT, R6, R3, 0x1, 0x1f ;  /* 0x0c201f0003067f89 */ /* 0x000e6200000e0000 */
[----:B--2---:R-:W-:Y:S01]  /*e490*/  LOP3.LUT P6, RZ, R237, 0x4, RZ, 0xc0, !PT ;  /* 0x00000004edff7812 */ /* 0x004fe200078cc0ff */
[----:B------:R2:W-:-:S12]  /*e4a0*/  MUFU.EX2 R187, R0 ;  /* 0x0000000000bb7308 */ /* 0x0005d80000000800 */
[----:B------:R-:W-:Y:S02]  /*e4b0*/  @P6 VIADD R165, R7, 0xffffffe0 ;  /* 0xffffffe007a56836 */ /* 0x000fe40000000000 */
[----:B------:R-:W-:Y:S01]  /*e4c0*/  FADD.FTZ R7, R149, R148 ;  /* 0x0000009495077221 */ /* 0x000fe20000010000 */
[----:B------:R-:W-:Y:S02]  /*e4d0*/  LOP3.LUT P6, RZ, R108, 0x1, RZ, 0xc0, !PT ;  /* 0x000000016cff7812 */ /* 0x000fe400078cc0ff */
[----:B------:R-:W3:Y:S01]  /*e4e0*/  LDSM.16.MT88.4 R12, [R165] ;  /* 0x00000000a50c783b */ /* 0x000ee20000004200 */
[----:B--2---:R-:W-:Y:S01]  /*e4f0*/  FFMA.FTZ R0, R35, UR8, -R5 ;  /* 0x0000000823007c23 */ /* 0x004fe20008010805 */
[----:B------:R-:W-:Y:S02]  /*e500*/  FADD.FTZ R7, R150, R7 ;  /* 0x0000000796077221 */ /* 0x000fe40000010000 */
[----:B------:R-:W2:Y:S01]  /*e510*/  LDSM.16.MT88.4 R32, [R164+0x5400] ;  /* 0x00540000a420783b */ /* 0x000ea20000004200 */
[----:B------:R5:W-:Y:S01]  /*e520*/  MUFU.EX2 R190, R0 ;  /* 0x0000000000be7308 */ /* 0x000be20000000800 */
[----:B-1----:R-:W-:Y:S01]  /*e530*/  FMNMX.FTZ R3, R3, R6, !PT ;  /* 0x0000000603037209 */ /* 0x002fe20007810000 */
[----:B------:R-:W-:Y:S01]  /*e540*/  FFMA.FTZ R6, R60, UR8, -R5 ;  /* 0x000000083c067c23 */ /* 0x000fe20008010805 */
[----:B----4-:R-:W-:-:S02]  /*e550*/  FADD.FTZ R7, R151, R7 ;  /* 0x0000000797077221 */ /* 0x010fc40000010000 */
[----:B------:R-:W-:Y:S02]  /*e560*/  FSETP.NEU.FTZ.AND P0, PT, R3, -INF , PT ;  /* 0xff8000000300780b */ /* 0x000fe40003f1d000 */
[----:B-----5:R-:W-:Y:S01]  /*e570*/  FADD.FTZ R7, R152, R7 ;  /* 0x0000000798077221 */ /* 0x020fe20000010000 */
[----:B------:R-:W-:Y:S03]  /*e580*/  MUFU.EX2 R210, R6 ;  /* 0x0000000600d27308 */ /* 0x000fe60000000800 */
[----:B------:R-:W-:-:S04]  /*e590*/  FADD.FTZ R7, R153, R7 ;  /* 0x0000000799077221 */ /* 0x000fc80000010000 */
[----:B------:R-:W-:Y:S01]  /*e5a0*/  FADD.FTZ R7, R154, R7 ;  /* 0x000000079a077221 */ /* 0x000fe20000010000 */
[----:B------:R-:W-:-:S04]  /*e5b0*/  FFMA.FTZ R0, R36, UR8, -R5 ;  /* 0x0000000824007c23 */ /* 0x000fc80008010805 */
        /* <DEDUP_REMOVED lines=42> */
[----:B------:R-:W-:-:S03]  /*e860*/  F2FP.F16.F32.PACK_AB R8, R148, R149 ;  /* 0x000000959408723e */ /* 0x000fc600000000ff */
[----:B------:R1:W-:Y:S02]  /*e870*/  MUFU.EX2 R53, R6 ;  /* 0x0000000600357308 */ /* 0x0003e40000000800 */
[----:B-1----:R-:W-:-:S06]  /*e880*/  FFMA.FTZ R6, R9, UR8, -R0 ;  /* 0x0000000809067c23 */ /* 0x002fcc0008010800 */
[----:B------:R1:W4:Y:S02]  /*e890*/  MUFU.EX2 R52, R6 ;  /* 0x0000000600347308 */ /* 0x0003240000000800 */
[----:B-1----:R-:W-:Y:S01]  /*e8a0*/  FFMA.FTZ R6, R10, UR8, -R0 ;  /* 0x000000080a067c23 */ /* 0x002fe20008010800 */
[----:B------:R-:W-:Y:S02]  /*e8b0*/  F2FP.F16.F32.PACK_AB R10, R151, R150 ;  /* 0x00000096970a723e */ /* 0x000fe400000000ff */
[----:B----4-:R-:W-:-:S03]  /*e8c0*/  F2FP.F16.F32.PACK_AB R9, R52, R53 ;  /* 0x000000353409723e */ /* 0x010fc600000000ff */
[----:B------:R1:W-:Y:S02]  /*e8d0*/  MUFU.EX2 R54, R6 ;  /* 0x0000000600367308 */ /* 0x0003e40000000800 */
[----:B-1----:R-:W-:-:S06]  /*e8e0*/  FFMA.FTZ R6, R11, UR8, -R0 ;  /* 0x000000080b067c23 */ /* 0x002fcc0008010800 */
[----:B------:R1:W4:Y:S02]  /*e8f0*/  MUFU.EX2 R55, R6 ;  /* 0x0000000600377308 */ /* 0x0003240000000800 */
[----:B-1----:R-:W-:Y:S01]  /*e900*/  FFMA.FTZ R6, R39, UR8, -R0 ;  /* 0x0000000827067c23 */ /* 0x002fe20008010800 */
[----:B----4-:R-:W-:-:S05]  /*e910*/  F2FP.F16.F32.PACK_AB R11, R55, R54 ;  /* 0x00000036370b723e */ /* 0x010fca00000000ff */
[----:B------:R1:W-:Y:S02]  /*e920*/  MUFU.EX2 R58, R6 ;  /* 0x00000006003a7308 */ /* 0x0003e40000000800 */
[C---:B------:R-:W-:Y:S08]  /*e930*/  HMMA.16816.F32 R28, R8.reuse, R16, RZ ;  /* 0x00000010081c723c */ /* 0x040ff000000018ff */
[----:B------:R-:W-:Y:S01]  /*e940*/  HMMA.16816.F32 R24, R8, R18, RZ ;  /* 0x000000120818723c */ /* 0x000fe200000018ff */
[----:B-1----:R-:W-:-:S02]  /*e950*/  FFMA.FTZ R6, R38, UR8, -R0 ;  /* 0x0000000826067c23 */ /* 0x002fc40008010800 */
[----:B------:R-:W1:Y:S05]  /*e960*/  LDSM.16.MT88.4 R36, [R165+0x400] ;  /* 0x00040000a524783b */ /* 0x000e6a0000004200 */
[C---:B---3--:R-:W-:Y:S01]  /*e970*/  HMMA.16816.F32 R16, R8.reuse, R12, RZ ;  /* 0x0000000c0810723c */ /* 0x048fe200000018ff */
        /* <DEDUP_REMOVED lines=13> */
[C---:B--2---:R-:W-:Y:S08]  /*ea50*/  HMMA.16816.F32 R28, R8.reuse, R32, R28 ;  /* 0x00000020081c723c */ /* 0x044ff0000000181c */
[----:B------:R-:W-:Y:S01]  /*ea60*/  HMMA.16816.F32 R24, R8, R34, R24 ;  /* 0x000000220818723c */ /* 0x000fe20000001818 */
[----:B------:R-:W2:Y:S01]  /*ea70*/  LDSM.16.MT88.4 R32, [R164+0x5c00] ;  /* 0x005c0000a420783b */ /* 0x000ea20000004200 */
[----:B----4-:R-:W-:-:S06]  /*ea80*/  FFMA.FTZ R6, R61, UR8, -R0 ;  /* 0x000000083d067c23 */ /* 0x010fcc0008010800 */
[C---:B-1----:R-:W-:Y:S01]  /*ea90*/  HMMA.16816.F32 R16, R8.reuse, R36, R16 ;  /* 0x000000240810723c */ /* 0x042fe20000001810 */
        /* <DEDUP_REMOVED lines=463> */
.L_x_1749:
[----:B------:R-:W-:Y:S01]  /*10790*/  UMOV UR4, URZ ;  /* 0x000000ff00047c82 */ /* 0x000fe20008000000 */
[----:B------:R-:W-:Y:S01]  /*107a0*/  IMAD.SHL.U32 R0, R118, 0x100, RZ ;  /* 0x0000010076007824 */ /* 0x000fe200078e00ff */
[----:B------:R-:W-:-:S05]  /*107b0*/  IADD3 R5, P0, PT, RZ, -UR4, RZ ;  /* 0x80000004ff057c10 */ /* 0x000fca000ff1e0ff */
[----:B------:R-:W-:-:S05]  /*107c0*/  IMAD.X R0, RZ, RZ, ~R0, P0 ;  /* 0x000000ffff007224 */ /* 0x000fca00000e0e00 */
[----:B------:R-:W-:-:S04]  /*107d0*/  SHF.R.S64 R5, R5, 0x1f, R0 ;  /* 0x0000001f05057819 */ /* 0x000fc80000001000 */
[----:B------:R-:W-:-:S04]  /*107e0*/  IADD3 R223, P0, PT, R5, R223, RZ ;  /* 0x000000df05df7210 */ /* 0x000fc80007f1e0ff */
[----:B------:R-:W-:-:S09]  /*107f0*/  LEA.HI.X.SX32 R222, R0, R222, 0x1, P0 ;  /* 0x000000de00de7211 */ /* 0x000fd200000f0eff */
.L_x_1750:
[C---:B------:R-:W-:Y:S01]  /*10800*/  IMAD.SHL.U32 R0, R118.reuse, 0x40, RZ ;  /* 0x0000004076007824 */ /* 0x040fe200078e00ff */
[----:B------:R-:W-:Y:S01]  /*10810*/  SHF.L.U64.HI R5, R118, 0x6, R119 ;  /* 0x0000000676057819 */ /* 0x000fe20000010277 */
[----:B------:R-:W-:Y:S01]  /*10820*/  IMAD.MOV.U32 R8, RZ, RZ, R223 ;  /* 0x000000ffff087224 */ /* 0x000fe200078e00df */
[----:B------:R-:W-:Y:S01]  /*10830*/  LOP3.LUT R108, R108, 0xfffffffb, RZ, 0xc0, !PT ;  /* 0xfffffffb6c6c7812 */ /* 0x000fe200078ec0ff */
[----:B------:R-:W-:Y:S01]  /*10840*/  IMAD.MOV.U32 R9, RZ, RZ, R222 ;  /* 0x000000ffff097224 */ /* 0x000fe200078e00de */
[----:B------:R-:W-:Y:S01]  /*10850*/  IADD3 R6, P0, PT, R0, R223, RZ ;  /* 0x000000df00067210 */ /* 0x000fe20007f1e0ff */
[----:B------:R-:W-:-:S03]  /*10860*/  IMAD.SHL.U32 R21, R237, 0x2, RZ ;  /* 0x00000002ed157824 */ /* 0x000fc600078e00ff */
[-C--:B------:R-:W-:Y:S01]  /*10870*/  IADD3 R14, P1, PT, R6, R0.reuse, RZ ;  /* 0x00000000060e7210 */ /* 0x080fe20007f3e0ff */
[----:B------:R-:W-:Y:S01]  /*10880*/  IMAD.X R7, R5, 0x1, R222, P0 ;  /* 0x0000000105077824 */ /* 0x000fe200000e06de */
[----:B------:R-:W-:Y:S01]  /*10890*/  @!PT LDS RZ, [RZ] ;  /* 0x00000000fffff984 */ /* 0x000fe20000000800 */
[----:B------:R-:W-:Y:S01]  /*108a0*/  @!PT LDS RZ, [RZ] ;  /* 0x00000000fffff984 */ /* 0x000fe20000000800 */
[----:B------:R-:W-:Y:S01]  /*108b0*/  @!PT LDS RZ, [RZ] ;  /* 0x00000000fffff984 */ /* 0x000fe20000000800 */
[----:B------:R1:W-:Y:S01]  /*108c0*/  LDGSTS.E.BYPASS.LTC128B.128 [R171+0x5000], desc[UR6][R8.64] ;  /* 0x0500000008ab7fae */ /* 0x0003e2000b981a06 */
[----:B------:R-:W-:Y:S02]  /*108d0*/  LOP3.LUT R21, R21, 0x6, RZ, 0xc0, !PT ;  /* 0x0000000615157812 */ /* 0x000fe400078ec0ff */
        /* <DEDUP_REMOVED lines=9> */
[----:B-1----:R-:W-:-:S04]  /*10970*/  IADD3 R8, P0, PT, R10, R0, RZ ;  /* 0x000000000a087210 */ /* 0x002fc80007f1e0ff */
[----:B--2---:R-:W-:Y:S01]  /*10980*/  IADD3 R6, P1, PT, R8, R0, RZ ;  /* 0x0000000008067210 */ /* 0x004fe20007f3e0ff */
[----:B------:R-:W-:-:S03]  /*10990*/  IMAD.X R9, R11, 0x1, R5, P0 ;  /* 0x000000010b097824 */ /* 0x000fc600000e0605 */
[----:B---3--:R-:W-:Y:S01]  /*109a0*/  IADD3 R14, P0, PT, R6, R0, RZ ;  /* 0x00000000060e7210 */ /* 0x008fe20007f1e0ff */
[----:B------:R-:W-:Y:S01]  /*109b0*/  IMAD.X R7, R9, 0x1, R5, P1 ;  /* 0x0000000109077824 */ /* 0x000fe200008e0605 */
[----:B------:R1:W-:Y:S01]  /*109c0*/  LDGSTS.E.BYPASS.LTC128B.128 [R171+0x7800], desc[UR6][R8.64] ;  /* 0x0780000008ab7fae */ /* 0x0003e2000b981a06 */
[----:B------:R-:W-:Y:S02]  /*109d0*/  PRMT R0, R21, 0x6540, R219 ;  /* 0x0000654015007816 */ /* 0x000fe400000000db */
[----:B------:R-:W-:Y:S01]  /*109e0*/  IMAD.X R15, R7, 0x1, R5, P0 ;  /* 0x00000001070f7824 */ /* 0x000fe200000e0605 */
[----:B------:R2:W-:Y:S02]  /*109f0*/  LDGSTS.E.BYPASS.LTC128B.128 [R171+0x8000], desc[UR6][R6.64] ;  /* 0x0800000006ab7fae */ /* 0x0005e4000b981a06 */
[C---:B------:R-:W-:Y:S02]  /*10a00*/  VIADD R5, R0.reuse, 0xfffffe01 ;  /* 0xfffffe0100057836 */ /* 0x040fe40000000000 */
[----:B------:R3:W-:Y:S01]  /*10a10*/  LDGSTS.E.BYPASS.LTC128B.128 [R171+0x8800], desc[UR6][R14.64] ;  /* 0x088000000eab7fae */ /* 0x0007e2000b981a06 */
[----:B------:R-:W-:-:S02]  /*10a20*/  VIADD R21, R0, 0xfffffe89 ;  /* 0xfffffe8900157836 */ /* 0x000fc40000000000 */
[C---:B------:R-:W-:Y:S01]  /*10a30*/  ISETP.GE.AND P1, PT, R5.reuse, R2, PT ;  /* 0x000000020500720c */ /* 0x040fe20003f26270 */
[----:B------:R-:W-:Y:S01]  /*10a40*/  LDSM.16.M88.4 R16, [R166+0x1000] ;  /* 0x00100000a610783b */ /* 0x000fe20000000200 */
[----:B------:R-:W-:Y:S01]  /*10a50*/  ISETP.GE.AND P3, PT, R5, R4, PT ;  /* 0x000000040500720c */ /* 0x000fe20003f66270 */
[C---:B------:R-:W-:Y:S02]  /*10a60*/  VIADD R5, R0.reuse, 0xfffffe09 ;  /* 0xfffffe0900057836 */ /* 0x040fe40000000000 */
[----:B------:R-:W-:Y:S03]  /*10a70*/  LDSM.16.M88.4 R32, [R167+0x1000] ;  /* 0x00100000a720783b */ /* 0x000fe60000000200 */
[----:B------:R-:W-:Y:S01]  /*10a80*/  ISETP.GE.AND P6, PT, R5, R2, PT ;  /* 0x000000020500720c */ /* 0x000fe20003fc6270 */
[----:B------:R-:W-:Y:S04]  /*10a90*/  LDSM.16.M88.4 R40, [R166+0x1400] ;  /* 0x00140000a628783b */ /* 0x000fe80000000200 */
        /* <DEDUP_REMOVED lines=11> */
[----:B------:R-:W-:Y:S02]  /*10b50*/  ISETP.GE.AND P5, PT, R6, R4, PT ;  /* 0x000000040600720c */ /* 0x000fe40003fa6270 */
[----:B------:R-:W-:Y:S01]  /*10b60*/  P2R R6, PR, RZ, 0x40 ;  /* 0x00000040ff067803 */ /* 0x000fe20000000000 */
        /* <DEDUP_REMOVED lines=20> */
[----:B------:R-:W-:Y:S01]  /*10cb0*/  ISETP.GE.AND P2, PT, R5, R4, PT ;  /* 0x000000040500720c */ /* 0x000fe20003f46270 */
[----:B------:R-:W-:Y:S02]  /*10cc0*/  VIADD R5, R0, 0xfffffe10 ;  /* 0xfffffe1000057836 */ /* 0x000fe40000000000 */
[----:B------:R-:W-:Y:S01]  /*10cd0*/  FMUL.FTZ R32, R32, UR11 ;  /* 0x0000000b20207c20 */ /* 0x000fe20008410000 */
[----:B------:R-:W1:Y:S01]  /*10ce0*/  MUFU.TANH R93, R17 ;  /* 0x00000011005d7308 */ /* 0x000e620000002400 */
[----:B------:R-:W-:Y:S01]  /*10cf0*/  FMUL.FTZ R33, R33, UR11 ;  /* 0x0000000b21217c20 */ /* 0x000fe20008410000 */
[----:B------:R-:W-:Y:S01]  /*10d00*/  FMUL.FTZ R34, R34, UR11 ;  /* 0x0000000b22227c20 */ /* 0x000fe20008410000 */
[----:B------:R-:W-:Y:S01]  /*10d10*/  FMUL.FTZ R35, R35, UR11 ;  /* 0x0000000b23237c20 */ /* 0x000fe20008410000 */
[----:B------:R-:W-:Y:S02]  /*10d20*/  ISETP.GE.AND P6, PT, R5, R2, PT ;  /* 0x000000020500720c */ /* 0x000fe40003fc6270 */
[----:B------:R-:W-:-:S02]  /*10d30*/  P2R R7, PR, RZ, 0x4 ;  /* 0x00000004ff077803 */ /* 0x000fc40000000000 */
[----:B------:R-:W5:Y:S01]  /*10d40*/  MUFU.TANH R110, R18 ;  /* 0x00000012006e7308 */ /* 0x000f620000002400 */
[----:B---3--:R-:W-:Y:S02]  /*10d50*/  FSEL R90, R90, -INF , !P1 ;  /* 0xff8000005a5a7808 */ /* 0x008fe40004800000 */
[----:B----4-:R-:W-:Y:S02]  /*10d60*/  FSEL R94, R94, -INF , !P4 ;  /* 0xff8000005e5e7808 */ /* 0x010fe40006000000 */
[----:B------:R-:W-:Y:S01]  /*10d70*/  ISETP.NE.AND P4, PT, R6, RZ, PT ;  /* 0x000000ff0600720c */ /* 0x000fe20003f85270 */
[----:B------:R-:W-:Y:S02]  /*10d80*/  VIADD R6, R0, 0xfffffe18 ;  /* 0xfffffe1800067836 */ /* 0x000fe40000000000 */
[----:B------:R3:W4:Y:S01]  /*10d90*/  MUFU.TANH R111, R19 ;  /* 0x00000013006f7308 */ /* 0x0007220000002400 */
[----:B-1----:R-:W-:Y:S02]  /*10da0*/  FSEL R93, R93, -INF , !P4 ;  /* 0xff8000005d5d7808 */ /* 0x002fe40006000000 */
[----:B------:R-:W-:-:S05]  /*10db0*/  ISETP.GE.AND P4, PT, R6, R4, PT ;  /* 0x000000040600720c */ /* 0x000fca0003f86270 */
[----:B------:R-:W1:Y:S01]  /*10dc0*/  MUFU.TANH R106, R30 ;  /* 0x0000001e006a7308 */ /* 0x000e620000002400 */
[----:B-----5:R-:W-:Y:S02]  /*10dd0*/  FSEL R110, R110, -INF , !P5 ;  /* 0xff8000006e6e7808 */ /* 0x020fe40006800000 */
[----:B------:R-:W-:-:S05]  /*10de0*/  ISETP.NE.AND P5, PT, R7, RZ, PT ;  /* 0x000000ff0700720c */ /* 0x000fca0003fa5270 */
[----:B------:R5:W2:Y:S01]  /*10df0*/  MUFU.TANH R105, R31 ;  /* 0x0000001f00697308 */ /* 0x000aa20000002400 */
[----:B---3--:R-:W-:Y:S01]  /*10e00*/  HMMA.16816.F32 R16, R12, R48, RZ ;  /* 0x000000300c10723c */ /* 0x008fe200000018ff */
[----:B----4-:R-:W-:-:S06]  /*10e10*/  FSEL R111, R111, -INF , !P5 ;  /* 0xff8000006f6f7808 */ /* 0x010fcc0006800000 */
[----:B------:R-:W3:Y:S01]  /*10e20*/  MUFU.TANH R92, R32 ;  /* 0x00000020005c7308 */ /* 0x000ee20000002400 */
[----:B-1----:R-:W-:Y:S02]  /*10e30*/  FSEL R106, R106, -INF , !P0 ;  /* 0xff8000006a6a7808 */ /* 0x002fe40004000000 */
[----:B------:R-:W-:Y:S01]  /*10e40*/  ISETP.GE.AND P0, PT, R5, R4, PT ;  /* 0x000000040500720c */ /* 0x000fe20003f06270 */
[----:B------:R-:W-:-:S04]  /*10e50*/  VIADD R5, R0, 0xfffffe11 ;  /* 0xfffffe1100057836 */ /* 0x000fc80000000000 */
[----:B------:R-:W1:Y:S01]  /*10e60*/  MUFU.TANH R89, R33 ;  /* 0x0000002100597308 */ /* 0x000e620000002400 */
[----:B-----5:R-:W-:Y:S01]  /*10e70*/  HMMA.16816.F32 R28, R8, R38, R24 ;  /* 0x00000026081c723c */ /* 0x020fe20000001818 */
[----:B------:R-:W4:Y:S01]  /*10e80*/  LDSM.16.M88.4 R36, [R166+0x1c00] ;  /* 0x001c0000a624783b */ /* 0x000f220000000200 */
[C---:B------:R-:W-:Y:S02]  /*10e90*/  ISETP.GE.AND P1, PT, R5.reuse, R2, PT ;  /* 0x000000020500720c */ /* 0x040fe40003f26270 */
[----:B------:R-:W-:Y:S01]  /*10ea0*/  ISETP.GE.AND P2, PT, R5, R4, PT ;  /* 0x000000040500720c */ /* 0x000fe20003f46270 */
[----:B------:R-:W-:Y:S01]  /*10eb0*/  VIADD R5, R0, 0xfffffe19 ;  /* 0xfffffe1900057836 */ /* 0x000fe20000000000 */
[----:B--2---:R-:W-:Y:S01]  /*10ec0*/  FSEL R105, R105, -INF , !P3 ;  /* 0xff80000069697808 */ /* 0x004fe20005800000 */
[----:B------:R-:W2:Y:S01]  /*10ed0*/  MUFU.TANH R109, R34 ;  /* 0x00000022006d7308 */ /* 0x000ea20000002400 */
[----:B------:R-:W-:Y:S01]  /*10ee0*/  HMMA.16816.F32 R24, R12, R50, RZ ;  /* 0x000000320c18723c */ /* 0x000fe200000018ff */
[----:B------:R-:W-:Y:S01]  /*10ef0*/  LDSM.16.M88.4 R48, [R166+0x2400] ;  /* 0x00240000a630783b */ /* 0x000fe20000000200 */
[----:B------:R-:W-:-:S02]  /*10f00*/  ISETP.GE.AND P5, PT, R5, R2, PT ;  /* 0x000000020500720c */ /* 0x000fc40003fa6270 */
[----:B---3--:R-:W-:Y:S02]  /*10f10*/  FSEL R92, R92, -INF , !P6 ;  /* 0xff8000005c5c7808 */ /* 0x008fe40007000000 */
[----:B------:R-:W-:Y:S01]  /*10f20*/  ISETP.GE.AND P6, PT, R5, R4, PT ;  /* 0x000000040500720c */ /* 0x000fe20003fc6270 */
[----:B------:R3:W5:Y:S01]  /*10f30*/  MUFU.TANH R107, R35 ;  /* 0x00000023006b7308 */ /* 0x0007620000002400 */
[----:B------:R-:W-:Y:S01]  /*10f40*/  HMMA.16816.F32 R16, R8, R44, R16 ;  /* 0x0000002c0810723c */ /* 0x000fe20000001810 */
[----:B------:R-:W-:Y:S01]  /*10f50*/  ISETP.GE.AND P3, PT, R6, R2, PT ;  /* 0x000000020600720c */ /* 0x000fe20003f66270 */
[----:B------:R-:W-:Y:S02]  /*10f60*/  VIADD R5, R0, 0xfffffe21 ;  /* 0xfffffe2100057836 */ /* 0x000fe40000000000 */
[----:B------:R-:W-:Y:S01]  /*10f70*/  FMUL.FTZ R28, R28, UR11 ;  /* 0x0000000b1c1c7c20 */ /* 0x000fe20008410000 */
[----:B------:R-:W-:Y:S01]  /*10f80*/  FMUL.FTZ R29, R29, UR11 ;  /* 0x0000000b1d1d7c20 */ /* 0x000fe20008410000 */
[----:B------:R-:W-:Y:S01]  /*10f90*/  FMUL.FTZ R30, R30, UR11 ;  /* 0x0000000b1e1e7c20 */ /* 0x000fe20008410000 */
[----:B------:R-:W-:Y:S01]  /*10fa0*/  FMUL.FTZ R31, R31, UR11 ;  /* 0x0000000b1f1f7c20 */ /* 0x000fe20008410000 */
[----:B------:R-:W4:Y:S01]  /*10fb0*/  MUFU.TANH R88, R28 ;  /* 0x0000001c00587308 */ /* 0x000f220000002400 */
[----:B------:R-:W-:Y:S01]  /*10fc0*/  VIADD R6, R0, 0xfffffe20 ;  /* 0xfffffe2000067836 */ /* 0x000fe20000000000 */
[----:B------:R-:W-:-:S02]  /*10fd0*/  P2R R7, PR, RZ, 0x20 ;  /* 0x00000020ff077803 */ /* 0x000fc40000000000 */
[----:B-1----:R-:W-:Y:S02]  /*10fe0*/  FSEL R89, R89, -INF , !P1 ;  /* 0xff80000059597808 */ /* 0x002fe40004800000 */
[----:B--2---:R-:W-:Y:S02]  /*10ff0*/  FSEL R109, R109, -INF , !P0 ;  /* 0xff8000006d6d7808 */ /* 0x004fe40004000000 */
[----:B------:R-:W-:Y:S01]  /*11000*/  MUFU.TANH R86, R29 ;  /* 0x0000001d00567308 */ /* 0x000fe20000002400 */
[----:B---3--:R-:W-:Y:S01]  /*11010*/  HMMA.16816.F32 R32, R8, R46, R24 ;  /* 0x0000002e0820723c */ /* 0x008fe20000001818 */
[----:B------:R-:W1:Y:S01]  /*11020*/  LDSM.16.M88.4 R44, [R166+0x2000] ;  /* 0x00200000a62c783b */ /* 0x000e620000000200 */
[----:B-----5:R-:W-:Y:S01]  /*11030*/  FSEL R107, R107, -INF , !P2 ;  /* 0xff8000006b6b7808 */ /* 0x020fe20005000000 */
[----:B------:R-:W-:Y:S01]  /*11040*/  FMUL.FTZ R16, R16, UR11 ;  /* 0x0000000b10107c20 */ /* 0x000fe20008410000 */
[----:B------:R-:W-:Y:S01]  /*11050*/  FMUL.FTZ R17, R17, UR11 ;  /* 0x0000000b11117c20 */ /* 0x000fe20008410000 */
[----:B------:R-:W-:Y:S01]  /*11060*/  FMUL.FTZ R18, R18, UR11 ;  /* 0x0000000b12127c20 */ /* 0x000fe20008410000 */
[----:B------:R-:W-:Y:S01]  /*11070*/  FMUL.FTZ R19, R19, UR11 ;  /* 0x0000000b13137c20 */ /* 0x000fe20008410000 */
[----:B------:R-:W2:Y:S01]  /*11080*/  MUFU.TANH R85, R16 ;  /* 0x0000001000557308 */ /* 0x000ea20000002400 */
[C---:B------:R-:W-:Y:S01]  /*11090*/  ISETP.GE.AND P1, PT, R5.reuse, R2, PT ;  /* 0x000000020500720c */ /* 0x040fe20003f26270 */
[----:B----4-:R-:W-:Y:S01]  /*110a0*/  HMMA.16816.F32 R24, R12, R36, RZ ;  /* 0x000000240c18723c */ /* 0x010fe200000018ff */
[----:B------:R-:W-:Y:S01]  /*110b0*/  ISETP.GE.AND P2, PT, R5, R4, PT ;  /* 0x000000040500720c */ /* 0x000fe20003f46270 */
[----:B------:R-:W-:Y:S01]  /*110c0*/  VIADD R5, R0, 0xfffffe28 ;  /* 0xfffffe2800057836 */ /* 0x000fe20000000000 */
[----:B------:R-:W-:-:S02]  /*110d0*/  ISETP.GE.AND P5, PT, R6, R2, PT ;  /* 0x000000020600720c */ /* 0x000fc40003fa6270 */
[----:B------:R-:W-:Y:S01]  /*110e0*/  ISETP.GE.AND P0, PT, R6, R4, PT ;  /* 0x000000040600720c */ /* 0x000fe20003f06270 */
[----:B------:R-:W3:Y:S01]  /*110f0*/  MUFU.TANH R84, R17 ;  /* 0x0000001100547308 */ /* 0x000ee20000002400 */
[----:B------:R-:W-:Y:S01]  /*11100*/  VIADD R6, R0, 0xfffffe29 ;  /* 0xfffffe2900067836 */ /* 0x000fe20000000000 */
[----:B------:R-:W-:Y:S02]  /*11110*/  FSEL R88, R88, -INF , !P3 ;  /* 0xff80000058587808 */ /* 0x000fe40005800000 */
[----:B------:R-:W-:Y:S01]  /*11120*/  FMUL.FTZ R32, R32, UR11 ;  /* 0x0000000b20207c20 */ /* 0x000fe20008410000 */
[----:B------:R-:W-:Y:S01]  /*11130*/  FMUL.FTZ R33, R33, UR11 ;  /* 0x0000000b21217c20 */ /* 0x000fe20008410000 */
[----:B------:R-:W-:Y:S01]  /*11140*/  FMUL.FTZ R34, R34, UR11 ;  /* 0x0000000b22227c20 */ /* 0x000fe20008410000 */
[----:B------:R-:W-:Y:S01]  /*11150*/  FMUL.FTZ R35, R35, UR11 ;  /* 0x0000000b23237c20 */ /* 0x000fe20008410000 */
[----:B------:R-:W4:Y:S01]  /*11160*/  MUFU.TANH R118, R18 ;  /* 0x0000001200767308 */ /* 0x000f220000002400 */
[----:B------:R-:W-:-:S02]  /*11170*/  ISETP.GE.AND P3, PT, R5, R2, PT ;  /* 0x000000020500720c */ /* 0x000fc40003f66270 */
[----:B--2---:R-:W-:-:S05]  /*11180*/  FSEL R85, R85, -INF , !P5 ;  /* 0xff80000055557808 */ /* 0x004fca0006800000 */
[----:B------:R2:W5:Y:S01]  /*11190*/  MUFU.TANH R120, R19 ;  /* 0x0000001300787308 */ /* 0x0005620000002400 */
[----:B---3--:R-:W-:-:S07]  /*111a0*/  FSEL R84, R84, -INF , !P1 ;  /* 0xff80000054547808 */ /* 0x008fce0004800000 */
[----:B------:R-:W3:Y:S01]  /*111b0*/  MUFU.TANH R112, R30 ;  /* 0x0000001e00707308 */ /* 0x000ee20000002400 */
[----:B----4-:R-:W-:-:S07]  /*111c0*/  FSEL R118, R118, -INF , !P0 ;  /* 0xff80000076767808 */ /* 0x010fce0004000000 */
[----:B------:R4:W1:Y:S01]  /*111d0*/  MUFU.TANH R114, R31 ;  /* 0x0000001f00727308 */ /* 0x0008620000002400 */
[----:B--2---:R-:W-:Y:S01]  /*111e0*/  HMMA.16816.F32 R16, R12, R38, RZ ;  /* 0x000000260c10723c */ /* 0x004fe200000018ff */
[----:B------:R-:W2:Y:S01]  /*111f0*/  LDSM.16.M88.4 R36, [R167+0x2000] ;  /* 0x00200000a724783b */ /* 0x000ea20000000200 */
[----:B-----5:R-:W-:-:S05]  /*11200*/  FSEL R120, R120, -INF , !P2 ;  /* 0xff80000078787808 */ /* 0x020fca0005000000 */
[----:B------:R-:W-:Y:S01]  /*11210*/  MUFU.TANH R82, R32 ;  /* 0x0000002000527308 */ /* 0x000fe20000002400 */
[----:B---3--:R-:W-:Y:S02]  /*11220*/  FSEL R112, R112, -INF , !P4 ;  /* 0xff80000070707808 */ /* 0x008fe40006000000 */
[----:B------:R-:W-:-:S04]  /*11230*/  ISETP.NE.AND P4, PT, R7, RZ, PT ;  /* 0x000000ff0700720c */ /* 0x000fc80003f85270 */
[----:B------:R-:W-:Y:S01]  /*11240*/  FSEL R86, R86, -INF , !P4 ;  /* 0xff80000056567808 */ /* 0x000fe20006000000 */
[----:B------:R-:W-:Y:S01]  /*11250*/  MUFU.TANH R81, R33 ;  /* 0x0000002100517308 */ /* 0x000fe20000002400 */
[C---:B----4-:R-:W-:Y:S01]  /*11260*/  HMMA.16816.F32 R28, R8.reuse, R40, R24 ;  /* 0x00000028081c723c */ /* 0x050fe20000001818 */
[----:B------:R-:W-:Y:S01]  /*11270*/  ISETP.GE.AND P4, PT, R5, R4, PT ;  /* 0x000000040500720c */ /* 0x000fe20003f86270 */
[----:B------:R-:W-:Y:S01]  /*11280*/  VIADD R5, R0, 0xfffffe30 ;  /* 0xfffffe3000057836 */ /* 0x000fe20000000000 */
[----:B-1----:R-:W-:Y:S02]  /*11290*/  FSEL R114, R114, -INF , !P6 ;  /* 0xff80000072727808 */ /* 0x002fe40007000000 */
[----:B------:R-:W-:Y:S02]  /*112a0*/  ISETP.GE.AND P6, PT, R6, R2, PT ;  /* 0x000000020600720c */ /* 0x000fe40003fc6270 */
[----:B------:R-:W1:Y:S01]  /*112b0*/  MUFU.TANH R119, R34 ;  /* 0x0000002200777308 */ /* 0x000e620000002400 */
[----:B------:R-:W-:Y:S01]  /*112c0*/  HMMA.16816.F32 R16, R8, R42, R16 ;  /* 0x0000002a0810723c */ /* 0x000fe20000001810 */
[----:B------:R-:W3:Y:S01]  /*112d0*/  LDSM.16.M88.4 R40, [R167+0x2400] ;  /* 0x00240000a728783b */ /* 0x000ee20000000200 */
[----:B------:R-:W-:-:S02]  /*112e0*/  P2R R7, PR, RZ, 0x40 ;  /* 0x00000040ff077803 */ /* 0x000fc40000000000 */
[C---:B------:R-:W-:Y:S02]  /*112f0*/  ISETP.GE.AND P5, PT, R5.reuse, R2, PT ;  /* 0x000000020500720c */ /* 0x040fe40003fa6270 */
[-C--:B------:R-:W-:Y:S01]  /*11300*/  ISETP.GE.AND P0, PT, R5, R4.reuse, PT ;  /* 0x000000040500720c */ /* 0x080fe20003f06270 */
[----:B------:R2:W4:Y:S01]  /*11310*/  MUFU.TANH R121, R35 ;  /* 0x0000002300797308 */ /* 0x0005220000002400 */
[----:B------:R-:W-:Y:S01]  /*11320*/  HMMA.16816.F32 R24, R12, R44, RZ ;  /* 0x0000002c0c18723c */ /* 0x000fe200000018ff */
[----:B------:R-:W-:Y:S01]  /*11330*/  VIADD R5, R0, 0xfffffe31 ;  /* 0xfffffe3100057836 */ /* 0x000fe20000000000 */
[----:B------:R-:W-:Y:S01]  /*11340*/  ISETP.GE.AND P6, PT, R6, R4, PT ;  /* 0x000000040600720c */ /* 0x000fe20003fc6270 */
[----:B------:R-:W-:Y:S01]  /*11350*/  FMUL.FTZ R28, R28, UR11 ;  /* 0x0000000b1c1c7c20 */ /* 0x000fe20008410000 */
[----:B------:R-:W-:Y:S01]  /*11360*/  FMUL.FTZ R29, R29, UR11 ;  /* 0x0000000b1d1d7c20 */ /* 0x000fe20008410000 */
[----:B------:R-:W-:Y:S01]  /*11370*/  FMUL.FTZ R30, R30, UR11 ;  /* 0x0000000b1e1e7c20 */ /* 0x000fe20008410000 */
[----:B------:R-:W-:Y:S01]  /*11380*/  FMUL.FTZ R31, R31, UR11 ;  /* 0x0000000b1f1f7c20 */ /* 0x000fe20008410000 */
[----:B------:R-:W5:Y:S01]  /*11390*/  MUFU.TANH R80, R28 ;  /* 0x0000001c00507308 */ /* 0x000f620000002400 */
[----:B-1----:R-:W-:Y:S01]  /*113a0*/  FSEL R119, R119, -INF , !P4 ;  /* 0xff80000077777808 */ /* 0x002fe20006000000 */
[----:B------:R-:W-:Y:S01]  /*113b0*/  VIADD R6, R0, 0xfffffe40 ;  /* 0xfffffe4000067836 */ /* 0x000fe20000000000 */
[----:B------:R-:W-:Y:S01]  /*113c0*/  ISETP.NE.AND P4, PT, R7, RZ, PT ;  /* 0x000000ff0700720c */ /* 0x000fe20003f85270 */
[----:B------:R-:W-:Y:S01]  /*113d0*/  FMUL.FTZ R16, R16, UR11 ;  /* 0x0000000b10107c20 */ /* 0x000fe20008410000 */
[----:B------:R-:W-:Y:S01]  /*113e0*/  FMUL.FTZ R17, R17, UR11 ;  /* 0x0000000b11117c20 */ /* 0x000fe20008410000 */
[----:B------:R-:W-:Y:S01]  /*113f0*/  FMUL.FTZ R18, R18, UR11 ;  /* 0x0000000b12127c20 */ /* 0x000fe20008410000 */
[----:B------:R-:W-:Y:S01]  /*11400*/  FMUL.FTZ R19, R19, UR11 ;  /* 0x0000000b13137c20 */ /* 0x000fe20008410000 */
[----:B------:R-:W-:Y:S01]  /*11410*/  MUFU.TANH R76, R16 ;  /* 0x00000010004c7308 */ /* 0x000fe20000002400 */
[----:B------:R-:W-:Y:S01]  /*11420*/  VIADD R7, R0, 0xfffffe39 ;  /* 0xfffffe3900077836 */ /* 0x000fe20000000000 */
[----:B------:R-:W-:-:S02]  /*11430*/  ISETP.GE.AND P1, PT, R5, R2, PT ;  /* 0x000000020500720c */ /* 0x000fc40003f26270 */
[----:B------:R-:W-:Y:S01]  /*11440*/  ISETP.GE.AND P2, PT, R5, R4, PT ;  /* 0x000000040500720c */ /* 0x000fe20003f46270 */
[----:B--2---:R-:W-:Y:S01]  /*11450*/  HMMA.16816.F32 R32, R8, R36, R24 ;  /* 0x000000240820723c */ /* 0x004fe20000001818 */
[----:B------:R-:W-:Y:S01]  /*11460*/  VIADD R5, R0, 0xfffffe38 ;  /* 0xfffffe3800057836 */ /* 0x000fe20000000000 */
[----:B----4-:R-:W-:Y:S01]  /*11470*/  FSEL R121, R121, -INF , !P6 ;  /* 0xff80000079797808 */ /* 0x010fe20007000000 */
[----:B------:R-:W-:Y:S01]  /*11480*/  MUFU.TANH R75, R17 ;  /* 0x00000011004b7308 */ /* 0x000fe20000002400 */
[-C--:B------:R-:W-:Y:S02]  /*11490*/  ISETP.GE.AND P6, PT, R7, R2.reuse, PT ;  /* 0x000000020700720c */ /* 0x080fe40003fc6270 */
[----:B-----5:R-:W-:Y:S02]  /*114a0*/  FSEL R80, R80, -INF , !P5 ;  /* 0xff80000050507808 */ /* 0x020fe40006800000 */
[----:B------:R-:W-:Y:S01]  /*114b0*/  HMMA.16816.F32 R24, R12, R46, RZ ;  /* 0x0000002e0c18723c */ /* 0x000fe200000018ff */
[----:B------:R-:W1:Y:S01]  /*114c0*/  LDSM.16.M88.4 R44, [R166+0x2800] ;  /* 0x00280000a62c783b */ /* 0x000e620000000200 */
[----:B------:R-:W-:Y:S01]  /*114d0*/  ISETP.GE.AND P5, PT, R6, R2, PT ;  /* 0x000000020600720c */ /* 0x000fe20003fa6270 */
[----:B------:R-:W2:Y:S01]  /*114e0*/  MUFU.TANH R130, R18 ;  /* 0x0000001200827308 */ /* 0x000ea20000002400 */
[----:B------:R-:W-:-:S02]  /*114f0*/  FSEL R82, R82, -INF , !P3 ;  /* 0xff80000052527808 */ /* 0x000fc40005800000 */
[----:B------:R-:W-:Y:S02]  /*11500*/  FSEL R81, R81, -INF , !P4 ;  /* 0xff80000051517808 */ /* 0x000fe40006000000 */
[C---:B------:R-:W-:Y:S02]  /*11510*/  ISETP.GE.AND P3, PT, R5.reuse, R2, PT ;  /* 0x000000020500720c */ /* 0x040fe40003f66270 */
[----:B------:R-:W-:Y:S01]  /*11520*/  ISETP.GE.AND P4, PT, R5, R4, PT ;  /* 0x000000040500720c */ /* 0x000fe20003f86270 */
[----:B------:R4:W5:Y:S01]  /*11530*/  MUFU.TANH R126, R19 ;  /* 0x00000013007e7308 */ /* 0x0009620000002400 */
[----:B------:R-:W-:Y:S01]  /*11540*/  FMUL.FTZ R32, R32, UR11 ;  /* 0x0000000b20207c20 */ /* 0x000fe20008410000 */
[----:B------:R-:W-:Y:S01]  /*11550*/  FMUL.FTZ R33, R33, UR11 ;  /* 0x0000000b21217c20 */ /* 0x000fe20008410000 */
[----:B------:R-:W-:Y:S01]  /*11560*/  FMUL.FTZ R34, R34, UR11 ;  /* 0x0000000b22227c20 */ /* 0x000fe20008410000 */
[----:B------:R-:W-:Y:S01]  /*11570*/  FMUL.FTZ R35, R35, UR11 ;  /* 0x0000000b23237c20 */ /* 0x000fe20008410000 */
[----:B------:R-:W-:-:S02]  /*11580*/  P2R R5, PR, RZ, 0x40 ;  /* 0x00000040ff057803 */ /* 0x000fc40000000000 */
[----:B------:R-:W-:Y:S01]  /*11590*/  ISETP.GE.AND P6, PT, R7, R4, PT ;  /* 0x000000040700720c */ /* 0x000fe20003fc6270 */
[----:B------:R-:W3:Y:S01]  /*115a0*/  MUFU.TANH R79, R29 ;  /* 0x0000001d004f7308 */ /* 0x000ee20000002400 */
[----:B--2---:R-:W-:Y:S01]  /*115b0*/  FSEL R130, R130, -INF , !P4 ;  /* 0xff80000082827808 */ /* 0x004fe20006000000 */
[C---:B------:R-:W-:Y:S01]  /*115c0*/  VIADD R7, R0.reuse, 0xfffffe48 ;  /* 0xfffffe4800077836 */ /* 0x040fe20000000000 */
[----:B------:R-:W-:Y:S01]  /*115d0*/  ISETP.NE.AND P4, PT, R5, RZ, PT ;  /* 0x000000ff0500720c */ /* 0x000fe20003f85270 */
[----:B------:R-:W-:Y:S01]  /*115e0*/  VIADD R5, R0, 0xfffffe50 ;  /* 0xfffffe5000057836 */ /* 0x000fe20000000000 */
[----:B------:R-:W-:Y:S02]  /*115f0*/  FSEL R76, R76, -INF , !P3 ;  /* 0xff8000004c4c7808 */ /* 0x000fe40005800000 */
[----:B------:R-:W-:Y:S01]  /*11600*/  FSEL R75, R75, -INF , !P4 ;  /* 0xff8000004b4b7808 */ /* 0x000fe20006000000 */
[----:B------:R-:W2:Y:S01]  /*11610*/  MUFU.TANH R124, R30 ;  /* 0x0000001e007c7308 */ /* 0x000ea20000002400 */
[----:B----4-:R-:W-:Y:S01]  /*11620*/  HMMA.16816.F32 R16, R12, R48, RZ ;  /* 0x000000300c10723c */ /* 0x010fe200000018ff */
[----:B-----5:R-:W-:-:S02]  /*11630*/  FSEL R126, R126, -INF , !P6 ;  /* 0xff8000007e7e7808 */ /* 0x020fc40007000000 */
[C---:B------:R-:W-:Y:S02]  /*11640*/  ISETP.GE.AND P3, PT, R7.reuse, R2, PT ;  /* 0x000000020700720c */ /* 0x040fe40003f66270 */
[----:B------:R-:W-:Y:S02]  /*11650*/  ISETP.GE.AND P4, PT, R7, R4, PT ;  /* 0x000000040700720c */ /* 0x000fe40003f86270 */
[----:B------:R-:W4:Y:S01]  /*11660*/  MUFU.TANH R125, R31 ;  /* 0x0000001f007d7308 */ /* 0x000f220000002400 */
[----:B---3--:R-:W-:-:S07]  /*11670*/  FSEL R79, R79, -INF , !P1 ;  /* 0xff8000004f4f7808 */ /* 0x008fce0004800000 */
[----:B------:R-:W3:Y:S01]  /*11680*/  MUFU.TANH R74, R32 ;  /* 0x00000020004a7308 */ /* 0x000ee20000002400 */
[----:B--2---:R-:W-:Y:S02]  /*11690*/  FSEL R124, R124, -INF , !P0 ;  /* 0xff8000007c7c7808 */ /* 0x004fe40004000000 */
[----:B------:R-:W-:Y:S01]  /*116a0*/  ISETP.GE.AND P0, PT, R6, R4, PT ;  /* 0x000000040600720c */ /* 0x000fe20003f06270 */
[----:B------:R-:W-:Y:S01]  /*116b0*/  VIADD R6, R0, 0xfffffe41 ;  /* 0xfffffe4100067836 */ /* 0x000fe20000000000 */
[----:B------:R-:W-:Y:S03]  /*116c0*/  HMMA.16816.F32 R16, R8, R40, R16 ;  /* 0x000000280810723c */ /* 0x000fe60000001810 */
[----:B------:R-:W-:Y:S01]  /*116d0*/  MUFU.TANH R73, R33 ;  /* 0x0000002100497308 */ /* 0x000fe20000002400 */
[----:B----4-:R-:W-:Y:S02]  /*116e0*/  FSEL R125, R125, -INF , !P2 ;  /* 0xff8000007d7d7808 */ /* 0x010fe40005000000 */
[----:B------:R-:W-:-:S02]  /*116f0*/  ISETP.GE.AND P1, PT, R6, R2, PT ;  /* 0x000000020600720c */ /* 0x000fc40003f26270 */
[----:B------:R-:W-:Y:S01]  /*11700*/  HMMA.16816.F32 R28, R8, R38, R24 ;  /* 0x00000026081c723c */ /* 0x000fe20000001818 */
[----:B------:R-:W2:Y:S01]  /*11710*/  LDSM.16.M88.4 R36, [R167+0x2800] ;  /* 0x00280000a724783b */ /* 0x000ea20000000200 */
[----:B------:R-:W-:Y:S01]  /*11720*/  ISETP.GE.AND P2, PT, R6, R4, PT ;  /* 0x000000040600720c */ /* 0x000fe20003f46270 */
[----:B------:R-:W4:Y:S01]  /*11730*/  MUFU.TANH R131, R34 ;  /* 0x0000002200837308 */ /* 0x000f220000002400 */
[----:B------:R-:W-:Y:S01]  /*11740*/  VIADD R6, R0, 0xfffffe49 ;  /* 0xfffffe4900067836 */ /* 0x000fe20000000000 */
[----:B---3--:R-:W-:Y:S02]  /*11750*/  FSEL R74, R74, -INF , !P5 ;  /* 0xff8000004a4a7808 */ /* 0x008fe40006800000 */
[-C--:B------:R-:W-:Y:S01]  /*11760*/  ISETP.GE.AND P5, PT, R5, R2.reuse, PT ;  /* 0x000000020500720c */ /* 0x080fe20003fa6270 */
[----:B------:R-:W-:Y:S01]  /*11770*/  HMMA.16816.F32 R24, R12, R50, RZ ;  /* 0x000000320c18723c */ /* 0x000fe200000018ff */
[----:B------:R-:W3:Y:S01]  /*11780*/  LDSM.16.M88.4 R48, [R166+0x2c00] ;  /* 0x002c0000a630783b */ /* 0x000ee20000000200 */
[----:B------:R-:W-:Y:S01]  /*11790*/  ISETP.GE.AND P6, PT, R6, R2, PT ;  /* 0x000000020600720c */ /* 0x000fe20003fc6270 */
[----:B------:R5:W1:Y:S01]  /*117a0*/  MUFU.TANH R135, R35 ;  /* 0x0000002300877308 */ /* 0x000a620000002400 */
[----:B------:R-:W-:Y:S01]  /*117b0*/  FMUL.FTZ R16, R16, UR11 ;  /* 0x0000000b10107c20 */ /* 0x000fe20008410000 */
[----:B------:R-:W-:Y:S01]  /*117c0*/  FMUL.FTZ R17, R17, UR11 ;  /* 0x0000000b11117c20 */ /* 0x000fe20008410000 */
[----:B------:R-:W-:Y:S01]  /*117d0*/  FMUL.FTZ R18, R18, UR11 ;  /* 0x0000000b12127c20 */ /* 0x000fe20008410000 */
[----:B------:R-:W-:Y:S01]  /*117e0*/  FMUL.FTZ R19, R19, UR11 ;  /* 0x0000000b13137c20 */ /* 0x000fe20008410000 */
[----:B------:R-:W-:-:S02]  /*117f0*/  P2R R7, PR, RZ, 0x40 ;  /* 0x00000040ff077803 */ /* 0x000fc40000000000 */
[-C--:B------:R-:W-:Y:S01]  /*11800*/  ISETP.GE.AND P6, PT, R6, R4.reuse, PT ;  /* 0x000000040600720c */ /* 0x080fe20003fc6270 */
[----:B------:R-:W2:Y:S01]  /*11810*/  MUFU.TANH R70, R16 ;  /* 0x0000001000467308 */ /* 0x000ea20000002400 */
[----:B------:R-:W-:Y:S01]  /*11820*/  FMUL.FTZ R28, R28, UR11 ;  /* 0x0000000b1c1c7c20 */ /* 0x000fe20008410000 */
[----:B------:R-:W-:Y:S01]  /*11830*/  FMUL.FTZ R29, R29, UR11 ;  /* 0x0000000b1d1d7c20 */ /* 0x000fe20008410000 */
[----:B------:R-:W-:Y:S01]  /*11840*/  FMUL.FTZ R30, R30, UR11 ;  /* 0x0000000b1e1e7c20 */ /* 0x000fe20008410000 */
[----:B------:R-:W-:Y:S01]  /*11850*/  FMUL.FTZ R31, R31, UR11 ;  /* 0x0000000b1f1f7c20 */ /* 0x000fe20008410000 */
[----:B----4-:R-:W-:Y:S01]  /*11860*/  FSEL R131, R131, -INF , !P0 ;  /* 0xff80000083837808 */ /* 0x010fe20004000000 */
[C---:B------:R-:W-:Y:S01]  /*11870*/  VIADD R6, R0.reuse, 0xfffffe59 ;  /* 0xfffffe5900067836 */ /* 0x040fe20000000000 */
[----:B------:R-:W-:Y:S01]  /*11880*/  ISETP.GE.AND P0, PT, R5, R4, PT ;  /* 0x000000040500720c */ /* 0x000fe20003f06270 */
[----:B------:R-:W4:Y:S01]  /*11890*/  MUFU.TANH R69, R17 ;  /* 0x0000001100457308 */ /* 0x000f220000002400 */
[----:B-----5:R-:W-:Y:S01]  /*118a0*/  HMMA.16816.F32 R32, R8, R42, R24 ;  /* 0x0000002a0820723c */ /* 0x020fe20000001818 */
[----:B------:R-:W5:Y:S01]  /*118b0*/  LDSM.16.M88.4 R40, [R167+0x2c00] ;  /* 0x002c0000a728783b */ /* 0x000f620000000200 */
[----:B------:R-:W-:Y:S01]  /*118c0*/  VIADD R5, R0, 0xfffffe51 ;  /* 0xfffffe5100057836 */ /* 0x000fe20000000000 */
[----:B------:R-:W-:-:S02]  /*118d0*/  FSEL R73, R73, -INF , !P1 ;  /* 0xff80000049497808 */ /* 0x000fc40004800000 */
[----:B-1----:R-:W-:Y:S02]  /*118e0*/  FSEL R135, R135, -INF , !P2 ;  /* 0xff80000087877808 */ /* 0x002fe40005000000 */
[----:B------:R-:W1:Y:S01]  /*118f0*/  MUFU.TANH R154, R18 ;  /* 0x00000012009a7308 */ /* 0x000e620000002400 */
[----:B------:R-:W-:Y:S01]  /*11900*/  HMMA.16816.F32 R24, R12, R44, RZ ;  /* 0x0000002c0c18723c */ /* 0x000fe200000018ff */
[C---:B------:R-:W-:Y:S02]  /*11910*/  ISETP.GE.AND P1, PT, R5.reuse, R2, PT ;  /* 0x000000020500720c */ /* 0x040fe40003f26270 */
[----:B------:R-:W-:Y:S01]  /*11920*/  ISETP.GE.AND P2, PT, R5, R4, PT ;  /* 0x000000040500720c */ /* 0x000fe20003f46270 */
[----:B------:R-:W-:Y:S01]  /*11930*/  VIADD R5, R0, 0xfffffe58 ;  /* 0xfffffe5800057836 */ /* 0x000fe20000000000 */
[----:B--2---:R-:W-:Y:S02]  /*11940*/  FSEL R70, R70, -INF , !P5 ;  /* 0xff80000046467808 */ /* 0x004fe40006800000 */
[----:B------:R2:W3:Y:S01]  /*11950*/  MUFU.TANH R155, R19 ;  /* 0x00000013009b7308 */ /* 0x0004e20000002400 */
[----:B----4-:R-:W-:-:S03]  /*11960*/  FSEL R69, R69, -INF , !P1 ;  /* 0xff80000045457808 */ /* 0x010fc60004800000 */
[----:B------:R-:W-:Y:S01]  /*11970*/  FMUL.FTZ R32, R32, UR11 ;  /* 0x0000000b20207c20 */ /* 0x000fe20008410000 */
[----:B------:R-:W-:Y:S01]  /*11980*/  FMUL.FTZ R33, R33, UR11 ;  /* 0x0000000b21217c20 */ /* 0x000fe20008410000 */
[----:B------:R-:W-:Y:S01]  /*11990*/  FMUL.FTZ R34, R34, UR11 ;  /* 0x0000000b22227c20 */ /* 0x000fe20008410000 */
[----:B------:R-:W-:Y:S01]  /*119a0*/  FMUL.FTZ R35, R35, UR11 ;  /* 0x0000000b23237c20 */ /* 0x000fe20008410000 */
[----:B------:R-:W4:Y:S01]  /*119b0*/  MUFU.TANH R72, R28 ;  /* 0x0000001c00487308 */ /* 0x000f220000002400 */
[----:B-1----:R-:W-:-:S07]  /*119c0*/  FSEL R154, R154, -INF , !P0 ;  /* 0xff8000009a9a7808 */ /* 0x002fce0004000000 */
[----:B------:R-:W-:Y:S01]  /*119d0*/  MUFU.TANH R71, R29 ;  /* 0x0000001d00477308 */ /* 0x000fe20000002400 */
[----:B--2---:R-:W-:Y:S01]  /*119e0*/  HMMA.16816.F32 R16, R12, R46, RZ ;  /* 0x0000002e0c10723c */ /* 0x004fe200000018ff */
[----:B------:R-:W-:Y:S01]  /*119f0*/  LDSM.16.M88.4 R44, [R166+0x3800] ;  /* 0x00380000a62c783b */ /* 0x000fe20000000200 */
[----:B---3--:R-:W-:-:S05]  /*11a00*/  FSEL R155, R155, -INF , !P2 ;  /* 0xff8000009b9b7808 */ /* 0x008fca0005000000 */
[----:B------:R-:W1:Y:S01]  /*11a10*/  MUFU.TANH R134, R30 ;  /* 0x0000001e00867308 */ /* 0x000e620000002400 */
[----:B----4-:R-:W-:Y:S02]  /*11a20*/  FSEL R72, R72, -INF , !P3 ;  /* 0xff80000048487808 */ /* 0x010fe40005800000 */
[----:B------:R-:W-:-:S05]  /*11a30*/  ISETP.GE.AND P3, PT, R5, R2, PT ;  /* 0x000000020500720c */ /* 0x000fca0003f66270 */
[----:B------:R2:W3:Y:S08]  /*11a40*/  MUFU.TANH R152, R31 ;  /* 0x0000001f00987308 */ /* 0x0004f00000002400 */
[----:B------:R-:W4:Y:S01]  /*11a50*/  MUFU.TANH R68, R32 ;  /* 0x0000002000447308 */ /* 0x000f220000002400 */
[----:B-1----:R-:W-:Y:S02]  /*11a60*/  FSEL R134, R134, -INF , !P4 ;  /* 0xff80000086867808 */ /* 0x002fe40006000000 */
[----:B------:R-:W-:-:S04]  /*11a70*/  ISETP.NE.AND P4, PT, R7, RZ, PT ;  /* 0x000000ff0700720c */ /* 0x000fc80003f85270 */
[----:B------:R-:W-:Y:S01]  /*11a80*/  FSEL R71, R71, -INF , !P4 ;  /* 0xff80000047477808 */ /* 0x000fe20006000000 */
[----:B------:R-:W-:Y:S01]  /*11a90*/  MUFU.TANH R67, R33 ;  /* 0x0000002100437308 */ /* 0x000fe20000002400 */
[C---:B--2---:R-:W-:Y:S01]  /*11aa0*/  HMMA.16816.F32 R28, R8.reuse, R36, R24 ;  /* 0x00000024081c723c */ /* 0x044fe20000001818 */
[----:B---3--:R-:W-:Y:S02]  /*11ab0*/  FSEL R152, R152, -INF , !P6 ;  /* 0xff80000098987808 */ /* 0x008fe40007000000 */
[----:B------:R-:W-:Y:S02]  /*11ac0*/  ISETP.GE.AND P6, PT, R6, R2, PT ;  /* 0x000000020600720c */ /* 0x000fe40003fc6270 */
[----:B------:R-:W-:Y:S01]  /*11ad0*/  ISETP.GE.AND P4, PT, R5, R4, PT ;  /* 0x000000040500720c */ /* 0x000fe20003f86270 */
[----:B------:R-:W-:Y:S01]  /*11ae0*/  VIADD R5, R0, 0xfffffe60 ;  /* 0xfffffe6000057836 */ /* 0x000fe20000000000 */
[----:B------:R-:W1:Y:S01]  /*11af0*/  MUFU.TANH R157, R34 ;  /* 0x00000022009d7308 */ /* 0x000e620000002400 */
[----:B------:R-:W-:Y:S01]  /*11b00*/  HMMA.16816.F32 R24, R8, R38, R16 ;  /* 0x000000260818723c */ /* 0x000fe20000001810 */
[----:B------:R-:W2:Y:S01]  /*11b10*/  LDSM.16.M88.4 R36, [R166+0x3000] ;  /* 0x00300000a624783b */ /* 0x000ea20000000200 */
[----:B------:R-:W-:-:S02]  /*11b20*/  P2R R7, PR, RZ, 0x40 ;  /* 0x00000040ff077803 */ /* 0x000fc40000000000 */
[C---:B------:R-:W-:Y:S02]  /*11b30*/  ISETP.GE.AND P5, PT, R5.reuse, R2, PT ;  /* 0x000000020500720c */ /* 0x040fe40003fa6270 */
[----:B------:R-:W-:Y:S01]  /*11b40*/  ISETP.GE.AND P0, PT, R5, R4, PT ;  /* 0x000000040500720c */ /* 0x000fe20003f06270 */
[----:B------:R3:W-:Y:S01]  /*11b50*/  MUFU.TANH R156, R35 ;  /* 0x00000023009c7308 */ /* 0x0007e20000002400 */
[----:B------:R-:W-:Y:S01]  /*11b60*/  HMMA.16816.F32 R16, R12, R48, RZ ;  /* 0x000000300c10723c */ /* 0x000fe200000018ff */
[----:B------:R-:W-:Y:S01]  /*11b70*/  VIADD R5, R0, 0xfffffe68 ;  /* 0xfffffe6800057836 */ /* 0x000fe20000000000 */
[----:B----4-:R-:W-:Y:S01]  /*11b80*/  FSEL R68, R68, -INF , !P3 ;  /* 0xff80000044447808 */ /* 0x010fe20005800000 */
[----:B------:R-:W-:Y:S01]  /*11b90*/  FMUL.FTZ R28, R28, UR11 ;  /* 0x0000000b1c1c7c20 */ /* 0x000fe20008410000 */
[----:B------:R-:W-:Y:S01]  /*11ba0*/  FMUL.FTZ R29, R29, UR11 ;  /* 0x0000000b1d1d7c20 */ /* 0x000fe20008410000 */
[----:B------:R-:W-:Y:S01]  /*11bb0*/  FMUL.FTZ R30, R30, UR11 ;  /* 0x0000000b1e1e7c20 */ /* 0x000fe20008410000 */
[----:B------:R-:W-:Y:S01]  /*11bc0*/  FMUL.FTZ R31, R31, UR11 ;  /* 0x0000000b1f1f7c20 */ /* 0x000fe20008410000 */
[----:B------:R-:W4:Y:S01]  /*11bd0*/  MUFU.TANH R66, R28 ;  /* 0x0000001c00427308 */ /* 0x000f220000002400 */
[----:B-1----:R-:W-:-:S02]  /*11be0*/  FSEL R157, R157, -INF , !P4 ;  /* 0xff8000009d9d7808 */ /* 0x002fc40006000000 */
[----:B------:R-:W-:Y:S01]  /*11bf0*/  ISETP.NE.AND P4, PT, R7, RZ, PT ;  /* 0x000000ff0700720c */ /* 0x000fe20003f85270 */
[----:B------:R-:W-:Y:S01]  /*11c00*/  FMUL.FTZ R24, R24, UR11 ;  /* 0x0000000b18187c20 */ /* 0x000fe20008410000 */
[----:B------:R-:W-:Y:S01]  /*11c10*/  FMUL.FTZ R25, R25, UR11 ;  /* 0x0000000b19197c20 */ /* 0x000fe20008410000 */
[----:B------:R-:W-:Y:S01]  /*11c20*/  FMUL.FTZ R26, R26, UR11 ;  /* 0x0000000b1a1a7c20 */ /* 0x000fe20008410000 */
[----:B------:R-:W-:Y:S01]  /*11c30*/  FMUL.FTZ R27, R27, UR11 ;  /* 0x0000000b1b1b7c20 */ /* 0x000fe20008410000 */
[----:B------:R-:W-:Y:S01]  /*11c40*/  MUFU.TANH R65, R29 ;  /* 0x0000001d00417308 */ /* 0x000fe20000002400 */
[----:B---3--:R-:W1:Y:S01]  /*11c50*/  LDSM.16.M88.4 R32, [R167+0x3000] ;  /* 0x00300000a720783b */ /* 0x008e620000000200 */
[----:B------:R-:W-:Y:S02]  /*11c60*/  FSEL R67, R67, -INF , !P4 ;  /* 0xff80000043437808 */ /* 0x000fe40006000000 */
[C---:B------:R-:W-:Y:S02]  /*11c70*/  ISETP.GE.AND P3, PT, R5.reuse, R2, PT ;  /* 0x000000020500720c */ /* 0x040fe40003f66270 */
[-C--:B------:R-:W-:Y:S01]  /*11c80*/  ISETP.GE.AND P4, PT, R5, R4.reuse, PT ;  /* 0x000000040500720c */ /* 0x080fe20003f86270 */
[----:B------:R-:W-:Y:S01]  /*11c90*/  VIADD R5, R0, 0xfffffe69 ;  /* 0xfffffe6900057836 */ /* 0x000fe20000000000 */
[----:B------:R-:W3:Y:S01]  /*11ca0*/  MUFU.TANH R159, R30 ;  /* 0x0000001e009f7308 */ /* 0x000ee20000002400 */
[----:B------:R-:W-:Y:S01]  /*11cb0*/  ISETP.GE.AND P6, PT, R6, R4, PT ;  /* 0x000000040600720c */ /* 0x000fe20003fc6270 */
[----:B------:R-:W-:Y:S01]  /*11cc0*/  VIADD R6, R0, 0xfffffe61 ;  /* 0xfffffe6100067836 */ /* 0x000fe20000000000 */
[----:B----4-:R-:W-:-:S02]  /*11cd0*/  FSEL R66, R66, -INF , !P5 ;  /* 0xff80000042427808 */ /* 0x010fc40006800000 */
[----:B------:R-:W-:Y:S02]  /*11ce0*/  FSEL R156, R156, -INF , !P6 ;  /* 0xff8000009c9c7808 */ /* 0x000fe40007000000 */
[CC--:B------:R-:W-:Y:S01]  /*11cf0*/  ISETP.GE.AND P6, PT, R5.reuse, R2.reuse, PT ;  /* 0x000000020500720c */ /* 0x0c0fe20003fc6270 */
[----:B------:R5:W4:Y:S01]  /*11d00*/  MUFU.TANH R163, R31 ;  /* 0x0000001f00a37308 */ /* 0x000b220000002400 */
[C---:B------:R-:W-:Y:S02]  /*11d10*/  ISETP.GE.AND P1, PT, R6.reuse, R2, PT ;  /* 0x000000020600720c */ /* 0x040fe40003f26270 */
[-C--:B------:R-:W-:Y:S01]  /*11d20*/  ISETP.GE.AND P2, PT, R6, R4.reuse, PT ;  /* 0x000000040600720c */ /* 0x080fe20003f46270 */
[C---:B------:R-:W-:Y:S01]  /*11d30*/  VIADD R6, R0.reuse, 0xfffffe70 ;  /* 0xfffffe7000067836 */ /* 0x040fe20000000000 */
[----:B------:R-:W-:Y:S02]  /*11d40*/  P2R R7, PR, RZ, 0x40 ;  /* 0x00000040ff077803 */ /* 0x000fe40000000000 */
[----:B------:R-:W-:Y:S01]  /*11d50*/  ISETP.GE.AND P6, PT, R5, R4, PT ;  /* 0x000000040500720c */ /* 0x000fe20003fc6270 */
[----:B------:R-:W2:Y:S01]  /*11d60*/  MUFU.TANH R64, R24 ;  /* 0x0000001800407308 */ /* 0x000ea20000002400 */
[----:B------:R-:W-:Y:S01]  /*11d70*/  VIADD R5, R0, 0xfffffe71 ;  /* 0xfffffe7100057836 */ /* 0x000fe20000000000 */
[----:B---3--:R-:W-:-:S02]  /*11d80*/  FSEL R159, R159, -INF , !P0 ;  /* 0xff8000009f9f7808 */ /* 0x008fc40004000000 */
[C---:B------:R-:W-:Y:S02]  /*11d90*/  ISETP.GE.AND P5, PT, R6.reuse, R2, PT ;  /* 0x000000020600720c */ /* 0x040fe40003fa6270 */
[----:B------:R-:W-:Y:S01]  /*11da0*/  ISETP.GE.AND P0, PT, R6, R4, PT ;  /* 0x000000040600720c */ /* 0x000fe20003f06270 */
[----:B------:R-:W-:Y:S01]  /*11db0*/  VIADD R6, R0, 0xfffffe79 ;  /* 0xfffffe7900067836 */ /* 0x000fe20000000000 */
[----:B------:R-:W-:Y:S01]  /*11dc0*/  MUFU.TANH R62, R25 ;  /* 0x00000019003e7308 */ /* 0x000fe20000002400 */
[----:B-----5:R-:W-:Y:S01]  /*11dd0*/  HMMA.16816.F32 R28, R8, R40, R16 ;  /* 0x00000028081c723c */ /* 0x020fe20000001810 */
[----:B------:R-:W-:Y:S02]  /*11de0*/  FSEL R65, R65, -INF , !P1 ;  /* 0xff80000041417808 */ /* 0x000fe40004800000 */
[----:B----4-:R-:W-:Y:S02]  /*11df0*/  FSEL R163, R163, -INF , !P2 ;  /* 0xff800000a3a37808 */ /* 0x010fe40005000000 */
[----:B------:R-:W-:-:S02]  /*11e00*/  ISETP.GE.AND P1, PT, R5, R2, PT ;  /* 0x000000020500720c */ /* 0x000fc40003f26270 */
[----:B------:R-:W3:Y:S01]  /*11e10*/  MUFU.TANH R161, R26 ;  /* 0x0000001a00a17308 */ /* 0x000ee20000002400 */
[----:B------:R-:W-:Y:S01]  /*11e20*/  HMMA.16816.F32 R16, R12, R50, RZ ;  /* 0x000000320c10723c */ /* 0x000fe200000018ff */
[----:B------:R-:W-:Y:S01]  /*11e30*/  ISETP.GE.AND P2, PT, R5, R4, PT ;  /* 0x000000040500720c */ /* 0x000fe20003f46270 */
[----:B------:R-:W-:Y:S01]  /*11e40*/  VIADD R5, R0, 0xfffffe78 ;  /* 0xfffffe7800057836 */ /* 0x000fe20000000000 */
[----:B--2---:R-:W-:-:S04]  /*11e50*/  FSEL R64, R64, -INF , !P3 ;  /* 0xff80000040407808 */ /* 0x004fc80005800000 */
[----:B------:R-:W2:Y:S01]  /*11e60*/  MUFU.TANH R160, R27 ;  /* 0x0000001b00a07308 */ /* 0x000ea20000002400 */
[----:B------:R-:W-:-:S03]  /*11e70*/  ISETP.GE.AND P3, PT, R5, R2, PT ;  /* 0x000000020500720c */ /* 0x000fc60003f66270 */
[----:B------:R-:W-:Y:S01]  /*11e80*/  FMUL.FTZ R28, R28, UR11 ;  /* 0x0000000b1c1c7c20 */ /* 0x000fe20008410000 */
[----:B------:R-:W-:Y:S01]  /*11e90*/  FMUL.FTZ R29, R29, UR11 ;  /* 0x0000000b1d1d7c20 */ /* 0x000fe20008410000 */
[----:B------:R-:W-:Y:S01]  /*11ea0*/  FMUL.FTZ R30, R30, UR11 ;  /* 0x0000000b1e1e7c20 */ /* 0x000fe20008410000 */
[----:B------:R-:W-:Y:S01]  /*11eb0*/  FMUL.FTZ R31, R31, UR11 ;  /* 0x0000000b1f1f7c20 */ /* 0x000fe20008410000 */
[----:B------:R-:W4:Y:S01]  /*11ec0*/  MUFU.TANH R60, R28 ;  /* 0x0000001c003c7308 */ /* 0x000f220000002400 */
[----:B---3--:R-:W-:Y:S02]  /*11ed0*/  FSEL R161, R161, -INF , !P4 ;  /* 0xff800000a1a17808 */ /* 0x008fe40006000000 */
[----:B------:R-:W-:Y:S01]  /*11ee0*/  ISETP.NE.AND P4, PT, R7, RZ, PT ;  /* 0x000000ff0700720c */ /* 0x000fe20003f85270 */
[----:B------:R-:W-:Y:S01]  /*11ef0*/  VIADD R7, R0, 0xfffffe80 ;  /* 0xfffffe8000077836 */ /* 0x000fe20000000000 */
[----:B------:R-:W-:Y:S01]  /*11f00*/  HMMA.16816.F32 R16, R8, R42, R16 ;  /* 0x0000002a0810723c */ /* 0x000fe20000001810 */
[----:B------:R-:W3:Y:S01]  /*11f10*/  LDSM.16.M88.4 R40, [R166+0x3400] ;  /* 0x00340000a628783b */ /* 0x000ee20000000200 */
[----:B------:R-:W-:Y:S01]  /*11f20*/  FSEL R62, R62, -INF , !P4 ;  /* 0xff8000003e3e7808 */ /* 0x000fe20006000000 */
[----:B------:R-:W5:Y:S01]  /*11f30*/  MUFU.TANH R59, R29 ;  /* 0x0000001d003b7308 */ /* 0x000f620000002400 */
[----:B--2---:R-:W-:-:S02]  /*11f40*/  FSEL R160, R160, -INF , !P6 ;  /* 0xff800000a0a07808 */ /* 0x004fc40007000000 */
[C---:B------:R-:W-:Y:S02]  /*11f50*/  ISETP.GE.AND P6, PT, R6.reuse, R2, PT ;  /* 0x000000020600720c */ /* 0x040fe40003fc6270 */
[----:B------:R-:W-:Y:S01]  /*11f60*/  HMMA.16816.F32 R24, R12, R36, RZ ;  /* 0x000000240c18723c */ /* 0x000fe200000018ff */
[-C--:B------:R-:W-:Y:S02]  /*11f70*/  ISETP.GE.AND P4, PT, R5, R4.reuse, PT ;  /* 0x000000040500720c */ /* 0x080fe40003f86270 */
[----:B------:R-:W2:Y:S01]  /*11f80*/  MUFU.TANH R170, R30 ;  /* 0x0000001e00aa7308 */ /* 0x000ea20000002400 */
[----:B------:R-:W-:Y:S02]  /*11f90*/  P2R R5, PR, RZ, 0x40 ;  /* 0x00000040ff057803 */ /* 0x000fe40000000000 */
[----:B------:R-:W-:Y:S01]  /*11fa0*/  ISETP.GE.AND P6, PT, R6, R4, PT ;  /* 0x000000040600720c */ /* 0x000fe20003fc6270 */
[----:B------:R-:W-:Y:S01]  /*11fb0*/  VIADD R6, R0, 0xfffffe81 ;  /* 0xfffffe8100067836 */ /* 0x000fe20000000000 */
[----:B----4-:R-:W-:-:S02]  /*11fc0*/  FSEL R60, R60, -INF , !P5 ;  /* 0xff8000003c3c7808 */ /* 0x010fc40006800000 */
[-C--:B------:R-:W-:Y:S01]  /*11fd0*/  ISETP.GE.AND P5, PT, R7, R2.reuse, PT ;  /* 0x000000020700720c */ /* 0x080fe20003fa6270 */
[----:B------:R1:W4:Y:S01]  /*11fe0*/  MUFU.TANH R175, R31 ;  /* 0x0000001f00af7308 */ /* 0x0003220000002400 */
[----:B------:R-:W-:Y:S01]  /*11ff0*/  FMUL.FTZ R16, R16, UR11 ;  /* 0x0000000b10107c20 */ /* 0x000fe20008410000 */
[----:B------:R-:W-:Y:S01]  /*12000*/  FMUL.FTZ R17, R17, UR11 ;  /* 0x0000000b11117c20 */ /* 0x000fe20008410000 */
[----:B------:R-:W-:Y:S01]  /*12010*/  FMUL.FTZ R18, R18, UR11 ;  /* 0x0000000b12127c20 */ /* 0x000fe20008410000 */
[----:B------:R-:W-:Y:S01]  /*12020*/  FMUL.FTZ R19, R19, UR11 ;  /* 0x0000000b13137c20 */ /* 0x000fe20008410000 */
[----:B-----5:R-:W-:Y:S02]  /*12030*/  FSEL R59, R59, -INF , !P1 ;  /* 0xff8000003b3b7808 */ /* 0x020fe40004800000 */
[----:B------:R-:W-:Y:S01]  /*12040*/  ISETP.GE.AND P1, PT, R6, R2, PT ;  /* 0x000000020600720c */ /* 0x000fe20003f26270 */
[----:B------:R-:W5:Y:S01]  /*12050*/  MUFU.TANH R61, R16 ;  /* 0x00000010003d7308 */ /* 0x000f620000002400 */
[----:B--2---:R-:W-:-:S02]  /*12060*/  FSEL R170, R170, -INF , !P0 ;  /* 0xff800000aaaa7808 */ /* 0x004fc40004000000 */
[----:B------:R-:W-:-:S05]  /*12070*/  ISETP.GE.AND P0, PT, R7, R4, PT ;  /* 0x000000040700720c */ /* 0x000fca0003f06270 */
[----:B------:R-:W-:Y:S01]  /*12080*/  MUFU.TANH R58, R17 ;  /* 0x00000011003a7308 */ /* 0x000fe20000002400 */
[----:B-1----:R-:W-:Y:S01]  /*12090*/  HMMA.16816.F32 R28, R8, R32, R24 ;  /* 0x00000020081c723c */ /* 0x002fe20000001818 */
[----:B----4-:R-:W-:Y:S02]  /*120a0*/  FSEL R175, R175, -INF , !P2 ;  /* 0xff800000afaf7808 */ /* 0x010fe40005000000 */
[----:B------:R-:W-:Y:S01]  /*120b0*/  ISETP.GE.AND P2, PT, R6, R4, PT ;  /* 0x000000040600720c */ /* 0x000fe20003f46270 */
[----:B------:R-:W-:-:S03]  /*120c0*/  VIADD R6, R0, 0xfffffe88 ;  /* 0xfffffe8800067836 */ /* 0x000fc60000000000 */
[----:B------:R-:W1:Y:S01]  /*120d0*/  MUFU.TANH R172, R18 ;  /* 0x0000001200ac7308 */ /* 0x000e620000002400 */
[----:B------:R-:W-:Y:S01]  /*120e0*/  HMMA.16816.F32 R24, R12, R38, RZ ;  /* 0x000000260c18723c */ /* 0x000fe200000018ff */
[----:B------:R-:W2:Y:S01]  /*120f0*/  LDSM.16.M88.4 R36, [R167+0x3400] ;  /* 0x00340000a724783b */ /* 0x000ea20000000200 */
[----:B-----5:R-:W-:Y:S02]  /*12100*/  FSEL R61, R61, -INF , !P3 ;  /* 0xff8000003d3d7808 */ /* 0x020fe40005800000 */
[----:B------:R-:W-:-:S03]  /*12110*/  ISETP.GE.AND P3, PT, R6, R2, PT ;  /* 0x000000020600720c */ /* 0x000fc60003f66270 */
[----:B------:R-:W4:Y:S04]  /*12120*/  MUFU.TANH R173, R19 ;  /* 0x0000001300ad7308 */ /* 0x000f280000002400 */
[----:B------:R-:W-:Y:S01]  /*12130*/  FMUL.FTZ R28, R28, UR11 ;  /* 0x0000000b1c1c7c20 */ /* 0x000fe20008410000 */
[----:B------:R-:W-:Y:S01]  /*12140*/  FMUL.FTZ R29, R29, UR11 ;  /* 0x0000000b1d1d7c20 */ /* 0x000fe20008410000 */
[----:B------:R-:W-:Y:S01]  /*12150*/  FMUL.FTZ R30, R30, UR11 ;  /* 0x0000000b1e1e7c20 */ /* 0x000fe20008410000 */
[----:B------:R-:W-:Y:S01]  /*12160*/  FMUL.FTZ R31, R31, UR11 ;  /* 0x0000000b1f1f7c20 */ /* 0x000fe20008410000 */
[----:B------:R-:W5:Y:S01]  /*12170*/  MUFU.TANH R57, R28 ;  /* 0x0000001c00397308 */ /* 0x000f620000002400 */
[----:B-1----:R-:W-:Y:S02]  /*12180*/  FSEL R172, R172, -INF , !P4 ;  /* 0xff800000acac7808 */ /* 0x002fe40006000000 */
[----:B------:R-:W-:Y:S01]  /*12190*/  ISETP.NE.AND P4, PT, R5, RZ, PT ;  /* 0x000000ff0500720c */ /* 0x000fe20003f85270 */
[----:B------:R-:W-:Y:S01]  /*121a0*/  VIADD R5, R0, 0xfffffe91 ;  /* 0xfffffe9100057836 */ /* 0x000fe20000000000 */
[----:B------:R-:W-:Y:S01]  /*121b0*/  HMMA.16816.F32 R24, R8, R34, R24 ;  /* 0x000000220818723c */ /* 0x000fe20000001818 */
[----:B------:R-:W1:Y:S01]  /*121c0*/  LDSM.16.M88.4 R32, [R167+0x3800] ;  /* 0x00380000a720783b */ /* 0x000e620000000200 */
[----:B------:R-:W-:Y:S01]  /*121d0*/  FSEL R58, R58, -INF , !P4 ;  /* 0xff8000003a3a7808 */ /* 0x000fe20006000000 */
[----:B------:R-:W2:Y:S01]  /*121e0*/  MUFU.TANH R55, R29 ;  /* 0x0000001d00377308 */ /* 0x000ea20000002400 */
[----:B----4-:R-:W-:-:S02]  /*121f0*/  FSEL R173, R173, -INF , !P6 ;  /* 0xff800000adad7808 */ /* 0x010fc40007000000 */
[C---:B------:R-:W-:Y:S02]  /*12200*/  ISETP.GE.AND P6, PT, R21.reuse, R2, PT ;  /* 0x000000021500720c */ /* 0x040fe40003fc6270 */
[----:B---3--:R-:W-:Y:S01]  /*12210*/  HMMA.16816.F32 R16, R12, R40, RZ ;  /* 0x000000280c10723c */ /* 0x008fe200000018ff */
[-C--:B------:R-:W-:Y:S01]  /*12220*/  ISETP.GE.AND P4, PT, R6, R4.reuse, PT ;  /* 0x000000040600720c */ /* 0x080fe20003f86270 */
[----:B------:R-:W-:Y:S01]  /*12230*/  VIADD R6, R0, 0xfffffe90 ;  /* 0xfffffe9000067836 */ /* 0x000fe20000000000 */
[----:B------:R-:W3:Y:S01]  /*12240*/  MUFU.TANH R176, R30 ;  /* 0x0000001e00b07308 */ /* 0x000ee20000002400 */
[----:B------:R-:W-:Y:S02]  /*12250*/  P2R R7, PR, RZ, 0x40 ;  /* 0x00000040ff077803 */ /* 0x000fe40000000000 */
[----:B------:R-:W-:Y:S02]  /*12260*/  ISETP.GE.AND P6, PT, R21, R4, PT ;  /* 0x000000041500720c */ /* 0x000fe40003fc6270 */
[----:B-----5:R-:W-:-:S02]  /*12270*/  FSEL R57, R57, -INF , !P5 ;  /* 0xff80000039397808 */ /* 0x020fc40006800000 */
[-C--:B------:R-:W-:Y:S01]  /*12280*/  ISETP.GE.AND P5, PT, R6, R2.reuse, PT ;  /* 0x000000020600720c */ /* 0x080fe20003fa6270 */
[----:B------:R4:W5:Y:S01]  /*12290*/  MUFU.TANH R180, R31 ;  /* 0x0000001f00b47308 */ /* 0x0009620000002400 */
[----:B------:R-:W-:Y:S01]  /*122a0*/  FMUL.FTZ R24, R24, UR11 ;  /* 0x0000000b18187c20 */ /* 0x000fe20008410000 */
[----:B------:R-:W-:Y:S01]  /*122b0*/  FMUL.FTZ R25, R25, UR11 ;  /* 0x0000000b19197c20 */ /* 0x000fe20008410000 */
[----:B------:R-:W-:Y:S01]  /*122c0*/  FMUL.FTZ R26, R26, UR11 ;  /* 0x0000000b1a1a7c20 */ /* 0x000fe20008410000 */
[----:B------:R-:W-:Y:S01]  /*122d0*/  FMUL.FTZ R27, R27, UR11 ;  /* 0x0000000b1b1b7c20 */ /* 0x000fe20008410000 */
[----:B--2---:R-:W-:Y:S02]  /*122e0*/  FSEL R55, R55, -INF , !P1 ;  /* 0xff80000037377808 */ /* 0x004fe40004800000 */
[----:B------:R-:W-:Y:S01]  /*122f0*/  ISETP.GE.AND P1, PT, R5, R2, PT ;  /* 0x000000020500720c */ /* 0x000fe20003f26270 */
[----:B------:R-:W2:Y:S01]  /*12300*/  MUFU.TANH R56, R24 ;  /* 0x0000001800387308 */ /* 0x000ea20000002400 */
[----:B---3--:R-:W-:-:S02]  /*12310*/  FSEL R176, R176, -INF , !P0 ;  /* 0xff800000b0b07808 */ /* 0x008fc40004000000 */
[----:B------:R-:W-:-:S05]  /*12320*/  ISETP.GE.AND P0, PT, R6, R4, PT ;  /* 0x000000040600720c */ /* 0x000fca0003f06270 */
[----:B------:R-:W-:Y:S01]  /*12330*/  MUFU.TANH R54, R25 ;  /* 0x0000001900367308 */ /* 0x000fe20000002400 */
[----:B----4-:R-:W-:Y:S01]  /*12340*/  HMMA.16816.F32 R28, R8, R36, R16 ;  /* 0x00000024081c723c */ /* 0x010fe20000001810 */
[----:B-----5:R-:W-:Y:S02]  /*12350*/  FSEL R180, R180, -INF , !P2 ;  /* 0xff800000b4b47808 */ /* 0x020fe40005000000 */
[----:B------:R-:W-:Y:S01]  /*12360*/  ISETP.GE.AND P2, PT, R5, R4, PT ;  /* 0x000000040500720c */ /* 0x000fe20003f46270 */
[----:B------:R-:W-:-:S03]  /*12370*/  VIADD R5, R0, 0xfffffe98 ;  /* 0xfffffe9800057836 */ /* 0x000fc60000000000 */
[----:B------:R-:W3:Y:S01]  /*12380*/  MUFU.TANH R179, R26 ;  /* 0x0000001a00b37308 */ /* 0x000ee20000002400 */
[----:B------:R-:W-:Y:S01]  /*12390*/  HMMA.16816.F32 R16, R12, R42, RZ ;  /* 0x0000002a0c10723c */ /* 0x000fe200000018ff */
[----:B------:R-:W-:Y:S01]  /*123a0*/  LDSM.16.M88.4 R40, [R167+0x3c00] ;  /* 0x003c0000a728783b */ /* 0x000fe20000000200 */
[----:B--2---:R-:W-:Y:S02]  /*123b0*/  FSEL R56, R56, -INF , !P3 ;  /* 0xff80000038387808 */ /* 0x004fe40005800000 */
[----:B------:R-:W-:-:S03]  /*123c0*/  ISETP.GE.AND P3, PT, R5, R2, PT ;  /* 0x000000020500720c */ /* 0x000fc60003f66270 */
[----:B------:R2:W4:Y:S04]  /*123d0*/  MUFU.TANH R178, R27 ;  /* 0x0000001b00b27308 */ /* 0x0005280000002400 */
[----:B------:R-:W-:Y:S01]  /*123e0*/  FMUL.FTZ R28, R28, UR11 ;  /* 0x0000000b1c1c7c20 */ /* 0x000fe20008410000 */
[----:B------:R-:W-:Y:S01]  /*123f0*/  FMUL.FTZ R29, R29, UR11 ;  /* 0x0000000b1d1d7c20 */ /* 0x000fe20008410000 */
[----:B------:R-:W-:Y:S01]  /*12400*/  FMUL.FTZ R30, R30, UR11 ;  /* 0x0000000b1e1e7c20 */ /* 0x000fe20008410000 */
[----:B------:R-:W-:Y:S01]  /*12410*/  FMUL.FTZ R31, R31, UR11 ;  /* 0x0000000b1f1f7c20 */ /* 0x000fe20008410000 */
[----:B------:R-:W5:Y:S01]  /*12420*/  MUFU.TANH R53, R28 ;  /* 0x0000001c00357308 */ /* 0x000f620000002400 */
[----:B---3--:R-:W-:Y:S02]  /*12430*/  FSEL R179, R179, -INF , !P4 ;  /* 0xff800000b3b37808 */ /* 0x008fe40006000000 */
[----:B------:R-:W-:Y:S01]  /*12440*/  ISETP.NE.AND P4, PT, R7, RZ, PT ;  /* 0x000000ff0700720c */ /* 0x000fe20003f85270 */
[----:B------:R-:W-:-:S03]  /*12450*/  VIADD R7, R0, 0xfffffea0 ;  /* 0xfffffea000077836 */ /* 0x000fc60000000000 */
[----:B------:R-:W-:Y:S01]  /*12460*/  FSEL R54, R54, -INF , !P4 ;  /* 0xff80000036367808 */ /* 0x000fe20006000000 */
[----:B------:R-:W-:Y:S01]  /*12470*/  MUFU.TANH R52, R29 ;  /* 0x0000001d00347308 */ /* 0x000fe20000002400 */
[----:B--2---:R-:W-:Y:S01]  /*12480*/  HMMA.16816.F32 R24, R8, R38, R16 ;  /* 0x000000260818723c */ /* 0x004fe20000001810 */
[----:B------:R-:W2:Y:S01]  /*12490*/  LDSM.16.M88.4 R36, [R166+0x3c00] ;  /* 0x003c0000a624783b */ /* 0x000ea20000000200 */
[----:B------:R-:W-:Y:S01]  /*124a0*/  ISETP.GE.AND P4, PT, R5, R4, PT ;  /* 0x000000040500720c */ /* 0x000fe20003f86270 */
[----:B------:R-:W-:Y:S01]  /*124b0*/  VIADD R5, R0, 0xfffffe99 ;  /* 0xfffffe9900057836 */ /* 0x000fe20000000000 */
[----:B----4-:R-:W-:-:S03]  /*124c0*/  FSEL R178, R178, -INF , !P6 ;  /* 0xff800000b2b27808 */ /* 0x010fc60007000000 */
[----:B------:R-:W3:Y:S01]  /*124d0*/  MUFU.TANH R181, R30 ;  /* 0x0000001e00b57308 */ /* 0x000ee20000002400 */
[----:B------:R-:W-:Y:S01]  /*124e0*/  HMMA.16816.F32 R16, R12, R44, RZ ;  /* 0x0000002c0c10723c */ /* 0x000fe200000018ff */
[----:B------:R-:W-:Y:S02]  /*124f0*/  ISETP.GE.AND P6, PT, R5, R2, PT ;  /* 0x000000020500720c */ /* 0x000fe40003fc6270 */
[----:B-----5:R-:W-:Y:S02]  /*12500*/  FSEL R53, R53, -INF , !P5 ;  /* 0xff80000035357808 */ /* 0x020fe40006800000 */
[----:B------:R-:W-:Y:S02]  /*12510*/  P2R R6, PR, RZ, 0x40 ;  /* 0x00000040ff067803 */ /* 0x000fe40000000000 */
[----:B------:R1:W4:Y:S01]  /*12520*/  MUFU.TANH R186, R31 ;  /* 0x0000001f00ba7308 */ /* 0x0003220000002400 */
[----:B------:R-:W-:Y:S01]  /*12530*/  ISETP.GE.AND P6, PT, R5, R4, PT ;  /* 0x000000040500720c */ /* 0x000fe20003fc6270 */
[----:B------:R-:W-:Y:S01]  /*12540*/  VIADD R5, R0, 0xfffffea1 ;  /* 0xfffffea100057836 */ /* 0x000fe20000000000 */
[----:B------:R-:W-:Y:S01]  /*12550*/  ISETP.GE.AND P5, PT, R7, R2, PT ;  /* 0x000000020700720c */ /* 0x000fe20003fa6270 */
[----:B------:R-:W-:Y:S01]  /*12560*/  FMUL.FTZ R24, R24, UR11 ;  /* 0x0000000b18187c20 */ /* 0x000fe20008410000 */
[----:B------:R-:W-:Y:S01]  /*12570*/  FMUL.FTZ R25, R25, UR11 ;  /* 0x0000000b19197c20 */ /* 0x000fe20008410000 */
[----:B------:R-:W-:Y:S01]  /*12580*/  FMUL.FTZ R26, R26, UR11 ;  /* 0x0000000b1a1a7c20 */ /* 0x000fe20008410000 */
[----:B------:R-:W-:Y:S01]  /*12590*/  FMUL.FTZ R27, R27, UR11 ;  /* 0x0000000b1b1b7c20 */ /* 0x000fe20008410000 */
[----:B------:R-:W5:Y:S01]  /*125a0*/  MUFU.TANH R51, R24 ;  /* 0x0000001800337308 */ /* 0x000f620000002400 */
[----:B---3--:R-:W-:-:S02]  /*125b0*/  FSEL R181, R181, -INF , !P0 ;  /* 0xff800000b5b57808 */ /* 0x008fc40004000000 */
[----:B------:R-:W-:Y:S01]  /*125c0*/  ISETP.GE.AND P0, PT, R7, R4, PT ;  /* 0x000000040700720c */ /* 0x000fe20003f06270 */
[----:B------:R-:W-:Y:S01]  /*125d0*/  VIADD R7, R0, 0xfffffea9 ;  /* 0xfffffea900077836 */ /* 0x000fe20000000000 */
[----:B------:R-:W-:Y:S02]  /*125e0*/  FSEL R52, R52, -INF , !P1 ;  /* 0xff80000034347808 */ /* 0x000fe40004800000 */
[C---:B------:R-:W-:Y:S01]  /*125f0*/  ISETP.GE.AND P1, PT, R5.reuse, R2, PT ;  /* 0x000000020500720c */ /* 0x040fe20003f26270 */
[----:B------:R-:W-:Y:S01]  /*12600*/  MUFU.TANH R184, R25 ;  /* 0x0000001900b87308 */ /* 0x000fe20000002400 */
[----:B-1----:R-:W-:Y:S01]  /*12610*/  HMMA.16816.F32 R28, R8, R32, R16 ;  /* 0x00000020081c723c */ /* 0x002fe20000001810 */
[----:B----4-:R-:W-:Y:S02]  /*12620*/  FSEL R186, R186, -INF , !P2 ;  /* 0xff800000baba7808 */ /* 0x010fe40005000000 */
[----:B------:R-:W-:Y:S01]  /*12630*/  ISETP.GE.AND P2, PT, R5, R4, PT ;  /* 0x000000040500720c */ /* 0x000fe20003f46270 */
[----:B------:R-:W-:-:S03]  /*12640*/  VIADD R5, R0, 0xfffffea8 ;  /* 0xfffffea800057836 */ /* 0x000fc60000000000 */
[----:B------:R-:W1:Y:S01]  /*12650*/  MUFU.TANH R50, R26 ;  /* 0x0000001a00327308 */ /* 0x000e620000002400 */
[----:B------:R-:W-:Y:S01]  /*12660*/  HMMA.16816.F32 R16, R12, R46, RZ ;  /* 0x0000002e0c10723c */ /* 0x000fe200000018ff */
[----:B------:R-:W-:Y:S01]  /*12670*/  LDSM.16.M88.4 R44, [R167+0x4000] ;  /* 0x00400000a72c783b */ /* 0x000fe20000000200 */
[----:B-----5:R-:W-:Y:S02]  /*12680*/  FSEL R51, R51, -INF , !P3 ;  /* 0xff80000033337808 */ /* 0x020fe40005800000 */
[----:B------:R-:W-:-:S03]  /*12690*/  ISETP.GE.AND P3, PT, R5, R2, PT ;  /* 0x000000020500720c */ /* 0x000fc60003f66270 */
[----:B------:R3:W4:Y:S04]  /*126a0*/  MUFU.TANH R48, R27 ;  /* 0x0000001b00307308 */ /* 0x0007280000002400 */
[----:B------:R-:W-:Y:S01]  /*126b0*/  FMUL.FTZ R28, R28, UR11 ;  /* 0x0000000b1c1c7c20 */ /* 0x000fe20008410000 */
[----:B------:R-:W-:Y:S01]  /*126c0*/  FMUL.FTZ R29, R29, UR11 ;  /* 0x0000000b1d1d7c20 */ /* 0x000fe20008410000 */
[----:B------:R-:W-:Y:S01]  /*126d0*/  FMUL.FTZ R30, R30, UR11 ;  /* 0x0000000b1e1e7c20 */ /* 0x000fe20008410000 */
[----:B------:R-:W-:Y:S01]  /*126e0*/  FMUL.FTZ R31, R31, UR11 ;  /* 0x0000000b1f1f7c20 */ /* 0x000fe20008410000 */
[----:B------:R-:W5:Y:S01]  /*126f0*/  MUFU.TANH R49, R28 ;  /* 0x0000001c00317308 */ /* 0x000f620000002400 */
[----:B-1----:R-:W-:Y:S02]  /*12700*/  FSEL R185, R50, -INF , !P4 ;  /* 0xff80000032b97808 */ /* 0x002fe40006000000 */
[----:B------:R-:W-:Y:S01]  /*12710*/  ISETP.NE.AND P4, PT, R6, RZ, PT ;  /* 0x000000ff0600720c */ /* 0x000fe20003f85270 */
[----:B------:R-:W-:-:S03]  /*12720*/  VIADD R6, R0, 0xfffffeb0 ;  /* 0xfffffeb000067836 */ /* 0x000fc60000000000 */
[----:B------:R-:W-:Y:S01]  /*12730*/  FSEL R50, R184, -INF , !P4 ;  /* 0xff800000b8327808 */ /* 0x000fe20006000000 */
[----:B------:R-:W-:Y:S01]  /*12740*/  MUFU.TANH R177, R29 ;  /* 0x0000001d00b17308 */ /* 0x000fe20000002400 */
[----:B---3--:R-:W-:Y:S01]  /*12750*/  HMMA.16816.F32 R24, R8, R34, R16 ;  /* 0x000000220818723c */ /* 0x008fe20000001810 */
[----:B------:R-:W1:Y:S01]  /*12760*/  LDSM.16.M88.4 R32, [R166+0x4000] ;  /* 0x00400000a620783b */ /* 0x000e620000000200 */
[----:B----4-:R-:W-:Y:S02]  /*12770*/  FSEL R184, R48, -INF , !P6 ;  /* 0xff80000030b87808 */ /* 0x010fe40007000000 */
[----:B------:R-:W-:Y:S02]  /*12780*/  ISETP.GE.AND P6, PT, R7, R2, PT ;  /* 0x000000020700720c */ /* 0x000fe40003fc6270 */
[----:B------:R-:W-:Y:S01]  /*12790*/  ISETP.GE.AND P4, PT, R5, R4, PT ;  /* 0x000000040500720c */ /* 0x000fe20003f86270 */
[----:B------:R-:W3:Y:S01]  /*127a0*/  MUFU.TANH R158, R30 ;  /* 0x0000001e009e7308 */ /* 0x000ee20000002400 */
[----:B--2---:R-:W-:Y:S01]  /*127b0*/  HMMA.16816.F32 R16, R12, R36, RZ ;  /* 0x000000240c10723c */ /* 0x004fe200000018ff */
[----:B------:R-:W-:-:S02]  /*127c0*/  P2R R5, PR, RZ, 0x40 ;  /* 0x00000040ff057803 */ /* 0x000fc40000000000 */
[----:B-----5:R-:W-:Y:S02]  /*127d0*/  FSEL R49, R49, -INF , !P5 ;  /* 0xff80000031317808 */ /* 0x020fe40006800000 */
[----:B------:R-:W-:Y:S02]  /*127e0*/  ISETP.GE.AND P5, PT, R6, R2, PT ;  /* 0x000000020600720c */ /* 0x000fe40003fa6270 */
[----:B------:R2:W4:Y:S01]  /*127f0*/  MUFU.TANH R174, R31 ;  /* 0x0000001f00ae7308 */ /* 0x0005220000002400 */
[----:B------:R-:W-:Y:S01]  /*12800*/  ISETP.GE.AND P6, PT, R7, R4, PT ;  /* 0x000000040700720c */ /* 0x000fe20003fc6270 */
[----:B------:R-:W-:Y:S02]  /*12810*/  VIADD R7, R0, 0xfffffeb1 ;  /* 0xfffffeb100077836 */ /* 0x000fe40000000000 */
[----:B------:R-:W-:Y:S01]  /*12820*/  FMUL.FTZ R24, R24, UR11 ;  /* 0x0000000b18187c20 */ /* 0x000fe20008410000 */
[----:B------:R-:W-:Y:S01]  /*12830*/  FMUL.FTZ R25, R25, UR11 ;  /* 0x0000000b19197c20 */ /* 0x000fe20008410000 */
[----:B------:R-:W-:Y:S01]  /*12840*/  FMUL.FTZ R26, R26, UR11 ;  /* 0x0000000b1a1a7c20 */ /* 0x000fe20008410000 */
[----:B------:R-:W-:Y:S01]  /*12850*/  FMUL.FTZ R27, R27, UR11 ;  /* 0x0000000b1b1b7c20 */ /* 0x000fe20008410000 */
[----:B------:R-:W-:Y:S01]  /*12860*/  MUFU.TANH R162, R24 ;  /* 0x0000001800a27308 */ /* 0x000fe20000002400 */
[----:B---3--:R-:W-:-:S02]  /*12870*/  FSEL R158, R158, -INF , !P0 ;  /* 0xff8000009e9e7808 */ /* 0x008fc40004000000 */
[----:B------:R-:W-:Y:S01]  /*12880*/  ISETP.GE.AND P0, PT, R6, R4, PT ;  /* 0x000000040600720c */ /* 0x000fe20003f06270 */
[----:B------:R-:W-:-:S04]  /*12890*/  VIADD R6, R0, 0xfffffeb8 ;  /* 0xfffffeb800067836 */ /* 0x000fc80000000000 */
[----:B------:R-:W-:Y:S01]  /*128a0*/  MUFU.TANH R153, R25 ;  /* 0x0000001900997308 */ /* 0x000fe20000002400 */
[----:B--2---:R-:W-:Y:S01]  /*128b0*/  HMMA.16816.F32 R28, R8, R40, R16 ;  /* 0x00000028081c723c */ /* 0x004fe20000001810 */
[----:B----4-:R-:W-:Y:S02]  /*128c0*/  FSEL R174, R174, -INF , !P2 ;  /* 0xff800000aeae7808 */ /* 0x010fe40005000000 */
[----:B------:R-:W-:-:S04]  /*128d0*/  ISETP.GE.AND P2, PT, R7, R4, PT ;  /* 0x000000040700720c */ /* 0x000fc80003f46270 */
[----:B------:R-:W2:Y:S01]  /*128e0*/  MUFU.TANH R117, R26 ;  /* 0x0000001a00757308 */ /* 0x000ea20000002400 */
[----:B------:R-:W-:Y:S01]  /*128f0*/  HMMA.16816.F32 R16, R12, R38, RZ ;  /* 0x000000260c10723c */ /* 0x000fe200000018ff */
[----:B------:R-:W-:Y:S06]  /*12900*/  LDSM.16.M88.4 R36, [R167+0x4400] ;  /* 0x00440000a724783b */ /* 0x000fec0000000200 */
[----:B------:R3:W4:Y:S04]  /*12910*/  MUFU.TANH R127, R27 ;  /* 0x0000001b007f7308 */ /* 0x0007280000002400 */
[----:B------:R-:W-:Y:S01]  /*12920*/  FMUL.FTZ R28, R28, UR11 ;  /* 0x0000000b1c1c7c20 */ /* 0x000fe20008410000 */
[----:B------:R-:W-:Y:S01]  /*12930*/  FMUL.FTZ R29, R29, UR11 ;  /* 0x0000000b1d1d7c20 */ /* 0x000fe20008410000 */
[----:B------:R-:W-:Y:S01]  /*12940*/  FMUL.FTZ R30, R30, UR11 ;  /* 0x0000000b1e1e7c20 */ /* 0x000fe20008410000 */
[----:B------:R-:W-:Y:S01]  /*12950*/  FMUL.FTZ R31, R31, UR11 ;  /* 0x0000000b1f1f7c20 */ /* 0x000fe20008410000 */
[----:B------:R-:W-:Y:S01]  /*12960*/  MUFU.TANH R123, R28 ;  /* 0x0000001c007b7308 */ /* 0x000fe20000002400 */
[----:B--2---:R-:W-:-:S02]  /*12970*/  FSEL R117, R117, -INF , !P4 ;  /* 0xff80000075757808 */ /* 0x004fc40006000000 */
[----:B------:R-:W-:-:S05]  /*12980*/  ISETP.NE.AND P4, PT, R5, RZ, PT ;  /* 0x000000ff0500720c */ /* 0x000fca0003f85270 */
[----:B------:R-:W-:Y:S01]  /*12990*/  MUFU.TANH R122, R29 ;  /* 0x0000001d007a7308 */ /* 0x000fe20000002400 */
[----:B---3--:R-:W-:Y:S01]  /*129a0*/  HMMA.16816.F32 R24, R8, R42, R16 ;  /* 0x0000002a0818723c */ /* 0x008fe20000001810 */
[----:B------:R-:W2:Y:S01]  /*129b0*/  LDSM.16.M88.4 R40, [R166+0x4400] ;  /* 0x00440000a628783b */ /* 0x000ea20000000200 */
[----:B----4-:R-:W-:-:S05]  /*129c0*/  FSEL R127, R127, -INF , !P6 ;  /* 0xff8000007f7f7808 */ /* 0x010fca0007000000 */
[----:B------:R-:W3:Y:S01]  /*129d0*/  MUFU.TANH R115, R30 ;  /* 0x0000001e00737308 */ /* 0x000ee20000002400 */
[----:B-1----:R-:W-:Y:S07]  /*129e0*/  HMMA.16816.F32 R16, R12, R32, RZ ;  /* 0x000000200c10723c */ /* 0x002fee00000018ff */
[----:B------:R1:W4:Y:S04]  /*129f0*/  MUFU.TANH R116, R31 ;  /* 0x0000001f00747308 */ /* 0x0003280000002400 */
[----:B------:R-:W-:Y:S01]  /*12a00*/  FMUL.FTZ R24, R24, UR11 ;  /* 0x0000000b18187c20 */ /* 0x000fe20008410000 */
[----:B------:R-:W-:Y:S01]  /*12a10*/  FMUL.FTZ R25, R25, UR11 ;  /* 0x0000000b19197c20 */ /* 0x000fe20008410000 */
[----:B------:R-:W-:Y:S01]  /*12a20*/  FMUL.FTZ R26, R26, UR11 ;  /* 0x0000000b1a1a7c20 */ /* 0x000fe20008410000 */
[----:B------:R-:W-:Y:S01]  /*12a30*/  FMUL.FTZ R27, R27, UR11 ;  /* 0x0000000b1b1b7c20 */ /* 0x000fe20008410000 */
[----:B------:R-:W-:Y:S01]  /*12a40*/  MUFU.TANH R113, R24 ;  /* 0x0000001800717308 */ /* 0x000fe20000002400 */
[----:B---3--:R-:W-:-:S07]  /*12a50*/  FSEL R115, R115, -INF , !P0 ;  /* 0xff80000073737808 */ /* 0x008fce0004000000 */
[----:B------:R-:W-:Y:S01]  /*12a60*/  MUFU.TANH R104, R25 ;  /* 0x0000001900687308 */ /* 0x000fe20000002400 */
[----:B-1----:R-:W-:Y:S01]  /*12a70*/  HMMA.16816.F32 R28, R8, R44, R16 ;  /* 0x0000002c081c723c */ /* 0x002fe20000001810 */
[----:B------:R-:W-:Y:S02]  /*12a80*/  FSEL R45, R153, -INF , !P4 ;  /* 0xff800000992d7808 */ /* 0x000fe40006000000 */
[----:B------:R-:W-:Y:S02]  /*12a90*/  ISETP.GE.AND P4, PT, R6, R4, PT ;  /* 0x000000040600720c */ /* 0x000fe40003f86270 */
[----:B----4-:R-:W-:Y:S02]  /*12aa0*/  FSEL R116, R116, -INF , !P2 ;  /* 0xff80000074747808 */ /* 0x010fe40005000000 */
[----:B------:R-:W-:Y:S01]  /*12ab0*/  MUFU.TANH R23, R26 ;  /* 0x0000001a00177308 */ /* 0x000fe20000002400 */
[----:B------:R-:W-:Y:S01]  /*12ac0*/  HMMA.16816.F32 R16, R12, R34, RZ ;  /* 0x000000220c10723c */ /* 0x000fe200000018ff */
[----:B------:R-:W1:Y:S06]  /*12ad0*/  LDSM.16.M88.4 R32, [R166+0x4800] ;  /* 0x00480000a620783b */ /* 0x000e6c0000000200 */
[----:B------:R3:W4:Y:S04]  /*12ae0*/  MUFU.TANH R103, R27 ;  /* 0x0000001b00677308 */ /* 0x0007280000002400 */
[----:B------:R-:W-:Y:S01]  /*12af0*/  FMUL.FTZ R28, R28, UR11 ;  /* 0x0000000b1c1c7c20 */ /* 0x000fe20008410000 */
[----:B------:R-:W-:Y:S01]  /*12b00*/  FMUL.FTZ R29, R29, UR11 ;  /* 0x0000000b1d1d7c20 */ /* 0x000fe20008410000 */
[----:B------:R-:W-:Y:S01]  /*12b10*/  FMUL.FTZ R30, R30, UR11 ;  /* 0x0000000b1e1e7c20 */ /* 0x000fe20008410000 */
[----:B------:R-:W-:Y:S01]  /*12b20*/  FMUL.FTZ R31, R31, UR11 ;  /* 0x0000000b1f1f7c20 */ /* 0x000fe20008410000 */
[----:B------:R-:W-:Y:S08]  /*12b30*/  MUFU.TANH R102, R28 ;  /* 0x0000001c00667308 */ /* 0x000ff00000002400 */
[----:B------:R-:W-:Y:S01]  /*12b40*/  MUFU.TANH R101, R29 ;  /* 0x0000001d00657308 */ /* 0x000fe20000002400 */
[----:B---3--:R-:W-:Y:S01]  /*12b50*/  HMMA.16816.F32 R24, R8, R46, R16 ;  /* 0x0000002e0818723c */ /* 0x008fe20000001810 */
[----:B------:R-:W-:-:S02]  /*12b60*/  FSEL R46, R162, -INF , !P3 ;  /* 0xff800000a22e7808 */ /* 0x000fc40005800000 */
[-C--:B------:R-:W-:Y:S01]  /*12b70*/  ISETP.GE.AND P3, PT, R6, R2.reuse, PT ;  /* 0x000000020600720c */ /* 0x080fe20003f66270 */
[----:B------:R-:W-:Y:S01]  /*12b80*/  VIADD R6, R0, 0xfffffeb9 ;  /* 0xfffffeb900067836 */ /* 0x000fe20000000000 */
[----:B------:R-:W-:Y:S02]  /*12b90*/  FSEL R47, R177, -INF , !P1 ;  /* 0xff800000b12f7808 */ /* 0x000fe40004800000 */
[----:B------:R-:W-:Y:S01]  /*12ba0*/  MUFU.TANH R22, R30 ;  /* 0x0000001e00167308 */ /* 0x000fe20000002400 */
[----:B--2---:R-:W-:Y:S01]  /*12bb0*/  HMMA.16816.F32 R16, R12, R40, RZ ;  /* 0x000000280c10723c */ /* 0x004fe200000018ff */
[-C--:B------:R-:W-:Y:S02]  /*12bc0*/  ISETP.GE.AND P6, PT, R6, R2.reuse, PT ;  /* 0x000000020600720c */ /* 0x080fe40003fc6270 */
[----:B------:R-:W-:Y:S01]  /*12bd0*/  ISETP.GE.AND P1, PT, R7, R2, PT ;  /* 0x000000020700720c */ /* 0x000fe20003f26270 */
[----:B------:R-:W-:Y:S01]  /*12be0*/  VIADD R7, R0, 0xfffffec1 ;  /* 0xfffffec100077836 */ /* 0x000fe20000000000 */
[----:B------:R-:W-:-:S02]  /*12bf0*/  P2R R5, PR, RZ, 0x40 ;  /* 0x00000040ff057803 */ /* 0x000fc40000000000 */
[----:B------:R2:W3:Y:S01]  /*12c00*/  MUFU.TANH R100, R31 ;  /* 0x0000001f00647308 */ /* 0x0004e20000002400 */
[-C--:B------:R-:W-:Y:S01]  /*12c10*/  ISETP.GE.AND P6, PT, R6, R4.reuse, PT ;  /* 0x000000040600720c */ /* 0x080fe20003fc6270 */
[----:B------:R-:W-:Y:S01]  /*12c20*/  VIADD R6, R0, 0xfffffec0 ;  /* 0xfffffec000067836 */ /* 0x000fe20000000000 */
[-C--:B------:R-:W-:Y:S01]  /*12c30*/  ISETP.GE.AND P2, PT, R7, R4.reuse, PT ;  /* 0x000000040700720c */ /* 0x080fe20003f46270 */
[----:B------:R-:W-:Y:S01]  /*12c40*/  FMUL.FTZ R24, R24, UR11 ;  /* 0x0000000b18187c20 */ /* 0x000fe20008410000 */
[----:B------:R-:W-:Y:S01]  /*12c50*/  FMUL.FTZ R25, R25, UR11 ;  /* 0x0000000b19197c20 */ /* 0x000fe20008410000 */
[----:B------:R-:W-:Y:S01]  /*12c60*/  FMUL.FTZ R26, R26, UR11 ;  /* 0x0000000b1a1a7c20 */ /* 0x000fe20008410000 */
[----:B------:R-:W-:Y:S01]  /*12c70*/  FMUL.FTZ R27, R27, UR11 ;  /* 0x0000000b1b1b7c20 */ /* 0x000fe20008410000 */
[----:B------:R-:W5:Y:S01]  /*12c80*/  MUFU.TANH R99, R24 ;  /* 0x0000001800637308 */ /* 0x000f620000002400 */
[----:B------:R-:W-:Y:S02]  /*12c90*/  ISETP.GE.AND P0, PT, R6, R4, PT ;  /* 0x000000040600720c */ /* 0x000fe40003f06270 */
[----:B----4-:R-:W-:-:S05]  /*12ca0*/  FSEL R103, R103, -INF , !P6 ;  /* 0xff80000067677808 */ /* 0x010fca0007000000 */
[----:B------:R-:W4:Y:S01]  /*12cb0*/  MUFU.TANH R98, R25 ;  /* 0x0000001900627308 */ /* 0x000f220000002400 */
[----:B--2---:R-:W-:Y:S01]  /*12cc0*/  HMMA.16816.F32 R28, R8, R36, R16 ;  /* 0x00000024081c723c */ /* 0x004fe20000001810 */
[----:B---3--:R-:W-:-:S06]  /*12cd0*/  FSEL R100, R100, -INF , !P2 ;  /* 0xff80000064647808 */ /* 0x008fcc0005000000 */
[----:B------:R-:W-:Y:S01]  /*12ce0*/  MUFU.TANH R97, R26 ;  /* 0x0000001a00617308 */ /* 0x000fe20000002400 */
[----:B------:R-:W-:Y:S01]  /*12cf0*/  HMMA.16816.F32 R16, R12, R42, RZ ;  /* 0x0000002a0c10723c */ /* 0x000fe200000018ff */
[----:B------:R-:W2:Y:S06]  /*12d00*/  LDSM.16.M88.4 R40, [R167+0x4800] ;  /* 0x00480000a728783b */ /* 0x000eac0000000200 */
        /* <DEDUP_REMOVED lines=8> */
[----:B------:R-:W3:Y:S06]  /*12d90*/  LDSM.16.M88.4 R36, [R166+0x4c00] ;  /* 0x004c0000a624783b */ /* 0x000eec0000000200 */
[----:B------:R-:W4:Y:S01]  /*12da0*/  MUFU.TANH R78, R30 ;  /* 0x0000001e004e7308 */ /* 0x000f220000002400 */
[----:B-1----:R-:W-:Y:S07]  /*12db0*/  HMMA.16816.F32 R16, R12, R32, RZ ;  /* 0x000000200c10723c */ /* 0x002fee00000018ff */
[----:B------:R2:W1:Y:S04]  /*12dc0*/  MUFU.TANH R83, R31 ;  /* 0x0000001f00537308 */ /* 0x0004680000002400 */
[----:B------:R-:W-:Y:S01]  /*12dd0*/  FMUL.FTZ R24, R24, UR11 ;  /* 0x0000000b18187c20 */ /* 0x000fe20008410000 */
[----:B------:R-:W-:Y:S01]  /*12de0*/  FMUL.FTZ R25, R25, UR11 ;  /* 0x0000000b19197c20 */ /* 0x000fe20008410000 */
[----:B------:R-:W-:Y:S01]  /*12df0*/  FMUL.FTZ R26, R26, UR11 ;  /* 0x0000000b1a1a7c20 */ /* 0x000fe20008410000 */
[----:B------:R-:W-:Y:S01]  /*12e00*/  FMUL.FTZ R27, R27, UR11 ;  /* 0x0000000b1b1b7c20 */ /* 0x000fe20008410000 */
[----:B------:R-:W1:Y:S08]  /*12e10*/  MUFU.TANH R77, R24 ;  /* 0x00000018004d7308 */ /* 0x000e700000002400 */
[----:B------:R-:W-:Y:S01]  /*12e20*/  MUFU.TANH R63, R25 ;  /* 0x00000019003f7308 */ /* 0x000fe20000002400 */
[----:B--2---:R-:W-:Y:S01]  /*12e30*/  HMMA.16816.F32 R28, R8, R40, R16 ;  /* 0x00000028081c723c */ /* 0x004fe20000001810 */
[----:B------:R-:W-:-:S02]  /*12e40*/  FSEL R41, R123, -INF , !P5 ;  /* 0xff8000007b297808 */ /* 0x000fc40006800000 */
[-C--:B------:R-:W-:Y:S01]  /*12e50*/  ISETP.GE.AND P5, PT, R6, R2.reuse, PT ;  /* 0x000000020600720c */ /* 0x080fe20003fa6270 */
[----:B------:R-:W-:Y:S01]  /*12e60*/  VIADD R6, R0, 0xfffffec8 ;  /* 0xfffffec800067836 */ /* 0x000fe20000000000 */
[----:B------:R-:W-:Y:S02]  /*12e70*/  FSEL R40, R122, -INF , !P1 ;  /* 0xff8000007a287808 */ /* 0x000fe40004800000 */
[----:B------:R-:W2:Y:S01]  /*12e80*/  MUFU.TANH R48, R26 ;  /* 0x0000001a00307308 */ /* 0x000ea20000002400 */
[----:B------:R-:W-:Y:S01]  /*12e90*/  HMMA.16816.F32 R16, R12, R34, RZ ;  /* 0x000000220c10723c */ /* 0x000fe200000018ff */
[----:B------:R-:W4:Y:S01]  /*12ea0*/  LDSM.16.M88.4 R32, [R167+0x4c00] ;  /* 0x004c0000a720783b */ /* 0x000f220000000200 */
[----:B------:R-:W-:Y:S01]  /*12eb0*/  ISETP.GE.AND P1, PT, R7, R2, PT ;  /* 0x000000020700720c */ /* 0x000fe20003f26270 */
[----:B------:R-:W-:Y:S01]  /*12ec0*/  VIADD R7, R0, 0xfffffee1 ;  /* 0xfffffee100077836 */ /* 0x000fe20000000000 */
[----:B------:R-:W-:-:S04]  /*12ed0*/  DEPBAR.LE SB0, 0x0 ;  /* 0x000080000000791a */ /* 0x000fc80000000000 */
[----:B------:R5:W-:Y:S03]  /*12ee0*/  MUFU.TANH R44, R27 ;  /* 0x0000001b002c7308 */ /* 0x000be60000002400 */
[----:B------:R-:W-:Y:S01]  /*12ef0*/  FMUL.FTZ R28, R28, UR11 ;  /* 0x0000000b1c1c7c20 */ /* 0x000fe20008410000 */
[----:B------:R-:W-:Y:S01]  /*12f00*/  FMUL.FTZ R30, R30, UR11 ;  /* 0x0000000b1e1e7c20 */ /* 0x000fe20008410000 */
[----:B------:R-:W-:Y:S01]  /*12f10*/  FMUL.FTZ R29, R29, UR11 ;  /* 0x0000000b1d1d7c20 */ /* 0x000fe20008410000 */
[----:B------:R-:W-:-:S03]  /*12f20*/  FMUL.FTZ R31, R31, UR11 ;  /* 0x0000000b1f1f7c20 */ /* 0x000fc60008410000 */
[----:B------:R-:W2:Y:S03]  /*12f30*/  MUFU.TANH R28, R28 ;  /* 0x0000001c001c7308 */ /* 0x000ea60000002400 */
[----:B-----5:R-:W-:Y:S05]  /*12f40*/  HMMA.16816.F32 R24, R8, R42, R16 ;  /* 0x0000002a0818723c */ /* 0x020fea0000001810 */
[----:B------:R-:W5:Y:S03]  /*12f50*/  MUFU.TANH R30, R30 ;  /* 0x0000001e001e7308 */ /* 0x000f660000002400 */
[----:B---3--:R-:W-:Y:S01]  /*12f60*/  HMMA.16816.F32 R16, R12, R36, RZ ;  /* 0x000000240c10723c */ /* 0x008fe200000018ff */
[----:B------:R-:W-:-:S04]  /*12f70*/  FSEL R37, R113, -INF , !P3 ;  /* 0xff80000071257808 */ /* 0x000fc80005800000 */
[----:B------:R-:W3:Y:S01]  /*12f80*/  MUFU.TANH R29, R29 ;  /* 0x0000001d001d7308 */ /* 0x000ee20000002400 */
[----:B------:R-:W-:Y:S02]  /*12f90*/  FSEL R113, R23, -INF , !P4 ;  /* 0xff80000017717808 */ /* 0x000fe40006000000 */
[----:B------:R-:W-:Y:S01]  /*12fa0*/  ISETP.NE.AND P4, PT, R5, RZ, PT ;  /* 0x000000ff0500720c */ /* 0x000fe20003f85270 */
[----:B------:R-:W-:Y:S01]  /*12fb0*/  VIADD R5, R0, 0xfffffec9 ;  /* 0xfffffec900057836 */ /* 0x000fe20000000000 */
[----:B------:R-:W-:Y:S01]  /*12fc0*/  FSEL R23, R102, -INF , !P5 ;  /* 0xff80000066177808 */ /* 0x000fe20006800000 */
[----:B------:R-:W-:Y:S01]  /*12fd0*/  HMMA.16816.F32 R12, R12, R38, RZ ;  /* 0x000000260c0c723c */ /* 0x000fe200000018ff */
[----:B------:R-:W-:Y:S01]  /*12fe0*/  ISETP.GE.AND P3, PT, R6, R2, PT ;  /* 0x000000020600720c */ /* 0x000fe20003f66270 */
[----:B------:R-:W-:Y:S01]  /*12ff0*/  MUFU.TANH R31, R31 ;  /* 0x0000001f001f7308 */ /* 0x000fe20000002400 */
[C---:B------:R-:W-:Y:S01]  /*13000*/  ISETP.GE.AND P5, PT, R5.reuse, R4, PT ;  /* 0x000000040500720c */ /* 0x040fe20003fa6270 */
[----:B------:R-:W-:Y:S01]  /*13010*/  FMUL.FTZ R26, R26, UR11 ;  /* 0x0000000b1a1a7c20 */ /* 0x000fe20008410000 */
[----:B------:R-:W-:Y:S01]  /*13020*/  ISETP.GE.AND P6, PT, R5, R2, PT ;  /* 0x000000020500720c */ /* 0x000fe20003fc6270 */
[----:B------:R-:W-:Y:S01]  /*13030*/  FMUL.FTZ R24, R24, UR11 ;  /* 0x0000000b18187c20 */ /* 0x000fe20008410000 */
[----:B------:R-:W-:Y:S01]  /*13040*/  P2R R5, PR, RZ, 0x20 ;  /* 0x00000020ff057803 */ /* 0x000fe20000000000 */
[----:B------:R-:W-:Y:S01]  /*13050*/  FMUL.FTZ R25, R25, UR11 ;  /* 0x0000000b19197c20 */ /* 0x000fe20008410000 */
[----:B------:R-:W-:Y:S01]  /*13060*/  FSEL R21, R99, -INF , !P3 ;  /* 0xff80000063157808 */ /* 0x000fe20005800000 */
[----:B------:R-:W3:Y:S01]  /*13070*/  MUFU.TANH R26, R26 ;  /* 0x0000001a001a7308 */ /* 0x000ee20000002400 */
[----:B------:R-:W-:Y:S01]  /*13080*/  BAR.SYNC.DEFER_BLOCKING 0x0 ;  /* 0x0000000000007b1d */ /* 0x000fe20000010000 */
[----:B------:R-:W-:Y:S01]  /*13090*/  ISETP.NE.AND P3, PT, R5, RZ, PT ;  /* 0x000000ff0500720c */ /* 0x000fe20003f65270 */
[----:B------:R-:W-:Y:S01]  /*130a0*/  VIADD R5, R0, 0xfffffed9 ;  /* 0xfffffed900057836 */ /* 0x000fe20000000000 */
[----:B----4-:R-:W-:Y:S01]  /*130b0*/  HMMA.16816.F32 R16, R8, R32, R16 ;  /* 0x000000200810723c */ /* 0x010fe20000001810 */
[----:B------:R-:W-:Y:S01]  /*130c0*/  FSEL R32, R98, -INF , !P6 ;  /* 0xff80000062207808 */ /* 0x000fe20007000000 */
[----:B------:R-:W-:Y:S01]  /*130d0*/  FMUL.FTZ R27, R27, UR11 ;  /* 0x0000000b1b1b7c20 */ /* 0x000fe20008410000 */
[----:B------:R-:W-:Y:S01]  /*130e0*/  FSEL R98, R96, -INF , !P3 ;  /* 0xff80000060627808 */ /* 0x000fe20005800000 */
[----:B------:R-:W4:Y:S01]  /*130f0*/  MUFU.TANH R24, R24 ;  /* 0x0000001800187308 */ /* 0x000f220000002400 */
[----:B------:R-:W-:-:S02]  /*13100*/  FSEL R36, R104, -INF , !P4 ;  /* 0xff80000068247808 */ /* 0x000fc40006000000 */
[----:B------:R-:W-:Y:S01]  /*13110*/  ISETP.GE.AND P3, PT, R5, R2, PT ;  /* 0x000000020500720c */ /* 0x000fe20003f66270 */
[----:B------:R-:W-:Y:S01]  /*13120*/  HMMA.16816.F32 R8, R8, R34, R12 ;  /* 0x000000220808723c */ /* 0x000fe2000000180c */
[----:B------:R-:W-:Y:S01]  /*13130*/  ISETP.GE.AND P4, PT, R6, R4, PT ;  /* 0x000000040600720c */ /* 0x000fe20003f86270 */
[----:B------:R-:W-:Y:S01]  /*13140*/  VIADD R6, R0, 0xfffffed0 ;  /* 0xfffffed000067836 */ /* 0x000fe20000000000 */
[----:B------:R-:W-:Y:S01]  /*13150*/  FSEL R102, R22, -INF , !P0 ;  /* 0xff80000016667808 */ /* 0x000fe20004000000 */
[----:B------:R-:W4:Y:S01]  /*13160*/  MUFU.TANH R25, R25 ;  /* 0x0000001900197308 */ /* 0x000f220000002400 */
[----:B------:R-:W-:Y:S02]  /*13170*/  FSEL R22, R101, -INF , !P1 ;  /* 0xff80000065167808 */ /* 0x000fe40004800000 */
[C---:B------:R-:W-:Y:S02]  /*13180*/  ISETP.GE.AND P5, PT, R6.reuse, R2, PT ;  /* 0x000000020600720c */ /* 0x040fe40003fa6270 */
[----:B------:R-:W-:Y:S01]  /*13190*/  ISETP.GE.AND P1, PT, R6, R4, PT ;  /* 0x000000040600720c */ /* 0x000fe20003f26270 */
[----:B------:R-:W-:Y:S01]  /*131a0*/  VIADD R6, R0, 0xfffffed1 ;  /* 0xfffffed100067836 */ /* 0x000fe20000000000 */
[----:B------:R-:W-:Y:S01]  /*131b0*/  FSEL R97, R97, -INF , !P4 ;  /* 0xff80000061617808 */ /* 0x000fe20006000000 */
[----:B------:R-:W-:Y:S01]  /*131c0*/  FMUL.FTZ R16, R16, UR11 ;  /* 0x0000000b10107c20 */ /* 0x000fe20008410000 */
[----:B------:R-:W-:Y:S01]  /*131d0*/  @P3 LOP3.LUT R108, R108, 0x4, RZ, 0xfc, !PT ;  /* 0x000000046c6c3812 */ /* 0x000fe200078efcff */
[----:B------:R-:W-:Y:S01]  /*131e0*/  FMUL.FTZ R18, R18, UR11 ;  /* 0x0000000b12127c20 */ /* 0x000fe20008410000 */
[C---:B------:R-:W-:Y:S01]  /*131f0*/  ISETP.GE.AND P2, PT, R6.reuse, R2, PT ;  /* 0x000000020600720c */ /* 0x040fe20003f46270 */
[----:B------:R-:W-:Y:S01]  /*13200*/  FMUL.FTZ R17, R17, UR11 ;  /* 0x0000000b11117c20 */ /* 0x000fe20008410000 */
[-C--:B------:R-:W-:Y:S01]  /*13210*/  ISETP.GE.AND P0, PT, R6, R4.reuse, PT ;  /* 0x000000040600720c */ /* 0x080fe20003f06270 */
[----:B------:R-:W-:Y:S01]  /*13220*/  VIADD R6, R0, 0xfffffed8 ;  /* 0xfffffed800067836 */ /* 0x000fe20000000000 */
[----:B------:R-:W-:Y:S01]  /*13230*/  ISETP.GE.AND P3, PT, R5, R4, PT ;  /* 0x000000040500720c */ /* 0x000fe20003f66270 */
[----:B------:R-:W-:Y:S01]  /*13240*/  FMUL.FTZ R8, R8, UR11 ;  /* 0x0000000b08087c20 */ /* 0x000fe20008410000 */
[----:B------:R-:W-:Y:S01]  /*13250*/  LOP3.LUT R108, R108, 0xfffffffd, RZ, 0xc0, !PT ;  /* 0xfffffffd6c6c7812 */ /* 0x000fe200078ec0ff */
[----:B------:R-:W-:Y:S01]  /*13260*/  FMUL.FTZ R19, R19, UR11 ;  /* 0x0000000b13137c20 */ /* 0x000fe20008410000 */
[C---:B------:R-:W-:Y:S01]  /*13270*/  ISETP.GE.AND P4, PT, R6.reuse, R2, PT ;  /* 0x000000020600720c */ /* 0x040fe20003f86270 */
[----:B------:R2:W-:Y:S01]  /*13280*/  MUFU.TANH R12, R8 ;  /* 0x00000008000c7308 */ /* 0x0005e20000002400 */
[----:B------:R-:W-:Y:S01]  /*13290*/  ISETP.GE.AND P6, PT, R6, R4, PT ;  /* 0x000000040600720c */ /* 0x000fe20003fc6270 */
[----:B------:R-:W-:Y:S01]  /*132a0*/  VIADD R6, R0, 0xfffffee0 ;  /* 0xfffffee000067836 */ /* 0x000fe20000000000 */
[----:B------:R-:W-:Y:S01]  /*132b0*/  FSEL R101, R78, -INF , !P1 ;  /* 0xff8000004e657808 */ /* 0x000fe20004800000 */
[----:B------:R-:W-:Y:S01]  /*132c0*/  FMUL.FTZ R9, R9, UR11 ;  /* 0x0000000b09097c20 */ /* 0x000fe20008410000 */
[----:B-1----:R-:W-:-:S02]  /*132d0*/  FSEL R104, R83, -INF , !P0 ;  /* 0xff80000053687808 */ /* 0x002fc40004000000 */
[----:B------:R-:W-:Y:S01]  /*132e0*/  ISETP.GE.AND P1, PT, R6, R2, PT ;  /* 0x000000020600720c */ /* 0x000fe20003f26270 */
[----:B------:R-:W1:Y:S01]  /*132f0*/  MUFU.TANH R27, R27 ;  /* 0x0000001b001b7308 */ /* 0x000e620000002400 */
[----:B------:R-:W-:Y:S02]  /*13300*/  @P3 LOP3.LUT R108, R108, 0x2, RZ, 0xfc, !PT ;  /* 0x000000026c6c3812 */ /* 0x000fe400078efcff */
[----:B------:R-:W-:Y:S02]  /*13310*/  P2R R5, PR, RZ, 0x2 ;  /* 0x00000002ff057803 */ /* 0x000fe40000000000 */
[----:B------:R-:W-:Y:S02]  /*13320*/  FSEL R77, R77, -INF , !P4 ;  /* 0xff8000004d4d7808 */ /* 0x000fe40006000000 */
[C---:B------:R-:W-:Y:S01]  /*13330*/  LOP3.LUT P0, RZ, R108.reuse, 0x4, RZ, 0xc0, !PT ;  /* 0x000000046cff7812 */ /* 0x040fe2000780c0ff */
[----:B------:R-:W1:Y:S01]  /*13340*/  MUFU.TANH R16, R16 ;  /* 0x0000001000107308 */ /* 0x000e620000002400 */
[----:B------:R-:W-:Y:S01]  /*13350*/  LOP3.LUT P4, RZ, R108, 0x2, RZ, 0xc0, !PT ;  /* 0x000000026cff7812 */ /* 0x000fe2000788c0ff */
[----:B--2---:R-:W-:Y:S01]  /*13360*/  VIADD R8, R0, 0xfffffef0 ;  /* 0xfffffef000087836 */ /* 0x004fe20000000000 */
[----:B------:R-:W-:-:S02]  /*13370*/  FSEL R108, R48, -INF , !P6 ;  /* 0xff800000306c7808 */ /* 0x000fc40007000000 */
[----:B------:R-:W-:Y:S02]  /*13380*/  FSEL R38, R91, -INF , !P5 ;  /* 0xff8000005b267808 */ /* 0x000fe40006800000 */
[----:B------:R-:W-:Y:S01]  /*13390*/  ISETP.NE.AND P6, PT, R5, RZ, PT ;  /* 0x000000ff0500720c */ /* 0x000fe20003fc5270 */
[----:B------:R-:W-:Y:S01]  /*133a0*/  VIADD R5, R0, 0xfffffee9 ;  /* 0xfffffee900057836 */ /* 0x000fe20000000000 */
[----:B------:R-:W-:Y:S01]  /*133b0*/  ISETP.GE.AND P5, PT, R6, R4, PT ;  /* 0x000000040600720c */ /* 0x000fe20003fa6270 */
[C---:B------:R-:W-:Y:S01]  /*133c0*/  VIADD R6, R0.reuse, 0xfffffee8 ;  /* 0xfffffee800067836 */ /* 0x040fe20000000000 */
[C---:B------:R-:W-:Y:S01]  /*133d0*/  ISETP.GE.AND P3, PT, R7.reuse, R2, PT ;  /* 0x000000020700720c */ /* 0x040fe20003f66270 */
[----:B------:R-:W2:Y:S01]  /*133e0*/  MUFU.TANH R18, R18 ;  /* 0x0000001200127308 */ /* 0x000ea20000002400 */
[----:B------:R-:W-:Y:S01]  /*133f0*/  ISETP.GE.AND P1, PT, R7, R4, PT ;  /* 0x000000040700720c */ /* 0x000fe20003f26270 */
[----:B------:R-:W-:Y:S01]  /*13400*/  VIADD R7, R0, 0xfffffef1 ;  /* 0xfffffef100077836 */ /* 0x000fe20000000000 */
[----:B------:R-:W-:-:S02]  /*13410*/  FSEL R48, R28, -INF , !P6 ;  /* 0xff8000001c307808 */ /* 0x000fc40007000000 */
[----:B-----5:R-:W-:Y:S02]  /*13420*/  FSEL R123, R30, -INF , !P5 ;  /* 0xff8000001e7b7808 */ /* 0x020fe40006800000 */
[----:B------:R-:W-:Y:S01]  /*13430*/  ISETP.GE.AND P6, PT, R5, R4, PT ;  /* 0x000000040500720c */ /* 0x000fe20003fc6270 */
[----:B------:R-:W-:Y:S01]  /*13440*/  MUFU.TANH R17, R17 ;  /* 0x0000001100117308 */ /* 0x000fe20000002400 */
[-C--:B------:R-:W-:Y:S02]  /*13450*/  ISETP.GE.AND P5, PT, R8, R2.reuse, PT ;  /* 0x000000020800720c */ /* 0x080fe40003fa6270 */
[----:B------:R-:W-:Y:S02]  /*13460*/  FSEL R42, R87, -INF , !P2 ;  /* 0xff800000572a7808 */ /* 0x000fe40005000000 */
[----:B------:R-:W-:Y:S02]  /*13470*/  FSEL R43, R63, -INF , !P0 ;  /* 0xff8000003f2b7808 */ /* 0x000fe40004000000 */
[----:B------:R-:W-:Y:S01]  /*13480*/  FSEL R122, R44, -INF , !P4 ;  /* 0xff8000002c7a7808 */ /* 0x000fe20006000000 */
[----:B------:R-:W5:Y:S01]  /*13490*/  MUFU.TANH R19, R19 ;  /* 0x0000001300137308 */ /* 0x000f620000002400 */
[----:B------:R-:W-:-:S02]  /*134a0*/  ISETP.GE.AND P2, PT, R6, R2, PT ;  /* 0x000000020600720c */ /* 0x000fc40003f46270 */
[----:B------:R-:W-:Y:S02]  /*134b0*/  ISETP.GE.AND P0, PT, R6, R4, PT ;  /* 0x000000040600720c */ /* 0x000fe40003f06270 */
[----:B------:R-:W-:Y:S02]  /*134c0*/  ISETP.GE.AND P4, PT, R5, R2, PT ;  /* 0x000000020500720c */ /* 0x000fe40003f86270 */
[----:B------:R-:W-:Y:S01]  /*134d0*/  P2R R5, PR, RZ, 0x40 ;  /* 0x00000040ff057803 */ /* 0x000fe20000000000 */
[----:B------:R-:W5:Y:S01]  /*134e0*/  MUFU.TANH R9, R9 ;  /* 0x0000000900097308 */ /* 0x000f620000002400 */
[----:B---3--:R-:W-:Y:S02]  /*134f0*/  FSEL R78, R29, -INF , !P3 ;  /* 0xff8000001d4e7808 */ /* 0x008fe40005800000 */
[----:B------:R-:W-:Y:S02]  /*13500*/  P2R R6, PR, RZ, 0x20 ;  /* 0x00000020ff067803 */ /* 0x000fe40000000000 */
[----:B------:R-:W-:Y:S01]  /*13510*/  ISETP.GE.AND P6, PT, R8, R4, PT ;  /* 0x000000040800720c */ /* 0x000fe20003fc6270 */
[----:B------:R-:W-:Y:S01]  /*13520*/  FMUL.FTZ R8, R10, UR11 ;  /* 0x0000000b0a087c20 */ /* 0x000fe20008410000 */
[----:B------:R-:W-:-:S02]  /*13530*/  ISETP.GE.AND P3, PT, R7, R2, PT ;  /* 0x000000020700720c */ /* 0x000fc40003f66270 */
[----:B------:R-:W-:Y:S01]  /*13540*/  ISETP.GE.AND P5, PT, R7, R4, PT ;  /* 0x000000040700720c */ /* 0x000fe20003fa6270 */
[----:B------:R-:W-:Y:S01]  /*13550*/  FMUL.FTZ R7, R11, UR11 ;  /* 0x0000000b0b077c20 */ /* 0x000fe20008410000 */
[----:B------:R-:W-:Y:S01]  /*13560*/  FSEL R162, R26, -INF , !P0 ;  /* 0xff8000001aa27808 */ /* 0x000fe20004000000 */
[----:B------:R-:W3:Y:S01]  /*13570*/  MUFU.TANH R8, R8 ;  /* 0x0000000800087308 */ /* 0x000ee20000002400 */
[----:B------:R-:W-:Y:S02]  /*13580*/  ISETP.GE.AND P0, PT, R219, 0x3, PT ;  /* 0x00000003db00780c */ /* 0x000fe40003f06270 */
[----:B------:R-:W-:Y:S02]  /*13590*/  FSEL R153, R31, -INF , !P1 ;  /* 0xff8000001f997808 */ /* 0x000fe40004800000 */
[----:B------:R-:W-:Y:S01]  /*135a0*/  ISETP.NE.AND P1, PT, R6, RZ, PT ;  /* 0x000000ff0600720c */ /* 0x000fe20003f25270 */
[----:B------:R-:W-:Y:S01]  /*135b0*/  VIADD R6, R0, 0xfffffef9 ;  /* 0xfffffef900067836 */ /* 0x000fe20000000000 */
[----:B----4-:R-:W-:Y:S01]  /*135c0*/  FSEL R83, R24, -INF , !P2 ;  /* 0xff80000018537808 */ /* 0x010fe20005000000 */
[----:B------:R-:W4:Y:S01]  /*135d0*/  MUFU.TANH R7, R7 ;  /* 0x0000000700077308 */ /* 0x000f220000002400 */
[----:B------:R-:W-:Y:S01]  /*135e0*/  ISETP.NE.AND P2, PT, R5, RZ, PT ;  /* 0x000000ff0500720c */ /* 0x000fe20003f45270 */
[----:B------:R-:W-:Y:S01]  /*135f0*/  VIADD R0, R0, 0xfffffef8 ;  /* 0xfffffef800007836 */ /* 0x000fe20000000000 */
[----:B------:R-:W-:-:S02]  /*13600*/  P2R R5, PR, RZ, 0x8 ;  /* 0x00000008ff057803 */ /* 0x000fc40000000000 */
[----:B------:R-:W-:Y:S02]  /*13610*/  FSEL R87, R25, -INF , !P4 ;  /* 0xff80000019577808 */ /* 0x000fe40006000000 */
[----:B-1----:R-:W-:Y:S02]  /*13620*/  FSEL R177, R27, -INF , !P2 ;  /* 0xff8000001bb17808 */ /* 0x002fe40005000000 */
[----:B------:R-:W-:Y:S02]  /*13630*/  FSEL R91, R16, -INF , !P1 ;  /* 0xff800000105b7808 */ /* 0x000fe40004800000 */
[----:B--2---:R-:W-:Y:S02]  /*13640*/  FSEL R189, R18, -INF , !P6 ;  /* 0xff80000012bd7808 */ /* 0x004fe40007000000 */
[-C--:B------:R-:W-:Y:S02]  /*13650*/  ISETP.GE.AND P3, PT, R6, R2.reuse, PT ;  /* 0x000000020600720c */ /* 0x080fe40003f66270 */
[----:B------:R-:W-:-:S02]  /*13660*/  ISETP.GE.AND P4, PT, R0, R2, PT ;  /* 0x000000020000720c */ /* 0x000fc40003f86270 */
[-C--:B------:R-:W-:Y:S02]  /*13670*/  ISETP.GE.AND P2, PT, R0, R4.reuse, PT ;  /* 0x000000040000720c */ /* 0x080fe40003f46270 */
[----:B------:R-:W-:Y:S02]  /*13680*/  ISETP.GE.AND P1, PT, R6, R4, PT ;  /* 0x000000040600720c */ /* 0x000fe40003f26270 */
[----:B------:R-:W-:Y:S02]  /*13690*/  ISETP.NE.AND P6, PT, R5, RZ, PT ;  /* 0x000000ff0500720c */ /* 0x000fe40003fc5270 */
[----:B-----5:R-:W-:Y:S02]  /*136a0*/  FSEL R188, R19, -INF , !P5 ;  /* 0xff80000013bc7808 */ /* 0x020fe40006800000 */
[----:B------:R-:W-:Y:S02]  /*136b0*/  FSEL R96, R17, -INF , !P6 ;  /* 0xff80000011607808 */ /* 0x000fe40007000000 */
[----:B------:R-:W-:-:S02]  /*136c0*/  FSEL R187, R9, -INF , !P3 ;  /* 0xff80000009bb7808 */ /* 0x000fc40005800000 */
[----:B------:R-:W-:Y:S02]  /*136d0*/  FSEL R99, R12, -INF , !P4 ;  /* 0xff8000000c637808 */ /* 0x000fe40006000000 */
[----:B---3--:R-:W-:Y:S02]  /*136e0*/  FSEL R190, R8, -INF , !P2 ;  /* 0xff80000008be7808 */ /* 0x008fe40005000000 */
[----:B----4-:R-:W-:Y:S01]  /*136f0*/  FSEL R191, R7, -INF , !P1 ;  /* 0xff80000007bf7808 */ /* 0x010fe20004800000 */
[----:B------:R-:W-:Y:S06]  /*13700*/  @!P0 BRA `(.L_x_1751) ;  /* 0x0000000400988947 */ /* 0x000fec0003800000 */
[----:B------:R-:W-:Y:S05]  /*13710*/  BRA.U !UP0, `(.L_x_1752) ;  /* 0x0000000508007547 */ /* 0x000fea000b800000 */
[----:B------:R-:W2:Y:S01]  /*13720*/  LDL.LU R192, [R1+0x4] ;  /* 0x0000040001c07983 */ /* 0x000ea20000300800 */
        /* <DEDUP_REMOVED lines=63> */
.L_x_1752:
[----:B------:R-:W-:Y:S01]  /*13b20*/  UMOV UR4, URZ ;  /* 0x000000ff00047c82 */ /* 0x000fe20008000000 */
[----:B------:R-:W-:Y:S01]  /*13b30*/  IMAD.SHL.U32 R0, R128, 0x100, RZ ;  /* 0x0000010080007824 */ /* 0x000fe200078e00ff */
[----:B------:R-:W-:-:S05]  /*13b40*/  IADD3 R2, P0, PT, RZ, -UR4, RZ ;  /* 0x80000004ff027c10 */ /* 0x000fca000ff1e0ff */
[----:B------:R-:W-:-:S05]  /*13b50*/  IMAD.X R0, RZ, RZ, ~R0, P0 ;  /* 0x000000ffff007224 */ /* 0x000fca00000e0e00 */
[----:B------:R-:W-:-:S04]  /*13b60*/  SHF.R.S64 R2, R2, 0x1f, R0 ;  /* 0x0000001f02027819 */ /* 0x000fc80000001000 */
[----:B------:R-:W-:-:S04]  /*13b70*/  IADD3 R221, P0, PT, R2, R221, RZ ;  /* 0x000000dd02dd7210 */ /* 0x000fc80007f1e0ff */
[----:B------:R-:W-:-:S09]  /*13b80*/  LEA.HI.X.SX32 R220, R0, R220, 0x1, P0 ;  /* 0x000000dc00dc7211 */ /* 0x000fd200000f0eff */
.L_x_1753:
        /* <DEDUP_REMOVED lines=30> */
.L_x_1751:
        /* <DEDUP_REMOVED lines=209> */
[----:B------:R-:W1:Y:S02]  /*14a80*/  LDSM.16.MT88.4 R32, [R165+0x400] ;  /* 0x00040000a520783b */ /* 0x000e640000004200 */
[----:B------:R3:W-:Y:S01]  /*14a90*/  MUFU.EX2 R112, R3 ;  /* 0x0000000300707308 */ /* 0x0007e20000000800 */
[----:B--2---:R-:W-:-:S07]  /*14aa0*/  FFMA.FTZ R4, R40, UR8, -R2 ;  /* 0x0000000828047c23 */ /* 0x004fce0008010802 */
[----:B------:R2:W-:Y:S01]  /*14ab0*/  MUFU.EX2 R244, R4 ;  /* 0x0000000400f47308 */ /* 0x0005e20000000800 */
[----:B---3--:R-:W-:-:S07]  /*14ac0*/  FFMA.FTZ R3, R118, UR8, -R0 ;  /* 0x0000000876037c23 */ /* 0x008fce0008010800 */
        /* <DEDUP_REMOVED lines=15> */
[----:B---3--:R-:W-:Y:S02]  /*14bc0*/  FFMA.FTZ R3, R38, UR8, -R2 ;  /* 0x0000000826037c23 */ /* 0x008fe40008010802 */
[----:B------:R-:W-:Y:S01]  /*14bd0*/  LDSM.16.MT88.4 R36, [R165+0xc00] ;  /* 0x000c0000a524783b */ /* 0x000fe20000004200 */
[----:B--2---:R-:W-:-:S04]  /*14be0*/  FFMA.FTZ R4, R106, UR8, -R0 ;  /* 0x000000086a047c23 */ /* 0x004fc80008010800 */
        /* <DEDUP_REMOVED lines=14> */
[----:B--2---:R-:W-:-:S07]  /*14cd0*/  FFMA.FTZ R3, R125, UR8, -R0 ;  /* 0x000000087d037c23 */ /* 0x004fce0008010800 */
[C---:B------:R-:W-:Y:S01]  /*14ce0*/  HMMA.16816.F32 R20, R4.reuse, R10, R140 ;  /* 0x0000000a0414723c */ /* 0x040fe2000000188c */
[----:B------:R2:W3:Y:S01]  /*14cf0*/  MUFU.EX2 R90, R3 ;  /* 0x00000003005a7308 */ /* 0x0004e20000000800 */
[----:B------:R-:W-:Y:S06]  /*14d00*/  LDSM.16.MT88.4 R140, [R164+0x8800] ;  /* 0x00880000a48c783b */ /* 0x000fec0000004200 */
[C---:B------:R-:W-:Y:S08]  /*14d10*/  HMMA.16816.F32 R144, R4.reuse, R12, R144 ;  /* 0x0000000c0490723c */ /* 0x040ff00000001890 */
[----:B------:R-:W-:Y:S01]  /*14d20*/  HMMA.16816.F32 R8, R4, R14, R148 ;  /* 0x0000000e0408723c */ /* 0x000fe20000001894 */
[----:B------:R-:W-:Y:S01]  /*14d30*/  F2FP.F16.F32.PACK_AB R4, R195, R194 ;  /* 0x000000c2c304723e */ /* 0x000fe200000000ff */
[----:B--2---:R-:W-:Y:S01]  /*14d40*/  FFMA.FTZ R3, R130, UR8, -R0 ;  /* 0x0000000882037c23 */ /* 0x004fe20008010800 */
[----:B------:R-:W-:-:S02]  /*14d50*/  F2FP.F16.F32.PACK_AB R5, R51, R49 ;  /* 0x000000313305723e */ /* 0x000fc400000000ff */
[----:B------:R-:W-:Y:S01]  /*14d60*/  F2FP.F16.F32.PACK_AB R6, R197, R196 ;  /* 0x000000c4c506723e */ /* 0x000fe200000000ff */
[----:B------:R2:W-:Y:S01]  /*14d70*/  MUFU.EX2 R92, R3 ;  /* 0x00000003005c7308 */ /* 0x0005e20000000800 */
[----:B------:R-:W-:-:S07]  /*14d80*/  F2FP.F16.F32.PACK_AB R7, R94, R95 ;  /* 0x0000005f5e07723e */ /* 0x000fce00000000ff */
[C---:B------:R-:W-:Y:S08]  /*14d90*/  HMMA.16816.F32 R12, R4.reuse, R24, R136 ;  /* 0x00000018040c723c */ /* 0x040ff00000001888 */
[----:B------:R-:W-:Y:S01]  /*14da0*/  HMMA.16816.F32 R20, R4, R26, R20 ;  /* 0x0000001a0414723c */ /* 0x000fe20000001814 */
[----:B--2---:R-:W-:-:S04]  /*14db0*/  FFMA.FTZ R3, R126, UR8, -R0 ;  /* 0x000000087e037c23 */ /* 0x004fc80008010800 */
[----:B------:R2:W4:Y:S03]  /*14dc0*/  MUFU.EX2 R89, R3 ;  /* 0x0000000300597308 */ /* 0x0005260000000800 */
[C---:B-1----:R-:W-:Y:S08]  /*14dd0*/  HMMA.16816.F32 R24, R4.reuse, R32, R144 ;  /* 0x000000200418723c */ /* 0x042ff00000001890 */
[----:B------:R-:W-:Y:S01]  /*14de0*/  HMMA.16816.F32 R8, R4, R34, R8 ;  /* 0x000000220408723c */ /* 0x000fe20000001808 */
[----:B------:R-:W1:Y:S01]  /*14df0*/  LDSM.16.MT88.4 R32, [R164+0x5c00] ;  /* 0x005c0000a420783b */ /* 0x000e620000004200 */
[----:B------:R-:W-:-:S02]  /*14e00*/  F2FP.F16.F32.PACK_AB R4, R199, R198 ;  /* 0x000000c6c704723e */ /* 0x000fc400000000ff */
[----:B------:R-:W-:Y:S01]  /*14e10*/  F2FP.F16.F32.PACK_AB R5, R56, R55 ;  /* 0x000000373805723e */ /* 0x000fe200000000ff */
[----:B--2---:R-:W-:Y:S01]  /*14e20*/  FFMA.FTZ R3, R42, UR8, -R2 ;  /* 0x000000082a037c23 */ /* 0x004fe20008010802 */
[----:B------:R-:W-:Y:S02]  /*14e30*/  F2FP.F16.F32.PACK_AB R6, R201, R200 ;  /* 0x000000c8c906723e */ /* 0x000fe400000000ff */
[----:B------:R-:W-:Y:S01]  /*14e40*/  F2FP.F16.F32.PACK_AB R7, R54, R93 ;  /* 0x0000005d3607723e */ /* 0x000fe200000000ff */
[----:B------:R2:W-:Y:S06]  /*14e50*/  MUFU.EX2 R110, R3 ;  /* 0x00000003006e7308 */ /* 0x0005ec0000000800 */
[C---:B------:R-:W-:Y:S08]  /*14e60*/  HMMA.16816.F32 R12, R4.reuse, R16, R12 ;  /* 0x00000010040c723c */ /* 0x040ff0000000180c */
[----:B------:R-:W-:Y:S01]  /*14e70*/  HMMA.16816.F32 R20, R4, R18, R20 ;  /* 0x000000120414723c */ /* 0x000fe20000001814 */
[----:B------:R-:W5:Y:S01]  /*14e80*/  LDSM.16.MT88.4 R16, [R164+0x6000] ;  /* 0x00600000a410783b */ /* 0x000f620000004200 */
[----:B--2---:R-:W-:-:S04]  /*14e90*/  FFMA.FTZ R3, R131, UR8, -R0 ;  /* 0x0000000883037c23 */ /* 0x004fc80008010800 */
[----:B------:R2:W-:Y:S02]  /*14ea0*/  MUFU.EX2 R84, R3 ;  /* 0x0000000300547308 */ /* 0x0005e40000000800 */
[C---:B------:R-:W-:Y:S08]  /*14eb0*/  HMMA.16816.F32 R24, R4.reuse, R28, R24 ;  /* 0x0000001c0418723c */ /* 0x040ff00000001818 */
[----:B------:R-:W-:Y:S01]  /*14ec0*/  HMMA.16816.F32 R8, R4, R30, R8 ;  /* 0x0000001e0408723c */ /* 0x000fe20000001808 */
[----:B------:R-:W-:Y:S01]  /*14ed0*/  F2FP.F16.F32.PACK_AB R4, R203, R202 ;  /* 0x000000cacb04723e */ /* 0x000fe200000000ff */
[----:B------:R-:W5:Y:S01]  /*14ee0*/  LDSM.16.MT88.4 R28, [R165+0x1000] ;  /* 0x00100000a51c783b */ /* 0x000f620000004200 */
[----:B---3--:R-:W-:-:S02]  /*14ef0*/  F2FP.F16.F32.PACK_AB R5, R90, R53 ;  /* 0x000000355a05723e */ /* 0x008fc400000000ff */
[----:B------:R-:W-:Y:S02]  /*14f00*/  F2FP.F16.F32.PACK_AB R6, R205, R204 ;  /* 0x000000cccd06723e */ /* 0x000fe400000000ff */
[----:B----4-:R-:W-:Y:S01]  /*14f10*/  F2FP.F16.F32.PACK_AB R7, R89, R92 ;  /* 0x0000005c5907723e */ /* 0x010fe200000000ff */
[----:B--2---:R-:W-:-:S04]  /*14f20*/  FFMA.FTZ R3, R135, UR8, -R0 ;  /* 0x0000000887037c23 */ /* 0x004fc80008010800 */
[----:B------:R2:W3:Y:S02]  /*14f30*/  MUFU.EX2 R86, R3 ;  /* 0x0000000300567308 */ /* 0x0004e40000000800 */
[C---:B-1----:R-:W-:Y:S08]  /*14f40*/  HMMA.16816.F32 R12, R4.reuse, R32, R12 ;  /* 0x00000020040c723c */ /* 0x042ff0000000180c */
[----:B------:R-:W-:Y:S01]  /*14f50*/  HMMA.16816.F32 R20, R4, R34, R20 ;  /* 0x000000220414723c */ /* 0x000fe20000001814 */
[----:B------:R-:W1:Y:S01]  /*14f60*/  LDSM.16.MT88.4 R32, [R164+0x6400] ;  /* 0x00640000a420783b */ /* 0x000e620000004200 */
[----:B--2---:R-:W-:-:S06]  /*14f70*/  FFMA.FTZ R3, R134, UR8, -R0 ;  /* 0x0000000886037c23 */ /* 0x004fcc0008010800 */
[C---:B------:R-:W-:Y:S01]  /*14f80*/  HMMA.16816.F32 R24, R4.reuse, R36, R24 ;  /* 0x000000240418723c */ /* 0x040fe20000001818 */
[----:B------:R2:W-:Y:S07]  /*14f90*/  MUFU.EX2 R88, R3 ;  /* 0x0000000300587308 */ /* 0x0005ee0000000800 */
[----:B------:R-:W-:Y:S01]  /*14fa0*/  HMMA.16816.F32 R8, R4, R38, R8 ;  /* 0x000000260408723c */ /* 0x000fe20000001808 */
[----:B------:R-:W-:Y:S01]  /*14fb0*/  F2FP.F16.F32.PACK_AB R4, R207, R206 ;  /* 0x000000cecf04723e */ /* 0x000fe200000000ff */
[----:B------:R-:W4:Y:S01]  /*14fc0*/  LDSM.16.MT88.4 R36, [R165+0x1400] ;  /* 0x00140000a524783b */ /* 0x000f220000004200 */
[----:B---3--:R-:W-:-:S02]  /*14fd0*/  F2FP.F16.F32.PACK_AB R5, R86, R84 ;  /* 0x000000545605723e */ /* 0x008fc400000000ff */
[----:B------:R-:W-:Y:S01]  /*14fe0*/  F2FP.F16.F32.PACK_AB R6, R209, R208 ;  /* 0x000000d0d106723e */ /* 0x000fe200000000ff */
[----:B--2---:R-:W-:-:S04]  /*14ff0*/  FFMA.FTZ R3, R152, UR8, -R0 ;  /* 0x0000000898037c23 */ /* 0x004fc80008010800 */
[----:B------:R2:W3:Y:S02]  /*15000*/  MUFU.EX2 R85, R3 ;  /* 0x0000000300557308 */ /* 0x0004e40000000800 */
[----:B--2---:R-:W-:Y:S01]  /*15010*/  FFMA.FTZ R3, R77, UR8, -R2 ;  /* 0x000000084d037c23 */ /* 0x004fe20008010802 */
[----:B---3--:R-:W-:-:S05]  /*15020*/  F2FP.F16.F32.PACK_AB R7, R85, R88 ;  /* 0x000000585507723e */ /* 0x008fca00000000ff */
[----:B------:R2:W-:Y:S02]  /*15030*/  MUFU.EX2 R109, R3 ;  /* 0x00000003006d7308 */ /* 0x0005e40000000800 */
[C---:B-----5:R-:W-:Y:S08]  /*15040*/  HMMA.16816.F32 R12, R4.reuse, R16, R12 ;  /* 0x00000010040c723c */ /* 0x060ff0000000180c */
[----:B------:R-:W-:Y:S01]  /*15050*/  HMMA.16816.F32 R20, R4, R18, R20 ;  /* 0x000000120414723c */ /* 0x000fe20000001814 */
[----:B--2---:R-:W-:-:S07]  /*15060*/  FFMA.FTZ R3, R154, UR8, -R0 ;  /* 0x000000089a037c23 */ /* 0x004fce0008010800 */
[C---:B------:R-:W-:Y:S01]  /*15070*/  HMMA.16816.F32 R24, R4.reuse, R28, R24 ;  /* 0x0000001c0418723c */ /* 0x040fe20000001818 */
[----:B------:R2:W-:Y:S07]  /*15080*/  MUFU.EX2 R81, R3 ;  /* 0x0000000300517308 */ /* 0x0005ee0000000800 */
[----:B------:R-:W-:Y:S01]  /*15090*/  HMMA.16816.F32 R16, R4, R30, R8 ;  /* 0x0000001e0410723c */ /* 0x000fe20000001808 */
[----:B------:R-:W-:Y:S01]  /*150a0*/  F2FP.F16.F32.PACK_AB R4, R212, R210 ;  /* 0x000000d2d404723e */ /* 0x000fe200000000ff */
[----:B------:R-:W3:Y:S01]  /*150b0*/  LDSM.16.MT88.4 R28, [R164+0x6800] ;  /* 0x00680000a41c783b */ /* 0x000ee20000004200 */
        /* <DEDUP_REMOVED lines=9> */
[----:B-----5:R-:W-:Y:S01]  /*15150*/  F2FP.F16.F32.PACK_AB R7, R79, R80 ;  /* 0x000000504f07723e */ /* 0x020fe200000000ff */
[----:B------:R-:W-:Y:S04]  /*15160*/  LDSM.16.MT88.4 R40, [R165+0x1c00] ;  /* 0x001c0000a528783b */ /* 0x000fe80000004200 */
[----:B------:R2:W-:Y:S02]  /*15170*/  MUFU.EX2 R107, R3 ;  /* 0x00000003006b7308 */ /* 0x0005e40000000800 */
[C---:B-1----:R-:W-:Y:S08]  /*15180*/  HMMA.16816.F32 R12, R4.reuse, R32, R12 ;  /* 0x00000020040c723c */ /* 0x042ff0000000180c */
[----:B------:R-:W-:Y:S01]  /*15190*/  HMMA.16816.F32 R8, R4, R34, R20 ;  /* 0x000000220408723c */ /* 0x000fe20000001814 */
[----:B------:R-:W1:Y:S01]  /*151a0*/  LDSM.16.MT88.4 R32, [R165+0x1800] ;  /* 0x00180000a520783b */ /* 0x000e620000004200 */
[----:B--2---:R-:W-:-:S06]  /*151b0*/  FFMA.FTZ R3, R159, UR8, -R0 ;  /* 0x000000089f037c23 */ /* 0x004fcc0008010800 */
[C---:B----4-:R-:W-:Y:S01]  /*151c0*/  HMMA.16816.F32 R24, R4.reuse, R36, R24 ;  /* 0x000000240418723c */ /* 0x050fe20000001818 */
[----:B------:R2:W-:Y:S07]  /*151d0*/  MUFU.EX2 R75, R3 ;  /* 0x00000003004b7308 */ /* 0x0005ee0000000800 */
[----:B------:R-:W-:Y:S01]  /*151e0*/  HMMA.16816.F32 R16, R4, R38, R16 ;  /* 0x000000260410723c */ /* 0x000fe20000001810 */
[----:B------:R-:W4:Y:S01]  /*151f0*/  LDSM.16.MT88.4 R36, [R164+0x6c00] ;  /* 0x006c0000a424783b */ /* 0x000f220000004200 */
        /* <DEDUP_REMOVED lines=12> */
[C---:B---3--:R-:W-:Y:S08]  /*152c0*/  HMMA.16816.F32 R20, R4.reuse, R28, R12 ;  /* 0x0000001c0414723c */ /* 0x048ff0000000180c */
[----:B------:R-:W-:Y:S01]  /*152d0*/  HMMA.16816.F32 R12, R4, R30, R8 ;  /* 0x0000001e040c723c */ /* 0x000fe20000001808 */
[----:B------:R-:W3:Y:S01]  /*152e0*/  LDSM.16.MT88.4 R28, [R164+0x7000] ;  /* 0x00700000a41c783b */ /* 0x000ee20000004200 */
[----:B--2---:R-:W-:-:S06]  /*152f0*/  FFMA.FTZ R3, R170, UR8, -R0 ;  /* 0x00000008aa037c23 */ /* 0x004fcc0008010800 */
[C---:B-1----:R-:W-:Y:S01]  /*15300*/  HMMA.16816.F32 R8, R4.reuse, R32, R24 ;  /* 0x000000200408723c */ /* 0x042fe20000001818 */
        /* <DEDUP_REMOVED lines=61> */
[C---:B----4-:R-:W-:Y:S08]  /*156e0*/  HMMA.16816.F32 R28, R4.reuse, R36, R16 ;  /* 0x00000024041c723c */ /* 0x050ff00000001810 */
        /* <DEDUP_REMOVED lines=242> */
.L_x_1748:
        /* <DEDUP_REMOVED lines=14> */
.L_x_1758:
        /* <DEDUP_REMOVED lines=74> */
.L_x_1755:
        /* <DEDUP_REMOVED lines=12> */
[----:B------:R5:W-:Y:S01]  /*16c50*/  LDGSTS.E.BYPASS.LTC128B.128 [R171+0x5800], desc[UR6][R2.64] ;  /* 0x0580000002ab7fae */ /* 0x000be2000b981a06 */
[----:B------:R-:W-:Y:S04]  /*16c60*/  IADD3 R8, P0, PT, R10, R12, RZ ;  /* 0x0000000c0a087210 */ /* 0x000fe80007f1e0ff */
[----:B------:R-:W-:Y:S02]  /*16c70*/  IADD3.X R9, PT, PT, R11, R0, RZ, P0, !PT ;  /* 0x000000000b097210 */ /* 0x000fe400007fe4ff */
[----:B------:R-:W-:Y:S01]  /*16c80*/  IADD3 R6, P1, PT, R8, R12, RZ ;  /* 0x0000000c08067210 */ /* 0x000fe20007f3e0ff */
[----:B------:R2:W-:Y:S03]  /*16c90*/  LDGSTS.E.BYPASS.LTC128B.128 [R171+0x6000], desc[UR6][R10.64] ;  /* 0x060000000aab7fae */ /* 0x0005e6000b981a06 */
[----:B------:R-:W-:Y:S05]  /*16ca0*/  IADD3.X R7, PT, PT, R9, R0, RZ, P1, !PT ;  /* 0x0000000009077210 */ /* 0x000fea0000ffe4ff */
[----:B------:R-:W-:Y:S01]  /*16cb0*/  LDGSTS.E.BYPASS.LTC128B.128 [R171+0x6800], desc[UR6][R8.64] ;  /* 0x0680000008ab7fae */ /* 0x000fe2000b981a06 */
[----:B-1----:R-:W-:Y:S04]  /*16cc0*/  IADD3 R4, P0, PT, R6, R12, RZ ;  /* 0x0000000c06047210 */ /* 0x002fe80007f1e0ff */
[----:B------:R-:W-:Y:S03]  /*16cd0*/  IADD3.X R5, PT, PT, R7, R0, RZ, P0, !PT ;  /* 0x0000000007057210 */ /* 0x000fe600007fe4ff */
[----:B------:R-:W-:Y:S01]  /*16ce0*/  LDGSTS.E.BYPASS.LTC128B.128 [R171+0x7000], desc[UR6][R6.64] ;  /* 0x0700000006ab7fae */ /* 0x000fe2000b981a06 */
[----:B-----5:R-:W-:Y:S04]  /*16cf0*/  IADD3 R2, P1, PT, R4, R12, RZ ;  /* 0x0000000c04027210 */ /* 0x020fe80007f3e0ff */
[----:B------:R-:W-:Y:S03]  /*16d00*/  IADD3.X R3, PT, PT, R5, R0, RZ, P1, !PT ;  /* 0x0000000005037210 */ /* 0x000fe60000ffe4ff */
[----:B------:R-:W-:Y:S01]  /*16d10*/  LDGSTS.E.BYPASS.LTC128B.128 [R171+0x7800], desc[UR6][R4.64] ;  /* 0x0780000004ab7fae */ /* 0x000fe2000b981a06 */
[----:B--2---:R-:W-:Y:S04]  /*16d20*/  IADD3 R10, P0, PT, R2, R12, RZ ;  /* 0x0000000c020a7210 */ /* 0x004fe80007f1e0ff */
        /* <DEDUP_REMOVED lines=8> */
[----:B------:R-:W2:Y:S08]  /*16db0*/  LDSM.16.M88.4 R24, [R166+0x1800] ;  /* 0x00180000a618783b */ /* 0x000eb00000000200 */
        /* <DEDUP_REMOVED lines=19> */
[C---:B--2---:R-:W-:Y:S08]  /*16ef0*/  HMMA.16816.F32 R20, R128.reuse, R24, RZ ;  /* 0x000000188014723c */ /* 0x044ff000000018ff */
        /* <DEDUP_REMOVED lines=370> */
[C---:B------:R-:W-:Y:S03]  /*18620*/  IMAD R3, R9.reuse, R3, R5 ;  /* 0x0000000309037224 */ /* 0x040fe600078e0205 */
        /* <DEDUP_REMOVED lines=8> */
[----:B------:R-:W-:Y:S02]  /*186b0*/  ISETP.GE.U32.AND P2, PT, R3, R9, PT ;  /* 0x000000090300720c */ /* 0x000fe40003f46070 */
[----:B------:R-:W-:Y:S09]  /*186c0*/  LOP3.LUT R3, RZ, R10, RZ, 0x33, !PT ;  /* 0x0000000aff037212 */ /* 0x000ff200078e33ff */
        /* <DEDUP_REMOVED lines=14> */
[----:B-1----:R-:W1:Y:S03]  /*187b0*/  LDC.64 R4, c[0x0][0x3b8] ;  /* 0x0000ee00ff047b82 */ /* 0x002e660000000a00 */
        /* <DEDUP_REMOVED lines=13> */
.L_x_1757:
        /* <DEDUP_REMOVED lines=30> */
.L_x_1756:
        /* <DEDUP_REMOVED lines=650> */
.L_x_1754:
[----:B------:R-:W2:Y:S04]  /*1b310*/  LDL.LU R29, [R1] ;  /* 0x00000000011d7983 */ /* 0x000ea80000300800 */
[----:B------:R-:W1:Y:S04]  /*1b320*/  SHFL.BFLY PT, R2, R225, 0x2, 0x1f ;  /* 0x0c401f00e1027f89 */ /* 0x000e6800000e0000 */
[----:B------:R-:W3:Y:S01]  /*1b330*/  SHFL.BFLY PT, R0, R224, 0x2, 0x1f ;  /* 0x0c401f00e0007f89 */ /* 0x000ee200000e0000 */
[----:B------:R-:W4:Y:S01]  /*1b340*/  S2R R24, SR_TID.X ;  /* 0x0000000000187919 */ /* 0x000f220000002100 */
[----:B------:R-:W5:Y:S08]  /*1b350*/  S2UR UR4, SR_CgaCtaId ;  /* 0x00000000000479c3 */ /* 0x000f700000008800 */
[----:B------:R-:W4:Y:S01]  /*1b360*/  LDC.U8 R14, c[0x0][0x548] ;  /* 0x00015200ff0e7b82 */ /* 0x000f220000000000 */
[----:B------:R-:W2:Y:S01]  /*1b370*/  LDL R28, [R1+0x8] ;  /* 0x00000800011c7983 */ /* 0x000ea20000100800 */
[----:B------:R-:W-:Y:S01]  /*1b380*/  UMOV UR5, 0x400 ;  /* 0x0000040000057882 */ /* 0x000fe20000000000 */
[----:B------:R-:W2:Y:S01]  /*1b390*/  LDCU.64 UR8, c[0x0][0x408] ;  /* 0x00008100ff0877ac */ /* 0x000ea20008000a00 */
[----:B------:R-:W-:Y:S01]  /*1b3a0*/  BSSY.RECONVERGENT B0, `(.L_x_1759) ;  /* 0x0000072000007945 */ /* 0x000fe20003800200 */
[----:B------:R-:W4:Y:S01]  /*1b3b0*/  S2R R30, SR_CTAID.Y ;  /* 0x00000000001e7919 */ /* 0x000f220000002600 */
[----:B-1----:R-:W-:-:S02]  /*1b3c0*/  FADD.FTZ R2, R2, R225 ;  /* 0x000000e102027221 */ /* 0x002fc40000010000 */
[----:B------:R-:W1:Y:S01]  /*1b3d0*/  LDC R26, c[0x0][0x434] ;  /* 0x00010d00ff1a7b82 */ /* 0x000e620000000800 */
[----:B------:R-:W1:Y:S01]  /*1b3e0*/  S2R R27, SR_CTAID.X ;  /* 0x00000000001b7919 */ /* 0x000e620000002500 */
[----:B---3--:R-:W-:Y:S01]  /*1b3f0*/  FADD.FTZ R0, R0, R224 ;  /* 0x000000e000007221 */ /* 0x008fe20000010000 */
[----:B------:R-:W3:Y:S01]  /*1b400*/  SHFL.BFLY PT, R12, R2, 0x1, 0x1f ;  /* 0x0c201f00020c7f89 */ /* 0x000ee200000e0000 */
[----:B-----5:R-:W-:-:S03]  /*1b410*/  ULEA UR4, UR4, UR5, 0x18 ;  /* 0x0000000504047291 */ /* 0x020fc6000f8ec0ff */
[----:B------:R-:W5:Y:S01]  /*1b420*/  SHFL.BFLY PT, R4, R0, 0x1, 0x1f ;  /* 0x0c201f0000047f89 */ /* 0x000f6200000e0000 */
[----:B------:R-:W1:Y:S01]  /*1b430*/  S2R R25, SR_CTAID.Z ;  /* 0x0000000000197919 */ /* 0x000e620000002700 */
[----:B----4-:R-:W-:Y:S02]  /*1b440*/  SHF.L.U32 R6, R24, 0x4, RZ ;  /* 0x0000000418067819 */ /* 0x010fe400000006ff */
[----:B------:R-:W-:Y:S02]  /*1b450*/  ISETP.NE.AND P4, PT, R14, RZ, PT ;  /* 0x000000ff0e00720c */ /* 0x000fe40003f85270 */
[----:B------:R-:W-:Y:S01]  /*1b460*/  LOP3.LUT P6, RZ, R24, 0x3, RZ, 0xc0, !PT ;  /* 0x0000000318ff7812 */ /* 0x000fe200078cc0ff */
[----:B---3--:R-:W-:Y:S01]  /*1b470*/  FADD.FTZ R12, R2, R12 ;  /* 0x0000000c020c7221 */ /* 0x008fe20000010000 */
[----:B------:R-:W-:-:S09]  /*1b480*/  SHF.L.U32 R2, R24, 0x1, RZ ;  /* 0x0000000118027819 */ /* 0x000fd200000006ff */
[----:B------:R-:W3:Y:S01]  /*1b490*/  @!P4 LDC R17, c[0x0][0x3e0] ;  /* 0x0000f800ff11cb82 */ /* 0x000ee20000000800 */
[----:B------:R-:W4:Y:S01]  /*1b4a0*/  MUFU.RCP R5, R12 ;  /* 0x0000000c00057308 */ /* 0x000f220000001000 */
[----:B-----5:R-:W-:Y:S01]  /*1b4b0*/  FADD.FTZ R16, R0, R4 ;  /* 0x0000000400107221 */ /* 0x020fe20000010000 */
[----:B------:R-:W-:Y:S02]  /*1b4c0*/  LOP3.LUT R0, R2, 0x6, RZ, 0xc0, !PT ;  /* 0x0000000602007812 */ /* 0x000fe400078ec0ff */
[----:B------:R-:W-:Y:S02]  /*1b4d0*/  SHF.L.U32 R2, R24, 0x3, RZ ;  /* 0x0000000318027819 */ /* 0x000fe400000006ff */
[----:B------:R-:W-:Y:S02]  /*1b4e0*/  LOP3.LUT R0, R0, 0x3e00, R6, 0xf8, !PT ;  /* 0x00003e0000007812 */ /* 0x000fe400078ef806 */
[----:B------:R-:W5:Y:S01]  /*1b4f0*/  MUFU.RCP R4, R16 ;  /* 0x0000001000047308 */ /* 0x000f620000001000 */
[----:B------:R-:W-:-:S02]  /*1b500*/  LOP3.LUT R6, R2, 0xc0, RZ, 0xc0, !PT ;  /* 0x000000c002067812 */ /* 0x000fc400078ec0ff */
[----:B------:R-:W-:Y:S02]  /*1b510*/  LOP3.LUT R0, R0, 0x20, R2, 0xf8, !PT ;  /* 0x0000002000007812 */ /* 0x000fe400078ef802 */
[----:B------:R-:W-:Y:S02]  /*1b520*/  LOP3.LUT R2, R6, 0x18, R24, 0xf8, !PT ;  /* 0x0000001806027812 */ /* 0x000fe400078ef818 */
[----:B------:R-:W-:Y:S02]  /*1b530*/  FSETP.NE.FTZ.AND P2, PT, R12, RZ, PT ;  /* 0x000000ff0c00720b */ /* 0x000fe40003f55000 */
[----:B------:R-:W-:Y:S02]  /*1b540*/  LOP3.LUT R13, R0, R2, RZ, 0xfc, !PT ;  /* 0x00000002000d7212 */ /* 0x000fe400078efcff */
[----:B------:R-:W-:Y:S02]  /*1b550*/  FSETP.NE.FTZ.AND P1, PT, R16, RZ, PT ;  /* 0x000000ff1000720b */ /* 0x000fe40003f35000 */
[----:B----4-:R-:W-:-:S02]  /*1b560*/  FSEL R2, R5, 1, P2 ;  /* 0x3f80000005027808 */ /* 0x010fc40001000000 */
[----:B-1----:R-:W-:Y:S02]  /*1b570*/  SHF.L.U32 R27, R27, 0x6, RZ ;  /* 0x000000061b1b7819 */ /* 0x002fe400000006ff */
[----:B-----5:R-:W-:Y:S01]  /*1b580*/  FSEL R0, R4, 1, P1 ;  /* 0x3f80000004007808 */ /* 0x020fe20000800000 */
[C---:B------:R-:W-:Y:S01]  /*1b590*/  FMUL.FTZ R136, R2.reuse, R136 ;  /* 0x0000008802887220 */ /* 0x040fe20000410000 */
[----:B------:R-:W-:Y:S01]  /*1b5a0*/  FMUL.FTZ R137, R2, R137 ;  /* 0x0000008902897220 */ /* 0x000fe20000410000 */
[----:B------:R-:W-:Y:S02]  /*1b5b0*/  IMAD.SHL.U32 R4, R24, 0x4, RZ ;  /* 0x0000000418047824 */ /* 0x000fe400078e00ff */
        /* <DEDUP_REMOVED lines=18> */
[----:B------:R-:W-:-:S02]  /*1b6e0*/  LOP3.LUT R21, R4, 0x20, RZ, 0xc0, !PT ;  /* 0x0000002004157812 */ /* 0x000fc400078ec0ff */
[----:B------:R-:W-:Y:S01]  /*1b6f0*/  LOP3.LUT R13, R4, 0x40, RZ, 0xc0, !PT ;  /* 0x00000040040d7812 */ /* 0x000fe200078ec0ff */
[----:B------:R4:W-:Y:S01]  /*1b700*/  STS [R0], R2 ;  /* 0x0000000200007388 */ /* 0x0009e20000000800 */
[----:B------:R-:W-:Y:S02]  /*1b710*/  F2FP.F16.F32.PACK_AB R7, R7, R138 ;  /* 0x0000008a0707723e */ /* 0x000fe400000000ff */
[----:B------:R-:W-:Y:S01]  /*1b720*/  F2FP.F16.F32.PACK_AB R6, R6, R140 ;  /* 0x0000008c0606723e */ /* 0x000fe200000000ff */
[----:B------:R-:W5:Y:S01]  /*1b730*/  @P1 MUFU.LG2 R12, R16 ;  /* 0x00000010000c1308 */ /* 0x000f620000000c00 */
[----:B------:R-:W-:Y:S01]  /*1b740*/  F2FP.F16.F32.PACK_AB R5, R5, R142 ;  /* 0x0000008e0505723e */ /* 0x000fe200000000ff */
[----:B------:R3:W-:Y:S01]  /*1b750*/  STS [R0+0x200], R7 ;  /* 0x0002000700007388 */ /* 0x0007e20000000800 */
[----:B------:R-:W-:Y:S02]  /*1b760*/  IADD3 R4, PT, PT, R0, -R21, RZ ;  /* 0x8000001500047210 */ /* 0x000fe40007ffe0ff */
[----:B------:R-:W-:-:S02]  /*1b770*/  F2FP.F16.F32.PACK_AB R11, R11, R144 ;  /* 0x000000900b0b723e */ /* 0x000fc400000000ff */
[----:B------:R-:W-:Y:S01]  /*1b780*/  F2FP.F16.F32.PACK_AB R10, R10, R146 ;  /* 0x000000920a0a723e */ /* 0x000fe200000000ff */
[----:B------:R5:W-:Y:S01]  /*1b790*/  STS [R4+0x10], R6 ;  /* 0x0000100604007388 */ /* 0x000be20000000800 */
[----:B------:R-:W-:Y:S02]  /*1b7a0*/  F2FP.F16.F32.PACK_AB R9, R9, R148 ;  /* 0x000000940909723e */ /* 0x000fe400000000ff */
[----:B------:R-:W-:Y:S01]  /*1b7b0*/  F2FP.F16.F32.PACK_AB R8, R8, R150 ;  /* 0x000000960808723e */ /* 0x000fe200000000ff */
[----:B------:R-:W-:Y:S01]  /*1b7c0*/  STS [R4+0x210], R5 ;  /* 0x0002100504007388 */ /* 0x000fe20000000800 */
[----:B----4-:R-:W-:Y:S02]  /*1b7d0*/  IADD3 R2, PT, PT, R0, -R13, RZ ;  /* 0x8000000d00027210 */ /* 0x010fe40007ffe0ff */
[----:B------:R-:W4:Y:S03]  /*1b7e0*/  @P1 LDC R13, c[0x0][0x458] ;  /* 0x00011600ff0d1b82 */ /* 0x000f260000000800 */
[----:B------:R-:W-:Y:S01]  /*1b7f0*/  STS [R2+0x20], R11 ;  /* 0x0000200b02007388 */ /* 0x000fe20000000800 */
[----:B---3--:R-:W-:Y:S01]  /*1b800*/  IMAD.IADD R0, R2, 0x1, -R21 ;  /* 0x0000000102007824 */ /* 0x008fe200078e0a15 */
[----:B------:R-:W-:-:S02]  /*1b810*/  MOV R7, 0x7f800000 ;  /* 0x7f80000000077802 */ /* 0x000fc40000000f00 */
[----:B------:R3:W-:Y:S01]  /*1b820*/  STS [R2+0x220], R10 ;  /* 0x0002200a02007388 */ /* 0x0007e20000000800 */
[----:B-----5:R-:W-:-:S03]  /*1b830*/  IMAD.MOV.U32 R6, RZ, RZ, 0x7f800000 ;  /* 0x7f800000ff067424 */ /* 0x020fc600078e00ff */
[----:B------:R-:W-:Y:S04]  /*1b840*/  STS [R0+0x30], R9 ;  /* 0x0000300900007388 */ /* 0x000fe80000000800 */
[----:B------:R5:W-:Y:S01]  /*1b850*/  STS [R0+0x230], R8 ;  /* 0x0002300800007388 */ /* 0x000be20000000800 */
[----:B---3--:R-:W-:-:S04]  /*1b860*/  @!P4 IMAD R2, R30, R17, R25 ;  /* 0x000000111e02c224 */ /* 0x008fc800078e0219 */
[----:B------:R-:W-:Y:S02]  /*1b870*/  @!P4 IMAD R2, R2, R26, RZ ;  /* 0x0000001a0202c224 */ /* 0x000fe400078e02ff */
[----:B-----5:R-:W-:-:S04]  /*1b880*/  @P1 FMUL.FTZ R0, R12, 0.69314718246459960938 ;  /* 0x3f3172180c001820 */ /* 0x020fc80000410000 */
[----:B----4-:R-:W-:Y:S01]  /*1b890*/  @P1 FFMA.FTZ R6, R3, R13, R0 ;  /* 0x0000000d03061223 */ /* 0x010fe20000010000 */
[----:B------:R-:W-:Y:S01]  /*1b8a0*/  BAR.SYNC.DEFER_BLOCKING 0x0 ;  /* 0x0000000000007b1d */ /* 0x000fe20000010000 */
[C---:B--2---:R-:W-:Y:S02]  /*1b8b0*/  ISETP.NE.AND P0, PT, R29.reuse, -0x1, PT ;  /* 0xffffffff1d00780c */ /* 0x044fe40003f05270 */
[----:B------:R-:W-:-:S11]  /*1b8c0*/  ISETP.NE.OR P5, PT, R29, -0x1, !P4 ;  /* 0xffffffff1d00780c */ /* 0x000fd600067a5670 */
[----:B------:R-:W2:Y:S08]  /*1b8d0*/  @!P0 LDC.64 R18, c[0x0][0x400] ;  /* 0x00010000ff128b82 */ /* 0x000eb00000000a00 */
[----:B------:R-:W3:Y:S01]  /*1b8e0*/  @P0 LDC.64 R22, c[0x0][0x408] ;  /* 0x00010200ff160b82 */ /* 0x000ee20000000a00 */
[----:B------:R-:W-:-:S04]  /*1b8f0*/  IADD3 R16, PT, PT, -R27, R28, RZ ;  /* 0x0000001c1b107210 */ /* 0x000fc80007ffe1ff */
[----:B------:R-:W-:Y:S01]  /*1b900*/  ISETP.GE.AND P3, PT, R226, R16, PT ;  /* 0x00000010e200720c */ /* 0x000fe20003f66270 */
[C---:B--2---:R-:W-:Y:S02]  /*1b910*/  @!P0 IMAD.WIDE.U32 R4, R30.reuse, R18, RZ ;  /* 0x000000121e048225 */ /* 0x044fe400078e00ff */
[----:B------:R-:W2:Y:S02]  /*1b920*/  @P4 LDC R18, c[0x0][0x454] ;  /* 0x00011500ff124b82 */ /* 0x000ea40000000800 */
[----:B------:R-:W-:Y:S02]  /*1b930*/  @!P0 IMAD R19, R30, R19, R5 ;  /* 0x000000131e138224 */ /* 0x000fe400078e0205 */
[----:B------:R-:W-:Y:S01]  /*1b940*/  @P2 FMUL.FTZ R5, R15, 0.69314718246459960938 ;  /* 0x3f3172180f052820 */ /* 0x000fe20000410000 */
[----:B------:R-:W-:Y:S01]  /*1b950*/  @!P0 MOV R8, R4 ;  /* 0x0000000400088202 */ /* 0x000fe20000000f00 */
[----:B---3--:R-:W-:-:S04]  /*1b960*/  @P0 IMAD.WIDE.U32 R10, R29, R22, RZ ;  /* 0x000000161d0a0225 */ /* 0x008fc800078e00ff */
[----:B-1----:R-:W-:Y:S01]  /*1b970*/  @P2 FFMA.FTZ R7, R20, R14, R5 ;  /* 0x0000000e14072223 */ /* 0x002fe20000010005 */
[----:B------:R-:W-:Y:S02]  /*1b980*/  @P0 IMAD R19, R29, R23, R11 ;  /* 0x000000171d130224 */ /* 0x000fe400078e020b */
[----:B------:R-:W-:-:S05]  /*1b990*/  @!P5 IMAD R29, R30, R26, RZ ;  /* 0x0000001a1e1dd224 */ /* 0x000fca00078e02ff */
[----:B------:R1:W-:Y:S01]  /*1b9a0*/  @!P5 STL [R1], R29 ;  /* 0x0000001d0100d387 */ /* 0x0003e20000100800 */
[----:B--2---:R-:W-:Y:S01]  /*1b9b0*/  @P4 IMAD R2, R25, R18, R29 ;  /* 0x0000001219024224 */ /* 0x004fe200078e021d */
[----:B-1----:R-:W-:Y:S06]  /*1b9c0*/  @P6 BRA `(.L_x_1760) ;  /* 0x00000000003c6947 */ /* 0x002fec0003800000 */
        /* <DEDUP_REMOVED lines=15> */
.L_x_1760:
[----:B------:R-:W-:Y:S05]  /*1bac0*/  BSYNC.RECONVERGENT B0 ;  /* 0x0000000000007941 */ /* 0x000fea0003800200 */
.L_x_1759:
[----:B------:R-:W-:Y:S01]  /*1bad0*/  MOV R133, RZ ;  /* 0x000000ff00857202 */ /* 0x000fe20000000f00 */
[----:B------:R-:W2:Y:S01]  /*1bae0*/  LDCU.64 UR4, c[0x0][0x410] ;  /* 0x00008200ff0477ac */ /* 0x000ea20008000a00 */
[----:B------:R-:W-:Y:S01]  /*1baf0*/  @P0 MOV R8, R10 ;  /* 0x0000000a00080202 */ /* 0x000fe20000000f00 */
[----:B------:R-:W3:Y:S01]  /*1bb00*/  LDS.128 R12, [R171] ;  /* 0x00000000ab0c7984 */ /* 0x000ee20000000c00 */
[----:B-1----:R-:W-:-:S04]  /*1bb10*/  IMAD.WIDE.U32 R2, R27, UR8, R132 ;  /* 0x000000081b027c25 */ /* 0x002fc8000f8e0084 */
[----:B------:R-:W-:Y:S01]  /*1bb20*/  IMAD R0, R27, UR9, R3 ;  /* 0x000000091b007c24 */ /* 0x000fe2000f8e0203 */
[----:B------:R-:W-:Y:S02]  /*1bb30*/  IADD3 R2, P0, PT, R8, R2, RZ ;  /* 0x0000000208027210 */ /* 0x000fe40007f1e0ff */
[----:B------:R-:W1:Y:S02]  /*1bb40*/  @!P3 LDC.64 R8, c[0x0][0x3f0] ;  /* 0x0000fc00ff08bb82 */ /* 0x000e640000000a00 */
[----:B------:R-:W-:Y:S02]  /*1bb50*/  IADD3.X R3, PT, PT, R19, R0, RZ, P0, !PT ;  /* 0x0000000013037210 */ /* 0x000fe400007fe4ff */
[----:B------:R-:W-:Y:S01]  /*1bb60*/  IADD3 R0, PT, PT, R226, 0x20, RZ ;  /* 0x00000020e2007810 */ /* 0x000fe20007ffe0ff */
[----:B--2---:R-:W-:-:S03]  /*1bb70*/  IMAD.WIDE.U32 R4, R25, UR4, R2 ;  /* 0x0000000419047c25 */ /* 0x004fc6000f8e0002 */
[----:B------:R-:W-:Y:S02]  /*1bb80*/  ISETP.GE.AND P1, PT, R0, R16, PT ;  /* 0x000000100000720c */ /* 0x000fe40003f26270 */
[----:B------:R2:W4:Y:S01]  /*1bb90*/  LDS.128 R16, [R171+0x800] ;  /* 0x00080000ab107984 */ /* 0x0005220000000c00 */
[----:B------:R-:W-:Y:S01]  /*1bba0*/  IMAD R3, R25, UR5, R5 ;  /* 0x0000000519037c24 */ /* 0x000fe2000f8e0205 */
[----:B------:R-:W-:-:S05]  /*1bbb0*/  @!P3 MOV R2, R4 ;  /* 0x000000040002b202 */ /* 0x000fca0000000f00 */
[----:B------:R-:W-:-:S04]  /*1bbc0*/  @!P3 IMAD.WIDE.U32 R6, R226, UR8, R2 ;  /* 0x00000008e206bc25 */ /* 0x000fc8000f8e0002 */
[----:B------:R-:W-:Y:S01]  /*1bbd0*/  @!P3 IMAD R7, R226, UR9, R7 ;  /* 0x00000009e207bc24 */ /* 0x000fe2000f8e0207 */
[----:B-1----:R-:W-:-:S04]  /*1bbe0*/  @!P3 LEA R8, P0, R6, R8, 0x1 ;  /* 0x000000080608b211 */ /* 0x002fc800078008ff */
[----:B------:R-:W-:-:S05]  /*1bbf0*/  @!P3 LEA.HI.X R9, R6, R9, R7, 0x1, P0 ;  /* 0x000000090609b211 */ /* 0x000fca00000f0c07 */
[----:B---3--:R2:W-:Y:S01]  /*1bc00*/  @!P3 STG.E.128 desc[UR6][R8.64], R12 ;  /* 0x0000000c0800b986 */ /* 0x0085e2000c101d06 */
[----:B----4-:R-:W-:Y:S05]  /*1bc10*/  @P1 EXIT ;  /* 0x000000000000194d */ /* 0x010fea0003800000 */
        /* <DEDUP_REMOVED lines=12> */
.L_x_1761:
        /* <DEDUP_REMOVED lines=10> */
.L_x_4891:


//--------------------- .text._ZN5flash24flash_fwd_splitkv_kernelI23Flash_fwd_kernel_traitsILi32ELi64ELi256ELi4ELb0ELb0EN7cutlass6half_tE19Flash_kernel_traitsILi32ELi64ELi256ELi4ES3_EELb1ELb0ELb1ELb0ELb0ELb0ELb0ELb1EEEvNS_16Flash_fwd_paramsE --------------------------
	.section	.text._ZN5flash24flash_fwd_splitkv_kernelI23Flash_fwd_kernel_traitsILi32ELi64ELi256ELi4ELb0ELb0EN7cutlass6half_tE19Flash_kernel_traitsILi32ELi64ELi256ELi4ES3_EELb1ELb0ELb1ELb0ELb0ELb0ELb0ELb1EEEvNS_16Flash_fwd_paramsE,"ax",@progbits
	.align	128
        .global         _ZN5flash24flash_fwd_splitkv_kernelI23Flash_fwd_kernel_traitsILi32ELi64ELi256ELi4ELb0ELb0EN7cutlass6half_tE19Flash_kernel_traitsILi32ELi64ELi256ELi4ES3_EELb1ELb0ELb1ELb0ELb0ELb0ELb0ELb1EEEvNS_16Flash_fwd_paramsE
        .type           _ZN5flash24flash_fwd_splitkv_kernelI23Flash_fwd_kernel_traitsILi32ELi64ELi256ELi4ELb0ELb0EN7cutlass6half_tE19Flash_kernel_traitsILi32ELi64ELi256ELi4ES3_EELb1ELb0ELb1ELb0ELb0ELb0ELb0ELb1EEEvNS_16Flash_fwd_paramsE,@function
        .size           _ZN5flash24flash_fwd_splitkv_kernelI23Flash_fwd_kernel_traitsILi32ELi64ELi256ELi4ELb0ELb0EN7cutlass6half_tE19Flash_kernel_traitsILi32ELi64ELi256ELi4ES3_EELb1ELb0ELb1ELb0ELb0ELb0ELb0ELb1EEEvNS_16Flash_fwd_paramsE,(.L_x_4892 - _ZN5flash24flash_fwd_splitkv_kernelI23Flash_fwd_kernel_traitsILi32ELi64ELi256ELi4ELb0ELb0EN7cutlass6half_tE19Flash_kernel_traitsILi32ELi64ELi256ELi4ES3_EELb1ELb0ELb1ELb0ELb0ELb0ELb0ELb1EEEvNS_16Flash_fwd_paramsE)
        .other          _ZN5flash24flash_fwd_splitkv_kernelI23Flash_fwd_kernel_traitsILi32ELi64ELi256ELi4ELb0ELb0EN7cutlass6half_tE19Flash_kernel_traitsILi32ELi64ELi256ELi4ES3_EELb1ELb0ELb1ELb0ELb0ELb0ELb0ELb1EEEvNS_16Flash_fwd_paramsE,@"STO_CUDA_ENTRY STV_DEFAULT"
_ZN5flash24flash_fwd_splitkv_kernelI23Flash_fwd_kernel_traitsILi32ELi64ELi256ELi4ELb0ELb0EN7cutlass6half_tE19Flash_kernel_traitsILi32ELi64ELi256ELi4ES3_EELb1ELb0ELb1ELb0ELb0ELb0ELb0ELb1EEEvNS_16Flash_fwd_paramsE:
.text._ZN5flash24flash_fwd_splitkv_kernelI23Flash_fwd_kernel_traitsILi32ELi64ELi256ELi4ELb0ELb0EN7cutlass6half_tE19Flash_kernel_traitsILi32ELi64ELi256ELi4ES3_EELb1ELb0ELb1ELb0ELb0ELb0ELb0ELb1EEEvNS_16Flash_fwd_paramsE:
        /* <DEDUP_REMOVED lines=51> */
.L_x_1762:
        /* <DEDUP_REMOVED lines=9> */
[----:B------:R-:W1:Y:S01]  /*03c0*/  S2R R73, SR_TID.X ;  /* 0x0000000000497919 */ /* 0x000e620000002100 */
[----:B------:R-:W-:Y:S02]  /*03d0*/  VIADD R3, R13, 0x1 ;  /* 0x000000010d037836 */ /* 0x000fe40000000000 */
[----:B------:R-:W-:-:S02]  /*03e0*/  @!P1 IMAD.IADD R66, R72, 0x1, R7 ;  /* 0x0000000148429824 */ /* 0x000fc400078e0207 */
[----:B------:R-:W-:Y:S02]  /*03f0*/  IMAD R2, R3, 0x40, -R198 ;  /* 0x0000004003027824 */ /* 0x000fe400078e0ac6 */
[----:B------:R-:W-:Y:S02]  /*0400*/  VIADD R5, R66, 0xff ;  /* 0x000000ff42057836 */ /* 0x000fe40000000000 */
[----:B------:R-:W-:Y:S01]  /*0410*/  IMAD.MOV.U32 R7, RZ, RZ, R75 ;  /* 0x000000ffff077224 */ /* 0x000fe200078e004b */
        /* <DEDUP_REMOVED lines=40> */
[C---:B-1----:R-:W-:Y:S01]  /*06a0*/  IMAD.WIDE.U32 R12, R134.reuse, UR4, R12 ;  /* 0x00000004860c7c25 */ /* 0x042fe2000f8e000c */
        /* <DEDUP_REMOVED lines=23> */
.L_x_1765:
[----:B------:R-:W-:Y:S05]  /*0820*/  BSYNC.RECONVERGENT B0 ;  /* 0x0000000000007941 */ /* 0x000fea0003800200 */
.L_x_1764:
        /* <DEDUP_REMOVED lines=14> */
.L_x_1763:
        /* <DEDUP_REMOVED lines=10> */
.L_x_1766:
[----:B------:R-:W-:Y:S05]  /*09b0*/  BRA.U !UP0, `(.L_x_1767) ;  /* 0x0000000508907547 */ /* 0x000fea000b800000 */
[----:B------:R-:W2:Y:S01]  /*09c0*/  LDC R5, c[0x0][0x4f0] ;  /* 0x00013c00ff057b82 */ /* 0x000ea20000000800 */
[----:B------:R-:W-:Y:S01]  /*09d0*/  LEA R0, R59, 0xffffff00, 0x8 ;  /* 0xffffff003b007811 */ /* 0x000fe200078e40ff */
[----:B------:R-:W3:Y:S01]  /*09e0*/  LDCU.64 UR4, c[0x0][0x4e8] ;  /* 0x00009d00ff0477ac */ /* 0x000ee20008000a00 */
[----:B------:R-:W4:Y:S05]  /*09f0*/  LDCU.64 UR8, c[0x0][0x3a0] ;  /* 0x00007400ff0877ac */ /* 0x000f2a0008000a00 */
[----:B-----5:R-:W4:Y:S01]  /*0a00*/  LDC R7, c[0x0][0x3e8] ;  /* 0x0000fa00ff077b82 */ /* 0x020f220000000800 */
[----:B------:R-:W4:Y:S01]  /*0a10*/  LDCU.64 UR14, c[0x0][0x3b8] ;  /* 0x00007700ff0e77ac */ /* 0x000f220008000a00 */
[----:B--2---:R-:W-:-:S02]  /*0a20*/  IABS R4, R5 ;  /* 0x0000000500047213 */ /* 0x004fc40000000000 */
[----:B------:R-:W-:Y:S02]  /*0a30*/  ISETP.NE.AND P3, PT, R5, RZ, PT ;  /* 0x000000ff0500720c */ /* 0x000fe40003f65270 */
[----:B-1----:R-:W1:Y:S08]  /*0a40*/  I2F.RP R2, R4 ;  /* 0x0000000400027306 */ /* 0x002e700000209400 */
        /* <DEDUP_REMOVED lines=8> */
[----:B---3--:R-:W-:-:S04]  /*0ad0*/  IMAD.WIDE.U32 R8, R75, UR4, RZ ;  /* 0x000000044b087c25 */ /* 0x008fc8000f8e00ff */
[----:B------:R-:W-:-:S04]  /*0ae0*/  IMAD.HI.U32 R6, R6, R3, RZ ;  /* 0x0000000306067227 */ /* 0x000fc800078e00ff */
[----:B------:R-:W-:Y:S02]  /*0af0*/  IMAD.MOV R2, RZ, RZ, -R6 ;  /* 0x000000ffff027224 */ /* 0x000fe400078e0a06 */
[----:B------:R-:W-:Y:S01]  /*0b00*/  IMAD R221, R75, UR5, R9 ;  /* 0x000000054bdd7c24 */ /* 0x000fe2000f8e0209 */
[----:B------:R-:W1:Y:S01]  /*0b10*/  LDCU.64 UR4, c[0x0][0x3a8] ;  /* 0x00007500ff0477ac */ /* 0x000e620008000a00 */
[----:B------:R-:W-:Y:S01]  /*0b20*/  IMAD R3, R4, R2, R3 ;  /* 0x0000000204037224 */ /* 0x000fe200078e0203 */
[----:B------:R-:W-:-:S04]  /*0b30*/  LOP3.LUT R2, R0, R5, RZ, 0x3c, !PT ;  /* 0x0000000500027212 */ /* 0x000fc800078e3cff */
[----:B------:R-:W-:Y:S02]  /*0b40*/  ISETP.GT.U32.AND P0, PT, R4, R3, PT ;  /* 0x000000030400720c */ /* 0x000fe40003f04070 */
[----:B------:R-:W-:-:S11]  /*0b50*/  ISETP.GE.AND P2, PT, R2, RZ, PT ;  /* 0x000000ff0200720c */ /* 0x000fd60003f46270 */
[-C--:B------:R-:W-:Y:S01]  /*0b60*/  @!P0 IADD3 R3, PT, PT, R3, -R4.reuse, RZ ;  /* 0x8000000403038210 */ /* 0x080fe20007ffe0ff */
[----:B------:R-:W-:Y:S01]  /*0b70*/  @!P0 VIADD R6, R6, 0x1 ;  /* 0x0000000106068836 */ /* 0x000fe20000000000 */
[C---:B------:R-:W-:Y:S02]  /*0b80*/  LEA R220, P0, R8.reuse, UR12, 0x2 ;  /* 0x0000000c08dc7c11 */ /* 0x040fe4000f8010ff */
[----:B------:R-:W-:Y:S02]  /*0b90*/  ISETP.GE.U32.AND P1, PT, R3, R4, PT ;  /* 0x000000040300720c */ /* 0x000fe40003f26070 */
[----:B------:R-:W-:-:S11]  /*0ba0*/  LEA.HI.X R221, R8, UR13, R221, 0x2, P0 ;  /* 0x0000000d08dd7c11 */ /* 0x000fd600080f14dd */
[----:B------:R-:W-:-:S05]  /*0bb0*/  @P1 IADD3 R6, PT, PT, R6, 0x1, RZ ;  /* 0x0000000106061810 */ /* 0x000fca0007ffe0ff */
[----:B------:R-:W-:-:S05]  /*0bc0*/  IMAD.MOV.U32 R3, RZ, RZ, R6 ;  /* 0x000000ffff037224 */ /* 0x000fca00078e0006 */
[----:B------:R-:W-:Y:S02]  /*0bd0*/  @!P2 IADD3 R3, PT, PT, -R3, RZ, RZ ;  /* 0x000000ff0303a210 */ /* 0x000fe40007ffe1ff */
[----:B------:R-:W-:-:S05]  /*0be0*/  @!P3 LOP3.LUT R3, RZ, R5, RZ, 0x33, !PT ;  /* 0x00000005ff03b212 */ /* 0x000fca00078e33ff */
[----:B------:R-:W-:-:S05]  /*0bf0*/  IMAD.WIDE R14, R3, 0x4, R220 ;  /* 0x00000004030e7825 */ /* 0x000fca00078e02dc */
[----:B------:R-:W2:Y:S01]  /*0c00*/  LDG.E R8, desc[UR6][R14.64] ;  /* 0x000000060e087981 */ /* 0x000ea2000c1e1900 */
[----:B----4-:R-:W-:Y:S02]  /*0c10*/  IABS R2, R7 ;  /* 0x0000000700027213 */ /* 0x010fe40000000000 */
[----:B------:R-:W-:Y:S02]  /*0c20*/  IADD3 R3, PT, PT, -R3, RZ, RZ ;  /* 0x000000ff03037210 */ /* 0x000fe40007ffe1ff */
[----:B------:R-:W3:Y:S01]  /*0c30*/  I2F.RP R9, R2 ;  /* 0x0000000200097306 */ /* 0x000ee20000209400 */
[----:B------:R-:W-:Y:S02]  /*0c40*/  ISETP.NE.AND P2, PT, R7, RZ, PT ;  /* 0x000000ff0700720c */ /* 0x000fe40003f45270 */
[----:B------:R-:W-:Y:S02]  /*0c50*/  IMAD R0, R5, R3, R0 ;  /* 0x0000000305007224 */ /* 0x000fe400078e0200 */
[----:B------:R-:W-:-:S03]  /*0c60*/  IMAD.U32 R5, RZ, RZ, UR15 ;  /* 0x0000000fff057e24 */ /* 0x000fc6000f8e00ff */
[----:B---3--:R-:W3:Y:S02]  /*0c70*/  MUFU.RCP R10, R9 ;  /* 0x00000009000a7308 */ /* 0x008ee40000001000 */
[----:B---3--:R-:W-:-:S06]  /*0c80*/  VIADD R10, R10, 0xffffffe ;  /* 0x0ffffffe0a0a7836 */ /* 0x008fcc0000000000 */
[----:B------:R-:W3:Y:S02]  /*0c90*/  F2I.FTZ.U32.TRUNC.NTZ R11, R10 ;  /* 0x0000000a000b7305 */ /* 0x000ee4000021f000 */
[----:B---3--:R-:W-:Y:S01]  /*0ca0*/  IADD3 R4, PT, PT, RZ, -R11, RZ ;  /* 0x8000000bff047210 */ /* 0x008fe20007ffe0ff */
[----:B------:R-:W-:-:S04]  /*0cb0*/  IMAD.MOV.U32 R10, RZ, RZ, RZ ;  /* 0x000000ffff0a7224 */ /* 0x000fc800078e00ff */
[----:B------:R-:W-:Y:S01]  /*0cc0*/  IMAD R6, R4, R2, RZ ;  /* 0x0000000204067224 */ /* 0x000fe200078e02ff */
[----:B------:R-:W-:-:S03]  /*0cd0*/  IABS R4, R134 ;  /* 0x0000008600047213 */ /* 0x000fc60000000000 */
[----:B------:R-:W-:-:S06]  /*0ce0*/  IMAD.HI.U32 R11, R11, R6, R10 ;  /* 0x000000060b0b7227 */ /* 0x000fcc00078e000a */
[----:B------:R-:W-:-:S05]  /*0cf0*/  IMAD.HI.U32 R6, R11, R4, RZ ;  /* 0x000000040b067227 */ /* 0x000fca00078e00ff */
[----:B------:R-:W-:-:S05]  /*0d00*/  IADD3 R9, PT, PT, -R6, RZ, RZ ;  /* 0x000000ff06097210 */ /* 0x000fca0007ffe1ff */
[----:B------:R-:W-:Y:S01]  /*0d10*/  IMAD R11, R2, R9, R4 ;  /* 0x00000009020b7224 */ /* 0x000fe200078e0204 */
[----:B------:R-:W-:-:S04]  /*0d20*/  MOV R4, UR14 ;  /* 0x0000000e00047c02 */ /* 0x000fc80008000f00 */
[----:B------:R-:W-:-:S13]  /*0d30*/  ISETP.GT.U32.AND P0, PT, R2, R11, PT ;  /* 0x0000000b0200720c */ /* 0x000fda0003f04070 */
[----:B------:R-:W-:Y:S01]  /*0d40*/  @!P0 IMAD.IADD R11, R11, 0x1, -R2 ;  /* 0x000000010b0b8824 */ /* 0x000fe200078e0a02 */
[----:B------:R-:W-:-:S04]  /*0d50*/  @!P0 IADD3 R6, PT, PT, R6, 0x1, RZ ;  /* 0x0000000106068810 */ /* 0x000fc80007ffe0ff */
[----:B------:R-:W-:Y:S02]  /*0d60*/  ISETP.GE.U32.AND P1, PT, R11, R2, PT ;  /* 0x000000020b00720c */ /* 0x000fe40003f26070 */
[-C--:B------:R-:W-:Y:S02]  /*0d70*/  LOP3.LUT R2, R134, R7.reuse, RZ, 0x3c, !PT ;  /* 0x0000000786027212 */ /* 0x080fe400078e3cff */
[----:B------:R-:W-:Y:S02]  /*0d80*/  LOP3.LUT R7, RZ, R7, RZ, 0x33, !PT ;  /* 0x00000007ff077212 */ /* 0x000fe400078e33ff */
[----:B------:R-:W-:-:S07]  /*0d90*/  ISETP.GE.AND P4, PT, R2, RZ, PT ;  /* 0x000000ff0200720c */ /* 0x000fce0003f86270 */
[----:B------:R-:W-:Y:S02]  /*0da0*/  @P1 IADD3 R6, PT, PT, R6, 0x1, RZ ;  /* 0x0000000106061810 */ /* 0x000fe40007ffe0ff */
        /* <DEDUP_REMOVED lines=8> */
[----:B------:R-:W2:Y:S03]  /*0e30*/  LDCU.64 UR4, c[0x0][0x3c0] ;  /* 0x00007800ff0477ac */ /* 0x000ea60008000a00 */
[----:B------:R-:W-:Y:S01]  /*0e40*/  IMAD.IADD R17, R11, 0x1, R16 ;  /* 0x000000010b117824 */ /* 0x000fe200078e0210 */
[----:B------:R-:W-:Y:S01]  /*0e50*/  IADD3 R15, PT, PT, R9, R14, RZ ;  /* 0x0000000e090f7210 */ /* 0x000fe20007ffe0ff */
[----:B------:R-:W-:Y:S01]  /*0e60*/  IMAD.MOV.U32 R16, RZ, RZ, R10 ;  /* 0x000000ffff107224 */ /* 0x000fe200078e000a */
[----:B------:R-:W-:-:S02]  /*0e70*/  MOV R10, R6 ;  /* 0x00000006000a7202 */ /* 0x000fc40000000f00 */
[----:B------:R-:W-:Y:S01]  /*0e80*/  SHF.R.S32.HI R9, RZ, 0x1f, R0 ;  /* 0x0000001fff097819 */ /* 0x000fe20000011400 */
[----:B------:R-:W-:Y:S01]  /*0e90*/  IMAD.WIDE.U32 R16, R0, R4, R16 ;  /* 0x0000000400107225 */ /* 0x000fe200078e0010 */
[----:B------:R-:W-:-:S03]  /*0ea0*/  MOV R14, R8 ;  /* 0x00000008000e7202 */ /* 0x000fc60000000f00 */
[----:B------:R-:W-:Y:S02]  /*0eb0*/  @!P4 IMAD.MOV R10, RZ, RZ, -R10 ;  /* 0x000000ffff0ac224 */ /* 0x000fe400078e0a0a */
[----:B------:R-:W-:Y:S01]  /*0ec0*/  IMAD R8, R9, R4, RZ ;  /* 0x0000000409087224 */ /* 0x000fe200078e02ff */
[----:B--2---:R-:W-:-:S03]  /*0ed0*/  MOV R2, UR4 ;  /* 0x0000000400027c02 */ /* 0x004fc60008000f00 */
[C---:B------:R-:W-:Y:S01]  /*0ee0*/  IMAD R8, R0.reuse, R5, R8 ;  /* 0x0000000500087224 */ /* 0x040fe200078e0208 */
[----:B------:R-:W-:Y:S02]  /*0ef0*/  MOV R3, UR5 ;  /* 0x0000000500037c02 */ /* 0x000fe40008000f00 */
[----:B------:R-:W-:Y:S01]  /*0f00*/  SEL R10, R7, R10, !P2 ;  /* 0x0000000a070a7207 */ /* 0x000fe20005000000 */
[----:B------:R-:W-:Y:S01]  /*0f10*/  IMAD R9, R9, R2, RZ ;  /* 0x0000000209097224 */ /* 0x000fe200078e02ff */
[----:B------:R-:W-:Y:S01]  /*0f20*/  IADD3 R17, PT, PT, R17, R8, RZ ;  /* 0x0000000811117210 */ /* 0x000fe20007ffe0ff */
[----:B------:R-:W-:-:S04]  /*0f30*/  IMAD.WIDE.U32 R14, R0, R2, R14 ;  /* 0x00000002000e7225 */ /* 0x000fc800078e000e */
[----:B------:R-:W-:Y:S01]  /*0f40*/  IMAD R9, R0, R3, R9 ;  /* 0x0000000300097224 */ /* 0x000fe200078e0209 */
[----:B------:R-:W-:Y:S01]  /*0f50*/  SHF.R.S32.HI R0, RZ, 0x1f, R10 ;  /* 0x0000001fff007819 */ /* 0x000fe2000001140a */
[----:B-1----:R-:W-:-:S04]  /*0f60*/  IMAD.WIDE.U32 R16, R10, UR8, R16 ;  /* 0x000000080a107c25 */ /* 0x002fc8000f8e0010 */
[----:B------:R-:W-:Y:S02]  /*0f70*/  IMAD.IADD R15, R15, 0x1, R9 ;  /* 0x000000010f0f7824 */ /* 0x000fe400078e0209 */
[C---:B------:R-:W-:Y:S02]  /*0f80*/  IMAD R9, R0.reuse, UR8, RZ ;  /* 0x0000000800097c24 */ /* 0x040fe4000f8e02ff */
[----:B------:R-:W-:Y:S02]  /*0f90*/  IMAD R11, R0, UR10, RZ ;  /* 0x0000000a000b7c24 */ /* 0x000fe4000f8e02ff */
[C---:B------:R-:W-:Y:S02]  /*0fa0*/  IMAD R9, R10.reuse, UR9, R9 ;  /* 0x000000090a097c24 */ /* 0x040fe4000f8e0209 */
[C---:B------:R-:W-:Y:S02]  /*0fb0*/  IMAD R11, R10.reuse, UR11, R11 ;  /* 0x0000000b0a0b7c24 */ /* 0x040fe4000f8e020b */
[----:B------:R-:W-:Y:S01]  /*0fc0*/  IMAD.WIDE.U32 R14, R10, UR10, R14 ;  /* 0x0000000a0a0e7c25 */ /* 0x000fe2000f8e000e */
[----:B------:R-:W-:-:S04]  /*0fd0*/  IADD3 R9, PT, PT, R17, R9, RZ ;  /* 0x0000000911097210 */ /* 0x000fc80007ffe0ff */
[----:B------:R-:W-:Y:S01]  /*0fe0*/  IADD3 R0, PT, PT, R15, R11, RZ ;  /* 0x0000000b0f007210 */ /* 0x000fe20007ffe0ff */
[----:B------:R-:W-:Y:S06]  /*0ff0*/  BRA `(.L_x_1768) ;  /* 0x00000004005c7947 */ /* 0x000fec0003800000 */
.L_x_1767:
[----:B------:R-:W-:-:S13]  /*1000*/  ISETP.NE.AND P0, PT, R9, -0x1, PT ;  /* 0xffffffff0900780c */ /* 0x000fda0003f05270 */
        /* <DEDUP_REMOVED lines=13> */
[----:B------:R-:W-:Y:S05]  /*10e0*/  BRA `(.L_x_1770) ;  /* 0x0000000000187947 */ /* 0x000fea0003800000 */
.L_x_1769:
[----:B------:R-:W2:Y:S01]  /*10f0*/  LDC.64 R4, c[0x0][0x3b8] ;  /* 0x0000ee00ff047b82 */ /* 0x000ea20000000a00 */
[----:B-1----:R-:W-:-:S05]  /*1100*/  IADD3 R2, PT, PT, R0, R9, RZ ;  /* 0x0000000900027210 */ /* 0x002fca0007ffe0ff */
[C---:B--2---:R-:W-:Y:S02]  /*1110*/  IMAD R15, R2.reuse, R5, RZ ;  /* 0x00000005020f7224 */ /* 0x044fe400078e02ff */
[----:B------:R-:W-:-:S05]  /*1120*/  IMAD.WIDE.U32 R2, R2, R4, RZ ;  /* 0x0000000402027225 */ /* 0x000fca00078e00ff */
[----:B------:R-:W-:Y:S02]  /*1130*/  IADD3 R15, PT, PT, R3, R15, RZ ;  /* 0x0000000f030f7210 */ /* 0x000fe40007ffe0ff */
[----:B------:R-:W-:Y:S02]  /*1140*/  MOV R14, R2 ;  /* 0x00000002000e7202 */ /* 0x000fe40000000f00 */
.L_x_1770:
        /* <DEDUP_REMOVED lines=12> */
[----:B------:R-:W-:Y:S01]  /*1210*/  IADD3 R17, PT, PT, R17, R6, RZ ;  /* 0x0000000611117210 */ /* 0x000fe20007ffe0ff */
[----:B------:R-:W-:Y:S06]  /*1220*/  BRA `(.L_x_1772) ;  /* 0x0000000000187947 */ /* 0x000fec0003800000 */
.L_x_1771:
[----:B------:R-:W1:Y:S01]  /*1230*/  LDC.64 R2, c[0x0][0x3c0] ;  /* 0x0000f000ff027b82 */ /* 0x000e620000000a00 */
[----:B------:R-:W-:-:S05]  /*1240*/  IADD3 R0, PT, PT, R0, R9, RZ ;  /* 0x0000000900007210 */ /* 0x000fca0007ffe0ff */
[C---:B-1----:R-:W-:Y:S02]  /*1250*/  IMAD R17, R0.reuse, R3, RZ ;  /* 0x0000000300117224 */ /* 0x042fe400078e02ff */
[----:B-----5:R-:W-:-:S05]  /*1260*/  IMAD.WIDE.U32 R6, R0, R2, RZ ;  /* 0x0000000200067225 */ /* 0x020fca00078e00ff */
[----:B------:R-:W-:Y:S02]  /*1270*/  IADD3 R17, PT, PT, R7, R17, RZ ;  /* 0x0000001107117210 */ /* 0x000fe40007ffe0ff */
[----:B------:R-:W-:-:S07]  /*1280*/  MOV R16, R6 ;  /* 0x0000000600107202 */ /* 0x000fce0000000f00 */
.L_x_1772:
[----:B------:R-:W1:Y:S01]  /*1290*/  LDC R7, c[0x0][0x3e8] ;  /* 0x0000fa00ff077b82 */ /* 0x000e620000000800 */
[----:B------:R-:W-:Y:S02]  /*12a0*/  CS2R R220, SRZ ;  /* 0x0000000000dc7805 */ /* 0x000fe4000001ff00 */
[----:B-1----:R-:W-:Y:S02]  /*12b0*/  IABS R0, R7 ;  /* 0x0000000700007213 */ /* 0x002fe40000000000 */
[----:B------:R-:W-:Y:S02]  /*12c0*/  ISETP.NE.AND P2, PT, R7, RZ, PT ;  /* 0x000000ff0700720c */ /* 0x000fe40003f45270 */
        /* <DEDUP_REMOVED lines=9> */
[----:B------:R-:W-:-:S04]  /*1360*/  IMAD.MOV.U32 R8, RZ, RZ, R6 ;  /* 0x000000ffff087224 */ /* 0x000fc800078e0006 */
[----:B------:R-:W-:Y:S02]  /*1370*/  IMAD.HI.U32 R6, R11, R8, RZ ;  /* 0x000000080b067227 */ /* 0x000fe400078e00ff */
[----:B------:R-:W1:Y:S03]  /*1380*/  LDC.64 R10, c[0x0][0x3d8] ;  /* 0x0000f600ff0a7b82 */ /* 0x000e660000000a00 */
[----:B------:R-:W-:-:S05]  /*1390*/  IADD3 R9, PT, PT, -R6, RZ, RZ ;  /* 0x000000ff06097210 */ /* 0x000fca0007ffe1ff */
[----:B------:R-:W-:-:S05]  /*13a0*/  IMAD R9, R0, R9, R8 ;  /* 0x0000000900097224 */ /* 0x000fca00078e0208 */
[----:B------:R-:W-:-:S13]  /*13b0*/  ISETP.GT.U32.AND P0, PT, R0, R9, PT ;  /* 0x000000090000720c */ /* 0x000fda0003f04070 */
[----:B------:R-:W-:Y:S01]  /*13c0*/  @!P0 IMAD.IADD R9, R9, 0x1, -R0 ;  /* 0x0000000109098824 */ /* 0x000fe200078e0a00 */
[----:B------:R-:W-:-:S04]  /*13d0*/  @!P0 IADD3 R6, PT, PT, R6, 0x1, RZ ;  /* 0x0000000106068810 */ /* 0x000fc80007ffe0ff */
[----:B------:R-:W-:Y:S02]  /*13e0*/  ISETP.GE.U32.AND P1, PT, R9, R0, PT ;  /* 0x000000000900720c */ /* 0x000fe40003f26070 */
[-C--:B------:R-:W-:Y:S01]  /*13f0*/  LOP3.LUT R0, R134, R7.reuse, RZ, 0x3c, !PT ;  /* 0x0000000786007212 */ /* 0x080fe200078e3cff */
[----:B------:R-:W2:Y:S01]  /*1400*/  LDC.64 R8, c[0x0][0x3d0] ;  /* 0x0000f400ff087b82 */ /* 0x000ea20000000a00 */
[----:B------:R-:W-:Y:S02]  /*1410*/  LOP3.LUT R7, RZ, R7, RZ, 0x33, !PT ;  /* 0x00000007ff077212 */ /* 0x000fe400078e33ff */
[----:B------:R-:W-:Y:S02]  /*1420*/  ISETP.GE.AND P4, PT, R0, RZ, PT ;  /* 0x000000ff0000720c */ /* 0x000fe40003f86270 */
[----:B------:R-:W-:-:S05]  /*1430*/  LEA R0, R59, 0xffffff00, 0x8 ;  /* 0xffffff003b007811 */ /* 0x000fca00078e40ff */
[----:B------:R-:W-:Y:S02]  /*1440*/  @P1 VIADD R6, R6, 0x1 ;  /* 0x0000000106061836 */ /* 0x000fe40000000000 */
[----:B------:R-:W-:-:S03]  /*1450*/  IMAD.WIDE.U32 R18, R0, R4, R14 ;  /* 0x0000000400127225 */ /* 0x000fc600078e000e */
[----:B------:R-:W-:Y:S01]  /*1460*/  MOV R12, R6 ;  /* 0x00000006000c7202 */ /* 0x000fe20000000f00 */
[----:B------:R-:W-:-:S04]  /*1470*/  IMAD.WIDE.U32 R16, R0, R2, R16 ;  /* 0x0000000200107225 */ /* 0x000fc800078e0010 */
[----:B------:R-:W-:Y:S02]  /*1480*/  @!P4 IMAD.MOV R12, RZ, RZ, -R12 ;  /* 0x000000ffff0cc224 */ /* 0x000fe400078e0a0c */
[C---:B------:R-:W-:Y:S02]  /*1490*/  IMAD R17, R0.reuse, R3, R17 ;  /* 0x0000000300117224 */ /* 0x040fe400078e0211 */
[----:B------:R-:W-:Y:S01]  /*14a0*/  IMAD R19, R0, R5, R19 ;  /* 0x0000000500137224 */ /* 0x000fe200078e0213 */
        /* <DEDUP_REMOVED lines=9> */
[----:B------:R-:W-:-:S03]  /*1540*/  IMAD R0, R12, R11, R0 ;  /* 0x0000000b0c007224 */ /* 0x000fc600078e0200 */
[----:B------:R-:W-:Y:S01]  /*1550*/  IADD3 R9, PT, PT, R19, R9, RZ ;  /* 0x0000000913097210 */ /* 0x000fe20007ffe0ff */
[----:B------:R-:W-:-:S07]  /*1560*/  IMAD.IADD R0, R17, 0x1, R0 ;  /* 0x0000000111007824 */ /* 0x000fce00078e0200 */
.L_x_1768:
        /* <DEDUP_REMOVED lines=10> */
[----:B------:R-:W-:Y:S01]  /*1610*/  SHF.L.U64.HI R68, R2, 0x5, R3 ;  /* 0x0000000502447819 */ /* 0x000fe20000010203 */
[----:B------:R-:W-:Y:S01]  /*1620*/  IMAD.SHL.U32 R71, R4, 0x20, RZ ;  /* 0x0000002004477824 */ /* 0x000fe200078e00ff */
[----:B------:R-:W-:Y:S01]  /*1630*/  IADD3 R20, P1, PT, R12, R16, RZ ;  /* 0x000000100c147210 */ /* 0x000fe20007f3e0ff */
[----:B------:R-:W2:Y:S01]  /*1640*/  @!P0 LDC.64 R10, c[0x0][0x398] ;  /* 0x0000e600ff0a8b82 */ /* 0x000ea20000000a00 */
[----:B------:R-:W-:Y:S01]  /*1650*/  IMAD.WIDE.U32 R16, R13, 0x40, R130 ;  /* 0x000000400d107825 */ /* 0x000fe200078e0082 */
[----:B------:R-:W-:-:S02]  /*1660*/  SHF.L.U64.HI R74, R4, 0x5, R5 ;  /* 0x00000005044a7819 */ /* 0x000fc40000010205 */
[----:B------:R-:W-:Y:S01]  /*1670*/  SHF.L.U32 R65, R2, 0x5, RZ ;  /* 0x0000000502417819 */ /* 0x000fe200000006ff */
[----:B------:R-:W-:Y:S01]  /*1680*/  IMAD.X R21, RZ, RZ, R9, P1 ;  /* 0x000000ffff157224 */ /* 0x000fe200008e0609 */
[----:B------:R-:W-:Y:S01]  /*1690*/  SHF.R.U32.HI R69, RZ, 0x1, R73 ;  /* 0x00000001ff457819 */ /* 0x000fe20000011649 */
[----:B------:R-:W-:Y:S01]  /*16a0*/  IMAD.SHL.U32 R64, R59, 0x100, RZ ;  /* 0x000001003b407824 */ /* 0x000fe200078e00ff */
[----:B------:R-:W-:Y:S01]  /*16b0*/  LOP3.LUT R121, R70, 0x20, RZ, 0xc0, !PT ;  /* 0x0000002046797812 */ /* 0x000fe200078ec0ff */
[----:B------:R-:W-:-:S03]  /*16c0*/  IMAD.WIDE.U32 R20, R130, R4, R20 ;  /* 0x0000000482147225 */ /* 0x000fc600078e0014 */
[----:B------:R-:W-:Y:S01]  /*16d0*/  IADD3 R79, PT, PT, R64, -0x100, RZ ;  /* 0xffffff00404f7810 */ /* 0x000fe20007ffe0ff */
[----:B------:R-:W-:Y:S02]  /*16e0*/  IMAD.SHL.U32 R4, R73, 0x4, RZ ;  /* 0x0000000449047824 */ /* 0x000fe400078e00ff */
[----:B------:R-:W-:Y:S02]  /*16f0*/  IMAD R83, R130, R5, R21 ;  /* 0x0000000582537224 */ /* 0x000fe400078e0215 */
[----:B------:R-:W-:Y:S01]  /*1700*/  IMAD.SHL.U32 R82, R20, 0x2, RZ ;  /* 0x0000000214527824 */ /* 0x000fe200078e00ff */
[----:B------:R-:W-:Y:S02]  /*1710*/  LOP3.LUT R4, R4, 0xc, RZ, 0xc0, !PT ;  /* 0x0000000c04047812 */ /* 0x000fe400078ec0ff */
[----:B------:R-:W-:Y:S02]  /*1720*/  SHF.L.U64.HI R83, R20, 0x1, R83 ;  /* 0x0000000114537819 */ /* 0x000fe40000010253 */
[----:B----4-:R-:W-:Y:S01]  /*1730*/  IADD3 R82, P1, PT, R82, UR8, RZ ;  /* 0x0000000852527c10 */ /* 0x010fe2000ff3e0ff */
[----:B--2---:R-:W-:-:S03]  /*1740*/  @!P0 IMAD.WIDE.U32 R18, R75, R10, RZ ;  /* 0x0000000a4b128225 */ /* 0x004fc600078e00ff */
[----:B------:R-:W-:Y:S01]  /*1750*/  IADD3.X R83, PT, PT, R83, UR9, RZ, P1, !PT ;  /* 0x0000000953537c10 */ /* 0x000fe20008ffe4ff */
[----:B------:R-:W-:Y:S02]  /*1760*/  @!P0 IMAD R11, R75, R11, R19 ;  /* 0x0000000b4b0b8224 */ /* 0x000fe400078e0213 */
[----:B------:R-:W-:Y:S01]  /*1770*/  @!P0 IMAD.MOV.U32 R10, RZ, RZ, R18 ;  /* 0x000000ffff0a8224 */ /* 0x000fe200078e0012 */
[----:B------:R-:W-:Y:S01]  /*1780*/  MOV R199, R83 ;  /* 0x0000005300c77202 */ /* 0x000fe20000000f00 */
[----:B-1----:R-:W-:-:S04]  /*1790*/  @P0 IMAD.WIDE.U32 R18, R197, R132, RZ ;  /* 0x00000084c5120225 */ /* 0x002fc800078e00ff */
[----:B------:R-:W-:Y:S01]  /*17a0*/  @P0 IMAD R11, R197, R133, R19 ;  /* 0x00000085c50b0224 */ /* 0x000fe200078e0213 */
[----:B------:R-:W-:Y:S01]  /*17b0*/  @P0 MOV R10, R18 ;  /* 0x00000012000a0202 */ /* 0x000fe20000000f00 */
[----:B------:R-:W-:Y:S01]  /*17c0*/  IMAD.MOV.U32 R216, RZ, RZ, R82 ;  /* 0x000000ffffd87224 */ /* 0x000fe200078e0052 */
[C---:B------:R-:W-:Y:S02]  /*17d0*/  IADD3 R18, P0, PT, R12.reuse, R14, RZ ;  /* 0x0000000e0c127210 */ /* 0x040fe40007f1e0ff */
[----:B------:R-:W-:-:S03]  /*17e0*/  IADD3 R22, P3, PT, R12, R10, RZ ;  /* 0x0000000a0c167210 */ /* 0x000fc60007f7e0ff */
[----:B------:R-:W-:Y:S01]  /*17f0*/  IMAD.X R19, RZ, RZ, R0, P0 ;  /* 0x000000ffff137224 */ /* 0x000fe200000e0600 */
[----:B------:R-:W-:Y:S01]  /*1800*/  IADD3.X R23, PT, PT, RZ, R11, RZ, P3, !PT ;  /* 0x0000000bff177210 */ /* 0x000fe20001ffe4ff */
[----:B------:R-:W-:Y:S01]  /*1810*/  IMAD R0, R17, R132, RZ ;  /* 0x0000008411007224 */ /* 0x000fe200078e02ff */
[----:B------:R-:W1:Y:S01]  /*1820*/  LDC R11, c[0x0][0x450] ;  /* 0x00011400ff0b7b82 */ /* 0x000e620000000800 */
[----:B------:R-:W-:-:S04]  /*1830*/  IMAD.WIDE.U32 R18, R130, R2, R18 ;  /* 0x0000000282127225 */ /* 0x000fc800078e0012 */
[----:B------:R-:W-:Y:S01]  /*1840*/  IMAD.WIDE.U32 R14, R134, UR4, R22 ;  /* 0x00000004860e7c25 */ /* 0x000fe2000f8e0016 */
[----:B------:R-:W-:-:S03]  /*1850*/  SHF.L.U32 R80, R18, 0x1, RZ ;  /* 0x0000000112507819 */ /* 0x000fc600000006ff */
[----:B------:R-:W-:Y:S01]  /*1860*/  IMAD R15, R134, UR5, R15 ;  /* 0x00000005860f7c24 */ /* 0x000fe2000f8e020f */
[----:B------:R-:W2:Y:S01]  /*1870*/  LDCU.64 UR4, c[0x0][0x390] ;  /* 0x00007200ff0477ac */ /* 0x000ea20008000a00 */
[----:B------:R-:W-:Y:S01]  /*1880*/  IMAD R81, R130, R3, R19 ;  /* 0x0000000382517224 */ /* 0x000fe200078e0213 */
[----:B------:R-:W-:Y:S01]  /*1890*/  SHF.R.S32.HI R3, RZ, 0x1f, R72 ;  /* 0x0000001fff037819 */ /* 0x000fe20000011448 */
[C---:B------:R-:W-:Y:S02]  /*18a0*/  IMAD R9, R16.reuse, R133, R0 ;  /* 0x0000008510097224 */ /* 0x040fe400078e0200 */
[----:B------:R-:W-:Y:S01]  /*18b0*/  IMAD.WIDE.U32 R132, R16, R132, R14 ;  /* 0x0000008410847225 */ /* 0x000fe200078e000e */
[----:B------:R-:W-:Y:S02]  /*18c0*/  LEA.HI R0, R3, R72, RZ, 0x8 ;  /* 0x0000004803007211 */ /* 0x000fe400078f40ff */
[----:B------:R-:W-:Y:S02]  /*18d0*/  SHF.L.U64.HI R81, R18, 0x1, R81 ;  /* 0x0000000112517819 */ /* 0x000fe40000010251 */
[----:B------:R-:W-:-:S02]  /*18e0*/  SHF.R.S32.HI R0, RZ, 0x8, R0 ;  /* 0x00000008ff007819 */ /* 0x000fc40000011400 */
[----:B------:R-:W-:Y:S02]  /*18f0*/  IADD3 R78, PT, PT, R133, R9, RZ ;  /* 0x00000009854e7210 */ /* 0x000fe40007ffe0ff */
[----:B-1----:R-:W-:Y:S02]  /*1900*/  LEA.HI R11, R11, R11, RZ, 0x1 ;  /* 0x0000000b0b0b7211 */ /* 0x002fe400078f08ff */
[----:B--2---:R-:W-:Y:S02]  /*1910*/  IADD3 R80, P0, PT, R80, UR4, RZ ;  /* 0x0000000450507c10 */ /* 0x004fe4000ff1e0ff */
[----:B------:R-:W-:Y:S02]  /*1920*/  SHF.R.S32.HI R11, RZ, 0x1, R11 ;  /* 0x00000001ff0b7819 */ /* 0x000fe4000001140b */
[----:B------:R-:W-:Y:S01]  /*1930*/  IADD3.X R81, PT, PT, R81, UR5, RZ, P0, !PT ;  /* 0x0000000551517c10 */ /* 0x000fe200087fe4ff */
[----:B------:R-:W-:Y:S01]  /*1940*/  IMAD.MOV.U32 R218, RZ, RZ, R80 ;  /* 0x000000ffffda7224 */ /* 0x000fe200078e0050 */
[----:B------:R-:W-:Y:S01]  /*1950*/  ISETP.GE.AND P0, PT, R0, R59, PT ;  /* 0x0000003b0000720c */ /* 0x000fe20003f06270 */
[----:B------:R-:W-:-:S02]  /*1960*/  IMAD R119, R130, R11, R4 ;  /* 0x0000000b82777224 */ /* 0x000fc400078e0204 */
[----:B------:R-:W-:Y:S02]  /*1970*/  IMAD.MOV.U32 R219, RZ, RZ, R81 ;  /* 0x000000ffffdb7224 */ /* 0x000fe400078e0051 */
[--C-:B------:R-:W-:Y:S01]  /*1980*/  IMAD.IADD R117, R4, 0x1, R119.reuse ;  /* 0x0000000104757824 */ /* 0x100fe200078e0277 */
[----:B------:R-:W-:-:S04]  /*1990*/  SHF.R.S32.HI R104, RZ, 0x1f, R119 ;  /* 0x0000001fff687819 */ /* 0x000fc80000011477 */
[----:B------:R-:W-:-:S03]  /*19a0*/  SHF.R.S32.HI R103, RZ, 0x1f, R117 ;  /* 0x0000001fff677819 */ /* 0x000fc60000011475 */
[----:B---3--:R-:W-:Y:S05]  /*19b0*/  @P0 BRA `(.L_x_1773) ;  /* 0x0000006800580947 */ /* 0x008fea0003800000 */
[----:B------:R-:W1:Y:S01]  /*19c0*/  LDC.64 R4, c[0x0][0x4a0] ;  /* 0x00012800ff047b82 */ /* 0x000e620000000a00 */
[----:B------:R-:W2:Y:S01]  /*19d0*/  LDCU.128 UR8, c[0x0][0x490] ;  /* 0x00009200ff0877ac */ /* 0x000ea20008000c00 */
[----:B------:R-:W-:Y:S01]  /*19e0*/  IMAD.MOV.U32 R13, RZ, RZ, RZ ;  /* 0x000000ffff0d7224 */ /* 0x000fe200078e00ff */
[----:B-----5:R-:W-:Y:S01]  /*19f0*/  IADD3 R8, PT, PT, R79, R8, RZ ;  /* 0x000000084f087210 */ /* 0x020fe20007ffe0ff */
[----:B------:R-:W-:Y:S01]  /*1a00*/  @!P4 IMAD.MOV R6, RZ, RZ, -R6 ;  /* 0x000000ffff06c224 */ /* 0x000fe200078e0a06 */
[----:B------:R-:W3:Y:S01]  /*1a10*/  LDCU.128 UR12, c[0x0][0x4b0] ;  /* 0x00009600ff0c77ac */ /* 0x000ee20008000c00 */
[----:B------:R-:W-:Y:S01]  /*1a20*/  SHF.R.S32.HI R9, RZ, 0x1f, R72 ;  /* 0x0000001fff097819 */ /* 0x000fe20000011448 */
[----:B------:R-:W-:Y:S01]  /*1a30*/  IMAD.SHL.U32 R115, R11, 0x20, RZ ;  /* 0x000000200b737824 */ /* 0x000fe200078e00ff */
[----:B------:R-:W4:Y:S01]  /*1a40*/  LDC.64 R2, c[0x0][0x4a8] ;  /* 0x00012a00ff027b82 */ /* 0x000f220000000a00 */
[----:B------:R-:W3:Y:S01]  /*1a50*/  LDCU.128 UR16, c[0x0][0x4c0] ;  /* 0x00009800ff1077ac */ /* 0x000ee20008000c00 */
[----:B------:R-:W-:Y:S01]  /*1a60*/  SEL R6, R7, R6, !P2 ;  /* 0x0000000607067207 */ /* 0x000fe20005000000 */
[----:B------:R-:W-:Y:S01]  /*1a70*/  IMAD R86, R8, R11, RZ ;  /* 0x0000000b08567224 */ /* 0x000fe200078e02ff */
[----:B------:R-:W-:Y:S01]  /*1a80*/  VIMNMX R77, PT, PT, RZ, R0, !PT ;  /* 0x00000000ff4d7248 */ /* 0x000fe20007fe0100 */
[----:B------:R-:W3:Y:S01]  /*1a90*/  LDCU.64 UR4, c[0x0][0x488] ;  /* 0x00009100ff0477ac */ /* 0x000ee20008000a00 */
[C---:B------:R-:W-:Y:S01]  /*1aa0*/  IMAD R114, R11.reuse, 0x60, RZ ;  /* 0x000000600b727824 */ /* 0x040fe200078e02ff */
[----:B------:R-:W-:Y:S01]  /*1ab0*/  IADD3 R76, PT, PT, R130, 0x20, RZ ;  /* 0x00000020824c7810 */ /* 0x000fe20007ffe0ff */
[----:B------:R-:W-:Y:S01]  /*1ac0*/  IMAD R113, R11, 0xa0, RZ ;  /* 0x000000a00b717824 */ /* 0x000fe200078e02ff */
[----:B------:R-:W-:Y:S01]  /*1ad0*/  SHF.R.S32.HI R87, RZ, 0x1f, R86 ;  /* 0x0000001fff577819 */ /* 0x000fe20000011456 */
[----:B------:R-:W3:Y:S01]  /*1ae0*/  LDCU UR21, c[0x0][0x440] ;  /* 0x00008800ff1577ac */ /* 0x000ee20008000800 */
[C---:B--2---:R-:W-:Y:S01]  /*1af0*/  IMAD.WIDE.U32 R20, R75.reuse, UR10, R12 ;  /* 0x0000000a4b147c25 */ /* 0x044fe2000f8e000c */
[----:B------:R-:W-:Y:S01]  /*1b00*/  IADD3 R56, P1, PT, R86, R119, RZ ;  /* 0x0000007756387210 */ /* 0x000fe20007f3e0ff */
[----:B------:R-:W2:Y:S02]  /*1b10*/  LDCU UR20, c[0x0][0x450] ;  /* 0x00008a00ff1477ac */ /* 0x000ea40008000800 */
[C---:B------:R-:W-:Y:S01]  /*1b20*/  IMAD R21, R75.reuse, UR11, R21 ;  /* 0x0000000b4b157c24 */ /* 0x040fe2000f8e0215 */
[C---:B------:R-:W-:Y:S01]  /*1b30*/  IADD3 R122, PT, PT, R130.reuse, 0x80, RZ ;  /* 0x00000080827a7810 */ /* 0x040fe20007ffe0ff */
[----:B-1----:R-:W-:Y:S01]  /*1b40*/  IMAD.WIDE.U32 R14, R75, R4, R12 ;  /* 0x000000044b0e7225 */ /* 0x002fe200078e000c */
[----:B------:R-:W1:Y:S01]  /*1b50*/  LDCU.64 UR10, c[0x0][0x4d0] ;  /* 0x00009a00ff0a77ac */ /* 0x000e620008000a00 */
[----:B------:R-:W-:-:S02]  /*1b60*/  IADD3 R116, PT, PT, R130, 0xe0, RZ ;  /* 0x000000e082747810 */ /* 0x000fc40007ffe0ff */
[----:B------:R-:W-:Y:S01]  /*1b70*/  IMAD R15, R75, R5, R15 ;  /* 0x000000054b0f7224 */ /* 0x000fe200078e020f */
[----:B------:R-:W-:Y:S01]  /*1b80*/  SHF.R.S32.HI R5, RZ, 0x1f, R6 ;  /* 0x0000001fff057819 */ /* 0x000fe20000011406 */
[----:B------:R-:W2:Y:S01]  /*1b90*/  LDCU.U8 UR22, c[0x0][0x533] ;  /* 0x0000a660ff1677ac */ /* 0x000ea20008000000 */
[C---:B----4-:R-:W-:Y:S01]  /*1ba0*/  IMAD.WIDE.U32 R20, R79.reuse, R2, R20 ;  /* 0x000000024f147225 */ /* 0x050fe200078e0014 */
[C---:B------:R-:W-:Y:S01]  /*1bb0*/  SHF.L.U64.HI R94, R2.reuse, 0x5, R3 ;  /* 0x00000005025e7819 */ /* 0x040fe20000010203 */
[----:B------:R-:W-:Y:S02]  /*1bc0*/  UMOV UR23, URZ ;  /* 0x000000ff00177c82 */ /* 0x000fe40008000000 */
[----:B---3--:R-:W-:Y:S01]  /*1bd0*/  IMAD.WIDE.U32 R18, R79, UR12, R14 ;  /* 0x0000000c4f127c25 */ /* 0x008fe2000f8e000e */
[----:B------:R-:W-:Y:S02]  /*1be0*/  SHF.L.U32 R95, R2, 0x5, RZ ;  /* 0x00000005025f7819 */ /* 0x000fe400000006ff */
[----:B------:R-:W-:Y:S01]  /*1bf0*/  MOV R108, R79 ;  /* 0x0000004f006c7202 */ /* 0x000fe20000000f00 */
[C---:B------:R-:W-:Y:S01]  /*1c00*/  IMAD R7, R5.reuse, UR14, RZ ;  /* 0x0000000e05077c24 */ /* 0x040fe2000f8e02ff */
[----:B------:R-:W-:Y:S01]  /*1c10*/  SHF.R.S32.HI R102, RZ, 0x1f, R115 ;  /* 0x0000001fff667819 */ /* 0x000fe20000011473 */
[----:B------:R-:W-:Y:S01]  /*1c20*/  IMAD R5, R5, UR16, RZ ;  /* 0x0000001005057c24 */ /* 0x000fe2000f8e02ff */
[----:B------:R-:W-:Y:S01]  /*1c30*/  SHF.R.S32.HI R100, RZ, 0x1f, R114 ;  /* 0x0000001fff647819 */ /* 0x000fe20000011472 */
[C---:B------:R-:W-:Y:S01]  /*1c40*/  IMAD R19, R79.reuse, UR13, R19 ;  /* 0x0000000d4f137c24 */ /* 0x040fe2000f8e0213 */
[----:B------:R-:W-:Y:S01]  /*1c50*/  SHF.R.S32.HI R98, RZ, 0x1f, R113 ;  /* 0x0000001fff627819 */ /* 0x000fe20000011471 */
[----:B------:R-:W-:-:S02]  /*1c60*/  IMAD R21, R79, R3, R21 ;  /* 0x000000034f157224 */ /* 0x000fc400078e0215 */
[C---:B------:R-:W-:Y:S01]  /*1c70*/  IMAD R16, R6.reuse, UR17, R5 ;  /* 0x0000001106107c24 */ /* 0x040fe2000f8e0205 */
[----:B------:R-:W-:Y:S01]  /*1c80*/  USHF.L.U32 UR17, UR12, 0x6, URZ ;  /* 0x000000060c117899 */ /* 0x000fe200080006ff */
[C---:B------:R-:W-:Y:S01]  /*1c90*/  IMAD R14, R6.reuse, UR15, R7 ;  /* 0x0000000f060e7c24 */ /* 0x040fe2000f8e0207 */
[----:B--2---:R-:W-:Y:S01]  /*1ca0*/  UISETP.NE.AND UP0, UPT, UR22, URZ, UPT ;  /* 0x000000ff1600728c */ /* 0x004fe2000bf05270 */
[----:B------:R-:W-:Y:S01]  /*1cb0*/  IMAD.WIDE.U32 R18, R6, UR16, R18 ;  /* 0x0000001006127c25 */ /* 0x000fe2000f8e0012 */
[----:B------:R-:W-:-:S03]  /*1cc0*/  USHF.L.U64.HI UR16, UR12, 0x6, UR13 ;  /* 0x000000060c107899 */ /* 0x000fc6000801020d */
[----:B------:R-:W-:Y:S01]  /*1cd0*/  IMAD.WIDE.U32 R4, R6, UR14, R20 ;  /* 0x0000000e06047c25 */ /* 0x000fe2000f8e0014 */
[----:B------:R-:W-:Y:S01]  /*1ce0*/  IADD3 R6, P0, PT, -R72, R130, RZ ;  /* 0x0000008248067210 */ /* 0x000fe20007f1e1ff */
[----:B------:R-:W2:Y:S02]  /*1cf0*/  LDCU.64 UR14, c[0x0][0x3c0] ;  /* 0x00007800ff0e77ac */ /* 0x000ea40008000a00 */
[----:B------:R-:W-:Y:S01]  /*1d00*/  IMAD.IADD R15, R5, 0x1, R14 ;  /* 0x00000001050f7824 */ /* 0x000fe200078e020e */
[----:B------:R-:W-:Y:S01]  /*1d10*/  IADD3.X R5, PT, PT, R87, R104, RZ, P1, !PT ;  /* 0x0000006857057210 */ /* 0x000fe20000ffe4ff */
[----:B------:R-:W-:Y:S01]  /*1d20*/  IMAD.X R9, RZ, RZ, ~R9, P0 ;  /* 0x000000ffff097224 */ /* 0x000fe200000e0e09 */
[----:B------:R-:W-:Y:S01]  /*1d30*/  IADD3 R86, P0, PT, R86, R117, RZ ;  /* 0x0000007556567210 */ /* 0x000fe20007f1e0ff */
[----:B------:R-:W-:Y:S01]  /*1d40*/  IMAD.IADD R17, R19, 0x1, R16 ;  /* 0x0000000113117824 */ /* 0x000fe200078e0210 */
[----:B------:R-:W-:Y:S01]  /*1d50*/  MOV R16, R18 ;  /* 0x0000001200107202 */ /* 0x000fe20000000f00 */
[----:B------:R-:W-:Y:S01]  /*1d60*/  IMAD.MOV.U32 R14, RZ, RZ, R4 ;  /* 0x000000ffff0e7224 */ /* 0x000fe200078e0004 */
[----:B------:R-:W-:Y:S01]  /*1d70*/  SHF.L.U64.HI R4, R56, 0x1, R5 ;  /* 0x0000000138047819 */ /* 0x000fe20000010205 */
[----:B------:R-:W-:-:S02]  /*1d80*/  IMAD.X R87, R87, 0x1, R103, P0 ;  /* 0x0000000157577824 */ /* 0x000fc400000e0667 */
[C---:B------:R-:W-:Y:S02]  /*1d90*/  IMAD R85, R9.reuse, UR12, RZ ;  /* 0x0000000c09557c24 */ /* 0x040fe4000f8e02ff */
[----:B------:R-:W-:Y:S01]  /*1da0*/  IMAD R9, R9, R2, RZ ;  /* 0x0000000209097224 */ /* 0x000fe200078e02ff */
[----:B------:R-:W-:Y:S01]  /*1db0*/  SHF.L.U64.HI R87, R86, 0x1, R87 ;  /* 0x0000000156577819 */ /* 0x000fe20000010257 */
[----:B------:R-:W-:Y:S01]  /*1dc0*/  IMAD.SHL.U32 R56, R56, 0x2, RZ ;  /* 0x0000000238387824 */ /* 0x000fe200078e00ff */
[----:B------:R-:W-:Y:S01]  /*1dd0*/  SHF.L.U32 R86, R86, 0x1, RZ ;  /* 0x0000000156567819 */ /* 0x000fe200000006ff */
[C---:B------:R-:W-:Y:S02]  /*1de0*/  IMAD R85, R6.reuse, UR13, R85 ;  /* 0x0000000d06557c24 */ /* 0x040fe4000f8e0255 */
[----:B------:R-:W-:Y:S01]  /*1df0*/  IMAD R9, R6, R3, R9 ;  /* 0x0000000306097224 */ /* 0x000fe200078e0209 */
        /* <DEDUP_REMOVED lines=9> */
[----:B------:R-:W3:Y:S01]  /*1e90*/  LDCU UR19, c[0x0][0x440] ;  /* 0x00008800ff1377ac */ /* 0x000ee20008000800 */
[----:B-1----:R-:W-:Y:S01]  /*1ea0*/  IADD3 R56, P0, PT, R56, UR10, RZ ;  /* 0x0000000a38387c10 */ /* 0x002fe2000ff1e0ff */
[----:B------:R-:W-:Y:S01]  /*1eb0*/  IMAD.IADD R9, R7, 0x1, R9 ;  /* 0x0000000107097824 */ /* 0x000fe200078e0209 */
[----:B------:R-:W-:Y:S01]  /*1ec0*/  LEA.HI.X R85, R16, UR9, R85, 0x1, P2 ;  /* 0x0000000910557c11 */ /* 0x000fe200090f0c55 */
[----:B------:R-:W-:Y:S01]  /*1ed0*/  IMAD.SHL.U32 R92, R2, 0x100, RZ ;  /* 0x00000100025c7824 */ /* 0x000fe200078e00ff */
[----:B------:R-:W-:Y:S01]  /*1ee0*/  IADD3.X R57, PT, PT, R4, UR11, RZ, P0, !PT ;  /* 0x0000000b04397c10 */ /* 0x000fe200087fe4ff */
[C---:B------:R-:W-:Y:S01]  /*1ef0*/  IMAD R112, R11.reuse, 0xc0, RZ ;  /* 0x000000c00b707824 */ /* 0x040fe200078e02ff */
[----:B------:R-:W-:Y:S01]  /*1f00*/  IADD3 R93, P0, PT, RZ, -UR23, RZ ;  /* 0x80000017ff5d7c10 */ /* 0x000fe2000ff1e0ff */
[C---:B------:R-:W-:Y:S01]  /*1f10*/  IMAD R111, R11.reuse, 0xe0, RZ ;  /* 0x000000e00b6f7824 */ /* 0x040fe200078e02ff */
[----:B------:R-:W-:Y:S01]  /*1f20*/  LEA R10, P2, R6, UR4, 0x1 ;  /* 0x00000004060a7c11 */ /* 0x000fe2000f8408ff */
[C---:B------:R-:W-:Y:S01]  /*1f30*/  IMAD.SHL.U32 R110, R11.reuse, 0x40, RZ ;  /* 0x000000400b6e7824 */ /* 0x040fe200078e00ff */
[----:B------:R-:W-:Y:S01]  /*1f40*/  IADD3 R86, P1, PT, R86, UR10, RZ ;  /* 0x0000000a56567c10 */ /* 0x000fe2000ff3e0ff */
[----:B------:R-:W-:Y:S01]  /*1f50*/  IMAD.X R92, RZ, RZ, ~R92, P0 ;  /* 0x000000ffff5c7224 */ /* 0x000fe200000e0e5c */
[----:B------:R-:W-:Y:S01]  /*1f60*/  IADD3.X R90, PT, PT, RZ, ~UR18, RZ, P0, !PT ;  /* 0x80000012ff5a7c10 */ /* 0x000fe200087fe4ff */
[----:B------:R-:W-:Y:S01]  /*1f70*/  IMAD.SHL.U32 R109, R11, 0x80, RZ ;  /* 0x000000800b6d7824 */ /* 0x000fe200078e00ff */
[----:B------:R-:W-:Y:S01]  /*1f80*/  LEA.HI.X R9, R6, UR5, R9, 0x1, P2 ;  /* 0x0000000506097c11 */ /* 0x000fe200090f0c09 */
[C---:B------:R-:W-:Y:S01]  /*1f90*/  VIADD R126, R130.reuse, 0x40 ;  /* 0x00000040827e7836 */ /* 0x040fe20000000000 */
[----:B------:R-:W-:Y:S01]  /*1fa0*/  IADD3.X R87, PT, PT, R87, UR11, RZ, P1, !PT ;  /* 0x0000000b57577c10 */ /* 0x000fe20008ffe4ff */
[----:B------:R-:W-:Y:S01]  /*1fb0*/  VIADD R124, R130, 0x60 ;  /* 0x00000060827c7836 */ /* 0x000fe20000000000 */
[----:B------:R-:W-:Y:S01]  /*1fc0*/  ISETP.GE.AND P2, PT, R12, UR21, PT ;  /* 0x000000150c007c0c */ /* 0x000fe2000bf46270 */
[----:B------:R-:W-:Y:S01]  /*1fd0*/  VIADD R120, R130, 0xa0 ;  /* 0x000000a082787836 */ /* 0x000fe20000000000 */
[----:B---3--:R-:W-:Y:S01]  /*1fe0*/  ISETP.GE.AND P1, PT, R12, UR19, PT ;  /* 0x000000130c007c0c */ /* 0x008fe2000bf26270 */
        /* <DEDUP_REMOVED lines=11> */
[----:B------:R-:W3:Y:S01]  /*20a0*/  LDCU.64 UR12, c[0x0][0x4e0] ;  /* 0x00009c00ff0c77ac */ /* 0x000ee20008000a00 */
[----:B------:R-:W-:Y:S02]  /*20b0*/  SHF.R.S32.HI R97, RZ, 0x1f, R112 ;  /* 0x0000001fff617819 */ /* 0x000fe40000011470 */
[----:B------:R-:W-:Y:S01]  /*20c0*/  SHF.R.S32.HI R96, RZ, 0x1f, R111 ;  /* 0x0000001fff607819 */ /* 0x000fe2000001146f */
[----:B------:R-:W4:Y:S01]  /*20d0*/  LDCU.128 UR8, c[0x0][0x3a0] ;  /* 0x00007400ff0877ac */ /* 0x000f220008000c00 */
[----:B------:R-:W-:Y:S02]  /*20e0*/  MOV R17, UR20 ;  /* 0x0000001400117c02 */ /* 0x000fe40008000f00 */
[----:B------:R-:W-:Y:S02]  /*20f0*/  SHF.R.S32.HI R90, RZ, 0x1f, R90 ;  /* 0x0000001fff5a7819 */ /* 0x000fe4000001145a */
[----:B--2---:R-:W-:-:S07]  /*2100*/  SHF.R.S32.HI R92, RZ, 0x1f, R92 ;  /* 0x0000001fff5c7819 */ /* 0x004fce000001145c */
.L_x_1811:
[----:B------:R-:W-:Y:S01]  /*2110*/  VIADD R105, R105, 0x100 ;  /* 0x0000010069697836 */ /* 0x000fe20000000000 */
[----:B------:R-:W-:Y:S01]  /*2120*/  ISETP.NE.AND P2, PT, R125, RZ, PT ;  /* 0x000000ff7d00720c */ /* 0x000fe20003f45270 */
[----:B------:R-:W-:Y:S01]  /*2130*/  VIADD R107, R107, 0x100 ;  /* 0x000001006b6b7836 */ /* 0x000fe20000000000 */
[----:B------:R-:W-:Y:S01]  /*2140*/  ISETP.NE.AND P3, PT, R123, RZ, PT ;  /* 0x000000ff7b00720c */ /* 0x000fe20003f65270 */
[----:B------:R-:W-:Y:S01]  /*2150*/  BSSY.RECONVERGENT B1, `(.L_x_1774) ;  /* 0x00005bb000017945 */ /* 0x000fe20003800200 */
[-C--:B------:R-:W-:Y:S01]  /*2160*/  ISETP.GE.OR P1, PT, R130, R105.reuse, P2 ;  /* 0x000000698200720c */ /* 0x080fe20001726670 */
[----:B------:R-:W-:Y:S01]  /*2170*/  IMAD.MOV.U32 R128, RZ, RZ, R108 ;  /* 0x000000ffff807224 */ /* 0x000fe200078e006c */
[----:B------:R-:W-:Y:S01]  /*2180*/  ISETP.GE.OR P0, PT, R126, R105, P2 ;  /* 0x000000697e00720c */ /* 0x000fe20001706670 */
[----:B------:R-:W-:Y:S01]  /*2190*/  VIADD R106, R106, 0xffffffff ;  /* 0xffffffff6a6a7836 */ /* 0x000fe20000000000 */
[-C--:B------:R-:W-:Y:S01]  /*21a0*/  ISETP.LT.OR P1, PT, R130, R107.reuse, P1 ;  /* 0x0000006b8200720c */ /* 0x080fe20000f21670 */
[----:B------:R-:W-:Y:S01]  /*21b0*/  VIADD R108, R108, 0xffffff00 ;  /* 0xffffff006c6c7836 */ /* 0x000fe20000000000 */
[----:B------:R-:W-:Y:S02]  /*21c0*/  ISETP.LT.OR P5, PT, R126, R107, P0 ;  /* 0x0000006b7e00720c */ /* 0x000fe400007a1670 */
[-C--:B------:R-:W-:Y:S02]  /*21d0*/  ISETP.GE.OR P0, PT, R124, R105.reuse, P3 ;  /* 0x000000697c00720c */ /* 0x080fe40001f06670 */
[----:B------:R-:W-:Y:S02]  /*21e0*/  ISETP.GE.OR P2, PT, R76, R105, P2 ;  /* 0x000000694c00720c */ /* 0x000fe40001746670 */
[----:B------:R-:W-:Y:S02]  /*21f0*/  ISETP.LT.OR P6, PT, R124, R107, P0 ;  /* 0x0000006b7c00720c */ /* 0x000fe400007c1670 */
[C---:B------:R-:W-:Y:S02]  /*2200*/  LEA R18, P0, R65.reuse, R80, 0x1 ;  /* 0x0000005041127211 */ /* 0x040fe400078008ff */
[----:B------:R-:W-:Y:S01]  /*2210*/  P2R R125, PR, RZ, 0x8 ;  /* 0x00000008ff7d7803 */ /* 0x000fe20000000000 */
[----:B--2---:R-:W2:Y:S01]  /*2220*/  @!P1 LDG.E.128 R28, desc[UR6][R84.64] ;  /* 0x00000006541c9981 */ /* 0x004ea2000c1e1d00 */
[----:B------:R-:W-:Y:S01]  /*2230*/  LEA.HI.X R19, R65, R81, R68, 0x1, P0 ;  /* 0x0000005141137211 */ /* 0x000fe200000f0c44 */
[----:B------:R-:W5:Y:S08]  /*2240*/  @!P5 LDC.64 R6, c[0x0][0x3c0] ;  /* 0x0000f000ff06db82 */ /* 0x000f700000000a00 */
[----:B------:R-:W1:Y:S08]  /*2250*/  @!P6 LDC.64 R4, c[0x0][0x4b0] ;  /* 0x00012c00ff04eb82 */ /* 0x000e700000000a00 */
[----:B---3--:R-:W3:Y:S01]  /*2260*/  @!P6 LDC.64 R2, c[0x0][0x3c0] ;  /* 0x0000f000ff02eb82 */ /* 0x008ee20000000a00 */
[----:B--2---:R-:W-:Y:S01]  /*2270*/  @!P1 STG.E.128 desc[UR6][R80.64], R28 ;  /* 0x0000001c50009986 */ /* 0x004fe2000c101d06 */
[C---:B-----5:R-:W-:Y:S04]  /*2280*/  @!P5 LEA R40, P0, R6.reuse, R18, 0x6 ;  /* 0x000000120628d211 */ /* 0x060fe800078030ff */
[----:B------:R-:W-:Y:S02]  /*2290*/  @!P5 LEA.HI.X R41, R6, R19, R7, 0x6, P0 ;  /* 0x000000130629d211 */ /* 0x000fe400000f3407 */
[----:B------:R-:W-:Y:S04]  /*22a0*/  IADD3 R32, P0, PT, R84, UR17, RZ ;  /* 0x0000001154207c10 */ /* 0x000fe8000ff1e0ff */
[----:B------:R-:W-:Y:S02]  /*22b0*/  IADD3.X R33, PT, PT, R85, UR16, RZ, P0, !PT ;  /* 0x0000001055217c10 */ /* 0x000fe400087fe4ff */
[C---:B-1----:R-:W-:Y:S04]  /*22c0*/  @!P6 LEA R20, P0, R4.reuse, R32, 0x7 ;  /* 0x000000200414e211 */ /* 0x042fe800078038ff */
[----:B------:R-:W-:Y:S02]  /*22d0*/  @!P6 LEA.HI.X R21, R4, R33, R5, 0x7, P0 ;  /* 0x000000210415e211 */ /* 0x000fe400000f3c05 */
[C---:B---3--:R-:W-:Y:S04]  /*22e0*/  @!P6 LEA R38, P0, R2.reuse, R18, 0x7 ;  /* 0x000000120226e211 */ /* 0x048fe800078038ff */
[----:B------:R-:W-:Y:S02]  /*22f0*/  @!P6 LEA.HI.X R39, R2, R19, R3, 0x7, P0 ;  /* 0x000000130227e211 */ /* 0x000fe400000f3c03 */
[----:B------:R-:W-:Y:S02]  /*2300*/  ISETP.GE.OR P0, PT, R120, R105, P3 ;  /* 0x000000697800720c */ /* 0x000fe40001f06670 */
[-C--:B------:R-:W-:Y:S02]  /*2310*/  ISETP.LT.OR P3, PT, R76, R107.reuse, P2 ;  /* 0x0000006b4c00720c */ /* 0x080fe40001761670 */
[----:B------:R-:W-:Y:S02]  /*2320*/  ISETP.LT.OR P4, PT, R120, R107, P0 ;  /* 0x0000006b7800720c */ /* 0x000fe40000781670 */
[----:B------:R-:W-:Y:S02]  /*2330*/  ISETP.NE.AND P2, PT, R125, RZ, PT ;  /* 0x000000ff7d00720c */ /* 0x000fe40003f45270 */
[----:B------:R-:W-:Y:S02]  /*2340*/  P2R R55, PR, RZ, 0x8 ;  /* 0x00000008ff377803 */ /* 0x000fe40000000000 */
[----:B------:R-:W-:Y:S05]  /*2350*/  P2R R127, PR, RZ, 0x10 ;  /* 0x00000010ff7f7803 */ /* 0x000fea0000000000 */
[----:B------:R-:W2:Y:S02]  /*2360*/  @!P3 LDG.E.128 R24, desc[UR6][R32.64] ;  /* 0x000000062018b981 */ /* 0x000ea4000c1e1d00 */
[----:B------:R-:W1:Y:S02]  /*2370*/  @!P4 LDC.64 R2, c[0x0][0x4b0] ;  /* 0x00012c00ff02cb82 */ /* 0x000e640000000a00 */
[C---:B-1----:R-:W-:Y:S04]  /*2380*/  @!P4 LEA R36, P0, R2.reuse, R32, 0x8 ;  /* 0x000000200224c211 */ /* 0x042fe800078040ff */
[----:B------:R-:W-:Y:S02]  /*2390*/  @!P4 LEA.HI.X R37, R2, R33, R3, 0x8, P0 ;  /* 0x000000210225c211 */ /* 0x000fe400000f4403 */
[----:B------:R-:W1:Y:S02]  /*23a0*/  @!P4 LDC.64 R2, c[0x0][0x3c0] ;  /* 0x0000f000ff02cb82 */ /* 0x000e640000000a00 */
[C---:B-1----:R-:W-:Y:S04]  /*23b0*/  @!P4 LEA R34, P0, R2.reuse, R18, 0x8 ;  /* 0x000000120222c211 */ /* 0x042fe800078040ff */
[----:B------:R-:W-:Y:S02]  /*23c0*/  @!P4 LEA.HI.X R35, R2, R19, R3, 0x8, P0 ;  /* 0x000000130223c211 */ /* 0x000fe400000f4403 */
[----:B------:R-:W-:Y:S04]  /*23d0*/  @!P5 IADD3 R42, P0, PT, R32, UR17, RZ ;  /* 0x00000011202adc10 */ /* 0x000fe8000ff1e0ff */
[----:B------:R-:W-:Y:S02]  /*23e0*/  @!P5 IADD3.X R43, PT, PT, R33, UR16, RZ, P0, !PT ;  /* 0x00000010212bdc10 */ /* 0x000fe400087fe4ff */
[C---:B------:R-:W-:Y:S01]  /*23f0*/  ISETP.GE.OR P0, PT, R122.reuse, R105, P2 ;  /* 0x000000697a00720c */ /* 0x040fe20001706670 */
[----:B--2---:R1:W-:Y:S03]  /*2400*/  @!P3 STG.E.128 desc[UR6][R18.64], R24 ;  /* 0x000000181200b986 */ /* 0x0043e6000c101d06 */
[----:B------:R-:W-:Y:S02]  /*2410*/  ISETP.LT.OR P3, PT, R122, R107, P0 ;  /* 0x0000006b7a00720c */ /* 0x000fe40000761670 */
[----:B------:R-:W-:Y:S01]  /*2420*/  ISETP.GE.OR P0, PT, R118, R105, P2 ;  /* 0x000000697600720c */ /* 0x000fe20001706670 */
[----:B------:R-:W2:Y:S10]  /*2430*/  @!P5 LDG.E.128 R4, desc[UR6][R42.64] ;  /* 0x000000062a04d981 */ /* 0x000eb4000c1e1d00 */
[----:B------:R-:W3:Y:S02]  /*2440*/  @!P3 LDC.64 R2, c[0x0][0x4b0] ;  /* 0x00012c00ff02bb82 */ /* 0x000ee40000000a00 */
[----:B---3--:R-:W-:Y:S04]  /*2450*/  @!P3 IMAD.WIDE.U32 R44, R2, 0xc0, R32 ;  /* 0x000000c0022cb825 */ /* 0x008fe800078e0020 */
[----:B------:R-:W-:Y:S04]  /*2460*/  @!P3 IMAD R3, R3, 0xc0, RZ ;  /* 0x000000c00303b824 */ /* 0x000fe800078e02ff */
[----:B------:R-:W-:Y:S02]  /*2470*/  @!P3 IMAD.IADD R45, R45, 0x1, R3 ;  /* 0x000000012d2db824 */ /* 0x000fe400078e0203 */
[----:B------:R-:W3:Y:S02]  /*2480*/  @!P3 LDC.64 R2, c[0x0][0x3c0] ;  /* 0x0000f000ff02bb82 */ /* 0x000ee40000000a00 */
[----:B---3--:R-:W-:Y:S02]  /*2490*/  @!P3 IMAD R3, R3, 0xc0, RZ ;  /* 0x000000c00303b824 */ /* 0x008fe400078e02ff */
[----:B-1----:R-:W-:Y:S04]  /*24a0*/  @!P3 IMAD.WIDE.U32 R24, R2, 0xc0, R18 ;  /* 0x000000c00218b825 */ /* 0x002fe800078e0012 */
[----:B------:R-:W-:Y:S01]  /*24b0*/  @!P3 IMAD.IADD R25, R25, 0x1, R3 ;  /* 0x000000011919b824 */ /* 0x000fe200078e0203 */
[----:B--2---:R1:W-:Y:S06]  /*24c0*/  @!P5 STG.E.128 desc[UR6][R40.64], R4 ;  /* 0x000000042800d986 */ /* 0x0043ec000c101d06 */
[----:B------:R-:W2:Y:S06]  /*24d0*/  @!P6 LDG.E.128 R20, desc[UR6][R20.64] ;  /* 0x000000061414e981 */ /* 0x000eac000c1e1d00 */
[----:B--2---:R-:W-:Y:S06]  /*24e0*/  @!P6 STG.E.128 desc[UR6][R38.64], R20 ;  /* 0x000000142600e986 */ /* 0x004fec000c101d06 */
[----:B-1----:R-:W2:Y:S06]  /*24f0*/  @!P3 LDG.E.128 R4, desc[UR6][R44.64] ;  /* 0x000000062c04b981 */ /* 0x002eac000c1e1d00 */
[----:B--2---:R1:W-:Y:S06]  /*2500*/  @!P3 STG.E.128 desc[UR6][R24.64], R4 ;  /* 0x000000041800b986 */ /* 0x0043ec000c101d06 */
[----:B-1----:R-:W2:Y:S01]  /*2510*/  @!P4 LDG.E.128 R24, desc[UR6][R36.64] ;  /* 0x000000062418c981 */ /* 0x002ea2000c1e1d00 */
[----:B------:R-:W-:Y:S02]  /*2520*/  ISETP.LT.OR P4, PT, R118, R107, P0 ;  /* 0x0000006b7600720c */ /* 0x000fe40000781670 */
[----:B------:R-:W-:Y:S11]  /*2530*/  ISETP.NE.AND P0, PT, R127, RZ, PT ;  /* 0x000000ff7f00720c */ /* 0x000ff60003f05270 */
[----:B------:R-:W1:Y:S08]  /*2540*/  @!P4 LDC.64 R2, c[0x0][0x4b0] ;  /* 0x00012c00ff02cb82 */ /* 0x000e700000000a00 */
[----:B------:R-:W3:Y:S01]  /*2550*/  @!P4 LDC.64 R4, c[0x0][0x3c0] ;  /* 0x0000f000ff04cb82 */ /* 0x000ee20000000a00 */
[----:B-1----:R-:W-:Y:S02]  /*2560*/  @!P4 IMAD R3, R3, 0x140, RZ ;  /* 0x000001400303c824 */ /* 0x002fe400078e02ff */
[----:B------:R-:W-:Y:S04]  /*2570*/  @!P4 IMAD.WIDE.U32 R20, R2, 0x140, R32 ;  /* 0x000001400214c825 */ /* 0x000fe800078e0020 */
[----:B------:R-:W-:Y:S02]  /*2580*/  @!P4 IMAD.IADD R21, R21, 0x1, R3 ;  /* 0x000000011515c824 */ /* 0x000fe400078e0203 */
[----:B---3--:R-:W-:Y:S02]  /*2590*/  @!P4 IMAD R5, R5, 0x140, RZ ;  /* 0x000001400505c824 */ /* 0x008fe400078e02ff */
[----:B------:R-:W-:Y:S04]  /*25a0*/  @!P4 IMAD.WIDE.U32 R6, R4, 0x140, R18 ;  /* 0x000001400406c825 */ /* 0x000fe800078e0012 */
[----:B------:R-:W-:Y:S01]  /*25b0*/  @!P4 IMAD.IADD R7, R7, 0x1, R5 ;  /* 0x000000010707c824 */ /* 0x000fe200078e0205 */
[----:B--2---:R-:W-:Y:S01]  /*25c0*/  @!P0 STG.E.128 desc[UR6][R34.64], R24 ;  /* 0x0000001822008986 */ /* 0x004fe2000c101d06 */
[C---:B------:R-:W-:Y:S05]  /*25d0*/  ISETP.GE.OR P0, PT, R116.reuse, R105, P2 ;  /* 0x000000697400720c */ /* 0x040fea0001706670 */
[----:B------:R-:W2:Y:S01]  /*25e0*/  @!P4 LDG.E.128 R20, desc[UR6][R20.64] ;  /* 0x000000061414c981 */ /* 0x000ea2000c1e1d00 */
[-C--:B------:R-:W-:Y:S02]  /*25f0*/  ISETP.LT.OR P2, PT, R116, R107.reuse, P0 ;  /* 0x0000006b7400720c */ /* 0x080fe40000741670 */
[----:B------:R-:W-:Y:S02]  /*2600*/  ISETP.NE.AND P0, PT, R17, RZ, PT ;  /* 0x000000ff1100720c */ /* 0x000fe40003f05270 */
[----:B------:R-:W-:Y:S09]  /*2610*/  P2R R140, PR, RZ, 0x4 ;  /* 0x00000004ff8c7803 */ /* 0x000ff20000000000 */
[----:B------:R-:W1:Y:S02]  /*2620*/  @!P2 LDC.64 R2, c[0x0][0x4b0] ;  /* 0x00012c00ff02ab82 */ /* 0x000e640000000a00 */
[----:B-1----:R-:W-:Y:S02]  /*2630*/  @!P2 IMAD R3, R3, 0x180, RZ ;  /* 0x000001800303a824 */ /* 0x002fe400078e02ff */
[----:B------:R-:W-:Y:S04]  /*2640*/  @!P2 IMAD.WIDE.U32 R32, R2, 0x180, R32 ;  /* 0x000001800220a825 */ /* 0x000fe800078e0020 */
[----:B------:R-:W-:Y:S02]  /*2650*/  @!P2 IMAD.IADD R33, R33, 0x1, R3 ;  /* 0x000000012121a824 */ /* 0x000fe400078e0203 */
[----:B------:R-:W1:Y:S02]  /*2660*/  @!P2 LDC.64 R2, c[0x0][0x3c0] ;  /* 0x0000f000ff02ab82 */ /* 0x000e640000000a00 */
[----:B-1----:R-:W-:Y:S04]  /*2670*/  @!P2 IMAD.WIDE.U32 R18, R2, 0x180, R18 ;  /* 0x000001800212a825 */ /* 0x002fe800078e0012 */
[----:B------:R-:W-:Y:S04]  /*2680*/  @!P2 IMAD R3, R3, 0x180, RZ ;  /* 0x000001800303a824 */ /* 0x000fe800078e02ff */
[----:B------:R-:W-:Y:S01]  /*2690*/  @!P2 IMAD.IADD R19, R19, 0x1, R3 ;  /* 0x000000011313a824 */ /* 0x000fe200078e0203 */
[----:B--2---:R1:W-:Y:S06]  /*26a0*/  @!P4 STG.E.128 desc[UR6][R6.64], R20 ;  /* 0x000000140600c986 */ /* 0x0043ec000c101d06 */
[----:B-1----:R-:W2:Y:S06]  /*26b0*/  @!P2 LDG.E.128 R4, desc[UR6][R32.64] ;  /* 0x000000062004a981 */ /* 0x002eac000c1e1d00 */
[----:B--2---:R1:W-:Y:S01]  /*26c0*/  @!P2 STG.E.128 desc[UR6][R18.64], R4 ;  /* 0x000000041200a986 */ /* 0x0043e2000c101d06 */
[C---:B------:R-:W-:Y:S04]  /*26d0*/  ISETP.GE.AND P2, PT, R116.reuse, R107, PT ;  /* 0x0000006b7400720c */ /* 0x040fe80003f46270 */
[----:B------:R-:W-:Y:S02]  /*26e0*/  P2R R0, PR, RZ, 0x4 ;  /* 0x00000004ff007803 */ /* 0x000fe40000000000 */
[----:B------:R-:W-:Y:S01]  /*26f0*/  ISETP.GE.AND P2, PT, R116, R105, PT ;  /* 0x000000697400720c */ /* 0x000fe20003f46270 */
[----:B------:R-:W-:Y:S01]  /*2700*/  @!UPT UIADD3 URZ, UPT, UPT, URZ, URZ, URZ ;  /* 0x000000fffffff290 */ /* 0x000fe2000fffe0ff */
[----:B------:R-:W-:Y:S11]  /*2710*/  @P0 BRA `(.L_x_1775) ;  /* 0x0000000400140947 */ /* 0x000ff60003800000 */
[----:B------:R-:W2:Y:S01]  /*2720*/  @!P5 LDC.64 R2, c[0x0][0x4a8] ;  /* 0x00012a00ff02db82 */ /* 0x000ea20000000a00 */
[----:B------:R-:W-:Y:S01]  /*2730*/  @!P1 IMAD.MOV.U32 R8, RZ, RZ, R10 ;  /* 0x000000ffff089224 */ /* 0x000fe200078e000a */
[----:B------:R-:W-:Y:S01]  /*2740*/  ISETP.NE.AND P2, PT, R55, RZ, PT ;  /* 0x000000ff3700720c */ /* 0x000fe20003f45270 */
[----:B------:R-:W-:Y:S01]  /*2750*/  IMAD.MOV.U32 R17, RZ, RZ, RZ ;  /* 0x000000ffff117224 */ /* 0x000fe200078e00ff */
[C---:B------:R-:W-:Y:S02]  /*2760*/  LEA R32, P0, R95.reuse, R10, 0x1 ;  /* 0x0000000a5f207211 */ /* 0x040fe400078008ff */
[----:B-1----:R-:W3:Y:S02]  /*2770*/  @!P1 LDG.E.128 R4, desc[UR6][R8.64] ;  /* 0x0000000608049981 */ /* 0x002ee4000c1e1d00 */
[----:B------:R-:W-:Y:S02]  /*2780*/  LEA.HI.X R33, R95, R9, R94, 0x1, P0 ;  /* 0x000000095f217211 */ /* 0x000fe400000f0c5e */
[C---:B------:R-:W-:Y:S04]  /*2790*/  LEA R18, P0, R71.reuse, R82, 0x1 ;  /* 0x0000005247127211 */ /* 0x040fe800078008ff */
[----:B------:R-:W-:Y:S01]  /*27a0*/  LEA.HI.X R19, R71, R83, R74, 0x1, P0 ;  /* 0x0000005347137211 */ /* 0x000fe200000f0c4a */
[----:B---3--:R1:W-:Y:S01]  /*27b0*/  @!P1 STG.E.128 desc[UR6][R82.64], R4 ;  /* 0x0000000452009986 */ /* 0x0083e2000c101d06 */
[C---:B--2---:R-:W-:Y:S02]  /*27c0*/  @!P5 LEA R28, P0, R2.reuse, R32, 0x6 ;  /* 0x00000020021cd211 */ /* 0x044fe400078030ff */
[----:B------:R-:W-:Y:S02]  /*27d0*/  ISETP.NE.AND P1, PT, R127, RZ, PT ;  /* 0x000000ff7f00720c */ /* 0x000fe40003f25270 */
[----:B------:R-:W2:Y:S01]  /*27e0*/  @!P2 LDG.E.128 R24, desc[UR6][R32.64] ;  /* 0x000000062018a981 */ /* 0x000ea2000c1e1d00 */
[----:B------:R-:W-:Y:S02]  /*27f0*/  @!P5 LEA.HI.X R29, R2, R33, R3, 0x6, P0 ;  /* 0x00000021021dd211 */ /* 0x000fe400000f3403 */
[----:B------:R-:W3:Y:S02]  /*2800*/  @!P5 LDC.64 R2, c[0x0][0x3b8] ;  /* 0x0000ee00ff02db82 */ /* 0x000ee40000000a00 */
[C---:B---3--:R-:W-:Y:S04]  /*2810*/  @!P5 LEA R34, P0, R2.reuse, R18, 0x6 ;  /* 0x000000120222d211 */ /* 0x048fe800078030ff */
[----:B------:R-:W-:Y:S02]  /*2820*/  @!P5 LEA.HI.X R35, R2, R19, R3, 0x6, P0 ;  /* 0x000000130223d211 */ /* 0x000fe400000f3403 */
[----:B------:R-:W3:Y:S02]  /*2830*/  @!P6 LDC.64 R2, c[0x0][0x4a8] ;  /* 0x00012a00ff02eb82 */ /* 0x000ee40000000a00 */
[C---:B---3--:R-:W-:Y:S04]  /*2840*/  @!P6 LEA R20, P0, R2.reuse, R32, 0x7 ;  /* 0x000000200214e211 */ /* 0x048fe800078038ff */
[----:B------:R-:W-:Y:S02]  /*2850*/  @!P6 LEA.HI.X R21, R2, R33, R3, 0x7, P0 ;  /* 0x000000210215e211 */ /* 0x000fe400000f3c03 */
[----:B------:R-:W1:Y:S02]  /*2860*/  @!P6 LDC.64 R2, c[0x0][0x3b8] ;  /* 0x0000ee00ff02eb82 */ /* 0x000e640000000a00 */
[C---:B-1----:R-:W-:Y:S04]  /*2870*/  @!P6 LEA R6, P0, R2.reuse, R18, 0x7 ;  /* 0x000000120206e211 */ /* 0x042fe800078038ff */
[----:B------:R-:W-:Y:S02]  /*2880*/  @!P6 LEA.HI.X R7, R2, R19, R3, 0x7, P0 ;  /* 0x000000130207e211 */ /* 0x000fe400000f3c03 */
[----:B------:R-:W1:Y:S02]  /*2890*/  @!P3 LDC.64 R2, c[0x0][0x4a8] ;  /* 0x00012a00ff02bb82 */ /* 0x000e640000000a00 */
[----:B-1----:R-:W-:Y:S02]  /*28a0*/  @!P3 IMAD R3, R3, 0xc0, RZ ;  /* 0x000000c00303b824 */ /* 0x002fe400078e02ff */
[----:B------:R-:W-:Y:S04]  /*28b0*/  @!P3 IMAD.WIDE.U32 R4, R2, 0xc0, R32 ;  /* 0x000000c00204b825 */ /* 0x000fe800078e0020 */
[----:B------:R-:W-:Y:S02]  /*28c0*/  @!P3 IMAD.IADD R5, R5, 0x1, R3 ;  /* 0x000000010505b824 */ /* 0x000fe400078e0203 */
[----:B------:R-:W1:Y:S01]  /*28d0*/  @!P1 LDC.64 R2, c[0x0][0x4a8] ;  /* 0x00012a00ff029b82 */ /* 0x000e620000000a00 */
[----:B--2---:R-:W-:Y:S01]  /*28e0*/  @!P2 STG.E.128 desc[UR6][R18.64], R24 ;  /* 0x000000181200a986 */ /* 0x004fe2000c101d06 */
[----:B------:R-:W-:Y:S04]  /*28f0*/  ISETP.NE.AND P2, PT, R140, RZ, PT ;  /* 0x000000ff8c00720c */ /* 0x000fe80003f45270 */
[----:B------:R-:W2:Y:S05]  /*2900*/  @!P5 LDG.E.128 R28, desc[UR6][R28.64] ;  /* 0x000000061c1cd981 */ /* 0x000eaa000c1e1d00 */
[----:B--2---:R1:W-:Y:S05]  /*2910*/  @!P5 STG.E.128 desc[UR6][R34.64], R28 ;  /* 0x0000001c2200d986 */ /* 0x0043ea000c101d06 */
[----:B------:R-:W2:Y:S01]  /*2920*/  @!P6 LDG.E.128 R20, desc[UR6][R20.64] ;  /* 0x000000061414e981 */ /* 0x000ea2000c1e1d00 */
[C---:B-1----:R-:W-:Y:S04]  /*2930*/  @!P1 LEA R30, P0, R2.reuse, R32, 0x8 ;  /* 0x00000020021e9211 */ /* 0x042fe800078040ff */
[----:B------:R-:W-:Y:S02]  /*2940*/  @!P1 LEA.HI.X R31, R2, R33, R3, 0x8, P0 ;  /* 0x00000021021f9211 */ /* 0x000fe400000f4403 */
[----:B------:R-:W1:Y:S02]  /*2950*/  @!P4 LDC.64 R2, c[0x0][0x4a8] ;  /* 0x00012a00ff02cb82 */ /* 0x000e640000000a00 */
[----:B-1----:R-:W-:Y:S01]  /*2960*/  @!P4 IMAD R3, R3, 0x140, RZ ;  /* 0x000001400303c824 */ /* 0x002fe200078e02ff */
[----:B--2---:R1:W-:Y:S05]  /*2970*/  @!P6 STG.E.128 desc[UR6][R6.64], R20 ;  /* 0x000000140600e986 */ /* 0x0043ea000c101d06 */
[----:B------:R2:W3:Y:S02]  /*2980*/  @!P3 LDG.E.128 R24, desc[UR6][R4.64] ;  /* 0x000000060418b981 */ /* 0x0004e4000c1e1d00 */
[----:B--2---:R-:W2:Y:S02]  /*2990*/  @!P3 LDC.64 R4, c[0x0][0x3b8] ;  /* 0x0000ee00ff04bb82 */ /* 0x004ea40000000a00 */
[----:B--2---:R-:W-:Y:S02]  /*29a0*/  @!P3 IMAD R5, R5, 0xc0, RZ ;  /* 0x000000c00505b824 */ /* 0x004fe400078e02ff */
[----:B------:R-:W-:Y:S04]  /*29b0*/  @!P3 IMAD.WIDE.U32 R28, R4, 0xc0, R18 ;  /* 0x000000c0041cb825 */ /* 0x000fe800078e0012 */
[----:B------:R-:W-:Y:S02]  /*29c0*/  @!P3 IMAD.IADD R29, R29, 0x1, R5 ;  /* 0x000000011d1db824 */ /* 0x000fe400078e0205 */
[----:B------:R-:W2:Y:S01]  /*29d0*/  @!P1 LDC.64 R4, c[0x0][0x3b8] ;  /* 0x0000ee00ff049b82 */ /* 0x000ea20000000a00 */
[----:B-1----:R-:W-:Y:S04]  /*29e0*/  @!P4 IMAD.WIDE.U32 R6, R2, 0x140, R32 ;  /* 0x000001400206c825 */ /* 0x002fe800078e0020 */
[----:B------:R-:W-:Y:S03]  /*29f0*/  @!P4 IMAD.IADD R7, R7, 0x1, R3 ;  /* 0x000000010707c824 */ /* 0x000fe600078e0203 */
[----:B------:R-:W1:Y:S02]  /*2a00*/  @!P4 LDC.64 R2, c[0x0][0x3b8] ;  /* 0x0000ee00ff02cb82 */ /* 0x000e640000000a00 */
[----:B-1----:R-:W-:Y:S01]  /*2a10*/  @!P4 IMAD R3, R3, 0x140, RZ ;  /* 0x000001400303c824 */ /* 0x002fe200078e02ff */
[----:B---3--:R2:W-:Y:S05]  /*2a20*/  @!P3 STG.E.128 desc[UR6][R28.64], R24 ;  /* 0x000000181c00b986 */ /* 0x0085ea000c101d06 */
[----:B------:R-:W3:Y:S01]  /*2a30*/  @!P1 LDG.E.128 R20, desc[UR6][R30.64] ;  /* 0x000000061e149981 */ /* 0x000ee2000c1e1d00 */
[----:B--2---:R-:W-:Y:S01]  /*2a40*/  @!P1 LEA R28, P0, R4, R18, 0x8 ;  /* 0x00000012041c9211 */ /* 0x004fe200078040ff */
[----:B------:R-:W-:Y:S03]  /*2a50*/  @!P4 IMAD.WIDE.U32 R24, R2, 0x140, R18 ;  /* 0x000001400218c825 */ /* 0x000fe600078e0012 */
[----:B------:R-:W-:Y:S01]  /*2a60*/  @!P1 LEA.HI.X R29, R4, R19, R5, 0x8, P0 ;  /* 0x00000013041d9211 */ /* 0x000fe200000f4405 */
[----:B------:R-:W-:Y:S04]  /*2a70*/  @!P4 IMAD.IADD R25, R25, 0x1, R3 ;  /* 0x000000011919c824 */ /* 0x000fe800078e0203 */
[----:B---3--:R1:W-:Y:S05]  /*2a80*/  @!P1 STG.E.128 desc[UR6][R28.64], R20 ;  /* 0x000000141c009986 */ /* 0x0083ea000c101d06 */
[----:B------:R-:W2:Y:S05]  /*2a90*/  @!P4 LDG.E.128 R4, desc[UR6][R6.64] ;  /* 0x000000060604c981 */ /* 0x000eaa000c1e1d00 */
[----:B--2---:R1:W-:Y:S01]  /*2aa0*/  @!P4 STG.E.128 desc[UR6][R24.64], R4 ;  /* 0x000000041800c986 */ /* 0x0043e2000c101d06 */
[----:B------:R-:W-:Y:S05]  /*2ab0*/  @P2 BRA `(.L_x_1776) ;  /* 0x0000005000902947 */ /* 0x000fea0003800000 */
[----:B------:R-:W2:Y:S02]  /*2ac0*/  LDC.64 R2, c[0x0][0x4a8] ;  /* 0x00012a00ff027b82 */ /* 0x000ea40000000a00 */
[----:B--2---:R-:W-:Y:S04]  /*2ad0*/  IMAD.WIDE.U32 R32, R2, 0x180, R32 ;  /* 0x0000018002207825 */ /* 0x004fe800078e0020 */
[----:B------:R-:W-:Y:S05]  /*2ae0*/  IMAD R3, R3, 0x180, RZ ;  /* 0x0000018003037824 */ /* 0x000fea00078e02ff */
[----:B------:R-:W-:Y:S02]  /*2af0*/  IADD3 R33, PT, PT, R33, R3, RZ ;  /* 0x0000000321217210 */ /* 0x000fe40007ffe0ff */
[----:B------:R-:W2:Y:S03]  /*2b00*/  LDC.64 R2, c[0x0][0x3b8] ;  /* 0x0000ee00ff027b82 */ /* 0x000ea60000000a00 */
[----:B-1----:R-:W3:Y:S01]  /*2b10*/  LDG.E.128 R4, desc[UR6][R32.64] ;  /* 0x0000000620047981 */ /* 0x002ee2000c1e1d00 */
[----:B--2---:R-:W-:Y:S02]  /*2b20*/  IMAD R3, R3, 0x180, RZ ;  /* 0x0000018003037824 */ /* 0x004fe400078e02ff */
[----:B------:R-:W-:Y:S05]  /*2b30*/  IMAD.WIDE.U32 R18, R2, 0x180, R18 ;  /* 0x0000018002127825 */ /* 0x000fea00078e0012 */
[----:B------:R-:W-:Y:S05]  /*2b40*/  IADD3 R19, PT, PT, R19, R3, RZ ;  /* 0x0000000313137210 */ /* 0x000fea0007ffe0ff */
[----:B---3--:R1:W-:Y:S01]  /*2b50*/  STG.E.128 desc[UR6][R18.64], R4 ;  /* 0x0000000412007986 */ /* 0x0083e2000c101d06 */
[----:B------:R-:W-:Y:S05]  /*2b60*/  BRA `(.L_x_1776) ;  /* 0x0000005000647947 */ /* 0x000fea0003800000 */
.L_x_1775:
[----:B------:R-:W-:Y:S05]  /*2b70*/  BRA.U !UP0, `(.L_x_1777) ;  /* 0x0000001d08ec7547 */ /* 0x000fea000b800000 */
[----:B------:R-:W-:Y:S01]  /*2b80*/  ISETP.GE.OR P0, PT, R12, UR19, P2 ;  /* 0x000000130c007c0c */ /* 0x000fe20009706670 */
[----:B------:R-:W2:Y:S01]  /*2b90*/  LDC R38, c[0x0][0x450] ;  /* 0x00011400ff267b82 */ /* 0x000ea20000000800 */
[----:B------:R-:W-:Y:S01]  /*2ba0*/  ISETP.NE.AND P2, PT, R0, RZ, PT ;  /* 0x000000ff0000720c */ /* 0x000fe20003f45270 */
[C---:B-1----:R-:W-:Y:S01]  /*2bb0*/  IMAD.SHL.U32 R5, R115.reuse, 0x2, RZ ;  /* 0x0000000273057824 */ /* 0x042fe200078e00ff */
[----:B------:R-:W-:Y:S01]  /*2bc0*/  SHF.L.U64.HI R3, R115, 0x1, R102 ;  /* 0x0000000173037819 */ /* 0x000fe20000010266 */
[----:B------:R-:W-:Y:S01]  /*2bd0*/  BSSY.RECONVERGENT B0, `(.L_x_1778) ;  /* 0x0000041000007945 */ /* 0x000fe20003800200 */
[----:B------:R-:W-:Y:S02]  /*2be0*/  PLOP3.LUT P2, PT, P0, P2, PT, 0xf2, 0x2f ;  /* 0x00000000002f781c */ /* 0x000fe40000745e72 */
[----:B------:R-:W-:Y:S02]  /*2bf0*/  LEA R42, P0, R95, R10, 0x1 ;  /* 0x0000000a5f2a7211 */ /* 0x000fe400078008ff */
        /* <DEDUP_REMOVED lines=16> */
[----:B------:R-:W5:Y:S01]  /*2d00*/  @!P0 LDG.E.64 R18, desc[UR6][R14.64] ;  /* 0x000000060e128981 */ /* 0x000f62000c1e1b00 */
[--C-:B---3--:R-:W-:Y:S01]  /*2d10*/  @!P0 HADD2.F32 R29, -RZ, R34.reuse.H0_H0 ;  /* 0x20000022ff1d8230 */ /* 0x108fe20000004100 */
[----:B--2---:R-:W-:Y:S01]  /*2d20*/  @!P0 MOV R25, R20 ;  /* 0x0000001400198202 */ /* 0x004fe20000000f00 */
[----:B------:R-:W-:Y:S01]  /*2d30*/  @!P0 HADD2.F32 R28, -RZ, R35.H0_H0 ;  /* 0x20000023ff1c8230 */ /* 0x000fe20000004100 */
[----:B------:R-:W-:Y:S01]  /*2d40*/  @!P0 MOV R16, R21 ;  /* 0x0000001500108202 */ /* 0x000fe20000000f00 */
[----:B------:R-:W-:Y:S02]  /*2d50*/  @!P0 HADD2.F32 R33, -RZ, R34.H1_H1 ;  /* 0x30000022ff218230 */ /* 0x000fe40000004100 */
[--C-:B------:R-:W-:Y:S02]  /*2d60*/  @!P0 HADD2.F32 R27, -RZ, R25.reuse.H1_H1 ;  /* 0x30000019ff1b8230 */ /* 0x100fe40000004100 */
[--C-:B-----5:R-:W-:Y:S02]  /*2d70*/  @!P0 HADD2.F32 R24, -RZ, R18.reuse.H0_H0 ;  /* 0x20000012ff188230 */ /* 0x120fe40000004100 */
[----:B------:R-:W-:Y:S01]  /*2d80*/  @!P0 HADD2.F32 R31, -RZ, R25.H0_H0 ;  /* 0x20000019ff1f8230 */ /* 0x000fe20000004100 */
[----:B------:R-:W-:Y:S01]  /*2d90*/  @!P0 MOV R25, R22 ;  /* 0x0000001600198202 */ /* 0x000fe20000000f00 */
        /* <DEDUP_REMOVED lines=9> */
[----:B------:R-:W-:Y:S02]  /*2e30*/  @!P0 HADD2.F32 R29, -RZ, R16.H0_H0 ;  /* 0x20000010ff1d8230 */ /* 0x000fe40000004100 */
[----:B------:R-:W-:Y:S01]  /*2e40*/  @!P0 FMUL.FTZ R45, R27, R33 ;  /* 0x000000211b2d8220 */ /* 0x000fe20000410000 */
[----:B------:R-:W-:Y:S01]  /*2e50*/  @!P0 F2FP.F16.F32.PACK_AB R39, R0, R39 ;  /* 0x000000270027823e */ /* 0x000fe200000000ff */
[----:B------:R-:W-:Y:S02]  /*2e60*/  @!P0 HADD2.F32 R26, -RZ, R25.H1_H1 ;  /* 0x30000019ff1a8230 */ /* 0x000fe40000004100 */
[----:B------:R-:W-:Y:S01]  /*2e70*/  @!P0 HADD2.F32 R19, -RZ, R19.H1_H1 ;  /* 0x30000013ff138230 */ /* 0x000fe20000004100 */
[----:B------:R-:W-:Y:S01]  /*2e80*/  @!P0 MOV R20, R39 ;  /* 0x0000002700148202 */ /* 0x000fe20000000f00 */
[----:B------:R-:W-:Y:S02]  /*2e90*/  @!P0 HADD2.F32 R35, -RZ, R35.H1_H1 ;  /* 0x30000023ff238230 */ /* 0x000fe40000004100 */
[C---:B------:R-:W-:Y:S01]  /*2ea0*/  @!P0 FMUL.FTZ R3, R26.reuse, R5 ;  /* 0x000000051a038220 */ /* 0x040fe20000410000 */
[--C-:B------:R-:W-:Y:S02]  /*2eb0*/  @!P0 HADD2.F32 R16, -RZ, R24.reuse.H1_H1 ;  /* 0x30000018ff108230 */ /* 0x100fe40000004100 */
[----:B------:R-:W-:Y:S01]  /*2ec0*/  @!P0 FMUL.FTZ R8, R26, R28 ;  /* 0x0000001c1a088220 */ /* 0x000fe20000410000 */
[----:B------:R-:W-:Y:S02]  /*2ed0*/  @!P0 HADD2.F32 R30, -RZ, R25.H0_H0 ;  /* 0x20000019ff1e8230 */ /* 0x000fe40000004100 */
[----:B------:R-:W-:Y:S01]  /*2ee0*/  @!P0 FFMA.FTZ R2, R33, R29, R2 ;  /* 0x0000001d21028223 */ /* 0x000fe20000010002 */
[----:B------:R-:W-:Y:S02]  /*2ef0*/  @!P0 HADD2.F32 R32, -RZ, R24.H0_H0 ;  /* 0x20000018ff208230 */ /* 0x000fe40000004100 */
[C---:B------:R-:W-:Y:S01]  /*2f00*/  @!P0 FMUL.FTZ R47, R16.reuse, R35 ;  /* 0x00000023102f8220 */ /* 0x040fe20000410000 */
[----:B------:R-:W-:Y:S01]  /*2f10*/  @!P0 FMUL.FTZ R4, R16, R19 ;  /* 0x0000001310048220 */ /* 0x000fe20000410000 */
[----:B------:R-:W-:Y:S01]  /*2f20*/  @!P0 FFMA.FTZ R3, R28, R30, R3 ;  /* 0x0000001e1c038223 */ /* 0x000fe20000010003 */
[----:B------:R-:W-:Y:S01]  /*2f30*/  @!P0 FFMA.FTZ R45, R29, R18, -R45 ;  /* 0x000000121d2d8223 */ /* 0x000fe2000001082d */
[----:B------:R-:W-:Y:S01]  /*2f40*/  @!P0 FFMA.FTZ R8, R30, R5, -R8 ;  /* 0x000000051e088223 */ /* 0x000fe20000010808 */
[----:B------:R-:W-:Y:S01]  /*2f50*/  @!P0 FFMA.FTZ R47, R32, R19, -R47 ;  /* 0x00000013202f8223 */ /* 0x000fe2000001082f */
[----:B------:R-:W-:Y:S02]  /*2f60*/  @!P0 FFMA.FTZ R4, R35, R32, R4 ;  /* 0x0000002023048223 */ /* 0x000fe40000010004 */
[----:B------:R-:W-:Y:S02]  /*2f70*/  @!P0 F2FP.F16.F32.PACK_AB R44, R2, R45 ;  /* 0x0000002d022c823e */ /* 0x000fe400000000ff */
[----:B------:R-:W-:Y:S02]  /*2f80*/  @!P0 F2FP.F16.F32.PACK_AB R8, R3, R8 ;  /* 0x000000080308823e */ /* 0x000fe400000000ff */
[----:B------:R-:W-:Y:S02]  /*2f90*/  @!P0 F2FP.F16.F32.PACK_AB R47, R4, R47 ;  /* 0x0000002f042f823e */ /* 0x000fe400000000ff */
[----:B------:R-:W-:Y:S02]  /*2fa0*/  @!P0 MOV R21, R44 ;  /* 0x0000002c00158202 */ /* 0x000fe40000000f00 */
[----:B------:R-:W-:Y:S02]  /*2fb0*/  @!P0 MOV R22, R8 ;  /* 0x0000000800168202 */ /* 0x000fe40000000f00 */
[----:B------:R-:W-:Y:S05]  /*2fc0*/  @!P0 MOV R23, R47 ;  /* 0x0000002f00178202 */ /* 0x000fea0000000f00 */
[----:B------:R1:W-:Y:S02]  /*2fd0*/  STG.E.128 desc[UR6][R82.64], R20 ;  /* 0x0000001452007986 */ /* 0x0003e4000c101d06 */
.L_x_1779:
[----:B----4-:R-:W-:Y:S05]  /*2fe0*/  BSYNC.RECONVERGENT B0 ;  /* 0x0000000000007941 */ /* 0x010fea0003800200 */
.L_x_1778:
        /* <DEDUP_REMOVED lines=11> */
[----:B------:R-:W-:Y:S01]  /*30a0*/  @!P0 HADD2.F32 R28, -RZ, R33.H0_H0 ;  /* 0x20000021ff1c8230 */ /* 0x000fe20000004100 */
[----:B------:R-:W-:Y:S01]  /*30b0*/  @!P0 MOV R8, R21 ;  /* 0x0000001500088202 */ /* 0x000fe20000000f00 */
[----:B------:R-:W-:Y:S02]  /*30c0*/  @!P0 HADD2.F32 R31, -RZ, R32.H1_H1 ;  /* 0x30000020ff1f8230 */ /* 0x000fe40000004100 */
[----:B------:R-:W-:Y:S02]  /*30d0*/  @!P0 HADD2.F32 R25, -RZ, R24.H1_H1 ;  /* 0x30000018ff198230 */ /* 0x000fe40000004100 */
[----:B----4-:R-:W-:Y:S02]  /*30e0*/  @!P0 HADD2.F32 R16, -RZ, R18.H0_H0 ;  /* 0x20000012ff108230 */ /* 0x010fe40000004100 */
        /* <DEDUP_REMOVED lines=9> */
[--C-:B------:R-:W-:Y:S02]  /*3180*/  @!P0 HADD2.F32 R5, -RZ, R19.reuse.H0_H0 ;  /* 0x20000013ff058230 */ /* 0x100fe40000004100 */
        /* <DEDUP_REMOVED lines=9> */
[----:B------:R-:W-:Y:S02]  /*3220*/  @!P0 HADD2.F32 R8, -RZ, R16.H1_H1 ;  /* 0x30000010ff088230 */ /* 0x000fe40000004100 */
        /* <DEDUP_REMOVED lines=18> */
.L_x_1781:
[----:B------:R-:W-:Y:S05]  /*3350*/  BSYNC.RECONVERGENT B0 ;  /* 0x0000000000007941 */ /* 0x000fea0003800200 */
.L_x_1780:
[----:B------:R-:W-:Y:S04]  /*3360*/  BSSY.RECONVERGENT B0, `(.L_x_1782) ;  /* 0x000003c000007945 */ /* 0x000fe80003800200 */
[----:B------:R-:W-:Y:S05]  /*3370*/  @P5 BRA `(.L_x_1783) ;  /* 0x0000000000e85947 */ /* 0x000fea0003800000 */
[----:B------:R-:W3:Y:S02]  /*3380*/  LDC.64 R44, c[0x0][0x4a8] ;  /* 0x00012a00ff2c7b82 */ /* 0x000ee40000000a00 */
[C---:B---3--:R-:W-:Y:S04]  /*3390*/  LEA R48, P0, R44.reuse, R42, 0x6 ;  /* 0x0000002a2c307211 */ /* 0x048fe800078030ff */
[----:B------:R-:W-:Y:S02]  /*33a0*/  LEA.HI.X R49, R44, R43, R45, 0x6, P0 ;  /* 0x0000002b2c317211 */ /* 0x000fe400000f342d */
[----:B------:R-:W3:Y:S03]  /*33b0*/  LDC.64 R44, c[0x0][0x3b8] ;  /* 0x0000ee00ff2c7b82 */ /* 0x000ee60000000a00 */
[----:B-12---:R-:W2:Y:S01]  /*33c0*/  LDG.E.128 R20, desc[UR6][R48.64] ;  /* 0x0000000630147981 */ /* 0x006ea2000c1e1d00 */
[C---:B---3--:R-:W-:Y:S04]  /*33d0*/  LEA R46, P0, R44.reuse, R40, 0x6 ;  /* 0x000000282c2e7211 */ /* 0x048fe800078030ff */
[----:B------:R-:W-:Y:S02]  /*33e0*/  LEA.HI.X R47, R44, R41, R45, 0x6, P0 ;  /* 0x000000292c2f7211 */ /* 0x000fe400000f342d */
[----:B------:R-:W-:Y:S11]  /*33f0*/  ISETP.GE.AND P0, PT, R12, R17, PT ;  /* 0x000000110c00720c */ /* 0x000ff60003f06270 */
[----:B------:R-:W-:Y:S02]  /*3400*/  @!UPT UIADD3 URZ, UPT, UPT, URZ, URZ, URZ ;  /* 0x000000fffffff290 */ /* 0x000fe4000fffe0ff */
[C---:B------:R-:W-:Y:S04]  /*3410*/  @!P0 IMAD.WIDE R34, R11.reuse, 0x40, R36 ;  /* 0x000000400b228825 */ /* 0x040fe800078e0224 */
[----:B------:R-:W-:Y:S02]  /*3420*/  @!P0 IMAD.WIDE R26, R11, 0x40, R6 ;  /* 0x000000400b1a8825 */ /* 0x000fe400078e0206 */
[----:B------:R-:W3:Y:S06]  /*3430*/  @!P0 LDG.E.64 R34, desc[UR6][R34.64] ;  /* 0x0000000622228981 */ /* 0x000eec000c1e1b00 */
[----:B------:R1:W4:Y:S01]  /*3440*/  @!P0 LDG.E.64 R18, desc[UR6][R26.64] ;  /* 0x000000061a128981 */ /* 0x000322000c1e1b00 */
[----:B--2---:R-:W-:Y:S02]  /*3450*/  @!P0 MOV R24, R20 ;  /* 0x0000001400188202 */ /* 0x004fe40000000f00 */
[----:B------:R-:W-:Y:S03]  /*3460*/  @!P0 MOV R8, R21 ;  /* 0x0000001500088202 */ /* 0x000fe60000000f00 */
[--C-:B------:R-:W-:Y:S02]  /*3470*/  @!P0 HADD2.F32 R25, -RZ, R24.reuse.H1_H1 ;  /* 0x30000018ff198230 */ /* 0x100fe40000004100 */
[----:B------:R-:W-:Y:S01]  /*3480*/  @!P0 HADD2.F32 R31, -RZ, R24.H0_H0 ;  /* 0x20000018ff1f8230 */ /* 0x000fe20000004100 */
[----:B------:R-:W-:Y:S05]  /*3490*/  @!P0 MOV R24, R22 ;  /* 0x0000001600188202 */ /* 0x000fea0000000f00 */
[--C-:B-1----:R-:W-:Y:S02]  /*34a0*/  @!P0 HADD2.F32 R26, -RZ, R24.reuse.H1_H1 ;  /* 0x30000018ff1a8230 */ /* 0x102fe40000004100 */
[----:B------:R-:W-:Y:S02]  /*34b0*/  @!P0 HADD2.F32 R30, -RZ, R24.H0_H0 ;  /* 0x20000018ff1e8230 */ /* 0x000fe40000004100 */
[--C-:B---3--:R-:W-:Y:S02]  /*34c0*/  @!P0 HADD2.F32 R29, -RZ, R34.reuse.H0_H0 ;  /* 0x20000022ff1d8230 */ /* 0x108fe40000004100 */
[----:B------:R-:W-:Y:S02]  /*34d0*/  @!P0 HADD2.F32 R28, -RZ, R35.H0_H0 ;  /* 0x20000023ff1c8230 */ /* 0x000fe40000004100 */
[----:B------:R-:W-:Y:S02]  /*34e0*/  @!P0 HADD2.F32 R33, -RZ, R34.H1_H1 ;  /* 0x30000022ff218230 */ /* 0x000fe40000004100 */
[C---:B------:R-:W-:Y:S01]  /*34f0*/  @!P0 FMUL.FTZ R39, R25.reuse, R29 ;  /* 0x0000001d19278220 */ /* 0x040fe20000410000 */
[--C-:B----4-:R-:W-:Y:S02]  /*3500*/  @!P0 HADD2.F32 R16, -RZ, R18.reuse.H0_H0 ;  /* 0x20000012ff108230 */ /* 0x110fe40000004100 */
[C---:B------:R-:W-:Y:S01]  /*3510*/  @!P0 FMUL.FTZ R44, R26.reuse, R28 ;  /* 0x0000001c1a2c8220 */ /* 0x040fe20000410000 */
[----:B------:R-:W-:Y:S02]  /*3520*/  @!P0 HADD2.F32 R18, -RZ, R18.H1_H1 ;  /* 0x30000012ff128230 */ /* 0x000fe40000004100 */
[--C-:B------:R-:W-:Y:S02]  /*3530*/  @!P0 HADD2.F32 R5, -RZ, R19.reuse.H0_H0 ;  /* 0x20000013ff058230 */ /* 0x100fe40000004100 */
[-C--:B------:R-:W-:Y:S01]  /*3540*/  @!P0 FMUL.FTZ R0, R25, R16.reuse ;  /* 0x0000001019008220 */ /* 0x080fe20000410000 */
[----:B------:R-:W-:Y:S01]  /*3550*/  @!P0 FFMA.FTZ R39, R31, R16, -R39 ;  /* 0x000000101f278223 */ /* 0x000fe20000010827 */
[----:B------:R-:W-:Y:S01]  /*3560*/  @!P0 MOV R16, R23 ;  /* 0x0000001700108202 */ /* 0x000fe20000000f00 */
[--C-:B------:R-:W-:Y:S02]  /*3570*/  @!P0 HADD2.F32 R25, -RZ, R8.reuse.H1_H1 ;  /* 0x30000008ff198230 */ /* 0x100fe40000004100 */
[----:B------:R-:W-:Y:S01]  /*3580*/  @!P0 FFMA.FTZ R0, R29, R31, R0 ;  /* 0x0000001f1d008223 */ /* 0x000fe20000010000 */
[----:B------:R-:W-:Y:S02]  /*3590*/  @!P0 HADD2.F32 R29, -RZ, R8.H0_H0 ;  /* 0x20000008ff1d8230 */ /* 0x000fe40000004100 */
[----:B------:R-:W-:Y:S01]  /*35a0*/  @!P0 FMUL.FTZ R3, R26, R5 ;  /* 0x000000051a038220 */ /* 0x000fe20000410000 */
[----:B------:R-:W-:Y:S02]  /*35b0*/  @!P0 HADD2.F32 R19, -RZ, R19.H1_H1 ;  /* 0x30000013ff138230 */ /* 0x000fe40000004100 */
[C---:B------:R-:W-:Y:S01]  /*35c0*/  @!P0 FMUL.FTZ R2, R25.reuse, R18 ;  /* 0x0000001219028220 */ /* 0x040fe20000410000 */
[----:B------:R-:W-:Y:S01]  /*35d0*/  @!P0 F2FP.F16.F32.PACK_AB R39, R0, R39 ;  /* 0x000000270027823e */ /* 0x000fe200000000ff */
[----:B------:R-:W-:Y:S02]  /*35e0*/  @!P0 HADD2.F32 R35, -RZ, R35.H1_H1 ;  /* 0x30000023ff238230 */ /* 0x000fe40000004100 */
[----:B------:R-:W-:Y:S01]  /*35f0*/  @!P0 FMUL.FTZ R45, R25, R33 ;  /* 0x00000021192d8220 */ /* 0x000fe20000410000 */
[--C-:B------:R-:W-:Y:S01]  /*3600*/  @!P0 HADD2.F32 R8, -RZ, R16.reuse.H1_H1 ;  /* 0x30000010ff088230 */ /* 0x100fe20000004100 */
[----:B------:R-:W-:Y:S01]  /*3610*/  @!P0 MOV R20, R39 ;  /* 0x0000002700148202 */ /* 0x000fe20000000f00 */
[----:B------:R-:W-:Y:S02]  /*3620*/  @!P0 HADD2.F32 R32, -RZ, R16.H0_H0 ;  /* 0x20000010ff208230 */ /* 0x000fe40000004100 */
[----:B------:R-:W-:Y:S01]  /*3630*/  @!P0 FFMA.FTZ R2, R33, R29, R2 ;  /* 0x0000001d21028223 */ /* 0x000fe20000010002 */
[----:B------:R-:W-:Y:S01]  /*3640*/  @!P0 FFMA.FTZ R3, R28, R30, R3 ;  /* 0x0000001e1c038223 */ /* 0x000fe20000010003 */
[C---:B------:R-:W-:Y:S01]  /*3650*/  @!P0 FMUL.FTZ R49, R8.reuse, R35 ;  /* 0x0000002308318220 */ /* 0x040fe20000410000 */
[----:B------:R-:W-:Y:S01]  /*3660*/  @!P0 FMUL.FTZ R4, R8, R19 ;  /* 0x0000001308048220 */ /* 0x000fe20000410000 */
        /* <DEDUP_REMOVED lines=11> */
.L_x_1783:
[----:B------:R-:W-:Y:S05]  /*3720*/  BSYNC.RECONVERGENT B0 ;  /* 0x0000000000007941 */ /* 0x000fea0003800200 */
.L_x_1782:
[----:B------:R-:W-:Y:S04]  /*3730*/  BSSY.RECONVERGENT B0, `(.L_x_1784) ;  /* 0x000003c000007945 */ /* 0x000fe80003800200 */
[----:B------:R-:W-:Y:S05]  /*3740*/  @P6 BRA `(.L_x_1785) ;  /* 0x0000000000e86947 */ /* 0x000fea0003800000 */
[----:B---3--:R-:W3:Y:S08]  /*3750*/  LDC.64 R46, c[0x0][0x4a8] ;  /* 0x00012a00ff2e7b82 */ /* 0x008ef00000000a00 */
[----:B------:R-:W4:Y:S01]  /*3760*/  LDC.64 R44, c[0x0][0x3b8] ;  /* 0x0000ee00ff2c7b82 */ /* 0x000f220000000a00 */
[C---:B---3--:R-:W-:Y:S04]  /*3770*/  LEA R48, P0, R46.reuse, R42, 0x7 ;  /* 0x0000002a2e307211 */ /* 0x048fe800078038ff */
[----:B------:R-:W-:Y:S02]  /*3780*/  LEA.HI.X R49, R46, R43, R47, 0x7, P0 ;  /* 0x0000002b2e317211 */ /* 0x000fe400000f3c2f */
[C---:B----4-:R-:W-:Y:S03]  /*3790*/  LEA R46, P0, R44.reuse, R40, 0x7 ;  /* 0x000000282c2e7211 */ /* 0x050fe600078038ff */
[----:B-12---:R-:W2:Y:S01]  /*37a0*/  LDG.E.128 R20, desc[UR6][R48.64] ;  /* 0x0000000630147981 */ /* 0x006ea2000c1e1d00 */
        /* <DEDUP_REMOVED lines=52> */
.L_x_1785:
[----:B------:R-:W-:Y:S05]  /*3af0*/  BSYNC.RECONVERGENT B0 ;  /* 0x0000000000007941 */ /* 0x000fea0003800200 */
.L_x_1784:
[----:B------:R-:W-:Y:S04]  /*3b00*/  BSSY.RECONVERGENT B0, `(.L_x_1786) ;  /* 0x000003e000007945 */ /* 0x000fe80003800200 */
[----:B------:R-:W-:Y:S05]  /*3b10*/  @P3 BRA `(.L_x_1787) ;  /* 0x0000000000f03947 */ /* 0x000fea0003800000 */
[----:B------:R-:W3:Y:S01]  /*3b20*/  LDC.64 R44, c[0x0][0x4a8] ;  /* 0x00012a00ff2c7b82 */ /* 0x000ee20000000a00 */
[----:B------:R-:W-:Y:S11]  /*3b30*/  ISETP.GE.AND P0, PT, R12, R17, PT ;  /* 0x000000110c00720c */ /* 0x000ff60003f06270 */
[----:B------:R-:W-:Y:S02]  /*3b40*/  @!UPT UIADD3 URZ, UPT, UPT, URZ, URZ, URZ ;  /* 0x000000fffffff290 */ /* 0x000fe4000fffe0ff */
[C---:B------:R-:W-:Y:S04]  /*3b50*/  @!P0 IMAD.WIDE R34, R11.reuse, 0xc0, R36 ;  /* 0x000000c00b228825 */ /* 0x040fe800078e0224 */
[----:B------:R-:W-:Y:S02]  /*3b60*/  @!P0 IMAD.WIDE R26, R11, 0xc0, R6 ;  /* 0x000000c00b1a8825 */ /* 0x000fe400078e0206 */
[----:B------:R-:W5:Y:S02]  /*3b70*/  @!P0 LDG.E.64 R34, desc[UR6][R34.64] ;  /* 0x0000000622228981 */ /* 0x000f64000c1e1b00 */
[----:B---34-:R-:W-:Y:S04]  /*3b80*/  IMAD.WIDE.U32 R46, R44, 0xc0, R42 ;  /* 0x000000c02c2e7825 */ /* 0x018fe800078e002a */
[----:B------:R-:W3:Y:S01]  /*3b90*/  @!P0 LDG.E.64 R18, desc[UR6][R26.64] ;  /* 0x000000061a128981 */ /* 0x000ee2000c1e1b00 */
[----:B------:R-:W-:Y:S05]  /*3ba0*/  IMAD R45, R45, 0xc0, RZ ;  /* 0x000000c02d2d7824 */ /* 0x000fea00078e02ff */
[----:B------:R-:W-:Y:S02]  /*3bb0*/  IADD3 R47, PT, PT, R45, R47, RZ ;  /* 0x0000002f2d2f7210 */ /* 0x000fe40007ffe0ff */
[----:B------:R-:W4:Y:S03]  /*3bc0*/  LDC.64 R44, c[0x0][0x3b8] ;  /* 0x0000ee00ff2c7b82 */ /* 0x000f260000000a00 */
[----:B-12---:R-:W2:Y:S01]  /*3bd0*/  LDG.E.128 R20, desc[UR6][R46.64] ;  /* 0x000000062e147981 */ /* 0x006ea2000c1e1d00 */
[----:B----4-:R-:W-:Y:S02]  /*3be0*/  IMAD R45, R45, 0xc0, RZ ;  /* 0x000000c02d2d7824 */ /* 0x010fe400078e02ff */
[----:B------:R-:W-:Y:S05]  /*3bf0*/  IMAD.WIDE.U32 R50, R44, 0xc0, R40 ;  /* 0x000000c02c327825 */ /* 0x000fea00078e0028 */
[----:B------:R-:W-:Y:S01]  /*3c00*/  IADD3 R51, PT, PT, R45, R51, RZ ;  /* 0x000000332d337210 */ /* 0x000fe20007ffe0ff */
[--C-:B-----5:R-:W-:Y:S02]  /*3c10*/  @!P0 HADD2.F32 R29, -RZ, R34.reuse.H0_H0 ;  /* 0x20000022ff1d8230 */ /* 0x120fe40000004100 */
[----:B------:R-:W-:Y:S02]  /*3c20*/  @!P0 HADD2.F32 R28, -RZ, R35.H0_H0 ;  /* 0x20000023ff1c8230 */ /* 0x000fe40000004100 */
[----:B------:R-:W-:Y:S02]  /*3c30*/  @!P0 HADD2.F32 R33, -RZ, R34.H1_H1 ;  /* 0x30000022ff218230 */ /* 0x000fe40000004100 */
[--C-:B---3--:R-:W-:Y:S02]  /*3c40*/  @!P0 HADD2.F32 R16, -RZ, R18.reuse.H0_H0 ;  /* 0x20000012ff108230 */ /* 0x108fe40000004100 */
[----:B------:R-:W-:Y:S02]  /*3c50*/  @!P0 HADD2.F32 R18, -RZ, R18.H1_H1 ;  /* 0x30000012ff128230 */ /* 0x000fe40000004100 */
[--C-:B------:R-:W-:Y:S02]  /*3c60*/  @!P0 HADD2.F32 R5, -RZ, R19.reuse.H0_H0 ;  /* 0x20000013ff058230 */ /* 0x100fe40000004100 */
[----:B------:R-:W-:Y:S02]  /*3c70*/  @!P0 HADD2.F32 R19, -RZ, R19.H1_H1 ;  /* 0x30000013ff138230 */ /* 0x000fe40000004100 */
[----:B------:R-:W-:Y:S01]  /*3c80*/  @!P0 HADD2.F32 R35, -RZ, R35.H1_H1 ;  /* 0x30000023ff238230 */ /* 0x000fe20000004100 */
[----:B--2---:R-:W-:Y:S02]  /*3c90*/  @!P0 MOV R24, R20 ;  /* 0x0000001400188202 */ /* 0x004fe40000000f00 */
[----:B------:R-:W-:Y:S03]  /*3ca0*/  @!P0 MOV R8, R21 ;  /* 0x0000001500088202 */ /* 0x000fe60000000f00 */
[--C-:B------:R-:W-:Y:S02]  /*3cb0*/  @!P0 HADD2.F32 R25, -RZ, R24.reuse.H1_H1 ;  /* 0x30000018ff198230 */ /* 0x100fe40000004100 */
[----:B------:R-:W-:Y:S01]  /*3cc0*/  @!P0 HADD2.F32 R31, -RZ, R24.H0_H0 ;  /* 0x20000018ff1f8230 */ /* 0x000fe20000004100 */
[----:B------:R-:W-:Y:S02]  /*3cd0*/  @!P0 MOV R24, R22 ;  /* 0x0000001600188202 */ /* 0x000fe40000000f00 */
        /* <DEDUP_REMOVED lines=8> */
[----:B------:R-:W-:Y:S02]  /*3d60*/  @!P0 HADD2.F32 R26, -RZ, R24.H1_H1 ;  /* 0x30000018ff1a8230 */ /* 0x000fe40000004100 */
[----:B------:R-:W-:Y:S01]  /*3d70*/  @!P0 FMUL.FTZ R47, R25, R33 ;  /* 0x00000021192f8220 */ /* 0x000fe20000410000 */
[----:B------:R-:W-:Y:S01]  /*3d80*/  @!P0 F2FP.F16.F32.PACK_AB R39, R0, R39 ;  /* 0x000000270027823e */ /* 0x000fe200000000ff */
[----:B------:R-:W-:Y:S02]  /*3d90*/  @!P0 HADD2.F32 R8, -RZ, R16.H1_H1 ;  /* 0x30000010ff088230 */ /* 0x000fe40000004100 */
[----:B------:R-:W-:Y:S01]  /*3da0*/  @!P0 FFMA.FTZ R2, R33, R29, R2 ;  /* 0x0000001d21028223 */ /* 0x000fe20000010002 */
[----:B------:R-:W-:Y:S01]  /*3db0*/  @!P0 HADD2.F32 R30, -RZ, R24.H0_H0 ;  /* 0x20000018ff1e8230 */ /* 0x000fe20000004100 */
[----:B------:R-:W-:Y:S01]  /*3dc0*/  @!P0 MOV R20, R39 ;  /* 0x0000002700148202 */ /* 0x000fe20000000f00 */
[----:B------:R-:W-:Y:S02]  /*3dd0*/  @!P0 HADD2.F32 R32, -RZ, R16.H0_H0 ;  /* 0x20000010ff208230 */ /* 0x000fe40000004100 */
[C---:B------:R-:W-:Y:S01]  /*3de0*/  @!P0 FMUL.FTZ R3, R26.reuse, R5 ;  /* 0x000000051a038220 */ /* 0x040fe20000410000 */
[----:B------:R-:W-:Y:S01]  /*3df0*/  @!P0 FMUL.FTZ R46, R26, R28 ;  /* 0x0000001c1a2e8220 */ /* 0x000fe20000410000 */
        /* <DEDUP_REMOVED lines=14> */
.L_x_1787:
[----:B------:R-:W-:Y:S05]  /*3ee0*/  BSYNC.RECONVERGENT B0 ;  /* 0x0000000000007941 */ /* 0x000fea0003800200 */
.L_x_1786:
[----:B------:R-:W-:Y:S01]  /*3ef0*/  ISETP.NE.AND P0, PT, R127, RZ, PT ;  /* 0x000000ff7f00720c */ /* 0x000fe20003f05270 */
[----:B------:R-:W-:Y:S11]  /*3f00*/  BSSY.RECONVERGENT B0, `(.L_x_1788) ;  /* 0x000003d000007945 */ /* 0x000ff60003800200 */
[----:B------:R-:W-:Y:S01]  /*3f10*/  @!UPT UIADD3 URZ, UPT, UPT, URZ, URZ, URZ ;  /* 0x000000fffffff290 */ /* 0x000fe2000fffe0ff */
[----:B------:R-:W-:Y:S05]  /*3f20*/  @P0 BRA `(.L_x_1789) ;  /* 0x0000000000e80947 */ /* 0x000fea0003800000 */
[----:B------:R-:W3:Y:S01]  /*3f30*/  LDC.64 R44, c[0x0][0x4a8] ;  /* 0x00012a00ff2c7b82 */ /* 0x000ee20000000a00 */
[----:B------:R-:W-:Y:S11]  /*3f40*/  ISETP.GE.AND P0, PT, R12, R17, PT ;  /* 0x000000110c00720c */ /* 0x000ff60003f06270 */
[----:B------:R-:W-:Y:S02]  /*3f50*/  @!UPT UIADD3 URZ, UPT, UPT, URZ, URZ, URZ ;  /* 0x000000fffffff290 */ /* 0x000fe4000fffe0ff */
[C---:B------:R-:W-:Y:S04]  /*3f60*/  @!P0 IMAD.WIDE R34, R11.reuse, 0x100, R36 ;  /* 0x000001000b228825 */ /* 0x040fe800078e0224 */
[----:B------:R-:W-:Y:S02]  /*3f70*/  @!P0 IMAD.WIDE R26, R11, 0x100, R6 ;  /* 0x000001000b1a8825 */ /* 0x000fe400078e0206 */
[----:B------:R-:W5:Y:S01]  /*3f80*/  @!P0 LDG.E.64 R34, desc[UR6][R34.64] ;  /* 0x0000000622228981 */ /* 0x000f62000c1e1b00 */
[C---:B---34-:R-:W-:Y:S05]  /*3f90*/  LEA R46, P1, R44.reuse, R42, 0x8 ;  /* 0x0000002a2c2e7211 */ /* 0x058fea00078240ff */
[----:B------:R-:W3:Y:S01]  /*3fa0*/  @!P0 LDG.E.64 R18, desc[UR6][R26.64] ;  /* 0x000000061a128981 */ /* 0x000ee2000c1e1b00 */
[----:B------:R-:W-:Y:S02]  /*3fb0*/  LEA.HI.X R47, R44, R43, R45, 0x8, P1 ;  /* 0x0000002b2c2f7211 */ /* 0x000fe400008f442d */
[----:B------:R-:W4:Y:S03]  /*3fc0*/  LDC.64 R44, c[0x0][0x3b8] ;  /* 0x0000ee00ff2c7b82 */ /* 0x000f260000000a00 */
[----:B-12---:R-:W2:Y:S01]  /*3fd0*/  LDG.E.128 R20, desc[UR6][R46.64] ;  /* 0x000000062e147981 */ /* 0x006ea2000c1e1d00 */
[C---:B----4-:R-:W-:Y:S04]  /*3fe0*/  LEA R50, P1, R44.reuse, R40, 0x8 ;  /* 0x000000282c327211 */ /* 0x050fe800078240ff */
[----:B------:R-:W-:Y:S01]  /*3ff0*/  LEA.HI.X R51, R44, R41, R45, 0x8, P1 ;  /* 0x000000292c337211 */ /* 0x000fe200008f442d */
[--C-:B-----5:R-:W-:Y:S02]  /*4000*/  @!P0 HADD2.F32 R29, -RZ, R34.reuse.H0_H0 ;  /* 0x20000022ff1d8230 */ /* 0x120fe40000004100 */
[----:B------:R-:W-:Y:S02]  /*4010*/  @!P0 HADD2.F32 R28, -RZ, R35.H0_H0 ;  /* 0x20000023ff1c8230 */ /* 0x000fe40000004100 */
[----:B------:R-:W-:Y:S02]  /*4020*/  @!P0 HADD2.F32 R33, -RZ, R34.H1_H1 ;  /* 0x30000022ff218230 */ /* 0x000fe40000004100 */
[--C-:B---3--:R-:W-:Y:S02]  /*4030*/  @!P0 HADD2.F32 R16, -RZ, R18.reuse.H0_H0 ;  /* 0x20000012ff108230 */ /* 0x108fe40000004100 */
[----:B------:R-:W-:Y:S02]  /*4040*/  @!P0 HADD2.F32 R18, -RZ, R18.H1_H1 ;  /* 0x30000012ff128230 */ /* 0x000fe40000004100 */
[--C-:B------:R-:W-:Y:S02]  /*4050*/  @!P0 HADD2.F32 R5, -RZ, R19.reuse.H0_H0 ;  /* 0x20000013ff058230 */ /* 0x100fe40000004100 */
[----:B------:R-:W-:Y:S01]  /*4060*/  @!P0 HADD2.F32 R19, -RZ, R19.H1_H1 ;  /* 0x30000013ff138230 */ /* 0x000fe20000004100 */
[----:B--2---:R-:W-:Y:S01]  /*4070*/  @!P0 MOV R24, R20 ;  /* 0x0000001400188202 */ /* 0x004fe20000000f00 */
[----:B------:R-:W-:Y:S01]  /*4080*/  @!P0 HADD2.F32 R35, -RZ, R35.H1_H1 ;  /* 0x30000023ff238230 */ /* 0x000fe20000004100 */
        /* <DEDUP_REMOVED lines=36> */
.L_x_1789:
[----:B------:R-:W-:Y:S05]  /*42d0*/  BSYNC.RECONVERGENT B0 ;  /* 0x0000000000007941 */ /* 0x000fea0003800200 */
.L_x_1788:
        /* <DEDUP_REMOVED lines=62> */
.L_x_1791:
[----:B------:R-:W-:Y:S05]  /*46c0*/  BSYNC.RECONVERGENT B0 ;  /* 0x0000000000007941 */ /* 0x000fea0003800200 */
.L_x_1790:
[----:B------:R-:W-:Y:S04]  /*46d0*/  BSSY.RECONVERGENT B0, `(.L_x_1792) ;  /* 0x000003e000007945 */ /* 0x000fe80003800200 */
[----:B------:R-:W-:Y:S05]  /*46e0*/  @P2 BRA `(.L_x_1793) ;  /* 0x0000000000f02947 */ /* 0x000fea0003800000 */
[----:B------:R-:W5:Y:S01]  /*46f0*/  LDC.64 R34, c[0x0][0x4a8] ;  /* 0x00012a00ff227b82 */ /* 0x000f620000000a00 */
[----:B------:R-:W-:Y:S11]  /*4700*/  ISETP.GE.AND P0, PT, R12, R17, PT ;  /* 0x000000110c00720c */ /* 0x000ff60003f06270 */
[----:B------:R-:W-:Y:S02]  /*4710*/  @!UPT UIADD3 URZ, UPT, UPT, URZ, URZ, URZ ;  /* 0x000000fffffff290 */ /* 0x000fe4000fffe0ff */
[C---:B------:R-:W-:Y:S04]  /*4720*/  @!P0 IMAD.WIDE R36, R11.reuse, 0x180, R36 ;  /* 0x000001800b248825 */ /* 0x040fe800078e0224 */
[----:B------:R-:W-:Y:S02]  /*4730*/  @!P0 IMAD.WIDE R6, R11, 0x180, R6 ;  /* 0x000001800b068825 */ /* 0x000fe400078e0206 */
[----:B------:R-:W3:Y:S02]  /*4740*/  @!P0 LDG.E.64 R36, desc[UR6][R36.64] ;  /* 0x0000000624248981 */ /* 0x000ee4000c1e1b00 */
[----:B-----5:R-:W-:Y:S04]  /*4750*/  IMAD.WIDE.U32 R42, R34, 0x180, R42 ;  /* 0x00000180222a7825 */ /* 0x020fe800078e002a */
[----:B------:R-:W1:Y:S01]  /*4760*/  @!P0 LDG.E.64 R6, desc[UR6][R6.64] ;  /* 0x0000000606068981 */ /* 0x000e62000c1e1b00 */
[----:B------:R-:W-:Y:S05]  /*4770*/  IMAD R35, R35, 0x180, RZ ;  /* 0x0000018023237824 */ /* 0x000fea00078e02ff */
[----:B------:R-:W-:Y:S02]  /*4780*/  IADD3 R43, PT, PT, R35, R43, RZ ;  /* 0x0000002b232b7210 */ /* 0x000fe40007ffe0ff */
[----:B------:R-:W5:Y:S03]  /*4790*/  LDC.64 R34, c[0x0][0x3b8] ;  /* 0x0000ee00ff227b82 */ /* 0x000f660000000a00 */
[----:B------:R-:W4:Y:S01]  /*47a0*/  LDG.E.128 R16, desc[UR6][R42.64] ;  /* 0x000000062a107981 */ /* 0x000f22000c1e1d00 */
[----:B-----5:R-:W-:Y:S02]  /*47b0*/  IMAD R35, R35, 0x180, RZ ;  /* 0x0000018023237824 */ /* 0x020fe400078e02ff */
[----:B--2---:R-:W-:Y:S05]  /*47c0*/  IMAD.WIDE.U32 R40, R34, 0x180, R40 ;  /* 0x0000018022287825 */ /* 0x004fea00078e0028 */
[----:B------:R-:W-:Y:S01]  /*47d0*/  IADD3 R41, PT, PT, R35, R41, RZ ;  /* 0x0000002923297210 */ /* 0x000fe20007ffe0ff */
[--C-:B---3--:R-:W-:Y:S02]  /*47e0*/  @!P0 HADD2.F32 R27, -RZ, R36.reuse.H0_H0 ;  /* 0x20000024ff1b8230 */ /* 0x108fe40000004100 */
[----:B------:R-:W-:Y:S02]  /*47f0*/  @!P0 HADD2.F32 R29, -RZ, R36.H1_H1 ;  /* 0x30000024ff1d8230 */ /* 0x000fe40000004100 */
[----:B------:R-:W-:Y:S02]  /*4800*/  @!P0 HADD2.F32 R28, -RZ, R37.H0_H0 ;  /* 0x20000025ff1c8230 */ /* 0x000fe40000004100 */
[--C-:B-1--4-:R-:W-:Y:S02]  /*4810*/  @!P0 HADD2.F32 R21, -RZ, R6.reuse.H0_H0 ;  /* 0x20000006ff158230 */ /* 0x112fe40000004100 */
[----:B------:R-:W-:Y:S02]  /*4820*/  @!P0 HADD2.F32 R20, -RZ, R6.H1_H1 ;  /* 0x30000006ff148230 */ /* 0x000fe40000004100 */
[--C-:B------:R-:W-:Y:S02]  /*4830*/  @!P0 HADD2.F32 R8, -RZ, R7.reuse.H0_H0 ;  /* 0x20000007ff088230 */ /* 0x100fe40000004100 */
[----:B------:R-:W-:Y:S02]  /*4840*/  @!P0 HADD2.F32 R5, -RZ, R7.H1_H1 ;  /* 0x30000007ff058230 */ /* 0x000fe40000004100 */
[----:B------:R-:W-:Y:S01]  /*4850*/  @!P0 HADD2.F32 R33, -RZ, R37.H1_H1 ;  /* 0x30000025ff218230 */ /* 0x000fe20000004100 */
[----:B------:R-:W-:Y:S02]  /*4860*/  @!P0 MOV R22, R16 ;  /* 0x0000001000168202 */ /* 0x000fe40000000f00 */
[----:B------:R-:W-:Y:S02]  /*4870*/  @!P0 MOV R6, R17 ;  /* 0x0000001100068202 */ /* 0x000fe40000000f00 */
[----:B------:R-:W-:Y:S01]  /*4880*/  @!P0 MOV R7, R19 ;  /* 0x0000001300078202 */ /* 0x000fe20000000f00 */
[--C-:B------:R-:W-:Y:S02]  /*4890*/  @!P0 HADD2.F32 R24, -RZ, R22.reuse.H1_H1 ;  /* 0x30000016ff188230 */ /* 0x100fe40000004100 */
[----:B------:R-:W-:Y:S02]  /*48a0*/  @!P0 HADD2.F32 R26, -RZ, R22.H0_H0 ;  /* 0x20000016ff1a8230 */ /* 0x000fe40000004100 */
[--C-:B------:R-:W-:Y:S02]  /*48b0*/  @!P0 HADD2.F32 R25, -RZ, R6.reuse.H1_H1 ;  /* 0x30000006ff198230 */ /* 0x100fe40000004100 */
[C---:B------:R-:W-:Y:S01]  /*48c0*/  @!P0 FMUL.FTZ R39, R24.reuse, R27 ;  /* 0x0000001b18278220 */ /* 0x040fe20000410000 */
[-C--:B------:R-:W-:Y:S03]  /*48d0*/  @!P0 FMUL.FTZ R0, R24, R21.reuse ;  /* 0x0000001518008220 */ /* 0x080fe60000410000 */
        /* <DEDUP_REMOVED lines=8> */
[--C-:B------:R-:W-:Y:S02]  /*4960*/  @!P0 HADD2.F32 R23, -RZ, R21.reuse.H1_H1 ;  /* 0x30000015ff178230 */ /* 0x100fe40000004100 */
        /* <DEDUP_REMOVED lines=20> */
.L_x_1793:
[----:B------:R-:W-:Y:S05]  /*4ab0*/  BSYNC.RECONVERGENT B0 ;  /* 0x0000000000007941 */ /* 0x000fea0003800200 */
.L_x_1792:
[----:B-1----:R-:W1:Y:S01]  /*4ac0*/  LDC R17, c[0x0][0x450] ;  /* 0x00011400ff117b82 */ /* 0x002e620000000800 */
[----:B------:R-:W-:Y:S05]  /*4ad0*/  IMAD.U32 R3, R38, -0x80, RZ ;  /* 0xffffff8026037824 */ /* 0x000fea00078e00ff */
[C---:B------:R-:W-:Y:S02]  /*4ae0*/  LEA R14, P1, R3.reuse, R14, 0x1 ;  /* 0x0000000e030e7211 */ /* 0x040fe400078208ff */
[C---:B------:R-:W-:Y:S02]  /*4af0*/  LEA R56, P0, R3.reuse, R56, 0x1 ;  /* 0x0000003803387211 */ /* 0x040fe400078008ff */
[C---:B------:R-:W-:Y:S02]  /*4b00*/  LEA.HI.X.SX32 R15, R3.reuse, R15, 0x1, P1 ;  /* 0x0000000f030f7211 */ /* 0x040fe400008f0eff */
[----:B------:R-:W-:Y:S01]  /*4b10*/  LEA.HI.X.SX32 R57, R3, R57, 0x1, P0 ;  /* 0x0000003903397211 */ /* 0x000fe200000f0eff */
[----:B------:R-:W-:Y:S05]  /*4b20*/  BRA `(.L_x_1776) ;  /* 0x0000003000747947 */ /* 0x000fea0003800000 */
.L_x_1777:
[----:B------:R-:W-:Y:S01]  /*4b30*/  LEA R22, P0, R95, R10, 0x1 ;  /* 0x0000000a5f167211 */ /* 0x000fe200078008ff */
[----:B------:R-:W-:Y:S01]  /*4b40*/  BSSY.RECONVERGENT B0, `(.L_x_1794) ;  /* 0x0000065000007945 */ /* 0x000fe20003800200 */
[----:B------:R-:W-:Y:S02]  /*4b50*/  ISETP.NE.AND P1, PT, R125, RZ, PT ;  /* 0x000000ff7d00720c */ /* 0x000fe40003f25270 */
        /* <DEDUP_REMOVED lines=11> */
[----:B-1----:R-:W-:Y:S03]  /*4c10*/  SEL R19, R21, R16, !P1 ;  /* 0x0000001015137207 */ /* 0x002fe60004800000 */
[----:B------:R-:W-:Y:S06]  /*4c20*/  @P0 BRA `(.L_x_1795) ;  /* 0x0000000400580947 */ /* 0x000fec0003800000 */
[----:B------:R-:W-:Y:S02]  /*4c30*/  ISETP.GE.AND P0, PT, R12, R17, PT ;  /* 0x000000110c00720c */ /* 0x000fe40003f06270 */
[----:B------:R-:W-:Y:S02]  /*4c40*/  PLOP3.LUT P2, PT, PT, PT, PT, 0x80, 0x8 ;  /* 0x000000000008781c */ /* 0x000fe40003f4f070 */
[----:B------:R-:W-:Y:S05]  /*4c50*/  MOV R8, R10 ;  /* 0x0000000a00087202 */ /* 0x000fea0000000f00 */
[----:B------:R-:W2:Y:S04]  /*4c60*/  LDG.E.128 R60, desc[UR6][R8.64] ;  /* 0x00000006083c7981 */ /* 0x000ea8000c1e1d00 */
[----:B------:R-:W-:Y:S01]  /*4c70*/  @!P0 IMAD.WIDE R40, R19, 0x2, R8 ;  /* 0x0000000213288825 */ /* 0x000fe200078e0208 */
[----:B------:R-:W-:Y:S02]  /*4c80*/  @!P0 SEL R143, R16, RZ, P1 ;  /* 0x000000ff108f8207 */ /* 0x000fe40000800000 */
[----:B------:R-:W-:Y:S02]  /*4c90*/  @!P0 SEL R58, R129, RZ, P1 ;  /* 0x000000ff813a8207 */ /* 0x000fe40000800000 */
[----:B------:R-:W-:Y:S01]  /*4ca0*/  @!P0 SHF.L.U32 R141, R143, 0x1, RZ ;  /* 0x000000018f8d8819 */ /* 0x000fe200000006ff */
[----:B------:R-:W3:Y:S01]  /*4cb0*/  @!P0 LDG.E.128 R24, desc[UR6][R40.64] ;  /* 0x0000000628188981 */ /* 0x000ee2000c1e1d00 */
[----:B------:R-:W-:Y:S02]  /*4cc0*/  @!P0 PLOP3.LUT P2, PT, P1, PT, PT, 0x80, 0x8 ;  /* 0x000000000008881c */ /* 0x000fe40000f4f070 */
[----:B------:R-:W-:Y:S02]  /*4cd0*/  @!P0 IADD3 R144, P1, PT, R141, R86, RZ ;  /* 0x000000568d908210 */ /* 0x000fe40007f3e0ff */
[----:B------:R-:W-:Y:S04]  /*4ce0*/  @!P0 SHF.L.U64.HI R58, R143, 0x1, R58 ;  /* 0x000000018f3a8819 */ /* 0x000fe8000001023a */
[C---:B------:R-:W-:Y:S02]  /*4cf0*/  @!P0 IADD3.X R145, PT, PT, R58.reuse, R87, RZ, P1, !PT ;  /* 0x000000573a918210 */ /* 0x040fe40000ffe4ff */
[----:B------:R-:W-:Y:S04]  /*4d00*/  @!P0 IADD3 R42, P1, PT, R141, R88, RZ ;  /* 0x000000588d2a8210 */ /* 0x000fe80007f3e0ff */
[----:B------:R-:W5:Y:S01]  /*4d10*/  @!P0 LDG.E.128 R144, desc[UR6][R144.64] ;  /* 0x0000000690908981 */ /* 0x000f62000c1e1d00 */
[----:B------:R-:W-:Y:S07]  /*4d20*/  @!P0 IADD3.X R43, PT, PT, R58, R89, RZ, P1, !PT ;  /* 0x000000593a2b8210 */ /* 0x000fee0000ffe4ff */
[----:B------:R1:W4:Y:S01]  /*4d30*/  @!P0 LDG.E.128 R48, desc[UR6][R42.64] ;  /* 0x000000062a308981 */ /* 0x000322000c1e1d00 */
[--C-:B---3--:R-:W-:Y:S01]  /*4d40*/  @!P0 HADD2.F32 R39, -RZ, R24.reuse.H0_H0 ;  /* 0x20000018ff278230 */ /* 0x108fe20000004100 */
[----:B--2---:R-:W-:Y:S01]  /*4d50*/  @!P0 MOV R38, R60 ;  /* 0x0000003c00268202 */ /* 0x004fe20000000f00 */
[----:B------:R-:W-:Y:S01]  /*4d60*/  @!P0 HADD2.F32 R37, -RZ, R24.H1_H1 ;  /* 0x30000018ff258230 */ /* 0x000fe20000004100 */
[----:B------:R-:W-:Y:S01]  /*4d70*/  @!P0 MOV R53, R61 ;  /* 0x0000003d00358202 */ /* 0x000fe20000000f00 */
[--C-:B------:R-:W-:Y:S01]  /*4d80*/  @!P0 HADD2.F32 R34, -RZ, R25.reuse.H0_H0 ;  /* 0x20000019ff228230 */ /* 0x100fe20000004100 */
[----:B------:R-:W-:Y:S01]  /*4d90*/  @!P0 MOV R54, R63 ;  /* 0x0000003f00368202 */ /* 0x000fe20000000f00 */
[--C-:B-1----:R-:W-:Y:S02]  /*4da0*/  @!P0 HADD2.F32 R43, -RZ, R38.reuse.H0_H0 ;  /* 0x20000026ff2b8230 */ /* 0x102fe40000004100 */
[----:B------:R-:W-:Y:S02]  /*4db0*/  @!P0 HADD2.F32 R45, -RZ, R38.H1_H1 ;  /* 0x30000026ff2d8230 */ /* 0x000fe40000004100 */
[----:B------:R-:W-:Y:S02]  /*4dc0*/  @!P0 HADD2.F32 R35, -RZ, R25.H1_H1 ;  /* 0x30000019ff238230 */ /* 0x000fe40000004100 */
[--C-:B------:R-:W-:Y:S02]  /*4dd0*/  @!P0 HADD2.F32 R24, -RZ, R26.reuse.H0_H0 ;  /* 0x2000001aff188230 */ /* 0x100fe40000004100 */
[----:B------:R-:W-:Y:S02]  /*4de0*/  @!P0 HADD2.F32 R33, -RZ, R26.H1_H1 ;  /* 0x3000001aff218230 */ /* 0x000fe40000004100 */
[--C-:B-----5:R-:W-:Y:S02]  /*4df0*/  @!P0 HADD2.F32 R36, -RZ, R144.reuse.H0_H0 ;  /* 0x20000090ff248230 */ /* 0x120fe40000004100 */
[----:B------:R-:W-:Y:S02]  /*4e00*/  @!P0 HADD2.F32 R32, -RZ, R144.H1_H1 ;  /* 0x30000090ff208230 */ /* 0x000fe40000004100 */
[--C-:B------:R-:W-:Y:S02]  /*4e10*/  @!P0 HADD2.F32 R31, -RZ, R145.reuse.H0_H0 ;  /* 0x20000091ff1f8230 */ /* 0x100fe40000004100 */
[----:B------:R-:W-:Y:S01]  /*4e20*/  @!P2 FADD.FTZ R36, -R36, -RZ ;  /* 0x800000ff2424a221 */ /* 0x000fe20000010100 */
[----:B------:R-:W-:Y:S02]  /*4e30*/  @!P0 HADD2.F32 R30, -RZ, R145.H1_H1 ;  /* 0x30000091ff1e8230 */ /* 0x000fe40000004100 */
[----:B------:R-:W-:Y:S01]  /*4e40*/  @!P2 FADD.FTZ R32, -R32, -RZ ;  /* 0x800000ff2020a221 */ /* 0x000fe20000010100 */
[----:B------:R-:W-:Y:S02]  /*4e50*/  @!P0 HADD2.F32 R29, -RZ, R146.H0_H0 ;  /* 0x20000092ff1d8230 */ /* 0x000fe40000004100 */
[----:B------:R-:W-:Y:S01]  /*4e60*/  @!P0 FMUL.FTZ R0, R39, R36 ;  /* 0x0000002427008220 */ /* 0x000fe20000410000 */
[--C-:B----4-:R-:W-:Y:S02]  /*4e70*/  @!P0 HADD2.F32 R38, -RZ, R48.reuse.H0_H0 ;  /* 0x20000030ff268230 */ /* 0x110fe40000004100 */
[----:B------:R-:W-:Y:S01]  /*4e80*/  @!P0 FMUL.FTZ R2, R37, R32 ;  /* 0x0000002025028220 */ /* 0x000fe20000410000 */
[----:B------:R-:W-:Y:S02]  /*4e90*/  @!P0 HADD2.F32 R42, -RZ, R48.H1_H1 ;  /* 0x30000030ff2a8230 */ /* 0x000fe40000004100 */
[----:B------:R-:W-:Y:S01]  /*4ea0*/  @!P2 FADD.FTZ R31, -R31, -RZ ;  /* 0x800000ff1f1fa221 */ /* 0x000fe20000010100 */
[--C-:B------:R-:W-:Y:S02]  /*4eb0*/  @!P0 HADD2.F32 R46, -RZ, R49.reuse.H0_H0 ;  /* 0x20000031ff2e8230 */ /* 0x100fe40000004100 */
[----:B------:R-:W-:Y:S01]  /*4ec0*/  @!P0 FFMA.FTZ R0, R43, R38, R0 ;  /* 0x000000262b008223 */ /* 0x000fe20000010000 */
[----:B------:R-:W-:Y:S02]  /*4ed0*/  @!P0 HADD2.F32 R47, -RZ, R49.H1_H1 ;  /* 0x30000031ff2f8230 */ /* 0x000fe40000004100 */
[----:B------:R-:W-:Y:S01]  /*4ee0*/  @!P0 FFMA.FTZ R2, R45, R42, R2 ;  /* 0x0000002a2d028223 */ /* 0x000fe20000010002 */
[----:B------:R-:W-:Y:S02]  /*4ef0*/  @!P0 HADD2.F32 R28, -RZ, R146.H1_H1 ;  /* 0x30000092ff1c8230 */ /* 0x000fe40000004100 */
[----:B------:R-:W-:Y:S01]  /*4f00*/  @!P0 FMUL.FTZ R3, R34, R31 ;  /* 0x0000001f22038220 */ /* 0x000fe20000410000 */
[--C-:B------:R-:W-:Y:S02]  /*4f10*/  @!P0 HADD2.F32 R48, -RZ, R50.reuse.H0_H0 ;  /* 0x20000032ff308230 */ /* 0x100fe40000004100 */
[----:B------:R-:W-:Y:S01]  /*4f20*/  @!P2 FADD.FTZ R30, -R30, -RZ ;  /* 0x800000ff1e1ea221 */ /* 0x000fe20000010100 */
[----:B------:R-:W-:Y:S01]  /*4f30*/  @!P0 HADD2.F32 R49, -RZ, R50.H1_H1 ;  /* 0x30000032ff318230 */ /* 0x000fe20000004100 */
[----:B------:R-:W-:Y:S01]  /*4f40*/  @!P0 F2FP.F16.F32.PACK_AB R58, R2, R0 ;  /* 0x00000000023a823e */ /* 0x000fe200000000ff */
[----:B------:R-:W-:Y:S02]  /*4f50*/  @!P0 HADD2.F32 R20, -RZ, R147.H0_H0 ;  /* 0x20000093ff148230 */ /* 0x000fe40000004100 */
[----:B------:R-:W-:Y:S01]  /*4f60*/  @!P0 FMUL.FTZ R4, R35, R30 ;  /* 0x0000001e23048220 */ /* 0x000fe20000410000 */
[--C-:B------:R-:W-:Y:S01]  /*4f70*/  @!P0 HADD2.F32 R50, -RZ, R51.reuse.H0_H0 ;  /* 0x20000033ff328230 */ /* 0x100fe20000004100 */
[----:B------:R-:W-:Y:S01]  /*4f80*/  @!P0 MOV R60, R58 ;  /* 0x0000003a003c8202 */ /* 0x000fe20000000f00 */
[----:B------:R-:W-:Y:S01]  /*4f90*/  @!P0 HADD2.F32 R52, -RZ, R51.H1_H1 ;  /* 0x30000033ff348230 */ /* 0x000fe20000004100 */
[----:B------:R-:W-:Y:S01]  /*4fa0*/  @!P0 MOV R51, R62 ;  /* 0x0000003e00338202 */ /* 0x000fe20000000f00 */
[----:B------:R-:W-:Y:S02]  /*4fb0*/  @!P0 HADD2.F32 R18, -RZ, R147.H1_H1 ;  /* 0x30000093ff128230 */ /* 0x000fe40000004100 */
[----:B------:R-:W-:Y:S01]  /*4fc0*/  @!P2 FADD.FTZ R29, -R29, -RZ ;  /* 0x800000ff1d1da221 */ /* 0x000fe20000010100 */
[----:B------:R-:W-:Y:S02]  /*4fd0*/  @!P0 HADD2.F32 R25, -RZ, R27.H0_H0 ;  /* 0x2000001bff198230 */ /* 0x000fe40000004100 */
[----:B------:R-:W-:Y:S01]  /*4fe0*/  @!P2 FADD.FTZ R28, -R28, -RZ ;  /* 0x800000ff1c1ca221 */ /* 0x000fe20000010100 */
[--C-:B------:R-:W-:Y:S02]  /*4ff0*/  @!P0 HADD2.F32 R44, -RZ, R53.reuse.H0_H0 ;  /* 0x20000035ff2c8230 */ /* 0x100fe40000004100 */
[----:B------:R-:W-:Y:S01]  /*5000*/  @!P0 FMUL.FTZ R5, R24, R29 ;  /* 0x0000001d18058220 */ /* 0x000fe20000410000 */
[----:B------:R-:W-:Y:S02]  /*5010*/  @!P0 HADD2.F32 R43, -RZ, R53.H1_H1 ;  /* 0x30000035ff2b8230 */ /* 0x000fe40000004100 */
[----:B------:R-:W-:Y:S01]  /*5020*/  @!P2 FADD.FTZ R20, -R20, -RZ ;  /* 0x800000ff1414a221 */ /* 0x000fe20000010100 */
[----:B------:R-:W-:Y:S02]  /*5030*/  @!P0 HADD2.F32 R27, -RZ, R27.H1_H1 ;  /* 0x3000001bff1b8230 */ /* 0x000fe40000004100 */
[----:B------:R-:W-:Y:S01]  /*5040*/  @!P2 FADD.FTZ R18, -R18, -RZ ;  /* 0x800000ff1212a221 */ /* 0x000fe20000010100 */
[--C-:B------:R-:W-:Y:S02]  /*5050*/  @!P0 HADD2.F32 R38, -RZ, R51.reuse.H0_H0 ;  /* 0x20000033ff268230 */ /* 0x100fe40000004100 */
[----:B------:R-:W-:Y:S01]  /*5060*/  @!P0 FMUL.FTZ R6, R33, R28 ;  /* 0x0000001c21068220 */ /* 0x000fe20000410000 */
[----:B------:R-:W-:Y:S02]  /*5070*/  @!P0 HADD2.F32 R45, -RZ, R51.H1_H1 ;  /* 0x30000033ff2d8230 */ /* 0x000fe40000004100 */
[----:B------:R-:W-:Y:S01]  /*5080*/  @!P0 FFMA.FTZ R3, R44, R46, R3 ;  /* 0x0000002e2c038223 */ /* 0x000fe20000010003 */
[--C-:B------:R-:W-:Y:S02]  /*5090*/  @!P0 HADD2.F32 R42, -RZ, R54.reuse.H0_H0 ;  /* 0x20000036ff2a8230 */ /* 0x100fe40000004100 */
[----:B------:R-:W-:Y:S01]  /*50a0*/  @!P0 FMUL.FTZ R7, R25, R20 ;  /* 0x0000001419078220 */ /* 0x000fe20000410000 */
[----:B------:R-:W-:Y:S02]  /*50b0*/  @!P0 HADD2.F32 R51, -RZ, R54.H1_H1 ;  /* 0x30000036ff338230 */ /* 0x000fe40000004100 */
[----:B------:R-:W-:Y:S01]  /*50c0*/  @!P0 FFMA.FTZ R4, R43, R47, R4 ;  /* 0x0000002f2b048223 */ /* 0x000fe20000010004 */
[----:B------:R-:W-:Y:S01]  /*50d0*/  @!P0 FMUL.FTZ R8, R27, R18 ;  /* 0x000000121b088220 */ /* 0x000fe20000410000 */
[----:B------:R-:W-:Y:S01]  /*50e0*/  @!P0 FFMA.FTZ R5, R38, R48, R5 ;  /* 0x0000003026058223 */ /* 0x000fe20000010005 */
[----:B------:R-:W-:Y:S01]  /*50f0*/  @!P0 FFMA.FTZ R6, R45, R49, R6 ;  /* 0x000000312d068223 */ /* 0x000fe20000010006 */
[----:B------:R-:W-:Y:S01]  /*5100*/  @!P0 FFMA.FTZ R7, R42, R50, R7 ;  /* 0x000000322a078223 */ /* 0x000fe20000010007 */
[----:B------:R-:W-:Y:S01]  /*5110*/  @!P0 F2FP.F16.F32.PACK_AB R141, R4, R3 ;  /* 0x00000003048d823e */ /* 0x000fe200000000ff */
[----:B------:R-:W-:Y:S02]  /*5120*/  @!P0 FFMA.FTZ R8, R51, R52, R8 ;  /* 0x0000003433088223 */ /* 0x000fe40000010008 */
[----:B------:R-:W-:Y:S02]  /*5130*/  @!P0 F2FP.F16.F32.PACK_AB R142, R6, R5 ;  /* 0x00000005068e823e */ /* 0x000fe400000000ff */
[----:B------:R-:W-:Y:S02]  /*5140*/  @!P0 MOV R61, R141 ;  /* 0x0000008d003d8202 */ /* 0x000fe40000000f00 */
[----:B------:R-:W-:Y:S02]  /*5150*/  @!P0 F2FP.F16.F32.PACK_AB R143, R8, R7 ;  /* 0x00000007088f823e */ /* 0x000fe400000000ff */
[----:B------:R-:W-:Y:S02]  /*5160*/  @!P0 MOV R62, R142 ;  /* 0x0000008e003e8202 */ /* 0x000fe40000000f00 */
[----:B------:R-:W-:Y:S05]  /*5170*/  @!P0 MOV R63, R143 ;  /* 0x0000008f003f8202 */ /* 0x000fea0000000f00 */
[----:B------:R1:W-:Y:S02]  /*5180*/  STG.E.128 desc[UR6][R82.64], R60 ;  /* 0x0000003c52007986 */ /* 0x0003e4000c101d06 */
.L_x_1795:
[----:B----4-:R-:W-:Y:S05]  /*5190*/  BSYNC.RECONVERGENT B0 ;  /* 0x0000000000007941 */ /* 0x010fea0003800200 */
.L_x_1794:
[----:B------:R-:W2:Y:S01]  /*51a0*/  LDC R141, c[0x0][0x450] ;  /* 0x00011400ff8d7b82 */ /* 0x000ea20000000800 */
[----:B------:R-:W-:Y:S01]  /*51b0*/  ISETP.NE.AND P0, PT, R55, RZ, PT ;  /* 0x000000ff3700720c */ /* 0x000fe20003f05270 */
[----:B------:R-:W-:Y:S11]  /*51c0*/  BSSY.RECONVERGENT B0, `(.L_x_1796) ;  /* 0x000005b000007945 */ /* 0x000ff60003800200 */
[----:B------:R-:W-:Y:S01]  /*51d0*/  @!UPT UIADD3 URZ, UPT, UPT, URZ, URZ, URZ ;  /* 0x000000fffffff290 */ /* 0x000fe2000fffe0ff */
[----:B------:R-:W-:Y:S05]  /*51e0*/  @P0 BRA `(.L_x_1797) ;  /* 0x0000000400600947 */ /* 0x000fea0003800000 */
[C---:B------:R-:W-:Y:S01]  /*51f0*/  ISETP.GE.AND P0, PT, R12.reuse, R17, PT ;  /* 0x000000110c00720c */ /* 0x040fe20003f06270 */
[----:B-1----:R-:W3:Y:S01]  /*5200*/  LDG.E.128 R60, desc[UR6][R22.64] ;  /* 0x00000006163c7981 */ /* 0x002ee2000c1e1d00 */
[----:B------:R-:W-:Y:S02]  /*5210*/  ISETP.GE.U32.AND P2, PT, R12, R21, PT ;  /* 0x000000150c00720c */ /* 0x000fe40003f46070 */
[----:B------:R-:W-:Y:S09]  /*5220*/  PLOP3.LUT P1, PT, PT, PT, PT, 0x80, 0x8 ;  /* 0x000000000008781c */ /* 0x000ff20003f2f070 */
[----:B------:R-:W-:Y:S01]  /*5230*/  @!P0 IMAD.WIDE R40, R19, 0x2, R22 ;  /* 0x0000000213288825 */ /* 0x000fe200078e0216 */
[----:B------:R-:W-:Y:S02]  /*5240*/  @!P0 SEL R58, R16, RZ, P2 ;  /* 0x000000ff103a8207 */ /* 0x000fe40001000000 */
[----:B------:R-:W-:Y:S02]  /*5250*/  @!P0 PLOP3.LUT P1, PT, P2, PT, PT, 0x80, 0x8 ;  /* 0x000000000008881c */ /* 0x000fe4000172f070 */
[----:B------:R-:W-:Y:S01]  /*5260*/  @!P0 SEL R55, R129, RZ, P2 ;  /* 0x000000ff81378207 */ /* 0x000fe20001000000 */
[----:B------:R-:W4:Y:S01]  /*5270*/  @!P0 LDG.E.128 R24, desc[UR6][R40.64] ;  /* 0x0000000628188981 */ /* 0x000f22000c1e1d00 */
[----:B------:R-:W-:Y:S04]  /*5280*/  @!P0 IADD3 R143, P2, PT, R115, R58, RZ ;  /* 0x0000003a738f8210 */ /* 0x000fe80007f5e0ff */
[----:B------:R-:W-:Y:S02]  /*5290*/  @!P0 IADD3.X R58, PT, PT, R102, R55, RZ, P2, !PT ;  /* 0x00000037663a8210 */ /* 0x000fe400017fe4ff */
[C---:B------:R-:W-:Y:S02]  /*52a0*/  @!P0 SHF.L.U32 R55, R143.reuse, 0x1, RZ ;  /* 0x000000018f378819 */ /* 0x040fe400000006ff */
[----:B------:R-:W-:Y:S02]  /*52b0*/  @!P0 SHF.L.U64.HI R58, R143, 0x1, R58 ;  /* 0x000000018f3a8819 */ /* 0x000fe4000001023a */
[C---:B------:R-:W-:Y:S04]  /*52c0*/  @!P0 IADD3 R144, P2, PT, R55.reuse, R86, RZ ;  /* 0x0000005637908210 */ /* 0x040fe80007f5e0ff */
[C---:B------:R-:W-:Y:S02]  /*52d0*/  @!P0 IADD3.X R145, PT, PT, R58.reuse, R87, RZ, P2, !PT ;  /* 0x000000573a918210 */ /* 0x040fe400017fe4ff */
[----:B------:R-:W-:Y:S04]  /*52e0*/  @!P0 IADD3 R42, P2, PT, R55, R88, RZ ;  /* 0x00000058372a8210 */ /* 0x000fe80007f5e0ff */
[----:B------:R-:W5:Y:S01]  /*52f0*/  @!P0 LDG.E.128 R144, desc[UR6][R144.64] ;  /* 0x0000000690908981 */ /* 0x000f62000c1e1d00 */
[----:B------:R-:W-:Y:S07]  /*5300*/  @!P0 IADD3.X R43, PT, PT, R58, R89, RZ, P2, !PT ;  /* 0x000000593a2b8210 */ /* 0x000fee00017fe4ff */
[----:B------:R1:W2:Y:S01]  /*5310*/  @!P0 LDG.E.128 R48, desc[UR6][R42.64] ;  /* 0x000000062a308981 */ /* 0x0002a2000c1e1d00 */
[--C-:B----4-:R-:W-:Y:S01]  /*5320*/  @!P0 HADD2.F32 R39, -RZ, R24.reuse.H0_H0 ;  /* 0x20000018ff278230 */ /* 0x110fe20000004100 */
[----:B---3--:R-:W-:Y:S01]  /*5330*/  @!P0 MOV R38, R60 ;  /* 0x0000003c00268202 */ /* 0x008fe20000000f00 */
        /* <DEDUP_REMOVED lines=9> */
[----:B------:R-:W-:Y:S02]  /*53d0*/  @!P0 HADD2.F32 R25, -RZ, R27.H0_H0 ;  /* 0x2000001bff198230 */ /* 0x000fe40000004100 */
[----:B------:R-:W-:Y:S02]  /*53e0*/  @!P0 HADD2.F32 R44, -RZ, R53.H0_H0 ;  /* 0x20000035ff2c8230 */ /* 0x000fe40000004100 */
        /* <DEDUP_REMOVED lines=9> */
[--C-:B--2---:R-:W-:Y:S02]  /*5480*/  @!P0 HADD2.F32 R38, -RZ, R48.reuse.H0_H0 ;  /* 0x20000030ff268230 */ /* 0x104fe40000004100 */
        /* <DEDUP_REMOVED lines=14> */
[----:B------:R-:W-:Y:S01]  /*5570*/  @!P1 FADD.FTZ R29, -R29, -RZ ;  /* 0x800000ff1d1d9221 */ /* 0x000fe20000010100 */
[--C-:B------:R-:W-:Y:S01]  /*5580*/  @!P0 HADD2.F32 R50, -RZ, R51.reuse.H0_H0 ;  /* 0x20000033ff328230 */ /* 0x100fe20000004100 */
[----:B------:R-:W-:Y:S01]  /*5590*/  @!P0 MOV R60, R55 ;  /* 0x00000037003c8202 */ /* 0x000fe20000000f00 */
[----:B------:R-:W-:Y:S01]  /*55a0*/  @!P0 HADD2.F32 R52, -RZ, R51.H1_H1 ;  /* 0x30000033ff348230 */ /* 0x000fe20000004100 */
[----:B------:R-:W-:Y:S01]  /*55b0*/  @!P0 MOV R51, R62 ;  /* 0x0000003e00338202 */ /* 0x000fe20000000f00 */
[----:B------:R-:W-:Y:S02]  /*55c0*/  @!P0 HADD2.F32 R18, -RZ, R147.H1_H1 ;  /* 0x30000093ff128230 */ /* 0x000fe40000004100 */
[----:B------:R-:W-:Y:S01]  /*55d0*/  @!P0 FFMA.FTZ R3, R44, R46, R3 ;  /* 0x0000002e2c038223 */ /* 0x000fe20000010003 */
[----:B------:R-:W-:Y:S02]  /*55e0*/  @!P0 HADD2.F32 R43, -RZ, R53.H1_H1 ;  /* 0x30000035ff2b8230 */ /* 0x000fe40000004100 */
[----:B------:R-:W-:Y:S01]  /*55f0*/  @!P0 FMUL.FTZ R4, R35, R30 ;  /* 0x0000001e23048220 */ /* 0x000fe20000410000 */
[--C-:B------:R-:W-:Y:S02]  /*5600*/  @!P0 HADD2.F32 R38, -RZ, R51.reuse.H0_H0 ;  /* 0x20000033ff268230 */ /* 0x100fe40000004100 */
[----:B------:R-:W-:Y:S01]  /*5610*/  @!P0 FMUL.FTZ R5, R24, R29 ;  /* 0x0000001d18058220 */ /* 0x000fe20000410000 */
[----:B------:R-:W-:Y:S01]  /*5620*/  @!P1 FADD.FTZ R28, -R28, -RZ ;  /* 0x800000ff1c1c9221 */ /* 0x000fe20000010100 */
[----:B------:R-:W-:Y:S01]  /*5630*/  @!P1 FADD.FTZ R20, -R20, -RZ ;  /* 0x800000ff14149221 */ /* 0x000fe20000010100 */
[----:B------:R-:W-:Y:S01]  /*5640*/  @!P1 FADD.FTZ R18, -R18, -RZ ;  /* 0x800000ff12129221 */ /* 0x000fe20000010100 */
[----:B------:R-:W-:Y:S02]  /*5650*/  @!P0 HADD2.F32 R45, -RZ, R51.H1_H1 ;  /* 0x30000033ff2d8230 */ /* 0x000fe40000004100 */
[----:B------:R-:W-:Y:S01]  /*5660*/  @!P0 FMUL.FTZ R6, R33, R28 ;  /* 0x0000001c21068220 */ /* 0x000fe20000410000 */
        /* <DEDUP_REMOVED lines=16> */
.L_x_1797:
[----:B------:R-:W-:Y:S05]  /*5770*/  BSYNC.RECONVERGENT B0 ;  /* 0x0000000000007941 */ /* 0x000fea0003800200 */
.L_x_1796:
[----:B------:R-:W-:Y:S04]  /*5780*/  BSSY.RECONVERGENT B0, `(.L_x_1798) ;  /* 0x0000061000007945 */ /* 0x000fe80003800200 */
[----:B------:R-:W-:Y:S05]  /*5790*/  @P5 BRA `(.L_x_1799) ;  /* 0x00000004007c5947 */ /* 0x000fea0003800000 */
[----:B------:R-:W4:Y:S01]  /*57a0*/  LDC.64 R142, c[0x0][0x4a8] ;  /* 0x00012a00ff8e7b82 */ /* 0x000f220000000a00 */
[----:B------:R-:W-:Y:S02]  /*57b0*/  ISETP.GE.U32.AND P2, PT, R12, R21, PT ;  /* 0x000000150c00720c */ /* 0x000fe40003f46070 */
[----:B------:R-:W-:Y:S02]  /*57c0*/  PLOP3.LUT P1, PT, PT, PT, PT, 0x80, 0x8 ;  /* 0x000000000008781c */ /* 0x000fe40003f2f070 */
[C---:B----4-:R-:W-:Y:S04]  /*57d0*/  LEA R40, P0, R142.reuse, R22, 0x6 ;  /* 0x000000168e287211 */ /* 0x050fe800078030ff */
[----:B------:R-:W-:Y:S02]  /*57e0*/  LEA.HI.X R41, R142, R23, R143, 0x6, P0 ;  /* 0x000000178e297211 */ /* 0x000fe400000f348f */
[----:B------:R-:W4:Y:S03]  /*57f0*/  LDC.64 R142, c[0x0][0x3b8] ;  /* 0x0000ee00ff8e7b82 */ /* 0x000f260000000a00 */
[----:B-1-3--:R-:W3:Y:S01]  /*5800*/  LDG.E.128 R60, desc[UR6][R40.64] ;  /* 0x00000006283c7981 */ /* 0x00aee2000c1e1d00 */
[C---:B----4-:R-:W-:Y:S04]  /*5810*/  LEA R148, P0, R142.reuse, R138, 0x6 ;  /* 0x0000008a8e947211 */ /* 0x050fe800078030ff */
[----:B------:R-:W-:Y:S02]  /*5820*/  LEA.HI.X R149, R142, R139, R143, 0x6, P0 ;  /* 0x0000008b8e957211 */ /* 0x000fe400000f348f */
[----:B------:R-:W-:Y:S11]  /*5830*/  ISETP.GE.AND P0, PT, R12, R17, PT ;  /* 0x000000110c00720c */ /* 0x000ff60003f06270 */
[----:B------:R-:W-:Y:S02]  /*5840*/  @!UPT UIADD3 URZ, UPT, UPT, URZ, URZ, URZ ;  /* 0x000000fffffff290 */ /* 0x000fe4000fffe0ff */
[----:B------:R-:W-:Y:S01]  /*5850*/  @!P0 IMAD.WIDE R42, R19, 0x2, R40 ;  /* 0x00000002132a8825 */ /* 0x000fe200078e0228 */
[----:B------:R-:W-:Y:S02]  /*5860*/  @!P0 SEL R145, R16, RZ, P2 ;  /* 0x000000ff10918207 */ /* 0x000fe40001000000 */
[----:B------:R-:W-:Y:S02]  /*5870*/  @!P0 PLOP3.LUT P1, PT, P2, PT, PT, 0x80, 0x8 ;  /* 0x000000000008881c */ /* 0x000fe4000172f070 */
[----:B------:R-:W-:Y:S01]  /*5880*/  @!P0 SEL R142, R129, RZ, P2 ;  /* 0x000000ff818e8207 */ /* 0x000fe20001000000 */
[----:B------:R-:W4:Y:S01]  /*5890*/  @!P0 LDG.E.128 R24, desc[UR6][R42.64] ;  /* 0x000000062a188981 */ /* 0x000f22000c1e1d00 */
[----:B------:R-:W-:Y:S04]  /*58a0*/  @!P0 IADD3 R145, P2, PT, R110, R145, RZ ;  /* 0x000000916e918210 */ /* 0x000fe80007f5e0ff */
[----:B------:R-:W-:Y:S02]  /*58b0*/  @!P0 SHF.L.U32 R143, R145, 0x1, RZ ;  /* 0x00000001918f8819 */ /* 0x000fe400000006ff */
[----:B------:R-:W-:Y:S02]  /*58c0*/  @!P0 IADD3.X R142, PT, PT, R101, R142, RZ, P2, !PT ;  /* 0x0000008e658e8210 */ /* 0x000fe400017fe4ff */
[----:B------:R-:W-:Y:S02]  /*58d0*/  @!P0 IADD3 R146, P2, PT, R143, R86, RZ ;  /* 0x000000568f928210 */ /* 0x000fe40007f5e0ff */
[----:B------:R-:W-:Y:S04]  /*58e0*/  @!P0 SHF.L.U64.HI R142, R145, 0x1, R142 ;  /* 0x00000001918e8819 */ /* 0x000fe8000001028e */
[C---:B------:R-:W-:Y:S02]  /*58f0*/  @!P0 IADD3.X R147, PT, PT, R142.reuse, R87, RZ, P2, !PT ;  /* 0x000000578e938210 */ /* 0x040fe400017fe4ff */
[----:B------:R-:W-:Y:S04]  /*5900*/  @!P0 IADD3 R44, P2, PT, R143, R88, RZ ;  /* 0x000000588f2c8210 */ /* 0x000fe80007f5e0ff */
[----:B------:R-:W5:Y:S01]  /*5910*/  @!P0 LDG.E.128 R144, desc[UR6][R146.64] ;  /* 0x0000000692908981 */ /* 0x000f62000c1e1d00 */
[----:B------:R-:W-:Y:S07]  /*5920*/  @!P0 IADD3.X R45, PT, PT, R142, R89, RZ, P2, !PT ;  /* 0x000000598e2d8210 */ /* 0x000fee00017fe4ff */
[----:B------:R1:W2:Y:S01]  /*5930*/  @!P0 LDG.E.128 R52, desc[UR6][R44.64] ;  /* 0x000000062c348981 */ /* 0x0002a2000c1e1d00 */
[----:B---3--:R-:W-:Y:S02]  /*5940*/  @!P0 MOV R38, R60 ;  /* 0x0000003c00268202 */ /* 0x008fe40000000f00 */
[----:B------:R-:W-:Y:S03]  /*5950*/  @!P0 MOV R58, R61 ;  /* 0x0000003d003a8202 */ /* 0x000fe60000000f00 */
[--C-:B-1----:R-:W-:Y:S02]  /*5960*/  @!P0 HADD2.F32 R45, -RZ, R38.reuse.H0_H0 ;  /* 0x20000026ff2d8230 */ /* 0x102fe40000004100 */
[----:B------:R-:W-:Y:S02]  /*5970*/  @!P0 HADD2.F32 R47, -RZ, R38.H1_H1 ;  /* 0x30000026ff2f8230 */ /* 0x000fe40000004100 */
[----:B------:R-:W-:Y:S02]  /*5980*/  @!P0 HADD2.F32 R46, -RZ, R58.H0_H0 ;  /* 0x2000003aff2e8230 */ /* 0x000fe40000004100 */
[--C-:B----4-:R-:W-:Y:S02]  /*5990*/  @!P0 HADD2.F32 R39, -RZ, R24.reuse.H0_H0 ;  /* 0x20000018ff278230 */ /* 0x110fe40000004100 */
[----:B------:R-:W-:Y:S02]  /*59a0*/  @!P0 HADD2.F32 R37, -RZ, R24.H1_H1 ;  /* 0x30000018ff258230 */ /* 0x000fe40000004100 */
[--C-:B------:R-:W-:Y:S02]  /*59b0*/  @!P0 HADD2.F32 R34, -RZ, R25.reuse.H0_H0 ;  /* 0x20000019ff228230 */ /* 0x100fe40000004100 */
[----:B------:R-:W-:Y:S02]  /*59c0*/  @!P0 HADD2.F32 R35, -RZ, R25.H1_H1 ;  /* 0x30000019ff238230 */ /* 0x000fe40000004100 */
[--C-:B------:R-:W-:Y:S02]  /*59d0*/  @!P0 HADD2.F32 R24, -RZ, R26.reuse.H0_H0 ;  /* 0x2000001aff188230 */ /* 0x100fe40000004100 */
        /* <DEDUP_REMOVED lines=13> */
[--C-:B--2---:R-:W-:Y:S02]  /*5ab0*/  @!P0 HADD2.F32 R38, -RZ, R52.reuse.H0_H0 ;  /* 0x20000034ff268230 */ /* 0x104fe40000004100 */
[----:B------:R-:W-:Y:S01]  /*5ac0*/  @!P1 FADD.FTZ R31, -R31, -RZ ;  /* 0x800000ff1f1f9221 */ /* 0x000fe20000010100 */
[----:B------:R-:W-:Y:S02]  /*5ad0*/  @!P0 HADD2.F32 R20, -RZ, R147.H0_H0 ;  /* 0x20000093ff148230 */ /* 0x000fe40000004100 */
[----:B------:R-:W-:Y:S01]  /*5ae0*/  @!P1 FADD.FTZ R30, -R30, -RZ ;  /* 0x800000ff1e1e9221 */ /* 0x000fe20000010100 */
[--C-:B------:R-:W-:Y:S02]  /*5af0*/  @!P0 HADD2.F32 R48, -RZ, R53.reuse.H0_H0 ;  /* 0x20000035ff308230 */ /* 0x100fe40000004100 */
[----:B------:R-:W-:Y:S01]  /*5b00*/  @!P0 FFMA.FTZ R0, R45, R38, R0 ;  /* 0x000000262d008223 */ /* 0x000fe20000010000 */
[----:B------:R-:W-:Y:S01]  /*5b10*/  @!P0 HADD2.F32 R49, -RZ, R53.H1_H1 ;  /* 0x30000035ff318230 */ /* 0x000fe20000004100 */
[----:B------:R-:W-:Y:S01]  /*5b20*/  @!P0 MOV R53, R62 ;  /* 0x0000003e00358202 */ /* 0x000fe20000000f00 */
[----:B------:R-:W-:Y:S02]  /*5b30*/  @!P0 HADD2.F32 R18, -RZ, R147.H1_H1 ;  /* 0x30000093ff128230 */ /* 0x000fe40000004100 */
[----:B------:R-:W-:Y:S01]  /*5b40*/  @!P0 FMUL.FTZ R3, R34, R31 ;  /* 0x0000001f22038220 */ /* 0x000fe20000410000 */
[----:B------:R-:W-:Y:S02]  /*5b50*/  @!P0 HADD2.F32 R44, -RZ, R52.H1_H1 ;  /* 0x30000034ff2c8230 */ /* 0x000fe40000004100 */
[----:B------:R-:W-:Y:S01]  /*5b60*/  @!P1 FADD.FTZ R29, -R29, -RZ ;  /* 0x800000ff1d1d9221 */ /* 0x000fe20000010100 */
[--C-:B------:R-:W-:Y:S02]  /*5b70*/  @!P0 HADD2.F32 R50, -RZ, R54.reuse.H0_H0 ;  /* 0x20000036ff328230 */ /* 0x100fe40000004100 */
[----:B------:R-:W-:Y:S01]  /*5b80*/  @!P1 FADD.FTZ R28, -R28, -RZ ;  /* 0x800000ff1c1c9221 */ /* 0x000fe20000010100 */
[----:B------:R-:W-:Y:S02]  /*5b90*/  @!P0 HADD2.F32 R51, -RZ, R54.H1_H1 ;  /* 0x30000036ff338230 */ /* 0x000fe40000004100 */
[----:B------:R-:W-:Y:S01]  /*5ba0*/  @!P1 FADD.FTZ R20, -R20, -RZ ;  /* 0x800000ff14149221 */ /* 0x000fe20000010100 */
[--C-:B------:R-:W-:Y:S02]  /*5bb0*/  @!P0 HADD2.F32 R52, -RZ, R55.reuse.H0_H0 ;  /* 0x20000037ff348230 */ /* 0x100fe40000004100 */
[----:B------:R-:W-:Y:S01]  /*5bc0*/  @!P0 FFMA.FTZ R2, R47, R44, R2 ;  /* 0x0000002c2f028223 */ /* 0x000fe20000010002 */
[----:B------:R-:W-:Y:S01]  /*5bd0*/  @!P0 HADD2.F32 R54, -RZ, R55.H1_H1 ;  /* 0x30000037ff368230 */ /* 0x000fe20000004100 */
[----:B------:R-:W-:Y:S01]  /*5be0*/  @!P0 MOV R55, R63 ;  /* 0x0000003f00378202 */ /* 0x000fe20000000f00 */
[----:B------:R-:W-:Y:S02]  /*5bf0*/  @!P0 HADD2.F32 R45, -RZ, R58.H1_H1 ;  /* 0x3000003aff2d8230 */ /* 0x000fe40000004100 */
[----:B------:R-:W-:Y:S01]  /*5c00*/  @!P0 FMUL.FTZ R4, R35, R30 ;  /* 0x0000001e23048220 */ /* 0x000fe20000410000 */
[----:B------:R-:W-:Y:S01]  /*5c10*/  @!P0 F2FP.F16.F32.PACK_AB R142, R2, R0 ;  /* 0x00000000028e823e */ /* 0x000fe200000000ff */
[--C-:B------:R-:W-:Y:S02]  /*5c20*/  @!P0 HADD2.F32 R38, -RZ, R53.reuse.H0_H0 ;  /* 0x20000035ff268230 */ /* 0x100fe40000004100 */
[----:B------:R-:W-:Y:S01]  /*5c30*/  @!P1 FADD.FTZ R18, -R18, -RZ ;  /* 0x800000ff12129221 */ /* 0x000fe20000010100 */
[----:B------:R-:W-:Y:S01]  /*5c40*/  @!P0 FMUL.FTZ R5, R24, R29 ;  /* 0x0000001d18058220 */ /* 0x000fe20000410000 */
[----:B------:R-:W-:Y:S01]  /*5c50*/  @!P0 MOV R60, R142 ;  /* 0x0000008e003c8202 */ /* 0x000fe20000000f00 */
[----:B------:R-:W-:Y:S02]  /*5c60*/  @!P0 HADD2.F32 R47, -RZ, R53.H1_H1 ;  /* 0x30000035ff2f8230 */ /* 0x000fe40000004100 */
[----:B------:R-:W-:Y:S01]  /*5c70*/  @!P0 FMUL.FTZ R6, R33, R28 ;  /* 0x0000001c21068220 */ /* 0x000fe20000410000 */
[--C-:B------:R-:W-:Y:S02]  /*5c80*/  @!P0 HADD2.F32 R44, -RZ, R55.reuse.H0_H0 ;  /* 0x20000037ff2c8230 */ /* 0x100fe40000004100 */
[----:B------:R-:W-:Y:S01]  /*5c90*/  @!P0 FFMA.FTZ R3, R46, R48, R3 ;  /* 0x000000302e038223 */ /* 0x000fe20000010003 */
        /* <DEDUP_REMOVED lines=15> */
.L_x_1799:
[----:B------:R-:W-:Y:S05]  /*5d90*/  BSYNC.RECONVERGENT B0 ;  /* 0x0000000000007941 */ /* 0x000fea0003800200 */
.L_x_1798:
[----:B------:R-:W-:Y:S04]  /*5da0*/  BSSY.RECONVERGENT B0, `(.L_x_1800) ;  /* 0x0000061000007945 */ /* 0x000fe80003800200 */
[----:B------:R-:W-:Y:S05]  /*5db0*/  @P6 BRA `(.L_x_1801) ;  /* 0x00000004007c6947 */ /* 0x000fea0003800000 */
[----:B------:R-:W5:Y:S01]  /*5dc0*/  LDC.64 R144, c[0x0][0x4a8] ;  /* 0x00012a00ff907b82 */ /* 0x000f620000000a00 */
[----:B------:R-:W-:Y:S02]  /*5dd0*/  ISETP.GE.U32.AND P2, PT, R12, R21, PT ;  /* 0x000000150c00720c */ /* 0x000fe40003f46070 */
[----:B------:R-:W-:Y:S05]  /*5de0*/  PLOP3.LUT P1, PT, PT, PT, PT, 0x80, 0x8 ;  /* 0x000000000008781c */ /* 0x000fea0003f2f070 */
[----:B------:R-:W4:Y:S01]  /*5df0*/  LDC.64 R142, c[0x0][0x3b8] ;  /* 0x0000ee00ff8e7b82 */ /* 0x000f220000000a00 */
[C---:B-----5:R-:W-:Y:S04]  /*5e00*/  LEA R40, P0, R144.reuse, R22, 0x7 ;  /* 0x0000001690287211 */ /* 0x060fe800078038ff */
[----:B------:R-:W-:Y:S02]  /*5e10*/  LEA.HI.X R41, R144, R23, R145, 0x7, P0 ;  /* 0x0000001790297211 */ /* 0x000fe400000f3c91 */
[C---:B----4-:R-:W-:Y:S03]  /*5e20*/  LEA R148, P0, R142.reuse, R138, 0x7 ;  /* 0x0000008a8e947211 */ /* 0x050fe600078038ff */
[----:B-1-3--:R-:W3:Y:S01]  /*5e30*/  LDG.E.128 R60, desc[UR6][R40.64] ;  /* 0x00000006283c7981 */ /* 0x00aee2000c1e1d00 */
        /* <DEDUP_REMOVED lines=87> */
.L_x_1801:
[----:B------:R-:W-:Y:S05]  /*63b0*/  BSYNC.RECONVERGENT B0 ;  /* 0x0000000000007941 */ /* 0x000fea0003800200 */
.L_x_1800:
[----:B------:R-:W-:Y:S04]  /*63c0*/  BSSY.RECONVERGENT B0, `(.L_x_1802) ;  /* 0x0000062000007945 */ /* 0x000fe80003800200 */
[----:B------:R-:W-:Y:S05]  /*63d0*/  @P3 BRA `(.L_x_1803) ;  /* 0x0000000400803947 */ /* 0x000fea0003800000 */
[C---:B------:R-:W-:Y:S02]  /*63e0*/  ISETP.GE.AND P0, PT, R12.reuse, R17, PT ;  /* 0x000000110c00720c */ /* 0x040fe40003f06270 */
[----:B------:R-:W-:Y:S02]  /*63f0*/  ISETP.GE.U32.AND P2, PT, R12, R21, PT ;  /* 0x000000150c00720c */ /* 0x000fe40003f46070 */
[----:B------:R-:W-:Y:S09]  /*6400*/  PLOP3.LUT P1, PT, PT, PT, PT, 0x80, 0x8 ;  /* 0x000000000008781c */ /* 0x000ff20003f2f070 */
[----:B-1-34-:R-:W-:Y:S02]  /*6410*/  @!P0 SEL R62, R16, RZ, P2 ;  /* 0x000000ff103e8207 */ /* 0x01afe40001000000 */
[----:B------:R-:W-:Y:S02]  /*6420*/  @!P0 PLOP3.LUT P1, PT, P2, PT, PT, 0x80, 0x8 ;  /* 0x000000000008881c */ /* 0x000fe4000172f070 */
[----:B------:R-:W-:Y:S02]  /*6430*/  @!P0 SEL R60, R129, RZ, P2 ;  /* 0x000000ff813c8207 */ /* 0x000fe40001000000 */
[----:B------:R-:W-:Y:S04]  /*6440*/  @!P0 IADD3 R63, P2, PT, R109, R62, RZ ;  /* 0x0000003e6d3f8210 */ /* 0x000fe80007f5e0ff */
[----:B------:R-:W-:Y:S02]  /*6450*/  @!P0 SHF.L.U32 R61, R63, 0x1, RZ ;  /* 0x000000013f3d8819 */ /* 0x000fe400000006ff */
[----:B------:R-:W-:Y:S02]  /*6460*/  @!P0 IADD3.X R60, PT, PT, R99, R60, RZ, P2, !PT ;  /* 0x0000003c633c8210 */ /* 0x000fe400017fe4ff */
[----:B------:R-:W-:Y:S02]  /*6470*/  @!P0 IADD3 R62, P2, PT, R61, R86, RZ ;  /* 0x000000563d3e8210 */ /* 0x000fe40007f5e0ff */
[----:B------:R-:W-:Y:S04]  /*6480*/  @!P0 SHF.L.U64.HI R60, R63, 0x1, R60 ;  /* 0x000000013f3c8819 */ /* 0x000fe8000001023c */
[C---:B------:R-:W-:Y:S02]  /*6490*/  @!P0 IADD3.X R63, PT, PT, R60.reuse, R87, RZ, P2, !PT ;  /* 0x000000573c3f8210 */ /* 0x040fe400017fe4ff */
[----:B------:R-:W-:Y:S04]  /*64a0*/  @!P0 IADD3 R40, P2, PT, R61, R88, RZ ;  /* 0x000000583d288210 */ /* 0x000fe80007f5e0ff */
[----:B------:R-:W-:Y:S02]  /*64b0*/  @!P0 IADD3.X R41, PT, PT, R60, R89, RZ, P2, !PT ;  /* 0x000000593c298210 */ /* 0x000fe400017fe4ff */
[----:B------:R-:W1:Y:S03]  /*64c0*/  LDC.64 R60, c[0x0][0x4a8] ;  /* 0x00012a00ff3c7b82 */ /* 0x000e660000000a00 */
[----:B------:R-:W3:Y:S01]  /*64d0*/  @!P0 LDG.E.128 R48, desc[UR6][R40.64] ;  /* 0x0000000628308981 */ /* 0x000ee2000c1e1d00 */
[----:B-1----:R-:W-:Y:S04]  /*64e0*/  IMAD.WIDE.U32 R36, R60, 0xc0, R22 ;  /* 0x000000c03c247825 */ /* 0x002fe800078e0016 */
[----:B------:R-:W-:Y:S05]  /*64f0*/  IMAD R61, R61, 0xc0, RZ ;  /* 0x000000c03d3d7824 */ /* 0x000fea00078e02ff */
[----:B------:R-:W-:Y:S02]  /*6500*/  IADD3 R37, PT, PT, R61, R37, RZ ;  /* 0x000000253d257210 */ /* 0x000fe40007ffe0ff */
[----:B------:R-:W4:Y:S01]  /*6510*/  @!P0 LDG.E.128 R60, desc[UR6][R62.64] ;  /* 0x000000063e3c8981 */ /* 0x000f22000c1e1d00 */
[----:B------:R-:W-:Y:S07]  /*6520*/  @!P0 IMAD.WIDE R34, R19, 0x2, R36 ;  /* 0x0000000213228825 */ /* 0x000fee00078e0224 */
[----:B------:R-:W5:Y:S08]  /*6530*/  LDG.E.128 R52, desc[UR6][R36.64] ;  /* 0x0000000624347981 */ /* 0x000f70000c1e1d00 */
[----:B------:R4:W2:Y:S01]  /*6540*/  @!P0 LDG.E.128 R24, desc[UR6][R34.64] ;  /* 0x0000000622188981 */ /* 0x0008a2000c1e1d00 */
[----:B---3--:R-:W-:Y:S02]  /*6550*/  @!P0 HADD2.F32 R40, -RZ, R48.H1_H1 ;  /* 0x30000030ff288230 */ /* 0x008fe40000004100 */
[--C-:B------:R-:W-:Y:S02]  /*6560*/  @!P0 HADD2.F32 R45, -RZ, R50.reuse.H0_H0 ;  /* 0x20000032ff2d8230 */ /* 0x100fe40000004100 */
[----:B------:R-:W-:Y:S02]  /*6570*/  @!P0 HADD2.F32 R46, -RZ, R50.H1_H1 ;  /* 0x30000032ff2e8230 */ /* 0x000fe40000004100 */
[--C-:B------:R-:W-:Y:S02]  /*6580*/  @!P0 HADD2.F32 R42, -RZ, R49.reuse.H0_H0 ;  /* 0x20000031ff2a8230 */ /* 0x100fe40000004100 */
[----:B------:R-:W-:Y:S02]  /*6590*/  @!P0 HADD2.F32 R44, -RZ, R49.H1_H1 ;  /* 0x30000031ff2c8230 */ /* 0x000fe40000004100 */
[----:B------:R-:W-:Y:S02]  /*65a0*/  @!P0 HADD2.F32 R47, -RZ, R51.H0_H0 ;  /* 0x20000033ff2f8230 */ /* 0x000fe40000004100 */
[--C-:B----4-:R-:W-:Y:S02]  /*65b0*/  @!P0 HADD2.F32 R34, -RZ, R60.reuse.H0_H0 ;  /* 0x2000003cff228230 */ /* 0x110fe40000004100 */
[----:B------:R-:W-:Y:S02]  /*65c0*/  @!P0 HADD2.F32 R39, -RZ, R60.H1_H1 ;  /* 0x3000003cff278230 */ /* 0x000fe40000004100 */
[--C-:B------:R-:W-:Y:S02]  /*65d0*/  @!P0 HADD2.F32 R37, -RZ, R61.reuse.H0_H0 ;  /* 0x2000003dff258230 */ /* 0x100fe40000004100 */
[----:B------:R-:W-:Y:S01]  /*65e0*/  @!P1 FADD.FTZ R34, -R34, -RZ ;  /* 0x800000ff22229221 */ /* 0x000fe20000010100 */
[----:B------:R-:W-:Y:S02]  /*65f0*/  @!P0 HADD2.F32 R35, -RZ, R61.H1_H1 ;  /* 0x3000003dff238230 */ /* 0x000fe40000004100 */
[----:B------:R-:W-:Y:S01]  /*6600*/  @!P1 FADD.FTZ R39, -R39, -RZ ;  /* 0x800000ff27279221 */ /* 0x000fe20000010100 */
[--C-:B------:R-:W-:Y:S01]  /*6610*/  @!P0 HADD2.F32 R31, -RZ, R62.reuse.H0_H0 ;  /* 0x2000003eff1f8230 */ /* 0x100fe20000004100 */
[----:B------:R-:W1:Y:S01]  /*6620*/  LDC.64 R60, c[0x0][0x3b8] ;  /* 0x0000ee00ff3c7b82 */ /* 0x000e620000000a00 */
[----:B------:R-:W-:Y:S01]  /*6630*/  @!P0 HADD2.F32 R29, -RZ, R62.H1_H1 ;  /* 0x3000003eff1d8230 */ /* 0x000fe20000004100 */
[----:B-----5:R-:W-:Y:S01]  /*6640*/  @!P0 MOV R38, R52 ;  /* 0x0000003400268202 */ /* 0x020fe20000000f00 */
[----:B------:R-:W-:Y:S01]  /*6650*/  @!P0 HADD2.F32 R18, -RZ, R63.H1_H1 ;  /* 0x3000003fff128230 */ /* 0x000fe20000004100 */
[----:B------:R-:W-:Y:S01]  /*6660*/  @!P0 MOV R58, R53 ;  /* 0x00000035003a8202 */ /* 0x000fe20000000f00 */
[----:B------:R-:W-:Y:S01]  /*6670*/  @!P1 FADD.FTZ R37, -R37, -RZ ;  /* 0x800000ff25259221 */ /* 0x000fe20000010100 */
[----:B------:R-:W-:Y:S01]  /*6680*/  @!P0 MOV R50, R54 ;  /* 0x0000003600328202 */ /* 0x000fe20000000f00 */
[----:B--2---:R-:W-:Y:S01]  /*6690*/  @!P0 HADD2.F32 R33, -RZ, R24.H0_H0 ;  /* 0x20000018ff218230 */ /* 0x004fe20000004100 */
[----:B------:R-:W-:Y:S01]  /*66a0*/  @!P0 MOV R49, R55 ;  /* 0x0000003700318202 */ /* 0x000fe20000000f00 */
[--C-:B------:R-:W-:Y:S02]  /*66b0*/  @!P0 HADD2.F32 R41, -RZ, R38.reuse.H0_H0 ;  /* 0x20000026ff298230 */ /* 0x100fe40000004100 */
[----:B------:R-:W-:Y:S01]  /*66c0*/  @!P1 FADD.FTZ R35, -R35, -RZ ;  /* 0x800000ff23239221 */ /* 0x000fe20000010100 */
[----:B------:R-:W-:Y:S02]  /*66d0*/  @!P0 HADD2.F32 R43, -RZ, R38.H1_H1 ;  /* 0x30000026ff2b8230 */ /* 0x000fe40000004100 */
[----:B------:R-:W-:Y:S01]  /*66e0*/  @!P0 FMUL.FTZ R0, R33, R34 ;  /* 0x0000002221008220 */ /* 0x000fe20000410000 */
[----:B------:R-:W-:Y:S02]  /*66f0*/  @!P0 HADD2.F32 R32, -RZ, R24.H1_H1 ;  /* 0x30000018ff208230 */ /* 0x000fe40000004100 */
[----:B------:R-:W-:Y:S01]  /*6700*/  @!P1 FADD.FTZ R31, -R31, -RZ ;  /* 0x800000ff1f1f9221 */ /* 0x000fe20000010100 */
[----:B------:R-:W-:Y:S02]  /*6710*/  @!P0 HADD2.F32 R38, -RZ, R48.H0_H0 ;  /* 0x20000030ff268230 */ /* 0x000fe40000004100 */
[----:B------:R-:W-:Y:S01]  /*6720*/  @!P1 FADD.FTZ R29, -R29, -RZ ;  /* 0x800000ff1d1d9221 */ /* 0x000fe20000010100 */
[--C-:B------:R-:W-:Y:S02]  /*6730*/  @!P0 HADD2.F32 R30, -RZ, R25.reuse.H0_H0 ;  /* 0x20000019ff1e8230 */ /* 0x100fe40000004100 */
[----:B------:R-:W-:Y:S01]  /*6740*/  @!P0 FMUL.FTZ R2, R32, R39 ;  /* 0x0000002720028220 */ /* 0x000fe20000410000 */
[----:B------:R-:W-:Y:S02]  /*6750*/  @!P0 HADD2.F32 R28, -RZ, R25.H1_H1 ;  /* 0x30000019ff1c8230 */ /* 0x000fe40000004100 */
[----:B------:R-:W-:Y:S01]  /*6760*/  @!P0 FFMA.FTZ R0, R41, R38, R0 ;  /* 0x0000002629008223 */ /* 0x000fe20000010000 */
[----:B------:R-:W-:Y:S02]  /*6770*/  @!P0 HADD2.F32 R25, -RZ, R63.H0_H0 ;  /* 0x2000003fff198230 */ /* 0x000fe40000004100 */
[----:B------:R-:W-:Y:S01]  /*6780*/  @!P0 FFMA.FTZ R2, R43, R40, R2 ;  /* 0x000000282b028223 */ /* 0x000fe20000010002 */
[----:B------:R-:W-:Y:S02]  /*6790*/  @!P0 HADD2.F32 R24, -RZ, R26.H0_H0 ;  /* 0x2000001aff188230 */ /* 0x000fe40000004100 */
[----:B------:R-:W-:Y:S01]  /*67a0*/  @!P0 FMUL.FTZ R3, R30, R37 ;  /* 0x000000251e038220 */ /* 0x000fe20000410000 */
[----:B------:R-:W-:Y:S02]  /*67b0*/  @!P0 HADD2.F32 R38, -RZ, R58.H0_H0 ;  /* 0x2000003aff268230 */ /* 0x000fe40000004100 */
[----:B------:R-:W-:Y:S01]  /*67c0*/  @!P0 FMUL.FTZ R4, R28, R35 ;  /* 0x000000231c048220 */ /* 0x000fe20000410000 */
[----:B------:R-:W-:Y:S02]  /*67d0*/  @!P0 HADD2.F32 R26, -RZ, R26.H1_H1 ;  /* 0x3000001aff1a8230 */ /* 0x000fe40000004100 */
[----:B------:R-:W-:Y:S01]  /*67e0*/  @!P0 FMUL.FTZ R5, R24, R31 ;  /* 0x0000001f18058220 */ /* 0x000fe20000410000 */
[----:B------:R-:W-:Y:S02]  /*67f0*/  @!P0 HADD2.F32 R41, -RZ, R58.H1_H1 ;  /* 0x3000003aff298230 */ /* 0x000fe40000004100 */
[----:B------:R-:W-:Y:S01]  /*6800*/  @!P0 FFMA.FTZ R3, R38, R42, R3 ;  /* 0x0000002a26038223 */ /* 0x000fe20000010003 */
[--C-:B------:R-:W-:Y:S02]  /*6810*/  @!P0 HADD2.F32 R20, -RZ, R27.reuse.H0_H0 ;  /* 0x2000001bff148230 */ /* 0x100fe40000004100 */
[----:B------:R-:W-:Y:S01]  /*6820*/  @!P1 FADD.FTZ R25, -R25, -RZ ;  /* 0x800000ff19199221 */ /* 0x000fe20000010100 */
[----:B------:R-:W-:Y:S02]  /*6830*/  @!P0 HADD2.F32 R27, -RZ, R27.H1_H1 ;  /* 0x3000001bff1b8230 */ /* 0x000fe40000004100 */
[----:B------:R-:W-:Y:S01]  /*6840*/  @!P1 FADD.FTZ R18, -R18, -RZ ;  /* 0x800000ff12129221 */ /* 0x000fe20000010100 */
[--C-:B------:R-:W-:Y:S02]  /*6850*/  @!P0 HADD2.F32 R40, -RZ, R50.reuse.H0_H0 ;  /* 0x20000032ff288230 */ /* 0x100fe40000004100 */
[----:B------:R-:W-:Y:S01]  /*6860*/  @!P0 FFMA.FTZ R4, R41, R44, R4 ;  /* 0x0000002c29048223 */ /* 0x000fe20000010004 */
[----:B------:R-:W-:Y:S02]  /*6870*/  @!P0 HADD2.F32 R43, -RZ, R50.H1_H1 ;  /* 0x30000032ff2b8230 */ /* 0x000fe40000004100 */
[----:B------:R-:W-:Y:S01]  /*6880*/  @!P0 FMUL.FTZ R6, R26, R29 ;  /* 0x0000001d1a068220 */ /* 0x000fe20000410000 */
[----:B------:R-:W-:Y:S02]  /*6890*/  @!P0 HADD2.F32 R38, -RZ, R49.H0_H0 ;  /* 0x20000031ff268230 */ /* 0x000fe40000004100 */
[----:B------:R-:W-:Y:S01]  /*68a0*/  @!P0 FMUL.FTZ R7, R20, R25 ;  /* 0x0000001914078220 */ /* 0x000fe20000410000 */
[----:B------:R-:W-:Y:S01]  /*68b0*/  @!P0 F2FP.F16.F32.PACK_AB R63, R4, R3 ;  /* 0x00000003043f823e */ /* 0x000fe200000000ff */
[----:B------:R-:W-:Y:S02]  /*68c0*/  @!P0 HADD2.F32 R48, -RZ, R51.H1_H1 ;  /* 0x30000033ff308230 */ /* 0x000fe40000004100 */
[----:B------:R-:W-:Y:S01]  /*68d0*/  @!P0 FMUL.FTZ R8, R27, R18 ;  /* 0x000000121b088220 */ /* 0x000fe20000410000 */
[----:B------:R-:W-:Y:S01]  /*68e0*/  @!P0 HADD2.F32 R41, -RZ, R49.H1_H1 ;  /* 0x30000031ff298230 */ /* 0x000fe20000004100 */
[----:B------:R-:W-:Y:S01]  /*68f0*/  @!P0 MOV R53, R63 ;  /* 0x0000003f00358202 */ /* 0x000fe20000000f00 */
[----:B------:R-:W-:Y:S01]  /*6900*/  @!P0 FFMA.FTZ R5, R40, R45, R5 ;  /* 0x0000002d28058223 */ /* 0x000fe20000010005 */
[----:B------:R-:W-:Y:S01]  /*6910*/  @!P0 FFMA.FTZ R6, R43, R46, R6 ;  /* 0x0000002e2b068223 */ /* 0x000fe20000010006 */
[----:B-1----:R-:W-:Y:S01]  /*6920*/  IMAD.WIDE.U32 R142, R60, 0xc0, R138 ;  /* 0x000000c03c8e7825 */ /* 0x002fe200078e008a */
[----:B------:R-:W-:Y:S03]  /*6930*/  @!P0 F2FP.F16.F32.PACK_AB R60, R2, R0 ;  /* 0x00000000023c823e */ /* 0x000fe600000000ff */
[----:B------:R-:W-:Y:S01]  /*6940*/  @!P0 FFMA.FTZ R7, R38, R47, R7 ;  /* 0x0000002f26078223 */ /* 0x000fe20000010007 */
[----:B------:R-:W-:Y:S01]  /*6950*/  @!P0 F2FP.F16.F32.PACK_AB R62, R6, R5 ;  /* 0x00000005063e823e */ /* 0x000fe200000000ff */
[----:B------:R-:W-:Y:S01]  /*6960*/  IMAD R61, R61, 0xc0, RZ ;  /* 0x000000c03d3d7824 */ /* 0x000fe200078e02ff */
[----:B------:R-:W-:Y:S01]  /*6970*/  @!P0 MOV R52, R60 ;  /* 0x0000003c00348202 */ /* 0x000fe20000000f00 */
[----:B------:R-:W-:Y:S01]  /*6980*/  @!P0 FFMA.FTZ R8, R41, R48, R8 ;  /* 0x0000003029088223 */ /* 0x000fe20000010008 */
[----:B------:R-:W-:Y:S02]  /*6990*/  @!P0 MOV R54, R62 ;  /* 0x0000003e00368202 */ /* 0x000fe40000000f00 */
[----:B------:R-:W-:Y:S02]  /*69a0*/  IADD3 R143, PT, PT, R61, R143, RZ ;  /* 0x0000008f3d8f7210 */ /* 0x000fe40007ffe0ff */
[----:B------:R-:W-:Y:S04]  /*69b0*/  @!P0 F2FP.F16.F32.PACK_AB R61, R8, R7 ;  /* 0x00000007083d823e */ /* 0x000fe800000000ff */
[----:B------:R-:W-:Y:S05]  /*69c0*/  @!P0 MOV R55, R61 ;  /* 0x0000003d00378202 */ /* 0x000fea0000000f00 */
[----:B------:R1:W-:Y:S02]  /*69d0*/  STG.E.128 desc[UR6][R142.64], R52 ;  /* 0x000000348e007986 */ /* 0x0003e4000c101d06 */
.L_x_1803:
[----:B------:R-:W-:Y:S05]  /*69e0*/  BSYNC.RECONVERGENT B0 ;  /* 0x0000000000007941 */ /* 0x000fea0003800200 */
.L_x_1802:
[----:B------:R-:W-:Y:S01]  /*69f0*/  ISETP.NE.AND P0, PT, R127, RZ, PT ;  /* 0x000000ff7f00720c */ /* 0x000fe20003f05270 */
[----:B------:R-:W-:Y:S11]  /*6a00*/  BSSY.RECONVERGENT B0, `(.L_x_1804) ;  /* 0x0000061000007945 */ /* 0x000ff60003800200 */
[----:B------:R-:W-:Y:S01]  /*6a10*/  @!UPT UIADD3 URZ, UPT, UPT, URZ, URZ, URZ ;  /* 0x000000fffffff290 */ /* 0x000fe2000fffe0ff */
[----:B------:R-:W-:Y:S05]  /*6a20*/  @P0 BRA `(.L_x_1805) ;  /* 0x0000000400780947 */ /* 0x000fea0003800000 */
[----:B-1-34-:R-:W1:Y:S01]  /*6a30*/  LDC.64 R60, c[0x0][0x4a8] ;  /* 0x00012a00ff3c7b82 */ /* 0x01ae620000000a00 */
[C---:B------:R-:W-:Y:S02]  /*6a40*/  ISETP.GE.AND P0, PT, R12.reuse, R17, PT ;  /* 0x000000110c00720c */ /* 0x040fe40003f06270 */
[----:B------:R-:W-:Y:S11]  /*6a50*/  ISETP.GE.U32.AND P2, PT, R12, R21, PT ;  /* 0x000000150c00720c */ /* 0x000ff60003f46070 */
[----:B------:R-:W-:Y:S02]  /*6a60*/  @!P0 SEL R58, R16, RZ, P2 ;  /* 0x000000ff103a8207 */ /* 0x000fe40001000000 */
[----:B------:R-:W-:Y:S02]  /*6a70*/  @!P0 SEL R55, R129, RZ, P2 ;  /* 0x000000ff81378207 */ /* 0x000fe40001000000 */
[C---:B-1----:R-:W-:Y:S04]  /*6a80*/  LEA R34, P1, R60.reuse, R22, 0x8 ;  /* 0x000000163c227211 */ /* 0x042fe800078240ff */
[----:B------:R-:W-:Y:S02]  /*6a90*/  LEA.HI.X R35, R60, R23, R61, 0x8, P1 ;  /* 0x000000173c237211 */ /* 0x000fe400008f443d */
[----:B------:R-:W-:Y:S01]  /*6aa0*/  @!P0 IADD3 R61, P1, PT, R113, R58, RZ ;  /* 0x0000003a713d8210 */ /* 0x000fe20007f3e0ff */
[----:B------:R-:W-:Y:S03]  /*6ab0*/  @!P0 IMAD.WIDE R24, R19, 0x2, R34 ;  /* 0x0000000213188825 */ /* 0x000fe600078e0222 */
[----:B------:R-:W-:Y:S01]  /*6ac0*/  @!P0 IADD3.X R58, PT, PT, R98, R55, RZ, P1, !PT ;  /* 0x00000037623a8210 */ /* 0x000fe20000ffe4ff */
[----:B------:R-:W3:Y:S01]  /*6ad0*/  LDG.E.128 R48, desc[UR6][R34.64] ;  /* 0x0000000622307981 */ /* 0x000ee2000c1e1d00 */
[C---:B------:R-:W-:Y:S02]  /*6ae0*/  @!P0 SHF.L.U32 R55, R61.reuse, 0x1, RZ ;  /* 0x000000013d378819 */ /* 0x040fe400000006ff */
[----:B------:R-:W-:Y:S02]  /*6af0*/  @!P0 SHF.L.U64.HI R58, R61, 0x1, R58 ;  /* 0x000000013d3a8819 */ /* 0x000fe4000001023a */
[C---:B------:R-:W-:Y:S03]  /*6b00*/  @!P0 IADD3 R62, P1, PT, R55.reuse, R86, RZ ;  /* 0x00000056373e8210 */ /* 0x040fe60007f3e0ff */
[----:B------:R-:W4:Y:S01]  /*6b10*/  @!P0 LDG.E.128 R24, desc[UR6][R24.64] ;  /* 0x0000000618188981 */ /* 0x000f22000c1e1d00 */
[C---:B------:R-:W-:Y:S02]  /*6b20*/  @!P0 IADD3.X R63, PT, PT, R58.reuse, R87, RZ, P1, !PT ;  /* 0x000000573a3f8210 */ /* 0x040fe40000ffe4ff */
[----:B------:R-:W-:Y:S04]  /*6b30*/  @!P0 IADD3 R40, P1, PT, R55, R88, RZ ;  /* 0x0000005837288210 */ /* 0x000fe80007f3e0ff */
[----:B------:R-:W-:Y:S01]  /*6b40*/  @!P0 IADD3.X R41, PT, PT, R58, R89, RZ, P1, !PT ;  /* 0x000000593a298210 */ /* 0x000fe20000ffe4ff */
[----:B------:R-:W5:Y:S01]  /*6b50*/  @!P0 LDG.E.128 R60, desc[UR6][R62.64] ;  /* 0x000000063e3c8981 */ /* 0x000f62000c1e1d00 */
[----:B------:R-:W-:Y:S02]  /*6b60*/  PLOP3.LUT P1, PT, PT, PT, PT, 0x80, 0x8 ;  /* 0x000000000008781c */ /* 0x000fe40003f2f070 */
[----:B------:R-:W-:Y:S05]  /*6b70*/  @!P0 PLOP3.LUT P1, PT, P2, PT, PT, 0x80, 0x8 ;  /* 0x000000000008881c */ /* 0x000fea000172f070 */
[----:B------:R1:W2:Y:S01]  /*6b80*/  @!P0 LDG.E.128 R44, desc[UR6][R40.64] ;  /* 0x00000006282c8981 */ /* 0x0002a2000c1e1d00 */
[----:B---3--:R-:W-:Y:S02]  /*6b90*/  @!P0 MOV R36, R48 ;  /* 0x0000003000248202 */ /* 0x008fe40000000f00 */
[----:B------:R-:W-:Y:S02]  /*6ba0*/  @!P0 MOV R52, R49 ;  /* 0x0000003100348202 */ /* 0x000fe40000000f00 */
[----:B------:R-:W-:Y:S01]  /*6bb0*/  @!P0 MOV R54, R50 ;  /* 0x0000003200368202 */ /* 0x000fe20000000f00 */
[--C-:B-1----:R-:W-:Y:S01]  /*6bc0*/  @!P0 HADD2.F32 R41, -RZ, R36.reuse.H0_H0 ;  /* 0x20000024ff298230 */ /* 0x102fe20000004100 */
[----:B------:R-:W-:Y:S01]  /*6bd0*/  @!P0 MOV R53, R51 ;  /* 0x0000003300358202 */ /* 0x000fe20000000f00 */
[----:B------:R-:W-:Y:S02]  /*6be0*/  @!P0 HADD2.F32 R43, -RZ, R36.H1_H1 ;  /* 0x30000024ff2b8230 */ /* 0x000fe40000004100 */
[--C-:B----4-:R-:W-:Y:S02]  /*6bf0*/  @!P0 HADD2.F32 R33, -RZ, R24.reuse.H0_H0 ;  /* 0x20000018ff218230 */ /* 0x110fe40000004100 */
        /* <DEDUP_REMOVED lines=9> */
[----:B--2---:R-:W-:Y:S01]  /*6c90*/  @!P0 HADD2.F32 R36, -RZ, R44.H0_H0 ;  /* 0x2000002cff248230 */ /* 0x004fe20000004100 */
[----:B------:R-:W1:Y:S01]  /*6ca0*/  LDC.64 R60, c[0x0][0x3b8] ;  /* 0x0000ee00ff3c7b82 */ /* 0x000e620000000a00 */
[--C-:B------:R-:W-:Y:S02]  /*6cb0*/  @!P0 HADD2.F32 R31, -RZ, R62.reuse.H0_H0 ;  /* 0x2000003eff1f8230 */ /* 0x100fe40000004100 */
[----:B------:R-:W-:Y:S01]  /*6cc0*/  @!P0 FMUL.FTZ R0, R33, R34 ;  /* 0x0000002221008220 */ /* 0x000fe20000410000 */
[----:B------:R-:W-:Y:S02]  /*6cd0*/  @!P0 HADD2.F32 R29, -RZ, R62.H1_H1 ;  /* 0x3000003eff1d8230 */ /* 0x000fe40000004100 */
[----:B------:R-:W-:Y:S01]  /*6ce0*/  @!P1 FADD.FTZ R37, -R37, -RZ ;  /* 0x800000ff25259221 */ /* 0x000fe20000010100 */
[----:B------:R-:W-:Y:S02]  /*6cf0*/  @!P0 HADD2.F32 R38, -RZ, R44.H1_H1 ;  /* 0x3000002cff268230 */ /* 0x000fe40000004100 */
[----:B------:R-:W-:Y:S01]  /*6d00*/  @!P0 FFMA.FTZ R0, R41, R36, R0 ;  /* 0x0000002429008223 */ /* 0x000fe20000010000 */
[----:B------:R-:W-:Y:S02]  /*6d10*/  @!P0 HADD2.F32 R25, -RZ, R63.H0_H0 ;  /* 0x2000003fff198230 */ /* 0x000fe40000004100 */
[----:B------:R-:W-:Y:S01]  /*6d20*/  @!P1 FADD.FTZ R35, -R35, -RZ ;  /* 0x800000ff23239221 */ /* 0x000fe20000010100 */
[----:B------:R-:W-:Y:S02]  /*6d30*/  @!P0 HADD2.F32 R40, -RZ, R45.H0_H0 ;  /* 0x2000002dff288230 */ /* 0x000fe40000004100 */
[----:B------:R-:W-:Y:S01]  /*6d40*/  @!P1 FADD.FTZ R31, -R31, -RZ ;  /* 0x800000ff1f1f9221 */ /* 0x000fe20000010100 */
[----:B------:R-:W-:Y:S02]  /*6d50*/  @!P0 HADD2.F32 R36, -RZ, R52.H0_H0 ;  /* 0x20000034ff248230 */ /* 0x000fe40000004100 */
[----:B------:R-:W-:Y:S01]  /*6d60*/  @!P0 FMUL.FTZ R2, R32, R39 ;  /* 0x0000002720028220 */ /* 0x000fe20000410000 */
[----:B------:R-:W-:Y:S02]  /*6d70*/  @!P0 HADD2.F32 R18, -RZ, R63.H1_H1 ;  /* 0x3000003fff128230 */ /* 0x000fe40000004100 */
[----:B------:R-:W-:Y:S01]  /*6d80*/  @!P0 FMUL.FTZ R3, R30, R37 ;  /* 0x000000251e038220 */ /* 0x000fe20000410000 */
[--C-:B------:R-:W-:Y:S02]  /*6d90*/  @!P0 HADD2.F32 R24, -RZ, R26.reuse.H0_H0 ;  /* 0x2000001aff188230 */ /* 0x100fe40000004100 */
[----:B------:R-:W-:Y:S01]  /*6da0*/  @!P1 FADD.FTZ R29, -R29, -RZ ;  /* 0x800000ff1d1d9221 */ /* 0x000fe20000010100 */
[----:B------:R-:W-:Y:S02]  /*6db0*/  @!P0 HADD2.F32 R26, -RZ, R26.H1_H1 ;  /* 0x3000001aff1a8230 */ /* 0x000fe40000004100 */
[----:B------:R-:W-:Y:S01]  /*6dc0*/  @!P1 FADD.FTZ R25, -R25, -RZ ;  /* 0x800000ff19199221 */ /* 0x000fe20000010100 */
[----:B------:R-:W-:Y:S02]  /*6dd0*/  @!P0 HADD2.F32 R42, -RZ, R45.H1_H1 ;  /* 0x3000002dff2a8230 */ /* 0x000fe40000004100 */
[----:B------:R-:W-:Y:S01]  /*6de0*/  @!P1 FADD.FTZ R18, -R18, -RZ ;  /* 0x800000ff12129221 */ /* 0x000fe20000010100 */
[----:B------:R-:W-:Y:S02]  /*6df0*/  @!P0 HADD2.F32 R41, -RZ, R52.H1_H1 ;  /* 0x30000034ff298230 */ /* 0x000fe40000004100 */
[----:B------:R-:W-:Y:S01]  /*6e00*/  @!P0 FFMA.FTZ R2, R43, R38, R2 ;  /* 0x000000262b028223 */ /* 0x000fe20000010002 */
[----:B------:R-:W-:Y:S01]  /*6e10*/  @!P0 FMUL.FTZ R4, R28, R35 ;  /* 0x000000231c048220 */ /* 0x000fe20000410000 */
[----:B-1----:R-:W-:Y:S01]  /*6e20*/  LEA R142, P1, R60, R138, 0x8 ;  /* 0x0000008a3c8e7211 */ /* 0x002fe200078240ff */
[--C-:B------:R-:W-:Y:S02]  /*6e30*/  @!P0 HADD2.F32 R20, -RZ, R27.reuse.H0_H0 ;  /* 0x2000001bff148230 */ /* 0x100fe40000004100 */
[----:B------:R-:W-:Y:S01]  /*6e40*/  @!P0 FFMA.FTZ R3, R36, R40, R3 ;  /* 0x0000002824038223 */ /* 0x000fe20000010003 */
[----:B------:R-:W-:Y:S01]  /*6e50*/  @!P0 F2FP.F16.F32.PACK_AB R55, R2, R0 ;  /* 0x000000000237823e */ /* 0x000fe200000000ff */
[----:B------:R-:W-:Y:S01]  /*6e60*/  @!P0 HADD2.F32 R27, -RZ, R27.H1_H1 ;  /* 0x3000001bff1b8230 */ /* 0x000fe20000004100 */
[----:B------:R-:W-:Y:S01]  /*6e70*/  LEA.HI.X R143, R60, R139, R61, 0x8, P1 ;  /* 0x0000008b3c8f7211 */ /* 0x000fe200008f443d */
[----:B------:R-:W-:Y:S01]  /*6e80*/  @!P0 HADD2.F32 R44, -RZ, R46.H0_H0 ;  /* 0x2000002eff2c8230 */ /* 0x000fe20000004100 */
[----:B------:R-:W-:Y:S01]  /*6e90*/  @!P0 MOV R48, R55 ;  /* 0x0000003700308202 */ /* 0x000fe20000000f00 */
[----:B------:R-:W-:Y:S02]  /*6ea0*/  @!P0 HADD2.F32 R36, -RZ, R54.H0_H0 ;  /* 0x20000036ff248230 */ /* 0x000fe40000004100 */
[----:B------:R-:W-:Y:S01]  /*6eb0*/  @!P0 FMUL.FTZ R5, R24, R31 ;  /* 0x0000001f18058220 */ /* 0x000fe20000410000 */
[----:B------:R-:W-:Y:S02]  /*6ec0*/  @!P0 HADD2.F32 R45, -RZ, R46.H1_H1 ;  /* 0x3000002eff2d8230 */ /* 0x000fe40000004100 */
[----:B------:R-:W-:Y:S01]  /*6ed0*/  @!P0 FFMA.FTZ R4, R41, R42, R4 ;  /* 0x0000002a29048223 */ /* 0x000fe20000010004 */
[----:B------:R-:W-:Y:S02]  /*6ee0*/  @!P0 HADD2.F32 R43, -RZ, R54.H1_H1 ;  /* 0x30000036ff2b8230 */ /* 0x000fe40000004100 */
[----:B------:R-:W-:Y:S01]  /*6ef0*/  @!P0 FMUL.FTZ R6, R26, R29 ;  /* 0x0000001d1a068220 */ /* 0x000fe20000410000 */
[----:B------:R-:W-:Y:S02]  /*6f00*/  @!P0 HADD2.F32 R46, -RZ, R47.H0_H0 ;  /* 0x2000002fff2e8230 */ /* 0x000fe40000004100 */
[----:B------:R-:W-:Y:S01]  /*6f10*/  @!P0 FMUL.FTZ R7, R20, R25 ;  /* 0x0000001914078220 */ /* 0x000fe20000410000 */
[----:B------:R-:W-:Y:S01]  /*6f20*/  @!P0 F2FP.F16.F32.PACK_AB R58, R4, R3 ;  /* 0x00000003043a823e */ /* 0x000fe200000000ff */
[----:B------:R-:W-:Y:S02]  /*6f30*/  @!P0 HADD2.F32 R38, -RZ, R53.H0_H0 ;  /* 0x20000035ff268230 */ /* 0x000fe40000004100 */
[----:B------:R-:W-:Y:S01]  /*6f40*/  @!P0 FMUL.FTZ R8, R27, R18 ;  /* 0x000000121b088220 */ /* 0x000fe20000410000 */
[----:B------:R-:W-:Y:S01]  /*6f50*/  @!P0 HADD2.F32 R47, -RZ, R47.H1_H1 ;  /* 0x3000002fff2f8230 */ /* 0x000fe20000004100 */
[----:B------:R-:W-:Y:S01]  /*6f60*/  @!P0 MOV R49, R58 ;  /* 0x0000003a00318202 */ /* 0x000fe20000000f00 */
[----:B------:R-:W-:Y:S02]  /*6f70*/  @!P0 HADD2.F32 R41, -RZ, R53.H1_H1 ;  /* 0x30000035ff298230 */ /* 0x000fe40000004100 */
[----:B------:R-:W-:Y:S01]  /*6f80*/  @!P0 FFMA.FTZ R5, R36, R44, R5 ;  /* 0x0000002c24058223 */ /* 0x000fe20000010005 */
        /* <DEDUP_REMOVED lines=8> */
.L_x_1805:
[----:B------:R-:W-:Y:S05]  /*7010*/  BSYNC.RECONVERGENT B0 ;  /* 0x0000000000007941 */ /* 0x000fea0003800200 */
.L_x_1804:
[----:B------:R-:W-:Y:S04]  /*7020*/  BSSY.RECONVERGENT B0, `(.L_x_1806) ;  /* 0x0000062000007945 */ /* 0x000fe80003800200 */
[----:B------:R-:W-:Y:S05]  /*7030*/  @P4 BRA `(.L_x_1807) ;  /* 0x0000000400804947 */ /* 0x000fea0003800000 */
[----:B-1-34-:R-:W1:Y:S01]  /*7040*/  LDC.64 R60, c[0x0][0x4a8] ;  /* 0x00012a00ff3c7b82 */ /* 0x01ae620000000a00 */
[C---:B------:R-:W-:Y:S02]  /*7050*/  ISETP.GE.AND P0, PT, R12.reuse, R17, PT ;  /* 0x000000110c00720c */ /* 0x040fe40003f06270 */
[----:B------:R-:W-:Y:S11]  /*7060*/  ISETP.GE.U32.AND P2, PT, R12, R21, PT ;  /* 0x000000150c00720c */ /* 0x000ff60003f46070 */
[----:B------:R-:W-:Y:S01]  /*7070*/  @!P0 SEL R58, R129, RZ, P2 ;  /* 0x000000ff813a8207 */ /* 0x000fe20001000000 */
[----:B-1----:R-:W-:Y:S01]  /*7080*/  IMAD R55, R61, 0x140, RZ ;  /* 0x000001403d377824 */ /* 0x002fe200078e02ff */
[----:B------:R-:W-:Y:S01]  /*7090*/  @!P0 SEL R61, R16, RZ, P2 ;  /* 0x000000ff103d8207 */ /* 0x000fe20001000000 */
[----:B------:R-:W-:Y:S03]  /*70a0*/  IMAD.WIDE.U32 R34, R60, 0x140, R22 ;  /* 0x000001403c227825 */ /* 0x000fe600078e0016 */
[----:B------:R-:W-:Y:S02]  /*70b0*/  @!P0 IADD3 R61, P1, PT, R112, R61, RZ ;  /* 0x0000003d703d8210 */ /* 0x000fe40007f3e0ff */
[----:B------:R-:W-:Y:S02]  /*70c0*/  IADD3 R35, PT, PT, R55, R35, RZ ;  /* 0x0000002337237210 */ /* 0x000fe40007ffe0ff */
[----:B------:R-:W-:Y:S02]  /*70d0*/  @!P0 SHF.L.U32 R55, R61, 0x1, RZ ;  /* 0x000000013d378819 */ /* 0x000fe400000006ff */
[----:B------:R-:W-:Y:S01]  /*70e0*/  @!P0 IADD3.X R58, PT, PT, R97, R58, RZ, P1, !PT ;  /* 0x0000003a613a8210 */ /* 0x000fe20000ffe4ff */
[----:B------:R-:W-:Y:S01]  /*70f0*/  @!P0 IMAD.WIDE R24, R19, 0x2, R34 ;  /* 0x0000000213188825 */ /* 0x000fe200078e0222 */
[----:B------:R-:W-:Y:S01]  /*7100*/  @!P0 IADD3 R62, P1, PT, R55, R86, RZ ;  /* 0x00000056373e8210 */ /* 0x000fe20007f3e0ff */
[----:B------:R-:W3:Y:S01]  /*7110*/  LDG.E.128 R48, desc[UR6][R34.64] ;  /* 0x0000000622307981 */ /* 0x000ee2000c1e1d00 */
[----:B------:R-:W-:Y:S04]  /*7120*/  @!P0 SHF.L.U64.HI R58, R61, 0x1, R58 ;  /* 0x000000013d3a8819 */ /* 0x000fe8000001023a */
[C---:B------:R-:W-:Y:S02]  /*7130*/  @!P0 IADD3.X R63, PT, PT, R58.reuse, R87, RZ, P1, !PT ;  /* 0x000000573a3f8210 */ /* 0x040fe40000ffe4ff */
[----:B------:R-:W-:Y:S01]  /*7140*/  @!P0 IADD3 R40, P1, PT, R55, R88, RZ ;  /* 0x0000005837288210 */ /* 0x000fe20007f3e0ff */
[----:B------:R-:W4:Y:S03]  /*7150*/  @!P0 LDG.E.128 R24, desc[UR6][R24.64] ;  /* 0x0000000618188981 */ /* 0x000f26000c1e1d00 */
[----:B------:R-:W-:Y:S02]  /*7160*/  @!P0 IADD3.X R41, PT, PT, R58, R89, RZ, P1, !PT ;  /* 0x000000593a298210 */ /* 0x000fe40000ffe4ff */
[----:B------:R-:W-:Y:S02]  /*7170*/  PLOP3.LUT P1, PT, PT, PT, PT, 0x80, 0x8 ;  /* 0x000000000008781c */ /* 0x000fe40003f2f070 */
[----:B------:R-:W-:Y:S01]  /*7180*/  @!P0 PLOP3.LUT P1, PT, P2, PT, PT, 0x80, 0x8 ;  /* 0x000000000008881c */ /* 0x000fe2000172f070 */
[----:B------:R-:W5:Y:S08]  /*7190*/  @!P0 LDG.E.128 R60, desc[UR6][R62.64] ;  /* 0x000000063e3c8981 */ /* 0x000f70000c1e1d00 */
        /* <DEDUP_REMOVED lines=23> */
[--C-:B------:R-:W-:Y:S02]  /*7310*/  @!P0 HADD2.F32 R25, -RZ, R63.reuse.H0_H0 ;  /* 0x2000003fff198230 */ /* 0x100fe40000004100 */
[----:B------:R-:W-:Y:S01]  /*7320*/  @!P0 FFMA.FTZ R0, R41, R36, R0 ;  /* 0x0000002429008223 */ /* 0x000fe20000010000 */
[----:B------:R-:W-:Y:S02]  /*7330*/  @!P0 HADD2.F32 R38, -RZ, R44.H1_H1 ;  /* 0x3000002cff268230 */ /* 0x000fe40000004100 */
[----:B------:R-:W-:Y:S01]  /*7340*/  @!P1 FADD.FTZ R35, -R35, -RZ ;  /* 0x800000ff23239221 */ /* 0x000fe20000010100 */
[----:B------:R-:W-:Y:S02]  /*7350*/  @!P0 HADD2.F32 R18, -RZ, R63.H1_H1 ;  /* 0x3000003fff128230 */ /* 0x000fe40000004100 */
[----:B------:R-:W-:Y:S01]  /*7360*/  @!P0 FMUL.FTZ R2, R32, R39 ;  /* 0x0000002720028220 */ /* 0x000fe20000410000 */
[----:B------:R-:W-:Y:S02]  /*7370*/  @!P0 HADD2.F32 R24, -RZ, R26.H0_H0 ;  /* 0x2000001aff188230 */ /* 0x000fe40000004100 */
[----:B------:R-:W-:Y:S01]  /*7380*/  @!P0 FMUL.FTZ R3, R30, R37 ;  /* 0x000000251e038220 */ /* 0x000fe20000410000 */
[--C-:B------:R-:W-:Y:S02]  /*7390*/  @!P0 HADD2.F32 R40, -RZ, R45.reuse.H0_H0 ;  /* 0x2000002dff288230 */ /* 0x100fe40000004100 */
[----:B------:R-:W-:Y:S01]  /*73a0*/  @!P0 FFMA.FTZ R2, R43, R38, R2 ;  /* 0x000000262b028223 */ /* 0x000fe20000010002 */
[----:B------:R-:W-:Y:S02]  /*73b0*/  @!P0 HADD2.F32 R36, -RZ, R52.H0_H0 ;  /* 0x20000034ff248230 */ /* 0x000fe40000004100 */
[----:B------:R-:W-:Y:S01]  /*73c0*/  @!P0 FMUL.FTZ R4, R28, R35 ;  /* 0x000000231c048220 */ /* 0x000fe20000410000 */
[----:B------:R-:W-:Y:S02]  /*73d0*/  @!P0 HADD2.F32 R26, -RZ, R26.H1_H1 ;  /* 0x3000001aff1a8230 */ /* 0x000fe40000004100 */
[----:B------:R-:W-:Y:S01]  /*73e0*/  @!P1 FADD.FTZ R31, -R31, -RZ ;  /* 0x800000ff1f1f9221 */ /* 0x000fe20000010100 */
[----:B------:R-:W-:Y:S01]  /*73f0*/  @!P0 HADD2.F32 R42, -RZ, R45.H1_H1 ;  /* 0x3000002dff2a8230 */ /* 0x000fe20000004100 */
[----:B------:R-:W-:Y:S01]  /*7400*/  @!P0 F2FP.F16.F32.PACK_AB R55, R2, R0 ;  /* 0x000000000237823e */ /* 0x000fe200000000ff */
[----:B------:R-:W-:Y:S02]  /*7410*/  @!P0 HADD2.F32 R41, -RZ, R52.H1_H1 ;  /* 0x30000034ff298230 */ /* 0x000fe40000004100 */
[----:B------:R-:W-:Y:S01]  /*7420*/  @!P0 FFMA.FTZ R3, R36, R40, R3 ;  /* 0x0000002824038223 */ /* 0x000fe20000010003 */
[--C-:B------:R-:W-:Y:S02]  /*7430*/  @!P0 HADD2.F32 R20, -RZ, R27.reuse.H0_H0 ;  /* 0x2000001bff148230 */ /* 0x100fe40000004100 */
[----:B------:R-:W-:Y:S01]  /*7440*/  @!P1 FADD.FTZ R29, -R29, -RZ ;  /* 0x800000ff1d1d9221 */ /* 0x000fe20000010100 */
[----:B------:R-:W-:Y:S02]  /*7450*/  @!P0 HADD2.F32 R27, -RZ, R27.H1_H1 ;  /* 0x3000001bff1b8230 */ /* 0x000fe40000004100 */
[----:B------:R-:W-:Y:S01]  /*7460*/  @!P1 FADD.FTZ R25, -R25, -RZ ;  /* 0x800000ff19199221 */ /* 0x000fe20000010100 */
[----:B------:R-:W-:Y:S01]  /*7470*/  @!P0 HADD2.F32 R44, -RZ, R46.H0_H0 ;  /* 0x2000002eff2c8230 */ /* 0x000fe20000004100 */
[----:B------:R-:W-:Y:S01]  /*7480*/  @!P0 MOV R48, R55 ;  /* 0x0000003700308202 */ /* 0x000fe20000000f00 */
[----:B------:R-:W-:Y:S02]  /*7490*/  @!P0 HADD2.F32 R38, -RZ, R54.H0_H0 ;  /* 0x20000036ff268230 */ /* 0x000fe40000004100 */
[----:B------:R-:W-:Y:S01]  /*74a0*/  @!P1 FADD.FTZ R18, -R18, -RZ ;  /* 0x800000ff12129221 */ /* 0x000fe20000010100 */
[----:B------:R-:W-:Y:S02]  /*74b0*/  @!P0 HADD2.F32 R45, -RZ, R46.H1_H1 ;  /* 0x3000002eff2d8230 */ /* 0x000fe40000004100 */
[----:B------:R-:W-:Y:S01]  /*74c0*/  @!P0 FFMA.FTZ R4, R41, R42, R4 ;  /* 0x0000002a29048223 */ /* 0x000fe20000010004 */
[----:B------:R-:W-:Y:S02]  /*74d0*/  @!P0 HADD2.F32 R43, -RZ, R54.H1_H1 ;  /* 0x30000036ff2b8230 */ /* 0x000fe40000004100 */
[----:B------:R-:W-:Y:S01]  /*74e0*/  @!P0 FMUL.FTZ R5, R24, R31 ;  /* 0x0000001f18058220 */ /* 0x000fe20000410000 */
[----:B------:R-:W-:Y:S01]  /*74f0*/  @!P0 FMUL.FTZ R6, R26, R29 ;  /* 0x0000001d1a068220 */ /* 0x000fe20000410000 */
[----:B------:R-:W-:Y:S01]  /*7500*/  @!P0 HADD2.F32 R46, -RZ, R47.H0_H0 ;  /* 0x2000002fff2e8230 */ /* 0x000fe20000004100 */
[----:B------:R-:W-:Y:S01]  /*7510*/  @!P0 F2FP.F16.F32.PACK_AB R58, R4, R3 ;  /* 0x00000003043a823e */ /* 0x000fe200000000ff */
[----:B------:R-:W-:Y:S02]  /*7520*/  @!P0 HADD2.F32 R36, -RZ, R53.H0_H0 ;  /* 0x20000035ff248230 */ /* 0x000fe40000004100 */
[----:B------:R-:W-:Y:S01]  /*7530*/  @!P0 FMUL.FTZ R7, R20, R25 ;  /* 0x0000001914078220 */ /* 0x000fe20000410000 */
[----:B------:R-:W-:Y:S01]  /*7540*/  @!P0 HADD2.F32 R47, -RZ, R47.H1_H1 ;  /* 0x3000002fff2f8230 */ /* 0x000fe20000004100 */
[----:B------:R-:W-:Y:S01]  /*7550*/  @!P0 MOV R49, R58 ;  /* 0x0000003a00318202 */ /* 0x000fe20000000f00 */
[----:B------:R-:W-:Y:S02]  /*7560*/  @!P0 HADD2.F32 R41, -RZ, R53.H1_H1 ;  /* 0x30000035ff298230 */ /* 0x000fe40000004100 */
[----:B------:R-:W-:Y:S01]  /*7570*/  @!P0 FMUL.FTZ R8, R27, R18 ;  /* 0x000000121b088220 */ /* 0x000fe20000410000 */
[----:B------:R-:W-:Y:S01]  /*7580*/  @!P0 FFMA.FTZ R5, R38, R44, R5 ;  /* 0x0000002c26058223 */ /* 0x000fe20000010005 */
[----:B------:R-:W-:Y:S01]  /*7590*/  @!P0 FFMA.FTZ R6, R43, R45, R6 ;  /* 0x0000002d2b068223 */ /* 0x000fe20000010006 */
[----:B-1----:R-:W-:Y:S04]  /*75a0*/  IMAD.WIDE.U32 R62, R60, 0x140, R138 ;  /* 0x000001403c3e7825 */ /* 0x002fe800078e008a */
[----:B------:R-:W-:Y:S01]  /*75b0*/  @!P0 FFMA.FTZ R7, R36, R46, R7 ;  /* 0x0000002e24078223 */ /* 0x000fe20000010007 */
[----:B------:R-:W-:Y:S01]  /*75c0*/  @!P0 FFMA.FTZ R8, R41, R47, R8 ;  /* 0x0000002f29088223 */ /* 0x000fe20000010008 */
[----:B------:R-:W-:Y:S01]  /*75d0*/  @!P0 F2FP.F16.F32.PACK_AB R60, R6, R5 ;  /* 0x00000005063c823e */ /* 0x000fe200000000ff */
[----:B------:R-:W-:Y:S03]  /*75e0*/  IMAD R61, R61, 0x140, RZ ;  /* 0x000001403d3d7824 */ /* 0x000fe600078e02ff */
[----:B------:R-:W-:Y:S02]  /*75f0*/  @!P0 MOV R50, R60 ;  /* 0x0000003c00328202 */ /* 0x000fe40000000f00 */
[----:B------:R-:W-:Y:S02]  /*7600*/  IADD3 R63, PT, PT, R61, R63, RZ ;  /* 0x0000003f3d3f7210 */ /* 0x000fe40007ffe0ff */
[----:B------:R-:W-:Y:S04]  /*7610*/  @!P0 F2FP.F16.F32.PACK_AB R61, R8, R7 ;  /* 0x00000007083d823e */ /* 0x000fe800000000ff */
[----:B------:R-:W-:Y:S05]  /*7620*/  @!P0 MOV R51, R61 ;  /* 0x0000003d00338202 */ /* 0x000fea0000000f00 */
[----:B------:R1:W-:Y:S02]  /*7630*/  STG.E.128 desc[UR6][R62.64], R48 ;  /* 0x000000303e007986 */ /* 0x0003e4000c101d06 */
.L_x_1807:
[----:B------:R-:W-:Y:S05]  /*7640*/  BSYNC.RECONVERGENT B0 ;  /* 0x0000000000007941 */ /* 0x000fea0003800200 */
.L_x_1806:
[----:B------:R-:W-:Y:S01]  /*7650*/  ISETP.NE.AND P0, PT, R140, RZ, PT ;  /* 0x000000ff8c00720c */ /* 0x000fe20003f05270 */
[----:B------:R-:W-:Y:S11]  /*7660*/  BSSY.RECONVERGENT B0, `(.L_x_1808) ;  /* 0x0000063000007945 */ /* 0x000ff60003800200 */
[----:B------:R-:W-:Y:S01]  /*7670*/  @!UPT UIADD3 URZ, UPT, UPT, URZ, URZ, URZ ;  /* 0x000000fffffff290 */ /* 0x000fe2000fffe0ff */
[----:B------:R-:W-:Y:S05]  /*7680*/  @P0 BRA `(.L_x_1809) ;  /* 0x0000000400800947 */ /* 0x000fea0003800000 */
[----:B-1----:R-:W1:Y:S01]  /*7690*/  LDC.64 R52, c[0x0][0x4a8] ;  /* 0x00012a00ff347b82 */ /* 0x002e620000000a00 */
[C---:B------:R-:W-:Y:S02]  /*76a0*/  ISETP.GE.AND P0, PT, R12.reuse, R17, PT ;  /* 0x000000110c00720c */ /* 0x040fe40003f06270 */
[----:B------:R-:W-:Y:S11]  /*76b0*/  ISETP.GE.U32.AND P2, PT, R12, R21, PT ;  /* 0x000000150c00720c */ /* 0x000ff60003f46070 */
[----:B------:R-:W-:Y:S01]  /*76c0*/  @!P0 SEL R129, R129, RZ, P2 ;  /* 0x000000ff81818207 */ /* 0x000fe20001000000 */
[----:B-1----:R-:W-:Y:S01]  /*76d0*/  IMAD.WIDE.U32 R22, R52, 0x180, R22 ;  /* 0x0000018034167825 */ /* 0x002fe200078e0016 */
[----:B------:R-:W-:Y:S03]  /*76e0*/  @!P0 SEL R52, R16, RZ, P2 ;  /* 0x000000ff10348207 */ /* 0x000fe60001000000 */
[----:B------:R-:W-:Y:S05]  /*76f0*/  IMAD R53, R53, 0x180, RZ ;  /* 0x0000018035357824 */ /* 0x000fea00078e02ff */
[----:B------:R-:W-:Y:S02]  /*7700*/  IADD3 R23, PT, PT, R53, R23, RZ ;  /* 0x0000001735177210 */ /* 0x000fe40007ffe0ff */
[----:B------:R-:W-:Y:S01]  /*7710*/  @!P0 IADD3 R53, P1, PT, R111, R52, RZ ;  /* 0x000000346f358210 */ /* 0x000fe20007f3e0ff */
[----:B------:R-:W-:Y:S03]  /*7720*/  @!P0 IMAD.WIDE R16, R19, 0x2, R22 ;  /* 0x0000000213108825 */ /* 0x000fe600078e0216 */
[----:B------:R-:W-:Y:S01]  /*7730*/  @!P0 SHF.L.U32 R51, R53, 0x1, RZ ;  /* 0x0000000135338819 */ /* 0x000fe200000006ff */
[----:B------:R-:W5:Y:S01]  /*7740*/  LDG.E.128 R44, desc[UR6][R22.64] ;  /* 0x00000006162c7981 */ /* 0x000f62000c1e1d00 */
[----:B------:R-:W-:Y:S02]  /*7750*/  @!P0 IADD3.X R58, PT, PT, R96, R129, RZ, P1, !PT ;  /* 0x00000081603a8210 */ /* 0x000fe40000ffe4ff */
[----:B------:R-:W-:Y:S02]  /*7760*/  @!P0 IADD3 R54, P1, PT, R51, R86, RZ ;  /* 0x0000005633368210 */ /* 0x000fe40007f3e0ff */
[----:B------:R-:W-:Y:S03]  /*7770*/  @!P0 SHF.L.U64.HI R58, R53, 0x1, R58 ;  /* 0x00000001353a8819 */ /* 0x000fe6000001023a */
[----:B------:R-:W2:Y:S01]  /*7780*/  @!P0 LDG.E.128 R16, desc[UR6][R16.64] ;  /* 0x0000000610108981 */ /* 0x000ea2000c1e1d00 */
[C---:B------:R-:W-:Y:S02]  /*7790*/  @!P0 IADD3.X R55, PT, PT, R58.reuse, R87, RZ, P1, !PT ;  /* 0x000000573a378210 */ /* 0x040fe40000ffe4ff */
[----:B------:R-:W-:Y:S04]  /*77a0*/  @!P0 IADD3 R34, P1, PT, R51, R88, RZ ;  /* 0x0000005833228210 */ /* 0x000fe80007f3e0ff */
[----:B------:R-:W-:Y:S01]  /*77b0*/  @!P0 IADD3.X R35, PT, PT, R58, R89, RZ, P1, !PT ;  /* 0x000000593a238210 */ /* 0x000fe20000ffe4ff */
[----:B------:R-:W3:Y:S01]  /*77c0*/  @!P0 LDG.E.128 R52, desc[UR6][R54.64] ;  /* 0x0000000636348981 */ /* 0x000ee2000c1e1d00 */
[----:B------:R-:W-:Y:S02]  /*77d0*/  PLOP3.LUT P1, PT, PT, PT, PT, 0x80, 0x8 ;  /* 0x000000000008781c */ /* 0x000fe40003f2f070 */
[----:B------:R-:W-:Y:S05]  /*77e0*/  @!P0 PLOP3.LUT P1, PT, P2, PT, PT, 0x80, 0x8 ;  /* 0x000000000008881c */ /* 0x000fea000172f070 */
[----:B------:R5:W4:Y:S02]  /*77f0*/  @!P0 LDG.E.128 R40, desc[UR6][R34.64] ;  /* 0x0000000622288981 */ /* 0x000b24000c1e1d00 */
[----:B-----5:R-:W-:Y:S02]  /*7800*/  @!P0 MOV R34, R44 ;  /* 0x0000002c00228202 */ /* 0x020fe40000000f00 */
[----:B------:R-:W-:Y:S02]  /*7810*/  @!P0 MOV R48, R45 ;  /* 0x0000002d00308202 */ /* 0x000fe40000000f00 */
[----:B------:R-:W-:Y:S01]  /*7820*/  @!P0 MOV R50, R46 ;  /* 0x0000002e00328202 */ /* 0x000fe20000000f00 */
[--C-:B------:R-:W-:Y:S01]  /*7830*/  @!P0 HADD2.F32 R35, -RZ, R34.reuse.H0_H0 ;  /* 0x20000022ff238230 */ /* 0x100fe20000004100 */
[----:B------:R-:W-:Y:S01]  /*7840*/  @!P0 MOV R49, R47 ;  /* 0x0000002f00318202 */ /* 0x000fe20000000f00 */
[----:B------:R-:W-:Y:S02]  /*7850*/  @!P0 HADD2.F32 R37, -RZ, R34.H1_H1 ;  /* 0x30000022ff258230 */ /* 0x000fe40000004100 */
[--C-:B--2---:R-:W-:Y:S02]  /*7860*/  @!P0 HADD2.F32 R29, -RZ, R16.reuse.H0_H0 ;  /* 0x20000010ff1d8230 */ /* 0x104fe40000004100 */
[----:B------:R-:W-:Y:S02]  /*7870*/  @!P0 HADD2.F32 R27, -RZ, R16.H1_H1 ;  /* 0x30000010ff1b8230 */ /* 0x000fe40000004100 */
[--C-:B------:R-:W-:Y:S02]  /*7880*/  @!P0 HADD2.F32 R26, -RZ, R17.reuse.H0_H0 ;  /* 0x20000011ff1a8230 */ /* 0x100fe40000004100 */
[----:B------:R-:W-:Y:S02]  /*7890*/  @!P0 HADD2.F32 R24, -RZ, R17.H1_H1 ;  /* 0x30000011ff188230 */ /* 0x000fe40000004100 */
[--C-:B---3--:R-:W-:Y:S02]  /*78a0*/  @!P0 HADD2.F32 R32, -RZ, R52.reuse.H0_H0 ;  /* 0x20000034ff208230 */ /* 0x108fe40000004100 */
[----:B------:R-:W-:Y:S02]  /*78b0*/  @!P0 HADD2.F32 R30, -RZ, R52.H1_H1 ;  /* 0x30000034ff1e8230 */ /* 0x000fe40000004100 */
[--C-:B------:R-:W-:Y:S02]  /*78c0*/  @!P0 HADD2.F32 R33, -RZ, R53.reuse.H0_H0 ;  /* 0x20000035ff218230 */ /* 0x100fe40000004100 */
[----:B------:R-:W-:Y:S01]  /*78d0*/  @!P1 FADD.FTZ R32, -R32, -RZ ;  /* 0x800000ff20209221 */ /* 0x000fe20000010100 */
[----:B------:R-:W-:Y:S02]  /*78e0*/  @!P0 HADD2.F32 R31, -RZ, R53.H1_H1 ;  /* 0x30000035ff1f8230 */ /* 0x000fe40000004100 */
[----:B------:R-:W-:Y:S01]  /*78f0*/  @!P1 FADD.FTZ R30, -R30, -RZ ;  /* 0x800000ff1e1e9221 */ /* 0x000fe20000010100 */
[----:B----4-:R-:W-:Y:S01]  /*7900*/  @!P0 HADD2.F32 R34, -RZ, R40.H0_H0 ;  /* 0x20000028ff228230 */ /* 0x010fe20000004100 */
[----:B------:R-:W1:Y:S01]  /*7910*/  LDC.64 R52, c[0x0][0x3b8] ;  /* 0x0000ee00ff347b82 */ /* 0x000e620000000a00 */
[----:B------:R-:W-:Y:S02]  /*7920*/  @!P0 HADD2.F32 R28, -RZ, R54.H0_H0 ;  /* 0x20000036ff1c8230 */ /* 0x000fe40000004100 */
[----:B------:R-:W-:Y:S01]  /*7930*/  @!P0 FMUL.FTZ R0, R29, R32 ;  /* 0x000000201d008220 */ /* 0x000fe20000410000 */
[--C-:B------:R-:W-:Y:S02]  /*7940*/  @!P0 HADD2.F32 R21, -RZ, R18.reuse.H0_H0 ;  /* 0x20000012ff158230 */ /* 0x100fe40000004100 */
[----:B------:R-:W-:Y:S01]  /*7950*/  @!P0 FMUL.FTZ R2, R27, R30 ;  /* 0x0000001e1b028220 */ /* 0x000fe20000410000 */
[----:B------:R-:W-:Y:S02]  /*7960*/  @!P0 HADD2.F32 R20, -RZ, R18.H1_H1 ;  /* 0x30000012ff148230 */ /* 0x000fe40000004100 */
[----:B------:R-:W-:Y:S01]  /*7970*/  @!P0 FFMA.FTZ R0, R35, R34, R0 ;  /* 0x0000002223008223 */ /* 0x000fe20000010000 */
[----:B------:R-:W-:Y:S02]  /*7980*/  @!P0 HADD2.F32 R25, -RZ, R54.H1_H1 ;  /* 0x30000036ff198230 */ /* 0x000fe40000004100 */
[----:B------:R-:W-:Y:S01]  /*7990*/  @!P1 FADD.FTZ R33, -R33, -RZ ;  /* 0x800000ff21219221 */ /* 0x000fe20000010100 */
[--C-:B------:R-:W-:Y:S02]  /*79a0*/  @!P0 HADD2.F32 R18, -RZ, R55.reuse.H0_H0 ;  /* 0x20000037ff128230 */ /* 0x100fe40000004100 */
[----:B------:R-:W-:Y:S01]  /*79b0*/  @!P1 FADD.FTZ R31, -R31, -RZ ;  /* 0x800000ff1f1f9221 */ /* 0x000fe20000010100 */
[----:B------:R-:W-:Y:S02]  /*79c0*/  @!P0 HADD2.F32 R36, -RZ, R40.H1_H1 ;  /* 0x30000028ff248230 */ /* 0x000fe40000004100 */
[----:B------:R-:W-:Y:S01]  /*79d0*/  @!P0 FMUL.FTZ R3, R26, R33 ;  /* 0x000000211a038220 */ /* 0x000fe20000410000 */
[----:B------:R-:W-:Y:S02]  /*79e0*/  @!P0 HADD2.F32 R16, -RZ, R55.H1_H1 ;  /* 0x30000037ff108230 */ /* 0x000fe40000004100 */
[----:B------:R-:W-:Y:S01]  /*79f0*/  @!P0 FMUL.FTZ R4, R24, R31 ;  /* 0x0000001f18048220 */ /* 0x000fe20000410000 */
[--C-:B------:R-:W-:Y:S02]  /*7a00*/  @!P0 HADD2.F32 R38, -RZ, R41.reuse.H0_H0 ;  /* 0x20000029ff268230 */ /* 0x100fe40000004100 */
[----:B------:R-:W-:Y:S01]  /*7a10*/  @!P0 FFMA.FTZ R2, R37, R36, R2 ;  /* 0x0000002425028223 */ /* 0x000fe20000010002 */
[--C-:B------:R-:W-:Y:S02]  /*7a20*/  @!P0 HADD2.F32 R34, -RZ, R48.reuse.H0_H0 ;  /* 0x20000030ff228230 */ /* 0x100fe40000004100 */
[----:B------:R-:W-:Y:S01]  /*7a30*/  @!P1 FADD.FTZ R28, -R28, -RZ ;  /* 0x800000ff1c1c9221 */ /* 0x000fe20000010100 */
[----:B------:R-:W-:Y:S02]  /*7a40*/  @!P0 HADD2.F32 R39, -RZ, R41.H1_H1 ;  /* 0x30000029ff278230 */ /* 0x000fe40000004100 */
[----:B------:R-:W-:Y:S01]  /*7a50*/  @!P1 FADD.FTZ R25, -R25, -RZ ;  /* 0x800000ff19199221 */ /* 0x000fe20000010100 */
[----:B------:R-:W-:Y:S01]  /*7a60*/  @!P0 HADD2.F32 R35, -RZ, R48.H1_H1 ;  /* 0x30000030ff238230 */ /* 0x000fe20000004100 */
[----:B------:R-:W-:Y:S01]  /*7a70*/  @!P0 F2FP.F16.F32.PACK_AB R51, R2, R0 ;  /* 0x000000000233823e */ /* 0x000fe200000000ff */
[--C-:B------:R-:W-:Y:S02]  /*7a80*/  @!P0 HADD2.F32 R17, -RZ, R19.reuse.H0_H0 ;  /* 0x20000013ff118230 */ /* 0x100fe40000004100 */
[----:B------:R-:W-:Y:S01]  /*7a90*/  @!P0 FFMA.FTZ R3, R34, R38, R3 ;  /* 0x0000002622038223 */ /* 0x000fe20000010003 */
        /* <DEDUP_REMOVED lines=11> */
[----:B------:R-:W-:Y:S02]  /*7b50*/  @!P0 HADD2.F32 R42, -RZ, R43.H0_H0 ;  /* 0x2000002bff2a8230 */ /* 0x000fe40000004100 */
[----:B------:R-:W-:Y:S01]  /*7b60*/  @!P0 FMUL.FTZ R7, R17, R18 ;  /* 0x0000001211078220 */ /* 0x000fe20000410000 */
[----:B------:R-:W-:Y:S02]  /*7b70*/  @!P0 HADD2.F32 R34, -RZ, R49.H0_H0 ;  /* 0x20000031ff228230 */ /* 0x000fe40000004100 */
[----:B------:R-:W-:Y:S01]  /*7b80*/  @!P0 FMUL.FTZ R8, R19, R16 ;  /* 0x0000001013088220 */ /* 0x000fe20000410000 */
[----:B------:R-:W-:Y:S02]  /*7b90*/  @!P0 HADD2.F32 R43, -RZ, R43.H1_H1 ;  /* 0x3000002bff2b8230 */ /* 0x000fe40000004100 */
[----:B------:R-:W-:Y:S01]  /*7ba0*/  @!P0 FFMA.FTZ R5, R36, R40, R5 ;  /* 0x0000002824058223 */ /* 0x000fe20000010005 */
[----:B------:R-:W-:Y:S02]  /*7bb0*/  @!P0 HADD2.F32 R35, -RZ, R49.H1_H1 ;  /* 0x30000031ff238230 */ /* 0x000fe40000004100 */
        /* <DEDUP_REMOVED lines=13> */
.L_x_1809:
[----:B------:R-:W-:Y:S05]  /*7c90*/  BSYNC.RECONVERGENT B0 ;  /* 0x0000000000007941 */ /* 0x000fea0003800200 */
.L_x_1808:
[----:B------:R-:W1:Y:S01]  /*7ca0*/  LDC R17, c[0x0][0x450] ;  /* 0x00011400ff117b82 */ /* 0x000e620000000800 */
[----:B--2---:R-:W-:Y:S05]  /*7cb0*/  IMAD.U32 R141, R141, -0x80, RZ ;  /* 0xffffff808d8d7824 */ /* 0x004fea00078e00ff */
[C---:B------:R-:W-:Y:S02]  /*7cc0*/  LEA R88, P1, R141.reuse, R88, 0x1 ;  /* 0x000000588d587211 */ /* 0x040fe400078208ff */
[C---:B------:R-:W-:Y:S02]  /*7cd0*/  LEA R86, P0, R141.reuse, R86, 0x1 ;  /* 0x000000568d567211 */ /* 0x040fe400078008ff */
[C---:B------:R-:W-:Y:S02]  /*7ce0*/  LEA.HI.X.SX32 R89, R141.reuse, R89, 0x1, P1 ;  /* 0x000000598d597211 */ /* 0x040fe400008f0eff */
[----:B------:R-:W-:Y:S09]  /*7cf0*/  LEA.HI.X.SX32 R87, R141, R87, 0x1, P0 ;  /* 0x000000578d577211 */ /* 0x000ff200000f0eff */
.L_x_1776:
[----:B----4-:R-:W-:Y:S05]  /*7d00*/  BSYNC.RECONVERGENT B1 ;  /* 0x0000000000017941 */ /* 0x010fea0003800200 */
.L_x_1774:
[----:B------:R-:W-:Y:S04]  /*7d10*/  ISETP.NE.U32.AND P0, PT, RZ, UR12, PT ;  /* 0x0000000cff007c0c */ /* 0x000fe8000bf05070 */
[----:B------:R-:W-:Y:S11]  /*7d20*/  ISETP.NE.AND.EX P0, PT, RZ, UR13, PT, P0 ;  /* 0x0000000dff007c0c */ /* 0x000ff6000bf05300 */
[----:B------:R-:W-:Y:S02]  /*7d30*/  @!UPT UIADD3 URZ, UPT, UPT, URZ, URZ, URZ ;  /* 0x000000fffffff290 */ /* 0x000fe4000fffe0ff */
[----:B------:R-:W4:Y:S01]  /*7d40*/  @!P0 LDC R2, c[0x0][0x3c0] ;  /* 0x0000f000ff028b82 */ /* 0x000f220000000800 */
[----:B------:R-:W-:Y:S07]  /*7d50*/  @!P0 IMAD.MOV.U32 R3, RZ, RZ, RZ ;  /* 0x000000ffff038224 */ /* 0x000fee00078e00ff */
[----:B------:R-:W5:Y:S01]  /*7d60*/  @!P0 LDC R0, c[0x0][0x3b8] ;  /* 0x0000ee00ff008b82 */ /* 0x000f620000000800 */
[----:B------:R-:W-:Y:S01]  /*7d70*/  @!P0 IADD3 R3, P1, PT, RZ, -R3, RZ ;  /* 0x80000003ff038210 */ /* 0x000fe20007f3e0ff */
[----:B-----5:R-:W-:Y:S02]  /*7d80*/  @!P0 IMAD.SHL.U32 R0, R0, 0x100, RZ ;  /* 0x0000010000008824 */ /* 0x020fe400078e00ff */
[----:B----4-:R-:W-:Y:S02]  /*7d90*/  @!P0 IMAD.SHL.U32 R2, R2, 0x100, RZ ;  /* 0x0000010002028824 */ /* 0x010fe400078e00ff */
[----:B------:R-:W-:Y:S02]  /*7da0*/  @!P0 IMAD.X R0, RZ, RZ, ~R0, P1 ;  /* 0x000000ffff008224 */ /* 0x000fe400008e0e00 */
[----:B------:R-:W-:Y:S05]  /*7db0*/  @!P0 IMAD.X R2, RZ, RZ, ~R2, P1 ;  /* 0x000000ffff028224 */ /* 0x000fea00008e0e02 */
[C---:B-1----:R-:W-:Y:S02]  /*7dc0*/  @!P0 SHF.R.S64 R5, R3.reuse, 0x1f, R2 ;  /* 0x0000001f03058819 */ /* 0x042fe40000001002 */
        /* <DEDUP_REMOVED lines=11> */
[-C--:B-1----:R-:W-:Y:S02]  /*7e80*/  IABS R6, R3.reuse ;  /* 0x0000000300067213 */ /* 0x082fe40000000000 */
[----:B------:R-:W-:Y:S02]  /*7e90*/  LOP3.LUT R2, RZ, R3, RZ, 0x33, !PT ;  /* 0x00000003ff027212 */ /* 0x000fe400078e33ff */
[----:B------:R-:W1:Y:S10]  /*7ea0*/  I2F.RP R18, R6 ;  /* 0x0000000600127306 */ /* 0x000e740000209400 */
[----:B-1----:R-:W2:Y:S02]  /*7eb0*/  MUFU.RCP R8, R18 ;  /* 0x0000001200087308 */ /* 0x002ea40000001000 */
[----:B--23--:R-:W-:Y:S08]  /*7ec0*/  VIADD R20, R8, 0xffffffe ;  /* 0x0ffffffe08147836 */ /* 0x00cff00000000000 */
[----:B------:R-:W1:Y:S02]  /*7ed0*/  F2I.FTZ.U32.TRUNC.NTZ R21, R20 ;  /* 0x0000001400157305 */ /* 0x000e64000021f000 */
[--C-:B-1----:R-:W-:Y:S01]  /*7ee0*/  IMAD.MOV R8, RZ, RZ, -R21.reuse ;  /* 0x000000ffff087224 */ /* 0x102fe200078e0a15 */
[----:B------:R-:W-:Y:S03]  /*7ef0*/  MOV R20, RZ ;  /* 0x000000ff00147202 */ /* 0x000fe60000000f00 */
[----:B------:R-:W-:Y:S01]  /*7f00*/  IMAD R23, R8, R6, RZ ;  /* 0x0000000608177224 */ /* 0x000fe200078e02ff */
[----:B------:R-:W-:Y:S03]  /*7f10*/  IABS R8, R108 ;  /* 0x0000006c00087213 */ /* 0x000fe60000000000 */
        /* <DEDUP_REMOVED lines=9> */
[-C--:B------:R-:W-:Y:S01]  /*7fb0*/  @!P0 IADD3 R8, PT, PT, R8, -R6.reuse, RZ ;  /* 0x8000000608088210 */ /* 0x080fe20007ffe0ff */
[----:B------:R-:W-:Y:S01]  /*7fc0*/  @!P0 VIADD R7, R7, 0x1 ;  /* 0x0000000107078836 */ /* 0x000fe20000000000 */
[----:B------:R-:W-:Y:S01]  /*7fd0*/  @!P1 IADD3 R5, PT, PT, R5, 0x1, RZ ;  /* 0x0000000105059810 */ /* 0x000fe20007ffe0ff */
[----:B------:R-:W-:Y:S01]  /*7fe0*/  @!P1 IMAD.IADD R16, R16, 0x1, -R6 ;  /* 0x0000000110109824 */ /* 0x000fe200078e0a06 */
[-C--:B------:R-:W-:Y:S02]  /*7ff0*/  ISETP.GE.U32.AND P2, PT, R8, R6.reuse, PT ;  /* 0x000000060800720c */ /* 0x080fe40003f46070 */
[-C--:B------:R-:W-:Y:S02]  /*8000*/  LOP3.LUT R8, R128, R3.reuse, RZ, 0x3c, !PT ;  /* 0x0000000380087212 */ /* 0x080fe400078e3cff */
[----:B------:R-:W-:Y:S02]  /*8010*/  ISETP.GE.U32.AND P3, PT, R16, R6, PT ;  /* 0x000000061000720c */ /* 0x000fe40003f66070 */
[----:B------:R-:W-:Y:S02]  /*8020*/  LOP3.LUT R6, R108, R3, RZ, 0x3c, !PT ;  /* 0x000000036c067212 */ /* 0x000fe400078e3cff */
[----:B------:R-:W-:Y:S02]  /*8030*/  ISETP.GE.AND P5, PT, R8, RZ, PT ;  /* 0x000000ff0800720c */ /* 0x000fe40003fa6270 */
[----:B------:R-:W-:Y:S02]  /*8040*/  ISETP.GE.AND P4, PT, R6, RZ, PT ;  /* 0x000000ff0600720c */ /* 0x000fe40003f86270 */
[----:B------:R-:W-:Y:S01]  /*8050*/  ISETP.NE.AND P0, PT, R3, RZ, PT ;  /* 0x000000ff0300720c */ /* 0x000fe20003f05270 */
[----:B------:R-:W-:Y:S04]  /*8060*/  @P2 VIADD R7, R7, 0x1 ;  /* 0x0000000107072836 */ /* 0x000fe80000000000 */
[----:B------:R-:W-:Y:S04]  /*8070*/  @P3 VIADD R5, R5, 0x1 ;  /* 0x0000000105053836 */ /* 0x000fe80000000000 */
[----:B------:R-:W-:Y:S02]  /*8080*/  @!P5 IMAD.MOV R5, RZ, RZ, -R5 ;  /* 0x000000ffff05d224 */ /* 0x000fe400078e0a05 */
[----:B------:R-:W-:Y:S03]  /*8090*/  @!P4 IADD3 R7, PT, PT, -R7, RZ, RZ ;  /* 0x000000ff0707c210 */ /* 0x000fe60007ffe1ff */
[C---:B------:R-:W-:Y:S02]  /*80a0*/  SEL R19, R2.reuse, R5, !P0 ;  /* 0x0000000502137207 */ /* 0x040fe40004000000 */
[----:B------:R-:W-:Y:S02]  /*80b0*/  SEL R4, R2, R7, !P0 ;  /* 0x0000000702047207 */ /* 0x000fe40004000000 */
[CC--:B------:R-:W-:Y:S02]  /*80c0*/  LEA R26, P0, R19.reuse, R220.reuse, 0x2 ;  /* 0x000000dc131a7211 */ /* 0x0c0fe400078010ff */
[C---:B------:R-:W-:Y:S02]  /*80d0*/  LEA R22, P1, R4.reuse, R220, 0x2 ;  /* 0x000000dc04167211 */ /* 0x040fe400078210ff */
[CC--:B------:R-:W-:Y:S02]  /*80e0*/  LEA.HI.X.SX32 R27, R19.reuse, R221.reuse, 0x2, P0 ;  /* 0x000000dd131b7211 */ /* 0x0c0fe400000f16ff */
[----:B------:R-:W-:Y:S02]  /*80f0*/  LEA.HI.X.SX32 R23, R4, R221, 0x2, P1 ;  /* 0x000000dd04177211 */ /* 0x000fe400008f16ff */
[----:B------:R-:W-:Y:S01]  /*8100*/  IADD3 R2, PT, PT, R19, -R4, RZ ;  /* 0x8000000413027210 */ /* 0x000fe20007ffe0ff */
[----:B------:R-:W2:Y:S04]  /*8110*/  LDG.E R6, desc[UR6][R26.64] ;  /* 0x000000061a067981 */ /* 0x000ea8000c1e1900 */
[----:B------:R-:W-:Y:S01]  /*8120*/  IMAD R0, R2, R3, -0x100 ;  /* 0xffffff0002007424 */ /* 0x000fe200078e0203 */
[----:B------:R-:W2:Y:S03]  /*8130*/  LDG.E R21, desc[UR6][R22.64] ;  /* 0x0000000616157981 */ /* 0x000ea6000c1e1900 */
[----:B------:R-:W-:Y:S01]  /*8140*/  IMAD.WIDE.U32 R24, R0, UR14, RZ ;  /* 0x0000000e00187c25 */ /* 0x000fe2000f8e00ff */
[----:B------:R-:W-:Y:S05]  /*8150*/  SHF.R.S32.HI R16, RZ, 0x1f, R0 ;  /* 0x0000001fff107819 */ /* 0x000fea0000011400 */
[----:B------:R-:W-:Y:S04]  /*8160*/  IMAD R8, R16, UR14, RZ ;  /* 0x0000000e10087c24 */ /* 0x000fe8000f8e02ff */
[----:B------:R-:W-:Y:S05]  /*8170*/  IMAD R8, R0, UR15, R8 ;  /* 0x0000000f00087c24 */ /* 0x000fea000f8e0208 */
[----:B------:R-:W-:Y:S01]  /*8180*/  IADD3 R25, PT, PT, R25, R8, RZ ;  /* 0x0000000819197210 */ /* 0x000fe20007ffe0ff */
[----:B--2---:R-:W-:Y:S04]  /*8190*/  IMAD.IADD R21, R21, 0x1, -R6 ;  /* 0x0000000115157824 */ /* 0x004fe800078e0a06 */
[C---:B------:R-:W-:Y:S01]  /*81a0*/  IMAD.WIDE.U32 R22, R21.reuse, UR8, RZ ;  /* 0x0000000815167c25 */ /* 0x040fe2000f8e00ff */
[----:B------:R-:W-:Y:S03]  /*81b0*/  SHF.R.S32.HI R18, RZ, 0x1f, R21 ;  /* 0x0000001fff127819 */ /* 0x000fe60000011415 */
[C---:B------:R-:W-:Y:S01]  /*81c0*/  IMAD.WIDE.U32 R24, R21.reuse, UR10, R24 ;  /* 0x0000000a15187c25 */ /* 0x040fe2000f8e0018 */
[----:B------:R-:W-:Y:S03]  /*81d0*/  MOV R26, R22 ;  /* 0x00000016001a7202 */ /* 0x000fe60000000f00 */
[----:B------:R-:W-:Y:S01]  /*81e0*/  IMAD R6, R18, UR8, RZ ;  /* 0x0000000812067c24 */ /* 0x000fe2000f8e02ff */
[----:B------:R-:W-:Y:S01]  /*81f0*/  LEA R80, P1, R24, R80, 0x1 ;  /* 0x0000005018507211 */ /* 0x000fe200078208ff */
[----:B------:R-:W-:Y:S02]  /*8200*/  IMAD R18, R18, UR10, RZ ;  /* 0x0000000a12127c24 */ /* 0x000fe4000f8e02ff */
[C---:B------:R-:W-:Y:S02]  /*8210*/  IMAD R6, R21.reuse, UR9, R6 ;  /* 0x0000000915067c24 */ /* 0x040fe4000f8e0206 */
[----:B------:R-:W-:Y:S02]  /*8220*/  IMAD R18, R21, UR11, R18 ;  /* 0x0000000b15127c24 */ /* 0x000fe4000f8e0212 */
[----:B------:R-:W-:Y:S02]  /*8230*/  IMAD.IADD R27, R23, 0x1, R6 ;  /* 0x00000001171b7824 */ /* 0x000fe400078e0206 */
[----:B------:R-:W-:Y:S02]  /*8240*/  IMAD R23, R16, UR4, RZ ;  /* 0x0000000410177c24 */ /* 0x000fe4000f8e02ff */
[C---:B------:R-:W-:Y:S04]  /*8250*/  IMAD.WIDE.U32 R26, R0.reuse, UR4, R26 ;  /* 0x00000004001a7c25 */ /* 0x040fe8000f8e001a */
[----:B------:R-:W-:Y:S01]  /*8260*/  IMAD R23, R0, UR5, R23 ;  /* 0x0000000500177c24 */ /* 0x000fe2000f8e0217 */
[----:B------:R-:W-:Y:S01]  /*8270*/  LEA R82, P0, R26, R82, 0x1 ;  /* 0x000000521a527211 */ /* 0x000fe200078008ff */
[----:B------:R-:W-:Y:S03]  /*8280*/  IMAD.IADD R18, R25, 0x1, R18 ;  /* 0x0000000119127824 */ /* 0x000fe600078e0212 */
[----:B------:R-:W-:Y:S02]  /*8290*/  IADD3 R6, PT, PT, R27, R23, RZ ;  /* 0x000000171b067210 */ /* 0x000fe40007ffe0ff */
[----:B------:R-:W-:Y:S02]  /*82a0*/  LEA.HI.X R81, R24, R81, R18, 0x1, P1 ;  /* 0x0000005118517211 */ /* 0x000fe400008f0c12 */
[----:B------:R-:W-:Y:S07]  /*82b0*/  LEA.HI.X R83, R26, R83, R6, 0x1, P0 ;  /* 0x000000531a537211 */ /* 0x000fee00000f0c06 */
.L_x_1810:
[----:B------:R-:W-:Y:S02]  /*82c0*/  ISETP.GT.AND P0, PT, R106, R77, PT ;  /* 0x0000004d6a00720c */ /* 0x000fe40003f04270 */
[----:B------:R-:W-:Y:S02]  /*82d0*/  IADD3 R84, P2, PT, R84, R91, RZ ;  /* 0x0000005b54547210 */ /* 0x000fe40007f5e0ff */
[----:B------:R-:W-:Y:S03]  /*82e0*/  IADD3 R10, P1, PT, R10, R93, RZ ;  /* 0x0000005d0a0a7210 */ /* 0x000fe60007f3e0ff */
[----:B------:R-:W-:Y:S02]  /*82f0*/  IMAD.X R85, R85, 0x1, R90, P2 ;  /* 0x0000000155557824 */ /* 0x000fe400010e065a */
[----:B------:R-:W-:Y:S04]  /*8300*/  IMAD.X R9, R9, 0x1, R92, P1 ;  /* 0x0000000109097824 */ /* 0x000fe800008e065c */
[----:B------:R-:W-:Y:S05]  /*8310*/  @P0 BRA `(.L_x_1811) ;  /* 0xffffff9c007c0947 */ /* 0x000fea000383ffff */
.L_x_1773:
[----:B------:R-:W1:Y:S01]  /*8320*/  LDC R15, c[0x0][0x450] ;  /* 0x00011400ff0f7b82 */ /* 0x000e620000000800 */
[----:B------:R-:W-:Y:S01]  /*8330*/  LOP3.LUT R204, R70, 0xd8, RZ, 0xc0, !PT ;  /* 0x000000d846cc7812 */ /* 0x000fe200078ec0ff */
[----:B------:R-:W-:Y:S01]  /*8340*/  UMOV UR4, 0x400 ;  /* 0x0000040000047882 */ /* 0x000fe20000000000 */
[----:B------:R-:W-:Y:S01]  /*8350*/  LOP3.LUT R121, R121, 0x1f00, R70, 0xf8, !PT ;  /* 0x00001f0079797812 */ /* 0x000fe200078ef846 */
[----:B------:R-:W-:Y:S01]  /*8360*/  BSSY.RECONVERGENT B2, `(.L_x_1812) ;  /* 0x0000181000027945 */ /* 0x000fe20003800200 */
[----:B------:R-:W-:-:S03]  /*8370*/  LOP3.LUT R204, R204, 0x18, R73, 0x78, !PT ;  /* 0x00000018cccc7812 */ /* 0x000fc600078e7849 */
[----:B------:R-:W4:Y:S02]  /*8380*/  S2UR UR5, SR_CgaCtaId ;  /* 0x00000000000579c3 */ /* 0x000f240000008800 */
[----:B------:R-:W-:-:S06]  /*8390*/  IMAD.IADD R4, R204, 0x1, R121 ;  /* 0x00000001cc047824 */ /* 0x000fcc00078e0279 */
[----:B------:R-:W2:Y:S08]  /*83a0*/  LDC.64 R2, c[0x0][0x3b0] ;  /* 0x0000ec00ff027b82 */ /* 0x000eb00000000a00 */
[----:B------:R-:W-:Y:S01]  /*83b0*/  BAR.SYNC.DEFER_BLOCKING 0x0 ;  /* 0x0000000000007b1d */ /* 0x000fe20000010000 */
[----:B-1----:R-:W-:Y:S01]  /*83c0*/  ISETP.NE.AND P0, PT, R15, RZ, PT ;  /* 0x000000ff0f00720c */ /* 0x002fe20003f05270 */
[----:B----4-:R-:W-:Y:S01]  /*83d0*/  ULEA UR5, UR5, UR4, 0x18 ;  /* 0x0000000405057291 */ /* 0x010fe2000f8ec0ff */
[C---:B--2---:R-:W-:Y:S01]  /*83e0*/  SHF.L.U64.HI R0, R2.reuse, 0x5, R3 ;  /* 0x0000000502007819 */ /* 0x044fe20000010203 */
        /* <DEDUP_REMOVED lines=18> */
.L_x_1816:
[----:B------:R2:W-:Y:S02]  /*8510*/  STS.128 [R3], RZ ;  /* 0x000000ff03007388 */ /* 0x0005e40000000c00 */
.L_x_1815:
[----:B------:R-:W-:Y:S05]  /*8520*/  BSYNC.RECONVERGENT B0 ;  /* 0x0000000000007941 */ /* 0x000fea0003800200 */
.L_x_1814:
[----:B------:R-:W-:-:S04]  /*8530*/  IADD3 R14, PT, PT, R130, 0x20, RZ ;  /* 0x00000020820e7810 */ /* 0x000fc80007ffe0ff */
[----:B------:R-:W-:-:S13]  /*8540*/  ISETP.GE.AND P0, PT, R14, R5, PT ;  /* 0x000000050e00720c */ /* 0x000fda0003f06270 */
[----:B------:R-:W-:Y:S05]  /*8550*/  @P0 BRA `(.L_x_1817) ;  /* 0x0000001400840947 */ /* 0x000fea0003800000 */
[----:B------:R-:W4:Y:S02]  /*8560*/  LDCU UR4, c[0x0][0x440] ;  /* 0x00008800ff0477ac */ /* 0x000f240008000800 */
[----:B----4-:R-:W-:-:S13]  /*8570*/  ISETP.GE.AND P0, PT, R12, UR4, PT ;  /* 0x000000040c007c0c */ /* 0x010fda000bf06270 */
[----:B------:R4:W-:Y:S01]  /*8580*/  @P0 STS.128 [R3+0x800], RZ ;  /* 0x000800ff03000388 */ /* 0x0009e20000000c00 */
[----:B------:R-:W-:Y:S05]  /*8590*/  @P0 BRA `(.L_x_1817) ;  /* 0x0000001400740947 */ /* 0x000fea0003800000 */
[----:B------:R-:W-:-:S04]  /*85a0*/  LEA R4, P0, R25, R6, 0x1 ;  /* 0x0000000619047211 */ /* 0x000fc800078008ff */
[----:B------:R-:W-:-:S05]  /*85b0*/  LEA.HI.X R5, R25, R7, R0, 0x1, P0 ;  /* 0x0000000719057211 */ /* 0x000fca00000f0c00 */
[----:B------:R-:W-:Y:S01]  /*85c0*/  @!PT LDS RZ, [RZ] ;  /* 0x00000000fffff984 */ /* 0x000fe20000000800 */
[----:B------:R-:W-:Y:S01]  /*85d0*/  @!PT LDS RZ, [RZ] ;  /* 0x00000000fffff984 */ /* 0x000fe20000000800 */
[----:B------:R-:W-:Y:S01]  /*85e0*/  @!PT LDS RZ, [RZ] ;  /* 0x00000000fffff984 */ /* 0x000fe20000000800 */
[----:B------:R1:W-:Y:S01]  /*85f0*/  LDGSTS.E.BYPASS.LTC128B.128 [R3+0x800], desc[UR6][R4.64] ;  /* 0x0080000004037fae */ /* 0x0003e2000b981a06 */
[----:B------:R-:W-:Y:S05]  /*8600*/  BRA `(.L_x_1817) ;  /* 0x0000001400587947 */ /* 0x000fea0003800000 */
.L_x_1813:
[----:B------:R-:W1:Y:S01]  /*8610*/  LDCU.64 UR8, c[0x0][0x470] ;  /* 0x00008e00ff0877ac */ /* 0x000e620008000a00 */
[----:B------:R-:W-:Y:S01]  /*8620*/  IMAD.MOV.U32 R2, RZ, RZ, RZ ;  /* 0x000000ffff027224 */ /* 0x000fe200078e00ff */
[----:B-1----:R-:W-:-:S04]  /*8630*/  ISETP.NE.U32.AND P0, PT, RZ, UR8, PT ;  /* 0x00000008ff007c0c */ /* 0x002fc8000bf05070 */
[----:B------:R-:W-:Y:S01]  /*8640*/  ISETP.NE.AND.EX P0, PT, RZ, UR9, PT, P0 ;  /* 0x00000009ff007c0c */ /* 0x000fe2000bf05300 */
[----:B------:R-:W1:Y:S01]  /*8650*/  LDCU.U8 UR4, c[0x0][0x533] ;  /* 0x0000a660ff0477ac */ /* 0x000e620008000000 */
[----:B------:R-:W2:Y:S11]  /*8660*/  LDCU.64 UR8, c[0x0][0x380] ;  /* 0x00007000ff0877ac */ /* 0x000eb60008000a00 */
[----:B------:R-:W4:Y:S01]  /*8670*/  @P0 LDG.E R2, desc[UR6][R136.64] ;  /* 0x0000000688020981 */ /* 0x000f22000c1e1900 */
[----:B-1----:R-:W-:Y:S01]  /*8680*/  UISETP.NE.AND UP0, UPT, UR4, URZ, UPT ;  /* 0x000000ff0400728c */ /* 0x002fe2000bf05270 */
[----:B--2---:R-:W-:-:S04]  /*8690*/  LEA R26, P0, R132, UR8, 0x1 ;  /* 0x00000008841a7c11 */ /* 0x004fc8000f8008ff */
[----:B------:R-:W-:Y:S02]  /*86a0*/  LEA.HI.X R27, R132, UR9, R78, 0x1, P0 ;  /* 0x00000009841b7c11 */ /* 0x000fe400080f0c4e */
[----:B----4-:R-:W-:-:S05]  /*86b0*/  IADD3 R2, PT, PT, R2, R72, R67 ;  /* 0x0000004802027210 */ /* 0x010fca0007ffe043 */
[----:B------:R-:W-:-:S05]  /*86c0*/  IMAD R2, R11, R2, RZ ;  /* 0x000000020b027224 */ /* 0x000fca00078e02ff */
[-C--:B------:R-:W-:Y:S02]  /*86d0*/  IADD3 R119, P2, PT, R119, R2.reuse, RZ ;  /* 0x0000000277777210 */ /* 0x080fe40007f5e0ff */
[----:B------:R-:W-:Y:S02]  /*86e0*/  IADD3 R117, P1, PT, R117, R2, RZ ;  /* 0x0000000275757210 */ /* 0x000fe40007f3e0ff */
[----:B------:R-:W-:-:S05]  /*86f0*/  SHF.R.S32.HI R2, RZ, 0x1f, R2 ;  /* 0x0000001fff027819 */ /* 0x000fca0000011402 */
[--C-:B------:R-:W-:Y:S02]  /*8700*/  IMAD.X R104, R104, 0x1, R2.reuse, P2 ;  /* 0x0000000168687824 */ /* 0x100fe400010e0602 */
[----:B------:R-:W-:Y:S02]  /*8710*/  IMAD.X R103, R103, 0x1, R2, P1 ;  /* 0x0000000167677824 */ /* 0x000fe400008e0602 */
[----:B------:R-:W-:Y:S01]  /*8720*/  IMAD.SHL.U32 R2, R11, 0x20, RZ ;  /* 0x000000200b027824 */ /* 0x000fe200078e00ff */
        /* <DEDUP_REMOVED lines=15> */
[----:B------:R-:W4:Y:S01]  /*8820*/  LDCU.64 UR8, c[0x0][0x4d0] ;  /* 0x00009a00ff0877ac */ /* 0x000f220008000a00 */
[C---:B--2---:R-:W-:Y:S02]  /*8830*/  IADD3 R6, P1, PT, R5.reuse, UR10, RZ ;  /* 0x0000000a05067c10 */ /* 0x044fe4000ff3e0ff */
[----:B----4-:R-:W-:Y:S02]  /*8840*/  IADD3 R28, P0, PT, R5, UR8, RZ ;  /* 0x00000008051c7c10 */ /* 0x010fe4000ff1e0ff */
[C---:B------:R-:W-:Y:S02]  /*8850*/  IADD3.X R7, PT, PT, R4.reuse, UR11, RZ, P1, !PT ;  /* 0x0000000b04077c10 */ /* 0x040fe40008ffe4ff */
[----:B------:R-:W-:-:S04]  /*8860*/  IADD3.X R29, PT, PT, R4, UR9, RZ, P0, !PT ;  /* 0x00000009041d7c10 */ /* 0x000fc800087fe4ff */
[----:B------:R-:W2:Y:S04]  /*8870*/  LDG.E.64 R6, desc[UR6][R6.64] ;  /* 0x0000000606067981 */ /* 0x000ea8000c1e1b00 */
[----:B------:R-:W4:Y:S01]  /*8880*/  LDG.E.64 R4, desc[UR6][R28.64] ;  /* 0x000000061c047981 */ /* 0x000f22000c1e1b00 */
[--C-:B---3-5:R-:W-:Y:S01]  /*8890*/  HADD2.F32 R21, -RZ, R9.reuse.H0_H0 ;  /* 0x20000009ff157230 */ /* 0x128fe20000004100 */
[----:B------:R-:W-:Y:S01]  /*88a0*/  MOV R19, R10 ;  /* 0x0000000a00137202 */ /* 0x000fe20000000f00 */
[----:B------:R-:W-:Y:S02]  /*88b0*/  HADD2.F32 R23, -RZ, R9.H1_H1 ;  /* 0x30000009ff177230 */ /* 0x000fe40000004100 */
[--C-:B------:R-:W-:Y:S02]  /*88c0*/  HADD2.F32 R18, -RZ, R11.reuse.H1_H1 ;  /* 0x3000000bff127230 */ /* 0x100fe40000004100 */
[----:B------:R-:W-:-:S02]  /*88d0*/  HADD2.F32 R22, -RZ, R11.H0_H0 ;  /* 0x2000000bff167230 */ /* 0x000fc40000004100 */
[----:B--2---:R-:W-:Y:S02]  /*88e0*/  HADD2.F32 R14, -RZ, R7.H1_H1 ;  /* 0x30000007ff0e7230 */ /* 0x004fe40000004100 */
[----:B------:R-:W-:Y:S02]  /*88f0*/  HADD2.F32 R16, -RZ, R6.H1_H1 ;  /* 0x30000006ff107230 */ /* 0x000fe40000004100 */
[----:B----4-:R-:W-:Y:S02]  /*8900*/  HADD2.F32 R9, -RZ, R5.H1_H1 ;  /* 0x30000005ff097230 */ /* 0x010fe40000004100 */
[----:B------:R-:W-:-:S03]  /*8910*/  HADD2.F32 R10, -RZ, R4.H1_H1 ;  /* 0x30000004ff0a7230 */ /* 0x000fc60000004100 */
[CC--:B------:R-:W-:Y:S01]  /*8920*/  FMUL.FTZ R11, R18.reuse, R9.reuse ;  /* 0x00000009120b7220 */ /* 0x0c0fe20000410000 */
[----:B------:R-:W-:Y:S01]  /*8930*/  FMUL.FTZ R18, R18, R14 ;  /* 0x0000000e12127220 */ /* 0x000fe20000410000 */
[C---:B------:R-:W-:Y:S01]  /*8940*/  FMUL.FTZ R20, R23.reuse, R10 ;  /* 0x0000000a17147220 */ /* 0x040fe20000410000 */
[----:B------:R-:W-:Y:S01]  /*8950*/  FMUL.FTZ R23, R23, R16 ;  /* 0x0000001017177220 */ /* 0x000fe20000410000 */
[----:B------:R-:W-:Y:S02]  /*8960*/  HADD2.F32 R6, -RZ, R6.H0_H0 ;  /* 0x20000006ff067230 */ /* 0x000fe40000004100 */
[----:B------:R-:W-:Y:S01]  /*8970*/  FFMA.FTZ R18, R22, R9, R18 ;  /* 0x0000000916127223 */ /* 0x000fe20000010012 */
[----:B------:R-:W-:Y:S02]  /*8980*/  HADD2.F32 R9, -RZ, R8.H1_H1 ;  /* 0x30000008ff097230 */ /* 0x000fe40000004100 */
[----:B------:R-:W-:Y:S01]  /*8990*/  FFMA.FTZ R23, R21, R10, R23 ;  /* 0x0000000a15177223 */ /* 0x000fe20000010017 */
[----:B------:R-:W-:-:S02]  /*89a0*/  HADD2.F32 R4, -RZ, R4.H0_H0 ;  /* 0x20000004ff047230 */ /* 0x000fc40000004100 */
[----:B------:R-:W-:Y:S02]  /*89b0*/  HADD2.F32 R5, -RZ, R5.H0_H0 ;  /* 0x20000005ff057230 */ /* 0x000fe40000004100 */
[----:B------:R-:W-:Y:S02]  /*89c0*/  HADD2.F32 R10, -RZ, R19.H1_H1 ;  /* 0x30000013ff0a7230 */ /* 0x000fe40000004100 */
[----:B------:R-:W-:Y:S01]  /*89d0*/  FFMA.FTZ R20, R21, R16, -R20 ;  /* 0x0000001015147223 */ /* 0x000fe20000010814 */
[----:B------:R-:W-:Y:S02]  /*89e0*/  HADD2.F32 R7, -RZ, R7.H0_H0 ;  /* 0x20000007ff077230 */ /* 0x000fe40000004100 */
[----:B------:R-:W-:Y:S01]  /*89f0*/  FFMA.FTZ R11, R22, R14, -R11 ;  /* 0x0000000e160b7223 */ /* 0x000fe2000001080b */
        /* <DEDUP_REMOVED lines=15> */
.L_x_1823:
[----:B------:R-:W-:Y:S05]  /*8af0*/  BSYNC.RECONVERGENT B0 ;  /* 0x0000000000007941 */ /* 0x000fea0003800200 */
.L_x_1822:
[----:B-----5:R2:W-:Y:S01]  /*8b00*/  STS.128 [R3], R8 ;  /* 0x0000000803007388 */ /* 0x0205e20000000c00 */
[----:B------:R-:W-:Y:S05]  /*8b10*/  BRA `(.L_x_1820) ;  /* 0x0000000000047947 */ /* 0x000fea0003800000 */
.L_x_1821:
[----:B------:R1:W-:Y:S02]  /*8b20*/  STS.128 [R3], RZ ;  /* 0x000000ff03007388 */ /* 0x0003e40000000c00 */
.L_x_1820:
[----:B------:R-:W-:Y:S05]  /*8b30*/  BSYNC.RECONVERGENT B1 ;  /* 0x0000000000017941 */ /* 0x000fea0003800200 */
.L_x_1819:
[----:B------:R-:W-:-:S04]  /*8b40*/  IADD3 R14, PT, PT, R130, 0x20, RZ ;  /* 0x00000020820e7810 */ /* 0x000fc80007ffe0ff */
[----:B------:R-:W-:-:S13]  /*8b50*/  ISETP.GE.AND P0, PT, R14, R17, PT ;  /* 0x000000110e00720c */ /* 0x000fda0003f06270 */
[----:B------:R-:W-:Y:S05]  /*8b60*/  @P0 BRA `(.L_x_1817) ;  /* 0x0000001000000947 */ /* 0x000fea0003800000 */
[----:B------:R-:W4:Y:S02]  /*8b70*/  LDCU UR4, c[0x0][0x440] ;  /* 0x00008800ff0477ac */ /* 0x000f240008000800 */
[----:B----4-:R-:W-:-:S13]  /*8b80*/  ISETP.GE.AND P0, PT, R12, UR4, PT ;  /* 0x000000040c007c0c */ /* 0x010fda000bf06270 */
[----:B------:R4:W-:Y:S01]  /*8b90*/  @P0 STS.128 [R3+0x800], RZ ;  /* 0x000800ff03000388 */ /* 0x0009e20000000c00 */
[----:B------:R-:W-:Y:S05]  /*8ba0*/  @P0 BRA `(.L_x_1817) ;  /* 0x0000000c00f00947 */ /* 0x000fea0003800000 */
[----:B--2--5:R-:W-:-:S04]  /*8bb0*/  LEA R8, P0, R25, R26, 0x1 ;  /* 0x0000001a19087211 */ /* 0x024fc800078008ff */
        /* <DEDUP_REMOVED lines=16> */
[----:B------:R-:W4:Y:S01]  /*8cc0*/  LDG.E.64 R6, desc[UR6][R6.64] ;  /* 0x0000000606067981 */ /* 0x000f22000c1e1b00 */
[--C-:B-----5:R-:W-:Y:S01]  /*8cd0*/  HADD2.F32 R17, -RZ, R9.reuse.H0_H0 ;  /* 0x20000009ff117230 */ /* 0x120fe20000004100 */
[----:B------:R-:W-:Y:S01]  /*8ce0*/  MOV R16, R10 ;  /* 0x0000000a00107202 */ /* 0x000fe20000000f00 */
[----:B---3--:R-:W-:Y:S02]  /*8cf0*/  HADD2.F32 R21, -RZ, R9.H1_H1 ;  /* 0x30000009ff157230 */ /* 0x008fe40000004100 */
[--C-:B------:R-:W-:Y:S02]  /*8d00*/  HADD2.F32 R15, -RZ, R11.reuse.H1_H1 ;  /* 0x3000000bff0f7230 */ /* 0x100fe40000004100 */
[----:B------:R-:W-:-:S02]  /*8d10*/  HADD2.F32 R19, -RZ, R11.H0_H0 ;  /* 0x2000000bff137230 */ /* 0x000fc40000004100 */
[----:B--2---:R-:W-:Y:S02]  /*8d20*/  HADD2.F32 R0, -RZ, R5.H1_H1 ;  /* 0x30000005ff007230 */ /* 0x004fe40000004100 */
[----:B------:R-:W-:Y:S02]  /*8d30*/  HADD2.F32 R2, -RZ, R4.H1_H1 ;  /* 0x30000004ff027230 */ /* 0x000fe40000004100 */
[----:B----4-:R-:W-:Y:S02]  /*8d40*/  HADD2.F32 R9, -RZ, R7.H1_H1 ;  /* 0x30000007ff097230 */ /* 0x010fe40000004100 */
[----:B------:R-:W-:Y:S01]  /*8d50*/  FMUL.FTZ R18, R15, R0 ;  /* 0x000000000f127220 */ /* 0x000fe20000410000 */
[--C-:B------:R-:W-:Y:S02]  /*8d60*/  HADD2.F32 R10, -RZ, R6.reuse.H1_H1 ;  /* 0x30000006ff0a7230 */ /* 0x100fe40000004100 */
[----:B------:R-:W-:Y:S01]  /*8d70*/  FMUL.FTZ R20, R21, R2 ;  /* 0x0000000215147220 */ /* 0x000fe20000410000 */
[----:B------:R-:W-:-:S02]  /*8d80*/  HADD2.F32 R6, -RZ, R6.H0_H0 ;  /* 0x20000006ff067230 */ /* 0x000fc40000004100 */
[-C--:B------:R-:W-:Y:S01]  /*8d90*/  FMUL.FTZ R15, R15, R9.reuse ;  /* 0x000000090f0f7220 */ /* 0x080fe20000410000 */
[----:B------:R-:W-:Y:S01]  /*8da0*/  FFMA.FTZ R18, R19, R9, -R18 ;  /* 0x0000000913127223 */ /* 0x000fe20000010812 */
[----:B------:R-:W-:Y:S01]  /*8db0*/  FMUL.FTZ R11, R21, R10 ;  /* 0x0000000a150b7220 */ /* 0x000fe20000410000 */
[----:B------:R-:W-:Y:S02]  /*8dc0*/  HADD2.F32 R9, -RZ, R8.H1_H1 ;  /* 0x30000008ff097230 */ /* 0x000fe40000004100 */
[----:B------:R-:W-:Y:S01]  /*8dd0*/  FFMA.FTZ R15, R19, R0, R15 ;  /* 0x00000000130f7223 */ /* 0x000fe2000001000f */
[----:B------:R-:W-:Y:S02]  /*8de0*/  HADD2.F32 R4, -RZ, R4.H0_H0 ;  /* 0x20000004ff047230 */ /* 0x000fe40000004100 */
[----:B------:R-:W-:Y:S01]  /*8df0*/  FFMA.FTZ R11, R17, R2, R11 ;  /* 0x00000002110b7223 */ /* 0x000fe2000001000b */
[----:B------:R-:W-:Y:S02]  /*8e00*/  HADD2.F32 R5, -RZ, R5.H0_H0 ;  /* 0x20000005ff057230 */ /* 0x000fe40000004100 */
[----:B------:R-:W-:Y:S01]  /*8e10*/  FMUL.FTZ R19, R9, R6 ;  /* 0x0000000609137220 */ /* 0x000fe20000410000 */
[----:B------:R-:W-:-:S02]  /*8e20*/  HADD2.F32 R0, -RZ, R16.H1_H1 ;  /* 0x30000010ff007230 */ /* 0x000fc40000004100 */
[----:B------:R-:W-:Y:S01]  /*8e30*/  FMUL.FTZ R2, R9, R4 ;  /* 0x0000000409027220 */ /* 0x000fe20000410000 */
[----:B------:R-:W-:Y:S02]  /*8e40*/  HADD2.F32 R7, -RZ, R7.H0_H0 ;  /* 0x20000007ff077230 */ /* 0x000fe40000004100 */
[----:B------:R-:W-:Y:S01]  /*8e50*/  FFMA.FTZ R20, R17, R10, -R20 ;  /* 0x0000000a11147223 */ /* 0x000fe20000010814 */
[----:B------:R-:W-:Y:S02]  /*8e60*/  HADD2.F32 R16, -RZ, R16.H0_H0 ;  /* 0x20000010ff107230 */ /* 0x000fe40000004100 */
[C---:B------:R-:W-:Y:S01]  /*8e70*/  FMUL.FTZ R9, R0.reuse, R5 ;  /* 0x0000000500097220 */ /* 0x040fe20000410000 */
[----:B------:R-:W-:Y:S02]  /*8e80*/  HADD2.F32 R17, -RZ, R8.H0_H0 ;  /* 0x20000008ff117230 */ /* 0x000fe40000004100 */
[-C--:B------:R-:W-:Y:S01]  /*8e90*/  FMUL.FTZ R0, R0, R7.reuse ;  /* 0x0000000700007220 */ /* 0x080fe20000410000 */
[----:B------:R-:W-:Y:S01]  /*8ea0*/  F2FP.F16.F32.PACK_AB R20, R11, R20 ;  /* 0x000000140b14723e */ /* 0x000fe200000000ff */
[C---:B------:R-:W-:Y:S01]  /*8eb0*/  FFMA.FTZ R9, R16.reuse, R7, -R9 ;  /* 0x0000000710097223 */ /* 0x040fe20000010809 */
[----:B------:R-:W-:Y:S01]  /*8ec0*/  F2FP.F16.F32.PACK_AB R11, R15, R18 ;  /* 0x000000120f0b723e */ /* 0x000fe200000000ff */
[----:B------:R-:W-:Y:S01]  /*8ed0*/  FFMA.FTZ R0, R16, R5, R0 ;  /* 0x0000000510007223 */ /* 0x000fe20000010000 */
[C---:B------:R-:W-:Y:S01]  /*8ee0*/  FFMA.FTZ R2, R17.reuse, R6, -R2 ;  /* 0x0000000611027223 */ /* 0x040fe20000010802 */
[----:B------:R-:W-:-:S03]  /*8ef0*/  FFMA.FTZ R19, R17, R4, R19 ;  /* 0x0000000411137223 */ /* 0x000fc60000010013 */
[----:B------:R-:W-:Y:S02]  /*8f00*/  F2FP.F16.F32.PACK_AB R10, R0, R9 ;  /* 0x00000009000a723e */ /* 0x000fe400000000ff */
[----:B------:R-:W-:Y:S02]  /*8f10*/  F2FP.F16.F32.PACK_AB R8, R19, R2 ;  /* 0x000000021308723e */ /* 0x000fe400000000ff */
[----:B------:R-:W-:Y:S02]  /*8f20*/  MOV R9, R20 ;  /* 0x0000001400097202 */ /* 0x000fe40000000f00 */
.L_x_1825:
[----:B------:R-:W-:Y:S05]  /*8f30*/  BSYNC.RECONVERGENT B0 ;  /* 0x0000000000007941 */ /* 0x000fea0003800200 */
.L_x_1824:
[----:B-----5:R2:W-:Y:S01]  /*8f40*/  STS.128 [R3+0x800], R8 ;  /* 0x0008000803007388 */ /* 0x0205e20000000c00 */
[----:B------:R-:W-:Y:S05]  /*8f50*/  BRA `(.L_x_1817) ;  /* 0x0000000c00047947 */ /* 0x000fea0003800000 */
.L_x_1818:
        /* <DEDUP_REMOVED lines=16> */
[----:B---3--:R1:W5:Y:S01]  /*9060*/  LDG.E.128 R20, desc[UR6][R16.64] ;  /* 0x0000000610147981 */ /* 0x008362000c1e1d00 */
[----:B------:R-:W-:Y:S01]  /*9070*/  ISETP.GE.AND P0, PT, R12, R15, PT ;  /* 0x0000000f0c00720c */ /* 0x000fe20003f06270 */
[----:B------:R-:W-:-:S12]  /*9080*/  BSSY.RECONVERGENT B0, `(.L_x_1829) ;  /* 0x000004e000007945 */ /* 0x000fd80003800200 */
[----:B------:R-:W-:Y:S05]  /*9090*/  @P0 BRA `(.L_x_1830) ;  /* 0x0000000400300947 */ /* 0x000fea0003800000 */
[----:B------:R-:W2:Y:S01]  /*90a0*/  LDCU.64 UR8, c[0x0][0x4d0] ;  /* 0x00009a00ff0877ac */ /* 0x000ea20008000a00 */
[----:B------:R-:W-:Y:S01]  /*90b0*/  SEL R4, R24, RZ, P1 ;  /* 0x000000ff18047207 */ /* 0x000fe20000800000 */
[----:B-1----:R-:W-:Y:S01]  /*90c0*/  IMAD.WIDE R16, R29, 0x2, R16 ;  /* 0x000000021d107825 */ /* 0x002fe200078e0210 */
[----:B-----5:R-:W-:Y:S02]  /*90d0*/  SEL R8, R28, RZ, P1 ;  /* 0x000000ff1c087207 */ /* 0x020fe40000800000 */
        /* <DEDUP_REMOVED lines=20> */
[--C-:B--2---:R-:W-:Y:S02]  /*9220*/  HADD2.F32 R19, -RZ, R4.reuse.H0_H0 ;  /* 0x20000004ff137230 */ /* 0x104fe40000004100 */
[----:B------:R-:W-:Y:S02]  /*9230*/  HADD2.F32 R37, -RZ, R4.H1_H1 ;  /* 0x30000004ff257230 */ /* 0x000fe40000004100 */
[----:B------:R-:W-:Y:S02]  /*9240*/  HADD2.F32 R35, -RZ, R5.H0_H0 ;  /* 0x20000005ff237230 */ /* 0x000fe40000004100 */
[----:B------:R-:W-:-:S02]  /*9250*/  HADD2.F32 R4, -RZ, R6.H0_H0 ;  /* 0x20000006ff047230 */ /* 0x000fc40000004100 */
[----:B------:R-:W-:Y:S02]  /*9260*/  HADD2.F32 R5, -RZ, R5.H1_H1 ;  /* 0x30000005ff057230 */ /* 0x000fe40000004100 */
[----:B------:R-:W-:Y:S01]  /*9270*/  @!P1 FADD.FTZ R19, -R19, -RZ ;  /* 0x800000ff13139221 */ /* 0x000fe20000010100 */
[--C-:B------:R-:W-:Y:S02]  /*9280*/  HADD2.F32 R39, -RZ, R7.reuse.H0_H0 ;  /* 0x20000007ff277230 */ /* 0x100fe40000004100 */
[----:B------:R-:W-:Y:S01]  /*9290*/  @!P1 FADD.FTZ R4, -R4, -RZ ;  /* 0x800000ff04049221 */ /* 0x000fe20000010100 */
[----:B------:R-:W-:Y:S02]  /*92a0*/  HADD2.F32 R6, -RZ, R6.H1_H1 ;  /* 0x30000006ff067230 */ /* 0x000fe40000004100 */
[----:B------:R-:W-:Y:S01]  /*92b0*/  @!P1 FADD.FTZ R5, -R5, -RZ ;  /* 0x800000ff05059221 */ /* 0x000fe20000010100 */
[----:B------:R-:W-:Y:S02]  /*92c0*/  HADD2.F32 R7, -RZ, R7.H1_H1 ;  /* 0x30000007ff077230 */ /* 0x000fe40000004100 */
[----:B------:R-:W-:Y:S01]  /*92d0*/  @!P1 FADD.FTZ R37, -R37, -RZ ;  /* 0x800000ff25259221 */ /* 0x000fe20000010100 */
[----:B------:R-:W-:Y:S01]  /*92e0*/  FMUL.FTZ R17, R17, R4 ;  /* 0x0000000411117220 */ /* 0x000fe20000410000 */
[----:B------:R-:W-:Y:S01]  /*92f0*/  FMUL.FTZ R14, R14, R19 ;  /* 0x000000130e0e7220 */ /* 0x000fe20000410000 */
[----:B------:R-:W-:Y:S01]  /*9300*/  FMUL.FTZ R32, R32, R5 ;  /* 0x0000000520207220 */ /* 0x000fe20000410000 */
[----:B------:R-:W-:-:S02]  /*9310*/  HADD2.F32 R5, -RZ, R20.H0_H0 ;  /* 0x20000014ff057230 */ /* 0x000fc40000004100 */
[----:B------:R-:W-:Y:S01]  /*9320*/  @!P1 FADD.FTZ R35, -R35, -RZ ;  /* 0x800000ff23239221 */ /* 0x000fe20000010100 */
[----:B------:R-:W-:Y:S02]  /*9330*/  HADD2.F32 R19, -RZ, R20.H1_H1 ;  /* 0x30000014ff137230 */ /* 0x000fe40000004100 */
[--C-:B----4-:R-:W-:Y:S02]  /*9340*/  HADD2.F32 R4, -RZ, R8.reuse.H0_H0 ;  /* 0x20000008ff047230 */ /* 0x110fe40000004100 */
[----:B------:R-:W-:Y:S01]  /*9350*/  FMUL.FTZ R30, R30, R37 ;  /* 0x000000251e1e7220 */ /* 0x000fe20000410000 */
[----:B------:R-:W-:Y:S02]  /*9360*/  HADD2.F32 R8, -RZ, R8.H1_H1 ;  /* 0x30000008ff087230 */ /* 0x000fe40000004100 */
[----:B------:R-:W-:Y:S01]  /*9370*/  @!P1 FADD.FTZ R6, -R6, -RZ ;  /* 0x800000ff06069221 */ /* 0x000fe20000010100 */
[----:B------:R-:W-:Y:S01]  /*9380*/  @!P1 FADD.FTZ R7, -R7, -RZ ;  /* 0x800000ff07079221 */ /* 0x000fe20000010100 */
[----:B------:R-:W-:Y:S01]  /*9390*/  @!P1 FADD.FTZ R39, -R39, -RZ ;  /* 0x800000ff27279221 */ /* 0x000fe20000010100 */
[----:B------:R-:W-:Y:S01]  /*93a0*/  FMUL.FTZ R16, R16, R35 ;  /* 0x0000002310107220 */ /* 0x000fe20000410000 */
[----:B------:R-:W-:Y:S01]  /*93b0*/  FMUL.FTZ R33, R33, R6 ;  /* 0x0000000621217220 */ /* 0x000fe20000410000 */
[----:B------:R-:W-:Y:S01]  /*93c0*/  FMUL.FTZ R34, R34, R7 ;  /* 0x0000000722227220 */ /* 0x000fe20000410000 */
[----:B------:R-:W-:Y:S01]  /*93d0*/  FFMA.FTZ R4, R5, R4, R14 ;  /* 0x0000000405047223 */ /* 0x000fe2000001000e */
[----:B------:R-:W-:Y:S01]  /*93e0*/  FFMA.FTZ R19, R19, R8, R30 ;  /* 0x0000000813137223 */ /* 0x000fe2000001001e */
[----:B------:R-:W-:-:S02]  /*93f0*/  HADD2.F32 R7, -RZ, R21.H0_H0 ;  /* 0x20000015ff077230 */ /* 0x000fc40000004100 */
[----:B------:R-:W-:Y:S02]  /*9400*/  HADD2.F32 R6, -RZ, R9.H0_H0 ;  /* 0x20000009ff067230 */ /* 0x000fe40000004100 */
[----:B------:R-:W-:Y:S02]  /*9410*/  HADD2.F32 R20, -RZ, R10.H0_H0 ;  /* 0x2000000aff147230 */ /* 0x000fe40000004100 */
[----:B------:R-:W-:Y:S02]  /*9420*/  HADD2.F32 R35, -RZ, R11.H0_H0 ;  /* 0x2000000bff237230 */ /* 0x000fe40000004100 */
[----:B------:R-:W-:Y:S02]  /*9430*/  HADD2.F32 R8, -RZ, R22.H0_H0 ;  /* 0x20000016ff087230 */ /* 0x000fe40000004100 */
[----:B------:R-:W-:Y:S02]  /*9440*/  HADD2.F32 R5, -RZ, R23.H0_H0 ;  /* 0x20000017ff057230 */ /* 0x000fe40000004100 */
[----:B------:R-:W-:Y:S01]  /*9450*/  FMUL.FTZ R18, R18, R39 ;  /* 0x0000002712127220 */ /* 0x000fe20000410000 */
[----:B------:R-:W-:-:S02]  /*9460*/  HADD2.F32 R9, -RZ, R9.H1_H1 ;  /* 0x30000009ff097230 */ /* 0x000fc40000004100 */
[----:B------:R-:W-:Y:S02]  /*9470*/  HADD2.F32 R10, -RZ, R10.H1_H1 ;  /* 0x3000000aff0a7230 */ /* 0x000fe40000004100 */
[----:B------:R-:W-:Y:S02]  /*9480*/  HADD2.F32 R11, -RZ, R11.H1_H1 ;  /* 0x3000000bff0b7230 */ /* 0x000fe40000004100 */
[----:B------:R-:W-:Y:S02]  /*9490*/  HADD2.F32 R21, -RZ, R21.H1_H1 ;  /* 0x30000015ff157230 */ /* 0x000fe40000004100 */
        /* <DEDUP_REMOVED lines=12> */
.L_x_1830:
[----:B------:R-:W-:Y:S05]  /*9560*/  BSYNC.RECONVERGENT B0 ;  /* 0x0000000000007941 */ /* 0x000fea0003800200 */
.L_x_1829:
[----:B-----5:R2:W-:Y:S01]  /*9570*/  STS.128 [R3], R20 ;  /* 0x0000001403007388 */ /* 0x0205e20000000c00 */
[----:B------:R-:W-:Y:S05]  /*9580*/  BRA `(.L_x_1827) ;  /* 0x0000000000047947 */ /* 0x000fea0003800000 */
.L_x_1828:
[----:B------:R4:W-:Y:S02]  /*9590*/  STS.128 [R3], RZ ;  /* 0x000000ff03007388 */ /* 0x0009e40000000c00 */
.L_x_1827:
[----:B------:R-:W-:Y:S05]  /*95a0*/  BSYNC.RECONVERGENT B1 ;  /* 0x0000000000017941 */ /* 0x000fea0003800200 */
.L_x_1826:
        /* <DEDUP_REMOVED lines=9> */
[----:B--23--:R2:W5:Y:S01]  /*9640*/  LDG.E.128 R20, desc[UR6][R4.64] ;  /* 0x0000000604147981 */ /* 0x00c562000c1e1d00 */
        /* <DEDUP_REMOVED lines=15> */
[----:B------:R-:W2:Y:S05]  /*9740*/  LDCU.64 UR8, c[0x0][0x4c8] ;  /* 0x00009900ff0877ac */ /* 0x000eaa0008000a00 */
[----:B------:R-:W4:Y:S01]  /*9750*/  LDG.E.128 R4, desc[UR6][R4.64] ;  /* 0x0000000604047981 */ /* 0x000f22000c1e1d00 */
[----:B--2--5:R-:W-:-:S04]  /*9760*/  IADD3 R8, P0, PT, R0, UR8, RZ ;  /* 0x0000000800087c10 */ /* 0x024fc8000ff1e0ff */
[----:B------:R-:W-:-:S06]  /*9770*/  IADD3.X R9, PT, PT, R2, UR9, RZ, P0, !PT ;  /* 0x0000000902097c10 */ /* 0x000fcc00087fe4ff */
[----:B------:R-:W2:Y:S01]  /*9780*/  LDG.E.128 R8, desc[UR6][R8.64] ;  /* 0x0000000608087981 */ /* 0x000ea2000c1e1d00 */
[--C-:B---3--:R-:W-:Y:S02]  /*9790*/  HADD2.F32 R15, -RZ, R18.reuse.H0_H0 ;  /* 0x20000012ff0f7230 */ /* 0x108fe40000004100 */
[----:B------:R-:W-:Y:S02]  /*97a0*/  HADD2.F32 R24, -RZ, R18.H1_H1 ;  /* 0x30000012ff187230 */ /* 0x000fe40000004100 */
[--C-:B------:R-:W-:Y:S02]  /*97b0*/  HADD2.F32 R18, -RZ, R19.reuse.H0_H0 ;  /* 0x20000013ff127230 */ /* 0x100fe40000004100 */
[----:B------:R-:W-:Y:S02]  /*97c0*/  HADD2.F32 R25, -RZ, R19.H1_H1 ;  /* 0x30000013ff197230 */ /* 0x000fe40000004100 */
[--C-:B------:R-:W-:Y:S02]  /*97d0*/  HADD2.F32 R0, -RZ, R16.reuse.H0_H0 ;  /* 0x20000010ff007230 */ /* 0x100fe40000004100 */
[----:B------:R-:W-:-:S02]  /*97e0*/  HADD2.F32 R16, -RZ, R16.H1_H1 ;  /* 0x30000010ff107230 */ /* 0x000fc40000004100 */
[----:B------:R-:W-:Y:S02]  /*97f0*/  HADD2.F32 R2, -RZ, R17.H0_H0 ;  /* 0x20000011ff027230 */ /* 0x000fe40000004100 */
[--C-:B----4-:R-:W-:Y:S02]  /*9800*/  HADD2.F32 R19, -RZ, R4.reuse.H0_H0 ;  /* 0x20000004ff137230 */ /* 0x110fe40000004100 */
[----:B------:R-:W-:Y:S02]  /*9810*/  HADD2.F32 R29, -RZ, R4.H1_H1 ;  /* 0x30000004ff1d7230 */ /* 0x000fe40000004100 */
[--C-:B------:R-:W-:Y:S02]  /*9820*/  HADD2.F32 R27, -RZ, R5.reuse.H0_H0 ;  /* 0x20000005ff1b7230 */ /* 0x100fe40000004100 */
[----:B------:R-:W-:Y:S02]  /*9830*/  HADD2.F32 R26, -RZ, R5.H1_H1 ;  /* 0x30000005ff1a7230 */ /* 0x000fe40000004100 */
[----:B------:R-:W-:-:S02]  /*9840*/  HADD2.F32 R4, -RZ, R6.H0_H0 ;  /* 0x20000006ff047230 */ /* 0x000fc40000004100 */
[----:B------:R-:W-:Y:S02]  /*9850*/  HADD2.F32 R31, -RZ, R6.H1_H1 ;  /* 0x30000006ff1f7230 */ /* 0x000fe40000004100 */
[--C-:B------:R-:W-:Y:S02]  /*9860*/  HADD2.F32 R5, -RZ, R7.reuse.H0_H0 ;  /* 0x20000007ff057230 */ /* 0x100fe40000004100 */
[----:B------:R-:W-:Y:S02]  /*9870*/  HADD2.F32 R6, -RZ, R7.H1_H1 ;  /* 0x30000007ff067230 */ /* 0x000fe40000004100 */
[----:B------:R-:W-:Y:S01]  /*9880*/  @!P1 FADD.FTZ R4, -R4, -RZ ;  /* 0x800000ff04049221 */ /* 0x000fe20000010100 */
[----:B------:R-:W-:Y:S01]  /*9890*/  @!P1 FADD.FTZ R19, -R19, -RZ ;  /* 0x800000ff13139221 */ /* 0x000fe20000010100 */
[----:B------:R-:W-:Y:S01]  /*98a0*/  @!P1 FADD.FTZ R5, -R5, -RZ ;  /* 0x800000ff05059221 */ /* 0x000fe20000010100 */
[----:B------:R-:W-:Y:S01]  /*98b0*/  @!P1 FADD.FTZ R6, -R6, -RZ ;  /* 0x800000ff06069221 */ /* 0x000fe20000010100 */
[----:B------:R-:W-:Y:S01]  /*98c0*/  @!P1 FADD.FTZ R29, -R29, -RZ ;  /* 0x800000ff1d1d9221 */ /* 0x000fe20000010100 */
[----:B------:R-:W-:Y:S01]  /*98d0*/  @!P1 FADD.FTZ R27, -R27, -RZ ;  /* 0x800000ff1b1b9221 */ /* 0x000fe20000010100 */
[----:B------:R-:W-:Y:S01]  /*98e0*/  FMUL.FTZ R15, R15, R4 ;  /* 0x000000040f0f7220 */ /* 0x000fe20000410000 */
[----:B------:R-:W-:-:S02]  /*98f0*/  HADD2.F32 R17, -RZ, R17.H1_H1 ;  /* 0x30000011ff117230 */ /* 0x000fc40000004100 */
[----:B------:R-:W-:Y:S01]  /*9900*/  FMUL.FTZ R0, R0, R19 ;  /* 0x0000001300007220 */ /* 0x000fe20000410000 */
[----:B------:R-:W-:Y:S01]  /*9910*/  FMUL.FTZ R18, R18, R5 ;  /* 0x0000000512127220 */ /* 0x000fe20000410000 */
[----:B------:R-:W-:Y:S01]  /*9920*/  FMUL.FTZ R25, R25, R6 ;  /* 0x0000000619197220 */ /* 0x000fe20000410000 */
[----:B--2---:R-:W-:Y:S02]  /*9930*/  HADD2.F32 R4, -RZ, R8.H0_H0 ;  /* 0x20000008ff047230 */ /* 0x004fe40000004100 */
[----:B------:R-:W-:Y:S01]  /*9940*/  @!P1 FADD.FTZ R26, -R26, -RZ ;  /* 0x800000ff1a1a9221 */ /* 0x000fe20000010100 */
[--C-:B------:R-:W-:Y:S02]  /*9950*/  HADD2.F32 R5, -RZ, R20.reuse.H0_H0 ;  /* 0x20000014ff057230 */ /* 0x100fe40000004100 */
[----:B------:R-:W-:Y:S01]  /*9960*/  FMUL.FTZ R16, R16, R29 ;  /* 0x0000001d10107220 */ /* 0x000fe20000410000 */
[----:B------:R-:W-:Y:S02]  /*9970*/  HADD2.F32 R19, -RZ, R20.H1_H1 ;  /* 0x30000014ff137230 */ /* 0x000fe40000004100 */
[----:B------:R-:W-:Y:S01]  /*9980*/  FMUL.FTZ R2, R2, R27 ;  /* 0x0000001b02027220 */ /* 0x000fe20000410000 */
[----:B------:R-:W-:-:S02]  /*9990*/  HADD2.F32 R7, -RZ, R21.H0_H0 ;  /* 0x20000015ff077230 */ /* 0x000fc40000004100 */
[----:B------:R-:W-:Y:S02]  /*99a0*/  HADD2.F32 R8, -RZ, R8.H1_H1 ;  /* 0x30000008ff087230 */ /* 0x000fe40000004100 */
[--C-:B------:R-:W-:Y:S02]  /*99b0*/  HADD2.F32 R6, -RZ, R9.reuse.H0_H0 ;  /* 0x20000009ff067230 */ /* 0x100fe40000004100 */
[----:B------:R-:W-:Y:S01]  /*99c0*/  @!P1 FADD.FTZ R31, -R31, -RZ ;  /* 0x800000ff1f1f9221 */ /* 0x000fe20000010100 */
[----:B------:R-:W-:Y:S01]  /*99d0*/  FMUL.FTZ R17, R17, R26 ;  /* 0x0000001a11117220 */ /* 0x000fe20000410000 */
[----:B------:R-:W-:Y:S02]  /*99e0*/  HADD2.F32 R26, -RZ, R9.H1_H1 ;  /* 0x30000009ff1a7230 */ /* 0x000fe40000004100 */
[----:B------:R-:W-:Y:S01]  /*99f0*/  FFMA.FTZ R0, R5, R4, R0 ;  /* 0x0000000405007223 */ /* 0x000fe20000010000 */
[--C-:B------:R-:W-:Y:S02]  /*9a00*/  HADD2.F32 R20, -RZ, R10.reuse.H0_H0 ;  /* 0x2000000aff147230 */ /* 0x100fe40000004100 */
[----:B------:R-:W-:Y:S01]  /*9a10*/  FFMA.FTZ R19, R19, R8, R16 ;  /* 0x0000000813137223 */ /* 0x000fe20000010010 */
[----:B------:R-:W-:-:S02]  /*9a20*/  HADD2.F32 R27, -RZ, R10.H1_H1 ;  /* 0x3000000aff1b7230 */ /* 0x000fc40000004100 */
[----:B------:R-:W-:Y:S01]  /*9a30*/  FFMA.FTZ R2, R7, R6, R2 ;  /* 0x0000000607027223 */ /* 0x000fe20000010002 */
[--C-:B------:R-:W-:Y:S02]  /*9a40*/  HADD2.F32 R9, -RZ, R11.reuse.H0_H0 ;  /* 0x2000000bff097230 */ /* 0x100fe40000004100 */
[----:B------:R-:W-:Y:S01]  /*9a50*/  FMUL.FTZ R24, R24, R31 ;  /* 0x0000001f18187220 */ /* 0x000fe20000410000 */
[----:B------:R-:W-:Y:S02]  /*9a60*/  HADD2.F32 R10, -RZ, R11.H1_H1 ;  /* 0x3000000bff0a7230 */ /* 0x000fe40000004100 */
[----:B------:R-:W-:Y:S02]  /*9a70*/  HADD2.F32 R6, -RZ, R21.H1_H1 ;  /* 0x30000015ff067230 */ /* 0x000fe40000004100 */
[--C-:B------:R-:W-:Y:S02]  /*9a80*/  HADD2.F32 R4, -RZ, R22.reuse.H0_H0 ;  /* 0x20000016ff047230 */ /* 0x100fe40000004100 */
[----:B------:R-:W-:-:S02]  /*9a90*/  HADD2.F32 R7, -RZ, R22.H1_H1 ;  /* 0x30000016ff077230 */ /* 0x000fc40000004100 */
[--C-:B------:R-:W-:Y:S02]  /*9aa0*/  HADD2.F32 R5, -RZ, R23.reuse.H0_H0 ;  /* 0x20000017ff057230 */ /* 0x100fe40000004100 */
[----:B------:R-:W-:Y:S02]  /*9ab0*/  HADD2.F32 R8, -RZ, R23.H1_H1 ;  /* 0x30000017ff087230 */ /* 0x000fe40000004100 */
[----:B------:R-:W-:Y:S01]  /*9ac0*/  FFMA.FTZ R17, R6, R26, R17 ;  /* 0x0000001a06117223 */ /* 0x000fe20000010011 */
[----:B------:R-:W-:Y:S01]  /*9ad0*/  FFMA.FTZ R4, R4, R20, R15 ;  /* 0x0000001404047223 */ /* 0x000fe2000001000f */
[----:B------:R-:W-:Y:S01]  /*9ae0*/  FFMA.FTZ R7, R7, R27, R24 ;  /* 0x0000001b07077223 */ /* 0x000fe20000010018 */
[----:B------:R-:W-:Y:S01]  /*9af0*/  FFMA.FTZ R5, R5, R9, R18 ;  /* 0x0000000905057223 */ /* 0x000fe20000010012 */
[----:B------:R-:W-:Y:S01]  /*9b00*/  FFMA.FTZ R8, R8, R10, R25 ;  /* 0x0000000a08087223 */ /* 0x000fe20000010019 */
[----:B------:R-:W-:Y:S02]  /*9b10*/  F2FP.F16.F32.PACK_AB R20, R19, R0 ;  /* 0x000000001314723e */ /* 0x000fe400000000ff */
[----:B------:R-:W-:-:S02]  /*9b20*/  F2FP.F16.F32.PACK_AB R21, R17, R2 ;  /* 0x000000021115723e */ /* 0x000fc400000000ff */
[----:B------:R-:W-:Y:S02]  /*9b30*/  F2FP.F16.F32.PACK_AB R22, R7, R4 ;  /* 0x000000040716723e */ /* 0x000fe400000000ff */
[----:B------:R-:W-:Y:S02]  /*9b40*/  F2FP.F16.F32.PACK_AB R23, R8, R5 ;  /* 0x000000050817723e */ /* 0x000fe400000000ff */
.L_x_1832:
[----:B------:R-:W-:Y:S05]  /*9b50*/  BSYNC.RECONVERGENT B0 ;  /* 0x0000000000007941 */ /* 0x000fea0003800200 */
.L_x_1831:
[----:B-----5:R3:W-:Y:S02]  /*9b60*/  STS.128 [R3+0x800], R20 ;  /* 0x0008001403007388 */ /* 0x0207e40000000c00 */
.L_x_1817:
[----:B------:R-:W-:Y:S05]  /*9b70*/  BSYNC.RECONVERGENT B2 ;  /* 0x0000000000027941 */ /* 0x000fea0003800200 */
.L_x_1812:
[----:B------:R-:W-:Y:S01]  /*9b80*/  IADD3 R79, PT, PT, -R79, R66, RZ ;  /* 0x000000424f4f7210 */ /* 0x000fe20007ffe1ff */
[----:B------:R-:W-:Y:S03]  /*9b90*/  BSSY.RECONVERGENT B0, `(.L_x_1833) ;  /* 0x000000d000007945 */ /* 0x000fe60003800200 */
[----:B------:R-:W-:-:S13]  /*9ba0*/  ISETP.GE.AND P2, PT, R130, R79, PT ;  /* 0x0000004f8200720c */ /* 0x000fda0003f46270 */
[----:B------:R-:W-:Y:S05]  /*9bb0*/  @P2 BRA `(.L_x_1834) ;  /* 0x0000000000282947 */ /* 0x000fea0003800000 */
        /* <DEDUP_REMOVED lines=9> */
.L_x_1835:
[----:B------:R1:W-:Y:S02]  /*9c50*/  STS.128 [R3+0x1000], RZ ;  /* 0x001000ff03007388 */ /* 0x0003e40000000c00 */
.L_x_1834:
[----:B------:R-:W-:Y:S05]  /*9c60*/  BSYNC.RECONVERGENT B0 ;  /* 0x0000000000007941 */ /* 0x000fea0003800200 */
.L_x_1833:
[----:B------:R-:W-:Y:S01]  /*9c70*/  ISETP.GE.AND P1, PT, R14, R79, PT ;  /* 0x0000004f0e00720c */ /* 0x000fe20003f26270 */
[----:B------:R-:W-:Y:S01]  /*9c80*/  BSSY.RECONVERGENT B0, `(.L_x_1836) ;  /* 0x000000d000007945 */ /* 0x000fe20003800200 */
[----:B--23--:R-:W-:-:S04]  /*9c90*/  LEA R20, P0, R71, R216, 0x1 ;  /* 0x000000d847147211 */ /* 0x00cfc800078008ff */
        /* <DEDUP_REMOVED lines=10> */
.L_x_1838:
[----:B------:R2:W-:Y:S02]  /*9d40*/  STS.128 [R3+0x1800], RZ ;  /* 0x001800ff03007388 */ /* 0x0005e40000000c00 */
.L_x_1837:
[----:B------:R-:W-:Y:S05]  /*9d50*/  BSYNC.RECONVERGENT B0 ;  /* 0x0000000000007941 */ /* 0x000fea0003800200 */
.L_x_1836:
        /* <DEDUP_REMOVED lines=15> */
.L_x_1841:
[----:B------:R1:W-:Y:S02]  /*9e50*/  STS.128 [R3+0x2000], RZ ;  /* 0x002000ff03007388 */ /* 0x0003e40000000c00 */
.L_x_1840:
[----:B------:R-:W-:Y:S05]  /*9e60*/  BSYNC.RECONVERGENT B0 ;  /* 0x0000000000007941 */ /* 0x000fea0003800200 */
.L_x_1839:
        /* <DEDUP_REMOVED lines=8> */
[----:B-1---5:R-:W-:-:S04]  /*9ef0*/  LEA R8, P0, R4, R20, 0x7 ;  /* 0x0000001404087211 */ /* 0x022fc800078038ff */
[----:B------:R-:W-:-:S05]  /*9f00*/  LEA.HI.X R9, R4, R21, R5, 0x7, P0 ;  /* 0x0000001504097211 */ /* 0x000fca00000f3c05 */
[----:B------:R-:W-:Y:S01]  /*9f10*/  @!PT LDS RZ, [RZ] ;  /* 0x00000000fffff984 */ /* 0x000fe20000000800 */
[----:B------:R-:W-:Y:S01]  /*9f20*/  @!PT LDS RZ, [RZ] ;  /* 0x00000000fffff984 */ /* 0x000fe20000000800 */
[----:B------:R-:W-:Y:S01]  /*9f30*/  @!PT LDS RZ, [RZ] ;  /* 0x00000000fffff984 */ /* 0x000fe20000000800 */
[----:B------:R1:W-:Y:S01]  /*9f40*/  LDGSTS.E.BYPASS.LTC128B.128 [R3+0x2800], desc[UR6][R8.64] ;  /* 0x0280000008037fae */ /* 0x0003e2000b981a06 */
[----:B------:R-:W-:Y:S05]  /*9f50*/  BRA `(.L_x_1843) ;  /* 0x0000000000047947 */ /* 0x000fea0003800000 */
.L_x_1844:
[----:B------:R1:W-:Y:S02]  /*9f60*/  STS.128 [R3+0x2800], RZ ;  /* 0x002800ff03007388 */ /* 0x0003e40000000c00 */
.L_x_1843:
[----:B------:R-:W-:Y:S05]  /*9f70*/  BSYNC.RECONVERGENT B0 ;  /* 0x0000000000007941 */ /* 0x000fea0003800200 */
.L_x_1842:
[----:B-1---5:R-:W-:Y:S01]  /*9f80*/  IADD3 R8, PT, PT, R130, 0x80, RZ ;  /* 0x0000008082087810 */ /* 0x022fe20007ffe0ff */
        /* <DEDUP_REMOVED lines=17> */
.L_x_1847:
[----:B------:R1:W-:Y:S02]  /*a0a0*/  STS.128 [R3+0x3000], RZ ;  /* 0x003000ff03007388 */ /* 0x0003e40000000c00 */
.L_x_1846:
[----:B------:R-:W-:Y:S05]  /*a0b0*/  BSYNC.RECONVERGENT B0 ;  /* 0x0000000000007941 */ /* 0x000fea0003800200 */
.L_x_1845:
        /* <DEDUP_REMOVED lines=15> */
.L_x_1850:
[----:B------:R1:W-:Y:S02]  /*a1b0*/  STS.128 [R3+0x3800], RZ ;  /* 0x003800ff03007388 */ /* 0x0003e40000000c00 */
.L_x_1849:
[----:B------:R-:W-:Y:S05]  /*a1c0*/  BSYNC.RECONVERGENT B0 ;  /* 0x0000000000007941 */ /* 0x000fea0003800200 */
.L_x_1848:
        /* <DEDUP_REMOVED lines=18> */
.L_x_1853:
[----:B------:R1:W-:Y:S02]  /*a2f0*/  STS.128 [R3+0x4000], RZ ;  /* 0x004000ff03007388 */ /* 0x0003e40000000c00 */
.L_x_1852:
[----:B------:R-:W-:Y:S05]  /*a300*/  BSYNC.RECONVERGENT B0 ;  /* 0x0000000000007941 */ /* 0x000fea0003800200 */
.L_x_1851:
[----:B-1----:R-:W-:Y:S01]  /*a310*/  IADD3 R18, PT, PT, R130, 0xe0, RZ ;  /* 0x000000e082127810 */ /* 0x002fe20007ffe0ff */
[----:B------:R-:W-:Y:S03]  /*a320*/  BSSY.RECONVERGENT B0, `(.L_x_1854) ;  /* 0x0000010000007945 */ /* 0x000fe60003800200 */
[----:B------:R-:W-:-:S13]  /*a330*/  ISETP.GE.AND P0, PT, R18, R79, PT ;  /* 0x0000004f1200720c */ /* 0x000fda0003f06270 */
[----:B------:R-:W-:Y:S05]  /*a340*/  @P0 BRA `(.L_x_1855) ;  /* 0x0000000000340947 */ /* 0x000fea0003800000 */
[----:B------:R-:W1:Y:S02]  /*a350*/  LDCU UR4, c[0x0][0x440] ;  /* 0x00008800ff0477ac */ /* 0x000e640008000800 */
[----:B-1----:R-:W-:-:S13]  /*a360*/  ISETP.GE.AND P0, PT, R12, UR4, PT ;  /* 0x000000040c007c0c */ /* 0x002fda000bf06270 */
[----:B------:R-:W-:Y:S05]  /*a370*/  @P0 BRA `(.L_x_1856) ;  /* 0x0000000000240947 */ /* 0x000fea0003800000 */
[----:B------:R-:W3:Y:S02]  /*a380*/  LDC.64 R4, c[0x0][0x3b8] ;  /* 0x0000ee00ff047b82 */ /* 0x000ee40000000a00 */
[----:B---3--:R-:W-:-:S04]  /*a390*/  IMAD.WIDE.U32 R20, R4, 0x180, R20 ;  /* 0x0000018004147825 */ /* 0x008fc800078e0014 */
[----:B------:R-:W-:-:S05]  /*a3a0*/  IMAD R5, R5, 0x180, RZ ;  /* 0x0000018005057824 */ /* 0x000fca00078e02ff */
[----:B------:R-:W-:-:S05]  /*a3b0*/  IADD3 R21, PT, PT, R5, R21, RZ ;  /* 0x0000001505157210 */ /* 0x000fca0007ffe0ff */
[----:B------:R-:W-:Y:S01]  /*a3c0*/  @!PT LDS RZ, [RZ] ;  /* 0x00000000fffff984 */ /* 0x000fe20000000800 */
[----:B------:R-:W-:Y:S01]  /*a3d0*/  @!PT LDS RZ, [RZ] ;  /* 0x00000000fffff984 */ /* 0x000fe20000000800 */
[----:B------:R-:W-:Y:S01]  /*a3e0*/  @!PT LDS RZ, [RZ] ;  /* 0x00000000fffff984 */ /* 0x000fe20000000800 */
[----:B------:R1:W-:Y:S01]  /*a3f0*/  LDGSTS.E.BYPASS.LTC128B.128 [R3+0x4800], desc[UR6][R20.64] ;  /* 0x0480000014037fae */ /* 0x0003e2000b981a06 */
[----:B------:R-:W-:Y:S05]  /*a400*/  BRA `(.L_x_1855) ;  /* 0x0000000000047947 */ /* 0x000fea0003800000 */
.L_x_1856:
[----:B------:R1:W-:Y:S02]  /*a410*/  STS.128 [R3+0x4800], RZ ;  /* 0x004800ff03007388 */ /* 0x0003e40000000c00 */
.L_x_1855:
[----:B------:R-:W-:Y:S05]  /*a420*/  BSYNC.RECONVERGENT B0 ;  /* 0x0000000000007941 */ /* 0x000fea0003800200 */
.L_x_1854:
[----:B------:R-:W1:Y:S01]  /*a430*/  LDC.64 R4, c[0x0][0x538] ;  /* 0x00014e00ff047b82 */ /* 0x000e620000000a00 */
[----:B------:R-:W5:Y:S01]  /*a440*/  LDCU.64 UR8, c[0x0][0x540] ;  /* 0x0000a800ff0877ac */ /* 0x000f620008000a00 */
[----:B------:R-:W-:Y:S01]  /*a450*/  IMAD.MOV.U32 R135, RZ, RZ, RZ ;  /* 0x000000ffff877224 */ /* 0x000fe200078e00ff */
[----:B------:R-:W0:Y:S01]  /*a460*/  LDGDEPBAR ;  /* 0x00000000000079af */ /* 0x000e220000000000 */
[----:B------:R-:W2:Y:S01]  /*a470*/  LDCU UR4, c[0x0][0x508] ;  /* 0x0000a100ff0477ac */ /* 0x000ea20008000800 */
[C---:B-----5:R-:W-:Y:S01]  /*a480*/  IMAD.WIDE.U32 R134, R75.reuse, UR8, R134 ;  /* 0x000000084b867c25 */ /* 0x060fe2000f8e0086 */
[----:B------:R-:W5:Y:S03]  /*a490*/  LDCU UR8, c[0x0][0x458] ;  /* 0x00008b00ff0877ac */ /* 0x000f660008000800 */
[----:B------:R-:W-:Y:S01]  /*a4a0*/  IMAD R0, R75, UR9, R135 ;  /* 0x000000094b007c24 */ /* 0x000fe2000f8e0287 */
[----:B-1-3--:R-:W-:-:S02]  /*a4b0*/  LEA R20, P0, R134, R4, 0x2 ;  /* 0x0000000486147211 */ /* 0x00afc400078010ff */
[----:B------:R-:W-:Y:S01]  /*a4c0*/  LOP3.LUT R130, R130, 0x7, RZ, 0xc0, !PT ;  /* 0x0000000782827812 */ /* 0x000fe200078ec0ff */
[----:B------:R-:W-:-:S04]  /*a4d0*/  DEPBAR.LE SB0, 0x0 ;  /* 0x000080000000791a */ /* 0x000fc80000000000 */
[----:B------:R-:W-:-:S05]  /*a4e0*/  LEA.HI.X R21, R134, R5, R0, 0x2, P0 ;  /* 0x0000000586157211 */ /* 0x000fca00000f1400 */
[----:B------:R-:W3:Y:S01]  /*a4f0*/  LDG.E R0, desc[UR6][R20.64] ;  /* 0x0000000614007981 */ /* 0x000ee2000c1e1900 */
[----:B------:R-:W-:Y:S01]  /*a500*/  LOP3.LUT R4, R69, 0x1f0, RZ, 0xc0, !PT ;  /* 0x000001f045047812 */ /* 0x000fe200078ec0ff */
[----:B-----5:R-:W3:Y:S01]  /*a510*/  MUFU.RCP R191, UR8 ;  /* 0x0000000800bf7d08 */ /* 0x020ee20008001000 */
[----:B------:R-:W-:Y:S02]  /*a520*/  BSSY.RECONVERGENT B0, `(.L_x_1857) ;  /* 0x0000012000007945 */ /* 0x000fe40003800200 */
[----:B------:R-:W-:-:S04]  /*a530*/  IADD3 R67, PT, PT, R4, 0x1, R67 ;  /* 0x0000000104437810 */ /* 0x000fc80007ffe043 */
[----:B------:R-:W-:-:S04]  /*a540*/  IADD3 R67, PT, PT, -R198, R67, R130 ;  /* 0x00000043c6437210 */ /* 0x000fc80007ffe182 */
[----:B--2---:R-:W-:Y:S01]  /*a550*/  IADD3 R205, PT, PT, R67, UR4, R66 ;  /* 0x0000000443cd7c10 */ /* 0x004fe2000fffe042 */
[----:B------:R-:W-:Y:S01]  /*a560*/  BAR.SYNC.DEFER_BLOCKING 0x0 ;  /* 0x0000000000007b1d */ /* 0x000fe20000010000 */
[----:B---3--:R-:W-:-:S05]  /*a570*/  FMUL.FTZ R191, R0, R191 ;  /* 0x000000bf00bf7220 */ /* 0x008fca0000410000 */
        /* <DEDUP_REMOVED lines=9> */
.L_x_1859:
[----:B------:R2:W-:Y:S01]  /*a610*/  STS.128 [R3+0x5000], RZ ;  /* 0x005000ff03007388 */ /* 0x0005e20000000c00 */
[----:B------:R-:W-:Y:S05]  /*a620*/  BRA `(.L_x_1860) ;  /* 0x0000000000047947 */ /* 0x000fea0003800000 */
.L_x_1858:
[----:B------:R3:W-:Y:S02]  /*a630*/  STS.128 [R3+0x5000], RZ ;  /* 0x005000ff03007388 */ /* 0x0007e40000000c00 */
.L_x_1860:
[----:B------:R-:W-:Y:S05]  /*a640*/  BSYNC.RECONVERGENT B0 ;  /* 0x0000000000007941 */ /* 0x000fea0003800200 */
.L_x_1857:
[----:B------:R-:W-:Y:S01]  /*a650*/  ISETP.GE.AND P0, PT, R14, R79, PT ;  /* 0x0000004f0e00720c */ /* 0x000fe20003f06270 */
[----:B------:R-:W-:Y:S01]  /*a660*/  BSSY.RECONVERGENT B0, `(.L_x_1861) ;  /* 0x000000e000007945 */ /* 0x000fe20003800200 */
[----:B------:R-:W-:-:S04]  /*a670*/  LEA R14, P1, R65, R218, 0x1 ;  /* 0x000000da410e7211 */ /* 0x000fc800078208ff */
        /* <DEDUP_REMOVED lines=11> */
.L_x_1863:
[----:B------:R1:W-:Y:S02]  /*a730*/  STS.128 [R3+0x5800], RZ ;  /* 0x005800ff03007388 */ /* 0x0003e40000000c00 */
.L_x_1862:
[----:B------:R-:W-:Y:S05]  /*a740*/  BSYNC.RECONVERGENT B0 ;  /* 0x0000000000007941 */ /* 0x000fea0003800200 */
.L_x_1861:
        /* <DEDUP_REMOVED lines=15> */
.L_x_1866:
[----:B------:R1:W-:Y:S02]  /*a840*/  STS.128 [R3+0x6000], RZ ;  /* 0x006000ff03007388 */ /* 0x0003e40000000c00 */
.L_x_1865:
[----:B------:R-:W-:Y:S05]  /*a850*/  BSYNC.RECONVERGENT B0 ;  /* 0x0000000000007941 */ /* 0x000fea0003800200 */
.L_x_1864:
        /* <DEDUP_REMOVED lines=15> */
.L_x_1869:
[----:B------:R1:W-:Y:S02]  /*a950*/  STS.128 [R3+0x6800], RZ ;  /* 0x006800ff03007388 */ /* 0x0003e40000000c00 */
.L_x_1868:
[----:B------:R-:W-:Y:S05]  /*a960*/  BSYNC.RECONVERGENT B0 ;  /* 0x0000000000007941 */ /* 0x000fea0003800200 */
.L_x_1867:
        /* <DEDUP_REMOVED lines=18> */
.L_x_1872:
[----:B------:R1:W-:Y:S02]  /*aa90*/  STS.128 [R3+0x7000], RZ ;  /* 0x007000ff03007388 */ /* 0x0003e40000000c00 */
.L_x_1871:
[----:B------:R-:W-:Y:S05]  /*aaa0*/  BSYNC.RECONVERGENT B0 ;  /* 0x0000000000007941 */ /* 0x000fea0003800200 */
.L_x_1870:
        /* <DEDUP_REMOVED lines=15> */
.L_x_1875:
[----:B------:R1:W-:Y:S02]  /*aba0*/  STS.128 [R3+0x7800], RZ ;  /* 0x007800ff03007388 */ /* 0x0003e40000000c00 */
.L_x_1874:
[----:B------:R-:W-:Y:S05]  /*abb0*/  BSYNC.RECONVERGENT B0 ;  /* 0x0000000000007941 */ /* 0x000fea0003800200 */
.L_x_1873:
        /* <DEDUP_REMOVED lines=18> */
.L_x_1878:
[----:B------:R1:W-:Y:S02]  /*ace0*/  STS.128 [R3+0x8000], RZ ;  /* 0x008000ff03007388 */ /* 0x0003e40000000c00 */
.L_x_1877:
[----:B------:R-:W-:Y:S05]  /*acf0*/  BSYNC.RECONVERGENT B0 ;  /* 0x0000000000007941 */ /* 0x000fea0003800200 */
.L_x_1876:
        /* <DEDUP_REMOVED lines=16> */
.L_x_1881:
[----:B------:R1:W-:Y:S02]  /*ae00*/  STS.128 [R3+0x8800], RZ ;  /* 0x008800ff03007388 */ /* 0x0003e40000000c00 */
.L_x_1880:
[----:B------:R-:W-:Y:S05]  /*ae10*/  BSYNC.RECONVERGENT B0 ;  /* 0x0000000000007941 */ /* 0x000fea0003800200 */
.L_x_1879:
[----:B------:R-:W5:Y:S01]  /*ae20*/  S2R R189, SR_TID.X ;  /* 0x0000000000bd7919 */ /* 0x000f620000002100 */
[----:B------:R-:W-:Y:S01]  /*ae30*/  IMAD.MOV.U32 R57, RZ, RZ, 0x20 ;  /* 0x00000020ff397424 */ /* 0x000fe200078e00ff */
[----:B------:R-:W-:Y:S01]  /*ae40*/  LOP3.LUT R0, R0, 0xfffffffd, RZ, 0xc0, !PT ;  /* 0xfffffffd00007812 */ /* 0x000fe200078ec0ff */
[----:B------:R-:W0:Y:S01]  /*ae50*/  LDGDEPBAR ;  /* 0x00000000000079af */ /* 0x000e220000000000 */
[----:B-----5:R-:W-:Y:S01]  /*ae60*/  SHF.R.U32.HI R188, RZ, 0x1, R189 ;  /* 0x00000001ffbc7819 */ /* 0x020fe200000116bd */
[C---:B------:R-:W-:Y:S01]  /*ae70*/  IMAD.SHL.U32 R217, R189.reuse, 0x20, RZ ;  /* 0x00000020bdd97824 */ /* 0x040fe200078e00ff */
[C---:B------:R-:W-:Y:S01]  /*ae80*/  LOP3.LUT R58, R189.reuse, 0x8, RZ, 0xc0, !PT ;  /* 0x00000008bd3a7812 */ /* 0x040fe200078ec0ff */
[C---:B------:R-:W-:Y:S01]  /*ae90*/  IMAD.SHL.U32 R67, R189.reuse, 0x10, RZ ;  /* 0x00000010bd437824 */ /* 0x040fe200078e00ff */
[----:B------:R-:W-:Y:S01]  /*aea0*/  LOP3.LUT R196, R188, 0x8, RZ, 0xc0, !PT ;  /* 0x00000008bcc47812 */ /* 0x000fe200078ec0ff */
[C---:B-1234-:R-:W-:Y:S01]  /*aeb0*/  IMAD.SHL.U32 R3, R189.reuse, 0x4, RZ ;  /* 0x00000004bd037824 */ /* 0x05efe200078e00ff */
[----:B------:R-:W-:Y:S01]  /*aec0*/  LOP3.LUT R58, R58, 0xc0, R217, 0xf8, !PT ;  /* 0x000000c03a3a7812 */ /* 0x000fe200078ef8d9 */
[----:B------:R-:W-:Y:S01]  /*aed0*/  IMAD.SHL.U32 R56, R189, 0x2, RZ ;  /* 0x00000002bd387824 */ /* 0x000fe200078e00ff */
[----:B------:R-:W-:Y:S01]  /*aee0*/  LOP3.LUT R2, R67, 0x100, RZ, 0xc0, !PT ;  /* 0x0000010043027812 */ /* 0x000fe200078ec0ff */
[----:B------:R-:W-:Y:S01]  /*aef0*/  IMAD.SHL.U32 R222, R189, 0x8, RZ ;  /* 0x00000008bdde7824 */ /* 0x000fe200078e00ff */
[----:B------:R-:W-:-:S02]  /*af00*/  LOP3.LUT R65, R3, 0x18, RZ, 0xc0, !PT ;  /* 0x0000001803417812 */ /* 0x000fc400078ec0ff */
[----:B------:R-:W-:Y:S02]  /*af10*/  LOP3.LUT R190, R67, 0x3e00, RZ, 0xc0, !PT ;  /* 0x00003e0043be7812 */ /* 0x000fe400078ec0ff */
[--C-:B------:R-:W-:Y:S02]  /*af20*/  LOP3.LUT R196, R196, 0xc0, R217.reuse, 0xf8, !PT ;  /* 0x000000c0c4c47812 */ /* 0x100fe400078ef8d9 */
[--C-:B------:R-:W-:Y:S02]  /*af30*/  LOP3.LUT R2, R2, 0x20, R217.reuse, 0xf8, !PT ;  /* 0x0000002002027812 */ /* 0x100fe400078ef8d9 */
[----:B------:R-:W-:Y:S02]  /*af40*/  LOP3.LUT R5, R190, 0x120, R217, 0xf8, !PT ;  /* 0x00000120be057812 */ /* 0x000fe400078ef8d9 */
[----:B------:R-:W-:Y:S02]  /*af50*/  LOP3.LUT R196, R196, R65, RZ, 0x3c, !PT ;  /* 0x00000041c4c47212 */ /* 0x000fe400078e3cff */
[----:B------:R-:W-:-:S02]  /*af60*/  LOP3.LUT R58, R2, R58, R65, 0xf6, !PT ;  /* 0x0000003a023a7212 */ /* 0x000fc400078ef641 */
[----:B------:R-:W-:Y:S02]  /*af70*/  LOP3.LUT R5, R5, R196, RZ, 0xfc, !PT ;  /* 0x000000c405057212 */ /* 0x000fe400078efcff */
[----:B------:R-:W-:Y:S02]  /*af80*/  LEA R2, R58, UR5, 0x1 ;  /* 0x000000053a027c11 */ /* 0x000fe4000f8e08ff */
[----:B------:R-:W-:Y:S02]  /*af90*/  LEA R24, R5, UR5, 0x1 ;  /* 0x0000000505187c11 */ /* 0x000fe4000f8e08ff */
[----:B------:R-:W-:Y:S01]  /*afa0*/  LOP3.LUT P0, RZ, R189, 0x4, RZ, 0xc0, !PT ;  /* 0x00000004bdff7812 */ /* 0x000fe2000780c0ff */
[----:B------:R-:W-:Y:S01]  /*afb0*/  LDSM.16.M88.4 R4, [R2+0x1400] ;  /* 0x001400000204783b */ /* 0x000fe20000000200 */
[----:B------:R-:W-:Y:S02]  /*afc0*/  LOP3.LUT R56, R56, 0x6, RZ, 0xc0, !PT ;  /* 0x0000000638387812 */ /* 0x000fe400078ec0ff */
[----:B------:R-:W-:Y:S01]  /*afd0*/  SEL R57, R57, 0xffffffe0, !P0 ;  /* 0xffffffe039397807 */ /* 0x000fe20004000000 */
[----:B------:R-:W1:Y:S01]  /*afe0*/  LDSM.16.M88.4 R20, [R24] ;  /* 0x000000001814783b */ /* 0x000e620000000200 */
[----:B------:R-:W-:-:S02]  /*aff0*/  LOP3.LUT R223, R189, 0x18, RZ, 0xc0, !PT ;  /* 0x00000018bddf7812 */ /* 0x000fc400078ec0ff */
[----:B------:R-:W-:Y:S01]  /*b000*/  LOP3.LUT R226, R222, 0x18, RZ, 0xc0, !PT ;  /* 0x00000018dee27812 */ /* 0x000fe200078ec0ff */
[----:B------:R-:W2:Y:S01]  /*b010*/  LDSM.16.M88.4 R128, [R2+0x1c00] ;  /* 0x001c00000280783b */ /* 0x000ea20000000200 */
[----:B------:R-:W-:-:S03]  /*b020*/  IMAD.IADD R28, R24, 0x1, R57 ;  /* 0x00000001181c7824 */ /* 0x000fc600078e0239 */
[----:B------:R-:W3:Y:S01]  /*b030*/  LDSM.16.M88.4 R12, [R2+0x1000] ;  /* 0x00100000020c783b */ /* 0x000ee20000000200 */
[----:B------:R-:W-:Y:S01]  /*b040*/  @P0 LOP3.LUT R0, R0, 0x2, RZ, 0xfc, !PT ;  /* 0x0000000200000812 */ /* 0x000fe200078efcff */
[----:B------:R-:W-:Y:S02]  /*b050*/  IMAD.IADD R0, R57, 0x1, R2 ;  /* 0x0000000139007824 */ /* 0x000fe400078e0202 */
[----:B------:R-:W4:Y:S04]  /*b060*/  LDSM.16.M88.4 R136, [R2+0x1800] ;  /* 0x001800000288783b */ /* 0x000f280000000200 */
        /* <DEDUP_REMOVED lines=10> */
[C---:B------:R-:W-:Y:S03]  /*b110*/  HMMA.16816.F32 R4, R20.reuse, R6, RZ ;  /* 0x000000061404723c */ /* 0x040fe600000018ff */
[----:B------:R-:W1:Y:S04]  /*b120*/  LDSM.16.M88.4 R40, [R2+0x4400] ;  /* 0x004400000228783b */ /* 0x000e680000000200 */
[----:B------:R-:W1:Y:S01]  /*b130*/  LDSM.16.M88.4 R32, [R2+0x4800] ;  /* 0x004800000220783b */ /* 0x000e620000000200 */
[C---:B--2---:R-:W-:Y:S03]  /*b140*/  HMMA.16816.F32 R132, R20.reuse, R128, RZ ;  /* 0x000000801484723c */ /* 0x044fe600000018ff */
[----:B------:R2:W1:Y:S04]  /*b150*/  LDSM.16.M88.4 R152, [R2+0x4c00] ;  /* 0x004c00000298783b */ /* 0x0004680000000200 */
[----:B------:R-:W-:Y:S01]  /*b160*/  LDSM.16.M88.4 R28, [R28] ;  /* 0x000000001c1c783b */ /* 0x000fe20000000200 */
[C---:B------:R-:W-:Y:S03]  /*b170*/  HMMA.16816.F32 R128, R20.reuse, R130, RZ ;  /* 0x000000821480723c */ /* 0x040fe600000018ff */
[----:B------:R-:W1:Y:S04]  /*b180*/  LDSM.16.M88.4 R144, [R0+0x1400] ;  /* 0x001400000090783b */ /* 0x000e680000000200 */
[----:B------:R-:W1:Y:S01]  /*b190*/  LDSM.16.M88.4 R192, [R0+0x1c00] ;  /* 0x001c000000c0783b */ /* 0x000e620000000200 */
[C---:B---3--:R-:W-:Y:S03]  /*b1a0*/  HMMA.16816.F32 R16, R20.reuse, R12, RZ ;  /* 0x0000000c1410723c */ /* 0x048fe600000018ff */
[----:B------:R-:W3:Y:S04]  /*b1b0*/  LDSM.16.M88.4 R148, [R0+0x1000] ;  /* 0x001000000094783b */ /* 0x000ee80000000200 */
[----:B------:R-:W3:Y:S01]  /*b1c0*/  LDSM.16.M88.4 R172, [R0+0x2c00] ;  /* 0x002c000000ac783b */ /* 0x000ee20000000200 */
[----:B----4-:R-:W-:Y:S01]  /*b1d0*/  HMMA.16816.F32 R140, R20, R136, RZ ;  /* 0x00000088148c723c */ /* 0x010fe200000018ff */
[----:B--2---:R-:W-:-:S02]  /*b1e0*/  VIMNMX R2, PT, PT, R205, R66, PT ;  /* 0x00000042cd027248 */ /* 0x004fc40003fe0100 */
[----:B------:R-:W-:Y:S04]  /*b1f0*/  LDSM.16.M88.4 R200, [R0+0x1800] ;  /* 0x0018000000c8783b */ /* 0x000fe80000000200 */
[----:B------:R-:W-:Y:S01]  /*b200*/  LDSM.16.M88.4 R184, [R0+0x2000] ;  /* 0x0020000000b8783b */ /* 0x000fe20000000200 */
[C---:B-----5:R-:W-:Y:S03]  /*b210*/  HMMA.16816.F32 R124, R20.reuse, R120, RZ ;  /* 0x00000078147c723c */ /* 0x060fe600000018ff */
        /* <DEDUP_REMOVED lines=37> */
[----:B------:R-:W4:Y:S07]  /*b470*/  LDSM.16.M88.4 R192, [R0+0x4c00] ;  /* 0x004c000000c0783b */ /* 0x000f2e0000000200 */
[C---:B---3--:R-:W-:Y:S08]  /*b480*/  HMMA.16816.F32 R16, R28.reuse, R148, R16 ;  /* 0x000000941c10723c */ /* 0x048ff00000001810 */
[----:B------:R-:W-:Y:S01]  /*b490*/  HMMA.16816.F32 R12, R28, R150, R12 ;  /* 0x000000961c0c723c */ /* 0x000fe2000000180c */
[----:B------:R3:W5:Y:S01]  /*b4a0*/  LDSM.16.M88.4 R148, [R0+0x4400] ;  /* 0x004400000094783b */ /* 0x0007620000000200 */
[----:B------:R-:W-:-:S06]  /*b4b0*/  DEPBAR.LE SB0, 0x0 ;  /* 0x000080000000791a */ /* 0x000fcc0000000000 */
[C---:B------:R-:W-:Y:S08]  /*b4c0*/  HMMA.16816.F32 R96, R28.reuse, R174, R96 ;  /* 0x000000ae1c60723c */ /* 0x040ff00000001860 */
[----:B-1----:R-:W-:Y:S01]  /*b4d0*/  HMMA.16816.F32 R48, R28, R154, R48 ;  /* 0x0000009a1c30723c */ /* 0x002fe20000001830 */
[----:B------:R-:W-:-:S05]  /*b4e0*/  VIADD R155, R64, 0xffffff00 ;  /* 0xffffff00409b7836 */ /* 0x000fca0000000000 */
[----:B------:R-:W-:Y:S02]  /*b4f0*/  LOP3.LUT R155, R155, R56, RZ, 0xfc, !PT ;  /* 0x000000389b9b7212 */ /* 0x000fe400078efcff */
[----:B--2---:R-:W-:Y:S01]  /*b500*/  HMMA.16816.F32 R36, R28, R144, R36 ;  /* 0x000000901c24723c */ /* 0x004fe20000001824 */
[----:B---3--:R-:W-:Y:S02]  /*b510*/  VIADDMNMX R0, R205, 0x8, R66, PT ;  /* 0x00000008cd007846 */ /* 0x008fe40003800142 */
[----:B------:R-:W-:-:S04]  /*b520*/  LOP3.LUT R145, R155, 0x79, RZ, 0xfc, !PT ;  /* 0x000000799b917812 */ /* 0x000fc800078efcff */
[----:B------:R-:W-:Y:S01]  /*b530*/  I2FP.F32.U32 R66, R145 ;  /* 0x0000009100427245 */ /* 0x000fe20000201000 */
[----:B----4-:R-:W-:Y:S01]  /*b540*/  HMMA.16816.F32 R20, R28, R194, R20 ;  /* 0x000000c21c14723c */ /* 0x010fe20000001814 */
[----:B------:R-:W-:-:S03]  /*b550*/  ISETP.GE.AND P1, PT, R145, R0, PT ;  /* 0x000000009100720c */ /* 0x000fc60003f26270 */
[----:B------:R-:W-:Y:S01]  /*b560*/  FFMA.FTZ R66, R191, R66, R99 ;  /* 0x00000042bf427223 */ /* 0x000fe20000010063 */
[----:B------:R-:W-:-:S03]  /*b570*/  LOP3.LUT R99, R155, 0x1, RZ, 0xfc, !PT ;  /* 0x000000019b637812 */ /* 0x000fc600078efcff */
[----:B------:R-:W-:Y:S01]  /*b580*/  HMMA.16816.F32 R140, R28, R200, R140 ;  /* 0x000000c81c8c723c */ /* 0x000fe2000000188c */
[C---:B------:R-:W-:Y:S02]  /*b590*/  ISETP.GE.AND P3, PT, R99.reuse, R2, PT ;  /* 0x000000026300720c */ /* 0x040fe40003f66270 */
[----:B------:R-:W-:Y:S02]  /*b5a0*/  ISETP.GE.AND P5, PT, R99, R0, PT ;  /* 0x000000006300720c */ /* 0x000fe40003fa6270 */
[----:B------:R-:W-:-:S03]  /*b5b0*/  FSEL R145, R66, -INF , !P1 ;  /* 0xff80000042917808 */ /* 0x000fc60004800000 */
        /* <DEDUP_REMOVED lines=17> */
[----:B-----5:R-:W-:Y:S01]  /*b6d0*/  HMMA.16816.F32 R44, R28, R148, R44 ;  /* 0x000000941c2c723c */ /* 0x020fe2000000182c */
[----:B------:R-:W-:Y:S01]  /*b6e0*/  LOP3.LUT R149, R155, 0x9, RZ, 0xfc, !PT ;  /* 0x000000099b957812 */ /* 0x000fe200078efcff */
[----:B------:R-:W-:Y:S03]  /*b6f0*/  BAR.SYNC.DEFER_BLOCKING 0x0 ;  /* 0x0000000000007b1d */ /* 0x000fe60000010000 */
[----:B------:R-:W-:-:S03]  /*b700*/  ISETP.GE.AND P1, PT, R149, R0, PT ;  /* 0x000000009500720c */ /* 0x000fc60003f26270 */
[C---:B------:R-:W-:Y:S08]  /*b710*/  HMMA.16816.F32 R40, R28.reuse, R150, R40 ;  /* 0x000000961c28723c */ /* 0x040ff00000001828 */
[----:B------:R-:W-:Y:S01]  /*b720*/  HMMA.16816.F32 R32, R28, R146, R32 ;  /* 0x000000921c20723c */ /* 0x000fe20000001820 */
[----:B------:R-:W-:-:S04]  /*b730*/  LOP3.LUT R147, R222, 0x1f20, RZ, 0xc0, !PT ;  /* 0x00001f20de937812 */ /* 0x000fc800078ec0ff */
[----:B------:R-:W-:Y:S02]  /*b740*/  LOP3.LUT R204, R147, R204, RZ, 0xfc, !PT ;  /* 0x000000cc93cc7212 */ /* 0x000fe400078efcff */
[C---:B------:R-:W-:Y:S01]  /*b750*/  LOP3.LUT R147, R155.reuse, 0x10, RZ, 0xfc, !PT ;  /* 0x000000109b937812 */ /* 0x040fe200078efcff */
[----:B------:R-:W-:Y:S01]  /*b760*/  HMMA.16816.F32 R24, R28, R192, R24 ;  /* 0x000000c01c18723c */ /* 0x000fe20000001818 */
[C---:B------:R-:W-:Y:S02]  /*b770*/  LOP3.LUT R29, R155.reuse, 0xf8, RZ, 0xfc, !PT ;  /* 0x000000f89b1d7812 */ /* 0x040fe400078efcff */
[----:B------:R-:W-:Y:S02]  /*b780*/  LOP3.LUT R31, R155, 0x8, RZ, 0xfc, !PT ;  /* 0x000000089b1f7812 */ /* 0x000fe400078efcff */
[C---:B------:R-:W-:Y:S02]  /*b790*/  ISETP.GE.AND P2, PT, R29.reuse, R2, PT ;  /* 0x000000021d00720c */ /* 0x040fe40003f46270 */
[----:B------:R-:W-:-:S02]  /*b7a0*/  ISETP.GE.AND P0, PT, R29, R0, PT ;  /* 0x000000001d00720c */ /* 0x000fc40003f06270 */
[----:B------:R-:W-:Y:S02]  /*b7b0*/  I2FP.F32.U32 R30, R99 ;  /* 0x00000063001e7245 */ /* 0x000fe40000201000 */
[----:B------:R-:W-:Y:S02]  /*b7c0*/  I2FP.F32.U32 R29, R29 ;  /* 0x0000001d001d7245 */ /* 0x000fe40000201000 */
[----:B------:R-:W-:Y:S01]  /*b7d0*/  ISETP.GE.AND P6, PT, R31, R2, PT ;  /* 0x000000021f00720c */ /* 0x000fe20003fc6270 */
[----:B------:R-:W-:Y:S01]  /*b7e0*/  FFMA.FTZ R17, R191, R30, R17 ;  /* 0x0000001ebf117223 */ /* 0x000fe20000010011 */
[----:B------:R-:W-:Y:S01]  /*b7f0*/  ISETP.GE.AND P4, PT, R31, R0, PT ;  /* 0x000000001f00720c */ /* 0x000fe20003f86270 */
[C---:B------:R-:W-:Y:S01]  /*b800*/  FFMA.FTZ R22, R191.reuse, R29, R22 ;  /* 0x0000001dbf167223 */ /* 0x040fe20000010016 */
[----:B------:R-:W-:Y:S01]  /*b810*/  I2FP.F32.U32 R31, R31 ;  /* 0x0000001f001f7245 */ /* 0x000fe20000201000 */
[C---:B------:R-:W-:Y:S01]  /*b820*/  FFMA.FTZ R19, R191.reuse, R30, R19 ;  /* 0x0000001ebf137223 */ /* 0x040fe20000010013 */
[----:B------:R-:W-:Y:S01]  /*b830*/  P2R R28, PR, RZ, 0x40 ;  /* 0x00000040ff1c7803 */ /* 0x000fe20000000000 */
[----:B------:R-:W-:Y:S01]  /*b840*/  FFMA.FTZ R20, R191, R29, R20 ;  /* 0x0000001dbf147223 */ /* 0x000fe20000010014 */
[----:B------:R-:W-:Y:S01]  /*b850*/  LOP3.LUT R29, R155, 0x11, RZ, 0xfc, !PT ;  /* 0x000000119b1d7812 */ /* 0x000fe200078efcff */
[CC--:B------:R-:W-:Y:S01]  /*b860*/  FFMA.FTZ R12, R191.reuse, R31.reuse, R12 ;  /* 0x0000001fbf0c7223 */ /* 0x0c0fe2000001000c */
[----:B------:R-:W-:Y:S01]  /*b870*/  FFMA.FTZ R31, R191, R31, R14 ;  /* 0x0000001fbf1f7223 */ /* 0x000fe2000001000e */
[----:B------:R-:W-:-:S02]  /*b880*/  FSEL R14, R17, -INF , !P3 ;  /* 0xff800000110e7808 */ /* 0x000fc40005800000 */
[----:B------:R-:W-:Y:S02]  /*b890*/  FSEL R66, R22, -INF , !P0 ;  /* 0xff80000016427808 */ /* 0x000fe40004000000 */
[----:B------:R-:W-:Y:S02]  /*b8a0*/  ISETP.NE.AND P3, PT, R28, RZ, PT ;  /* 0x000000ff1c00720c */ /* 0x000fe40003f65270 */
[----:B------:R-:W-:Y:S02]  /*b8b0*/  I2FP.F32.U32 R22, R149 ;  /* 0x0000009500167245 */ /* 0x000fe40000201000 */
[----:B------:R-:W-:Y:S02]  /*b8c0*/  FSEL R153, R19, -INF , !P5 ;  /* 0xff80000013997808 */ /* 0x000fe40006800000 */
[----:B------:R-:W-:Y:S02]  /*b8d0*/  I2FP.F32.U32 R19, R147 ;  /* 0x0000009300137245 */ /* 0x000fe40000201000 */
[----:B------:R-:W-:-:S02]  /*b8e0*/  FSEL R12, R12, -INF , !P3 ;  /* 0xff8000000c0c7808 */ /* 0x000fc40005800000 */
[----:B------:R-:W-:Y:S02]  /*b8f0*/  I2FP.F32.U32 R28, R29 ;  /* 0x0000001d001c7245 */ /* 0x000fe40000201000 */
[----:B------:R-:W-:Y:S01]  /*b900*/  FSEL R99, R20, -INF , !P2 ;  /* 0xff80000014637808 */ /* 0x000fe20005000000 */
[----:B------:R-:W-:Y:S01]  /*b910*/  FFMA.FTZ R20, R191, R22, R13 ;  /* 0x00000016bf147223 */ /* 0x000fe2000001000d */
[----:B------:R-:W-:Y:S01]  /*b920*/  ISETP.GE.AND P3, PT, R29, R2, PT ;  /* 0x000000021d00720c */ /* 0x000fe20003f66270 */
[C---:B------:R-:W-:Y:S01]  /*b930*/  FFMA.FTZ R13, R191.reuse, R22, R15 ;  /* 0x00000016bf0d7223 */ /* 0x040fe2000001000f */
[-C--:B------:R-:W-:Y:S01]  /*b940*/  FFMA.FTZ R22, R191, R19.reuse, R8 ;  /* 0x00000013bf167223 */ /* 0x080fe20000010008 */
[----:B------:R-:W-:Y:S01]  /*b950*/  ISETP.GE.AND P6, PT, R149, R2, PT ;  /* 0x000000029500720c */ /* 0x000fe20003fc6270 */
[----:B------:R-:W-:Y:S01]  /*b960*/  FFMA.FTZ R8, R191, R28, R9 ;  /* 0x0000001cbf087223 */ /* 0x000fe20000010009 */
[----:B------:R-:W-:Y:S01]  /*b970*/  ISETP.GE.AND P2, PT, R147, R2, PT ;  /* 0x000000029300720c */ /* 0x000fe20003f46270 */
[C---:B------:R-:W-:Y:S01]  /*b980*/  FFMA.FTZ R19, R191.reuse, R19, R10 ;  /* 0x00000013bf137223 */ /* 0x040fe2000001000a */
[----:B------:R-:W-:Y:S01]  /*b990*/  P2R R17, PR, RZ, 0x8 ;  /* 0x00000008ff117803 */ /* 0x000fe20000000000 */
[----:B------:R-:W-:Y:S01]  /*b9a0*/  FFMA.FTZ R11, R191, R28, R11 ;  /* 0x0000001cbf0b7223 */ /* 0x000fe2000001000b */
[----:B------:R-:W-:-:S02]  /*b9b0*/  LOP3.LUT R15, R155, 0x18, RZ, 0xfc, !PT ;  /* 0x000000189b0f7812 */ /* 0x000fc400078efcff */
[----:B------:R-:W-:Y:S02]  /*b9c0*/  LOP3.LUT R9, R155, 0x19, RZ, 0xfc, !PT ;  /* 0x000000199b097812 */ /* 0x000fe400078efcff */
[----:B------:R-:W-:Y:S02]  /*b9d0*/  FSEL R31, R31, -INF , !P4 ;  /* 0xff8000001f1f7808 */ /* 0x000fe40006000000 */
[----:B------:R-:W-:Y:S02]  /*b9e0*/  FSEL R13, R13, -INF , !P1 ;  /* 0xff8000000d0d7808 */ /* 0x000fe40004800000 */
[----:B------:R-:W-:Y:S02]  /*b9f0*/  ISETP.GE.AND P4, PT, R29, R0, PT ;  /* 0x000000001d00720c */ /* 0x000fe40003f86270 */
[----:B------:R-:W-:Y:S02]  /*ba00*/  FSEL R20, R20, -INF , !P6 ;  /* 0xff80000014147808 */ /* 0x000fe40007000000 */
[----:B------:R-:W-:-:S02]  /*ba10*/  ISETP.NE.AND P1, PT, R17, RZ, PT ;  /* 0x000000ff1100720c */ /* 0x000fc40003f25270 */
[----:B------:R-:W-:Y:S02]  /*ba20*/  FSEL R10, R22, -INF , !P2 ;  /* 0xff800000160a7808 */ /* 0x000fe40005000000 */
[----:B------:R-:W-:Y:S02]  /*ba30*/  LOP3.LUT R29, R155, 0x20, RZ, 0xfc, !PT ;  /* 0x000000209b1d7812 */ /* 0x000fe400078efcff */
[C---:B------:R-:W-:Y:S02]  /*ba40*/  ISETP.GE.AND P6, PT, R15.reuse, R2, PT ;  /* 0x000000020f00720c */ /* 0x040fe40003fc6270 */
[----:B------:R-:W-:Y:S02]  /*ba50*/  ISETP.GE.AND P3, PT, R15, R0, PT ;  /* 0x000000000f00720c */ /* 0x000fe40003f66270 */
[----:B------:R-:W-:Y:S02]  /*ba60*/  I2FP.F32.U32 R22, R9 ;  /* 0x0000000900167245 */ /* 0x000fe40000201000 */
[----:B------:R-:W-:-:S02]  /*ba70*/  I2FP.F32.U32 R15, R15 ;  /* 0x0000000f000f7245 */ /* 0x000fc40000201000 */
[----:B------:R-:W-:Y:S01]  /*ba80*/  FSEL R8, R8, -INF , !P1 ;  /* 0xff80000008087808 */ /* 0x000fe20004800000 */
[----:B------:R-:W-:Y:S01]  /*ba90*/  FFMA.FTZ R5, R191, R22, R5 ;  /* 0x00000016bf057223 */ /* 0x000fe20000010005 */
[----:B------:R-:W-:Y:S01]  /*baa0*/  ISETP.GE.AND P2, PT, R29, R2, PT ;  /* 0x000000021d00720c */ /* 0x000fe20003f46270 */
[-C--:B------:R-:W-:Y:S01]  /*bab0*/  FFMA.FTZ R4, R191, R15.reuse, R4 ;  /* 0x0000000fbf047223 */ /* 0x080fe20000010004 */
[----:B------:R-:W-:Y:S01]  /*bac0*/  ISETP.GE.AND P1, PT, R29, R0, PT ;  /* 0x000000001d00720c */ /* 0x000fe20003f26270 */
[C---:B------:R-:W-:Y:S01]  /*bad0*/  FFMA.FTZ R6, R191.reuse, R15, R6 ;  /* 0x0000000fbf067223 */ /* 0x040fe20000010006 */
[----:B------:R-:W-:Y:S01]  /*bae0*/  I2FP.F32.U32 R29, R29 ;  /* 0x0000001d001d7245 */ /* 0x000fe20000201000 */
[----:B------:R-:W-:Y:S01]  /*baf0*/  FFMA.FTZ R17, R191, R22, R7 ;  /* 0x00000016bf117223 */ /* 0x000fe20000010007 */
[----:B------:R-:W-:Y:S02]  /*bb00*/  ISETP.GE.AND P5, PT, R9, R2, PT ;  /* 0x000000020900720c */ /* 0x000fe40003fa6270 */
[----:B------:R-:W-:Y:S01]  /*bb10*/  ISETP.GE.AND P0, PT, R147, R0, PT ;  /* 0x000000009300720c */ /* 0x000fe20003f06270 */
[-C--:B------:R-:W-:Y:S01]  /*bb20*/  FFMA.FTZ R22, R191, R29.reuse, R140 ;  /* 0x0000001dbf167223 */ /* 0x080fe2000001008c */
[----:B------:R-:W-:Y:S01]  /*bb30*/  LOP3.LUT R15, R155, 0x28, RZ, 0xfc, !PT ;  /* 0x000000289b0f7812 */ /* 0x000fe200078efcff */
[----:B------:R-:W-:Y:S01]  /*bb40*/  FFMA.FTZ R29, R191, R29, R142 ;  /* 0x0000001dbf1d7223 */ /* 0x000fe2000001008e */
[----:B------:R-:W-:-:S02]  /*bb50*/  LOP3.LUT R7, R155, 0x29, RZ, 0xfc, !PT ;  /* 0x000000299b077812 */ /* 0x000fc400078efcff */
[----:B------:R-:W-:Y:S02]  /*bb60*/  FSEL R30, R5, -INF , !P5 ;  /* 0xff800000051e7808 */ /* 0x000fe40006800000 */
[----:B------:R-:W-:Y:S02]  /*bb70*/  FSEL R19, R19, -INF , !P0 ;  /* 0xff80000013137808 */ /* 0x000fe40004000000 */
[----:B------:R-:W-:Y:S02]  /*bb80*/  FSEL R140, R4, -INF , !P6 ;  /* 0xff800000048c7808 */ /* 0x000fe40007000000 */
[----:B------:R-:W-:Y:S02]  /*bb90*/  I2FP.F32.U32 R5, R15 ;  /* 0x0000000f00057245 */ /* 0x000fe40000201000 */
[----:B------:R-:W-:Y:S02]  /*bba0*/  ISETP.GE.AND P0, PT, R9, R0, PT ;  /* 0x000000000900720c */ /* 0x000fe40003f06270 */
[----:B------:R-:W-:Y:S01]  /*bbb0*/  I2FP.F32.U32 R4, R7 ;  /* 0x0000000700047245 */ /* 0x000fe20000201000 */
[-C--:B------:R-:W-:Y:S01]  /*bbc0*/  FFMA.FTZ R138, R191, R5.reuse, R138 ;  /* 0x00000005bf8a7223 */ /* 0x080fe2000001008a */
[----:B------:R-:W-:Y:S01]  /*bbd0*/  FSEL R17, R17, -INF , !P0 ;  /* 0xff80000011117808 */ /* 0x000fe20004000000 */
[C---:B------:R-:W-:Y:S01]  /*bbe0*/  FFMA.FTZ R136, R191.reuse, R5, R136 ;  /* 0x00000005bf887223 */ /* 0x040fe20000010088 */
[----:B------:R-:W-:Y:S01]  /*bbf0*/  P2R R9, PR, RZ, 0x4 ;  /* 0x00000004ff097803 */ /* 0x000fe20000000000 */
[----:B------:R-:W-:Y:S01]  /*bc00*/  FFMA.FTZ R137, R191, R4, R137 ;  /* 0x00000004bf897223 */ /* 0x000fe20000010089 */
[----:B------:R-:W-:Y:S01]  /*bc10*/  ISETP.GE.AND P0, PT, R15, R0, PT ;  /* 0x000000000f00720c */ /* 0x000fe20003f06270 */
[----:B------:R-:W-:Y:S01]  /*bc20*/  FFMA.FTZ R139, R191, R4, R139 ;  /* 0x00000004bf8b7223 */ /* 0x000fe2000001008b */
[----:B------:R-:W-:-:S02]  /*bc30*/  FSEL R29, R29, -INF , !P1 ;  /* 0xff8000001d1d7808 */ /* 0x000fc40004800000 */
[C---:B------:R-:W-:Y:S02]  /*bc40*/  ISETP.GE.AND P5, PT, R7.reuse, R2, PT ;  /* 0x000000020700720c */ /* 0x040fe40003fa6270 */
[----:B------:R-:W-:Y:S02]  /*bc50*/  ISETP.GE.AND P1, PT, R7, R0, PT ;  /* 0x000000000700720c */ /* 0x000fe40003f26270 */
[C---:B------:R-:W-:Y:S02]  /*bc60*/  LOP3.LUT R147, R155.reuse, 0x21, RZ, 0xfc, !PT ;  /* 0x000000219b937812 */ /* 0x040fe400078efcff */
[C---:B------:R-:W-:Y:S02]  /*bc70*/  LOP3.LUT R7, R155.reuse, 0x31, RZ, 0xfc, !PT ;  /* 0x000000319b077812 */ /* 0x040fe400078efcff */
[----:B------:R-:W-:Y:S02]  /*bc80*/  LOP3.LUT R5, R155, 0x38, RZ, 0xfc, !PT ;  /* 0x000000389b057812 */ /* 0x000fe400078efcff */
[----:B------:R-:W-:-:S02]  /*bc90*/  ISETP.NE.AND P6, PT, R9, RZ, PT ;  /* 0x000000ff0900720c */ /* 0x000fc40003fc5270 */
[----:B------:R-:W-:Y:S02]  /*bca0*/  FSEL R209, R138, -INF , !P0 ;  /* 0xff8000008ad17808 */ /* 0x000fe40004000000 */
[----:B------:R-:W-:Y:S02]  /*bcb0*/  FSEL R9, R6, -INF , !P3 ;  /* 0xff80000006097808 */ /* 0x000fe40005800000 */
[----:B------:R-:W-:Y:S02]  /*bcc0*/  FSEL R138, R137, -INF , !P5 ;  /* 0xff800000898a7808 */ /* 0x000fe40006800000 */
[----:B------:R-:W-:Y:S02]  /*bcd0*/  FSEL R205, R139, -INF , !P1 ;  /* 0xff8000008bcd7808 */ /* 0x000fe40004800000 */
[----:B------:R-:W-:Y:S02]  /*bce0*/  I2FP.F32.U32 R6, R147 ;  /* 0x0000009300067245 */ /* 0x000fe40000201000 */
[----:B------:R-:W-:-:S02]  /*bcf0*/  I2FP.F32.U32 R4, R7 ;  /* 0x0000000700047245 */ /* 0x000fc40000201000 */
[----:B------:R-:W-:Y:S01]  /*bd00*/  ISETP.GE.AND P5, PT, R5, R2, PT ;  /* 0x000000020500720c */ /* 0x000fe20003fa6270 */
[----:B------:R-:W-:Y:S01]  /*bd10*/  FFMA.FTZ R141, R191, R6, R141 ;  /* 0x00000006bf8d7223 */ /* 0x000fe2000001008d */
[----:B------:R-:W-:Y:S01]  /*bd20*/  ISETP.GE.AND P1, PT, R5, R0, PT ;  /* 0x000000000500720c */ /* 0x000fe20003f26270 */
[----:B------:R-:W-:Y:S01]  /*bd30*/  FFMA.FTZ R143, R191, R6, R143 ;  /* 0x00000006bf8f7223 */ /* 0x000fe2000001008f */
[----:B------:R-:W-:Y:S01]  /*bd40*/  ISETP.GE.AND P3, PT, R15, R2, PT ;  /* 0x000000020f00720c */ /* 0x000fe20003f66270 */
[CC--:B------:R-:W-:Y:S01]  /*bd50*/  FFMA.FTZ R133, R191.reuse, R4.reuse, R133 ;  /* 0x00000004bf857223 */ /* 0x0c0fe20000010085 */
[----:B------:R-:W-:Y:S01]  /*bd60*/  I2FP.F32.U32 R5, R5 ;  /* 0x0000000500057245 */ /* 0x000fe20000201000 */
[----:B------:R-:W-:Y:S01]  /*bd70*/  FFMA.FTZ R135, R191, R4, R135 ;  /* 0x00000004bf877223 */ /* 0x000fe20000010087 */
[----:B------:R-:W-:Y:S02]  /*bd80*/  LOP3.LUT R15, R155, 0x30, RZ, 0xfc, !PT ;  /* 0x000000309b0f7812 */ /* 0x000fe400078efcff */
[----:B------:R-:W-:Y:S01]  /*bd90*/  FSEL R142, R136, -INF , !P3 ;  /* 0xff800000888e7808 */ /* 0x000fe20005800000 */
[-C--:B------:R-:W-:Y:S01]  /*bda0*/  FFMA.FTZ R128, R191, R5.reuse, R128 ;  /* 0x00000005bf807223 */ /* 0x080fe20000010080 */
[----:B------:R-:W-:Y:S01]  /*bdb0*/  FSEL R11, R11, -INF , !P4 ;  /* 0xff8000000b0b7808 */ /* 0x000fe20006000000 */
[----:B------:R-:W-:Y:S01]  /*bdc0*/  FFMA.FTZ R130, R191, R5, R130 ;  /* 0x00000005bf827223 */ /* 0x000fe20000010082 */
[----:B------:R-:W-:-:S02]  /*bdd0*/  I2FP.F32.U32 R6, R15 ;  /* 0x0000000f00067245 */ /* 0x000fc40000201000 */
[C---:B------:R-:W-:Y:S02]  /*bde0*/  ISETP.GE.AND P3, PT, R7.reuse, R2, PT ;  /* 0x000000020700720c */ /* 0x040fe40003f66270 */
[----:B------:R-:W-:Y:S01]  /*bdf0*/  ISETP.GE.AND P0, PT, R7, R0, PT ;  /* 0x000000000700720c */ /* 0x000fe20003f06270 */
[----:B------:R-:W-:Y:S01]  /*be00*/  FFMA.FTZ R132, R191, R6, R132 ;  /* 0x00000006bf847223 */ /* 0x000fe20000010084 */
[----:B------:R-:W-:Y:S01]  /*be10*/  ISETP.GE.AND P4, PT, R147, R2, PT ;  /* 0x000000029300720c */ /* 0x000fe20003f86270 */
[----:B------:R-:W-:Y:S01]  /*be20*/  FFMA.FTZ R134, R191, R6, R134 ;  /* 0x00000006bf867223 */ /* 0x000fe20000010086 */
[----:B------:R-:W-:Y:S02]  /*be30*/  ISETP.GE.AND P2, PT, R147, R0, PT ;  /* 0x000000009300720c */ /* 0x000fe40003f46270 */
        /* <DEDUP_REMOVED lines=9> */
[C---:B------:R-:W-:Y:S02]  /*bed0*/  LOP3.LUT R7, R155.reuse, 0x41, RZ, 0xfc, !PT ;  /* 0x000000419b077812 */ /* 0x040fe400078efcff */
[----:B------:R-:W-:Y:S02]  /*bee0*/  I2FP.F32.U32 R5, R5 ;  /* 0x0000000500057245 */ /* 0x000fe40000201000 */
[----:B------:R-:W-:Y:S02]  /*bef0*/  LOP3.LUT R15, R155, 0x39, RZ, 0xfc, !PT ;  /* 0x000000399b0f7812 */ /* 0x000fe400078efcff */
[----:B------:R-:W-:Y:S01]  /*bf00*/  FSEL R166, R132, -INF , !P4 ;  /* 0xff80000084a67808 */ /* 0x000fe20006000000 */
[CC--:B------:R-:W-:Y:S01]  /*bf10*/  FFMA.FTZ R124, R191.reuse, R5.reuse, R124 ;  /* 0x00000005bf7c7223 */ /* 0x0c0fe2000001007c */
[----:B------:R-:W-:Y:S01]  /*bf20*/  FSEL R169, R134, -INF , !P2 ;  /* 0xff80000086a97808 */ /* 0x000fe20005000000 */
[----:B------:R-:W-:Y:S01]  /*bf30*/  FFMA.FTZ R126, R191, R5, R126 ;  /* 0x00000005bf7e7223 */ /* 0x000fe2000001007e */
[----:B------:R-:W-:-:S02]  /*bf40*/  I2FP.F32.U32 R4, R7 ;  /* 0x0000000700047245 */ /* 0x000fc40000201000 */
[C---:B------:R-:W-:Y:S02]  /*bf50*/  ISETP.GE.AND P4, PT, R15.reuse, R2, PT ;  /* 0x000000020f00720c */ /* 0x040fe40003f86270 */
[----:B------:R-:W-:Y:S01]  /*bf60*/  ISETP.GE.AND P2, PT, R15, R0, PT ;  /* 0x000000000f00720c */ /* 0x000fe20003f46270 */
[CC--:B------:R-:W-:Y:S01]  /*bf70*/  FFMA.FTZ R125, R191.reuse, R4.reuse, R125 ;  /* 0x00000004bf7d7223 */ /* 0x0c0fe2000001007d */
[----:B------:R-:W-:Y:S01]  /*bf80*/  I2FP.F32.U32 R6, R15 ;  /* 0x0000000f00067245 */ /* 0x000fe20000201000 */
[C---:B------:R-:W-:Y:S01]  /*bf90*/  FFMA.FTZ R127, R191.reuse, R4, R127 ;  /* 0x00000004bf7f7223 */ /* 0x040fe2000001007f */
[----:B------:R-:W-:Y:S02]  /*bfa0*/  FSEL R156, R128, -INF , !P5 ;  /* 0xff800000809c7808 */ /* 0x000fe40006800000 */
[----:B------:R-:W-:Y:S01]  /*bfb0*/  FSEL R167, R130, -INF , !P1 ;  /* 0xff80000082a77808 */ /* 0x000fe20004800000 */
[----:B------:R-:W-:Y:S01]  /*bfc0*/  FFMA.FTZ R129, R191, R6, R129 ;  /* 0x00000006bf817223 */ /* 0x000fe20000010081 */
[----:B------:R-:W-:Y:S01]  /*bfd0*/  ISETP.GE.AND P5, PT, R7, R2, PT ;  /* 0x000000020700720c */ /* 0x000fe20003fa6270 */
[----:B------:R-:W-:Y:S01]  /*bfe0*/  FFMA.FTZ R131, R191, R6, R131 ;  /* 0x00000006bf837223 */ /* 0x000fe20000010083 */
[----:B------:R-:W-:-:S02]  /*bff0*/  ISETP.GE.AND P1, PT, R7, R0, PT ;  /* 0x000000000700720c */ /* 0x000fc40003f26270 */
[C---:B------:R-:W-:Y:S02]  /*c000*/  LOP3.LUT R15, R155.reuse, 0x48, RZ, 0xfc, !PT ;  /* 0x000000489b0f7812 */ /* 0x040fe400078efcff */
[C---:B------:R-:W-:Y:S02]  /*c010*/  LOP3.LUT R5, R155.reuse, 0x80, RZ, 0xfc, !PT ;  /* 0x000000809b057812 */ /* 0x040fe400078efcff */
[----:B------:R-:W-:Y:S02]  /*c020*/  LOP3.LUT R7, R155, 0x81, RZ, 0xfc, !PT ;  /* 0x000000819b077812 */ /* 0x000fe400078efcff */
[----:B------:R-:W-:Y:S02]  /*c030*/  I2FP.F32.U32 R4, R15 ;  /* 0x0000000f00047245 */ /* 0x000fe40000201000 */
[----:B------:R-:W-:Y:S02]  /*c040*/  FSEL R172, R124, -INF , !P3 ;  /* 0xff8000007cac7808 */ /* 0x000fe40005800000 */
[----:B------:R-:W-:Y:S01]  /*c050*/  FSEL R175, R126, -INF , !P0 ;  /* 0xff8000007eaf7808 */ /* 0x000fe20004000000 */
[----:B------:R-:W-:Y:S01]  /*c060*/  FFMA.FTZ R120, R191, R4, R120 ;  /* 0x00000004bf787223 */ /* 0x000fe20000010078 */
[----:B------:R-:W-:Y:S01]  /*c070*/  ISETP.GE.AND P3, PT, R5, R2, PT ;  /* 0x000000020500720c */ /* 0x000fe20003f66270 */
[----:B------:R-:W-:Y:S01]  /*c080*/  FFMA.FTZ R122, R191, R4, R122 ;  /* 0x00000004bf7a7223 */ /* 0x000fe2000001007a */
[----:B------:R-:W-:-:S02]  /*c090*/  ISETP.GE.AND P0, PT, R5, R0, PT ;  /* 0x000000000500720c */ /* 0x000fc40003f06270 */
[----:B------:R-:W-:Y:S02]  /*c0a0*/  I2FP.F32.U32 R28, R7 ;  /* 0x00000007001c7245 */ /* 0x000fe40000201000 */
[----:B------:R-:W-:Y:S02]  /*c0b0*/  I2FP.F32.U32 R5, R5 ;  /* 0x0000000500057245 */ /* 0x000fe40000201000 */
[----:B------:R-:W-:Y:S01]  /*c0c0*/  FSEL R174, R129, -INF , !P4 ;  /* 0xff80000081ae7808 */ /* 0x000fe20006000000 */
[-C--:B------:R-:W-:Y:S01]  /*c0d0*/  FFMA.FTZ R4, R191, R28.reuse, R93 ;  /* 0x0000001cbf047223 */ /* 0x080fe2000001005d */
[----:B------:R-:W-:Y:S01]  /*c0e0*/  FSEL R177, R131, -INF , !P2 ;  /* 0xff80000083b17808 */ /* 0x000fe20005000000 */
[----:B------:R-:W-:Y:S01]  /*c0f0*/  FFMA.FTZ R95, R191, R28, R95 ;  /* 0x0000001cbf5f7223 */ /* 0x000fe2000001005f */
[----:B------:R-:W-:Y:S01]  /*c100*/  FSEL R168, R125, -INF , !P5 ;  /* 0xff8000007da87808 */ /* 0x000fe20006800000 */
[-C--:B------:R-:W-:Y:S01]  /*c110*/  FFMA.FTZ R6, R191, R5.reuse, R92 ;  /* 0x00000005bf067223 */ /* 0x080fe2000001005c */
[----:B------:R-:W-:Y:S01]  /*c120*/  FSEL R171, R127, -INF , !P1 ;  /* 0xff8000007fab7808 */ /* 0x000fe20004800000 */
[----:B------:R-:W-:Y:S01]  /*c130*/  FFMA.FTZ R94, R191, R5, R94 ;  /* 0x00000005bf5e7223 */ /* 0x000fe2000001005e */
[----:B------:R-:W-:-:S02]  /*c140*/  ISETP.GE.AND P4, PT, R15, R2, PT ;  /* 0x000000020f00720c */ /* 0x000fc40003f86270 */
[----:B------:R-:W-:Y:S02]  /*c150*/  ISETP.GE.AND P2, PT, R15, R0, PT ;  /* 0x000000000f00720c */ /* 0x000fe40003f46270 */
[C---:B------:R-:W-:Y:S02]  /*c160*/  ISETP.GE.AND P5, PT, R7.reuse, R2, PT ;  /* 0x000000020700720c */ /* 0x040fe40003fa6270 */
[----:B------:R-:W-:Y:S02]  /*c170*/  ISETP.GE.AND P1, PT, R7, R0, PT ;  /* 0x000000000700720c */ /* 0x000fe40003f26270 */
[C---:B------:R-:W-:Y:S02]  /*c180*/  LOP3.LUT R15, R155.reuse, 0x89, RZ, 0xfc, !PT ;  /* 0x000000899b0f7812 */ /* 0x040fe400078efcff */
[----:B------:R-:W-:Y:S02]  /*c190*/  LOP3.LUT R5, R155, 0x90, RZ, 0xfc, !PT ;  /* 0x000000909b057812 */ /* 0x000fe400078efcff */
[----:B------:R-:W-:-:S02]  /*c1a0*/  FSEL R4, R4, -INF , !P5 ;  /* 0xff80000004047808 */ /* 0x000fc40006800000 */
[----:B------:R-:W-:Y:S02]  /*c1b0*/  FSEL R147, R95, -INF , !P1 ;  /* 0xff8000005f937808 */ /* 0x000fe40004800000 */
[----:B------:R-:W-:Y:S02]  /*c1c0*/  I2FP.F32.U32 R28, R15 ;  /* 0x0000000f001c7245 */ /* 0x000fe40000201000 */
[C---:B------:R-:W-:Y:S02]  /*c1d0*/  ISETP.GE.AND P5, PT, R5.reuse, R2, PT ;  /* 0x000000020500720c */ /* 0x040fe40003fa6270 */
[----:B------:R-:W-:Y:S01]  /*c1e0*/  ISETP.GE.AND P1, PT, R5, R0, PT ;  /* 0x000000000500720c */ /* 0x000fe20003f26270 */
[-C--:B------:R-:W-:Y:S01]  /*c1f0*/  FFMA.FTZ R89, R191, R28.reuse, R89 ;  /* 0x0000001cbf597223 */ /* 0x080fe20000010059 */
[----:B------:R-:W-:Y:S01]  /*c200*/  LOP3.LUT R7, R155, 0x88, RZ, 0xfc, !PT ;  /* 0x000000889b077812 */ /* 0x000fe200078efcff */
[----:B------:R-:W-:Y:S01]  /*c210*/  FFMA.FTZ R91, R191, R28, R91 ;  /* 0x0000001cbf5b7223 */ /* 0x000fe2000001005b */
[----:B------:R-:W-:-:S02]  /*c220*/  I2FP.F32.U32 R5, R5 ;  /* 0x0000000500057245 */ /* 0x000fc40000201000 */
[----:B------:R-:W-:Y:S02]  /*c230*/  FSEL R92, R120, -INF , !P4 ;  /* 0xff800000785c7808 */ /* 0x000fe40006000000 */
[----:B------:R-:W-:Y:S01]  /*c240*/  FSEL R173, R122, -INF , !P2 ;  /* 0xff8000007aad7808 */ /* 0x000fe20005000000 */
[-C--:B------:R-:W-:Y:S01]  /*c250*/  FFMA.FTZ R86, R191, R5.reuse, R86 ;  /* 0x00000005bf567223 */ /* 0x080fe20000010056 */
[C---:B------:R-:W-:Y:S02]  /*c260*/  ISETP.GE.AND P4, PT, R7.reuse, R2, PT ;  /* 0x000000020700720c */ /* 0x040fe40003f86270 */
[----:B------:R-:W-:Y:S02]  /*c270*/  ISETP.GE.AND P2, PT, R7, R0, PT ;  /* 0x000000000700720c */ /* 0x000fe40003f46270 */
[----:B------:R-:W-:Y:S02]  /*c280*/  FSEL R6, R6, -INF , !P3 ;  /* 0xff80000006067808 */ /* 0x000fe40005800000 */
[----:B------:R-:W-:Y:S01]  /*c290*/  FSEL R151, R94, -INF , !P0 ;  /* 0xff8000005e977808 */ /* 0x000fe20004000000 */
[----:B------:R-:W-:Y:S01]  /*c2a0*/  FFMA.FTZ R94, R191, R5, R84 ;  /* 0x00000005bf5e7223 */ /* 0x000fe20000010054 */
[----:B------:R-:W-:-:S02]  /*c2b0*/  I2FP.F32.U32 R7, R7 ;  /* 0x0000000700077245 */ /* 0x000fc40000201000 */
[C---:B------:R-:W-:Y:S02]  /*c2c0*/  ISETP.GE.AND P3, PT, R15.reuse, R2, PT ;  /* 0x000000020f00720c */ /* 0x040fe40003f66270 */
[----:B------:R-:W-:Y:S01]  /*c2d0*/  ISETP.GE.AND P0, PT, R15, R0, PT ;  /* 0x000000000f00720c */ /* 0x000fe20003f06270 */
[-C--:B------:R-:W-:Y:S01]  /*c2e0*/  FFMA.FTZ R88, R191, R7.reuse, R88 ;  /* 0x00000007bf587223 */ /* 0x080fe20000010058 */
[----:B------:R-:W-:Y:S01]  /*c2f0*/  LOP3.LUT R15, R155, 0x91, RZ, 0xfc, !PT ;  /* 0x000000919b0f7812 */ /* 0x000fe200078efcff */
[----:B------:R-:W-:Y:S01]  /*c300*/  FFMA.FTZ R90, R191, R7, R90 ;  /* 0x00000007bf5a7223 */ /* 0x000fe2000001005a */
[----:B------:R-:W-:Y:S02]  /*c310*/  LOP3.LUT R5, R155, 0x98, RZ, 0xfc, !PT ;  /* 0x000000989b057812 */ /* 0x000fe400078efcff */
[----:B------:R-:W-:Y:S02]  /*c320*/  FSEL R122, R89, -INF , !P3 ;  /* 0xff800000597a7808 */ /* 0x000fe40005800000 */
[----:B------:R-:W-:-:S02]  /*c330*/  FSEL R143, R91, -INF , !P0 ;  /* 0xff8000005b8f7808 */ /* 0x000fc40004000000 */
[----:B------:R-:W-:Y:S02]  /*c340*/  I2FP.F32.U32 R84, R15 ;  /* 0x0000000f00547245 */ /* 0x000fe40000201000 */
[C---:B------:R-:W-:Y:S02]  /*c350*/  ISETP.GE.AND P3, PT, R5.reuse, R2, PT ;  /* 0x000000020500720c */ /* 0x040fe40003f66270 */
[----:B------:R-:W-:Y:S01]  /*c360*/  ISETP.GE.AND P0, PT, R5, R0, PT ;  /* 0x000000000500720c */ /* 0x000fe20003f06270 */
[-C--:B------:R-:W-:Y:S01]  /*c370*/  FFMA.FTZ R85, R191, R84.reuse, R85 ;  /* 0x00000054bf557223 */ /* 0x080fe20000010055 */
[----:B------:R-:W-:Y:S01]  /*c380*/  LOP3.LUT R7, R155, 0x99, RZ, 0xfc, !PT ;  /* 0x000000999b077812 */ /* 0x000fe200078efcff */
[----:B------:R-:W-:Y:S01]  /*c390*/  FFMA.FTZ R87, R191, R84, R87 ;  /* 0x00000054bf577223 */ /* 0x000fe20000010057 */
[----:B------:R-:W-:Y:S02]  /*c3a0*/  I2FP.F32.U32 R5, R5 ;  /* 0x0000000500057245 */ /* 0x000fe40000201000 */
[----:B------:R-:W-:-:S02]  /*c3b0*/  FSEL R124, R88, -INF , !P4 ;  /* 0xff800000587c7808 */ /* 0x000fc40006000000 */
[----:B------:R-:W-:Y:S01]  /*c3c0*/  FSEL R149, R90, -INF , !P2 ;  /* 0xff8000005a957808 */ /* 0x000fe20005000000 */
[C---:B------:R-:W-:Y:S01]  /*c3d0*/  FFMA.FTZ R80, R191.reuse, R5, R80 ;  /* 0x00000005bf507223 */ /* 0x040fe20000010050 */
[----:B------:R-:W-:Y:S01]  /*c3e0*/  I2FP.F32.U32 R28, R7 ;  /* 0x00000007001c7245 */ /* 0x000fe20000201000 */
[----:B------:R-:W-:Y:S01]  /*c3f0*/  FFMA.FTZ R82, R191, R5, R82 ;  /* 0x00000005bf527223 */ /* 0x000fe20000010052 */
[C---:B------:R-:W-:Y:S02]  /*c400*/  ISETP.GE.AND P4, PT, R15.reuse, R2, PT ;  /* 0x000000020f00720c */ /* 0x040fe40003f86270 */
[----:B------:R-:W-:Y:S01]  /*c410*/  ISETP.GE.AND P2, PT, R15, R0, PT ;  /* 0x000000000f00720c */ /* 0x000fe20003f46270 */
[-C--:B------:R-:W-:Y:S01]  /*c420*/  FFMA.FTZ R81, R191, R28.reuse, R81 ;  /* 0x0000001cbf517223 */ /* 0x080fe20000010051 */
[----:B------:R-:W-:Y:S01]  /*c430*/  LOP3.LUT R5, R155, 0xa0, RZ, 0xfc, !PT ;  /* 0x000000a09b057812 */ /* 0x000fe200078efcff */
[----:B------:R-:W-:Y:S01]  /*c440*/  FFMA.FTZ R83, R191, R28, R83 ;  /* 0x0000001cbf537223 */ /* 0x000fe20000010053 */
[----:B------:R-:W-:-:S02]  /*c450*/  FSEL R94, R94, -INF , !P5 ;  /* 0xff8000005e5e7808 */ /* 0x000fc40006800000 */
[----:B------:R-:W-:Y:S02]  /*c460*/  FSEL R141, R86, -INF , !P1 ;  /* 0xff800000568d7808 */ /* 0x000fe40004800000 */
[C---:B------:R-:W-:Y:S02]  /*c470*/  ISETP.GE.AND P5, PT, R7.reuse, R2, PT ;  /* 0x000000020700720c */ /* 0x040fe40003fa6270 */
[----:B------:R-:W-:Y:S02]  /*c480*/  ISETP.GE.AND P1, PT, R7, R0, PT ;  /* 0x000000000700720c */ /* 0x000fe40003f26270 */
[----:B------:R-:W-:Y:S02]  /*c490*/  LOP3.LUT R7, R155, 0xa1, RZ, 0xfc, !PT ;  /* 0x000000a19b077812 */ /* 0x000fe400078efcff */
[----:B------:R-:W-:Y:S02]  /*c4a0*/  FSEL R162, R85, -INF , !P4 ;  /* 0xff80000055a27808 */ /* 0x000fe40006000000 */
[----:B------:R-:W-:-:S02]  /*c4b0*/  FSEL R139, R87, -INF , !P2 ;  /* 0xff800000578b7808 */ /* 0x000fc40005000000 */
[C---:B------:R-:W-:Y:S02]  /*c4c0*/  ISETP.GE.AND P4, PT, R5.reuse, R2, PT ;  /* 0x000000020500720c */ /* 0x040fe40003f86270 */
[----:B------:R-:W-:Y:S02]  /*c4d0*/  ISETP.GE.AND P2, PT, R5, R0, PT ;  /* 0x000000000500720c */ /* 0x000fe40003f46270 */
[----:B------:R-:W-:Y:S02]  /*c4e0*/  LOP3.LUT R125, R155, 0xa8, RZ, 0xfc, !PT ;  /* 0x000000a89b7d7812 */ /* 0x000fe400078efcff */
[----:B------:R-:W-:Y:S02]  /*c4f0*/  I2FP.F32.U32 R5, R5 ;  /* 0x0000000500057245 */ /* 0x000fe40000201000 */
[----:B------:R-:W-:Y:S02]  /*c500*/  I2FP.F32.U32 R28, R7 ;  /* 0x00000007001c7245 */ /* 0x000fe40000201000 */
[----:B------:R-:W-:Y:S01]  /*c510*/  FSEL R126, R81, -INF , !P5 ;  /* 0xff800000517e7808 */ /* 0x000fe20006800000 */
[-C--:B------:R-:W-:Y:S01]  /*c520*/  FFMA.FTZ R76, R191, R5.reuse, R76 ;  /* 0x00000005bf4c7223 */ /* 0x080fe2000001004c */
[----:B------:R-:W-:Y:S01]  /*c530*/  FSEL R135, R83, -INF , !P1 ;  /* 0xff80000053877808 */ /* 0x000fe20004800000 */
[----:B------:R-:W-:Y:S01]  /*c540*/  FFMA.FTZ R77, R191, R28, R77 ;  /* 0x0000001cbf4d7223 */ /* 0x000fe2000001004d */
[----:B------:R-:W-:Y:S01]  /*c550*/  ISETP.GE.AND P5, PT, R125, R2, PT ;  /* 0x000000027d00720c */ /* 0x000fe20003fa6270 */
[----:B------:R-:W-:Y:S01]  /*c560*/  FFMA.FTZ R79, R191, R28, R79 ;  /* 0x0000001cbf4f7223 */ /* 0x000fe2000001004f */
[----:B------:R-:W-:Y:S01]  /*c570*/  ISETP.GE.AND P1, PT, R125, R0, PT ;  /* 0x000000007d00720c */ /* 0x000fe20003f26270 */
[----:B------:R-:W-:Y:S01]  /*c580*/  FFMA.FTZ R78, R191, R5, R78 ;  /* 0x00000005bf4e7223 */ /* 0x000fe2000001004e */
        /* <DEDUP_REMOVED lines=8> */
[----:B------:R-:W-:-:S02]  /*c610*/  LOP3.LUT R15, R155, 0xb0, RZ, 0xfc, !PT ;  /* 0x000000b09b0f7812 */ /* 0x000fc400078efcff */
[----:B------:R-:W-:Y:S02]  /*c620*/  FSEL R170, R76, -INF , !P4 ;  /* 0xff8000004caa7808 */ /* 0x000fe40006000000 */
        /* <DEDUP_REMOVED lines=12> */
[----:B------:R-:W-:Y:S01]  /*c6f0*/  ISETP.GE.AND P4, PT, R7, R2, PT ;  /* 0x000000020700720c */ /* 0x000fe20003f86270 */
[----:B------:R-:W-:Y:S01]  /*c700*/  FFMA.FTZ R15, R191, R15, R70 ;  /* 0x0000000fbf0f7223 */ /* 0x000fe20000010046 */
[----:B------:R-:W-:Y:S01]  /*c710*/  ISETP.GE.AND P2, PT, R7, R0, PT ;  /* 0x000000000700720c */ /* 0x000fe20003f46270 */
[-C--:B------:R-:W-:Y:S01]  /*c720*/  FFMA.FTZ R68, R191, R28.reuse, R71 ;  /* 0x0000001cbf447223 */ /* 0x080fe20000010047 */
[----:B------:R-:W-:Y:S01]  /*c730*/  LOP3.LUT R7, R155, 0xb8, RZ, 0xfc, !PT ;  /* 0x000000b89b077812 */ /* 0x000fe200078efcff */
[----:B------:R-:W-:Y:S01]  /*c740*/  FFMA.FTZ R70, R191, R28, R69 ;  /* 0x0000001cbf467223 */ /* 0x000fe20000010045 */
[----:B------:R-:W-:-:S02]  /*c750*/  FSEL R72, R72, -INF , !P5 ;  /* 0xff80000048487808 */ /* 0x000fc40006800000 */
[----:B------:R-:W-:Y:S02]  /*c760*/  FSEL R125, R125, -INF , !P1 ;  /* 0xff8000007d7d7808 */ /* 0x000fe40004800000 */
[----:B------:R-:W-:Y:S02]  /*c770*/  LOP3.LUT R71, R155, 0xb9, RZ, 0xfc, !PT ;  /* 0x000000b99b477812 */ /* 0x000fe400078efcff */
[----:B------:R-:W-:Y:S02]  /*c780*/  FSEL R178, R73, -INF , !P4 ;  /* 0xff80000049b27808 */ /* 0x000fe40006000000 */
[----:B------:R-:W-:Y:S02]  /*c790*/  FSEL R127, R75, -INF , !P2 ;  /* 0xff8000004b7f7808 */ /* 0x000fe40005000000 */
[C---:B------:R-:W-:Y:S02]  /*c7a0*/  ISETP.GE.AND P5, PT, R5.reuse, R2, PT ;  /* 0x000000020500720c */ /* 0x040fe40003fa6270 */
[----:B------:R-:W-:-:S02]  /*c7b0*/  ISETP.GE.AND P1, PT, R5, R0, PT ;  /* 0x000000000500720c */ /* 0x000fc40003f26270 */
[C---:B------:R-:W-:Y:S02]  /*c7c0*/  ISETP.GE.AND P4, PT, R7.reuse, R2, PT ;  /* 0x000000020700720c */ /* 0x040fe40003f86270 */
[----:B------:R-:W-:Y:S02]  /*c7d0*/  ISETP.GE.AND P2, PT, R7, R0, PT ;  /* 0x000000000700720c */ /* 0x000fe40003f46270 */
[----:B------:R-:W-:Y:S02]  /*c7e0*/  LOP3.LUT R5, R155, 0xc0, RZ, 0xfc, !PT ;  /* 0x000000c09b057812 */ /* 0x000fe400078efcff */
[----:B------:R-:W-:Y:S02]  /*c7f0*/  I2FP.F32.U32 R7, R7 ;  /* 0x0000000700077245 */ /* 0x000fe40000201000 */
[----:B------:R-:W-:Y:S02]  /*c800*/  I2FP.F32.U32 R28, R71 ;  /* 0x00000047001c7245 */ /* 0x000fe40000201000 */
[----:B------:R-:W-:Y:S01]  /*c810*/  FSEL R70, R70, -INF , !P5 ;  /* 0xff80000046467808 */ /* 0x000fe20006800000 */
[CC--:B------:R-:W-:Y:S01]  /*c820*/  FFMA.FTZ R180, R191.reuse, R7.reuse, R60 ;  /* 0x00000007bfb47223 */ /* 0x0c0fe2000001003c */
[----:B------:R-:W-:Y:S01]  /*c830*/  FSEL R68, R68, -INF , !P1 ;  /* 0xff80000044447808 */ /* 0x000fe20004800000 */
[----:B------:R-:W-:Y:S01]  /*c840*/  FFMA.FTZ R7, R191, R7, R62 ;  /* 0x00000007bf077223 */ /* 0x000fe2000001003e */
[----:B------:R-:W-:Y:S01]  /*c850*/  ISETP.GE.AND P5, PT, R5, R2, PT ;  /* 0x000000020500720c */ /* 0x000fe20003fa6270 */
[----:B------:R-:W-:Y:S01]  /*c860*/  FFMA.FTZ R62, R191, R28, R61 ;  /* 0x0000001cbf3e7223 */ /* 0x000fe2000001003d */
[----:B------:R-:W-:Y:S01]  /*c870*/  ISETP.GE.AND P1, PT, R5, R0, PT ;  /* 0x000000000500720c */ /* 0x000fe20003f26270 */
[----:B------:R-:W-:Y:S01]  /*c880*/  FFMA.FTZ R61, R191, R28, R63 ;  /* 0x0000001cbf3d7223 */ /* 0x000fe2000001003f */
[----:B------:R-:W-:-:S02]  /*c890*/  I2FP.F32.U32 R5, R5 ;  /* 0x0000000500057245 */ /* 0x000fc40000201000 */
[----:B------:R-:W-:Y:S02]  /*c8a0*/  FSEL R176, R176, -INF , !P3 ;  /* 0xff800000b0b07808 */ /* 0x000fe40005800000 */
[----:B------:R-:W-:Y:S01]  /*c8b0*/  FSEL R69, R15, -INF , !P0 ;  /* 0xff8000000f457808 */ /* 0x000fe20004000000 */
[-C--:B------:R-:W-:Y:S01]  /*c8c0*/  FFMA.FTZ R60, R191, R5.reuse, R52 ;  /* 0x00000005bf3c7223 */ /* 0x080fe20000010034 */
[----:B------:R-:W-:Y:S01]  /*c8d0*/  ISETP.GE.AND P3, PT, R71, R2, PT ;  /* 0x000000024700720c */ /* 0x000fe20003f66270 */
[----:B------:R-:W-:Y:S01]  /*c8e0*/  FFMA.FTZ R52, R191, R5, R54 ;  /* 0x00000005bf347223 */ /* 0x000fe20000010036 */
[----:B------:R-:W-:Y:S02]  /*c8f0*/  ISETP.GE.AND P0, PT, R71, R0, PT ;  /* 0x000000004700720c */ /* 0x000fe40003f06270 */
[C---:B------:R-:W-:Y:S02]  /*c900*/  LOP3.LUT R71, R155.reuse, 0xc1, RZ, 0xfc, !PT ;  /* 0x000000c19b477812 */ /* 0x040fe400078efcff */
[----:B------:R-:W-:-:S02]  /*c910*/  LOP3.LUT R15, R155, 0xc8, RZ, 0xfc, !PT ;  /* 0x000000c89b0f7812 */ /* 0x000fc400078efcff */
[----:B------:R-:W-:Y:S02]  /*c920*/  LOP3.LUT R5, R155, 0xc9, RZ, 0xfc, !PT ;  /* 0x000000c99b057812 */ /* 0x000fe400078efcff */
[----:B------:R-:W-:Y:S02]  /*c930*/  FSEL R62, R62, -INF , !P3 ;  /* 0xff8000003e3e7808 */ /* 0x000fe40005800000 */
[----:B------:R-:W-:Y:S02]  /*c940*/  FSEL R61, R61, -INF , !P0 ;  /* 0xff8000003d3d7808 */ /* 0x000fe40004000000 */
[----:B------:R-:W-:Y:S02]  /*c950*/  I2FP.F32.U32 R28, R71 ;  /* 0x00000047001c7245 */ /* 0x000fe40000201000 */
[C---:B------:R-:W-:Y:S02]  /*c960*/  ISETP.GE.AND P3, PT, R15.reuse, R2, PT ;  /* 0x000000020f00720c */ /* 0x040fe40003f66270 */
[----:B------:R-:W-:Y:S01]  /*c970*/  ISETP.GE.AND P0, PT, R15, R0, PT ;  /* 0x000000000f00720c */ /* 0x000fe20003f06270 */
[CC--:B------:R-:W-:Y:S01]  /*c980*/  FFMA.FTZ R53, R191.reuse, R28.reuse, R53 ;  /* 0x0000001cbf357223 */ /* 0x0c0fe20000010035 */
[----:B------:R-:W-:Y:S01]  /*c990*/  I2FP.F32.U32 R15, R15 ;  /* 0x0000000f000f7245 */ /* 0x000fe20000201000 */
[----:B------:R-:W-:Y:S01]  /*c9a0*/  FFMA.FTZ R55, R191, R28, R55 ;  /* 0x0000001cbf377223 */ /* 0x000fe20000010037 */
[----:B------:R-:W-:-:S02]  /*c9b0*/  I2FP.F32.U32 R54, R5 ;  /* 0x0000000500367245 */ /* 0x000fc40000201000 */
        /* <DEDUP_REMOVED lines=8> */
[----:B------:R-:W-:Y:S02]  /*ca40*/  LOP3.LUT R7, R155, 0xd0, RZ, 0xfc, !PT ;  /* 0x000000d09b077812 */ /* 0x000fe400078efcff */
[----:B------:R-:W-:-:S02]  /*ca50*/  FSEL R60, R60, -INF , !P5 ;  /* 0xff8000003c3c7808 */ /* 0x000fc40006800000 */
[----:B------:R-:W-:Y:S02]  /*ca60*/  FSEL R52, R52, -INF , !P1 ;  /* 0xff80000034347808 */ /* 0x000fe40004800000 */
[----:B------:R-:W-:Y:S02]  /*ca70*/  LOP3.LUT R51, R155, 0xd1, RZ, 0xfc, !PT ;  /* 0x000000d19b337812 */ /* 0x000fe400078efcff */
[C---:B------:R-:W-:Y:S02]  /*ca80*/  ISETP.GE.AND P5, PT, R5.reuse, R2, PT ;  /* 0x000000020500720c */ /* 0x040fe40003fa6270 */
[----:B------:R-:W-:Y:S02]  /*ca90*/  ISETP.GE.AND P1, PT, R5, R0, PT ;  /* 0x000000000500720c */ /* 0x000fe40003f26270 */
[----:B------:R-:W-:Y:S02]  /*caa0*/  LOP3.LUT R5, R155, 0xd8, RZ, 0xfc, !PT ;  /* 0x000000d89b057812 */ /* 0x000fe400078efcff */
[----:B------:R-:W-:Y:S01]  /*cab0*/  FSEL R184, R53, -INF , !P4 ;  /* 0xff80000035b87808 */ /* 0x000fe20006000000 */
[----:B------:R-:W-:Y:S01]  /*cac0*/  VIADD R53, R64, 0xffffff00 ;  /* 0xffffff0040357836 */ /* 0x000fe20000000000 */
[----:B------:R-:W-:-:S02]  /*cad0*/  FSEL R50, R55, -INF , !P2 ;  /* 0xff80000037327808 */ /* 0x000fc40005000000 */
[C---:B------:R-:W-:Y:S02]  /*cae0*/  ISETP.GE.AND P4, PT, R7.reuse, R2, PT ;  /* 0x000000020700720c */ /* 0x040fe40003f86270 */
[----:B------:R-:W-:Y:S02]  /*caf0*/  ISETP.GE.AND P2, PT, R7, R0, PT ;  /* 0x000000000700720c */ /* 0x000fe40003f46270 */
        /* <DEDUP_REMOVED lines=35> */
[----:B------:R-:W-:Y:S01]  /*cd30*/  FFMA.FTZ R36, R191, R42, R39 ;  /* 0x0000002abf247223 */ /* 0x000fe20000010027 */
[----:B------:R-:W-:Y:S01]  /*cd40*/  LOP3.LUT R7, R155, 0xe8, RZ, 0xfc, !PT ;  /* 0x000000e89b077812 */ /* 0x000fe200078efcff */
[----:B------:R-:W-:Y:S01]  /*cd50*/  FFMA.FTZ R15, R191, R15, R38 ;  /* 0x0000000fbf0f7223 */ /* 0x000fe20000010026 */
[----:B------:R-:W-:-:S02]  /*cd60*/  FSEL R22, R22, -INF , !P6 ;  /* 0xff80000016167808 */ /* 0x000fc40007000000 */
[----:B------:R-:W-:Y:S02]  /*cd70*/  FSEL R40, R40, -INF , !P1 ;  /* 0xff80000028287808 */ /* 0x000fe40004800000 */
[C---:B------:R-:W-:Y:S02]  /*cd80*/  ISETP.GE.AND P6, PT, R5.reuse, R2, PT ;  /* 0x000000020500720c */ /* 0x040fe40003fc6270 */
[----:B------:R-:W-:Y:S02]  /*cd90*/  ISETP.GE.AND P1, PT, R5, R0, PT ;  /* 0x000000000500720c */ /* 0x000fe40003f26270 */
[----:B------:R-:W-:Y:S02]  /*cda0*/  FSEL R130, R130, -INF , !P5 ;  /* 0xff80000082827808 */ /* 0x000fe40006800000 */
[----:B------:R-:W-:Y:S02]  /*cdb0*/  LOP3.LUT R5, R155, 0xf0, RZ, 0xfc, !PT ;  /* 0x000000f09b057812 */ /* 0x000fe400078efcff */
[----:B------:R-:W-:-:S02]  /*cdc0*/  FSEL R38, R43, -INF , !P2 ;  /* 0xff8000002b267808 */ /* 0x000fc40005000000 */
[C---:B------:R-:W-:Y:S02]  /*cdd0*/  ISETP.GE.AND P5, PT, R7.reuse, R2, PT ;  /* 0x000000020700720c */ /* 0x040fe40003fa6270 */
[----:B------:R-:W-:Y:S02]  /*cde0*/  ISETP.GE.AND P2, PT, R7, R0, PT ;  /* 0x000000000700720c */ /* 0x000fe40003f46270 */
[----:B------:R-:W-:Y:S02]  /*cdf0*/  I2FP.F32.U32 R7, R7 ;  /* 0x0000000700077245 */ /* 0x000fe40000201000 */
[----:B------:R-:W-:Y:S02]  /*ce00*/  FSEL R154, R154, -INF , !P6 ;  /* 0xff8000009a9a7808 */ /* 0x000fe40007000000 */
[----:B------:R-:W-:Y:S01]  /*ce10*/  FSEL R36, R36, -INF , !P1 ;  /* 0xff80000024247808 */ /* 0x000fe20004800000 */
[-C--:B------:R-:W-:Y:S01]  /*ce20*/  FFMA.FTZ R34, R191, R7.reuse, R34 ;  /* 0x00000007bf227223 */ /* 0x080fe20000010022 */
[----:B------:R-:W-:Y:S01]  /*ce30*/  ISETP.GE.AND P6, PT, R5, R2, PT ;  /* 0x000000020500720c */ /* 0x000fe20003fc6270 */
[----:B------:R-:W-:Y:S01]  /*ce40*/  FFMA.FTZ R32, R191, R7, R32 ;  /* 0x00000007bf207223 */ /* 0x000fe20000010020 */
[----:B------:R-:W-:-:S02]  /*ce50*/  ISETP.GE.AND P1, PT, R5, R0, PT ;  /* 0x000000000500720c */ /* 0x000fc40003f26270 */
[----:B------:R-:W-:Y:S02]  /*ce60*/  LOP3.LUT R39, R155, 0xe9, RZ, 0xfc, !PT ;  /* 0x000000e99b277812 */ /* 0x000fe400078efcff */
[----:B------:R-:W-:Y:S02]  /*ce70*/  I2FP.F32.U32 R5, R5 ;  /* 0x0000000500057245 */ /* 0x000fe40000201000 */
[----:B------:R-:W-:Y:S02]  /*ce80*/  FSEL R37, R15, -INF , !P0 ;  /* 0xff8000000f257808 */ /* 0x000fe40004000000 */
[----:B------:R-:W-:Y:S01]  /*ce90*/  I2FP.F32.U32 R42, R39 ;  /* 0x00000027002a7245 */ /* 0x000fe20000201000 */
[-C--:B------:R-:W-:Y:S01]  /*cea0*/  FFMA.FTZ R24, R191, R5.reuse, R24 ;  /* 0x00000005bf187223 */ /* 0x080fe20000010018 */
[----:B------:R-:W-:Y:S01]  /*ceb0*/  LOP3.LUT R15, R155, 0xf1, RZ, 0xfc, !PT ;  /* 0x000000f19b0f7812 */ /* 0x000fe200078efcff */
[----:B------:R-:W-:Y:S01]  /*cec0*/  FFMA.FTZ R26, R191, R5, R26 ;  /* 0x00000005bf1a7223 */ /* 0x000fe2000001001a */
[----:B------:R-:W-:Y:S01]  /*ced0*/  FSEL R160, R41, -INF , !P4 ;  /* 0xff80000029a07808 */ /* 0x000fe20006000000 */
[-C--:B------:R-:W-:Y:S01]  /*cee0*/  FFMA.FTZ R33, R191, R42.reuse, R33 ;  /* 0x0000002abf217223 */ /* 0x080fe20000010021 */
[----:B------:R-:W-:Y:S01]  /*cef0*/  LOP3.LUT R5, R155, 0x49, RZ, 0xfc, !PT ;  /* 0x000000499b057812 */ /* 0x000fe200078efcff */
[----:B------:R-:W-:Y:S01]  /*cf00*/  FFMA.FTZ R35, R191, R42, R35 ;  /* 0x0000002abf237223 */ /* 0x000fe20000010023 */
[----:B------:R-:W-:-:S02]  /*cf10*/  FSEL R41, R34, -INF , !P2 ;  /* 0xff80000022297808 */ /* 0x000fc40005000000 */
[----:B------:R-:W-:Y:S02]  /*cf20*/  LOP3.LUT R7, R155, 0xf9, RZ, 0xfc, !PT ;  /* 0x000000f99b077812 */ /* 0x000fe400078efcff */
[----:B------:R-:W-:Y:S02]  /*cf30*/  I2FP.F32.U32 R34, R15 ;  /* 0x0000000f00227245 */ /* 0x000fe40000201000 */
[----:B------:R-:W-:Y:S02]  /*cf40*/  ISETP.GE.AND P4, PT, R39, R2, PT ;  /* 0x000000022700720c */ /* 0x000fe40003f86270 */
[----:B------:R-:W-:Y:S01]  /*cf50*/  FSEL R42, R24, -INF , !P6 ;  /* 0xff800000182a7808 */ /* 0x000fe20007000000 */
[CC--:B------:R-:W-:Y:S01]  /*cf60*/  FFMA.FTZ R25, R191.reuse, R34.reuse, R25 ;  /* 0x00000022bf197223 */ /* 0x0c0fe20000010019 */
[----:B------:R-:W-:Y:S01]  /*cf70*/  FSEL R146, R32, -INF , !P5 ;  /* 0xff80000020927808 */ /* 0x000fe20006800000 */
[----:B------:R-:W-:Y:S01]  /*cf80*/  FFMA.FTZ R27, R191, R34, R27 ;  /* 0x00000022bf1b7223 */ /* 0x000fe2000001001b */
[----:B------:R-:W-:-:S02]  /*cf90*/  I2FP.F32.U32 R24, R5 ;  /* 0x0000000500187245 */ /* 0x000fc40000201000 */
[----:B------:R-:W-:Y:S02]  /*cfa0*/  I2FP.F32.U32 R32, R7 ;  /* 0x0000000700207245 */ /* 0x000fe40000201000 */
[----:B------:R-:W-:Y:S01]  /*cfb0*/  FSEL R158, R158, -INF , !P3 ;  /* 0xff8000009e9e7808 */ /* 0x000fe20005800000 */
[----:B------:R-:W-:Y:S01]  /*cfc0*/  FFMA.FTZ R121, R191, R24, R121 ;  /* 0x00000018bf797223 */ /* 0x000fe20000010079 */
[----:B------:R-:W-:Y:S01]  /*cfd0*/  ISETP.GE.AND P0, PT, R39, R0, PT ;  /* 0x000000002700720c */ /* 0x000fe20003f06270 */
[-C--:B------:R-:W-:Y:S01]  /*cfe0*/  FFMA.FTZ R23, R191, R32.reuse, R23 ;  /* 0x00000020bf177223 */ /* 0x080fe20000010017 */
[----:B------:R-:W-:Y:S01]  /*cff0*/  LOP3.LUT R43, R155, 0x50, RZ, 0xfc, !PT ;  /* 0x000000509b2b7812 */ /* 0x000fe200078efcff */
[----:B------:R-:W-:Y:S01]  /*d000*/  FFMA.FTZ R21, R191, R32, R21 ;  /* 0x00000020bf157223 */ /* 0x000fe20000010015 */
[----:B------:R-:W-:Y:S02]  /*d010*/  ISETP.GE.AND P3, PT, R15, R2, PT ;  /* 0x000000020f00720c */ /* 0x000fe40003f66270 */
[----:B------:R-:W-:-:S02]  /*d020*/  FSEL R120, R33, -INF , !P4 ;  /* 0xff80000021787808 */ /* 0x000fc40006000000 */
[----:B------:R-:W-:Y:S02]  /*d030*/  LOP3.LUT R33, R155, 0x58, RZ, 0xfc, !PT ;  /* 0x000000589b217812 */ /* 0x000fe400078efcff */
[----:B------:R-:W-:Y:S02]  /*d040*/  ISETP.GE.AND P5, PT, R5, R2, PT ;  /* 0x000000020500720c */ /* 0x000fe40003fa6270 */
[----:B------:R-:W-:Y:S02]  /*d050*/  FSEL R39, R35, -INF , !P0 ;  /* 0xff80000023277808 */ /* 0x000fe40004000000 */
[----:B------:R-:W-:Y:S02]  /*d060*/  I2FP.F32.U32 R24, R43 ;  /* 0x0000002b00187245 */ /* 0x000fe40000201000 */
[-C--:B------:R-:W-:Y:S02]  /*d070*/  ISETP.GE.AND P2, PT, R15, R0.reuse, PT ;  /* 0x000000000f00720c */ /* 0x080fe40003f46270 */
[----:B------:R-:W-:Y:S01]  /*d080*/  ISETP.GE.AND P0, PT, R7, R0, PT ;  /* 0x000000000700720c */ /* 0x000fe20003f06270 */
[----:B------:R-:W-:Y:S01]  /*d090*/  FFMA.FTZ R24, R191, R24, R116 ;  /* 0x00000018bf187223 */ /* 0x000fe20000010074 */
[----:B------:R-:W-:-:S02]  /*d0a0*/  FSEL R54, R25, -INF , !P3 ;  /* 0xff80000019367808 */ /* 0x000fc40005800000 */
[-C--:B------:R-:W-:Y:S02]  /*d0b0*/  ISETP.GE.AND P4, PT, R7, R2.reuse, PT ;  /* 0x000000020700720c */ /* 0x080fe40003f86270 */
[C---:B------:R-:W-:Y:S02]  /*d0c0*/  LOP3.LUT R35, R155.reuse, 0x51, RZ, 0xfc, !PT ;  /* 0x000000519b237812 */ /* 0x040fe400078efcff */
[----:B------:R-:W-:Y:S02]  /*d0d0*/  LOP3.LUT R15, R155, 0x59, RZ, 0xfc, !PT ;  /* 0x000000599b0f7812 */ /* 0x000fe400078efcff */
[----:B------:R-:W-:Y:S02]  /*d0e0*/  ISETP.GE.AND P3, PT, R33, R2, PT ;  /* 0x000000022100720c */ /* 0x000fe40003f66270 */
[----:B------:R-:W-:Y:S02]  /*d0f0*/  LOP3.LUT R25, R155, 0x61, RZ, 0xfc, !PT ;  /* 0x000000619b197812 */ /* 0x000fe400078efcff */
[----:B------:R-:W-:-:S02]  /*d100*/  P2R R5, PR, RZ, 0x20 ;  /* 0x00000020ff057803 */ /* 0x000fc40000000000 */
[----:B------:R-:W-:Y:S02]  /*d110*/  I2FP.F32.U32 R33, R33 ;  /* 0x0000002100217245 */ /* 0x000fe40000201000 */
[----:B------:R-:W-:Y:S02]  /*d120*/  ISETP.GE.AND P6, PT, R43, R2, PT ;  /* 0x000000022b00720c */ /* 0x000fe40003fc6270 */
[----:B------:R-:W-:Y:S01]  /*d130*/  LOP3.LUT R7, R155, 0x60, RZ, 0xfc, !PT ;  /* 0x000000609b077812 */ /* 0x000fe200078efcff */
[----:B------:R-:W-:Y:S01]  /*d140*/  FFMA.FTZ R33, R191, R33, R112 ;  /* 0x00000021bf217223 */ /* 0x000fe20000010070 */
[----:B------:R-:W-:Y:S02]  /*d150*/  FSEL R44, R26, -INF , !P1 ;  /* 0xff8000001a2c7808 */ /* 0x000fe40004800000 */
[----:B------:R-:W-:Y:S02]  /*d160*/  FSEL R43, R23, -INF , !P0 ;  /* 0xff800000172b7808 */ /* 0x000fe40004000000 */
[----:B------:R-:W-:-:S02]  /*d170*/  I2FP.F32.U32 R26, R35 ;  /* 0x00000023001a7245 */ /* 0x000fc40000201000 */
[----:B------:R-:W-:Y:S02]  /*d180*/  FSEL R51, R27, -INF , !P2 ;  /* 0xff8000001b337808 */ /* 0x000fe40005000000 */
[----:B------:R-:W-:Y:S01]  /*d190*/  FSEL R46, R21, -INF , !P4 ;  /* 0xff800000152e7808 */ /* 0x000fe20006000000 */
[----:B------:R-:W-:Y:S01]  /*d1a0*/  FFMA.FTZ R26, R191, R26, R117 ;  /* 0x0000001abf1a7223 */ /* 0x000fe20000010075 */
[----:B------:R-:W-:Y:S02]  /*d1b0*/  I2FP.F32.U32 R32, R15 ;  /* 0x0000000f00207245 */ /* 0x000fe40000201000 */
[----:B------:R-:W-:Y:S02]  /*d1c0*/  ISETP.GE.AND P0, PT, R25, R2, PT ;  /* 0x000000021900720c */ /* 0x000fe40003f06270 */
[----:B------:R-:W-:Y:S01]  /*d1d0*/  ISETP.NE.AND P2, PT, R5, RZ, PT ;  /* 0x000000ff0500720c */ /* 0x000fe20003f45270 */
[----:B------:R-:W-:Y:S01]  /*d1e0*/  FFMA.FTZ R32, R191, R32, R113 ;  /* 0x00000020bf207223 */ /* 0x000fe20000010071 */
[----:B------:R-:W-:-:S02]  /*d1f0*/  LOP3.LUT R21, R155, 0x68, RZ, 0xfc, !PT ;  /* 0x000000689b157812 */ /* 0x000fc400078efcff */
[----:B------:R-:W-:Y:S02]  /*d200*/  LOP3.LUT R23, R155, 0x69, RZ, 0xfc, !PT ;  /* 0x000000699b177812 */ /* 0x000fe400078efcff */
[----:B------:R-:W-:Y:S02]  /*d210*/  I2FP.F32.U32 R34, R25 ;  /* 0x0000001900227245 */ /* 0x000fe40000201000 */
[----:B------:R-:W-:Y:S02]  /*d220*/  ISETP.GE.AND P4, PT, R7, R2, PT ;  /* 0x000000020700720c */ /* 0x000fe40003f86270 */
[----:B------:R-:W-:Y:S01]  /*d230*/  I2FP.F32.U32 R7, R7 ;  /* 0x0000000700077245 */ /* 0x000fe20000201000 */
[C---:B------:R-:W-:Y:S01]  /*d240*/  FFMA.FTZ R34, R191.reuse, R34, R109 ;  /* 0x00000022bf227223 */ /* 0x040fe2000001006d */
[----:B------:R-:W-:Y:S02]  /*d250*/  FSEL R88, R24, -INF , !P6 ;  /* 0xff80000018587808 */ /* 0x000fe40007000000 */
[----:B------:R-:W-:Y:S01]  /*d260*/  P2R R25, PR, RZ, 0x1 ;  /* 0x00000001ff197803 */ /* 0x000fe20000000000 */
[----:B------:R-:W-:Y:S01]  /*d270*/  FFMA.FTZ R7, R191, R7, R108 ;  /* 0x00000007bf077223 */ /* 0x000fe2000001006c */
[----:B------:R-:W-:-:S02]  /*d280*/  FSEL R116, R121, -INF , !P2 ;  /* 0xff80000079747808 */ /* 0x000fc40005000000 */
[-C--:B------:R-:W-:Y:S02]  /*d290*/  ISETP.GE.AND P6, PT, R21, R2.reuse, PT ;  /* 0x000000021500720c */ /* 0x080fe40003fc6270 */
[-C--:B------:R-:W-:Y:S02]  /*d2a0*/  ISETP.GE.AND P1, PT, R35, R2.reuse, PT ;  /* 0x000000022300720c */ /* 0x080fe40003f26270 */
[-C--:B------:R-:W-:Y:S02]  /*d2b0*/  ISETP.GE.AND P5, PT, R15, R2.reuse, PT ;  /* 0x000000020f00720c */ /* 0x080fe40003fa6270 */
[----:B------:R-:W-:Y:S02]  /*d2c0*/  I2FP.F32.U32 R21, R21 ;  /* 0x0000001500157245 */ /* 0x000fe40000201000 */
[----:B------:R-:W-:Y:S02]  /*d2d0*/  ISETP.GE.AND P2, PT, R23, R2, PT ;  /* 0x000000021700720c */ /* 0x000fe40003f46270 */
[----:B------:R-:W-:Y:S01]  /*d2e0*/  I2FP.F32.U32 R24, R23 ;  /* 0x0000001700187245 */ /* 0x000fe20000201000 */
[----:B------:R-:W-:Y:S01]  /*d2f0*/  FFMA.FTZ R21, R191, R21, R104 ;  /* 0x00000015bf157223 */ /* 0x000fe20000010068 */
[----:B------:R-:W-:-:S02]  /*d300*/  LOP3.LUT R5, R155, 0x71, RZ, 0xfc, !PT ;  /* 0x000000719b057812 */ /* 0x000fc400078efcff */
[----:B------:R-:W-:Y:S01]  /*d310*/  FSEL R76, R33, -INF , !P3 ;  /* 0xff800000214c7808 */ /* 0x000fe20005800000 */
[----:B------:R-:W-:Y:S01]  /*d320*/  FFMA.FTZ R24, R191, R24, R105 ;  /* 0x00000018bf187223 */ /* 0x000fe20000010069 */
[----:B------:R-:W-:Y:S02]  /*d330*/  LOP3.LUT R23, R155, 0x50, RZ, 0xfc, !PT ;  /* 0x000000509b177812 */ /* 0x000fe400078efcff */
[----:B------:R-:W-:Y:S02]  /*d340*/  ISETP.NE.AND P3, PT, R25, RZ, PT ;  /* 0x000000ff1900720c */ /* 0x000fe40003f65270 */
[----:B------:R-:W-:Y:S02]  /*d350*/  LOP3.LUT R27, R155, 0x79, RZ, 0xfc, !PT ;  /* 0x000000799b1b7812 */ /* 0x000fe400078efcff */
[----:B------:R-:W-:Y:S02]  /*d360*/  FSEL R82, R26, -INF , !P1 ;  /* 0xff8000001a527808 */ /* 0x000fe40004800000 */
[----:B------:R-:W-:-:S02]  /*d370*/  FSEL R32, R32, -INF , !P5 ;  /* 0xff80000020207808 */ /* 0x000fc40006800000 */
[----:B------:R-:W-:Y:S02]  /*d380*/  I2FP.F32.U32 R26, R5 ;  /* 0x00000005001a7245 */ /* 0x000fe40000201000 */
[----:B------:R-:W-:Y:S02]  /*d390*/  LOP3.LUT R33, R155, 0x78, RZ, 0xfc, !PT ;  /* 0x000000789b217812 */ /* 0x000fe400078efcff */
[----:B------:R-:W-:Y:S01]  /*d3a0*/  ISETP.GE.AND P5, PT, R23, R0, PT ;  /* 0x000000001700720c */ /* 0x000fe20003fa6270 */
[----:B------:R-:W-:Y:S01]  /*d3b0*/  FFMA.FTZ R101, R191, R26, R101 ;  /* 0x0000001abf657223 */ /* 0x000fe20000010065 */
[----:B------:R-:W-:Y:S02]  /*d3c0*/  FSEL R86, R34, -INF , !P3 ;  /* 0xff80000022567808 */ /* 0x000fe40005800000 */
[----:B------:R-:W-:Y:S02]  /*d3d0*/  I2FP.F32.U32 R23, R23 ;  /* 0x0000001700177245 */ /* 0x000fe40000201000 */
[----:B------:R-:W-:-:S02]  /*d3e0*/  ISETP.GE.AND P0, PT, R5, R2, PT ;  /* 0x000000020500720c */ /* 0x000fc40003f06270 */
[----:B------:R-:W-:Y:S01]  /*d3f0*/  ISETP.GE.AND P3, PT, R27, R2, PT ;  /* 0x000000021b00720c */ /* 0x000fe20003f66270 */
[----:B------:R-:W-:Y:S01]  /*d400*/  FFMA.FTZ R23, R191, R23, R118 ;  /* 0x00000017bf177223 */ /* 0x000fe20000010076 */
[----:B------:R-:W-:Y:S02]  /*d410*/  LOP3.LUT R5, R155, 0x51, RZ, 0xfc, !PT ;  /* 0x000000519b057812 */ /* 0x000fe400078efcff */
[----:B------:R-:W-:Y:S02]  /*d420*/  FSEL R90, R7, -INF , !P4 ;  /* 0xff800000075a7808 */ /* 0x000fe40006000000 */
[----:B------:R-:W-:Y:S02]  /*d430*/  LOP3.LUT R15, R155, 0x70, RZ, 0xfc, !PT ;  /* 0x000000709b0f7812 */ /* 0x000fe400078efcff */
[----:B------:R-:W-:Y:S02]  /*d440*/  I2FP.F32.U32 R7, R33 ;  /* 0x0000002100077245 */ /* 0x000fe40000201000 */
[----:B------:R-:W-:-:S02]  /*d450*/  I2FP.F32.U32 R78, R27 ;  /* 0x0000001b004e7245 */ /* 0x000fc40000201000 */
[----:B------:R-:W-:Y:S01]  /*d460*/  FSEL R80, R21, -INF , !P6 ;  /* 0xff80000015507808 */ /* 0x000fe20007000000 */
[C---:B------:R-:W-:Y:S01]  /*d470*/  FFMA.FTZ R7, R191.reuse, R7, R96 ;  /* 0x00000007bf077223 */ /* 0x040fe20000010060 */
[----:B------:R-:W-:Y:S01]  /*d480*/  P2R R21, PR, RZ, 0x8 ;  /* 0x00000008ff157803 */ /* 0x000fe20000000000 */
[----:B------:R-:W-:Y:S01]  /*d490*/  FFMA.FTZ R78, R191, R78, R97 ;  /* 0x0000004ebf4e7223 */ /* 0x000fe20000010061 */
[----:B------:R-:W-:Y:S02]  /*d4a0*/  FSEL R34, R24, -INF , !P2 ;  /* 0xff80000018227808 */ /* 0x000fe40005000000 */
[----:B------:R-:W-:Y:S02]  /*d4b0*/  LOP3.LUT R25, R155, 0x49, RZ, 0xfc, !PT ;  /* 0x000000499b197812 */ /* 0x000fe400078efcff */
[----:B------:R-:W-:Y:S02]  /*d4c0*/  ISETP.GE.AND P3, PT, R5, R0, PT ;  /* 0x000000000500720c */ /* 0x000fe40003f66270 */
[----:B------:R-:W-:-:S02]  /*d4d0*/  I2FP.F32.U32 R24, R5 ;  /* 0x0000000500187245 */ /* 0x000fc40000201000 */
[----:B------:R-:W-:Y:S02]  /*d4e0*/  ISETP.GE.AND P1, PT, R15, R2, PT ;  /* 0x000000020f00720c */ /* 0x000fe40003f26270 */
[----:B------:R-:W-:Y:S01]  /*d4f0*/  LOP3.LUT R5, R155, 0x68, RZ, 0xfc, !PT ;  /* 0x000000689b057812 */ /* 0x000fe200078efcff */
[----:B------:R-:W-:Y:S01]  /*d500*/  FFMA.FTZ R24, R191, R24, R119 ;  /* 0x00000018bf187223 */ /* 0x000fe20000010077 */
[----:B------:R-:W-:Y:S02]  /*d510*/  I2FP.F32.U32 R15, R15 ;  /* 0x0000000f000f7245 */ /* 0x000fe40000201000 */
[----:B------:R-:W-:Y:S02]  /*d520*/  FSEL R96, R101, -INF , !P0 ;  /* 0xff80000065607808 */ /* 0x000fe40004000000 */
[----:B------:R-:W-:Y:S01]  /*d530*/  ISETP.GE.AND P6, PT, R25, R0, PT ;  /* 0x000000001900720c */ /* 0x000fe20003fc6270 */
[----:B------:R-:W-:Y:S01]  /*d540*/  FFMA.FTZ R15, R191, R15, R100 ;  /* 0x0000000fbf0f7223 */ /* 0x000fe20000010064 */
[----:B------:R-:W-:-:S02]  /*d550*/  I2FP.F32.U32 R84, R25 ;  /* 0x0000001900547245 */ /* 0x000fc40000201000 */
[----:B------:R-:W-:Y:S02]  /*d560*/  ISETP.NE.AND P0, PT, R21, RZ, PT ;  /* 0x000000ff1500720c */ /* 0x000fe40003f05270 */
[----:B------:R-:W-:Y:S01]  /*d570*/  FSEL R215, R23, -INF , !P5 ;  /* 0xff80000017d77808 */ /* 0x000fe20006800000 */
[----:B------:R-:W-:Y:S01]  /*d580*/  FFMA.FTZ R123, R191, R84, R123 ;  /* 0x00000054bf7b7223 */ /* 0x000fe2000001007b */
[----:B------:R-:W-:Y:S02]  /*d590*/  ISETP.GE.AND P4, PT, R33, R2, PT ;  /* 0x000000022100720c */ /* 0x000fe40003f86270 */
[----:B------:R-:W-:Y:S02]  /*d5a0*/  LOP3.LUT R25, R155, 0x60, RZ, 0xfc, !PT ;  /* 0x000000609b197812 */ /* 0x000fe400078efcff */
[----:B------:R-:W-:Y:S02]  /*d5b0*/  ISETP.GE.AND P5, PT, R5, R0, PT ;  /* 0x000000000500720c */ /* 0x000fe40003fa6270 */
[----:B------:R-:W-:-:S02]  /*d5c0*/  LOP3.LUT R33, R155, 0x58, RZ, 0xfc, !PT ;  /* 0x000000589b217812 */ /* 0x000fc400078efcff */
[----:B------:R-:W-:Y:S02]  /*d5d0*/  I2FP.F32.U32 R5, R5 ;  /* 0x0000000500057245 */ /* 0x000fe40000201000 */
[----:B------:R-:W-:Y:S02]  /*d5e0*/  LOP3.LUT R27, R155, 0x59, RZ, 0xfc, !PT ;  /* 0x000000599b1b7812 */ /* 0x000fe400078efcff */
[----:B------:R-:W-:Y:S01]  /*d5f0*/  FSEL R78, R78, -INF , !P0 ;  /* 0xff8000004e4e7808 */ /* 0x000fe20004000000 */
[----:B------:R-:W-:Y:S01]  /*d600*/  FFMA.FTZ R5, R191, R5, R106 ;  /* 0x00000005bf057223 */ /* 0x000fe2000001006a */
[----:B------:R-:W-:Y:S02]  /*d610*/  ISETP.GE.AND P0, PT, R25, R0, PT ;  /* 0x000000001900720c */ /* 0x000fe40003f06270 */
[----:B------:R-:W-:Y:S02]  /*d620*/  I2FP.F32.U32 R21, R33 ;  /* 0x0000002100157245 */ /* 0x000fe40000201000 */
[----:B------:R-:W-:-:S02]  /*d630*/  I2FP.F32.U32 R25, R25 ;  /* 0x0000001900197245 */ /* 0x000fc40000201000 */
[----:B------:R-:W-:Y:S01]  /*d640*/  I2FP.F32.U32 R100, R27 ;  /* 0x0000001b00647245 */ /* 0x000fe20000201000 */
[----:B------:R-:W-:Y:S01]  /*d650*/  FFMA.FTZ R21, R191, R21, R114 ;  /* 0x00000015bf157223 */ /* 0x000fe20000010072 */
[----:B------:R-:W-:Y:S01]  /*d660*/  FSEL R26, R15, -INF , !P1 ;  /* 0xff8000000f1a7808 */ /* 0x000fe20004800000 */
[----:B------:R-:W-:Y:S01]  /*d670*/  FFMA.FTZ R25, R191, R25, R110 ;  /* 0x00000019bf197223 */ /* 0x000fe2000001006e */
[----:B------:R-:W-:Y:S01]  /*d680*/  LOP3.LUT R15, R155, 0x61, RZ, 0xfc, !PT ;  /* 0x000000619b0f7812 */ /* 0x000fe200078efcff */
[----:B------:R-:W-:Y:S01]  /*d690*/  FFMA.FTZ R100, R191, R100, R115 ;  /* 0x00000064bf647223 */ /* 0x000fe20000010073 */
[----:B------:R-:W-:Y:S02]  /*d6a0*/  ISETP.GE.AND P2, PT, R33, R0, PT ;  /* 0x000000002100720c */ /* 0x000fe40003f46270 */
[----:B------:R-:W-:Y:S02]  /*d6b0*/  FSEL R84, R7, -INF , !P4 ;  /* 0xff80000007547808 */ /* 0x000fe40006000000 */
[----:B------:R-:W-:-:S02]  /*d6c0*/  FSEL R227, R123, -INF , !P6 ;  /* 0xff8000007be37808 */ /* 0x000fc40007000000 */
[----:B------:R-:W-:Y:S02]  /*d6d0*/  FSEL R183, R5, -INF , !P5 ;  /* 0xff80000005b77808 */ /* 0x000fe40006800000 */
[-C--:B------:R-:W-:Y:S02]  /*d6e0*/  ISETP.GE.AND P1, PT, R27, R0.reuse, PT ;  /* 0x000000001b00720c */ /* 0x080fe40003f26270 */
[----:B------:R-:W-:Y:S02]  /*d6f0*/  ISETP.GE.AND P6, PT, R15, R0, PT ;  /* 0x000000000f00720c */ /* 0x000fe40003fc6270 */
[----:B------:R-:W-:Y:S02]  /*d700*/  I2FP.F32.U32 R104, R15 ;  /* 0x0000000f00687245 */ /* 0x000fe40000201000 */
[C---:B------:R-:W-:Y:S02]  /*d710*/  LOP3.LUT R23, R155.reuse, 0x70, RZ, 0xfc, !PT ;  /* 0x000000709b177812 */ /* 0x040fe400078efcff */
[----:B------:R-:W-:Y:S01]  /*d720*/  LOP3.LUT R7, R155, 0x78, RZ, 0xfc, !PT ;  /* 0x000000789b077812 */ /* 0x000fe200078efcff */
[----:B------:R-:W-:Y:S01]  /*d730*/  FFMA.FTZ R104, R191, R104, R111 ;  /* 0x00000068bf687223 */ /* 0x000fe2000001006f */
[----:B------:R-:W-:-:S02]  /*d740*/  ISETP.NE.AND P5, PT, R59, 0x1, PT ;  /* 0x000000013b00780c */ /* 0x000fc40003fa5270 */
[C---:B------:R-:W-:Y:S02]  /*d750*/  LOP3.LUT R27, R155.reuse, 0x69, RZ, 0xfc, !PT ;  /* 0x000000699b1b7812 */ /* 0x040fe400078efcff */
[C---:B------:R-:W-:Y:S02]  /*d760*/  LOP3.LUT R15, R155.reuse, 0x71, RZ, 0xfc, !PT ;  /* 0x000000719b0f7812 */ /* 0x040fe400078efcff */
[----:B------:R-:W-:Y:S02]  /*d770*/  FSEL R211, R24, -INF , !P3 ;  /* 0xff80000018d37808 */ /* 0x000fe40005800000 */
[----:B------:R-:W-:Y:S02]  /*d780*/  ISETP.GE.AND P3, PT, R155, R2, PT ;  /* 0x000000029b00720c */ /* 0x000fe40003f66270 */
[----:B------:R-:W-:Y:S02]  /*d790*/  FSEL R207, R21, -INF , !P2 ;  /* 0xff80000015cf7808 */ /* 0x000fe40005000000 */
[----:B------:R-:W-:-:S02]  /*d7a0*/  FSEL R181, R25, -INF , !P0 ;  /* 0xff80000019b57808 */ /* 0x000fc40004000000 */
[-C--:B------:R-:W-:Y:S02]  /*d7b0*/  ISETP.GE.AND P4, PT, R155, R0.reuse, PT ;  /* 0x000000009b00720c */ /* 0x080fe40003f86270 */
[----:B------:R-:W-:Y:S02]  /*d7c0*/  FSEL R203, R100, -INF , !P1 ;  /* 0xff80000064cb7808 */ /* 0x000fe40004800000 */
[-C--:B------:R-:W-:Y:S02]  /*d7d0*/  ISETP.GE.AND P2, PT, R23, R0.reuse, PT ;  /* 0x000000001700720c */ /* 0x080fe40003f46270 */
[----:B------:R-:W-:Y:S02]  /*d7e0*/  ISETP.GE.AND P0, PT, R7, R0, PT ;  /* 0x000000000700720c */ /* 0x000fe40003f06270 */
[----:B------:R-:W-:Y:S02]  /*d7f0*/  I2FP.F32.U32 R155, R155 ;  /* 0x0000009b009b7245 */ /* 0x000fe40000201000 */
[----:B------:R-:W-:-:S02]  /*d800*/  I2FP.F32.U32 R24, R27 ;  /* 0x0000001b00187245 */ /* 0x000fc40000201000 */
[----:B------:R-:W-:Y:S01]  /*d810*/  I2FP.F32.U32 R23, R23 ;  /* 0x0000001700177245 */ /* 0x000fe20000201000 */
[C---:B------:R-:W-:Y:S01]  /*d820*/  FFMA.FTZ R16, R191.reuse, R155, R16 ;  /* 0x0000009bbf107223 */ /* 0x040fe20000010010 */
[----:B------:R-:W-:Y:S01]  /*d830*/  I2FP.F32.U32 R100, R15 ;  /* 0x0000000f00647245 */ /* 0x000fe20000201000 */
[C---:B------:R-:W-:Y:S01]  /*d840*/  FFMA.FTZ R24, R191.reuse, R24, R107 ;  /* 0x00000018bf187223 */ /* 0x040fe2000001006b */
[----:B------:R-:W-:Y:S01]  /*d850*/  I2FP.F32.U32 R7, R7 ;  /* 0x0000000700077245 */ /* 0x000fe20000201000 */
[C---:B------:R-:W-:Y:S01]  /*d860*/  FFMA.FTZ R23, R191.reuse, R23, R102 ;  /* 0x00000017bf177223 */ /* 0x040fe20000010066 */
[----:B------:R-:W-:Y:S01]  /*d870*/  P2R R21, PR, RZ, 0x8 ;  /* 0x00000008ff157803 */ /* 0x000fe20000000000 */
[C---:B------:R-:W-:Y:S01]  /*d880*/  FFMA.FTZ R103, R191.reuse, R100, R103 ;  /* 0x00000064bf677223 */ /* 0x040fe20000010067 */
[----:B------:R-:W-:Y:S01]  /*d890*/  FSEL R201, R104, -INF , !P6 ;  /* 0xff80000068c97808 */ /* 0x000fe20007000000 */
[C---:B------:R-:W-:Y:S01]  /*d8a0*/  FFMA.FTZ R98, R191.reuse, R7, R98 ;  /* 0x00000007bf627223 */ /* 0x040fe20000010062 */
[----:B------:R-:W-:Y:S01]  /*d8b0*/  FFMA.FTZ R5, R191, R155, R18 ;  /* 0x0000009bbf057223 */ /* 0x000fe20000010012 */
[----:B------:R-:W-:-:S02]  /*d8c0*/  ISETP.GE.AND P3, PT, R27, R0, PT ;  /* 0x000000001b00720c */ /* 0x000fc40003f66270 */
[----:B------:R-:W-:Y:S02]  /*d8d0*/  ISETP.NE.AND P6, PT, R21, RZ, PT ;  /* 0x000000ff1500720c */ /* 0x000fe40003fc5270 */
[----:B------:R-:W-:Y:S02]  /*d8e0*/  ISETP.GE.AND P1, PT, R15, R0, PT ;  /* 0x000000000f00720c */ /* 0x000fe40003f26270 */
[----:B------:R-:W-:Y:S02]  /*d8f0*/  FSEL R195, R24, -INF , !P3 ;  /* 0xff80000018c37808 */ /* 0x000fe40005800000 */
[----:B------:R-:W-:Y:S02]  /*d900*/  LEA R225, R204, UR5, 0x1 ;  /* 0x00000005cce17c11 */ /* 0x000fe4000f8e08ff */
[----:B------:R-:W-:Y:S02]  /*d910*/  FSEL R185, R23, -INF , !P2 ;  /* 0xff80000017b97808 */ /* 0x000fe40005000000 */
[----:B------:R-:W-:-:S02]  /*d920*/  FSEL R193, R103, -INF , !P1 ;  /* 0xff80000067c17808 */ /* 0x000fc40004800000 */
[----:B------:R-:W-:Y:S02]  /*d930*/  FSEL R187, R98, -INF , !P0 ;  /* 0xff80000062bb7808 */ /* 0x000fe40004000000 */
[----:B------:R-:W-:Y:S02]  /*d940*/  FSEL R16, R16, -INF , !P6 ;  /* 0xff80000010107808 */ /* 0x000fe40007000000 */
[----:B------:R-:W-:Y:S01]  /*d950*/  FSEL R5, R5, -INF , !P4 ;  /* 0xff80000005057808 */ /* 0x000fe20006000000 */
[----:B------:R-:W-:Y:S06]  /*d960*/  @!P5 BRA `(.L_x_1882) ;  /* 0x00000008001cd947 */ /* 0x000fec0003800000 */
        /* <DEDUP_REMOVED lines=13> */
.L_x_1883:
        /* <DEDUP_REMOVED lines=29> */
[----:B------:R-:W-:Y:S01]  /*dc10*/  ISETP.GE.U32.AND P3, PT, R98, R7, PT ;  /* 0x000000076200720c */ /* 0x000fe20003f66070 */
[----:B------:R-:W1:Y:S01]  /*dc20*/  LDC.64 R24, c[0x0][0x3b8] ;  /* 0x0000ee00ff187b82 */ /* 0x000e620000000a00 */
        /* <DEDUP_REMOVED lines=16> */
[----:B-1----:R-:W-:Y:S01]  /*dd30*/  IMAD.WIDE.U32 R100, R7, R24, RZ ;  /* 0x0000001807647225 */ /* 0x002fe200078e00ff */
        /* <DEDUP_REMOVED lines=12> */
.L_x_1884:
        /* <DEDUP_REMOVED lines=13> */
[-C--:B------:R-:W-:Y:S01]  /*ded0*/  IADD3 R104, P1, PT, R106, R18.reuse, RZ ;  /* 0x000000126a687210 */ /* 0x080fe20007f3e0ff */
[----:B------:R-:W-:Y:S02]  /*dee0*/  @!P0 IMAD.MOV.U32 R111, RZ, RZ, R199 ;  /* 0x000000ffff6f8224 */ /* 0x000fe400078e00c7 */
[--C-:B------:R-:W-:Y:S01]  /*def0*/  IMAD.X R107, R109, 0x1, R15.reuse, P2 ;  /* 0x000000016d6b7824 */ /* 0x100fe200010e060f */
[-C--:B------:R-:W-:Y:S02]  /*df00*/  IADD3 R24, P2, PT, R104, R18.reuse, RZ ;  /* 0x0000001268187210 */ /* 0x080fe40007f5e0ff */
[----:B------:R-:W-:Y:S01]  /*df10*/  @!PT LDS RZ, [RZ] ;  /* 0x00000000fffff984 */ /* 0x000fe20000000800 */
[----:B------:R-:W-:Y:S01]  /*df20*/  @!PT LDS RZ, [RZ] ;  /* 0x00000000fffff984 */ /* 0x000fe20000000800 */
[----:B------:R-:W-:Y:S01]  /*df30*/  @!PT LDS RZ, [RZ] ;  /* 0x00000000fffff984 */ /* 0x000fe20000000800 */
[----:B------:R1:W-:Y:S01]  /*df40*/  @!P0 LDGSTS.E.BYPASS.LTC128B.128 [R225+0x1000], desc[UR6][R110.64] ;  /* 0x010000006ee18fae */ /* 0x0003e2000b981a06 */
[----:B------:R-:W-:Y:S01]  /*df50*/  IMAD.X R105, R107, 0x1, R15, P1 ;  /* 0x000000016b697824 */ /* 0x000fe200008e060f */
[----:B------:R-:W-:-:S02]  /*df60*/  @!P0 IADD3 R112, P1, PT, R24, R18, RZ ;  /* 0x0000001218708210 */ /* 0x000fc40007f3e0ff */
[----:B------:R1:W-:Y:S01]  /*df70*/  @P0 STS.128 [R225+0x1000], RZ ;  /* 0x001000ffe1000388 */ /* 0x0003e20000000c00 */
[----:B------:R-:W-:-:S03]  /*df80*/  IMAD.X R25, R105, 0x1, R15, P2 ;  /* 0x0000000169197824 */ /* 0x000fc600010e060f */
[----:B------:R-:W-:Y:S01]  /*df90*/  @!PT LDS RZ, [RZ] ;  /* 0x00000000fffff984 */ /* 0x000fe20000000800 */
[----:B------:R-:W-:Y:S01]  /*dfa0*/  @!PT LDS RZ, [RZ] ;  /* 0x00000000fffff984 */ /* 0x000fe20000000800 */
[----:B------:R-:W-:Y:S01]  /*dfb0*/  @!PT LDS RZ, [RZ] ;  /* 0x00000000fffff984 */ /* 0x000fe20000000800 */
[----:B------:R1:W-:Y:S01]  /*dfc0*/  @!P0 LDGSTS.E.BYPASS.LTC128B.128 [R225+0x1800], desc[UR6][R102.64] ;  /* 0x0180000066e18fae */ /* 0x0003e2000b981a06 */
[----:B------:R-:W-:-:S03]  /*dfd0*/  @!P0 IMAD.X R113, R25, 0x1, R15, P1 ;  /* 0x0000000119718824 */ /* 0x000fc600008e060f */
        /* <DEDUP_REMOVED lines=32> */
.L_x_1882:
[----:B------:R-:W-:Y:S01]  /*e1e0*/  FMNMX3.FTZ R7, R16, R14, R12, !PT ;  /* 0x0000000e10077276 */ /* 0x000fe2000781000c */
[----:B------:R-:W2:Y:S01]  /*e1f0*/  LDCU UR4, c[0x0][0x45c] ;  /* 0x00008b80ff0477ac */ /* 0x000ea20008000800 */
[----:B------:R-:W-:Y:S02]  /*e200*/  LOP3.LUT R224, R196, 0x120, R217, 0xf8, !PT ;  /* 0x00000120c4e07812 */ /* 0x000fe400078ef8d9 */
[----:B------:R-:W-:Y:S02]  /*e210*/  FMNMX3.FTZ R7, R7, R20, R10, !PT ;  /* 0x0000001407077276 */ /* 0x000fe4000781000a */
[----:B------:R-:W-:Y:S02]  /*e220*/  LEA R224, R224, UR5, 0x1 ;  /* 0x00000005e0e07c11 */ /* 0x000fe4000f8e08ff */
[----:B------:R-:W-:Y:S02]  /*e230*/  FMNMX3.FTZ R7, R7, R8, R140, !PT ;  /* 0x0000000807077276 */ /* 0x000fe4000781008c */
[----:B------:R-:W-:-:S02]  /*e240*/  MOV R230, 0xffffffff ;  /* 0xffffffff00e67802 */ /* 0x000fc40000000f00 */
        /* <DEDUP_REMOVED lines=30> */
[----:B---3--:R-:W-:-:S05]  /*e430*/  FMNMX.FTZ R7, R18, R7, !PT ;  /* 0x0000000712077209 */ /* 0x008fca0007810000 */
[----:B------:R-:W3:Y:S02]  /*e440*/  SHFL.BFLY PT, R134, R7, 0x1, 0x1f ;  /* 0x0c201f0007867f89 */ /* 0x000ee400000e0000 */
[----:B---3--:R-:W-:-:S04]  /*e450*/  FMNMX.FTZ R134, R7, R134, !PT ;  /* 0x0000008607867209 */ /* 0x008fc80007810000 */
[C---:B------:R-:W-:Y:S01]  /*e460*/  FSETP.NEU.FTZ.AND P0, PT, R134.reuse, -INF , PT ;  /* 0xff8000008600780b */ /* 0x040fe20003f1d000 */
[----:B--2---:R-:W-:-:S05]  /*e470*/  FMUL.FTZ R95, R134, UR4 ;  /* 0x00000004865f7c20 */ /* 0x004fca0008410000 */
[----:B------:R-:W-:-:S05]  /*e480*/  FSEL R95, R95, RZ, P0 ;  /* 0x000000ff5f5f7208 */ /* 0x000fca0000000000 */
[----:B------:R-:W-:Y:S01]  /*e490*/  FFMA.FTZ R128, R8, UR4, -R95 ;  /* 0x0000000408807c23 */ /* 0x000fe2000801085f */
[----:B------:R-:W-:Y:S01]  /*e4a0*/  FMNMX3.FTZ R8, R5, R153, R31, !PT ;  /* 0x0000009905087276 */ /* 0x000fe2000781001f */
[--C-:B------:R-:W-:Y:S01]  /*e4b0*/  FFMA.FTZ R85, R6, UR4, -R95.reuse ;  /* 0x0000000406557c23 */ /* 0x100fe2000801085f */
[--C-:B-1----:R-:W-:Y:S01]  /*e4c0*/  FFMA.FTZ R100, R82, UR4, -R95.reuse ;  /* 0x0000000452647c23 */ /* 0x102fe2000801085f */
        /* <DEDUP_REMOVED lines=26> */
[----:B------:R-:W-:Y:S01]  /*e670*/  LDSM.16.MT88.4 R32, [R224+0x5400] ;  /* 0x00540000e020783b */ /* 0x000fe20000004200 */
        /* <DEDUP_REMOVED lines=43> */
[----:B------:R-:W-:Y:S01]  /*e930*/  FADD.FTZ R144, R165, R144 ;  /* 0x00000090a5907221 */ /* 0x000fe20000010000 */
[----:B------:R-:W-:Y:S01]  /*e940*/  FFMA.FTZ R75, R72, UR4, -R95 ;  /* 0x00000004484b7c23 */ /* 0x000fe2000801085f */
[----:B------:R-:W-:Y:S01]  /*e950*/  MUFU.EX2 R118, R118 ;  /* 0x0000007600767308 */ /* 0x000fe20000000800 */
[----:B------:R-:W-:Y:S01]  /*e960*/  FMNMX3.FTZ R8, R8, R135, R131, !PT ;  /* 0x0000008708087276 */ /* 0x000fe20007810083 */
[----:B------:R-:W-:Y:S01]  /*e970*/  FADD.FTZ R161, R161, R144 ;  /* 0x00000090a1a17221 */ /* 0x000fe20000010000 */
        /* <DEDUP_REMOVED lines=17> */
[----:B------:R-:W-:Y:S01]  /*ea90*/  FFMA.FTZ R120, R120, UR4, -R95 ;  /* 0x0000000478787c23 */ /* 0x000fe2000801085f */
[----:B------:R-:W-:Y:S01]  /*eaa0*/  FMNMX3.FTZ R6, R6, R50, R49, !PT ;  /* 0x0000003206067276 */ /* 0x000fe20007810031 */
[----:B------:R-:W-:-:S02]  /*eab0*/  FFMA.FTZ R42, R42, UR4, -R95 ;  /* 0x000000042a2a7c23 */ /* 0x000fc4000801085f */
[----:B------:R-:W-:Y:S01]  /*eac0*/  MUFU.EX2 R113, R113 ;  /* 0x0000007100717308 */ /* 0x000fe20000000800 */
[----:B------:R-:W-:-:S04]  /*ead0*/  FMNMX3.FTZ R6, R6, R48, R47, !PT ;  /* 0x0000003006067276 */ /* 0x000fc8000781002f */
[----:B------:R-:W-:-:S03]  /*eae0*/  FMNMX3.FTZ R6, R6, R45, R40, !PT ;  /* 0x0000002d06067276 */ /* 0x000fc60007810028 */
[----:B------:R-:W-:Y:S01]  /*eaf0*/  MUFU.EX2 R112, R112 ;  /* 0x0000007000707308 */ /* 0x000fe20000000800 */
[----:B------:R-:W-:-:S04]  /*eb00*/  FMNMX3.FTZ R6, R6, R38, R37, !PT ;  /* 0x0000002606067276 */ /* 0x000fc80007810025 */
[----:B------:R-:W-:-:S03]  /*eb10*/  FMNMX3.FTZ R6, R6, R36, R41, !PT ;  /* 0x0000002406067276 */ /* 0x000fc60007810029 */
[----:B------:R-:W-:Y:S01]  /*eb20*/  MUFU.EX2 R111, R111 ;  /* 0x0000006f006f7308 */ /* 0x000fe20000000800 */
[----:B------:R-:W-:-:S04]  /*eb30*/  FMNMX3.FTZ R6, R6, R39, R44, !PT ;  /* 0x0000002706067276 */ /* 0x000fc8000781002c */
[----:B------:R-:W-:-:S03]  /*eb40*/  FMNMX3.FTZ R6, R6, R51, R66, !PT ;  /* 0x0000003306067276 */ /* 0x000fc60007810042 */
[----:B------:R-:W-:Y:S01]  /*eb50*/  MUFU.EX2 R108, R108 ;  /* 0x0000006c006c7308 */ /* 0x000fe20000000800 */
[----:B------:R-:W-:-:S05]  /*eb60*/  FMNMX.FTZ R6, R43, R6, !PT ;  /* 0x000000062b067209 */ /* 0x000fca0007810000 */
        /* <DEDUP_REMOVED lines=10> */
[----:B-1----:R-:W-:-:S04]  /*ec10*/  FMNMX.FTZ R133, R4, R133, !PT ;  /* 0x0000008504857209 */ /* 0x002fc80007810000 */
[C---:B------:R-:W-:Y:S01]  /*ec20*/  FSETP.NEU.FTZ.AND P0, PT, R133.reuse, -INF , PT ;  /* 0xff8000008500780b */ /* 0x040fe20003f1d000 */
[----:B------:R-:W-:Y:S02]  /*ec30*/  FMUL.FTZ R96, R133, UR4 ;  /* 0x0000000485607c20 */ /* 0x000fe40008410000 */
[----:B------:R-:W-:Y:S03]  /*ec40*/  MUFU.EX2 R100, R100 ;  /* 0x0000006400647308 */ /* 0x000fe60000000800 */
[----:B------:R-:W-:-:S05]  /*ec50*/  FSEL R96, R96, RZ, P0 ;  /* 0x000000ff60607208 */ /* 0x000fca0000000000 */
[----:B------:R-:W-:Y:S01]  /*ec60*/  MUFU.EX2 R101, R101 ;  /* 0x0000006500657308 */ /* 0x000fe20000000800 */
[--C-:B------:R-:W-:Y:S01]  /*ec70*/  FFMA.FTZ R163, R5, UR4, -R96.reuse ;  /* 0x0000000405a37c23 */ /* 0x100fe20008010860 */
[--C-:B------:R-:W-:Y:S01]  /*ec80*/  FFMA.FTZ R138, R13, UR4, -R96.reuse ;  /* 0x000000040d8a7c23 */ /* 0x100fe20008010860 */
[----:B------:R-:W1:Y:S01]  /*ec90*/  LDSM.16.MT88.4 R4, [R224+0x5000] ;  /* 0x00500000e004783b */ /* 0x000e620000004200 */
[--C-:B------:R-:W-:Y:S01]  /*eca0*/  FFMA.FTZ R140, R153, UR4, -R96.reuse ;  /* 0x00000004998c7c23 */ /* 0x100fe20008010860 */
[--C-:B------:R-:W-:Y:S01]  /*ecb0*/  FFMA.FTZ R159, R31, UR4, -R96.reuse ;  /* 0x000000041f9f7c23 */ /* 0x100fe20008010860 */
[--C-:B------:R-:W-:Y:S01]  /*ecc0*/  FFMA.FTZ R155, R19, UR4, -R96.reuse ;  /* 0x00000004139b7c23 */ /* 0x100fe20008010860 */
[----:B------:R-:W2:Y:S01]  /*ecd0*/  LDSM.16.MT88.4 R12, [R94+0x5000] ;  /* 0x005000005e0c783b */ /* 0x000ea20000004200 */
[----:B------:R-:W-:Y:S01]  /*ece0*/  MUFU.EX2 R163, R163 ;  /* 0x000000a300a37308 */ /* 0x000fe20000000800 */
[--C-:B------:R-:W-:Y:S01]  /*ecf0*/  FFMA.FTZ R153, R17, UR4, -R96.reuse ;  /* 0x0000000411997c23 */ /* 0x100fe20008010860 */
[--C-:B------:R-:W-:Y:S01]  /*ed00*/  FFMA.FTZ R126, R11, UR4, -R96.reuse ;  /* 0x000000040b7e7c23 */ /* 0x100fe20008010860 */
[--C-:B------:R-:W-:Y:S01]  /*ed10*/  FFMA.FTZ R122, R9, UR4, -R96.reuse ;  /* 0x00000004097a7c23 */ /* 0x100fe20008010860 */
[----:B------:R-:W3:Y:S01]  /*ed20*/  LDSM.16.MT88.4 R16, [R94+0x5400] ;  /* 0x005400005e10783b */ /* 0x000ee20000004200 */
[--C-:B------:R-:W-:Y:S01]  /*ed30*/  FFMA.FTZ R123, R29, UR4, -R96.reuse ;  /* 0x000000041d7b7c23 */ /* 0x100fe20008010860 */
[--C-:B------:R-:W-:Y:S01]  /*ed40*/  FFMA.FTZ R116, R213, UR4, -R96.reuse ;  /* 0x00000004d5747c23 */ /* 0x100fe20008010860 */
[--C-:B------:R-:W-:Y:S01]  /*ed50*/  FFMA.FTZ R121, R209, UR4, -R96.reuse ;  /* 0x00000004d1797c23 */ /* 0x100fe20008010860 */
[----:B------:R-:W4:Y:S01]  /*ed60*/  MUFU.EX2 R140, R140 ;  /* 0x0000008c008c7308 */ /* 0x000f220000000800 */
[----:B------:R-:W5:Y:S01]  /*ed70*/  LDSM.16.MT88.4 R28, [R224+0x5800] ;  /* 0x00580000e01c783b */ /* 0x000f620000004200 */
        /* <DEDUP_REMOVED lines=31> */
[----:B-1----:R-:W-:Y:S01]  /*ef70*/  F2FP.F16.F32.PACK_AB R23, R138, R159 ;  /* 0x0000009f8a17723e */ /* 0x002fe200000000ff */
[--C-:B------:R-:W-:Y:S01]  /*ef80*/  FFMA.FTZ R168, R143, UR4, -R96.reuse ;  /* 0x000000048fa87c23 */ /* 0x100fe20008010860 */
[----:B------:R-:W-:Y:S01]  /*ef90*/  FFMA.FTZ R143, R146, UR4, -R95 ;  /* 0x00000004928f7c23 */ /* 0x000fe2000801085f */
[--C-:B------:R-:W-:Y:S01]  /*efa0*/  FFMA.FTZ R146, R141, UR4, -R96.reuse ;  /* 0x000000048d927c23 */ /* 0x100fe20008010860 */
[--C-:B------:R-:W-:Y:S01]  /*efb0*/  FFMA.FTZ R139, R139, UR4, -R96.reuse ;  /* 0x000000048b8b7c23 */ /* 0x100fe20008010860 */
[--C-:B------:R-:W-:Y:S01]  /*efc0*/  FFMA.FTZ R137, R137, UR4, -R96.reuse ;  /* 0x0000000489897c23 */ /* 0x100fe20008010860 */
[----:B------:R-:W-:Y:S01]  /*efd0*/  FFMA.FTZ R170, R135, UR4, -R96 ;  /* 0x0000000487aa7c23 */ /* 0x000fe20008010860 */
[----:B------:R-:W-:Y:S01]  /*efe0*/  MUFU.EX2 R122, R122 ;  /* 0x0000007a007a7308 */ /* 0x000fe20000000800 */
[C---:B------:R-:W-:Y:S01]  /*eff0*/  HMMA.16816.F32 R8, R20.reuse, R4, RZ ;  /* 0x000000041408723c */ /* 0x040fe200000018ff */
[----:B------:R-:W-:Y:S01]  /*f000*/  FADD.FTZ R140, R163, R140 ;  /* 0x0000008ca38c7221 */ /* 0x000fe20000010000 */
[--C-:B------:R-:W-:Y:S01]  /*f010*/  FFMA.FTZ R131, R131, UR4, -R96.reuse ;  /* 0x0000000483837c23 */ /* 0x100fe20008010860 */
[--C-:B------:R-:W-:Y:S01]  /*f020*/  FFMA.FTZ R172, R129, UR4, -R96.reuse ;  /* 0x0000000481ac7c23 */ /* 0x100fe20008010860 */
[----:B------:R-:W-:Y:S01]  /*f030*/  FFMA.FTZ R125, R125, UR4, -R96 ;  /* 0x000000047d7d7c23 */ /* 0x000fe20008010860 */
[----:B------:R-:W-:Y:S01]  /*f040*/  FADD.FTZ R159, R159, R140 ;  /* 0x0000008c9f9f7221 */ /* 0x000fe20000010000 */
[--C-:B------:R-:W-:Y:S01]  /*f050*/  FFMA.FTZ R69, R69, UR4, -R96.reuse ;  /* 0x0000000445457c23 */ /* 0x100fe20008010860 */
[----:B------:R-:W1:Y:S01]  /*f060*/  MUFU.EX2 R153, R153 ;  /* 0x0000009900997308 */ /* 0x000e620000000800 */
        /* <DEDUP_REMOVED lines=8> */
[C---:B--2---:R-:W-:Y:S01]  /*f0f0*/  HMMA.16816.F32 R24, R20.reuse, R12, RZ ;  /* 0x0000000c1418723c */ /* 0x044fe200000018ff */
[----:B------:R-:W-:Y:S01]  /*f100*/  F2FP.F16.F32.PACK_AB R12, R128, R157 ;  /* 0x0000009d800c723e */ /* 0x000fe200000000ff */
[--C-:B------:R-:W-:Y:S01]  /*f110*/  FFMA.FTZ R48, R48, UR4, -R96.reuse ;  /* 0x0000000430307c23 */ /* 0x100fe20008010860 */
[----:B----4-:R-:W-:Y:S01]  /*f120*/  F2FP.F16.F32.PACK_AB R13, R126, R155 ;  /* 0x0000009b7e0d723e */ /* 0x010fe200000000ff */
[--C-:B------:R-:W-:Y:S01]  /*f130*/  FFMA.FTZ R50, R50, UR4, -R96.reuse ;  /* 0x0000000432327c23 */ /* 0x100fe20008010860 */
[--C-:B------:R-:W-:Y:S01]  /*f140*/  FFMA.FTZ R47, R47, UR4, -R96.reuse ;  /* 0x000000042f2f7c23 */ /* 0x100fe20008010860 */
[--C-:B------:R-:W-:Y:S01]  /*f150*/  FFMA.FTZ R40, R40, UR4, -R96.reuse ;  /* 0x0000000428287c23 */ /* 0x100fe20008010860 */
[----:B------:R-:W2:Y:S01]  /*f160*/  MUFU.EX2 R116, R116 ;  /* 0x0000007400747308 */ /* 0x000ea20000000800 */
[----:B------:R-:W-:Y:S01]  /*f170*/  HMMA.16816.F32 R20, R20, R14, RZ ;  /* 0x0000000e1414723c */ /* 0x000fe200000018ff */
[----:B------:R-:W-:Y:S01]  /*f180*/  F2FP.F16.F32.PACK_AB R14, R118, R119 ;  /* 0x00000077760e723e */ /* 0x000fe200000000ff */
[--C-:B------:R-:W-:Y:S01]  /*f190*/  FFMA.FTZ R37, R37, UR4, -R96.reuse ;  /* 0x0000000425257c23 */ /* 0x100fe20008010860 */
[----:B-1----:R-:W-:Y:S01]  /*f1a0*/  F2FP.F16.F32.PACK_AB R15, R153, R122 ;  /* 0x0000007a990f723e */ /* 0x002fe200000000ff */
[--C-:B------:R-:W-:Y:S01]  /*f1b0*/  FFMA.FTZ R36, R36, UR4, -R96.reuse ;  /* 0x0000000424247c23 */ /* 0x100fe20008010860 */
[--C-:B------:R-:W-:Y:S01]  /*f1c0*/  FFMA.FTZ R41, R41, UR4, -R96.reuse ;  /* 0x0000000429297c23 */ /* 0x100fe20008010860 */
[--C-:B------:R-:W-:Y:S01]  /*f1d0*/  FFMA.FTZ R39, R39, UR4, -R96.reuse ;  /* 0x0000000427277c23 */ /* 0x100fe20008010860 */
[----:B------:R-:W-:Y:S01]  /*f1e0*/  MUFU.EX2 R121, R121 ;  /* 0x0000007900797308 */ /* 0x000fe20000000800 */
[----:B------:R-:W-:Y:S01]  /*f1f0*/  LDSM.16.MT88.4 R208, [R224+0x8c00] ;  /* 0x008c0000e0d0783b */ /* 0x000fe20000004200 */
[----:B------:R-:W-:Y:S01]  /*f200*/  FFMA.FTZ R193, R43, UR4, -R96 ;  /* 0x000000042bc17c23 */ /* 0x000fe20008010860 */
[C---:B------:R-:W-:Y:S02]  /*f210*/  HMMA.16816.F32 R8, R12.reuse, R32, R8 ;  /* 0x000000200c08723c */ /* 0x040fe40000001808 */
[----:B------:R-:W-:Y:S03]  /*f220*/  LDSM.16.MT88.4 R200, [R94+0x8c00] ;  /* 0x008c00005ec8783b */ /* 0x000fe60000004200 */
[----:B------:R-:W1:Y:S03]  /*f230*/  MUFU.EX2 R124, R124 ;  /* 0x0000007c007c7308 */ /* 0x000e660000000800 */
[C---:B------:R-:W-:Y:S01]  /*f240*/  HMMA.16816.F32 R4, R12.reuse, R34, R4 ;  /* 0x000000220c04723c */ /* 0x040fe20000001804 */
[----:B------:R-:W4:Y:S04]  /*f250*/  LDSM.16.MT88.4 R32, [R94+0x5800] ;  /* 0x005800005e20783b */ /* 0x000f280000004200 */
[----:B------:R-:W-:Y:S03]  /*f260*/  MUFU.EX2 R169, R169 ;  /* 0x000000a900a97308 */ /* 0x000fe60000000800 */
[C---:B---3--:R-:W-:Y:S05]  /*f270*/  HMMA.16816.F32 R24, R12.reuse, R16, R24 ;  /* 0x000000100c18723c */ /* 0x048fea0000001818 */
[----:B------:R-:W3:Y:S03]  /*f280*/  MUFU.EX2 R136, R136 ;  /* 0x0000008800887308 */ /* 0x000ee60000000800 */
[----:B------:R-:W-:Y:S01]  /*f290*/  HMMA.16816.F32 R20, R12, R18, R20 ;  /* 0x000000120c14723c */ /* 0x000fe20000001814 */
[----:B------:R-:W3:Y:S01]  /*f2a0*/  LDSM.16.MT88.4 R16, [R224+0x5c00] ;  /* 0x005c0000e010783b */ /* 0x000ee20000004200 */
[----:B------:R-:W-:-:S02]  /*f2b0*/  F2FP.F16.F32.PACK_AB R12, R114, R117 ;  /* 0x00000075720c723e */ /* 0x000fc400000000ff */
[----:B--2---:R-:W-:Y:S01]  /*f2c0*/  F2FP.F16.F32.PACK_AB R13, R116, R123 ;  /* 0x0000007b740d723e */ /* 0x004fe200000000ff */
[----:B------:R-:W-:Y:S01]  /*f2d0*/  MUFU.EX2 R142, R142 ;  /* 0x0000008e008e7308 */ /* 0x000fe20000000800 */
[----:B------:R-:W-:Y:S02]  /*f2e0*/  F2FP.F16.F32.PACK_AB R14, R112, R113 ;  /* 0x00000071700e723e */ /* 0x000fe400000000ff */
[----:B-1----:R-:W-:-:S05]  /*f2f0*/  F2FP.F16.F32.PACK_AB R15, R124, R121 ;  /* 0x000000797c0f723e */ /* 0x002fca00000000ff */
[----:B------:R-:W1:Y:S02]  /*f300*/  MUFU.EX2 R167, R167 ;  /* 0x000000a700a77308 */ /* 0x000e640000000800 */
[C---:B-----5:R-:W-:Y:S06]  /*f310*/  HMMA.16816.F32 R8, R12.reuse, R28, R8 ;  /* 0x0000001c0c08723c */ /* 0x060fec0000001808 */
[----:B------:R-:W-:Y:S02]  /*f320*/  MUFU.EX2 R175, R175 ;  /* 0x000000af00af7308 */ /* 0x000fe40000000800 */
[C---:B------:R-:W-:Y:S01]  /*f330*/  HMMA.16816.F32 R4, R12.reuse, R30, R4 ;  /* 0x0000001e0c04723c */ /* 0x040fe20000001804 */
[----:B------:R-:W2:Y:S05]  /*f340*/  LDSM.16.MT88.4 R28, [R94+0x5c00] ;  /* 0x005c00005e1c783b */ /* 0x000eaa0000004200 */
[----:B------:R-:W5:Y:S02]  /*f350*/  MUFU.EX2 R148, R148 ;  /* 0x0000009400947308 */ /* 0x000f640000000800 */
[C---:B----4-:R-:W-:Y:S06]  /*f360*/  HMMA.16816.F32 R24, R12.reuse, R32, R24 ;  /* 0x000000200c18723c */ /* 0x050fec0000001818 */
[----:B------:R-:W-:Y:S02]  /*f370*/  MUFU.EX2 R150, R150 ;  /* 0x0000009600967308 */ /* 0x000fe40000000800 */
[----:B------:R-:W-:Y:S01]  /*f380*/  HMMA.16816.F32 R20, R12, R34, R20 ;  /* 0x000000220c14723c */ /* 0x000fe20000001814 */
[----:B------:R-:W4:Y:S01]  /*f390*/  LDSM.16.MT88.4 R32, [R224+0x6000] ;  /* 0x00600000e020783b */ /* 0x000f220000004200 */
[----:B------:R-:W-:-:S02]  /*f3a0*/  F2FP.F16.F32.PACK_AB R12, R108, R111 ;  /* 0x0000006f6c0c723e */ /* 0x000fc400000000ff */
[----:B---3--:R-:W-:Y:S02]  /*f3b0*/  F2FP.F16.F32.PACK_AB R13, R136, R169 ;  /* 0x000000a9880d723e */ /* 0x008fe400000000ff */
[----:B------:R-:W-:Y:S01]  /*f3c0*/  F2FP.F16.F32.PACK_AB R14, R106, R109 ;  /* 0x0000006d6a0e723e */ /* 0x000fe200000000ff */
[----:B------:R-:W3:Y:S01]  /*f3d0*/  MUFU.EX2 R173, R173 ;  /* 0x000000ad00ad7308 */ /* 0x000ee20000000800 */
[----:B-1----:R-:W-:-:S07]  /*f3e0*/  F2FP.F16.F32.PACK_AB R15, R167, R142 ;  /* 0x0000008ea70f723e */ /* 0x002fce00000000ff */
[C---:B------:R-:W-:Y:S01]  /*f3f0*/  HMMA.16816.F32 R8, R12.reuse, R16, R8 ;  /* 0x000000100c08723c */ /* 0x040fe20000001808 */
[----:B------:R-:W-:Y:S07]  /*f400*/  MUFU.EX2 R92, R92 ;  /* 0x0000005c005c7308 */ /* 0x000fee0000000800 */
[C---:B------:R-:W-:Y:S01]  /*f410*/  HMMA.16816.F32 R4, R12.reuse, R18, R4 ;  /* 0x000000120c04723c */ /* 0x040fe20000001804 */
[----:B------:R-:W1:Y:S01]  /*f420*/  LDSM.16.MT88.4 R16, [R94+0x6000] ;  /* 0x006000005e10783b */ /* 0x000e620000004200 */
[----:B------:R-:W-:Y:S06]  /*f430*/  MUFU.EX2 R179, R179 ;  /* 0x000000b300b37308 */ /* 0x000fec0000000800 */
[C---:B--2---:R-:W-:Y:S02]  /*f440*/  HMMA.16816.F32 R24, R12.reuse, R28, R24 ;  /* 0x0000001c0c18723c */ /* 0x044fe40000001818 */
[----:B------:R-:W2:Y:S06]  /*f450*/  MUFU.EX2 R152, R152 ;  /* 0x0000009800987308 */ /* 0x000eac0000000800 */
[----:B------:R-:W-:Y:S01]  /*f460*/  HMMA.16816.F32 R20, R12, R30, R20 ;  /* 0x0000001e0c14723c */ /* 0x000fe20000001814 */
[----:B------:R-:W2:Y:S01]  /*f470*/  LDSM.16.MT88.4 R28, [R224+0x6400] ;  /* 0x00640000e01c783b */ /* 0x000ea20000004200 */
[----:B------:R-:W-:Y:S01]  /*f480*/  F2FP.F16.F32.PACK_AB R12, R104, R107 ;  /* 0x0000006b680c723e */ /* 0x000fe200000000ff */
[----:B------:R-:W-:Y:S01]  /*f490*/  MUFU.EX2 R156, R156 ;  /* 0x0000009c009c7308 */ /* 0x000fe20000000800 */
[----:B-----5:R-:W-:-:S02]  /*f4a0*/  F2FP.F16.F32.PACK_AB R13, R148, R175 ;  /* 0x000000af940d723e */ /* 0x020fc400000000ff */
[----:B------:R-:W-:Y:S02]  /*f4b0*/  F2FP.F16.F32.PACK_AB R14, R102, R105 ;  /* 0x00000069660e723e */ /* 0x000fe400000000ff */
[----:B---3--:R-:W-:-:S03]  /*f4c0*/  F2FP.F16.F32.PACK_AB R15, R173, R150 ;  /* 0x00000096ad0f723e */ /* 0x008fc600000000ff */
[----:B------:R-:W3:Y:S04]  /*f4d0*/  MUFU.EX2 R177, R177 ;  /* 0x000000b100b17308 */ /* 0x000ee80000000800 */
[C---:B----4-:R-:W-:Y:S04]  /*f4e0*/  HMMA.16816.F32 R8, R12.reuse, R32, R8 ;  /* 0x000000200c08723c */ /* 0x050fe80000001808 */
[----:B------:R-:W-:Y:S04]  /*f4f0*/  MUFU.EX2 R93, R93 ;  /* 0x0000005d005d7308 */ /* 0x000fe80000000800 */
[C---:B------:R-:W-:Y:S01]  /*f500*/  HMMA.16816.F32 R4, R12.reuse, R34, R4 ;  /* 0x000000220c04723c */ /* 0x040fe20000001804 */
[----:B------:R-:W4:Y:S03]  /*f510*/  LDSM.16.MT88.4 R32, [R94+0x6400] ;  /* 0x006400005e20783b */ /* 0x000f260000004200 */
[----:B------:R-:W5:Y:S04]  /*f520*/  MUFU.EX2 R90, R90 ;  /* 0x0000005a005a7308 */ /* 0x000f680000000800 */
[C---:B-1----:R-:W-:Y:S04]  /*f530*/  HMMA.16816.F32 R24, R12.reuse, R16, R24 ;  /* 0x000000100c18723c */ /* 0x042fe80000001818 */
[----:B------:R-:W-:Y:S04]  /*f540*/  MUFU.EX2 R91, R91 ;  /* 0x0000005b005b7308 */ /* 0x000fe80000000800 */
[----:B------:R-:W-:Y:S01]  /*f550*/  HMMA.16816.F32 R20, R12, R18, R20 ;  /* 0x000000120c14723c */ /* 0x000fe20000001814 */
[----:B------:R-:W1:Y:S01]  /*f560*/  LDSM.16.MT88.4 R16, [R224+0x6800] ;  /* 0x00680000e010783b */ /* 0x000e620000004200 */
[----:B------:R-:W-:-:S02]  /*f570*/  F2FP.F16.F32.PACK_AB R12, R100, R103 ;  /* 0x00000067640c723e */ /* 0x000fc400000000ff */
[----:B--2---:R-:W-:Y:S01]  /*f580*/  F2FP.F16.F32.PACK_AB R13, R152, R179 ;  /* 0x000000b3980d723e */ /* 0x004fe200000000ff */
[----:B------:R-:W-:Y:S01]  /*f590*/  MUFU.EX2 R88, R88 ;  /* 0x0000005800587308 */ /* 0x000fe20000000800 */
[----:B------:R-:W-:Y:S02]  /*f5a0*/  F2FP.F16.F32.PACK_AB R14, R92, R101 ;  /* 0x000000655c0e723e */ /* 0x000fe400000000ff */
[----:B---3--:R-:W-:-:S05]  /*f5b0*/  F2FP.F16.F32.PACK_AB R15, R177, R156 ;  /* 0x0000009cb10f723e */ /* 0x008fca00000000ff */
[----:B------:R-:W-:Y:S02]  /*f5c0*/  MUFU.EX2 R181, R181 ;  /* 0x000000b500b57308 */ /* 0x000fe40000000800 */
[C---:B------:R-:W-:Y:S06]  /*f5d0*/  HMMA.16816.F32 R8, R12.reuse, R28, R8 ;  /* 0x0000001c0c08723c */ /* 0x040fec0000001808 */
[----:B------:R-:W2:Y:S02]  /*f5e0*/  MUFU.EX2 R160, R160 ;  /* 0x000000a000a07308 */ /* 0x000ea40000000800 */
        /* <DEDUP_REMOVED lines=8> */
[----:B--2---:R-:W-:Y:S02]  /*f670*/  F2FP.F16.F32.PACK_AB R13, R160, R181 ;  /* 0x000000b5a00d723e */ /* 0x004fe400000000ff */
[----:B------:R-:W-:Y:S01]  /*f680*/  F2FP.F16.F32.PACK_AB R14, R88, R91 ;  /* 0x0000005b580e723e */ /* 0x000fe200000000ff */
[----:B------:R-:W-:Y:S01]  /*f690*/  MUFU.EX2 R89, R89 ;  /* 0x0000005900597308 */ /* 0x000fe20000000800 */
[----:B----4-:R-:W-:-:S07]  /*f6a0*/  F2FP.F16.F32.PACK_AB R15, R183, R162 ;  /* 0x000000a2b70f723e */ /* 0x010fce00000000ff */
[----:B------:R-:W2:Y:S01]  /*f6b0*/  MUFU.EX2 R86, R86 ;  /* 0x0000005600567308 */ /* 0x000ea20000000800 */
[C---:B-1----:R-:W-:Y:S07]  /*f6c0*/  HMMA.16816.F32 R8, R12.reuse, R16, R8 ;  /* 0x000000100c08723c */ /* 0x042fee0000001808 */
[----:B------:R-:W-:Y:S01]  /*f6d0*/  MUFU.EX2 R87, R87 ;  /* 0x0000005700577308 */ /* 0x000fe20000000800 */
[C---:B------:R-:W-:Y:S01]  /*f6e0*/  HMMA.16816.F32 R4, R12.reuse, R18, R4 ;  /* 0x000000120c04723c */ /* 0x040fe20000001804 */
[----:B------:R-:W1:Y:S06]  /*f6f0*/  LDSM.16.MT88.4 R16, [R94+0x6c00] ;  /* 0x006c00005e10783b */ /* 0x000e6c0000004200 */
[----:B------:R-:W4:Y:S01]  /*f700*/  MUFU.EX2 R84, R84 ;  /* 0x0000005400547308 */ /* 0x000f220000000800 */
[C---:B---3--:R-:W-:Y:S07]  /*f710*/  HMMA.16816.F32 R24, R12.reuse, R28, R24 ;  /* 0x0000001c0c18723c */ /* 0x048fee0000001818 */
[----:B------:R-:W-:Y:S01]  /*f720*/  MUFU.EX2 R185, R185 ;  /* 0x000000b900b97308 */ /* 0x000fe20000000800 */
[----:B------:R-:W-:Y:S01]  /*f730*/  HMMA.16816.F32 R20, R12, R30, R20 ;  /* 0x0000001e0c14723c */ /* 0x000fe20000001814 */
[----:B------:R-:W3:Y:S06]  /*f740*/  LDSM.16.MT88.4 R28, [R224+0x7000] ;  /* 0x00700000e01c783b */ /* 0x000eec0000004200 */
[----:B------:R-:W5:Y:S01]  /*f750*/  MUFU.EX2 R164, R164 ;  /* 0x000000a400a47308 */ /* 0x000f620000000800 */
[----:B--2---:R-:W-:-:S02]  /*f760*/  F2FP.F16.F32.PACK_AB R12, R86, R89 ;  /* 0x00000059560c723e */ /* 0x004fc400000000ff */
[----:B----4-:R-:W-:-:S05]  /*f770*/  F2FP.F16.F32.PACK_AB R14, R84, R87 ;  /* 0x00000057540e723e */ /* 0x010fca00000000ff */
[----:B------:R-:W-:Y:S08]  /*f780*/  MUFU.EX2 R187, R187 ;  /* 0x000000bb00bb7308 */ /* 0x000ff00000000800 */
[----:B------:R-:W2:Y:S01]  /*f790*/  MUFU.EX2 R166, R166 ;  /* 0x000000a600a67308 */ /* 0x000ea20000000800 */
[----:B-----5:R-:W-:-:S07]  /*f7a0*/  F2FP.F16.F32.PACK_AB R13, R164, R185 ;  /* 0x000000b9a40d723e */ /* 0x020fce00000000ff */
[----:B------:R-:W-:Y:S08]  /*f7b0*/  MUFU.EX2 R85, R85 ;  /* 0x0000005500557308 */ /* 0x000ff00000000800 */
[----:B------:R-:W4:Y:S01]  /*f7c0*/  MUFU.EX2 R82, R82 ;  /* 0x0000005200527308 */ /* 0x000f220000000800 */
[----:B--2---:R-:W-:-:S07]  /*f7d0*/  F2FP.F16.F32.PACK_AB R15, R166, R187 ;  /* 0x000000bba60f723e */ /* 0x004fce00000000ff */
[----:B------:R-:W-:Y:S01]  /*f7e0*/  MUFU.EX2 R83, R83 ;  /* 0x0000005300537308 */ /* 0x000fe20000000800 */
[C---:B------:R-:W-:Y:S07]  /*f7f0*/  HMMA.16816.F32 R8, R12.reuse, R32, R8 ;  /* 0x000000200c08723c */ /* 0x040fee0000001808 */
[----:B------:R-:W2:Y:S01]  /*f800*/  MUFU.EX2 R80, R80 ;  /* 0x0000005000507308 */ /* 0x000ea20000000800 */
[C---:B------:R-:W-:Y:S01]  /*f810*/  HMMA.16816.F32 R4, R12.reuse, R34, R4 ;  /* 0x000000220c04723c */ /* 0x040fe20000001804 */
[----:B------:R-:W5:Y:S06]  /*f820*/  LDSM.16.MT88.4 R32, [R94+0x7000] ;  /* 0x007000005e20783b */ /* 0x000f6c0000004200 */
[----:B------:R-:W-:Y:S01]  /*f830*/  MUFU.EX2 R154, R154 ;  /* 0x0000009a009a7308 */ /* 0x000fe20000000800 */
[----:B-1----:R-:W-:Y:S01]  /*f840*/  HMMA.16816.F32 R24, R12, R16, R24 ;  /* 0x000000100c18723c */ /* 0x002fe20000001818 */
[----:B----4-:R-:W-:-:S06]  /*f850*/  F2FP.F16.F32.PACK_AB R16, R82, R85 ;  /* 0x000000555210723e */ /* 0x010fcc00000000ff */
[----:B------:R-:W1:Y:S01]  /*f860*/  MUFU.EX2 R147, R147 ;  /* 0x0000009300937308 */ /* 0x000e620000000800 */
[----:B------:R-:W-:Y:S01]  /*f870*/  HMMA.16816.F32 R20, R12, R18, R20 ;  /* 0x000000120c14723c */ /* 0x000fe20000001814 */
[----:B------:R-:W4:Y:S01]  /*f880*/  LDSM.16.MT88.4 R12, [R224+0x7400] ;  /* 0x00740000e00c783b */ /* 0x000f220000004200 */
[----:B--2---:R-:W-:-:S05]  /*f890*/  F2FP.F16.F32.PACK_AB R18, R80, R83 ;  /* 0x000000535012723e */ /* 0x004fca00000000ff */
[----:B------:R-:W-:Y:S08]  /*f8a0*/  MUFU.EX2 R149, R149 ;  /* 0x0000009500957308 */ /* 0x000ff00000000800 */
[----:B------:R-:W2:Y:S01]  /*f8b0*/  MUFU.EX2 R168, R168 ;  /* 0x000000a800a87308 */ /* 0x000ea20000000800 */
[----:B-1----:R-:W-:-:S07]  /*f8c0*/  F2FP.F16.F32.PACK_AB R17, R147, R154 ;  /* 0x0000009a9311723e */ /* 0x002fce00000000ff */
[----:B------:R-:W-:Y:S08]  /*f8d0*/  MUFU.EX2 R81, R81 ;  /* 0x0000005100517308 */ /* 0x000ff00000000800 */
[----:B------:R-:W1:Y:S01]  /*f8e0*/  MUFU.EX2 R78, R78 ;  /* 0x0000004e004e7308 */ /* 0x000e620000000800 */
[----:B--2---:R-:W-:-:S07]  /*f8f0*/  F2FP.F16.F32.PACK_AB R19, R168, R149 ;  /* 0x00000095a813723e */ /* 0x004fce00000000ff */
[C---:B---3--:R-:W-:Y:S01]  /*f900*/  HMMA.16816.F32 R8, R16.reuse, R28, R8 ;  /* 0x0000001c1008723c */ /* 0x048fe20000001808 */
[----:B------:R-:W-:Y:S07]  /*f910*/  MUFU.EX2 R79, R79 ;  /* 0x0000004f004f7308 */ /* 0x000fee0000000800 */
[C---:B------:R-:W-:Y:S01]  /*f920*/  HMMA.16816.F32 R4, R16.reuse, R30, R4 ;  /* 0x0000001e1004723c */ /* 0x040fe20000001804 */
[----:B------:R-:W2:Y:S01]  /*f930*/  LDSM.16.MT88.4 R28, [R94+0x7400] ;  /* 0x007400005e1c783b */ /* 0x000ea20000004200 */
[----:B------:R-:W3:Y:S06]  /*f940*/  MUFU.EX2 R76, R76 ;  /* 0x0000004c004c7308 */ /* 0x000eec0000000800 */
[C---:B-----5:R-:W-:Y:S01]  /*f950*/  HMMA.16816.F32 R24, R16.reuse, R32, R24 ;  /* 0x000000201018723c */ /* 0x060fe20000001818 */
[----:B-1----:R-:W-:Y:S01]  /*f960*/  F2FP.F16.F32.PACK_AB R32, R78, R81 ;  /* 0x000000514e20723e */ /* 0x002fe200000000ff */
[----:B------:R-:W-:Y:S06]  /*f970*/  MUFU.EX2 R146, R146 ;  /* 0x0000009200927308 */ /* 0x000fec0000000800 */
[----:B------:R-:W-:Y:S01]  /*f980*/  HMMA.16816.F32 R20, R16, R34, R20 ;  /* 0x000000221014723c */ /* 0x000fe20000001814 */
[----:B------:R-:W1:Y:S01]  /*f990*/  LDSM.16.MT88.4 R16, [R224+0x7800] ;  /* 0x00780000e010783b */ /* 0x000e620000004200 */
[----:B------:R-:W5:Y:S01]  /*f9a0*/  MUFU.EX2 R139, R139 ;  /* 0x0000008b008b7308 */ /* 0x000f620000000800 */
[----:B---3--:R-:W-:-:S07]  /*f9b0*/  F2FP.F16.F32.PACK_AB R34, R76, R79 ;  /* 0x0000004f4c22723e */ /* 0x008fce00000000ff */
[----:B------:R-:W-:Y:S08]  /*f9c0*/  MUFU.EX2 R137, R137 ;  /* 0x0000008900897308 */ /* 0x000ff00000000800 */
[----:B------:R-:W3:Y:S01]  /*f9d0*/  MUFU.EX2 R170, R170 ;  /* 0x000000aa00aa7308 */ /* 0x000ee20000000800 */
[----:B-----5:R-:W-:-:S07]  /*f9e0*/  F2FP.F16.F32.PACK_AB R33, R139, R146 ;  /* 0x000000928b21723e */ /* 0x020fce00000000ff */
[----:B------:R-:W-:Y:S08]  /*f9f0*/  MUFU.EX2 R77, R77 ;  /* 0x0000004d004d7308 */ /* 0x000ff00000000800 */
[----:B------:R-:W5:Y:S01]  /*fa00*/  MUFU.EX2 R74, R74 ;  /* 0x0000004a004a7308 */ /* 0x000f620000000800 */
[----:B---3--:R-:W-:-:S07]  /*fa10*/  F2FP.F16.F32.PACK_AB R35, R170, R137 ;  /* 0x00000089aa23723e */ /* 0x008fce00000000ff */
[C---:B----4-:R-:W-:Y:S01]  /*fa20*/  HMMA.16816.F32 R8, R32.reuse, R12, R8 ;  /* 0x0000000c2008723c */ /* 0x050fe20000001808 */
[----:B------:R-:W-:Y:S01]  /*fa30*/  FADD.FTZ R12, R132, R161 ;  /* 0x000000a1840c7221 */ /* 0x000fe20000010000 */
[----:B------:R-:W-:Y:S01]  /*fa40*/  FFMA.FTZ R132, R127, UR4, -R96 ;  /* 0x000000047f847c23 */ /* 0x000fe20008010860 */
[----:B------:R-:W-:Y:S01]  /*fa50*/  FADD.FTZ R127, R155, R138 ;  /* 0x0000008a9b7f7221 */ /* 0x000fe20000010000 */
[----:B------:R-:W-:Y:S01]  /*fa60*/  MUFU.EX2 R75, R75 ;  /* 0x0000004b004b7308 */ /* 0x000fe20000000800 */
[----:B------:R-:W-:Y:S02]  /*fa70*/  FADD.FTZ R157, R157, R12 ;  /* 0x0000000c9d9d7221 */ /* 0x000fe40000010000 */
[----:B------:R-:W-:Y:S01]  /*fa80*/  FADD.FTZ R127, R126, R127 ;  /* 0x0000007f7e7f7221 */ /* 0x000fe20000010000 */
[----:B--2---:R-:W-:Y:S01]  /*fa90*/  HMMA.16816.F32 R24, R32, R28, R24 ;  /* 0x0000001c2018723c */ /* 0x004fe20000001818 */
[----:B------:R-:W-:Y:S02]  /*faa0*/  FADD.FTZ R128, R128, R157 ;  /* 0x0000009d80807221 */ /* 0x000fe40000010000 */
[----:B------:R-:W-:Y:S01]  /*fab0*/  FADD.FTZ R28, R122, R127 ;  /* 0x0000007f7a1c7221 */ /* 0x000fe20000010000 */
[----:B------:R-:W2:Y:S01]  /*fac0*/  MUFU.EX2 R72, R72 ;  /* 0x0000004800487308 */ /* 0x000ea20000000800 */
[----:B------:R-:W-:-:S02]  /*fad0*/  FADD.FTZ R119, R119, R128 ;  /* 0x0000008077777221 */ /* 0x000fc40000010000 */
[----:B------:R-:W-:Y:S01]  /*fae0*/  FADD.FTZ R28, R153, R28 ;  /* 0x0000001c991c7221 */ /* 0x000fe20000010000 */
[C---:B------:R-:W-:Y:S01]  /*faf0*/  HMMA.16816.F32 R4, R32.reuse, R14, R4 ;  /* 0x0000000e2004723c */ /* 0x040fe20000001804 */
[----:B------:R-:W3:Y:S01]  /*fb00*/  LDSM.16.MT88.4 R12, [R94+0x7800] ;  /* 0x007800005e0c783b */ /* 0x000ee20000004200 */
[----:B------:R-:W-:Y:S01]  /*fb10*/  FADD.FTZ R118, R118, R119 ;  /* 0x0000007776767221 */ /* 0x000fe20000010000 */
[----:B------:R-:W-:Y:S01]  /*fb20*/  FADD.FTZ R123, R123, R28 ;  /* 0x0000001c7b7b7221 */ /* 0x000fe20000010000 */
[----:B------:R-:W-:Y:S02]  /*fb30*/  MUFU.EX2 R131, R131 ;  /* 0x0000008300837308 */ /* 0x000fe40000000800 */
[----:B------:R-:W-:Y:S01]  /*fb40*/  FADD.FTZ R117, R117, R118 ;  /* 0x0000007675757221 */ /* 0x000fe20000010000 */
[----:B------:R-:W-:Y:S01]  /*fb50*/  FADD.FTZ R116, R116, R123 ;  /* 0x0000007b74747221 */ /* 0x000fe20000010000 */
[----:B------:R-:W-:Y:S01]  /*fb60*/  HMMA.16816.F32 R20, R32, R30, R20 ;  /* 0x0000001e2014723c */ /* 0x000fe20000001814 */
[----:B-----5:R-:W-:Y:S01]  /*fb70*/  F2FP.F16.F32.PACK_AB R32, R74, R77 ;  /* 0x0000004d4a20723e */ /* 0x020fe200000000ff */
[----:B------:R-:W-:Y:S01]  /*fb80*/  FADD.FTZ R114, R114, R117 ;  /* 0x0000007572727221 */ /* 0x000fe20000010000 */
[----:B------:R-:W-:Y:S01]  /*fb90*/  FADD.FTZ R121, R121, R116 ;  /* 0x0000007479797221 */ /* 0x000fe20000010000 */
[----:B------:R-:W4:Y:S01]  /*fba0*/  MUFU.EX2 R172, R172 ;  /* 0x000000ac00ac7308 */ /* 0x000f220000000800 */
[----:B--2---:R-:W-:Y:S01]  /*fbb0*/  F2FP.F16.F32.PACK_AB R34, R72, R75 ;  /* 0x0000004b4822723e */ /* 0x004fe200000000ff */
[----:B------:R-:W-:Y:S01]  /*fbc0*/  FADD.FTZ R113, R113, R114 ;  /* 0x0000007271717221 */ /* 0x000fe20000010000 */
[----:B------:R-:W-:Y:S01]  /*fbd0*/  FADD.FTZ R124, R124, R121 ;  /* 0x000000797c7c7221 */ /* 0x000fe20000010000 */
[----:B------:R-:W-:Y:S02]  /*fbe0*/  LDSM.16.MT88.4 R28, [R224+0x7c00] ;  /* 0x007c0000e01c783b */ /* 0x000fe40000004200 */
        /* <DEDUP_REMOVED lines=8> */
[----:B----4-:R-:W-:Y:S01]  /*fc70*/  F2FP.F16.F32.PACK_AB R33, R172, R131 ;  /* 0x00000083ac21723e */ /* 0x010fe200000000ff */
        /* <DEDUP_REMOVED lines=9> */
[----:B------:R-:W4:Y:S01]  /*fd10*/  MUFU.EX2 R70, R70 ;  /* 0x0000004600467308 */ /* 0x000f220000000800 */
[----:B--2---:R-:W-:Y:S01]  /*fd20*/  F2FP.F16.F32.PACK_AB R35, R132, R125 ;  /* 0x0000007d8423723e */ /* 0x004fe200000000ff */
[----:B------:R-:W-:Y:S01]  /*fd30*/  FADD.FTZ R105, R105, R104 ;  /* 0x0000006869697221 */ /* 0x000fe20000010000 */
[----:B------:R-:W-:-:S03]  /*fd40*/  FADD.FTZ R150, R173, R150 ;  /* 0x00000096ad967221 */ /* 0x000fc60000010000 */
[----:B------:R-:W-:Y:S01]  /*fd50*/  FADD.FTZ R102, R102, R105 ;  /* 0x0000006966667221 */ /* 0x000fe20000010000 */
[----:B------:R-:W-:Y:S01]  /*fd60*/  FADD.FTZ R179, R179, R150 ;  /* 0x00000096b3b37221 */ /* 0x000fe20000010000 */
[----:B-1----:R-:W-:Y:S01]  /*fd70*/  HMMA.16816.F32 R8, R32, R16, R8 ;  /* 0x000000102008723c */ /* 0x002fe20000001808 */
[----:B------:R-:W-:Y:S01]  /*fd80*/  MUFU.EX2 R71, R71 ;  /* 0x0000004700477308 */ /* 0x000fe20000000800 */
[----:B------:R-:W-:Y:S01]  /*fd90*/  FADD.FTZ R103, R103, R102 ;  /* 0x0000006667677221 */ /* 0x000fe20000010000 */
[----:B------:R-:W-:-:S03]  /*fda0*/  FADD.FTZ R179, R152, R179 ;  /* 0x000000b398b37221 */ /* 0x000fc60000010000 */
[----:B------:R-:W-:Y:S01]  /*fdb0*/  FADD.FTZ R100, R100, R103 ;  /* 0x0000006764647221 */ /* 0x000fe20000010000 */
[----:B------:R-:W-:Y:S01]  /*fdc0*/  FADD.FTZ R156, R156, R179 ;  /* 0x000000b39c9c7221 */ /* 0x000fe20000010000 */
[----:B------:R-:W-:Y:S01]  /*fdd0*/  HMMA.16816.F32 R4, R32, R18, R4 ;  /* 0x000000122004723c */ /* 0x000fe20000001804 */
[----:B------:R-:W1:Y:S01]  /*fde0*/  LDSM.16.MT88.4 R16, [R94+0x7c00] ;  /* 0x007c00005e10783b */ /* 0x000e620000004200 */
[----:B------:R-:W2:Y:S01]  /*fdf0*/  MUFU.EX2 R62, R62 ;  /* 0x0000003e003e7308 */ /* 0x000ea20000000800 */
[----:B------:R-:W-:-:S05]  /*fe00*/  FADD.FTZ R156, R177, R156 ;  /* 0x0000009cb19c7221 */ /* 0x000fca0000010000 */
[C---:B---3--:R-:W-:Y:S01]  /*fe10*/  HMMA.16816.F32 R24, R32.reuse, R12, R24 ;  /* 0x0000000c2018723c */ /* 0x048fe20000001818 */
[----:B----4-:R-:W-:Y:S01]  /*fe20*/  F2FP.F16.F32.PACK_AB R12, R70, R73 ;  /* 0x00000049460c723e */ /* 0x010fe200000000ff */
        /* <DEDUP_REMOVED lines=11> */
[C---:B-1----:R-:W-:Y:S01]  /*fee0*/  HMMA.16816.F32 R24, R12.reuse, R16, R24 ;  /* 0x000000100c18723c */ /* 0x042fe20000001818 */
[----:B------:R-:W-:Y:S01]  /*fef0*/  FADD.FTZ R17, R101, R100 ;  /* 0x0000006465117221 */ /* 0x000fe20000010000 */
[----:B------:R-:W-:Y:S01]  /*ff00*/  MUFU.EX2 R97, R97 ;  /* 0x0000006100617308 */ /* 0x000fe20000000800 */
[----:B------:R-:W-:Y:S02]  /*ff10*/  FFMA.FTZ R101, R54, UR4, -R95 ;  /* 0x0000000436657c23 */ /* 0x000fe4000801085f */
[----:B------:R-:W-:Y:S01]  /*ff20*/  FADD.FTZ R92, R92, R17 ;  /* 0x000000115c5c7221 */ /* 0x000fe20000010000 */
[----:B------:R-:W-:Y:S02]  /*ff30*/  FADD.FTZ R17, R181, R156 ;  /* 0x0000009cb5117221 */ /* 0x000fe40000010000 */
[----:B------:R-:W-:Y:S01]  /*ff40*/  HMMA.16816.F32 R8, R12, R28, R8 ;  /* 0x0000001c0c08723c */ /* 0x000fe20000001808 */
[----:B------:R-:W-:Y:S01]  /*ff50*/  FADD.FTZ R93, R93, R92 ;  /* 0x0000005c5d5d7221 */ /* 0x000fe20000010000 */
[----:B------:R-:W1:Y:S01]  /*ff60*/  MUFU.EX2 R98, R98 ;  /* 0x0000006200627308 */ /* 0x000e620000000800 */
[----:B------:R-:W-:-:S02]  /*ff70*/  FADD.FTZ R17, R160, R17 ;  /* 0x00000011a0117221 */ /* 0x000fc40000010000 */
[----:B------:R-:W-:Y:S02]  /*ff80*/  FADD.FTZ R90, R90, R93 ;  /* 0x0000005d5a5a7221 */ /* 0x000fe40000010000 */
[----:B------:R-:W-:Y:S01]  /*ff90*/  FADD.FTZ R162, R162, R17 ;  /* 0x00000011a2a27221 */ /* 0x000fe20000010000 */
[----:B------:R-:W-:Y:S01]  /*ffa0*/  HMMA.16816.F32 R4, R12, R30, R4 ;  /* 0x0000001e0c04723c */ /* 0x000fe20000001804 */
[----:B------:R-:W2:Y:S01]  /*ffb0*/  LDSM.16.MT88.4 R28, [R94+0x8000] ;  /* 0x008000005e1c783b */ /* 0x000ea20000004200 */
[----:B------:R-:W-:Y:S01]  /*ffc0*/  MUFU.EX2 R52, R52 ;  /* 0x0000003400347308 */ /* 0x000fe20000000800 */
[----:B------:R-:W-:Y:S01]  /*ffd0*/  FADD.FTZ R91, R91, R90 ;  /* 0x0000005a5b5b7221 */ /* 0x000fe20000010000 */
[----:B------:R-:W-:-:S03]  /*ffe0*/  FADD.FTZ R162, R183, R162 ;  /* 0x000000a2b7a27221 */ /* 0x000fc60000010000 */
[----:B------:R-:W-:Y:S01]  /*fff0*/  FADD.FTZ R88, R88, R91 ;  /* 0x0000005b58587221 */ /* 0x000fe20000010000 */
[----:B------:R-:W-:Y:S01]  /*10000*/  HMMA.16816.F32 R20, R12, R18, R20 ;  /* 0x000000120c14723c */ /* 0x000fe20000001814 */
[----:B------:R-:W5:Y:S01]  /*10010*/  LDSM.16.MT88.4 R16, [R224+0x8400] ;  /* 0x00840000e010783b */ /* 0x000f620000004200 */
[----:B------:R-:W3:Y:S01]  /*10020*/  MUFU.EX2 R61, R50 ;  /* 0x00000032003d7308 */ /* 0x000ee20000000800 */
[----:B------:R-:W-:Y:S01]  /*10030*/  FADD.FTZ R185, R185, R162 ;  /* 0x000000a2b9b97221 */ /* 0x000fe20000010000 */
[----:B----4-:R-:W-:Y:S01]  /*10040*/  F2FP.F16.F32.PACK_AB R12, R55, R60 ;  /* 0x0000003c370c723e */ /* 0x010fe200000000ff */
[----:B------:R-:W-:Y:S01]  /*10050*/  FADD.FTZ R89, R89, R88 ;  /* 0x0000005859597221 */ /* 0x000fe20000010000 */
[----:B-1----:R-:W-:Y:S01]  /*10060*/  F2FP.F16.F32.PACK_AB R14, R98, R97 ;  /* 0x00000061620e723e */ /* 0x002fe200000000ff */
        /* <DEDUP_REMOVED lines=8> */
[----:B---3--:R-:W-:Y:S01]  /*100f0*/  F2FP.F16.F32.PACK_AB R13, R61, R52 ;  /* 0x000000343d0d723e */ /* 0x008fe200000000ff */
[--C-:B------:R-:W-:Y:S01]  /*10100*/  FFMA.FTZ R50, R45, UR4, -R96.reuse ;  /* 0x000000042d327c23 */ /* 0x100fe20008010860 */
[----:B------:R-:W-:Y:S01]  /*10110*/  FFMA.FTZ R45, R38, UR4, -R96 ;  /* 0x00000004262d7c23 */ /* 0x000fe20008010860 */
[----:B------:R-:W-:Y:S01]  /*10120*/  FADD.FTZ R154, R154, R187 ;  /* 0x000000bb9a9a7221 */ /* 0x000fe20000010000 */
[----:B------:R-:W-:Y:S01]  /*10130*/  FADD.FTZ R85, R85, R84 ;  /* 0x0000005455557221 */ /* 0x000fe20000010000 */
[----:B------:R-:W-:-:S02]  /*10140*/  FFMA.FTZ R38, R99, UR4, -R95 ;  /* 0x0000000463267c23 */ /* 0x000fc4000801085f */
[----:B------:R-:W-:Y:S01]  /*10150*/  MUFU.EX2 R110, R110 ;  /* 0x0000006e006e7308 */ /* 0x000fe20000000800 */
[----:B------:R-:W-:Y:S01]  /*10160*/  FADD.FTZ R154, R147, R154 ;  /* 0x0000009a939a7221 */ /* 0x000fe20000010000 */
[----:B------:R-:W-:-:S04]  /*10170*/  FADD.FTZ R82, R82, R85 ;  /* 0x0000005552527221 */ /* 0x000fc80000010000 */
[----:B------:R-:W-:Y:S02]  /*10180*/  FADD.FTZ R83, R83, R82 ;  /* 0x0000005253537221 */ /* 0x000fe40000010000 */
[----:B------:R-:W3:Y:S01]  /*10190*/  MUFU.EX2 R115, R115 ;  /* 0x0000007300737308 */ /* 0x000ee20000000800 */
        /* <DEDUP_REMOVED lines=13> */
[----:B--2---:R-:W-:Y:S01]  /*10270*/  HMMA.16816.F32 R24, R12, R28, R24 ;  /* 0x0000001c0c18723c */ /* 0x004fe20000001818 */
[----:B------:R-:W-:Y:S01]  /*10280*/  FADD.FTZ R29, R149, R154 ;  /* 0x0000009a951d7221 */ /* 0x000fe20000010000 */
[----:B------:R-:W-:-:S03]  /*10290*/  FADD.FTZ R74, R74, R77 ;  /* 0x0000004d4a4a7221 */ /* 0x000fc60000010000 */
[----:B------:R-:W-:Y:S01]  /*102a0*/  FADD.FTZ R29, R168, R29 ;  /* 0x0000001da81d7221 */ /* 0x000fe20000010000 */
[----:B------:R-:W-:Y:S01]  /*102b0*/  FADD.FTZ R75, R75, R74 ;  /* 0x0000004a4b4b7221 */ /* 0x000fe20000010000 */
[----:B------:R-:W2:Y:S01]  /*102c0*/  MUFU.EX2 R50, R50 ;  /* 0x0000003200327308 */ /* 0x000ea20000000800 */
[----:B------:R-:W-:Y:S01]  /*102d0*/  HMMA.16816.F32 R20, R12, R30, R20 ;  /* 0x0000001e0c14723c */ /* 0x000fe20000001814 */
[----:B---3--:R-:W-:Y:S01]  /*102e0*/  F2FP.F16.F32.PACK_AB R12, R115, R110 ;  /* 0x0000006e730c723e */ /* 0x008fe200000000ff */
[----:B------:R-:W-:Y:S01]  /*102f0*/  FADD.FTZ R72, R72, R75 ;  /* 0x0000004b48487221 */ /* 0x000fe20000010000 */
[----:B-1----:R-:W-:-:S03]  /*10300*/  F2FP.F16.F32.PACK_AB R14, R171, R130 ;  /* 0x00000082ab0e723e */ /* 0x002fc600000000ff */
[----:B------:R-:W-:Y:S01]  /*10310*/  FADD.FTZ R73, R73, R72 ;  /* 0x0000004849497221 */ /* 0x000fe20000010000 */
[----:B------:R-:W-:Y:S03]  /*10320*/  MUFU.EX2 R40, R40 ;  /* 0x0000002800287308 */ /* 0x000fe60000000800 */
[----:B------:R-:W-:-:S05]  /*10330*/  FADD.FTZ R70, R70, R73 ;  /* 0x0000004946467221 */ /* 0x000fca0000010000 */
[----:B------:R-:W1:Y:S01]  /*10340*/  MUFU.EX2 R45, R45 ;  /* 0x0000002d002d7308 */ /* 0x000e620000000800 */
[----:B--2---:R-:W-:-:S07]  /*10350*/  F2FP.F16.F32.PACK_AB R13, R50, R47 ;  /* 0x0000002f320d723e */ /* 0x004fce00000000ff */
[----:B------:R-:W-:Y:S08]  /*10360*/  MUFU.EX2 R158, R158 ;  /* 0x0000009e009e7308 */ /* 0x000ff00000000800 */
[----:B------:R-:W2:Y:S01]  /*10370*/  MUFU.EX2 R145, R145 ;  /* 0x0000009100917308 */ /* 0x000ea20000000800 */
[----:B-1----:R-:W-:-:S07]  /*10380*/  F2FP.F16.F32.PACK_AB R15, R45, R40 ;  /* 0x000000282d0f723e */ /* 0x002fce00000000ff */
[----:B-----5:R-:W-:Y:S01]  /*10390*/  HMMA.16816.F32 R8, R12, R16, R8 ;  /* 0x000000100c08723c */ /* 0x020fe20000001808 */
[----:B------:R-:W-:Y:S01]  /*103a0*/  FADD.FTZ R16, R146, R29 ;  /* 0x0000001d92107221 */ /* 0x000fe20000010000 */
[----:B------:R-:W-:Y:S01]  /*103b0*/  MUFU.EX2 R143, R143 ;  /* 0x0000008f008f7308 */ /* 0x000fe20000000800 */
[----:B------:R-:W1:Y:S02]  /*103c0*/  LDSM.16.MT88.4 R28, [R224+0x8800] ;  /* 0x00880000e01c783b */ /* 0x000e640000004200 */
[----:B------:R-:W-:-:S03]  /*103d0*/  FADD.FTZ R16, R139, R16 ;  /* 0x000000108b107221 */ /* 0x000fc60000010000 */
        /* <DEDUP_REMOVED lines=8> */
[----:B------:R-:W-:Y:S02]  /*10460*/  FFMA.FTZ R33, R46, UR4, -R95 ;  /* 0x000000042e217c23 */ /* 0x000fe4000801085f */
[----:B------:R-:W-:-:S03]  /*10470*/  FADD.FTZ R172, R172, R131 ;  /* 0x00000083acac7221 */ /* 0x000fc60000010000 */
[----:B------:R-:W-:Y:S01]  /*10480*/  HMMA.16816.F32 R20, R12, R34, R20 ;  /* 0x000000220c14723c */ /* 0x000fe20000001814 */
[----:B------:R-:W-:Y:S01]  /*10490*/  FADD.FTZ R125, R125, R172 ;  /* 0x000000ac7d7d7221 */ /* 0x000fe20000010000 */
[----:B------:R-:W4:Y:S01]  /*104a0*/  MUFU.EX2 R36, R36 ;  /* 0x0000002400247308 */ /* 0x000f220000000800 */
[----:B--2---:R-:W-:Y:S01]  /*104b0*/  F2FP.F16.F32.PACK_AB R12, R145, R158 ;  /* 0x0000009e910c723e */ /* 0x004fe200000000ff */
[--C-:B------:R-:W-:Y:S01]  /*104c0*/  FFMA.FTZ R34, R44, UR4, -R96.reuse ;  /* 0x000000042c227c23 */ /* 0x100fe20008010860 */
[----:B------:R-:W-:Y:S01]  /*104d0*/  FADD.FTZ R132, R132, R125 ;  /* 0x0000007d84847221 */ /* 0x000fe20000010000 */
[----:B---3--:R-:W-:Y:S01]  /*104e0*/  F2FP.F16.F32.PACK_AB R14, R120, R143 ;  /* 0x0000008f780e723e */ /* 0x008fe200000000ff */
[----:B------:R-:W-:Y:S02]  /*104f0*/  FFMA.FTZ R35, R51, UR4, -R96 ;  /* 0x0000000433237c23 */ /* 0x000fe40008010860 */
[----:B------:R-:W-:Y:S01]  /*10500*/  FADD.FTZ R69, R69, R132 ;  /* 0x0000008445457221 */ /* 0x000fe20000010000 */
[----:B------:R-:W-:Y:S03]  /*10510*/  MUFU.EX2 R41, R41 ;  /* 0x0000002900297308 */ /* 0x000fe60000000800 */
[----:B------:R-:W-:-:S05]  /*10520*/  FADD.FTZ R68, R68, R69 ;  /* 0x0000004544447221 */ /* 0x000fca0000010000 */
[----:B------:R-:W2:Y:S01]  /*10530*/  MUFU.EX2 R32, R39 ;  /* 0x0000002700207308 */ /* 0x000ea20000000800 */
[----:B----4-:R-:W-:-:S07]  /*10540*/  F2FP.F16.F32.PACK_AB R13, R36, R37 ;  /* 0x00000025240d723e */ /* 0x010fce00000000ff */
[----:B------:R-:W-:Y:S08]  /*10550*/  MUFU.EX2 R42, R42 ;  /* 0x0000002a002a7308 */ /* 0x000ff00000000800 */
[----:B------:R-:W3:Y:S01]  /*10560*/  MUFU.EX2 R101, R101 ;  /* 0x0000006500657308 */ /* 0x000ee20000000800 */
[----:B--2---:R-:W-:Y:S01]  /*10570*/  F2FP.F16.F32.PACK_AB R15, R32, R41 ;  /* 0x00000029200f723e */ /* 0x004fe200000000ff */
[----:B------:R-:W-:-:S04]  /*10580*/  FADD.FTZ R39, R63, R68 ;  /* 0x000000443f277221 */ /* 0x000fc80000010000 */
[----:B------:R-:W-:Y:S02]  /*10590*/  FADD.FTZ R39, R112, R39 ;  /* 0x0000002770277221 */ /* 0x000fe40000010000 */
[----:B-1----:R-:W-:Y:S01]  /*105a0*/  HMMA.16816.F32 R8, R12, R28, R8 ;  /* 0x0000001c0c08723c */ /* 0x002fe20000001808 */
[----:B------:R-:W-:Y:S01]  /*105b0*/  FADD.FTZ R29, R71, R70 ;  /* 0x00000046471d7221 */ /* 0x000fe20000010000 */
[----:B------:R-:W-:Y:S01]  /*105c0*/  FFMA.FTZ R28, R66, UR4, -R96 ;  /* 0x00000004421c7c23 */ /* 0x000fe20008010860 */
[----:B------:R-:W-:Y:S01]  /*105d0*/  MUFU.EX2 R38, R38 ;  /* 0x0000002600267308 */ /* 0x000fe20000000800 */
[----:B------:R-:W-:Y:S01]  /*105e0*/  FADD.FTZ R52, R52, R39 ;  /* 0x0000002734347221 */ /* 0x000fe20000010000 */
[----:B------:R-:W-:-:S03]  /*105f0*/  FADD.FTZ R29, R62, R29 ;  /* 0x0000001d3e1d7221 */ /* 0x000fc60000010000 */
[----:B------:R-:W-:Y:S01]  /*10600*/  FADD.FTZ R52, R61, R52 ;  /* 0x000000343d347221 */ /* 0x000fe20000010000 */
[----:B------:R-:W-:Y:S01]  /*10610*/  FADD.FTZ R60, R60, R29 ;  /* 0x0000001d3c3c7221 */ /* 0x000fe20000010000 */
[----:B-----5:R-:W-:Y:S01]  /*10620*/  HMMA.16816.F32 R24, R12, R16, R24 ;  /* 0x000000100c18723c */ /* 0x020fe20000001818 */
[----:B------:R-:W1:Y:S01]  /*10630*/  MUFU.EX2 R33, R33 ;  /* 0x0000002100217308 */ /* 0x000e620000000800 */
[----:B------:R-:W-:Y:S01]  /*10640*/  FADD.FTZ R49, R49, R52 ;  /* 0x0000003431317221 */ /* 0x000fe20000010000 */
[----:B------:R-:W-:-:S03]  /*10650*/  FADD.FTZ R60, R55, R60 ;  /* 0x0000003c373c7221 */ /* 0x000fc60000010000 */
[----:B------:R-:W-:Y:S01]  /*10660*/  FADD.FTZ R48, R48, R49 ;  /* 0x0000003130307221 */ /* 0x000fe20000010000 */
[----:B------:R-:W-:Y:S01]  /*10670*/  FADD.FTZ R17, R97, R60 ;  /* 0x0000003c61117221 */ /* 0x000fe20000010000 */
[----:B------:R-:W-:Y:S01]  /*10680*/  HMMA.16816.F32 R4, R12, R30, R4 ;  /* 0x0000001e0c04723c */ /* 0x000fe20000001804 */
[----:B------:R-:W-:Y:S02]  /*10690*/  MUFU.EX2 R34, R34 ;  /* 0x0000002200227308 */ /* 0x000fe40000000800 */
[----:B------:R-:W-:-:S04]  /*106a0*/  FADD.FTZ R17, R98, R17 ;  /* 0x0000001162117221 */ /* 0x000fc80000010000 */
[----:B------:R-:W-:Y:S01]  /*106b0*/  FADD.FTZ R110, R110, R17 ;  /* 0x000000116e6e7221 */ /* 0x000fe20000010000 */
[----:B------:R-:W-:Y:S01]  /*106c0*/  HMMA.16816.F32 R20, R12, R18, R20 ;  /* 0x000000120c14723c */ /* 0x000fe20000001814 */
[----:B------:R-:W2:Y:S01]  /*106d0*/  MUFU.EX2 R35, R35 ;  /* 0x0000002300237308 */ /* 0x000ea20000000800 */
[----:B---3--:R-:W-:Y:S01]  /*106e0*/  F2FP.F16.F32.PACK_AB R12, R101, R42 ;  /* 0x0000002a650c723e */ /* 0x008fe200000000ff */
        /* <DEDUP_REMOVED lines=8> */
[----:B--2---:R-:W-:Y:S02]  /*10770*/  F2FP.F16.F32.PACK_AB R13, R35, R34 ;  /* 0x00000022230d723e */ /* 0x004fe400000000ff */
[----:B-1----:R-:W-:-:S07]  /*10780*/  F2FP.F16.F32.PACK_AB R15, R193, R28 ;  /* 0x0000001cc10f723e */ /* 0x002fce00000000ff */
[----:B------:R-:W-:Y:S01]  /*10790*/  HMMA.16816.F32 R212, R12, R208, R8 ;  /* 0x000000d00cd4723c */ /* 0x000fe20000001808 */
        /* <DEDUP_REMOVED lines=28> */
[----:B------:R-:W-:Y:S01]  /*10960*/  IADD3 R5, PT, PT, R64, -0x200, RZ ;  /* 0xfffffe0040057810 */ /* 0x000fe20007ffe0ff */
[----:B------:R-:W2:Y:S01]  /*10970*/  LDCU.64 UR10, c[0x0][0x3c0] ;  /* 0x00007800ff0a77ac */ /* 0x000ea20008000a00 */
[----:B------:R-:W-:Y:S02]  /*10980*/  IABS R10, R53 ;  /* 0x00000035000a7213 */ /* 0x000fe40000000000 */
[----:B------:R-:W-:Y:S01]  /*10990*/  IABS R8, R5 ;  /* 0x0000000500087213 */ /* 0x000fe20000000000 */
[----:B------:R-:W3:Y:S01]  /*109a0*/  LDCU.64 UR8, c[0x0][0x3a8] ;  /* 0x00007500ff0877ac */ /* 0x000ee20008000a00 */
        /* <DEDUP_REMOVED lines=55> */
.L_x_1886:
        /* <DEDUP_REMOVED lines=8> */
.L_x_1887:
[----:B------:R-:W1:Y:S01]  /*10da0*/  LDCU UR4, c[0x0][0x3c4] ;  /* 0x00007880ff0477ac */ /* 0x000e620008000800 */
[----:B------:R-:W-:Y:S01]  /*10db0*/  SHF.R.U32.HI R188, RZ, 0x1, R189 ;  /* 0x00000001ffbc7819 */ /* 0x000fe200000116bd */
[----:B------:R-:W-:Y:S01]  /*10dc0*/  IMAD.SHL.U32 R56, R189, 0x2, RZ ;  /* 0x00000002bd387824 */ /* 0x000fe200078e00ff */
[----:B------:R-:W-:Y:S01]  /*10dd0*/  LOP3.LUT R190, R67, 0x3e00, RZ, 0xc0, !PT ;  /* 0x00003e0043be7812 */ /* 0x000fe200078ec0ff */
[----:B------:R-:W2:Y:S01]  /*10de0*/  LDCU UR8, c[0x0][0x440] ;  /* 0x00008800ff0877ac */ /* 0x000ea20008000800 */
[----:B------:R-:W-:Y:S02]  /*10df0*/  LOP3.LUT R4, R188, 0x8, RZ, 0xc0, !PT ;  /* 0x00000008bc047812 */ /* 0x000fe400078ec0ff */
[----:B------:R-:W-:Y:S01]  /*10e00*/  LOP3.LUT R56, R56, 0x6, RZ, 0xc0, !PT ;  /* 0x0000000638387812 */ /* 0x000fe200078ec0ff */
[----:B------:R-:W-:Y:S01]  /*10e10*/  USHF.L.U32 UR9, UR10, 0x6, URZ ;  /* 0x000000060a097899 */ /* 0x000fe200080006ff */
[--C-:B------:R-:W-:Y:S02]  /*10e20*/  LOP3.LUT R4, R4, 0xc0, R217.reuse, 0xf8, !PT ;  /* 0x000000c004047812 */ /* 0x100fe400078ef8d9 */
[----:B------:R-:W-:-:S03]  /*10e30*/  LOP3.LUT R217, R190, 0x120, R217, 0xf8, !PT ;  /* 0x00000120bed97812 */ /* 0x000fc600078ef8d9 */
[----:B------:R-:W-:Y:S02]  /*10e40*/  IADD3 R6, P0, PT, R218, UR9, RZ ;  /* 0x00000009da067c10 */ /* 0x000fe4000ff1e0ff */
[----:B------:R-:W-:Y:S01]  /*10e50*/  LOP3.LUT R217, R217, R4, R65, 0xf6, !PT ;  /* 0x00000004d9d97212 */ /* 0x000fe200078ef641 */
[----:B-1----:R-:W-:Y:S01]  /*10e60*/  USHF.L.U64.HI UR4, UR10, 0x6, UR4 ;  /* 0x000000060a047899 */ /* 0x002fe20008010204 */
[----:B------:R-:W-:Y:S02]  /*10e70*/  LEA R4, R58, UR5, 0x1 ;  /* 0x000000053a047c11 */ /* 0x000fe4000f8e08ff */
[----:B--2---:R-:W-:-:S03]  /*10e80*/  ISETP.GE.AND P6, PT, R226, UR8, PT ;  /* 0x00000008e2007c0c */ /* 0x004fc6000bfc6270 */
[----:B------:R-:W-:Y:S01]  /*10e90*/  IADD3.X R7, PT, PT, R219, UR4, RZ, P0, !PT ;  /* 0x00000004db077c10 */ /* 0x000fe200087fe4ff */
[----:B------:R-:W-:Y:S01]  /*10ea0*/  IMAD.IADD R58, R57, 0x1, R4 ;  /* 0x00000001393a7824 */ /* 0x000fe200078e0204 */
[----:B------:R-:W-:-:S04]  /*10eb0*/  IADD3 R8, P0, PT, R6, UR9, RZ ;  /* 0x0000000906087c10 */ /* 0x000fc8000ff1e0ff */
[----:B------:R-:W-:Y:S02]  /*10ec0*/  IADD3.X R9, PT, PT, R7, UR4, RZ, P0, !PT ;  /* 0x0000000407097c10 */ /* 0x000fe400087fe4ff */
[----:B------:R-:W-:Y:S02]  /*10ed0*/  IADD3 R12, P0, PT, R8, UR9, RZ ;  /* 0x00000009080c7c10 */ /* 0x000fe4000ff1e0ff */
[----:B------:R-:W-:Y:S01]  /*10ee0*/  @!PT LDS RZ, [RZ] ;  /* 0x00000000fffff984 */ /* 0x000fe20000000800 */
[----:B------:R-:W-:Y:S01]  /*10ef0*/  @!PT LDS RZ, [RZ] ;  /* 0x00000000fffff984 */ /* 0x000fe20000000800 */
[----:B------:R-:W-:Y:S01]  /*10f00*/  @!PT LDS RZ, [RZ] ;  /* 0x00000000fffff984 */ /* 0x000fe20000000800 */
[----:B------:R-:W-:Y:S02]  /*10f10*/  @!P6 LDGSTS.E.BYPASS.LTC128B.128 [R225+0x5000], desc[UR6][R218.64] ;  /* 0x05000000dae1efae */ /* 0x000fe4000b981a06 */
[----:B------:R-:W-:Y:S02]  /*10f20*/  IADD3.X R13, PT, PT, R9, UR4, RZ, P0, !PT ;  /* 0x00000004090d7c10 */ /* 0x000fe400087fe4ff */
[----:B------:R-:W-:Y:S01]  /*10f30*/  IADD3 R10, P0, PT, R12, UR9, RZ ;  /* 0x000000090c0a7c10 */ /* 0x000fe2000ff1e0ff */
[----:B------:R-:W-:Y:S03]  /*10f40*/  @P6 STS.128 [R225+0x5000], RZ ;  /* 0x005000ffe1006388 */ /* 0x000fe60000000c00 */
[----:B------:R-:W-:Y:S01]  /*10f50*/  IADD3.X R11, PT, PT, R13, UR4, RZ, P0, !PT ;  /* 0x000000040d0b7c10 */ /* 0x000fe200087fe4ff */
[----:B------:R-:W-:Y:S01]  /*10f60*/  @!PT LDS RZ, [RZ] ;  /* 0x00000000fffff984 */ /* 0x000fe20000000800 */
[----:B------:R-:W-:Y:S01]  /*10f70*/  @!PT LDS RZ, [RZ] ;  /* 0x00000000fffff984 */ /* 0x000fe20000000800 */
[----:B------:R-:W-:Y:S01]  /*10f80*/  @!PT LDS RZ, [RZ] ;  /* 0x00000000fffff984 */ /* 0x000fe20000000800 */
[----:B------:R1:W-:Y:S01]  /*10f90*/  @!P6 LDGSTS.E.BYPASS.LTC128B.128 [R225+0x5800], desc[UR6][R6.64] ;  /* 0x0580000006e1efae */ /* 0x0003e2000b981a06 */
[----:B------:R-:W-:-:S03]  /*10fa0*/  IADD3 R14, P0, PT, R10, UR9, RZ ;  /* 0x000000090a0e7c10 */ /* 0x000fc6000ff1e0ff */
[----:B------:R-:W-:Y:S01]  /*10fb0*/  @P6 STS.128 [R225+0x5800], RZ ;  /* 0x005800ffe1006388 */ /* 0x000fe20000000c00 */
[----:B------:R-:W-:Y:S02]  /*10fc0*/  IADD3.X R15, PT, PT, R11, UR4, RZ, P0, !PT ;  /* 0x000000040b0f7c10 */ /* 0x000fe400087fe4ff */
[----:B------:R-:W-:Y:S01]  /*10fd0*/  IADD3 R18, P0, PT, R14, UR9, RZ ;  /* 0x000000090e127c10 */ /* 0x000fe2000ff1e0ff */
[----:B------:R-:W-:Y:S01]  /*10fe0*/  @!PT LDS RZ, [RZ] ;  /* 0x00000000fffff984 */ /* 0x000fe20000000800 */
[----:B------:R-:W-:Y:S01]  /*10ff0*/  @!PT LDS RZ, [RZ] ;  /* 0x00000000fffff984 */ /* 0x000fe20000000800 */
[----:B------:R-:W-:Y:S01]  /*11000*/  @!PT LDS RZ, [RZ] ;  /* 0x00000000fffff984 */ /* 0x000fe20000000800 */
[----:B------:R-:W-:Y:S03]  /*11010*/  @!P6 LDGSTS.E.BYPASS.LTC128B.128 [R225+0x6000], desc[UR6][R8.64] ;  /* 0x0600000008e1efae */ /* 0x000fe6000b981a06 */
[----:B------:R-:W-:Y:S01]  /*11020*/  IADD3.X R19, PT, PT, R15, UR4, RZ, P0, !PT ;  /* 0x000000040f137c10 */ /* 0x000fe200087fe4ff */
[----:B------:R-:W-:Y:S01]  /*11030*/  @P6 STS.128 [R225+0x6000], RZ ;  /* 0x006000ffe1006388 */ /* 0x000fe20000000c00 */
[----:B------:R-:W-:-:S03]  /*11040*/  @!P6 IADD3 R16, P0, PT, R18, UR9, RZ ;  /* 0x000000091210ec10 */ /* 0x000fc6000ff1e0ff */
[----:B------:R-:W-:Y:S01]  /*11050*/  @!PT LDS RZ, [RZ] ;  /* 0x00000000fffff984 */ /* 0x000fe20000000800 */
[----:B------:R-:W-:Y:S01]  /*11060*/  @!PT LDS RZ, [RZ] ;  /* 0x00000000fffff984 */ /* 0x000fe20000000800 */
[----:B------:R-:W-:Y:S01]  /*11070*/  @!PT LDS RZ, [RZ] ;  /* 0x00000000fffff984 */ /* 0x000fe20000000800 */
[----:B------:R-:W-:Y:S01]  /*11080*/  @!P6 LDGSTS.E.BYPASS.LTC128B.128 [R225+0x6800], desc[UR6][R12.64] ;  /* 0x068000000ce1efae */ /* 0x000fe2000b981a06 */
[----:B------:R-:W-:-:S03]  /*11090*/  @!P6 IADD3.X R17, PT, PT, R19, UR4, RZ, P0, !PT ;  /* 0x000000041311ec10 */ /* 0x000fc600087fe4ff */
[----:B------:R-:W-:Y:S04]  /*110a0*/  @P6 STS.128 [R225+0x6800], RZ ;  /* 0x006800ffe1006388 */ /* 0x000fe80000000c00 */
[----:B------:R-:W-:Y:S01]  /*110b0*/  @!PT LDS RZ, [RZ] ;  /* 0x00000000fffff984 */ /* 0x000fe20000000800 */
[----:B------:R-:W-:Y:S01]  /*110c0*/  @!PT LDS RZ, [RZ] ;  /* 0x00000000fffff984 */ /* 0x000fe20000000800 */
[----:B------:R-:W-:Y:S01]  /*110d0*/  @!PT LDS RZ, [RZ] ;  /* 0x00000000fffff984 */ /* 0x000fe20000000800 */
[----:B------:R-:W-:Y:S01]  /*110e0*/  @!P6 LDGSTS.E.BYPASS.LTC128B.128 [R225+0x7000], desc[UR6][R10.64] ;  /* 0x070000000ae1efae */ /* 0x000fe2000b981a06 */
[----:B-1----:R-:W-:-:S03]  /*110f0*/  LEA R6, R217, UR5, 0x1 ;  /* 0x00000005d9067c11 */ /* 0x002fc6000f8e08ff */
[----:B------:R-:W-:Y:S04]  /*11100*/  @P6 STS.128 [R225+0x7000], RZ ;  /* 0x007000ffe1006388 */ /* 0x000fe80000000c00 */
[----:B------:R-:W-:Y:S01]  /*11110*/  @!PT LDS RZ, [RZ] ;  /* 0x00000000fffff984 */ /* 0x000fe20000000800 */
[----:B------:R-:W-:Y:S01]  /*11120*/  @!PT LDS RZ, [RZ] ;  /* 0x00000000fffff984 */ /* 0x000fe20000000800 */
[----:B------:R-:W-:Y:S01]  /*11130*/  @!PT LDS RZ, [RZ] ;  /* 0x00000000fffff984 */ /* 0x000fe20000000800 */
[----:B------:R-:W-:Y:S01]  /*11140*/  @!P6 LDGSTS.E.BYPASS.LTC128B.128 [R225+0x7800], desc[UR6][R14.64] ;  /* 0x078000000ee1efae */ /* 0x000fe2000b981a06 */
[----:B------:R-:W-:Y:S02]  /*11150*/  IMAD.IADD R180, R6, 0x1, R57 ;  /* 0x0000000106b47824 */ /* 0x000fe400078e0239 */
[----:B------:R-:W-:Y:S01]  /*11160*/  IMAD.SHL.U32 R57, R59, 0x100, RZ ;  /* 0x000001003b397824 */ /* 0x000fe200078e00ff */
[----:B------:R-:W-:Y:S04]  /*11170*/  @P6 STS.128 [R225+0x7800], RZ ;  /* 0x007800ffe1006388 */ /* 0x000fe80000000c00 */
[----:B------:R-:W-:Y:S01]  /*11180*/  @!PT LDS RZ, [RZ] ;  /* 0x00000000fffff984 */ /* 0x000fe20000000800 */
[----:B------:R-:W-:Y:S01]  /*11190*/  @!PT LDS RZ, [RZ] ;  /* 0x00000000fffff984 */ /* 0x000fe20000000800 */
[----:B------:R-:W-:Y:S01]  /*111a0*/  @!PT LDS RZ, [RZ] ;  /* 0x00000000fffff984 */ /* 0x000fe20000000800 */
[----:B------:R-:W-:Y:S01]  /*111b0*/  @!P6 LDGSTS.E.BYPASS.LTC128B.128 [R225+0x8000], desc[UR6][R18.64] ;  /* 0x0800000012e1efae */ /* 0x000fe2000b981a06 */
[----:B------:R-:W-:-:S03]  /*111c0*/  LOP3.LUT R132, R57, R56, RZ, 0xfc, !PT ;  /* 0x0000003839847212 */ /* 0x000fc600078efcff */
[----:B------:R-:W-:Y:S02]  /*111d0*/  @P6 STS.128 [R225+0x8000], RZ ;  /* 0x008000ffe1006388 */ /* 0x000fe40000000c00 */
[C---:B------:R-:W-:Y:S02]  /*111e0*/  VIADD R135, R132.reuse, 0xfffffef9 ;  /* 0xfffffef984877836 */ /* 0x040fe40000000000 */
[----:B------:R-:W-:Y:S01]  /*111f0*/  @!PT LDS RZ, [RZ] ;  /* 0x00000000fffff984 */ /* 0x000fe20000000800 */
[----:B------:R-:W-:Y:S01]  /*11200*/  @!PT LDS RZ, [RZ] ;  /* 0x00000000fffff984 */ /* 0x000fe20000000800 */
[----:B------:R-:W-:Y:S01]  /*11210*/  @!PT LDS RZ, [RZ] ;  /* 0x00000000fffff984 */ /* 0x000fe20000000800 */
[----:B------:R1:W-:Y:S01]  /*11220*/  @!P6 LDGSTS.E.BYPASS.LTC128B.128 [R225+0x8800], desc[UR6][R16.64] ;  /* 0x0880000010e1efae */ /* 0x0003e2000b981a06 */
[C---:B------:R-:W-:Y:S02]  /*11230*/  VIADD R57, R132.reuse, 0xfffffe00 ;  /* 0xfffffe0084397836 */ /* 0x040fe40000000000 */
[C---:B------:R-:W-:Y:S01]  /*11240*/  ISETP.GE.AND P0, PT, R135.reuse, R2, PT ;  /* 0x000000028700720c */ /* 0x040fe20003f06270 */
[----:B------:R-:W-:Y:S01]  /*11250*/  @P6 STS.128 [R225+0x8800], RZ ;  /* 0x008800ffe1006388 */ /* 0x000fe20000000c00 */
[----:B------:R-:W-:Y:S01]  /*11260*/  ISETP.GE.AND P5, PT, R135, R0, PT ;  /* 0x000000008700720c */ /* 0x000fe20003fa6270 */
[C---:B------:R-:W-:Y:S01]  /*11270*/  VIADD R237, R132.reuse, 0xfffffe10 ;  /* 0xfffffe1084ed7836 */ /* 0x040fe20000000000 */
[C---:B------:R-:W-:Y:S01]  /*11280*/  ISETP.GE.AND P2, PT, R57.reuse, R2, PT ;  /* 0x000000023900720c */ /* 0x040fe20003f46270 */
[----:B------:R-:W-:Y:S01]  /*11290*/  LDSM.16.M88.4 R184, [R6] ;  /* 0x0000000006b8783b */ /* 0x000fe20000000200 */
[----:B------:R-:W-:Y:S01]  /*112a0*/  ISETP.GE.AND P1, PT, R57, R0, PT ;  /* 0x000000003900720c */ /* 0x000fe20003f26270 */
[----:B------:R-:W-:-:S02]  /*112b0*/  VIADD R233, R132, 0xfffffe18 ;  /* 0xfffffe1884e97836 */ /* 0x000fc40000000000 */
        /* <DEDUP_REMOVED lines=21> */
[----:B------:R-:W-:Y:S04]  /*11410*/  LDSM.16.M88.4 R136, [R58+0x4c00] ;  /* 0x004c00003a88783b */ /* 0x000fe80000000200 */
[----:B------:R-:W5:Y:S01]  /*11420*/  LDSM.16.M88.4 R176, [R58+0x1000] ;  /* 0x001000003ab0783b */ /* 0x000f620000000200 */
[C---:B------:R-:W-:Y:S03]  /*11430*/  HMMA.16816.F32 R96, R184.reuse, R92, RZ ;  /* 0x0000005cb860723c */ /* 0x040fe600000018ff */
[----:B------:R-:W5:Y:S04]  /*11440*/  LDSM.16.M88.4 R140, [R58+0x3400] ;  /* 0x003400003a8c783b */ /* 0x000f680000000200 */
        /* <DEDUP_REMOVED lines=12> */
[----:B------:R-:W0:Y:S01]  /*11510*/  LDGDEPBAR ;  /* 0x00000000000079af */ /* 0x000e220000000000 */
[C---:B------:R-:W-:Y:S08]  /*11520*/  HMMA.16816.F32 R52, R184.reuse, R48, RZ ;  /* 0x00000030b834723c */ /* 0x040ff000000018ff */
        /* <DEDUP_REMOVED lines=21> */
[----:B------:R-:W-:Y:S08]  /*11680*/  HMMA.16816.F32 R184, R184, R230, RZ ;  /* 0x000000e6b8b8723c */ /* 0x000ff000000018ff */
[C---:B-----5:R-:W-:Y:S08]  /*11690*/  HMMA.16816.F32 R128, R180.reuse, R176, R128 ;  /* 0x000000b0b480723c */ /* 0x060ff00000001880 */
[C---:B------:R-:W-:Y:S08]  /*116a0*/  HMMA.16816.F32 R124, R180.reuse, R178, R124 ;  /* 0x000000b2b47c723c */ /* 0x040ff0000000187c */
[----:B------:R-:W-:Y:S01]  /*116b0*/  HMMA.16816.F32 R184, R180, R138, R184 ;  /* 0x0000008ab4b8723c */ /* 0x000fe200000018b8 */
[----:B------:R-:W-:Y:S01]  /*116c0*/  VIADD R139, R132, 0xfffffe01 ;  /* 0xfffffe01848b7836 */ /* 0x000fe20000000000 */
[----:B------:R-:W-:-:S02]  /*116d0*/  I2FP.F32.U32 R138, R135 ;  /* 0x00000087008a7245 */ /* 0x000fc40000201000 */
[-C--:B------:R-:W-:Y:S02]  /*116e0*/  I2FP.F32.U32 R135, R57.reuse ;  /* 0x0000003900877245 */ /* 0x080fe40000201000 */
[----:B------:R-:W-:Y:S02]  /*116f0*/  ISETP.GE.AND P3, PT, R139, R2, PT ;  /* 0x000000028b00720c */ /* 0x000fe40003f66270 */
[----:B------:R-:W-:Y:S01]  /*11700*/  HMMA.16816.F32 R48, R180, R142, R48 ;  /* 0x0000008eb430723c */ /* 0x000fe20000001830 */
[----:B------:R-:W-:Y:S01]  /*11710*/  I2FP.F32.U32 R143, R57 ;  /* 0x00000039008f7245 */ /* 0x000fe20000201000 */
[----:B------:R-:W-:Y:S01]  /*11720*/  FFMA.FTZ R130, R191, R135, R130 ;  /* 0x00000087bf827223 */ /* 0x000fe20000010082 */
[----:B------:R-:W-:-:S03]  /*11730*/  I2FP.F32.U32 R142, R139 ;  /* 0x0000008b008e7245 */ /* 0x000fc60000201000 */
[C---:B------:R-:W-:Y:S01]  /*11740*/  FFMA.FTZ R143, R191.reuse, R143, R128 ;  /* 0x0000008fbf8f7223 */ /* 0x040fe20000010080 */
[----:B------:R-:W-:Y:S01]  /*11750*/  FSEL R241, R130, -INF , !P1 ;  /* 0xff80000082f17808 */ /* 0x000fe20004800000 */
[C---:B------:R-:W-:Y:S01]  /*11760*/  FFMA.FTZ R128, R191.reuse, R142, R129 ;  /* 0x0000008ebf807223 */ /* 0x040fe20000010081 */
[----:B------:R-:W-:Y:S01]  /*11770*/  VIADD R129, R132, 0xfffffe08 ;  /* 0xfffffe0884817836 */ /* 0x000fe20000000000 */
[----:B------:R-:W-:Y:S01]  /*11780*/  HMMA.16816.F32 R120, R180, R172, R120 ;  /* 0x000000acb478723c */ /* 0x000fe20000001878 */
[-C--:B------:R-:W-:Y:S01]  /*11790*/  FFMA.FTZ R185, R191, R138.reuse, R185 ;  /* 0x0000008abfb97223 */ /* 0x080fe200000100b9 */
[----:B------:R-:W-:Y:S01]  /*117a0*/  FSEL R143, R143, -INF , !P2 ;  /* 0xff8000008f8f7808 */ /* 0x000fe20005000000 */
[----:B------:R-:W-:Y:S01]  /*117b0*/  FFMA.FTZ R187, R191, R138, R187 ;  /* 0x0000008abfbb7223 */ /* 0x000fe200000100bb */
[----:B------:R-:W-:Y:S02]  /*117c0*/  ISETP.GE.AND P2, PT, R129, R2, PT ;  /* 0x000000028100720c */ /* 0x000fe40003f46270 */
[----:B------:R-:W-:-:S02]  /*117d0*/  FSEL R57, R185, -INF , !P0 ;  /* 0xff800000b9397808 */ /* 0x000fc40004000000 */
[C---:B------:R-:W-:Y:S01]  /*117e0*/  HMMA.16816.F32 R52, R180.reuse, R140, R52 ;  /* 0x0000008cb434723c */ /* 0x040fe20000001834 */
[----:B------:R-:W-:Y:S02]  /*117f0*/  I2FP.F32.U32 R140, R139 ;  /* 0x0000008b008c7245 */ /* 0x000fe40000201000 */
[-C--:B------:R-:W-:Y:S01]  /*11800*/  ISETP.GE.AND P0, PT, R139, R0.reuse, PT ;  /* 0x000000008b00720c */ /* 0x080fe20003f06270 */
[----:B------:R-:W-:Y:S01]  /*11810*/  VIADD R139, R132, 0xfffffe09 ;  /* 0xfffffe09848b7836 */ /* 0x000fe20000000000 */
[----:B------:R-:W-:Y:S01]  /*11820*/  ISETP.GE.AND P1, PT, R129, R0, PT ;  /* 0x000000008100720c */ /* 0x000fe20003f26270 */
[C---:B------:R-:W-:Y:S01]  /*11830*/  FFMA.FTZ R239, R191.reuse, R140, R131 ;  /* 0x0000008cbfef7223 */ /* 0x040fe20000010083 */
[-C--:B------:R-:W-:Y:S01]  /*11840*/  I2FP.F32.U32 R135, R129.reuse ;  /* 0x0000008100877245 */ /* 0x080fe20000201000 */
[C---:B------:R-:W-:Y:S01]  /*11850*/  HMMA.16816.F32 R116, R180.reuse, R174, R116 ;  /* 0x000000aeb474723c */ /* 0x040fe20000001874 */
[----:B------:R-:W-:Y:S02]  /*11860*/  I2FP.F32.U32 R129, R129 ;  /* 0x0000008100817245 */ /* 0x000fe40000201000 */
[----:B------:R-:W-:Y:S01]  /*11870*/  FSEL R131, R128, -INF , !P3 ;  /* 0xff80000080837808 */ /* 0x000fe20005800000 */
[C---:B------:R-:W-:Y:S01]  /*11880*/  FFMA.FTZ R124, R191.reuse, R135, R124 ;  /* 0x00000087bf7c7223 */ /* 0x040fe2000001007c */
[----:B------:R-:W-:Y:S01]  /*11890*/  I2FP.F32.U32 R128, R139 ;  /* 0x0000008b00807245 */ /* 0x000fe20000201000 */
[C---:B------:R-:W-:Y:S01]  /*118a0*/  FFMA.FTZ R126, R191.reuse, R129, R126 ;  /* 0x00000081bf7e7223 */ /* 0x040fe2000001007e */
[----:B------:R-:W-:Y:S01]  /*118b0*/  VIADD R129, R132, 0xfffffe11 ;  /* 0xfffffe1184817836 */ /* 0x000fe20000000000 */
[----:B------:R-:W-:Y:S01]  /*118c0*/  I2FP.F32.U32 R130, R139 ;  /* 0x0000008b00827245 */ /* 0x000fe20000201000 */
[----:B------:R-:W-:Y:S01]  /*118d0*/  HMMA.16816.F32 R112, R180, R168, R112 ;  /* 0x000000a8b470723c */ /* 0x000fe20000001870 */
[----:B------:R-:W-:Y:S01]  /*118e0*/  FFMA.FTZ R243, R191, R128, R127 ;  /* 0x00000080bff37223 */ /* 0x000fe2000001007f */
[----:B------:R-:W-:-:S02]  /*118f0*/  I2FP.F32.U32 R127, R237 ;  /* 0x000000ed007f7245 */ /* 0x000fc40000201000 */
[----:B------:R-:W-:Y:S01]  /*11900*/  FSEL R251, R124, -INF , !P2 ;  /* 0xff8000007cfb7808 */ /* 0x000fe20005000000 */
[C---:B------:R-:W-:Y:S01]  /*11910*/  FFMA.FTZ R125, R191.reuse, R130, R125 ;  /* 0x00000082bf7d7223 */ /* 0x040fe2000001007d */
[----:B------:R-:W-:Y:S01]  /*11920*/  FSEL R245, R126, -INF , !P1 ;  /* 0xff8000007ef57808 */ /* 0x000fe20004800000 */
[----:B------:R-:W-:Y:S01]  /*11930*/  FFMA.FTZ R120, R191, R127, R120 ;  /* 0x0000007fbf787223 */ /* 0x000fe20000010078 */
[C---:B------:R-:W-:Y:S01]  /*11940*/  ISETP.GE.AND P2, PT, R237.reuse, R2, PT ;  /* 0x00000002ed00720c */ /* 0x040fe20003f46270 */
[----:B------:R-:W-:Y:S01]  /*11950*/  VIADD R127, R132, 0xfffffe21 ;  /* 0xfffffe21847f7836 */ /* 0x000fe20000000000 */
[----:B------:R-:W-:Y:S01]  /*11960*/  ISETP.GE.AND P1, PT, R237, R0, PT ;  /* 0x00000000ed00720c */ /* 0x000fe20003f26270 */
[----:B------:R-:W-:Y:S01]  /*11970*/  HMMA.16816.F32 R108, R180, R170, R108 ;  /* 0x000000aab46c723c */ /* 0x000fe2000000186c */
[----:B------:R-:W-:Y:S02]  /*11980*/  I2FP.F32.U32 R237, R237 ;  /* 0x000000ed00ed7245 */ /* 0x000fe40000201000 */
[----:B------:R-:W-:-:S02]  /*11990*/  I2FP.F32.U32 R124, R129 ;  /* 0x00000081007c7245 */ /* 0x000fc40000201000 */
[----:B------:R-:W-:Y:S01]  /*119a0*/  ISETP.GE.AND P3, PT, R139, R2, PT ;  /* 0x000000028b00720c */ /* 0x000fe20003f66270 */
[C---:B------:R-:W-:Y:S01]  /*119b0*/  FFMA.FTZ R237, R191.reuse, R237, R122 ;  /* 0x000000edbfed7223 */ /* 0x040fe2000001007a */
[----:B------:R-:W-:Y:S01]  /*119c0*/  I2FP.F32.U32 R126, R129 ;  /* 0x00000081007e7245 */ /* 0x000fe20000201000 */
[----:B------:R-:W-:Y:S01]  /*119d0*/  FFMA.FTZ R124, R191, R124, R121 ;  /* 0x0000007cbf7c7223 */ /* 0x000fe20000010079 */
[----:B------:R-:W-:Y:S01]  /*119e0*/  FSEL R239, R239, -INF , !P0 ;  /* 0xff800000efef7808 */ /* 0x000fe20004000000 */
[----:B------:R-:W-:Y:S01]  /*119f0*/  VIADD R121, R132, 0xfffffe19 ;  /* 0xfffffe1984797836 */ /* 0x000fe20000000000 */
[----:B------:R-:W-:Y:S01]  /*11a00*/  FSEL R125, R125, -INF , !P3 ;  /* 0xff8000007d7d7808 */ /* 0x000fe20005800000 */
[----:B------:R-:W-:Y:S01]  /*11a10*/  FFMA.FTZ R235, R191, R126, R123 ;  /* 0x0000007ebfeb7223 */ /* 0x000fe2000001007b */
[----:B------:R-:W-:Y:S01]  /*11a20*/  ISETP.GE.AND P0, PT, R139, R0, PT ;  /* 0x000000008b00720c */ /* 0x000fe20003f06270 */
[----:B------:R-:W-:Y:S01]  /*11a30*/  HMMA.16816.F32 R88, R180, R156, R88 ;  /* 0x0000009cb458723c */ /* 0x000fe20000001858 */
[----:B------:R-:W-:-:S02]  /*11a40*/  ISETP.GE.AND P3, PT, R129, R2, PT ;  /* 0x000000028100720c */ /* 0x000fc40003f66270 */
[----:B------:R-:W-:Y:S02]  /*11a50*/  FSEL R122, R120, -INF , !P2 ;  /* 0xff800000787a7808 */ /* 0x000fe40005000000 */
[----:B------:R-:W-:Y:S02]  /*11a60*/  I2FP.F32.U32 R120, R233 ;  /* 0x000000e900787245 */ /* 0x000fe40000201000 */
[----:B------:R-:W-:Y:S01]  /*11a70*/  FSEL R237, R237, -INF , !P1 ;  /* 0xff800000eded7808 */ /* 0x000fe20004800000 */
[----:B------:R-:W-:Y:S01]  /*11a80*/  HMMA.16816.F32 R104, R180, R164, R104 ;  /* 0x000000a4b468723c */ /* 0x000fe20000001868 */
[----:B------:R-:W-:Y:S01]  /*11a90*/  FSEL R243, R243, -INF , !P0 ;  /* 0xff800000f3f37808 */ /* 0x000fe20004000000 */
[----:B------:R-:W-:Y:S01]  /*11aa0*/  FFMA.FTZ R120, R191, R120, R116 ;  /* 0x00000078bf787223 */ /* 0x000fe20000010074 */
[C---:B------:R-:W-:Y:S02]  /*11ab0*/  ISETP.GE.AND P2, PT, R233.reuse, R2, PT ;  /* 0x00000002e900720c */ /* 0x040fe40003f46270 */
[----:B------:R-:W-:-:S02]  /*11ac0*/  ISETP.GE.AND P1, PT, R233, R0, PT ;  /* 0x00000000e900720c */ /* 0x000fc40003f26270 */
[----:B------:R-:W-:Y:S01]  /*11ad0*/  FSEL R123, R124, -INF , !P3 ;  /* 0xff8000007c7b7808 */ /* 0x000fe20005800000 */
[C---:B------:R-:W-:Y:S01]  /*11ae0*/  HMMA.16816.F32 R100, R180.reuse, R166, R100 ;  /* 0x000000a6b464723c */ /* 0x040fe20000001864 */
[----:B------:R-:W-:Y:S02]  /*11af0*/  I2FP.F32.U32 R126, R121 ;  /* 0x00000079007e7245 */ /* 0x000fe40000201000 */
[----:B------:R-:W-:Y:S01]  /*11b00*/  ISETP.GE.AND P0, PT, R129, R0, PT ;  /* 0x000000008100720c */ /* 0x000fe20003f06270 */
[----:B------:R-:W-:Y:S01]  /*11b10*/  VIADD R129, R132, 0xfffffe20 ;  /* 0xfffffe2084817836 */ /* 0x000fe20000000000 */
[----:B------:R-:W-:Y:S01]  /*11b20*/  I2FP.F32.U32 R233, R233 ;  /* 0x000000e900e97245 */ /* 0x000fe20000201000 */
[----:B------:R-:W-:Y:S01]  /*11b30*/  FFMA.FTZ R116, R191, R126, R117 ;  /* 0x0000007ebf747223 */ /* 0x000fe20000010075 */
[----:B------:R-:W-:Y:S01]  /*11b40*/  I2FP.F32.U32 R124, R121 ;  /* 0x00000079007c7245 */ /* 0x000fe20000201000 */
[----:B------:R-:W-:Y:S01]  /*11b50*/  HMMA.16816.F32 R96, R180, R160, R96 ;  /* 0x000000a0b460723c */ /* 0x000fe20000001860 */
[----:B------:R-:W-:Y:S01]  /*11b60*/  FSEL R235, R235, -INF , !P0 ;  /* 0xff800000ebeb7808 */ /* 0x000fe20004000000 */
[----:B------:R-:W-:Y:S01]  /*11b70*/  FFMA.FTZ R233, R191, R233, R118 ;  /* 0x000000e9bfe97223 */ /* 0x000fe20000010076 */
[----:B------:R-:W-:Y:S01]  /*11b80*/  ISETP.GE.AND P3, PT, R121, R2, PT ;  /* 0x000000027900720c */ /* 0x000fe20003f66270 */
[----:B------:R-:W-:Y:S01]  /*11b90*/  FFMA.FTZ R117, R191, R124, R119 ;  /* 0x0000007cbf757223 */ /* 0x000fe20000010077 */
[----:B------:R-:W-:-:S02]  /*11ba0*/  ISETP.GE.AND P0, PT, R121, R0, PT ;  /* 0x000000007900720c */ /* 0x000fc40003f06270 */
[----:B------:R-:W-:Y:S01]  /*11bb0*/  FSEL R118, R120, -INF , !P2 ;  /* 0xff80000078767808 */ /* 0x000fe20005000000 */
[C---:B------:R-:W-:Y:S01]  /*11bc0*/  HMMA.16816.F32 R80, R180.reuse, R152, R80 ;  /* 0x00000098b450723c */ /* 0x040fe20000001850 */
[-C--:B------:R-:W-:Y:S01]  /*11bd0*/  I2FP.F32.U32 R121, R129.reuse ;  /* 0x0000008100797245 */ /* 0x080fe20000201000 */
[C---:B------:R-:W-:Y:S01]  /*11be0*/  VIADD R153, R132.reuse, 0xfffffe38 ;  /* 0xfffffe3884997836 */ /* 0x040fe20000000000 */
[----:B------:R-:W-:Y:S02]  /*11bf0*/  I2FP.F32.U32 R119, R129 ;  /* 0x0000008100777245 */ /* 0x000fe40000201000 */
[----:B------:R-:W-:Y:S01]  /*11c00*/  I2FP.F32.U32 R124, R127 ;  /* 0x0000007f007c7245 */ /* 0x000fe20000201000 */
[C---:B------:R-:W-:Y:S01]  /*11c10*/  FFMA.FTZ R112, R191.reuse, R121, R112 ;  /* 0x00000079bf707223 */ /* 0x040fe20000010070 */
[----:B------:R-:W-:Y:S01]  /*11c20*/  I2FP.F32.U32 R120, R127 ;  /* 0x0000007f00787245 */ /* 0x000fe20000201000 */
[----:B------:R-:W-:Y:S01]  /*11c30*/  FFMA.FTZ R114, R191, R119, R114 ;  /* 0x00000077bf727223 */ /* 0x000fe20000010072 */
[----:B------:R-:W-:Y:S01]  /*11c40*/  FSEL R233, R233, -INF , !P1 ;  /* 0xff800000e9e97808 */ /* 0x000fe20004800000 */
[----:B------:R-:W-:Y:S01]  /*11c50*/  FFMA.FTZ R124, R191, R124, R113 ;  /* 0x0000007cbf7c7223 */ /* 0x000fe20000010071 */
[C---:B------:R-:W-:Y:S01]  /*11c60*/  ISETP.GE.AND P2, PT, R129.reuse, R2, PT ;  /* 0x000000028100720c */ /* 0x040fe20003f46270 */
[C---:B------:R-:W-:Y:S01]  /*11c70*/  VIADD R113, R132.reuse, 0xfffffe28 ;  /* 0xfffffe2884717836 */ /* 0x040fe20000000000 */
[----:B------:R-:W-:Y:S01]  /*11c80*/  ISETP.GE.AND P1, PT, R129, R0, PT ;  /* 0x000000008100720c */ /* 0x000fe20003f26270 */
[----:B------:R-:W-:Y:S01]  /*11c90*/  FFMA.FTZ R175, R191, R120, R115 ;  /* 0x00000078bfaf7223 */ /* 0x000fe20000010073 */
        /* <DEDUP_REMOVED lines=9> */
[----:B------:R-:W-:Y:S01]  /*11d30*/  I2FP.F32.U32 R120, R115 ;  /* 0x0000007300787245 */ /* 0x000fe20000201000 */
[C---:B------:R-:W-:Y:S01]  /*11d40*/  FFMA.FTZ R112, R191.reuse, R112, R108 ;  /* 0x00000070bf707223 */ /* 0x040fe2000001006c */
[----:B------:R-:W-:Y:S01]  /*11d50*/  FSEL R116, R116, -INF , !P3 ;  /* 0xff80000074747808 */ /* 0x000fe20005800000 */
[----:B------:R-:W-:Y:S01]  /*11d60*/  FFMA.FTZ R110, R191, R113, R110 ;  /* 0x00000071bf6e7223 */ /* 0x000fe2000001006e */
[----:B------:R-:W-:Y:S01]  /*11d70*/  FSEL R117, R117, -INF , !P0 ;  /* 0xff80000075757808 */ /* 0x000fe20004000000 */
[----:B------:R-:W-:Y:S01]  /*11d80*/  FFMA.FTZ R108, R191, R120, R109 ;  /* 0x00000078bf6c7223 */ /* 0x000fe2000001006d */
[----:B------:R-:W-:Y:S01]  /*11d90*/  I2FP.F32.U32 R114, R115 ;  /* 0x0000007300727245 */ /* 0x000fe20000201000 */
[----:B------:R-:W-:Y:S01]  /*11da0*/  VIADD R109, R132, 0xfffffe30 ;  /* 0xfffffe30846d7836 */ /* 0x000fe20000000000 */
[C---:B------:R-:W-:Y:S01]  /*11db0*/  ISETP.GE.AND P3, PT, R127.reuse, R2, PT ;  /* 0x000000027f00720c */ /* 0x040fe20003f66270 */
[----:B------:R-:W-:Y:S01]  /*11dc0*/  HMMA.16816.F32 R68, R180, R150, R68 ;  /* 0x00000096b444723c */ /* 0x000fe20000001844 */
[----:B------:R-:W-:Y:S01]  /*11dd0*/  ISETP.GE.AND P0, PT, R127, R0, PT ;  /* 0x000000007f00720c */ /* 0x000fe20003f06270 */
[----:B------:R-:W-:Y:S01]  /*11de0*/  FFMA.FTZ R161, R191, R114, R111 ;  /* 0x00000072bfa17223 */ /* 0x000fe2000001006f */
[----:B------:R-:W-:-:S02]  /*11df0*/  FSEL R124, R124, -INF , !P3 ;  /* 0xff8000007c7c7808 */ /* 0x000fc40005800000 */
[----:B------:R-:W-:Y:S02]  /*11e00*/  FSEL R175, R175, -INF , !P0 ;  /* 0xff800000afaf7808 */ /* 0x000fe40004000000 */
[C---:B------:R-:W-:Y:S01]  /*11e10*/  ISETP.GE.AND P3, PT, R115.reuse, R2, PT ;  /* 0x000000027300720c */ /* 0x040fe20003f66270 */
[C---:B------:R-:W-:Y:S01]  /*11e20*/  HMMA.16816.F32 R72, R180.reuse, R148, R72 ;  /* 0x00000094b448723c */ /* 0x040fe20000001848 */
[----:B------:R-:W-:Y:S01]  /*11e30*/  ISETP.GE.AND P0, PT, R115, R0, PT ;  /* 0x000000007300720c */ /* 0x000fe20003f06270 */
[----:B------:R-:W-:Y:S01]  /*11e40*/  VIADD R115, R132, 0xfffffe31 ;  /* 0xfffffe3184737836 */ /* 0x000fe20000000000 */
[----:B------:R-:W-:Y:S02]  /*11e50*/  FSEL R111, R112, -INF , !P2 ;  /* 0xff800000706f7808 */ /* 0x000fe40005000000 */
[----:B------:R-:W-:Y:S02]  /*11e60*/  FSEL R173, R110, -INF , !P1 ;  /* 0xff8000006ead7808 */ /* 0x000fe40004800000 */
[C---:B------:R-:W-:Y:S01]  /*11e70*/  ISETP.GE.AND P2, PT, R109.reuse, R2, PT ;  /* 0x000000026d00720c */ /* 0x040fe20003f46270 */
[----:B------:R-:W-:Y:S01]  /*11e80*/  HMMA.16816.F32 R84, R180, R158, R84 ;  /* 0x0000009eb454723c */ /* 0x000fe20000001854 */
[----:B------:R-:W-:-:S02]  /*11e90*/  ISETP.GE.AND P1, PT, R109, R0, PT ;  /* 0x000000006d00720c */ /* 0x000fc40003f26270 */
[-C--:B------:R-:W-:Y:S02]  /*11ea0*/  I2FP.F32.U32 R113, R109.reuse ;  /* 0x0000006d00717245 */ /* 0x080fe40000201000 */
[----:B------:R-:W-:Y:S02]  /*11eb0*/  I2FP.F32.U32 R109, R109 ;  /* 0x0000006d006d7245 */ /* 0x000fe40000201000 */
[----:B------:R-:W-:Y:S01]  /*11ec0*/  I2FP.F32.U32 R112, R115 ;  /* 0x0000007300707245 */ /* 0x000fe20000201000 */
[C---:B------:R-:W-:Y:S01]  /*11ed0*/  FFMA.FTZ R104, R191.reuse, R113, R104 ;  /* 0x00000071bf687223 */ /* 0x040fe20000010068 */
[----:B------:R-:W-:Y:S01]  /*11ee0*/  I2FP.F32.U32 R110, R115 ;  /* 0x00000073006e7245 */ /* 0x000fe20000201000 */
[C---:B------:R-:W-:Y:S01]  /*11ef0*/  FFMA.FTZ R106, R191.reuse, R109, R106 ;  /* 0x0000006dbf6a7223 */ /* 0x040fe2000001006a */
[----:B------:R-:W-:Y:S01]  /*11f00*/  VIADD R109, R132, 0xfffffe39 ;  /* 0xfffffe39846d7836 */ /* 0x000fe20000000000 */
[----:B------:R-:W-:Y:S01]  /*11f10*/  FSEL R108, R108, -INF , !P3 ;  /* 0xff8000006c6c7808 */ /* 0x000fe20005800000 */
[----:B------:R-:W-:Y:S01]  /*11f20*/  FFMA.FTZ R105, R191, R112, R105 ;  /* 0x00000070bf697223 */ /* 0x000fe20000010069 */
[----:B------:R-:W-:Y:S01]  /*11f30*/  FSEL R161, R161, -INF , !P0 ;  /* 0xff800000a1a17808 */ /* 0x000fe20004000000 */
[----:B------:R-:W-:Y:S01]  /*11f40*/  FFMA.FTZ R155, R191, R110, R107 ;  /* 0x0000006ebf9b7223 */ /* 0x000fe2000001006b */
[C---:B------:R-:W-:Y:S01]  /*11f50*/  ISETP.GE.AND P3, PT, R115.reuse, R2, PT ;  /* 0x000000027300720c */ /* 0x040fe20003f66270 */
[----:B------:R-:W-:Y:S01]  /*11f60*/  VIADD R113, R132, 0xfffffe40 ;  /* 0xfffffe4084717836 */ /* 0x000fe20000000000 */
[----:B------:R-:W-:Y:S01]  /*11f70*/  ISETP.GE.AND P0, PT, R115, R0, PT ;  /* 0x000000007300720c */ /* 0x000fe20003f06270 */
[----:B------:R-:W-:Y:S01]  /*11f80*/  HMMA.16816.F32 R4, R180, R136, R4 ;  /* 0x00000088b404723c */ /* 0x000fe20000001804 */
[----:B------:R-:W-:-:S02]  /*11f90*/  FSEL R104, R104, -INF , !P2 ;  /* 0xff80000068687808 */ /* 0x000fc40005000000 */
[----:B------:R-:W-:Y:S02]  /*11fa0*/  FSEL R165, R106, -INF , !P1 ;  /* 0xff8000006aa57808 */ /* 0x000fe40004800000 */
[----:B------:R-:W-:Y:S02]  /*11fb0*/  I2FP.F32.U32 R107, R153 ;  /* 0x00000099006b7245 */ /* 0x000fe40000201000 */
[C---:B------:R-:W-:Y:S01]  /*11fc0*/  ISETP.GE.AND P2, PT, R153.reuse, R2, PT ;  /* 0x000000029900720c */ /* 0x040fe20003f46270 */
[----:B------:R-:W-:Y:S01]  /*11fd0*/  HMMA.16816.F32 R64, R180, R144, R64 ;  /* 0x00000090b440723c */ /* 0x000fe20000001840 */
[----:B------:R-:W-:Y:S01]  /*11fe0*/  ISETP.GE.AND P1, PT, R153, R0, PT ;  /* 0x000000009900720c */ /* 0x000fe20003f26270 */
[----:B------:R-:W-:Y:S01]  /*11ff0*/  FFMA.FTZ R100, R191, R107, R100 ;  /* 0x0000006bbf647223 */ /* 0x000fe20000010064 */
[----:B------:R-:W-:Y:S02]  /*12000*/  I2FP.F32.U32 R106, R109 ;  /* 0x0000006d006a7245 */ /* 0x000fe40000201000 */
[----:B------:R-:W-:-:S02]  /*12010*/  I2FP.F32.U32 R153, R153 ;  /* 0x0000009900997245 */ /* 0x000fc40000201000 */
[----:B------:R-:W-:Y:S01]  /*12020*/  FSEL R105, R105, -INF , !P3 ;  /* 0xff80000069697808 */ /* 0x000fe20005800000 */
[C---:B------:R-:W-:Y:S01]  /*12030*/  FFMA.FTZ R151, R191.reuse, R106, R103 ;  /* 0x0000006abf977223 */ /* 0x040fe20000010067 */
[----:B------:R-:W-:Y:S01]  /*12040*/  I2FP.F32.U32 R110, R109 ;  /* 0x0000006d006e7245 */ /* 0x000fe20000201000 */
[----:B------:R-:W-:Y:S01]  /*12050*/  FFMA.FTZ R153, R191, R153, R102 ;  /* 0x00000099bf997223 */ /* 0x000fe20000010066 */
[----:B------:R-:W-:Y:S01]  /*12060*/  FSEL R155, R155, -INF , !P0 ;  /* 0xff8000009b9b7808 */ /* 0x000fe20004000000 */
[----:B------:R-:W-:Y:S01]  /*12070*/  HMMA.16816.F32 R144, R180, R146, R60 ;  /* 0x00000092b490723c */ /* 0x000fe2000000183c */
[----:B------:R-:W-:Y:S01]  /*12080*/  ISETP.GE.AND P3, PT, R109, R2, PT ;  /* 0x000000026d00720c */ /* 0x000fe20003f66270 */
[----:B------:R-:W-:Y:S01]  /*12090*/  FFMA.FTZ R102, R191, R110, R101 ;  /* 0x0000006ebf667223 */ /* 0x000fe20000010065 */
[----:B------:R-:W-:Y:S01]  /*120a0*/  ISETP.GE.AND P0, PT, R109, R0, PT ;  /* 0x000000006d00720c */ /* 0x000fe20003f06270 */
[----:B------:R-:W-:Y:S01]  /*120b0*/  VIADD R109, R132, 0xfffffe41 ;  /* 0xfffffe41846d7836 */ /* 0x000fe20000000000 */
[----:B------:R-:W-:-:S02]  /*120c0*/  I2FP.F32.U32 R107, R113 ;  /* 0x00000071006b7245 */ /* 0x000fc40000201000 */
[----:B------:R-:W-:Y:S02]  /*120d0*/  I2FP.F32.U32 R103, R113 ;  /* 0x0000007100677245 */ /* 0x000fe40000201000 */
[----:B------:R-:W-:Y:S01]  /*120e0*/  FSEL R101, R100, -INF , !P2 ;  /* 0xff80000064657808 */ /* 0x000fe20005000000 */
[C---:B------:R-:W-:Y:S01]  /*120f0*/  FFMA.FTZ R96, R191.reuse, R107, R96 ;  /* 0x0000006bbf607223 */ /* 0x040fe20000010060 */
[----:B------:R-:W-:Y:S01]  /*12100*/  I2FP.F32.U32 R100, R109 ;  /* 0x0000006d00647245 */ /* 0x000fe20000201000 */
[----:B------:R-:W-:Y:S01]  /*12110*/  FFMA.FTZ R98, R191, R103, R98 ;  /* 0x00000067bf627223 */ /* 0x000fe20000010062 */
[----:B------:R-:W-:Y:S01]  /*12120*/  FSEL R153, R153, -INF , !P1 ;  /* 0xff80000099997808 */ /* 0x000fe20004800000 */
[C---:B------:R-:W-:Y:S01]  /*12130*/  VIADD R103, R132.reuse, 0xfffffe48 ;  /* 0xfffffe4884677836 */ /* 0x040fe20000000000 */
[----:B------:R-:W-:Y:S01]  /*12140*/  ISETP.GE.AND P2, PT, R113, R2, PT ;  /* 0x000000027100720c */ /* 0x000fe20003f46270 */
[----:B------:R-:W-:Y:S01]  /*12150*/  FFMA.FTZ R141, R191, R100, R99 ;  /* 0x00000064bf8d7223 */ /* 0x000fe20000010063 */
[----:B------:R-:W-:Y:S01]  /*12160*/  ISETP.GE.AND P1, PT, R113, R0, PT ;  /* 0x000000007100720c */ /* 0x000fe20003f26270 */
[----:B------:R-:W-:Y:S01]  /*12170*/  VIADD R107, R132, 0xfffffe49 ;  /* 0xfffffe49846b7836 */ /* 0x000fe20000000000 */
[----:B------:R-:W-:-:S02]  /*12180*/  I2FP.F32.U32 R106, R109 ;  /* 0x0000006d006a7245 */ /* 0x000fc40000201000 */
[----:B------:R-:W-:Y:S02]  /*12190*/  FSEL R99, R96, -INF , !P2 ;  /* 0xff80000060637808 */ /* 0x000fe40005000000 */
[----:B------:R-:W-:Y:S01]  /*121a0*/  FSEL R149, R98, -INF , !P1 ;  /* 0xff80000062957808 */ /* 0x000fe20004800000 */
[----:B------:R-:W-:Y:S01]  /*121b0*/  FFMA.FTZ R97, R191, R106, R97 ;  /* 0x0000006abf617223 */ /* 0x000fe20000010061 */
[C---:B------:R-:W-:Y:S02]  /*121c0*/  ISETP.GE.AND P2, PT, R103.reuse, R2, PT ;  /* 0x000000026700720c */ /* 0x040fe40003f46270 */
[----:B------:R-:W-:Y:S02]  /*121d0*/  ISETP.GE.AND P1, PT, R103, R0, PT ;  /* 0x000000006700720c */ /* 0x000fe40003f26270 */
[----:B------:R-:W-:Y:S02]  /*121e0*/  I2FP.F32.U32 R100, R103 ;  /* 0x0000006700647245 */ /* 0x000fe40000201000 */
[----:B------:R-:W-:-:S02]  /*121f0*/  FSEL R102, R102, -INF , !P3 ;  /* 0xff80000066667808 */ /* 0x000fc40005800000 */
[----:B------:R-:W-:Y:S01]  /*12200*/  FSEL R151, R151, -INF , !P0 ;  /* 0xff80000097977808 */ /* 0x000fe20004000000 */
[----:B------:R-:W-:Y:S01]  /*12210*/  FFMA.FTZ R92, R191, R100, R92 ;  /* 0x00000064bf5c7223 */ /* 0x000fe2000001005c */
[----:B------:R-:W-:Y:S02]  /*12220*/  I2FP.F32.U32 R103, R103 ;  /* 0x0000006700677245 */ /* 0x000fe40000201000 */
[C---:B------:R-:W-:Y:S02]  /*12230*/  ISETP.GE.AND P3, PT, R109.reuse, R2, PT ;  /* 0x000000026d00720c */ /* 0x040fe40003f66270 */
[----:B------:R-:W-:Y:S01]  /*12240*/  ISETP.GE.AND P0, PT, R109, R0, PT ;  /* 0x000000006d00720c */ /* 0x000fe20003f06270 */
[----:B------:R-:W-:Y:S01]  /*12250*/  FFMA.FTZ R94, R191, R103, R94 ;  /* 0x00000067bf5e7223 */ /* 0x000fe2000001005e */
[----:B------:R-:W-:Y:S01]  /*12260*/  I2FP.F32.U32 R96, R107 ;  /* 0x0000006b00607245 */ /* 0x000fe20000201000 */
[----:B------:R-:W-:Y:S01]  /*12270*/  VIADD R103, R132, 0xfffffe50 ;  /* 0xfffffe5084677836 */ /* 0x000fe20000000000 */
[----:B------:R-:W-:-:S02]  /*12280*/  FSEL R97, R97, -INF , !P3 ;  /* 0xff80000061617808 */ /* 0x000fc40005800000 */
[----:B------:R-:W-:Y:S01]  /*12290*/  FSEL R141, R141, -INF , !P0 ;  /* 0xff8000008d8d7808 */ /* 0x000fe20004000000 */
[----:B------:R-:W-:Y:S01]  /*122a0*/  FFMA.FTZ R129, R191, R96, R95 ;  /* 0x00000060bf817223 */ /* 0x000fe2000001005f */
[C---:B------:R-:W-:Y:S02]  /*122b0*/  ISETP.GE.AND P3, PT, R107.reuse, R2, PT ;  /* 0x000000026b00720c */ /* 0x040fe40003f66270 */
[----:B------:R-:W-:Y:S02]  /*122c0*/  I2FP.F32.U32 R98, R107 ;  /* 0x0000006b00627245 */ /* 0x000fe40000201000 */
[----:B------:R-:W-:Y:S01]  /*122d0*/  ISETP.GE.AND P0, PT, R107, R0, PT ;  /* 0x000000006b00720c */ /* 0x000fe20003f06270 */
[----:B------:R-:W-:Y:S01]  /*122e0*/  VIADD R107, R132, 0xfffffe51 ;  /* 0xfffffe51846b7836 */ /* 0x000fe20000000000 */
[----:B------:R-:W-:Y:S01]  /*122f0*/  FSEL R95, R92, -INF , !P2 ;  /* 0xff8000005c5f7808 */ /* 0x000fe20005000000 */
[----:B------:R-:W-:Y:S01]  /*12300*/  FFMA.FTZ R93, R191, R98, R93 ;  /* 0x00000062bf5d7223 */ /* 0x000fe2000001005d */
[----:B------:R-:W-:-:S02]  /*12310*/  FSEL R139, R94, -INF , !P1 ;  /* 0xff8000005e8b7808 */ /* 0x000fc40004800000 */
[C---:B------:R-:W-:Y:S02]  /*12320*/  ISETP.GE.AND P2, PT, R103.reuse, R2, PT ;  /* 0x000000026700720c */ /* 0x040fe40003f46270 */
[----:B------:R-:W-:Y:S02]  /*12330*/  ISETP.GE.AND P1, PT, R103, R0, PT ;  /* 0x000000006700720c */ /* 0x000fe40003f26270 */
[-C--:B------:R-:W-:Y:S02]  /*12340*/  I2FP.F32.U32 R96, R103.reuse ;  /* 0x0000006700607245 */ /* 0x080fe40000201000 */
[----:B------:R-:W-:Y:S02]  /*12350*/  I2FP.F32.U32 R103, R103 ;  /* 0x0000006700677245 */ /* 0x000fe40000201000 */
[-C--:B------:R-:W-:Y:S01]  /*12360*/  I2FP.F32.U32 R94, R107.reuse ;  /* 0x0000006b005e7245 */ /* 0x080fe20000201000 */
[C---:B------:R-:W-:Y:S01]  /*12370*/  FFMA.FTZ R88, R191.reuse, R96, R88 ;  /* 0x00000060bf587223 */ /* 0x040fe20000010058 */
[----:B------:R-:W-:Y:S01]  /*12380*/  I2FP.F32.U32 R92, R107 ;  /* 0x0000006b005c7245 */ /* 0x000fe20000201000 */
[----:B------:R-:W-:Y:S01]  /*12390*/  FFMA.FTZ R90, R191, R103, R90 ;  /* 0x00000067bf5a7223 */ /* 0x000fe2000001005a */
[----:B------:R-:W-:Y:S01]  /*123a0*/  FSEL R93, R93, -INF , !P3 ;  /* 0xff8000005d5d7808 */ /* 0x000fe20005800000 */
[----:B------:R-:W-:Y:S01]  /*123b0*/  FFMA.FTZ R89, R191, R94, R89 ;  /* 0x0000005ebf597223 */ /* 0x000fe20000010059 */
[----:B------:R-:W-:Y:S01]  /*123c0*/  ISETP.GE.AND P3, PT, R107, R2, PT ;  /* 0x000000026b00720c */ /* 0x000fe20003f66270 */
[----:B------:R-:W-:Y:S01]  /*123d0*/  FFMA.FTZ R121, R191, R92, R91 ;  /* 0x0000005cbf797223 */ /* 0x000fe2000001005b */
[----:B------:R-:W-:Y:S01]  /*123e0*/  FSEL R140, R88, -INF , !P2 ;  /* 0xff800000588c7808 */ /* 0x000fe20005000000 */
[----:B------:R-:W-:Y:S01]  /*123f0*/  VIADD R103, R132, 0xfffffe58 ;  /* 0xfffffe5884677836 */ /* 0x000fe20000000000 */
[----:B------:R-:W-:-:S02]  /*12400*/  FSEL R127, R90, -INF , !P1 ;  /* 0xff8000005a7f7808 */ /* 0x000fc40004800000 */
[----:B------:R-:W-:Y:S02]  /*12410*/  FSEL R92, R89, -INF , !P3 ;  /* 0xff800000595c7808 */ /* 0x000fe40005800000 */
[----:B------:R-:W1:Y:S01]  /*12420*/  LDSM.16.M88.4 R88, [R58+0x3800] ;  /* 0x003800003a58783b */ /* 0x000e620000000200 */
[----:B------:R-:W-:Y:S02]  /*12430*/  FSEL R129, R129, -INF , !P0 ;  /* 0xff80000081817808 */ /* 0x000fe40004000000 */
[----:B------:R-:W-:Y:S01]  /*12440*/  ISETP.GE.AND P0, PT, R107, R0, PT ;  /* 0x000000006b00720c */ /* 0x000fe20003f06270 */
[----:B------:R-:W-:Y:S01]  /*12450*/  VIADD R107, R132, 0xfffffe59 ;  /* 0xfffffe59846b7836 */ /* 0x000fe20000000000 */
[C---:B------:R-:W-:Y:S02]  /*12460*/  ISETP.GE.AND P2, PT, R103.reuse, R2, PT ;  /* 0x000000026700720c */ /* 0x040fe40003f46270 */
[----:B------:R-:W-:Y:S02]  /*12470*/  ISETP.GE.AND P1, PT, R103, R0, PT ;  /* 0x000000006700720c */ /* 0x000fe40003f26270 */
[----:B------:R-:W-:-:S02]  /*12480*/  I2FP.F32.U32 R98, R103 ;  /* 0x0000006700627245 */ /* 0x000fc40000201000 */
[----:B------:R-:W-:Y:S02]  /*12490*/  I2FP.F32.U32 R103, R103 ;  /* 0x0000006700677245 */ /* 0x000fe40000201000 */
[----:B------:R-:W-:Y:S01]  /*124a0*/  I2FP.F32.U32 R94, R107 ;  /* 0x0000006b005e7245 */ /* 0x000fe20000201000 */
[----:B------:R-:W-:Y:S01]  /*124b0*/  FFMA.FTZ R84, R191, R98, R84 ;  /* 0x00000062bf547223 */ /* 0x000fe20000010054 */
[----:B------:R-:W-:Y:S01]  /*124c0*/  FSEL R121, R121, -INF , !P0 ;  /* 0xff80000079797808 */ /* 0x000fe20004000000 */
[----:B------:R-:W-:Y:S01]  /*124d0*/  FFMA.FTZ R86, R191, R103, R86 ;  /* 0x00000067bf567223 */ /* 0x000fe20000010056 */
[----:B------:R-:W-:Y:S01]  /*124e0*/  ISETP.GE.AND P3, PT, R107, R2, PT ;  /* 0x000000026b00720c */ /* 0x000fe20003f66270 */
[C---:B------:R-:W-:Y:S01]  /*124f0*/  VIADD R103, R132.reuse, 0xfffffe60 ;  /* 0xfffffe6084677836 */ /* 0x040fe20000000000 */
[----:B------:R-:W-:Y:S01]  /*12500*/  I2FP.F32.U32 R96, R107 ;  /* 0x0000006b00607245 */ /* 0x000fe20000201000 */
[----:B------:R-:W-:Y:S01]  /*12510*/  FFMA.FTZ R115, R191, R94, R87 ;  /* 0x0000005ebf737223 */ /* 0x000fe20000010057 */
        /* <DEDUP_REMOVED lines=15> */
[C---:B------:R-:W-:Y:S01]  /*12610*/  VIADD R81, R132.reuse, 0xfffffe91 ;  /* 0xfffffe9184517836 */ /* 0x040fe20000000000 */
[----:B------:R-:W-:Y:S01]  /*12620*/  FSEL R115, R115, -INF , !P0 ;  /* 0xff80000073737808 */ /* 0x000fe20004000000 */
[----:B------:R-:W-:Y:S01]  /*12630*/  VIADD R103, R132, 0xfffffe98 ;  /* 0xfffffe9884677836 */ /* 0x000fe20000000000 */
[C---:B------:R-:W-:Y:S01]  /*12640*/  ISETP.GE.AND P3, PT, R107.reuse, R2, PT ;  /* 0x000000026b00720c */ /* 0x040fe20003f66270 */
[----:B-1----:R-:W-:Y:S01]  /*12650*/  HMMA.16816.F32 R44, R180, R88, R44 ;  /* 0x00000058b42c723c */ /* 0x002fe2000000182c */
[----:B------:R-:W-:Y:S01]  /*12660*/  ISETP.GE.AND P0, PT, R107, R0, PT ;  /* 0x000000006b00720c */ /* 0x000fe20003f06270 */
[----:B------:R-:W-:Y:S01]  /*12670*/  FFMA.FTZ R107, R191, R86, R83 ;  /* 0x00000056bf6b7223 */ /* 0x000fe20000010053 */
[----:B------:R-:W-:Y:S01]  /*12680*/  FSEL R86, R80, -INF , !P2 ;  /* 0xff80000050567808 */ /* 0x000fe20005000000 */
[----:B------:R-:W-:Y:S01]  /*12690*/  VIADD R89, R132, 0xfffffea0 ;  /* 0xfffffea084597836 */ /* 0x000fe20000000000 */
[----:B------:R-:W-:-:S02]  /*126a0*/  FSEL R113, R82, -INF , !P1 ;  /* 0xff80000052717808 */ /* 0x000fc40004800000 */
[C---:B------:R-:W-:Y:S01]  /*126b0*/  ISETP.GE.AND P2, PT, R81.reuse, R2, PT ;  /* 0x000000025100720c */ /* 0x040fe20003f46270 */
[----:B------:R-:W-:Y:S01]  /*126c0*/  HMMA.16816.F32 R40, R180, R90, R40 ;  /* 0x0000005ab428723c */ /* 0x000fe20000001828 */
[----:B------:R-:W-:Y:S02]  /*126d0*/  ISETP.GE.AND P1, PT, R81, R0, PT ;  /* 0x000000005100720c */ /* 0x000fe40003f26270 */
[----:B------:R-:W-:Y:S02]  /*126e0*/  I2FP.F32.U32 R94, R81 ;  /* 0x00000051005e7245 */ /* 0x000fe40000201000 */
[----:B------:R-:W1:Y:S01]  /*126f0*/  LDSM.16.M88.4 R80, [R58+0x3c00] ;  /* 0x003c00003a50783b */ /* 0x000e620000000200 */
[----:B------:R-:W-:Y:S02]  /*12700*/  FSEL R84, R84, -INF , !P3 ;  /* 0xff80000054547808 */ /* 0x000fe40005800000 */
[----:B------:R-:W-:Y:S01]  /*12710*/  FSEL R107, R107, -INF , !P0 ;  /* 0xff8000006b6b7808 */ /* 0x000fe20004000000 */
[----:B------:R-:W-:Y:S01]  /*12720*/  FFMA.FTZ R142, R191, R94, R53 ;  /* 0x0000005ebf8e7223 */ /* 0x000fe20000010035 */
[----:B------:R-:W-:Y:S01]  /*12730*/  ISETP.GE.AND P3, PT, R103, R2, PT ;  /* 0x000000026700720c */ /* 0x000fe20003f66270 */
[----:B------:R-:W-:Y:S01]  /*12740*/  FFMA.FTZ R55, R191, R94, R55 ;  /* 0x0000005ebf377223 */ /* 0x000fe20000010037 */
[----:B------:R-:W-:Y:S01]  /*12750*/  ISETP.GE.AND P0, PT, R103, R0, PT ;  /* 0x000000006700720c */ /* 0x000fe20003f06270 */
[----:B------:R-:W-:Y:S01]  /*12760*/  VIADD R53, R132, 0xfffffe99 ;  /* 0xfffffe9984357836 */ /* 0x000fe20000000000 */
[----:B------:R-:W-:-:S02]  /*12770*/  I2FP.F32.U32 R103, R103 ;  /* 0x0000006700677245 */ /* 0x000fc40000201000 */
[----:B------:R-:W-:Y:S02]  /*12780*/  FSEL R142, R142, -INF , !P2 ;  /* 0xff8000008e8e7808 */ /* 0x000fe40005000000 */
[----:B------:R-:W-:Y:S01]  /*12790*/  FSEL R55, R55, -INF , !P1 ;  /* 0xff80000037377808 */ /* 0x000fe20004800000 */
[CC--:B------:R-:W-:Y:S01]  /*127a0*/  FFMA.FTZ R128, R191.reuse, R103.reuse, R48 ;  /* 0x00000067bf807223 */ /* 0x0c0fe20000010030 */
[----:B------:R-:W-:Y:S01]  /*127b0*/  FFMA.FTZ R50, R191, R103, R50 ;  /* 0x00000067bf327223 */ /* 0x000fe20000010032 */
[----:B------:R-:W-:Y:S02]  /*127c0*/  I2FP.F32.U32 R48, R53 ;  /* 0x0000003500307245 */ /* 0x000fe40000201000 */
[C---:B------:R-:W-:Y:S02]  /*127d0*/  ISETP.GE.AND P2, PT, R53.reuse, R2, PT ;  /* 0x000000023500720c */ /* 0x040fe40003f46270 */
[----:B------:R-:W-:Y:S01]  /*127e0*/  ISETP.GE.AND P1, PT, R53, R0, PT ;  /* 0x000000003500720c */ /* 0x000fe20003f26270 */
[CC--:B------:R-:W-:Y:S01]  /*127f0*/  FFMA.FTZ R150, R191.reuse, R48.reuse, R49 ;  /* 0x00000030bf967223 */ /* 0x0c0fe20000010031 */
[----:B------:R-:W-:Y:S01]  /*12800*/  FSEL R128, R128, -INF , !P3 ;  /* 0xff80000080807808 */ /* 0x000fe20005800000 */
[----:B------:R-:W-:Y:S01]  /*12810*/  FFMA.FTZ R51, R191, R48, R51 ;  /* 0x00000030bf337223 */ /* 0x000fe20000010033 */
[----:B------:R-:W-:Y:S01]  /*12820*/  FSEL R53, R50, -INF , !P0 ;  /* 0xff80000032357808 */ /* 0x000fe20004000000 */
[----:B------:R-:W-:Y:S01]  /*12830*/  VIADD R49, R132, 0xfffffea1 ;  /* 0xfffffea184317836 */ /* 0x000fe20000000000 */
[----:B------:R-:W-:-:S02]  /*12840*/  ISETP.GE.AND P3, PT, R89, R2, PT ;  /* 0x000000025900720c */ /* 0x000fc40003f66270 */
[----:B------:R-:W-:Y:S02]  /*12850*/  ISETP.GE.AND P0, PT, R89, R0, PT ;  /* 0x000000005900720c */ /* 0x000fe40003f06270 */
[----:B------:R-:W-:Y:S02]  /*12860*/  I2FP.F32.U32 R89, R89 ;  /* 0x0000005900597245 */ /* 0x000fe40000201000 */
[----:B------:R-:W-:Y:S02]  /*12870*/  FSEL R150, R150, -INF , !P2 ;  /* 0xff80000096967808 */ /* 0x000fe40005000000 */
[----:B------:R-:W-:Y:S01]  /*12880*/  ISETP.GE.AND P2, PT, R49, R2, PT ;  /* 0x000000023100720c */ /* 0x000fe20003f46270 */
[-C--:B------:R-:W-:Y:S01]  /*12890*/  FFMA.FTZ R90, R191, R89.reuse, R46 ;  /* 0x00000059bf5a7223 */ /* 0x080fe2000001002e */
[----:B------:R-:W-:Y:S01]  /*128a0*/  FSEL R46, R51, -INF , !P1 ;  /* 0xff800000332e7808 */ /* 0x000fe20004800000 */
[----:B------:R-:W-:Y:S01]  /*128b0*/  FFMA.FTZ R44, R191, R89, R44 ;  /* 0x00000059bf2c7223 */ /* 0x000fe2000001002c */
[----:B------:R-:W-:Y:S01]  /*128c0*/  ISETP.GE.AND P1, PT, R49, R0, PT ;  /* 0x000000003100720c */ /* 0x000fe20003f26270 */
[----:B------:R-:W-:Y:S01]  /*128d0*/  VIADD R89, R132, 0xfffffea8 ;  /* 0xfffffea884597836 */ /* 0x000fe20000000000 */
[----:B------:R-:W-:Y:S01]  /*128e0*/  I2FP.F32.U32 R88, R49 ;  /* 0x0000003100587245 */ /* 0x000fe20000201000 */
[C---:B-1----:R-:W-:Y:S01]  /*128f0*/  HMMA.16816.F32 R36, R180.reuse, R80, R36 ;  /* 0x00000050b424723c */ /* 0x042fe20000001824 */
[----:B------:R-:W1:Y:S01]  /*12900*/  LDSM.16.M88.4 R48, [R58+0x4000] ;  /* 0x004000003a30783b */ /* 0x000e620000000200 */
[----:B------:R-:W-:Y:S01]  /*12910*/  FSEL R148, R44, -INF , !P3 ;  /* 0xff8000002c947808 */ /* 0x000fe20005800000 */
[----:B------:R-:W-:Y:S01]  /*12920*/  VIADD R81, R132, 0xfffffeb0 ;  /* 0xfffffeb084517836 */ /* 0x000fe20000000000 */
[----:B------:R-:W-:Y:S01]  /*12930*/  FSEL R44, R90, -INF , !P0 ;  /* 0xff8000005a2c7808 */ /* 0x000fe20004000000 */
[----:B------:R-:W-:Y:S01]  /*12940*/  FFMA.FTZ R154, R191, R88, R45 ;  /* 0x00000058bf9a7223 */ /* 0x000fe2000001002d */
[----:B------:R-:W-:Y:S01]  /*12950*/  ISETP.GE.AND P3, PT, R89, R2, PT ;  /* 0x000000025900720c */ /* 0x000fe20003f66270 */
[----:B------:R-:W-:Y:S01]  /*12960*/  FFMA.FTZ R47, R191, R88, R47 ;  /* 0x00000058bf2f7223 */ /* 0x000fe2000001002f */
[----:B------:R-:W-:Y:S01]  /*12970*/  ISETP.GE.AND P0, PT, R89, R0, PT ;  /* 0x000000005900720c */ /* 0x000fe20003f06270 */
[----:B------:R-:W-:Y:S01]  /*12980*/  VIADD R45, R132, 0xfffffea9 ;  /* 0xfffffea9842d7836 */ /* 0x000fe20000000000 */
[----:B------:R-:W-:Y:S01]  /*12990*/  I2FP.F32.U32 R89, R89 ;  /* 0x0000005900597245 */ /* 0x000fe20000201000 */
[----:B------:R-:W-:Y:S01]  /*129a0*/  HMMA.16816.F32 R32, R180, R82, R32 ;  /* 0x00000052b420723c */ /* 0x000fe20000001820 */
[----:B------:R-:W-:-:S02]  /*129b0*/  FSEL R154, R154, -INF , !P2 ;  /* 0xff8000009a9a7808 */ /* 0x000fc40005000000 */
[----:B------:R-:W-:Y:S01]  /*129c0*/  FSEL R47, R47, -INF , !P1 ;  /* 0xff8000002f2f7808 */ /* 0x000fe20004800000 */
[CC--:B------:R-:W-:Y:S01]  /*129d0*/  FFMA.FTZ R152, R191.reuse, R89.reuse, R40 ;  /* 0x00000059bf987223 */ /* 0x0c0fe20000010028 */
[----:B------:R-:W-:Y:S01]  /*129e0*/  FFMA.FTZ R42, R191, R89, R42 ;  /* 0x00000059bf2a7223 */ /* 0x000fe2000001002a */
[C---:B------:R-:W-:Y:S02]  /*129f0*/  ISETP.GE.AND P2, PT, R45.reuse, R2, PT ;  /* 0x000000022d00720c */ /* 0x040fe40003f46270 */
[----:B------:R-:W-:Y:S02]  /*12a00*/  ISETP.GE.AND P1, PT, R45, R0, PT ;  /* 0x000000002d00720c */ /* 0x000fe40003f26270 */
[----:B------:R-:W-:Y:S02]  /*12a10*/  I2FP.F32.U32 R40, R45 ;  /* 0x0000002d00287245 */ /* 0x000fe40000201000 */
        /* <DEDUP_REMOVED lines=9> */
[----:B------:R-:W-:Y:S01]  /*12ab0*/  ISETP.GE.AND P2, PT, R41, R2, PT ;  /* 0x000000022900720c */ /* 0x000fe20003f46270 */
[CC--:B------:R-:W-:Y:S01]  /*12ac0*/  FFMA.FTZ R36, R191.reuse, R81.reuse, R36 ;  /* 0x00000051bf247223 */ /* 0x0c0fe20000010024 */
[----:B------:R-:W-:Y:S01]  /*12ad0*/  FFMA.FTZ R82, R191, R81, R38 ;  /* 0x00000051bf527223 */ /* 0x000fe20000010026 */
[C---:B------:R-:W-:Y:S01]  /*12ae0*/  VIADD R81, R132.reuse, 0xfffffeb8 ;  /* 0xfffffeb884517836 */ /* 0x040fe20000000000 */
[----:B------:R-:W-:Y:S02]  /*12af0*/  FSEL R38, R43, -INF , !P1 ;  /* 0xff8000002b267808 */ /* 0x000fe40004800000 */
[----:B------:R-:W-:Y:S01]  /*12b00*/  ISETP.GE.AND P1, PT, R41, R0, PT ;  /* 0x000000002900720c */ /* 0x000fe20003f26270 */
[----:B-1----:R-:W-:Y:S01]  /*12b10*/  HMMA.16816.F32 R28, R180, R48, R28 ;  /* 0x00000030b41c723c */ /* 0x002fe2000000181c */
[----:B------:R-:W-:Y:S01]  /*12b20*/  I2FP.F32.U32 R80, R41 ;  /* 0x0000002900507245 */ /* 0x000fe20000201000 */
[----:B------:R-:W-:Y:S01]  /*12b30*/  VIADD R49, R132, 0xfffffec0 ;  /* 0xfffffec084317836 */ /* 0x000fe20000000000 */
[----:B------:R-:W1:Y:S01]  /*12b40*/  LDSM.16.M88.4 R40, [R58+0x4400] ;  /* 0x004400003a28783b */ /* 0x000e620000000200 */
[----:B------:R-:W-:-:S02]  /*12b50*/  FSEL R156, R36, -INF , !P3 ;  /* 0xff800000249c7808 */ /* 0x000fc40005800000 */
        /* <DEDUP_REMOVED lines=8> */
[----:B------:R-:W-:Y:S01]  /*12be0*/  FSEL R162, R162, -INF , !P2 ;  /* 0xff800000a2a27808 */ /* 0x000fe20005000000 */
[----:B------:R-:W-:Y:S01]  /*12bf0*/  VIADD R51, R132, 0xfffffed1 ;  /* 0xfffffed184337836 */ /* 0x000fe20000000000 */
[----:B------:R-:W-:Y:S01]  /*12c00*/  FSEL R39, R39, -INF , !P1 ;  /* 0xff80000027277808 */ /* 0x000fe20004800000 */
[CC--:B------:R-:W-:Y:S01]  /*12c10*/  FFMA.FTZ R160, R191.reuse, R81.reuse, R32 ;  /* 0x00000051bfa07223 */ /* 0x0c0fe20000010020 */
[----:B------:R-:W-:Y:S01]  /*12c20*/  FFMA.FTZ R34, R191, R81, R34 ;  /* 0x00000051bf227223 */ /* 0x000fe20000010022 */
[----:B------:R-:W-:-:S02]  /*12c30*/  I2FP.F32.U32 R32, R37 ;  /* 0x0000002500207245 */ /* 0x000fc40000201000 */
[C---:B------:R-:W-:Y:S02]  /*12c40*/  ISETP.GE.AND P2, PT, R37.reuse, R2, PT ;  /* 0x000000022500720c */ /* 0x040fe40003f46270 */
[----:B------:R-:W-:Y:S01]  /*12c50*/  ISETP.GE.AND P1, PT, R37, R0, PT ;  /* 0x000000002500720c */ /* 0x000fe20003f26270 */
[CC--:B------:R-:W-:Y:S01]  /*12c60*/  FFMA.FTZ R35, R191.reuse, R32.reuse, R35 ;  /* 0x00000020bf237223 */ /* 0x0c0fe20000010023 */
[----:B------:R-:W-:Y:S02]  /*12c70*/  FSEL R160, R160, -INF , !P3 ;  /* 0xff800000a0a07808 */ /* 0x000fe40005800000 */
[----:B------:R-:W-:Y:S01]  /*12c80*/  FSEL R37, R34, -INF , !P0 ;  /* 0xff80000022257808 */ /* 0x000fe20004000000 */
[----:B------:R-:W-:Y:S01]  /*12c90*/  FFMA.FTZ R34, R191, R32, R33 ;  /* 0x00000020bf227223 */ /* 0x000fe20000010021 */
[C---:B------:R-:W-:Y:S01]  /*12ca0*/  ISETP.GE.AND P3, PT, R49.reuse, R2, PT ;  /* 0x000000023100720c */ /* 0x040fe20003f66270 */
[----:B------:R-:W-:Y:S01]  /*12cb0*/  VIADD R33, R132, 0xfffffec1 ;  /* 0xfffffec184217836 */ /* 0x000fe20000000000 */
[----:B------:R-:W-:-:S02]  /*12cc0*/  ISETP.GE.AND P0, PT, R49, R0, PT ;  /* 0x000000003100720c */ /* 0x000fc40003f06270 */
[----:B------:R-:W-:Y:S02]  /*12cd0*/  I2FP.F32.U32 R49, R49 ;  /* 0x0000003100317245 */ /* 0x000fe40000201000 */
[----:B------:R-:W-:Y:S02]  /*12ce0*/  FSEL R50, R35, -INF , !P1 ;  /* 0xff80000023327808 */ /* 0x000fe40004800000 */
[----:B------:R-:W-:Y:S01]  /*12cf0*/  ISETP.GE.AND P1, PT, R33, R0, PT ;  /* 0x000000002100720c */ /* 0x000fe20003f26270 */
[CC--:B------:R-:W-:Y:S01]  /*12d00*/  FFMA.FTZ R48, R191.reuse, R49.reuse, R30 ;  /* 0x00000031bf307223 */ /* 0x0c0fe2000001001e */
[----:B------:R-:W-:Y:S01]  /*12d10*/  FSEL R30, R34, -INF , !P2 ;  /* 0xff800000221e7808 */ /* 0x000fe20005000000 */
[----:B------:R-:W-:Y:S01]  /*12d20*/  FFMA.FTZ R28, R191, R49, R28 ;  /* 0x00000031bf1c7223 */ /* 0x000fe2000001001c */
[----:B------:R-:W-:Y:S01]  /*12d30*/  ISETP.GE.AND P2, PT, R33, R2, PT ;  /* 0x000000022100720c */ /* 0x000fe20003f46270 */
[----:B------:R-:W-:Y:S01]  /*12d40*/  VIADD R49, R132, 0xfffffec8 ;  /* 0xfffffec884317836 */ /* 0x000fe20000000000 */
[----:B------:R-:W-:Y:S01]  /*12d50*/  I2FP.F32.U32 R80, R33 ;  /* 0x0000002100507245 */ /* 0x000fe20000201000 */
[----:B-1----:R-:W-:Y:S01]  /*12d60*/  HMMA.16816.F32 R20, R180, R40, R20 ;  /* 0x00000028b414723c */ /* 0x002fe20000001814 */
[----:B------:R-:W1:Y:S01]  /*12d70*/  LDSM.16.M88.4 R32, [R58+0x4800] ;  /* 0x004800003a20783b */ /* 0x000e620000000200 */
[----:B------:R-:W-:Y:S01]  /*12d80*/  FSEL R28, R28, -INF , !P3 ;  /* 0xff8000001c1c7808 */ /* 0x000fe20005800000 */
[----:B------:R-:W-:-:S04]  /*12d90*/  DEPBAR.LE SB0, 0x0 ;  /* 0x000080000000791a */ /* 0x000fc80000000000 */
[----:B------:R-:W-:Y:S01]  /*12da0*/  FSEL R48, R48, -INF , !P0 ;  /* 0xff80000030307808 */ /* 0x000fe20004000000 */
[----:B------:R-:W-:Y:S01]  /*12db0*/  FFMA.FTZ R41, R191, R80, R29 ;  /* 0x00000050bf297223 */ /* 0x000fe2000001001d */
[----:B------:R-:W-:Y:S01]  /*12dc0*/  BAR.SYNC.DEFER_BLOCKING 0x0 ;  /* 0x0000000000007b1d */ /* 0x000fe20000010000 */
[----:B------:R-:W-:Y:S01]  /*12dd0*/  ISETP.GE.AND P3, PT, R49, R2, PT ;  /* 0x000000023100720c */ /* 0x000fe20003f66270 */
[----:B------:R-:W-:Y:S01]  /*12de0*/  FFMA.FTZ R80, R191, R80, R31 ;  /* 0x00000050bf507223 */ /* 0x000fe2000001001f */
[----:B------:R-:W-:Y:S01]  /*12df0*/  ISETP.GE.AND P0, PT, R49, R0, PT ;  /* 0x000000003100720c */ /* 0x000fe20003f06270 */
[----:B------:R-:W-:Y:S01]  /*12e00*/  VIADD R29, R132, 0xfffffec9 ;  /* 0xfffffec9841d7836 */ /* 0x000fe20000000000 */
[----:B------:R-:W-:Y:S01]  /*12e10*/  I2FP.F32.U32 R49, R49 ;  /* 0x0000003100317245 */ /* 0x000fe20000201000 */
[----:B------:R-:W-:Y:S01]  /*12e20*/  HMMA.16816.F32 R16, R180, R42, R16 ;  /* 0x0000002ab410723c */ /* 0x000fe20000001810 */
[----:B------:R-:W-:Y:S02]  /*12e30*/  FSEL R31, R41, -INF , !P2 ;  /* 0xff800000291f7808 */ /* 0x000fe40005000000 */
[----:B------:R-:W-:Y:S01]  /*12e40*/  FSEL R41, R80, -INF , !P1 ;  /* 0xff80000050297808 */ /* 0x000fe20004800000 */
[CC--:B------:R-:W-:Y:S01]  /*12e50*/  FFMA.FTZ R40, R191.reuse, R49.reuse, R24 ;  /* 0x00000031bf287223 */ /* 0x0c0fe20000010018 */
[----:B------:R-:W-:Y:S01]  /*12e60*/  FFMA.FTZ R26, R191, R49, R26 ;  /* 0x00000031bf1a7223 */ /* 0x000fe2000001001a */
[----:B------:R-:W-:Y:S01]  /*12e70*/  VIADD R49, R132, 0xfffffed0 ;  /* 0xfffffed084317836 */ /* 0x000fe20000000000 */
[----:B------:R-:W-:-:S02]  /*12e80*/  ISETP.GE.AND P2, PT, R29, R2, PT ;  /* 0x000000021d00720c */ /* 0x000fc40003f46270 */
[----:B------:R-:W-:Y:S02]  /*12e90*/  ISETP.GE.AND P1, PT, R29, R0, PT ;  /* 0x000000001d00720c */ /* 0x000fe40003f26270 */
[----:B------:R-:W-:Y:S02]  /*12ea0*/  I2FP.F32.U32 R24, R29 ;  /* 0x0000001d00187245 */ /* 0x000fe40000201000 */
[----:B------:R-:W-:Y:S02]  /*12eb0*/  FSEL R29, R40, -INF , !P3 ;  /* 0xff800000281d7808 */ /* 0x000fe40005800000 */
[----:B------:R-:W-:Y:S01]  /*12ec0*/  FSEL R40, R26, -INF , !P0 ;  /* 0xff8000001a287808 */ /* 0x000fe20004000000 */
[----:B------:R-:W-:Y:S01]  /*12ed0*/  FFMA.FTZ R43, R191, R24, R27 ;  /* 0x00000018bf2b7223 */ /* 0x000fe2000001001b */
[C---:B------:R-:W-:Y:S01]  /*12ee0*/  ISETP.GE.AND P3, PT, R49.reuse, R2, PT ;  /* 0x000000023100720c */ /* 0x040fe20003f66270 */
[----:B------:R-:W-:Y:S01]  /*12ef0*/  VIADD R27, R132, 0xfffffed8 ;  /* 0xfffffed8841b7836 */ /* 0x000fe20000000000 */
[----:B------:R-:W-:Y:S01]  /*12f00*/  ISETP.GE.AND P0, PT, R49, R0, PT ;  /* 0x000000003100720c */ /* 0x000fe20003f06270 */
[----:B------:R-:W-:Y:S01]  /*12f10*/  FFMA.FTZ R25, R191, R24, R25 ;  /* 0x00000018bf197223 */ /* 0x000fe20000010019 */
[----:B------:R-:W-:-:S02]  /*12f20*/  I2FP.F32.U32 R49, R49 ;  /* 0x0000003100317245 */ /* 0x000fc40000201000 */
[----:B------:R-:W-:Y:S02]  /*12f30*/  FSEL R43, R43, -INF , !P1 ;  /* 0xff8000002b2b7808 */ /* 0x000fe40004800000 */
[----:B------:R-:W-:Y:S01]  /*12f40*/  ISETP.GE.AND P1, PT, R51, R0, PT ;  /* 0x000000003300720c */ /* 0x000fe20003f26270 */
[CC--:B------:R-:W-:Y:S01]  /*12f50*/  FFMA.FTZ R249, R191.reuse, R49.reuse, R20 ;  /* 0x00000031bff97223 */ /* 0x0c0fe20000010014 */
[----:B------:R-:W-:Y:S01]  /*12f60*/  FFMA.FTZ R22, R191, R49, R22 ;  /* 0x00000031bf167223 */ /* 0x000fe20000010016 */
[C---:B-1----:R-:W-:Y:S01]  /*12f70*/  HMMA.16816.F32 R12, R180.reuse, R32, R12 ;  /* 0x00000020b40c723c */ /* 0x042fe2000000180c */
[----:B------:R-:W-:Y:S02]  /*12f80*/  I2FP.F32.U32 R20, R51 ;  /* 0x0000003300147245 */ /* 0x000fe40000201000 */
[----:B------:R-:W-:Y:S02]  /*12f90*/  FSEL R249, R249, -INF , !P3 ;  /* 0xff800000f9f97808 */ /* 0x000fe40005800000 */
[----:B------:R-:W-:Y:S01]  /*12fa0*/  FSEL R42, R22, -INF , !P0 ;  /* 0xff800000162a7808 */ /* 0x000fe20004000000 */
[----:B------:R-:W-:Y:S01]  /*12fb0*/  FFMA.FTZ R247, R191, R20, R21 ;  /* 0x00000014bff77223 */ /* 0x000fe20000010015 */
[----:B------:R-:W-:Y:S01]  /*12fc0*/  ISETP.GE.AND P3, PT, R27, R2, PT ;  /* 0x000000021b00720c */ /* 0x000fe20003f66270 */
[----:B------:R-:W-:Y:S01]  /*12fd0*/  FFMA.FTZ R33, R191, R20, R23 ;  /* 0x00000014bf217223 */ /* 0x000fe20000010017 */
[----:B------:R-:W-:Y:S01]  /*12fe0*/  ISETP.GE.AND P0, PT, R27, R0, PT ;  /* 0x000000001b00720c */ /* 0x000fe20003f06270 */
[C---:B------:R-:W-:Y:S01]  /*12ff0*/  VIADD R21, R132.reuse, 0xfffffee0 ;  /* 0xfffffee084157836 */ /* 0x040fe20000000000 */
[----:B------:R-:W-:Y:S01]  /*13000*/  I2FP.F32.U32 R27, R27 ;  /* 0x0000001b001b7245 */ /* 0x000fe20000201000 */
[----:B------:R-:W-:Y:S01]  /*13010*/  VIADD R23, R132, 0xfffffed9 ;  /* 0xfffffed984177836 */ /* 0x000fe20000000000 */
[----:B------:R-:W-:Y:S01]  /*13020*/  HMMA.16816.F32 R8, R180, R34, R8 ;  /* 0x00000022b408723c */ /* 0x000fe20000001808 */
[----:B------:R-:W-:-:S02]  /*13030*/  FSEL R33, R33, -INF , !P1 ;  /* 0xff80000021217808 */ /* 0x000fc40004800000 */
[CC--:B------:R-:W-:Y:S01]  /*13040*/  FFMA.FTZ R231, R191.reuse, R27.reuse, R16 ;  /* 0x0000001bbfe77223 */ /* 0x0c0fe20000010010 */
[----:B------:R-:W-:Y:S01]  /*13050*/  FFMA.FTZ R18, R191, R27, R18 ;  /* 0x0000001bbf127223 */ /* 0x000fe20000010012 */
[----:B------:R-:W-:Y:S01]  /*13060*/  I2FP.F32.U32 R16, R23 ;  /* 0x0000001700107245 */ /* 0x000fe20000201000 */
[----:B------:R-:W-:Y:S01]  /*13070*/  VIADD R27, R132, 0xfffffe81 ;  /* 0xfffffe81841b7836 */ /* 0x000fe20000000000 */
[----:B------:R-:W-:Y:S02]  /*13080*/  ISETP.GE.AND P1, PT, R23, R0, PT ;  /* 0x000000001700720c */ /* 0x000fe40003f26270 */
[----:B------:R-:W-:Y:S01]  /*13090*/  FSEL R231, R231, -INF , !P3 ;  /* 0xff800000e7e77808 */ /* 0x000fe20005800000 */
[CC--:B------:R-:W-:Y:S01]  /*130a0*/  FFMA.FTZ R195, R191.reuse, R16.reuse, R17 ;  /* 0x00000010bfc37223 */ /* 0x0c0fe20000010011 */
[----:B------:R-:W-:Y:S01]  /*130b0*/  FSEL R32, R18, -INF , !P0 ;  /* 0xff80000012207808 */ /* 0x000fe20004000000 */
[----:B------:R-:W-:Y:S01]  /*130c0*/  FFMA.FTZ R35, R191, R16, R19 ;  /* 0x00000010bf237223 */ /* 0x000fe20000010013 */
[C---:B------:R-:W-:Y:S01]  /*130d0*/  ISETP.GE.AND P3, PT, R21.reuse, R2, PT ;  /* 0x000000021500720c */ /* 0x040fe20003f66270 */
[C---:B------:R-:W-:Y:S01]  /*130e0*/  VIADD R17, R132.reuse, 0xfffffee8 ;  /* 0xfffffee884117836 */ /* 0x040fe20000000000 */
[----:B------:R-:W-:Y:S01]  /*130f0*/  ISETP.GE.AND P0, PT, R21, R0, PT ;  /* 0x000000001500720c */ /* 0x000fe20003f06270 */
[----:B------:R-:W-:Y:S01]  /*13100*/  VIADD R19, R132, 0xfffffee1 ;  /* 0xfffffee184137836 */ /* 0x000fe20000000000 */
[----:B------:R-:W-:-:S02]  /*13110*/  I2FP.F32.U32 R21, R21 ;  /* 0x0000001500157245 */ /* 0x000fc40000201000 */
[-C--:B------:R-:W-:Y:S02]  /*13120*/  ISETP.GE.AND P4, PT, R17, R2.reuse, PT ;  /* 0x000000021100720c */ /* 0x080fe40003f86270 */
[----:B------:R-:W-:Y:S01]  /*13130*/  FSEL R25, R25, -INF , !P2 ;  /* 0xff80000019197808 */ /* 0x000fe20005000000 */
[CC--:B------:R-:W-:Y:S01]  /*13140*/  FFMA.FTZ R14, R191.reuse, R21.reuse, R14 ;  /* 0x00000015bf0e7223 */ /* 0x0c0fe2000001000e */
[----:B------:R-:W-:Y:S01]  /*13150*/  FFMA.FTZ R171, R191, R21, R12 ;  /* 0x00000015bfab7223 */ /* 0x000fe2000001000c */
[----:B------:R-:W-:Y:S01]  /*13160*/  I2FP.F32.U32 R12, R19 ;  /* 0x00000013000c7245 */ /* 0x000fe20000201000 */
[----:B------:R-:W-:Y:S01]  /*13170*/  VIADD R21, R132, 0xfffffe88 ;  /* 0xfffffe8884157836 */ /* 0x000fe20000000000 */
[----:B------:R-:W-:Y:S02]  /*13180*/  ISETP.GE.AND P2, PT, R51, R2, PT ;  /* 0x000000023300720c */ /* 0x000fe40003f46270 */
[----:B------:R-:W-:Y:S01]  /*13190*/  FSEL R34, R14, -INF , !P0 ;  /* 0xff8000000e227808 */ /* 0x000fe20004000000 */
[----:B------:R-:W-:Y:S01]  /*131a0*/  FFMA.FTZ R159, R191, R12, R13 ;  /* 0x0000000cbf9f7223 */ /* 0x000fe2000001000d */
[----:B------:R-:W-:Y:S01]  /*131b0*/  ISETP.GE.AND P0, PT, R17, R0, PT ;  /* 0x000000001100720c */ /* 0x000fe20003f06270 */
[----:B------:R-:W-:Y:S01]  /*131c0*/  FFMA.FTZ R51, R191, R12, R15 ;  /* 0x0000000cbf337223 */ /* 0x000fe2000001000f */
[----:B------:R-:W-:Y:S01]  /*131d0*/  I2FP.F32.U32 R17, R17 ;  /* 0x0000001100117245 */ /* 0x000fe20000201000 */
[C---:B------:R-:W-:Y:S01]  /*131e0*/  VIADD R15, R132.reuse, 0xfffffee9 ;  /* 0xfffffee9840f7836 */ /* 0x040fe20000000000 */
[----:B------:R-:W-:Y:S01]  /*131f0*/  FSEL R35, R35, -INF , !P1 ;  /* 0xff80000023237808 */ /* 0x000fe20004800000 */
[C---:B------:R-:W-:Y:S01]  /*13200*/  VIADD R13, R132.reuse, 0xfffffef0 ;  /* 0xfffffef0840d7836 */ /* 0x040fe20000000000 */
[----:B------:R-:W-:Y:S01]  /*13210*/  ISETP.GE.AND P1, PT, R19, R0, PT ;  /* 0x000000001300720c */ /* 0x000fe20003f26270 */
[C---:B------:R-:W-:Y:S01]  /*13220*/  FFMA.FTZ R135, R191.reuse, R17, R8 ;  /* 0x00000011bf877223 */ /* 0x040fe20000010008 */
[----:B------:R-:W-:Y:S01]  /*13230*/  I2FP.F32.U32 R8, R15 ;  /* 0x0000000f00087245 */ /* 0x000fe20000201000 */
[----:B------:R-:W-:Y:S01]  /*13240*/  FFMA.FTZ R10, R191, R17, R10 ;  /* 0x00000011bf0a7223 */ /* 0x000fe2000001000a */
[----:B------:R-:W-:Y:S01]  /*13250*/  FSEL R51, R51, -INF , !P1 ;  /* 0xff80000033337808 */ /* 0x000fe20004800000 */
[C---:B------:R-:W-:Y:S01]  /*13260*/  VIADD R17, R132.reuse, 0xfffffe79 ;  /* 0xfffffe7984117836 */ /* 0x040fe20000000000 */
        /* <DEDUP_REMOVED lines=8> */
[-C--:B------:R-:W-:Y:S01]  /*132f0*/  ISETP.GE.AND P2, PT, R23, R2.reuse, PT ;  /* 0x000000021700720c */ /* 0x080fe20003f46270 */
[-C--:B------:R-:W-:Y:S01]  /*13300*/  FFMA.FTZ R4, R191, R13.reuse, R4 ;  /* 0x0000000dbf047223 */ /* 0x080fe20000010004 */
[----:B------:R-:W-:Y:S01]  /*13310*/  FSEL R171, R171, -INF , !P3 ;  /* 0xff800000abab7808 */ /* 0x000fe20005800000 */
[----:B------:R-:W-:Y:S01]  /*13320*/  FFMA.FTZ R6, R191, R13, R6 ;  /* 0x0000000dbf067223 */ /* 0x000fe20000010006 */
[-C--:B------:R-:W-:Y:S01]  /*13330*/  ISETP.GE.AND P3, PT, R15, R2.reuse, PT ;  /* 0x000000020f00720c */ /* 0x080fe20003f66270 */
[----:B------:R-:W-:Y:S01]  /*13340*/  VIADD R13, R132, 0xfffffe68 ;  /* 0xfffffe68840d7836 */ /* 0x000fe20000000000 */
[----:B------:R-:W-:Y:S02]  /*13350*/  FSEL R195, R195, -INF , !P2 ;  /* 0xff800000c3c37808 */ /* 0x000fe40005000000 */
[----:B------:R-:W-:-:S02]  /*13360*/  ISETP.GE.AND P2, PT, R19, R2, PT ;  /* 0x000000021300720c */ /* 0x000fc40003f46270 */
[----:B------:R-:W-:Y:S02]  /*13370*/  FSEL R49, R10, -INF , !P0 ;  /* 0xff8000000a317808 */ /* 0x000fe40004000000 */
[----:B------:R-:W-:Y:S02]  /*13380*/  FSEL R109, R109, -INF , !P3 ;  /* 0xff8000006d6d7808 */ /* 0x000fe40005800000 */
[C---:B------:R-:W-:Y:S02]  /*13390*/  ISETP.GE.AND P3, PT, R9.reuse, R2, PT ;  /* 0x000000020900720c */ /* 0x040fe40003f66270 */
[----:B------:R-:W-:Y:S02]  /*133a0*/  ISETP.GE.AND P0, PT, R9, R0, PT ;  /* 0x000000000900720c */ /* 0x000fe40003f06270 */
[----:B------:R-:W-:Y:S02]  /*133b0*/  I2FP.F32.U32 R8, R9 ;  /* 0x0000000900087245 */ /* 0x000fe40000201000 */
[----:B------:R-:W-:-:S02]  /*133c0*/  FSEL R61, R4, -INF , !P4 ;  /* 0xff800000043d7808 */ /* 0x000fc40006000000 */
[----:B------:R-:W-:Y:S01]  /*133d0*/  FSEL R58, R6, -INF , !P1 ;  /* 0xff800000063a7808 */ /* 0x000fe20004800000 */
[-C--:B------:R-:W-:Y:S01]  /*133e0*/  FFMA.FTZ R7, R191, R8.reuse, R7 ;  /* 0x00000008bf077223 */ /* 0x080fe20000010007 */
[----:B------:R-:W-:Y:S01]  /*133f0*/  FSEL R159, R159, -INF , !P2 ;  /* 0xff8000009f9f7808 */ /* 0x000fe20005000000 */
[----:B------:R-:W-:Y:S01]  /*13400*/  FFMA.FTZ R5, R191, R8, R5 ;  /* 0x00000008bf057223 */ /* 0x000fe20000010005 */
[C---:B------:R-:W-:Y:S02]  /*13410*/  ISETP.GE.AND P4, PT, R13.reuse, R2, PT ;  /* 0x000000020d00720c */ /* 0x040fe40003f86270 */
[----:B------:R-:W-:Y:S02]  /*13420*/  I2FP.F32.U32 R9, R13 ;  /* 0x0000000d00097245 */ /* 0x000fe40000201000 */
[-C--:B------:R-:W-:Y:S02]  /*13430*/  ISETP.GE.AND P1, PT, R13, R0.reuse, PT ;  /* 0x000000000d00720c */ /* 0x080fe40003f26270 */
[----:B------:R-:W-:Y:S01]  /*13440*/  ISETP.GE.AND P2, PT, R15, R0, PT ;  /* 0x000000000f00720c */ /* 0x000fe20003f46270 */
[----:B------:R-:W-:Y:S01]  /*13450*/  FFMA.FTZ R76, R191, R9, R76 ;  /* 0x00000009bf4c7223 */ /* 0x000fe2000001004c */
[----:B------:R-:W-:Y:S01]  /*13460*/  I2FP.F32.U32 R13, R13 ;  /* 0x0000000d000d7245 */ /* 0x000fe20000201000 */
[C---:B------:R-:W-:Y:S01]  /*13470*/  VIADD R9, R132.reuse, 0xfffffe70 ;  /* 0xfffffe7084097836 */ /* 0x040fe20000000000 */
[----:B------:R-:W-:Y:S01]  /*13480*/  FSEL R60, R11, -INF , !P2 ;  /* 0xff8000000b3c7808 */ /* 0x000fe20005000000 */
[C---:B------:R-:W-:Y:S01]  /*13490*/  VIADD R11, R132.reuse, 0xfffffe69 ;  /* 0xfffffe69840b7836 */ /* 0x040fe20000000000 */
[----:B------:R-:W-:Y:S01]  /*134a0*/  FSEL R63, R7, -INF , !P0 ;  /* 0xff800000073f7808 */ /* 0x000fe20004000000 */
[----:B------:R-:W-:Y:S01]  /*134b0*/  FFMA.FTZ R13, R191, R13, R78 ;  /* 0x0000000dbf0d7223 */ /* 0x000fe2000001004e */
[----:B------:R-:W-:Y:S01]  /*134c0*/  FSEL R62, R5, -INF , !P3 ;  /* 0xff800000053e7808 */ /* 0x000fe20005800000 */
[----:B------:R-:W-:Y:S01]  /*134d0*/  VIADD R15, R132, 0xfffffe80 ;  /* 0xfffffe80840f7836 */ /* 0x000fe20000000000 */
[----:B------:R-:W-:-:S02]  /*134e0*/  I2FP.F32.U32 R4, R11 ;  /* 0x0000000b00047245 */ /* 0x000fc40000201000 */
[----:B------:R-:W-:Y:S02]  /*134f0*/  I2FP.F32.U32 R6, R11 ;  /* 0x0000000b00067245 */ /* 0x000fe40000201000 */
[----:B------:R-:W-:Y:S01]  /*13500*/  I2FP.F32.U32 R7, R9 ;  /* 0x0000000900077245 */ /* 0x000fe20000201000 */
[----:B------:R-:W-:Y:S01]  /*13510*/  FFMA.FTZ R4, R191, R4, R77 ;  /* 0x00000004bf047223 */ /* 0x000fe2000001004d */
[----:B------:R-:W-:Y:S01]  /*13520*/  FSEL R229, R13, -INF , !P1 ;  /* 0xff8000000de57808 */ /* 0x000fe20004800000 */
[----:B------:R-:W-:Y:S01]  /*13530*/  FFMA.FTZ R6, R191, R6, R79 ;  /* 0x00000006bf067223 */ /* 0x000fe2000001004f */
[----:B------:R-:W-:Y:S01]  /*13540*/  ISETP.GE.AND P3, PT, R9, R2, PT ;  /* 0x000000020900720c */ /* 0x000fe20003f66270 */
[----:B------:R-:W-:Y:S01]  /*13550*/  FFMA.FTZ R72, R191, R7, R72 ;  /* 0x00000007bf487223 */ /* 0x000fe20000010048 */
[----:B------:R-:W-:Y:S01]  /*13560*/  ISETP.GE.AND P1, PT, R9, R0, PT ;  /* 0x000000000900720c */ /* 0x000fe20003f26270 */
[----:B------:R-:W-:Y:S01]  /*13570*/  VIADD R7, R132, 0xfffffe71 ;  /* 0xfffffe7184077836 */ /* 0x000fe20000000000 */
[----:B------:R-:W-:-:S02]  /*13580*/  I2FP.F32.U32 R9, R9 ;  /* 0x0000000900097245 */ /* 0x000fc40000201000 */
[C---:B------:R-:W-:Y:S02]  /*13590*/  ISETP.GE.AND P2, PT, R11.reuse, R2, PT ;  /* 0x000000020b00720c */ /* 0x040fe40003f46270 */
[----:B------:R-:W-:Y:S01]  /*135a0*/  ISETP.GE.AND P0, PT, R11, R0, PT ;  /* 0x000000000b00720c */ /* 0x000fe20003f06270 */
[----:B------:R-:W-:Y:S01]  /*135b0*/  FFMA.FTZ R74, R191, R9, R74 ;  /* 0x00000009bf4a7223 */ /* 0x000fe2000001004a */
[----:B------:R-:W-:Y:S01]  /*135c0*/  VIADD R11, R132, 0xfffffe78 ;  /* 0xfffffe78840b7836 */ /* 0x000fe20000000000 */
[----:B------:R-:W-:Y:S02]  /*135d0*/  FSEL R9, R4, -INF , !P2 ;  /* 0xff80000004097808 */ /* 0x000fe40005000000 */
[----:B------:R-:W-:Y:S02]  /*135e0*/  FSEL R227, R6, -INF , !P0 ;  /* 0xff80000006e37808 */ /* 0x000fe40004000000 */
[C---:B------:R-:W-:Y:S02]  /*135f0*/  ISETP.GE.AND P2, PT, R7.reuse, R2, PT ;  /* 0x000000020700720c */ /* 0x040fe40003f46270 */
[----:B------:R-:W-:-:S02]  /*13600*/  ISETP.GE.AND P0, PT, R7, R0, PT ;  /* 0x000000000700720c */ /* 0x000fc40003f06270 */
[-C--:B------:R-:W-:Y:S02]  /*13610*/  I2FP.F32.U32 R4, R7.reuse ;  /* 0x0000000700047245 */ /* 0x080fe40000201000 */
[----:B------:R-:W-:Y:S02]  /*13620*/  I2FP.F32.U32 R6, R7 ;  /* 0x0000000700067245 */ /* 0x000fe40000201000 */
[----:B------:R-:W-:Y:S01]  /*13630*/  FSEL R7, R72, -INF , !P3 ;  /* 0xff80000048077808 */ /* 0x000fe20005800000 */
[C---:B------:R-:W-:Y:S01]  /*13640*/  FFMA.FTZ R4, R191.reuse, R4, R73 ;  /* 0x00000004bf047223 */ /* 0x040fe20000010049 */
[----:B------:R-:W-:Y:S01]  /*13650*/  FSEL R217, R74, -INF , !P1 ;  /* 0xff8000004ad97808 */ /* 0x000fe20004800000 */
[----:B------:R-:W-:Y:S01]  /*13660*/  FFMA.FTZ R6, R191, R6, R75 ;  /* 0x00000006bf067223 */ /* 0x000fe2000001004b */
[----:B------:R-:W-:Y:S02]  /*13670*/  ISETP.GE.AND P3, PT, R11, R2, PT ;  /* 0x000000020b00720c */ /* 0x000fe40003f66270 */
[----:B------:R-:W-:-:S02]  /*13680*/  I2FP.F32.U32 R13, R11 ;  /* 0x0000000b000d7245 */ /* 0x000fc40000201000 */
[----:B------:R-:W-:Y:S02]  /*13690*/  ISETP.GE.AND P1, PT, R11, R0, PT ;  /* 0x000000000b00720c */ /* 0x000fe40003f26270 */
[----:B------:R-:W-:Y:S01]  /*136a0*/  I2FP.F32.U32 R11, R11 ;  /* 0x0000000b000b7245 */ /* 0x000fe20000201000 */
[C---:B------:R-:W-:Y:S01]  /*136b0*/  FFMA.FTZ R68, R191.reuse, R13, R68 ;  /* 0x0000000dbf447223 */ /* 0x040fe20000010044 */
[----:B------:R-:W-:Y:S02]  /*136c0*/  FSEL R13, R4, -INF , !P2 ;  /* 0xff800000040d7808 */ /* 0x000fe40005000000 */
[----:B------:R-:W-:Y:S01]  /*136d0*/  FSEL R185, R6, -INF , !P0 ;  /* 0xff80000006b97808 */ /* 0x000fe20004000000 */
[----:B------:R-:W-:Y:S01]  /*136e0*/  FFMA.FTZ R70, R191, R11, R70 ;  /* 0x0000000bbf467223 */ /* 0x000fe20000010046 */
        /* <DEDUP_REMOVED lines=8> */
[----:B------:R-:W-:Y:S01]  /*13770*/  ISETP.GE.AND P3, PT, R15, R2, PT ;  /* 0x000000020f00720c */ /* 0x000fe20003f66270 */
[----:B------:R-:W-:Y:S01]  /*13780*/  VIADD R69, R132, 0xfffffef8 ;  /* 0xfffffef884457836 */ /* 0x000fe20000000000 */
[----:B------:R-:W-:-:S02]  /*13790*/  I2FP.F32.U32 R17, R15 ;  /* 0x0000000f00117245 */ /* 0x000fc40000201000 */
[----:B------:R-:W-:Y:S02]  /*137a0*/  ISETP.GE.AND P1, PT, R15, R0, PT ;  /* 0x000000000f00720c */ /* 0x000fe40003f26270 */
[----:B------:R-:W-:Y:S01]  /*137b0*/  I2FP.F32.U32 R15, R15 ;  /* 0x0000000f000f7245 */ /* 0x000fe20000201000 */
[C---:B------:R-:W-:Y:S01]  /*137c0*/  FFMA.FTZ R64, R191.reuse, R17, R64 ;  /* 0x00000011bf407223 */ /* 0x040fe20000010040 */
[----:B------:R-:W-:Y:S01]  /*137d0*/  VIADD R17, R132, 0xfffffe90 ;  /* 0xfffffe9084117836 */ /* 0x000fe20000000000 */
[----:B------:R-:W-:Y:S02]  /*137e0*/  FSEL R19, R4, -INF , !P2 ;  /* 0xff80000004137808 */ /* 0x000fe40005000000 */
[----:B------:R-:W-:Y:S01]  /*137f0*/  FFMA.FTZ R66, R191, R15, R66 ;  /* 0x0000000fbf427223 */ /* 0x000fe20000010042 */
[----:B------:R-:W-:Y:S02]  /*13800*/  FSEL R15, R64, -INF , !P3 ;  /* 0xff800000400f7808 */ /* 0x000fe40005800000 */
[----:B------:R-:W-:-:S02]  /*13810*/  ISETP.GE.AND P3, PT, R17, R2, PT ;  /* 0x000000021100720c */ /* 0x000fc40003f66270 */
[----:B------:R-:W-:Y:S02]  /*13820*/  FSEL R177, R66, -INF , !P1 ;  /* 0xff80000042b17808 */ /* 0x000fe40004800000 */
[----:B------:R-:W-:Y:S02]  /*13830*/  ISETP.GE.AND P1, PT, R17, R0, PT ;  /* 0x000000001100720c */ /* 0x000fe40003f26270 */
[-C--:B------:R-:W-:Y:S02]  /*13840*/  I2FP.F32.U32 R23, R17.reuse ;  /* 0x0000001100177245 */ /* 0x080fe40000201000 */
[----:B------:R-:W-:Y:S02]  /*13850*/  I2FP.F32.U32 R17, R17 ;  /* 0x0000001100117245 */ /* 0x000fe40000201000 */
[----:B------:R-:W-:Y:S01]  /*13860*/  FSEL R181, R6, -INF , !P0 ;  /* 0xff80000006b57808 */ /* 0x000fe20004000000 */
[C---:B------:R-:W-:Y:S01]  /*13870*/  FFMA.FTZ R23, R191.reuse, R23, R52 ;  /* 0x00000017bf177223 */ /* 0x040fe20000010034 */
[----:B------:R-:W-:Y:S01]  /*13880*/  I2FP.F32.U32 R4, R21 ;  /* 0x0000001500047245 */ /* 0x000fe20000201000 */
[----:B------:R-:W-:Y:S01]  /*13890*/  FFMA.FTZ R54, R191, R17, R54 ;  /* 0x00000011bf367223 */ /* 0x000fe20000010036 */
[C---:B------:R-:W-:Y:S01]  /*138a0*/  ISETP.GE.AND P2, PT, R21.reuse, R2, PT ;  /* 0x000000021500720c */ /* 0x040fe20003f46270 */
[----:B------:R-:W-:Y:S01]  /*138b0*/  VIADD R17, R132, 0xfffffe89 ;  /* 0xfffffe8984117836 */ /* 0x000fe20000000000 */
[----:B------:R-:W-:Y:S01]  /*138c0*/  ISETP.GE.AND P0, PT, R21, R0, PT ;  /* 0x000000001500720c */ /* 0x000fe20003f06270 */
[----:B------:R-:W-:Y:S01]  /*138d0*/  FFMA.FTZ R4, R191, R4, R144 ;  /* 0x00000004bf047223 */ /* 0x000fe20000010090 */
[----:B------:R-:W-:-:S02]  /*138e0*/  I2FP.F32.U32 R21, R21 ;  /* 0x0000001500157245 */ /* 0x000fc40000201000 */
[----:B------:R-:W-:Y:S02]  /*138f0*/  I2FP.F32.U32 R6, R17 ;  /* 0x0000001100067245 */ /* 0x000fe40000201000 */
[----:B------:R-:W-:Y:S01]  /*13900*/  FSEL R5, R76, -INF , !P4 ;  /* 0xff8000004c057808 */ /* 0x000fe20006000000 */
[C---:B------:R-:W-:Y:S01]  /*13910*/  FFMA.FTZ R146, R191.reuse, R21, R146 ;  /* 0x00000015bf927223 */ /* 0x040fe20000010092 */
[----:B------:R-:W-:Y:S01]  /*13920*/  FSEL R21, R4, -INF , !P2 ;  /* 0xff80000004157808 */ /* 0x000fe20005000000 */
[----:B------:R-:W-:Y:S01]  /*13930*/  FFMA.FTZ R6, R191, R6, R147 ;  /* 0x00000006bf067223 */ /* 0x000fe20000010093 */
[----:B------:R-:W-:Y:S02]  /*13940*/  I2FP.F32.U32 R4, R17 ;  /* 0x0000001100047245 */ /* 0x000fe40000201000 */
[----:B------:R-:W-:Y:S02]  /*13950*/  FSEL R169, R146, -INF , !P0 ;  /* 0xff80000092a97808 */ /* 0x000fe40004000000 */
[----:B------:R-:W-:Y:S01]  /*13960*/  ISETP.GE.AND P2, PT, R17, R2, PT ;  /* 0x000000021100720c */ /* 0x000fe20003f46270 */
[----:B------:R-:W-:Y:S01]  /*13970*/  FFMA.FTZ R4, R191, R4, R145 ;  /* 0x00000004bf047223 */ /* 0x000fe20000010091 */
[----:B------:R-:W-:-:S02]  /*13980*/  ISETP.GE.AND P0, PT, R17, R0, PT ;  /* 0x000000001100720c */ /* 0x000fc40003f06270 */
[----:B------:R-:W-:Y:S02]  /*13990*/  FSEL R17, R23, -INF , !P3 ;  /* 0xff80000017117808 */ /* 0x000fe40005800000 */
[----:B------:R-:W-:Y:S02]  /*139a0*/  I2FP.F32.U32 R23, R69 ;  /* 0x0000004500177245 */ /* 0x000fe40000201000 */
[----:B------:R-:W-:Y:S02]  /*139b0*/  FSEL R167, R6, -INF , !P0 ;  /* 0xff80000006a77808 */ /* 0x000fe40004000000 */
[----:B------:R-:W-:Y:S01]  /*139c0*/  ISETP.GE.AND P0, PT, R59, 0x3, PT ;  /* 0x000000033b00780c */ /* 0x000fe20003f06270 */
[----:B------:R-:W-:Y:S01]  /*139d0*/  FFMA.FTZ R184, R191, R23, R184 ;  /* 0x00000017bfb87223 */ /* 0x000fe200000100b8 */
[-C--:B------:R-:W-:Y:S02]  /*139e0*/  ISETP.GE.AND P3, PT, R69, R2.reuse, PT ;  /* 0x000000024500720c */ /* 0x080fe40003f66270 */
[----:B------:R-:W-:-:S02]  /*139f0*/  ISETP.GE.AND P4, PT, R27, R2, PT ;  /* 0x000000021b00720c */ /* 0x000fc40003f86270 */
[----:B------:R-:W-:Y:S02]  /*13a00*/  FSEL R23, R4, -INF , !P2 ;  /* 0xff80000004177808 */ /* 0x000fe40005000000 */
[----:B------:R-:W-:Y:S02]  /*13a10*/  ISETP.GE.AND P2, PT, R69, R0, PT ;  /* 0x000000004500720c */ /* 0x000fe40003f46270 */
[----:B------:R-:W-:Y:S02]  /*13a20*/  I2FP.F32.U32 R2, R27 ;  /* 0x0000001b00027245 */ /* 0x000fe40000201000 */
[----:B------:R-:W-:Y:S02]  /*13a30*/  I2FP.F32.U32 R69, R69 ;  /* 0x0000004500457245 */ /* 0x000fe40000201000 */
[----:B------:R-:W-:Y:S01]  /*13a40*/  I2FP.F32.U32 R4, R27 ;  /* 0x0000001b00047245 */ /* 0x000fe20000201000 */
[C---:B------:R-:W-:Y:S01]  /*13a50*/  FFMA.FTZ R2, R191.reuse, R2, R67 ;  /* 0x00000002bf027223 */ /* 0x040fe20000010043 */
[----:B------:R-:W-:Y:S01]  /*13a60*/  FSEL R163, R54, -INF , !P1 ;  /* 0xff80000036a37808 */ /* 0x000fe20004800000 */
[----:B------:R-:W-:Y:S01]  /*13a70*/  FFMA.FTZ R69, R191, R69, R186 ;  /* 0x00000045bf457223 */ /* 0x000fe200000100ba */
[----:B------:R-:W-:Y:S01]  /*13a80*/  ISETP.GE.AND P1, PT, R27, R0, PT ;  /* 0x000000001b00720c */ /* 0x000fe20003f26270 */
[----:B------:R-:W-:Y:S01]  /*13a90*/  FFMA.FTZ R4, R191, R4, R65 ;  /* 0x00000004bf047223 */ /* 0x000fe20000010041 */
[----:B------:R-:W-:-:S02]  /*13aa0*/  FSEL R0, R184, -INF , !P3 ;  /* 0xff800000b8007808 */ /* 0x000fc40005800000 */
[----:B------:R-:W-:Y:S02]  /*13ab0*/  FSEL R179, R2, -INF , !P1 ;  /* 0xff80000002b37808 */ /* 0x000fe40004800000 */
[----:B------:R-:W-:Y:S02]  /*13ac0*/  FSEL R65, R69, -INF , !P2 ;  /* 0xff80000045417808 */ /* 0x000fe40005000000 */
[----:B------:R-:W-:Y:S02]  /*13ad0*/  FSEL R27, R4, -INF , !P4 ;  /* 0xff800000041b7808 */ /* 0x000fe40006000000 */
[----:B------:R-:W-:Y:S01]  /*13ae0*/  FSEL R2, R187, -INF , !P5 ;  /* 0xff800000bb027808 */ /* 0x000fe20006800000 */
[----:B------:R-:W-:Y:S06]  /*13af0*/  @!P0 BRA `(.L_x_1888) ;  /* 0x0000000800288947 */ /* 0x000fec0003800000 */
[----:B------:R-:W1:Y:S01]  /*13b00*/  LDCU.64 UR10, c[0x0][0x358] ;  /* 0x00006b00ff0a77ac */ /* 0x000e620008000a00 */
[----:B------:R-:W-:Y:S05]  /*13b10*/  BRA.U !UP0, `(.L_x_1889) ;  /* 0x0000000508087547 */ /* 0x000fea000b800000 */
[----:B------:R-:W2:Y:S01]  /*13b20*/  LDC R10, c[0x0][0x4f0] ;  /* 0x00013c00ff0a7b82 */ /* 0x000ea20000000800 */
[----:B------:R-:W-:Y:S01]  /*13b30*/  SHF.L.U32 R69, R59, 0x8, RZ ;  /* 0x000000083b457819 */ /* 0x000fe200000006ff */
[----:B------:R-:W3:Y:S04]  /*13b40*/  LDCU.64 UR6, c[0x0][0x3b8] ;  /* 0x00007700ff0677ac */ /* 0x000ee80008000a00 */
[C---:B------:R-:W-:Y:S01]  /*13b50*/  VIADD R73, R69.reuse, 0xfffffd00 ;  /* 0xfffffd0045497836 */ /* 0x040fe20000000000 */
[----:B------:R-:W-:Y:S01]  /*13b60*/  IADD3 R69, PT, PT, R69, -0x200, RZ ;  /* 0xfffffe0045457810 */ /* 0x000fe20007ffe0ff */
[----:B------:R-:W4:Y:S03]  /*13b70*/  LDCU.64 UR8, c[0x0][0x3a0] ;  /* 0x00007400ff0877ac */ /* 0x000f260008000a00 */
[----:B------:R-:W-:-:S02]  /*13b80*/  IABS R12, R73 ;  /* 0x00000049000c7213 */ /* 0x000fc40000000000 */
[-C--:B--2---:R-:W-:Y:S02]  /*13b90*/  IABS R8, R10.reuse ;  /* 0x0000000a00087213 */ /* 0x084fe40000000000 */
[----:B------:R-:W-:Y:S02]  /*13ba0*/  LOP3.LUT R73, R73, R10, RZ, 0x3c, !PT ;  /* 0x0000000a49497212 */ /* 0x000fe400078e3cff */
[----:B------:R-:W2:Y:S02]  /*13bb0*/  I2F.RP R4, R8 ;  /* 0x0000000800047306 */ /* 0x000ea40000209400 */
[----:B------:R-:W-:-:S06]  /*13bc0*/  ISETP.GE.AND P3, PT, R73, RZ, PT ;  /* 0x000000ff4900720c */ /* 0x000fcc0003f66270 */
[----:B--2---:R-:W2:Y:S02]  /*13bd0*/  MUFU.RCP R70, R4 ;  /* 0x0000000400467308 */ /* 0x004ea40000001000 */
[----:B--2---:R-:W-:-:S06]  /*13be0*/  VIADD R70, R70, 0xffffffe ;  /* 0x0ffffffe46467836 */ /* 0x004fcc0000000000 */
[----:B------:R-:W2:Y:S02]  /*13bf0*/  F2I.FTZ.U32.TRUNC.NTZ R71, R70 ;  /* 0x0000004600477305 */ /* 0x000ea4000021f000 */
[--C-:B--2---:R-:W-:Y:S02]  /*13c00*/  IMAD.MOV R67, RZ, RZ, -R71.reuse ;  /* 0x000000ffff437224 */ /* 0x104fe400078e0a47 */
[----:B------:R-:W-:Y:S02]  /*13c10*/  IMAD.MOV.U32 R70, RZ, RZ, RZ ;  /* 0x000000ffff467224 */ /* 0x000fe400078e00ff */
[----:B------:R-:W-:Y:S01]  /*13c20*/  IMAD R6, R67, R8, RZ ;  /* 0x0000000843067224 */ /* 0x000fe200078e02ff */
[----:B------:R-:W-:Y:S02]  /*13c30*/  IABS R67, R69 ;  /* 0x0000004500437213 */ /* 0x000fe40000000000 */
[----:B------:R-:W-:Y:S01]  /*13c40*/  LOP3.LUT R69, R69, R10, RZ, 0x3c, !PT ;  /* 0x0000000a45457212 */ /* 0x000fe200078e3cff */
[----:B------:R-:W-:-:S03]  /*13c50*/  IMAD.HI.U32 R6, R71, R6, R70 ;  /* 0x0000000647067227 */ /* 0x000fc600078e0046 */
[----:B------:R-:W-:-:S03]  /*13c60*/  ISETP.GE.AND P5, PT, R69, RZ, PT ;  /* 0x000000ff4500720c */ /* 0x000fc60003fa6270 */
        /* <DEDUP_REMOVED lines=17> */
[----:B------:R-:W-:Y:S02]  /*13d80*/  @P2 VIADD R6, R6, 0x1 ;  /* 0x0000000106062836 */ /* 0x000fe40000000000 */
[----:B------:R-:W-:-:S03]  /*13d90*/  @!P3 IMAD.MOV R14, RZ, RZ, -R14 ;  /* 0x000000ffff0eb224 */ /* 0x000fc600078e0a0e */
[----:B------:R-:W-:Y:S02]  /*13da0*/  MOV R4, R6 ;  /* 0x0000000600047202 */ /* 0x000fe40000000f00 */
[----:B------:R-:W-:Y:S02]  /*13db0*/  SEL R6, R67, R14, !P0 ;  /* 0x0000000e43067207 */ /* 0x000fe40004000000 */
[----:B------:R-:W-:-:S03]  /*13dc0*/  @!P5 IADD3 R4, PT, PT, -R4, RZ, RZ ;  /* 0x000000ff0404d210 */ /* 0x000fc60007ffe1ff */
[----:B------:R-:W-:Y:S01]  /*13dd0*/  IMAD.WIDE R68, R6, 0x4, R220 ;  /* 0x0000000406447825 */ /* 0x000fe200078e02dc */
[----:B------:R-:W-:-:S05]  /*13de0*/  SEL R67, R67, R4, !P0 ;  /* 0x0000000443437207 */ /* 0x000fca0004000000 */
[C---:B------:R-:W-:Y:S01]  /*13df0*/  IMAD.WIDE R70, R67.reuse, 0x4, R220 ;  /* 0x0000000443467825 */ /* 0x040fe200078e02dc */
[----:B-1----:R-:W2:Y:S04]  /*13e00*/  LDG.E R69, desc[UR10][R68.64] ;  /* 0x0000000a44457981 */ /* 0x002ea8000c1e1900 */
[----:B------:R-:W2:Y:S01]  /*13e10*/  LDG.E R4, desc[UR10][R70.64] ;  /* 0x0000000a46047981 */ /* 0x000ea2000c1e1900 */
[----:B------:R-:W-:-:S04]  /*13e20*/  IMAD.IADD R67, R67, 0x1, -R6 ;  /* 0x0000000143437824 */ /* 0x000fc800078e0a06 */
[----:B------:R-:W-:Y:S01]  /*13e30*/  IMAD R10, R67, R10, -0x100 ;  /* 0xffffff00430a7424 */ /* 0x000fe200078e020a */
[----:B---3--:R-:W-:-:S04]  /*13e40*/  MOV R67, UR6 ;  /* 0x0000000600437c02 */ /* 0x008fc80008000f00 */
[----:B------:R-:W-:-:S05]  /*13e50*/  SHF.R.S32.HI R6, RZ, 0x1f, R10 ;  /* 0x0000001fff067819 */ /* 0x000fca000001140a */
[----:B------:R-:W-:-:S04]  /*13e60*/  IMAD R6, R6, R67, RZ ;  /* 0x0000004306067224 */ /* 0x000fc800078e02ff */
[C---:B------:R-:W-:Y:S02]  /*13e70*/  IMAD R6, R10.reuse, UR7, R6 ;  /* 0x000000070a067c24 */ /* 0x040fe4000f8e0206 */
[----:B--2---:R-:W-:Y:S02]  /*13e80*/  IMAD.IADD R4, R69, 0x1, -R4 ;  /* 0x0000000145047824 */ /* 0x004fe400078e0a04 */
[----:B------:R-:W-:-:S03]  /*13e90*/  IMAD.WIDE.U32 R68, R10, R67, RZ ;  /* 0x000000430a447225 */ /* 0x000fc600078e00ff */
[----:B------:R-:W-:Y:S01]  /*13ea0*/  SHF.R.S32.HI R8, RZ, 0x1f, R4 ;  /* 0x0000001fff087819 */ /* 0x000fe20000011404 */
[----:B------:R-:W-:Y:S01]  /*13eb0*/  IMAD.MOV.U32 R70, RZ, RZ, R68 ;  /* 0x000000ffff467224 */ /* 0x000fe200078e0044 */
[----:B------:R-:W-:-:S03]  /*13ec0*/  IADD3 R71, PT, PT, R69, R6, RZ ;  /* 0x0000000645477210 */ /* 0x000fc60007ffe0ff */
[----:B----4-:R-:W-:Y:S02]  /*13ed0*/  IMAD R69, R8, UR8, RZ ;  /* 0x0000000808457c24 */ /* 0x010fe4000f8e02ff */
[----:B------:R-:W-:-:S04]  /*13ee0*/  IMAD.WIDE.U32 R70, R4, UR8, R70 ;  /* 0x0000000804467c25 */ /* 0x000fc8000f8e0046 */
[----:B------:R-:W-:Y:S01]  /*13ef0*/  IMAD R69, R4, UR9, R69 ;  /* 0x0000000904457c24 */ /* 0x000fe2000f8e0245 */
[----:B------:R-:W-:-:S04]  /*13f00*/  LEA R216, P0, R70, R216, 0x1 ;  /* 0x000000d846d87211 */ /* 0x000fc800078008ff */
[----:B------:R-:W-:-:S04]  /*13f10*/  IADD3 R69, PT, PT, R71, R69, RZ ;  /* 0x0000004547457210 */ /* 0x000fc80007ffe0ff */
[----:B------:R-:W-:Y:S01]  /*13f20*/  LEA.HI.X R199, R70, R199, R69, 0x1, P0 ;  /* 0x000000c746c77211 */ /* 0x000fe200000f0c45 */
[----:B------:R-:W-:Y:S06]  /*13f30*/  BRA `(.L_x_1890) ;  /* 0x0000000000207947 */ /* 0x000fec0003800000 */
.L_x_1889:
[----:B------:R-:W2:Y:S01]  /*13f40*/  LDC R67, c[0x0][0x3b8] ;  /* 0x0000ee00ff437b82 */ /* 0x000ea20000000800 */
[----:B------:R-:W-:Y:S02]  /*13f50*/  UMOV UR4, URZ ;  /* 0x000000ff00047c82 */ /* 0x000fe40008000000 */
[----:B------:R-:W-:Y:S01]  /*13f60*/  IADD3 R6, P0, PT, RZ, -UR4, RZ ;  /* 0x80000004ff067c10 */ /* 0x000fe2000ff1e0ff */
[----:B--2---:R-:W-:-:S04]  /*13f70*/  IMAD.SHL.U32 R4, R67, 0x100, RZ ;  /* 0x0000010043047824 */ /* 0x004fc800078e00ff */
[----:B------:R-:W-:-:S05]  /*13f80*/  IMAD.X R4, RZ, RZ, ~R4, P0 ;  /* 0x000000ffff047224 */ /* 0x000fca00000e0e04 */
[----:B------:R-:W-:-:S04]  /*13f90*/  SHF.R.S64 R69, R6, 0x1f, R4 ;  /* 0x0000001f06457819 */ /* 0x000fc80000001004 */
[----:B------:R-:W-:-:S04]  /*13fa0*/  IADD3 R216, P0, PT, R69, R216, RZ ;  /* 0x000000d845d87210 */ /* 0x000fc80007f1e0ff */
[----:B------:R-:W-:-:S09]  /*13fb0*/  LEA.HI.X.SX32 R199, R4, R199, 0x1, P0 ;  /* 0x000000c704c77211 */ /* 0x000fd200000f0eff */
.L_x_1890:
[----:B------:R-:W2:Y:S01]  /*13fc0*/  LDC R10, c[0x0][0x3bc] ;  /* 0x0000ef00ff0a7b82 */ /* 0x000ea20000000800 */
        /* <DEDUP_REMOVED lines=9> */
[----:B-1----:R1:W-:Y:S02]  /*14060*/  @!P6 LDGSTS.E.BYPASS.LTC128B.128 [R225+0x1000], desc[UR10][R68.64] ;  /* 0x0100000044e1efae */ /* 0x0023e4000b981a0a */
[----:B------:R-:W-:Y:S02]  /*14070*/  IADD3 R74, P1, PT, R70, R4, RZ ;  /* 0x00000004464a7210 */ /* 0x000fe40007f3e0ff */
[----:B------:R3:W-:Y:S01]  /*14080*/  @P6 STS.128 [R225+0x1000], RZ ;  /* 0x001000ffe1006388 */ /* 0x0007e20000000c00 */
[C-C-:B--2---:R-:W-:Y:S02]  /*14090*/  SHF.L.U64.HI R8, R67.reuse, 0x5, R10.reuse ;  /* 0x0000000543087819 */ /* 0x144fe4000001020a */
[----:B------:R-:W-:Y:S02]  /*140a0*/  SHF.L.U64.HI R10, R67, 0x6, R10 ;  /* 0x00000006430a7819 */ /* 0x000fe4000001020a */
[----:B------:R-:W-:-:S02]  /*140b0*/  LEA.HI.X R67, R6, R199, R8, 0x1, P0 ;  /* 0x000000c706437211 */ /* 0x000fc400000f0c08 */
[----:B------:R-:W-:Y:S02]  /*140c0*/  @!P6 IADD3 R76, P0, PT, R4, R66, RZ ;  /* 0x00000042044ce210 */ /* 0x000fe40007f1e0ff */
[C-C-:B------:R-:W-:Y:S01]  /*140d0*/  IADD3.X R71, PT, PT, R10.reuse, R67, R10.reuse, P3, P2 ;  /* 0x000000430a477210 */ /* 0x140fe20001fe440a */
[----:B------:R-:W-:Y:S01]  /*140e0*/  @!PT LDS RZ, [RZ] ;  /* 0x00000000fffff984 */ /* 0x000fe20000000800 */
[----:B------:R-:W-:Y:S01]  /*140f0*/  @!PT LDS RZ, [RZ] ;  /* 0x00000000fffff984 */ /* 0x000fe20000000800 */
[----:B------:R-:W-:Y:S01]  /*14100*/  @!PT LDS RZ, [RZ] ;  /* 0x00000000fffff984 */ /* 0x000fe20000000800 */
[----:B------:R3:W-:Y:S02]  /*14110*/  @!P6 LDGSTS.E.BYPASS.LTC128B.128 [R225+0x1800], desc[UR10][R66.64] ;  /* 0x0180000042e1efae */ /* 0x0007e4000b981a0a */
[----:B------:R-:W-:Y:S01]  /*14120*/  @!P6 IMAD.X R77, R10, 0x1, R67, P0 ;  /* 0x000000010a4de824 */ /* 0x000fe200000e0643 */
[-C--:B------:R-:W-:Y:S01]  /*14130*/  IADD3 R72, P0, PT, R74, R4.reuse, RZ ;  /* 0x000000044a487210 */ /* 0x080fe20007f1e0ff */
[--C-:B------:R-:W-:Y:S01]  /*14140*/  IMAD.X R75, R71, 0x1, R10.reuse, P1 ;  /* 0x00000001474b7824 */ /* 0x100fe200008e060a */
[----:B------:R3:W-:Y:S02]  /*14150*/  @P6 STS.128 [R225+0x1800], RZ ;  /* 0x001800ffe1006388 */ /* 0x0007e40000000c00 */
[-C--:B-1----:R-:W-:Y:S01]  /*14160*/  IADD3 R68, P1, PT, R72, R4.reuse, RZ ;  /* 0x0000000448447210 */ /* 0x082fe20007f3e0ff */
[--C-:B------:R-:W-:Y:S01]  /*14170*/  IMAD.X R73, R75, 0x1, R10.reuse, P0 ;  /* 0x000000014b497824 */ /* 0x100fe200000e060a */
[----:B------:R-:W-:Y:S01]  /*14180*/  @!PT LDS RZ, [RZ] ;  /* 0x00000000fffff984 */ /* 0x000fe20000000800 */
[----:B------:R-:W-:Y:S01]  /*14190*/  @!PT LDS RZ, [RZ] ;  /* 0x00000000fffff984 */ /* 0x000fe20000000800 */
[----:B------:R-:W-:Y:S01]  /*141a0*/  @!PT LDS RZ, [RZ] ;  /* 0x00000000fffff984 */ /* 0x000fe20000000800 */
[----:B------:R3:W-:Y:S02]  /*141b0*/  @!P6 LDGSTS.E.BYPASS.LTC128B.128 [R225+0x2000], desc[UR10][R76.64] ;  /* 0x020000004ce1efae */ /* 0x0007e4000b981a0a */
[----:B------:R-:W-:Y:S01]  /*141c0*/  @!P6 IADD3 R78, P0, PT, R68, R4, RZ ;  /* 0x00000004444ee210 */ /* 0x000fe20007f1e0ff */
[--C-:B------:R-:W-:Y:S01]  /*141d0*/  IMAD.X R69, R73, 0x1, R10.reuse, P1 ;  /* 0x0000000149457824 */ /* 0x100fe200008e060a */
[----:B------:R3:W-:Y:S03]  /*141e0*/  @P6 STS.128 [R225+0x2000], RZ ;  /* 0x002000ffe1006388 */ /* 0x0007e60000000c00 */
[----:B------:R-:W-:Y:S01]  /*141f0*/  @!P6 IMAD.X R79, R69, 0x1, R10, P0 ;  /* 0x00000001454fe824 */ /* 0x000fe200000e060a */
        /* <DEDUP_REMOVED lines=26> */
.L_x_1888:
[----:B------:R-:W-:Y:S01]  /*143a0*/  FMNMX3.FTZ R4, R134, R143, R131, !PT ;  /* 0x0000008f86047276 */ /* 0x000fe20007810083 */
[----:B------:R-:W1:Y:S01]  /*143b0*/  LDCU UR4, c[0x0][0x45c] ;  /* 0x00008b80ff0477ac */ /* 0x000e620008000800 */
[----:B------:R-:W-:Y:S02]  /*143c0*/  LOP3.LUT P2, RZ, R189, 0x4, RZ, 0xc0, !PT ;  /* 0x00000004bdff7812 */ /* 0x000fe4000784c0ff */
[----:B---3--:R-:W-:Y:S02]  /*143d0*/  FMNMX3.FTZ R67, R4, R251, R125, !PT ;  /* 0x000000fb04437276 */ /* 0x008fe4000781007d */
        /* <DEDUP_REMOVED lines=32> */
[----:B------:R-:W2:Y:S02]  /*145e0*/  SHFL.BFLY PT, R4, R67, 0x2, 0x1f ;  /* 0x0c401f0043047f89 */ /* 0x000ea400000e0000 */
[----:B--2---:R-:W-:-:S05]  /*145f0*/  FMNMX.FTZ R4, R67, R4, !PT ;  /* 0x0000000443047209 */ /* 0x004fca0007810000 */
[----:B------:R-:W2:Y:S02]  /*14600*/  SHFL.BFLY PT, R103, R4, 0x1, 0x1f ;  /* 0x0c201f0004677f89 */ /* 0x000ea400000e0000 */
[----:B--2---:R-:W-:Y:S02]  /*14610*/  FMNMX.FTZ R103, R4, R103, !PT ;  /* 0x0000006704677209 */ /* 0x004fe40007810000 */
[----:B------:R-:W-:Y:S02]  /*14620*/  FMNMX3.FTZ R4, R133, R241, R239, !PT ;  /* 0x000000f185047276 */ /* 0x000fe400078100ef */
[C---:B------:R-:W-:Y:S01]  /*14630*/  FSETP.NEU.FTZ.AND P1, PT, R103.reuse, -INF , PT ;  /* 0xff8000006700780b */ /* 0x040fe20003f3d000 */
[----:B-1----:R-:W-:Y:S01]  /*14640*/  FMUL.FTZ R100, R103, UR4 ;  /* 0x0000000467647c20 */ /* 0x002fe20008410000 */
        /* <DEDUP_REMOVED lines=68> */
[----:B------:R-:W1:Y:S01]  /*14a90*/  MUFU.EX2 R114, R114 ;  /* 0x0000007200727308 */ /* 0x000e620000000800 */
[----:B--2---:R-:W-:Y:S01]  /*14aa0*/  F2FP.F16.F32.PACK_AB R14, R120, R143 ;  /* 0x0000008f780e723e */ /* 0x004fe200000000ff */
        /* <DEDUP_REMOVED lines=27> */
[----:B------:R-:W-:-:S02]  /*14c60*/  FFMA.FTZ R0, R0, UR4, -R100 ;  /* 0x0000000400007c23 */ /* 0x000fc40008010864 */
[----:B------:R-:W-:Y:S01]  /*14c70*/  FMNMX3.FTZ R5, R5, R32, R35, !PT ;  /* 0x0000002005057276 */ /* 0x000fe20007810023 */
[----:B------:R-:W-:Y:S01]  /*14c80*/  MUFU.EX2 R110, R110 ;  /* 0x0000006e006e7308 */ /* 0x000fe20000000800 */
[----:B--2---:R-:W-:Y:S02]  /*14c90*/  F2FP.F16.F32.PACK_AB R30, R112, R125 ;  /* 0x0000007d701e723e */ /* 0x004fe400000000ff */
        /* <DEDUP_REMOVED lines=19> */
[----:B------:R-:W-:Y:S02]  /*14dd0*/  FMUL.FTZ R52, R102, UR4 ;  /* 0x0000000466347c20 */ /* 0x000fe40008410000 */
[----:B------:R-:W-:Y:S01]  /*14de0*/  FADD.FTZ R134, R134, -R5 ;  /* 0x8000000586867221 */ /* 0x000fe20000010000 */
[----:B------:R-:W-:Y:S01]  /*14df0*/  FSEL R8, R102, RZ, P0 ;  /* 0x000000ff66087208 */ /* 0x000fe20000000000 */
[----:B------:R-:W1:Y:S01]  /*14e00*/  LDSM.16.MT88.4 R4, [R224+0x5000] ;  /* 0x00500000e004783b */ /* 0x000e620000004200 */
[----:B------:R-:W-:Y:S01]  /*14e10*/  FSEL R52, R52, RZ, P0 ;  /* 0x000000ff34347208 */ /* 0x000fe20000000000 */
[----:B------:R-:W-:Y:S01]  /*14e20*/  FMUL.FTZ R134, R134, UR4 ;  /* 0x0000000486867c20 */ /* 0x000fe20008410000 */
[----:B------:R-:W-:Y:S01]  /*14e30*/  MUFU.EX2 R94, R94 ;  /* 0x0000005e005e7308 */ /* 0x000fe20000000800 */
[----:B------:R-:W-:-:S02]  /*14e40*/  FADD.FTZ R8, R133, -R8 ;  /* 0x8000000885087221 */ /* 0x000fc40000010000 */
        /* <DEDUP_REMOVED lines=8> */
[----:B------:R-:W-:Y:S01]  /*14ed0*/  FFMA.FTZ R145, R117, UR4, -R52 ;  /* 0x0000000475917c23 */ /* 0x000fe20008010834 */
[----:B------:R-:W-:Y:S01]  /*14ee0*/  FFMA.FTZ R117, R25, UR4, -R100 ;  /* 0x0000000419757c23 */ /* 0x000fe20008010864 */
        /* <DEDUP_REMOVED lines=43> */
[----:B------:R-:W-:Y:S01]  /*151a0*/  FFMA.FTZ R46, R46, UR4, -R52 ;  /* 0x000000042e2e7c23 */ /* 0x000fe20008010834 */
[----:B------:R-:W-:Y:S01]  /*151b0*/  MUFU.EX2 R133, R133 ;  /* 0x0000008500857308 */ /* 0x000fe20000000800 */
[-C--:B---3--:R-:W-:Y:S01]  /*151c0*/  FMUL.FTZ R16, R212, R134.reuse ;  /* 0x00000086d4107220 */ /* 0x088fe20000410000 */
[-C--:B------:R-:W-:Y:S01]  /*151d0*/  FMUL.FTZ R17, R213, R134.reuse ;  /* 0x00000086d5117220 */ /* 0x080fe20000410000 */
[-C--:B------:R-:W-:Y:S01]  /*151e0*/  FMUL.FTZ R208, R208, R134.reuse ;  /* 0x00000086d0d07220 */ /* 0x080fe20000410000 */
[-C--:B------:R-:W-:Y:S01]  /*151f0*/  FMUL.FTZ R209, R209, R134.reuse ;  /* 0x00000086d1d17220 */ /* 0x080fe20000410000 */
[-C--:B------:R-:W-:Y:S01]  /*15200*/  FMUL.FTZ R204, R204, R134.reuse ;  /* 0x00000086cccc7220 */ /* 0x080fe20000410000 */
[-C--:B------:R-:W-:Y:S01]  /*15210*/  FMUL.FTZ R205, R205, R134.reuse ;  /* 0x00000086cdcd7220 */ /* 0x080fe20000410000 */
[----:B------:R-:W-:Y:S01]  /*15220*/  FMUL.FTZ R200, R200, R134 ;  /* 0x00000086c8c87220 */ /* 0x000fe20000410000 */
[----:B------:R-:W3:Y:S01]  /*15230*/  MUFU.EX2 R116, R116 ;  /* 0x0000007400747308 */ /* 0x000ee20000000800 */
[-C--:B-1----:R-:W-:Y:S01]  /*15240*/  FMUL.FTZ R18, R214, R132.reuse ;  /* 0x00000084d6127220 */ /* 0x082fe20000410000 */
[-C--:B------:R-:W-:Y:S01]  /*15250*/  FMUL.FTZ R19, R215, R132.reuse ;  /* 0x00000084d7137220 */ /* 0x080fe20000410000 */
[-C--:B------:R-:W-:Y:S01]  /*15260*/  FMUL.FTZ R210, R210, R132.reuse ;  /* 0x00000084d2d27220 */ /* 0x080fe20000410000 */
[-C--:B------:R-:W-:Y:S01]  /*15270*/  FMUL.FTZ R211, R211, R132.reuse ;  /* 0x00000084d3d37220 */ /* 0x080fe20000410000 */
[-C--:B------:R-:W-:Y:S01]  /*15280*/  FMUL.FTZ R206, R206, R132.reuse ;  /* 0x00000084cece7220 */ /* 0x080fe20000410000 */
[----:B------:R-:W-:Y:S01]  /*15290*/  FMUL.FTZ R207, R207, R132 ;  /* 0x00000084cfcf7220 */ /* 0x000fe20000410000 */
[----:B------:R-:W-:Y:S01]  /*152a0*/  FMUL.FTZ R201, R201, R134 ;  /* 0x00000086c9c97220 */ /* 0x000fe20000410000 */
[----:B------:R-:W-:Y:S01]  /*152b0*/  MUFU.EX2 R118, R118 ;  /* 0x0000007600767308 */ /* 0x000fe20000000800 */
[C---:B------:R-:W-:Y:S01]  /*152c0*/  HMMA.16816.F32 R16, R12.reuse, R4, R16 ;  /* 0x000000040c10723c */ /* 0x040fe20000001810 */
[-C--:B------:R-:W-:Y:S01]  /*152d0*/  FMUL.FTZ R202, R202, R132.reuse ;  /* 0x00000084caca7220 */ /* 0x080fe20000410000 */
[----:B------:R-:W-:Y:S01]  /*152e0*/  FMUL.FTZ R203, R203, R132 ;  /* 0x00000084cbcb7220 */ /* 0x000fe20000410000 */
[----:B------:R-:W-:Y:S01]  /*152f0*/  FFMA.FTZ R147, R192, R134, R147 ;  /* 0x00000086c0937223 */ /* 0x000fe20000010093 */
[----:B------:R-:W-:Y:S01]  /*15300*/  FFMA.FTZ R193, R193, R132, R128 ;  /* 0x00000084c1c17223 */ /* 0x000fe20000010080 */
[--C-:B------:R-:W-:Y:S01]  /*15310*/  FFMA.FTZ R44, R44, UR4, -R52.reuse ;  /* 0x000000042c2c7c23 */ /* 0x100fe20008010834 */
[--C-:B------:R-:W-:Y:S01]  /*15320*/  FFMA.FTZ R47, R47, UR4, -R52.reuse ;  /* 0x000000042f2f7c23 */ /* 0x100fe20008010834 */
[----:B------:R-:W1:Y:S01]  /*15330*/  MUFU.EX2 R145, R145 ;  /* 0x0000009100917308 */ /* 0x000e620000000800 */
[C---:B------:R-:W-:Y:S01]  /*15340*/  HMMA.16816.F32 R4, R12.reuse, R6, R208 ;  /* 0x000000060c04723c */ /* 0x040fe200000018d0 */
[----:B---3--:R-:W-:Y:S01]  /*15350*/  F2FP.F16.F32.PACK_AB R29, R116, R133 ;  /* 0x00000085741d723e */ /* 0x008fe200000000ff */
[----:B------:R-:W-:Y:S01]  /*15360*/  FADD.FTZ R130, R130, R147 ;  /* 0x0000009382827221 */ /* 0x000fe20000010000 */
[----:B------:R-:W-:Y:S01]  /*15370*/  FADD.FTZ R124, R124, R193 ;  /* 0x000000c17c7c7221 */ /* 0x000fe20000010000 */
[--C-:B------:R-:W-:Y:S01]  /*15380*/  FFMA.FTZ R45, R45, UR4, -R52.reuse ;  /* 0x000000042d2d7c23 */ /* 0x100fe20008010834 */
[----:B------:R-:W-:Y:S01]  /*15390*/  FFMA.FTZ R37, R37, UR4, -R52 ;  /* 0x0000000425257c23 */ /* 0x000fe20008010834 */
[----:B------:R-:W-:Y:S01]  /*153a0*/  FADD.FTZ R143, R143, R130 ;  /* 0x000000828f8f7221 */ /* 0x000fe20000010000 */
[----:B------:R-:W-:Y:S01]  /*153b0*/  MUFU.EX2 R157, R157 ;  /* 0x0000009d009d7308 */ /* 0x000fe20000000800 */
[C---:B--2---:R-:W-:Y:S01]  /*153c0*/  HMMA.16816.F32 R204, R12.reuse, R8, R204 ;  /* 0x000000080ccc723c */ /* 0x044fe200000018cc */
[----:B------:R-:W-:Y:S01]  /*153d0*/  FADD.FTZ R137, R137, R124 ;  /* 0x0000007c89897221 */ /* 0x000fe20000010000 */
[--C-:B------:R-:W-:Y:S01]  /*153e0*/  FFMA.FTZ R50, R50, UR4, -R52.reuse ;  /* 0x0000000432327c23 */ /* 0x100fe20008010834 */
[--C-:B------:R-:W-:Y:S01]  /*153f0*/  FFMA.FTZ R40, R40, UR4, -R52.reuse ;  /* 0x0000000428287c23 */ /* 0x100fe20008010834 */
[----:B------:R-:W-:Y:S01]  /*15400*/  FFMA.FTZ R43, R43, UR4, -R52 ;  /* 0x000000042b2b7c23 */ /* 0x000fe20008010834 */
[----:B------:R-:W-:Y:S01]  /*15410*/  FADD.FTZ R122, R122, R137 ;  /* 0x000000897a7a7221 */ /* 0x000fe20000010000 */
[----:B------:R-:W-:Y:S01]  /*15420*/  FFMA.FTZ R151, R247, UR4, -R100 ;  /* 0x00000004f7977c23 */ /* 0x000fe20008010864 */
[----:B------:R-:W2:Y:S01]  /*15430*/  MUFU.EX2 R138, R138 ;  /* 0x0000008a008a7308 */ /* 0x000ea20000000800 */
[----:B------:R-:W-:Y:S01]  /*15440*/  HMMA.16816.F32 R12, R12, R10, R200 ;  /* 0x0000000a0c0c723c */ /* 0x000fe200000018c8 */
[----:B------:R-:W3:Y:S01]  /*15450*/  LDSM.16.MT88.4 R8, [R224+0x5800] ;  /* 0x00580000e008783b */ /* 0x000ee20000004200 */
[----:B-1----:R-:W-:Y:S01]  /*15460*/  F2FP.F16.F32.PACK_AB R31, R145, R118 ;  /* 0x00000076911f723e */ /* 0x002fe200000000ff */
[----:B------:R-:W-:Y:S01]  /*15470*/  FADD.FTZ R133, R133, R122 ;  /* 0x0000007a85857221 */ /* 0x000fe20000010000 */
[----:B------:R-:W-:Y:S01]  /*15480*/  FFMA.FTZ R129, R231, UR4, -R100 ;  /* 0x00000004e7817c23 */ /* 0x000fe20008010864 */
[--C-:B------:R-:W-:Y:S01]  /*15490*/  FFMA.FTZ R42, R42, UR4, -R52.reuse ;  /* 0x000000042a2a7c23 */ /* 0x100fe20008010834 */
[--C-:B------:R-:W-:Y:S01]  /*154a0*/  FFMA.FTZ R33, R33, UR4, -R52.reuse ;  /* 0x0000000421217c23 */ /* 0x100fe20008010834 */
[----:B------:R-:W-:Y:S01]  /*154b0*/  MUFU.EX2 R136, R136 ;  /* 0x0000008800887308 */ /* 0x000fe20000000800 */
[----:B------:R-:W-:Y:S01]  /*154c0*/  FADD.FTZ R133, R116, R133 ;  /* 0x0000008574857221 */ /* 0x000fe20000010000 */
[C---:B------:R-:W-:Y:S01]  /*154d0*/  HMMA.16816.F32 R16, R28.reuse, R20, R16 ;  /* 0x000000141c10723c */ /* 0x040fe20000001810 */
[--C-:B------:R-:W-:Y:S01]  /*154e0*/  FFMA.FTZ R32, R32, UR4, -R52.reuse ;  /* 0x0000000420207c23 */ /* 0x100fe20008010834 */
[----:B------:R-:W-:Y:S01]  /*154f0*/  FFMA.FTZ R35, R35, UR4, -R52 ;  /* 0x0000000423237c23 */ /* 0x000fe20008010834 */
[----:B------:R-:W-:Y:S01]  /*15500*/  FADD.FTZ R118, R118, R133 ;  /* 0x0000008576767221 */ /* 0x000fe20000010000 */
[----:B------:R-:W-:Y:S01]  /*15510*/  FFMA.FTZ R115, R171, UR4, -R100 ;  /* 0x00000004ab737c23 */ /* 0x000fe20008010864 */
[--C-:B------:R-:W-:Y:S01]  /*15520*/  FFMA.FTZ R34, R34, UR4, -R52.reuse ;  /* 0x0000000422227c23 */ /* 0x100fe20008010834 */
[----:B------:R-:W1:Y:S01]  /*15530*/  MUFU.EX2 R161, R161 ;  /* 0x000000a100a17308 */ /* 0x000e620000000800 */
[--C-:B------:R-:W-:Y:S01]  /*15540*/  FFMA.FTZ R51, R51, UR4, -R52.reuse ;  /* 0x0000000433337c23 */ /* 0x100fe20008010834 */
[C---:B------:R-:W-:Y:S01]  /*15550*/  HMMA.16816.F32 R4, R28.reuse, R22, R4 ;  /* 0x000000161c04723c */ /* 0x040fe20000001804 */
[----:B------:R-:W5:Y:S01]  /*15560*/  LDSM.16.MT88.4 R20, [R104+0x800] ;  /* 0x000800006814783b */ /* 0x000f620000004200 */
[--C-:B------:R-:W-:Y:S01]  /*15570*/  FFMA.FTZ R49, R49, UR4, -R52.reuse ;  /* 0x0000000431317c23 */ /* 0x100fe20008010834 */
[--C-:B------:R-:W-:Y:S01]  /*15580*/  FFMA.FTZ R60, R60, UR4, -R52.reuse ;  /* 0x000000043c3c7c23 */ /* 0x100fe20008010834 */
[----:B------:R-:W-:Y:S01]  /*15590*/  FFMA.FTZ R193, R2, UR4, -R52 ;  /* 0x0000000402c17c23 */ /* 0x000fe20008010834 */
[----:B------:R-:W-:Y:S01]  /*155a0*/  LDSM.16.MT88.4 R208, [R224+0x8c00] ;  /* 0x008c0000e0d0783b */ /* 0x000fe20000004200 */
[----:B------:R-:W-:Y:S01]  /*155b0*/  MUFU.EX2 R142, R142 ;  /* 0x0000008e008e7308 */ /* 0x000fe20000000800 */
[----:B------:R-:W-:Y:S01]  /*155c0*/  MOV R133, R102 ;  /* 0x0000006600857202 */ /* 0x000fe20000000f00 */
[----:B----4-:R-:W-:Y:S01]  /*155d0*/  HMMA.16816.F32 R204, R28, R24, R204 ;  /* 0x000000181ccc723c */ /* 0x010fe200000018cc */
[----:B------:R-:W-:Y:S01]  /*155e0*/  LDSM.16.MT88.4 R200, [R104+0x3c00] ;  /* 0x003c000068c8783b */ /* 0x000fe20000004200 */
[----:B------:R-:W-:-:S04]  /*155f0*/  MOV R134, R103 ;  /* 0x0000006700867202 */ /* 0x000fc80000000f00 */
[----:B------:R-:W4:Y:S02]  /*15600*/  MUFU.EX2 R155, R155 ;  /* 0x0000009b009b7308 */ /* 0x000f240000000800 */
[----:B------:R-:W-:Y:S01]  /*15610*/  HMMA.16816.F32 R24, R28, R26, R12 ;  /* 0x0000001a1c18723c */ /* 0x000fe2000000180c */
[----:B------:R-:W4:Y:S01]  /*15620*/  LDSM.16.MT88.4 R12, [R224+0x5c00] ;  /* 0x005c0000e00c783b */ /* 0x000f220000004200 */
[----:B------:R-:W-:Y:S02]  /*15630*/  F2FP.F16.F32.PACK_AB R28, R110, R123 ;  /* 0x0000007b6e1c723e */ /* 0x000fe400000000ff */
        /* <DEDUP_REMOVED lines=17> */
[----:B------:R-:W4:Y:S01]  /*15750*/  MUFU.EX2 R146, R146 ;  /* 0x0000009200927308 */ /* 0x000f220000000800 */
[----:B-1----:R-:W-:-:S07]  /*15760*/  F2FP.F16.F32.PACK_AB R31, R153, R140 ;  /* 0x0000008c991f723e */ /* 0x002fce00000000ff */
[C---:B------:R-:W-:Y:S01]  /*15770*/  HMMA.16816.F32 R16, R28.reuse, R12, R16 ;  /* 0x0000000c1c10723c */ /* 0x040fe20000001810 */
[----:B------:R-:W-:Y:S07]  /*15780*/  MUFU.EX2 R95, R95 ;  /* 0x0000005f005f7308 */ /* 0x000fee0000000800 */
        /* <DEDUP_REMOVED lines=9> */
[----:B---3--:R-:W-:-:S02]  /*15820*/  F2FP.F16.F32.PACK_AB R29, R141, R144 ;  /* 0x000000908d1d723e */ /* 0x008fc400000000ff */
[----:B------:R-:W-:Y:S02]  /*15830*/  F2FP.F16.F32.PACK_AB R30, R94, R97 ;  /* 0x000000615e1e723e */ /* 0x000fe400000000ff */
[----:B----4-:R-:W-:-:S03]  /*15840*/  F2FP.F16.F32.PACK_AB R31, R146, R139 ;  /* 0x0000008b921f723e */ /* 0x010fc600000000ff */
[----:B------:R-:W-:Y:S04]  /*15850*/  MUFU.EX2 R127, R127 ;  /* 0x0000007f007f7308 */ /* 0x000fe80000000800 */
[C---:B-----5:R-:W-:Y:S04]  /*15860*/  HMMA.16816.F32 R16, R28.reuse, R20, R16 ;  /* 0x000000141c10723c */ /* 0x060fe80000001810 */
        /* <DEDUP_REMOVED lines=11> */
[----:B------:R-:W-:Y:S02]  /*15920*/  F2FP.F16.F32.PACK_AB R30, R90, R93 ;  /* 0x0000005d5a1e723e */ /* 0x000fe400000000ff */
[----:B-1----:R-:W-:-:S05]  /*15930*/  F2FP.F16.F32.PACK_AB R31, R150, R119 ;  /* 0x00000077961f723e */ /* 0x002fca00000000ff */
[----:B------:R-:W1:Y:S02]  /*15940*/  MUFU.EX2 R88, R88 ;  /* 0x0000005800587308 */ /* 0x000e640000000800 */
[C---:B--2---:R-:W-:Y:S06]  /*15950*/  HMMA.16816.F32 R16, R28.reuse, R8, R16 ;  /* 0x000000081c10723c */ /* 0x044fec0000001810 */
[----:B------:R-:W-:Y:S02]  /*15960*/  MUFU.EX2 R89, R89 ;  /* 0x0000005900597308 */ /* 0x000fe40000000800 */
[C---:B------:R-:W-:Y:S01]  /*15970*/  HMMA.16816.F32 R4, R28.reuse, R10, R4 ;  /* 0x0000000a1c04723c */ /* 0x040fe20000001804 */
[----:B------:R-:W2:Y:S05]  /*15980*/  LDSM.16.MT88.4 R8, [R104+0x1800] ;  /* 0x001800006808783b */ /* 0x000eaa0000004200 */
[----:B------:R-:W3:Y:S02]  /*15990*/  MUFU.EX2 R86, R86 ;  /* 0x0000005600567308 */ /* 0x000ee40000000800 */
[C---:B----4-:R-:W-:Y:S06]  /*159a0*/  HMMA.16816.F32 R204, R28.reuse, R20, R204 ;  /* 0x000000141ccc723c */ /* 0x050fec00000018cc */
[----:B------:R-:W-:Y:S02]  /*159b0*/  MUFU.EX2 R154, R154 ;  /* 0x0000009a009a7308 */ /* 0x000fe40000000800 */
[----:B------:R-:W-:Y:S01]  /*159c0*/  HMMA.16816.F32 R24, R28, R22, R24 ;  /* 0x000000161c18723c */ /* 0x000fe20000001818 */
[----:B------:R-:W4:Y:S05]  /*159d0*/  LDSM.16.MT88.4 R20, [R224+0x6c00] ;  /* 0x006c0000e014783b */ /* 0x000f2a0000004200 */
        /* <DEDUP_REMOVED lines=30> */
[----:B------:R-:W3:Y:S01]  /*15bc0*/  LDSM.16.MT88.4 R20, [R104+0x2000] ;  /* 0x002000006814783b */ /* 0x000ee20000004200 */
[----:B------:R-:W5:Y:S06]  /*15bd0*/  MUFU.EX2 R78, R78 ;  /* 0x0000004e004e7308 */ /* 0x000f6c0000000800 */
[C---:B-1----:R-:W-:Y:S01]  /*15be0*/  HMMA.16816.F32 R204, R28.reuse, R12, R204 ;  /* 0x0000000c1ccc723c */ /* 0x042fe200000018cc */
[----:B----4-:R-:W-:Y:S01]  /*15bf0*/  F2FP.F16.F32.PACK_AB R12, R80, R83 ;  /* 0x00000053500c723e */ /* 0x010fe200000000ff */
[----:B------:R-:W-:Y:S06]  /*15c00*/  MUFU.EX2 R159, R159 ;  /* 0x0000009f009f7308 */ /* 0x000fec0000000800 */
[----:B------:R-:W-:Y:S01]  /*15c10*/  HMMA.16816.F32 R24, R28, R14, R24 ;  /* 0x0000000e1c18723c */ /* 0x000fe20000001818 */
[----:B------:R-:W1:Y:S01]  /*15c20*/  LDSM.16.MT88.4 R28, [R224+0x7400] ;  /* 0x00740000e01c783b */ /* 0x000e620000004200 */
[----:B------:R-:W4:Y:S01]  /*15c30*/  MUFU.EX2 R164, R164 ;  /* 0x000000a400a47308 */ /* 0x000f220000000800 */
[----:B-----5:R-:W-:-:S07]  /*15c40*/  F2FP.F16.F32.PACK_AB R14, R78, R81 ;  /* 0x000000514e0e723e */ /* 0x020fce00000000ff */
[----:B------:R-:W-:Y:S08]  /*15c50*/  MUFU.EX2 R165, R165 ;  /* 0x000000a500a57308 */ /* 0x000ff00000000800 */
[----:B------:R-:W5:Y:S01]  /*15c60*/  MUFU.EX2 R166, R166 ;  /* 0x000000a600a67308 */ /* 0x000f620000000800 */
[----:B----4-:R-:W-:-:S07]  /*15c70*/  F2FP.F16.F32.PACK_AB R13, R164, R159 ;  /* 0x0000009fa40d723e */ /* 0x010fce00000000ff */
[----:B------:R-:W-:Y:S08]  /*15c80*/  MUFU.EX2 R79, R79 ;  /* 0x0000004f004f7308 */ /* 0x000ff00000000800 */
[----:B------:R-:W4:Y:S01]  /*15c90*/  MUFU.EX2 R76, R76 ;  /* 0x0000004c004c7308 */ /* 0x000f220000000800 */
[----:B-----5:R-:W-:-:S07]  /*15ca0*/  F2FP.F16.F32.PACK_AB R15, R166, R165 ;  /* 0x000000a5a60f723e */ /* 0x020fce00000000ff */
[----:B------:R-:W-:Y:S01]  /*15cb0*/  MUFU.EX2 R77, R77 ;  /* 0x0000004d004d7308 */ /* 0x000fe20000000800 */
[C---:B--2---:R-:W-:Y:S07]  /*15cc0*/  HMMA.16816.F32 R16, R12.reuse, R8, R16 ;  /* 0x000000080c10723c */ /* 0x044fee0000001810 */
[----:B------:R-:W2:Y:S01]  /*15cd0*/  MUFU.EX2 R74, R74 ;  /* 0x0000004a004a7308 */ /* 0x000ea20000000800 */
[C---:B------:R-:W-:Y:S01]  /*15ce0*/  HMMA.16816.F32 R4, R12.reuse, R10, R4 ;  /* 0x0000000a0c04723c */ /* 0x040fe20000001804 */
[----:B------:R-:W5:Y:S06]  /*15cf0*/  LDSM.16.MT88.4 R8, [R104+0x2400] ;  /* 0x002400006808783b */ /* 0x000f6c0000004200 */
[----:B------:R-:W-:Y:S01]  /*15d00*/  MUFU.EX2 R168, R168 ;  /* 0x000000a800a87308 */ /* 0x000fe20000000800 */
[----:B---3--:R-:W-:Y:S01]  /*15d10*/  HMMA.16816.F32 R204, R12, R20, R204 ;  /* 0x000000140ccc723c */ /* 0x008fe200000018cc */
[----:B----4-:R-:W-:-:S06]  /*15d20*/  F2FP.F16.F32.PACK_AB R20, R76, R79 ;  /* 0x0000004f4c14723e */ /* 0x010fcc00000000ff */
[----:B------:R-:W3:Y:S01]  /*15d30*/  MUFU.EX2 R55, R55 ;  /* 0x0000003700377308 */ /* 0x000ee20000000800 */
[----:B------:R-:W-:Y:S01]  /*15d40*/  HMMA.16816.F32 R24, R12, R22, R24 ;  /* 0x000000160c18723c */ /* 0x000fe20000001818 */
[----:B------:R-:W4:Y:S01]  /*15d50*/  LDSM.16.MT88.4 R12, [R224+0x7800] ;  /* 0x00780000e00c783b */ /* 0x000f220000004200 */
[----:B--2---:R-:W-:-:S05]  /*15d60*/  F2FP.F16.F32.PACK_AB R22, R74, R77 ;  /* 0x0000004d4a16723e */ /* 0x004fca00000000ff */
[----:B------:R-:W-:Y:S08]  /*15d70*/  MUFU.EX2 R53, R53 ;  /* 0x0000003500357308 */ /* 0x000ff00000000800 */
[----:B------:R-:W2:Y:S01]  /*15d80*/  MUFU.EX2 R46, R46 ;  /* 0x0000002e002e7308 */ /* 0x000ea20000000800 */
[----:B---3--:R-:W-:-:S07]  /*15d90*/  F2FP.F16.F32.PACK_AB R21, R55, R168 ;  /* 0x000000a83715723e */ /* 0x008fce00000000ff */
[----:B------:R-:W-:Y:S08]  /*15da0*/  MUFU.EX2 R75, R75 ;  /* 0x0000004b004b7308 */ /* 0x000ff00000000800 */
[----:B------:R-:W3:Y:S01]  /*15db0*/  MUFU.EX2 R72, R72 ;  /* 0x0000004800487308 */ /* 0x000ee20000000800 */
[----:B--2---:R-:W-:-:S07]  /*15dc0*/  F2FP.F16.F32.PACK_AB R23, R46, R53 ;  /* 0x000000352e17723e */ /* 0x004fce00000000ff */
[C---:B-1----:R-:W-:Y:S01]  /*15dd0*/  HMMA.16816.F32 R16, R20.reuse, R28, R16 ;  /* 0x0000001c1410723c */ /* 0x042fe20000001810 */
[----:B------:R-:W-:Y:S01]  /*15de0*/  FADD.FTZ R28, R120, R143 ;  /* 0x0000008f781c7221 */ /* 0x000fe20000010000 */
[----:B------:R-:W-:Y:S01]  /*15df0*/  FFMA.FTZ R120, R38, UR4, -R52 ;  /* 0x0000000426787c23 */ /* 0x000fe20008010834 */
[----:B------:R-:W-:Y:S01]  /*15e00*/  MUFU.EX2 R73, R73 ;  /* 0x0000004900497308 */ /* 0x000fe20000000800 */
[----:B------:R-:W-:Y:S01]  /*15e10*/  FFMA.FTZ R38, R109, UR4, -R100 ;  /* 0x000000046d267c23 */ /* 0x000fe20008010864 */
[----:B------:R-:W-:Y:S01]  /*15e20*/  FADD.FTZ R131, R131, R28 ;  /* 0x0000001c83837221 */ /* 0x000fe20000010000 */
[----:B------:R-:W-:Y:S01]  /*15e30*/  FFMA.FTZ R109, R36, UR4, -R52 ;  /* 0x00000004246d7c23 */ /* 0x000fe20008010834 */
[----:B------:R-:W-:Y:S01]  /*15e40*/  FADD.FTZ R36, R145, R118 ;  /* 0x0000007691247221 */ /* 0x000fe20000010000 */
[----:B------:R-:W-:Y:S01]  /*15e50*/  HMMA.16816.F32 R4, R20, R30, R4 ;  /* 0x0000001e1404723c */ /* 0x000fe20000001804 */
[----:B------:R-:W-:Y:S01]  /*15e60*/  FADD.FTZ R114, R114, R131 ;  /* 0x0000008372727221 */ /* 0x000fe20000010000 */
[----:B------:R-:W1:Y:S01]  /*15e70*/  LDSM.16.MT88.4 R28, [R104+0x2800] ;  /* 0x00280000681c783b */ /* 0x000e620000004200 */
[----:B------:R-:W2:Y:S01]  /*15e80*/  MUFU.EX2 R70, R70 ;  /* 0x0000004600467308 */ /* 0x000ea20000000800 */
[----:B------:R-:W-:Y:S01]  /*15e90*/  FADD.FTZ R157, R157, R36 ;  /* 0x000000249d9d7221 */ /* 0x000fe20000010000 */
[----:B------:R-:W-:Y:S01]  /*15ea0*/  FADD.FTZ R125, R125, R114 ;  /* 0x000000727d7d7221 */ /* 0x000fe20000010000 */
[----:B------:R-:W-:-:S02]  /*15eb0*/  FFMA.FTZ R36, R39, UR4, -R52 ;  /* 0x0000000427247c23 */ /* 0x000fc40008010834 */
[----:B-----5:R-:W-:Y:S01]  /*15ec0*/  HMMA.16816.F32 R204, R20, R8, R204 ;  /* 0x0000000814cc723c */ /* 0x020fe200000018cc */
[----:B------:R-:W-:Y:S01]  /*15ed0*/  FADD.FTZ R112, R112, R125 ;  /* 0x0000007d70707221 */ /* 0x000fe20000010000 */
[----:B---3--:R-:W-:Y:S01]  /*15ee0*/  F2FP.F16.F32.PACK_AB R8, R72, R75 ;  /* 0x0000004b4808723e */ /* 0x008fe200000000ff */
[----:B------:R-:W-:Y:S01]  /*15ef0*/  MUFU.EX2 R44, R44 ;  /* 0x0000002c002c7308 */ /* 0x000fe20000000800 */
[----:B------:R-:W-:Y:S01]  /*15f00*/  FADD.FTZ R39, R138, R157 ;  /* 0x0000009d8a277221 */ /* 0x000fe20000010000 */
[----:B------:R-:W-:-:S03]  /*15f10*/  FADD.FTZ R123, R123, R112 ;  /* 0x000000707b7b7221 */ /* 0x000fc60000010000 */
[----:B------:R-:W-:Y:S01]  /*15f20*/  HMMA.16816.F32 R24, R20, R10, R24 ;  /* 0x0000000a1418723c */ /* 0x000fe20000001818 */
[----:B------:R-:W-:Y:S01]  /*15f30*/  FADD.FTZ R110, R110, R123 ;  /* 0x0000007b6e6e7221 */ /* 0x000fe20000010000 */
[----:B------:R-:W-:Y:S01]  /*15f40*/  FADD.FTZ R136, R136, R39 ;  /* 0x0000002788887221 */ /* 0x000fe20000010000 */
[----:B------:R-:W3:Y:S01]  /*15f50*/  MUFU.EX2 R47, R47 ;  /* 0x0000002f002f7308 */ /* 0x000ee20000000800 */
[----:B--2---:R-:W-:Y:S01]  /*15f60*/  F2FP.F16.F32.PACK_AB R10, R70, R73 ;  /* 0x00000049460a723e */ /* 0x004fe200000000ff */
[----:B------:R-:W-:Y:S01]  /*15f70*/  LDSM.16.MT88.4 R20, [R224+0x7c00] ;  /* 0x007c0000e014783b */ /* 0x000fe20000004200 */
[----:B------:R-:W-:Y:S01]  /*15f80*/  FADD.FTZ R161, R161, R136 ;  /* 0x00000088a1a17221 */ /* 0x000fe20000010000 */
[--C-:B------:R-:W-:Y:S01]  /*15f90*/  FFMA.FTZ R39, R48, UR4, -R52.reuse ;  /* 0x0000000430277c23 */ /* 0x100fe20008010834 */
[----:B------:R-:W-:Y:S01]  /*15fa0*/  FFMA.FTZ R48, R41, UR4, -R52 ;  /* 0x0000000429307c23 */ /* 0x000fe20008010834 */
[----:B------:R-:W-:Y:S01]  /*15fb0*/  FFMA.FTZ R41, R61, UR4, -R100 ;  /* 0x000000043d297c23 */ /* 0x000fe20008010864 */
        /* <DEDUP_REMOVED lines=8> */
[----:B------:R-:W-:Y:S08]  /*16040*/  MUFU.EX2 R71, R71 ;  /* 0x0000004700477308 */ /* 0x000ff00000000800 */
[----:B------:R-:W3:Y:S01]  /*16050*/  MUFU.EX2 R68, R68 ;  /* 0x0000004400447308 */ /* 0x000ee20000000800 */
[----:B--2---:R-:W-:-:S07]  /*16060*/  F2FP.F16.F32.PACK_AB R11, R120, R45 ;  /* 0x0000002d780b723e */ /* 0x004fce00000000ff */
[----:B----4-:R-:W-:Y:S01]  /*16070*/  HMMA.16816.F32 R16, R8, R12, R16 ;  /* 0x0000000c0810723c */ /* 0x010fe20000001810 */
[----:B------:R-:W-:Y:S01]  /*16080*/  FADD.FTZ R13, R111, R110 ;  /* 0x0000006e6f0d7221 */ /* 0x000fe20000010000 */
[----:B------:R-:W-:Y:S03]  /*16090*/  MUFU.EX2 R69, R69 ;  /* 0x0000004500457308 */ /* 0x000fe60000000800 */
[----:B------:R-:W-:-:S03]  /*160a0*/  FADD.FTZ R13, R108, R13 ;  /* 0x0000000d6c0d7221 */ /* 0x000fc60000010000 */
[----:B------:R-:W-:Y:S01]  /*160b0*/  HMMA.16816.F32 R4, R8, R14, R4 ;  /* 0x0000000e0804723c */ /* 0x000fe20000001804 */
[----:B------:R-:W-:Y:S01]  /*160c0*/  FADD.FTZ R106, R106, R13 ;  /* 0x0000000d6a6a7221 */ /* 0x000fe20000010000 */
[----:B------:R-:W2:Y:S01]  /*160d0*/  MUFU.EX2 R66, R66 ;  /* 0x0000004200427308 */ /* 0x000ea20000000800 */
[----:B------:R-:W4:Y:S02]  /*160e0*/  LDSM.16.MT88.4 R12, [R104+0x2c00] ;  /* 0x002c0000680c783b */ /* 0x000f240000004200 */
[----:B------:R-:W-:-:S03]  /*160f0*/  FADD.FTZ R106, R105, R106 ;  /* 0x0000006a696a7221 */ /* 0x000fc60000010000 */
[----:B-1----:R-:W-:Y:S01]  /*16100*/  HMMA.16816.F32 R204, R8, R28, R204 ;  /* 0x0000001c08cc723c */ /* 0x002fe200000018cc */
[----:B------:R-:W-:Y:S01]  /*16110*/  FADD.FTZ R101, R101, R106 ;  /* 0x0000006a65657221 */ /* 0x000fe20000010000 */
[----:B------:R-:W-:Y:S03]  /*16120*/  MUFU.EX2 R109, R109 ;  /* 0x0000006d006d7308 */ /* 0x000fe60000000800 */
[----:B------:R-:W-:-:S03]  /*16130*/  FADD.FTZ R98, R98, R101 ;  /* 0x0000006562627221 */ /* 0x000fc60000010000 */
[----:B------:R-:W-:Y:S01]  /*16140*/  HMMA.16816.F32 R24, R8, R30, R24 ;  /* 0x0000001e0818723c */ /* 0x000fe20000001818 */
[----:B------:R-:W-:Y:S01]  /*16150*/  FADD.FTZ R99, R99, R98 ;  /* 0x0000006263637221 */ /* 0x000fe20000010000 */
[----:B------:R-:W1:Y:S01]  /*16160*/  MUFU.EX2 R36, R36 ;  /* 0x0000002400247308 */ /* 0x000e620000000800 */
[----:B---3--:R-:W-:Y:S02]  /*16170*/  F2FP.F16.F32.PACK_AB R8, R68, R71 ;  /* 0x000000474408723e */ /* 0x008fe400000000ff */
[----:B------:R-:W-:Y:S01]  /*16180*/  FADD.FTZ R28, R96, R99 ;  /* 0x00000063601c7221 */ /* 0x000fe20000010000 */
[----:B------:R-:W-:Y:S01]  /*16190*/  FADD.FTZ R96, R141, R144 ;  /* 0x000000908d607221 */ /* 0x000fe20000010000 */
[----:B--2---:R-:W-:Y:S02]  /*161a0*/  F2FP.F16.F32.PACK_AB R10, R66, R69 ;  /* 0x00000045420a723e */ /* 0x004fe400000000ff */
[----:B------:R-:W-:Y:S01]  /*161b0*/  FADD.FTZ R97, R97, R28 ;  /* 0x0000001c61617221 */ /* 0x000fe20000010000 */
[----:B------:R-:W-:Y:S01]  /*161c0*/  MUFU.EX2 R37, R37 ;  /* 0x0000002500257308 */ /* 0x000fe20000000800 */
[----:B------:R-:W-:Y:S01]  /*161d0*/  FADD.FTZ R139, R139, R96 ;  /* 0x000000608b8b7221 */ /* 0x000fe20000010000 */
[----:B------:R-:W2:Y:S01]  /*161e0*/  LDSM.16.MT88.4 R28, [R224+0x8000] ;  /* 0x00800000e01c783b */ /* 0x000ea20000004200 */
[----:B------:R-:W-:-:S02]  /*161f0*/  FADD.FTZ R94, R94, R97 ;  /* 0x000000615e5e7221 */ /* 0x000fc40000010000 */
[----:B------:R-:W-:Y:S02]  /*16200*/  FADD.FTZ R146, R146, R139 ;  /* 0x0000008b92927221 */ /* 0x000fe40000010000 */
[----:B------:R-:W-:Y:S01]  /*16210*/  FADD.FTZ R95, R95, R94 ;  /* 0x0000005e5f5f7221 */ /* 0x000fe20000010000 */
[----:B------:R-:W3:Y:S01]  /*16220*/  MUFU.EX2 R50, R50 ;  /* 0x0000003200327308 */ /* 0x000ee20000000800 */
[----:B-1----:R-:W-:Y:S01]  /*16230*/  F2FP.F16.F32.PACK_AB R9, R36, R109 ;  /* 0x0000006d2409723e */ /* 0x002fe200000000ff */
[----:B------:R-:W-:Y:S01]  /*16240*/  FADD.FTZ R127, R127, R146 ;  /* 0x000000927f7f7221 */ /* 0x000fe20000010000 */
[----:B------:R-:W-:-:S03]  /*16250*/  FADD.FTZ R92, R92, R95 ;  /* 0x0000005f5c5c7221 */ /* 0x000fc60000010000 */
[----:B------:R-:W-:Y:S01]  /*16260*/  FADD.FTZ R148, R148, R127 ;  /* 0x0000007f94947221 */ /* 0x000fe20000010000 */
        /* <DEDUP_REMOVED lines=16> */
[----:B------:R-:W3:Y:S01]  /*16370*/  MUFU.EX2 R117, R117 ;  /* 0x0000007500757308 */ /* 0x000ee20000000800 */
        /* <DEDUP_REMOVED lines=12> */
[----:B------:R-:W-:Y:S01]  /*16440*/  FADD.FTZ R83, R83, R82 ;  /* 0x0000005253537221 */ /* 0x000fe20000010000 */
[----:B-1----:R-:W-:Y:S01]  /*16450*/  F2FP.F16.F32.PACK_AB R8, R64, R67 ;  /* 0x000000434008723e */ /* 0x002fe200000000ff */
[----:B------:R-:W-:Y:S01]  /*16460*/  FADD.FTZ R158, R158, R121 ;  /* 0x000000799e9e7221 */ /* 0x000fe20000010000 */
[----:B---3--:R-:W-:Y:S01]  /*16470*/  F2FP.F16.F32.PACK_AB R10, R117, R54 ;  /* 0x00000036750a723e */ /* 0x008fe200000000ff */
        /* <DEDUP_REMOVED lines=20> */
[----:B---3--:R-:W-:Y:S01]  /*165c0*/  F2FP.F16.F32.PACK_AB R11, R43, R40 ;  /* 0x000000282b0b723e */ /* 0x008fe200000000ff */
[----:B------:R-:W-:Y:S01]  /*165d0*/  FADD.FTZ R75, R75, R74 ;  /* 0x0000004a4b4b7221 */ /* 0x000fe20000010000 */
[----:B------:R-:W-:-:S03]  /*165e0*/  FADD.FTZ R168, R55, R168 ;  /* 0x000000a837a87221 */ /* 0x000fc60000010000 */
[----:B------:R-:W-:Y:S01]  /*165f0*/  FADD.FTZ R72, R72, R75 ;  /* 0x0000004b48487221 */ /* 0x000fe20000010000 */
[----:B------:R-:W-:Y:S01]  /*16600*/  FADD.FTZ R53, R53, R168 ;  /* 0x000000a835357221 */ /* 0x000fe20000010000 */
[----:B--2---:R-:W-:Y:S01]  /*16610*/  HMMA.16816.F32 R16, R8, R28, R16 ;  /* 0x0000001c0810723c */ /* 0x004fe20000001810 */
[----:B------:R-:W-:Y:S01]  /*16620*/  MUFU.EX2 R129, R129 ;  /* 0x0000008100817308 */ /* 0x000fe20000000800 */
[----:B------:R-:W-:Y:S01]  /*16630*/  FADD.FTZ R73, R73, R72 ;  /* 0x0000004849497221 */ /* 0x000fe20000010000 */
[----:B------:R-:W-:-:S03]  /*16640*/  FADD.FTZ R53, R46, R53 ;  /* 0x000000352e357221 */ /* 0x000fc60000010000 */
[----:B------:R-:W-:Y:S01]  /*16650*/  FADD.FTZ R70, R70, R73 ;  /* 0x0000004946467221 */ /* 0x000fe20000010000 */
[----:B------:R-:W-:Y:S01]  /*16660*/  FADD.FTZ R44, R44, R53 ;  /* 0x000000352c2c7221 */ /* 0x000fe20000010000 */
[----:B------:R-:W-:Y:S01]  /*16670*/  HMMA.16816.F32 R4, R8, R30, R4 ;  /* 0x0000001e0804723c */ /* 0x000fe20000001804 */
[----:B------:R-:W2:Y:S01]  /*16680*/  LDSM.16.MT88.4 R28, [R104+0x3400] ;  /* 0x00340000681c783b */ /* 0x000ea20000004200 */
[----:B------:R-:W3:Y:S01]  /*16690*/  MUFU.EX2 R152, R152 ;  /* 0x0000009800987308 */ /* 0x000ee20000000800 */
[----:B------:R-:W-:Y:S01]  /*166a0*/  FADD.FTZ R44, R47, R44 ;  /* 0x0000002c2f2c7221 */ /* 0x000fe20000010000 */
[----:B------:R-:W-:-:S03]  /*166b0*/  FADD.FTZ R71, R71, R70 ;  /* 0x0000004647477221 */ /* 0x000fc60000010000 */
        /* <DEDUP_REMOVED lines=8> */
[----:B------:R-:W4:Y:S01]  /*16740*/  LDSM.16.MT88.4 R20, [R224+0x8800] ;  /* 0x00880000e014783b */ /* 0x000f220000004200 */
[----:B------:R-:W1:Y:S01]  /*16750*/  MUFU.EX2 R33, R33 ;  /* 0x0000002100217308 */ /* 0x000e620000000800 */
[----:B-----5:R-:W-:Y:S01]  /*16760*/  F2FP.F16.F32.PACK_AB R8, R151, R126 ;  /* 0x0000007e9708723e */ /* 0x020fe200000000ff */
[----:B------:R-:W-:Y:S01]  /*16770*/  FADD.FTZ R36, R36, R109 ;  /* 0x0000006d24247221 */ /* 0x000fe20000010000 */
[----:B---3--:R-:W-:Y:S01]  /*16780*/  F2FP.F16.F32.PACK_AB R10, R152, R129 ;  /* 0x00000081980a723e */ /* 0x008fe200000000ff */
[----:B------:R-:W-:-:S02]  /*16790*/  FADD.FTZ R66, R66, R69 ;  /* 0x0000004542427221 */ /* 0x000fc40000010000 */
[----:B------:R-:W-:Y:S02]  /*167a0*/  FADD.FTZ R37, R37, R36 ;  /* 0x0000002425257221 */ /* 0x000fe40000010000 */
[----:B------:R-:W-:Y:S01]  /*167b0*/  MUFU.EX2 R32, R32 ;  /* 0x0000002000207308 */ /* 0x000fe20000000800 */
[----:B------:R-:W-:Y:S01]  /*167c0*/  FADD.FTZ R67, R67, R66 ;  /* 0x0000004243437221 */ /* 0x000fe20000010000 */
[----:B------:R-:W-:-:S03]  /*167d0*/  FADD.FTZ R50, R50, R37 ;  /* 0x0000002532327221 */ /* 0x000fc60000010000 */
[----:B------:R-:W-:Y:S01]  /*167e0*/  FADD.FTZ R67, R64, R67 ;  /* 0x0000004340437221 */ /* 0x000fe20000010000 */
[----:B------:R-:W-:Y:S02]  /*167f0*/  FADD.FTZ R39, R39, R50 ;  /* 0x0000003227277221 */ /* 0x000fe40000010000 */
        /* <DEDUP_REMOVED lines=17> */
[----:B------:R-:W-:Y:S01]  /*16910*/  HMMA.16816.F32 R16, R8, R12, R16 ;  /* 0x0000000c0810723c */ /* 0x000fe20000001810 */
[----:B------:R-:W-:Y:S01]  /*16920*/  MUFU.EX2 R135, R135 ;  /* 0x0000008700877308 */ /* 0x000fe20000000800 */
[----:B------:R-:W-:-:S06]  /*16930*/  FADD.FTZ R35, R35, R32 ;  /* 0x0000002023237221 */ /* 0x000fcc0000010000 */
[C---:B------:R-:W-:Y:S01]  /*16940*/  HMMA.16816.F32 R4, R8.reuse, R14, R4 ;  /* 0x0000000e0804723c */ /* 0x040fe20000001804 */
[----:B------:R-:W3:Y:S01]  /*16950*/  LDSM.16.MT88.4 R12, [R104+0x3800] ;  /* 0x00380000680c783b */ /* 0x000ee20000004200 */
[----:B------:R-:W5:Y:S06]  /*16960*/  MUFU.EX2 R38, R38 ;  /* 0x0000002600267308 */ /* 0x000f6c0000000800 */
[C---:B--2---:R-:W-:Y:S01]  /*16970*/  HMMA.16816.F32 R204, R8.reuse, R28, R204 ;  /* 0x0000001c08cc723c */ /* 0x044fe200000018cc */
[----:B------:R-:W-:Y:S01]  /*16980*/  FFMA.FTZ R29, R57, UR4, -R100 ;  /* 0x00000004391d7c23 */ /* 0x000fe20008010864 */
[----:B------:R-:W-:Y:S06]  /*16990*/  MUFU.EX2 R34, R34 ;  /* 0x0000002200227308 */ /* 0x000fec0000000800 */
[----:B------:R-:W-:Y:S01]  /*169a0*/  HMMA.16816.F32 R24, R8, R30, R24 ;  /* 0x0000001e0818723c */ /* 0x000fe20000001818 */
[----:B-1----:R-:W-:Y:S01]  /*169b0*/  F2FP.F16.F32.PACK_AB R8, R160, R115 ;  /* 0x00000073a008723e */ /* 0x002fe200000000ff */
[----:B------:R-:W1:Y:S01]  /*169c0*/  MUFU.EX2 R51, R51 ;  /* 0x0000003300337308 */ /* 0x000e620000000800 */
[----:B-----5:R-:W-:Y:S01]  /*169d0*/  F2FP.F16.F32.PACK_AB R10, R38, R135 ;  /* 0x00000087260a723e */ /* 0x020fe200000000ff */
[--C-:B------:R-:W-:Y:S01]  /*169e0*/  FFMA.FTZ R31, R58, UR4, -R52.reuse ;  /* 0x000000043a1f7c23 */ /* 0x100fe20008010834 */
[----:B------:R-:W-:Y:S01]  /*169f0*/  FFMA.FTZ R30, R63, UR4, -R52 ;  /* 0x000000043f1e7c23 */ /* 0x000fe20008010834 */
[----:B------:R-:W-:-:S04]  /*16a00*/  FADD.FTZ R115, R115, R152 ;  /* 0x0000009873737221 */ /* 0x000fc80000010000 */
[----:B------:R-:W-:Y:S01]  /*16a10*/  MUFU.EX2 R49, R49 ;  /* 0x0000003100317308 */ /* 0x000fe20000000800 */
[----:B------:R-:W-:-:S04]  /*16a20*/  FADD.FTZ R160, R160, R115 ;  /* 0x00000073a0a07221 */ /* 0x000fc80000010000 */
[----:B------:R-:W-:-:S03]  /*16a30*/  FADD.FTZ R135, R135, R160 ;  /* 0x000000a087877221 */ /* 0x000fc60000010000 */
[----:B------:R-:W2:Y:S01]  /*16a40*/  MUFU.EX2 R28, R60 ;  /* 0x0000003c001c7308 */ /* 0x000ea20000000800 */
[----:B-1----:R-:W-:Y:S01]  /*16a50*/  F2FP.F16.F32.PACK_AB R9, R51, R34 ;  /* 0x000000223309723e */ /* 0x002fe200000000ff */
[----:B------:R-:W-:Y:S01]  /*16a60*/  FADD.FTZ R34, R34, R35 ;  /* 0x0000002322227221 */ /* 0x000fe20000010000 */
[----:B------:R-:W-:-:S03]  /*16a70*/  FADD.FTZ R38, R38, R135 ;  /* 0x0000008726267221 */ /* 0x000fc60000010000 */
[----:B------:R-:W-:Y:S02]  /*16a80*/  FADD.FTZ R34, R51, R34 ;  /* 0x0000002233227221 */ /* 0x000fe40000010000 */
[----:B------:R-:W-:Y:S08]  /*16a90*/  MUFU.EX2 R41, R41 ;  /* 0x0000002900297308 */ /* 0x000ff00000000800 */
[----:B------:R-:W1:Y:S01]  /*16aa0*/  MUFU.EX2 R62, R62 ;  /* 0x0000003e003e7308 */ /* 0x000e620000000800 */
[----:B--2---:R-:W-:Y:S01]  /*16ab0*/  F2FP.F16.F32.PACK_AB R11, R28, R49 ;  /* 0x000000311c0b723e */ /* 0x004fe200000000ff */
[----:B------:R-:W-:-:S04]  /*16ac0*/  FADD.FTZ R49, R49, R34 ;  /* 0x0000002231317221 */ /* 0x000fc80000010000 */
[----:B------:R-:W-:Y:S02]  /*16ad0*/  FADD.FTZ R28, R28, R49 ;  /* 0x000000311c1c7221 */ /* 0x000fe40000010000 */
[C---:B----4-:R-:W-:Y:S01]  /*16ae0*/  HMMA.16816.F32 R16, R8.reuse, R20, R16 ;  /* 0x000000140810723c */ /* 0x050fe20000001810 */
[----:B------:R-:W-:Y:S01]  /*16af0*/  FFMA.FTZ R20, R65, UR4, -R52 ;  /* 0x0000000441147c23 */ /* 0x000fe20008010834 */
[----:B------:R-:W-:Y:S06]  /*16b00*/  MUFU.EX2 R0, R0 ;  /* 0x0000000000007308 */ /* 0x000fec0000000800 */
[C---:B---3--:R-:W-:Y:S02]  /*16b10*/  HMMA.16816.F32 R204, R8.reuse, R12, R204 ;  /* 0x0000000c08cc723c */ /* 0x048fe400000018cc */
[----:B------:R-:W2:Y:S06]  /*16b20*/  MUFU.EX2 R29, R29 ;  /* 0x0000001d001d7308 */ /* 0x000eac0000000800 */
[C---:B------:R-:W-:Y:S02]  /*16b30*/  HMMA.16816.F32 R4, R8.reuse, R22, R4 ;  /* 0x000000160804723c */ /* 0x040fe40000001804 */
[----:B------:R-:W-:Y:S06]  /*16b40*/  MUFU.EX2 R31, R31 ;  /* 0x0000001f001f7308 */ /* 0x000fec0000000800 */
[----:B------:R-:W-:Y:S01]  /*16b50*/  HMMA.16816.F32 R24, R8, R14, R24 ;  /* 0x0000000e0818723c */ /* 0x000fe20000001818 */
[----:B-1----:R-:W-:Y:S01]  /*16b60*/  F2FP.F16.F32.PACK_AB R8, R62, R41 ;  /* 0x000000293e08723e */ /* 0x002fe200000000ff */
        /* <DEDUP_REMOVED lines=19> */
.L_x_1885:
[----:B------:R-:W-:Y:S01]  /*16ca0*/  ISETP.GE.AND P0, PT, R230, RZ, PT ;  /* 0x000000ffe600720c */ /* 0x000fe20003f06270 */
[----:B------:R-:W1:-:S12]  /*16cb0*/  LDCU.64 UR10, c[0x0][0x358] ;  /* 0x00006b00ff0a77ac */ /* 0x000e580008000a00 */
[----:B------:R-:W-:Y:S05]  /*16cc0*/  @!P0 BRA `(.L_x_1891) ;  /* 0x0000005000d08947 */ /* 0x000fea0003800000 */
[----:B------:R-:W2:Y:S01]  /*16cd0*/  S2UR UR5, SR_CgaCtaId ;  /* 0x00000000000579c3 */ /* 0x000ea20000008800 */
[----:B------:R-:W-:Y:S01]  /*16ce0*/  UISETP.NE.U32.AND UP0, UPT, UR12, URZ, UPT ;  /* 0x000000ff0c00728c */ /* 0x000fe2000bf05070 */
[----:B------:R-:W-:Y:S01]  /*16cf0*/  SHF.L.U32 R3, R230, 0x8, RZ ;  /* 0x00000008e6037819 */ /* 0x000fe200000006ff */
[----:B------:R-:W-:Y:S01]  /*16d00*/  IMAD.MOV.U32 R196, RZ, RZ, R133 ;  /* 0x000000ffffc47224 */ /* 0x000fe200078e0085 */
[----:B------:R-:W-:Y:S01]  /*16d10*/  IADD3 R228, PT, PT, R224, 0x5000, RZ ;  /* 0x00005000e0e47810 */ /* 0x000fe20007ffe0ff */
[----:B------:R-:W-:Y:S01]  /*16d20*/  UISETP.NE.AND.EX UP0, UPT, UR13, URZ, UPT, UP0 ;  /* 0x000000ff0d00728c */ /* 0x000fe2000bf05300 */
[----:B------:R-:W-:Y:S01]  /*16d30*/  IMAD.MOV.U32 R195, RZ, RZ, R134 ;  /* 0x000000ffffc37224 */ /* 0x000fe200078e0086 */
[----:B------:R-:W-:Y:S01]  /*16d40*/  MOV R229, RZ ;  /* 0x000000ff00e57202 */ /* 0x000fe20000000f00 */
[----:B------:R-:W-:Y:S01]  /*16d50*/  VIADD R230, R230, 0x1 ;  /* 0x00000001e6e67836 */ /* 0x000fe20000000000 */
[C---:B------:R-:W-:Y:S01]  /*16d60*/  LOP3.LUT R194, R3.reuse, 0x80, R56, 0xfe, !PT ;  /* 0x0000008003c27812 */ /* 0x040fe200078efe38 */
[----:B------:R-:W-:Y:S01]  /*16d70*/  VIADD R227, R224, 0x5020 ;  /* 0x00005020e0e37836 */ /* 0x000fe20000000000 */
[----:B------:R-:W-:Y:S01]  /*16d80*/  PLOP3.LUT P4, PT, PT, PT, UP0, 0x80, 0x8 ;  /* 0x000000000008781c */ /* 0x000fe20003f8f008 */
[----:B------:R-:W-:Y:S01]  /*16d90*/  VIADD R232, R3, 0x100 ;  /* 0x0000010003e87836 */ /* 0x000fe20000000000 */
[----:B------:R-:W-:Y:S01]  /*16da0*/  UMOV UR13, 0x400 ;  /* 0x00000400000d7882 */ /* 0x000fe20000000000 */
[----:B------:R-:W3:Y:S01]  /*16db0*/  LDCU UR12, c[0x0][0x440] ;  /* 0x00008800ff0c77ac */ /* 0x000ee20008000800 */
[----:B------:R-:W4:Y:S01]  /*16dc0*/  LDCU UR4, c[0x0][0x45c] ;  /* 0x00008b80ff0477ac */ /* 0x000f220008000800 */
[----:B------:R-:W1:Y:S01]  /*16dd0*/  LDCU.64 UR6, c[0x0][0x3a0] ;  /* 0x00007400ff0677ac */ /* 0x000e620008000a00 */
[----:B------:R-:W1:Y:S01]  /*16de0*/  LDCU.64 UR8, c[0x0][0x3a8] ;  /* 0x00007500ff0877ac */ /* 0x000e620008000a00 */
[----:B--2---:R-:W-:-:S12]  /*16df0*/  ULEA UR5, UR5, UR13, 0x18 ;  /* 0x0000000d05057291 */ /* 0x004fd8000f8ec0ff */
.L_x_1895:
        /* <DEDUP_REMOVED lines=12> */
[C---:B------:R-:W-:Y:S02]  /*16ec0*/  LOP3.LUT R4, R222.reuse, 0xd8, RZ, 0xc0, !PT ;  /* 0x000000d8de047812 */ /* 0x040fe400078ec0ff */
[----:B------:R-:W-:Y:S02]  /*16ed0*/  @!P4 SHF.R.S64 R3, R3, 0x1f, R0 ;  /* 0x0000001f0303c819 */ /* 0x000fe40000001000 */
[----:B------:R-:W-:Y:S02]  /*16ee0*/  LOP3.LUT R2, R222, 0x1f20, RZ, 0xc0, !PT ;  /* 0x00001f20de027812 */ /* 0x000fe400078ec0ff */
[----:B------:R-:W-:Y:S02]  /*16ef0*/  LOP3.LUT R225, R4, R223, RZ, 0x3c, !PT ;  /* 0x000000df04e17212 */ /* 0x000fe400078e3cff */
[----:B------:R-:W-:Y:S02]  /*16f00*/  @!P4 IADD3 R218, P0, PT, R218, R3, RZ ;  /* 0x00000003dadac210 */ /* 0x000fe40007f1e0ff */
[----:B------:R-:W-:Y:S02]  /*16f10*/  LOP3.LUT R225, R2, R225, RZ, 0xfc, !PT ;  /* 0x000000e102e17212 */ /* 0x000fe400078efcff */
[----:B------:R-:W-:Y:S01]  /*16f20*/  @!P4 LEA.HI.X.SX32 R219, R0, R219, 0x1, P0 ;  /* 0x000000db00dbc211 */ /* 0x000fe200000f0eff */
[----:B-1----:R-:W-:Y:S08]  /*16f30*/  @!P4 BRA `(.L_x_1892) ;  /* 0x0000000000f4c947 */ /* 0x002ff00003800000 */
[----:B------:R-:W-:Y:S01]  /*16f40*/  VIADD R12, R232, 0xffffff00 ;  /* 0xffffff00e80c7836 */ /* 0x000fe20000000000 */
[----:B------:R-:W1:Y:S01]  /*16f50*/  LDC R3, c[0x0][0x4f0] ;  /* 0x00013c00ff037b82 */ /* 0x000e620000000800 */
[----:B------:R-:W-:Y:S03]  /*16f60*/  IABS R14, R232 ;  /* 0x000000e8000e7213 */ /* 0x000fe60000000000 */
[----:B------:R-:W-:Y:S04]  /*16f70*/  IABS R13, R12 ;  /* 0x0000000c000d7213 */ /* 0x000fe80000000000 */
[----:B------:R-:W2:Y:S01]  /*16f80*/  LDC.64 R234, c[0x0][0x3c0] ;  /* 0x0000f000ffea7b82 */ /* 0x000ea20000000a00 */
[-C--:B-1----:R-:W-:Y:S02]  /*16f90*/  IABS R10, R3.reuse ;  /* 0x00000003000a7213 */ /* 0x082fe40000000000 */
[-C--:B------:R-:W-:Y:S02]  /*16fa0*/  LOP3.LUT R12, R12, R3.reuse, RZ, 0x3c, !PT ;  /* 0x000000030c0c7212 */ /* 0x080fe400078e3cff */
[----:B------:R-:W1:Y:S01]  /*16fb0*/  I2F.RP R15, R10 ;  /* 0x0000000a000f7306 */ /* 0x000e620000209400 */
[----:B------:R-:W-:Y:S02]  /*16fc0*/  LOP3.LUT R2, RZ, R3, RZ, 0x33, !PT ;  /* 0x00000003ff027212 */ /* 0x000fe400078e33ff */
[----:B------:R-:W-:Y:S07]  /*16fd0*/  ISETP.GE.AND P5, PT, R12, RZ, PT ;  /* 0x000000ff0c00720c */ /* 0x000fee0003fa6270 */
        /* <DEDUP_REMOVED lines=21> */
[----:B------:R-:W-:Y:S02]  /*17130*/  LOP3.LUT R10, R232, R3, RZ, 0x3c, !PT ;  /* 0x00000003e80a7212 */ /* 0x000fe400078e3cff */
[----:B------:R-:W-:Y:S02]  /*17140*/  ISETP.NE.AND P0, PT, R3, RZ, PT ;  /* 0x000000ff0300720c */ /* 0x000fe40003f05270 */
[----:B------:R-:W-:Y:S05]  /*17150*/  ISETP.GE.AND P6, PT, R10, RZ, PT ;  /* 0x000000ff0a00720c */ /* 0x000fea0003fc6270 */
[----:B------:R-:W-:Y:S02]  /*17160*/  @P2 IADD3 R7, PT, PT, R7, 0x1, RZ ;  /* 0x0000000107072810 */ /* 0x000fe40007ffe0ff */
[----:B------:R-:W-:Y:S03]  /*17170*/  @P3 VIADD R5, R5, 0x1 ;  /* 0x0000000105053836 */ /* 0x000fe60000000000 */
[----:B------:R-:W-:Y:S03]  /*17180*/  @!P5 IMAD.MOV R7, RZ, RZ, -R7 ;  /* 0x000000ffff07d224 */ /* 0x000fe600078e0a07 */
        /* <DEDUP_REMOVED lines=9> */
[----:B------:R-:W5:Y:S02]  /*17220*/  LDG.E R11, desc[UR10][R18.64] ;  /* 0x0000000a120b7981 */ /* 0x000f64000c1e1900 */
[CC--:B--2---:R-:W-:Y:S01]  /*17230*/  IMAD.WIDE.U32 R14, R0.reuse, R234.reuse, RZ ;  /* 0x000000ea000e7225 */ /* 0x0c4fe200078e00ff */
[----:B------:R-:W-:Y:S01]  /*17240*/  SHF.R.S32.HI R13, RZ, 0x1f, R0 ;  /* 0x0000001fff0d7819 */ /* 0x000fe20000011400 */
[----:B------:R-:W5:Y:S04]  /*17250*/  LDG.E R10, desc[UR10][R16.64] ;  /* 0x0000000a100a7981 */ /* 0x000f68000c1e1900 */
[----:B------:R-:W-:Y:S04]  /*17260*/  IMAD R12, R13, R234, RZ ;  /* 0x000000ea0d0c7224 */ /* 0x000fe800078e02ff */
[----:B------:R-:W-:Y:S05]  /*17270*/  IMAD R12, R0, R235, R12 ;  /* 0x000000eb000c7224 */ /* 0x000fea00078e020c */
[----:B------:R-:W-:Y:S01]  /*17280*/  IADD3 R15, PT, PT, R15, R12, RZ ;  /* 0x0000000c0f0f7210 */ /* 0x000fe20007ffe0ff */
[----:B-----5:R-:W-:Y:S04]  /*17290*/  IMAD.IADD R11, R11, 0x1, -R10 ;  /* 0x000000010b0b7824 */ /* 0x020fe800078e0a0a */
[C---:B------:R-:W-:Y:S01]  /*172a0*/  IMAD.WIDE.U32 R14, R11.reuse, UR8, R14 ;  /* 0x000000080b0e7c25 */ /* 0x040fe2000f8e000e */
[----:B------:R-:W-:Y:S02]  /*172b0*/  SHF.R.S32.HI R10, RZ, 0x1f, R11 ;  /* 0x0000001fff0a7819 */ /* 0x000fe4000001140b */
[----:B------:R-:W-:Y:S03]  /*172c0*/  LEA R218, P0, R14, R8, 0x1 ;  /* 0x000000080eda7211 */ /* 0x000fe600078008ff */
[----:B------:R-:W-:Y:S04]  /*172d0*/  IMAD R10, R10, UR8, RZ ;  /* 0x000000080a0a7c24 */ /* 0x000fe8000f8e02ff */
[----:B------:R-:W-:Y:S04]  /*172e0*/  IMAD R10, R11, UR9, R10 ;  /* 0x000000090b0a7c24 */ /* 0x000fe8000f8e020a */
[----:B------:R-:W-:Y:S05]  /*172f0*/  IMAD.IADD R219, R15, 0x1, R10 ;  /* 0x000000010fdb7824 */ /* 0x000fea00078e020a */
[----:B------:R-:W-:Y:S07]  /*17300*/  LEA.HI.X R219, R14, R6, R219, 0x1, P0 ;  /* 0x000000060edb7211 */ /* 0x000fee00000f0cdb */
.L_x_1892:
[----:B------:R-:W-:Y:S01]  /*17310*/  IMAD.SHL.U32 R9, R189, 0x20, RZ ;  /* 0x00000020bd097824 */ /* 0x000fe200078e00ff */
[----:B------:R-:W-:Y:S01]  /*17320*/  LEA R225, R225, UR5, 0x1 ;  /* 0x00000005e1e17c11 */ /* 0x000fe2000f8e08ff */
[C---:B------:R-:W-:Y:S01]  /*17330*/  IMAD.SHL.U32 R231, R234.reuse, 0x40, RZ ;  /* 0x00000040eae77824 */ /* 0x040fe200078e00ff */
[----:B------:R-:W-:Y:S01]  /*17340*/  SHF.L.U64.HI R234, R234, 0x6, R217 ;  /* 0x00000006eaea7819 */ /* 0x000fe200000102d9 */
[----:B------:R-:W-:Y:S01]  /*17350*/  IMAD.SHL.U32 R2, R189, 0x10, RZ ;  /* 0x00000010bd027824 */ /* 0x000fe200078e00ff */
[----:B------:R-:W-:Y:S01]  /*17360*/  LOP3.LUT R226, R222, 0x18, RZ, 0xc0, !PT ;  /* 0x00000018dee27812 */ /* 0x000fe200078ec0ff */
[----:B------:R-:W-:Y:S01]  /*17370*/  IMAD.MOV.U32 R45, RZ, RZ, 0x20 ;  /* 0x00000020ff2d7424 */ /* 0x000fe200078e00ff */
[----:B------:R-:W-:Y:S01]  /*17380*/  IADD3 R236, P0, PT, R231, R218, RZ ;  /* 0x000000dae7ec7210 */ /* 0x000fe20007f1e0ff */
[----:B------:R-:W-:Y:S01]  /*17390*/  IMAD.SHL.U32 R3, R189, 0x4, RZ ;  /* 0x00000004bd037824 */ /* 0x000fe200078e00ff */
[----:B---3--:R-:W-:Y:S02]  /*173a0*/  ISETP.GE.AND P2, PT, R226, UR12, PT ;  /* 0x0000000ce2007c0c */ /* 0x008fe4000bf46270 */
[-C--:B------:R-:W-:Y:S01]  /*173b0*/  IADD3 R246, P1, PT, R236, R231.reuse, RZ ;  /* 0x000000e7ecf67210 */ /* 0x080fe20007f3e0ff */
[----:B------:R-:W-:Y:S01]  /*173c0*/  IMAD.X R237, R234, 0x1, R219, P0 ;  /* 0x00000001eaed7824 */ /* 0x000fe200000e06db */
[----:B------:R-:W-:Y:S02]  /*173d0*/  LOP3.LUT R190, R2, 0x3e00, RZ, 0xc0, !PT ;  /* 0x00003e0002be7812 */ /* 0x000fe400078ec0ff */
[-C--:B------:R-:W-:Y:S01]  /*173e0*/  IADD3 R244, P0, PT, R246, R231.reuse, RZ ;  /* 0x000000e7f6f47210 */ /* 0x080fe20007f1e0ff */
[--C-:B------:R-:W-:Y:S01]  /*173f0*/  IMAD.X R247, R237, 0x1, R234.reuse, P1 ;  /* 0x00000001edf77824 */ /* 0x100fe200008e06ea */
[--C-:B------:R-:W-:Y:S02]  /*17400*/  LOP3.LUT R5, R190, 0x120, R9.reuse, 0xf8, !PT ;  /* 0x00000120be057812 */ /* 0x100fe400078ef809 */
[-C--:B------:R-:W-:Y:S01]  /*17410*/  IADD3 R242, P1, PT, R244, R231.reuse, RZ ;  /* 0x000000e7f4f27210 */ /* 0x080fe20007f3e0ff */
[--C-:B------:R-:W-:Y:S01]  /*17420*/  IMAD.X R245, R247, 0x1, R234.reuse, P0 ;  /* 0x00000001f7f57824 */ /* 0x100fe200000e06ea */
[----:B------:R-:W-:Y:S01]  /*17430*/  LOP3.LUT R4, R2, 0x100, RZ, 0xc0, !PT ;  /* 0x0000010002047812 */ /* 0x000fe200078ec0ff */
[----:B------:R-:W-:Y:S01]  /*17440*/  @!PT LDS RZ, [RZ] ;  /* 0x00000000fffff984 */ /* 0x000fe20000000800 */
[----:B------:R-:W-:Y:S01]  /*17450*/  @!PT LDS RZ, [RZ] ;  /* 0x00000000fffff984 */ /* 0x000fe20000000800 */
[----:B------:R-:W-:Y:S01]  /*17460*/  @!PT LDS RZ, [RZ] ;  /* 0x00000000fffff984 */ /* 0x000fe20000000800 */
[----:B------:R-:W-:Y:S01]  /*17470*/  @!P2 LDGSTS.E.BYPASS.LTC128B.128 [R225+0x5000], desc[UR10][R218.64] ;  /* 0x05000000dae1afae */ /* 0x000fe2000b981a0a */
[-C--:B------:R-:W-:Y:S01]  /*17480*/  IADD3 R240, P0, PT, R242, R231.reuse, RZ ;  /* 0x000000e7f2f07210 */ /* 0x080fe20007f1e0ff */
[--C-:B------:R-:W-:Y:S01]  /*17490*/  IMAD.X R243, R245, 0x1, R234.reuse, P1 ;  /* 0x00000001f5f37824 */ /* 0x100fe200008e06ea */
[----:B------:R-:W-:Y:S02]  /*174a0*/  LOP3.LUT R7, R4, 0x20, R9, 0xf8, !PT ;  /* 0x0000002004077812 */ /* 0x000fe400078ef809 */
[----:B------:R-:W-:Y:S01]  /*174b0*/  @P2 STS.128 [R225+0x5000], RZ ;  /* 0x005000ffe1002388 */ /* 0x000fe20000000c00 */
[-C--:B------:R-:W-:Y:S01]  /*174c0*/  IADD3 R238, P1, PT, R240, R231.reuse, RZ ;  /* 0x000000e7f0ee7210 */ /* 0x080fe20007f3e0ff */
[--C-:B------:R-:W-:Y:S01]  /*174d0*/  IMAD.X R241, R243, 0x1, R234.reuse, P0 ;  /* 0x00000001f3f17824 */ /* 0x100fe200000e06ea */
[----:B------:R-:W-:Y:S02]  /*174e0*/  LOP3.LUT R4, R9, 0xc0, RZ, 0xc0, !PT ;  /* 0x000000c009047812 */ /* 0x000fe400078ec0ff */
[----:B------:R-:W-:Y:S01]  /*174f0*/  @!PT LDS RZ, [RZ] ;  /* 0x00000000fffff984 */ /* 0x000fe20000000800 */
[----:B------:R-:W-:Y:S01]  /*17500*/  @!PT LDS RZ, [RZ] ;  /* 0x00000000fffff984 */ /* 0x000fe20000000800 */
[----:B------:R-:W-:Y:S01]  /*17510*/  @!PT LDS RZ, [RZ] ;  /* 0x00000000fffff984 */ /* 0x000fe20000000800 */
[----:B------:R1:W-:Y:S01]  /*17520*/  @!P2 LDGSTS.E.BYPASS.LTC128B.128 [R225+0x5800], desc[UR10][R236.64] ;  /* 0x05800000ece1afae */ /* 0x0003e2000b981a0a */
[--C-:B------:R-:W-:Y:S01]  /*17530*/  SHF.R.U32.HI R188, RZ, 0x1, R189.reuse ;  /* 0x00000001ffbc7819 */ /* 0x100fe200000116bd */
[----:B------:R-:W-:Y:S01]  /*17540*/  IMAD.X R239, R241, 0x1, R234, P1 ;  /* 0x00000001f1ef7824 */ /* 0x000fe200008e06ea */
[----:B------:R-:W-:Y:S02]  /*17550*/  LOP3.LUT R2, R3, 0x18, RZ, 0xc0, !PT ;  /* 0x0000001803027812 */ /* 0x000fe400078ec0ff */
[----:B------:R-:W-:Y:S01]  /*17560*/  @P2 STS.128 [R225+0x5800], RZ ;  /* 0x005800ffe1002388 */ /* 0x000fe20000000c00 */
[----:B------:R-:W-:Y:S02]  /*17570*/  LOP3.LUT R0, R188, 0x8, RZ, 0xc0, !PT ;  /* 0x00000008bc007812 */ /* 0x000fe400078ec0ff */
[----:B------:R-:W-:Y:S02]  /*17580*/  LOP3.LUT R4, R4, 0x8, R189, 0xf8, !PT ;  /* 0x0000000804047812 */ /* 0x000fe400078ef8bd */
[----:B------:R-:W-:Y:S01]  /*17590*/  @!PT LDS RZ, [RZ] ;  /* 0x00000000fffff984 */ /* 0x000fe20000000800 */
[----:B------:R-:W-:Y:S01]  /*175a0*/  @!PT LDS RZ, [RZ] ;  /* 0x00000000fffff984 */ /* 0x000fe20000000800 */
[----:B------:R-:W-:Y:S01]  /*175b0*/  @!PT LDS RZ, [RZ] ;  /* 0x00000000fffff984 */ /* 0x000fe20000000800 */
[----:B------:R2:W-:Y:S01]  /*175c0*/  @!P2 LDGSTS.E.BYPASS.LTC128B.128 [R225+0x6000], desc[UR10][R246.64] ;  /* 0x06000000f6e1afae */ /* 0x0005e2000b981a0a */
[----:B------:R-:W-:Y:S02]  /*175d0*/  LOP3.LUT R0, R0, 0xc0, R9, 0xf8, !PT ;  /* 0x000000c000007812 */ /* 0x000fe400078ef809 */
[----:B------:R-:W-:Y:S02]  /*175e0*/  LOP3.LUT P1, RZ, R189, 0x4, RZ, 0xc0, !PT ;  /* 0x00000004bdff7812 */ /* 0x000fe4000782c0ff */
[----:B------:R-:W-:Y:S01]  /*175f0*/  @P2 STS.128 [R225+0x6000], RZ ;  /* 0x006000ffe1002388 */ /* 0x000fe20000000c00 */
[--C-:B------:R-:W-:Y:S02]  /*17600*/  LOP3.LUT R0, R5, R0, R2.reuse, 0xf6, !PT ;  /* 0x0000000005007212 */ /* 0x100fe400078ef602 */
[----:B------:R-:W-:Y:S02]  /*17610*/  LOP3.LUT R2, R7, R4, R2, 0xf6, !PT ;  /* 0x0000000407027212 */ /* 0x000fe400078ef602 */
[----:B------:R-:W-:Y:S01]  /*17620*/  @!PT LDS RZ, [RZ] ;  /* 0x00000000fffff984 */ /* 0x000fe20000000800 */
[----:B------:R-:W-:Y:S01]  /*17630*/  @!PT LDS RZ, [RZ] ;  /* 0x00000000fffff984 */ /* 0x000fe20000000800 */
[----:B------:R-:W-:Y:S01]  /*17640*/  @!PT LDS RZ, [RZ] ;  /* 0x00000000fffff984 */ /* 0x000fe20000000800 */
[----:B------:R2:W-:Y:S01]  /*17650*/  @!P2 LDGSTS.E.BYPASS.LTC128B.128 [R225+0x6800], desc[UR10][R244.64] ;  /* 0x06800000f4e1afae */ /* 0x0005e2000b981a0a */
[----:B------:R-:W-:Y:S02]  /*17660*/  LEA R0, R0, UR5, 0x1 ;  /* 0x0000000500007c11 */ /* 0x000fe4000f8e08ff */
[----:B------:R-:W-:Y:S02]  /*17670*/  LEA R2, R2, UR5, 0x1 ;  /* 0x0000000502027c11 */ /* 0x000fe4000f8e08ff */
[----:B------:R-:W-:Y:S01]  /*17680*/  @P2 STS.128 [R225+0x6800], RZ ;  /* 0x006800ffe1002388 */ /* 0x000fe20000000c00 */
[----:B------:R-:W-:Y:S04]  /*17690*/  SEL R45, R45, 0xffffffe0, !P1 ;  /* 0xffffffe02d2d7807 */ /* 0x000fe80004800000 */
[----:B------:R-:W-:Y:S01]  /*176a0*/  @!PT LDS RZ, [RZ] ;  /* 0x00000000fffff984 */ /* 0x000fe20000000800 */
[----:B------:R-:W-:Y:S01]  /*176b0*/  @!PT LDS RZ, [RZ] ;  /* 0x00000000fffff984 */ /* 0x000fe20000000800 */
[----:B------:R-:W-:Y:S01]  /*176c0*/  @!PT LDS RZ, [RZ] ;  /* 0x00000000fffff984 */ /* 0x000fe20000000800 */
[----:B------:R2:W-:Y:S01]  /*176d0*/  @!P2 LDGSTS.E.BYPASS.LTC128B.128 [R225+0x7000], desc[UR10][R242.64] ;  /* 0x07000000f2e1afae */ /* 0x0005e2000b981a0a */
[----:B------:R-:W-:Y:S01]  /*176e0*/  IMAD.IADD R84, R0, 0x1, R45 ;  /* 0x0000000100547824 */ /* 0x000fe200078e022d */
[----:B-1----:R-:W-:Y:S03]  /*176f0*/  @!P2 IADD3 R236, P0, PT, R238, R231, RZ ;  /* 0x000000e7eeeca210 */ /* 0x002fe60007f1e0ff */
[----:B------:R-:W-:Y:S05]  /*17700*/  @P2 STS.128 [R225+0x7000], RZ ;  /* 0x007000ffe1002388 */ /* 0x000fea0000000c00 */
[----:B------:R-:W-:Y:S01]  /*17710*/  @!PT LDS RZ, [RZ] ;  /* 0x00000000fffff984 */ /* 0x000fe20000000800 */
[----:B------:R-:W-:Y:S01]  /*17720*/  @!PT LDS RZ, [RZ] ;  /* 0x00000000fffff984 */ /* 0x000fe20000000800 */
[----:B------:R-:W-:Y:S01]  /*17730*/  @!PT LDS RZ, [RZ] ;  /* 0x00000000fffff984 */ /* 0x000fe20000000800 */
[----:B------:R2:W-:Y:S01]  /*17740*/  @!P2 LDGSTS.E.BYPASS.LTC128B.128 [R225+0x7800], desc[UR10][R240.64] ;  /* 0x07800000f0e1afae */ /* 0x0005e2000b981a0a */
[----:B------:R-:W-:Y:S01]  /*17750*/  @!P2 IMAD.X R237, R239, 0x1, R234, P0 ;  /* 0x00000001efeda824 */ /* 0x000fe200000e06ea */
[----:B------:R-:W-:Y:S03]  /*17760*/  ISETP.NE.AND P0, PT, R230, 0x1, PT ;  /* 0x00000001e600780c */ /* 0x000fe60003f05270 */
        /* <DEDUP_REMOVED lines=11> */
[----:B------:R-:W0:Y:S05]  /*17820*/  LDGDEPBAR ;  /* 0x00000000000079af */ /* 0x000e2a0000000000 */
[----:B------:R1:W-:Y:S05]  /*17830*/  LDSM.16.M88.4 R128, [R0] ;  /* 0x000000000080783b */ /* 0x0003ea0000000200 */
[----:B------:R-:W3:Y:S05]  /*17840*/  LDSM.16.M88.4 R8, [R2+0x1000] ;  /* 0x001000000208783b */ /* 0x000eea0000000200 */
[----:B------:R-:W5:Y:S05]  /*17850*/  LDSM.16.M88.4 R16, [R2+0x1400] ;  /* 0x001400000210783b */ /* 0x000f6a0000000200 */
[----:B------:R-:W4:Y:S05]  /*17860*/  LDSM.16.M88.4 R24, [R2+0x1800] ;  /* 0x001800000218783b */ /* 0x000f2a0000000200 */
[----:B------:R-:W2:Y:S01]  /*17870*/  LDSM.16.M88.4 R32, [R2+0x1c00] ;  /* 0x001c00000220783b */ /* 0x000ea20000000200 */
[----:B-1----:R-:W-:Y:S04]  /*17880*/  IMAD.IADD R0, R45, 0x1, R2 ;  /* 0x000000012d007824 */ /* 0x002fe800078e0202 */
[----:B------:R-:W1:Y:S05]  /*17890*/  LDSM.16.M88.4 R40, [R2+0x2000] ;  /* 0x002000000228783b */ /* 0x000e6a0000000200 */
[----:B------:R-:W1:Y:S05]  /*178a0*/  LDSM.16.M88.4 R48, [R2+0x2400] ;  /* 0x002400000230783b */ /* 0x000e6a0000000200 */
[----:B------:R-:W1:Y:S05]  /*178b0*/  LDSM.16.M88.4 R56, [R2+0x2800] ;  /* 0x002800000238783b */ /* 0x000e6a0000000200 */
[----:B------:R-:W1:Y:S01]  /*178c0*/  LDSM.16.M88.4 R64, [R2+0x2c00] ;  /* 0x002c00000240783b */ /* 0x000e620000000200 */
[C---:B---3--:R-:W-:Y:S04]  /*178d0*/  HMMA.16816.F32 R4, R128.reuse, R8, RZ ;  /* 0x000000088004723c */ /* 0x048fe800000018ff */
[----:B------:R-:W3:Y:S05]  /*178e0*/  LDSM.16.M88.4 R72, [R2+0x3000] ;  /* 0x003000000248783b */ /* 0x000eea0000000200 */
[----:B------:R-:W3:Y:S01]  /*178f0*/  LDSM.16.M88.4 R80, [R2+0x3400] ;  /* 0x003400000250783b */ /* 0x000ee20000000200 */
[C---:B-----5:R-:W-:Y:S04]  /*17900*/  HMMA.16816.F32 R12, R128.reuse, R16, RZ ;  /* 0x00000010800c723c */ /* 0x060fe800000018ff */
[----:B------:R-:W5:Y:S04]  /*17910*/  LDSM.16.M88.4 R88, [R2+0x3800] ;  /* 0x003800000258783b */ /* 0x000f680000000200 */
[C---:B----4-:R-:W-:Y:S01]  /*17920*/  HMMA.16816.F32 R20, R128.reuse, R24, RZ ;  /* 0x000000188014723c */ /* 0x050fe200000018ff */
[----:B------:R-:W4:Y:S05]  /*17930*/  LDSM.16.M88.4 R96, [R2+0x3c00] ;  /* 0x003c00000260783b */ /* 0x000f2a0000000200 */
[----:B------:R-:W4:Y:S02]  /*17940*/  LDSM.16.M88.4 R104, [R2+0x4000] ;  /* 0x004000000268783b */ /* 0x000f240000000200 */
[C---:B------:R-:W-:Y:S03]  /*17950*/  HMMA.16816.F32 R8, R128.reuse, R10, RZ ;  /* 0x0000000a8008723c */ /* 0x040fe600000018ff */
[----:B------:R-:W4:Y:S05]  /*17960*/  LDSM.16.M88.4 R112, [R2+0x4400] ;  /* 0x004400000270783b */ /* 0x000f2a0000000200 */
[C---:B------:R-:W-:Y:S01]  /*17970*/  HMMA.16816.F32 R16, R128.reuse, R18, RZ ;  /* 0x000000128010723c */ /* 0x040fe200000018ff */
[----:B------:R-:W4:Y:S05]  /*17980*/  LDSM.16.M88.4 R120, [R2+0x4800] ;  /* 0x004800000278783b */ /* 0x000f2a0000000200 */
[----:B------:R-:W4:Y:S02]  /*17990*/  LDSM.16.M88.4 R148, [R2+0x4c00] ;  /* 0x004c00000294783b */ /* 0x000f240000000200 */
[C---:B------:R-:W-:Y:S03]  /*179a0*/  HMMA.16816.F32 R24, R128.reuse, R26, RZ ;  /* 0x0000001a8018723c */ /* 0x040fe600000018ff */
[----:B------:R5:W-:Y:S05]  /*179b0*/  LDSM.16.M88.4 R132, [R84] ;  /* 0x000000005484783b */ /* 0x000bea0000000200 */
[C---:B--2---:R-:W-:Y:S01]  /*179c0*/  HMMA.16816.F32 R28, R128.reuse, R32, RZ ;  /* 0x00000020801c723c */ /* 0x044fe200000018ff */
[----:B------:R-:W2:Y:S05]  /*179d0*/  LDSM.16.M88.4 R144, [R0+0x1000] ;  /* 0x001000000090783b */ /* 0x000eaa0000000200 */
[----:B------:R-:W2:Y:S02]  /*179e0*/  LDSM.16.M88.4 R140, [R0+0x1400] ;  /* 0x00140000008c783b */ /* 0x000ea40000000200 */
[C---:B-1----:R-:W-:Y:S03]  /*179f0*/  HMMA.16816.F32 R36, R128.reuse, R40, RZ ;  /* 0x000000288024723c */ /* 0x042fe600000018ff */
[----:B------:R-:W1:Y:S05]  /*17a00*/  LDSM.16.M88.4 R136, [R0+0x1800] ;  /* 0x001800000088783b */ /* 0x000e6a0000000200 */
[C---:B------:R-:W-:Y:S01]  /*17a10*/  HMMA.16816.F32 R44, R128.reuse, R48, RZ ;  /* 0x00000030802c723c */ /* 0x040fe200000018ff */
[----:B------:R-:W1:Y:S05]  /*17a20*/  LDSM.16.M88.4 R184, [R0+0x1c00] ;  /* 0x001c000000b8783b */ /* 0x000e6a0000000200 */
[----:B------:R-:W1:Y:S02]  /*17a30*/  LDSM.16.M88.4 R180, [R0+0x2000] ;  /* 0x0020000000b4783b */ /* 0x000e640000000200 */
[C---:B------:R-:W-:Y:S03]  /*17a40*/  HMMA.16816.F32 R52, R128.reuse, R56, RZ ;  /* 0x000000388034723c */ /* 0x040fe600000018ff */
[----:B------:R-:W1:Y:S05]  /*17a50*/  LDSM.16.M88.4 R176, [R0+0x2400] ;  /* 0x0024000000b0783b */ /* 0x000e6a0000000200 */
[C---:B------:R-:W-:Y:S01]  /*17a60*/  HMMA.16816.F32 R60, R128.reuse, R64, RZ ;  /* 0x00000040803c723c */ /* 0x040fe200000018ff */
[----:B------:R-:W1:Y:S05]  /*17a70*/  LDSM.16.M88.4 R172, [R0+0x2800] ;  /* 0x0028000000ac783b */ /* 0x000e6a0000000200 */
[----:B------:R-:W1:Y:S02]  /*17a80*/  LDSM.16.M88.4 R168, [R0+0x2c00] ;  /* 0x002c000000a8783b */ /* 0x000e640000000200 */
[C---:B---3--:R-:W-:Y:S03]  /*17a90*/  HMMA.16816.F32 R68, R128.reuse, R72, RZ ;  /* 0x000000488044723c */ /* 0x048fe600000018ff */
[----:B------:R-:W3:Y:S05]  /*17aa0*/  LDSM.16.M88.4 R164, [R0+0x3000] ;  /* 0x0030000000a4783b */ /* 0x000eea0000000200 */
[C---:B------:R-:W-:Y:S01]  /*17ab0*/  HMMA.16816.F32 R76, R128.reuse, R80, RZ ;  /* 0x00000050804c723c */ /* 0x040fe200000018ff */
[----:B------:R-:W3:Y:S05]  /*17ac0*/  LDSM.16.M88.4 R160, [R0+0x3400] ;  /* 0x0034000000a0783b */ /* 0x000eea0000000200 */
[----:B------:R-:W3:Y:S02]  /*17ad0*/  LDSM.16.M88.4 R156, [R0+0x3800] ;  /* 0x00380000009c783b */ /* 0x000ee40000000200 */
[C---:B-----5:R-:W-:Y:S03]  /*17ae0*/  HMMA.16816.F32 R84, R128.reuse, R88, RZ ;  /* 0x000000588054723c */ /* 0x060fe600000018ff */
[----:B------:R-:W5:Y:S05]  /*17af0*/  LDSM.16.M88.4 R152, [R0+0x3c00] ;  /* 0x003c00000098783b */ /* 0x000f6a0000000200 */
        /* <DEDUP_REMOVED lines=18> */
[----:B------:R-:W4:Y:S07]  /*17c20*/  LDSM.16.M88.4 R148, [R0+0x4000] ;  /* 0x004000000094783b */ /* 0x000f2e0000000200 */
[C---:B--2---:R-:W-:Y:S08]  /*17c30*/  HMMA.16816.F32 R4, R132.reuse, R144, R4 ;  /* 0x000000908404723c */ /* 0x044ff00000001804 */
[C---:B------:R-:W-:Y:S01]  /*17c40*/  HMMA.16816.F32 R8, R132.reuse, R146, R8 ;  /* 0x000000928408723c */ /* 0x040fe20000001808 */
[----:B------:R-:W2:Y:S07]  /*17c50*/  LDSM.16.M88.4 R144, [R0+0x4400] ;  /* 0x004400000090783b */ /* 0x000eae0000000200 */
[C---:B------:R-:W-:Y:S08]  /*17c60*/  HMMA.16816.F32 R12, R132.reuse, R140, R12 ;  /* 0x0000008c840c723c */ /* 0x040ff0000000180c */
[C---:B------:R-:W-:Y:S01]  /*17c70*/  HMMA.16816.F32 R16, R132.reuse, R142, R16 ;  /* 0x0000008e8410723c */ /* 0x040fe20000001810 */
[----:B------:R-:W2:Y:S07]  /*17c80*/  LDSM.16.M88.4 R140, [R0+0x4800] ;  /* 0x00480000008c783b */ /* 0x000eae0000000200 */
[C---:B-1----:R-:W-:Y:S08]  /*17c90*/  HMMA.16816.F32 R20, R132.reuse, R136, R20 ;  /* 0x000000888414723c */ /* 0x042ff00000001814 */
[C---:B------:R-:W-:Y:S01]  /*17ca0*/  HMMA.16816.F32 R24, R132.reuse, R138, R24 ;  /* 0x0000008a8418723c */ /* 0x040fe20000001818 */
[----:B------:R-:W1:Y:S01]  /*17cb0*/  LDSM.16.M88.4 R136, [R0+0x4c00] ;  /* 0x004c00000088783b */ /* 0x000e620000000200 */
        /* <DEDUP_REMOVED lines=16> */
[C---:B------:R-:W-:Y:S08]  /*17dc0*/  HMMA.16816.F32 R84, R132.reuse, R156, R84 ;  /* 0x0000009c8454723c */ /* 0x040ff00000001854 */
[C---:B------:R-:W-:Y:S08]  /*17dd0*/  HMMA.16816.F32 R88, R132.reuse, R158, R88 ;  /* 0x0000009e8458723c */ /* 0x040ff00000001858 */
[C---:B-----5:R-:W-:Y:S08]  /*17de0*/  HMMA.16816.F32 R92, R132.reuse, R152, R92 ;  /* 0x00000098845c723c */ /* 0x060ff0000000185c */
[C---:B------:R-:W-:Y:S08]  /*17df0*/  HMMA.16816.F32 R96, R132.reuse, R154, R96 ;  /* 0x0000009a8460723c */ /* 0x040ff00000001860 */
[C---:B----4-:R-:W-:Y:S08]  /*17e00*/  HMMA.16816.F32 R100, R132.reuse, R148, R100 ;  /* 0x000000948464723c */ /* 0x050ff00000001864 */
[C---:B------:R-:W-:Y:S08]  /*17e10*/  HMMA.16816.F32 R104, R132.reuse, R150, R104 ;  /* 0x000000968468723c */ /* 0x040ff00000001868 */
[C---:B--2---:R-:W-:Y:S08]  /*17e20*/  HMMA.16816.F32 R108, R132.reuse, R144, R108 ;  /* 0x00000090846c723c */ /* 0x044ff0000000186c */
[C---:B------:R-:W-:Y:S08]  /*17e30*/  HMMA.16816.F32 R112, R132.reuse, R146, R112 ;  /* 0x000000928470723c */ /* 0x040ff00000001870 */
[C---:B------:R-:W-:Y:S08]  /*17e40*/  HMMA.16816.F32 R116, R132.reuse, R140, R116 ;  /* 0x0000008c8474723c */ /* 0x040ff00000001874 */
[C---:B------:R-:W-:Y:S08]  /*17e50*/  HMMA.16816.F32 R120, R132.reuse, R142, R120 ;  /* 0x0000008e8478723c */ /* 0x040ff00000001878 */
[C---:B-1----:R-:W-:Y:S08]  /*17e60*/  HMMA.16816.F32 R124, R132.reuse, R136, R124 ;  /* 0x00000088847c723c */ /* 0x042ff0000000187c */
        /* <DEDUP_REMOVED lines=17> */
[----:B------:R-:W-:Y:S01]  /*17f80*/  VIADD R142, R232, 0xfffffe00 ;  /* 0xfffffe00e88e7836 */ /* 0x000fe20000000000 */
[----:B------:R-:W1:Y:S04]  /*17f90*/  LDC R133, c[0x0][0x4f0] ;  /* 0x00013c00ff857b82 */ /* 0x000e680000000800 */
[----:B------:R-:W-:Y:S02]  /*17fa0*/  IABS R138, R142 ;  /* 0x0000008e008a7213 */ /* 0x000fe40000000000 */
[-C--:B-1----:R-:W-:Y:S02]  /*17fb0*/  IABS R134, R133.reuse ;  /* 0x0000008500867213 */ /* 0x082fe40000000000 */
[-C--:B------:R-:W-:Y:S02]  /*17fc0*/  LOP3.LUT R142, R142, R133.reuse, RZ, 0x3c, !PT ;  /* 0x000000858e8e7212 */ /* 0x080fe400078e3cff */
[----:B------:R-:W1:Y:S01]  /*17fd0*/  I2F.RP R146, R134 ;  /* 0x0000008600927306 */ /* 0x000e620000209400 */
[-C--:B------:R-:W-:Y:S09]  /*17fe0*/  LOP3.LUT R2, RZ, R133.reuse, RZ, 0x33, !PT ;  /* 0x00000085ff027212 */ /* 0x080ff200078e33ff */
[----:B-1----:R-:W1:Y:S02]  /*17ff0*/  MUFU.RCP R136, R146 ;  /* 0x0000009200887308 */ /* 0x002e640000001000 */
[----:B-1----:R-:W-:Y:S01]  /*18000*/  VIADD R144, R136, 0xffffffe ;  /* 0x0ffffffe88907836 */ /* 0x002fe20000000000 */
[----:B------:R-:W-:Y:S07]  /*18010*/  IADD3 R136, PT, PT, R232, -0x100, RZ ;  /* 0xffffff00e8887810 */ /* 0x000fee0007ffe0ff */
[----:B------:R-:W1:Y:S01]  /*18020*/  F2I.FTZ.U32.TRUNC.NTZ R145, R144 ;  /* 0x0000009000917305 */ /* 0x000e62000021f000 */
[----:B------:R-:W-:Y:S02]  /*18030*/  IABS R140, R136 ;  /* 0x00000088008c7213 */ /* 0x000fe40000000000 */
[----:B------:R-:W-:Y:S01]  /*18040*/  LOP3.LUT R136, R136, R133, RZ, 0x3c, !PT ;  /* 0x0000008588887212 */ /* 0x000fe200078e3cff */
[--C-:B-1----:R-:W-:Y:S02]  /*18050*/  IMAD.MOV R141, RZ, RZ, -R145.reuse ;  /* 0x000000ffff8d7224 */ /* 0x102fe400078e0a91 */
[----:B------:R-:W-:Y:S02]  /*18060*/  IMAD.MOV.U32 R144, RZ, RZ, RZ ;  /* 0x000000ffff907224 */ /* 0x000fe400078e00ff */
[----:B------:R-:W-:Y:S04]  /*18070*/  IMAD R141, R141, R134, RZ ;  /* 0x000000868d8d7224 */ /* 0x000fe800078e02ff */
[----:B------:R-:W-:Y:S06]  /*18080*/  IMAD.HI.U32 R141, R145, R141, R144 ;  /* 0x0000008d918d7227 */ /* 0x000fec00078e0090 */
[C---:B------:R-:W-:Y:S04]  /*18090*/  IMAD.HI.U32 R135, R141.reuse, R140, RZ ;  /* 0x0000008c8d877227 */ /* 0x040fe800078e00ff */
[----:B------:R-:W-:Y:S02]  /*180a0*/  IMAD.MOV R145, RZ, RZ, -R135 ;  /* 0x000000ffff917224 */ /* 0x000fe400078e0a87 */
[----:B------:R-:W-:Y:S04]  /*180b0*/  IMAD.HI.U32 R137, R141, R138, RZ ;  /* 0x0000008a8d897227 */ /* 0x000fe800078e00ff */
        /* <DEDUP_REMOVED lines=10> */
[----:B------:R-:W-:Y:S01]  /*18160*/  ISETP.GE.U32.AND P6, PT, R138, R134, PT ;  /* 0x000000868a00720c */ /* 0x000fe20003fc6070 */
[----:B------:R-:W1:Y:S01]  /*18170*/  LDC.64 R140, c[0x0][0x3b8] ;  /* 0x0000ee00ff8c7b82 */ /* 0x000e620000000a00 */
[----:B------:R-:W-:Y:S02]  /*18180*/  P2R R134, PR, RZ, 0x20 ;  /* 0x00000020ff867803 */ /* 0x000fe40000000000 */
[----:B------:R-:W-:Y:S02]  /*18190*/  ISETP.GE.AND P5, PT, R142, RZ, PT ;  /* 0x000000ff8e00720c */ /* 0x000fe40003fa6270 */
[----:B------:R-:W-:Y:S02]  /*181a0*/  ISETP.NE.AND P0, PT, R134, RZ, PT ;  /* 0x000000ff8600720c */ /* 0x000fe40003f05270 */
[----:B------:R-:W-:Y:S05]  /*181b0*/  ISETP.GE.AND P3, PT, R136, RZ, PT ;  /* 0x000000ff8800720c */ /* 0x000fea0003f66270 */
        /* <DEDUP_REMOVED lines=28> */
.L_x_1894:
[C---:B------:R-:W-:Y:S01]  /*18380*/  IMAD.SHL.U32 R2, R140.reuse, 0x20, RZ ;  /* 0x000000208c027824 */ /* 0x040fe200078e00ff */
[C---:B------:R-:W-:Y:S01]  /*18390*/  SHF.L.U64.HI R132, R140.reuse, 0x5, R143 ;  /* 0x000000058c847819 */ /* 0x040fe2000001028f */
[----:B------:R-:W-:Y:S02]  /*183a0*/  @!P2 IMAD.MOV.U32 R217, RZ, RZ, R199 ;  /* 0x000000ffffd9a224 */ /* 0x000fe400078e00c7 */
[----:B------:R-:W-:Y:S01]  /*183b0*/  IMAD.SHL.U32 R0, R140, 0x40, RZ ;  /* 0x000000408c007824 */ /* 0x000fe200078e00ff */
[----:B------:R-:W-:Y:S02]  /*183c0*/  LEA R134, P3, R2, R216, 0x1 ;  /* 0x000000d802867211 */ /* 0x000fe400078608ff */
[----:B------:R-:W-:Y:S01]  /*183d0*/  @!PT LDS RZ, [RZ] ;  /* 0x00000000fffff984 */ /* 0x000fe20000000800 */
[----:B------:R-:W-:Y:S01]  /*183e0*/  @!PT LDS RZ, [RZ] ;  /* 0x00000000fffff984 */ /* 0x000fe20000000800 */
[----:B------:R-:W-:Y:S01]  /*183f0*/  @!PT LDS RZ, [RZ] ;  /* 0x00000000fffff984 */ /* 0x000fe20000000800 */
[----:B------:R1:W-:Y:S01]  /*18400*/  @!P2 LDGSTS.E.BYPASS.LTC128B.128 [R225+0x1000], desc[UR10][R216.64] ;  /* 0x01000000d8e1afae */ /* 0x0003e2000b981a0a */
[----:B------:R-:W-:Y:S02]  /*18410*/  SHF.L.U64.HI R140, R140, 0x6, R143 ;  /* 0x000000068c8c7819 */ /* 0x000fe4000001028f */
[----:B------:R-:W-:Y:S01]  /*18420*/  LEA.HI.X R135, R2, R199, R132, 0x1, P3 ;  /* 0x000000c702877211 */ /* 0x000fe200018f0c84 */
[----:B------:R1:W-:Y:S01]  /*18430*/  @P2 STS.128 [R225+0x1000], RZ ;  /* 0x001000ffe1002388 */ /* 0x0003e20000000c00 */
[----:B------:R-:W-:Y:S03]  /*18440*/  IADD3 R136, P0, PT, R0, R134, RZ ;  /* 0x0000008600887210 */ /* 0x000fe60007f1e0ff */
[----:B------:R-:W-:Y:S01]  /*18450*/  @!PT LDS RZ, [RZ] ;  /* 0x00000000fffff984 */ /* 0x000fe20000000800 */
[----:B------:R-:W-:Y:S01]  /*18460*/  @!PT LDS RZ, [RZ] ;  /* 0x00000000fffff984 */ /* 0x000fe20000000800 */
[----:B------:R-:W-:Y:S01]  /*18470*/  @!PT LDS RZ, [RZ] ;  /* 0x00000000fffff984 */ /* 0x000fe20000000800 */
[----:B------:R1:W-:Y:S01]  /*18480*/  @!P2 LDGSTS.E.BYPASS.LTC128B.128 [R225+0x1800], desc[UR10][R134.64] ;  /* 0x0180000086e1afae */ /* 0x0003e2000b981a0a */
[-C--:B------:R-:W-:Y:S01]  /*18490*/  IADD3 R138, P3, PT, R136, R0.reuse, RZ ;  /* 0x00000000888a7210 */ /* 0x080fe20007f7e0ff */
[----:B------:R-:W-:Y:S02]  /*184a0*/  IMAD.X R137, R140, 0x1, R135, P0 ;  /* 0x000000018c897824 */ /* 0x000fe400000e0687 */
[----:B------:R1:W-:Y:S01]  /*184b0*/  @P2 STS.128 [R225+0x1800], RZ ;  /* 0x001800ffe1002388 */ /* 0x0003e20000000c00 */
[-C--:B------:R-:W-:Y:S01]  /*184c0*/  IADD3 R132, P0, PT, R138, R0.reuse, RZ ;  /* 0x000000008a847210 */ /* 0x080fe20007f1e0ff */
[--C-:B------:R-:W-:Y:S02]  /*184d0*/  IMAD.X R139, R137, 0x1, R140.reuse, P3 ;  /* 0x00000001898b7824 */ /* 0x100fe400018e068c */
[----:B------:R-:W-:Y:S01]  /*184e0*/  @!PT LDS RZ, [RZ] ;  /* 0x00000000fffff984 */ /* 0x000fe20000000800 */
[----:B------:R-:W-:Y:S01]  /*184f0*/  @!PT LDS RZ, [RZ] ;  /* 0x00000000fffff984 */ /* 0x000fe20000000800 */
[----:B------:R-:W-:Y:S01]  /*18500*/  @!PT LDS RZ, [RZ] ;  /* 0x00000000fffff984 */ /* 0x000fe20000000800 */
[----:B------:R1:W-:Y:S01]  /*18510*/  @!P2 LDGSTS.E.BYPASS.LTC128B.128 [R225+0x2000], desc[UR10][R136.64] ;  /* 0x0200000088e1afae */ /* 0x0003e2000b981a0a */
[-C--:B------:R-:W-:Y:S01]  /*18520*/  IADD3 R144, P5, PT, R132, R0.reuse, RZ ;  /* 0x0000000084907210 */ /* 0x080fe20007fbe0ff */
[--C-:B------:R-:W-:Y:S02]  /*18530*/  IMAD.X R133, R139, 0x1, R140.reuse, P0 ;  /* 0x000000018b857824 */ /* 0x100fe400000e068c */
[----:B------:R1:W-:Y:S01]  /*18540*/  @P2 STS.128 [R225+0x2000], RZ ;  /* 0x002000ffe1002388 */ /* 0x0003e20000000c00 */
[-C--:B------:R-:W-:Y:S01]  /*18550*/  IADD3 R142, P3, PT, R144, R0.reuse, RZ ;  /* 0x00000000908e7210 */ /* 0x080fe20007f7e0ff */
[--C-:B------:R-:W-:Y:S02]  /*18560*/  IMAD.X R145, R133, 0x1, R140.reuse, P5 ;  /* 0x0000000185917824 */ /* 0x100fe400028e068c */
[----:B------:R-:W-:Y:S01]  /*18570*/  @!PT LDS RZ, [RZ] ;  /* 0x00000000fffff984 */ /* 0x000fe20000000800 */
[----:B------:R-:W-:Y:S01]  /*18580*/  @!PT LDS RZ, [RZ] ;  /* 0x00000000fffff984 */ /* 0x000fe20000000800 */
[----:B------:R-:W-:Y:S01]  /*18590*/  @!PT LDS RZ, [RZ] ;  /* 0x00000000fffff984 */ /* 0x000fe20000000800 */
[----:B------:R1:W-:Y:S01]  /*185a0*/  @!P2 LDGSTS.E.BYPASS.LTC128B.128 [R225+0x2800], desc[UR10][R138.64] ;  /* 0x028000008ae1afae */ /* 0x0003e2000b981a0a */
[----:B------:R-:W-:Y:S01]  /*185b0*/  @!P2 IADD3 R146, P0, PT, R142, R0, RZ ;  /* 0x000000008e92a210 */ /* 0x000fe20007f1e0ff */
[--C-:B------:R-:W-:Y:S02]  /*185c0*/  IMAD.X R143, R145, 0x1, R140.reuse, P3 ;  /* 0x00000001918f7824 */ /* 0x100fe400018e068c */
        /* <DEDUP_REMOVED lines=23> */
.L_x_1893:
[C---:B-1----:R-:W-:Y:S02]  /*18740*/  IADD3 R133, PT, PT, R194.reuse, -0x78, RZ ;  /* 0xffffff88c2857810 */ /* 0x042fe40007ffe0ff */
[C---:B------:R-:W-:Y:S02]  /*18750*/  IADD3 R132, PT, PT, R194.reuse, -0x6f, RZ ;  /* 0xffffff91c2847810 */ /* 0x040fe40007ffe0ff */
[----:B------:R-:W-:Y:S02]  /*18760*/  I2FP.F32.U32 R133, R133 ;  /* 0x0000008500857245 */ /* 0x000fe40000201000 */
[C---:B------:R-:W-:Y:S02]  /*18770*/  IADD3 R138, PT, PT, R194.reuse, -0x80, RZ ;  /* 0xffffff80c28a7810 */ /* 0x040fe40007ffe0ff */
[C---:B------:R-:W-:Y:S02]  /*18780*/  IADD3 R136, PT, PT, R194.reuse, -0x7f, RZ ;  /* 0xffffff81c2887810 */ /* 0x040fe40007ffe0ff */
[----:B------:R-:W-:Y:S02]  /*18790*/  I2FP.F32.U32 R0, R138 ;  /* 0x0000008a00007245 */ /* 0x000fe40000201000 */
[----:B------:R-:W-:Y:S02]  /*187a0*/  I2FP.F32.U32 R2, R136 ;  /* 0x0000008800027245 */ /* 0x000fe40000201000 */
[C---:B------:R-:W-:Y:S01]  /*187b0*/  IADD3 R134, PT, PT, R194.reuse, -0xf, RZ ;  /* 0xfffffff1c2867810 */ /* 0x040fe20007ffe0ff */
[CC--:B------:R-:W-:Y:S01]  /*187c0*/  FFMA.FTZ R4, R191.reuse, R0.reuse, R4 ;  /* 0x00000000bf047223 */ /* 0x0c0fe20000010004 */
[C---:B------:R-:W-:Y:S01]  /*187d0*/  FFMA.FTZ R6, R191.reuse, R0, R6 ;  /* 0x00000000bf067223 */ /* 0x040fe20000010006 */
[C---:B------:R-:W-:Y:S01]  /*187e0*/  IADD3 R0, PT, PT, R194.reuse, -0x77, RZ ;  /* 0xffffff89c2007810 */ /* 0x040fe20007ffe0ff */
[CC--:B------:R-:W-:Y:S01]  /*187f0*/  FFMA.FTZ R5, R191.reuse, R2.reuse, R5 ;  /* 0x00000002bf057223 */ /* 0x0c0fe20000010005 */
[C---:B------:R-:W-:Y:S01]  /*18800*/  FFMA.FTZ R7, R191.reuse, R2, R7 ;  /* 0x00000002bf077223 */ /* 0x040fe20000010007 */
[CC--:B------:R-:W-:Y:S01]  /*18810*/  FFMA.FTZ R8, R191.reuse, R133.reuse, R8 ;  /* 0x00000085bf087223 */ /* 0x0c0fe20000010008 */
[C---:B------:R-:W-:Y:S01]  /*18820*/  FFMA.FTZ R10, R191.reuse, R133, R10 ;  /* 0x00000085bf0a7223 */ /* 0x040fe2000001000a */
[----:B------:R-:W-:Y:S02]  /*18830*/  I2FP.F32.U32 R0, R0 ;  /* 0x0000000000007245 */ /* 0x000fe40000201000 */
[----:B------:R-:W-:Y:S02]  /*18840*/  IADD3 R2, PT, PT, R194, -0x70, RZ ;  /* 0xffffff90c2027810 */ /* 0x000fe40007ffe0ff */
[----:B------:R-:W-:Y:S01]  /*18850*/  IADD3 R230, PT, PT, R230, -0x1, RZ ;  /* 0xffffffffe6e67810 */ /* 0x000fe20007ffe0ff */
[CC--:B------:R-:W-:Y:S01]  /*18860*/  FFMA.FTZ R9, R191.reuse, R0.reuse, R9 ;  /* 0x00000000bf097223 */ /* 0x0c0fe20000010009 */
[C---:B------:R-:W-:Y:S01]  /*18870*/  FFMA.FTZ R11, R191.reuse, R0, R11 ;  /* 0x00000000bf0b7223 */ /* 0x040fe2000001000b */
[----:B------:R-:W-:Y:S02]  /*18880*/  I2FP.F32.U32 R133, R2 ;  /* 0x0000000200857245 */ /* 0x000fe40000201000 */
[----:B------:R-:W-:Y:S02]  /*18890*/  I2FP.F32.U32 R0, R132 ;  /* 0x0000008400007245 */ /* 0x000fe40000201000 */
[C---:B------:R-:W-:Y:S01]  /*188a0*/  IADD3 R2, PT, PT, R194.reuse, -0x68, RZ ;  /* 0xffffff98c2027810 */ /* 0x040fe20007ffe0ff */
[CC--:B------:R-:W-:Y:S01]  /*188b0*/  FFMA.FTZ R12, R191.reuse, R133.reuse, R12 ;  /* 0x00000085bf0c7223 */ /* 0x0c0fe2000001000c */
[C---:B------:R-:W-:Y:S01]  /*188c0*/  FFMA.FTZ R14, R191.reuse, R133, R14 ;  /* 0x00000085bf0e7223 */ /* 0x040fe2000001000e */
[CC--:B------:R-:W-:Y:S01]  /*188d0*/  FFMA.FTZ R13, R191.reuse, R0.reuse, R13 ;  /* 0x00000000bf0d7223 */ /* 0x0c0fe2000001000d */
[C---:B------:R-:W-:Y:S01]  /*188e0*/  FFMA.FTZ R15, R191.reuse, R0, R15 ;  /* 0x00000000bf0f7223 */ /* 0x040fe2000001000f */
[----:B------:R-:W-:Y:S02]  /*188f0*/  I2FP.F32.U32 R133, R2 ;  /* 0x0000000200857245 */ /* 0x000fe40000201000 */
[C---:B------:R-:W-:Y:S02]  /*18900*/  IADD3 R132, PT, PT, R194.reuse, -0x67, RZ ;  /* 0xffffff99c2847810 */ /* 0x040fe40007ffe0ff */
[C---:B------:R-:W-:Y:S01]  /*18910*/  IADD3 R2, PT, PT, R194.reuse, -0x60, RZ ;  /* 0xffffffa0c2027810 */ /* 0x040fe20007ffe0ff */
        /* <DEDUP_REMOVED lines=8> */
[----:B------:R-:W-:Y:S01]  /*189a0*/  I2FP.F32.U32 R0, R132 ;  /* 0x0000008400007245 */ /* 0x000fe20000201000 */
[C---:B------:R-:W-:Y:S01]  /*189b0*/  FFMA.FTZ R22, R191.reuse, R133, R22 ;  /* 0x00000085bf167223 */ /* 0x040fe20000010016 */
        /* <DEDUP_REMOVED lines=17> */
[C---:B------:R-:W-:Y:S02]  /*18ad0*/  IADD3 R132, PT, PT, R194.reuse, -0x47, RZ ;  /* 0xffffffb9c2847810 */ /* 0x040fe40007ffe0ff */
[----:B------:R-:W-:Y:S01]  /*18ae0*/  I2FP.F32.U32 R133, R2 ;  /* 0x0000000200857245 */ /* 0x000fe20000201000 */
[CC--:B------:R-:W-:Y:S01]  /*18af0*/  FFMA.FTZ R29, R191.reuse, R0.reuse, R29 ;  /* 0x00000000bf1d7223 */ /* 0x0c0fe2000001001d */
[C---:B------:R-:W-:Y:S01]  /*18b00*/  FFMA.FTZ R31, R191.reuse, R0, R31 ;  /* 0x00000000bf1f7223 */ /* 0x040fe2000001001f */
[----:B------:R-:W-:Y:S02]  /*18b10*/  I2FP.F32.U32 R0, R132 ;  /* 0x0000008400007245 */ /* 0x000fe40000201000 */
[CC--:B------:R-:W-:Y:S01]  /*18b20*/  FFMA.FTZ R32, R191.reuse, R133.reuse, R32 ;  /* 0x00000085bf207223 */ /* 0x0c0fe20000010020 */
[C---:B------:R-:W-:Y:S01]  /*18b30*/  FFMA.FTZ R34, R191.reuse, R133, R34 ;  /* 0x00000085bf227223 */ /* 0x040fe20000010022 */
[C---:B------:R-:W-:Y:S01]  /*18b40*/  IADD3 R2, PT, PT, R194.reuse, -0x40, RZ ;  /* 0xffffffc0c2027810 */ /* 0x040fe20007ffe0ff */
[CC--:B------:R-:W-:Y:S01]  /*18b50*/  FFMA.FTZ R33, R191.reuse, R0.reuse, R33 ;  /* 0x00000000bf217223 */ /* 0x0c0fe20000010021 */
[C---:B------:R-:W-:Y:S01]  /*18b60*/  FFMA.FTZ R35, R191.reuse, R0, R35 ;  /* 0x00000000bf237223 */ /* 0x040fe20000010023 */
[C---:B------:R-:W-:Y:S02]  /*18b70*/  IADD3 R132, PT, PT, R194.reuse, -0x3f, RZ ;  /* 0xffffffc1c2847810 */ /* 0x040fe40007ffe0ff */
        /* <DEDUP_REMOVED lines=47> */
[----:B------:R-:W-:Y:S02]  /*18e70*/  I2FP.F32.U32 R0, R134 ;  /* 0x0000008600007245 */ /* 0x000fe40000201000 */
[C---:B------:R-:W-:Y:S02]  /*18e80*/  IADD3 R134, PT, PT, R194.reuse, 0x29, RZ ;  /* 0x00000029c2867810 */ /* 0x040fe40007ffe0ff */
[----:B------:R-:W-:Y:S02]  /*18e90*/  I2FP.F32.U32 R2, R2 ;  /* 0x0000000200027245 */ /* 0x000fe40000201000 */
[C---:B------:R-:W-:Y:S02]  /*18ea0*/  IADD3 R133, PT, PT, R194.reuse, -0x8, RZ ;  /* 0xfffffff8c2857810 */ /* 0x040fe40007ffe0ff */
[C---:B------:R-:W-:Y:S01]  /*18eb0*/  IADD3 R132, PT, PT, R194.reuse, -0x7, RZ ;  /* 0xfffffff9c2847810 */ /* 0x040fe20007ffe0ff */
[CC--:B------:R-:W-:Y:S01]  /*18ec0*/  FFMA.FTZ R60, R191.reuse, R2.reuse, R60 ;  /* 0x00000002bf3c7223 */ /* 0x0c0fe2000001003c */
[C---:B------:R-:W-:Y:S01]  /*18ed0*/  FFMA.FTZ R62, R191.reuse, R2, R62 ;  /* 0x00000002bf3e7223 */ /* 0x040fe2000001003e */
[CC--:B------:R-:W-:Y:S01]  /*18ee0*/  FFMA.FTZ R61, R191.reuse, R0.reuse, R61 ;  /* 0x00000000bf3d7223 */ /* 0x0c0fe2000001003d */
[C---:B------:R-:W-:Y:S01]  /*18ef0*/  FFMA.FTZ R63, R191.reuse, R0, R63 ;  /* 0x00000000bf3f7223 */ /* 0x040fe2000001003f */
[----:B------:R-:W-:Y:S02]  /*18f00*/  I2FP.F32.U32 R133, R133 ;  /* 0x0000008500857245 */ /* 0x000fe40000201000 */
[----:B------:R-:W-:Y:S02]  /*18f10*/  I2FP.F32.U32 R2, R132 ;  /* 0x0000008400027245 */ /* 0x000fe40000201000 */
[C---:B------:R-:W-:Y:S01]  /*18f20*/  IADD3 R0, PT, PT, R194.reuse, 0x1, RZ ;  /* 0x00000001c2007810 */ /* 0x040fe20007ffe0ff */
        /* <DEDUP_REMOVED lines=12> */
[C---:B------:R-:W-:Y:S02]  /*18ff0*/  IADD3 R132, PT, PT, R194.reuse, 0x9, RZ ;  /* 0x00000009c2847810 */ /* 0x040fe40007ffe0ff */
[C---:B------:R-:W-:Y:S01]  /*19000*/  IADD3 R2, PT, PT, R194.reuse, 0x10, RZ ;  /* 0x00000010c2027810 */ /* 0x040fe20007ffe0ff */
        /* <DEDUP_REMOVED lines=15> */
[C---:B------:R-:W-:Y:S02]  /*19100*/  IADD3 R132, PT, PT, R194.reuse, 0x21, RZ ;  /* 0x00000021c2847810 */ /* 0x040fe40007ffe0ff */
[----:B------:R-:W-:Y:S02]  /*19110*/  I2FP.F32.U32 R133, R2 ;  /* 0x0000000200857245 */ /* 0x000fe40000201000 */
[----:B------:R-:W-:Y:S02]  /*19120*/  IADD3 R2, PT, PT, R194, 0x20, RZ ;  /* 0x00000020c2027810 */ /* 0x000fe40007ffe0ff */
[----:B------:R-:W-:Y:S01]  /*19130*/  IADD3 R232, PT, PT, R232, -0x100, RZ ;  /* 0xffffff00e8e87810 */ /* 0x000fe20007ffe0ff */
[CC--:B------:R-:W-:Y:S01]  /*19140*/  FFMA.FTZ R80, R191.reuse, R133.reuse, R80 ;  /* 0x00000085bf507223 */ /* 0x0c0fe20000010050 */
[C---:B------:R-:W-:Y:S01]  /*19150*/  FFMA.FTZ R82, R191.reuse, R133, R82 ;  /* 0x00000085bf527223 */ /* 0x040fe20000010052 */
[CC--:B------:R-:W-:Y:S01]  /*19160*/  FFMA.FTZ R81, R191.reuse, R0.reuse, R81 ;  /* 0x00000000bf517223 */ /* 0x0c0fe20000010051 */
[C---:B------:R-:W-:Y:S01]  /*19170*/  FFMA.FTZ R83, R191.reuse, R0, R83 ;  /* 0x00000000bf537223 */ /* 0x040fe20000010053 */
[----:B------:R-:W-:Y:S02]  /*19180*/  I2FP.F32.U32 R0, R132 ;  /* 0x0000008400007245 */ /* 0x000fe40000201000 */
[C---:B------:R-:W-:Y:S02]  /*19190*/  IADD3 R132, PT, PT, R194.reuse, 0x31, RZ ;  /* 0x00000031c2847810 */ /* 0x040fe40007ffe0ff */
[----:B------:R-:W-:Y:S02]  /*191a0*/  I2FP.F32.U32 R133, R2 ;  /* 0x0000000200857245 */ /* 0x000fe40000201000 */
[----:B------:R-:W-:Y:S03]  /*191b0*/  IADD3 R2, PT, PT, R194, 0x28, RZ ;  /* 0x00000028c2027810 */ /* 0x000fe60007ffe0ff */
[CC--:B------:R-:W-:Y:S01]  /*191c0*/  FFMA.FTZ R84, R191.reuse, R133.reuse, R84 ;  /* 0x00000085bf547223 */ /* 0x0c0fe20000010054 */
[----:B------:R-:W-:Y:S01]  /*191d0*/  I2FP.F32.U32 R2, R2 ;  /* 0x0000000200027245 */ /* 0x000fe20000201000 */
[C---:B------:R-:W-:Y:S01]  /*191e0*/  FFMA.FTZ R86, R191.reuse, R133, R86 ;  /* 0x00000085bf567223 */ /* 0x040fe20000010056 */
[CC--:B------:R-:W-:Y:S01]  /*191f0*/  FFMA.FTZ R85, R191.reuse, R0.reuse, R85 ;  /* 0x00000000bf557223 */ /* 0x0c0fe20000010055 */
[C---:B------:R-:W-:Y:S01]  /*19200*/  FFMA.FTZ R87, R191.reuse, R0, R87 ;  /* 0x00000000bf577223 */ /* 0x040fe20000010057 */
[----:B------:R-:W-:Y:S01]  /*19210*/  I2FP.F32.U32 R0, R134 ;  /* 0x0000008600007245 */ /* 0x000fe20000201000 */
[C---:B------:R-:W-:Y:S01]  /*19220*/  FFMA.FTZ R88, R191.reuse, R2, R88 ;  /* 0x00000002bf587223 */ /* 0x040fe20000010058 */
[----:B------:R-:W-:Y:S01]  /*19230*/  FMNMX3.FTZ R134, R196, R6, R7, !PT ;  /* 0x00000006c4867276 */ /* 0x000fe20007810007 */
[C---:B------:R-:W-:Y:S01]  /*19240*/  FFMA.FTZ R90, R191.reuse, R2, R90 ;  /* 0x00000002bf5a7223 */ /* 0x040fe2000001005a */
[----:B------:R-:W-:Y:S01]  /*19250*/  I2FP.F32.U32 R2, R132 ;  /* 0x0000008400027245 */ /* 0x000fe20000201000 */
[----:B------:R-:W-:Y:S01]  /*19260*/  FFMA.FTZ R89, R191, R0, R89 ;  /* 0x00000000bf597223 */ /* 0x000fe20000010059 */
[----:B------:R-:W-:Y:S01]  /*19270*/  FMNMX3.FTZ R132, R195, R4, R5, !PT ;  /* 0x00000004c3847276 */ /* 0x000fe20007810005 */
[C---:B------:R-:W-:Y:S01]  /*19280*/  FFMA.FTZ R91, R191.reuse, R0, R91 ;  /* 0x00000000bf5b7223 */ /* 0x040fe2000001005b */
[----:B------:R-:W-:Y:S02]  /*19290*/  IADD3 R133, PT, PT, R194, 0x30, RZ ;  /* 0x00000030c2857810 */ /* 0x000fe40007ffe0ff */
[----:B------:R-:W-:Y:S02]  /*192a0*/  FMNMX3.FTZ R132, R132, R8, R9, !PT ;  /* 0x0000000884847276 */ /* 0x000fe40007810009 */
[----:B------:R-:W-:Y:S02]  /*192b0*/  I2FP.F32.U32 R133, R133 ;  /* 0x0000008500857245 */ /* 0x000fe40000201000 */
[----:B------:R-:W-:Y:S02]  /*192c0*/  FMNMX3.FTZ R135, R132, R12, R13, !PT ;  /* 0x0000000c84877276 */ /* 0x000fe4000781000d */
[----:B------:R-:W-:Y:S01]  /*192d0*/  FMNMX3.FTZ R132, R134, R10, R11, !PT ;  /* 0x0000000a86847276 */ /* 0x000fe2000781000b */
[-C--:B------:R-:W-:Y:S01]  /*192e0*/  FFMA.FTZ R92, R191, R133.reuse, R92 ;  /* 0x00000085bf5c7223 */ /* 0x080fe2000001005c */
[----:B------:R-:W-:Y:S01]  /*192f0*/  FMNMX3.FTZ R134, R135, R16, R17, !PT ;  /* 0x0000001087867276 */ /* 0x000fe20007810011 */
[C---:B------:R-:W-:Y:S01]  /*19300*/  FFMA.FTZ R94, R191.reuse, R133, R94 ;  /* 0x00000085bf5e7223 */ /* 0x040fe2000001005e */
[----:B------:R-:W-:Y:S01]  /*19310*/  FMNMX3.FTZ R132, R132, R14, R15, !PT ;  /* 0x0000000e84847276 */ /* 0x000fe2000781000f */
[C---:B------:R-:W-:Y:S01]  /*19320*/  FFMA.FTZ R93, R191.reuse, R2, R93 ;  /* 0x00000002bf5d7223 */ /* 0x040fe2000001005d */
[----:B------:R-:W-:Y:S01]  /*19330*/  FMNMX3.FTZ R134, R134, R20, R21, !PT ;  /* 0x0000001486867276 */ /* 0x000fe20007810015 */
[C---:B------:R-:W-:Y:S01]  /*19340*/  FFMA.FTZ R95, R191.reuse, R2, R95 ;  /* 0x00000002bf5f7223 */ /* 0x040fe2000001005f */
        /* <DEDUP_REMOVED lines=8> */
[----:B------:R-:W-:Y:S02]  /*193d0*/  IADD3 R0, PT, PT, R194, 0x38, RZ ;  /* 0x00000038c2007810 */ /* 0x000fe40007ffe0ff */
[----:B------:R-:W-:Y:S02]  /*193e0*/  FMNMX3.FTZ R134, R134, R40, R41, !PT ;  /* 0x0000002886867276 */ /* 0x000fe40007810029 */
[----:B------:R-:W-:Y:S02]  /*193f0*/  I2FP.F32.U32 R0, R0 ;  /* 0x0000000000007245 */ /* 0x000fe40000201000 */
[----:B------:R-:W-:Y:S02]  /*19400*/  FMNMX3.FTZ R134, R134, R44, R45, !PT ;  /* 0x0000002c86867276 */ /* 0x000fe4000781002d */
[----:B------:R-:W-:Y:S01]  /*19410*/  IADD3 R2, PT, PT, R194, 0x39, RZ ;  /* 0x00000039c2027810 */ /* 0x000fe20007ffe0ff */
[CC--:B------:R-:W-:Y:S01]  /*19420*/  FFMA.FTZ R96, R191.reuse, R0.reuse, R96 ;  /* 0x00000000bf607223 */ /* 0x0c0fe20000010060 */
[C---:B------:R-:W-:Y:S01]  /*19430*/  FFMA.FTZ R98, R191.reuse, R0, R98 ;  /* 0x00000000bf627223 */ /* 0x040fe20000010062 */
[----:B------:R-:W-:Y:S02]  /*19440*/  FMNMX3.FTZ R134, R134, R48, R49, !PT ;  /* 0x0000003086867276 */ /* 0x000fe40007810031 */
[----:B------:R-:W-:Y:S02]  /*19450*/  I2FP.F32.U32 R2, R2 ;  /* 0x0000000200027245 */ /* 0x000fe40000201000 */
[----:B------:R-:W-:Y:S02]  /*19460*/  FMNMX3.FTZ R134, R134, R52, R53, !PT ;  /* 0x0000003486867276 */ /* 0x000fe40007810035 */
[----:B------:R-:W-:Y:S01]  /*19470*/  IADD3 R0, PT, PT, R194, 0x41, RZ ;  /* 0x00000041c2007810 */ /* 0x000fe20007ffe0ff */
[CC--:B------:R-:W-:Y:S01]  /*19480*/  FFMA.FTZ R97, R191.reuse, R2.reuse, R97 ;  /* 0x00000002bf617223 */ /* 0x0c0fe20000010061 */
[C---:B------:R-:W-:Y:S01]  /*19490*/  FFMA.FTZ R99, R191.reuse, R2, R99 ;  /* 0x00000002bf637223 */ /* 0x040fe20000010063 */
[CC--:B------:R-:W-:Y:S01]  /*194a0*/  FFMA.FTZ R100, R191.reuse, R133.reuse, R100 ;  /* 0x00000085bf647223 */ /* 0x0c0fe20000010064 */
[----:B------:R-:W-:Y:S01]  /*194b0*/  FFMA.FTZ R102, R191, R133, R102 ;  /* 0x00000085bf667223 */ /* 0x000fe20000010066 */
[----:B------:R-:W-:Y:S02]  /*194c0*/  FMNMX3.FTZ R133, R132, R26, R27, !PT ;  /* 0x0000001a84857276 */ /* 0x000fe4000781001b */
[----:B------:R-:W-:Y:S02]  /*194d0*/  I2FP.F32.U32 R0, R0 ;  /* 0x0000000000007245 */ /* 0x000fe40000201000 */
[----:B------:R-:W-:Y:S02]  /*194e0*/  FMNMX3.FTZ R133, R133, R30, R31, !PT ;  /* 0x0000001e85857276 */ /* 0x000fe4000781001f */
[----:B------:R-:W-:Y:S01]  /*194f0*/  FMNMX3.FTZ R134, R134, R56, R57, !PT ;  /* 0x0000003886867276 */ /* 0x000fe20007810039 */
[----:B------:R-:W-:Y:S01]  /*19500*/  FFMA.FTZ R101, R191, R0, R101 ;  /* 0x00000000bf657223 */ /* 0x000fe20000010065 */
[----:B------:R-:W-:Y:S01]  /*19510*/  FMNMX3.FTZ R133, R133, R34, R35, !PT ;  /* 0x0000002285857276 */ /* 0x000fe20007810023 */
[----:B------:R-:W-:Y:S01]  /*19520*/  FFMA.FTZ R103, R191, R0, R103 ;  /* 0x00000000bf677223 */ /* 0x000fe20000010067 */
[----:B------:R-:W-:Y:S02]  /*19530*/  FMNMX3.FTZ R134, R134, R60, R61, !PT ;  /* 0x0000003c86867276 */ /* 0x000fe4000781003d */
        /* <DEDUP_REMOVED lines=8> */
[----:B------:R-:W-:Y:S01]  /*195c0*/  I2FP.F32.U32 R0, R132 ;  /* 0x0000008400007245 */ /* 0x000fe20000201000 */
[C---:B------:R-:W-:Y:S01]  /*195d0*/  FFMA.FTZ R104, R191.reuse, R2, R104 ;  /* 0x00000002bf687223 */ /* 0x040fe20000010068 */
[----:B------:R-:W-:Y:S01]  /*195e0*/  FMNMX3.FTZ R134, R134, R80, R81, !PT ;  /* 0x0000005086867276 */ /* 0x000fe20007810051 */
[----:B------:R-:W-:Y:S01]  /*195f0*/  FFMA.FTZ R106, R191, R2, R106 ;  /* 0x00000002bf6a7223 */ /* 0x000fe2000001006a */
[----:B------:R-:W-:Y:S01]  /*19600*/  FMNMX3.FTZ R132, R133, R42, R43, !PT ;  /* 0x0000002a85847276 */ /* 0x000fe2000781002b */
[CC--:B------:R-:W-:Y:S01]  /*19610*/  FFMA.FTZ R105, R191.reuse, R0.reuse, R105 ;  /* 0x00000000bf697223 */ /* 0x0c0fe20000010069 */
[C---:B------:R-:W-:Y:S01]  /*19620*/  FFMA.FTZ R107, R191.reuse, R0, R107 ;  /* 0x00000000bf6b7223 */ /* 0x040fe2000001006b */
        /* <DEDUP_REMOVED lines=11> */
[C---:B------:R-:W-:Y:S02]  /*196e0*/  IADD3 R0, PT, PT, R194.reuse, 0x50, RZ ;  /* 0x00000050c2007810 */ /* 0x040fe40007ffe0ff */
[C---:B------:R-:W-:Y:S02]  /*196f0*/  IADD3 R2, PT, PT, R194.reuse, 0x51, RZ ;  /* 0x00000051c2027810 */ /* 0x040fe40007ffe0ff */
        /* <DEDUP_REMOVED lines=8> */
[----:B------:R-:W-:Y:S02]  /*19780*/  IADD3 R0, PT, PT, R194, 0x59, RZ ;  /* 0x00000059c2007810 */ /* 0x000fe40007ffe0ff */
[----:B------:R-:W-:Y:S01]  /*19790*/  FMNMX3.FTZ R134, R134, R108, R109, !PT ;  /* 0x0000006c86867276 */ /* 0x000fe2000781006d */
[CC--:B------:R-:W-:Y:S01]  /*197a0*/  FFMA.FTZ R112, R191.reuse, R133.reuse, R112 ;  /* 0x00000085bf707223 */ /* 0x0c0fe20000010070 */
[----:B------:R-:W-:Y:S01]  /*197b0*/  FFMA.FTZ R114, R191, R133, R114 ;  /* 0x00000085bf727223 */ /* 0x000fe20000010072 */
[----:B------:R-:W-:Y:S02]  /*197c0*/  FMNMX3.FTZ R133, R132, R66, R67, !PT ;  /* 0x0000004284857276 */ /* 0x000fe40007810043 */
[----:B------:R-:W-:Y:S02]  /*197d0*/  I2FP.F32.U32 R0, R0 ;  /* 0x0000000000007245 */ /* 0x000fe40000201000 */
[----:B------:R-:W-:Y:S02]  /*197e0*/  FMNMX3.FTZ R133, R133, R70, R71, !PT ;  /* 0x0000004685857276 */ /* 0x000fe40007810047 */
[----:B------:R-:W-:Y:S01]  /*197f0*/  IADD3 R132, PT, PT, R194, 0x61, RZ ;  /* 0x00000061c2847810 */ /* 0x000fe20007ffe0ff */
[----:B------:R-:W-:Y:S01]  /*19800*/  FFMA.FTZ R113, R191, R0, R113 ;  /* 0x00000000bf717223 */ /* 0x000fe20000010071 */
[----:B------:R-:W-:Y:S01]  /*19810*/  FMNMX3.FTZ R133, R133, R74, R75, !PT ;  /* 0x0000004a85857276 */ /* 0x000fe2000781004b */
[----:B------:R-:W-:Y:S01]  /*19820*/  FFMA.FTZ R115, R191, R0, R115 ;  /* 0x00000000bf737223 */ /* 0x000fe20000010073 */
[----:B------:R-:W-:Y:S02]  /*19830*/  I2FP.F32.U32 R0, R132 ;  /* 0x0000008400007245 */ /* 0x000fe40000201000 */
        /* <DEDUP_REMOVED lines=10> */
[----:B------:R-:W-:Y:S03]  /*198e0*/  FMNMX3.FTZ R132, R132, R98, R99, !PT ;  /* 0x0000006284847276 */ /* 0x000fe60007810063 */
[CC--:B------:R-:W-:Y:S01]  /*198f0*/  FFMA.FTZ R116, R191.reuse, R2.reuse, R116 ;  /* 0x00000002bf747223 */ /* 0x0c0fe20000010074 */
[C---:B------:R-:W-:Y:S01]  /*19900*/  FFMA.FTZ R118, R191.reuse, R2, R118 ;  /* 0x00000002bf767223 */ /* 0x040fe20000010076 */
[CC--:B------:R-:W-:Y:S01]  /*19910*/  FFMA.FTZ R117, R191.reuse, R0.reuse, R117 ;  /* 0x00000000bf757223 */ /* 0x0c0fe20000010075 */
[C---:B------:R-:W-:Y:S01]  /*19920*/  FFMA.FTZ R119, R191.reuse, R0, R119 ;  /* 0x00000000bf777223 */ /* 0x040fe20000010077 */
[----:B------:R-:W-:Y:S02]  /*19930*/  FMNMX3.FTZ R132, R132, R102, R103, !PT ;  /* 0x0000006684847276 */ /* 0x000fe40007810067 */
[----:B------:R-:W-:Y:S02]  /*19940*/  IADD3 R0, PT, PT, R194, 0x68, RZ ;  /* 0x00000068c2007810 */ /* 0x000fe40007ffe0ff */
[----:B------:R-:W-:Y:S02]  /*19950*/  FMNMX3.FTZ R134, R134, R116, R117, !PT ;  /* 0x0000007486867276 */ /* 0x000fe40007810075 */
[----:B------:R-:W-:Y:S02]  /*19960*/  I2FP.F32.U32 R0, R0 ;  /* 0x0000000000007245 */ /* 0x000fe40000201000 */
[C---:B------:R-:W-:Y:S03]  /*19970*/  IADD3 R2, PT, PT, R194.reuse, 0x69, RZ ;  /* 0x00000069c2027810 */ /* 0x040fe60007ffe0ff */
[C---:B------:R-:W-:Y:S01]  /*19980*/  FFMA.FTZ R120, R191.reuse, R0, R120 ;  /* 0x00000000bf787223 */ /* 0x040fe20000010078 */
[----:B------:R-:W-:Y:S01]  /*19990*/  I2FP.F32.U32 R2, R2 ;  /* 0x0000000200027245 */ /* 0x000fe20000201000 */
[C---:B------:R-:W-:Y:S01]  /*199a0*/  FFMA.FTZ R122, R191.reuse, R0, R122 ;  /* 0x00000000bf7a7223 */ /* 0x040fe2000001007a */
[C---:B------:R-:W-:Y:S03]  /*199b0*/  IADD3 R0, PT, PT, R194.reuse, 0x71, RZ ;  /* 0x00000071c2007810 */ /* 0x040fe60007ffe0ff */
[CC--:B------:R-:W-:Y:S01]  /*199c0*/  FFMA.FTZ R121, R191.reuse, R2.reuse, R121 ;  /* 0x00000002bf797223 */ /* 0x0c0fe20000010079 */
[C---:B------:R-:W-:Y:S01]  /*199d0*/  FFMA.FTZ R123, R191.reuse, R2, R123 ;  /* 0x00000002bf7b7223 */ /* 0x040fe2000001007b */
[CC--:B------:R-:W-:Y:S01]  /*199e0*/  FFMA.FTZ R124, R191.reuse, R133.reuse, R124 ;  /* 0x00000085bf7c7223 */ /* 0x0c0fe2000001007c */
[C---:B------:R-:W-:Y:S01]  /*199f0*/  FFMA.FTZ R126, R191.reuse, R133, R126 ;  /* 0x00000085bf7e7223 */ /* 0x040fe2000001007e */
[----:B------:R-:W-:Y:S02]  /*19a00*/  IADD3 R2, PT, PT, R194, 0x78, RZ ;  /* 0x00000078c2027810 */ /* 0x000fe40007ffe0ff */
[----:B------:R-:W-:Y:S02]  /*19a10*/  FMNMX3.FTZ R134, R134, R120, R121, !PT ;  /* 0x0000007886867276 */ /* 0x000fe40007810079 */
[----:B------:R-:W-:Y:S02]  /*19a20*/  I2FP.F32.U32 R2, R2 ;  /* 0x0000000200027245 */ /* 0x000fe40000201000 */
[----:B------:R-:W-:Y:S02]  /*19a30*/  I2FP.F32.U32 R0, R0 ;  /* 0x0000000000007245 */ /* 0x000fe40000201000 */
[----:B------:R-:W-:Y:S02]  /*19a40*/  FMNMX3.FTZ R133, R132, R106, R107, !PT ;  /* 0x0000006a84857276 */ /* 0x000fe4000781006b */
[----:B------:R-:W-:Y:S01]  /*19a50*/  IADD3 R132, PT, PT, R194, 0x79, RZ ;  /* 0x00000079c2847810 */ /* 0x000fe20007ffe0ff */
[----:B------:R-:W-:Y:S01]  /*19a60*/  FFMA.FTZ R125, R191, R0, R125 ;  /* 0x00000000bf7d7223 */ /* 0x000fe2000001007d */
[----:B------:R-:W-:Y:S01]  /*19a70*/  FMNMX3.FTZ R133, R133, R110, R111, !PT ;  /* 0x0000006e85857276 */ /* 0x000fe2000781006f */
[C---:B------:R-:W-:Y:S01]  /*19a80*/  FFMA.FTZ R127, R191.reuse, R0, R127 ;  /* 0x00000000bf7f7223 */ /* 0x040fe2000001007f */
[CC--:B------:R-:W-:Y:S01]  /*19a90*/  FFMA.FTZ R128, R191.reuse, R2.reuse, R128 ;  /* 0x00000002bf807223 */ /* 0x0c0fe20000010080 */
[----:B------:R-:W-:Y:S01]  /*19aa0*/  FFMA.FTZ R130, R191, R2, R130 ;  /* 0x00000002bf827223 */ /* 0x000fe20000010082 */
[----:B------:R-:W-:Y:S02]  /*19ab0*/  FMNMX3.FTZ R134, R134, R124, R125, !PT ;  /* 0x0000007c86867276 */ /* 0x000fe4000781007d */
[----:B------:R-:W-:Y:S02]  /*19ac0*/  I2FP.F32.U32 R132, R132 ;  /* 0x0000008400847245 */ /* 0x000fe40000201000 */
[----:B------:R-:W-:Y:S02]  /*19ad0*/  FMNMX3.FTZ R0, R133, R114, R115, !PT ;  /* 0x0000007285007276 */ /* 0x000fe40007810073 */
[----:B------:R-:W-:Y:S01]  /*19ae0*/  IADD3 R194, PT, PT, R194, -0x100, RZ ;  /* 0xffffff00c2c27810 */ /* 0x000fe20007ffe0ff */
[CC--:B------:R-:W-:Y:S01]  /*19af0*/  FFMA.FTZ R129, R191.reuse, R132.reuse, R129 ;  /* 0x00000084bf817223 */ /* 0x0c0fe20000010081 */
[----:B------:R-:W-:Y:S01]  /*19b00*/  FFMA.FTZ R131, R191, R132, R131 ;  /* 0x00000084bf837223 */ /* 0x000fe20000010083 */
        /* <DEDUP_REMOVED lines=13> */
[C---:B------:R-:W-:Y:S02]  /*19be0*/  FADD.FTZ R136, -R133.reuse, R196 ;  /* 0x000000c485887221 */ /* 0x040fe40000010100 */
[----:B------:R-:W-:Y:S01]  /*19bf0*/  LDSM.16.MT88.4 R140, [R224+0x5000] ;  /* 0x00500000e08c783b */ /* 0x000fe20000004200 */
[----:B------:R-:W-:Y:S01]  /*19c00*/  MOV R196, R133 ;  /* 0x0000008500c47202 */ /* 0x000fe20000000f00 */
[----:B------:R-:W-:Y:S01]  /*19c10*/  FMUL.FTZ R139, R136, UR4 ;  /* 0x00000004888b7c20 */ /* 0x000fe20008410000 */
[C---:B------:R-:W-:Y:S01]  /*19c20*/  FSETP.NEU.FTZ.AND P0, PT, R134.reuse, -INF , PT ;  /* 0xff8000008600780b */ /* 0x040fe20003f1d000 */
[C---:B------:R-:W-:Y:S01]  /*19c30*/  FADD.FTZ R132, -R134.reuse, R195 ;  /* 0x000000c386847221 */ /* 0x040fe20000010100 */
[----:B------:R-:W-:Y:S01]  /*19c40*/  FMUL.FTZ R2, R134, UR4 ;  /* 0x0000000486027c20 */ /* 0x000fe20008410000 */
[----:B------:R1:W2:Y:S01]  /*19c50*/  MUFU.EX2 R135, R139 ;  /* 0x0000008b00877308 */ /* 0x0002a20000000800 */
[----:B------:R-:W-:Y:S01]  /*19c60*/  MOV R195, R134 ;  /* 0x0000008600c37202 */ /* 0x000fe20000000f00 */
[----:B------:R-:W-:Y:S02]  /*19c70*/  FMUL.FTZ R138, R132, UR4 ;  /* 0x00000004848a7c20 */ /* 0x000fe40008410000 */
[----:B------:R-:W-:Y:S02]  /*19c80*/  FSEL R132, R2, RZ, P0 ;  /* 0x000000ff02847208 */ /* 0x000fe40000000000 */
[----:B------:R-:W-:Y:S04]  /*19c90*/  FSETP.NEU.FTZ.AND P0, PT, R133, -INF , PT ;  /* 0xff8000008500780b */ /* 0x000fe80003f1d000 */
        /* <DEDUP_REMOVED lines=9> */
[--C-:B-1----:R-:W-:Y:S01]  /*19d30*/  FFMA.FTZ R139, R13, UR4, -R132.reuse ;  /* 0x000000040d8b7c23 */ /* 0x102fe20008010884 */
[C---:B--2---:R-:W-:Y:S01]  /*19d40*/  FMUL.FTZ R206, R135.reuse, R206 ;  /* 0x000000ce87ce7220 */ /* 0x044fe20000410000 */
[C---:B------:R-:W-:Y:S01]  /*19d50*/  FMUL.FTZ R207, R135.reuse, R207 ;  /* 0x000000cf87cf7220 */ /* 0x040fe20000410000 */
[C---:B------:R-:W-:Y:S01]  /*19d60*/  FMUL.FTZ R202, R135.reuse, R202 ;  /* 0x000000ca87ca7220 */ /* 0x040fe20000410000 */
[C---:B------:R-:W-:Y:S01]  /*19d70*/  FMUL.FTZ R203, R135.reuse, R203 ;  /* 0x000000cb87cb7220 */ /* 0x040fe20000410000 */
[C---:B------:R-:W-:Y:S01]  /*19d80*/  FMUL.FTZ R214, R135.reuse, R214 ;  /* 0x000000d687d67220 */ /* 0x040fe20000410000 */
[----:B------:R-:W-:Y:S03]  /*19d90*/  FMUL.FTZ R215, R135, R215 ;  /* 0x000000d787d77220 */ /* 0x000fe60000410000 */
[----:B------:R-:W1:Y:S01]  /*19da0*/  MUFU.EX2 R149, R149 ;  /* 0x0000009500957308 */ /* 0x000e620000000800 */
[C---:B---3--:R-:W-:Y:S01]  /*19db0*/  FMUL.FTZ R204, R137.reuse, R204 ;  /* 0x000000cc89cc7220 */ /* 0x048fe20000410000 */
        /* <DEDUP_REMOVED lines=8> */
[C---:B------:R-:W-:Y:S01]  /*19e40*/  FMUL.FTZ R210, R135.reuse, R210 ;  /* 0x000000d287d27220 */ /* 0x040fe20000410000 */
[----:B------:R-:W-:Y:S01]  /*19e50*/  FMUL.FTZ R211, R135, R211 ;  /* 0x000000d387d37220 */ /* 0x000fe20000410000 */
        /* <DEDUP_REMOVED lines=16> */
[----:B------:R-:W-:Y:S01]  /*19f60*/  FMUL.FTZ R4, R133, UR4 ;  /* 0x0000000485047c20 */ /* 0x000fe20008410000 */
        /* <DEDUP_REMOVED lines=18> */
[----:B------:R-:W-:Y:S03]  /*1a090*/  MOV R6, R227 ;  /* 0x000000e300067202 */ /* 0x000fe60000000f00 */
[----:B------:R-:W1:Y:S01]  /*1a0a0*/  MUFU.EX2 R5, R5 ;  /* 0x0000000500057308 */ /* 0x000e620000000800 */
[----:B------:R-:W-:Y:S01]  /*1a0b0*/  @P1 IADD3 R6, PT, PT, R228, -0x20, RZ ;  /* 0xffffffe0e4061810 */ /* 0x000fe20007ffe0ff */
[--C-:B------:R-:W-:Y:S01]  /*1a0c0*/  FFMA.FTZ R22, R22, UR4, -R4.reuse ;  /* 0x0000000416167c23 */ /* 0x100fe20008010804 */
[--C-:B------:R-:W-:Y:S01]  /*1a0d0*/  FFMA.FTZ R35, R35, UR4, -R4.reuse ;  /* 0x0000000423237c23 */ /* 0x100fe20008010804 */
[--C-:B------:R-:W-:Y:S01]  /*1a0e0*/  FFMA.FTZ R70, R70, UR4, -R4.reuse ;  /* 0x0000000446467c23 */ /* 0x100fe20008010804 */
[--C-:B------:R-:W-:Y:S01]  /*1a0f0*/  FFMA.FTZ R71, R71, UR4, -R4.reuse ;  /* 0x0000000447477c23 */ /* 0x100fe20008010804 */
[----:B------:R-:W2:Y:S01]  /*1a100*/  LDSM.16.MT88.4 R8, [R6] ;  /* 0x000000000608783b */ /* 0x000ea20000004200 */
[--C-:B------:R-:W-:Y:S03]  /*1a110*/  FFMA.FTZ R74, R74, UR4, -R4.reuse ;  /* 0x000000044a4a7c23 */ /* 0x100fe60008010804 */
[----:B------:R-:W-:Y:S01]  /*1a120*/  MUFU.EX2 R2, R2 ;  /* 0x0000000200027308 */ /* 0x000fe20000000800 */
[----:B------:R-:W-:Y:S01]  /*1a130*/  FFMA.FTZ R159, R7, UR4, -R4 ;  /* 0x00000004079f7c23 */ /* 0x000fe20008010804 */
[--C-:B------:R-:W-:Y:S01]  /*1a140*/  FFMA.FTZ R7, R101, UR4, -R132.reuse ;  /* 0x0000000465077c23 */ /* 0x100fe20008010884 */
[--C-:B------:R-:W-:Y:S01]  /*1a150*/  FFMA.FTZ R101, R104, UR4, -R132.reuse ;  /* 0x0000000468657c23 */ /* 0x100fe20008010884 */
[----:B------:R-:W-:Y:S01]  /*1a160*/  FFMA.FTZ R104, R105, UR4, -R132 ;  /* 0x0000000469687c23 */ /* 0x000fe20008010884 */
[----:B------:R-:W-:Y:S01]  /*1a170*/  FFMA.FTZ R105, R26, UR4, -R4 ;  /* 0x000000041a697c23 */ /* 0x000fe20008010804 */
[----:B------:R-:W3:Y:S01]  /*1a180*/  LDSM.16.MT88.4 R16, [R6+0x400] ;  /* 0x000400000610783b */ /* 0x000ee20000004200 */
[----:B------:R-:W-:Y:S03]  /*1a190*/  FFMA.FTZ R26, R108, UR4, -R132 ;  /* 0x000000046c1a7c23 */ /* 0x000fe60008010884 */
[----:B------:R-:W4:Y:S01]  /*1a1a0*/  MUFU.EX2 R159, R159 ;  /* 0x0000009f009f7308 */ /* 0x000f220000000800 */
[----:B-1----:R-:W-:Y:S01]  /*1a1b0*/  F2FP.F16.F32.PACK_AB R144, R5, R0 ;  /* 0x000000000590723e */ /* 0x002fe200000000ff */
        /* <DEDUP_REMOVED lines=8> */
[----:B------:R-:W-:Y:S01]  /*1a240*/  FFMA.FTZ R41, R41, UR4, -R132 ;  /* 0x0000000429297c23 */ /* 0x000fe20008010884 */
[--C-:B------:R-:W-:Y:S01]  /*1a250*/  FFMA.FTZ R42, R42, UR4, -R4.reuse ;  /* 0x000000042a2a7c23 */ /* 0x100fe20008010804 */
[----:B------:R-:W-:Y:S01]  /*1a260*/  FFMA.FTZ R39, R43, UR4, -R4 ;  /* 0x000000042b277c23 */ /* 0x000fe20008010804 */
[--C-:B------:R-:W-:Y:S01]  /*1a270*/  FFMA.FTZ R44, R44, UR4, -R132.reuse ;  /* 0x000000042c2c7c23 */ /* 0x100fe20008010884 */
[--C-:B------:R-:W-:Y:S01]  /*1a280*/  FFMA.FTZ R45, R45, UR4, -R132.reuse ;  /* 0x000000042d2d7c23 */ /* 0x100fe20008010884 */
[--C-:B------:R-:W-:Y:S03]  /*1a290*/  FFMA.FTZ R48, R48, UR4, -R132.reuse ;  /* 0x0000000430307c23 */ /* 0x100fe60008010884 */
[----:B------:R-:W1:Y:S01]  /*1a2a0*/  MUFU.EX2 R155, R155 ;  /* 0x0000009b009b7308 */ /* 0x000e620000000800 */
[----:B----4-:R-:W-:Y:S01]  /*1a2b0*/  F2FP.F16.F32.PACK_AB R145, R159, R2 ;  /* 0x000000029f91723e */ /* 0x010fe200000000ff */
[----:B------:R-:W-:Y:S01]  /*1a2c0*/  FFMA.FTZ R49, R49, UR4, -R132 ;  /* 0x0000000431317c23 */ /* 0x000fe20008010884 */
[--C-:B------:R-:W-:Y:S01]  /*1a2d0*/  FFMA.FTZ R46, R46, UR4, -R4.reuse ;  /* 0x000000042e2e7c23 */ /* 0x100fe20008010804 */
[----:B------:R-:W-:Y:S01]  /*1a2e0*/  FFMA.FTZ R43, R47, UR4, -R4 ;  /* 0x000000042f2b7c23 */ /* 0x000fe20008010804 */
[----:B------:R-:W-:Y:S01]  /*1a2f0*/  FFMA.FTZ R47, R113, UR4, -R132 ;  /* 0x00000004712f7c23 */ /* 0x000fe20008010884 */
        /* <DEDUP_REMOVED lines=8> */
[----:B------:R-:W-:Y:S01]  /*1a380*/  FFMA.FTZ R57, R57, UR4, -R132 ;  /* 0x0000000439397c23 */ /* 0x000fe20008010884 */
[----:B------:R-:W-:Y:S03]  /*1a390*/  FFMA.FTZ R55, R58, UR4, -R4 ;  /* 0x000000043a377c23 */ /* 0x000fe60008010804 */
[----:B------:R-:W4:Y:S01]  /*1a3a0*/  MUFU.EX2 R158, R158 ;  /* 0x0000009e009e7308 */ /* 0x000f220000000800 */
[----:B-1----:R-:W-:Y:S01]  /*1a3b0*/  F2FP.F16.F32.PACK_AB R147, R155, R156 ;  /* 0x0000009c9b93723e */ /* 0x002fe200000000ff */
[----:B------:R-:W-:Y:S01]  /*1a3c0*/  FFMA.FTZ R0, R137, R192, R0 ;  /* 0x000000c089007223 */ /* 0x000fe20000010000 */
[--C-:B------:R-:W-:Y:S01]  /*1a3d0*/  FFMA.FTZ R84, R84, UR4, -R132.reuse ;  /* 0x0000000454547c23 */ /* 0x100fe20008010884 */
[--C-:B------:R-:W-:Y:S01]  /*1a3e0*/  FFMA.FTZ R85, R85, UR4, -R132.reuse ;  /* 0x0000000455557c23 */ /* 0x100fe20008010884 */
[----:B------:R-:W-:Y:S01]  /*1a3f0*/  FFMA.FTZ R88, R88, UR4, -R132 ;  /* 0x0000000458587c23 */ /* 0x000fe20008010884 */
[----:B------:R-:W-:Y:S01]  /*1a400*/  FADD.FTZ R5, R5, R0 ;  /* 0x0000000005057221 */ /* 0x000fe20000010000 */
[----:B------:R-:W-:Y:S03]  /*1a410*/  FFMA.FTZ R89, R89, UR4, -R132 ;  /* 0x0000000459597c23 */ /* 0x000fe60008010884 */
[----:B------:R-:W-:Y:S01]  /*1a420*/  MUFU.EX2 R161, R161 ;  /* 0x000000a100a17308 */ /* 0x000fe20000000800 */
[C---:B--2---:R-:W-:Y:S05]  /*1a430*/  HMMA.16816.F32 R204, R144.reuse, R8, R204 ;  /* 0x0000000890cc723c */ /* 0x044fea00000018cc */
[----:B------:R-:W-:Y:S01]  /*1a440*/  FADD.FTZ R148, R148, R5 ;  /* 0x0000000594947221 */ /* 0x000fe20000010000 */
[----:B------:R-:W-:Y:S03]  /*1a450*/  FFMA.FTZ R5, R91, UR4, -R4 ;  /* 0x000000045b057c23 */ /* 0x000fe60008010804 */
[----:B------:R-:W1:Y:S01]  /*1a460*/  MUFU.EX2 R160, R160 ;  /* 0x000000a000a07308 */ /* 0x000e620000000800 */
[C---:B------:R-:W-:Y:S01]  /*1a470*/  HMMA.16816.F32 R200, R144.reuse, R10, R200 ;  /* 0x0000000a90c8723c */ /* 0x040fe200000018c8 */
[----:B------:R-:W2:Y:S02]  /*1a480*/  LDSM.16.MT88.4 R8, [R224+0x5800] ;  /* 0x00580000e008783b */ /* 0x000ea40000004200 */
[----:B------:R-:W-:Y:S01]  /*1a490*/  FADD.FTZ R149, R149, R148 ;  /* 0x0000009495957221 */ /* 0x000fe20000010000 */
[----:B------:R-:W-:Y:S01]  /*1a4a0*/  FFMA.FTZ R87, R87, UR4, -R4 ;  /* 0x0000000457577c23 */ /* 0x000fe20008010804 */
[--C-:B------:R-:W-:Y:S01]  /*1a4b0*/  FFMA.FTZ R92, R92, UR4, -R132.reuse ;  /* 0x000000045c5c7c23 */ /* 0x100fe20008010884 */
[--C-:B------:R-:W-:Y:S03]  /*1a4c0*/  FFMA.FTZ R93, R93, UR4, -R132.reuse ;  /* 0x000000045d5d7c23 */ /* 0x100fe60008010884 */
[----:B------:R-:W-:Y:S01]  /*1a4d0*/  MUFU.EX2 R153, R153 ;  /* 0x0000009900997308 */ /* 0x000fe20000000800 */
[C---:B------:R-:W-:Y:S03]  /*1a4e0*/  HMMA.16816.F32 R212, R144.reuse, R140, R212 ;  /* 0x0000008c90d4723c */ /* 0x040fe600000018d4 */
[----:B------:R-:W-:Y:S01]  /*1a4f0*/  F2FP.F16.F32.PACK_AB R140, R139, R150 ;  /* 0x000000968b8c723e */ /* 0x000fe200000000ff */
[--C-:B------:R-:W-:Y:S01]  /*1a500*/  FFMA.FTZ R96, R96, UR4, -R132.reuse ;  /* 0x0000000460607c23 */ /* 0x100fe20008010884 */
[----:B----4-:R-:W-:Y:S01]  /*1a510*/  F2FP.F16.F32.PACK_AB R141, R158, R157 ;  /* 0x0000009d9e8d723e */ /* 0x010fe200000000ff */
[----:B------:R-:W-:Y:S03]  /*1a520*/  FFMA.FTZ R97, R97, UR4, -R132 ;  /* 0x0000000461617c23 */ /* 0x000fe60008010884 */
[----:B------:R-:W4:Y:S01]  /*1a530*/  MUFU.EX2 R154, R154 ;  /* 0x0000009a009a7308 */ /* 0x000f220000000800 */
[----:B------:R-:W-:Y:S03]  /*1a540*/  HMMA.16816.F32 R208, R144, R142, R208 ;  /* 0x0000008e90d0723c */ /* 0x000fe600000018d0 */
[----:B------:R-:W-:Y:S01]  /*1a550*/  F2FP.F16.F32.PACK_AB R142, R152, R151 ;  /* 0x00000097988e723e */ /* 0x000fe200000000ff */
[--C-:B------:R-:W-:Y:S01]  /*1a560*/  FFMA.FTZ R144, R23, UR4, -R4.reuse ;  /* 0x0000000417907c23 */ /* 0x100fe20008010804 */
[----:B-1----:R-:W-:Y:S01]  /*1a570*/  F2FP.F16.F32.PACK_AB R143, R160, R161 ;  /* 0x000000a1a08f723e */ /* 0x002fe200000000ff */
[----:B------:R-:W-:Y:S03]  /*1a580*/  FFMA.FTZ R146, R27, UR4, -R4 ;  /* 0x000000041b927c23 */ /* 0x000fe60008010804 */
[----:B------:R-:W-:Y:S01]  /*1a590*/  MUFU.EX2 R24, R24 ;  /* 0x0000001800187308 */ /* 0x000fe20000000800 */
[----:B------:R-:W-:Y:S01]  /*1a5a0*/  FFMA.FTZ R27, R109, UR4, -R132 ;  /* 0x000000046d1b7c23 */ /* 0x000fe20008010884 */
[----:B------:R-:W-:Y:S01]  /*1a5b0*/  FFMA.FTZ R109, R38, UR4, -R4 ;  /* 0x00000004266d7c23 */ /* 0x000fe20008010804 */
[----:B------:R-:W-:Y:S01]  /*1a5c0*/  FFMA.FTZ R38, R112, UR4, -R132 ;  /* 0x0000000470267c23 */ /* 0x000fe20008010884 */
[--C-:B------:R-:W-:Y:S01]  /*1a5d0*/  FFMA.FTZ R112, R59, UR4, -R4.reuse ;  /* 0x000000043b707c23 */ /* 0x100fe20008010804 */
[C---:B------:R-:W-:Y:S05]  /*1a5e0*/  HMMA.16816.F32 R212, R140.reuse, R12, R212 ;  /* 0x0000000c8cd4723c */ /* 0x040fea00000018d4 */
[----:B------:R-:W1:Y:S01]  /*1a5f0*/  MUFU.EX2 R25, R25 ;  /* 0x0000001900197308 */ /* 0x000e620000000800 */
[----:B----4-:R-:W-:Y:S01]  /*1a600*/  F2FP.F16.F32.PACK_AB R20, R154, R153 ;  /* 0x000000999a14723e */ /* 0x010fe200000000ff */
[--C-:B------:R-:W-:Y:S01]  /*1a610*/  FFMA.FTZ R59, R62, UR4, -R4.reuse ;  /* 0x000000043e3b7c23 */ /* 0x100fe20008010804 */
[--C-:B------:R-:W-:Y:S01]  /*1a620*/  FFMA.FTZ R62, R63, UR4, -R4.reuse ;  /* 0x000000043f3e7c23 */ /* 0x100fe20008010804 */
[C---:B------:R-:W-:Y:S01]  /*1a630*/  HMMA.16816.F32 R208, R140.reuse, R14, R208 ;  /* 0x0000000e8cd0723c */ /* 0x040fe200000018d0 */
[----:B------:R-:W4:Y:S05]  /*1a640*/  LDSM.16.MT88.4 R12, [R6+0x800] ;  /* 0x00080000060c783b */ /* 0x000f2a0000004200 */
[----:B------:R1:W-:Y:S01]  /*1a650*/  MUFU.EX2 R145, R22 ;  /* 0x0000001600917308 */ /* 0x0003e20000000800 */
[--C-:B------:R-:W-:Y:S01]  /*1a660*/  FFMA.FTZ R63, R66, UR4, -R4.reuse ;  /* 0x00000004423f7c23 */ /* 0x100fe20008010804 */
[----:B------:R-:W-:Y:S01]  /*1a670*/  FFMA.FTZ R66, R67, UR4, -R4 ;  /* 0x0000000443427c23 */ /* 0x000fe20008010804 */
[----:B------:R-:W-:Y:S01]  /*1a680*/  FFMA.FTZ R67, R117, UR4, -R132 ;  /* 0x0000000475437c23 */ /* 0x000fe20008010884 */
[--C-:B------:R-:W-:Y:S01]  /*1a690*/  FFMA.FTZ R117, R75, UR4, -R4.reuse ;  /* 0x000000044b757c23 */ /* 0x100fe20008010804 */
[C---:B---3--:R-:W-:Y:S05]  /*1a6a0*/  HMMA.16816.F32 R204, R140.reuse, R16, R204 ;  /* 0x000000108ccc723c */ /* 0x048fea00000018cc */
[----:B------:R-:W3:Y:S01]  /*1a6b0*/  MUFU.EX2 R144, R144 ;  /* 0x0000009000907308 */ /* 0x000ee20000000800 */
[--C-:B------:R-:W-:Y:S01]  /*1a6c0*/  FFMA.FTZ R95, R95, UR4, -R4.reuse ;  /* 0x000000045f5f7c23 */ /* 0x100fe20008010804 */
[--C-:B------:R-:W-:Y:S01]  /*1a6d0*/  FFMA.FTZ R98, R98, UR4, -R4.reuse ;  /* 0x0000000462627c23 */ /* 0x100fe20008010804 */
[----:B------:R-:W-:Y:S01]  /*1a6e0*/  FFMA.FTZ R99, R99, UR4, -R4 ;  /* 0x0000000463637c23 */ /* 0x000fe20008010804 */
[----:B------:R-:W-:Y:S01]  /*1a6f0*/  FFMA.FTZ R100, R100, UR4, -R132 ;  /* 0x0000000464647c23 */ /* 0x000fe20008010884 */
[----:B------:R-:W-:Y:S01]  /*1a700*/  HMMA.16816.F32 R200, R140, R18, R200 ;  /* 0x000000128cc8723c */ /* 0x000fe200000018c8 */
[----:B------:R-:W5:Y:S04]  /*1a710*/  LDSM.16.MT88.4 R16, [R224+0x5c00] ;  /* 0x005c0000e010783b */ /* 0x000f680000004200 */
[----:B------:R-:W-:Y:S01]  /*1a720*/  MUFU.EX2 R105, R105 ;  /* 0x0000006900697308 */ /* 0x000fe20000000800 */
[----:B-1----:R-:W-:Y:S01]  /*1a730*/  F2FP.F16.F32.PACK_AB R22, R25, R24 ;  /* 0x000000181916723e */ /* 0x002fe200000000ff */
[--C-:B------:R-:W-:Y:S01]  /*1a740*/  FFMA.FTZ R141, R78, UR4, -R4.reuse ;  /* 0x000000044e8d7c23 */ /* 0x100fe20008010804 */
[--C-:B------:R-:W-:Y:S01]  /*1a750*/  FFMA.FTZ R78, R79, UR4, -R4.reuse ;  /* 0x000000044f4e7c23 */ /* 0x100fe20008010804 */
[--C-:B------:R-:W-:Y:S01]  /*1a760*/  FFMA.FTZ R79, R82, UR4, -R4.reuse ;  /* 0x00000004524f7c23 */ /* 0x100fe20008010804 */
[--C-:B------:R-:W-:Y:S01]  /*1a770*/  FFMA.FTZ R82, R83, UR4, -R4.reuse ;  /* 0x0000000453527c23 */ /* 0x100fe20008010804 */
[--C-:B------:R-:W-:Y:S01]  /*1a780*/  FFMA.FTZ R83, R86, UR4, -R4.reuse ;  /* 0x0000000456537c23 */ /* 0x100fe20008010804 */
[----:B------:R-:W-:Y:S03]  /*1a790*/  FFMA.FTZ R102, R102, UR4, -R4 ;  /* 0x0000000466667c23 */ /* 0x000fe60008010804 */
[----:B------:R-:W1:Y:S01]  /*1a7a0*/  MUFU.EX2 R146, R146 ;  /* 0x0000009200927308 */ /* 0x000e620000000800 */
[----:B---3--:R-:W-:Y:S01]  /*1a7b0*/  F2FP.F16.F32.PACK_AB R21, R144, R145 ;  /* 0x000000919015723e */ /* 0x008fe200000000ff */
[--C-:B------:R-:W-:Y:S01]  /*1a7c0*/  FFMA.FTZ R58, R116, UR4, -R132.reuse ;  /* 0x00000004743a7c23 */ /* 0x100fe20008010884 */
[--C-:B------:R-:W-:Y:S01]  /*1a7d0*/  FFMA.FTZ R75, R120, UR4, -R132.reuse ;  /* 0x00000004784b7c23 */ /* 0x100fe20008010884 */
[----:B------:R-:W-:Y:S01]  /*1a7e0*/  FFMA.FTZ R86, R121, UR4, -R132 ;  /* 0x0000000479567c23 */ /* 0x000fe20008010884 */
[----:B------:R-:W-:Y:S01]  /*1a7f0*/  FFMA.FTZ R2, R135, R193, R2 ;  /* 0x000000c187027223 */ /* 0x000fe20000010002 */
[----:B------:R-:W-:Y:S01]  /*1a800*/  FFMA.FTZ R128, R128, UR4, -R132 ;  /* 0x0000000480807c23 */ /* 0x000fe20008010884 */
[----:B------:R-:W-:Y:S03]  /*1a810*/  ISETP.NE.AND P0, PT, R230, RZ, PT ;  /* 0x000000ffe600720c */ /* 0x000fe60003f05270 */
[----:B------:R-:W-:Y:S01]  /*1a820*/  MUFU.EX2 R28, R28 ;  /* 0x0000001c001c7308 */ /* 0x000fe20000000800 */
[----:B------:R-:W-:Y:S01]  /*1a830*/  FADD.FTZ R159, R159, R2 ;  /* 0x000000029f9f7221 */ /* 0x000fe20000010000 */
[----:B------:R-:W-:Y:S03]  /*1a840*/  FFMA.FTZ R2, R90, UR4, -R4 ;  /* 0x000000045a027c23 */ /* 0x000fe60008010804 */
[----:B------:R-:W-:Y:S05]  /*1a850*/  FADD.FTZ R156, R156, R159 ;  /* 0x0000009f9c9c7221 */ /* 0x000fea0000010000 */
[----:B------:R-:W3:Y:S01]  /*1a860*/  MUFU.EX2 R29, R29 ;  /* 0x0000001d001d7308 */ /* 0x000ee20000000800 */
[----:B-1----:R-:W-:Y:S01]  /*1a870*/  F2FP.F16.F32.PACK_AB R23, R146, R105 ;  /* 0x000000699217723e */ /* 0x002fe200000000ff */
[----:B------:R-:W-:Y:S04]  /*1a880*/  FADD.FTZ R156, R155, R156 ;  /* 0x0000009c9b9c7221 */ /* 0x000fe80000010000 */
[----:B------:R-:W-:Y:S04]  /*1a890*/  FADD.FTZ R157, R157, R156 ;  /* 0x0000009c9d9d7221 */ /* 0x000fe80000010000 */
[----:B------:R-:W-:Y:S01]  /*1a8a0*/  MUFU.EX2 R32, R32 ;  /* 0x0000002000207308 */ /* 0x000fe20000000800 */
[C---:B--2---:R-:W-:Y:S05]  /*1a8b0*/  HMMA.16816.F32 R212, R20.reuse, R8, R212 ;  /* 0x0000000814d4723c */ /* 0x044fea00000018d4 */
[----:B------:R-:W-:Y:S04]  /*1a8c0*/  FADD.FTZ R158, R158, R157 ;  /* 0x0000009d9e9e7221 */ /* 0x000fe80000010000 */
[----:B------:R-:W1:Y:S01]  /*1a8d0*/  MUFU.EX2 R33, R33 ;  /* 0x0000002100217308 */ /* 0x000e620000000800 */
[C---:B------:R-:W-:Y:S01]  /*1a8e0*/  HMMA.16816.F32 R208, R20.reuse, R10, R208 ;  /* 0x0000000a14d0723c */ /* 0x040fe200000018d0 */
[----:B------:R-:W2:Y:S02]  /*1a8f0*/  LDSM.16.MT88.4 R8, [R6+0xc00] ;  /* 0x000c00000608783b */ /* 0x000ea40000004200 */
[----:B------:R-:W-:Y:S06]  /*1a900*/  FADD.FTZ R161, R161, R158 ;  /* 0x0000009ea1a17221 */ /* 0x000fec0000010000 */
[----:B------:R-:W-:Y:S01]  /*1a910*/  MUFU.EX2 R108, R108 ;  /* 0x0000006c006c7308 */ /* 0x000fe20000000800 */
[C---:B----4-:R-:W-:Y:S03]  /*1a920*/  HMMA.16816.F32 R204, R20.reuse, R12, R204 ;  /* 0x0000000c14cc723c */ /* 0x050fe600000018cc */
[----:B------:R-:W-:Y:S06]  /*1a930*/  FADD.FTZ R160, R160, R161 ;  /* 0x000000a1a0a07221 */ /* 0x000fec0000010000 */
[----:B------:R-:W4:Y:S01]  /*1a940*/  MUFU.EX2 R31, R31 ;  /* 0x0000001f001f7308 */ /* 0x000f220000000800 */
[----:B------:R-:W-:Y:S01]  /*1a950*/  HMMA.16816.F32 R200, R20, R14, R200 ;  /* 0x0000000e14c8723c */ /* 0x000fe200000018c8 */
[----:B------:R-:W2:Y:S02]  /*1a960*/  LDSM.16.MT88.4 R12, [R224+0x6000] ;  /* 0x00600000e00c783b */ /* 0x000ea40000004200 */
[----:B---3--:R-:W-:Y:S01]  /*1a970*/  F2FP.F16.F32.PACK_AB R20, R29, R28 ;  /* 0x0000001c1d14723e */ /* 0x008fe200000000ff */
[----:B------:R-:W-:Y:S01]  /*1a980*/  FADD.FTZ R145, R145, R160 ;  /* 0x000000a091917221 */ /* 0x000fe20000010000 */
[----:B-1----:R-:W-:Y:S04]  /*1a990*/  F2FP.F16.F32.PACK_AB R22, R33, R32 ;  /* 0x000000202116723e */ /* 0x002fe800000000ff */
[----:B------:R-:W-:Y:S01]  /*1a9a0*/  MUFU.EX2 R30, R30 ;  /* 0x0000001e001e7308 */ /* 0x000fe20000000800 */
[----:B------:R-:W-:Y:S09]  /*1a9b0*/  FADD.FTZ R144, R144, R145 ;  /* 0x0000009190907221 */ /* 0x000ff20000010000 */
[----:B------:R-:W1:Y:S01]  /*1a9c0*/  MUFU.EX2 R35, R35 ;  /* 0x0000002300237308 */ /* 0x000e620000000800 */
[----:B----4-:R-:W-:Y:S09]  /*1a9d0*/  F2FP.F16.F32.PACK_AB R21, R31, R108 ;  /* 0x0000006c1f15723e */ /* 0x010ff200000000ff */
[----:B------:R-:W-:Y:S10]  /*1a9e0*/  MUFU.EX2 R36, R36 ;  /* 0x0000002400247308 */ /* 0x000ff40000000800 */
[----:B------:R-:W3:Y:S01]  /*1a9f0*/  MUFU.EX2 R37, R37 ;  /* 0x0000002500257308 */ /* 0x000ee20000000800 */
[----:B-1----:R-:W-:Y:S09]  /*1aa00*/  F2FP.F16.F32.PACK_AB R23, R35, R30 ;  /* 0x0000001e2317723e */ /* 0x002ff200000000ff */
[----:B------:R-:W-:Y:S01]  /*1aa10*/  MUFU.EX2 R40, R40 ;  /* 0x0000002800287308 */ /* 0x000fe20000000800 */
[C---:B-----5:R-:W-:Y:S09]  /*1aa20*/  HMMA.16816.F32 R212, R20.reuse, R16, R212 ;  /* 0x0000001014d4723c */ /* 0x060ff200000018d4 */
        /* <DEDUP_REMOVED lines=8> */
[----:B---3--:R-:W-:Y:S02]  /*1aab0*/  F2FP.F16.F32.PACK_AB R20, R37, R36 ;  /* 0x000000242514723e */ /* 0x008fe400000000ff */
[----:B-1----:R-:W-:Y:S04]  /*1aac0*/  F2FP.F16.F32.PACK_AB R22, R41, R40 ;  /* 0x000000282916723e */ /* 0x002fe800000000ff */
        /* <DEDUP_REMOVED lines=67> */
[----:B--2---:R-:W-:Y:S06]  /*1af00*/  F2FP.F16.F32.PACK_AB R16, R69, R68 ;  /* 0x000000444510723e */ /* 0x004fec00000000ff */
[----:B------:R-:W2:Y:S01]  /*1af10*/  MUFU.EX2 R71, R71 ;  /* 0x0000004700477308 */ /* 0x000ea20000000800 */
[----:B------:R-:W-:Y:S01]  /*1af20*/  HMMA.16816.F32 R200, R20, R18, R200 ;  /* 0x0000001214c8723c */ /* 0x000fe200000018c8 */
[----:B------:R-:W3:Y:S02]  /*1af30*/  LDSM.16.MT88.4 R20, [R224+0x7400] ;  /* 0x00740000e014783b */ /* 0x000ee40000004200 */
        /* <DEDUP_REMOVED lines=26> */
[C---:B---3--:R-:W-:Y:S05]  /*1b0e0*/  HMMA.16816.F32 R212, R12.reuse, R20, R212 ;  /* 0x000000140cd4723c */ /* 0x048fea00000018d4 */
[----:B------:R-:W-:Y:S04]  /*1b0f0*/  FADD.FTZ R20, R150, R149 ;  /* 0x0000009596147221 */ /* 0x000fe80000010000 */
[----:B------:R-:W1:Y:S01]  /*1b100*/  MUFU.EX2 R89, R89 ;  /* 0x0000005900597308 */ /* 0x000e620000000800 */
[C---:B------:R-:W-:Y:S03]  /*1b110*/  HMMA.16816.F32 R208, R12.reuse, R22, R208 ;  /* 0x000000160cd0723c */ /* 0x040fe600000018d0 */
[----:B------:R-:W-:Y:S06]  /*1b120*/  FADD.FTZ R20, R139, R20 ;  /* 0x000000148b147221 */ /* 0x000fec0000010000 */
[----:B------:R-:W-:Y:S01]  /*1b130*/  MUFU.EX2 R83, R83 ;  /* 0x0000005300537308 */ /* 0x000fe20000000800 */
[----:B------:R-:W-:Y:S01]  /*1b140*/  FADD.FTZ R151, R151, R20 ;  /* 0x0000001497977221 */ /* 0x000fe20000010000 */
[C---:B-----5:R-:W-:Y:S01]  /*1b150*/  HMMA.16816.F32 R204, R12.reuse, R8, R204 ;  /* 0x000000080ccc723c */ /* 0x060fe200000018cc */
[----:B------:R-:W3:Y:S02]  /*1b160*/  LDSM.16.MT88.4 R20, [R6+0x2800] ;  /* 0x002800000614783b */ /* 0x000ee40000004200 */
[----:B--2---:R-:W-:Y:S01]  /*1b170*/  F2FP.F16.F32.PACK_AB R8, R85, R84 ;  /* 0x000000545508723e */ /* 0x004fe200000000ff */
[----:B------:R-:W-:Y:S04]  /*1b180*/  FADD.FTZ R152, R152, R151 ;  /* 0x0000009798987221 */ /* 0x000fe80000010000 */
[----:B------:R-:W2:Y:S01]  /*1b190*/  MUFU.EX2 R0, R87 ;  /* 0x0000005700007308 */ /* 0x000ea20000000800 */
[----:B------:R-:W-:Y:S01]  /*1b1a0*/  HMMA.16816.F32 R200, R12, R10, R200 ;  /* 0x0000000a0cc8723c */ /* 0x000fe200000018c8 */
[----:B------:R-:W5:Y:S02]  /*1b1b0*/  LDSM.16.MT88.4 R12, [R224+0x7c00] ;  /* 0x007c0000e00c783b */ /* 0x000f640000004200 */
[----:B-1----:R-:W-:Y:S01]  /*1b1c0*/  F2FP.F16.F32.PACK_AB R10, R89, R88 ;  /* 0x00000058590a723e */ /* 0x002fe200000000ff */
[----:B------:R-:W-:Y:S05]  /*1b1d0*/  FADD.FTZ R153, R153, R152 ;  /* 0x0000009899997221 */ /* 0x000fea0000010000 */
[----:B------:R-:W-:Y:S01]  /*1b1e0*/  MUFU.EX2 R2, R2 ;  /* 0x0000000200027308 */ /* 0x000fe20000000800 */
[----:B------:R-:W-:Y:S04]  /*1b1f0*/  FADD.FTZ R153, R154, R153 ;  /* 0x000000999a997221 */ /* 0x000fe80000010000 */
[----:B------:R-:W-:Y:S05]  /*1b200*/  FADD.FTZ R90, R24, R153 ;  /* 0x00000099185a7221 */ /* 0x000fea0000010000 */
[----:B------:R-:W1:Y:S01]  /*1b210*/  MUFU.EX2 R5, R5 ;  /* 0x0000000500057308 */ /* 0x000e620000000800 */
[----:B--2---:R-:W-:Y:S01]  /*1b220*/  F2FP.F16.F32.PACK_AB R9, R0, R83 ;  /* 0x000000530009723e */ /* 0x004fe200000000ff */
[----:B------:R-:W-:Y:S01]  /*1b230*/  FADD.FTZ R91, R25, R90 ;  /* 0x0000005a195b7221 */ /* 0x000fe20000010000 */
[----:B------:R-:W-:Y:S03]  /*1b240*/  FFMA.FTZ R87, R94, UR4, -R4 ;  /* 0x000000045e577c23 */ /* 0x000fe60008010804 */
[----:B------:R-:W-:Y:S04]  /*1b250*/  FADD.FTZ R28, R28, R91 ;  /* 0x0000005b1c1c7221 */ /* 0x000fe80000010000 */
[----:B------:R-:W-:Y:S01]  /*1b260*/  MUFU.EX2 R92, R92 ;  /* 0x0000005c005c7308 */ /* 0x000fe20000000800 */
[----:B------:R-:W-:Y:S04]  /*1b270*/  FADD.FTZ R29, R29, R28 ;  /* 0x0000001c1d1d7221 */ /* 0x000fe80000010000 */
[----:B------:R-:W-:Y:S05]  /*1b280*/  FADD.FTZ R32, R32, R29 ;  /* 0x0000001d20207221 */ /* 0x000fea0000010000 */
[----:B------:R-:W2:Y:S01]  /*1b290*/  MUFU.EX2 R93, R93 ;  /* 0x0000005d005d7308 */ /* 0x000ea20000000800 */
[----:B-1----:R-:W-:Y:S01]  /*1b2a0*/  F2FP.F16.F32.PACK_AB R11, R5, R2 ;  /* 0x00000002050b723e */ /* 0x002fe200000000ff */
[----:B------:R-:W-:Y:S01]  /*1b2b0*/  FADD.FTZ R33, R33, R32 ;  /* 0x0000002021217221 */ /* 0x000fe20000010000 */
[--C-:B------:R-:W-:Y:S03]  /*1b2c0*/  FFMA.FTZ R32, R106, UR4, -R4.reuse ;  /* 0x000000046a207c23 */ /* 0x100fe60008010804 */
[----:B------:R-:W-:Y:S01]  /*1b2d0*/  FADD.FTZ R36, R36, R33 ;  /* 0x0000002124247221 */ /* 0x000fe20000010000 */
[----:B------:R-:W-:Y:S03]  /*1b2e0*/  FFMA.FTZ R33, R107, UR4, -R4 ;  /* 0x000000046b217c23 */ /* 0x000fe60008010804 */
[----:B------:R-:W-:Y:S01]  /*1b2f0*/  MUFU.EX2 R96, R96 ;  /* 0x0000006000607308 */ /* 0x000fe20000000800 */
[C---:B----4-:R-:W-:Y:S05]  /*1b300*/  HMMA.16816.F32 R212, R8.reuse, R16, R212 ;  /* 0x0000001008d4723c */ /* 0x050fea00000018d4 */
[----:B------:R-:W-:Y:S01]  /*1b310*/  FADD.FTZ R17, R105, R144 ;  /* 0x0000009069117221 */ /* 0x000fe20000010000 */
[----:B------:R-:W-:Y:S03]  /*1b320*/  FADD.FTZ R37, R37, R36 ;  /* 0x0000002425257221 */ /* 0x000fe60000010000 */
[----:B------:R-:W1:Y:S01]  /*1b330*/  MUFU.EX2 R97, R97 ;  /* 0x0000006100617308 */ /* 0x000e620000000800 */
[C---:B---3--:R-:W-:Y:S03]  /*1b340*/  HMMA.16816.F32 R204, R8.reuse, R20, R204 ;  /* 0x0000001408cc723c */ /* 0x048fe600000018cc */
[----:B------:R-:W-:Y:S01]  /*1b350*/  FADD.FTZ R17, R146, R17 ;  /* 0x0000001192117221 */ /* 0x000fe20000010000 */
[--C-:B------:R-:W-:Y:S01]  /*1b360*/  FFMA.FTZ R36, R111, UR4, -R4.reuse ;  /* 0x000000046f247c23 */ /* 0x100fe20008010804 */
[----:B------:R-:W-:Y:S01]  /*1b370*/  FADD.FTZ R40, R40, R37 ;  /* 0x0000002528287221 */ /* 0x000fe20000010000 */
[----:B------:R-:W-:Y:S03]  /*1b380*/  FFMA.FTZ R37, R114, UR4, -R4 ;  /* 0x0000000472257c23 */ /* 0x000fe60008010804 */
[----:B------:R-:W-:Y:S01]  /*1b390*/  MUFU.EX2 R87, R87 ;  /* 0x0000005700577308 */ /* 0x000fe20000000800 */
[----:B------:R-:W-:Y:S01]  /*1b3a0*/  FADD.FTZ R108, R108, R17 ;  /* 0x000000116c6c7221 */ /* 0x000fe20000010000 */
[C---:B------:R-:W-:Y:S01]  /*1b3b0*/  HMMA.16816.F32 R208, R8.reuse, R18, R208 ;  /* 0x0000001208d0723c */ /* 0x040fe200000018d0 */
[----:B------:R-:W3:Y:S02]  /*1b3c0*/  LDSM.16.MT88.4 R16, [R6+0x2c00] ;  /* 0x002c00000610783b */ /* 0x000ee40000004200 */
[----:B------:R-:W-:Y:S01]  /*1b3d0*/  FADD.FTZ R31, R31, R108 ;  /* 0x0000006c1f1f7221 */ /* 0x000fe20000010000 */
[----:B------:R-:W-:Y:S01]  /*1b3e0*/  FADD.FTZ R41, R41, R40 ;  /* 0x0000002829297221 */ /* 0x000fe20000010000 */
[----:B------:R-:W-:Y:S03]  /*1b3f0*/  FFMA.FTZ R40, R115, UR4, -R4 ;  /* 0x0000000473287c23 */ /* 0x000fe60008010804 */
[----:B------:R-:W4:Y:S01]  /*1b400*/  MUFU.EX2 R24, R95 ;  /* 0x0000005f00187308 */ /* 0x000f220000000800 */
[----:B------:R-:W-:Y:S01]  /*1b410*/  FADD.FTZ R20, R30, R31 ;  /* 0x0000001f1e147221 */ /* 0x000fe20000010000 */
[----:B------:R-:W-:Y:S03]  /*1b420*/  HMMA.16816.F32 R200, R8, R22, R200 ;  /* 0x0000001608c8723c */ /* 0x000fe600000018c8 */
[----:B------:R-:W-:Y:S01]  /*1b430*/  FADD.FTZ R20, R35, R20 ;  /* 0x0000001423147221 */ /* 0x000fe20000010000 */
[----:B--2---:R-:W-:Y:S01]  /*1b440*/  F2FP.F16.F32.PACK_AB R8, R93, R92 ;  /* 0x0000005c5d08723e */ /* 0x004fe200000000ff */
[----:B------:R-:W-:Y:S03]  /*1b450*/  FFMA.FTZ R35, R110, UR4, -R4 ;  /* 0x000000046e237c23 */ /* 0x000fe60008010804 */
[----:B------:R-:W-:Y:S01]  /*1b460*/  MUFU.EX2 R25, R98 ;  /* 0x0000006200197308 */ /* 0x000fe20000000800 */
[----:B------:R-:W-:Y:S01]  /*1b470*/  FADD.FTZ R109, R109, R20 ;  /* 0x000000146d6d7221 */ /* 0x000fe20000010000 */
[----:B-1----:R-:W-:Y:S01]  /*1b480*/  F2FP.F16.F32.PACK_AB R10, R97, R96 ;  /* 0x00000060610a723e */ /* 0x002fe200000000ff */
[----:B------:R-:W1:Y:S01]  /*1b490*/  LDSM.16.MT88.4 R20, [R224+0x8000] ;  /* 0x00800000e014783b */ /* 0x000e620000004200 */
[--C-:B------:R-:W-:Y:S01]  /*1b4a0*/  FFMA.FTZ R30, R103, UR4, -R4.reuse ;  /* 0x00000004671e7c23 */ /* 0x100fe20008010804 */
[----:B------:R-:W-:Y:S01]  /*1b4b0*/  FADD.FTZ R44, R44, R41 ;  /* 0x000000292c2c7221 */ /* 0x000fe20000010000 */
[----:B------:R-:W-:Y:S01]  /*1b4c0*/  FFMA.FTZ R41, R118, UR4, -R4 ;  /* 0x0000000476297c23 */ /* 0x000fe20008010804 */
[----:B------:R-:W-:Y:S03]  /*1b4d0*/  FADD.FTZ R109, R34, R109 ;  /* 0x0000006d226d7221 */ /* 0x000fe60000010000 */
[----:B------:R-:W2:Y:S01]  /*1b4e0*/  MUFU.EX2 R28, R99 ;  /* 0x00000063001c7308 */ /* 0x000ea20000000800 */
[----:B----4-:R-:W-:Y:S01]  /*1b4f0*/  F2FP.F16.F32.PACK_AB R9, R24, R87 ;  /* 0x000000571809723e */ /* 0x010fe200000000ff */
        /* <DEDUP_REMOVED lines=13> */
[----:B------:R-:W4:Y:S01]  /*1b5d0*/  MUFU.EX2 R7, R7 ;  /* 0x0000000700077308 */ /* 0x000f220000000800 */
[----:B--2---:R-:W-:Y:S01]  /*1b5e0*/  F2FP.F16.F32.PACK_AB R11, R28, R25 ;  /* 0x000000191c0b723e */ /* 0x004fe200000000ff */
[----:B------:R-:W-:Y:S01]  /*1b5f0*/  FADD.FTZ R43, R43, R46 ;  /* 0x0000002e2b2b7221 */ /* 0x000fe20000010000 */
[----:B------:R-:W-:Y:S03]  /*1b600*/  FADD.FTZ R53, R53, R52 ;  /* 0x0000003435357221 */ /* 0x000fe60000010000 */
[----:B------:R-:W-:Y:S01]  /*1b610*/  FADD.FTZ R50, R50, R43 ;  /* 0x0000002b32327221 */ /* 0x000fe20000010000 */
[----:B------:R-:W-:Y:S03]  /*1b620*/  FFMA.FTZ R43, R122, UR4, -R4 ;  /* 0x000000047a2b7c23 */ /* 0x000fe60008010804 */
[----:B------:R-:W-:Y:S01]  /*1b630*/  MUFU.EX2 R101, R101 ;  /* 0x0000006500657308 */ /* 0x000fe20000000800 */
[C---:B-----5:R-:W-:Y:S03]  /*1b640*/  HMMA.16816.F32 R212, R8.reuse, R12, R212 ;  /* 0x0000000c08d4723c */ /* 0x060fe600000018d4 */
[----:B------:R-:W-:Y:S01]  /*1b650*/  FADD.FTZ R56, R56, R53 ;  /* 0x0000003538387221 */ /* 0x000fe20000010000 */
[----:B------:R-:W-:Y:S05]  /*1b660*/  FADD.FTZ R50, R51, R50 ;  /* 0x0000003233327221 */ /* 0x000fea0000010000 */
[----:B------:R-:W2:Y:S01]  /*1b670*/  MUFU.EX2 R104, R104 ;  /* 0x0000006800687308 */ /* 0x000ea20000000800 */
[C---:B------:R-:W-:Y:S01]  /*1b680*/  HMMA.16816.F32 R208, R8.reuse, R14, R208 ;  /* 0x0000000e08d0723c */ /* 0x040fe200000018d0 */
[----:B------:R-:W5:Y:S02]  /*1b690*/  LDSM.16.MT88.4 R12, [R6+0x3000] ;  /* 0x00300000060c783b */ /* 0x000f640000004200 */
        /* <DEDUP_REMOVED lines=36> */
[C---:B-1----:R-:W-:Y:S03]  /*1b8e0*/  HMMA.16816.F32 R212, R8.reuse, R20, R212 ;  /* 0x0000001408d4723c */ /* 0x042fe600000018d4 */
        /* <DEDUP_REMOVED lines=35> */
[----:B------:R-:W-:Y:S03]  /*1bb20*/  FADD.FTZ R87, R87, R0 ;  /* 0x0000000057577221 */ /* 0x000fe60000010000 */
[----:B------:R-:W3:Y:S01]  /*1bb30*/  MUFU.EX2 R67, R67 ;  /* 0x0000004300437308 */ /* 0x000ee20000000800 */
[----:B-1----:R-:W-:Y:S01]  /*1bb40*/  F2FP.F16.F32.PACK_AB R11, R40, R37 ;  /* 0x00000025280b723e */ /* 0x002fe200000000ff */
[--C-:B------:R-:W-:Y:S01]  /*1bb50*/  FFMA.FTZ R0, R127, UR4, -R4.reuse ;  /* 0x000000047f007c23 */ /* 0x100fe20008010804 */
[----:B------:R-:W-:Y:S01]  /*1bb60*/  FADD.FTZ R24, R24, R87 ;  /* 0x0000005718187221 */ /* 0x000fe20000010000 */
[----:B------:R-:W-:Y:S03]  /*1bb70*/  FFMA.FTZ R4, R131, UR4, -R4 ;  /* 0x0000000483047c23 */ /* 0x000fe60008010804 */
[----:B------:R-:W-:Y:S03]  /*1bb80*/  FADD.FTZ R25, R25, R24 ;  /* 0x0000001819197221 */ /* 0x000fe60000010000 */
        /* <DEDUP_REMOVED lines=24> */
[----:B------:R-:W-:Y:S04]  /*1bd10*/  FADD.FTZ R40, R40, R37 ;  /* 0x0000002528287221 */ /* 0x000fe80000010000 */
[----:B------:R-:W-:Y:S05]  /*1bd20*/  FADD.FTZ R41, R41, R40 ;  /* 0x0000002829297221 */ /* 0x000fea0000010000 */
[----:B------:R-:W-:Y:S01]  /*1bd30*/  MUFU.EX2 R31, R31 ;  /* 0x0000001f001f7308 */ /* 0x000fe20000000800 */
[----:B-1----:R-:W-:Y:S01]  /*1bd40*/  F2FP.F16.F32.PACK_AB R23, R44, R43 ;  /* 0x0000002b2c17723e */ /* 0x002fe200000000ff */
[----:B------:R-:W-:Y:S04]  /*1bd50*/  FADD.FTZ R42, R42, R41 ;  /* 0x000000292a2a7221 */ /* 0x000fe80000010000 */
[----:B------:R-:W-:Y:S02]  /*1bd60*/  FADD.FTZ R43, R43, R42 ;  /* 0x0000002a2b2b7221 */ /* 0x000fe40000010000 */
[C---:B-----5:R-:W-:Y:S02]  /*1bd70*/  HMMA.16816.F32 R212, R20.reuse, R12, R212 ;  /* 0x0000000c14d4723c */ /* 0x060fe400000018d4 */
[----:B------:R-:W1:Y:S03]  /*1bd80*/  MUFU.EX2 R34, R34 ;  /* 0x0000002200227308 */ /* 0x000e660000000800 */
[----:B------:R-:W-:Y:S01]  /*1bd90*/  FADD.FTZ R12, R100, R97 ;  /* 0x00000061640c7221 */ /* 0x000fe20000010000 */
[----:B------:R-:W-:Y:S02]  /*1bda0*/  FADD.FTZ R44, R44, R43 ;  /* 0x0000002b2c2c7221 */ /* 0x000fe40000010000 */
[C---:B------:R-:W-:Y:S04]  /*1bdb0*/  HMMA.16816.F32 R208, R20.reuse, R14, R208 ;  /* 0x0000000e14d0723c */ /* 0x040fe800000018d0 */
[----:B------:R-:W-:Y:S01]  /*1bdc0*/  MUFU.EX2 R39, R128 ;  /* 0x0000008000277308 */ /* 0x000fe20000000800 */
[----:B------:R-:W-:Y:S04]  /*1bdd0*/  FADD.FTZ R12, R7, R12 ;  /* 0x0000000c070c7221 */ /* 0x000fe80000010000 */
[----:B------:R-:W-:Y:S01]  /*1bde0*/  FADD.FTZ R101, R101, R12 ;  /* 0x0000000c65657221 */ /* 0x000fe20000010000 */
[C---:B----4-:R-:W-:Y:S01]  /*1bdf0*/  HMMA.16816.F32 R204, R20.reuse, R16, R204 ;  /* 0x0000001014cc723c */ /* 0x050fe200000018cc */
[----:B------:R-:W2:Y:S03]  /*1be00*/  LDSM.16.MT88.4 R12, [R6+0x3c00] ;  /* 0x003c0000060c783b */ /* 0x000ea60000004200 */
[----:B------:R-:W4:Y:S01]  /*1be10*/  MUFU.EX2 R132, R132 ;  /* 0x0000008400847308 */ /* 0x000f220000000800 */
[----:B------:R-:W-:Y:S01]  /*1be20*/  FADD.FTZ R101, R104, R101 ;  /* 0x0000006568657221 */ /* 0x000fe20000010000 */
[----:B-1----:R-:W-:Y:S03]  /*1be30*/  F2FP.F16.F32.PACK_AB R16, R34, R31 ;  /* 0x0000001f2210723e */ /* 0x002fe600000000ff */
[----:B------:R-:W-:Y:S01]  /*1be40*/  FADD.FTZ R26, R26, R101 ;  /* 0x000000651a1a7221 */ /* 0x000fe20000010000 */
[----:B------:R-:W-:Y:S04]  /*1be50*/  HMMA.16816.F32 R200, R20, R18, R200 ;  /* 0x0000001214c8723c */ /* 0x000fe800000018c8 */
[----:B------:R-:W-:Y:S01]  /*1be60*/  MUFU.EX2 R5, R5 ;  /* 0x0000000500057308 */ /* 0x000fe20000000800 */
[----:B------:R-:W-:Y:S04]  /*1be70*/  FADD.FTZ R27, R27, R26 ;  /* 0x0000001a1b1b7221 */ /* 0x000fe80000010000 */
[----:B------:R-:W-:Y:S05]  /*1be80*/  FADD.FTZ R38, R38, R27 ;  /* 0x0000001b26267221 */ /* 0x000fea0000010000 */
[----:B------:R-:W1:Y:S01]  /*1be90*/  MUFU.EX2 R0, R0 ;  /* 0x0000000000007308 */ /* 0x000e620000000800 */
[----:B------:R-:W-:Y:S01]  /*1bea0*/  FADD.FTZ R47, R47, R38 ;  /* 0x000000262f2f7221 */ /* 0x000fe20000010000 */
[----:B----4-:R-:W-:Y:S03]  /*1beb0*/  F2FP.F16.F32.PACK_AB R18, R132, R39 ;  /* 0x000000278412723e */ /* 0x010fe600000000ff */
[----:B------:R-:W-:Y:S05]  /*1bec0*/  FADD.FTZ R4, R58, R47 ;  /* 0x0000002f3a047221 */ /* 0x000fea0000010000 */
[----:B------:R-:W4:Y:S01]  /*1bed0*/  MUFU.EX2 R2, R2 ;  /* 0x0000000200027308 */ /* 0x000f220000000800 */
[----:B------:R-:W-:Y:S04]  /*1bee0*/  FADD.FTZ R4, R67, R4 ;  /* 0x0000000443047221 */ /* 0x000fe80000010000 */
[----:B------:R-:W-:Y:S01]  /*1bef0*/  FADD.FTZ R75, R75, R4 ;  /* 0x000000044b4b7221 */ /* 0x000fe20000010000 */
[----:B-1----:R-:W-:Y:S03]  /*1bf00*/  F2FP.F16.F32.PACK_AB R17, R0, R5 ;  /* 0x000000050011723e */ /* 0x002fe600000000ff */
[----:B------:R-:W-:Y:S01]  /*1bf10*/  FADD.FTZ R86, R86, R75 ;  /* 0x0000004b56567221 */ /* 0x000fe20000010000 */
[----:B------:R-:W-:Y:S03]  /*1bf20*/  FADD.FTZ R5, R5, R44 ;  /* 0x0000002c05057221 */ /* 0x000fe60000010000 */
[----:B------:R-:W-:Y:S01]  /*1bf30*/  FADD.FTZ R31, R31, R86 ;  /* 0x000000561f1f7221 */ /* 0x000fe20000010000 */
[----:B------:R-:W-:Y:S01]  /*1bf40*/  FADD.FTZ R5, R0, R5 ;  /* 0x0000000500057221 */ /* 0x000fe20000010000 */
[----:B----4-:R-:W-:Y:S02]  /*1bf50*/  F2FP.F16.F32.PACK_AB R19, R193, R2 ;  /* 0x00000002c113723e */ /* 0x010fe400000000ff */
[----:B------:R-:W-:Y:S01]  /*1bf60*/  FADD.FTZ R34, R34, R31 ;  /* 0x0000001f22227221 */ /* 0x000fe20000010000 */
[----:B------:R-:W-:Y:S03]  /*1bf70*/  FADD.FTZ R2, R2, R5 ;  /* 0x0000000502027221 */ /* 0x000fe60000010000 */
[----:B------:R-:W-:Y:S01]  /*1bf80*/  FADD.FTZ R39, R39, R34 ;  /* 0x0000002227277221 */ /* 0x000fe20000010000 */
[----:B------:R-:W-:Y:S01]  /*1bf90*/  FADD.FTZ R193, R193, R2 ;  /* 0x00000002c1c17221 */ /* 0x000fe20000010000 */
[C---:B---3--:R-:W-:Y:S05]  /*1bfa0*/  HMMA.16816.F32 R212, R16.reuse, R8, R212 ;  /* 0x0000000810d4723c */ /* 0x048fea00000018d4 */
[----:B------:R-:W-:Y:S03]  /*1bfb0*/  FADD.FTZ R192, R132, R39 ;  /* 0x0000002784c07221 */ /* 0x000fe60000010000 */
[C---:B------:R-:W-:Y:S08]  /*1bfc0*/  HMMA.16816.F32 R208, R16.reuse, R10, R208 ;  /* 0x0000000a10d0723c */ /* 0x040ff000000018d0 */
[C---:B--2---:R-:W-:Y:S08]  /*1bfd0*/  HMMA.16816.F32 R204, R16.reuse, R12, R204 ;  /* 0x0000000c10cc723c */ /* 0x044ff000000018cc */
[----:B------:R-:W-:Y:S01]  /*1bfe0*/  HMMA.16816.F32 R200, R16, R14, R200 ;  /* 0x0000000e10c8723c */ /* 0x000fe200000018c8 */
[----:B------:R-:W-:Y:S08]  /*1bff0*/  @!UPT UIADD3 URZ, UPT, UPT, URZ, URZ, URZ ;  /* 0x000000fffffff290 */ /* 0x000ff0000fffe0ff */
[----:B------:R-:W-:Y:S11]  /*1c000*/  @P0 BRA `(.L_x_1895) ;  /* 0xffffffac007c0947 */ /* 0x000ff6000383ffff */
.L_x_1891:
[----:B------:R-:W2:Y:S01]  /*1c010*/  SHFL.BFLY PT, R5, R192, 0x2, 0x1f ;  /* 0x0c401f00c0057f89 */ /* 0x000ea200000e0000 */
[----:B------:R-:W-:Y:S01]  /*1c020*/  SHF.L.U32 R7, R189, 0x1, RZ ;  /* 0x00000001bd077819 */ /* 0x000fe200000006ff */
[----:B------:R-:W3:Y:S01]  /*1c030*/  S2UR UR6, SR_CTAID.X ;  /* 0x00000000000679c3 */ /* 0x000ee20000002500 */
[----:B------:R-:W-:Y:S01]  /*1c040*/  ISETP.NE.AND P2, PT, R197, -0x1, PT ;  /* 0xffffffffc500780c */ /* 0x000fe20003f45270 */
[----:B------:R-:W4:Y:S01]  /*1c050*/  SHFL.BFLY PT, R0, R193, 0x2, 0x1f ;  /* 0x0c401f00c1007f89 */ /* 0x000f2200000e0000 */
[----:B------:R-:W-:Y:S01]  /*1c060*/  LOP3.LUT R9, R190, 0x6, R7, 0xf8, !PT ;  /* 0x00000006be097812 */ /* 0x000fe200078ef807 */
[----:B------:R-:W-:Y:S01]  /*1c070*/  BSSY.RECONVERGENT B0, `(.L_x_1896) ;  /* 0x0000065000007945 */ /* 0x000fe20003800200 */
[--C-:B------:R-:W-:Y:S01]  /*1c080*/  LOP3.LUT R7, R223, 0xc0, R222.reuse, 0xf8, !PT ;  /* 0x000000c0df077812 */ /* 0x100fe200078ef8de */
[----:B------:R-:W5:Y:S01]  /*1c090*/  S2R R8, SR_CTAID.Y ;  /* 0x0000000000087919 */ /* 0x000f620000002600 */
[----:B------:R-:W-:Y:S02]  /*1c0a0*/  LOP3.LUT R222, R9, 0x20, R222, 0xf8, !PT ;  /* 0x0000002009de7812 */ /* 0x000fe400078ef8de */
[----:B------:R-:W-:Y:S01]  /*1c0b0*/  LOP3.LUT R14, R3, 0x40, RZ, 0xc0, !PT ;  /* 0x00000040030e7812 */ /* 0x000fe200078ec0ff */
[----:B------:R-:W1:Y:S01]  /*1c0c0*/  S2R R9, SR_CTAID.Z ;  /* 0x0000000000097919 */ /* 0x000e620000002700 */
[----:B------:R-:W-:-:S02]  /*1c0d0*/  LOP3.LUT R7, R222, R7, RZ, 0xfc, !PT ;  /* 0x00000007de077212 */ /* 0x000fc400078efcff */
[----:B------:R-:W-:Y:S02]  /*1c0e0*/  LOP3.LUT R12, R3, 0x20, RZ, 0xc0, !PT ;  /* 0x00000020030c7812 */ /* 0x000fe400078ec0ff */
[----:B------:R-:W1:Y:S01]  /*1c0f0*/  LDC R3, c[0x0][0x434] ;  /* 0x00010d00ff037b82 */ /* 0x000e620000000800 */
[----:B------:R-:W-:Y:S01]  /*1c100*/  LOP3.LUT P5, RZ, R189, 0x3, RZ, 0xc0, !PT ;  /* 0x00000003bdff7812 */ /* 0x000fe200078ac0ff */
[----:B--2---:R-:W-:Y:S01]  /*1c110*/  FADD.FTZ R6, R5, R192 ;  /* 0x000000c005067221 */ /* 0x004fe20000010000 */
[----:B---3--:R-:W-:Y:S01]  /*1c120*/  USHF.L.U32 UR6, UR6, 0x6, URZ ;  /* 0x0000000606067899 */ /* 0x008fe200080006ff */
[----:B----4-:R-:W-:-:S03]  /*1c130*/  FADD.FTZ R11, R0, R193 ;  /* 0x000000c1000b7221 */ /* 0x010fc60000010000 */
[----:B------:R-:W2:Y:S04]  /*1c140*/  SHFL.BFLY PT, R5, R6, 0x1, 0x1f ;  /* 0x0c201f0006057f89 */ /* 0x000ea800000e0000 */
[----:B------:R-:W3:Y:S01]  /*1c150*/  SHFL.BFLY PT, R0, R11, 0x1, 0x1f ;  /* 0x0c201f000b007f89 */ /* 0x000ee200000e0000 */
[----:B--2---:R-:W-:Y:S02]  /*1c160*/  FADD.FTZ R2, R6, R5 ;  /* 0x0000000506027221 */ /* 0x004fe40000010000 */
[----:B------:R-:W2:Y:S01]  /*1c170*/  LDC.U8 R6, c[0x0][0x548] ;  /* 0x00015200ff067b82 */ /* 0x000ea20000000000 */
[----:B---3--:R-:W-:Y:S01]  /*1c180*/  FADD.FTZ R0, R11, R0 ;  /* 0x000000000b007221 */ /* 0x008fe20000010000 */
[----:B------:R-:W3:Y:S01]  /*1c190*/  MUFU.RCP R5, R2 ;  /* 0x0000000200057308 */ /* 0x000ee20000001000 */
[----:B------:R-:W-:-:S02]  /*1c1a0*/  FSETP.NE.FTZ.AND P1, PT, R2, RZ, PT ;  /* 0x000000ff0200720b */ /* 0x000fc40003f35000 */
[----:B------:R-:W-:Y:S02]  /*1c1b0*/  LEA R11, R7, UR5, 0x1 ;  /* 0x00000005070b7c11 */ /* 0x000fe4000f8e08ff */
[----:B------:R-:W-:Y:S02]  /*1c1c0*/  FSETP.NE.FTZ.AND P0, PT, R0, RZ, PT ;  /* 0x000000ff0000720b */ /* 0x000fe40003f15000 */
[C---:B------:R-:W-:Y:S01]  /*1c1d0*/  IADD3 R13, PT, PT, R11.reuse, -R14, RZ ;  /* 0x8000000e0b0d7210 */ /* 0x040fe20007ffe0ff */
[----:B------:R-:W4:Y:S01]  /*1c1e0*/  MUFU.RCP R4, R0 ;  /* 0x0000000000047308 */ /* 0x000f220000001000 */
[----:B------:R-:W-:-:S05]  /*1c1f0*/  IADD3 R17, PT, PT, R11, -R12, RZ ;  /* 0x8000000c0b117210 */ /* 0x000fca0007ffe0ff */
[----:B------:R-:W1:Y:S02]  /*1c200*/  @P1 LDC R15, c[0x0][0x458] ;  /* 0x00011600ff0f1b82 */ /* 0x000e640000000800 */
[----:B------:R-:W-:Y:S01]  /*1c210*/  @P1 MUFU.LG2 R2, R2 ;  /* 0x0000000200021308 */ /* 0x000fe20000000c00 */
[----:B---3--:R-:W-:Y:S02]  /*1c220*/  FSEL R5, R5, 1, P1 ;  /* 0x3f80000005057808 */ /* 0x008fe40000800000 */
[----:B--2---:R-:W-:-:S03]  /*1c230*/  ISETP.NE.AND P3, PT, R6, RZ, PT ;  /* 0x000000ff0600720c */ /* 0x004fc60003f65270 */
[C---:B------:R-:W-:Y:S01]  /*1c240*/  FMUL.FTZ R212, R5.reuse, R212 ;  /* 0x000000d405d47220 */ /* 0x040fe20000410000 */
[C---:B------:R-:W-:Y:S01]  /*1c250*/  FMUL.FTZ R213, R5.reuse, R213 ;  /* 0x000000d505d57220 */ /* 0x040fe20000410000 */
[C---:B------:R-:W-:Y:S01]  /*1c260*/  FMUL.FTZ R208, R5.reuse, R208 ;  /* 0x000000d005d07220 */ /* 0x040fe20000410000 */
[----:B----4-:R-:W-:Y:S01]  /*1c270*/  FSEL R4, R4, 1, P0 ;  /* 0x3f80000004047808 */ /* 0x010fe20000000000 */
        /* <DEDUP_REMOVED lines=13> */
[----:B------:R-:W2:Y:S01]  /*1c350*/  @P2 LDC.64 R6, c[0x0][0x408] ;  /* 0x00010200ff062b82 */ /* 0x000ea20000000a00 */
[----:B------:R-:W3:Y:S01]  /*1c360*/  @P0 MUFU.LG2 R0, R0 ;  /* 0x0000000000000308 */ /* 0x000ee20000000c00 */
[----:B------:R-:W-:-:S02]  /*1c370*/  ISETP.NE.OR P4, PT, R197, -0x1, !P3 ;  /* 0xffffffffc500780c */ /* 0x000fc40005f85670 */
[----:B------:R-:W-:Y:S02]  /*1c380*/  F2FP.F16.F32.PACK_AB R212, R213, R212 ;  /* 0x000000d4d5d4723e */ /* 0x000fe400000000ff */
[----:B------:R-:W-:Y:S02]  /*1c390*/  F2FP.F16.F32.PACK_AB R214, R215, R214 ;  /* 0x000000d6d7d6723e */ /* 0x000fe400000000ff */
[----:B------:R-:W5:Y:S01]  /*1c3a0*/  @!P2 LDC.64 R4, c[0x0][0x400] ;  /* 0x00010000ff04ab82 */ /* 0x000f620000000a00 */
[----:B------:R-:W-:Y:S01]  /*1c3b0*/  F2FP.F16.F32.PACK_AB R208, R209, R208 ;  /* 0x000000d0d1d0723e */ /* 0x000fe200000000ff */
[----:B------:R-:W-:Y:S01]  /*1c3c0*/  STS [R11], R212 ;  /* 0x000000d40b007388 */ /* 0x000fe20000000800 */
[----:B------:R-:W-:Y:S02]  /*1c3d0*/  F2FP.F16.F32.PACK_AB R210, R211, R210 ;  /* 0x000000d2d3d2723e */ /* 0x000fe400000000ff */
[----:B------:R-:W-:Y:S01]  /*1c3e0*/  F2FP.F16.F32.PACK_AB R204, R205, R204 ;  /* 0x000000cccdcc723e */ /* 0x000fe200000000ff */
[----:B------:R4:W-:Y:S01]  /*1c3f0*/  STS [R11+0x200], R214 ;  /* 0x000200d60b007388 */ /* 0x0009e20000000800 */
[----:B------:R-:W-:Y:S01]  /*1c400*/  F2FP.F16.F32.PACK_AB R206, R207, R206 ;  /* 0x000000cecfce723e */ /* 0x000fe200000000ff */
[----:B------:R-:W1:Y:S01]  /*1c410*/  @!P3 LDC R10, c[0x0][0x3e0] ;  /* 0x0000f800ff0abb82 */ /* 0x000e620000000800 */
[----:B------:R-:W-:Y:S01]  /*1c420*/  F2FP.F16.F32.PACK_AB R200, R201, R200 ;  /* 0x000000c8c9c8723e */ /* 0x000fe200000000ff */
[----:B------:R-:W-:Y:S01]  /*1c430*/  STS [R17+0x10], R208 ;  /* 0x000010d011007388 */ /* 0x000fe20000000800 */
[----:B------:R-:W-:Y:S01]  /*1c440*/  F2FP.F16.F32.PACK_AB R202, R203, R202 ;  /* 0x000000cacbca723e */ /* 0x000fe200000000ff */
[----:B---3--:R-:W-:-:S02]  /*1c450*/  @P0 FMUL.FTZ R0, R0, 0.69314718246459960938 ;  /* 0x3f31721800000820 */ /* 0x008fc40000410000 */
[----:B------:R3:W-:Y:S02]  /*1c460*/  STS [R17+0x210], R210 ;  /* 0x000210d211007388 */ /* 0x0007e40000000800 */
[----:B------:R-:W3:Y:S01]  /*1c470*/  @P0 LDC R14, c[0x0][0x458] ;  /* 0x00011600ff0e0b82 */ /* 0x000ee20000000800 */
[----:B--2---:R-:W-:Y:S01]  /*1c480*/  @P2 IMAD.WIDE.U32 R20, R197, R6, RZ ;  /* 0x00000006c5142225 */ /* 0x004fe200078e00ff */
[----:B------:R2:W-:Y:S01]  /*1c490*/  STS [R13+0x20], R204 ;  /* 0x000020cc0d007388 */ /* 0x0005e20000000800 */
[----:B------:R-:W-:-:S03]  /*1c4a0*/  MOV R6, 0x7f800000 ;  /* 0x7f80000000067802 */ /* 0x000fc60000000f00 */
[----:B------:R2:W-:Y:S02]  /*1c4b0*/  STS [R13+0x220], R206 ;  /* 0x000220ce0d007388 */ /* 0x0005e40000000800 */
[----:B------:R-:W2:Y:S01]  /*1c4c0*/  @P3 LDC R16, c[0x0][0x454] ;  /* 0x00011500ff103b82 */ /* 0x000ea20000000800 */
[----:B-----5:R-:W-:-:S04]  /*1c4d0*/  @!P2 IMAD.WIDE.U32 R18, R8, R4, RZ ;  /* 0x000000040812a225 */ /* 0x020fc800078e00ff */
[----:B------:R-:W-:Y:S01]  /*1c4e0*/  @!P2 IMAD R5, R8, R5, R19 ;  /* 0x000000050805a224 */ /* 0x000fe200078e0213 */
[----:B----4-:R-:W-:Y:S01]  /*1c4f0*/  IADD3 R11, PT, PT, -R12, R13, RZ ;  /* 0x0000000d0c0b7210 */ /* 0x010fe20007ffe1ff */
[----:B------:R-:W-:Y:S01]  /*1c500*/  @P2 IMAD R5, R197, R7, R21 ;  /* 0x00000007c5052224 */ /* 0x000fe200078e0215 */
[----:B------:R-:W-:Y:S01]  /*1c510*/  MOV R7, 0x7f800000 ;  /* 0x7f80000000077802 */ /* 0x000fe20000000f00 */
[C---:B-1----:R-:W-:Y:S02]  /*1c520*/  @!P3 IMAD R10, R8.reuse, R10, R9 ;  /* 0x0000000a080ab224 */ /* 0x042fe400078e0209 */
[----:B------:R1:W-:Y:S01]  /*1c530*/  STS [R11+0x30], R200 ;  /* 0x000030c80b007388 */ /* 0x0003e20000000800 */
[-C--:B------:R-:W-:Y:S02]  /*1c540*/  @!P4 IMAD R197, R8, R3.reuse, RZ ;  /* 0x0000000308c5c224 */ /* 0x080fe400078e02ff */
[----:B---3--:R-:W-:Y:S01]  /*1c550*/  @P1 FMUL.FTZ R17, R2, 0.69314718246459960938 ;  /* 0x3f31721802111820 */ /* 0x008fe20000410000 */
[----:B------:R1:W-:Y:S01]  /*1c560*/  STS [R11+0x230], R202 ;  /* 0x000230ca0b007388 */ /* 0x0003e20000000800 */
[----:B------:R-:W-:-:S02]  /*1c570*/  @!P3 IMAD R4, R10, R3, RZ ;  /* 0x000000030a04b224 */ /* 0x000fc400078e02ff */
[----:B------:R-:W-:Y:S01]  /*1c580*/  @P0 FFMA.FTZ R6, R133, R14, R0 ;  /* 0x0000000e85060223 */ /* 0x000fe20000010000 */
[----:B------:R-:W-:Y:S01]  /*1c590*/  @P1 FFMA.FTZ R7, R134, R15, R17 ;  /* 0x0000000f86071223 */ /* 0x000fe20000010011 */
[----:B------:R-:W-:Y:S01]  /*1c5a0*/  SHF.R.U32.HI R0, RZ, 0x2, R189 ;  /* 0x00000002ff007819 */ /* 0x000fe200000116bd */
[----:B--2---:R-:W-:Y:S01]  /*1c5b0*/  @P3 IMAD R4, R9, R16, R197 ;  /* 0x0000001009043224 */ /* 0x004fe200078e02c5 */
[----:B------:R-:W-:Y:S06]  /*1c5c0*/  BAR.SYNC.DEFER_BLOCKING 0x0 ;  /* 0x0000000000007b1d */ /* 0x000fec0000010000 */
[----:B-1----:R-:W-:Y:S05]  /*1c5d0*/  @P5 BRA `(.L_x_1897) ;  /* 0x0000000000385947 */ /* 0x002fea0003800000 */
[----:B------:R-:W1:Y:S01]  /*1c5e0*/  LDCU.64 UR4, c[0x0][0x420] ;  /* 0x00008400ff0477ac */ /* 0x000e620008000a00 */
[----:B------:R-:W-:Y:S01]  /*1c5f0*/  LOP3.LUT R3, R188, 0x30, RZ, 0xc0, !PT ;  /* 0x00000030bc037812 */ /* 0x000fe200078ec0ff */
[----:B------:R-:W-:-:S03]  /*1c600*/  VIADD R11, R4, UR6 ;  /* 0x00000006040b7c36 */ /* 0x000fc60008000000 */
[----:B------:R-:W-:Y:S01]  /*1c610*/  LOP3.LUT R2, R3, 0x7, R0, 0xf8, !PT ;  /* 0x0000000703027812 */ /* 0x000fe200078ef800 */
[----:B------:R-:W-:-:S03]  /*1c620*/  VIADD R3, R198, -UR6 ;  /* 0x80000006c6037c36 */ /* 0x000fc60008000000 */
        /* <DEDUP_REMOVED lines=9> */
.L_x_1897:
[----:B------:R-:W-:Y:S05]  /*1c6c0*/  BSYNC.RECONVERGENT B0 ;  /* 0x0000000000007941 */ /* 0x000fea0003800200 */
.L_x_1896:
[----:B------:R-:W2:Y:S01]  /*1c6d0*/  LDCU UR4, c[0x0][0x440] ;  /* 0x00008800ff0477ac */ /* 0x000ea20008000800 */
[----:B-1----:R-:W1:Y:S01]  /*1c6e0*/  LDC.64 R2, c[0x0][0x408] ;  /* 0x00010200ff027b82 */ /* 0x002e620000000a00 */
[----:B------:R-:W-:Y:S01]  /*1c6f0*/  VIADD R11, R198, -UR6 ;  /* 0x80000006c60b7c36 */ /* 0x000fe20008000000 */
[----:B------:R-:W-:Y:S01]  /*1c700*/  @P2 MOV R18, R20 ;  /* 0x0000001400122202 */ /* 0x000fe20000000f00 */
[----:B------:R-:W-:Y:S01]  /*1c710*/  IMAD.MOV.U32 R227, RZ, RZ, RZ ;  /* 0x000000ffffe37224 */ /* 0x000fe200078e00ff */
[----:B------:R-:W3:Y:S01]  /*1c720*/  LDS.128 R12, [R225] ;  /* 0x00000000e10c7984 */ /* 0x000ee20000000c00 */
[----:B--2---:R-:W-:Y:S01]  /*1c730*/  ISETP.GE.AND P1, PT, R226, UR4, PT ;  /* 0x00000004e2007c0c */ /* 0x004fe2000bf26270 */
[----:B------:R-:W2:Y:S03]  /*1c740*/  LDCU.64 UR4, c[0x0][0x410] ;  /* 0x00008200ff0477ac */ /* 0x000ea60008000a00 */
[----:B------:R-:W-:Y:S01]  /*1c750*/  ISETP.GE.OR P0, PT, R0, R11, P1 ;  /* 0x0000000b0000720c */ /* 0x000fe20000f06670 */
[----:B-1----:R-:W-:-:S04]  /*1c760*/  IMAD.WIDE.U32 R6, R2, UR6, R226 ;  /* 0x0000000602067c25 */ /* 0x002fc8000f8e00e2 */
[----:B------:R-:W-:Y:S01]  /*1c770*/  IMAD R4, R3, UR6, R7 ;  /* 0x0000000603047c24 */ /* 0x000fe2000f8e0207 */
[----:B------:R-:W-:-:S07]  /*1c780*/  IADD3 R16, P2, PT, R18, R6, RZ ;  /* 0x0000000612107210 */ /* 0x000fce0007f5e0ff */
[----:B------:R-:W1:Y:S01]  /*1c790*/  @!P0 LDC.64 R6, c[0x0][0x3f0] ;  /* 0x0000fc00ff068b82 */ /* 0x000e620000000a00 */
[----:B------:R-:W-:Y:S01]  /*1c7a0*/  IMAD.X R17, R5, 0x1, R4, P2 ;  /* 0x0000000105117824 */ /* 0x000fe200010e0604 */
[----:B------:R-:W-:Y:S01]  /*1c7b0*/  IADD3 R4, PT, PT, R0, 0x20, RZ ;  /* 0x0000002000047810 */ /* 0x000fe20007ffe0ff */
[----:B--2---:R-:W-:-:S03]  /*1c7c0*/  IMAD.WIDE.U32 R16, R9, UR4, R16 ;  /* 0x0000000409107c25 */ /* 0x004fc6000f8e0010 */
[----:B------:R-:W-:Y:S01]  /*1c7d0*/  ISETP.GE.OR P1, PT, R4, R11, P1 ;  /* 0x0000000b0400720c */ /* 0x000fe20000f26670 */
[----:B------:R-:W-:Y:S01]  /*1c7e0*/  IMAD R19, R9, UR5, R17 ;  /* 0x0000000509137c24 */ /* 0x000fe2000f8e0211 */
[----:B------:R-:W-:-:S05]  /*1c7f0*/  @!P0 MOV R18, R16 ;  /* 0x0000001000128202 */ /* 0x000fca0000000f00 */
[----:B------:R-:W-:-:S04]  /*1c800*/  @!P0 IMAD.WIDE.U32 R20, R0, R2, R18 ;  /* 0x0000000200148225 */ /* 0x000fc800078e0012 */
[----:B------:R-:W-:Y:S01]  /*1c810*/  @!P0 IMAD R8, R0, R3, R21 ;  /* 0x0000000300088224 */ /* 0x000fe200078e0215 */
[----:B-1----:R-:W-:-:S04]  /*1c820*/  @!P0 LEA R10, P2, R20, R6, 0x1 ;  /* 0x00000006140a8211 */ /* 0x002fc800078408ff */
[----:B------:R-:W-:Y:S02]  /*1c830*/  @!P0 LEA.HI.X R11, R20, R7, R8, 0x1, P2 ;  /* 0x00000007140b8211 */ /* 0x000fe400010f0c08 */
[----:B------:R1:W2:Y:S04]  /*1c840*/  LDS.128 R4, [R225+0x800] ;  /* 0x00080000e1047984 */ /* 0x0002a80000000c00 */
[----:B---3--:R1:W-:Y:S01]  /*1c850*/  @!P0 STG.E.128 desc[UR10][R10.64], R12 ;  /* 0x0000000c0a008986 */ /* 0x0083e2000c101d0a */
[----:B------:R-:W-:Y:S05]  /*1c860*/  @P1 EXIT ;  /* 0x000000000000194d */ /* 0x000fea0003800000 */
[----:B------:R-:W3:Y:S01]  /*1c870*/  LDCU.64 UR4, c[0x0][0x3f0] ;  /* 0x00007e00ff0477ac */ /* 0x000ee20008000a00 */
[----:B------:R-:W-:Y:S02]  /*1c880*/  IADD3 R9, P0, PT, R0, 0x20, RZ ;  /* 0x0000002000097810 */ /* 0x000fe40007f1e0ff */
[----:B------:R-:W-:Y:S02]  /*1c890*/  MOV R17, R19 ;  /* 0x0000001300117202 */ /* 0x000fe40000000f00 */
[----:B-1----:R-:W-:Y:S01]  /*1c8a0*/  IADD3.X R11, PT, PT, RZ, RZ, RZ, P0, !PT ;  /* 0x000000ffff0b7210 */ /* 0x002fe200007fe4ff */
[----:B------:R-:W-:-:S04]  /*1c8b0*/  IMAD.WIDE.U32 R16, R9, R2, R16 ;  /* 0x0000000209107225 */ /* 0x000fc800078e0010 */
[----:B------:R-:W-:-:S04]  /*1c8c0*/  IMAD R0, R11, R2, RZ ;  /* 0x000000020b007224 */ /* 0x000fc800078e02ff */
[----:B------:R-:W-:Y:S01]  /*1c8d0*/  IMAD R0, R9, R3, R0 ;  /* 0x0000000309007224 */ /* 0x000fe200078e0200 */
[----:B---3--:R-:W-:-:S04]  /*1c8e0*/  LEA R2, P0, R16, UR4, 0x1 ;  /* 0x0000000410027c11 */ /* 0x008fc8000f8008ff */
[----:B------:R-:W-:-:S04]  /*1c8f0*/  IADD3 R3, PT, PT, R0, R17, RZ ;  /* 0x0000001100037210 */ /* 0x000fc80007ffe0ff */
[----:B------:R-:W-:-:S05]  /*1c900*/  LEA.HI.X R3, R16, UR5, R3, 0x1, P0 ;  /* 0x0000000510037c11 */ /* 0x000fca00080f0c03 */
[----:B--2---:R-:W-:Y:S01]  /*1c910*/  STG.E.128 desc[UR10][R2.64], R4 ;  /* 0x0000000402007986 */ /* 0x004fe2000c101d0a */
[----:B------:R-:W-:Y:S05]  /*1c920*/  EXIT ;  /* 0x000000000000794d */ /* 0x000fea0003800000 */
.L_x_1898:
        /* <DEDUP_REMOVED lines=13> */
.L_x_4892:


//--------------------- .text._ZN5flash24flash_fwd_splitkv_kernelI23Flash_fwd_kernel_traitsILi32ELi64ELi256ELi4ELb0ELb0EN7cutlass6half_tE19Flash_kernel_traitsILi32ELi64ELi256ELi4ES3_EELb1ELb0ELb1ELb0ELb0ELb1ELb0ELb1EEEvNS_16Flash_fwd_paramsE --------------------------
	.section	.text._ZN5flash24flash_fwd_splitkv_kernelI23Flash_fwd_kernel_traitsILi32ELi64ELi256ELi4ELb0ELb0EN7cutlass6half_tE19Flash_kernel_traitsILi32ELi64ELi256ELi4ES3_EELb1ELb0ELb1ELb0ELb0ELb1ELb0ELb1EEEvNS_16Flash_fwd_paramsE,"ax",@progbits
	.align	128
        .global         _ZN5flash24flash_fwd_splitkv_kernelI23Flash_fwd_kernel_traitsILi32ELi64ELi256ELi4ELb0ELb0EN7cutlass6half_tE19Flash_kernel_traitsILi32ELi64ELi256ELi4ES3_EELb1ELb0ELb1ELb0ELb0ELb1ELb0ELb1EEEvNS_16Flash_fwd_paramsE
        .type           _ZN5flash24flash_fwd_splitkv_kernelI23Flash_fwd_kernel_traitsILi32ELi64ELi256ELi4ELb0ELb0EN7cutlass6half_tE19Flash_kernel_traitsILi32ELi64ELi256ELi4ES3_EELb1ELb0ELb1ELb0ELb0ELb1ELb0ELb1EEEvNS_16Flash_fwd_paramsE,@function
        .size           _ZN5flash24flash_fwd_splitkv_kernelI23Flash_fwd_kernel_traitsILi32ELi64ELi256ELi4ELb0ELb0EN7cutlass6half_tE19Flash_kernel_traitsILi32ELi64ELi256ELi4ES3_EELb1ELb0ELb1ELb0ELb0ELb1ELb0ELb1EEEvNS_16Flash_fwd_paramsE,(.L_x_4893 - _ZN5flash24flash_fwd_splitkv_kernelI23Flash_fwd_kernel_traitsILi32ELi64ELi256ELi4ELb0ELb0EN7cutlass6half_tE19Flash_kernel_traitsILi32ELi64ELi256ELi4ES3_EELb1ELb0ELb1ELb0ELb0ELb1ELb0ELb1EEEvNS_16Flash_fwd_paramsE)
        .other          _ZN5flash24flash_fwd_splitkv_kernelI23Flash_fwd_kernel_traitsILi32ELi64ELi256ELi4ELb0ELb0EN7cutlass6half_tE19Flash_kernel_traitsILi32ELi64ELi256ELi4ES3_EELb1ELb0ELb1ELb0ELb0ELb1ELb0ELb1EEEvNS_16Flash_fwd_paramsE,@"STO_CUDA_ENTRY STV_DEFAULT"
_ZN5flash24flash_fwd_splitkv_kernelI23Flash_fwd_kernel_traitsILi32ELi64ELi256ELi4ELb0ELb0EN7cutlass6half_tE19Flash_kernel_traitsILi32ELi64ELi256ELi4ES3_EELb1ELb0ELb1ELb0ELb0ELb1ELb0ELb1EEEvNS_16Flash_fwd_paramsE:
.text._ZN5flash24flash_fwd_splitkv_kernelI23Flash_fwd_kernel_traitsILi32ELi64ELi256ELi4ELb0ELb0EN7cutlass6half_tE19Flash_kernel_traitsILi32ELi64ELi256ELi4ES3_EELb1ELb0ELb1ELb0ELb0ELb1ELb0ELb1EEEvNS_16Flash_fwd_paramsE:
        /* <DEDUP_REMOVED lines=51> */
.L_x_1899:
        /* <DEDUP_REMOVED lines=79> */
.L_x_1902:
[----:B------:R-:W-:Y:S05]  /*0820*/  BSYNC.RECONVERGENT B0 ;  /* 0x0000000000007941 */ /* 0x000fea0003800200 */
.L_x_1901:
        /* <DEDUP_REMOVED lines=14> */
.L_x_1900:
        /* <DEDUP_REMOVED lines=10> */
.L_x_1903:
[----:B------:R-:W-:Y:S05]  /*09b0*/  BRA.U !UP0, `(.L_x_1904) ;  /* 0x0000000508947547 */ /* 0x000fea000b800000 */
[----:B------:R-:W1:Y:S01]  /*09c0*/  LDC R5, c[0x0][0x4f0] ;  /* 0x00013c00ff057b82 */ /* 0x000e620000000800 */
[----:B------:R-:W-:Y:S01]  /*09d0*/  LEA R6, R59, 0xffffff00, 0x8 ;  /* 0xffffff003b067811 */ /* 0x000fe200078e40ff */
[----:B------:R-:W2:Y:S01]  /*09e0*/  LDCU.64 UR6, c[0x0][0x4e8] ;  /* 0x00009d00ff0677ac */ /* 0x000ea20008000a00 */
[----:B------:R-:W3:Y:S05]  /*09f0*/  LDCU.64 UR8, c[0x0][0x3a0] ;  /* 0x00007400ff0877ac */ /* 0x000eea0008000a00 */
[----:B-----5:R-:W4:Y:S01]  /*0a00*/  LDC R7, c[0x0][0x3e8] ;  /* 0x0000fa00ff077b82 */ /* 0x020f220000000800 */
[----:B------:R-:W3:Y:S01]  /*0a10*/  LDCU.64 UR14, c[0x0][0x3b8] ;  /* 0x00007700ff0e77ac */ /* 0x000ee20008000a00 */
[----:B-1----:R-:W-:-:S02]  /*0a20*/  IABS R2, R5 ;  /* 0x0000000500027213 */ /* 0x002fc40000000000 */
        /* <DEDUP_REMOVED lines=10> */
[----:B--2---:R-:W-:-:S04]  /*0ad0*/  IMAD.WIDE.U32 R8, R77, UR6, RZ ;  /* 0x000000064d087c25 */ /* 0x004fc8000f8e00ff */
        /* <DEDUP_REMOVED lines=21> */
[----:B------:R-:W4:Y:S01]  /*0c30*/  I2F.RP R9, R2 ;  /* 0x0000000200097306 */ /* 0x000f220000209400 */
[----:B------:R-:W-:Y:S02]  /*0c40*/  ISETP.NE.AND P2, PT, R7, RZ, PT ;  /* 0x000000ff0700720c */ /* 0x000fe40003f45270 */
[----:B------:R-:W-:Y:S02]  /*0c50*/  IMAD R6, R5, R3, R6 ;  /* 0x0000000305067224 */ /* 0x000fe400078e0206 */
[----:B---3--:R-:W-:-:S03]  /*0c60*/  IMAD.U32 R5, RZ, RZ, UR15 ;  /* 0x0000000fff057e24 */ /* 0x008fc6000f8e00ff */
[----:B----4-:R-:W3:Y:S02]  /*0c70*/  MUFU.RCP R10, R9 ;  /* 0x00000009000a7308 */ /* 0x010ee40000001000 */
[----:B---3--:R-:W-:-:S06]  /*0c80*/  VIADD R10, R10, 0xffffffe ;  /* 0x0ffffffe0a0a7836 */ /* 0x008fcc0000000000 */
[----:B------:R-:W3:Y:S02]  /*0c90*/  F2I.FTZ.U32.TRUNC.NTZ R11, R10 ;  /* 0x0000000a000b7305 */ /* 0x000ee4000021f000 */
[----:B---3--:R-:W-:Y:S01]  /*0ca0*/  IADD3 R0, PT, PT, RZ, -R11, RZ ;  /* 0x8000000bff007210 */ /* 0x008fe20007ffe0ff */
[----:B------:R-:W-:-:S04]  /*0cb0*/  IMAD.MOV.U32 R10, RZ, RZ, RZ ;  /* 0x000000ffff0a7224 */ /* 0x000fc800078e00ff */
[----:B------:R-:W-:Y:S01]  /*0cc0*/  IMAD R4, R0, R2, RZ ;  /* 0x0000000200047224 */ /* 0x000fe200078e02ff */
[----:B------:R-:W-:-:S03]  /*0cd0*/  IABS R0, R136 ;  /* 0x0000008800007213 */ /* 0x000fc60000000000 */
[----:B------:R-:W-:Y:S01]  /*0ce0*/  IMAD.HI.U32 R11, R11, R4, R10 ;  /* 0x000000040b0b7227 */ /* 0x000fe200078e000a */
[----:B------:R-:W-:-:S05]  /*0cf0*/  MOV R4, R0 ;  /* 0x0000000000047202 */ /* 0x000fca0000000f00 */
        /* <DEDUP_REMOVED lines=49> */
.L_x_1904:
        /* <DEDUP_REMOVED lines=15> */
.L_x_1906:
[----:B------:R-:W2:Y:S01]  /*1100*/  LDC.64 R4, c[0x0][0x3b8] ;  /* 0x0000ee00ff047b82 */ /* 0x000ea20000000a00 */
[----:B-1----:R-:W-:-:S05]  /*1110*/  IADD3 R2, PT, PT, R0, R9, RZ ;  /* 0x0000000900027210 */ /* 0x002fca0007ffe0ff */
[C---:B--2---:R-:W-:Y:S02]  /*1120*/  IMAD R15, R2.reuse, R5, RZ ;  /* 0x00000005020f7224 */ /* 0x044fe400078e02ff */
[----:B------:R-:W-:-:S05]  /*1130*/  IMAD.WIDE.U32 R2, R2, R4, RZ ;  /* 0x0000000402027225 */ /* 0x000fca00078e00ff */
[----:B------:R-:W-:Y:S02]  /*1140*/  IADD3 R15, PT, PT, R3, R15, RZ ;  /* 0x0000000f030f7210 */ /* 0x000fe40007ffe0ff */
[----:B------:R-:W-:Y:S02]  /*1150*/  MOV R14, R2 ;  /* 0x00000002000e7202 */ /* 0x000fe40000000f00 */
.L_x_1907:
        /* <DEDUP_REMOVED lines=14> */
.L_x_1908:
[----:B------:R-:W1:Y:S01]  /*1240*/  LDC.64 R2, c[0x0][0x3c0] ;  /* 0x0000f000ff027b82 */ /* 0x000e620000000a00 */
[----:B------:R-:W-:-:S05]  /*1250*/  IADD3 R0, PT, PT, R0, R9, RZ ;  /* 0x0000000900007210 */ /* 0x000fca0007ffe0ff */
[C---:B-1----:R-:W-:Y:S02]  /*1260*/  IMAD R17, R0.reuse, R3, RZ ;  /* 0x0000000300117224 */ /* 0x042fe400078e02ff */
[----:B-----5:R-:W-:-:S05]  /*1270*/  IMAD.WIDE.U32 R6, R0, R2, RZ ;  /* 0x0000000200067225 */ /* 0x020fca00078e00ff */
[----:B------:R-:W-:Y:S02]  /*1280*/  IADD3 R17, PT, PT, R7, R17, RZ ;  /* 0x0000001107117210 */ /* 0x000fe40007ffe0ff */
[----:B------:R-:W-:-:S07]  /*1290*/  MOV R16, R6 ;  /* 0x0000000600107202 */ /* 0x000fce0000000f00 */
.L_x_1909:
        /* <DEDUP_REMOVED lines=46> */
.L_x_1905:
[----:B------:R-:W-:Y:S01]  /*1580*/  IMAD.MOV.U32 R6, RZ, RZ, RZ ;  /* 0x000000ffff067224 */ /* 0x000fe200078e00ff */
[----:B------:R-:W-:Y:S01]  /*1590*/  ISETP.NE.AND P0, PT, R157, -0x1, PT ;  /* 0xffffffff9d00780c */ /* 0x000fe20003f05270 */
[----:B------:R-:W1:Y:S01]  /*15a0*/  LDC.64 R134, c[0x0][0x3b0] ;  /* 0x0000ec00ff867b82 */ /* 0x000e620000000a00 */
[----:B------:R-:W-:Y:S01]  /*15b0*/  IMAD.SHL.U32 R71, R75, 0x8, RZ ;  /* 0x000000084b477824 */ /* 0x000fe200078e00ff */
        /* <DEDUP_REMOVED lines=10> */
[----:B------:R-:W-:Y:S01]  /*1660*/  SHF.L.U64.HI R74, R4, 0x5, R5 ;  /* 0x00000005044a7819 */ /* 0x000fe20000010205 */
[----:B------:R-:W-:Y:S01]  /*1670*/  IMAD.WIDE.U32 R16, R13, 0x40, R132 ;  /* 0x000000400d107825 */ /* 0x000fe200078e0084 */
[----:B------:R-:W-:-:S02]  /*1680*/  SHF.L.U32 R67, R2, 0x5, RZ ;  /* 0x0000000502437819 */ /* 0x000fc400000006ff */
[----:B------:R-:W-:Y:S01]  /*1690*/  SHF.R.U32.HI R70, RZ, 0x1, R75 ;  /* 0x00000001ff467819 */ /* 0x000fe2000001164b */
[----:B------:R-:W-:Y:S01]  /*16a0*/  IMAD.X R21, RZ, RZ, R11, P1 ;  /* 0x000000ffff157224 */ /* 0x000fe200008e060b */
[----:B------:R-:W-:Y:S01]  /*16b0*/  LOP3.LUT R128, R71, 0x20, RZ, 0xc0, !PT ;  /* 0x0000002047807812 */ /* 0x000fe200078ec0ff */
[----:B------:R-:W3:Y:S01]  /*16c0*/  LDC R11, c[0x0][0x450] ;  /* 0x00011400ff0b7b82 */ /* 0x000ee20000000800 */
[----:B------:R-:W-:Y:S02]  /*16d0*/  IMAD.SHL.U32 R64, R59, 0x100, RZ ;  /* 0x000001003b407824 */ /* 0x000fe400078e00ff */
[----:B------:R-:W-:-:S03]  /*16e0*/  IMAD.WIDE.U32 R20, R132, R4, R20 ;  /* 0x0000000484147225 */ /* 0x000fc600078e0014 */
[----:B------:R-:W-:Y:S01]  /*16f0*/  IADD3 R79, PT, PT, R64, -0x100, RZ ;  /* 0xffffff00404f7810 */ /* 0x000fe20007ffe0ff */
[----:B------:R-:W-:Y:S02]  /*1700*/  IMAD.SHL.U32 R4, R75, 0x4, RZ ;  /* 0x000000044b047824 */ /* 0x000fe400078e00ff */
[----:B------:R-:W-:Y:S02]  /*1710*/  IMAD R85, R132, R5, R21 ;  /* 0x0000000584557224 */ /* 0x000fe400078e0215 */
[----:B------:R-:W-:Y:S01]  /*1720*/  IMAD.SHL.U32 R84, R20, 0x2, RZ ;  /* 0x0000000214547824 */ /* 0x000fe200078e00ff */
[----:B------:R-:W-:Y:S02]  /*1730*/  LOP3.LUT R4, R4, 0xc, RZ, 0xc0, !PT ;  /* 0x0000000c04047812 */ /* 0x000fe400078ec0ff */
[----:B------:R-:W-:Y:S01]  /*1740*/  SHF.L.U64.HI R85, R20, 0x1, R85 ;  /* 0x0000000114557819 */ /* 0x000fe20000010255 */
[----:B--2---:R-:W-:Y:S01]  /*1750*/  @!P0 IMAD.WIDE.U32 R18, R77, R8, RZ ;  /* 0x000000084d128225 */ /* 0x004fe200078e00ff */
[----:B----4-:R-:W-:-:S03]  /*1760*/  IADD3 R84, P1, PT, R84, UR8, RZ ;  /* 0x0000000854547c10 */ /* 0x010fc6000ff3e0ff */
[----:B------:R-:W-:Y:S01]  /*1770*/  @!P0 IMAD R9, R77, R9, R19 ;  /* 0x000000094d098224 */ /* 0x000fe200078e0213 */
[----:B------:R-:W-:Y:S01]  /*1780*/  IADD3.X R85, PT, PT, R85, UR9, RZ, P1, !PT ;  /* 0x0000000955557c10 */ /* 0x000fe20008ffe4ff */
[----:B------:R-:W-:Y:S02]  /*1790*/  @!P0 IMAD.MOV.U32 R8, RZ, RZ, R18 ;  /* 0x000000ffff088224 */ /* 0x000fe400078e0012 */
[----:B-1----:R-:W-:Y:S01]  /*17a0*/  @P0 IMAD.WIDE.U32 R18, R157, R134, RZ ;  /* 0x000000869d120225 */ /* 0x002fe200078e00ff */
[----:B---3--:R-:W-:Y:S02]  /*17b0*/  LEA.HI R11, R11, R11, RZ, 0x1 ;  /* 0x0000000b0b0b7211 */ /* 0x008fe400078f08ff */
[----:B------:R-:W-:Y:S01]  /*17c0*/  MOV R159, R85 ;  /* 0x00000055009f7202 */ /* 0x000fe20000000f00 */
[----:B------:R-:W-:Y:S01]  /*17d0*/  @P0 IMAD R9, R157, R135, R19 ;  /* 0x000000879d090224 */ /* 0x000fe200078e0213 */
[----:B------:R-:W-:Y:S01]  /*17e0*/  @P0 MOV R8, R18 ;  /* 0x0000001200080202 */ /* 0x000fe20000000f00 */
[----:B------:R-:W-:Y:S01]  /*17f0*/  IMAD.MOV.U32 R176, RZ, RZ, R84 ;  /* 0x000000ffffb07224 */ /* 0x000fe200078e0054 */
[----:B------:R-:W-:-:S02]  /*1800*/  IADD3 R18, P0, PT, R12, R14, RZ ;  /* 0x0000000e0c127210 */ /* 0x000fc40007f1e0ff */
[----:B------:R-:W-:Y:S02]  /*1810*/  IADD3 R8, P3, PT, R12, R8, RZ ;  /* 0x000000080c087210 */ /* 0x000fe40007f7e0ff */
[----:B------:R-:W-:Y:S01]  /*1820*/  SHF.R.S32.HI R11, RZ, 0x1, R11 ;  /* 0x00000001ff0b7819 */ /* 0x000fe2000001140b */
[----:B------:R-:W-:Y:S01]  /*1830*/  IMAD.X R19, RZ, RZ, R10, P0 ;  /* 0x000000ffff137224 */ /* 0x000fe200000e060a */
[----:B------:R-:W-:Y:S01]  /*1840*/  IADD3.X R9, PT, PT, RZ, R9, RZ, P3, !PT ;  /* 0x00000009ff097210 */ /* 0x000fe20001ffe4ff */
[----:B------:R-:W-:-:S04]  /*1850*/  IMAD.WIDE.U32 R18, R132, R2, R18 ;  /* 0x0000000284127225 */ /* 0x000fc800078e0012 */
[----:B------:R-:W-:Y:S01]  /*1860*/  IMAD.WIDE.U32 R14, R136, UR6, R8 ;  /* 0x00000006880e7c25 */ /* 0x000fe2000f8e0008 */
[----:B------:R-:W-:-:S03]  /*1870*/  SHF.L.U32 R82, R18, 0x1, RZ ;  /* 0x0000000112527819 */ /* 0x000fc600000006ff */
[----:B------:R-:W-:Y:S01]  /*1880*/  IMAD R15, R136, UR7, R15 ;  /* 0x00000007880f7c24 */ /* 0x000fe2000f8e020f */
[----:B------:R-:W1:Y:S01]  /*1890*/  LDCU.64 UR6, c[0x0][0x390] ;  /* 0x00007200ff0677ac */ /* 0x000e620008000a00 */
[C---:B------:R-:W-:Y:S01]  /*18a0*/  IMAD R81, R132.reuse, R3, R19 ;  /* 0x0000000384517224 */ /* 0x040fe200078e0213 */
[----:B------:R-:W-:Y:S01]  /*18b0*/  SHF.R.S32.HI R3, RZ, 0x1f, R72 ;  /* 0x0000001fff037819 */ /* 0x000fe20000011448 */
[----:B------:R-:W-:Y:S02]  /*18c0*/  IMAD R8, R17, R134, RZ ;  /* 0x0000008611087224 */ /* 0x000fe400078e02ff */
[----:B------:R-:W-:Y:S01]  /*18d0*/  IMAD R121, R132, R11, R4 ;  /* 0x0000000b84797224 */ /* 0x000fe200078e0204 */
[----:B------:R-:W-:Y:S01]  /*18e0*/  LEA.HI R3, R3, R72, RZ, 0x8 ;  /* 0x0000004803037211 */ /* 0x000fe200078f40ff */
[----:B------:R-:W-:Y:S01]  /*18f0*/  IMAD R9, R16, R135, R8 ;  /* 0x0000008710097224 */ /* 0x000fe200078e0208 */
[----:B------:R-:W-:Y:S01]  /*1900*/  SHF.L.U64.HI R81, R18, 0x1, R81 ;  /* 0x0000000112517819 */ /* 0x000fe20000010251 */
[----:B------:R-:W-:Y:S01]  /*1910*/  IMAD.WIDE.U32 R134, R16, R134, R14 ;  /* 0x0000008610867225 */ /* 0x000fe200078e000e */
[----:B------:R-:W-:-:S02]  /*1920*/  SHF.R.S32.HI R78, RZ, 0x8, R3 ;  /* 0x00000008ff4e7819 */ /* 0x000fc40000011403 */
[--C-:B------:R-:W-:Y:S01]  /*1930*/  SHF.R.S32.HI R106, RZ, 0x1f, R121.reuse ;  /* 0x0000001fff6a7819 */ /* 0x100fe20000011479 */
[----:B------:R-:W-:Y:S01]  /*1940*/  IMAD.IADD R119, R4, 0x1, R121 ;  /* 0x0000000104777824 */ /* 0x000fe200078e0279 */
[----:B------:R-:W-:Y:S02]  /*1950*/  IADD3 R80, PT, PT, R135, R9, RZ ;  /* 0x0000000987507210 */ /* 0x000fe40007ffe0ff */
[----:B-1----:R-:W-:Y:S02]  /*1960*/  IADD3 R82, P0, PT, R82, UR6, RZ ;  /* 0x0000000652527c10 */ /* 0x002fe4000ff1e0ff */
[----:B------:R-:W-:Y:S02]  /*1970*/  SHF.R.S32.HI R105, RZ, 0x1f, R119 ;  /* 0x0000001fff697819 */ /* 0x000fe40000011477 */
[----:B------:R-:W-:Y:S01]  /*1980*/  IADD3.X R81, PT, PT, R81, UR7, RZ, P0, !PT ;  /* 0x0000000751517c10 */ /* 0x000fe200087fe4ff */
[----:B------:R-:W-:Y:S01]  /*1990*/  IMAD.MOV.U32 R178, RZ, RZ, R82 ;  /* 0x000000ffffb27224 */ /* 0x000fe200078e0052 */
[----:B------:R-:W-:-:S03]  /*19a0*/  ISETP.GE.AND P0, PT, R78, R59, PT ;  /* 0x0000003b4e00720c */ /* 0x000fc60003f06270 */
[----:B------:R-:W-:-:S10]  /*19b0*/  IMAD.MOV.U32 R179, RZ, RZ, R81 ;  /* 0x000000ffffb37224 */ /* 0x000fd400078e0051 */
[----:B------:R-:W-:Y:S05]  /*19c0*/  @P0 BRA `(.L_x_1910) ;  /* 0x00000068007c0947 */ /* 0x000fea0003800000 */
[----:B------:R-:W1:Y:S01]  /*19d0*/  LDC.64 R4, c[0x0][0x4a0] ;  /* 0x00012800ff047b82 */ /* 0x000e620000000a00 */
[----:B------:R-:W2:Y:S01]  /*19e0*/  LDCU.128 UR8, c[0x0][0x490] ;  /* 0x00009200ff0877ac */ /* 0x000ea20008000c00 */
[----:B------:R-:W-:Y:S01]  /*19f0*/  IMAD.MOV.U32 R13, RZ, RZ, RZ ;  /* 0x000000ffff0d7224 */ /* 0x000fe200078e00ff */
[----:B------:R-:W-:Y:S01]  /*1a00*/  LOP3.LUT R65, R65, 0xffffffef, RZ, 0xc0, !PT ;  /* 0xffffffef41417812 */ /* 0x000fe200078ec0ff */
[----:B------:R-:W-:Y:S01]  /*1a10*/  @!P4 IMAD.MOV R0, RZ, RZ, -R0 ;  /* 0x000000ffff00c224 */ /* 0x000fe200078e0a00 */
[----:B------:R-:W3:Y:S01]  /*1a20*/  LDCU.128 UR12, c[0x0][0x4b0] ;  /* 0x00009600ff0c77ac */ /* 0x000ee20008000c00 */
[----:B-----5:R-:W-:Y:S01]  /*1a30*/  IMAD.IADD R6, R79, 0x1, R6 ;  /* 0x000000014f067824 */ /* 0x020fe200078e0206 */
[----:B------:R-:W-:Y:S01]  /*1a40*/  SHF.L.U32 R111, R11, 0x6, RZ ;  /* 0x000000060b6f7819 */ /* 0x000fe200000006ff */
[----:B------:R-:W4:Y:S01]  /*1a50*/  LDC.64 R2, c[0x0][0x4a8] ;  /* 0x00012a00ff027b82 */ /* 0x000f220000000a00 */
[----:B------:R-:W3:Y:S01]  /*1a60*/  LDCU.128 UR16, c[0x0][0x4c0] ;  /* 0x00009800ff1077ac */ /* 0x000ee20008000c00 */
[----:B------:R-:W-:Y:S01]  /*1a70*/  SEL R0, R7, R0, !P2 ;  /* 0x0000000007007207 */ /* 0x000fe20005000000 */
[----:B------:R-:W-:Y:S01]  /*1a80*/  IMAD R88, R6, R11, RZ ;  /* 0x0000000b06587224 */ /* 0x000fe200078e02ff */
[----:B------:R-:W-:Y:S01]  /*1a90*/  VIMNMX R78, PT, PT, RZ, R78, !PT ;  /* 0x0000004eff4e7248 */ /* 0x000fe20007fe0100 */
[----:B------:R-:W3:Y:S01]  /*1aa0*/  LDCU.64 UR6, c[0x0][0x488] ;  /* 0x00009100ff0677ac */ /* 0x000ee20008000a00 */
[C---:B------:R-:W-:Y:S01]  /*1ab0*/  IMAD.SHL.U32 R117, R11.reuse, 0x20, RZ ;  /* 0x000000200b757824 */ /* 0x040fe200078e00ff */
        /* <DEDUP_REMOVED lines=8> */
[----:B------:R-:W-:Y:S01]  /*1b40*/  IADD3 R120, PT, PT, R132, 0xa0, RZ ;  /* 0x000000a084787810 */ /* 0x000fe20007ffe0ff */
[C---:B-1----:R-:W-:Y:S01]  /*1b50*/  IMAD.WIDE.U32 R8, R77.reuse, R4, R12 ;  /* 0x000000044d087225 */ /* 0x042fe200078e000c */
[----:B------:R-:W-:Y:S01]  /*1b60*/  IADD3 R4, P0, PT, -R72, R132, RZ ;  /* 0x0000008448047210 */ /* 0x000fe20007f1e1ff */
[----:B------:R-:W1:Y:S01]  /*1b70*/  LDCU.64 UR10, c[0x0][0x4d0] ;  /* 0x00009a00ff0a77ac */ /* 0x000e620008000a00 */
[----:B------:R-:W-:Y:S01]  /*1b80*/  MOV R123, R59 ;  /* 0x0000003b007b7202 */ /* 0x000fe20000000f00 */
[----:B------:R-:W-:Y:S01]  /*1b90*/  IMAD R9, R77, R5, R9 ;  /* 0x000000054d097224 */ /* 0x000fe200078e0209 */
[----:B------:R-:W-:Y:S01]  /*1ba0*/  SHF.R.S32.HI R5, RZ, 0x1f, R0 ;  /* 0x0000001fff057819 */ /* 0x000fe20000011400 */
[----:B------:R-:W2:Y:S01]  /*1bb0*/  LDCU.U8 UR22, c[0x0][0x533] ;  /* 0x0000a660ff1677ac */ /* 0x000ea20008000000 */
[----:B----4-:R-:W-:Y:S01]  /*1bc0*/  IMAD.WIDE.U32 R16, R79, R2, R16 ;  /* 0x000000024f107225 */ /* 0x010fe200078e0010 */
[----:B------:R-:W-:Y:S01]  /*1bd0*/  SHF.L.U32 R94, R2, 0x8, RZ ;  /* 0x00000008025e7819 */ /* 0x000fe200000006ff */
[----:B------:R-:W-:-:S02]  /*1be0*/  UMOV UR23, URZ ;  /* 0x000000ff00177c82 */ /* 0x000fc40008000000 */
[----:B---3--:R-:W-:Y:S01]  /*1bf0*/  IMAD.WIDE.U32 R18, R79, UR12, R8 ;  /* 0x0000000c4f127c25 */ /* 0x008fe2000f8e0008 */
[----:B------:R-:W-:Y:S02]  /*1c00*/  SHF.R.S32.HI R9, RZ, 0x1f, R72 ;  /* 0x0000001fff097819 */ /* 0x000fe40000011448 */
[----:B------:R-:W-:Y:S01]  /*1c10*/  SHF.L.U64.HI R96, R2, 0x5, R3 ;  /* 0x0000000502607819 */ /* 0x000fe20000010203 */
[C---:B------:R-:W-:Y:S01]  /*1c20*/  IMAD R7, R5.reuse, UR14, RZ ;  /* 0x0000000e05077c24 */ /* 0x040fe2000f8e02ff */
[----:B------:R-:W-:Y:S01]  /*1c30*/  SHF.R.S32.HI R104, RZ, 0x1f, R117 ;  /* 0x0000001fff687819 */ /* 0x000fe20000011475 */
[----:B------:R-:W-:Y:S01]  /*1c40*/  IMAD R5, R5, UR16, RZ ;  /* 0x0000001005057c24 */ /* 0x000fe2000f8e02ff */
[----:B------:R-:W-:Y:S01]  /*1c50*/  SHF.R.S32.HI R103, RZ, 0x1f, R111 ;  /* 0x0000001fff677819 */ /* 0x000fe2000001146f */
[C---:B------:R-:W-:Y:S01]  /*1c60*/  IMAD R19, R79.reuse, UR13, R19 ;  /* 0x0000000d4f137c24 */ /* 0x040fe2000f8e0213 */
[----:B------:R-:W-:Y:S01]  /*1c70*/  SHF.R.S32.HI R102, RZ, 0x1f, R115 ;  /* 0x0000001fff667819 */ /* 0x000fe20000011473 */
[----:B------:R-:W-:Y:S01]  /*1c80*/  IMAD.X R9, RZ, RZ, ~R9, P0 ;  /* 0x000000ffff097224 */ /* 0x000fe200000e0e09 */
[----:B------:R-:W-:Y:S01]  /*1c90*/  IADD3 R88, P0, PT, R88, R119, RZ ;  /* 0x0000007758587210 */ /* 0x000fe20007f1e0ff */
[C---:B------:R-:W-:Y:S01]  /*1ca0*/  IMAD R14, R0.reuse, UR17, R5 ;  /* 0x00000011000e7c24 */ /* 0x040fe2000f8e0205 */
[----:B------:R-:W-:Y:S01]  /*1cb0*/  USHF.L.U32 UR17, UR12, 0x6, URZ ;  /* 0x000000060c117899 */ /* 0x000fe200080006ff */
[----:B------:R-:W-:Y:S01]  /*1cc0*/  IMAD R17, R79, R3, R17 ;  /* 0x000000034f117224 */ /* 0x000fe200078e0211 */
[----:B--2---:R-:W-:Y:S01]  /*1cd0*/  UISETP.NE.AND UP0, UPT, UR22, URZ, UPT ;  /* 0x000000ff1600728c */ /* 0x004fe2000bf05270 */
[----:B------:R-:W-:Y:S01]  /*1ce0*/  IMAD.WIDE.U32 R18, R0, UR16, R18 ;  /* 0x0000001000127c25 */ /* 0x000fe2000f8e0012 */
[----:B------:R-:W-:-:S03]  /*1cf0*/  USHF.L.U64.HI UR16, UR12, 0x6, UR13 ;  /* 0x000000060c107899 */ /* 0x000fc6000801020d */
[C---:B------:R-:W-:Y:S01]  /*1d00*/  IMAD.X R5, R89.reuse, 0x1, R106, P1 ;  /* 0x0000000159057824 */ /* 0x040fe200008e066a */
[----:B------:R-:W-:Y:S01]  /*1d10*/  IADD3.X R89, PT, PT, R89, R105, RZ, P0, !PT ;  /* 0x0000006959597210 */ /* 0x000fe200007fe4ff */
[C---:B------:R-:W-:Y:S01]  /*1d20*/  IMAD R7, R0.reuse, UR15, R7 ;  /* 0x0000000f00077c24 */ /* 0x040fe2000f8e0207 */
[----:B------:R-:W-:Y:S01]  /*1d30*/  IADD3 R15, PT, PT, R19, R14, RZ ;  /* 0x0000000e130f7210 */ /* 0x000fe20007ffe0ff */
[----:B------:R-:W-:Y:S01]  /*1d40*/  IMAD.WIDE.U32 R16, R0, UR14, R16 ;  /* 0x0000000e00107c25 */ /* 0x000fe2000f8e0010 */
[----:B------:R-:W-:Y:S01]  /*1d50*/  SHF.L.U64.HI R0, R56, 0x1, R5 ;  /* 0x0000000138007819 */ /* 0x000fe20000010205 */
[----:B------:R-:W2:Y:S01]  /*1d60*/  LDCU.64 UR14, c[0x0][0x3c0] ;  /* 0x00007800ff0e77ac */ /* 0x000ea20008000a00 */
[----:B------:R-:W-:Y:S01]  /*1d70*/  SHF.L.U64.HI R89, R88, 0x1, R89 ;  /* 0x0000000158597819 */ /* 0x000fe20000010259 */
[----:B------:R-:W-:Y:S01]  /*1d80*/  IMAD.MOV.U32 R14, RZ, RZ, R18 ;  /* 0x000000ffff0e7224 */ /* 0x000fe200078e0012 */
[----:B------:R-:W-:Y:S01]  /*1d90*/  MOV R6, R16 ;  /* 0x0000001000067202 */ /* 0x000fe20000000f00 */
[----:B------:R-:W-:-:S02]  /*1da0*/  IMAD.SHL.U32 R56, R56, 0x2, RZ ;  /* 0x0000000238387824 */ /* 0x000fc400078e00ff */
[----:B------:R-:W-:Y:S02]  /*1db0*/  IMAD.SHL.U32 R88, R88, 0x2, RZ ;  /* 0x0000000258587824 */ /* 0x000fe400078e00ff */
[----:B------:R-:W-:Y:S02]  /*1dc0*/  IMAD R87, R9, UR12, RZ ;  /* 0x0000000c09577c24 */ /* 0x000fe4000f8e02ff */
[----:B------:R-:W-:Y:S01]  /*1dd0*/  IMAD.IADD R7, R17, 0x1, R7 ;  /* 0x0000000111077824 */ /* 0x000fe200078e0207 */
[----:B------:R-:W-:Y:S01]  /*1de0*/  IADD3 R90, P1, PT, R88, UR18, RZ ;  /* 0x00000012585a7c10 */ /* 0x000fe2000ff3e0ff */
[----:B------:R-:W-:Y:S01]  /*1df0*/  IMAD.WIDE.U32 R16, R4, UR12, R14 ;  /* 0x0000000c04107c25 */ /* 0x000fe2000f8e000e */
[----:B------:R-:W-:Y:S01]  /*1e00*/  IADD3 R14, P0, PT, R56, UR18, RZ ;  /* 0x00000012380e7c10 */ /* 0x000fe2000ff1e0ff */
[----:B------:R-:W-:Y:S01]  /*1e10*/  USHF.L.U32 UR18, UR12, 0x8, URZ ;  /* 0x000000080c127899 */ /* 0x000fe200080006ff */
[----:B------:R-:W-:Y:S01]  /*1e20*/  IADD3.X R91, PT, PT, R89, UR19, RZ, P1, !PT ;  /* 0x00000013595b7c10 */ /* 0x000fe20008ffe4ff */
[-C--:B------:R-:W-:Y:S01]  /*1e30*/  IMAD R9, R9, R2.reuse, RZ ;  /* 0x0000000209097224 */ /* 0x080fe200078e02ff */
[----:B------:R-:W-:Y:S01]  /*1e40*/  IADD3.X R15, PT, PT, R0, UR19, RZ, P0, !PT ;  /* 0x00000013000f7c10 */ /* 0x000fe200087fe4ff */
[----:B------:R-:W-:Y:S01]  /*1e50*/  IMAD R87, R4, UR13, R87 ;  /* 0x0000000d04577c24 */ /* 0x000fe2000f8e0257 */
[----:B------:R-:W-:Y:S01]  /*1e60*/  LEA R86, P2, R16, UR8, 0x1 ;  /* 0x0000000810567c11 */ /* 0x000fe2000f8408ff */
[C---:B------:R-:W-:Y:S01]  /*1e70*/  IMAD R9, R4.reuse, R3, R9 ;  /* 0x0000000304097224 */ /* 0x040fe200078e0209 */
[----:B------:R-:W3:Y:S01]  /*1e80*/  LDCU UR19, c[0x0][0x440] ;  /* 0x00008800ff1377ac */ /* 0x000ee20008000800 */
[----:B------:R-:W-:Y:S01]  /*1e90*/  IMAD.WIDE.U32 R4, R4, R2, R6 ;  /* 0x0000000204047225 */ /* 0x000fe200078e0006 */
[----:B------:R-:W-:-:S02]  /*1ea0*/  IADD3 R87, PT, PT, R17, R87, RZ ;  /* 0x0000005711577210 */ /* 0x000fc40007ffe0ff */
[----:B-1----:R-:W-:Y:S01]  /*1eb0*/  IADD3 R88, P1, PT, R88, UR10, RZ ;  /* 0x0000000a58587c10 */ /* 0x002fe2000ff3e0ff */
[----:B------:R-:W-:Y:S01]  /*1ec0*/  IMAD.IADD R9, R5, 0x1, R9 ;  /* 0x0000000105097824 */ /* 0x000fe200078e0209 */
[----:B------:R-:W-:Y:S01]  /*1ed0*/  LEA.HI.X R87, R16, UR9, R87, 0x1, P2 ;  /* 0x0000000910577c11 */ /* 0x000fe200090f0c57 */
[C---:B------:R-:W-:Y:S01]  /*1ee0*/  IMAD R114, R11.reuse, 0xa0, RZ ;  /* 0x000000a00b727824 */ /* 0x040fe200078e02ff */
[----:B------:R-:W-:Y:S01]  /*1ef0*/  LEA R10, P2, R4, UR6, 0x1 ;  /* 0x00000006040a7c11 */ /* 0x000fe2000f8408ff */
[C---:B------:R-:W-:Y:S01]  /*1f00*/  IMAD R113, R11.reuse, 0xc0, RZ ;  /* 0x000000c00b717824 */ /* 0x040fe200078e02ff */
[----:B------:R-:W-:Y:S01]  /*1f10*/  IADD3 R56, P0, PT, R56, UR10, RZ ;  /* 0x0000000a38387c10 */ /* 0x000fe2000ff1e0ff */
[C---:B------:R-:W-:Y:S01]  /*1f20*/  IMAD R112, R11.reuse, 0xe0, RZ ;  /* 0x000000e00b707824 */ /* 0x040fe200078e02ff */
[----:B------:R-:W-:Y:S01]  /*1f30*/  LEA.HI.X R9, R4, UR7, R9, 0x1, P2 ;  /* 0x0000000704097c11 */ /* 0x000fe200090f0c09 */
[----:B------:R-:W-:Y:S01]  /*1f40*/  IMAD.SHL.U32 R110, R11, 0x80, RZ ;  /* 0x000000800b6e7824 */ /* 0x000fe200078e00ff */
[----:B------:R-:W-:Y:S01]  /*1f50*/  ISETP.GE.AND P2, PT, R12, UR21, PT ;  /* 0x000000150c007c0c */ /* 0x000fe2000bf46270 */
[----:B------:R-:W-:Y:S01]  /*1f60*/  IMAD.SHL.U32 R97, R2, 0x20, RZ ;  /* 0x0000002002617824 */ /* 0x000fe200078e00ff */
[----:B------:R-:W-:Y:S01]  /*1f70*/  IADD3.X R89, PT, PT, R89, UR11, RZ, P1, !PT ;  /* 0x0000000b59597c10 */ /* 0x000fe20008ffe4ff */
[----:B------:R-:W-:Y:S01]  /*1f80*/  VIADD R76, R132, 0x20 ;  /* 0x00000020844c7836 */ /* 0x000fe20000000000 */
[----:B------:R-:W-:Y:S01]  /*1f90*/  IADD3.X R57, PT, PT, R0, UR11, RZ, P0, !PT ;  /* 0x0000000b00397c10 */ /* 0x000fe200087fe4ff */
[----:B------:R-:W-:Y:S01]  /*1fa0*/  VIADD R124, R132, 0x60 ;  /* 0x00000060847c7836 */ /* 0x000fe20000000000 */
[----:B---3--:R-:W-:Y:S01]  /*1fb0*/  ISETP.GE.AND P1, PT, R12, UR19, PT ;  /* 0x000000130c007c0c */ /* 0x008fe2000bf26270 */
[C---:B------:R-:W-:Y:S01]  /*1fc0*/  VIADD R122, R132.reuse, 0x80 ;  /* 0x00000080847a7836 */ /* 0x040fe20000000000 */
[----:B------:R-:W-:Y:S01]  /*1fd0*/  IADD3 R95, P0, PT, RZ, -UR23, RZ ;  /* 0x80000017ff5f7c10 */ /* 0x000fe2000ff1e0ff */
[C---:B------:R-:W-:Y:S01]  /*1fe0*/  VIADD R118, R132.reuse, 0xc0 ;  /* 0x000000c084767836 */ /* 0x040fe20000000000 */
[----:B------:R-:W-:Y:S01]  /*1ff0*/  SHF.R.S32.HI R101, RZ, 0x1f, R110 ;  /* 0x0000001fff657819 */ /* 0x000fe2000001146e */
[----:B------:R-:W-:Y:S01]  /*2000*/  VIADD R116, R132, 0xe0 ;  /* 0x000000e084747836 */ /* 0x000fe20000000000 */
[----:B------:R-:W-:Y:S01]  /*2010*/  SHF.R.S32.HI R100, RZ, 0x1f, R114 ;  /* 0x0000001fff647819 */ /* 0x000fe20000011472 */
[----:B------:R-:W-:Y:S01]  /*2020*/  IMAD.X R92, RZ, RZ, ~UR18, P0 ;  /* 0x80000012ff5c7e24 */ /* 0x000fe200080e06ff */
[----:B------:R-:W-:Y:S01]  /*2030*/  @P2 LOP3.LUT R65, R65, 0x10, RZ, 0xfc, !PT ;  /* 0x0000001041412812 */ /* 0x000fe200078efcff */
[----:B------:R-:W-:Y:S01]  /*2040*/  IMAD.X R94, RZ, RZ, ~R94, P0 ;  /* 0x000000ffff5e7224 */ /* 0x000fe200000e0e5e */
[----:B------:R-:W-:Y:S01]  /*2050*/  SHF.R.S32.HI R99, RZ, 0x1f, R113 ;  /* 0x0000001fff637819 */ /* 0x000fe20000011471 */
[----:B------:R-:W-:Y:S01]  /*2060*/  IMAD R109, R59, -0x100, R72 ;  /* 0xffffff003b6d7824 */ /* 0x000fe200078e0248 */
[----:B------:R-:W-:Y:S01]  /*2070*/  LOP3.LUT R65, R65, 0xffffffdf, RZ, 0xc0, !PT ;  /* 0xffffffdf41417812 */ /* 0x000fe200078ec0ff */
[----:B------:R-:W-:Y:S01]  /*2080*/  IMAD R107, R59, -0x100, R66 ;  /* 0xffffff003b6b7824 */ /* 0x000fe200078e0242 */
[C---:B------:R-:W-:Y:S01]  /*2090*/  SHF.R.S64 R93, R95.reuse, 0x1f, R92 ;  /* 0x0000001f5f5d7819 */ /* 0x040fe2000000105c */
[----:B------:R-:W-:Y:S01]  /*20a0*/  IMAD.MOV.U32 R108, RZ, RZ, R79 ;  /* 0x000000ffff6c7224 */ /* 0x000fe200078e004f */
[----:B------:R-:W-:Y:S01]  /*20b0*/  SHF.R.S64 R95, R95, 0x1f, R94 ;  /* 0x0000001f5f5f7819 */ /* 0x000fe2000000105e */
[----:B------:R-:W1:Y:S01]  /*20c0*/  LDCU.64 UR6, c[0x0][0x3b8] ;  /* 0x00007700ff0677ac */ /* 0x000e620008000a00 */
[----:B------:R-:W-:-:S02]  /*20d0*/  @P1 LOP3.LUT R65, R65, 0x20, RZ, 0xfc, !PT ;  /* 0x0000002041411812 */ /* 0x000fc400078efcff */
[----:B------:R-:W-:Y:S01]  /*20e0*/  SHF.R.S32.HI R98, RZ, 0x1f, R112 ;  /* 0x0000001fff627819 */ /* 0x000fe20000011470 */
[----:B------:R-:W3:Y:S01]  /*20f0*/  LDCU.64 UR12, c[0x0][0x4e0] ;  /* 0x00009c00ff0c77ac */ /* 0x000ee20008000a00 */
[----:B------:R-:W-:Y:S02]  /*2100*/  MOV R17, UR20 ;  /* 0x0000001400117c02 */ /* 0x000fe40008000f00 */
[----:B------:R-:W-:Y:S01]  /*2110*/  SHF.R.S32.HI R92, RZ, 0x1f, R92 ;  /* 0x0000001fff5c7819 */ /* 0x000fe2000001145c */
[----:B------:R-:W4:Y:S01]  /*2120*/  LDCU.128 UR8, c[0x0][0x3a0] ;  /* 0x00007400ff0877ac */ /* 0x000f220008000c00 */
[----:B--2---:R-:W-:-:S07]  /*2130*/  SHF.R.S32.HI R94, RZ, 0x1f, R94 ;  /* 0x0000001fff5e7819 */ /* 0x004fce000001145e */
.L_x_1948:
[----:B------:R-:W-:Y:S01]  /*2140*/  LOP3.LUT P2, RZ, R65, 0x10, RZ, 0xc0, !PT ;  /* 0x0000001041ff7812 */ /* 0x000fe2000784c0ff */
[----:B------:R-:W-:Y:S01]  /*2150*/  VIADD R107, R107, 0x100 ;  /* 0x000001006b6b7836 */ /* 0x000fe20000000000 */
[----:B------:R-:W-:Y:S01]  /*2160*/  LOP3.LUT P3, RZ, R65, 0x20, RZ, 0xc0, !PT ;  /* 0x0000002041ff7812 */ /* 0x000fe2000786c0ff */
[----:B------:R-:W-:Y:S01]  /*2170*/  VIADD R109, R109, 0x100 ;  /* 0x000001006d6d7836 */ /* 0x000fe20000000000 */
[----:B------:R-:W-:Y:S01]  /*2180*/  LOP3.LUT R65, R65, 0xffffffef, RZ, 0xc0, !PT ;  /* 0xffffffef41417812 */ /* 0x000fe200078ec0ff */
[----:B------:R-:W-:Y:S01]  /*2190*/  BSSY.RECONVERGENT B1, `(.L_x_1911) ;  /* 0x00005c1000017945 */ /* 0x000fe20003800200 */
[-C--:B------:R-:W-:Y:S01]  /*21a0*/  ISETP.GE.OR P1, PT, R132, R107.reuse, P2 ;  /* 0x0000006b8400720c */ /* 0x080fe20001726670 */
[----:B------:R-:W-:Y:S01]  /*21b0*/  IMAD.MOV.U32 R130, RZ, RZ, R108 ;  /* 0x000000ffff827224 */ /* 0x000fe200078e006c */
[----:B------:R-:W-:Y:S01]  /*21c0*/  ISETP.GE.OR P0, PT, R126, R107, P2 ;  /* 0x0000006b7e00720c */ /* 0x000fe20001706670 */
[----:B------:R-:W-:Y:S01]  /*21d0*/  VIADD R108, R108, 0xffffff00 ;  /* 0xffffff006c6c7836 */ /* 0x000fe20000000000 */
[-C--:B------:R-:W-:Y:S02]  /*21e0*/  ISETP.LT.OR P1, PT, R132, R109.reuse, P1 ;  /* 0x0000006d8400720c */ /* 0x080fe40000f21670 */
[----:B------:R-:W-:Y:S02]  /*21f0*/  ISETP.LT.OR P5, PT, R126, R109, P0 ;  /* 0x0000006d7e00720c */ /* 0x000fe400007a1670 */
[-C--:B------:R-:W-:Y:S02]  /*2200*/  ISETP.GE.OR P0, PT, R124, R107.reuse, P3 ;  /* 0x0000006b7c00720c */ /* 0x080fe40001f06670 */
[----:B------:R-:W-:Y:S02]  /*2210*/  ISETP.GE.OR P2, PT, R76, R107, P2 ;  /* 0x0000006b4c00720c */ /* 0x000fe40001746670 */
[----:B------:R-:W-:Y:S02]  /*2220*/  ISETP.LT.OR P6, PT, R124, R109, P0 ;  /* 0x0000006d7c00720c */ /* 0x000fe400007c1670 */
[----:B------:R-:W-:Y:S02]  /*2230*/  LEA R18, P0, R67, R82, 0x1 ;  /* 0x0000005243127211 */ /* 0x000fe400078008ff */
[----:B------:R-:W-:Y:S01]  /*2240*/  @P3 LOP3.LUT R65, R65, 0x10, RZ, 0xfc, !PT ;  /* 0x0000001041413812 */ /* 0x000fe200078efcff */
[----:B--2---:R-:W2:Y:S01]  /*2250*/  @!P1 LDG.E.128 R28, desc[UR4][R86.64] ;  /* 0x00000004561c9981 */ /* 0x004ea2000c1e1d00 */
[----:B------:R-:W-:Y:S01]  /*2260*/  LEA.HI.X R19, R67, R81, R68, 0x1, P0 ;  /* 0x0000005143137211 */ /* 0x000fe200000f0c44 */
[----:B------:R-:W5:Y:S01]  /*2270*/  @!P5 LDC.64 R6, c[0x0][0x3c0] ;  /* 0x0000f000ff06db82 */ /* 0x000f620000000a00 */
[----:B------:R-:W-:Y:S01]  /*2280*/  @!P1 IMAD.MOV.U32 R83, RZ, RZ, R81 ;  /* 0x000000ffff539224 */ /* 0x000fe200078e0051 */
[----:B------:R-:W-:Y:S06]  /*2290*/  LOP3.LUT R65, R65, 0xfffffffd, RZ, 0xc0, !PT ;  /* 0xfffffffd41417812 */ /* 0x000fec00078ec0ff */
[----:B------:R-:W1:Y:S08]  /*22a0*/  @!P6 LDC.64 R4, c[0x0][0x4b0] ;  /* 0x00012c00ff04eb82 */ /* 0x000e700000000a00 */
[----:B---3--:R-:W3:Y:S01]  /*22b0*/  @!P6 LDC.64 R2, c[0x0][0x3c0] ;  /* 0x0000f000ff02eb82 */ /* 0x008ee20000000a00 */
        /* <DEDUP_REMOVED lines=10> */
[----:B------:R-:W-:Y:S11]  /*2360*/  ISETP.LT.OR P4, PT, R120, R109, P0 ;  /* 0x0000006d7800720c */ /* 0x000ff60000781670 */
[----:B------:R-:W-:Y:S02]  /*2370*/  @!UPT UIADD3 URZ, UPT, UPT, URZ, URZ, URZ ;  /* 0x000000fffffff290 */ /* 0x000fe4000fffe0ff */
[----:B------:R-:W1:Y:S01]  /*2380*/  @!P4 LDC.64 R2, c[0x0][0x4b0] ;  /* 0x00012c00ff02cb82 */ /* 0x000e620000000a00 */
[----:B------:R-:W-:Y:S04]  /*2390*/  @P4 LOP3.LUT R65, R65, 0x2, RZ, 0xfc, !PT ;  /* 0x0000000241414812 */ /* 0x000fe800078efcff */
[C---:B------:R-:W-:Y:S02]  /*23a0*/  LOP3.LUT P2, RZ, R65.reuse, 0x10, RZ, 0xc0, !PT ;  /* 0x0000001041ff7812 */ /* 0x040fe4000784c0ff */
[----:B------:R-:W-:Y:S04]  /*23b0*/  LOP3.LUT R65, R65, 0xfffffffb, RZ, 0xc0, !PT ;  /* 0xfffffffb41417812 */ /* 0x000fe800078ec0ff */
[----:B------:R-:W-:Y:S02]  /*23c0*/  @P3 LOP3.LUT R65, R65, 0x4, RZ, 0xfc, !PT ;  /* 0x0000000441413812 */ /* 0x000fe400078efcff */
        /* <DEDUP_REMOVED lines=8> */
[----:B--2---:R1:W-:Y:S06]  /*2450*/  @!P1 STG.E.128 desc[UR4][R82.64], R28 ;  /* 0x0000001c52009986 */ /* 0x0043ec000c101d04 */
[----:B------:R-:W2:Y:S01]  /*2460*/  @!P3 LDG.E.128 R24, desc[UR4][R32.64] ;  /* 0x000000042018b981 */ /* 0x000ea2000c1e1d00 */
[----:B-1----:R-:W-:Y:S04]  /*2470*/  VIADD R83, R123, 0xffffffff ;  /* 0xffffffff7b537836 */ /* 0x002fe80000000000 */
[----:B------:R-:W-:Y:S01]  /*2480*/  IMAD.MOV.U32 R123, RZ, RZ, R83 ;  /* 0x000000ffff7b7224 */ /* 0x000fe200078e0053 */
[----:B--2---:R1:W-:Y:S01]  /*2490*/  @!P3 STG.E.128 desc[UR4][R18.64], R24 ;  /* 0x000000181200b986 */ /* 0x0043e2000c101d04 */
[----:B------:R-:W-:Y:S02]  /*24a0*/  ISETP.LT.OR P3, PT, R122, R109, P0 ;  /* 0x0000006d7a00720c */ /* 0x000fe40000761670 */
[----:B------:R-:W-:Y:S03]  /*24b0*/  ISETP.GE.OR P0, PT, R118, R107, P2 ;  /* 0x0000006b7600720c */ /* 0x000fe60001706670 */
[----:B------:R-:W2:Y:S08]  /*24c0*/  @!P5 LDG.E.128 R4, desc[UR4][R42.64] ;  /* 0x000000042a04d981 */ /* 0x000eb0000c1e1d00 */
        /* <DEDUP_REMOVED lines=15> */
[C---:B------:R-:W-:Y:S02]  /*25c0*/  LOP3.LUT P0, RZ, R65.reuse, 0x2, RZ, 0xc0, !PT ;  /* 0x0000000241ff7812 */ /* 0x040fe4000780c0ff */
[----:B------:R-:W-:Y:S09]  /*25d0*/  LOP3.LUT R65, R65, 0xfffffffe, RZ, 0xc0, !PT ;  /* 0xfffffffe41417812 */ /* 0x000ff200078ec0ff */
        /* <DEDUP_REMOVED lines=12> */
[----:B------:R-:W-:Y:S11]  /*26a0*/  ISETP.NE.AND P0, PT, R17, RZ, PT ;  /* 0x000000ff1100720c */ /* 0x000ff60003f05270 */
[----:B------:R-:W1:Y:S01]  /*26b0*/  @!P2 LDC.64 R2, c[0x0][0x4b0] ;  /* 0x00012c00ff02ab82 */ /* 0x000e620000000a00 */
[----:B------:R-:W-:Y:S01]  /*26c0*/  @P2 LOP3.LUT R65, R65, 0x1, RZ, 0xfc, !PT ;  /* 0x0000000141412812 */ /* 0x000fe200078efcff */
        /* <DEDUP_REMOVED lines=17> */
[----:B------:R-:W-:Y:S01]  /*27e0*/  LOP3.LUT P2, RZ, R65, 0x4, RZ, 0xc0, !PT ;  /* 0x0000000441ff7812 */ /* 0x000fe2000784c0ff */
[----:B------:R-:W-:Y:S01]  /*27f0*/  IMAD.MOV.U32 R17, RZ, RZ, RZ ;  /* 0x000000ffff117224 */ /* 0x000fe200078e00ff */
[C---:B------:R-:W-:Y:S02]  /*2800*/  LEA R32, P0, R97.reuse, R10, 0x1 ;  /* 0x0000000a61207211 */ /* 0x040fe400078008ff */
[----:B------:R-:W3:Y:S02]  /*2810*/  @!P1 LDG.E.128 R20, desc[UR4][R8.64] ;  /* 0x0000000408149981 */ /* 0x000ee4000c1e1d00 */
[----:B------:R-:W-:Y:S02]  /*2820*/  LEA.HI.X R33, R97, R9, R96, 0x1, P0 ;  /* 0x0000000961217211 */ /* 0x000fe400000f0c60 */
[C---:B-1----:R-:W-:Y:S04]  /*2830*/  LEA R18, P0, R73.reuse, R84, 0x1 ;  /* 0x0000005449127211 */ /* 0x042fe800078008ff */
[----:B------:R-:W-:Y:S01]  /*2840*/  LEA.HI.X R19, R73, R85, R74, 0x1, P0 ;  /* 0x0000005549137211 */ /* 0x000fe200000f0c4a */
[----:B---3--:R-:W-:Y:S01]  /*2850*/  @!P1 STG.E.128 desc[UR4][R84.64], R20 ;  /* 0x0000001454009986 */ /* 0x008fe2000c101d04 */
[C---:B--2---:R-:W-:Y:S02]  /*2860*/  @!P5 LEA R28, P0, R2.reuse, R32, 0x6 ;  /* 0x00000020021cd211 */ /* 0x044fe400078030ff */
[----:B------:R-:W-:Y:S02]  /*2870*/  LOP3.LUT P1, RZ, R65, 0x2, RZ, 0xc0, !PT ;  /* 0x0000000241ff7812 */ /* 0x000fe4000782c0ff */
[----:B------:R-:W2:Y:S01]  /*2880*/  @!P2 LDG.E.128 R4, desc[UR4][R32.64] ;  /* 0x000000042004a981 */ /* 0x000ea2000c1e1d00 */
        /* <DEDUP_REMOVED lines=11> */
[----:B-1----:R-:W-:Y:S01]  /*2940*/  @!P3 IMAD R3, R3, 0xc0, RZ ;  /* 0x000000c00303b824 */ /* 0x002fe200078e02ff */
[----:B--2---:R1:W-:Y:S01]  /*2950*/  @!P2 STG.E.128 desc[UR4][R18.64], R4 ;  /* 0x000000041200a986 */ /* 0x0043e2000c101d04 */
[----:B------:R-:W-:Y:S04]  /*2960*/  LOP3.LUT P2, RZ, R65, 0x1, RZ, 0xc0, !PT ;  /* 0x0000000141ff7812 */ /* 0x000fe8000784c0ff */
[----:B------:R-:W2:Y:S01]  /*2970*/  @!P5 LDG.E.128 R28, desc[UR4][R28.64] ;  /* 0x000000041c1cd981 */ /* 0x000ea2000c1e1d00 */
[----:B-1----:R-:W-:Y:S04]  /*2980*/  @!P3 IMAD.WIDE.U32 R4, R2, 0xc0, R32 ;  /* 0x000000c00204b825 */ /* 0x002fe800078e0020 */
[----:B------:R-:W-:Y:S02]  /*2990*/  @!P3 IMAD.IADD R5, R5, 0x1, R3 ;  /* 0x000000010505b824 */ /* 0x000fe400078e0203 */
[----:B------:R-:W1:Y:S01]  /*29a0*/  @!P1 LDC.64 R2, c[0x0][0x4a8] ;  /* 0x00012a00ff029b82 */ /* 0x000e620000000a00 */
        /* <DEDUP_REMOVED lines=12> */
[----:B------:R-:W2:Y:S02]  /*2a70*/  @!P1 LDC.64 R4, c[0x0][0x3b8] ;  /* 0x0000ee00ff049b82 */ /* 0x000ea40000000a00 */
[C---:B--2---:R-:W-:Y:S04]  /*2a80*/  @!P1 LEA R28, P0, R4.reuse, R18, 0x8 ;  /* 0x00000012041c9211 */ /* 0x044fe800078040ff */
[----:B------:R-:W-:Y:S01]  /*2a90*/  @!P1 LEA.HI.X R29, R4, R19, R5, 0x8, P0 ;  /* 0x00000013041d9211 */ /* 0x000fe200000f4405 */
[----:B---3--:R2:W-:Y:S05]  /*2aa0*/  @!P3 STG.E.128 desc[UR4][R6.64], R24 ;  /* 0x000000180600b986 */ /* 0x0085ea000c101d04 */
[----:B-1----:R-:W3:Y:S01]  /*2ab0*/  @!P1 LDG.E.128 R20, desc[UR4][R30.64] ;  /* 0x000000041e149981 */ /* 0x002ee2000c1e1d00 */
[----:B--2---:R-:W-:Y:S04]  /*2ac0*/  @!P4 IMAD.WIDE.U32 R6, R2, 0x140, R32 ;  /* 0x000001400206c825 */ /* 0x004fe800078e0020 */
[----:B------:R-:W-:Y:S02]  /*2ad0*/  @!P4 IMAD.IADD R7, R7, 0x1, R3 ;  /* 0x000000010707c824 */ /* 0x000fe400078e0203 */
[----:B------:R-:W1:Y:S02]  /*2ae0*/  @!P4 LDC.64 R2, c[0x0][0x3b8] ;  /* 0x0000ee00ff02cb82 */ /* 0x000e640000000a00 */
[----:B-1----:R-:W-:Y:S04]  /*2af0*/  @!P4 IMAD.WIDE.U32 R24, R2, 0x140, R18 ;  /* 0x000001400218c825 */ /* 0x002fe800078e0012 */
[----:B------:R-:W-:Y:S04]  /*2b00*/  @!P4 IMAD R3, R3, 0x140, RZ ;  /* 0x000001400303c824 */ /* 0x000fe800078e02ff */
[----:B------:R-:W-:Y:S01]  /*2b10*/  @!P4 IMAD.IADD R25, R25, 0x1, R3 ;  /* 0x000000011919c824 */ /* 0x000fe200078e0203 */
        /* <DEDUP_REMOVED lines=15> */
.L_x_1912:
        /* <DEDUP_REMOVED lines=9> */
[----:B------:R-:W-:Y:S02]  /*2ca0*/  LOP3.LUT P1, RZ, R65, 0x10, RZ, 0xc0, !PT ;  /* 0x0000001041ff7812 */ /* 0x000fe4000782c0ff */
        /* <DEDUP_REMOVED lines=61> */
.L_x_1916:
[----:B----4-:R-:W-:Y:S05]  /*3080*/  BSYNC.RECONVERGENT B0 ;  /* 0x0000000000007941 */ /* 0x010fea0003800200 */
.L_x_1915:
[----:B------:R-:W-:Y:S01]  /*3090*/  LOP3.LUT P0, RZ, R65, 0x4, RZ, 0xc0, !PT ;  /* 0x0000000441ff7812 */ /* 0x000fe2000780c0ff */
        /* <DEDUP_REMOVED lines=53> */
.L_x_1918:
[----:B------:R-:W-:Y:S05]  /*33f0*/  BSYNC.RECONVERGENT B0 ;  /* 0x0000000000007941 */ /* 0x000fea0003800200 */
.L_x_1917:
        /* <DEDUP_REMOVED lines=60> */
.L_x_1920:
[----:B------:R-:W-:Y:S05]  /*37c0*/  BSYNC.RECONVERGENT B0 ;  /* 0x0000000000007941 */ /* 0x000fea0003800200 */
.L_x_1919:
        /* <DEDUP_REMOVED lines=60> */
.L_x_1922:
[----:B------:R-:W-:Y:S05]  /*3b90*/  BSYNC.RECONVERGENT B0 ;  /* 0x0000000000007941 */ /* 0x000fea0003800200 */
.L_x_1921:
        /* <DEDUP_REMOVED lines=62> */
.L_x_1924:
[----:B------:R-:W-:Y:S05]  /*3f80*/  BSYNC.RECONVERGENT B0 ;  /* 0x0000000000007941 */ /* 0x000fea0003800200 */
.L_x_1923:
[----:B------:R-:W-:Y:S01]  /*3f90*/  LOP3.LUT P0, RZ, R65, 0x2, RZ, 0xc0, !PT ;  /* 0x0000000241ff7812 */ /* 0x000fe2000780c0ff */
        /* <DEDUP_REMOVED lines=61> */
.L_x_1926:
[----:B------:R-:W-:Y:S05]  /*4370*/  BSYNC.RECONVERGENT B0 ;  /* 0x0000000000007941 */ /* 0x000fea0003800200 */
.L_x_1925:
        /* <DEDUP_REMOVED lines=62> */
.L_x_1928:
[----:B------:R-:W-:Y:S05]  /*4760*/  BSYNC.RECONVERGENT B0 ;  /* 0x0000000000007941 */ /* 0x000fea0003800200 */
.L_x_1927:
        /* <DEDUP_REMOVED lines=62> */
.L_x_1930:
[----:B------:R-:W-:Y:S05]  /*4b50*/  BSYNC.RECONVERGENT B0 ;  /* 0x0000000000007941 */ /* 0x000fea0003800200 */
.L_x_1929:
[----:B-1----:R-:W1:Y:S01]  /*4b60*/  LDC R17, c[0x0][0x450] ;  /* 0x00011400ff117b82 */ /* 0x002e620000000800 */
[----:B------:R-:W-:Y:S05]  /*4b70*/  IMAD.U32 R3, R38, -0x80, RZ ;  /* 0xffffff8026037824 */ /* 0x000fea00078e00ff */
[C---:B------:R-:W-:Y:S02]  /*4b80*/  LEA R14, P1, R3.reuse, R14, 0x1 ;  /* 0x0000000e030e7211 */ /* 0x040fe400078208ff */
[C---:B------:R-:W-:Y:S02]  /*4b90*/  LEA R56, P0, R3.reuse, R56, 0x1 ;  /* 0x0000003803387211 */ /* 0x040fe400078008ff */
[C---:B------:R-:W-:Y:S02]  /*4ba0*/  LEA.HI.X.SX32 R15, R3.reuse, R15, 0x1, P1 ;  /* 0x0000000f030f7211 */ /* 0x040fe400008f0eff */
[----:B------:R-:W-:Y:S01]  /*4bb0*/  LEA.HI.X.SX32 R57, R3, R57, 0x1, P0 ;  /* 0x0000003903397211 */ /* 0x000fe200000f0eff */
[----:B------:R-:W-:Y:S05]  /*4bc0*/  BRA `(.L_x_1913) ;  /* 0x0000003000747947 */ /* 0x000fea0003800000 */
.L_x_1914:
[----:B------:R-:W-:Y:S01]  /*4bd0*/  LEA R22, P0, R97, R10, 0x1 ;  /* 0x0000000a61167211 */ /* 0x000fe200078008ff */
[----:B------:R-:W-:Y:S01]  /*4be0*/  BSSY.RECONVERGENT B0, `(.L_x_1931) ;  /* 0x0000065000007945 */ /* 0x000fe20003800200 */
[----:B------:R-:W-:Y:S02]  /*4bf0*/  LOP3.LUT P1, RZ, R65, 0x10, RZ, 0xc0, !PT ;  /* 0x0000001041ff7812 */ /* 0x000fe4000782c0ff */
        /* <DEDUP_REMOVED lines=99> */
.L_x_1932:
[----:B----4-:R-:W-:Y:S05]  /*5230*/  BSYNC.RECONVERGENT B0 ;  /* 0x0000000000007941 */ /* 0x010fea0003800200 */
.L_x_1931:
[----:B------:R-:W2:Y:S01]  /*5240*/  LDC R127, c[0x0][0x450] ;  /* 0x00011400ff7f7b82 */ /* 0x000ea20000000800 */
[----:B------:R-:W-:Y:S01]  /*5250*/  LOP3.LUT P0, RZ, R65, 0x4, RZ, 0xc0, !PT ;  /* 0x0000000441ff7812 */ /* 0x000fe2000780c0ff */
        /* <DEDUP_REMOVED lines=91> */
.L_x_1934:
[----:B------:R-:W-:Y:S05]  /*5810*/  BSYNC.RECONVERGENT B0 ;  /* 0x0000000000007941 */ /* 0x000fea0003800200 */
.L_x_1933:
        /* <DEDUP_REMOVED lines=97> */
.L_x_1936:
[----:B------:R-:W-:Y:S05]  /*5e30*/  BSYNC.RECONVERGENT B0 ;  /* 0x0000000000007941 */ /* 0x000fea0003800200 */
.L_x_1935:
        /* <DEDUP_REMOVED lines=97> */
.L_x_1938:
[----:B------:R-:W-:Y:S05]  /*6450*/  BSYNC.RECONVERGENT B0 ;  /* 0x0000000000007941 */ /* 0x000fea0003800200 */
.L_x_1937:
        /* <DEDUP_REMOVED lines=98> */
.L_x_1940:
[----:B------:R-:W-:Y:S05]  /*6a80*/  BSYNC.RECONVERGENT B0 ;  /* 0x0000000000007941 */ /* 0x000fea0003800200 */
.L_x_1939:
[----:B------:R-:W-:Y:S01]  /*6a90*/  LOP3.LUT P0, RZ, R65, 0x2, RZ, 0xc0, !PT ;  /* 0x0000000241ff7812 */ /* 0x000fe2000780c0ff */
        /* <DEDUP_REMOVED lines=97> */
.L_x_1942:
[----:B------:R-:W-:Y:S05]  /*70b0*/  BSYNC.RECONVERGENT B0 ;  /* 0x0000000000007941 */ /* 0x000fea0003800200 */
.L_x_1941:
[----:B------:R-:W-:Y:S04]  /*70c0*/  BSSY.RECONVERGENT B0, `(.L_x_1943) ;  /* 0x0000062000007945 */ /* 0x000fe80003800200 */
[----:B------:R-:W-:Y:S05]  /*70d0*/  @P4 BRA `(.L_x_1944) ;  /* 0x0000000400804947 */ /* 0x000fea0003800000 */
[----:B-1-34-:R-:W1:Y:S01]  /*70e0*/  LDC.64 R60, c[0x0][0x4a8] ;  /* 0x00012a00ff3c7b82 */ /* 0x01ae620000000a00 */
        /* <DEDUP_REMOVED lines=10> */
[----:B------:R-:W3:Y:S01]  /*7190*/  LDG.E.128 R48, desc[UR4][R34.64] ;  /* 0x0000000422307981 */ /* 0x000ee2000c1e1d00 */
[----:B------:R-:W-:Y:S02]  /*71a0*/  @!P0 IADD3.X R58, PT, PT, R99, R58, RZ, P1, !PT ;  /* 0x0000003a633a8210 */ /* 0x000fe40000ffe4ff */
[----:B------:R-:W-:Y:S02]  /*71b0*/  @!P0 IADD3 R62, P1, PT, R55, R88, RZ ;  /* 0x00000058373e8210 */ /* 0x000fe40007f3e0ff */
[----:B------:R-:W-:Y:S03]  /*71c0*/  @!P0 SHF.L.U64.HI R58, R61, 0x1, R58 ;  /* 0x000000013d3a8819 */ /* 0x000fe6000001023a */
        /* <DEDUP_REMOVED lines=81> */
.L_x_1944:
[----:B------:R-:W-:Y:S05]  /*76e0*/  BSYNC.RECONVERGENT B0 ;  /* 0x0000000000007941 */ /* 0x000fea0003800200 */
.L_x_1943:
[----:B------:R-:W-:Y:S01]  /*76f0*/  LOP3.LUT P0, RZ, R65, 0x1, RZ, 0xc0, !PT ;  /* 0x0000000141ff7812 */ /* 0x000fe2000780c0ff */
[----:B------:R-:W-:Y:S11]  /*7700*/  BSSY.RECONVERGENT B0, `(.L_x_1945) ;  /* 0x0000063000007945 */ /* 0x000ff60003800200 */
[----:B------:R-:W-:Y:S01]  /*7710*/  @!UPT UIADD3 URZ, UPT, UPT, URZ, URZ, URZ ;  /* 0x000000fffffff290 */ /* 0x000fe2000fffe0ff */
[----:B------:R-:W-:Y:S05]  /*7720*/  @P0 BRA `(.L_x_1946) ;  /* 0x0000000400800947 */ /* 0x000fea0003800000 */
[----:B-1----:R-:W1:Y:S01]  /*7730*/  LDC.64 R52, c[0x0][0x4a8] ;  /* 0x00012a00ff347b82 */ /* 0x002e620000000a00 */
        /* <DEDUP_REMOVED lines=12> */
[----:B------:R-:W5:Y:S01]  /*7800*/  LDG.E.128 R44, desc[UR4][R22.64] ;  /* 0x00000004162c7981 */ /* 0x000f62000c1e1d00 */
[----:B------:R-:W-:Y:S04]  /*7810*/  @!P0 SHF.L.U64.HI R58, R53, 0x1, R58 ;  /* 0x00000001353a8819 */ /* 0x000fe8000001023a */
[C---:B------:R-:W-:Y:S02]  /*7820*/  @!P0 IADD3.X R55, PT, PT, R58.reuse, R89, RZ, P1, !PT ;  /* 0x000000593a378210 */ /* 0x040fe40000ffe4ff */
[----:B------:R-:W-:Y:S01]  /*7830*/  @!P0 IADD3 R34, P1, PT, R51, R90, RZ ;  /* 0x0000005a33228210 */ /* 0x000fe20007f3e0ff */
[----:B------:R-:W2:Y:S03]  /*7840*/  @!P0 LDG.E.128 R16, desc[UR4][R16.64] ;  /* 0x0000000410108981 */ /* 0x000ea6000c1e1d00 */
[----:B------:R-:W-:Y:S02]  /*7850*/  @!P0 IADD3.X R35, PT, PT, R58, R91, RZ, P1, !PT ;  /* 0x0000005b3a238210 */ /* 0x000fe40000ffe4ff */
[----:B------:R-:W-:Y:S02]  /*7860*/  PLOP3.LUT P1, PT, PT, PT, PT, 0x80, 0x8 ;  /* 0x000000000008781c */ /* 0x000fe40003f2f070 */
[----:B------:R-:W-:Y:S01]  /*7870*/  @!P0 PLOP3.LUT P1, PT, P2, PT, PT, 0x80, 0x8 ;  /* 0x000000000008881c */ /* 0x000fe2000172f070 */
[----:B------:R-:W3:Y:S08]  /*7880*/  @!P0 LDG.E.128 R52, desc[UR4][R54.64] ;  /* 0x0000000436348981 */ /* 0x000ef0000c1e1d00 */
        /* <DEDUP_REMOVED lines=74> */
.L_x_1946:
[----:B------:R-:W-:Y:S05]  /*7d30*/  BSYNC.RECONVERGENT B0 ;  /* 0x0000000000007941 */ /* 0x000fea0003800200 */
.L_x_1945:
[----:B------:R-:W1:Y:S01]  /*7d40*/  LDC R17, c[0x0][0x450] ;  /* 0x00011400ff117b82 */ /* 0x000e620000000800 */
[----:B--2---:R-:W-:Y:S05]  /*7d50*/  IMAD.U32 R127, R127, -0x80, RZ ;  /* 0xffffff807f7f7824 */ /* 0x004fea00078e00ff */
[C---:B------:R-:W-:Y:S02]  /*7d60*/  LEA R90, P1, R127.reuse, R90, 0x1 ;  /* 0x0000005a7f5a7211 */ /* 0x040fe400078208ff */
[C---:B------:R-:W-:Y:S02]  /*7d70*/  LEA R88, P0, R127.reuse, R88, 0x1 ;  /* 0x000000587f587211 */ /* 0x040fe400078008ff */
[C---:B------:R-:W-:Y:S02]  /*7d80*/  LEA.HI.X.SX32 R91, R127.reuse, R91, 0x1, P1 ;  /* 0x0000005b7f5b7211 */ /* 0x040fe400008f0eff */
[----:B------:R-:W-:Y:S09]  /*7d90*/  LEA.HI.X.SX32 R89, R127, R89, 0x1, P0 ;  /* 0x000000597f597211 */ /* 0x000ff200000f0eff */
.L_x_1913:
[----:B----4-:R-:W-:Y:S05]  /*7da0*/  BSYNC.RECONVERGENT B1 ;  /* 0x0000000000017941 */ /* 0x010fea0003800200 */
.L_x_1911:
        /* <DEDUP_REMOVED lines=91> */
.L_x_1947:
[----:B------:R-:W-:Y:S02]  /*8360*/  ISETP.GT.AND P0, PT, R83, R78, PT ;  /* 0x0000004e5300720c */ /* 0x000fe40003f04270 */
[----:B------:R-:W-:Y:S02]  /*8370*/  IADD3 R86, P2, PT, R86, R93, RZ ;  /* 0x0000005d56567210 */ /* 0x000fe40007f5e0ff */
[----:B------:R-:W-:Y:S03]  /*8380*/  IADD3 R10, P1, PT, R10, R95, RZ ;  /* 0x0000005f0a0a7210 */ /* 0x000fe60007f3e0ff */
[----:B------:R-:W-:Y:S02]  /*8390*/  IMAD.X R87, R87, 0x1, R92, P2 ;  /* 0x0000000157577824 */ /* 0x000fe400010e065c */
[----:B------:R-:W-:Y:S04]  /*83a0*/  IMAD.X R9, R9, 0x1, R94, P1 ;  /* 0x0000000109097824 */ /* 0x000fe800008e065e */
[----:B------:R-:W-:Y:S05]  /*83b0*/  @P0 BRA `(.L_x_1948) ;  /* 0xffffff9c00600947 */ /* 0x000fea000383ffff */
.L_x_1910:
        /* <DEDUP_REMOVED lines=11> */
[----:B----4-:R-:W-:-:S06]  /*8470*/  ULEA UR6, UR6, UR7, 0x18 ;  /* 0x0000000706067291 */ /* 0x010fcc000f8ec0ff */
[----:B------:R-:W-:Y:S02]  /*8480*/  LEA R15, R15, UR6, 0x1 ;  /* 0x000000060f0f7c11 */ /* 0x000fe4000f8e08ff */
[C---:B--2---:R-:W-:Y:S01]  /*8490*/  SHF.L.U64.HI R0, R2.reuse, 0x5, R3 ;  /* 0x0000000502007819 */ /* 0x044fe20000010203 */
        /* <DEDUP_REMOVED lines=17> */
.L_x_1953:
[----:B------:R2:W-:Y:S02]  /*85b0*/  STS.128 [R15], RZ ;  /* 0x000000ff0f007388 */ /* 0x0005e40000000c00 */
.L_x_1952:
[----:B------:R-:W-:Y:S05]  /*85c0*/  BSYNC.RECONVERGENT B0 ;  /* 0x0000000000007941 */ /* 0x000fea0003800200 */
.L_x_1951:
        /* <DEDUP_REMOVED lines=14> */
.L_x_1950:
[----:B------:R-:W1:Y:S01]  /*86b0*/  LDCU.64 UR8, c[0x0][0x470] ;  /* 0x00008e00ff0877ac */ /* 0x000e620008000a00 */
[----:B------:R-:W-:Y:S01]  /*86c0*/  IMAD.MOV.U32 R2, RZ, RZ, RZ ;  /* 0x000000ffff027224 */ /* 0x000fe200078e00ff */
[----:B-1----:R-:W-:-:S04]  /*86d0*/  ISETP.NE.U32.AND P0, PT, RZ, UR8, PT ;  /* 0x00000008ff007c0c */ /* 0x002fc8000bf05070 */
[----:B------:R-:W-:Y:S01]  /*86e0*/  ISETP.NE.AND.EX P0, PT, RZ, UR9, PT, P0 ;  /* 0x00000009ff007c0c */ /* 0x000fe2000bf05300 */
[----:B------:R-:W1:Y:S01]  /*86f0*/  LDCU.U8 UR7, c[0x0][0x533] ;  /* 0x0000a660ff0777ac */ /* 0x000e620008000000 */
[----:B------:R-:W2:Y:S11]  /*8700*/  LDCU.64 UR8, c[0x0][0x380] ;  /* 0x00007000ff0877ac */ /* 0x000eb60008000a00 */
[----:B------:R-:W4:Y:S01]  /*8710*/  @P0 LDG.E R2, desc[UR4][R138.64] ;  /* 0x000000048a020981 */ /* 0x000f22000c1e1900 */
[----:B------:R-:W-:Y:S01]  /*8720*/  IMAD.SHL.U32 R14, R11, 0x20, RZ ;  /* 0x000000200b0e7824 */ /* 0x000fe200078e00ff */
        /* <DEDUP_REMOVED lines=31> */
[----:B------:R-:W3:Y:S01]  /*8920*/  LDG.E.64 R2, desc[UR4][R22.64] ;  /* 0x0000000416027981 */ /* 0x000ee2000c1e1b00 */
[----:B-----5:R-:W-:Y:S01]  /*8930*/  MOV R18, R10 ;  /* 0x0000000a00127202 */ /* 0x020fe20000000f00 */
[----:B------:R-:W-:Y:S02]  /*8940*/  HADD2.F32 R17, -RZ, R11.H1_H1 ;  /* 0x3000000bff117230 */ /* 0x000fe40000004100 */
[--C-:B------:R-:W-:Y:S02]  /*8950*/  HADD2.F32 R19, -RZ, R9.reuse.H0_H0 ;  /* 0x20000009ff137230 */ /* 0x100fe40000004100 */
[----:B------:R-:W-:-:S02]  /*8960*/  HADD2.F32 R20, -RZ, R9.H1_H1 ;  /* 0x30000009ff147230 */ /* 0x000fc40000004100 */
[----:B------:R-:W-:Y:S02]  /*8970*/  HADD2.F32 R24, -RZ, R11.H0_H0 ;  /* 0x2000000bff187230 */ /* 0x000fe40000004100 */
[----:B--2---:R-:W-:Y:S02]  /*8980*/  HADD2.F32 R10, -RZ, R5.H1_H1 ;  /* 0x30000005ff0a7230 */ /* 0x004fe40000004100 */
[----:B---3--:R-:W-:Y:S02]  /*8990*/  HADD2.F32 R6, -RZ, R3.H1_H1 ;  /* 0x30000003ff067230 */ /* 0x008fe40000004100 */
[----:B------:R-:W-:Y:S02]  /*89a0*/  HADD2.F32 R9, -RZ, R2.H1_H1 ;  /* 0x30000002ff097230 */ /* 0x000fe40000004100 */
[--C-:B------:R-:W-:Y:S02]  /*89b0*/  HADD2.F32 R16, -RZ, R4.reuse.H1_H1 ;  /* 0x30000004ff107230 */ /* 0x100fe40000004100 */
[C---:B------:R-:W-:Y:S01]  /*89c0*/  FMUL.FTZ R11, R17.reuse, R6 ;  /* 0x00000006110b7220 */ /* 0x040fe20000410000 */
[----:B------:R-:W-:Y:S01]  /*89d0*/  FMUL.FTZ R17, R17, R10 ;  /* 0x0000000a11117220 */ /* 0x000fe20000410000 */
[----:B------:R-:W-:Y:S01]  /*89e0*/  FMUL.FTZ R22, R20, R9 ;  /* 0x0000000914167220 */ /* 0x000fe20000410000 */
[----:B------:R-:W-:-:S02]  /*89f0*/  HADD2.F32 R4, -RZ, R4.H0_H0 ;  /* 0x20000004ff047230 */ /* 0x000fc40000004100 */
[----:B------:R-:W-:Y:S01]  /*8a00*/  FMUL.FTZ R20, R20, R16 ;  /* 0x0000001014147220 */ /* 0x000fe20000410000 */
[C---:B------:R-:W-:Y:S01]  /*8a10*/  FFMA.FTZ R6, R24.reuse, R6, R17 ;  /* 0x0000000618067223 */ /* 0x040fe20000010011 */
[----:B------:R-:W-:Y:S01]  /*8a20*/  FFMA.FTZ R11, R24, R10, -R11 ;  /* 0x0000000a180b7223 */ /* 0x000fe2000001080b */
[----:B------:R-:W-:Y:S02]  /*8a30*/  HADD2.F32 R17, -RZ, R8.H1_H1 ;  /* 0x30000008ff117230 */ /* 0x000fe40000004100 */
[----:B------:R-:W-:Y:S02]  /*8a40*/  HADD2.F32 R2, -RZ, R2.H0_H0 ;  /* 0x20000002ff027230 */ /* 0x000fe40000004100 */
[----:B------:R-:W-:Y:S02]  /*8a50*/  HADD2.F32 R3, -RZ, R3.H0_H0 ;  /* 0x20000003ff037230 */ /* 0x000fe40000004100 */
[----:B------:R-:W-:Y:S02]  /*8a60*/  HADD2.F32 R10, -RZ, R18.H1_H1 ;  /* 0x30000012ff0a7230 */ /* 0x000fe40000004100 */
[----:B------:R-:W-:Y:S01]  /*8a70*/  FFMA.FTZ R22, R19, R16, -R22 ;  /* 0x0000001013167223 */ /* 0x000fe20000010816 */
[----:B------:R-:W-:-:S02]  /*8a80*/  HADD2.F32 R5, -RZ, R5.H0_H0 ;  /* 0x20000005ff057230 */ /* 0x000fc40000004100 */
[----:B------:R-:W-:Y:S01]  /*8a90*/  FFMA.FTZ R9, R19, R9, R20 ;  /* 0x0000000913097223 */ /* 0x000fe20000010014 */
[----:B------:R-:W-:Y:S02]  /*8aa0*/  HADD2.F32 R19, -RZ, R8.H0_H0 ;  /* 0x20000008ff137230 */ /* 0x000fe40000004100 */
        /* <DEDUP_REMOVED lines=13> */
.L_x_1960:
[----:B------:R-:W-:Y:S05]  /*8b80*/  BSYNC.RECONVERGENT B0 ;  /* 0x0000000000007941 */ /* 0x000fea0003800200 */
.L_x_1959:
[----:B-----5:R2:W-:Y:S01]  /*8b90*/  STS.128 [R15], R8 ;  /* 0x000000080f007388 */ /* 0x0205e20000000c00 */
[----:B------:R-:W-:Y:S05]  /*8ba0*/  BRA `(.L_x_1957) ;  /* 0x0000000000047947 */ /* 0x000fea0003800000 */
.L_x_1958:
[----:B------:R1:W-:Y:S02]  /*8bb0*/  STS.128 [R15], RZ ;  /* 0x000000ff0f007388 */ /* 0x0003e40000000c00 */
.L_x_1957:
[----:B------:R-:W-:Y:S05]  /*8bc0*/  BSYNC.RECONVERGENT B1 ;  /* 0x0000000000017941 */ /* 0x000fea0003800200 */
.L_x_1956:
[----:B------:R-:W-:-:S04]  /*8bd0*/  IADD3 R24, PT, PT, R132, 0x20, RZ ;  /* 0x0000002084187810 */ /* 0x000fc80007ffe0ff */
[----:B------:R-:W-:-:S13]  /*8be0*/  ISETP.GE.AND P0, PT, R24, R7, PT ;  /* 0x000000071800720c */ /* 0x000fda0003f06270 */
[----:B------:R-:W-:Y:S05]  /*8bf0*/  @P0 BRA `(.L_x_1954) ;  /* 0x0000001000040947 */ /* 0x000fea0003800000 */
[----:B------:R-:W4:Y:S02]  /*8c00*/  LDCU UR7, c[0x0][0x440] ;  /* 0x00008800ff0777ac */ /* 0x000f240008000800 */
[----:B----4-:R-:W-:-:S13]  /*8c10*/  ISETP.GE.AND P0, PT, R12, UR7, PT ;  /* 0x000000070c007c0c */ /* 0x010fda000bf06270 */
        /* <DEDUP_REMOVED lines=20> */
[--C-:B-----5:R-:W-:Y:S01]  /*8d60*/  HADD2.F32 R16, -RZ, R9.reuse.H0_H0 ;  /* 0x20000009ff107230 */ /* 0x120fe20000004100 */
[----:B------:R-:W-:Y:S01]  /*8d70*/  MOV R14, R10 ;  /* 0x0000000a000e7202 */ /* 0x000fe20000000f00 */
[----:B------:R-:W-:Y:S02]  /*8d80*/  HADD2.F32 R18, -RZ, R9.H1_H1 ;  /* 0x30000009ff127230 */ /* 0x000fe40000004100 */
[--C-:B------:R-:W-:Y:S02]  /*8d90*/  HADD2.F32 R10, -RZ, R11.reuse.H1_H1 ;  /* 0x3000000bff0a7230 */ /* 0x100fe40000004100 */
[----:B------:R-:W-:-:S02]  /*8da0*/  HADD2.F32 R19, -RZ, R11.H0_H0 ;  /* 0x2000000bff137230 */ /* 0x000fc40000004100 */
[----:B--2---:R-:W-:Y:S02]  /*8db0*/  HADD2.F32 R9, -RZ, R4.H1_H1 ;  /* 0x30000004ff097230 */ /* 0x004fe40000004100 */
[----:B------:R-:W-:Y:S02]  /*8dc0*/  HADD2.F32 R7, -RZ, R5.H1_H1 ;  /* 0x30000005ff077230 */ /* 0x000fe40000004100 */
[----:B---3--:R-:W-:Y:S02]  /*8dd0*/  HADD2.F32 R6, -RZ, R2.H1_H1 ;  /* 0x30000002ff067230 */ /* 0x008fe40000004100 */
[----:B------:R-:W-:Y:S02]  /*8de0*/  HADD2.F32 R0, -RZ, R3.H1_H1 ;  /* 0x30000003ff007230 */ /* 0x000fe40000004100 */
[C---:B------:R-:W-:Y:S01]  /*8df0*/  FMUL.FTZ R11, R18.reuse, R9 ;  /* 0x00000009120b7220 */ /* 0x040fe20000410000 */
[----:B------:R-:W-:Y:S01]  /*8e00*/  FMUL.FTZ R17, R18, R6 ;  /* 0x0000000612117220 */ /* 0x000fe20000410000 */
[C---:B------:R-:W-:Y:S01]  /*8e10*/  FMUL.FTZ R21, R10.reuse, R7 ;  /* 0x000000070a157220 */ /* 0x040fe20000410000 */
[----:B------:R-:W-:Y:S01]  /*8e20*/  FMUL.FTZ R18, R10, R0 ;  /* 0x000000000a127220 */ /* 0x000fe20000410000 */
[----:B------:R-:W-:-:S02]  /*8e30*/  HADD2.F32 R4, -RZ, R4.H0_H0 ;  /* 0x20000004ff047230 */ /* 0x000fc40000004100 */
        /* <DEDUP_REMOVED lines=24> */
.L_x_1962:
[----:B------:R-:W-:Y:S05]  /*8fc0*/  BSYNC.RECONVERGENT B0 ;  /* 0x0000000000007941 */ /* 0x000fea0003800200 */
.L_x_1961:
[----:B-----5:R2:W-:Y:S01]  /*8fd0*/  STS.128 [R15+0x800], R8 ;  /* 0x000800080f007388 */ /* 0x0205e20000000c00 */
[----:B------:R-:W-:Y:S05]  /*8fe0*/  BRA `(.L_x_1954) ;  /* 0x0000000c00087947 */ /* 0x000fea0003800000 */
.L_x_1955:
        /* <DEDUP_REMOVED lines=32> */
[----:B-----5:R-:W2:Y:S01]  /*91f0*/  LDG.E.128 R4, desc[UR4][R4.64] ;  /* 0x0000000404047981 */ /* 0x020ea2000c1e1d00 */
[----:B-1----:R-:W-:-:S04]  /*9200*/  IADD3 R10, P0, PT, R9, UR8, RZ ;  /* 0x00000008090a7c10 */ /* 0x002fc8000ff1e0ff */
[----:B------:R-:W-:-:S06]  /*9210*/  IADD3.X R11, PT, PT, R8, UR9, RZ, P0, !PT ;  /* 0x00000009080b7c10 */ /* 0x000fcc00087fe4ff */
[----:B------:R-:W4:Y:S01]  /*9220*/  LDG.E.128 R8, desc[UR4][R10.64] ;  /* 0x000000040a087981 */ /* 0x000f22000c1e1d00 */
[----:B------:R-:W-:Y:S01]  /*9230*/  MOV R24, R22 ;  /* 0x0000001600187202 */ /* 0x000fe20000000f00 */
[--C-:B---3--:R-:W-:Y:S02]  /*9240*/  HADD2.F32 R22, -RZ, R16.reuse.H0_H0 ;  /* 0x20000010ff167230 */ /* 0x108fe40000004100 */
[----:B------:R-:W-:Y:S02]  /*9250*/  HADD2.F32 R30, -RZ, R16.H1_H1 ;  /* 0x30000010ff1e7230 */ /* 0x000fe40000004100 */
[--C-:B------:R-:W-:Y:S02]  /*9260*/  HADD2.F32 R16, -RZ, R17.reuse.H0_H0 ;  /* 0x20000011ff107230 */ /* 0x100fe40000004100 */
[----:B------:R-:W-:Y:S02]  /*9270*/  HADD2.F32 R32, -RZ, R17.H1_H1 ;  /* 0x30000011ff207230 */ /* 0x000fe40000004100 */
[----:B------:R-:W-:-:S02]  /*9280*/  HADD2.F32 R17, -RZ, R18.H0_H0 ;  /* 0x20000012ff117230 */ /* 0x000fc40000004100 */
[----:B------:R-:W-:Y:S02]  /*9290*/  HADD2.F32 R33, -RZ, R18.H1_H1 ;  /* 0x30000012ff217230 */ /* 0x000fe40000004100 */
[--C-:B------:R-:W-:Y:S02]  /*92a0*/  HADD2.F32 R18, -RZ, R19.reuse.H0_H0 ;  /* 0x20000013ff127230 */ /* 0x100fe40000004100 */
[----:B------:R-:W-:Y:S02]  /*92b0*/  HADD2.F32 R34, -RZ, R19.H1_H1 ;  /* 0x30000013ff227230 */ /* 0x000fe40000004100 */
[--C-:B--2---:R-:W-:Y:S02]  /*92c0*/  HADD2.F32 R19, -RZ, R4.reuse.H0_H0 ;  /* 0x20000004ff137230 */ /* 0x104fe40000004100 */
[----:B------:R-:W-:Y:S02]  /*92d0*/  HADD2.F32 R37, -RZ, R4.H1_H1 ;  /* 0x30000004ff257230 */ /* 0x000fe40000004100 */
[----:B------:R-:W-:-:S02]  /*92e0*/  HADD2.F32 R35, -RZ, R5.H0_H0 ;  /* 0x20000005ff237230 */ /* 0x000fc40000004100 */
[--C-:B------:R-:W-:Y:S02]  /*92f0*/  HADD2.F32 R4, -RZ, R6.reuse.H0_H0 ;  /* 0x20000006ff047230 */ /* 0x100fe40000004100 */
        /* <DEDUP_REMOVED lines=8> */
[----:B------:R-:W-:Y:S01]  /*9380*/  FMUL.FTZ R17, R17, R4 ;  /* 0x0000000411117220 */ /* 0x000fe20000410000 */
[----:B------:R-:W-:Y:S01]  /*9390*/  FMUL.FTZ R22, R22, R19 ;  /* 0x0000001316167220 */ /* 0x000fe20000410000 */
[----:B------:R-:W-:Y:S01]  /*93a0*/  FMUL.FTZ R32, R32, R5 ;  /* 0x0000000520207220 */ /* 0x000fe20000410000 */
[--C-:B------:R-:W-:Y:S02]  /*93b0*/  HADD2.F32 R5, -RZ, R20.reuse.H0_H0 ;  /* 0x20000014ff057230 */ /* 0x100fe40000004100 */
[----:B------:R-:W-:Y:S01]  /*93c0*/  @!P1 FADD.FTZ R35, -R35, -RZ ;  /* 0x800000ff23239221 */ /* 0x000fe20000010100 */
[----:B------:R-:W-:Y:S02]  /*93d0*/  HADD2.F32 R19, -RZ, R20.H1_H1 ;  /* 0x30000014ff137230 */ /* 0x000fe40000004100 */
[--C-:B----4-:R-:W-:Y:S02]  /*93e0*/  HADD2.F32 R4, -RZ, R8.reuse.H0_H0 ;  /* 0x20000008ff047230 */ /* 0x110fe40000004100 */
[----:B------:R-:W-:Y:S01]  /*93f0*/  FMUL.FTZ R30, R30, R37 ;  /* 0x000000251e1e7220 */ /* 0x000fe20000410000 */
[----:B------:R-:W-:-:S02]  /*9400*/  HADD2.F32 R8, -RZ, R8.H1_H1 ;  /* 0x30000008ff087230 */ /* 0x000fc40000004100 */
        /* <DEDUP_REMOVED lines=8> */
[----:B------:R-:W-:Y:S02]  /*9490*/  HADD2.F32 R7, -RZ, R21.H0_H0 ;  /* 0x20000015ff077230 */ /* 0x000fe40000004100 */
[----:B------:R-:W-:-:S02]  /*94a0*/  HADD2.F32 R6, -RZ, R9.H0_H0 ;  /* 0x20000009ff067230 */ /* 0x000fc40000004100 */
[----:B------:R-:W-:Y:S02]  /*94b0*/  HADD2.F32 R20, -RZ, R10.H0_H0 ;  /* 0x2000000aff147230 */ /* 0x000fe40000004100 */
[----:B------:R-:W-:Y:S02]  /*94c0*/  HADD2.F32 R35, -RZ, R11.H0_H0 ;  /* 0x2000000bff237230 */ /* 0x000fe40000004100 */
[----:B------:R-:W-:Y:S02]  /*94d0*/  HADD2.F32 R8, -RZ, R24.H0_H0 ;  /* 0x20000018ff087230 */ /* 0x000fe40000004100 */
[----:B------:R-:W-:Y:S02]  /*94e0*/  HADD2.F32 R5, -RZ, R23.H0_H0 ;  /* 0x20000017ff057230 */ /* 0x000fe40000004100 */
[----:B------:R-:W-:Y:S01]  /*94f0*/  FMUL.FTZ R18, R18, R39 ;  /* 0x0000002712127220 */ /* 0x000fe20000410000 */
[----:B------:R-:W-:Y:S02]  /*9500*/  HADD2.F32 R9, -RZ, R9.H1_H1 ;  /* 0x30000009ff097230 */ /* 0x000fe40000004100 */
[----:B------:R-:W-:-:S02]  /*9510*/  HADD2.F32 R10, -RZ, R10.H1_H1 ;  /* 0x3000000aff0a7230 */ /* 0x000fc40000004100 */
        /* <DEDUP_REMOVED lines=14> */
.L_x_1967:
[----:B------:R-:W-:Y:S05]  /*9600*/  BSYNC.RECONVERGENT B0 ;  /* 0x0000000000007941 */ /* 0x000fea0003800200 */
.L_x_1966:
[----:B-----5:R2:W-:Y:S01]  /*9610*/  STS.128 [R15], R20 ;  /* 0x000000140f007388 */ /* 0x0205e20000000c00 */
[----:B------:R-:W-:Y:S05]  /*9620*/  BRA `(.L_x_1964) ;  /* 0x0000000000047947 */ /* 0x000fea0003800000 */
.L_x_1965:
[----:B------:R4:W-:Y:S02]  /*9630*/  STS.128 [R15], RZ ;  /* 0x000000ff0f007388 */ /* 0x0009e40000000c00 */
.L_x_1964:
[----:B------:R-:W-:Y:S05]  /*9640*/  BSYNC.RECONVERGENT B1 ;  /* 0x0000000000017941 */ /* 0x000fea0003800200 */
.L_x_1963:
        /* <DEDUP_REMOVED lines=19> */
[----:B------:R-:W3:Y:S03]  /*9780*/  LDG.E.128 R16, desc[UR4][R16.64] ;  /* 0x0000000410107981 */ /* 0x000ee6000c1e1d00 */
[----:B------:R-:W-:-:S02]  /*9790*/  IADD3.X R105, PT, PT, R0, R105, R14, P2, P0 ;  /* 0x0000006900697210 */ /* 0x000fc400017e040e */
[C---:B------:R-:W-:Y:S02]  /*97a0*/  SHF.L.U32 R0, R2.reuse, 0x1, RZ ;  /* 0x0000000102007819 */ /* 0x040fe400000006ff */
[----:B------:R-:W-:Y:S02]  /*97b0*/  SHF.L.U64.HI R2, R2, 0x1, R105 ;  /* 0x0000000102027819 */ /* 0x000fe40000010269 */
[----:B--2---:R-:W-:-:S04]  /*97c0*/  IADD3 R4, P0, PT, R0, UR8, RZ ;  /* 0x0000000800047c10 */ /* 0x004fc8000ff1e0ff */
[----:B------:R-:W-:Y:S01]  /*97d0*/  IADD3.X R5, PT, PT, R2, UR9, RZ, P0, !PT ;  /* 0x0000000902057c10 */ /* 0x000fe200087fe4ff */
[----:B------:R-:W2:Y:S05]  /*97e0*/  LDCU.64 UR8, c[0x0][0x4c8] ;  /* 0x00009900ff0877ac */ /* 0x000eaa0008000a00 */
[----:B-----5:R-:W4:Y:S01]  /*97f0*/  LDG.E.128 R4, desc[UR4][R4.64] ;  /* 0x0000000404047981 */ /* 0x020f22000c1e1d00 */
[----:B--2---:R-:W-:-:S04]  /*9800*/  IADD3 R8, P0, PT, R0, UR8, RZ ;  /* 0x0000000800087c10 */ /* 0x004fc8000ff1e0ff */
[----:B------:R-:W-:-:S06]  /*9810*/  IADD3.X R9, PT, PT, R2, UR9, RZ, P0, !PT ;  /* 0x0000000902097c10 */ /* 0x000fcc00087fe4ff */
[----:B------:R-:W2:Y:S01]  /*9820*/  LDG.E.128 R8, desc[UR4][R8.64] ;  /* 0x0000000408087981 */ /* 0x000ea2000c1e1d00 */
[--C-:B---3--:R-:W-:Y:S02]  /*9830*/  HADD2.F32 R14, -RZ, R19.reuse.H0_H0 ;  /* 0x20000013ff0e7230 */ /* 0x108fe40000004100 */
[----:B------:R-:W-:Y:S02]  /*9840*/  HADD2.F32 R25, -RZ, R19.H1_H1 ;  /* 0x30000013ff197230 */ /* 0x000fe40000004100 */
[----:B------:R-:W-:Y:S02]  /*9850*/  HADD2.F32 R3, -RZ, R18.H0_H0 ;  /* 0x20000012ff037230 */ /* 0x000fe40000004100 */
[--C-:B------:R-:W-:Y:S02]  /*9860*/  HADD2.F32 R0, -RZ, R16.reuse.H0_H0 ;  /* 0x20000010ff007230 */ /* 0x100fe40000004100 */
[----:B------:R-:W-:Y:S02]  /*9870*/  HADD2.F32 R16, -RZ, R16.H1_H1 ;  /* 0x30000010ff107230 */ /* 0x000fe40000004100 */
[----:B------:R-:W-:-:S02]  /*9880*/  HADD2.F32 R2, -RZ, R17.H0_H0 ;  /* 0x20000011ff027230 */ /* 0x000fc40000004100 */
[--C-:B----4-:R-:W-:Y:S02]  /*9890*/  HADD2.F32 R19, -RZ, R4.reuse.H0_H0 ;  /* 0x20000004ff137230 */ /* 0x110fe40000004100 */
        /* <DEDUP_REMOVED lines=28> */
[----:B------:R-:W-:Y:S02]  /*9a60*/  HADD2.F32 R18, -RZ, R18.H1_H1 ;  /* 0x30000012ff127230 */ /* 0x000fe40000004100 */
[----:B------:R-:W-:Y:S01]  /*9a70*/  FMUL.FTZ R17, R17, R26 ;  /* 0x0000001a11117220 */ /* 0x000fe20000410000 */
[----:B------:R-:W-:Y:S02]  /*9a80*/  HADD2.F32 R26, -RZ, R9.H1_H1 ;  /* 0x30000009ff1a7230 */ /* 0x000fe40000004100 */
[----:B------:R-:W-:Y:S01]  /*9a90*/  FFMA.FTZ R0, R5, R4, R0 ;  /* 0x0000000405007223 */ /* 0x000fe20000010000 */
[----:B------:R-:W-:-:S02]  /*9aa0*/  HADD2.F32 R20, -RZ, R10.H0_H0 ;  /* 0x2000000aff147230 */ /* 0x000fc40000004100 */
[----:B------:R-:W-:Y:S01]  /*9ab0*/  FFMA.FTZ R19, R19, R8, R16 ;  /* 0x0000000813137223 */ /* 0x000fe20000010010 */
[----:B------:R-:W-:Y:S02]  /*9ac0*/  HADD2.F32 R27, -RZ, R10.H1_H1 ;  /* 0x3000000aff1b7230 */ /* 0x000fe40000004100 */
[----:B------:R-:W-:Y:S01]  /*9ad0*/  FFMA.FTZ R2, R7, R6, R2 ;  /* 0x0000000607027223 */ /* 0x000fe20000010002 */
[--C-:B------:R-:W-:Y:S02]  /*9ae0*/  HADD2.F32 R9, -RZ, R11.reuse.H0_H0 ;  /* 0x2000000bff097230 */ /* 0x100fe40000004100 */
[----:B------:R-:W-:Y:S01]  /*9af0*/  FMUL.FTZ R18, R18, R31 ;  /* 0x0000001f12127220 */ /* 0x000fe20000410000 */
[----:B------:R-:W-:Y:S02]  /*9b00*/  HADD2.F32 R10, -RZ, R11.H1_H1 ;  /* 0x3000000bff0a7230 */ /* 0x000fe40000004100 */
[----:B------:R-:W-:Y:S02]  /*9b10*/  HADD2.F32 R6, -RZ, R21.H1_H1 ;  /* 0x30000015ff067230 */ /* 0x000fe40000004100 */
[----:B------:R-:W-:-:S02]  /*9b20*/  HADD2.F32 R4, -RZ, R22.H0_H0 ;  /* 0x20000016ff047230 */ /* 0x000fc40000004100 */
        /* <DEDUP_REMOVED lines=12> */
.L_x_1969:
[----:B------:R-:W-:Y:S05]  /*9bf0*/  BSYNC.RECONVERGENT B0 ;  /* 0x0000000000007941 */ /* 0x000fea0003800200 */
.L_x_1968:
[----:B-----5:R3:W-:Y:S02]  /*9c00*/  STS.128 [R15+0x800], R20 ;  /* 0x000800140f007388 */ /* 0x0207e40000000c00 */
.L_x_1954:
[----:B------:R-:W-:Y:S05]  /*9c10*/  BSYNC.RECONVERGENT B2 ;  /* 0x0000000000027941 */ /* 0x000fea0003800200 */
.L_x_1949:
        /* <DEDUP_REMOVED lines=13> */
.L_x_1972:
[----:B------:R1:W-:Y:S02]  /*9cf0*/  STS.128 [R15+0x1000], RZ ;  /* 0x001000ff0f007388 */ /* 0x0003e40000000c00 */
.L_x_1971:
[----:B------:R-:W-:Y:S05]  /*9d00*/  BSYNC.RECONVERGENT B0 ;  /* 0x0000000000007941 */ /* 0x000fea0003800200 */
.L_x_1970:
        /* <DEDUP_REMOVED lines=13> */
.L_x_1975:
[----:B------:R1:W-:Y:S02]  /*9de0*/  STS.128 [R15+0x1800], RZ ;  /* 0x001800ff0f007388 */ /* 0x0003e40000000c00 */
.L_x_1974:
[----:B------:R-:W-:Y:S05]  /*9df0*/  BSYNC.RECONVERGENT B0 ;  /* 0x0000000000007941 */ /* 0x000fea0003800200 */
.L_x_1973:
        /* <DEDUP_REMOVED lines=15> */
.L_x_1978:
[----:B------:R1:W-:Y:S02]  /*9ef0*/  STS.128 [R15+0x2000], RZ ;  /* 0x002000ff0f007388 */ /* 0x0003e40000000c00 */
.L_x_1977:
[----:B------:R-:W-:Y:S05]  /*9f00*/  BSYNC.RECONVERGENT B0 ;  /* 0x0000000000007941 */ /* 0x000fea0003800200 */
.L_x_1976:
[----:B-12---:R-:W-:Y:S01]  /*9f10*/  IADD3 R4, PT, PT, R132, 0x60, RZ ;  /* 0x0000006084047810 */ /* 0x006fe20007ffe0ff */
        /* <DEDUP_REMOVED lines=14> */
.L_x_1981:
[----:B------:R1:W-:Y:S02]  /*a000*/  STS.128 [R15+0x2800], RZ ;  /* 0x002800ff0f007388 */ /* 0x0003e40000000c00 */
.L_x_1980:
[----:B------:R-:W-:Y:S05]  /*a010*/  BSYNC.RECONVERGENT B0 ;  /* 0x0000000000007941 */ /* 0x000fea0003800200 */
.L_x_1979:
[----:B--2--5:R-:W-:Y:S01]  /*a020*/  IADD3 R6, PT, PT, R132, 0x80, RZ ;  /* 0x0000008084067810 */ /* 0x024fe20007ffe0ff */
[----:B------:R-:W-:Y:S03]  /*a030*/  BSSY.RECONVERGENT B0, `(.L_x_1982) ;  /* 0x0000012000007945 */ /* 0x000fe60003800200 */
[----:B------:R-:W-:-:S13]  /*a040*/  ISETP.GE.AND P0, PT, R6, R79, PT ;  /* 0x0000004f0600720c */ /* 0x000fda0003f06270 */
        /* <DEDUP_REMOVED lines=15> */
.L_x_1984:
[----:B------:R2:W-:Y:S02]  /*a140*/  STS.128 [R15+0x3000], RZ ;  /* 0x003000ff0f007388 */ /* 0x0005e40000000c00 */
.L_x_1983:
[----:B------:R-:W-:Y:S05]  /*a150*/  BSYNC.RECONVERGENT B0 ;  /* 0x0000000000007941 */ /* 0x000fea0003800200 */
.L_x_1982:
        /* <DEDUP_REMOVED lines=15> */
.L_x_1987:
[----:B------:R2:W-:Y:S02]  /*a250*/  STS.128 [R15+0x3800], RZ ;  /* 0x003800ff0f007388 */ /* 0x0005e40000000c00 */
.L_x_1986:
[----:B------:R-:W-:Y:S05]  /*a260*/  BSYNC.RECONVERGENT B0 ;  /* 0x0000000000007941 */ /* 0x000fea0003800200 */
.L_x_1985:
[----:B--2---:R-:W-:Y:S01]  /*a270*/  IADD3 R10, PT, PT, R132, 0xc0, RZ ;  /* 0x000000c0840a7810 */ /* 0x004fe20007ffe0ff */
        /* <DEDUP_REMOVED lines=17> */
.L_x_1990:
[----:B------:R2:W-:Y:S02]  /*a390*/  STS.128 [R15+0x4000], RZ ;  /* 0x004000ff0f007388 */ /* 0x0005e40000000c00 */
.L_x_1989:
[----:B------:R-:W-:Y:S05]  /*a3a0*/  BSYNC.RECONVERGENT B0 ;  /* 0x0000000000007941 */ /* 0x000fea0003800200 */
.L_x_1988:
[----:B------:R-:W-:Y:S01]  /*a3b0*/  IADD3 R14, PT, PT, R132, 0xe0, RZ ;  /* 0x000000e0840e7810 */ /* 0x000fe20007ffe0ff */
[----:B------:R-:W-:Y:S03]  /*a3c0*/  BSSY.RECONVERGENT B0, `(.L_x_1991) ;  /* 0x0000010000007945 */ /* 0x000fe60003800200 */
[----:B------:R-:W-:-:S13]  /*a3d0*/  ISETP.GE.AND P0, PT, R14, R79, PT ;  /* 0x0000004f0e00720c */ /* 0x000fda0003f06270 */
[----:B------:R-:W-:Y:S05]  /*a3e0*/  @P0 BRA `(.L_x_1992) ;  /* 0x0000000000340947 */ /* 0x000fea0003800000 */
[----:B------:R-:W5:Y:S02]  /*a3f0*/  LDCU UR7, c[0x0][0x440] ;  /* 0x00008800ff0777ac */ /* 0x000f640008000800 */
[----:B-----5:R-:W-:-:S13]  /*a400*/  ISETP.GE.AND P0, PT, R12, UR7, PT ;  /* 0x000000070c007c0c */ /* 0x020fda000bf06270 */
[----:B------:R-:W-:Y:S05]  /*a410*/  @P0 BRA `(.L_x_1993) ;  /* 0x0000000000240947 */ /* 0x000fea0003800000 */
[----:B------:R-:W5:Y:S02]  /*a420*/  LDC.64 R2, c[0x0][0x3b8] ;  /* 0x0000ee00ff027b82 */ /* 0x000f640000000a00 */
        /* <DEDUP_REMOVED lines=8> */
.L_x_1993:
[----:B------:R1:W-:Y:S02]  /*a4b0*/  STS.128 [R15+0x4800], RZ ;  /* 0x004800ff0f007388 */ /* 0x0003e40000000c00 */
.L_x_1992:
[----:B------:R-:W-:Y:S05]  /*a4c0*/  BSYNC.RECONVERGENT B0 ;  /* 0x0000000000007941 */ /* 0x000fea0003800200 */
.L_x_1991:
[----:B------:R-:W5:Y:S01]  /*a4d0*/  LDC.64 R2, c[0x0][0x538] ;  /* 0x00014e00ff027b82 */ /* 0x000f620000000a00 */
[----:B------:R-:W2:Y:S01]  /*a4e0*/  LDCU.64 UR8, c[0x0][0x540] ;  /* 0x0000a800ff0877ac */ /* 0x000ea20008000a00 */
[----:B------:R-:W-:Y:S01]  /*a4f0*/  IMAD.MOV.U32 R137, RZ, RZ, RZ ;  /* 0x000000ffff897224 */ /* 0x000fe200078e00ff */
[----:B------:R-:W0:Y:S01]  /*a500*/  LDGDEPBAR ;  /* 0x00000000000079af */ /* 0x000e220000000000 */
[----:B------:R-:W3:Y:S01]  /*a510*/  LDCU UR7, c[0x0][0x508] ;  /* 0x0000a100ff0777ac */ /* 0x000ee20008000800 */
[C---:B--2---:R-:W-:Y:S01]  /*a520*/  IMAD.WIDE.U32 R136, R77.reuse, UR8, R136 ;  /* 0x000000084d887c25 */ /* 0x044fe2000f8e0088 */
[----:B------:R-:W2:Y:S03]  /*a530*/  LDCU UR8, c[0x0][0x458] ;  /* 0x00008b00ff0877ac */ /* 0x000ea60008000800 */
[----:B-1----:R-:W-:Y:S01]  /*a540*/  IMAD R16, R77, UR9, R137 ;  /* 0x000000094d107c24 */ /* 0x002fe2000f8e0289 */
[----:B-----5:R-:W-:-:S02]  /*a550*/  LEA R2, P0, R136, R2, 0x2 ;  /* 0x0000000288027211 */ /* 0x020fc400078010ff */
[----:B------:R-:W-:Y:S01]  /*a560*/  LOP3.LUT R70, R70, 0x1f0, RZ, 0xc0, !PT ;  /* 0x000001f046467812 */ /* 0x000fe200078ec0ff */
[----:B------:R-:W-:-:S04]  /*a570*/  DEPBAR.LE SB0, 0x0 ;  /* 0x000080000000791a */ /* 0x000fc80000000000 */
[----:B------:R-:W-:-:S06]  /*a580*/  LEA.HI.X R3, R136, R3, R16, 0x2, P0 ;  /* 0x0000000388037211 */ /* 0x000fcc00000f1410 */
[----:B------:R-:W5:Y:S01]  /*a590*/  LDG.E R3, desc[UR4][R2.64] ;  /* 0x0000000402037981 */ /* 0x000f62000c1e1900 */
[----:B--2---:R-:W5:Y:S01]  /*a5a0*/  MUFU.RCP R152, UR8 ;  /* 0x0000000800987d08 */ /* 0x004f620008001000 */
[----:B------:R-:W-:Y:S01]  /*a5b0*/  IADD3 R69, PT, PT, R70, 0x1, R69 ;  /* 0x0000000146457810 */ /* 0x000fe20007ffe045 */
[----:B------:R-:W-:Y:S01]  /*a5c0*/  BSSY.RECONVERGENT B0, `(.L_x_1994) ;  /* 0x0000012000007945 */ /* 0x000fe20003800200 */
[----:B------:R-:W-:-:S04]  /*a5d0*/  LOP3.LUT R132, R132, 0x7, RZ, 0xc0, !PT ;  /* 0x0000000784847812 */ /* 0x000fc800078ec0ff */
[----:B------:R-:W-:-:S04]  /*a5e0*/  IADD3 R69, PT, PT, -R158, R69, R132 ;  /* 0x000000459e457210 */ /* 0x000fc80007ffe184 */
[----:B---3--:R-:W-:Y:S01]  /*a5f0*/  IADD3 R161, PT, PT, R69, UR7, R66 ;  /* 0x0000000745a17c10 */ /* 0x008fe2000fffe042 */
[----:B------:R-:W-:Y:S01]  /*a600*/  BAR.SYNC.DEFER_BLOCKING 0x0 ;  /* 0x0000000000007b1d */ /* 0x000fe20000010000 */
[----:B-----5:R-:W-:-:S05]  /*a610*/  FMUL.FTZ R152, R3, R152 ;  /* 0x0000009803987220 */ /* 0x020fca0000410000 */
        /* <DEDUP_REMOVED lines=9> */
.L_x_1996:
[----:B------:R2:W-:Y:S01]  /*a6b0*/  STS.128 [R15+0x5000], RZ ;  /* 0x005000ff0f007388 */ /* 0x0005e20000000c00 */
[----:B------:R-:W-:Y:S05]  /*a6c0*/  BRA `(.L_x_1997) ;  /* 0x0000000000047947 */ /* 0x000fea0003800000 */
.L_x_1995:
[----:B------:R3:W-:Y:S02]  /*a6d0*/  STS.128 [R15+0x5000], RZ ;  /* 0x005000ff0f007388 */ /* 0x0007e40000000c00 */
.L_x_1997:
[----:B------:R-:W-:Y:S05]  /*a6e0*/  BSYNC.RECONVERGENT B0 ;  /* 0x0000000000007941 */ /* 0x000fea0003800200 */
.L_x_1994:
        /* <DEDUP_REMOVED lines=14> */
.L_x_2000:
[----:B------:R1:W-:Y:S02]  /*a7d0*/  STS.128 [R15+0x5800], RZ ;  /* 0x005800ff0f007388 */ /* 0x0003e40000000c00 */
.L_x_1999:
[----:B------:R-:W-:Y:S05]  /*a7e0*/  BSYNC.RECONVERGENT B0 ;  /* 0x0000000000007941 */ /* 0x000fea0003800200 */
.L_x_1998:
        /* <DEDUP_REMOVED lines=15> */
.L_x_2003:
[----:B------:R1:W-:Y:S02]  /*a8e0*/  STS.128 [R15+0x6000], RZ ;  /* 0x006000ff0f007388 */ /* 0x0003e40000000c00 */
.L_x_2002:
[----:B------:R-:W-:Y:S05]  /*a8f0*/  BSYNC.RECONVERGENT B0 ;  /* 0x0000000000007941 */ /* 0x000fea0003800200 */
.L_x_2001:
        /* <DEDUP_REMOVED lines=15> */
.L_x_2006:
[----:B------:R1:W-:Y:S02]  /*a9f0*/  STS.128 [R15+0x6800], RZ ;  /* 0x006800ff0f007388 */ /* 0x0003e40000000c00 */
.L_x_2005:
[----:B------:R-:W-:Y:S05]  /*aa00*/  BSYNC.RECONVERGENT B0 ;  /* 0x0000000000007941 */ /* 0x000fea0003800200 */
.L_x_2004:
        /* <DEDUP_REMOVED lines=18> */
.L_x_2009:
[----:B------:R1:W-:Y:S02]  /*ab30*/  STS.128 [R15+0x7000], RZ ;  /* 0x007000ff0f007388 */ /* 0x0003e40000000c00 */
.L_x_2008:
[----:B------:R-:W-:Y:S05]  /*ab40*/  BSYNC.RECONVERGENT B0 ;  /* 0x0000000000007941 */ /* 0x000fea0003800200 */
.L_x_2007:
        /* <DEDUP_REMOVED lines=15> */
.L_x_2012:
[----:B------:R1:W-:Y:S02]  /*ac40*/  STS.128 [R15+0x7800], RZ ;  /* 0x007800ff0f007388 */ /* 0x0003e40000000c00 */
.L_x_2011:
[----:B------:R-:W-:Y:S05]  /*ac50*/  BSYNC.RECONVERGENT B0 ;  /* 0x0000000000007941 */ /* 0x000fea0003800200 */
.L_x_2010:
        /* <DEDUP_REMOVED lines=18> */
.L_x_2015:
[----:B------:R1:W-:Y:S02]  /*ad80*/  STS.128 [R15+0x8000], RZ ;  /* 0x008000ff0f007388 */ /* 0x0003e40000000c00 */
.L_x_2014:
[----:B------:R-:W-:Y:S05]  /*ad90*/  BSYNC.RECONVERGENT B0 ;  /* 0x0000000000007941 */ /* 0x000fea0003800200 */
.L_x_2013:
        /* <DEDUP_REMOVED lines=16> */
.L_x_2018:
[----:B------:R1:W-:Y:S02]  /*aea0*/  STS.128 [R15+0x8800], RZ ;  /* 0x008800ff0f007388 */ /* 0x0003e40000000c00 */
.L_x_2017:
[----:B------:R-:W-:Y:S05]  /*aeb0*/  BSYNC.RECONVERGENT B0 ;  /* 0x0000000000007941 */ /* 0x000fea0003800200 */
.L_x_2016:
[----:B------:R-:W5:Y:S01]  /*aec0*/  S2R R149, SR_TID.X ;  /* 0x0000000000957919 */ /* 0x000f620000002100 */
[----:B------:R-:W-:Y:S01]  /*aed0*/  IMAD.MOV.U32 R56, RZ, RZ, 0x20 ;  /* 0x00000020ff387424 */ /* 0x000fe200078e00ff */
[----:B------:R-:W2:Y:S01]  /*aee0*/  LDCU UR7, c[0x0][0x50c] ;  /* 0x0000a180ff0777ac */ /* 0x000ea20008000800 */
[----:B------:R-:W-:Y:S01]  /*aef0*/  LOP3.LUT R65, R65, 0xfffffffd, RZ, 0xc0, !PT ;  /* 0xfffffffd41417812 */ /* 0x000fe200078ec0ff */
[----:B------:R-:W0:Y:S01]  /*af00*/  LDGDEPBAR ;  /* 0x00000000000079af */ /* 0x000e220000000000 */
[----:B-----5:R-:W-:Y:S01]  /*af10*/  SHF.R.U32.HI R190, RZ, 0x1, R149 ;  /* 0x00000001ffbe7819 */ /* 0x020fe20000011695 */
[C---:B------:R-:W-:Y:S01]  /*af20*/  IMAD.SHL.U32 R155, R149.reuse, 0x20, RZ ;  /* 0x00000020959b7824 */ /* 0x040fe200078e00ff */
[C---:B------:R-:W-:Y:S01]  /*af30*/  LOP3.LUT R2, R149.reuse, 0x8, RZ, 0xc0, !PT ;  /* 0x0000000895027812 */ /* 0x040fe200078ec0ff */
[C---:B------:R-:W-:Y:S01]  /*af40*/  IMAD.SHL.U32 R67, R149.reuse, 0x10, RZ ;  /* 0x0000001095437824 */ /* 0x040fe200078e00ff */
[----:B-1----:R-:W-:Y:S01]  /*af50*/  LOP3.LUT R4, R190, 0x8, RZ, 0xc0, !PT ;  /* 0x00000008be047812 */ /* 0x002fe200078ec0ff */
[C---:B------:R-:W-:Y:S01]  /*af60*/  IMAD.SHL.U32 R148, R149.reuse, 0x4, RZ ;  /* 0x0000000495947824 */ /* 0x040fe200078e00ff */
[----:B------:R-:W-:Y:S01]  /*af70*/  LOP3.LUT R57, R2, 0xc0, R155, 0xf8, !PT ;  /* 0x000000c002397812 */ /* 0x000fe200078ef89b */
[----:B------:R-:W-:Y:S01]  /*af80*/  IMAD.SHL.U32 R185, R149, 0x8, RZ ;  /* 0x0000000895b97824 */ /* 0x000fe200078e00ff */
[----:B------:R-:W-:-:S02]  /*af90*/  LOP3.LUT R0, R67, 0x100, RZ, 0xc0, !PT ;  /* 0x0000010043007812 */ /* 0x000fc400078ec0ff */
[----:B------:R-:W-:Y:S02]  /*afa0*/  LOP3.LUT R58, R148, 0x18, RZ, 0xc0, !PT ;  /* 0x00000018943a7812 */ /* 0x000fe400078ec0ff */
[----:B------:R-:W-:Y:S02]  /*afb0*/  LOP3.LUT R150, R67, 0x3e00, RZ, 0xc0, !PT ;  /* 0x00003e0043967812 */ /* 0x000fe400078ec0ff */
[--C-:B------:R-:W-:Y:S02]  /*afc0*/  LOP3.LUT R5, R4, 0xc0, R155.reuse, 0xf8, !PT ;  /* 0x000000c004057812 */ /* 0x100fe400078ef89b */
[--C-:B------:R-:W-:Y:S02]  /*afd0*/  LOP3.LUT R0, R0, 0x20, R155.reuse, 0xf8, !PT ;  /* 0x0000002000007812 */ /* 0x100fe400078ef89b */
[----:B------:R-:W-:Y:S02]  /*afe0*/  LOP3.LUT R3, R150, 0x120, R155, 0xf8, !PT ;  /* 0x0000012096037812 */ /* 0x000fe400078ef89b */
[----:B------:R-:W-:-:S02]  /*aff0*/  LOP3.LUT R154, R5, R58, RZ, 0x3c, !PT ;  /* 0x0000003a059a7212 */ /* 0x000fc400078e3cff */
[----:B------:R-:W-:Y:S02]  /*b000*/  LOP3.LUT R57, R0, R57, R58, 0xf6, !PT ;  /* 0x0000003900397212 */ /* 0x000fe400078ef63a */
[----:B------:R-:W-:Y:S02]  /*b010*/  LOP3.LUT R21, R3, R154, RZ, 0xfc, !PT ;  /* 0x0000009a03157212 */ /* 0x000fe400078efcff */
[----:B------:R-:W-:Y:S02]  /*b020*/  LEA R3, R57, UR6, 0x1 ;  /* 0x0000000639037c11 */ /* 0x000fe4000f8e08ff */
[----:B------:R-:W-:Y:S02]  /*b030*/  LEA R21, R21, UR6, 0x1 ;  /* 0x0000000615157c11 */ /* 0x000fe4000f8e08ff */
[----:B------:R-:W-:Y:S01]  /*b040*/  LOP3.LUT P0, RZ, R149, 0x4, RZ, 0xc0, !PT ;  /* 0x0000000495ff7812 */ /* 0x000fe2000780c0ff */
[----:B------:R-:W-:Y:S01]  /*b050*/  LDSM.16.M88.4 R16, [R3+0x1000] ;  /* 0x001000000310783b */ /* 0x000fe20000000200 */
[----:B------:R-:W-:-:S02]  /*b060*/  VIADDMNMX R2, R161, 0x8, R66, PT ;  /* 0x00000008a1027846 */ /* 0x000fc40003800142 */
[----:B------:R-:W-:Y:S01]  /*b070*/  SEL R56, R56, 0xffffffe0, !P0 ;  /* 0xffffffe038387807 */ /* 0x000fe20004000000 */
[----:B------:R-:W1:Y:S01]  /*b080*/  LDSM.16.M88.4 R132, [R21] ;  /* 0x000000001584783b */ /* 0x000e620000000200 */
[----:B------:R-:W-:Y:S02]  /*b090*/  LOP3.LUT R184, R149, 0x18, RZ, 0xc0, !PT ;  /* 0x0000001895b87812 */ /* 0x000fe400078ec0ff */
[----:B------:R-:W-:Y:S01]  /*b0a0*/  LOP3.LUT R192, R185, 0x18, RZ, 0xc0, !PT ;  /* 0x00000018b9c07812 */ /* 0x000fe200078ec0ff */
[----:B------:R-:W-:Y:S01]  /*b0b0*/  IMAD.IADD R8, R21, 0x1, R56 ;  /* 0x0000000115087824 */ /* 0x000fe200078e0238 */
[----:B--234-:R-:W2:Y:S01]  /*b0c0*/  LDSM.16.M88.4 R12, [R3+0x1800] ;  /* 0x00180000030c783b */ /* 0x01cea20000000200 */
[----:B------:R-:W-:Y:S02]  /*b0d0*/  IMAD.IADD R0, R56, 0x1, R3 ;  /* 0x0000000138007824 */ /* 0x000fe400078e0203 */
[----:B------:R-:W-:Y:S01]  /*b0e0*/  @P0 LOP3.LUT R65, R65, 0x2, RZ, 0xfc, !PT ;  /* 0x0000000241410812 */ /* 0x000fe200078efcff */
[----:B------:R-:W-:Y:S03]  /*b0f0*/  LDSM.16.M88.4 R4, [R3+0x1400] ;  /* 0x001400000304783b */ /* 0x000fe60000000200 */
[----:B------:R-:W-:Y:S01]  /*b100*/  LOP3.LUT R65, R65, 0xfffffffe, RZ, 0xc0, !PT ;  /* 0xfffffffe41417812 */ /* 0x000fe200078ec0ff */
[----:B------:R-:W-:Y:S04]  /*b110*/  LDSM.16.M88.4 R32, [R0+0x1000] ;  /* 0x001000000020783b */ /* 0x000fe80000000200 */
[----:B------:R-:W3:Y:S04]  /*b120*/  LDSM.16.M88.4 R8, [R8] ;  /* 0x000000000808783b */ /* 0x000ee80000000200 */
[----:B------:R-:W4:Y:S04]  /*b130*/  LDSM.16.M88.4 R24, [R0+0x1800] ;  /* 0x001800000018783b */ /* 0x000f280000000200 */
        /* <DEDUP_REMOVED lines=11> */
[----:B------:R-:W2:Y:S04]  /*b1f0*/  LDSM.16.M88.4 R48, [R3+0x3800] ;  /* 0x003800000330783b */ /* 0x000ea80000000200 */
[----:B------:R-:W2:Y:S01]  /*b200*/  LDSM.16.M88.4 R40, [R3+0x3c00] ;  /* 0x003c00000328783b */ /* 0x000ea20000000200 */
[----:B------:R-:W-:Y:S03]  /*b210*/  HMMA.16816.F32 R12, R132, R14, RZ ;  /* 0x0000000e840c723c */ /* 0x000fe600000018ff */
[----:B------:R-:W-:Y:S04]  /*b220*/  LDSM.16.M88.4 R140, [R3+0x4c00] ;  /* 0x004c0000038c783b */ /* 0x000fe80000000200 */
[----:B------:R-:W-:Y:S01]  /*b230*/  LDSM.16.M88.4 R128, [R0+0x1c00] ;  /* 0x001c00000080783b */ /* 0x000fe20000000200 */
[----:B---3--:R-:W-:Y:S03]  /*b240*/  HMMA.16816.F32 R16, R8, R34, R16 ;  /* 0x000000220810723c */ /* 0x008fe60000001810 */
[----:B------:R-:W-:Y:S04]  /*b250*/  LDSM.16.M88.4 R124, [R0+0x2000] ;  /* 0x00200000007c783b */ /* 0x000fe80000000200 */
[----:B------:R-:W-:Y:S01]  /*b260*/  LDSM.16.M88.4 R120, [R0+0x2400] ;  /* 0x002400000078783b */ /* 0x000fe20000000200 */
[C---:B------:R-:W-:Y:S08]  /*b270*/  HMMA.16816.F32 R20, R132.reuse, R4, RZ ;  /* 0x000000048414723c */ /* 0x040ff000000018ff */
[----:B------:R-:W-:Y:S03]  /*b280*/  HMMA.16816.F32 R4, R132, R6, RZ ;  /* 0x000000068404723c */ /* 0x000fe600000018ff */
[----:B------:R-:W-:Y:S01]  /*b290*/  FMUL.FTZ R16, R16, UR7 ;  /* 0x0000000710107c20 */ /* 0x000fe20008410000 */
[----:B------:R-:W-:Y:S01]  /*b2a0*/  FMUL.FTZ R165, R17, UR7 ;  /* 0x0000000711a57c20 */ /* 0x000fe20008410000 */
[----:B------:R-:W-:Y:S01]  /*b2b0*/  FMUL.FTZ R167, R18, UR7 ;  /* 0x0000000712a77c20 */ /* 0x000fe20008410000 */
[----:B------:R-:W-:Y:S01]  /*b2c0*/  FMUL.FTZ R169, R19, UR7 ;  /* 0x0000000713a97c20 */ /* 0x000fe20008410000 */
[----:B------:R3:W-:Y:S01]  /*b2d0*/  MUFU.TANH R163, R16 ;  /* 0x0000001000a37308 */ /* 0x0007e20000002400 */
[C---:B------:R-:W-:Y:S01]  /*b2e0*/  HMMA.16816.F32 R144, R8.reuse, R32, R144 ;  /* 0x000000200890723c */ /* 0x040fe20000001890 */
[----:B------:R-:W2:Y:S06]  /*b2f0*/  LDSM.16.M88.4 R32, [R3+0x4000] ;  /* 0x004000000320783b */ /* 0x000eac0000000200 */
[----:B------:R-:W-:Y:S01]  /*b300*/  MUFU.TANH R165, R165 ;  /* 0x000000a500a57308 */ /* 0x000fe20000002400 */
[C---:B----4-:R-:W-:Y:S07]  /*b310*/  HMMA.16816.F32 R136, R8.reuse, R24, R136 ;  /* 0x000000180888723c */ /* 0x050fee0000001888 */
[----:B------:R-:W-:Y:S01]  /*b320*/  MUFU.TANH R169, R169 ;  /* 0x000000a900a97308 */ /* 0x000fe20000002400 */
[C---:B------:R-:W-:Y:S01]  /*b330*/  HMMA.16816.F32 R12, R8.reuse, R26, R12 ;  /* 0x0000001a080c723c */ /* 0x040fe2000000180c */
[----:B------:R-:W4:Y:S02]  /*b340*/  LDSM.16.M88.4 R24, [R3+0x4400] ;  /* 0x004400000318783b */ /* 0x000f240000000200 */
[----:B------:R-:W-:Y:S01]  /*b350*/  FMUL.FTZ R145, R145, UR7 ;  /* 0x0000000791917c20 */ /* 0x000fe20008410000 */
[----:B------:R-:W-:Y:S01]  /*b360*/  FMUL.FTZ R147, R147, UR7 ;  /* 0x0000000793937c20 */ /* 0x000fe20008410000 */
[----:B---3--:R-:W3:Y:S01]  /*b370*/  LDSM.16.M88.4 R16, [R3+0x4800] ;  /* 0x004800000310783b */ /* 0x008ee20000000200 */
[----:B------:R-:W-:Y:S01]  /*b380*/  FMUL.FTZ R144, R144, UR7 ;  /* 0x0000000790907c20 */ /* 0x000fe20008410000 */
[----:B------:R-:W-:Y:S01]  /*b390*/  MUFU.TANH R167, R167 ;  /* 0x000000a700a77308 */ /* 0x000fe20000002400 */
[----:B-----5:R-:W-:Y:S01]  /*b3a0*/  HMMA.16816.F32 R20, R8, R28, R20 ;  /* 0x0000001c0814723c */ /* 0x020fe20000001814 */
[----:B------:R-:W-:-:S02]  /*b3b0*/  FMUL.FTZ R146, R146, UR7 ;  /* 0x0000000792927c20 */ /* 0x000fc40008410000 */
[----:B------:R-:W-:Y:S01]  /*b3c0*/  FMUL.FTZ R136, R136, UR7 ;  /* 0x0000000788887c20 */ /* 0x000fe20008410000 */
[----:B------:R-:W-:Y:S01]  /*b3d0*/  FMUL.FTZ R138, R138, UR7 ;  /* 0x000000078a8a7c20 */ /* 0x000fe20008410000 */
[----:B------:R-:W-:Y:S01]  /*b3e0*/  FMUL.FTZ R137, R137, UR7 ;  /* 0x0000000789897c20 */ /* 0x000fe20008410000 */
[----:B------:R-:W-:Y:S01]  /*b3f0*/  FMUL.FTZ R139, R139, UR7 ;  /* 0x000000078b8b7c20 */ /* 0x000fe20008410000 */
[----:B------:R-:W-:Y:S01]  /*b400*/  MUFU.TANH R145, R145 ;  /* 0x0000009100917308 */ /* 0x000fe20000002400 */
[----:B------:R-:W-:Y:S03]  /*b410*/  HMMA.16816.F32 R4, R8, R30, R4 ;  /* 0x0000001e0804723c */ /* 0x000fe60000001804 */
        /* <DEDUP_REMOVED lines=11> */
[C---:B------:R-:W-:Y:S03]  /*b4d0*/  HMMA.16816.F32 R112, R132.reuse, R114, RZ ;  /* 0x000000728470723c */ /* 0x040fe600000018ff */
[----:B------:R-:W-:Y:S01]  /*b4e0*/  FMUL.FTZ R4, R4, UR7 ;  /* 0x0000000704047c20 */ /* 0x000fe20008410000 */
[----:B------:R-:W-:Y:S01]  /*b4f0*/  FMUL.FTZ R5, R5, UR7 ;  /* 0x0000000705057c20 */ /* 0x000fe20008410000 */
[----:B------:R-:W-:Y:S01]  /*b500*/  FMUL.FTZ R189, R6, UR7 ;  /* 0x0000000706bd7c20 */ /* 0x000fe20008410000 */
[----:B------:R-:W-:Y:S01]  /*b510*/  FMUL.FTZ R191, R7, UR7 ;  /* 0x0000000707bf7c20 */ /* 0x000fe20008410000 */
[----:B------:R-:W-:Y:S01]  /*b520*/  MUFU.TANH R173, R21 ;  /* 0x0000001500ad7308 */ /* 0x000fe20000002400 */
[C---:B------:R-:W-:Y:S01]  /*b530*/  HMMA.16816.F32 R108, R132.reuse, R104, RZ ;  /* 0x00000068846c723c */ /* 0x040fe200000018ff */
[----:B-----5:R-:W-:Y:S06]  /*b540*/  LDSM.16.M88.4 R12, [R0+0x3400] ;  /* 0x00340000000c783b */ /* 0x020fec0000000200 */
[----:B------:R-:W-:Y:S01]  /*b550*/  MUFU.TANH R175, R22 ;  /* 0x0000001600af7308 */ /* 0x000fe20000002400 */
[C---:B------:R-:W-:Y:S07]  /*b560*/  HMMA.16816.F32 R100, R132.reuse, R96, RZ ;  /* 0x000000608464723c */ /* 0x040fee00000018ff */
[----:B------:R3:W-:Y:S01]  /*b570*/  MUFU.TANH R177, R23 ;  /* 0x0000001700b17308 */ /* 0x0007e20000002400 */
[C---:B-1----:R-:W-:Y:S07]  /*b580*/  HMMA.16816.F32 R92, R132.reuse, R88, RZ ;  /* 0x00000058845c723c */ /* 0x042fee00000018ff */
[----:B------:R-:W-:Y:S01]  /*b590*/  MUFU.TANH R183, R4 ;  /* 0x0000000400b77308 */ /* 0x000fe20000002400 */
[C---:B------:R-:W-:Y:S07]  /*b5a0*/  HMMA.16816.F32 R84, R132.reuse, R80, RZ ;  /* 0x000000508454723c */ /* 0x040fee00000018ff */
[----:B------:R1:W-:Y:S01]  /*b5b0*/  MUFU.TANH R187, R5 ;  /* 0x0000000500bb7308 */ /* 0x0003e20000002400 */
[C---:B------:R-:W-:Y:S07]  /*b5c0*/  HMMA.16816.F32 R76, R132.reuse, R72, RZ ;  /* 0x00000048844c723c */ /* 0x040fee00000018ff */
[----:B------:R-:W-:Y:S01]  /*b5d0*/  MUFU.TANH R147, R147 ;  /* 0x0000009300937308 */ /* 0x000fe20000002400 */
[C---:B------:R-:W-:Y:S07]  /*b5e0*/  HMMA.16816.F32 R68, R132.reuse, R60, RZ ;  /* 0x0000003c8444723c */ /* 0x040fee00000018ff */
[----:B------:R-:W-:Y:S01]  /*b5f0*/  MUFU.TANH R189, R189 ;  /* 0x000000bd00bd7308 */ /* 0x000fe20000002400 */
[C---:B--2---:R-:W-:Y:S07]  /*b600*/  HMMA.16816.F32 R52, R132.reuse, R48, RZ ;  /* 0x000000308434723c */ /* 0x044fee00000018ff */
[----:B------:R-:W-:Y:S01]  /*b610*/  MUFU.TANH R193, R136 ;  /* 0x0000008800c17308 */ /* 0x000fe20000002400 */
[C---:B------:R-:W-:Y:S07]  /*b620*/  HMMA.16816.F32 R44, R132.reuse, R40, RZ ;  /* 0x00000028842c723c */ /* 0x040fee00000018ff */
[----:B------:R-:W-:Y:S01]  /*b630*/  MUFU.TANH R195, R138 ;  /* 0x0000008a00c37308 */ /* 0x000fe20000002400 */
[C---:B------:R-:W-:Y:S07]  /*b640*/  HMMA.16816.F32 R36, R132.reuse, R32, RZ ;  /* 0x000000208424723c */ /* 0x040fee00000018ff */
[----:B------:R-:W-:Y:S01]  /*b650*/  MUFU.TANH R137, R137 ;  /* 0x0000008900897308 */ /* 0x000fe20000002400 */
[C---:B----4-:R-:W-:Y:S07]  /*b660*/  HMMA.16816.F32 R28, R132.reuse, R24, RZ ;  /* 0x00000018841c723c */ /* 0x050fee00000018ff */
[----:B------:R-:W-:Y:S01]  /*b670*/  MUFU.TANH R139, R139 ;  /* 0x0000008b008b7308 */ /* 0x000fe20000002400 */
[C---:B---3--:R-:W-:Y:S07]  /*b680*/  HMMA.16816.F32 R20, R132.reuse, R16, RZ ;  /* 0x000000108414723c */ /* 0x048fee00000018ff */
[----:B------:R-:W-:Y:S01]  /*b690*/  MUFU.TANH R199, R199 ;  /* 0x000000c700c77308 */ /* 0x000fe20000002400 */
[C---:B------:R-:W-:Y:S07]  /*b6a0*/  HMMA.16816.F32 R104, R132.reuse, R106, RZ ;  /* 0x0000006a8468723c */ /* 0x040fee00000018ff */
[----:B------:R-:W-:Y:S01]  /*b6b0*/  MUFU.TANH R203, R203 ;  /* 0x000000cb00cb7308 */ /* 0x000fe20000002400 */
[C---:B------:R-:W-:Y:S07]  /*b6c0*/  HMMA.16816.F32 R96, R132.reuse, R98, RZ ;  /* 0x000000628460723c */ /* 0x040fee00000018ff */
[----:B------:R-:W-:Y:S01]  /*b6d0*/  MUFU.TANH R191, R191 ;  /* 0x000000bf00bf7308 */ /* 0x000fe20000002400 */
[C---:B------:R-:W-:Y:S07]  /*b6e0*/  HMMA.16816.F32 R88, R132.reuse, R90, RZ ;  /* 0x0000005a8458723c */ /* 0x040fee00000018ff */
[----:B------:R-:W-:Y:S01]  /*b6f0*/  MUFU.TANH R201, R201 ;  /* 0x000000c900c97308 */ /* 0x000fe20000002400 */
[C---:B------:R-:W-:Y:S07]  /*b700*/  HMMA.16816.F32 R80, R132.reuse, R82, RZ ;  /* 0x000000528450723c */ /* 0x040fee00000018ff */
[----:B------:R-:W-:Y:S01]  /*b710*/  MUFU.TANH R151, R144 ;  /* 0x0000009000977308 */ /* 0x000fe20000002400 */
        /* <DEDUP_REMOVED lines=13> */
[----:B------:R-:W-:Y:S03]  /*b7f0*/  HMMA.16816.F32 R108, R8, R124, R108 ;  /* 0x0000007c086c723c */ /* 0x000fe6000000186c */
[----:B------:R-:W-:-:S04]  /*b800*/  FMUL.FTZ R116, R116, UR7 ;  /* 0x0000000774747c20 */ /* 0x000fc80008410000 */
[----:B------:R3:W-:Y:S01]  /*b810*/  MUFU.TANH R205, R116 ;  /* 0x0000007400cd7308 */ /* 0x0007e20000002400 */
[C---:B------:R-:W-:Y:S01]  /*b820*/  HMMA.16816.F32 R104, R8.reuse, R126, R104 ;  /* 0x0000007e0868723c */ /* 0x040fe20000001868 */
[----:B------:R-:W4:Y:S02]  /*b830*/  LDSM.16.M88.4 R124, [R0+0x3000] ;  /* 0x00300000007c783b */ /* 0x000f240000000200 */
[----:B------:R-:W-:Y:S01]  /*b840*/  FMUL.FTZ R112, R112, UR7 ;  /* 0x0000000770707c20 */ /* 0x000fe20008410000 */
[----:B------:R-:W-:Y:S01]  /*b850*/  FMUL.FTZ R113, R113, UR7 ;  /* 0x0000000771717c20 */ /* 0x000fe20008410000 */
[----:B------:R-:W-:Y:S01]  /*b860*/  FMUL.FTZ R114, R114, UR7 ;  /* 0x0000000772727c20 */ /* 0x000fe20008410000 */
[----:B------:R-:W-:Y:S02]  /*b870*/  FMUL.FTZ R211, R115, UR7 ;  /* 0x0000000773d37c20 */ /* 0x000fe40008410000 */
[----:B------:R-:W-:Y:S01]  /*b880*/  HMMA.16816.F32 R100, R8, R120, R100 ;  /* 0x000000780864723c */ /* 0x000fe20000001864 */
[----:B------:R-:W-:Y:S02]  /*b890*/  MUFU.TANH R207, R113 ;  /* 0x0000007100cf7308 */ /* 0x000fe40000002400 */
[----:B------:R-:W-:-:S05]  /*b8a0*/  FMUL.FTZ R108, R108, UR7 ;  /* 0x000000076c6c7c20 */ /* 0x000fca0008410000 */
[----:B-1----:R-:W-:Y:S01]  /*b8b0*/  HMMA.16816.F32 R92, R8, R140, R92 ;  /* 0x0000008c085c723c */ /* 0x002fe2000000185c */
[----:B------:R-:W-:Y:S01]  /*b8c0*/  FMUL.FTZ R141, R117, UR7 ;  /* 0x00000007758d7c20 */ /* 0x000fe20008410000 */
[----:B------:R-:W-:Y:S01]  /*b8d0*/  MUFU.TANH R209, R114 ;  /* 0x0000007200d17308 */ /* 0x000fe20000002400 */
[----:B------:R-:W-:Y:S01]  /*b8e0*/  FMUL.FTZ R104, R104, UR7 ;  /* 0x0000000768687c20 */ /* 0x000fe20008410000 */
[----:B------:R-:W-:Y:S01]  /*b8f0*/  FMUL.FTZ R106, R106, UR7 ;  /* 0x000000076a6a7c20 */ /* 0x000fe20008410000 */
[----:B------:R-:W-:-:S03]  /*b900*/  FMUL.FTZ R105, R105, UR7 ;  /* 0x0000000769697c20 */ /* 0x000fc60008410000 */
[----:B------:R-:W-:Y:S01]  /*b910*/  HMMA.16816.F32 R88, R8, R142, R88 ;  /* 0x0000008e0858723c */ /* 0x000fe20000001858 */
[----:B------:R-:W-:Y:S01]  /*b920*/  FMUL.FTZ R143, R118, UR7 ;  /* 0x00000007768f7c20 */ /* 0x000fe20008410000 */
[----:B------:R-:W-:Y:S01]  /*b930*/  MUFU.TANH R213, R108 ;  /* 0x0000006c00d57308 */ /* 0x000fe20000002400 */
[----:B------:R-:W-:Y:S01]  /*b940*/  FMUL.FTZ R102, R102, UR7 ;  /* 0x0000000766667c20 */ /* 0x000fe20008410000 */
[----:B------:R-:W-:Y:S01]  /*b950*/  FMUL.FTZ R101, R101, UR7 ;  /* 0x0000000765657c20 */ /* 0x000fe20008410000 */
[----:B------:R-:W-:-:S03]  /*b960*/  FMUL.FTZ R103, R103, UR7 ;  /* 0x0000000767677c20 */ /* 0x000fc60008410000 */
[C---:B--2---:R-:W-:Y:S01]  /*b970*/  HMMA.16816.F32 R84, R8.reuse, R128, R84 ;  /* 0x000000800854723c */ /* 0x044fe20000001854 */
[----:B------:R-:W-:Y:S01]  /*b980*/  FMUL.FTZ R129, R119, UR7 ;  /* 0x0000000777817c20 */ /* 0x000fe20008410000 */
[----:B------:R-:W-:Y:S01]  /*b990*/  MUFU.TANH R143, R143 ;  /* 0x0000008f008f7308 */ /* 0x000fe20000002400 */
[----:B---3--:R-:W-:Y:S01]  /*b9a0*/  LDSM.16.M88.4 R116, [R0+0x3c00] ;  /* 0x003c00000074783b */ /* 0x008fe20000000200 */
[----:B------:R-:W-:Y:S01]  /*b9b0*/  FMUL.FTZ R93, R93, UR7 ;  /* 0x000000075d5d7c20 */ /* 0x000fe20008410000 */
[----:B------:R-:W-:Y:S01]  /*b9c0*/  FMUL.FTZ R92, R92, UR7 ;  /* 0x000000075c5c7c20 */ /* 0x000fe20008410000 */
[----:B------:R-:W-:Y:S02]  /*b9d0*/  FMUL.FTZ R95, R95, UR7 ;  /* 0x000000075f5f7c20 */ /* 0x000fe40008410000 */
[----:B------:R-:W-:Y:S01]  /*b9e0*/  HMMA.16816.F32 R96, R8, R122, R96 ;  /* 0x0000007a0860723c */ /* 0x000fe20000001860 */
[----:B------:R-:W1:Y:S01]  /*b9f0*/  LDSM.16.M88.4 R120, [R0+0x3800] ;  /* 0x003800000078783b */ /* 0x000e620000000200 */
[----:B------:R-:W-:Y:S01]  /*ba00*/  MUFU.TANH R141, R141 ;  /* 0x0000008d008d7308 */ /* 0x000fe20000002400 */
[----:B------:R-:W-:Y:S01]  /*ba10*/  FMUL.FTZ R88, R88, UR7 ;  /* 0x0000000758587c20 */ /* 0x000fe20008410000 */
[----:B------:R-:W-:-:S04]  /*ba20*/  FMUL.FTZ R90, R90, UR7 ;  /* 0x000000075a5a7c20 */ /* 0x000fc80008410000 */
[C---:B------:R-:W-:Y:S02]  /*ba30*/  HMMA.16816.F32 R68, R8.reuse, R12, R68 ;  /* 0x0000000c0844723c */ /* 0x040fe40000001844 */
[----:B------:R-:W-:Y:S01]  /*ba40*/  MUFU.TANH R129, R129 ;  /* 0x0000008100817308 */ /* 0x000fe20000002400 */
[----:B------:R-:W-:Y:S01]  /*ba50*/  FMUL.FTZ R84, R84, UR7 ;  /* 0x0000000754547c20 */ /* 0x000fe20008410000 */
[----:B------:R-:W-:Y:S01]  /*ba60*/  FMUL.FTZ R85, R85, UR7 ;  /* 0x0000000755557c20 */ /* 0x000fe20008410000 */
[----:B------:R-:W-:Y:S01]  /*ba70*/  FMUL.FTZ R87, R87, UR7 ;  /* 0x0000000757577c20 */ /* 0x000fe20008410000 */
[----:B------:R-:W-:Y:S02]  /*ba80*/  FMUL.FTZ R86, R86, UR7 ;  /* 0x0000000756567c20 */ /* 0x000fe40008410000 */
[----:B------:R-:W-:Y:S01]  /*ba90*/  HMMA.16816.F32 R60, R8, R14, R60 ;  /* 0x0000000e083c723c */ /* 0x000fe2000000183c */
[----:B------:R-:W2:Y:S01]  /*baa0*/  LDSM.16.M88.4 R12, [R0+0x4400] ;  /* 0x00440000000c783b */ /* 0x000ea20000000200 */
[----:B------:R-:W-:Y:S01]  /*bab0*/  MUFU.TANH R211, R211 ;  /* 0x000000d300d37308 */ /* 0x000fe20000002400 */
[----:B------:R-:W-:-:S05]  /*bac0*/  FMUL.FTZ R97, R97, UR7 ;  /* 0x0000000761617c20 */ /* 0x000fca0008410000 */
[C---:B------:R-:W-:Y:S02]  /*bad0*/  HMMA.16816.F32 R80, R8.reuse, R130, R80 ;  /* 0x000000820850723c */ /* 0x040fe40000001850 */
[----:B------:R3:W-:Y:S06]  /*bae0*/  MUFU.TANH R131, R112 ;  /* 0x0000007000837308 */ /* 0x0007ec0000002400 */
[C---:B----4-:R-:W-:Y:S02]  /*baf0*/  HMMA.16816.F32 R76, R8.reuse, R124, R76 ;  /* 0x0000007c084c723c */ /* 0x050fe4000000184c */
[----:B------:R-:W-:Y:S06]  /*bb00*/  MUFU.TANH R105, R105 ;  /* 0x0000006900697308 */ /* 0x000fec0000002400 */
[C---:B------:R-:W-:Y:S01]  /*bb10*/  HMMA.16816.F32 R72, R8.reuse, R126, R72 ;  /* 0x0000007e0848723c */ /* 0x040fe20000001848 */
[----:B------:R-:W4:Y:S01]  /*bb20*/  LDSM.16.M88.4 R124, [R0+0x4000] ;  /* 0x00400000007c783b */ /* 0x000f220000000200 */
[----:B------:R-:W-:Y:S01]  /*bb30*/  MUFU.TANH R101, R101 ;  /* 0x0000006500657308 */ /* 0x000fe20000002400 */
[----:B------:R-:W-:Y:S01]  /*bb40*/  FMUL.FTZ R83, R83, UR7 ;  /* 0x0000000753537c20 */ /* 0x000fe20008410000 */
[----:B------:R-:W-:Y:S01]  /*bb50*/  FMUL.FTZ R81, R81, UR7 ;  /* 0x0000000751517c20 */ /* 0x000fe20008410000 */
[----:B---3--:R-:W3:Y:S01]  /*bb60*/  LDSM.16.M88.4 R112, [R0+0x4800] ;  /* 0x004800000070783b */ /* 0x008ee20000000200 */
[----:B------:R-:W-:Y:S01]  /*bb70*/  FMUL.FTZ R80, R80, UR7 ;  /* 0x0000000750507c20 */ /* 0x000fe20008410000 */
[----:B------:R-:W-:Y:S01]  /*bb80*/  FMUL.FTZ R82, R82, UR7 ;  /* 0x0000000752527c20 */ /* 0x000fe20008410000 */
[C---:B-1----:R-:W-:Y:S01]  /*bb90*/  HMMA.16816.F32 R52, R8.reuse, R120, R52 ;  /* 0x000000780834723c */ /* 0x042fe20000001834 */
[----:B------:R-:W-:Y:S01]  /*bba0*/  FMUL.FTZ R121, R109, UR7 ;  /* 0x000000076d797c20 */ /* 0x000fe20008410000 */
[----:B------:R-:W1:Y:S06]  /*bbb0*/  MUFU.TANH R83, R83 ;  /* 0x0000005300537308 */ /* 0x000e6c0000002400 */
[----:B------:R-:W-:Y:S01]  /*bbc0*/  HMMA.16816.F32 R48, R8, R122, R48 ;  /* 0x0000007a0830723c */ /* 0x000fe20000001830 */
[----:B------:R-:W-:Y:S01]  /*bbd0*/  FMUL.FTZ R123, R110, UR7 ;  /* 0x000000076e7b7c20 */ /* 0x000fe20008410000 */
[----:B------:R-:W-:Y:S01]  /*bbe0*/  MUFU.TANH R121, R121 ;  /* 0x0000007900797308 */ /* 0x000fe20000002400 */
[----:B------:R-:W-:-:S05]  /*bbf0*/  FMUL.FTZ R3, R72, UR7 ;  /* 0x0000000748037c20 */ /* 0x000fca0008410000 */
[----:B------:R-:W-:Y:S01]  /*bc00*/  HMMA.16816.F32 R44, R8, R116, R44 ;  /* 0x00000074082c723c */ /* 0x000fe2000000182c */
[----:B------:R-:W-:Y:S01]  /*bc10*/  FMUL.FTZ R117, R111, UR7 ;  /* 0x000000076f757c20 */ /* 0x000fe20008410000 */
[----:B------:R-:W-:Y:S01]  /*bc20*/  FMUL.FTZ R116, R74, UR7 ;  /* 0x000000074a747c20 */ /* 0x000fe20008410000 */
[----:B------:R5:W1:Y:S01]  /*bc30*/  LDSM.16.M88.4 R108, [R0+0x4c00] ;  /* 0x004c0000006c783b */ /* 0x000a620000000200 */
[----:B------:R-:W-:Y:S01]  /*bc40*/  MUFU.TANH R123, R123 ;  /* 0x0000007b007b7308 */ /* 0x000fe20000002400 */
[----:B------:R-:W-:-:S04]  /*bc50*/  DEPBAR.LE SB0, 0x0 ;  /* 0x000080000000791a */ /* 0x000fc80000000000 */
[C---:B--2---:R-:W-:Y:S01]  /*bc60*/  HMMA.16816.F32 R24, R8.reuse, R14, R24 ;  /* 0x0000000e0818723c */ /* 0x044fe20000001818 */
[----:B------:R-:W-:Y:S01]  /*bc70*/  FMUL.FTZ R14, R94, UR7 ;  /* 0x000000075e0e7c20 */ /* 0x000fe20008410000 */
[----:B------:R-:W-:Y:S01]  /*bc80*/  FMUL.FTZ R94, R76, UR7 ;  /* 0x000000074c5e7c20 */ /* 0x000fe20008410000 */
[----:B------:R-:W-:Y:S01]  /*bc90*/  FMUL.FTZ R76, R77, UR7 ;  /* 0x000000074d4c7c20 */ /* 0x000fe20008410000 */
[----:B------:R-:W-:Y:S01]  /*bca0*/  FMUL.FTZ R15, R100, UR7 ;  /* 0x00000007640f7c20 */ /* 0x000fe20008410000 */
[----:B------:R-:W-:Y:S01]  /*bcb0*/  FMUL.FTZ R100, R49, UR7 ;  /* 0x0000000731647c20 */ /* 0x000fe20008410000 */
[----:B------:R-:W-:Y:S01]  /*bcc0*/  FMUL.FTZ R77, R71, UR7 ;  /* 0x00000007474d7c20 */ /* 0x000fe20008410000 */
[----:B------:R-:W-:Y:S01]  /*bcd0*/  MUFU.TANH R117, R117 ;  /* 0x0000007500757308 */ /* 0x000fe20000002400 */
[----:B----4-:R-:W-:Y:S02]  /*bce0*/  HMMA.16816.F32 R36, R8, R124, R36 ;  /* 0x0000007c0824723c */ /* 0x010fe40000001824 */
[----:B------:R-:W-:-:S05]  /*bcf0*/  FMUL.FTZ R72, R47, UR7 ;  /* 0x000000072f487c20 */ /* 0x000fca0008410000 */
[----:B------:R2:W-:Y:S01]  /*bd00*/  MUFU.TANH R125, R106 ;  /* 0x0000006a007d7308 */ /* 0x0005e20000002400 */
[C---:B---3--:R-:W-:Y:S01]  /*bd10*/  HMMA.16816.F32 R16, R8.reuse, R114, R16 ;  /* 0x000000720810723c */ /* 0x048fe20000001810 */
[----:B------:R-:W-:Y:S01]  /*bd20*/  FMUL.FTZ R115, R75, UR7 ;  /* 0x000000074b737c20 */ /* 0x000fe20008410000 */
[----:B------:R-:W-:Y:S01]  /*bd30*/  FMUL.FTZ R114, R69, UR7 ;  /* 0x0000000745727c20 */ /* 0x000fe20008410000 */
[----:B------:R-:W-:Y:S01]  /*bd40*/  FMUL.FTZ R47, R25, UR7 ;  /* 0x00000007192f7c20 */ /* 0x000fe20008410000 */
[----:B-----5:R-:W-:Y:S01]  /*bd50*/  VIMNMX R0, PT, PT, R161, R66, PT ;  /* 0x00000042a1007248 */ /* 0x020fe20003fe0100 */
[----:B------:R-:W-:Y:S01]  /*bd60*/  FMUL.FTZ R66, R91, UR7 ;  /* 0x000000075b427c20 */ /* 0x000fe20008410000 */
[----:B------:R-:W-:Y:S01]  /*bd70*/  FMUL.FTZ R91, R73, UR7 ;  /* 0x00000007495b7c20 */ /* 0x000fe20008410000 */
[----:B------:R3:W-:Y:S01]  /*bd80*/  MUFU.TANH R75, R3 ;  /* 0x00000003004b7308 */ /* 0x0007e20000002400 */
[----:B------:R-:W-:Y:S01]  /*bd90*/  HMMA.16816.F32 R40, R8, R118, R40 ;  /* 0x000000760828723c */ /* 0x000fe20000001828 */
[----:B------:R-:W-:Y:S01]  /*bda0*/  FMUL.FTZ R118, R78, UR7 ;  /* 0x000000074e767c20 */ /* 0x000fe20008410000 */
[----:B------:R-:W-:-:S05]  /*bdb0*/  FMUL.FTZ R78, R44, UR7 ;  /* 0x000000072c4e7c20 */ /* 0x000fca0008410000 */
[----:B------:R4:W-:Y:S01]  /*bdc0*/  MUFU.TANH R69, R76 ;  /* 0x0000004c00457308 */ /* 0x0009e20000002400 */
[----:B------:R-:W-:Y:S01]  /*bdd0*/  HMMA.16816.F32 R20, R8, R112, R20 ;  /* 0x000000700814723c */ /* 0x000fe20000001814 */
[----:B------:R-:W-:Y:S01]  /*bde0*/  FMUL.FTZ R113, R68, UR7 ;  /* 0x0000000744717c20 */ /* 0x000fe20008410000 */
[----:B------:R-:W-:Y:S01]  /*bdf0*/  FMUL.FTZ R112, R60, UR7 ;  /* 0x000000073c707c20 */ /* 0x000fe20008410000 */
[----:B------:R-:W-:Y:S01]  /*be00*/  FMUL.FTZ R60, R38, UR7 ;  /* 0x00000007263c7c20 */ /* 0x000fe20008410000 */
[----:B--2---:R-:W-:-:S03]  /*be10*/  FMUL.FTZ R106, R53, UR7 ;  /* 0x00000007356a7c20 */ /* 0x004fc60008410000 */
[----:B------:R2:W-:Y:S01]  /*be20*/  MUFU.TANH R119, R104 ;  /* 0x0000006800777308 */ /* 0x0005e20000002400 */
[C---:B-1----:R-:W-:Y:S01]  /*be30*/  HMMA.16816.F32 R132, R8.reuse, R110, R132 ;  /* 0x0000006e0884723c */ /* 0x042fe20000001884 */
[----:B---3--:R-:W-:Y:S02]  /*be40*/  IMAD.SHL.U32 R3, R149, 0x2, RZ ;  /* 0x0000000295037824 */ /* 0x008fe400078e00ff */
[----:B------:R-:W-:Y:S01]  /*be50*/  FMUL.FTZ R111, R61, UR7 ;  /* 0x000000073d6f7c20 */ /* 0x000fe20008410000 */
[----:B------:R-:W-:Y:S01]  /*be60*/  FMUL.FTZ R68, R43, UR7 ;  /* 0x000000072b447c20 */ /* 0x000fe20008410000 */
[----:B------:R-:W-:Y:S01]  /*be70*/  FMUL.FTZ R61, R39, UR7 ;  /* 0x00000007273d7c20 */ /* 0x000fe20008410000 */
[----:B------:R-:W-:Y:S01]  /*be80*/  FMUL.FTZ R39, R17, UR7 ;  /* 0x0000000711277c20 */ /* 0x000fe20008410000 */
[----:B------:R-:W-:Y:S01]  /*be90*/  LOP3.LUT R3, R3, 0x6, RZ, 0xc0, !PT ;  /* 0x0000000603037812 */ /* 0x000fe200078ec0ff */
[----:B------:R1:W-:Y:S01]  /*bea0*/  MUFU.TANH R73, R94 ;  /* 0x0000005e00497308 */ /* 0x0003e20000002400 */
[----:B------:R-:W-:Y:S01]  /*beb0*/  HMMA.16816.F32 R32, R8, R126, R32 ;  /* 0x0000007e0820723c */ /* 0x000fe20000001820 */
[----:B----4-:R-:W-:Y:S01]  /*bec0*/  FMUL.FTZ R76, R46, UR7 ;  /* 0x000000072e4c7c20 */ /* 0x010fe20008410000 */
[----:B------:R-:W-:Y:S01]  /*bed0*/  FMUL.FTZ R46, R24, UR7 ;  /* 0x00000007182e7c20 */ /* 0x000fe20008410000 */
[----:B------:R-:W-:-:S02]  /*bee0*/  VIADD R24, R64, 0xffffff00 ;  /* 0xffffff0040187836 */ /* 0x000fc40000000000 */
[----:B------:R-:W-:Y:S01]  /*bef0*/  FMUL.FTZ R43, R21, UR7 ;  /* 0x00000007152b7c20 */ /* 0x000fe20008410000 */
[----:B------:R-:W-:Y:S01]  /*bf00*/  FMUL.FTZ R25, R23, UR7 ;  /* 0x0000000717197c20 */ /* 0x000fe20008410000 */
[----:B------:R-:W-:Y:S01]  /*bf10*/  FMUL.FTZ R71, R41, UR7 ;  /* 0x0000000729477c20 */ /* 0x000fe20008410000 */
[----:B------:R-:W-:Y:S01]  /*bf20*/  FMUL.FTZ R41, R22, UR7 ;  /* 0x0000000716297c20 */ /* 0x000fe20008410000 */
[C---:B------:R-:W-:Y:S01]  /*bf30*/  HMMA.16816.F32 R28, R8.reuse, R12, R28 ;  /* 0x0000000c081c723c */ /* 0x040fe2000000181c */
[----:B--2---:R-:W-:Y:S01]  /*bf40*/  FMUL.FTZ R104, R55, UR7 ;  /* 0x0000000737687c20 */ /* 0x004fe20008410000 */
[----:B------:R-:W-:Y:S01]  /*bf50*/  FMUL.FTZ R44, R20, UR7 ;  /* 0x00000007142c7c20 */ /* 0x000fe20008410000 */
[----:B------:R-:W-:Y:S01]  /*bf60*/  FMUL.FTZ R132, R132, UR7 ;  /* 0x0000000784847c20 */ /* 0x000fe20008410000 */
[----:B------:R-:W-:Y:S01]  /*bf70*/  FMUL.FTZ R134, R134, UR7 ;  /* 0x0000000786867c20 */ /* 0x000fe20008410000 */
[----:B------:R-:W-:Y:S01]  /*bf80*/  FMUL.FTZ R110, R63, UR7 ;  /* 0x000000073f6e7c20 */ /* 0x000fe20008410000 */
[----:B------:R-:W-:Y:S01]  /*bf90*/  FMUL.FTZ R63, R36, UR7 ;  /* 0x00000007243f7c20 */ /* 0x000fe20008410000 */
[----:B------:R-:W2:Y:S01]  /*bfa0*/  MUFU.TANH R21, R132 ;  /* 0x0000008400157308 */ /* 0x000ea20000002400 */
[----:B------:R-:W-:Y:S01]  /*bfb0*/  HMMA.16816.F32 R4, R8, R108, R4 ;  /* 0x0000006c0804723c */ /* 0x000fe20000001804 */
[----:B------:R-:W-:Y:S01]  /*bfc0*/  FMUL.FTZ R11, R96, UR7 ;  /* 0x00000007600b7c20 */ /* 0x000fe20008410000 */
[----:B------:R-:W-:Y:S01]  /*bfd0*/  FMUL.FTZ R96, R89, UR7 ;  /* 0x0000000759607c20 */ /* 0x000fe20008410000 */
[----:B------:R-:W-:Y:S01]  /*bfe0*/  FMUL.FTZ R8, R62, UR7 ;  /* 0x000000073e087c20 */ /* 0x000fe20008410000 */
[----:B------:R-:W-:Y:S01]  /*bff0*/  FMUL.FTZ R62, R37, UR7 ;  /* 0x00000007253e7c20 */ /* 0x000fe20008410000 */
[----:B------:R-:W-:Y:S01]  /*c000*/  FMUL.FTZ R37, R19, UR7 ;  /* 0x0000000713257c20 */ /* 0x000fe20008410000 */
[----:B------:R-:W-:Y:S01]  /*c010*/  FMUL.FTZ R49, R35, UR7 ;  /* 0x0000000723317c20 */ /* 0x000fe20008410000 */
[----:B------:R3:W-:Y:S01]  /*c020*/  MUFU.TANH R89, R97 ;  /* 0x0000006100597308 */ /* 0x0007e20000002400 */
[----:B-1----:R-:W-:Y:S01]  /*c030*/  FMUL.FTZ R94, R45, UR7 ;  /* 0x000000072d5e7c20 */ /* 0x002fe20008410000 */
[----:B------:R-:W-:Y:S01]  /*c040*/  FMUL.FTZ R45, R26, UR7 ;  /* 0x000000071a2d7c20 */ /* 0x000fe20008410000 */
[----:B------:R-:W-:Y:S01]  /*c050*/  FMUL.FTZ R10, R99, UR7 ;  /* 0x00000007630a7c20 */ /* 0x000fe20008410000 */
[----:B------:R-:W-:Y:S01]  /*c060*/  FMUL.FTZ R35, R28, UR7 ;  /* 0x000000071c237c20 */ /* 0x000fe20008410000 */
[----:B------:R-:W-:Y:S01]  /*c070*/  FMUL.FTZ R99, R50, UR7 ;  /* 0x0000000732637c20 */ /* 0x000fe20008410000 */
[----:B------:R-:W-:Y:S01]  /*c080*/  FMUL.FTZ R36, R18, UR7 ;  /* 0x0000000712247c20 */ /* 0x000fe20008410000 */
[----:B------:R-:W-:Y:S01]  /*c090*/  FMUL.FTZ R13, R107, UR7 ;  /* 0x000000076b0d7c20 */ /* 0x000fe20008410000 */
[----:B------:R-:W1:Y:S01]  /*c0a0*/  MUFU.TANH R17, R134 ;  /* 0x0000008600117308 */ /* 0x000e620000002400 */
[----:B------:R-:W-:Y:S01]  /*c0b0*/  FMUL.FTZ R74, R40, UR7 ;  /* 0x00000007284a7c20 */ /* 0x000fe20008410000 */
[----:B------:R-:W-:Y:S01]  /*c0c0*/  FMUL.FTZ R40, R16, UR7 ;  /* 0x0000000710287c20 */ /* 0x000fe20008410000 */
[----:B------:R-:W-:Y:S01]  /*c0d0*/  FMUL.FTZ R109, R52, UR7 ;  /* 0x00000007346d7c20 */ /* 0x000fe20008410000 */
[----:B------:R-:W-:Y:S01]  /*c0e0*/  FMUL.FTZ R28, R5, UR7 ;  /* 0x00000007051c7c20 */ /* 0x000fe20008410000 */
[----:B------:R-:W-:Y:S01]  /*c0f0*/  FMUL.FTZ R52, R34, UR7 ;  /* 0x0000000722347c20 */ /* 0x000fe20008410000 */
[----:B------:R-:W-:Y:S01]  /*c100*/  FMUL.FTZ R34, R4, UR7 ;  /* 0x0000000704227c20 */ /* 0x000fe20008410000 */
[----:B------:R-:W-:Y:S01]  /*c110*/  FMUL.FTZ R4, R135, UR7 ;  /* 0x0000000787047c20 */ /* 0x000fe20008410000 */
[----:B------:R4:W-:Y:S01]  /*c120*/  MUFU.TANH R107, R102 ;  /* 0x00000066006b7308 */ /* 0x0009e20000002400 */
[----:B---3--:R-:W-:Y:S01]  /*c130*/  FMUL.FTZ R97, R79, UR7 ;  /* 0x000000074f617c20 */ /* 0x008fe20008410000 */
[----:B------:R-:W-:Y:S01]  /*c140*/  FMUL.FTZ R79, R70, UR7 ;  /* 0x00000007464f7c20 */ /* 0x000fe20008410000 */
[----:B------:R-:W-:Y:S01]  /*c150*/  FMUL.FTZ R70, R42, UR7 ;  /* 0x000000072a467c20 */ /* 0x000fe20008410000 */
[----:B------:R-:W-:Y:S01]  /*c160*/  FMUL.FTZ R42, R27, UR7 ;  /* 0x000000071b2a7c20 */ /* 0x000fe20008410000 */
[----:B------:R-:W-:Y:S01]  /*c170*/  FMUL.FTZ R108, R54, UR7 ;  /* 0x00000007366c7c20 */ /* 0x000fe20008410000 */
[----:B------:R-:W-:Y:S01]  /*c180*/  FMUL.FTZ R54, R32, UR7 ;  /* 0x0000000720367c20 */ /* 0x000fe20008410000 */
[----:B------:R-:W-:Y:S01]  /*c190*/  FMUL.FTZ R9, R98, UR7 ;  /* 0x0000000762097c20 */ /* 0x000fe20008410000 */
[----:B------:R3:W-:Y:S01]  /*c1a0*/  MUFU.TANH R55, R97 ;  /* 0x0000006100377308 */ /* 0x0007e20000002400 */
[----:B------:R-:W-:Y:S01]  /*c1b0*/  FMUL.FTZ R98, R51, UR7 ;  /* 0x0000000733627c20 */ /* 0x000fe20008410000 */
[----:B------:R-:W-:Y:S01]  /*c1c0*/  LOP3.LUT R12, R185, 0x1f20, RZ, 0xc0, !PT ;  /* 0x00001f20b90c7812 */ /* 0x000fe200078ec0ff */
[----:B------:R-:W-:Y:S01]  /*c1d0*/  FMUL.FTZ R51, R33, UR7 ;  /* 0x0000000721337c20 */ /* 0x000fe20008410000 */
[----:B------:R-:W-:Y:S01]  /*c1e0*/  FMUL.FTZ R33, R29, UR7 ;  /* 0x000000071d217c20 */ /* 0x000fe20008410000 */
[----:B------:R-:W-:Y:S01]  /*c1f0*/  FMUL.FTZ R29, R31, UR7 ;  /* 0x000000071f1d7c20 */ /* 0x000fe20008410000 */
[----:B------:R-:W-:-:S02]  /*c200*/  LOP3.LUT R12, R12, R153, RZ, 0xfc, !PT ;  /* 0x000000990c0c7212 */ /* 0x000fc400078efcff */
[----:B------:R-:W-:Y:S01]  /*c210*/  MUFU.TANH R27, R77 ;  /* 0x0000004d001b7308 */ /* 0x000fe20000002400 */
[----:B----4-:R-:W-:Y:S01]  /*c220*/  FMUL.FTZ R102, R48, UR7 ;  /* 0x0000000730667c20 */ /* 0x010fe20008410000 */
[----:B------:R-:W-:Y:S01]  /*c230*/  FMUL.FTZ R48, R30, UR7 ;  /* 0x000000071e307c20 */ /* 0x000fe20008410000 */
[----:B------:R-:W-:Y:S01]  /*c240*/  FMUL.FTZ R30, R6, UR7 ;  /* 0x00000007061e7c20 */ /* 0x000fe20008410000 */
[----:B------:R-:W-:-:S04]  /*c250*/  FMUL.FTZ R6, R7, UR7 ;  /* 0x0000000707067c20 */ /* 0x000fc80008410000 */
[----:B------:R-:W-:Y:S01]  /*c260*/  MUFU.TANH R7, R115 ;  /* 0x0000007300077308 */ /* 0x000fe20000002400 */
[----:B---3--:R-:W-:-:S04]  /*c270*/  LOP3.LUT R97, R24, R3, RZ, 0xfc, !PT ;  /* 0x0000000318617212 */ /* 0x008fc800078efcff */
[C---:B------:R-:W-:Y:S02]  /*c280*/  LOP3.LUT R19, R97.reuse, 0x79, RZ, 0xfc, !PT ;  /* 0x0000007961137812 */ /* 0x040fe400078efcff */
[----:B------:R-:W-:Y:S01]  /*c290*/  LOP3.LUT R23, R97, 0x8, RZ, 0xfc, !PT ;  /* 0x0000000861177812 */ /* 0x000fe200078efcff */
[----:B------:R-:W-:Y:S01]  /*c2a0*/  MUFU.TANH R161, R106 ;  /* 0x0000006a00a17308 */ /* 0x000fe20000002400 */
[----:B------:R-:W-:Y:S02]  /*c2b0*/  ISETP.GE.AND P1, PT, R19, R2, PT ;  /* 0x000000021300720c */ /* 0x000fe40003f26270 */
[----:B------:R-:W-:Y:S02]  /*c2c0*/  I2FP.F32.U32 R19, R19 ;  /* 0x0000001300137245 */ /* 0x000fe40000201000 */
[----:B------:R-:W-:Y:S02]  /*c2d0*/  ISETP.GE.AND P6, PT, R23, R0, PT ;  /* 0x000000001700720c */ /* 0x000fe40003fc6270 */
[C---:B------:R-:W-:Y:S01]  /*c2e0*/  LOP3.LUT R5, R97.reuse, 0xf8, RZ, 0xfc, !PT ;  /* 0x000000f861057812 */ /* 0x040fe200078efcff */
[----:B------:R-:W-:Y:S01]  /*c2f0*/  FFMA.FTZ R83, R152, R19, R83 ;  /* 0x0000001398537223 */ /* 0x000fe20000010053 */
[----:B------:R-:W-:Y:S01]  /*c300*/  LOP3.LUT R19, R97, 0x1, RZ, 0xfc, !PT ;  /* 0x0000000161137812 */ /* 0x000fe200078efcff */
[----:B------:R-:W-:Y:S01]  /*c310*/  MUFU.TANH R31, R116 ;  /* 0x00000074001f7308 */ /* 0x000fe20000002400 */
[----:B------:R-:W-:-:S02]  /*c320*/  I2FP.F32.U32 R38, R5 ;  /* 0x0000000500267245 */ /* 0x000fc40000201000 */
[----:B------:R-:W-:Y:S02]  /*c330*/  I2FP.F32.U32 R26, R19 ;  /* 0x00000013001a7245 */ /* 0x000fe40000201000 */
[----:B------:R-:W-:Y:S01]  /*c340*/  FSEL R204, R83, -INF , !P1 ;  /* 0xff80000053cc7808 */ /* 0x000fe20004800000 */
[C---:B--2---:R-:W-:Y:S01]  /*c350*/  FFMA.FTZ R50, R152.reuse, R38, R21 ;  /* 0x0000002698327223 */ /* 0x044fe20000010015 */
[----:B------:R-:W-:Y:S01]  /*c360*/  I2FP.F32.U32 R22, R23 ;  /* 0x0000001700167245 */ /* 0x000fe20000201000 */
[C---:B------:R-:W-:Y:S01]  /*c370*/  FFMA.FTZ R83, R152.reuse, R26, R145 ;  /* 0x0000001a98537223 */ /* 0x040fe20000010091 */
[----:B------:R-:W-:Y:S01]  /*c380*/  ISETP.GE.AND P3, PT, R19, R0, PT ;  /* 0x000000001300720c */ /* 0x000fe20003f66270 */
[C---:B-1----:R-:W-:Y:S01]  /*c390*/  FFMA.FTZ R38, R152.reuse, R38, R17 ;  /* 0x0000002698267223 */ /* 0x042fe20000010011 */
[----:B------:R-:W-:Y:S01]  /*c3a0*/  @P6 LOP3.LUT R65, R65, 0x1, RZ, 0xfc, !PT ;  /* 0x0000000141416812 */ /* 0x000fe200078efcff */
[C---:B------:R-:W-:Y:S01]  /*c3b0*/  FFMA.FTZ R163, R152.reuse, R22, R163 ;  /* 0x0000001698a37223 */ /* 0x040fe200000100a3 */
[----:B------:R-:W-:Y:S01]  /*c3c0*/  ISETP.GE.AND P5, PT, R19, R2, PT ;  /* 0x000000021300720c */ /* 0x000fe20003fa6270 */
[C---:B------:R-:W-:Y:S01]  /*c3d0*/  FFMA.FTZ R22, R152.reuse, R22, R167 ;  /* 0x0000001698167223 */ /* 0x040fe200000100a7 */
[C---:B------:R-:W-:Y:S01]  /*c3e0*/  ISETP.GE.AND P2, PT, R5.reuse, R0, PT ;  /* 0x000000000500720c */ /* 0x040fe20003f46270 */
[----:B------:R1:W-:Y:S01]  /*c3f0*/  MUFU.TANH R19, R79 ;  /* 0x0000004f00137308 */ /* 0x0003e20000002400 */
[----:B------:R-:W-:Y:S01]  /*c400*/  ISETP.GE.AND P0, PT, R5, R2, PT ;  /* 0x000000020500720c */ /* 0x000fe20003f06270 */
[----:B------:R-:W-:Y:S01]  /*c410*/  FFMA.FTZ R26, R152, R26, R147 ;  /* 0x0000001a981a7223 */ /* 0x000fe20000010093 */
[----:B------:R-:W-:Y:S01]  /*c420*/  FSEL R83, R83, -INF , !P3 ;  /* 0xff80000053537808 */ /* 0x000fe20005800000 */
[----:B------:R-:W-:Y:S01]  /*c430*/  FMUL.FTZ R5, R133, UR7 ;  /* 0x0000000785057c20 */ /* 0x000fe20008410000 */
[----:B------:R-:W-:-:S02]  /*c440*/  ISETP.GE.AND P4, PT, R23, R2, PT ;  /* 0x000000021700720c */ /* 0x000fc40003f86270 */
[----:B------:R-:W-:Y:S01]  /*c450*/  LOP3.LUT P3, RZ, R65, 0x1, RZ, 0xc0, !PT ;  /* 0x0000000141ff7812 */ /* 0x000fe2000786c0ff */
[----:B------:R-:W-:Y:S01]  /*c460*/  MUFU.TANH R153, R8 ;  /* 0x0000000800997308 */ /* 0x000fe20000002400 */
[C---:B------:R-:W-:Y:S02]  /*c470*/  LOP3.LUT R23, R97.reuse, 0x11, RZ, 0xfc, !PT ;  /* 0x0000001161177812 */ /* 0x040fe400078efcff */
[----:B------:R-:W-:Y:S02]  /*c480*/  FSEL R50, R50, -INF , !P2 ;  /* 0xff80000032327808 */ /* 0x000fe40005000000 */
[----:B------:R-:W-:Y:S02]  /*c490*/  FSEL R38, R38, -INF , !P0 ;  /* 0xff80000026267808 */ /* 0x000fe40004000000 */
[C---:B------:R-:W-:Y:S01]  /*c4a0*/  LOP3.LUT R21, R97.reuse, 0x9, RZ, 0xfc, !PT ;  /* 0x0000000961157812 */ /* 0x040fe200078efcff */
[----:B------:R-:W2:Y:S01]  /*c4b0*/  MUFU.TANH R53, R118 ;  /* 0x0000007600357308 */ /* 0x000ea20000002400 */
[----:B-1----:R-:W-:-:S02]  /*c4c0*/  LOP3.LUT R79, R97, 0x10, RZ, 0xfc, !PT ;  /* 0x00000010614f7812 */ /* 0x002fc400078efcff */
[----:B------:R-:W-:Y:S02]  /*c4d0*/  I2FP.F32.U32 R18, R21 ;  /* 0x0000001500127245 */ /* 0x000fe40000201000 */
[C---:B------:R-:W-:Y:S02]  /*c4e0*/  ISETP.GE.AND P2, PT, R79.reuse, R0, PT ;  /* 0x000000004f00720c */ /* 0x040fe40003f46270 */
[----:B------:R-:W-:Y:S01]  /*c4f0*/  ISETP.GE.AND P0, PT, R79, R2, PT ;  /* 0x000000024f00720c */ /* 0x000fe20003f06270 */
[CC--:B------:R-:W-:Y:S01]  /*c500*/  FFMA.FTZ R165, R152.reuse, R18.reuse, R165 ;  /* 0x0000001298a57223 */ /* 0x0c0fe200000100a5 */
[----:B------:R-:W-:Y:S01]  /*c510*/  I2FP.F32.U32 R20, R79 ;  /* 0x0000004f00147245 */ /* 0x000fe20000201000 */
[C---:B------:R-:W-:Y:S01]  /*c520*/  FFMA.FTZ R18, R152.reuse, R18, R169 ;  /* 0x0000001298127223 */ /* 0x040fe200000100a9 */
[----:B------:R-:W-:Y:S01]  /*c530*/  FSEL R79, R163, -INF , !P3 ;  /* 0xff800000a34f7808 */ /* 0x000fe20005800000 */
[----:B------:R1:W-:Y:S01]  /*c540*/  MUFU.TANH R169, R109 ;  /* 0x0000006d00a97308 */ /* 0x0003e20000002400 */
[----:B------:R-:W-:Y:S01]  /*c550*/  ISETP.GE.AND P3, PT, R23, R0, PT ;  /* 0x000000001700720c */ /* 0x000fe20003f66270 */
[CC--:B------:R-:W-:Y:S01]  /*c560*/  FFMA.FTZ R127, R152.reuse, R20.reuse, R171 ;  /* 0x00000014987f7223 */ /* 0x0c0fe200000100ab */
[----:B------:R-:W-:Y:S01]  /*c570*/  LOP3.LUT R65, R65, 0xfffffffe, RZ, 0xc0, !PT ;  /* 0xfffffffe41417812 */ /* 0x000fe200078ec0ff */
[----:B------:R-:W-:Y:S01]  /*c580*/  FFMA.FTZ R20, R152, R20, R175 ;  /* 0x0000001498147223 */ /* 0x000fe200000100af */
[----:B------:R-:W-:-:S02]  /*c590*/  ISETP.GE.AND P6, PT, R21, R0, PT ;  /* 0x000000001500720c */ /* 0x000fc40003fc6270 */
[----:B------:R-:W-:Y:S01]  /*c5a0*/  LOP3.LUT R115, R97, 0x18, RZ, 0xfc, !PT ;  /* 0x0000001861737812 */ /* 0x000fe200078efcff */
[----:B------:R-:W-:Y:S01]  /*c5b0*/  MUFU.TANH R91, R91 ;  /* 0x0000005b005b7308 */ /* 0x000fe20000002400 */
[----:B------:R-:W-:Y:S02]  /*c5c0*/  I2FP.F32.U32 R16, R23 ;  /* 0x0000001700107245 */ /* 0x000fe40000201000 */
[----:B------:R-:W-:Y:S02]  /*c5d0*/  ISETP.GE.AND P1, PT, R21, R2, PT ;  /* 0x000000021500720c */ /* 0x000fe40003f26270 */
[----:B------:R-:W-:Y:S02]  /*c5e0*/  FSEL R77, R165, -INF , !P6 ;  /* 0xff800000a54d7808 */ /* 0x000fe40007000000 */
[----:B------:R-:W-:Y:S01]  /*c5f0*/  @P3 LOP3.LUT R65, R65, 0x1, RZ, 0xfc, !PT ;  /* 0x0000000141413812 */ /* 0x000fe200078efcff */
[----:B------:R-:W3:Y:S01]  /*c600*/  MUFU.TANH R113, R113 ;  /* 0x0000007100717308 */ /* 0x000ee20000002400 */
[----:B------:R-:W-:-:S02]  /*c610*/  ISETP.GE.AND P6, PT, R115, R0, PT ;  /* 0x000000007300720c */ /* 0x000fc40003fc6270 */
[----:B------:R-:W-:Y:S02]  /*c620*/  ISETP.GE.AND P3, PT, R115, R2, PT ;  /* 0x000000027300720c */ /* 0x000fe40003f66270 */
[----:B------:R-:W-:Y:S01]  /*c630*/  I2FP.F32.U32 R24, R115 ;  /* 0x0000007300187245 */ /* 0x000fe20000201000 */
[-C--:B------:R-:W-:Y:S01]  /*c640*/  FFMA.FTZ R115, R152, R16.reuse, R173 ;  /* 0x0000001098737223 */ /* 0x080fe200000100ad */
[----:B------:R-:W-:Y:S01]  /*c650*/  FSEL R18, R18, -INF , !P1 ;  /* 0xff80000012127808 */ /* 0x000fe20004800000 */
[C---:B------:R-:W-:Y:S01]  /*c660*/  FFMA.FTZ R16, R152.reuse, R16, R177 ;  /* 0x0000001098107223 */ /* 0x040fe200000100b1 */
[----:B------:R-:W-:Y:S01]  /*c670*/  LOP3.LUT P1, RZ, R65, 0x1, RZ, 0xc0, !PT ;  /* 0x0000000141ff7812 */ /* 0x000fe2000782c0ff */
[----:B------:R-:W-:Y:S01]  /*c680*/  FFMA.FTZ R189, R152, R24, R189 ;  /* 0x0000001898bd7223 */ /* 0x000fe200000100bd */
[----:B------:R-:W-:Y:S01]  /*c690*/  LOP3.LUT R135, R97, 0x20, RZ, 0xfc, !PT ;  /* 0x0000002061877812 */ /* 0x000fe200078efcff */
[----:B------:R-:W-:Y:S01]  /*c6a0*/  MUFU.TANH R177, R100 ;  /* 0x0000006400b17308 */ /* 0x000fe20000002400 */
[----:B------:R-:W-:-:S02]  /*c6b0*/  FSEL R115, R115, -INF , !P1 ;  /* 0xff80000073737808 */ /* 0x000fc40004800000 */
[----:B------:R-:W-:Y:S02]  /*c6c0*/  ISETP.GE.AND P1, PT, R135, R0, PT ;  /* 0x000000008700720c */ /* 0x000fe40003f26270 */
[----:B------:R-:W-:Y:S02]  /*c6d0*/  FSEL R22, R22, -INF , !P4 ;  /* 0xff80000016167808 */ /* 0x000fe40006000000 */
[----:B------:R-:W-:Y:S01]  /*c6e0*/  LOP3.LUT R145, R97, 0x19, RZ, 0xfc, !PT ;  /* 0x0000001961917812 */ /* 0x000fe200078efcff */
[----:B------:R-:W4:Y:S01]  /*c6f0*/  MUFU.TANH R17, R114 ;  /* 0x0000007200117308 */ /* 0x000f220000002400 */
[----:B------:R-:W-:Y:S02]  /*c700*/  ISETP.GE.AND P4, PT, R23, R2, PT ;  /* 0x000000021700720c */ /* 0x000fe40003f86270 */
[----:B------:R-:W-:Y:S02]  /*c710*/  LOP3.LUT R65, R65, 0xfffffffe, RZ, 0xc0, !PT ;  /* 0xfffffffe41417812 */ /* 0x000fe400078ec0ff */
[----:B------:R-:W-:-:S02]  /*c720*/  LOP3.LUT R133, R97, 0x21, RZ, 0xfc, !PT ;  /* 0x0000002161857812 */ /* 0x000fc400078efcff */
[----:B------:R-:W-:Y:S01]  /*c730*/  I2FP.F32.U32 R32, R135 ;  /* 0x0000008700207245 */ /* 0x000fe20000201000 */
[----:B------:R5:W-:Y:S01]  /*c740*/  MUFU.TANH R23, R111 ;  /* 0x0000006f00177308 */ /* 0x000be20000002400 */
[----:B------:R-:W-:Y:S02]  /*c750*/  FSEL R26, R26, -INF , !P5 ;  /* 0xff8000001a1a7808 */ /* 0x000fe40006800000 */
[----:B------:R-:W-:Y:S02]  /*c760*/  FSEL R20, R20, -INF , !P0 ;  /* 0xff80000014147808 */ /* 0x000fe40004000000 */
[C---:B------:R-:W-:Y:S02]  /*c770*/  ISETP.GE.AND P5, PT, R145.reuse, R0, PT ;  /* 0x000000009100720c */ /* 0x040fe40003fa6270 */
[----:B------:R-:W-:Y:S01]  /*c780*/  ISETP.GE.AND P0, PT, R145, R2, PT ;  /* 0x000000029100720c */ /* 0x000fe20003f06270 */
[----:B------:R-:W4:Y:S01]  /*c790*/  MUFU.TANH R21, R112 ;  /* 0x0000007000157308 */ /* 0x000f220000002400 */
[----:B------:R-:W-:-:S02]  /*c7a0*/  @P1 LOP3.LUT R65, R65, 0x1, RZ, 0xfc, !PT ;  /* 0x0000000141411812 */ /* 0x000fc400078efcff */
[----:B------:R-:W-:Y:S01]  /*c7b0*/  ISETP.GE.AND P1, PT, R135, R2, PT ;  /* 0x000000028700720c */ /* 0x000fe20003f26270 */
[CC--:B------:R-:W-:Y:S01]  /*c7c0*/  FFMA.FTZ R135, R152.reuse, R32.reuse, R193 ;  /* 0x0000002098877223 */ /* 0x0c0fe200000100c1 */
[----:B------:R-:W-:Y:S01]  /*c7d0*/  I2FP.F32.U32 R228, R133 ;  /* 0x0000008500e47245 */ /* 0x000fe20000201000 */
[C---:B------:R-:W-:Y:S01]  /*c7e0*/  FFMA.FTZ R32, R152.reuse, R32, R195 ;  /* 0x0000002098207223 */ /* 0x040fe200000100c3 */
[C---:B-1----:R-:W-:Y:S01]  /*c7f0*/  LOP3.LUT R109, R97.reuse, 0x30, RZ, 0xfc, !PT ;  /* 0x00000030616d7812 */ /* 0x042fe200078efcff */
[----:B------:R-:W1:Y:S01]  /*c800*/  MUFU.TANH R175, R108 ;  /* 0x0000006c00af7308 */ /* 0x000e620000002400 */
[C---:B-----5:R-:W-:Y:S01]  /*c810*/  FFMA.FTZ R111, R152.reuse, R24, R183 ;  /* 0x00000018986f7223 */ /* 0x060fe200000100b7 */
[----:B------:R-:W-:Y:S02]  /*c820*/  I2FP.F32.U32 R24, R145 ;  /* 0x0000009100187245 */ /* 0x000fe40000201000 */
[----:B------:R-:W-:Y:S02]  /*c830*/  LOP3.LUT R145, R97, 0x29, RZ, 0xfc, !PT ;  /* 0x0000002961917812 */ /* 0x000fe400078efcff */
[----:B------:R-:W-:Y:S01]  /*c840*/  FSEL R127, R127, -INF , !P2 ;  /* 0xff8000007f7f7808 */ /* 0x000fe20005000000 */
[-C--:B------:R-:W-:Y:S01]  /*c850*/  FFMA.FTZ R187, R152, R24.reuse, R187 ;  /* 0x0000001898bb7223 */ /* 0x080fe200000100bb */
[----:B------:R-:W-:Y:S01]  /*c860*/  FSEL R16, R16, -INF , !P4 ;  /* 0xff80000010107808 */ /* 0x000fe20006000000 */
[C---:B------:R-:W-:Y:S01]  /*c870*/  FFMA.FTZ R24, R152.reuse, R24, R191 ;  /* 0x0000001898187223 */ /* 0x040fe200000100bf */
[C---:B------:R-:W-:Y:S01]  /*c880*/  ISETP.GE.AND P4, PT, R133.reuse, R0, PT ;  /* 0x000000008500720c */ /* 0x040fe20003f86270 */
[----:B------:R-:W-:Y:S01]  /*c890*/  MUFU.TANH R183, R99 ;  /* 0x0000006300b77308 */ /* 0x000fe20000002400 */
[----:B------:R-:W-:Y:S01]  /*c8a0*/  ISETP.GE.AND P2, PT, R133, R2, PT ;  /* 0x000000028500720c */ /* 0x000fe20003f46270 */
[CC--:B------:R-:W-:Y:S01]  /*c8b0*/  FFMA.FTZ R133, R152.reuse, R228.reuse, R137 ;  /* 0x000000e498857223 */ /* 0x0c0fe20000010089 */
[----:B------:R-:W-:Y:S01]  /*c8c0*/  I2FP.F32.U32 R126, R145 ;  /* 0x00000091007e7245 */ /* 0x000fe20000201000 */
[----:B------:R-:W-:Y:S01]  /*c8d0*/  FFMA.FTZ R228, R152, R228, R139 ;  /* 0x000000e498e47223 */ /* 0x000fe2000001008b */
[----:B------:R-:W-:-:S02]  /*c8e0*/  I2FP.F32.U32 R156, R109 ;  /* 0x0000006d009c7245 */ /* 0x000fc40000201000 */
[----:B------:R-:W-:Y:S01]  /*c8f0*/  FSEL R137, R187, -INF , !P5 ;  /* 0xff800000bb897808 */ /* 0x000fe20006800000 */
[----:B------:R5:W-:Y:S01]  /*c900*/  MUFU.TANH R99, R78 ;  /* 0x0000004e00637308 */ /* 0x000be20000002400 */
[----:B------:R-:W-:Y:S01]  /*c910*/  FSEL R32, R32, -INF , !P1 ;  /* 0xff80000020207808 */ /* 0x000fe20004800000 */
[C---:B------:R-:W-:Y:S01]  /*c920*/  FFMA.FTZ R205, R152.reuse, R156, R205 ;  /* 0x0000009c98cd7223 */ /* 0x040fe200000100cd */
[C---:B------:R-:W-:Y:S01]  /*c930*/  ISETP.GE.AND P5, PT, R145.reuse, R0, PT ;  /* 0x000000009100720c */ /* 0x040fe20003fa6270 */
[C---:B------:R-:W-:Y:S01]  /*c940*/  FFMA.FTZ R156, R152.reuse, R156, R143 ;  /* 0x0000009c989c7223 */ /* 0x040fe2000001008f */
[----:B------:R-:W-:Y:S01]  /*c950*/  ISETP.GE.AND P1, PT, R145, R2, PT ;  /* 0x000000029100720c */ /* 0x000fe20003f26270 */
[CC--:B------:R-:W-:Y:S01]  /*c960*/  FFMA.FTZ R145, R152.reuse, R126.reuse, R199 ;  /* 0x0000007e98917223 */ /* 0x0c0fe200000100c7 */
[----:B------:R-:W-:Y:S01]  /*c970*/  LOP3.LUT R139, R97, 0x28, RZ, 0xfc, !PT ;  /* 0x00000028618b7812 */ /* 0x000fe200078efcff */
[----:B------:R-:W-:Y:S01]  /*c980*/  FFMA.FTZ R126, R152, R126, R203 ;  /* 0x0000007e987e7223 */ /* 0x000fe200000100cb */
[----:B------:R-:W-:Y:S01]  /*c990*/  FSEL R133, R133, -INF , !P4 ;  /* 0xff80000085857808 */ /* 0x000fe20006000000 */
[----:B------:R-:W-:Y:S01]  /*c9a0*/  MUFU.TANH R193, R63 ;  /* 0x0000003f00c17308 */ /* 0x000fe20000002400 */
[----:B------:R-:W-:-:S02]  /*c9b0*/  FSEL R228, R228, -INF , !P2 ;  /* 0xff800000e4e47808 */ /* 0x000fc40005000000 */
[----:B------:R-:W-:Y:S02]  /*c9c0*/  LOP3.LUT R163, R97, 0x31, RZ, 0xfc, !PT ;  /* 0x0000003161a37812 */ /* 0x000fe400078efcff */
[C---:B------:R-:W-:Y:S02]  /*c9d0*/  ISETP.GE.AND P4, PT, R109.reuse, R0, PT ;  /* 0x000000006d00720c */ /* 0x040fe40003f86270 */
[----:B------:R-:W-:Y:S01]  /*c9e0*/  ISETP.GE.AND P2, PT, R109, R2, PT ;  /* 0x000000026d00720c */ /* 0x000fe20003f46270 */
[----:B------:R-:W1:Y:S01]  /*c9f0*/  MUFU.TANH R165, R110 ;  /* 0x0000006e00a57308 */ /* 0x000e620000002400 */
[C---:B------:R-:W-:Y:S02]  /*ca00*/  LOP3.LUT R143, R97.reuse, 0x38, RZ, 0xfc, !PT ;  /* 0x00000038618f7812 */ /* 0x040fe400078efcff */
[----:B------:R-:W-:Y:S02]  /*ca10*/  LOP3.LUT R109, R97, 0x39, RZ, 0xfc, !PT ;  /* 0x00000039616d7812 */ /* 0x000fe400078efcff */
[----:B------:R-:W-:-:S02]  /*ca20*/  I2FP.F32.U32 R106, R139 ;  /* 0x0000008b006a7245 */ /* 0x000fc40000201000 */
[----:B------:R-:W-:Y:S01]  /*ca30*/  I2FP.F32.U32 R226, R163 ;  /* 0x000000a300e27245 */ /* 0x000fe20000201000 */
[----:B------:R-:W-:Y:S01]  /*ca40*/  MUFU.TANH R187, R98 ;  /* 0x0000006200bb7308 */ /* 0x000fe20000002400 */
[----:B------:R-:W-:Y:S01]  /*ca50*/  FSEL R145, R145, -INF , !P5 ;  /* 0xff80000091917808 */ /* 0x000fe20006800000 */
[-C--:B------:R-:W-:Y:S01]  /*ca60*/  FFMA.FTZ R147, R152, R106.reuse, R197 ;  /* 0x0000006a98937223 */ /* 0x080fe200000100c5 */
[----:B------:R-:W-:Y:S01]  /*ca70*/  FSEL R126, R126, -INF , !P1 ;  /* 0xff8000007e7e7808 */ /* 0x000fe20004800000 */
[C---:B------:R-:W-:Y:S01]  /*ca80*/  FFMA.FTZ R201, R152.reuse, R106, R201 ;  /* 0x0000006a98c97223 */ /* 0x040fe200000100c9 */
[C---:B------:R-:W-:Y:S01]  /*ca90*/  ISETP.GE.AND P5, PT, R143.reuse, R0, PT ;  /* 0x000000008f00720c */ /* 0x040fe20003fa6270 */
[C---:B------:R-:W-:Y:S01]  /*caa0*/  FFMA.FTZ R141, R152.reuse, R226, R141 ;  /* 0x000000e2988d7223 */ /* 0x040fe2000001008d */
[----:B------:R-:W-:Y:S01]  /*cab0*/  ISETP.GE.AND P1, PT, R143, R2, PT ;  /* 0x000000028f00720c */ /* 0x000fe20003f26270 */
[----:B------:R-:W-:Y:S01]  /*cac0*/  FFMA.FTZ R226, R152, R226, R129 ;  /* 0x000000e298e27223 */ /* 0x000fe20000010081 */
[----:B------:R-:W-:Y:S01]  /*cad0*/  I2FP.F32.U32 R100, R143 ;  /* 0x0000008f00647245 */ /* 0x000fe20000201000 */
[----:B------:R-:W-:Y:S01]  /*cae0*/  MUFU.TANH R173, R102 ;  /* 0x0000006600ad7308 */ /* 0x000fe20000002400 */
[----:B------:R-:W-:-:S02]  /*caf0*/  FSEL R143, R205, -INF , !P4 ;  /* 0xff800000cd8f7808 */ /* 0x000fc40006000000 */
[----:B------:R-:W-:Y:S01]  /*cb00*/  FSEL R156, R156, -INF , !P2 ;  /* 0xff8000009c9c7808 */ /* 0x000fe20005000000 */
[C---:B------:R-:W-:Y:S01]  /*cb10*/  FFMA.FTZ R209, R152.reuse, R100, R209 ;  /* 0x0000006498d17223 */ /* 0x040fe200000100d1 */
[----:B------:R-:W-:Y:S02]  /*cb20*/  I2FP.F32.U32 R116, R109 ;  /* 0x0000006d00747245 */ /* 0x000fe40000201000 */
[----:B------:R-:W-:Y:S01]  /*cb30*/  LOP3.LUT R171, R97, 0x41, RZ, 0xfc, !PT ;  /* 0x0000004161ab7812 */ /* 0x000fe200078efcff */
[----:B------:R-:W-:Y:S01]  /*cb40*/  MUFU.TANH R195, R62 ;  /* 0x0000003e00c37308 */ /* 0x000fe20000002400 */
[C---:B------:R-:W-:Y:S01]  /*cb50*/  ISETP.GE.AND P4, PT, R109.reuse, R0, PT ;  /* 0x000000006d00720c */ /* 0x040fe20003f86270 */
[C---:B------:R-:W-:Y:S01]  /*cb60*/  FFMA.FTZ R129, R152.reuse, R116, R207 ;  /* 0x0000007498817223 */ /* 0x040fe200000100cf */
[----:B------:R-:W-:Y:S01]  /*cb70*/  ISETP.GE.AND P2, PT, R109, R2, PT ;  /* 0x000000026d00720c */ /* 0x000fe20003f46270 */
[----:B------:R-:W-:Y:S01]  /*cb80*/  FFMA.FTZ R116, R152, R116, R211 ;  /* 0x0000007498747223 */ /* 0x000fe200000100d3 */
[----:B------:R-:W-:-:S02]  /*cb90*/  FSEL R8, R189, -INF , !P3 ;  /* 0xff800000bd087808 */ /* 0x000fc40005800000 */
[----:B------:R-:W-:Y:S01]  /*cba0*/  FSEL R24, R24, -INF , !P0 ;  /* 0xff80000018187808 */ /* 0x000fe20004000000 */
[----:B------:R-:W-:Y:S01]  /*cbb0*/  MUFU.TANH R51, R51 ;  /* 0x0000003300337308 */ /* 0x000fe20000002400 */
[----:B------:R-:W-:Y:S02]  /*cbc0*/  LOP3.LUT R109, R97, 0x48, RZ, 0xfc, !PT ;  /* 0x00000048616d7812 */ /* 0x000fe400078efcff */
[C---:B------:R-:W-:Y:S02]  /*cbd0*/  ISETP.GE.AND P3, PT, R139.reuse, R0, PT ;  /* 0x000000008b00720c */ /* 0x040fe40003f66270 */
[----:B------:R-:W-:Y:S02]  /*cbe0*/  ISETP.GE.AND P0, PT, R139, R2, PT ;  /* 0x000000028b00720c */ /* 0x000fe40003f06270 */
[----:B------:R-:W-:Y:S01]  /*cbf0*/  I2FP.F32.U32 R222, R171 ;  /* 0x000000ab00de7245 */ /* 0x000fe20000201000 */
[----:B------:R-:W1:Y:S01]  /*cc00*/  MUFU.TANH R139, R104 ;  /* 0x00000068008b7308 */ /* 0x000e620000002400 */
[----:B-----5:R-:W-:-:S02]  /*cc10*/  I2FP.F32.U32 R78, R109 ;  /* 0x0000006d004e7245 */ /* 0x020fc40000201000 */
[----:B------:R-:W-:Y:S01]  /*cc20*/  FSEL R147, R147, -INF , !P3 ;  /* 0xff80000093937808 */ /* 0x000fe20005800000 */
[CC--:B------:R-:W-:Y:S01]  /*cc30*/  FFMA.FTZ R121, R152.reuse, R222.reuse, R121 ;  /* 0x000000de98797223 */ /* 0x0c0fe20000010079 */
[----:B------:R-:W-:Y:S01]  /*cc40*/  FSEL R230, R201, -INF , !P0 ;  /* 0xff800000c9e67808 */ /* 0x000fe20004000000 */
[C---:B------:R-:W-:Y:S01]  /*cc50*/  FFMA.FTZ R222, R152.reuse, R222, R117 ;  /* 0x000000de98de7223 */ /* 0x040fe20000010075 */
[----:B------:R-:W-:Y:S01]  /*cc60*/  LOP3.LUT R189, R97, 0x40, RZ, 0xfc, !PT ;  /* 0x0000004061bd7812 */ /* 0x000fe200078efcff */
[C---:B------:R-:W-:Y:S01]  /*cc70*/  FFMA.FTZ R117, R152.reuse, R78, R119 ;  /* 0x0000004e98757223 */ /* 0x040fe20000010077 */
[C---:B------:R-:W-:Y:S01]  /*cc80*/  ISETP.GE.AND P3, PT, R163.reuse, R0, PT ;  /* 0x00000000a300720c */ /* 0x040fe20003f66270 */
[C---:B------:R-:W-:Y:S01]  /*cc90*/  FFMA.FTZ R125, R152.reuse, R78, R125 ;  /* 0x0000004e987d7223 */ /* 0x040fe2000001007d */
[----:B------:R-:W-:Y:S01]  /*cca0*/  ISETP.GE.AND P0, PT, R163, R2, PT ;  /* 0x00000002a300720c */ /* 0x000fe20003f06270 */
[----:B------:R-:W-:Y:S01]  /*ccb0*/  FFMA.FTZ R163, R152, R100, R131 ;  /* 0x0000006498a37223 */ /* 0x000fe20000010083 */
[----:B------:R-:W-:Y:S01]  /*ccc0*/  I2FP.F32.U32 R168, R189 ;  /* 0x000000bd00a87245 */ /* 0x000fe20000201000 */
[----:B------:R-:W5:Y:S01]  /*ccd0*/  MUFU.TANH R131, R94 ;  /* 0x0000005e00837308 */ /* 0x000f620000002400 */
[----:B------:R-:W-:-:S02]  /*cce0*/  FSEL R129, R129, -INF , !P4 ;  /* 0xff80000081817808 */ /* 0x000fc40006000000 */
[----:B------:R-:W-:Y:S02]  /*ccf0*/  FSEL R116, R116, -INF , !P2 ;  /* 0xff80000074747808 */ /* 0x000fe40005000000 */
[C---:B------:R-:W-:Y:S02]  /*cd00*/  ISETP.GE.AND P4, PT, R109.reuse, R0, PT ;  /* 0x000000006d00720c */ /* 0x040fe40003f86270 */
[----:B------:R-:W-:Y:S01]  /*cd10*/  ISETP.GE.AND P2, PT, R109, R2, PT ;  /* 0x000000026d00720c */ /* 0x000fe20003f46270 */
[----:B------:R-:W-:Y:S01]  /*cd20*/  MUFU.TANH R47, R47 ;  /* 0x0000002f002f7308 */ /* 0x000fe20000002400 */
[C---:B------:R-:W-:Y:S02]  /*cd30*/  LOP3.LUT R119, R97.reuse, 0x80, RZ, 0xfc, !PT ;  /* 0x0000008061777812 */ /* 0x040fe400078efcff */
[----:B------:R-:W-:Y:S02]  /*cd40*/  LOP3.LUT R109, R97, 0x88, RZ, 0xfc, !PT ;  /* 0x00000088616d7812 */ /* 0x000fe400078efcff */
[----:B------:R-:W-:-:S02]  /*cd50*/  FSEL R163, R163, -INF , !P5 ;  /* 0xff800000a3a37808 */ /* 0x000fc40006800000 */
[----:B------:R-:W-:Y:S01]  /*cd60*/  FSEL R224, R209, -INF , !P1 ;  /* 0xff800000d1e07808 */ /* 0x000fe20004800000 */
[----:B------:R-:W-:Y:S01]  /*cd70*/  MUFU.TANH R45, R45 ;  /* 0x0000002d002d7308 */ /* 0x000fe20000002400 */
[C---:B------:R-:W-:Y:S02]  /*cd80*/  ISETP.GE.AND P5, PT, R171.reuse, R0, PT ;  /* 0x00000000ab00720c */ /* 0x040fe40003fa6270 */
[----:B------:R-:W-:Y:S01]  /*cd90*/  ISETP.GE.AND P1, PT, R171, R2, PT ;  /* 0x00000002ab00720c */ /* 0x000fe20003f26270 */
[CC--:B------:R-:W-:Y:S01]  /*cda0*/  FFMA.FTZ R171, R152.reuse, R168.reuse, R213 ;  /* 0x000000a898ab7223 */ /* 0x0c0fe200000100d5 */
[----:B------:R-:W-:Y:S01]  /*cdb0*/  I2FP.F32.U32 R208, R119 ;  /* 0x0000007700d07245 */ /* 0x000fe20000201000 */
[----:B------:R-:W-:Y:S01]  /*cdc0*/  FFMA.FTZ R168, R152, R168, R123 ;  /* 0x000000a898a87223 */ /* 0x000fe2000001007b */
[----:B------:R-:W-:Y:S01]  /*cdd0*/  FSEL R167, R141, -INF , !P3 ;  /* 0xff8000008da77808 */ /* 0x000fe20005800000 */
[----:B------:R-:W-:Y:S01]  /*cde0*/  MUFU.TANH R123, R74 ;  /* 0x0000004a007b7308 */ /* 0x000fe20000002400 */
[----:B------:R-:W-:-:S02]  /*cdf0*/  FSEL R226, R226, -INF , !P0 ;  /* 0xff800000e2e27808 */ /* 0x000fc40004000000 */
[----:B------:R-:W-:Y:S02]  /*ce00*/  I2FP.F32.U32 R200, R109 ;  /* 0x0000006d00c87245 */ /* 0x000fe40000201000 */
[C---:B------:R-:W-:Y:S02]  /*ce10*/  ISETP.GE.AND P3, PT, R189.reuse, R0, PT ;  /* 0x00000000bd00720c */ /* 0x040fe40003f66270 */
[----:B------:R-:W-:Y:S01]  /*ce20*/  ISETP.GE.AND P0, PT, R189, R2, PT ;  /* 0x00000002bd00720c */ /* 0x000fe20003f06270 */
[----:B------:R-:W-:Y:S01]  /*ce30*/  MUFU.TANH R141, R76 ;  /* 0x0000004c008d7308 */ /* 0x000fe20000002400 */
[----:B------:R-:W-:Y:S02]  /*ce40*/  LOP3.LUT R191, R97, 0x81, RZ, 0xfc, !PT ;  /* 0x0000008161bf7812 */ /* 0x000fe400078efcff */
[----:B------:R-:W-:Y:S02]  /*ce50*/  FSEL R117, R117, -INF , !P4 ;  /* 0xff80000075757808 */ /* 0x000fe40006000000 */
[----:B------:R-:W-:-:S02]  /*ce60*/  FSEL R220, R125, -INF , !P2 ;  /* 0xff8000007ddc7808 */ /* 0x000fc40005000000 */
[C---:B------:R-:W-:Y:S01]  /*ce70*/  ISETP.GE.AND P4, PT, R109.reuse, R0, PT ;  /* 0x000000006d00720c */ /* 0x040fe20003f86270 */
[----:B------:R3:W5:Y:S01]  /*ce80*/  MUFU.TANH R189, R72 ;  /* 0x0000004800bd7308 */ /* 0x0007620000002400 */
[----:B------:R-:W-:Y:S01]  /*ce90*/  ISETP.GE.AND P2, PT, R109, R2, PT ;  /* 0x000000026d00720c */ /* 0x000fe20003f46270 */
[CC--:B------:R-:W-:Y:S01]  /*cea0*/  FFMA.FTZ R109, R152.reuse, R208.reuse, R73 ;  /* 0x000000d0986d7223 */ /* 0x0c0fe20000010049 */
[----:B------:R-:W-:Y:S01]  /*ceb0*/  FSEL R171, R171, -INF , !P3 ;  /* 0xff800000abab7808 */ /* 0x000fe20005800000 */
[----:B--2---:R-:W-:Y:S01]  /*cec0*/  FFMA.FTZ R208, R152, R208, R53 ;  /* 0x000000d098d07223 */ /* 0x004fe20000010035 */
[----:B------:R-:W-:Y:S01]  /*ced0*/  FSEL R168, R168, -INF , !P0 ;  /* 0xff800000a8a87808 */ /* 0x000fe20004000000 */
[C---:B------:R-:W-:Y:S01]  /*cee0*/  FFMA.FTZ R73, R152.reuse, R200, R75 ;  /* 0x000000c898497223 */ /* 0x040fe2000001004b */
[C---:B------:R-:W-:Y:S01]  /*cef0*/  ISETP.GE.AND P3, PT, R119.reuse, R0, PT ;  /* 0x000000007700720c */ /* 0x040fe20003f66270 */
[----:B------:R-:W-:Y:S01]  /*cf00*/  FFMA.FTZ R200, R152, R200, R31 ;  /* 0x000000c898c87223 */ /* 0x000fe2000001001f */
[----:B------:R-:W-:Y:S01]  /*cf10*/  ISETP.GE.AND P0, PT, R119, R2, PT ;  /* 0x000000027700720c */ /* 0x000fe20003f06270 */
[----:B------:R-:W-:Y:S01]  /*cf20*/  MUFU.TANH R125, R68 ;  /* 0x00000044007d7308 */ /* 0x000fe20000002400 */
[----:B------:R-:W-:-:S02]  /*cf30*/  LOP3.LUT R31, R97, 0x89, RZ, 0xfc, !PT ;  /* 0x00000089611f7812 */ /* 0x000fc400078efcff */
[----:B------:R-:W-:Y:S02]  /*cf40*/  FSEL R121, R121, -INF , !P5 ;  /* 0xff80000079797808 */ /* 0x000fe40006800000 */
[----:B------:R-:W-:Y:S02]  /*cf50*/  FSEL R222, R222, -INF , !P1 ;  /* 0xff800000dede7808 */ /* 0x000fe40004800000 */
[----:B---3--:R-:W-:Y:S01]  /*cf60*/  I2FP.F32.U32 R72, R191 ;  /* 0x000000bf00487245 */ /* 0x008fe20000201000 */
[----:B------:R2:W-:Y:S01]  /*cf70*/  MUFU.TANH R119, R71 ;  /* 0x0000004700777308 */ /* 0x0005e20000002400 */
[----:B------:R-:W-:Y:S02]  /*cf80*/  FSEL R109, R109, -INF , !P3 ;  /* 0xff8000006d6d7808 */ /* 0x000fe40005800000 */
[----:B------:R-:W-:Y:S01]  /*cf90*/  FSEL R208, R208, -INF , !P0 ;  /* 0xff800000d0d07808 */ /* 0x000fe20004000000 */
[CC--:B------:R-:W-:Y:S01]  /*cfa0*/  FFMA.FTZ R69, R152.reuse, R72.reuse, R69 ;  /* 0x0000004898457223 */ /* 0x0c0fe20000010045 */
[----:B------:R-:W-:Y:S01]  /*cfb0*/  FFMA.FTZ R55, R152, R72, R55 ;  /* 0x0000004898377223 */ /* 0x000fe20000010037 */
[----:B------:R-:W-:-:S02]  /*cfc0*/  ISETP.GE.AND P5, PT, R191, R0, PT ;  /* 0x00000000bf00720c */ /* 0x000fc40003fa6270 */
[----:B------:R-:W-:Y:S01]  /*cfd0*/  ISETP.GE.AND P1, PT, R191, R2, PT ;  /* 0x00000002bf00720c */ /* 0x000fe20003f26270 */
[----:B------:R-:W-:Y:S01]  /*cfe0*/  MUFU.TANH R43, R43 ;  /* 0x0000002b002b7308 */ /* 0x000fe20000002400 */
[C---:B------:R-:W-:Y:S02]  /*cff0*/  ISETP.GE.AND P3, PT, R31.reuse, R0, PT ;  /* 0x000000001f00720c */ /* 0x040fe40003f66270 */
[----:B------:R-:W-:Y:S02]  /*d000*/  ISETP.GE.AND P0, PT, R31, R2, PT ;  /* 0x000000021f00720c */ /* 0x000fe40003f06270 */
[----:B------:R-:W-:Y:S02]  /*d010*/  I2FP.F32.U32 R31, R31 ;  /* 0x0000001f001f7245 */ /* 0x000fe40000201000 */
[----:B------:R-:W-:Y:S01]  /*d020*/  FSEL R75, R69, -INF , !P5 ;  /* 0xff800000454b7808 */ /* 0x000fe20006800000 */
[----:B------:R-:W3:Y:S01]  /*d030*/  MUFU.TANH R191, R70 ;  /* 0x0000004600bf7308 */ /* 0x000ee20000002400 */
[----:B--2---:R-:W-:Y:S01]  /*d040*/  LOP3.LUT R71, R97, 0x90, RZ, 0xfc, !PT ;  /* 0x0000009061477812 */ /* 0x004fe200078efcff */
[----:B------:R-:W-:Y:S01]  /*d050*/  FFMA.FTZ R7, R152, R31, R7 ;  /* 0x0000001f98077223 */ /* 0x000fe20000010007 */
[----:B------:R-:W-:-:S02]  /*d060*/  FSEL R202, R55, -INF , !P1 ;  /* 0xff80000037ca7808 */ /* 0x000fc40004800000 */
[----:B------:R-:W-:Y:S02]  /*d070*/  I2FP.F32.U32 R188, R71 ;  /* 0x0000004700bc7245 */ /* 0x000fe40000201000 */
[----:B------:R-:W-:Y:S01]  /*d080*/  LOP3.LUT R53, R97, 0x91, RZ, 0xfc, !PT ;  /* 0x0000009161357812 */ /* 0x000fe200078efcff */
[----:B------:R-:W-:Y:S01]  /*d090*/  MUFU.TANH R41, R41 ;  /* 0x0000002900297308 */ /* 0x000fe20000002400 */
[C---:B------:R-:W-:Y:S01]  /*d0a0*/  ISETP.GE.AND P5, PT, R71.reuse, R0, PT ;  /* 0x000000004700720c */ /* 0x040fe20003fa6270 */
[C---:B------:R-:W-:Y:S01]  /*d0b0*/  FFMA.FTZ R69, R152.reuse, R188, R113 ;  /* 0x000000bc98457223 */ /* 0x040fe20000010071 */
[----:B------:R-:W-:Y:S01]  /*d0c0*/  ISETP.GE.AND P1, PT, R71, R2, PT ;  /* 0x000000024700720c */ /* 0x000fe20003f26270 */
[C---:B------:R-:W-:Y:S01]  /*d0d0*/  FFMA.FTZ R71, R152.reuse, R31, R91 ;  /* 0x0000001f98477223 */ /* 0x040fe2000001005b */
[----:B------:R-:W-:Y:S01]  /*d0e0*/  FFMA.FTZ R188, R152, R188, R19 ;  /* 0x000000bc98bc7223 */ /* 0x000fe20000010013 */
[----:B------:R-:W-:Y:S02]  /*d0f0*/  LOP3.LUT R19, R97, 0x98, RZ, 0xfc, !PT ;  /* 0x0000009861137812 */ /* 0x000fe400078efcff */
[----:B------:R-:W-:Y:S01]  /*d100*/  I2FP.F32.U32 R174, R53 ;  /* 0x0000003500ae7245 */ /* 0x000fe20000201000 */
[----:B------:R-:W-:Y:S01]  /*d110*/  MUFU.TANH R91, R60 ;  /* 0x0000003c005b7308 */ /* 0x000fe20000002400 */
[----:B------:R-:W-:-:S02]  /*d120*/  FSEL R71, R71, -INF , !P3 ;  /* 0xff80000047477808 */ /* 0x000fc40005800000 */
[----:B------:R-:W-:Y:S01]  /*d130*/  FSEL R196, R7, -INF , !P0 ;  /* 0xff80000007c47808 */ /* 0x000fe20004000000 */
[C---:B----4-:R-:W-:Y:S01]  /*d140*/  FFMA.FTZ R63, R152.reuse, R174, R17 ;  /* 0x000000ae983f7223 */ /* 0x050fe20000010011 */
[C---:B------:R-:W-:Y:S01]  /*d150*/  ISETP.GE.AND P3, PT, R19.reuse, R0, PT ;  /* 0x000000001300720c */ /* 0x040fe20003f66270 */
[C---:B------:R-:W-:Y:S01]  /*d160*/  FFMA.FTZ R174, R152.reuse, R174, R27 ;  /* 0x000000ae98ae7223 */ /* 0x040fe2000001001b */
[----:B------:R-:W-:Y:S01]  /*d170*/  ISETP.GE.AND P0, PT, R19, R2, PT ;  /* 0x000000021300720c */ /* 0x000fe20003f06270 */
[----:B------:R2:W4:Y:S01]  /*d180*/  MUFU.TANH R17, R61 ;  /* 0x0000003d00117308 */ /* 0x0005220000002400 */
[----:B------:R-:W-:Y:S02]  /*d190*/  I2FP.F32.U32 R19, R19 ;  /* 0x0000001300137245 */ /* 0x000fe40000201000 */
[----:B------:R-:W-:Y:S02]  /*d1a0*/  LOP3.LUT R27, R97, 0xa0, RZ, 0xfc, !PT ;  /* 0x000000a0611b7812 */ /* 0x000fe400078efcff */
[----:B------:R-:W-:Y:S01]  /*d1b0*/  FSEL R73, R73, -INF , !P4 ;  /* 0xff80000049497808 */ /* 0x000fe20006000000 */
[----:B------:R-:W-:Y:S01]  /*d1c0*/  FFMA.FTZ R153, R152, R19, R153 ;  /* 0x0000001398997223 */ /* 0x000fe20000010099 */
[----:B------:R-:W-:Y:S01]  /*d1d0*/  FSEL R200, R200, -INF , !P2 ;  /* 0xff800000c8c87808 */ /* 0x000fe20005000000 */
[----:B------:R-:W-:Y:S01]  /*d1e0*/  MUFU.TANH R7, R54 ;  /* 0x0000003600077308 */ /* 0x000fe20000002400 */
[----:B------:R-:W-:-:S02]  /*d1f0*/  LOP3.LUT R31, R97, 0x99, RZ, 0xfc, !PT ;  /* 0x00000099611f7812 */ /* 0x000fc400078efcff */
[----:B------:R-:W-:Y:S02]  /*d200*/  I2FP.F32.U32 R162, R27 ;  /* 0x0000001b00a27245 */ /* 0x000fe40000201000 */
[C---:B------:R-:W-:Y:S02]  /*d210*/  ISETP.GE.AND P4, PT, R53.reuse, R0, PT ;  /* 0x000000003500720c */ /* 0x040fe40003f86270 */
[----:B------:R-:W-:Y:S01]  /*d220*/  ISETP.GE.AND P2, PT, R53, R2, PT ;  /* 0x000000023500720c */ /* 0x000fe20003f46270 */
[CC--:B------:R-:W-:Y:S01]  /*d230*/  FFMA.FTZ R53, R152.reuse, R162.reuse, R169 ;  /* 0x000000a298357223 */ /* 0x0c0fe200000100a9 */
[C---:B--2---:R-:W-:Y:S01]  /*d240*/  FFMA.FTZ R61, R152.reuse, R19, R21 ;  /* 0x00000013983d7223 */ /* 0x044fe20000010015 */
[----:B------:R-:W-:Y:S01]  /*d250*/  LOP3.LUT R19, R97, 0xa1, RZ, 0xfc, !PT ;  /* 0x000000a161137812 */ /* 0x000fe200078efcff */
[----:B-1----:R-:W-:Y:S01]  /*d260*/  FFMA.FTZ R162, R152, R162, R175 ;  /* 0x000000a298a27223 */ /* 0x002fe200000100af */
[----:B------:R-:W-:Y:S01]  /*d270*/  FSEL R172, R153, -INF , !P0 ;  /* 0xff80000099ac7808 */ /* 0x000fe20004000000 */
[----:B------:R-:W-:Y:S01]  /*d280*/  MUFU.TANH R113, R52 ;  /* 0x0000003400717308 */ /* 0x000fe20000002400 */
[----:B------:R-:W-:-:S02]  /*d290*/  FSEL R61, R61, -INF , !P3 ;  /* 0xff8000003d3d7808 */ /* 0x000fc40005800000 */
[----:B------:R-:W-:Y:S02]  /*d2a0*/  I2FP.F32.U32 R60, R31 ;  /* 0x0000001f003c7245 */ /* 0x000fe40000201000 */
[----:B------:R-:W-:Y:S02]  /*d2b0*/  LOP3.LUT R21, R97, 0xa9, RZ, 0xfc, !PT ;  /* 0x000000a961157812 */ /* 0x000fe400078efcff */
[C---:B------:R-:W-:Y:S01]  /*d2c0*/  ISETP.GE.AND P3, PT, R19.reuse, R0, PT ;  /* 0x000000001300720c */ /* 0x040fe20003f66270 */
[C---:B------:R-:W-:Y:S01]  /*d2d0*/  FFMA.FTZ R23, R152.reuse, R60, R23 ;  /* 0x0000003c98177223 */ /* 0x040fe20000010017 */
[----:B------:R-:W-:Y:S01]  /*d2e0*/  ISETP.GE.AND P0, PT, R19, R2, PT ;  /* 0x000000021300720c */ /* 0x000fe20003f06270 */
[----:B------:R-:W-:Y:S01]  /*d2f0*/  FFMA.FTZ R165, R152, R60, R165 ;  /* 0x0000003c98a57223 */ /* 0x000fe200000100a5 */
[----:B------:R-:W-:Y:S01]  /*d300*/  FSEL R63, R63, -INF , !P4 ;  /* 0xff8000003f3f7808 */ /* 0x000fe20006000000 */
[----:B------:R-:W-:Y:S01]  /*d310*/  MUFU.TANH R153, R49 ;  /* 0x0000003100997308 */ /* 0x000fe20000002400 */
[----:B------:R-:W-:-:S02]  /*d320*/  FSEL R174, R174, -INF , !P2 ;  /* 0xff800000aeae7808 */ /* 0x000fc40005000000 */
[----:B------:R-:W-:Y:S02]  /*d330*/  I2FP.F32.U32 R19, R19 ;  /* 0x0000001300137245 */ /* 0x000fe40000201000 */
[C---:B------:R-:W-:Y:S02]  /*d340*/  ISETP.GE.AND P4, PT, R27.reuse, R0, PT ;  /* 0x000000001b00720c */ /* 0x040fe40003f86270 */
[----:B------:R-:W-:Y:S01]  /*d350*/  ISETP.GE.AND P2, PT, R27, R2, PT ;  /* 0x000000021b00720c */ /* 0x000fe20003f46270 */
[CC--:B------:R-:W-:Y:S01]  /*d360*/  FFMA.FTZ R161, R152.reuse, R19.reuse, R161 ;  /* 0x0000001398a17223 */ /* 0x0c0fe200000100a1 */
[----:B------:R-:W-:Y:S01]  /*d370*/  LOP3.LUT R27, R97, 0xa8, RZ, 0xfc, !PT ;  /* 0x000000a8611b7812 */ /* 0x000fe200078efcff */
[----:B------:R-:W-:Y:S01]  /*d380*/  FFMA.FTZ R139, R152, R19, R139 ;  /* 0x00000013988b7223 */ /* 0x000fe2000001008b */
[----:B------:R-:W-:Y:S01]  /*d390*/  I2FP.F32.U32 R134, R21 ;  /* 0x0000001500867245 */ /* 0x000fe20000201000 */
[----:B------:R-:W-:Y:S01]  /*d3a0*/  MUFU.TANH R49, R33 ;  /* 0x0000002100317308 */ /* 0x000fe20000002400 */
[----:B------:R-:W-:-:S02]  /*d3b0*/  FSEL R69, R69, -INF , !P5 ;  /* 0xff80000045457808 */ /* 0x000fc40006800000 */
[----:B------:R-:W-:Y:S02]  /*d3c0*/  ISETP.GE.AND P5, PT, R31, R0, PT ;  /* 0x000000001f00720c */ /* 0x000fe40003fa6270 */
[----:B------:R-:W-:Y:S02]  /*d3d0*/  FSEL R188, R188, -INF , !P1 ;  /* 0xff800000bcbc7808 */ /* 0x000fe40004800000 */
[----:B------:R-:W-:Y:S01]  /*d3e0*/  I2FP.F32.U32 R140, R27 ;  /* 0x0000001b008c7245 */ /* 0x000fe20000201000 */
[----:B------:R-:W-:Y:S01]  /*d3f0*/  MUFU.TANH R39, R39 ;  /* 0x0000002700277308 */ /* 0x000fe20000002400 */
[----:B------:R-:W-:Y:S02]  /*d400*/  FSEL R53, R53, -INF , !P4 ;  /* 0xff80000035357808 */ /* 0x000fe40006000000 */
[----:B------:R-:W-:Y:S01]  /*d410*/  FSEL R162, R162, -INF , !P2 ;  /* 0xff800000a2a27808 */ /* 0x000fe20005000000 */
[CC--:B------:R-:W-:Y:S01]  /*d420*/  FFMA.FTZ R173, R152.reuse, R140.reuse, R173 ;  /* 0x0000008c98ad7223 */ /* 0x0c0fe200000100ad */
[----:B------:R-:W-:Y:S01]  /*d430*/  LOP3.LUT R19, R97, 0xb8, RZ, 0xfc, !PT ;  /* 0x000000b861137812 */ /* 0x000fe200078efcff */
[C---:B------:R-:W-:Y:S01]  /*d440*/  FFMA.FTZ R140, R152.reuse, R140, R183 ;  /* 0x0000008c988c7223 */ /* 0x040fe200000100b7 */
[----:B------:R-:W-:Y:S01]  /*d450*/  ISETP.GE.AND P1, PT, R31, R2, PT ;  /* 0x000000021f00720c */ /* 0x000fe20003f26270 */
[C---:B------:R-:W-:Y:S01]  /*d460*/  FFMA.FTZ R31, R152.reuse, R134, R177 ;  /* 0x00000086981f7223 */ /* 0x040fe200000100b1 */
[C---:B------:R-:W-:Y:S01]  /*d470*/  ISETP.GE.AND P4, PT, R21.reuse, R0, PT ;  /* 0x000000001500720c */ /* 0x040fe20003f86270 */
[----:B------:R-:W-:Y:S01]  /*d480*/  FFMA.FTZ R134, R152, R134, R187 ;  /* 0x0000008698867223 */ /* 0x000fe200000100bb */
[----:B------:R-:W-:Y:S01]  /*d490*/  ISETP.GE.AND P2, PT, R21, R2, PT ;  /* 0x000000021500720c */ /* 0x000fe20003f46270 */
[----:B------:R-:W-:Y:S01]  /*d4a0*/  MUFU.TANH R37, R37 ;  /* 0x0000002500257308 */ /* 0x000fe20000002400 */
[----:B------:R-:W-:-:S02]  /*d4b0*/  LOP3.LUT R21, R97, 0xb1, RZ, 0xfc, !PT ;  /* 0x000000b161157812 */ /* 0x000fc400078efcff */
[----:B------:R-:W-:Y:S02]  /*d4c0*/  FSEL R55, R23, -INF , !P5 ;  /* 0xff80000017377808 */ /* 0x000fe40006800000 */
[----:B------:R-:W-:Y:S02]  /*d4d0*/  LOP3.LUT R23, R97, 0xb0, RZ, 0xfc, !PT ;  /* 0x000000b061177812 */ /* 0x000fe400078efcff */
[----:B------:R-:W-:Y:S01]  /*d4e0*/  I2FP.F32.U32 R112, R19 ;  /* 0x0000001300707245 */ /* 0x000fe20000201000 */
[----:B------:R-:W-:Y:S01]  /*d4f0*/  MUFU.TANH R15, R15 ;  /* 0x0000000f000f7308 */ /* 0x000fe20000002400 */
[----:B------:R-:W-:Y:S02]  /*d500*/  FSEL R170, R165, -INF , !P1 ;  /* 0xff800000a5aa7808 */ /* 0x000fe40004800000 */
[----:B------:R-:W-:Y:S02]  /*d510*/  I2FP.F32.U32 R120, R21 ;  /* 0x0000001500787245 */ /* 0x000fe40000201000 */
[----:B------:R-:W-:-:S02]  /*d520*/  ISETP.GE.AND P5, PT, R27, R0, PT ;  /* 0x000000001b00720c */ /* 0x000fc40003fa6270 */
[----:B------:R-:W-:Y:S01]  /*d530*/  ISETP.GE.AND P1, PT, R27, R2, PT ;  /* 0x000000021b00720c */ /* 0x000fe20003f26270 */
[----:B------:R1:W-:Y:S01]  /*d540*/  MUFU.TANH R165, R35 ;  /* 0x0000002300a57308 */ /* 0x0003e20000002400 */
[----:B------:R-:W-:Y:S01]  /*d550*/  FSEL R160, R139, -INF , !P0 ;  /* 0xff8000008ba07808 */ /* 0x000fe20004000000 */
[C---:B-----5:R-:W-:Y:S01]  /*d560*/  FFMA.FTZ R27, R152.reuse, R120, R131 ;  /* 0x00000078981b7223 */ /* 0x060fe20000010083 */
[----:B------:R-:W-:Y:S01]  /*d570*/  ISETP.GE.AND P0, PT, R23, R2, PT ;  /* 0x000000021700720c */ /* 0x000fe20003f06270 */
[----:B------:R-:W-:Y:S01]  /*d580*/  FFMA.FTZ R120, R152, R120, R189 ;  /* 0x0000007898787223 */ /* 0x000fe200000100bd */
[----:B------:R-:W-:Y:S02]  /*d590*/  I2FP.F32.U32 R122, R23 ;  /* 0x00000017007a7245 */ /* 0x000fe40000201000 */
[----:B------:R-:W-:Y:S01]  /*d5a0*/  FSEL R31, R31, -INF , !P4 ;  /* 0xff8000001f1f7808 */ /* 0x000fe20006000000 */
[----:B------:R2:W-:Y:S01]  /*d5b0*/  MUFU.TANH R139, R29 ;  /* 0x0000001d008b7308 */ /* 0x0005e20000002400 */
[----:B------:R-:W-:Y:S01]  /*d5c0*/  FSEL R134, R134, -INF , !P2 ;  /* 0xff80000086867808 */ /* 0x000fe20005000000 */
[C---:B------:R-:W-:Y:S01]  /*d5d0*/  FFMA.FTZ R99, R152.reuse, R122, R99 ;  /* 0x0000007a98637223 */ /* 0x040fe20000010063 */
[C---:B------:R-:W-:Y:S01]  /*d5e0*/  ISETP.GE.AND P4, PT, R19.reuse, R0, PT ;  /* 0x000000001300720c */ /* 0x040fe20003f86270 */
[----:B------:R-:W-:Y:S01]  /*d5f0*/  FFMA.FTZ R122, R152, R122, R141 ;  /* 0x0000007a987a7223 */ /* 0x000fe2000001008d */
[----:B------:R-:W-:-:S02]  /*d600*/  ISETP.GE.AND P2, PT, R19, R2, PT ;  /* 0x000000021300720c */ /* 0x000fc40003f46270 */
[----:B------:R-:W-:Y:S01]  /*d610*/  LOP3.LUT R19, R97, 0xc1, RZ, 0xfc, !PT ;  /* 0x000000c161137812 */ /* 0x000fe200078efcff */
[----:B------:R5:W-:Y:S01]  /*d620*/  MUFU.TANH R141, R46 ;  /* 0x0000002e008d7308 */ /* 0x000be20000002400 */
[----:B-1----:R-:W-:Y:S02]  /*d630*/  FSEL R35, R161, -INF , !P3 ;  /* 0xff800000a1237808 */ /* 0x002fe40005800000 */
[----:B------:R-:W-:Y:S01]  /*d640*/  ISETP.GE.AND P3, PT, R23, R0, PT ;  /* 0x000000001700720c */ /* 0x000fe20003f66270 */
[CC--:B------:R-:W-:Y:S01]  /*d650*/  FFMA.FTZ R23, R152.reuse, R112.reuse, R123 ;  /* 0x0000007098177223 */ /* 0x0c0fe2000001007b */
[----:B------:R-:W-:Y:S01]  /*d660*/  LOP3.LUT R123, R97, 0xb9, RZ, 0xfc, !PT ;  /* 0x000000b9617b7812 */ /* 0x000fe200078efcff */
[----:B---3--:R-:W-:Y:S01]  /*d670*/  FFMA.FTZ R112, R152, R112, R191 ;  /* 0x0000007098707223 */ /* 0x008fe200000100bf */
[----:B------:R-:W-:Y:S01]  /*d680*/  FSEL R33, R173, -INF , !P5 ;  /* 0xff800000ad217808 */ /* 0x000fe20006800000 */
[----:B------:R-:W1:Y:S01]  /*d690*/  MUFU.TANH R161, R48 ;  /* 0x0000003000a17308 */ /* 0x000e620000002400 */
[----:B------:R-:W-:-:S02]  /*d6a0*/  FSEL R140, R140, -INF , !P1 ;  /* 0xff8000008c8c7808 */ /* 0x000fc40004800000 */
[C---:B------:R-:W-:Y:S02]  /*d6b0*/  ISETP.GE.AND P5, PT, R21.reuse, R0, PT ;  /* 0x000000001500720c */ /* 0x040fe40003fa6270 */
[----:B------:R-:W-:Y:S02]  /*d6c0*/  ISETP.GE.AND P1, PT, R21, R2, PT ;  /* 0x000000021500720c */ /* 0x000fe40003f26270 */
[----:B------:R-:W-:Y:S01]  /*d6d0*/  LOP3.LUT R21, R97, 0xc0, RZ, 0xfc, !PT ;  /* 0x000000c061157812 */ /* 0x000fe200078efcff */
[----:B------:R-:W-:Y:S01]  /*d6e0*/  MUFU.TANH R11, R11 ;  /* 0x0000000b000b7308 */ /* 0x000fe20000002400 */
[----:B------:R-:W-:Y:S02]  /*d6f0*/  I2FP.F32.U32 R108, R123 ;  /* 0x0000007b006c7245 */ /* 0x000fe40000201000 */
[----:B------:R-:W-:Y:S02]  /*d700*/  I2FP.F32.U32 R102, R19 ;  /* 0x0000001300667245 */ /* 0x000fe40000201000 */
[----:B------:R-:W-:-:S02]  /*d710*/  FSEL R27, R27, -INF , !P5 ;  /* 0xff8000001b1b7808 */ /* 0x000fc40006800000 */
[----:B------:R-:W-:Y:S01]  /*d720*/  FSEL R120, R120, -INF , !P1 ;  /* 0xff80000078787808 */ /* 0x000fe20004800000 */
[CC--:B------:R-:W-:Y:S01]  /*d730*/  FFMA.FTZ R195, R152.reuse, R102.reuse, R195 ;  /* 0x0000006698c37223 */ /* 0x0c0fe200000100c3 */
[----:B------:R-:W-:Y:S01]  /*d740*/  I2FP.F32.U32 R104, R21 ;  /* 0x0000001500687245 */ /* 0x000fe20000201000 */
[C---:B----4-:R-:W-:Y:S01]  /*d750*/  FFMA.FTZ R102, R152.reuse, R102, R17 ;  /* 0x0000006698667223 */ /* 0x050fe20000010011 */
[C---:B------:R-:W-:Y:S01]  /*d760*/  ISETP.GE.AND P5, PT, R21.reuse, R0, PT ;  /* 0x000000001500720c */ /* 0x040fe20003fa6270 */
[----:B------:R-:W-:Y:S01]  /*d770*/  MUFU.TANH R187, R85 ;  /* 0x0000005500bb7308 */ /* 0x000fe20000002400 */
[----:B------:R-:W-:Y:S01]  /*d780*/  ISETP.GE.AND P1, PT, R21, R2, PT ;  /* 0x000000021500720c */ /* 0x000fe20003f26270 */
[CC--:B------:R-:W-:Y:S01]  /*d790*/  FFMA.FTZ R21, R152.reuse, R108.reuse, R119 ;  /* 0x0000006c98157223 */ /* 0x0c0fe20000010077 */
[----:B------:R-:W-:Y:S01]  /*d7a0*/  FSEL R23, R23, -INF , !P4 ;  /* 0xff80000017177808 */ /* 0x000fe20006000000 */
[----:B------:R-:W-:Y:S01]  /*d7b0*/  FFMA.FTZ R108, R152, R108, R125 ;  /* 0x0000006c986c7223 */ /* 0x000fe2000001007d */
[----:B------:R-:W-:-:S02]  /*d7c0*/  FSEL R112, R112, -INF , !P2 ;  /* 0xff80000070707808 */ /* 0x000fc40005000000 */
[----:B------:R-:W-:Y:S01]  /*d7d0*/  LOP3.LUT R119, R97, 0xc8, RZ, 0xfc, !PT ;  /* 0x000000c861777812 */ /* 0x000fe200078efcff */
[----:B------:R-:W-:Y:S01]  /*d7e0*/  MUFU.TANH R13, R13 ;  /* 0x0000000d000d7308 */ /* 0x000fe20000002400 */
[----:B--2---:R-:W-:Y:S02]  /*d7f0*/  FSEL R29, R99, -INF , !P3 ;  /* 0xff800000631d7808 */ /* 0x004fe40005800000 */
[----:B------:R-:W-:Y:S02]  /*d800*/  FSEL R122, R122, -INF , !P0 ;  /* 0xff8000007a7a7808 */ /* 0x000fe40004000000 */
[C---:B------:R-:W-:Y:S02]  /*d810*/  ISETP.GE.AND P4, PT, R19.reuse, R0, PT ;  /* 0x000000001300720c */ /* 0x040fe40003f86270 */
[----:B------:R-:W-:Y:S01]  /*d820*/  ISETP.GE.AND P2, PT, R19, R2, PT ;  /* 0x000000021300720c */ /* 0x000fe20003f46270 */
[CC--:B------:R-:W-:Y:S01]  /*d830*/  FFMA.FTZ R19, R152.reuse, R104.reuse, R193 ;  /* 0x0000006898137223 */ /* 0x0c0fe200000100c1 */
[----:B------:R-:W-:Y:S01]  /*d840*/  LOP3.LUT R17, R97, 0xc9, RZ, 0xfc, !PT ;  /* 0x000000c961117812 */ /* 0x000fe200078efcff */
[----:B------:R-:W-:Y:S01]  /*d850*/  FFMA.FTZ R104, R152, R104, R91 ;  /* 0x0000006898687223 */ /* 0x000fe2000001005b */
[C---:B------:R-:W-:Y:S01]  /*d860*/  ISETP.GE.AND P3, PT, R123.reuse, R0, PT ;  /* 0x000000007b00720c */ /* 0x040fe20003f66270 */
[----:B------:R2:W-:Y:S01]  /*d870*/  MUFU.TANH R91, R44 ;  /* 0x0000002c005b7308 */ /* 0x0005e20000002400 */
[----:B------:R-:W-:-:S02]  /*d880*/  ISETP.GE.AND P0, PT, R123, R2, PT ;  /* 0x000000027b00720c */ /* 0x000fc40003f06270 */
[C---:B------:R-:W-:Y:S02]  /*d890*/  LOP3.LUT R99, R97.reuse, 0xd0, RZ, 0xfc, !PT ;  /* 0x000000d061637812 */ /* 0x040fe400078efcff */
[----:B------:R-:W-:Y:S02]  /*d8a0*/  LOP3.LUT R131, R97, 0xd1, RZ, 0xfc, !PT ;  /* 0x000000d161837812 */ /* 0x000fe400078efcff */
[----:B------:R-:W-:Y:S01]  /*d8b0*/  FSEL R21, R21, -INF , !P3 ;  /* 0xff80000015157808 */ /* 0x000fe20005800000 */
[----:B------:R3:W4:Y:S01]  /*d8c0*/  MUFU.TANH R123, R42 ;  /* 0x0000002a007b7308 */ /* 0x0007220000002400 */
[----:B------:R-:W-:Y:S02]  /*d8d0*/  FSEL R108, R108, -INF , !P0 ;  /* 0xff8000006c6c7808 */ /* 0x000fe40004000000 */
[C---:B------:R-:W-:Y:S02]  /*d8e0*/  ISETP.GE.AND P3, PT, R119.reuse, R0, PT ;  /* 0x000000007700720c */ /* 0x040fe40003f66270 */
[----:B------:R-:W-:-:S02]  /*d8f0*/  ISETP.GE.AND P0, PT, R119, R2, PT ;  /* 0x000000027700720c */ /* 0x000fc40003f06270 */
[----:B-----5:R-:W-:Y:S01]  /*d900*/  I2FP.F32.U32 R46, R99 ;  /* 0x00000063002e7245 */ /* 0x020fe20000201000 */
[----:B------:R-:W-:Y:S01]  /*d910*/  MUFU.TANH R103, R103 ;  /* 0x0000006700677308 */ /* 0x000fe20000002400 */
[----:B--2---:R-:W-:Y:S02]  /*d920*/  I2FP.F32.U32 R44, R17 ;  /* 0x00000011002c7245 */ /* 0x004fe40000201000 */
[----:B------:R-:W-:Y:S01]  /*d930*/  FSEL R19, R19, -INF , !P5 ;  /* 0xff80000013137808 */ /* 0x000fe20006800000 */
[----:B-1----:R-:W-:Y:S01]  /*d940*/  FFMA.FTZ R48, R152, R46, R161 ;  /* 0x0000002e98307223 */ /* 0x002fe200000100a1 */
[----:B------:R-:W-:Y:S01]  /*d950*/  FSEL R104, R104, -INF , !P1 ;  /* 0xff80000068687808 */ /* 0x000fe20004800000 */
[----:B------:R-:W-:Y:S01]  /*d960*/  FFMA.FTZ R94, R152, R44, R153 ;  /* 0x0000002c985e7223 */ /* 0x000fe20000010099 */
[----:B------:R-:W-:Y:S01]  /*d970*/  ISETP.GE.AND P5, PT, R17, R0, PT ;  /* 0x000000001100720c */ /* 0x000fe20003fa6270 */
[----:B------:R-:W-:Y:S01]  /*d980*/  MUFU.TANH R177, R80 ;  /* 0x0000005000b17308 */ /* 0x000fe20000002400 */
[----:B---3--:R-:W-:-:S02]  /*d990*/  I2FP.F32.U32 R42, R119 ;  /* 0x00000077002a7245 */ /* 0x008fc40000201000 */
[----:B------:R-:W-:Y:S02]  /*d9a0*/  LOP3.LUT R119, R97, 0xd9, RZ, 0xfc, !PT ;  /* 0x000000d961777812 */ /* 0x000fe400078efcff */
[----:B------:R-:W-:Y:S01]  /*d9b0*/  ISETP.GE.AND P1, PT, R17, R2, PT ;  /* 0x000000021100720c */ /* 0x000fe20003f26270 */
[CC--:B------:R-:W-:Y:S01]  /*d9c0*/  FFMA.FTZ R7, R152.reuse, R42.reuse, R7 ;  /* 0x0000002a98077223 */ /* 0x0c0fe20000010007 */
[C---:B------:R-:W-:Y:S01]  /*d9d0*/  FFMA.FTZ R98, R152.reuse, R42, R113 ;  /* 0x0000002a98627223 */ /* 0x040fe20000010071 */
[----:B------:R-:W-:Y:S01]  /*d9e0*/  FFMA.FTZ R42, R152, R44, R51 ;  /* 0x0000002c982a7223 */ /* 0x000fe20000010033 */
[----:B------:R-:W-:Y:S01]  /*d9f0*/  I2FP.F32.U32 R44, R131 ;  /* 0x00000083002c7245 */ /* 0x000fe20000201000 */
[----:B------:R1:W-:Y:S01]  /*da00*/  MUFU.TANH R113, R40 ;  /* 0x0000002800717308 */ /* 0x0003e20000002400 */
[----:B------:R-:W-:Y:S02]  /*da10*/  FSEL R17, R195, -INF , !P4 ;  /* 0xff800000c3117808 */ /* 0x000fe40006000000 */
[----:B------:R-:W-:Y:S01]  /*da20*/  FSEL R102, R102, -INF , !P2 ;  /* 0xff80000066667808 */ /* 0x000fe20005000000 */
[----:B------:R-:W-:Y:S01]  /*da30*/  FFMA.FTZ R139, R152, R44, R139 ;  /* 0x0000002c988b7223 */ /* 0x000fe2000001008b */
[----:B------:R-:W-:-:S02]  /*da40*/  LOP3.LUT R125, R97, 0xd8, RZ, 0xfc, !PT ;  /* 0x000000d8617d7812 */ /* 0x000fc400078efcff */
[C---:B------:R-:W-:Y:S01]  /*da50*/  ISETP.GE.AND P4, PT, R99.reuse, R0, PT ;  /* 0x000000006300720c */ /* 0x040fe20003f86270 */
[----:B------:R2:W3:Y:S01]  /*da60*/  MUFU.TANH R51, R25 ;  /* 0x0000001900337308 */ /* 0x0004e20000002400 */
[----:B------:R-:W-:Y:S01]  /*da70*/  ISETP.GE.AND P2, PT, R99, R2, PT ;  /* 0x000000026300720c */ /* 0x000fe20003f46270 */
[C---:B------:R-:W-:Y:S01]  /*da80*/  FFMA.FTZ R99, R152.reuse, R46, R165 ;  /* 0x0000002e98637223 */ /* 0x040fe200000100a5 */
[----:B------:R-:W-:Y:S01]  /*da90*/  FFMA.FTZ R46, R152, R44, R49 ;  /* 0x0000002c982e7223 */ /* 0x000fe20000010031 */
[----:B------:R-:W-:Y:S02]  /*daa0*/  FSEL R7, R7, -INF , !P3 ;  /* 0xff80000007077808 */ /* 0x000fe40005800000 */
[----:B------:R-:W-:Y:S02]  /*dab0*/  FSEL R98, R98, -INF , !P0 ;  /* 0xff80000062627808 */ /* 0x000fe40004000000 */
[----:B------:R5:W3:Y:S01]  /*dac0*/  MUFU.TANH R49, R36 ;  /* 0x0000002400317308 */ /* 0x000ae20000002400 */
[----:B-1----:R-:W-:-:S02]  /*dad0*/  I2FP.F32.U32 R40, R119 ;  /* 0x0000007700287245 */ /* 0x002fc40000201000 */
[C---:B------:R-:W-:Y:S02]  /*dae0*/  ISETP.GE.AND P3, PT, R131.reuse, R0, PT ;  /* 0x000000008300720c */ /* 0x040fe40003f66270 */
[----:B------:R-:W-:Y:S01]  /*daf0*/  ISETP.GE.AND P0, PT, R131, R2, PT ;  /* 0x000000028300720c */ /* 0x000fe20003f06270 */
[CC--:B------:R-:W-:Y:S01]  /*db00*/  FFMA.FTZ R161, R152.reuse, R40.reuse, R47 ;  /* 0x0000002898a17223 */ /* 0x0c0fe2000001002f */
[----:B----4-:R-:W-:Y:S01]  /*db10*/  FFMA.FTZ R40, R152, R40, R123 ;  /* 0x0000002898287223 */ /* 0x010fe2000001007b */
[----:B------:R-:W-:Y:S01]  /*db20*/  LOP3.LUT R123, R97, 0xe0, RZ, 0xfc, !PT ;  /* 0x000000e0617b7812 */ /* 0x000fe200078efcff */
[----:B------:R-:W-:Y:S01]  /*db30*/  MUFU.TANH R87, R87 ;  /* 0x0000005700577308 */ /* 0x000fe20000002400 */
[----:B--2---:R-:W-:Y:S02]  /*db40*/  FSEL R25, R42, -INF , !P5 ;  /* 0xff8000002a197808 */ /* 0x004fe40006800000 */
[----:B------:R-:W-:Y:S02]  /*db50*/  I2FP.F32.U32 R42, R125 ;  /* 0x0000007d002a7245 */ /* 0x000fe40000201000 */
[----:B------:R-:W-:-:S02]  /*db60*/  FSEL R94, R94, -INF , !P1 ;  /* 0xff8000005e5e7808 */ /* 0x000fc40004800000 */
[----:B------:R-:W-:Y:S01]  /*db70*/  FSEL R99, R99, -INF , !P4 ;  /* 0xff80000063637808 */ /* 0x000fe20006000000 */
[----:B------:R-:W-:Y:S01]  /*db80*/  FFMA.FTZ R45, R152, R42, R45 ;  /* 0x0000002a982d7223 */ /* 0x000fe2000001002d */
[----:B------:R-:W-:Y:S02]  /*db90*/  FSEL R48, R48, -INF , !P2 ;  /* 0xff80000030307808 */ /* 0x000fe40005000000 */
[----:B------:R-:W-:Y:S02]  /*dba0*/  ISETP.GE.AND P1, PT, R125, R2, PT ;  /* 0x000000027d00720c */ /* 0x000fe40003f26270 */
[C---:B------:R-:W-:Y:S02]  /*dbb0*/  ISETP.GE.AND P4, PT, R119.reuse, R0, PT ;  /* 0x000000007700720c */ /* 0x040fe40003f86270 */
[----:B------:R-:W-:Y:S01]  /*dbc0*/  ISETP.GE.AND P2, PT, R119, R2, PT ;  /* 0x000000027700720c */ /* 0x000fe20003f46270 */
[----:B------:R-:W-:Y:S01]  /*dbd0*/  FFMA.FTZ R119, R152, R42, R141 ;  /* 0x0000002a98777223 */ /* 0x000fe2000001008d */
[----:B------:R-:W-:-:S02]  /*dbe0*/  ISETP.GE.AND P5, PT, R125, R0, PT ;  /* 0x000000007d00720c */ /* 0x000fc40003fa6270 */
[C---:B------:R-:W-:Y:S02]  /*dbf0*/  LOP3.LUT R131, R97.reuse, 0xe1, RZ, 0xfc, !PT ;  /* 0x000000e161837812 */ /* 0x040fe400078efcff */
[----:B------:R-:W-:Y:S02]  /*dc00*/  LOP3.LUT R125, R97, 0xe8, RZ, 0xfc, !PT ;  /* 0x000000e8617d7812 */ /* 0x000fe400078efcff */
[----:B------:R-:W-:Y:S02]  /*dc10*/  FSEL R141, R46, -INF , !P3 ;  /* 0xff8000002e8d7808 */ /* 0x000fe40005800000 */
[----:B------:R-:W-:Y:S02]  /*dc20*/  FSEL R47, R139, -INF , !P0 ;  /* 0xff8000008b2f7808 */ /* 0x000fe40004000000 */
[C---:B------:R-:W-:Y:S02]  /*dc30*/  ISETP.GE.AND P3, PT, R123.reuse, R0, PT ;  /* 0x000000007b00720c */ /* 0x040fe40003f66270 */
[----:B------:R-:W-:-:S02]  /*dc40*/  ISETP.GE.AND P0, PT, R123, R2, PT ;  /* 0x000000027b00720c */ /* 0x000fc40003f06270 */
[----:B-----5:R-:W-:Y:S02]  /*dc50*/  I2FP.F32.U32 R36, R123 ;  /* 0x0000007b00247245 */ /* 0x020fe40000201000 */
[----:B------:R-:W1:Y:S01]  /*dc60*/  MUFU.TANH R123, R34 ;  /* 0x00000022007b7308 */ /* 0x000e620000002400 */
[----:B------:R-:W-:Y:S02]  /*dc70*/  FSEL R46, R45, -INF , !P1 ;  /* 0xff8000002d2e7808 */ /* 0x000fe40004800000 */
[----:B------:R-:W-:Y:S01]  /*dc80*/  I2FP.F32.U32 R42, R131 ;  /* 0x00000083002a7245 */ /* 0x000fe20000201000 */
[-C--:B------:R-:W-:Y:S01]  /*dc90*/  FFMA.FTZ R41, R152, R36.reuse, R41 ;  /* 0x0000002498297223 */ /* 0x080fe20000010029 */
[----:B------:R-:W-:Y:S01]  /*dca0*/  FSEL R45, R40, -INF , !P2 ;  /* 0xff800000282d7808 */ /* 0x000fe20005000000 */
[C---:B------:R-:W-:Y:S01]  /*dcb0*/  FFMA.FTZ R91, R152.reuse, R36, R91 ;  /* 0x00000024985b7223 */ /* 0x040fe2000001005b */
[----:B------:R-:W-:Y:S01]  /*dcc0*/  I2FP.F32.U32 R40, R125 ;  /* 0x0000007d00287245 */ /* 0x000fe20000201000 */
[CC--:B------:R-:W-:Y:S01]  /*dcd0*/  FFMA.FTZ R43, R152.reuse, R42.reuse, R43 ;  /* 0x0000002a982b7223 */ /* 0x0c0fe2000001002b */
[----:B------:R-:W-:Y:S01]  /*dce0*/  FSEL R111, R111, -INF , !P6 ;  /* 0xff8000006f6f7808 */ /* 0x000fe20007000000 */
[C---:B---3--:R-:W-:Y:S01]  /*dcf0*/  FFMA.FTZ R51, R152.reuse, R42, R51 ;  /* 0x0000002a98337223 */ /* 0x048fe20000010033 */
[----:B------:R-:W-:Y:S01]  /*dd00*/  LOP3.LUT P6, RZ, R65, 0x1, RZ, 0xc0, !PT ;  /* 0x0000000141ff7812 */ /* 0x000fe200078cc0ff */
[CC--:B------:R-:W-:Y:S01]  /*dd10*/  FFMA.FTZ R42, R152.reuse, R40.reuse, R49 ;  /* 0x00000028982a7223 */ /* 0x0c0fe20000010031 */
[C---:B------:R-:W-:Y:S01]  /*dd20*/  LOP3.LUT R139, R97.reuse, 0xe9, RZ, 0xfc, !PT ;  /* 0x000000e9618b7812 */ /* 0x040fe200078efcff */
[----:B------:R-:W-:Y:S01]  /*dd30*/  FFMA.FTZ R153, R152, R40, R113 ;  /* 0x0000002898997223 */ /* 0x000fe20000010071 */
[----:B------:R-:W-:-:S02]  /*dd40*/  LOP3.LUT R49, R97, 0xf0, RZ, 0xfc, !PT ;  /* 0x000000f061317812 */ /* 0x000fc400078efcff */
[----:B------:R-:W-:Y:S02]  /*dd50*/  FSEL R135, R135, -INF , !P6 ;  /* 0xff80000087877808 */ /* 0x000fe40007000000 */
[----:B------:R-:W-:Y:S02]  /*dd60*/  FSEL R119, R119, -INF , !P5 ;  /* 0xff80000077777808 */ /* 0x000fe40006800000 */
[C---:B------:R-:W-:Y:S02]  /*dd70*/  ISETP.GE.AND P6, PT, R131.reuse, R0, PT ;  /* 0x000000008300720c */ /* 0x040fe40003fc6270 */
[----:B------:R-:W-:Y:S02]  /*dd80*/  ISETP.GE.AND P1, PT, R131, R2, PT ;  /* 0x000000028300720c */ /* 0x000fe40003f26270 */
[C---:B------:R-:W-:Y:S01]  /*dd90*/  ISETP.GE.AND P5, PT, R125.reuse, R0, PT ;  /* 0x000000007d00720c */ /* 0x040fe20003fa6270 */
[----:B------:R2:W3:Y:S01]  /*dda0*/  MUFU.TANH R131, R30 ;  /* 0x0000001e00837308 */ /* 0x0004e20000002400 */
[----:B------:R-:W-:-:S02]  /*ddb0*/  ISETP.GE.AND P2, PT, R125, R2, PT ;  /* 0x000000027d00720c */ /* 0x000fc40003f46270 */
[----:B------:R-:W-:Y:S02]  /*ddc0*/  LOP3.LUT R113, R97, 0xf1, RZ, 0xfc, !PT ;  /* 0x000000f161717812 */ /* 0x000fe400078efcff */
[----:B------:R-:W-:Y:S02]  /*ddd0*/  FSEL R44, R41, -INF , !P0 ;  /* 0xff800000292c7808 */ /* 0x000fe40004000000 */
[----:B------:R-:W-:Y:S01]  /*dde0*/  FSEL R165, R91, -INF , !P3 ;  /* 0xff8000005ba57808 */ /* 0x000fe20005800000 */
[----:B------:R4:W5:Y:S01]  /*ddf0*/  MUFU.TANH R125, R28 ;  /* 0x0000001c007d7308 */ /* 0x0009620000002400 */
[----:B------:R-:W-:Y:S02]  /*de00*/  FSEL R42, R42, -INF , !P2 ;  /* 0xff8000002a2a7808 */ /* 0x000fe40005000000 */
[----:B------:R-:W-:Y:S02]  /*de10*/  FSEL R169, R43, -INF , !P6 ;  /* 0xff8000002ba97808 */ /* 0x000fe40007000000 */
[----:B------:R-:W-:-:S02]  /*de20*/  ISETP.GE.AND P3, PT, R113, R0, PT ;  /* 0x000000007100720c */ /* 0x000fc40003f66270 */
[----:B------:R-:W-:Y:S01]  /*de30*/  ISETP.GE.AND P2, PT, R113, R2, PT ;  /* 0x000000027100720c */ /* 0x000fe20003f46270 */
[----:B------:R5:W5:Y:S01]  /*de40*/  MUFU.TANH R41, R6 ;  /* 0x0000000600297308 */ /* 0x000b620000002400 */
[----:B--2---:R-:W-:Y:S02]  /*de50*/  I2FP.F32.U32 R30, R49 ;  /* 0x00000031001e7245 */ /* 0x004fe40000201000 */
[----:B------:R-:W-:Y:S02]  /*de60*/  FSEL R43, R51, -INF , !P1 ;  /* 0xff800000332b7808 */ /* 0x000fe40004800000 */
[C---:B------:R-:W-:Y:S01]  /*de70*/  ISETP.GE.AND P6, PT, R49.reuse, R0, PT ;  /* 0x000000003100720c */ /* 0x040fe20003fc6270 */
[C---:B-1----:R-:W-:Y:S01]  /*de80*/  FFMA.FTZ R91, R152.reuse, R30, R123 ;  /* 0x0000001e985b7223 */ /* 0x042fe2000001007b */
[----:B------:R-:W-:Y:S01]  /*de90*/  ISETP.GE.AND P1, PT, R49, R2, PT ;  /* 0x000000023100720c */ /* 0x000fe20003f26270 */
[----:B---3--:R-:W-:Y:S01]  /*dea0*/  FFMA.FTZ R40, R152, R30, R131 ;  /* 0x0000001e98287223 */ /* 0x008fe20000010083 */
[----:B----4-:R-:W-:Y:S01]  /*deb0*/  I2FP.F32.U32 R28, R139 ;  /* 0x0000008b001c7245 */ /* 0x010fe20000201000 */
[----:B------:R-:W1:Y:S01]  /*dec0*/  MUFU.TANH R49, R5 ;  /* 0x0000000500317308 */ /* 0x000e620000002400 */
[----:B------:R-:W-:-:S02]  /*ded0*/  LOP3.LUT R123, R97, 0x49, RZ, 0xfc, !PT ;  /* 0x00000049617b7812 */ /* 0x000fc400078efcff */
[----:B------:R-:W-:Y:S02]  /*dee0*/  FSEL R153, R153, -INF , !P5 ;  /* 0xff80000099997808 */ /* 0x000fe40006800000 */
[----:B------:R-:W-:Y:S02]  /*def0*/  ISETP.GE.AND P5, PT, R123, R0, PT ;  /* 0x000000007b00720c */ /* 0x000fe40003fa6270 */
[----:B-----5:R-:W-:Y:S01]  /*df00*/  I2FP.F32.U32 R6, R113 ;  /* 0x0000007100067245 */ /* 0x020fe20000201000 */
[CC--:B------:R-:W-:Y:S01]  /*df10*/  FFMA.FTZ R113, R152.reuse, R28.reuse, R39 ;  /* 0x0000001c98717223 */ /* 0x0c0fe20000010027 */
[C---:B------:R-:W-:Y:S01]  /*df20*/  FFMA.FTZ R28, R152.reuse, R28, R37 ;  /* 0x0000001c981c7223 */ /* 0x040fe20000010025 */
[----:B------:R-:W-:Y:S01]  /*df30*/  FSEL R161, R161, -INF , !P4 ;  /* 0xff800000a1a17808 */ /* 0x000fe20006000000 */
[----:B------:R2:W3:Y:S01]  /*df40*/  MUFU.TANH R37, R4 ;  /* 0x0000000400257308 */ /* 0x0004e20000002400 */
[C---:B------:R-:W-:Y:S01]  /*df50*/  ISETP.GE.AND P4, PT, R139.reuse, R0, PT ;  /* 0x000000008b00720c */ /* 0x040fe20003f86270 */
[C---:B------:R-:W-:Y:S01]  /*df60*/  FFMA.FTZ R51, R152.reuse, R6, R125 ;  /* 0x0000000698337223 */ /* 0x040fe2000001007d */
[----:B------:R-:W-:Y:S01]  /*df70*/  ISETP.GE.AND P0, PT, R139, R2, PT ;  /* 0x000000028b00720c */ /* 0x000fe20003f06270 */
[----:B------:R-:W-:Y:S01]  /*df80*/  FFMA.FTZ R39, R152, R6, R41 ;  /* 0x0000000698277223 */ /* 0x000fe20000010029 */
[----:B------:R-:W-:-:S02]  /*df90*/  LOP3.LUT R139, R97, 0xf9, RZ, 0xfc, !PT ;  /* 0x000000f9618b7812 */ /* 0x000fc400078efcff */
[----:B------:R-:W-:Y:S01]  /*dfa0*/  I2FP.F32.U32 R6, R123 ;  /* 0x0000007b00067245 */ /* 0x000fe20000201000 */
[----:B------:R-:W4:Y:S01]  /*dfb0*/  MUFU.TANH R5, R92 ;  /* 0x0000005c00057308 */ /* 0x000f220000002400 */
[----:B------:R-:W-:Y:S02]  /*dfc0*/  LOP3.LUT R65, R65, 0xfffffffe, RZ, 0xc0, !PT ;  /* 0xfffffffe41417812 */ /* 0x000fe400078ec0ff */
[----:B------:R-:W-:Y:S02]  /*dfd0*/  LOP3.LUT R125, R97, 0x51, RZ, 0xfc, !PT ;  /* 0x00000051617d7812 */ /* 0x000fe400078efcff */
[----:B------:R-:W-:Y:S02]  /*dfe0*/  @P5 LOP3.LUT R65, R65, 0x1, RZ, 0xfc, !PT ;  /* 0x0000000141415812 */ /* 0x000fe400078efcff */
[----:B------:R-:W-:Y:S01]  /*dff0*/  FSEL R113, R113, -INF , !P4 ;  /* 0xff80000071717808 */ /* 0x000fe20006000000 */
[----:B------:R5:W4:Y:S01]  /*e000*/  MUFU.TANH R123, R93 ;  /* 0x0000005d007b7308 */ /* 0x000b220000002400 */
[----:B--2---:R-:W-:-:S02]  /*e010*/  I2FP.F32.U32 R4, R139 ;  /* 0x0000008b00047245 */ /* 0x004fc40000201000 */
[----:B------:R-:W-:Y:S02]  /*e020*/  FSEL R41, R28, -INF , !P0 ;  /* 0xff8000001c297808 */ /* 0x000fe40004000000 */
[----:B------:R-:W-:Y:S01]  /*e030*/  I2FP.F32.U32 R30, R125 ;  /* 0x0000007d001e7245 */ /* 0x000fe20000201000 */
[CC--:B-1----:R-:W-:Y:S01]  /*e040*/  FFMA.FTZ R49, R152.reuse, R4.reuse, R49 ;  /* 0x0000000498317223 */ /* 0x0c2fe20000010031 */
[C---:B---3--:R-:W-:Y:S01]  /*e050*/  FFMA.FTZ R37, R152.reuse, R4, R37 ;  /* 0x0000000498257223 */ /* 0x048fe20000010025 */
[C---:B------:R-:W-:Y:S01]  /*e060*/  ISETP.GE.AND P4, PT, R139.reuse, R0, PT ;  /* 0x000000008b00720c */ /* 0x040fe20003f86270 */
[C---:B------:R-:W-:Y:S01]  /*e070*/  FFMA.FTZ R4, R152.reuse, R6, R105 ;  /* 0x0000000698047223 */ /* 0x040fe20000010069 */
[----:B------:R-:W-:Y:S01]  /*e080*/  ISETP.GE.AND P0, PT, R139, R2, PT ;  /* 0x000000028b00720c */ /* 0x000fe20003f06270 */
[----:B------:R-:W-:Y:S01]  /*e090*/  FFMA.FTZ R183, R152, R30, R101 ;  /* 0x0000001e98b77223 */ /* 0x000fe20000010065 */
[----:B------:R-:W-:Y:S01]  /*e0a0*/  LOP3.LUT R139, R97, 0x61, RZ, 0xfc, !PT ;  /* 0x00000061618b7812 */ /* 0x000fe200078efcff */
[----:B------:R-:W-:Y:S01]  /*e0b0*/  MUFU.TANH R101, R96 ;  /* 0x0000006000657308 */ /* 0x000fe20000002400 */
[----:B------:R-:W-:-:S02]  /*e0c0*/  FSEL R39, R39, -INF , !P2 ;  /* 0xff80000027277808 */ /* 0x000fc40005000000 */
[C---:B------:R-:W-:Y:S02]  /*e0d0*/  LOP3.LUT R131, R97.reuse, 0x50, RZ, 0xfc, !PT ;  /* 0x0000005061837812 */ /* 0x040fe400078efcff */
[----:B-----5:R-:W-:Y:S02]  /*e0e0*/  LOP3.LUT R93, R97, 0x60, RZ, 0xfc, !PT ;  /* 0x00000060615d7812 */ /* 0x020fe400078efcff */
[----:B------:R-:W-:Y:S02]  /*e0f0*/  LOP3.LUT P2, RZ, R65, 0x1, RZ, 0xc0, !PT ;  /* 0x0000000141ff7812 */ /* 0x000fe4000784c0ff */
[----:B------:R-:W-:Y:S02]  /*e100*/  LOP3.LUT R173, R97, 0x58, RZ, 0xfc, !PT ;  /* 0x0000005861ad7812 */ /* 0x000fe400078efcff */
[----:B------:R-:W-:Y:S02]  /*e110*/  FSEL R49, R49, -INF , !P4 ;  /* 0xff80000031317808 */ /* 0x000fe40006000000 */
[----:B------:R-:W-:-:S02]  /*e120*/  FSEL R37, R37, -INF , !P0 ;  /* 0xff80000025257808 */ /* 0x000fc40004000000 */
[-C--:B------:R-:W-:Y:S02]  /*e130*/  ISETP.GE.AND P4, PT, R93, R0.reuse, PT ;  /* 0x000000005d00720c */ /* 0x080fe40003f86270 */
[----:B------:R-:W-:Y:S02]  /*e140*/  I2FP.F32.U32 R30, R93 ;  /* 0x0000005d001e7245 */ /* 0x000fe40000201000 */
[----:B------:R-:W-:Y:S02]  /*e150*/  ISETP.GE.AND P0, PT, R139, R0, PT ;  /* 0x000000008b00720c */ /* 0x000fe40003f06270 */
[----:B------:R-:W-:Y:S01]  /*e160*/  I2FP.F32.U32 R28, R131 ;  /* 0x00000083001c7245 */ /* 0x000fe20000201000 */
[----:B----4-:R-:W-:Y:S01]  /*e170*/  FFMA.FTZ R30, R152, R30, R5 ;  /* 0x0000001e981e7223 */ /* 0x010fe20000010005 */
[----:B------:R-:W-:Y:S02]  /*e180*/  FSEL R93, R4, -INF , !P2 ;  /* 0xff800000045d7808 */ /* 0x000fe40005000000 */
[----:B------:R-:W-:Y:S01]  /*e190*/  LOP3.LUT R105, R97, 0x59, RZ, 0xfc, !PT ;  /* 0x0000005961697812 */ /* 0x000fe200078efcff */
[----:B------:R-:W-:Y:S01]  /*e1a0*/  FFMA.FTZ R15, R152, R28, R15 ;  /* 0x0000001c980f7223 */ /* 0x000fe2000001000f */
[----:B------:R-:W-:-:S02]  /*e1b0*/  I2FP.F32.U32 R6, R173 ;  /* 0x000000ad00067245 */ /* 0x000fc40000201000 */
[----:B------:R-:W-:Y:S02]  /*e1c0*/  I2FP.F32.U32 R4, R139 ;  /* 0x0000008b00047245 */ /* 0x000fe40000201000 */
[----:B------:R-:W-:Y:S01]  /*e1d0*/  FSEL R40, R40, -INF , !P1 ;  /* 0xff80000028287808 */ /* 0x000fe20004800000 */
[C---:B------:R-:W-:Y:S01]  /*e1e0*/  FFMA.FTZ R6, R152.reuse, R6, R11 ;  /* 0x0000000698067223 */ /* 0x040fe2000001000b */
[----:B------:R-:W-:Y:S01]  /*e1f0*/  FSEL R51, R51, -INF , !P3 ;  /* 0xff80000033337808 */ /* 0x000fe20005800000 */
[----:B------:R-:W-:Y:S01]  /*e200*/  FFMA.FTZ R4, R152, R4, R123 ;  /* 0x0000000498047223 */ /* 0x000fe2000001007b */
[-C--:B------:R-:W-:Y:S01]  /*e210*/  ISETP.GE.AND P1, PT, R125, R0.reuse, PT ;  /* 0x000000007d00720c */ /* 0x080fe20003f26270 */
[----:B------:R-:W-:Y:S01]  /*e220*/  MUFU.TANH R139, R90 ;  /* 0x0000005a008b7308 */ /* 0x000fe20000002400 */
[----:B------:R-:W-:Y:S02]  /*e230*/  ISETP.GE.AND P5, PT, R105, R0, PT ;  /* 0x000000006900720c */ /* 0x000fe40003fa6270 */
[----:B------:R-:W-:-:S02]  /*e240*/  I2FP.F32.U32 R28, R105 ;  /* 0x00000069001c7245 */ /* 0x000fc40000201000 */
[----:B------:R-:W-:Y:S02]  /*e250*/  ISETP.GE.AND P3, PT, R173, R0, PT ;  /* 0x00000000ad00720c */ /* 0x000fe40003f66270 */
[----:B------:R-:W-:Y:S01]  /*e260*/  LOP3.LUT R123, R97, 0x70, RZ, 0xfc, !PT ;  /* 0x00000070617b7812 */ /* 0x000fe200078efcff */
[----:B------:R-:W-:Y:S01]  /*e270*/  MUFU.TANH R125, R88 ;  /* 0x00000058007d7308 */ /* 0x000fe20000002400 */
[----:B------:R-:W-:Y:S01]  /*e280*/  LOP3.LUT R65, R65, 0xfffffffe, RZ, 0xc0, !PT ;  /* 0xfffffffe41417812 */ /* 0x000fe200078ec0ff */
[----:B------:R-:W-:Y:S01]  /*e290*/  FFMA.FTZ R28, R152, R28, R89 ;  /* 0x0000001c981c7223 */ /* 0x000fe20000010059 */
[----:B------:R-:W-:Y:S02]  /*e2a0*/  FSEL R91, R91, -INF , !P6 ;  /* 0xff8000005b5b7808 */ /* 0x000fe40007000000 */
[----:B------:R-:W-:Y:S02]  /*e2b0*/  ISETP.GE.AND P6, PT, R131, R0, PT ;  /* 0x000000008300720c */ /* 0x000fe40003fc6270 */
[----:B------:R-:W-:Y:S01]  /*e2c0*/  FSEL R183, R183, -INF , !P1 ;  /* 0xff800000b7b77808 */ /* 0x000fe20004800000 */
[----:B------:R-:W1:Y:S01]  /*e2d0*/  MUFU.TANH R105, R84 ;  /* 0x0000005400697308 */ /* 0x000e620000002400 */
[----:B------:R-:W-:-:S02]  /*e2e0*/  FSEL R175, R6, -INF , !P3 ;  /* 0xff80000006af7808 */ /* 0x000fc40005800000 */
[----:B------:R-:W-:Y:S02]  /*e2f0*/  LOP3.LUT R131, R97, 0x68, RZ, 0xfc, !PT ;  /* 0x0000006861837812 */ /* 0x000fe400078efcff */
[----:B------:R-:W-:Y:S02]  /*e300*/  @P0 LOP3.LUT R65, R65, 0x1, RZ, 0xfc, !PT ;  /* 0x0000000141410812 */ /* 0x000fe400078efcff */
[----:B------:R-:W-:Y:S02]  /*e310*/  ISETP.GE.AND P1, PT, R123, R0, PT ;  /* 0x000000007b00720c */ /* 0x000fe40003f26270 */
[----:B------:R-:W-:Y:S02]  /*e320*/  I2FP.F32.U32 R6, R123 ;  /* 0x0000007b00067245 */ /* 0x000fe40000201000 */
[----:B------:R-:W2:Y:S01]  /*e330*/  MUFU.TANH R123, R81 ;  /* 0x00000051007b7308 */ /* 0x000ea20000002400 */
[----:B------:R-:W-:Y:S02]  /*e340*/  FSEL R15, R15, -INF , !P6 ;  /* 0xff8000000f0f7808 */ /* 0x000fe40007000000 */
[----:B------:R-:W-:-:S02]  /*e350*/  LOP3.LUT R89, R97, 0x71, RZ, 0xfc, !PT ;  /* 0x0000007161597812 */ /* 0x000fc400078efcff */
[----:B------:R-:W-:Y:S01]  /*e360*/  ISETP.GE.AND P6, PT, R131, R0, PT ;  /* 0x000000008300720c */ /* 0x000fe20003fc6270 */
[C---:B-1----:R-:W-:Y:S01]  /*e370*/  FFMA.FTZ R6, R152.reuse, R6, R105 ;  /* 0x0000000698067223 */ /* 0x042fe20000010069 */
[----:B------:R-:W-:Y:S02]  /*e380*/  I2FP.F32.U32 R34, R131 ;  /* 0x0000008300227245 */ /* 0x000fe40000201000 */
[----:B------:R-:W-:Y:S02]  /*e390*/  LOP3.LUT P3, RZ, R65, 0x1, RZ, 0xc0, !PT ;  /* 0x0000000141ff7812 */ /* 0x000fe4000786c0ff */
[C---:B------:R-:W-:Y:S01]  /*e3a0*/  LOP3.LUT R131, R97.reuse, 0x79, RZ, 0xfc, !PT ;  /* 0x0000007961837812 */ /* 0x040fe200078efcff */
[----:B------:R-:W-:Y:S01]  /*e3b0*/  FFMA.FTZ R34, R152, R34, R125 ;  /* 0x0000002298227223 */ /* 0x000fe2000001007d */
[----:B------:R-:W-:Y:S02]  /*e3c0*/  FSEL R173, R28, -INF , !P5 ;  /* 0xff8000001cad7808 */ /* 0x000fe40006800000 */
[----:B------:R-:W-:-:S02]  /*e3d0*/  LOP3.LUT R5, R97, 0x69, RZ, 0xfc, !PT ;  /* 0x0000006961057812 */ /* 0x000fc400078efcff */
[-C--:B------:R-:W-:Y:S02]  /*e3e0*/  ISETP.GE.AND P0, PT, R89, R0.reuse, PT ;  /* 0x000000005900720c */ /* 0x080fe40003f06270 */
[----:B------:R-:W-:Y:S02]  /*e3f0*/  I2FP.F32.U32 R28, R89 ;  /* 0x00000059001c7245 */ /* 0x000fe40000201000 */
[----:B------:R-:W-:Y:S02]  /*e400*/  FSEL R89, R4, -INF , !P3 ;  /* 0xff80000004597808 */ /* 0x000fe40005800000 */
[----:B------:R-:W-:Y:S01]  /*e410*/  ISETP.GE.AND P3, PT, R131, R0, PT ;  /* 0x000000008300720c */ /* 0x000fe20003f66270 */
[----:B------:R-:W-:Y:S01]  /*e420*/  FFMA.FTZ R187, R152, R28, R187 ;  /* 0x0000001c98bb7223 */ /* 0x000fe200000100bb */
[----:B------:R-:W-:Y:S02]  /*e430*/  LOP3.LUT R11, R97, 0x78, RZ, 0xfc, !PT ;  /* 0x00000078610b7812 */ /* 0x000fe400078efcff */
[----:B------:R-:W-:-:S02]  /*e440*/  I2FP.F32.U32 R36, R5 ;  /* 0x0000000500247245 */ /* 0x000fc40000201000 */
[-C--:B------:R-:W-:Y:S02]  /*e450*/  ISETP.GE.AND P2, PT, R5, R0.reuse, PT ;  /* 0x000000000500720c */ /* 0x080fe40003f46270 */
[----:B------:R1:W3:Y:S01]  /*e460*/  MUFU.TANH R5, R9 ;  /* 0x0000000900057308 */ /* 0x0002e20000002400 */
[----:B------:R-:W-:Y:S02]  /*e470*/  LOP3.LUT R105, R97, 0x49, RZ, 0xfc, !PT ;  /* 0x0000004961697812 */ /* 0x000fe400078efcff */
[----:B------:R-:W-:Y:S02]  /*e480*/  I2FP.F32.U32 R4, R131 ;  /* 0x0000008300047245 */ /* 0x000fe40000201000 */
[----:B------:R-:W-:Y:S02]  /*e490*/  FSEL R85, R30, -INF , !P4 ;  /* 0xff8000001e557808 */ /* 0x000fe40006000000 */
[----:B------:R-:W-:Y:S01]  /*e4a0*/  ISETP.GE.AND P4, PT, R11, R0, PT ;  /* 0x000000000b00720c */ /* 0x000fe20003f86270 */
[C---:B--2---:R-:W-:Y:S01]  /*e4b0*/  FFMA.FTZ R4, R152.reuse, R4, R123 ;  /* 0x0000000498047223 */ /* 0x044fe2000001007b */
[----:B------:R-:W-:Y:S01]  /*e4c0*/  I2FP.F32.U32 R30, R11 ;  /* 0x0000000b001e7245 */ /* 0x000fe20000201000 */
[----:B------:R-:W-:Y:S01]  /*e4d0*/  FFMA.FTZ R11, R152, R36, R101 ;  /* 0x00000024980b7223 */ /* 0x000fe20000010065 */
[----:B------:R-:W-:Y:S01]  /*e4e0*/  LOP3.LUT R125, R97, 0x51, RZ, 0xfc, !PT ;  /* 0x00000051617d7812 */ /* 0x000fe200078efcff */
[----:B------:R2:W4:Y:S01]  /*e4f0*/  MUFU.TANH R101, R10 ;  /* 0x0000000a00657308 */ /* 0x0005220000002400 */
[----:B------:R-:W-:Y:S01]  /*e500*/  FSEL R81, R34, -INF , !P6 ;  /* 0xff80000022517808 */ /* 0x000fe20007000000 */
[----:B------:R-:W-:Y:S01]  /*e510*/  FFMA.FTZ R177, R152, R30, R177 ;  /* 0x0000001e98b17223 */ /* 0x000fe200000100b1 */
[----:B------:R-:W-:Y:S01]  /*e520*/  LOP3.LUT R65, R65, 0xfffffffe, RZ, 0xc0, !PT ;  /* 0xfffffffe41417812 */ /* 0x000fe200078ec0ff */
[----:B------:R-:W-:Y:S01]  /*e530*/  VIADD R36, R64, 0xffffff00 ;  /* 0xffffff0040247836 */ /* 0x000fe20000000000 */
[----:B-1----:R-:W-:-:S02]  /*e540*/  LOP3.LUT R9, R97, 0x50, RZ, 0xfc, !PT ;  /* 0x0000005061097812 */ /* 0x002fc400078efcff */
[-C--:B------:R-:W-:Y:S01]  /*e550*/  ISETP.GE.AND P6, PT, R105, R2.reuse, PT ;  /* 0x000000026900720c */ /* 0x080fe20003fc6270 */
[----:B------:R-:W-:Y:S01]  /*e560*/  MUFU.TANH R123, R95 ;  /* 0x0000005f007b7308 */ /* 0x000fe20000002400 */
[----:B------:R-:W-:Y:S02]  /*e570*/  I2FP.F32.U32 R166, R105 ;  /* 0x0000006900a67245 */ /* 0x000fe40000201000 */
[----:B------:R-:W-:Y:S02]  /*e580*/  ISETP.GE.AND P5, PT, R9, R2, PT ;  /* 0x000000020900720c */ /* 0x000fe40003fa6270 */
[----:B------:R-:W-:Y:S01]  /*e590*/  @P3 LOP3.LUT R65, R65, 0x1, RZ, 0xfc, !PT ;  /* 0x0000000141413812 */ /* 0x000fe200078efcff */
[----:B------:R-:W-:Y:S01]  /*e5a0*/  FFMA.FTZ R166, R152, R166, R13 ;  /* 0x000000a698a67223 */ /* 0x000fe2000001000d */
[----:B------:R-:W-:Y:S01]  /*e5b0*/  LOP3.LUT R191, R97, 0x58, RZ, 0xfc, !PT ;  /* 0x0000005861bf7812 */ /* 0x000fe200078efcff */
[----:B------:R1:W5:Y:S01]  /*e5c0*/  MUFU.TANH R105, R14 ;  /* 0x0000000e00697308 */ /* 0x0003620000002400 */
[----:B--2---:R-:W-:-:S02]  /*e5d0*/  I2FP.F32.U32 R10, R9 ;  /* 0x00000009000a7245 */ /* 0x004fc40000201000 */
[----:B------:R-:W-:Y:S02]  /*e5e0*/  FSEL R9, R6, -INF , !P1 ;  /* 0xff80000006097808 */ /* 0x000fe40004800000 */
[----:B------:R-:W-:Y:S01]  /*e5f0*/  I2FP.F32.U32 R6, R125 ;  /* 0x0000007d00067245 */ /* 0x000fe20000201000 */
[C---:B------:R-:W-:Y:S01]  /*e600*/  FFMA.FTZ R107, R152.reuse, R10, R107 ;  /* 0x0000000a986b7223 */ /* 0x040fe2000001006b */
[----:B------:R-:W-:Y:S01]  /*e610*/  LOP3.LUT R13, R97, 0x59, RZ, 0xfc, !PT ;  /* 0x00000059610d7812 */ /* 0x000fe200078efcff */
[----:B------:R-:W2:Y:S01]  /*e620*/  MUFU.TANH R95, R66 ;  /* 0x00000042005f7308 */ /* 0x000ea20000002400 */
[----:B------:R-:W-:Y:S01]  /*e630*/  FSEL R187, R187, -INF , !P0 ;  /* 0xff800000bbbb7808 */ /* 0x000fe20004000000 */
[----:B------:R-:W-:Y:S01]  /*e640*/  FFMA.FTZ R103, R152, R6, R103 ;  /* 0x0000000698677223 */ /* 0x000fe20000010067 */
[----:B------:R-:W-:Y:S02]  /*e650*/  LOP3.LUT P0, RZ, R65, 0x1, RZ, 0xc0, !PT ;  /* 0x0000000141ff7812 */ /* 0x000fe4000780c0ff */
[----:B------:R-:W-:-:S02]  /*e660*/  I2FP.F32.U32 R6, R191 ;  /* 0x000000bf00067245 */ /* 0x000fc40000201000 */
[C---:B------:R-:W-:Y:S02]  /*e670*/  LOP3.LUT R189, R97.reuse, 0x60, RZ, 0xfc, !PT ;  /* 0x0000006061bd7812 */ /* 0x040fe400078efcff */
[----:B------:R-:W-:Y:S01]  /*e680*/  LOP3.LUT R131, R97, 0x61, RZ, 0xfc, !PT ;  /* 0x0000006161837812 */ /* 0x000fe200078efcff */
[----:B---3--:R-:W-:Y:S01]  /*e690*/  FFMA.FTZ R5, R152, R6, R5 ;  /* 0x0000000698057223 */ /* 0x008fe20000010005 */
[-C--:B------:R-:W-:Y:S02]  /*e6a0*/  ISETP.GE.AND P3, PT, R125, R2.reuse, PT ;  /* 0x000000027d00720c */ /* 0x080fe40003f66270 */
[----:B------:R-:W-:Y:S02]  /*e6b0*/  ISETP.GE.AND P1, PT, R13, R2, PT ;  /* 0x000000020d00720c */ /* 0x000fe40003f26270 */
[----:B------:R-:W-:Y:S02]  /*e6c0*/  I2FP.F32.U32 R10, R13 ;  /* 0x0000000d000a7245 */ /* 0x000fe40000201000 */
[----:B------:R-:W-:-:S02]  /*e6d0*/  LOP3.LUT R125, R97, 0x68, RZ, 0xfc, !PT ;  /* 0x00000068617d7812 */ /* 0x000fc400078efcff */
[----:B------:R-:W-:Y:S01]  /*e6e0*/  FSEL R13, R4, -INF , !P0 ;  /* 0xff800000040d7808 */ /* 0x000fe20004000000 */
[C---:B----4-:R-:W-:Y:S01]  /*e6f0*/  FFMA.FTZ R10, R152.reuse, R10, R101 ;  /* 0x0000000a980a7223 */ /* 0x050fe20000010065 */
[----:B------:R-:W-:Y:S02]  /*e700*/  FSEL R11, R11, -INF , !P2 ;  /* 0xff8000000b0b7808 */ /* 0x000fe40005000000 */
[----:B------:R-:W-:Y:S02]  /*e710*/  I2FP.F32.U32 R4, R189 ;  /* 0x000000bd00047245 */ /* 0x000fe40000201000 */
[----:B-1----:R-:W-:Y:S02]  /*e720*/  I2FP.F32.U32 R14, R131 ;  /* 0x00000083000e7245 */ /* 0x002fe40000201000 */
[----:B------:R-:W-:Y:S01]  /*e730*/  ISETP.GE.AND P2, PT, R191, R2, PT ;  /* 0x00000002bf00720c */ /* 0x000fe20003f46270 */
[C---:B-----5:R-:W-:Y:S01]  /*e740*/  FFMA.FTZ R4, R152.reuse, R4, R105 ;  /* 0x0000000498047223 */ /* 0x060fe20000010069 */
[----:B------:R-:W-:Y:S01]  /*e750*/  I2FP.F32.U32 R28, R125 ;  /* 0x0000007d001c7245 */ /* 0x000fe20000201000 */
[----:B------:R-:W-:Y:S01]  /*e760*/  FFMA.FTZ R14, R152, R14, R123 ;  /* 0x0000000e980e7223 */ /* 0x000fe2000001007b */
[----:B------:R-:W-:-:S02]  /*e770*/  FSEL R218, R103, -INF , !P3 ;  /* 0xff80000067da7808 */ /* 0x000fc40005800000 */
[----:B------:R-:W-:Y:S01]  /*e780*/  FSEL R177, R177, -INF , !P4 ;  /* 0xff800000b1b17808 */ /* 0x000fe20006000000 */
[----:B------:R-:W-:Y:S01]  /*e790*/  MUFU.TANH R103, R82 ;  /* 0x0000005200677308 */ /* 0x000fe20000002400 */
[----:B------:R-:W-:Y:S01]  /*e7a0*/  ISETP.GE.AND P3, PT, R97, R0, PT ;  /* 0x000000006100720c */ /* 0x000fe20003f66270 */
[----:B------:R-:W-:Y:S01]  /*e7b0*/  FFMA.FTZ R28, R152, R28, R139 ;  /* 0x0000001c981c7223 */ /* 0x000fe2000001008b */
[----:B------:R-:W-:Y:S02]  /*e7c0*/  FSEL R182, R5, -INF , !P2 ;  /* 0xff80000005b67808 */ /* 0x000fe40005000000 */
[----:B------:R-:W-:Y:S02]  /*e7d0*/  FSEL R186, R107, -INF , !P5 ;  /* 0xff8000006bba7808 */ /* 0x000fe40006800000 */
[C---:B------:R-:W-:Y:S01]  /*e7e0*/  ISETP.GE.AND P4, PT, R97.reuse, R2, PT ;  /* 0x000000026100720c */ /* 0x040fe20003f86270 */
[----:B------:R-:W1:Y:S01]  /*e7f0*/  MUFU.TANH R107, R86 ;  /* 0x00000056006b7308 */ /* 0x000e620000002400 */
[----:B------:R-:W-:-:S02]  /*e800*/  LOP3.LUT R123, R97, 0x69, RZ, 0xfc, !PT ;  /* 0x00000069617b7812 */ /* 0x000fc400078efcff */
[C---:B------:R-:W-:Y:S02]  /*e810*/  LOP3.LUT R105, R97.reuse, 0x70, RZ, 0xfc, !PT ;  /* 0x0000007061697812 */ /* 0x040fe400078efcff */
[C---:B------:R-:W-:Y:S02]  /*e820*/  LOP3.LUT R101, R97.reuse, 0x71, RZ, 0xfc, !PT ;  /* 0x0000007161657812 */ /* 0x040fe400078efcff */
[----:B------:R-:W-:Y:S02]  /*e830*/  LOP3.LUT R5, R97, 0x78, RZ, 0xfc, !PT ;  /* 0x0000007861057812 */ /* 0x000fe400078efcff */
[----:B------:R-:W-:Y:S02]  /*e840*/  I2FP.F32.U32 R6, R97 ;  /* 0x0000006100067245 */ /* 0x000fe40000201000 */
[----:B------:R-:W3:Y:S01]  /*e850*/  MUFU.TANH R97, R146 ;  /* 0x0000009200617308 */ /* 0x000ee20000002400 */
[----:B------:R-:W-:Y:S01]  /*e860*/  BAR.SYNC.DEFER_BLOCKING 0x0 ;  /* 0x0000000000007b1d */ /* 0x000fe20000010000 */
[----:B------:R-:W-:-:S02]  /*e870*/  ISETP.GE.AND P5, PT, R125, R2, PT ;  /* 0x000000027d00720c */ /* 0x000fc40003fa6270 */
[----:B------:R-:W-:Y:S02]  /*e880*/  FSEL R166, R166, -INF , !P6 ;  /* 0xff800000a6a67808 */ /* 0x000fe40007000000 */
[----:B------:R-:W-:Y:S02]  /*e890*/  FSEL R214, R28, -INF , !P5 ;  /* 0xff8000001cd67808 */ /* 0x000fe40006800000 */
[-C--:B------:R-:W-:Y:S02]  /*e8a0*/  ISETP.GE.AND P0, PT, R189, R2.reuse, PT ;  /* 0x00000002bd00720c */ /* 0x080fe40003f06270 */
[----:B------:R-:W-:Y:S02]  /*e8b0*/  ISETP.GE.AND P6, PT, R131, R2, PT ;  /* 0x000000028300720c */ /* 0x000fe40003fc6270 */
[----:B------:R-:W-:Y:S02]  /*e8c0*/  LOP3.LUT R65, R65, 0xfffffffe, RZ, 0xc0, !PT ;  /* 0xfffffffe41417812 */ /* 0x000fe400078ec0ff */
[----:B------:R-:W-:-:S02]  /*e8d0*/  ISETP.NE.AND P5, PT, R59, 0x1, PT ;  /* 0x000000013b00780c */ /* 0x000fc40003fa5270 */
[----:B------:R-:W-:Y:S02]  /*e8e0*/  @P3 LOP3.LUT R65, R65, 0x1, RZ, 0xfc, !PT ;  /* 0x0000000141413812 */ /* 0x000fe400078efcff */
[----:B------:R-:W-:Y:S02]  /*e8f0*/  FSEL R164, R10, -INF , !P1 ;  /* 0xff8000000aa47808 */ /* 0x000fe40004800000 */
[----:B------:R-:W-:Y:S02]  /*e900*/  FSEL R194, R4, -INF , !P0 ;  /* 0xff80000004c27808 */ /* 0x000fe40004000000 */
[----:B------:R-:W-:Y:S02]  /*e910*/  FSEL R216, R14, -INF , !P6 ;  /* 0xff8000000ed87808 */ /* 0x000fe40007000000 */
[----:B------:R-:W-:Y:S02]  /*e920*/  I2FP.F32.U32 R10, R123 ;  /* 0x0000007b000a7245 */ /* 0x000fe40000201000 */
[----:B------:R-:W-:-:S02]  /*e930*/  I2FP.F32.U32 R4, R105 ;  /* 0x0000006900047245 */ /* 0x000fc40000201000 */
[----:B------:R-:W-:Y:S01]  /*e940*/  I2FP.F32.U32 R14, R101 ;  /* 0x00000065000e7245 */ /* 0x000fe20000201000 */
[C---:B--2---:R-:W-:Y:S01]  /*e950*/  FFMA.FTZ R10, R152.reuse, R10, R95 ;  /* 0x0000000a980a7223 */ /* 0x044fe2000001005f */
[----:B------:R-:W-:Y:S01]  /*e960*/  I2FP.F32.U32 R28, R5 ;  /* 0x00000005001c7245 */ /* 0x000fe20000201000 */
[C---:B-1----:R-:W-:Y:S01]  /*e970*/  FFMA.FTZ R4, R152.reuse, R4, R107 ;  /* 0x0000000498047223 */ /* 0x042fe2000001006b */
[----:B------:R-:W-:Y:S01]  /*e980*/  LOP3.LUT P6, RZ, R65, 0x1, RZ, 0xc0, !PT ;  /* 0x0000000141ff7812 */ /* 0x000fe200078cc0ff */
[C---:B------:R-:W-:Y:S01]  /*e990*/  FFMA.FTZ R65, R152.reuse, R6, R151 ;  /* 0x0000000698417223 */ /* 0x040fe20000010097 */
[C---:B------:R-:W-:Y:S01]  /*e9a0*/  FFMA.FTZ R87, R152.reuse, R14, R87 ;  /* 0x0000000e98577223 */ /* 0x040fe20000010057 */
[C---:B------:R-:W-:Y:S01]  /*e9b0*/  FFMA.FTZ R103, R152.reuse, R28, R103 ;  /* 0x0000001c98677223 */ /* 0x040fe20000010067 */
[----:B---3--:R-:W-:Y:S01]  /*e9c0*/  FFMA.FTZ R6, R152, R6, R97 ;  /* 0x0000000698067223 */ /* 0x008fe20000010061 */
[-C--:B------:R-:W-:Y:S02]  /*e9d0*/  ISETP.GE.AND P3, PT, R123, R2.reuse, PT ;  /* 0x000000027b00720c */ /* 0x080fe40003f66270 */
[----:B------:R-:W-:-:S02]  /*e9e0*/  ISETP.GE.AND P2, PT, R105, R2, PT ;  /* 0x000000026900720c */ /* 0x000fc40003f46270 */
[-C--:B------:R-:W-:Y:S02]  /*e9f0*/  ISETP.GE.AND P1, PT, R101, R2.reuse, PT ;  /* 0x000000026500720c */ /* 0x080fe40003f26270 */
        /* <DEDUP_REMOVED lines=22> */
.L_x_2020:
        /* <DEDUP_REMOVED lines=33> */
[----:B------:R-:W-:Y:S01]  /*ed70*/  LOP3.LUT R95, RZ, R87, RZ, 0x33, !PT ;  /* 0x00000057ff5f7212 */ /* 0x000fe200078e33ff */
[----:B------:R-:W1:Y:S02]  /*ed80*/  LDC.64 R4, c[0x0][0x3b8] ;  /* 0x0000ee00ff047b82 */ /* 0x000e640000000a00 */
        /* <DEDUP_REMOVED lines=13> */
[----:B-1----:R-:W-:-:S04]  /*ee60*/  IMAD R12, R95, R4, RZ ;  /* 0x000000045f0c7224 */ /* 0x002fc800078e02ff */
        /* <DEDUP_REMOVED lines=11> */
.L_x_2021:
        /* <DEDUP_REMOVED lines=62> */
.L_x_2019:
[----:B-1----:R-:W-:Y:S01]  /*f300*/  FMNMX3.FTZ R4, R65, R83, R79, !PT ;  /* 0x0000005341047276 */ /* 0x002fe2000781004f */
[----:B------:R-:W1:Y:S01]  /*f310*/  LDCU UR7, c[0x0][0x45c] ;  /* 0x00008b80ff0777ac */ /* 0x000e620008000800 */
[----:B------:R-:W-:Y:S02]  /*f320*/  LOP3.LUT R189, R154, 0x120, R155, 0xf8, !PT ;  /* 0x000001209abd7812 */ /* 0x000fe400078ef89b */
[----:B------:R-:W-:Y:S02]  /*f330*/  FMNMX3.FTZ R4, R4, R77, R127, !PT ;  /* 0x0000004d04047276 */ /* 0x000fe4000781007f */
[----:B------:R-:W-:Y:S02]  /*f340*/  LEA R189, R189, UR6, 0x1 ;  /* 0x00000006bdbd7c11 */ /* 0x000fe4000f8e08ff */
[----:B------:R-:W-:Y:S02]  /*f350*/  FMNMX3.FTZ R4, R4, R115, R111, !PT ;  /* 0x0000007304047276 */ /* 0x000fe4000781006f */
[----:B------:R-:W-:-:S02]  /*f360*/  IADD3 R52, PT, PT, R56, R189, RZ ;  /* 0x000000bd38347210 */ /* 0x000fc40007ffe0ff */
        /* <DEDUP_REMOVED lines=30> */
[----:B--2---:R-:W-:Y:S02]  /*f550*/  FMNMX.FTZ R4, R5, R4, !PT ;  /* 0x0000000405047209 */ /* 0x004fe40007810000 */
[----:B------:R-:W-:-:S03]  /*f560*/  FMNMX3.FTZ R5, R6, R26, R22, !PT ;  /* 0x0000001a06057276 */ /* 0x000fc60007810016 */
[----:B------:R-:W2:Y:S01]  /*f570*/  SHFL.BFLY PT, R131, R4, 0x1, 0x1f ;  /* 0x0c201f0004837f89 */ /* 0x000ea200000e0000 */
[----:B------:R-:W-:-:S04]  /*f580*/  FMNMX3.FTZ R5, R5, R18, R20, !PT ;  /* 0x0000001205057276 */ /* 0x000fc80007810014 */
[----:B------:R-:W-:-:S04]  /*f590*/  FMNMX3.FTZ R5, R5, R16, R8, !PT ;  /* 0x0000001005057276 */ /* 0x000fc80007810008 */
[----:B------:R-:W-:-:S04]  /*f5a0*/  FMNMX3.FTZ R5, R5, R24, R32, !PT ;  /* 0x0000001805057276 */ /* 0x000fc80007810020 */
[----:B------:R-:W-:-:S04]  /*f5b0*/  FMNMX3.FTZ R5, R5, R228, R230, !PT ;  /* 0x000000e405057276 */ /* 0x000fc800078100e6 */
[----:B------:R-:W-:-:S04]  /*f5c0*/  FMNMX3.FTZ R5, R5, R126, R156, !PT ;  /* 0x0000007e05057276 */ /* 0x000fc8000781009c */
[----:B------:R-:W-:Y:S02]  /*f5d0*/  FMNMX3.FTZ R5, R5, R226, R224, !PT ;  /* 0x000000e205057276 */ /* 0x000fe400078100e0 */
        /* <DEDUP_REMOVED lines=18> */
[----:B------:R-:W-:Y:S01]  /*f700*/  LDSM.16.MT88.4 R12, [R52+0x5000] ;  /* 0x00500000340c783b */ /* 0x000fe20000004200 */
        /* <DEDUP_REMOVED lines=69> */
[--C-:B------:R-:W-:Y:S01]  /*fb60*/  FFMA.FTZ R151, R165, UR7, -R88.reuse ;  /* 0x00000007a5977c23 */ /* 0x100fe20008010858 */
[----:B------:R-:W-:Y:S01]  /*fb70*/  FMNMX.FTZ R5, R37, R4, !PT ;  /* 0x0000000425057209 */ /* 0x000fe20007810000 */
[----:B------:R-:W-:Y:S01]  /*fb80*/  MUFU.EX2 R118, R118 ;  /* 0x0000007600767308 */ /* 0x000fe20000000800 */
[--C-:B------:R-:W-:Y:S01]  /*fb90*/  FFMA.FTZ R81, R187, UR7, -R88.reuse ;  /* 0x00000007bb517c23 */ /* 0x100fe20008010858 */
[--C-:B------:R-:W-:Y:S01]  /*fba0*/  FFMA.FTZ R80, R177, UR7, -R88.reuse ;  /* 0x00000007b1507c23 */ /* 0x100fe20008010858 */
[----:B-1----:R-:W-:Y:S01]  /*fbb0*/  FADD.FTZ R183, R146, R139 ;  /* 0x0000008b92b77221 */ /* 0x002fe20000010000 */
[----:B------:R-:W1:Y:S01]  /*fbc0*/  SHFL.BFLY PT, R4, R5, 0x2, 0x1f ;  /* 0x0c401f0005047f89 */ /* 0x000e6200000e0000 */
[--C-:B------:R-:W-:Y:S01]  /*fbd0*/  FFMA.FTZ R99, R99, UR7, -R88.reuse ;  /* 0x0000000763637c23 */ /* 0x100fe20008010858 */
[--C-:B------:R-:W-:Y:S01]  /*fbe0*/  FFMA.FTZ R119, R119, UR7, -R88.reuse ;  /* 0x0000000777777c23 */ /* 0x100fe20008010858 */
[--C-:B------:R-:W-:Y:S01]  /*fbf0*/  FFMA.FTZ R153, R153, UR7, -R88.reuse ;  /* 0x0000000799997c23 */ /* 0x100fe20008010858 */
[----:B------:R-:W-:Y:S01]  /*fc00*/  MUFU.EX2 R107, R107 ;  /* 0x0000006b006b7308 */ /* 0x000fe20000000800 */
[--C-:B------:R-:W-:Y:S01]  /*fc10*/  FFMA.FTZ R113, R113, UR7, -R88.reuse ;  /* 0x0000000771717c23 */ /* 0x100fe20008010858 */
[----:B------:R-:W-:Y:S01]  /*fc20*/  FFMA.FTZ R91, R91, UR7, -R88 ;  /* 0x000000075b5b7c23 */ /* 0x000fe20008010858 */
[----:B------:R-:W-:-:S05]  /*fc30*/  MOV R187, 0xffffffff ;  /* 0xffffffff00bb7802 */ /* 0x000fca0000000f00 */
        /* <DEDUP_REMOVED lines=13> */
[--C-:B------:R-:W-:Y:S01]  /*fd10*/  FFMA.FTZ R144, R6, UR7, -R53.reuse ;  /* 0x0000000706907c23 */ /* 0x100fe20008010835 */
[--C-:B------:R-:W-:Y:S01]  /*fd20*/  FFMA.FTZ R135, R26, UR7, -R53.reuse ;  /* 0x000000071a877c23 */ /* 0x100fe20008010835 */
[----:B------:R-:W1:Y:S01]  /*fd30*/  LDSM.16.MT88.4 R4, [R189+0x5000] ;  /* 0x00500000bd04783b */ /* 0x000e620000004200 */
[--C-:B------:R-:W-:Y:S01]  /*fd40*/  FFMA.FTZ R138, R22, UR7, -R53.reuse ;  /* 0x00000007168a7c23 */ /* 0x100fe20008010835 */
        /* <DEDUP_REMOVED lines=9> */
[----:B--2---:R-:W-:Y:S01]  /*fde0*/  F2FP.F16.F32.PACK_AB R22, R125, R142 ;  /* 0x0000008e7d16723e */ /* 0x004fe200000000ff */
[----:B------:R-:W2:Y:S01]  /*fdf0*/  MUFU.EX2 R135, R135 ;  /* 0x0000008700877308 */ /* 0x000ea20000000800 */
[----:B------:R-:W4:Y:S01]  /*fe00*/  LDSM.16.MT88.4 R32, [R189+0x5800] ;  /* 0x00580000bd20783b */ /* 0x000f220000004200 */
        /* <DEDUP_REMOVED lines=30> */
[----:B------:R-:W2:Y:S01]  /*fff0*/  MUFU.EX2 R121, R121 ;  /* 0x0000007900797308 */ /* 0x000ea20000000800 */
[----:B-----5:R-:W-:Y:S01]  /*10000*/  F2FP.F16.F32.PACK_AB R23, R133, R138 ;  /* 0x0000008a8517723e */ /* 0x020fe200000000ff */
[--C-:B------:R-:W-:Y:S01]  /*10010*/  FFMA.FTZ R208, R208, UR7, -R53.reuse ;  /* 0x00000007d0d07c23 */ /* 0x100fe20008010835 */
[--C-:B------:R-:W-:Y:S01]  /*10020*/  FFMA.FTZ R169, R202, UR7, -R53.reuse ;  /* 0x00000007caa97c23 */ /* 0x100fe20008010835 */
[--C-:B------:R-:W-:Y:S01]  /*10030*/  FFMA.FTZ R171, R200, UR7, -R53.reuse ;  /* 0x00000007c8ab7c23 */ /* 0x100fe20008010835 */
[--C-:B------:R-:W-:Y:S01]  /*10040*/  FFMA.FTZ R196, R196, UR7, -R53.reuse ;  /* 0x00000007c4c47c23 */ /* 0x100fe20008010835 */
[--C-:B------:R-:W-:Y:S01]  /*10050*/  FFMA.FTZ R188, R188, UR7, -R53.reuse ;  /* 0x00000007bcbc7c23 */ /* 0x100fe20008010835 */
[--C-:B------:R-:W-:Y:S01]  /*10060*/  FFMA.FTZ R173, R174, UR7, -R53.reuse ;  /* 0x00000007aead7c23 */ /* 0x100fe20008010835 */
[----:B------:R-:W-:Y:S01]  /*10070*/  MUFU.EX2 R117, R117 ;  /* 0x0000007500757308 */ /* 0x000fe20000000800 */
[C---:B-1----:R-:W-:Y:S01]  /*10080*/  HMMA.16816.F32 R8, R20.reuse, R4, RZ ;  /* 0x000000041408723c */ /* 0x042fe200000018ff */
[--C-:B------:R-:W-:Y:S01]  /*10090*/  FFMA.FTZ R172, R172, UR7, -R53.reuse ;  /* 0x00000007acac7c23 */ /* 0x100fe20008010835 */
[----:B------:R-:W-:Y:S01]  /*100a0*/  FFMA.FTZ R175, R170, UR7, -R53 ;  /* 0x00000007aaaf7c23 */ /* 0x000fe20008010835 */
[----:B------:R-:W-:Y:S01]  /*100b0*/  FADD.FTZ R139, R144, R135 ;  /* 0x00000087908b7221 */ /* 0x000fe20000010000 */
[----:B------:R-:W-:Y:S01]  /*100c0*/  FADD.FTZ R142, R142, R183 ;  /* 0x000000b78e8e7221 */ /* 0x000fe20000010000 */
[--C-:B------:R-:W-:Y:S01]  /*100d0*/  FFMA.FTZ R162, R162, UR7, -R53.reuse ;  /* 0x00000007a2a27c23 */ /* 0x100fe20008010835 */
[----:B------:R-:W-:Y:S01]  /*100e0*/  FFMA.FTZ R177, R160, UR7, -R53 ;  /* 0x00000007a0b17c23 */ /* 0x000fe20008010835 */
[----:B------:R-:W1:Y:S01]  /*100f0*/  MUFU.EX2 R130, R130 ;  /* 0x0000008200827308 */ /* 0x000e620000000800 */
[C---:B------:R-:W-:Y:S01]  /*10100*/  HMMA.16816.F32 R4, R20.reuse, R6, RZ ;  /* 0x000000061404723c */ /* 0x040fe200000018ff */
[----:B------:R-:W-:Y:S01]  /*10110*/  FADD.FTZ R138, R138, R139 ;  /* 0x0000008b8a8a7221 */ /* 0x000fe20000010000 */
[----:B------:R-:W-:Y:S01]  /*10120*/  FADD.FTZ R125, R125, R142 ;  /* 0x0000008e7d7d7221 */ /* 0x000fe20000010000 */
[--C-:B------:R-:W-:Y:S01]  /*10130*/  FFMA.FTZ R134, R134, UR7, -R53.reuse ;  /* 0x0000000786867c23 */ /* 0x100fe20008010835 */
[--C-:B------:R-:W-:Y:S01]  /*10140*/  FFMA.FTZ R140, R140, UR7, -R53.reuse ;  /* 0x000000078c8c7c23 */ /* 0x100fe20008010835 */
[----:B------:R-:W-:Y:S01]  /*10150*/  FADD.FTZ R133, R133, R138 ;  /* 0x0000008a85857221 */ /* 0x000fe20000010000 */
[----:B------:R-:W-:Y:S01]  /*10160*/  FFMA.FTZ R108, R108, UR7, -R53 ;  /* 0x000000076c6c7c23 */ /* 0x000fe20008010835 */
[----:B------:R-:W-:Y:S01]  /*10170*/  MUFU.EX2 R128, R128 ;  /* 0x0000008000807308 */ /* 0x000fe20000000800 */
[C---:B------:R-:W-:Y:S01]  /*10180*/  HMMA.16816.F32 R24, R20.reuse, R12, RZ ;  /* 0x0000000c1418723c */ /* 0x040fe200000018ff */
[----:B------:R-:W-:Y:S01]  /*10190*/  F2FP.F16.F32.PACK_AB R12, R123, R136 ;  /* 0x000000887b0c723e */ /* 0x000fe200000000ff */
[----:B------:R-:W-:Y:S01]  /*101a0*/  FADD.FTZ R136, R136, R125 ;  /* 0x0000007d88887221 */ /* 0x000fe20000010000 */
[----:B--2---:R-:W-:Y:S01]  /*101b0*/  F2FP.F16.F32.PACK_AB R13, R121, R132 ;  /* 0x00000084790d723e */ /* 0x004fe200000000ff */
        /* <DEDUP_REMOVED lines=44> */
[----:B------:R-:W2:Y:S02]  /*10480*/  MUFU.EX2 R97, R97 ;  /* 0x0000006100617308 */ /* 0x000ea40000000800 */
[C---:B------:R-:W-:Y:S01]  /*10490*/  HMMA.16816.F32 R4, R12.reuse, R34, R4 ;  /* 0x000000220c04723c */ /* 0x040fe20000001804 */
[----:B------:R-:W4:Y:S05]  /*104a0*/  LDSM.16.MT88.4 R32, [R52+0x5c00] ;  /* 0x005c00003420783b */ /* 0x000f2a0000004200 */
[----:B------:R-:W-:Y:S02]  /*104b0*/  MUFU.EX2 R96, R96 ;  /* 0x0000006000607308 */ /* 0x000fe40000000800 */
        /* <DEDUP_REMOVED lines=8> */
[----:B------:R-:W-:Y:S01]  /*10540*/  MUFU.EX2 R168, R168 ;  /* 0x000000a800a87308 */ /* 0x000fe20000000800 */
[----:B-1----:R-:W-:Y:S01]  /*10550*/  F2FP.F16.F32.PACK_AB R15, R154, R137 ;  /* 0x000000899a0f723e */ /* 0x002fe200000000ff */
[----:B------:R-:W-:-:S04]  /*10560*/  FADD.FTZ R156, R127, R156 ;  /* 0x0000009c7f9c7221 */ /* 0x000fc80000010000 */
[----:B------:R-:W-:Y:S02]  /*10570*/  FADD.FTZ R137, R137, R156 ;  /* 0x0000009c89897221 */ /* 0x000fe40000010000 */
[----:B------:R-:W-:Y:S01]  /*10580*/  HMMA.16816.F32 R8, R12, R28, R8 ;  /* 0x0000001c0c08723c */ /* 0x000fe20000001808 */
[----:B------:R-:W1:Y:S01]  /*10590*/  MUFU.EX2 R141, R141 ;  /* 0x0000008d008d7308 */ /* 0x000e620000000800 */
[----:B------:R-:W-:-:S06]  /*105a0*/  FADD.FTZ R137, R154, R137 ;  /* 0x000000899a897221 */ /* 0x000fcc0000010000 */
[C---:B------:R-:W-:Y:S01]  /*105b0*/  HMMA.16816.F32 R4, R12.reuse, R30, R4 ;  /* 0x0000001e0c04723c */ /* 0x040fe20000001804 */
[----:B------:R-:W5:Y:S01]  /*105c0*/  LDSM.16.MT88.4 R28, [R52+0x6000] ;  /* 0x00600000341c783b */ /* 0x000f620000004200 */
[----:B------:R-:W-:Y:S06]  /*105d0*/  MUFU.EX2 R143, R143 ;  /* 0x0000008f008f7308 */ /* 0x000fec0000000800 */
[C---:B----4-:R-:W-:Y:S02]  /*105e0*/  HMMA.16816.F32 R24, R12.reuse, R32, R24 ;  /* 0x000000200c18723c */ /* 0x050fe40000001818 */
[----:B------:R-:W4:Y:S06]  /*105f0*/  MUFU.EX2 R166, R166 ;  /* 0x000000a600a67308 */ /* 0x000f2c0000000800 */
[----:B------:R-:W-:Y:S01]  /*10600*/  HMMA.16816.F32 R20, R12, R34, R20 ;  /* 0x000000220c14723c */ /* 0x000fe20000001814 */
[----:B------:R-:W5:Y:S01]  /*10610*/  LDSM.16.MT88.4 R32, [R189+0x6400] ;  /* 0x00640000bd20783b */ /* 0x000f620000004200 */
[----:B--2---:R-:W-:Y:S01]  /*10620*/  F2FP.F16.F32.PACK_AB R12, R97, R100 ;  /* 0x00000064610c723e */ /* 0x004fe200000000ff */
[----:B------:R-:W-:Y:S01]  /*10630*/  MUFU.EX2 R93, R93 ;  /* 0x0000005d005d7308 */ /* 0x000fe20000000800 */
[----:B-1----:R-:W-:Y:S01]  /*10640*/  F2FP.F16.F32.PACK_AB R13, R141, R168 ;  /* 0x000000a88d0d723e */ /* 0x002fe200000000ff */
[----:B------:R-:W-:Y:S01]  /*10650*/  FADD.FTZ R168, R168, R137 ;  /* 0x00000089a8a87221 */ /* 0x000fe20000010000 */
[----:B------:R-:W-:-:S03]  /*10660*/  F2FP.F16.F32.PACK_AB R14, R95, R96 ;  /* 0x000000605f0e723e */ /* 0x000fc600000000ff */
[----:B------:R-:W-:Y:S01]  /*10670*/  FADD.FTZ R168, R141, R168 ;  /* 0x000000a88da87221 */ /* 0x000fe20000010000 */
[----:B----4-:R-:W-:Y:S01]  /*10680*/  F2FP.F16.F32.PACK_AB R15, R166, R143 ;  /* 0x0000008fa60f723e */ /* 0x010fe200000000ff */
[----:B------:R-:W1:Y:S02]  /*10690*/  MUFU.EX2 R92, R92 ;  /* 0x0000005c005c7308 */ /* 0x000e640000000800 */
[----:B------:R-:W-:-:S04]  /*106a0*/  FADD.FTZ R143, R143, R168 ;  /* 0x000000a88f8f7221 */ /* 0x000fc80000010000 */
[----:B------:R-:W-:Y:S01]  /*106b0*/  FADD.FTZ R143, R166, R143 ;  /* 0x0000008fa68f7221 */ /* 0x000fe20000010000 */
[C---:B---3--:R-:W-:Y:S01]  /*106c0*/  HMMA.16816.F32 R8, R12.reuse, R16, R8 ;  /* 0x000000100c08723c */ /* 0x048fe20000001808 */
        /* <DEDUP_REMOVED lines=13> */
[----:B-----5:R-:W-:Y:S01]  /*107a0*/  F2FP.F16.F32.PACK_AB R13, R145, R186 ;  /* 0x000000ba910d723e */ /* 0x020fe200000000ff */
[----:B------:R-:W-:-:S04]  /*107b0*/  FADD.FTZ R186, R186, R143 ;  /* 0x0000008fbaba7221 */ /* 0x000fc80000010000 */
[----:B------:R-:W-:Y:S02]  /*107c0*/  FADD.FTZ R186, R145, R186 ;  /* 0x000000ba91ba7221 */ /* 0x000fe40000010000 */
        /* <DEDUP_REMOVED lines=13> */
[----:B---3--:R-:W-:Y:S01]  /*108a0*/  F2FP.F16.F32.PACK_AB R12, R85, R86 ;  /* 0x00000056550c723e */ /* 0x008fe200000000ff */
[----:B------:R-:W2:Y:S01]  /*108b0*/  MUFU.EX2 R161, R161 ;  /* 0x000000a100a17308 */ /* 0x000ea20000000800 */
[----:B-----5:R-:W-:Y:S01]  /*108c0*/  F2FP.F16.F32.PACK_AB R14, R83, R84 ;  /* 0x00000054530e723e */ /* 0x020fe200000000ff */
[----:B------:R-:W3:Y:S06]  /*108d0*/  LDSM.16.MT88.4 R16, [R189+0x6c00] ;  /* 0x006c0000bd10783b */ /* 0x000eec0000004200 */
[----:B------:R-:W-:Y:S08]  /*108e0*/  MUFU.EX2 R163, R163 ;  /* 0x000000a300a37308 */ /* 0x000ff00000000800 */
[----:B------:R-:W5:Y:S01]  /*108f0*/  MUFU.EX2 R198, R198 ;  /* 0x000000c600c67308 */ /* 0x000f620000000800 */
[----:B--2---:R-:W-:-:S07]  /*10900*/  F2FP.F16.F32.PACK_AB R13, R161, R194 ;  /* 0x000000c2a10d723e */ /* 0x004fce00000000ff */
[----:B------:R-:W-:Y:S08]  /*10910*/  MUFU.EX2 R82, R82 ;  /* 0x0000005200527308 */ /* 0x000ff00000000800 */
[----:B------:R-:W2:Y:S01]  /*10920*/  MUFU.EX2 R81, R81 ;  /* 0x0000005100517308 */ /* 0x000ea20000000800 */
[----:B-----5:R-:W-:-:S07]  /*10930*/  F2FP.F16.F32.PACK_AB R15, R198, R163 ;  /* 0x000000a3c60f723e */ /* 0x020fce00000000ff */
[C---:B----4-:R-:W-:Y:S01]  /*10940*/  HMMA.16816.F32 R8, R12.reuse, R28, R8 ;  /* 0x0000001c0c08723c */ /* 0x050fe20000001808 */
        /* <DEDUP_REMOVED lines=8> */
[----:B------:R-:W3:Y:S01]  /*109d0*/  MUFU.EX2 R165, R165 ;  /* 0x000000a500a57308 */ /* 0x000ee20000000800 */
[----:B--2---:R-:W-:-:S02]  /*109e0*/  F2FP.F16.F32.PACK_AB R12, R81, R82 ;  /* 0x00000052510c723e */ /* 0x004fc400000000ff */
[----:B-----5:R-:W-:-:S05]  /*109f0*/  F2FP.F16.F32.PACK_AB R14, R79, R80 ;  /* 0x000000504f0e723e */ /* 0x020fca00000000ff */
[----:B------:R-:W-:Y:S08]  /*10a00*/  MUFU.EX2 R210, R210 ;  /* 0x000000d200d27308 */ /* 0x000ff00000000800 */
[----:B------:R-:W2:Y:S01]  /*10a10*/  MUFU.EX2 R167, R167 ;  /* 0x000000a700a77308 */ /* 0x000ea20000000800 */
[----:B---3--:R-:W-:-:S07]  /*10a20*/  F2FP.F16.F32.PACK_AB R13, R165, R206 ;  /* 0x000000cea50d723e */ /* 0x008fce00000000ff */
[----:B------:R-:W-:Y:S08]  /*10a30*/  MUFU.EX2 R78, R78 ;  /* 0x0000004e004e7308 */ /* 0x000ff00000000800 */
[----:B------:R-:W3:Y:S01]  /*10a40*/  MUFU.EX2 R77, R77 ;  /* 0x0000004d004d7308 */ /* 0x000ee20000000800 */
[----:B--2---:R-:W-:-:S07]  /*10a50*/  F2FP.F16.F32.PACK_AB R15, R167, R210 ;  /* 0x000000d2a70f723e */ /* 0x004fce00000000ff */
[----:B------:R-:W-:Y:S01]  /*10a60*/  MUFU.EX2 R76, R76 ;  /* 0x0000004c004c7308 */ /* 0x000fe20000000800 */
[C---:B------:R-:W-:Y:S07]  /*10a70*/  HMMA.16816.F32 R8, R12.reuse, R16, R8 ;  /* 0x000000100c08723c */ /* 0x040fee0000001808 */
[----:B------:R-:W2:Y:S01]  /*10a80*/  MUFU.EX2 R75, R75 ;  /* 0x0000004b004b7308 */ /* 0x000ea20000000800 */
        /* <DEDUP_REMOVED lines=8> */
[----:B--2---:R-:W-:-:S03]  /*10b10*/  F2FP.F16.F32.PACK_AB R14, R75, R76 ;  /* 0x0000004c4b0e723e */ /* 0x004fc600000000ff */
        /* <DEDUP_REMOVED lines=49> */
[C---:B---3--:R-:W-:Y:S01]  /*10e30*/  HMMA.16816.F32 R8, R32.reuse, R12, R8 ;  /* 0x0000000c2008723c */ /* 0x048fe20000001808 */
[----:B------:R-:W-:Y:S07]  /*10e40*/  MUFU.EX2 R62, R62 ;  /* 0x0000003e003e7308 */ /* 0x000fee0000000800 */
[C---:B------:R-:W-:Y:S01]  /*10e50*/  HMMA.16816.F32 R4, R32.reuse, R14, R4 ;  /* 0x0000000e2004723c */ /* 0x040fe20000001804 */
[----:B------:R-:W3:Y:S01]  /*10e60*/  MUFU.EX2 R61, R61 ;  /* 0x0000003d003d7308 */ /* 0x000ee20000000800 */
[----:B------:R-:W5:Y:S06]  /*10e70*/  LDSM.16.MT88.4 R12, [R52+0x7c00] ;  /* 0x007c0000340c783b */ /* 0x000f6c0000004200 */
[----:B--2---:R-:W-:Y:S01]  /*10e80*/  HMMA.16816.F32 R24, R32, R28, R24 ;  /* 0x0000001c2018723c */ /* 0x004fe20000001818 */
[----:B------:R-:W-:Y:S01]  /*10e90*/  MUFU.EX2 R120, R122 ;  /* 0x0000007a00787308 */ /* 0x000fe20000000800 */
[----:B------:R-:W-:-:S04]  /*10ea0*/  FADD.FTZ R29, R103, R110 ;  /* 0x0000006e671d7221 */ /* 0x000fc80000010000 */
[----:B------:R-:W-:Y:S02]  /*10eb0*/  FADD.FTZ R106, R106, R29 ;  /* 0x0000001d6a6a7221 */ /* 0x000fe40000010000 */
[----:B------:R-:W-:Y:S01]  /*10ec0*/  HMMA.16816.F32 R28, R32, R30, R20 ;  /* 0x0000001e201c723c */ /* 0x000fe20000001814 */
[----:B------:R-:W2:Y:S01]  /*10ed0*/  MUFU.EX2 R111, R121 ;  /* 0x00000079006f7308 */ /* 0x000ea20000000800 */
[----:B------:R-:W-:Y:S01]  /*10ee0*/  FADD.FTZ R101, R101, R106 ;  /* 0x0000006a65657221 */ /* 0x000fe20000010000 */
[----:B----4-:R-:W-:Y:S01]  /*10ef0*/  F2FP.F16.F32.PACK_AB R32, R63, R66 ;  /* 0x000000423f20723e */ /* 0x010fe200000000ff */
[----:B------:R-:W4:Y:S01]  /*10f00*/  LDSM.16.MT88.4 R20, [R189+0x8000] ;  /* 0x00800000bd14783b */ /* 0x000f220000004200 */
[----:B---3--:R-:W-:Y:S01]  /*10f10*/  F2FP.F16.F32.PACK_AB R34, R61, R62 ;  /* 0x0000003e3d22723e */ /* 0x008fe200000000ff */
[----:B------:R-:W-:-:S03]  /*10f20*/  FADD.FTZ R100, R100, R101 ;  /* 0x0000006564647221 */ /* 0x000fc60000010000 */
[----:B------:R-:W-:Y:S01]  /*10f30*/  MUFU.EX2 R107, R112 ;  /* 0x00000070006b7308 */ /* 0x000fe20000000800 */
[----:B------:R-:W-:-:S07]  /*10f40*/  FADD.FTZ R101, R97, R100 ;  /* 0x0000006461657221 */ /* 0x000fce0000010000 */
[----:B------:R-:W3:Y:S01]  /*10f50*/  MUFU.EX2 R108, R108 ;  /* 0x0000006c006c7308 */ /* 0x000ee20000000800 */
[----:B--2---:R-:W-:-:S07]  /*10f60*/  F2FP.F16.F32.PACK_AB R33, R111, R120 ;  /* 0x000000786f21723e */ /* 0x004fce00000000ff */
[----:B------:R-:W-:Y:S08]  /*10f70*/  MUFU.EX2 R60, R60 ;  /* 0x0000003c003c7308 */ /* 0x000ff00000000800 */
[----:B------:R-:W2:Y:S01]  /*10f80*/  MUFU.EX2 R55, R55 ;  /* 0x0000003700377308 */ /* 0x000ea20000000800 */
[----:B---3--:R-:W-:-:S07]  /*10f90*/  F2FP.F16.F32.PACK_AB R35, R108, R107 ;  /* 0x0000006b6c23723e */ /* 0x008fce00000000ff */
[----:B-1----:R-:W-:Y:S01]  /*10fa0*/  HMMA.16816.F32 R8, R32, R16, R8 ;  /* 0x000000102008723c */ /* 0x002fe20000001808 */
[----:B------:R-:W-:Y:S01]  /*10fb0*/  FADD.FTZ R16, R96, R101 ;  /* 0x0000006560107221 */ /* 0x000fe20000010000 */
[----:B------:R-:W-:Y:S03]  /*10fc0*/  MUFU.EX2 R54, R54 ;  /* 0x0000003600367308 */ /* 0x000fe60000000800 */
[----:B------:R-:W-:-:S03]  /*10fd0*/  FADD.FTZ R16, R95, R16 ;  /* 0x000000105f107221 */ /* 0x000fc60000010000 */
[----:B-----5:R-:W-:Y:S01]  /*10fe0*/  HMMA.16816.F32 R24, R32, R12, R24 ;  /* 0x0000000c2018723c */ /* 0x020fe20000001818 */
[----:B------:R-:W-:Y:S01]  /*10ff0*/  FADD.FTZ R17, R93, R16 ;  /* 0x000000105d117221 */ /* 0x000fe20000010000 */
[----:B------:R-:W1:Y:S03]  /*11000*/  MUFU.EX2 R89, R89 ;  /* 0x0000005900597308 */ /* 0x000e660000000800 */
[----:B------:R-:W-:-:S03]  /*11010*/  FADD.FTZ R17, R92, R17 ;  /* 0x000000115c117221 */ /* 0x000fc60000010000 */
[C---:B------:R-:W-:Y:S01]  /*11020*/  HMMA.16816.F32 R4, R32.reuse, R18, R4 ;  /* 0x000000122004723c */ /* 0x040fe20000001804 */
[----:B------:R-:W-:Y:S01]  /*11030*/  FADD.FTZ R12, R90, R17 ;  /* 0x000000115a0c7221 */ /* 0x000fe20000010000 */
[----:B------:R-:W-:Y:S01]  /*11040*/  MUFU.EX2 R103, R104 ;  /* 0x0000006800677308 */ /* 0x000fe20000000800 */
[----:B------:R-:W3:Y:S01]  /*11050*/  LDSM.16.MT88.4 R16, [R52+0x8000] ;  /* 0x008000003410783b */ /* 0x000ee20000004200 */
[----:B------:R-:W-:Y:S01]  /*11060*/  FFMA.FTZ R90, R51, UR7, -R88 ;  /* 0x00000007335a7c23 */ /* 0x000fe20008010858 */
[----:B------:R-:W-:Y:S01]  /*11070*/  FADD.FTZ R87, R87, R12 ;  /* 0x0000000c57577221 */ /* 0x000fe20000010000 */
[----:B--2---:R-:W-:Y:S01]  /*11080*/  F2FP.F16.F32.PACK_AB R12, R55, R60 ;  /* 0x0000003c370c723e */ /* 0x004fe200000000ff */
[----:B------:R-:W-:Y:S01]  /*11090*/  FFMA.FTZ R51, R45, UR7, -R53 ;  /* 0x000000072d337c23 */ /* 0x000fe20008010835 */
[----:B------:R-:W-:Y:S01]  /*110a0*/  HMMA.16816.F32 R28, R32, R14, R28 ;  /* 0x0000000e201c723c */ /* 0x000fe2000000181c */
[----:B------:R-:W-:Y:S01]  /*110b0*/  FADD.FTZ R86, R86, R87 ;  /* 0x0000005756567221 */ /* 0x000fe20000010000 */
[----:B------:R-:W-:Y:S01]  /*110c0*/  FADD.FTZ R32, R194, R147 ;  /* 0x00000093c2207221 */ /* 0x000fe20000010000 */
[----:B------:R-:W2:Y:S01]  /*110d0*/  MUFU.EX2 R102, R102 ;  /* 0x0000006600667308 */ /* 0x000ea20000000800 */
[----:B-1----:R-:W-:Y:S01]  /*110e0*/  F2FP.F16.F32.PACK_AB R14, R89, R54 ;  /* 0x00000036590e723e */ /* 0x002fe200000000ff */
[----:B------:R-:W-:Y:S01]  /*110f0*/  FADD.FTZ R85, R85, R86 ;  /* 0x0000005655557221 */ /* 0x000fe20000010000 */
[----:B------:R-:W-:Y:S01]  /*11100*/  FADD.FTZ R32, R161, R32 ;  /* 0x00000020a1207221 */ /* 0x000fe20000010000 */
[----:B------:R-:W-:-:S02]  /*11110*/  FFMA.FTZ R45, R50, UR7, -R88 ;  /* 0x00000007322d7c23 */ /* 0x000fc40008010858 */
        /* <DEDUP_REMOVED lines=20> */
[----:B-1----:R-:W-:Y:S01]  /*11260*/  F2FP.F16.F32.PACK_AB R15, R94, R97 ;  /* 0x000000615e0f723e */ /* 0x002fe200000000ff */
[----:B------:R-:W-:Y:S01]  /*11270*/  FADD.FTZ R77, R77, R78 ;  /* 0x0000004e4d4d7221 */ /* 0x000fe20000010000 */
[----:B------:R-:W-:-:S03]  /*11280*/  FADD.FTZ R208, R169, R208 ;  /* 0x000000d0a9d07221 */ /* 0x000fc60000010000 */
[----:B------:R-:W-:Y:S02]  /*11290*/  FADD.FTZ R76, R76, R77 ;  /* 0x0000004d4c4c7221 */ /* 0x000fe40000010000 */
[----:B----4-:R-:W-:Y:S01]  /*112a0*/  HMMA.16816.F32 R8, R12, R20, R8 ;  /* 0x000000140c08723c */ /* 0x010fe20000001808 */
[----:B------:R-:W-:Y:S01]  /*112b0*/  MUFU.EX2 R119, R119 ;  /* 0x0000007700777308 */ /* 0x000fe20000000800 */
[----:B------:R-:W-:-:S04]  /*112c0*/  FADD.FTZ R75, R75, R76 ;  /* 0x0000004c4b4b7221 */ /* 0x000fc80000010000 */
[----:B------:R-:W-:Y:S02]  /*112d0*/  FADD.FTZ R74, R74, R75 ;  /* 0x0000004b4a4a7221 */ /* 0x000fe40000010000 */
[C---:B------:R-:W-:Y:S01]  /*112e0*/  HMMA.16816.F32 R4, R12.reuse, R22, R4 ;  /* 0x000000160c04723c */ /* 0x040fe20000001804 */
[----:B------:R-:W1:Y:S01]  /*112f0*/  LDSM.16.MT88.4 R20, [R52+0x8400] ;  /* 0x008400003414783b */ /* 0x000e620000004200 */
[----:B------:R-:W-:Y:S01]  /*11300*/  FADD.FTZ R73, R73, R74 ;  /* 0x0000004a49497221 */ /* 0x000fe20000010000 */
[----:B------:R-:W4:Y:S03]  /*11310*/  MUFU.EX2 R164, R164 ;  /* 0x000000a400a47308 */ /* 0x000f260000000800 */
[----:B------:R-:W-:Y:S02]  /*11320*/  FADD.FTZ R72, R72, R73 ;  /* 0x0000004948487221 */ /* 0x000fe40000010000 */
[----:B---3--:R-:W-:Y:S01]  /*11330*/  HMMA.16816.F32 R24, R12, R16, R24 ;  /* 0x000000100c18723c */ /* 0x008fe20000001818 */
[----:B------:R-:W-:Y:S01]  /*11340*/  FADD.FTZ R17, R171, R208 ;  /* 0x000000d0ab117221 */ /* 0x000fe20000010000 */
[----:B------:R-:W-:Y:S01]  /*11350*/  FADD.FTZ R71, R71, R72 ;  /* 0x0000004847477221 */ /* 0x000fe20000010000 */
[----:B------:R-:W-:Y:S01]  /*11360*/  MUFU.EX2 R48, R48 ;  /* 0x0000003000307308 */ /* 0x000fe20000000800 */
[----:B------:R-:W-:Y:S01]  /*11370*/  LDSM.16.MT88.4 R168, [R189+0x8c00] ;  /* 0x008c0000bda8783b */ /* 0x000fe20000004200 */
[----:B------:R-:W-:Y:S01]  /*11380*/  FADD.FTZ R17, R196, R17 ;  /* 0x00000011c4117221 */ /* 0x000fe20000010000 */
[----:B------:R-:W-:-:S02]  /*11390*/  FADD.FTZ R70, R70, R71 ;  /* 0x0000004746467221 */ /* 0x000fc40000010000 */
[----:B------:R-:W-:Y:S01]  /*113a0*/  HMMA.16816.F32 R28, R12, R18, R28 ;  /* 0x000000120c1c723c */ /* 0x000fe2000000181c */
[----:B------:R-:W-:Y:S01]  /*113b0*/  FADD.FTZ R188, R188, R17 ;  /* 0x00000011bcbc7221 */ /* 0x000fe20000010000 */
[----:B------:R-:W-:Y:S01]  /*113c0*/  FADD.FTZ R69, R69, R70 ;  /* 0x0000004645457221 */ /* 0x000fe20000010000 */
[----:B------:R-:W3:Y:S01]  /*113d0*/  MUFU.EX2 R47, R47 ;  /* 0x0000002f002f7308 */ /* 0x000ee20000000800 */
[----:B------:R-:W5:Y:S01]  /*113e0*/  LDSM.16.MT88.4 R16, [R189+0x8800] ;  /* 0x00880000bd10783b */ /* 0x000f620000004200 */
[----:B------:R-:W-:Y:S01]  /*113f0*/  FADD.FTZ R173, R173, R188 ;  /* 0x000000bcadad7221 */ /* 0x000fe20000010000 */
[----:B--2---:R-:W-:Y:S01]  /*11400*/  F2FP.F16.F32.PACK_AB R12, R116, R99 ;  /* 0x00000063740c723e */ /* 0x004fe200000000ff */
[----:B------:R-:W-:Y:S01]  /*11410*/  FADD.FTZ R68, R68, R69 ;  /* 0x0000004544447221 */ /* 0x000fe20000010000 */
[----:B----4-:R-:W-:Y:S01]  /*11420*/  F2FP.F16.F32.PACK_AB R14, R164, R119 ;  /* 0x00000077a40e723e */ /* 0x010fe200000000ff */
[----:B------:R-:W-:Y:S02]  /*11430*/  FADD.FTZ R172, R172, R173 ;  /* 0x000000adacac7221 */ /* 0x000fe40000010000 */
[----:B------:R-:W-:Y:S01]  /*11440*/  MUFU.EX2 R46, R46 ;  /* 0x0000002e002e7308 */ /* 0x000fe20000000800 */
[----:B------:R-:W-:Y:S01]  /*11450*/  FADD.FTZ R65, R65, R68 ;  /* 0x0000004441417221 */ /* 0x000fe20000010000 */
[----:B------:R-:W-:-:S03]  /*11460*/  FADD.FTZ R175, R175, R172 ;  /* 0x000000acafaf7221 */ /* 0x000fc60000010000 */
[----:B------:R-:W-:Y:S01]  /*11470*/  FADD.FTZ R66, R66, R65 ;  /* 0x0000004142427221 */ /* 0x000fe20000010000 */
[----:B------:R-:W-:Y:S02]  /*11480*/  FADD.FTZ R162, R162, R175 ;  /* 0x000000afa2a27221 */ /* 0x000fe40000010000 */
        /* <DEDUP_REMOVED lines=9> */
[----:B------:R-:W-:-:S04]  /*11520*/  FADD.FTZ R61, R61, R62 ;  /* 0x0000003e3d3d7221 */ /* 0x000fc80000010000 */
[----:B------:R-:W-:Y:S01]  /*11530*/  FADD.FTZ R60, R60, R61 ;  /* 0x0000003d3c3c7221 */ /* 0x000fe20000010000 */
[----:B------:R-:W3:Y:S01]  /*11540*/  MUFU.EX2 R204, R204 ;  /* 0x000000cc00cc7308 */ /* 0x000ee20000000800 */
[----:B--2---:R-:W-:Y:S02]  /*11550*/  F2FP.F16.F32.PACK_AB R15, R51, R46 ;  /* 0x0000002e330f723e */ /* 0x004fe400000000ff */
[----:B------:R-:W-:-:S05]  /*11560*/  FADD.FTZ R55, R55, R60 ;  /* 0x0000003c37377221 */ /* 0x000fca0000010000 */
[----:B-1----:R-:W-:Y:S01]  /*11570*/  HMMA.16816.F32 R24, R12, R20, R24 ;  /* 0x000000140c18723c */ /* 0x002fe20000001818 */
[----:B------:R-:W-:Y:S01]  /*11580*/  MUFU.EX2 R153, R153 ;  /* 0x0000009900997308 */ /* 0x000fe20000000800 */
[----:B------:R-:W-:-:S06]  /*11590*/  FFMA.FTZ R20, R49, UR7, -R88 ;  /* 0x0000000731147c23 */ /* 0x000fcc0008010858 */
[----:B------:R-:W-:Y:S01]  /*115a0*/  HMMA.16816.F32 R28, R12, R22, R28 ;  /* 0x000000160c1c723c */ /* 0x000fe2000000181c */
[----:B------:R-:W1:Y:S01]  /*115b0*/  MUFU.EX2 R124, R113 ;  /* 0x00000071007c7308 */ /* 0x000e620000000800 */
[----:B------:R-:W-:Y:S01]  /*115c0*/  FFMA.FTZ R22, R40, UR7, -R53 ;  /* 0x0000000728167c23 */ /* 0x000fe20008010835 */
[----:B------:R-:W-:Y:S01]  /*115d0*/  FADD.FTZ R40, R120, R135 ;  /* 0x0000008778287221 */ /* 0x000fe20000010000 */
[----:B------:R-:W-:-:S03]  /*115e0*/  FFMA.FTZ R23, R39, UR7, -R53 ;  /* 0x0000000727177c23 */ /* 0x000fc60008010835 */
[----:B------:R-:W-:Y:S01]  /*115f0*/  FADD.FTZ R40, R111, R40 ;  /* 0x000000286f287221 */ /* 0x000fe20000010000 */
[----:B------:R-:W-:Y:S01]  /*11600*/  HMMA.16816.F32 R4, R12, R34, R4 ;  /* 0x000000220c04723c */ /* 0x000fe20000001804 */
[----:B------:R-:W-:Y:S02]  /*11610*/  MUFU.EX2 R44, R44 ;  /* 0x0000002c002c7308 */ /* 0x000fe40000000800 */
[----:B------:R-:W-:-:S04]  /*11620*/  FADD.FTZ R107, R107, R40 ;  /* 0x000000286b6b7221 */ /* 0x000fc80000010000 */
[----:B------:R-:W-:Y:S01]  /*11630*/  FADD.FTZ R108, R108, R107 ;  /* 0x0000006b6c6c7221 */ /* 0x000fe20000010000 */
[----:B------:R-:W-:Y:S01]  /*11640*/  HMMA.16816.F32 R8, R12, R32, R8 ;  /* 0x000000200c08723c */ /* 0x000fe20000001808 */
[----:B------:R-:W2:Y:S01]  /*11650*/  MUFU.EX2 R43, R43 ;  /* 0x0000002b002b7308 */ /* 0x000ea20000000800 */
[----:B------:R-:W4:Y:S01]  /*11660*/  LDSM.16.MT88.4 R32, [R52+0x8800] ;  /* 0x008800003420783b */ /* 0x000f220000004200 */
[----:B---3--:R-:W-:Y:S01]  /*11670*/  F2FP.F16.F32.PACK_AB R12, R204, R151 ;  /* 0x00000097cc0c723e */ /* 0x008fe200000000ff */
[----:B------:R-:W-:Y:S01]  /*11680*/  FADD.FTZ R103, R103, R108 ;  /* 0x0000006c67677221 */ /* 0x000fe20000010000 */
[----:B-1----:R-:W-:-:S03]  /*11690*/  F2FP.F16.F32.PACK_AB R14, R124, R153 ;  /* 0x000000997c0e723e */ /* 0x002fc600000000ff */
[----:B------:R-:W-:Y:S01]  /*116a0*/  FADD.FTZ R102, R102, R103 ;  /* 0x0000006766667221 */ /* 0x000fe20000010000 */
[----:B------:R-:W-:Y:S03]  /*116b0*/  MUFU.EX2 R42, R42 ;  /* 0x0000002a002a7308 */ /* 0x000fe60000000800 */
[----:B------:R-:W-:-:S04]  /*116c0*/  FADD.FTZ R97, R97, R102 ;  /* 0x0000006661617221 */ /* 0x000fc80000010000 */
[----:B------:R-:W-:Y:S01]  /*116d0*/  FADD.FTZ R97, R94, R97 ;  /* 0x000000615e617221 */ /* 0x000fe20000010000 */
[----:B------:R-:W1:Y:S01]  /*116e0*/  MUFU.EX2 R21, R41 ;  /* 0x0000002900157308 */ /* 0x000e620000000800 */
[----:B--2---:R-:W-:Y:S02]  /*116f0*/  F2FP.F16.F32.PACK_AB R13, R43, R44 ;  /* 0x0000002c2b0d723e */ /* 0x004fe400000000ff */
[----:B------:R-:W-:-:S04]  /*11700*/  FADD.FTZ R48, R48, R97 ;  /* 0x0000006130307221 */ /* 0x000fc80000010000 */
[----:B------:R-:W-:Y:S01]  /*11710*/  FADD.FTZ R47, R47, R48 ;  /* 0x000000302f2f7221 */ /* 0x000fe20000010000 */
[----:B------:R-:W-:Y:S03]  /*11720*/  MUFU.EX2 R91, R91 ;  /* 0x0000005b005b7308 */ /* 0x000fe60000000800 */
[----:B------:R-:W-:-:S04]  /*11730*/  FADD.FTZ R46, R46, R47 ;  /* 0x0000002f2e2e7221 */ /* 0x000fc80000010000 */
[----:B------:R-:W-:Y:S01]  /*11740*/  FADD.FTZ R51, R51, R46 ;  /* 0x0000002e33337221 */ /* 0x000fe20000010000 */
[----:B------:R-:W2:Y:S01]  /*11750*/  MUFU.EX2 R90, R90 ;  /* 0x0000005a005a7308 */ /* 0x000ea20000000800 */
[----:B-1----:R-:W-:Y:S02]  /*11760*/  F2FP.F16.F32.PACK_AB R15, R21, R42 ;  /* 0x0000002a150f723e */ /* 0x002fe400000000ff */
[----:B------:R-:W-:-:S04]  /*11770*/  FADD.FTZ R44, R44, R51 ;  /* 0x000000332c2c7221 */ /* 0x000fc80000010000 */
[----:B------:R-:W-:Y:S01]  /*11780*/  FADD.FTZ R43, R43, R44 ;  /* 0x0000002c2b2b7221 */ /* 0x000fe20000010000 */
[C---:B-----5:R-:W-:Y:S01]  /*11790*/  HMMA.16816.F32 R4, R12.reuse, R18, R4 ;  /* 0x000000120c04723c */ /* 0x060fe20000001804 */
[----:B------:R-:W-:Y:S01]  /*117a0*/  FADD.FTZ R18, R54, R55 ;  /* 0x0000003736127221 */ /* 0x000fe20000010000 */
[----:B------:R-:W-:Y:S01]  /*117b0*/  MUFU.EX2 R22, R22 ;  /* 0x0000001600167308 */ /* 0x000fe20000000800 */
[----:B------:R-:W-:Y:S02]  /*117c0*/  FADD.FTZ R42, R42, R43 ;  /* 0x0000002b2a2a7221 */ /* 0x000fe40000010000 */
[----:B------:R-:W-:Y:S02]  /*117d0*/  FADD.FTZ R18, R89, R18 ;  /* 0x0000001259127221 */ /* 0x000fe40000010000 */
[----:B------:R-:W-:Y:S01]  /*117e0*/  FADD.FTZ R21, R21, R42 ;  /* 0x0000002a15157221 */ /* 0x000fe20000010000 */
[----:B------:R-:W-:Y:S01]  /*117f0*/  HMMA.16816.F32 R8, R12, R16, R8 ;  /* 0x000000100c08723c */ /* 0x000fe20000001808 */
[----:B------:R-:W-:Y:S01]  /*11800*/  FADD.FTZ R99, R99, R18 ;  /* 0x0000001263637221 */ /* 0x000fe20000010000 */
[--C-:B------:R-:W-:Y:S01]  /*11810*/  FFMA.FTZ R16, R38, UR7, -R53.reuse ;  /* 0x0000000726107c23 */ /* 0x100fe20008010835 */
[----:B------:R-:W-:Y:S01]  /*11820*/  FFMA.FTZ R17, R37, UR7, -R53 ;  /* 0x0000000725117c23 */ /* 0x000fe20008010835 */
[----:B------:R-:W1:Y:S01]  /*11830*/  MUFU.EX2 R23, R23 ;  /* 0x0000001700177308 */ /* 0x000e620000000800 */
[----:B------:R-:W-:-:S03]  /*11840*/  FADD.FTZ R116, R116, R99 ;  /* 0x0000006374747221 */ /* 0x000fc60000010000 */
[----:B----4-:R-:W-:Y:S01]  /*11850*/  HMMA.16816.F32 R24, R12, R32, R24 ;  /* 0x000000200c18723c */ /* 0x010fe20000001818 */
[----:B------:R-:W-:-:S03]  /*11860*/  FADD.FTZ R119, R119, R116 ;  /* 0x0000007477777221 */ /* 0x000fc60000010000 */
[----:B------:R-:W-:Y:S01]  /*11870*/  MUFU.EX2 R45, R45 ;  /* 0x0000002d002d7308 */ /* 0x000fe20000000800 */
[----:B------:R-:W-:-:S03]  /*11880*/  FADD.FTZ R164, R164, R119 ;  /* 0x00000077a4a47221 */ /* 0x000fc60000010000 */
[----:B------:R-:W-:Y:S01]  /*11890*/  HMMA.16816.F32 R28, R12, R34, R28 ;  /* 0x000000220c1c723c */ /* 0x000fe2000000181c */
[----:B------:R-:W-:Y:S01]  /*118a0*/  FADD.FTZ R151, R151, R164 ;  /* 0x000000a497977221 */ /* 0x000fe20000010000 */
[----:B--2---:R-:W-:Y:S02]  /*118b0*/  F2FP.F16.F32.PACK_AB R12, R90, R91 ;  /* 0x0000005b5a0c723e */ /* 0x004fe400000000ff */
[----:B------:R-:W2:Y:S01]  /*118c0*/  MUFU.EX2 R20, R20 ;  /* 0x0000001400147308 */ /* 0x000ea20000000800 */
[----:B------:R-:W-:Y:S01]  /*118d0*/  FADD.FTZ R204, R204, R151 ;  /* 0x00000097cccc7221 */ /* 0x000fe20000010000 */
[----:B-1----:R-:W-:Y:S01]  /*118e0*/  F2FP.F16.F32.PACK_AB R13, R23, R22 ;  /* 0x00000016170d723e */ /* 0x002fe200000000ff */
[----:B------:R-:W-:Y:S02]  /*118f0*/  FADD.FTZ R22, R22, R21 ;  /* 0x0000001516167221 */ /* 0x000fe40000010000 */
[----:B------:R-:W-:Y:S02]  /*11900*/  FADD.FTZ R153, R153, R204 ;  /* 0x000000cc99997221 */ /* 0x000fe40000010000 */
[----:B------:R-:W-:Y:S01]  /*11910*/  FADD.FTZ R23, R23, R22 ;  /* 0x0000001617177221 */ /* 0x000fe20000010000 */
[----:B------:R-:W-:Y:S01]  /*11920*/  MUFU.EX2 R16, R16 ;  /* 0x0000001000107308 */ /* 0x000fe20000000800 */
[----:B------:R-:W-:-:S04]  /*11930*/  FADD.FTZ R124, R124, R153 ;  /* 0x000000997c7c7221 */ /* 0x000fc80000010000 */
[----:B------:R-:W-:-:S03]  /*11940*/  FADD.FTZ R91, R91, R124 ;  /* 0x0000007c5b5b7221 */ /* 0x000fc60000010000 */
[----:B------:R-:W1:Y:S01]  /*11950*/  MUFU.EX2 R17, R17 ;  /* 0x0000001100117308 */ /* 0x000e620000000800 */
[----:B--2---:R-:W-:Y:S01]  /*11960*/  F2FP.F16.F32.PACK_AB R14, R20, R45 ;  /* 0x0000002d140e723e */ /* 0x004fe200000000ff */
[----:B------:R-:W-:-:S04]  /*11970*/  FADD.FTZ R90, R90, R91 ;  /* 0x0000005b5a5a7221 */ /* 0x000fc80000010000 */
[----:B------:R-:W-:-:S04]  /*11980*/  FADD.FTZ R45, R45, R90 ;  /* 0x0000005a2d2d7221 */ /* 0x000fc80000010000 */
[----:B------:R-:W-:Y:S01]  /*11990*/  FADD.FTZ R151, R20, R45 ;  /* 0x0000002d14977221 */ /* 0x000fe20000010000 */
[----:B-1----:R-:W-:Y:S01]  /*119a0*/  F2FP.F16.F32.PACK_AB R15, R17, R16 ;  /* 0x00000010110f723e */ /* 0x002fe200000000ff */
[----:B------:R-:W-:-:S04]  /*119b0*/  FADD.FTZ R16, R16, R23 ;  /* 0x0000001710107221 */ /* 0x000fc80000010000 */
[----:B------:R-:W-:Y:S02]  /*119c0*/  FADD.FTZ R153, R17, R16 ;  /* 0x0000001011997221 */ /* 0x000fe40000010000 */
[C---:B------:R-:W-:Y:S08]  /*119d0*/  HMMA.16816.F32 R172, R12.reuse, R168, R8 ;  /* 0x000000a80cac723c */ /* 0x040ff00000001808 */
[C---:B------:R-:W-:Y:S08]  /*119e0*/  HMMA.16816.F32 R164, R12.reuse, R160, R24 ;  /* 0x000000a00ca4723c */ /* 0x040ff00000001818 */
[C---:B------:R-:W-:Y:S08]  /*119f0*/  HMMA.16816.F32 R168, R12.reuse, R170, R4 ;  /* 0x000000aa0ca8723c */ /* 0x040ff00000001804 */
[----:B------:R-:W-:Y:S01]  /*11a00*/  HMMA.16816.F32 R160, R12, R162, R28 ;  /* 0x000000a20ca0723c */ /* 0x000fe2000000181c */
[----:B------:R-:W-:-:S04]  /*11a10*/  NOP ;  /* 0x0000000000007918 */ /* 0x000fc80000000000 */
[----:B------:R-:W-:-:S15]  /*11a20*/  @!P5 BRA `(.L_x_2022) ;  /* 0x0000007000e8d947 */ /* 0x000fde0003800000 */
        /* <DEDUP_REMOVED lines=54> */
[C---:B------:R-:W-:Y:S01]  /*11d90*/  IMAD R3, R6.reuse, UR11, R3 ;  /* 0x0000000b06037c24 */ /* 0x040fe2000f8e0203 */
        /* <DEDUP_REMOVED lines=11> */
.L_x_2023:
        /* <DEDUP_REMOVED lines=8> */
.L_x_2024:
[----:B------:R-:W1:Y:S01]  /*11ed0*/  LDCU UR7, c[0x0][0x3c4] ;  /* 0x00007880ff0777ac */ /* 0x000e620008000800 */
[----:B------:R-:W-:Y:S02]  /*11ee0*/  SHF.R.U32.HI R190, RZ, 0x1, R149 ;  /* 0x00000001ffbe7819 */ /* 0x000fe40000011695 */
[----:B------:R-:W-:Y:S01]  /*11ef0*/  LOP3.LUT R150, R67, 0x3e00, RZ, 0xc0, !PT ;  /* 0x00003e0043967812 */ /* 0x000fe200078ec0ff */
[----:B------:R-:W2:Y:S01]  /*11f00*/  LDCU UR8, c[0x0][0x440] ;  /* 0x00008800ff0877ac */ /* 0x000ea20008000800 */
[----:B------:R-:W-:Y:S02]  /*11f10*/  LOP3.LUT R4, R190, 0x8, RZ, 0xc0, !PT ;  /* 0x00000008be047812 */ /* 0x000fe400078ec0ff */
[----:B------:R-:W-:Y:S01]  /*11f20*/  LEA R125, R57, UR6, 0x1 ;  /* 0x00000006397d7c11 */ /* 0x000fe2000f8e08ff */
[----:B------:R-:W-:Y:S01]  /*11f30*/  USHF.L.U32 UR9, UR10, 0x6, URZ ;  /* 0x000000060a097899 */ /* 0x000fe200080006ff */
[--C-:B------:R-:W-:Y:S02]  /*11f40*/  LOP3.LUT R3, R4, 0xc0, R155.reuse, 0xf8, !PT ;  /* 0x000000c004037812 */ /* 0x100fe400078ef89b */
[----:B------:R-:W-:-:S03]  /*11f50*/  LOP3.LUT R155, R150, 0x120, R155, 0xf8, !PT ;  /* 0x00000120969b7812 */ /* 0x000fc600078ef89b */
[----:B------:R-:W-:Y:S02]  /*11f60*/  IADD3 R6, P0, PT, R178, UR9, RZ ;  /* 0x00000009b2067c10 */ /* 0x000fe4000ff1e0ff */
[----:B------:R-:W-:Y:S01]  /*11f70*/  LOP3.LUT R3, R155, R3, R58, 0xf6, !PT ;  /* 0x000000039b037212 */ /* 0x000fe200078ef63a */
[----:B-1----:R-:W-:-:S03]  /*11f80*/  USHF.L.U64.HI UR7, UR10, 0x6, UR7 ;  /* 0x000000060a077899 */ /* 0x002fc60008010207 */
[----:B------:R-:W-:Y:S01]  /*11f90*/  LEA R13, R3, UR6, 0x1 ;  /* 0x00000006030d7c11 */ /* 0x000fe2000f8e08ff */
[----:B------:R-:W-:Y:S01]  /*11fa0*/  IMAD.IADD R3, R56, 0x1, R125 ;  /* 0x0000000138037824 */ /* 0x000fe200078e027d */
[----:B--2---:R-:W-:Y:S02]  /*11fb0*/  ISETP.GE.AND P6, PT, R192, UR8, PT ;  /* 0x00000008c0007c0c */ /* 0x004fe4000bfc6270 */
[----:B------:R-:W-:Y:S01]  /*11fc0*/  IADD3.X R7, PT, PT, R179, UR7, RZ, P0, !PT ;  /* 0x00000007b3077c10 */ /* 0x000fe200087fe4ff */
[----:B------:R-:W-:Y:S01]  /*11fd0*/  IMAD.IADD R136, R13, 0x1, R56 ;  /* 0x000000010d887824 */ /* 0x000fe200078e0238 */
[----:B------:R-:W-:-:S04]  /*11fe0*/  IADD3 R4, P0, PT, R6, UR9, RZ ;  /* 0x0000000906047c10 */ /* 0x000fc8000ff1e0ff */
[----:B------:R-:W-:Y:S02]  /*11ff0*/  IADD3.X R5, PT, PT, R7, UR7, RZ, P0, !PT ;  /* 0x0000000707057c10 */ /* 0x000fe400087fe4ff */
[----:B------:R-:W-:-:S03]  /*12000*/  IADD3 R10, P0, PT, R4, UR9, RZ ;  /* 0x00000009040a7c10 */ /* 0x000fc6000ff1e0ff */
[----:B------:R-:W-:Y:S01]  /*12010*/  @!PT LDS RZ, [RZ] ;  /* 0x00000000fffff984 */ /* 0x000fe20000000800 */
[----:B------:R-:W-:Y:S01]  /*12020*/  @!PT LDS RZ, [RZ] ;  /* 0x00000000fffff984 */ /* 0x000fe20000000800 */
[----:B------:R-:W-:Y:S01]  /*12030*/  @!PT LDS RZ, [RZ] ;  /* 0x00000000fffff984 */ /* 0x000fe20000000800 */
[----:B------:R-:W-:Y:S01]  /*12040*/  @!P6 LDGSTS.E.BYPASS.LTC128B.128 [R191+0x5000], desc[UR4][R178.64] ;  /* 0x05000000b2bfefae */ /* 0x000fe2000b981a04 */
[----:B------:R-:W-:Y:S02]  /*12050*/  IADD3.X R11, PT, PT, R5, UR7, RZ, P0, !PT ;  /* 0x00000007050b7c10 */ /* 0x000fe400087fe4ff */
[----:B------:R-:W-:Y:S01]  /*12060*/  IADD3 R8, P0, PT, R10, UR9, RZ ;  /* 0x000000090a087c10 */ /* 0x000fe2000ff1e0ff */
[----:B------:R-:W-:Y:S03]  /*12070*/  @P6 STS.128 [R191+0x5000], RZ ;  /* 0x005000ffbf006388 */ /* 0x000fe60000000c00 */
[----:B------:R-:W-:Y:S01]  /*12080*/  IADD3.X R9, PT, PT, R11, UR7, RZ, P0, !PT ;  /* 0x000000070b097c10 */ /* 0x000fe200087fe4ff */
[----:B------:R-:W-:Y:S01]  /*12090*/  @!PT LDS RZ, [RZ] ;  /* 0x00000000fffff984 */ /* 0x000fe20000000800 */
[----:B------:R-:W-:Y:S01]  /*120a0*/  @!PT LDS RZ, [RZ] ;  /* 0x00000000fffff984 */ /* 0x000fe20000000800 */
[----:B------:R-:W-:Y:S01]  /*120b0*/  @!PT LDS RZ, [RZ] ;  /* 0x00000000fffff984 */ /* 0x000fe20000000800 */
[----:B------:R-:W-:Y:S01]  /*120c0*/  @!P6 LDGSTS.E.BYPASS.LTC128B.128 [R191+0x5800], desc[UR4][R6.64] ;  /* 0x0580000006bfefae */ /* 0x000fe2000b981a04 */
        /* <DEDUP_REMOVED lines=36> */
[----:B------:R-:W3:Y:S03]  /*12310*/  LDCU UR4, c[0x0][0x50c] ;  /* 0x0000a180ff0477ac */ /* 0x000ee60008000800 */
[----:B------:R-:W-:Y:S04]  /*12320*/  @P6 STS.128 [R191+0x8800], RZ ;  /* 0x008800ffbf006388 */ /* 0x000fe80000000c00 */
[----:B-1----:R-:W-:Y:S04]  /*12330*/  LDSM.16.M88.4 R8, [R13] ;  /* 0x000000000d08783b */ /* 0x002fe80000000200 */
[----:B------:R-:W2:Y:S04]  /*12340*/  LDSM.16.M88.4 R20, [R125+0x1000] ;  /* 0x001000007d14783b */ /* 0x000ea80000000200 */
[----:B------:R-:W-:Y:S04]  /*12350*/  LDSM.16.M88.4 R136, [R136] ;  /* 0x000000008888783b */ /* 0x000fe80000000200 */
[----:B------:R-:W-:Y:S04]  /*12360*/  LDSM.16.M88.4 R28, [R3+0x1000] ;  /* 0x00100000031c783b */ /* 0x000fe80000000200 */
[----:B------:R-:W1:Y:S04]  /*12370*/  LDSM.16.M88.4 R120, [R125+0x1400] ;  /* 0x001400007d78783b */ /* 0x000e680000000200 */
[----:B------:R-:W4:Y:S04]  /*12380*/  LDSM.16.M88.4 R4, [R125+0x1800] ;  /* 0x001800007d04783b */ /* 0x000f280000000200 */
[----:B------:R-:W-:Y:S04]  /*12390*/  LDSM.16.M88.4 R144, [R3+0x1800] ;  /* 0x001800000390783b */ /* 0x000fe80000000200 */
[----:B------:R-:W5:Y:S04]  /*123a0*/  LDSM.16.M88.4 R24, [R3+0x1400] ;  /* 0x001400000318783b */ /* 0x000f680000000200 */
[----:B------:R-:W5:Y:S04]  /*123b0*/  LDSM.16.M88.4 R100, [R125+0x2000] ;  /* 0x002000007d64783b */ /* 0x000f680000000200 */
[----:B------:R-:W5:Y:S04]  /*123c0*/  LDSM.16.M88.4 R108, [R125+0x1c00] ;  /* 0x001c00007d6c783b */ /* 0x000f680000000200 */
[----:B------:R-:W-:Y:S01]  /*123d0*/  LDSM.16.M88.4 R92, [R125+0x2400] ;  /* 0x002400007d5c783b */ /* 0x000fe20000000200 */
[C---:B--2---:R-:W-:Y:S03]  /*123e0*/  HMMA.16816.F32 R16, R8.reuse, R20, RZ ;  /* 0x000000140810723c */ /* 0x044fe600000018ff */
[----:B------:R-:W-:Y:S04]  /*123f0*/  LDSM.16.M88.4 R84, [R125+0x2800] ;  /* 0x002800007d54783b */ /* 0x000fe80000000200 */
[----:B------:R-:W-:Y:S01]  /*12400*/  LDSM.16.M88.4 R76, [R125+0x2c00] ;  /* 0x002c00007d4c783b */ /* 0x000fe20000000200 */
[C---:B------:R-:W-:Y:S03]  /*12410*/  HMMA.16816.F32 R20, R8.reuse, R22, RZ ;  /* 0x000000160814723c */ /* 0x040fe600000018ff */
[----:B------:R-:W-:Y:S04]  /*12420*/  LDSM.16.M88.4 R68, [R125+0x3000] ;  /* 0x003000007d44783b */ /* 0x000fe80000000200 */
[----:B------:R-:W-:Y:S01]  /*12430*/  LDSM.16.M88.4 R60, [R125+0x3400] ;  /* 0x003400007d3c783b */ /* 0x000fe20000000200 */
[----:B-1----:R-:W-:Y:S03]  /*12440*/  HMMA.16816.F32 R12, R8, R120, RZ ;  /* 0x00000078080c723c */ /* 0x002fe600000018ff */
[----:B------:R-:W-:Y:S04]  /*12450*/  LDSM.16.M88.4 R48, [R125+0x3800] ;  /* 0x003800007d30783b */ /* 0x000fe80000000200 */
[----:B------:R-:W-:Y:S01]  /*12460*/  LDSM.16.M88.4 R40, [R125+0x3c00] ;  /* 0x003c00007d28783b */ /* 0x000fe20000000200 */
[----:B------:R-:W-:Y:S03]  /*12470*/  HMMA.16816.F32 R16, R136, R28, R16 ;  /* 0x0000001c8810723c */ /* 0x000fe60000001810 */
[----:B------:R-:W-:Y:S04]  /*12480*/  LDSM.16.M88.4 R32, [R125+0x4000] ;  /* 0x004000007d20783b */ /* 0x000fe80000000200 */
[----:B------:R-:W-:Y:S01]  /*12490*/  LDSM.16.M88.4 R116, [R125+0x4c00] ;  /* 0x004c00007d74783b */ /* 0x000fe20000000200 */
[C---:B----4-:R-:W-:Y:S03]  /*124a0*/  HMMA.16816.F32 R140, R8.reuse, R4, RZ ;  /* 0x00000004088c723c */ /* 0x050fe600000018ff */
[----:B------:R-:W-:Y:S04]  /*124b0*/  LDSM.16.M88.4 R132, [R3+0x1c00] ;  /* 0x001c00000384783b */ /* 0x000fe80000000200 */
[----:B------:R-:W0:Y:S01]  /*124c0*/  LDGDEPBAR ;  /* 0x00000000000079af */ /* 0x000e220000000000 */
[----:B------:R-:W-:Y:S03]  /*124d0*/  HMMA.16816.F32 R120, R8, R122, RZ ;  /* 0x0000007a0878723c */ /* 0x000fe600000018ff */
[----:B---3--:R-:W-:Y:S01]  /*124e0*/  FMUL.FTZ R16, R16, UR4 ;  /* 0x0000000410107c20 */ /* 0x008fe20008410000 */
[----:B------:R-:W-:Y:S01]  /*124f0*/  FMUL.FTZ R17, R17, UR4 ;  /* 0x0000000411117c20 */ /* 0x000fe20008410000 */
[----:B------:R-:W-:Y:S01]  /*12500*/  FMUL.FTZ R18, R18, UR4 ;  /* 0x0000000412127c20 */ /* 0x000fe20008410000 */
[----:B------:R-:W-:Y:S01]  /*12510*/  FMUL.FTZ R177, R19, UR4 ;  /* 0x0000000413b17c20 */ /* 0x000fe20008410000 */
[----:B------:R-:W-:Y:S01]  /*12520*/  MUFU.TANH R57, R16 ;  /* 0x0000001000397308 */ /* 0x000fe20000002400 */
[C---:B-----5:R-:W-:Y:S07]  /*12530*/  HMMA.16816.F32 R12, R136.reuse, R24, R12 ;  /* 0x00000018880c723c */ /* 0x060fee000000180c */
[----:B------:R-:W-:Y:S01]  /*12540*/  MUFU.TANH R155, R18 ;  /* 0x00000012009b7308 */ /* 0x000fe20000002400 */
[C---:B------:R-:W-:Y:S07]  /*12550*/  HMMA.16816.F32 R140, R136.reuse, R144, R140 ;  /* 0x00000090888c723c */ /* 0x040fee000000188c */
[----:B------:R1:W-:Y:S01]  /*12560*/  MUFU.TANH R145, R17 ;  /* 0x0000001100917308 */ /* 0x0003e20000002400 */
[----:B------:R-:W-:Y:S01]  /*12570*/  HMMA.16816.F32 R120, R136, R26, R120 ;  /* 0x0000001a8878723c */ /* 0x000fe20000001878 */
[----:B------:R-:W-:Y:S02]  /*12580*/  LDSM.16.M88.4 R24, [R125+0x4400] ;  /* 0x004400007d18783b */ /* 0x000fe40000000200 */
        /* <DEDUP_REMOVED lines=11> */
[----:B-1----:R-:W-:Y:S01]  /*12640*/  LDSM.16.M88.4 R16, [R125+0x4800] ;  /* 0x004800007d10783b */ /* 0x002fe20000000200 */
[C---:B------:R-:W-:Y:S02]  /*12650*/  HMMA.16816.F32 R104, R8.reuse, R100, RZ ;  /* 0x000000640868723c */ /* 0x040fe400000018ff */
[----:B------:R-:W-:Y:S01]  /*12660*/  FMUL.FTZ R205, R120, UR4 ;  /* 0x0000000478cd7c20 */ /* 0x000fe20008410000 */
[----:B------:R-:W1:Y:S01]  /*12670*/  LDSM.16.M88.4 R124, [R3+0x2000] ;  /* 0x00200000037c783b */ /* 0x000e620000000200 */
[----:B------:R-:W-:Y:S01]  /*12680*/  FMUL.FTZ R207, R121, UR4 ;  /* 0x0000000479cf7c20 */ /* 0x000fe20008410000 */
[----:B------:R-:W-:Y:S01]  /*12690*/  FMUL.FTZ R209, R122, UR4 ;  /* 0x000000047ad17c20 */ /* 0x000fe20008410000 */
[----:B------:R-:W-:Y:S01]  /*126a0*/  MUFU.TANH R215, R142 ;  /* 0x0000008e00d77308 */ /* 0x000fe20000002400 */
[----:B------:R-:W-:Y:S01]  /*126b0*/  FMUL.FTZ R211, R123, UR4 ;  /* 0x000000047bd37c20 */ /* 0x000fe20008410000 */
[----:B------:R-:W-:Y:S01]  /*126c0*/  HMMA.16816.F32 R100, R8, R102, RZ ;  /* 0x000000660864723c */ /* 0x000fe200000018ff */
[----:B------:R-:W-:Y:S05]  /*126d0*/  LDSM.16.M88.4 R120, [R3+0x2400] ;  /* 0x002400000378783b */ /* 0x000fea0000000200 */
[----:B------:R-:W-:Y:S02]  /*126e0*/  MUFU.TANH R199, R13 ;  /* 0x0000000d00c77308 */ /* 0x000fe40000002400 */
[----:B------:R-:W-:Y:S06]  /*126f0*/  HMMA.16816.F32 R4, R136, R146, R4 ;  /* 0x000000928804723c */ /* 0x000fec0000001804 */
[----:B------:R2:W-:Y:S02]  /*12700*/  MUFU.TANH R147, R141 ;  /* 0x0000008d00937308 */ /* 0x0005e40000002400 */
[C---:B------:R-:W-:Y:S06]  /*12710*/  HMMA.16816.F32 R112, R8.reuse, R108, RZ ;  /* 0x0000006c0870723c */ /* 0x040fec00000018ff */
[----:B------:R-:W-:Y:S02]  /*12720*/  MUFU.TANH R201, R14 ;  /* 0x0000000e00c97308 */ /* 0x000fe40000002400 */
[----:B------:R-:W-:Y:S03]  /*12730*/  HMMA.16816.F32 R108, R8, R110, RZ ;  /* 0x0000006e086c723c */ /* 0x000fe600000018ff */
[----:B------:R-:W-:Y:S01]  /*12740*/  FMUL.FTZ R4, R4, UR4 ;  /* 0x0000000404047c20 */ /* 0x000fe20008410000 */
[----:B------:R-:W-:Y:S01]  /*12750*/  FMUL.FTZ R221, R5, UR4 ;  /* 0x0000000405dd7c20 */ /* 0x000fe20008410000 */
[----:B------:R-:W-:Y:S01]  /*12760*/  FMUL.FTZ R223, R6, UR4 ;  /* 0x0000000406df7c20 */ /* 0x000fe20008410000 */
[----:B------:R-:W-:Y:S01]  /*12770*/  FMUL.FTZ R225, R7, UR4 ;  /* 0x0000000407e17c20 */ /* 0x000fe20008410000 */
[----:B--2---:R-:W-:Y:S01]  /*12780*/  LDSM.16.M88.4 R140, [R3+0x3400] ;  /* 0x00340000038c783b */ /* 0x004fe20000000200 */
[C---:B------:R-:W-:Y:S01]  /*12790*/  HMMA.16816.F32 R20, R136.reuse, R30, R20 ;  /* 0x0000001e8814723c */ /* 0x040fe20000001814 */
[----:B------:R2:W-:Y:S07]  /*127a0*/  MUFU.TANH R219, R4 ;  /* 0x0000000400db7308 */ /* 0x0005ee0000002400 */
[C---:B-1----:R-:W-:Y:S01]  /*127b0*/  HMMA.16816.F32 R104, R136.reuse, R124, R104 ;  /* 0x0000007c8868723c */ /* 0x042fe20000001868 */
[----:B------:R-:W-:Y:S07]  /*127c0*/  MUFU.TANH R203, R15 ;  /* 0x0000000f00cb7308 */ /* 0x000fee0000002400 */
[C---:B------:R-:W-:Y:S01]  /*127d0*/  HMMA.16816.F32 R100, R136.reuse, R126, R100 ;  /* 0x0000007e8864723c */ /* 0x040fe20000001864 */
[----:B------:R-:W1:Y:S01]  /*127e0*/  LDSM.16.M88.4 R124, [R3+0x3000] ;  /* 0x00300000037c783b */ /* 0x000e620000000200 */
[----:B------:R-:W-:Y:S01]  /*127f0*/  MUFU.TANH R177, R177 ;  /* 0x000000b100b17308 */ /* 0x000fe20000002400 */
[----:B------:R-:W-:Y:S01]  /*12800*/  FMUL.FTZ R20, R20, UR4 ;  /* 0x0000000414147c20 */ /* 0x000fe20008410000 */
[----:B------:R-:W-:Y:S01]  /*12810*/  FMUL.FTZ R21, R21, UR4 ;  /* 0x0000000415157c20 */ /* 0x000fe20008410000 */
[----:B--2---:R-:W2:Y:S01]  /*12820*/  LDSM.16.M88.4 R4, [R3+0x3800] ;  /* 0x003800000304783b */ /* 0x004ea20000000200 */
[----:B------:R-:W-:Y:S01]  /*12830*/  FMUL.FTZ R22, R22, UR4 ;  /* 0x0000000416167c20 */ /* 0x000fe20008410000 */
[----:B------:R-:W-:Y:S01]  /*12840*/  FMUL.FTZ R23, R23, UR4 ;  /* 0x0000000417177c20 */ /* 0x000fe20008410000 */
[----:B------:R-:W-:Y:S02]  /*12850*/  HMMA.16816.F32 R108, R136, R134, R108 ;  /* 0x00000086886c723c */ /* 0x000fe4000000186c */
[----:B------:R-:W-:Y:S01]  /*12860*/  MUFU.TANH R183, R20 ;  /* 0x0000001400b77308 */ /* 0x000fe20000002400 */
[----:B------:R-:W-:Y:S01]  /*12870*/  FMUL.FTZ R104, R104, UR4 ;  /* 0x0000000468687c20 */ /* 0x000fe20008410000 */
[----:B------:R-:W-:Y:S01]  /*12880*/  FMUL.FTZ R106, R106, UR4 ;  /* 0x000000046a6a7c20 */ /* 0x000fe20008410000 */
[----:B------:R-:W-:Y:S01]  /*12890*/  FMUL.FTZ R105, R105, UR4 ;  /* 0x0000000469697c20 */ /* 0x000fe20008410000 */
[----:B------:R-:W-:-:S02]  /*128a0*/  FMUL.FTZ R107, R107, UR4 ;  /* 0x000000046b6b7c20 */ /* 0x000fc40008410000 */
[C---:B------:R-:W-:Y:S02]  /*128b0*/  HMMA.16816.F32 R72, R8.reuse, R68, RZ ;  /* 0x000000440848723c */ /* 0x040fe400000018ff */
[----:B------:R-:W-:Y:S01]  /*128c0*/  MUFU.TANH R187, R21 ;  /* 0x0000001500bb7308 */ /* 0x000fe20000002400 */
[----:B------:R-:W-:Y:S01]  /*128d0*/  FMUL.FTZ R102, R102, UR4 ;  /* 0x0000000466667c20 */ /* 0x000fe20008410000 */
[----:B------:R-:W-:Y:S01]  /*128e0*/  FMUL.FTZ R100, R100, UR4 ;  /* 0x0000000464647c20 */ /* 0x000fe20008410000 */
[----:B------:R-:W-:Y:S01]  /*128f0*/  FMUL.FTZ R101, R101, UR4 ;  /* 0x0000000465657c20 */ /* 0x000fe20008410000 */
[----:B------:R-:W-:Y:S02]  /*12900*/  FMUL.FTZ R103, R103, UR4 ;  /* 0x0000000467677c20 */ /* 0x000fe40008410000 */
[----:B------:R-:W-:Y:S02]  /*12910*/  HMMA.16816.F32 R64, R8, R60, RZ ;  /* 0x0000003c0840723c */ /* 0x000fe400000018ff */
[----:B------:R-:W-:Y:S01]  /*12920*/  MUFU.TANH R193, R22 ;  /* 0x0000001600c17308 */ /* 0x000fe20000002400 */
[----:B------:R-:W-:Y:S01]  /*12930*/  FMUL.FTZ R108, R108, UR4 ;  /* 0x000000046c6c7c20 */ /* 0x000fe20008410000 */
[----:B------:R-:W-:Y:S01]  /*12940*/  FMUL.FTZ R109, R109, UR4 ;  /* 0x000000046d6d7c20 */ /* 0x000fe20008410000 */
[----:B------:R-:W-:Y:S01]  /*12950*/  FMUL.FTZ R110, R110, UR4 ;  /* 0x000000046e6e7c20 */ /* 0x000fe20008410000 */
[----:B------:R-:W-:-:S02]  /*12960*/  FMUL.FTZ R233, R111, UR4 ;  /* 0x000000046fe97c20 */ /* 0x000fc40008410000 */
[----:B------:R-:W-:Y:S01]  /*12970*/  HMMA.16816.F32 R112, R136, R132, R112 ;  /* 0x000000848870723c */ /* 0x000fe20000001870 */
[----:B------:R-:W3:Y:S01]  /*12980*/  LDSM.16.M88.4 R132, [R3+0x2c00] ;  /* 0x002c00000384783b */ /* 0x000ee20000000200 */
[----:B------:R4:W-:Y:S06]  /*12990*/  MUFU.TANH R195, R23 ;  /* 0x0000001700c37308 */ /* 0x0009ec0000002400 */
[C---:B------:R-:W-:Y:S02]  /*129a0*/  HMMA.16816.F32 R96, R8.reuse, R92, RZ ;  /* 0x0000005c0860723c */ /* 0x040fe400000018ff */
[----:B------:R-:W-:Y:S06]  /*129b0*/  MUFU.TANH R231, R110 ;  /* 0x0000006e00e77308 */ /* 0x000fec0000002400 */
[----:B------:R-:W-:Y:S02]  /*129c0*/  HMMA.16816.F32 R88, R8, R84, RZ ;  /* 0x000000540858723c */ /* 0x000fe400000018ff */
[----:B------:R-:W-:Y:S01]  /*129d0*/  MUFU.TANH R243, R104 ;  /* 0x0000006800f37308 */ /* 0x000fe20000002400 */
[----:B------:R-:W-:Y:S01]  /*129e0*/  FMUL.FTZ R112, R112, UR4 ;  /* 0x0000000470707c20 */ /* 0x000fe20008410000 */
[----:B------:R-:W-:-:S04]  /*129f0*/  FMUL.FTZ R229, R113, UR4 ;  /* 0x0000000471e57c20 */ /* 0x000fc80008410000 */
[C---:B------:R-:W-:Y:S02]  /*12a00*/  HMMA.16816.F32 R80, R8.reuse, R76, RZ ;  /* 0x0000004c0850723c */ /* 0x040fe400000018ff */
[----:B------:R-:W-:Y:S06]  /*12a10*/  MUFU.TANH R227, R112 ;  /* 0x0000007000e37308 */ /* 0x000fec0000002400 */
        /* <DEDUP_REMOVED lines=8> */
[C---:B----4-:R-:W-:Y:S02]  /*12aa0*/  HMMA.16816.F32 R20, R8.reuse, R16, RZ ;  /* 0x000000100814723c */ /* 0x050fe400000018ff */
        /* <DEDUP_REMOVED lines=17> */
[C---:B------:R-:W-:Y:S08]  /*12bc0*/  HMMA.16816.F32 R24, R8.reuse, R26, RZ ;  /* 0x0000001a0818723c */ /* 0x040ff000000018ff */
[C---:B------:R-:W-:Y:S08]  /*12bd0*/  HMMA.16816.F32 R16, R8.reuse, R18, RZ ;  /* 0x000000120810723c */ /* 0x040ff000000018ff */
[----:B------:R-:W-:Y:S08]  /*12be0*/  HMMA.16816.F32 R12, R8, R116, RZ ;  /* 0x00000074080c723c */ /* 0x000ff000000018ff */
[C---:B-1----:R-:W-:Y:S01]  /*12bf0*/  HMMA.16816.F32 R72, R136.reuse, R124, R72 ;  /* 0x0000007c8848723c */ /* 0x042fe20000001848 */
[----:B------:R-:W-:Y:S07]  /*12c00*/  MUFU.TANH R125, R108 ;  /* 0x0000006c007d7308 */ /* 0x000fee0000002400 */
[----:B------:R-:W-:Y:S01]  /*12c10*/  HMMA.16816.F32 R64, R136, R140, R64 ;  /* 0x0000008c8840723c */ /* 0x000fe20000001840 */
[----:B------:R1:W-:Y:S07]  /*12c20*/  MUFU.TANH R141, R109 ;  /* 0x0000006d008d7308 */ /* 0x0003ee0000002400 */
[----:B------:R-:W-:Y:S01]  /*12c30*/  HMMA.16816.F32 R8, R8, R118, RZ ;  /* 0x000000760808723c */ /* 0x000fe200000018ff */
[----:B------:R-:W4:Y:S02]  /*12c40*/  LDSM.16.M88.4 R116, [R3+0x2800] ;  /* 0x002800000374783b */ /* 0x000f240000000200 */
[----:B------:R-:W-:-:S05]  /*12c50*/  FMUL.FTZ R74, R74, UR4 ;  /* 0x000000044a4a7c20 */ /* 0x000fca0008410000 */
[----:B--2---:R-:W-:Y:S01]  /*12c60*/  HMMA.16816.F32 R52, R136, R4, R52 ;  /* 0x000000048834723c */ /* 0x004fe20000001834 */
[----:B-1----:R-:W1:Y:S02]  /*12c70*/  LDSM.16.M88.4 R108, [R3+0x4c00] ;  /* 0x004c0000036c783b */ /* 0x002e640000000200 */
[----:B------:R-:W-:-:S05]  /*12c80*/  FMUL.FTZ R66, R66, UR4 ;  /* 0x0000000442427c20 */ /* 0x000fca0008410000 */
[C---:B------:R-:W-:Y:S01]  /*12c90*/  HMMA.16816.F32 R48, R136.reuse, R6, R48 ;  /* 0x000000068830723c */ /* 0x040fe20000001830 */
[----:B------:R-:W2:Y:S07]  /*12ca0*/  LDSM.16.M88.4 R4, [R3+0x4800] ;  /* 0x004800000304783b */ /* 0x000eae0000000200 */
[C---:B------:R-:W-:Y:S08]  /*12cb0*/  HMMA.16816.F32 R96, R136.reuse, R120, R96 ;  /* 0x000000788860723c */ /* 0x040ff00000001860 */
[----:B------:R-:W-:Y:S01]  /*12cc0*/  HMMA.16816.F32 R92, R136, R122, R92 ;  /* 0x0000007a885c723c */ /* 0x000fe2000000185c */
[----:B------:R-:W5:Y:S02]  /*12cd0*/  LDSM.16.M88.4 R120, [R3+0x4400] ;  /* 0x004400000378783b */ /* 0x000f640000000200 */
[----:B------:R-:W-:-:S05]  /*12ce0*/  FMUL.FTZ R50, R50, UR4 ;  /* 0x0000000432327c20 */ /* 0x000fca0008410000 */
[C---:B---3--:R-:W-:Y:S01]  /*12cf0*/  HMMA.16816.F32 R80, R136.reuse, R132, R80 ;  /* 0x000000848850723c */ /* 0x048fe20000001850 */
[----:B------:R-:W-:Y:S02]  /*12d00*/  FMUL.FTZ R133, R114, UR4 ;  /* 0x0000000472857c20 */ /* 0x000fe40008410000 */
[----:B------:R-:W-:Y:S01]  /*12d10*/  FMUL.FTZ R99, R99, UR4 ;  /* 0x0000000463637c20 */ /* 0x000fe20008410000 */
[----:B------:R-:W-:Y:S01]  /*12d20*/  FMUL.FTZ R98, R98, UR4 ;  /* 0x0000000462627c20 */ /* 0x000fe20008410000 */
[----:B------:R-:W-:Y:S01]  /*12d30*/  FMUL.FTZ R96, R96, UR4 ;  /* 0x0000000460607c20 */ /* 0x000fe20008410000 */
[----:B------:R-:W-:Y:S01]  /*12d40*/  FMUL.FTZ R97, R97, UR4 ;  /* 0x0000000461617c20 */ /* 0x000fe20008410000 */
[----:B------:R-:W-:Y:S01]  /*12d50*/  MUFU.TANH R133, R133 ;  /* 0x0000008500857308 */ /* 0x000fe20000002400 */
[----:B------:R-:W-:Y:S01]  /*12d60*/  HMMA.16816.F32 R76, R136, R134, R76 ;  /* 0x00000086884c723c */ /* 0x000fe2000000184c */
[----:B------:R-:W-:Y:S02]  /*12d70*/  FMUL.FTZ R135, R115, UR4 ;  /* 0x0000000473877c20 */ /* 0x000fe40008410000 */
[----:B------:R-:W3:Y:S01]  /*12d80*/  LDSM.16.M88.4 R112, [R3+0x4000] ;  /* 0x004000000370783b */ /* 0x000ee20000000200 */
[----:B------:R-:W-:Y:S01]  /*12d90*/  FMUL.FTZ R56, R94, UR4 ;  /* 0x000000045e387c20 */ /* 0x000fe20008410000 */
[----:B------:R-:W-:-:S02]  /*12da0*/  FMUL.FTZ R92, R92, UR4 ;  /* 0x000000045c5c7c20 */ /* 0x000fc40008410000 */
[----:B------:R-:W-:Y:S01]  /*12db0*/  MUFU.TANH R135, R135 ;  /* 0x0000008700877308 */ /* 0x000fe20000002400 */
[----:B----4-:R-:W-:Y:S03]  /*12dc0*/  HMMA.16816.F32 R88, R136, R116, R88 ;  /* 0x000000748858723c */ /* 0x010fe60000001858 */
[----:B------:R-:W-:-:S04]  /*12dd0*/  FMUL.FTZ R83, R83, UR4 ;  /* 0x0000000453537c20 */ /* 0x000fc80008410000 */
[----:B------:R-:W-:Y:S01]  /*12de0*/  MUFU.TANH R97, R97 ;  /* 0x0000006100617308 */ /* 0x000fe20000002400 */
[----:B------:R-:W-:Y:S01]  /*12df0*/  HMMA.16816.F32 R84, R136, R118, R84 ;  /* 0x000000768854723c */ /* 0x000fe20000001854 */
[----:B------:R4:W3:Y:S01]  /*12e00*/  LDSM.16.M88.4 R116, [R3+0x3c00] ;  /* 0x003c00000374783b */ /* 0x0008e20000000200 */
[----:B------:R-:W-:-:S04]  /*12e10*/  DEPBAR.LE SB0, 0x0 ;  /* 0x000080000000791a */ /* 0x000fc80000000000 */
[----:B------:R-:W-:Y:S01]  /*12e20*/  FMUL.FTZ R76, R76, UR4 ;  /* 0x000000044c4c7c20 */ /* 0x000fe20008410000 */
[----:B------:R-:W-:Y:S01]  /*12e30*/  MUFU.TANH R56, R56 ;  /* 0x0000003800387308 */ /* 0x000fe20000002400 */
[----:B-1----:R-:W-:Y:S01]  /*12e40*/  HMMA.16816.F32 R8, R136, R110, R8 ;  /* 0x0000006e8808723c */ /* 0x002fe20000001808 */
[----:B------:R-:W-:Y:S02]  /*12e50*/  FMUL.FTZ R79, R79, UR4 ;  /* 0x000000044f4f7c20 */ /* 0x000fe40008410000 */
[----:B------:R-:W-:-:S04]  /*12e60*/  FMUL.FTZ R104, R89, UR4 ;  /* 0x0000000459687c20 */ /* 0x000fc80008410000 */
[----:B------:R1:W-:Y:S01]  /*12e70*/  MUFU.TANH R111, R99 ;  /* 0x00000063006f7308 */ /* 0x0003e20000002400 */
[----:B------:R-:W-:Y:S03]  /*12e80*/  HMMA.16816.F32 R60, R136, R142, R60 ;  /* 0x0000008e883c723c */ /* 0x000fe6000000183c */
[----:B------:R-:W-:-:S04]  /*12e90*/  FMUL.FTZ R89, R85, UR4 ;  /* 0x0000000455597c20 */ /* 0x000fc80008410000 */
[----:B------:R-:W-:Y:S01]  /*12ea0*/  MUFU.TANH R79, R79 ;  /* 0x0000004f004f7308 */ /* 0x000fe20000002400 */
[----:B----4-:R-:W-:Y:S01]  /*12eb0*/  IMAD.SHL.U32 R3, R149, 0x2, RZ ;  /* 0x0000000295037824 */ /* 0x010fe200078e00ff */
[C---:B--2---:R-:W-:Y:S01]  /*12ec0*/  HMMA.16816.F32 R16, R136.reuse, R6, R16 ;  /* 0x000000068810723c */ /* 0x044fe20000001810 */
[----:B------:R-:W-:Y:S02]  /*12ed0*/  IMAD.SHL.U32 R6, R59, 0x100, RZ ;  /* 0x000001003b067824 */ /* 0x000fe400078e00ff */
[----:B------:R-:W-:Y:S01]  /*12ee0*/  FMUL.FTZ R58, R9, UR4 ;  /* 0x00000004093a7c20 */ /* 0x000fe20008410000 */
[----:B------:R-:W-:Y:S01]  /*12ef0*/  FMUL.FTZ R9, R86, UR4 ;  /* 0x0000000456097c20 */ /* 0x000fe20008410000 */
[----:B------:R-:W-:Y:S01]  /*12f00*/  LOP3.LUT R3, R3, 0x6, RZ, 0xc0, !PT ;  /* 0x0000000603037812 */ /* 0x000fe200078ec0ff */
[----:B------:R-:W-:Y:S01]  /*12f10*/  FMUL.FTZ R86, R55, UR4 ;  /* 0x0000000437567c20 */ /* 0x000fe20008410000 */
[----:B------:R2:W4:Y:S01]  /*12f20*/  MUFU.TANH R85, R58 ;  /* 0x0000003a00557308 */ /* 0x0005220000002400 */
[----:B------:R-:W-:Y:S01]  /*12f30*/  FMUL.FTZ R7, R95, UR4 ;  /* 0x000000045f077c20 */ /* 0x000fe20008410000 */
[----:B------:R-:W-:Y:S01]  /*12f40*/  LOP3.LUT R6, R6, R3, RZ, 0xfc, !PT ;  /* 0x0000000306067212 */ /* 0x000fe200078efcff */
[----:B-----5:R-:W-:Y:S01]  /*12f50*/  HMMA.16816.F32 R24, R136, R122, R24 ;  /* 0x0000007a8818723c */ /* 0x020fe20000001818 */
[----:B------:R-:W-:Y:S01]  /*12f60*/  FMUL.FTZ R123, R93, UR4 ;  /* 0x000000045d7b7c20 */ /* 0x000fe20008410000 */
[----:B------:R-:W-:Y:S01]  /*12f70*/  FMUL.FTZ R93, R87, UR4 ;  /* 0x00000004575d7c20 */ /* 0x000fe20008410000 */
[----:B-1----:R-:W-:Y:S01]  /*12f80*/  FMUL.FTZ R99, R61, UR4 ;  /* 0x000000043d637c20 */ /* 0x002fe20008410000 */
[----:B------:R-:W-:-:S02]  /*12f90*/  VIADD R87, R6, 0xfffffef9 ;  /* 0xfffffef906577836 */ /* 0x000fc40000000000 */
[----:B------:R-:W-:Y:S01]  /*12fa0*/  FMUL.FTZ R95, R91, UR4 ;  /* 0x000000045b5f7c20 */ /* 0x000fe20008410000 */
[----:B------:R-:W-:Y:S02]  /*12fb0*/  VIADD R55, R6, 0xfffffe01 ;  /* 0xfffffe0106377836 */ /* 0x000fe40000000000 */
[----:B------:R-:W-:Y:S01]  /*12fc0*/  FMUL.FTZ R91, R84, UR4 ;  /* 0x00000004545b7c20 */ /* 0x000fe20008410000 */
[C---:B---3--:R-:W-:Y:S01]  /*12fd0*/  HMMA.16816.F32 R32, R136.reuse, R114, R32 ;  /* 0x000000728820723c */ /* 0x048fe20000001820 */
[----:B------:R1:W-:Y:S01]  /*12fe0*/  MUFU.TANH R115, R102 ;  /* 0x0000006600737308 */ /* 0x0003e20000002400 */
[----:B------:R-:W-:Y:S01]  /*12ff0*/  I2FP.F32.U32 R61, R87 ;  /* 0x00000057003d7245 */ /* 0x000fe20000201000 */
[----:B------:R-:W-:Y:S01]  /*13000*/  FMUL.FTZ R84, R49, UR4 ;  /* 0x0000000431547c20 */ /* 0x000fe20008410000 */
[-C--:B------:R-:W-:Y:S01]  /*13010*/  ISETP.GE.AND P0, PT, R87, R0.reuse, PT ;  /* 0x000000005700720c */ /* 0x080fe20003f06270 */
[----:B------:R-:W-:Y:S02]  /*13020*/  VIADD R143, R6, 0xfffffe18 ;  /* 0xfffffe18068f7836 */ /* 0x000fe40000000000 */
[----:B--2---:R-:W-:Y:S01]  /*13030*/  FMUL.FTZ R58, R52, UR4 ;  /* 0x00000004343a7c20 */ /* 0x004fe20008410000 */
[----:B----4-:R-:W-:Y:S01]  /*13040*/  FFMA.FTZ R52, R152, R61, R85 ;  /* 0x0000003d98347223 */ /* 0x010fe20000010055 */
[C---:B------:R-:W-:Y:S01]  /*13050*/  HMMA.16816.F32 R20, R136.reuse, R4, R20 ;  /* 0x000000048814723c */ /* 0x040fe20000001814 */
[----:B------:R-:W-:Y:S01]  /*13060*/  FMUL.FTZ R4, R90, UR4 ;  /* 0x000000045a047c20 */ /* 0x000fe20008410000 */
[----:B------:R-:W-:Y:S01]  /*13070*/  FMUL.FTZ R90, R54, UR4 ;  /* 0x00000004365a7c20 */ /* 0x000fe20008410000 */
[C---:B------:R-:W-:Y:S01]  /*13080*/  ISETP.GE.AND P3, PT, R55.reuse, R0, PT ;  /* 0x000000003700720c */ /* 0x040fe20003f66270 */
[----:B------:R2:W-:Y:S01]  /*13090*/  MUFU.TANH R49, R7 ;  /* 0x0000000700317308 */ /* 0x0005e20000002400 */
[----:B------:R-:W-:Y:S01]  /*130a0*/  FSEL R52, R52, -INF , !P0 ;  /* 0xff80000034347808 */ /* 0x000fe20004000000 */
[----:B------:R-:W-:Y:S01]  /*130b0*/  FMUL.FTZ R5, R88, UR4 ;  /* 0x0000000458057c20 */ /* 0x000fe20008410000 */
[----:B------:R-:W-:Y:S01]  /*130c0*/  ISETP.GE.AND P0, PT, R55, R2, PT ;  /* 0x000000023700720c */ /* 0x000fe20003f06270 */
[C---:B------:R-:W-:Y:S01]  /*130d0*/  HMMA.16816.F32 R44, R136.reuse, R116, R44 ;  /* 0x00000074882c723c */ /* 0x040fe2000000182c */
[----:B------:R-:W-:Y:S01]  /*130e0*/  I2FP.F32.U32 R94, R55 ;  /* 0x00000037005e7245 */ /* 0x000fe20000201000 */
[----:B-1----:R-:W-:Y:S01]  /*130f0*/  FMUL.FTZ R102, R62, UR4 ;  /* 0x000000043e667c20 */ /* 0x002fe20008410000 */
[----:B------:R-:W-:Y:S01]  /*13100*/  FMUL.FTZ R62, R63, UR4 ;  /* 0x000000043f3e7c20 */ /* 0x000fe20008410000 */
[----:B------:R-:W-:Y:S01]  /*13110*/  VIADD R63, R6, 0xfffffe00 ;  /* 0xfffffe00063f7836 */ /* 0x000fe20000000000 */
[----:B------:R1:W-:Y:S01]  /*13120*/  MUFU.TANH R117, R105 ;  /* 0x0000006900757308 */ /* 0x0003e20000002400 */
[----:B------:R-:W-:Y:S01]  /*13130*/  FFMA.FTZ R94, R152, R94, R177 ;  /* 0x0000005e985e7223 */ /* 0x000fe200000100b1 */
[----:B------:R-:W-:Y:S01]  /*13140*/  FMUL.FTZ R88, R51, UR4 ;  /* 0x0000000433587c20 */ /* 0x000fe20008410000 */
[C---:B------:R-:W-:Y:S01]  /*13150*/  HMMA.16816.F32 R12, R136.reuse, R108, R12 ;  /* 0x0000006c880c723c */ /* 0x040fe2000000180c */
[----:B------:R-:W-:Y:S01]  /*13160*/  I2FP.F32.U32 R54, R63 ;  /* 0x0000003f00367245 */ /* 0x000fe20000201000 */
[----:B------:R-:W-:Y:S01]  /*13170*/  FMUL.FTZ R177, R81, UR4 ;  /* 0x0000000451b17c20 */ /* 0x000fe20008410000 */
[C---:B------:R-:W-:Y:S01]  /*13180*/  ISETP.GE.AND P1, PT, R63.reuse, R2, PT ;  /* 0x000000023f00720c */ /* 0x040fe20003f26270 */
[----:B------:R-:W-:Y:S01]  /*13190*/  VIADD R81, R6, 0xfffffe20 ;  /* 0xfffffe2006517836 */ /* 0x000fe20000000000 */
[----:B------:R3:W-:Y:S01]  /*131a0*/  MUFU.TANH R109, R98 ;  /* 0x00000062006d7308 */ /* 0x0007e20000002400 */
[----:B------:R-:W-:Y:S01]  /*131b0*/  FFMA.FTZ R54, R152, R54, R155 ;  /* 0x0000003698367223 */ /* 0x000fe2000001009b */
[----:B------:R-:W-:Y:S01]  /*131c0*/  ISETP.GE.AND P2, PT, R63, R0, PT ;  /* 0x000000003f00720c */ /* 0x000fe20003f46270 */
[----:B------:R-:W-:Y:S01]  /*131d0*/  HMMA.16816.F32 R28, R136, R120, R28 ;  /* 0x00000078881c723c */ /* 0x000fe2000000181c */
[----:B------:R-:W-:Y:S01]  /*131e0*/  ISETP.GE.AND P5, PT, R87, R2, PT ;  /* 0x000000025700720c */ /* 0x000fe20003fa6270 */
[----:B------:R-:W-:Y:S01]  /*131f0*/  FMUL.FTZ R35, R35, UR4 ;  /* 0x0000000423237c20 */ /* 0x000fe20008410000 */
[----:B--2---:R-:W-:Y:S01]  /*13200*/  FSEL R7, R54, -INF , !P1 ;  /* 0xff80000036077808 */ /* 0x004fe20004800000 */
[----:B------:R-:W-:Y:S01]  /*13210*/  FMUL.FTZ R46, R46, UR4 ;  /* 0x000000042e2e7c20 */ /* 0x000fe20008410000 */
[----:B------:R2:W-:Y:S01]  /*13220*/  MUFU.TANH R121, R96 ;  /* 0x0000006000797308 */ /* 0x0005e20000002400 */
[----:B-1----:R-:W-:-:S02]  /*13230*/  VIADD R105, R6, 0xfffffe10 ;  /* 0xfffffe1006697836 */ /* 0x002fc40000000000 */
[----:B------:R-:W-:Y:S01]  /*13240*/  FMUL.FTZ R32, R32, UR4 ;  /* 0x0000000420207c20 */ /* 0x000fe20008410000 */
[C---:B------:R-:W-:Y:S01]  /*13250*/  HMMA.16816.F32 R36, R136.reuse, R112, R36 ;  /* 0x000000708824723c */ /* 0x040fe20000001824 */
[----:B------:R-:W-:Y:S01]  /*13260*/  FMUL.FTZ R33, R33, UR4 ;  /* 0x0000000421217c20 */ /* 0x000fe20008410000 */
[----:B------:R-:W-:Y:S01]  /*13270*/  FMUL.FTZ R34, R34, UR4 ;  /* 0x0000000422227c20 */ /* 0x000fe20008410000 */
[----:B------:R-:W-:Y:S01]  /*13280*/  FMUL.FTZ R17, R17, UR4 ;  /* 0x0000000411117c20 */ /* 0x000fe20008410000 */
[----:B------:R-:W-:Y:S01]  /*13290*/  FMUL.FTZ R14, R14, UR4 ;  /* 0x000000040e0e7c20 */ /* 0x000fe20008410000 */
[----:B------:R1:W-:Y:S01]  /*132a0*/  MUFU.TANH R113, R100 ;  /* 0x0000006400717308 */ /* 0x0003e20000002400 */
[----:B---3--:R-:W-:Y:S01]  /*132b0*/  FMUL.FTZ R98, R53, UR4 ;  /* 0x0000000435627c20 */ /* 0x008fe20008410000 */
[----:B------:R-:W-:Y:S01]  /*132c0*/  I2FP.F32.U32 R53, R63 ;  /* 0x0000003f00357245 */ /* 0x000fe20000201000 */
[C---:B------:R-:W-:Y:S01]  /*132d0*/  HMMA.16816.F32 R40, R136.reuse, R118, R40 ;  /* 0x000000768828723c */ /* 0x040fe20000001828 */
[----:B------:R-:W-:Y:S01]  /*132e0*/  FMUL.FTZ R13, R13, UR4 ;  /* 0x000000040d0d7c20 */ /* 0x000fe20008410000 */
[----:B------:R-:W-:Y:S01]  /*132f0*/  FMUL.FTZ R15, R15, UR4 ;  /* 0x000000040f0f7c20 */ /* 0x000fe20008410000 */
[----:B------:R-:W-:Y:S01]  /*13300*/  FMUL.FTZ R31, R31, UR4 ;  /* 0x000000041f1f7c20 */ /* 0x000fe20008410000 */
[----:B------:R-:W-:Y:S01]  /*13310*/  FFMA.FTZ R63, R152, R53, R57 ;  /* 0x00000035983f7223 */ /* 0x000fe20000010039 */
[C---:B------:R-:W-:Y:S01]  /*13320*/  VIADD R53, R6.reuse, 0xfffffe09 ;  /* 0xfffffe0906357836 */ /* 0x040fe20000000000 */
[----:B--2---:R-:W-:Y:S01]  /*13330*/  I2FP.F32.U32 R96, R55 ;  /* 0x0000003700607245 */ /* 0x004fe20000201000 */
[----:B------:R-:W-:Y:S01]  /*13340*/  VIADD R55, R6, 0xfffffe08 ;  /* 0xfffffe0806377836 */ /* 0x000fe20000000000 */
[----:B------:R2:W3:Y:S01]  /*13350*/  MUFU.TANH R119, R106 ;  /* 0x0000006a00777308 */ /* 0x0004e20000002400 */
[----:B------:R-:W-:Y:S01]  /*13360*/  FSEL R63, R63, -INF , !P2 ;  /* 0xff8000003f3f7808 */ /* 0x000fe20005000000 */
[----:B------:R-:W-:Y:S01]  /*13370*/  HMMA.16816.F32 R68, R136, R126, R68 ;  /* 0x0000007e8844723c */ /* 0x000fe20000001844 */
[----:B------:R-:W-:Y:S01]  /*13380*/  FFMA.FTZ R57, R152, R96, R145 ;  /* 0x0000006098397223 */ /* 0x000fe20000010091 */
[-C--:B------:R-:W-:Y:S01]  /*13390*/  I2FP.F32.U32 R54, R55.reuse ;  /* 0x0000003700367245 */ /* 0x080fe20000201000 */
[----:B------:R-:W-:Y:S01]  /*133a0*/  FMUL.FTZ R96, R44, UR4 ;  /* 0x000000042c607c20 */ /* 0x000fe20008410000 */
[----:B-1----:R-:W-:Y:S01]  /*133b0*/  FMUL.FTZ R100, R60, UR4 ;  /* 0x000000043c647c20 */ /* 0x002fe20008410000 */
[----:B------:R-:W-:Y:S01]  /*133c0*/  ISETP.GE.AND P1, PT, R55, R2, PT ;  /* 0x000000023700720c */ /* 0x000fe20003f26270 */
[----:B------:R1:W4:Y:S01]  /*133d0*/  MUFU.TANH R60, R92 ;  /* 0x0000005c003c7308 */ /* 0x0003220000002400 */
[C---:B------:R-:W-:Y:S01]  /*133e0*/  FFMA.FTZ R54, R152.reuse, R54, R193 ;  /* 0x0000003698367223 */ /* 0x040fe200000100c1 */
[----:B------:R-:W-:Y:S01]  /*133f0*/  I2FP.F32.U32 R51, R55 ;  /* 0x0000003700337245 */ /* 0x000fe20000201000 */
[----:B------:R-:W-:Y:S01]  /*13400*/  FMUL.FTZ R44, R47, UR4 ;  /* 0x000000042f2c7c20 */ /* 0x000fe20008410000 */
[----:B------:R-:W-:Y:S01]  /*13410*/  FSEL R57, R57, -INF , !P3 ;  /* 0xff80000039397808 */ /* 0x000fe20005800000 */
[----:B------:R-:W-:Y:S01]  /*13420*/  FMUL.FTZ R193, R67, UR4 ;  /* 0x0000000443c17c20 */ /* 0x000fe20008410000 */
[-C--:B------:R-:W-:Y:S01]  /*13430*/  ISETP.GE.AND P3, PT, R53, R0.reuse, PT ;  /* 0x000000003500720c */ /* 0x080fe20003f66270 */
[----:B------:R-:W-:Y:S01]  /*13440*/  FFMA.FTZ R51, R152, R51, R183 ;  /* 0x0000003398337223 */ /* 0x000fe200000100b7 */
[-C--:B------:R-:W-:Y:S01]  /*13450*/  I2FP.F32.U32 R108, R53.reuse ;  /* 0x00000035006c7245 */ /* 0x080fe20000201000 */
[----:B------:R-:W-:Y:S01]  /*13460*/  MUFU.TANH R145, R104 ;  /* 0x0000006800917308 */ /* 0x000fe20000002400 */
[----:B--2---:R-:W-:Y:S01]  /*13470*/  I2FP.F32.U32 R106, R53 ;  /* 0x00000035006a7245 */ /* 0x004fe20000201000 */
[----:B------:R-:W-:Y:S01]  /*13480*/  FMUL.FTZ R183, R82, UR4 ;  /* 0x0000000452b77c20 */ /* 0x000fe20008410000 */
[----:B------:R-:W-:Y:S01]  /*13490*/  ISETP.GE.AND P2, PT, R55, R0, PT ;  /* 0x000000003700720c */ /* 0x000fe20003f46270 */
[C---:B------:R-:W-:Y:S01]  /*134a0*/  FFMA.FTZ R85, R152.reuse, R108, R187 ;  /* 0x0000006c98557223 */ /* 0x040fe200000100bb */
[----:B------:R-:W-:Y:S01]  /*134b0*/  I2FP.F32.U32 R55, R105 ;  /* 0x0000006900377245 */ /* 0x000fe20000201000 */
[----:B------:R-:W-:Y:S01]  /*134c0*/  FFMA.FTZ R106, R152, R106, R195 ;  /* 0x0000006a986a7223 */ /* 0x000fe200000100c3 */
[----:B------:R-:W-:Y:S01]  /*134d0*/  FSEL R87, R51, -INF , !P2 ;  /* 0xff80000033577808 */ /* 0x000fe20005000000 */
[----:B-1----:R-:W-:Y:S01]  /*134e0*/  FMUL.FTZ R92, R48, UR4 ;  /* 0x00000004305c7c20 */ /* 0x002fe20008410000 */
[----:B------:R-:W-:Y:S01]  /*134f0*/  ISETP.GE.AND P2, PT, R105, R0, PT ;  /* 0x000000006900720c */ /* 0x000fe20003f46270 */
[----:B------:R1:W-:Y:S01]  /*13500*/  MUFU.TANH R48, R5 ;  /* 0x0000000500307308 */ /* 0x0003e20000002400 */
[----:B------:R-:W-:Y:S01]  /*13510*/  FFMA.FTZ R55, R152, R55, R197 ;  /* 0x0000003798377223 */ /* 0x000fe200000100c5 */
[----:B------:R-:W-:Y:S01]  /*13520*/  FSEL R85, R85, -INF , !P3 ;  /* 0xff80000055557808 */ /* 0x000fe20005800000 */
[----:B------:R-:W-:Y:S01]  /*13530*/  FMUL.FTZ R187, R65, UR4 ;  /* 0x0000000441bb7c20 */ /* 0x000fe20008410000 */
[----:B------:R-:W-:Y:S01]  /*13540*/  FMUL.FTZ R39, R39, UR4 ;  /* 0x0000000427277c20 */ /* 0x000fe20008410000 */
[----:B------:R-:W-:Y:S01]  /*13550*/  FMUL.FTZ R40, R40, UR4 ;  /* 0x0000000428287c20 */ /* 0x000fe20008410000 */
[----:B------:R-:W-:Y:S01]  /*13560*/  FMUL.FTZ R41, R41, UR4 ;  /* 0x0000000429297c20 */ /* 0x000fe20008410000 */
[----:B------:R-:W-:Y:S01]  /*13570*/  FMUL.FTZ R42, R42, UR4 ;  /* 0x000000042a2a7c20 */ /* 0x000fe20008410000 */
[----:B------:R2:W-:Y:S01]  /*13580*/  MUFU.TANH R51, R91 ;  /* 0x0000005b00337308 */ /* 0x0005e20000002400 */
[----:B------:R-:W-:Y:S01]  /*13590*/  FMUL.FTZ R43, R43, UR4 ;  /* 0x000000042b2b7c20 */ /* 0x000fe20008410000 */
[----:B------:R-:W-:Y:S01]  /*135a0*/  FMUL.FTZ R38, R38, UR4 ;  /* 0x0000000426267c20 */ /* 0x000fe20008410000 */
[----:B------:R-:W-:Y:S01]  /*135b0*/  FMUL.FTZ R70, R70, UR4 ;  /* 0x0000000446467c20 */ /* 0x000fe20008410000 */
[----:B------:R-:W-:-:S04]  /*135c0*/  FMUL.FTZ R11, R11, UR4 ;  /* 0x000000040b0b7c20 */ /* 0x000fc80008410000 */
[----:B------:R5:W-:Y:S01]  /*135d0*/  MUFU.TANH R47, R95 ;  /* 0x0000005f002f7308 */ /* 0x000be20000002400 */
[----:B-1----:R-:W-:Y:S01]  /*135e0*/  FSEL R5, R94, -INF , !P0 ;  /* 0xff8000005e057808 */ /* 0x002fe20004000000 */
[----:B------:R-:W-:Y:S01]  /*135f0*/  FMUL.FTZ R94, R45, UR4 ;  /* 0x000000042d5e7c20 */ /* 0x000fe20008410000 */
[----:B------:R-:W-:Y:S01]  /*13600*/  ISETP.GE.AND P0, PT, R53, R2, PT ;  /* 0x000000023500720c */ /* 0x000fe20003f06270 */
[----:B------:R-:W-:-:S03]  /*13610*/  VIADD R53, R6, 0xfffffe11 ;  /* 0xfffffe1106357836 */ /* 0x000fc60000000000 */
[----:B------:R-:W-:Y:S01]  /*13620*/  FSEL R249, R106, -INF , !P0 ;  /* 0xff8000006af97808 */ /* 0x000fe20004000000 */
[----:B------:R1:W-:Y:S01]  /*13630*/  MUFU.TANH R45, R4 ;  /* 0x00000004002d7308 */ /* 0x0003e20000002400 */
[-C--:B------:R-:W-:Y:S02]  /*13640*/  I2FP.F32.U32 R106, R53.reuse ;  /* 0x00000035006a7245 */ /* 0x080fe40000201000 */
[----:B------:R-:W-:Y:S02]  /*13650*/  I2FP.F32.U32 R104, R53 ;  /* 0x0000003500687245 */ /* 0x000fe40000201000 */
[----:B------:R-:W-:Y:S01]  /*13660*/  ISETP.GE.AND P3, PT, R53, R0, PT ;  /* 0x000000003500720c */ /* 0x000fe20003f66270 */
[C---:B------:R-:W-:Y:S01]  /*13670*/  FFMA.FTZ R106, R152.reuse, R106, R199 ;  /* 0x0000006a986a7223 */ /* 0x040fe200000100c7 */
[----:B--2---:R-:W-:Y:S01]  /*13680*/  FSEL R91, R55, -INF , !P2 ;  /* 0xff800000375b7808 */ /* 0x004fe20005000000 */
[----:B------:R-:W-:Y:S01]  /*13690*/  FFMA.FTZ R104, R152, R104, R203 ;  /* 0x0000006898687223 */ /* 0x000fe200000100cb */
[----:B------:R-:W-:Y:S01]  /*136a0*/  ISETP.GE.AND P0, PT, R53, R2, PT ;  /* 0x000000023500720c */ /* 0x000fe20003f06270 */
[----:B-----5:R-:W-:Y:S01]  /*136b0*/  VIADD R95, R6, 0xfffffe19 ;  /* 0xfffffe19065f7836 */ /* 0x020fe20000000000 */
[----:B------:R-:W-:Y:S01]  /*136c0*/  ISETP.GE.AND P2, PT, R143, R0, PT ;  /* 0x000000008f00720c */ /* 0x000fe20003f46270 */
[----:B------:R2:W-:Y:S01]  /*136d0*/  MUFU.TANH R53, R89 ;  /* 0x0000005900357308 */ /* 0x0005e20000002400 */
[----:B-1----:R-:W-:-:S02]  /*136e0*/  FSEL R4, R54, -INF , !P1 ;  /* 0xff80000036047808 */ /* 0x002fc40004800000 */
[----:B------:R-:W-:-:S05]  /*136f0*/  I2FP.F32.U32 R54, R105 ;  /* 0x0000006900367245 */ /* 0x000fca0000201000 */
[----:B------:R1:W-:Y:S01]  /*13700*/  MUFU.TANH R155, R9 ;  /* 0x00000009009b7308 */ /* 0x0003e20000002400 */
[----:B------:R-:W-:Y:S02]  /*13710*/  ISETP.GE.AND P1, PT, R105, R2, PT ;  /* 0x000000026900720c */ /* 0x000fe40003f26270 */
[----:B------:R-:W-:Y:S01]  /*13720*/  I2FP.F32.U32 R105, R143 ;  /* 0x0000008f00697245 */ /* 0x000fe20000201000 */
[----:B------:R-:W-:Y:S01]  /*13730*/  FFMA.FTZ R54, R152, R54, R201 ;  /* 0x0000003698367223 */ /* 0x000fe200000100c9 */
[----:B------:R-:W-:-:S03]  /*13740*/  VIADD R201, R6, 0xfffffe41 ;  /* 0xfffffe4106c97836 */ /* 0x000fc60000000000 */
[----:B------:R-:W-:Y:S01]  /*13750*/  FFMA.FTZ R205, R152, R105, R205 ;  /* 0x0000006998cd7223 */ /* 0x000fe200000100cd */
[----:B------:R-:W-:Y:S01]  /*13760*/  FSEL R251, R54, -INF , !P1 ;  /* 0xff80000036fb7808 */ /* 0x000fe20004800000 */
[----:B------:R5:W-:Y:S01]  /*13770*/  MUFU.TANH R55, R93 ;  /* 0x0000005d00377308 */ /* 0x000be20000002400 */
[----:B------:R-:W-:Y:S02]  /*13780*/  ISETP.GE.AND P1, PT, R143, R2, PT ;  /* 0x000000028f00720c */ /* 0x000fe40003f26270 */
[----:B------:R-:W-:Y:S01]  /*13790*/  I2FP.F32.U32 R54, R143 ;  /* 0x0000008f00367245 */ /* 0x000fe20000201000 */
[----:B------:R-:W-:Y:S01]  /*137a0*/  VIADD R143, R6, 0xfffffe21 ;  /* 0xfffffe21068f7836 */ /* 0x000fe20000000000 */
[----:B--2---:R-:W-:Y:S01]  /*137b0*/  FSEL R89, R106, -INF , !P3 ;  /* 0xff8000006a597808 */ /* 0x004fe20005800000 */
[----:B------:R-:W-:Y:S01]  /*137c0*/  FMUL.FTZ R106, R80, UR4 ;  /* 0x00000004506a7c20 */ /* 0x000fe20008410000 */
[----:B-1----:R-:W-:Y:S01]  /*137d0*/  FSEL R9, R104, -INF , !P0 ;  /* 0xff80000068097808 */ /* 0x002fe20004000000 */
[----:B------:R-:W-:Y:S01]  /*137e0*/  FFMA.FTZ R54, R152, R54, R209 ;  /* 0x0000003698367223 */ /* 0x000fe200000100d1 */
[-C--:B------:R-:W-:Y:S01]  /*137f0*/  I2FP.F32.U32 R104, R95.reuse ;  /* 0x0000005f00687245 */ /* 0x080fe20000201000 */
[----:B------:R-:W-:Y:S01]  /*13800*/  MUFU.TANH R195, R100 ;  /* 0x0000006400c37308 */ /* 0x000fe20000002400 */
[----:B------:R-:W-:-:S02]  /*13810*/  I2FP.F32.U32 R80, R95 ;  /* 0x0000005f00507245 */ /* 0x000fc40000201000 */
[----:B------:R-:W-:Y:S01]  /*13820*/  I2FP.F32.U32 R82, R143 ;  /* 0x0000008f00527245 */ /* 0x000fe20000201000 */
[C---:B------:R-:W-:Y:S01]  /*13830*/  FFMA.FTZ R207, R152.reuse, R104, R207 ;  /* 0x0000006898cf7223 */ /* 0x040fe200000100cf */
[C---:B------:R-:W-:Y:S01]  /*13840*/  ISETP.GE.AND P3, PT, R95.reuse, R0, PT ;  /* 0x000000005f00720c */ /* 0x040fe20003f66270 */
[C---:B------:R-:W-:Y:S01]  /*13850*/  FFMA.FTZ R105, R152.reuse, R80, R211 ;  /* 0x0000005098697223 */ /* 0x040fe200000100d3 */
[----:B------:R-:W-:Y:S01]  /*13860*/  ISETP.GE.AND P0, PT, R95, R2, PT ;  /* 0x000000025f00720c */ /* 0x000fe20003f06270 */
[----:B------:R-:W-:Y:S01]  /*13870*/  FFMA.FTZ R65, R152, R82, R147 ;  /* 0x0000005298417223 */ /* 0x000fe20000010093 */
[-C--:B------:R-:W-:Y:S01]  /*13880*/  I2FP.F32.U32 R104, R81.reuse ;  /* 0x0000005100687245 */ /* 0x080fe20000201000 */
[----:B------:R-:W-:Y:S01]  /*13890*/  VIADD R147, R6, 0xfffffe28 ;  /* 0xfffffe2806937836 */ /* 0x000fe20000000000 */
[----:B------:R-:W-:Y:S01]  /*138a0*/  I2FP.F32.U32 R80, R81 ;  /* 0x0000005100507245 */ /* 0x000fe20000201000 */
[----:B------:R1:W-:Y:S01]  /*138b0*/  MUFU.TANH R95, R106 ;  /* 0x0000006a005f7308 */ /* 0x0003e20000002400 */
[----:B------:R-:W-:Y:S01]  /*138c0*/  FSEL R247, R54, -INF , !P1 ;  /* 0xff80000036f77808 */ /* 0x000fe20004800000 */
[C---:B------:R-:W-:Y:S01]  /*138d0*/  FFMA.FTZ R213, R152.reuse, R104, R213 ;  /* 0x0000006898d57223 */ /* 0x040fe200000100d5 */
[----:B-----5:R-:W-:Y:S01]  /*138e0*/  FSEL R93, R205, -INF , !P2 ;  /* 0xff800000cd5d7808 */ /* 0x020fe20005000000 */
[----:B------:R-:W-:Y:S01]  /*138f0*/  FFMA.FTZ R215, R152, R80, R215 ;  /* 0x0000005098d77223 */ /* 0x000fe200000100d7 */
[----:B------:R-:W-:Y:S01]  /*13900*/  I2FP.F32.U32 R54, R143 ;  /* 0x0000008f00367245 */ /* 0x000fe20000201000 */
[----:B------:R-:W-:Y:S01]  /*13910*/  FMUL.FTZ R104, R36, UR4 ;  /* 0x0000000424687c20 */ /* 0x000fe20008410000 */
[C---:B------:R-:W-:Y:S01]  /*13920*/  ISETP.GE.AND P2, PT, R81.reuse, R0, PT ;  /* 0x000000005100720c */ /* 0x040fe20003f46270 */
[----:B------:R2:W-:Y:S01]  /*13930*/  MUFU.TANH R199, R102 ;  /* 0x0000006600c77308 */ /* 0x0005e20000002400 */
[----:B------:R-:W-:Y:S01]  /*13940*/  ISETP.GE.AND P1, PT, R81, R2, PT ;  /* 0x000000025100720c */ /* 0x000fe20003f26270 */
[----:B------:R-:W-:Y:S01]  /*13950*/  FFMA.FTZ R217, R152, R54, R217 ;  /* 0x0000003698d97223 */ /* 0x000fe200000100d9 */
[----:B------:R-:W-:Y:S01]  /*13960*/  FSEL R81, R207, -INF , !P3 ;  /* 0xff800000cf517808 */ /* 0x000fe20005800000 */
[----:B------:R-:W-:Y:S01]  /*13970*/  FMUL.FTZ R36, R37, UR4 ;  /* 0x0000000425247c20 */ /* 0x000fe20008410000 */
[----:B------:R-:W-:-:S02]  /*13980*/  FSEL R105, R105, -INF , !P0 ;  /* 0xff80000069697808 */ /* 0x000fc40004000000 */
[C---:B------:R-:W-:Y:S01]  /*13990*/  ISETP.GE.AND P3, PT, R143.reuse, R0, PT ;  /* 0x000000008f00720c */ /* 0x040fe20003f66270 */
[----:B------:R5:W-:Y:S01]  /*139a0*/  MUFU.TANH R37, R99 ;  /* 0x0000006300257308 */ /* 0x000be20000002400 */
[----:B------:R-:W-:Y:S01]  /*139b0*/  ISETP.GE.AND P0, PT, R143, R2, PT ;  /* 0x000000028f00720c */ /* 0x000fe20003f06270 */
[----:B------:R-:W-:Y:S01]  /*139c0*/  VIADD R143, R6, 0xfffffe29 ;  /* 0xfffffe29068f7836 */ /* 0x000fe20000000000 */
[-C--:B------:R-:W-:Y:S02]  /*139d0*/  I2FP.F32.U32 R80, R147.reuse ;  /* 0x0000009300507245 */ /* 0x080fe40000201000 */
[----:B------:R-:W-:Y:S02]  /*139e0*/  FSEL R67, R213, -INF , !P2 ;  /* 0xff800000d5437808 */ /* 0x000fe40005000000 */
[----:B------:R-:W-:Y:S01]  /*139f0*/  FSEL R245, R215, -INF , !P1 ;  /* 0xff800000d7f57808 */ /* 0x000fe20004800000 */
[----:B------:R-:W-:Y:S01]  /*13a00*/  FFMA.FTZ R80, R152, R80, R219 ;  /* 0x0000005098507223 */ /* 0x000fe200000100db */
[----:B------:R-:W-:Y:S01]  /*13a10*/  I2FP.F32.U32 R54, R147 ;  /* 0x0000009300367245 */ /* 0x000fe20000201000 */
[----:B------:R-:W-:Y:S01]  /*13a20*/  MUFU.TANH R197, R62 ;  /* 0x0000003e00c57308 */ /* 0x000fe20000002400 */
[----:B------:R-:W-:-:S02]  /*13a30*/  ISETP.GE.AND P2, PT, R147, R0, PT ;  /* 0x000000009300720c */ /* 0x000fc40003f46270 */
[----:B------:R-:W-:Y:S01]  /*13a40*/  ISETP.GE.AND P1, PT, R147, R2, PT ;  /* 0x000000029300720c */ /* 0x000fe20003f26270 */
[----:B------:R-:W-:Y:S01]  /*13a50*/  VIADD R147, R6, 0xfffffe30 ;  /* 0xfffffe3006937836 */ /* 0x000fe20000000000 */
[----:B------:R-:W-:Y:S01]  /*13a60*/  I2FP.F32.U32 R82, R143 ;  /* 0x0000008f00527245 */ /* 0x000fe20000201000 */
[C---:B------:R-:W-:Y:S01]  /*13a70*/  FFMA.FTZ R223, R152.reuse, R54, R223 ;  /* 0x0000003698df7223 */ /* 0x040fe200000100df */
[----:B------:R-:W-:Y:S01]  /*13a80*/  FSEL R65, R65, -INF , !P3 ;  /* 0xff80000041417808 */ /* 0x000fe20005800000 */
[----:B------:R-:W-:Y:S01]  /*13a90*/  MUFU.TANH R203, R58 ;  /* 0x0000003a00cb7308 */ /* 0x000fe20000002400 */
[----:B------:R-:W-:Y:S01]  /*13aa0*/  FSEL R239, R217, -INF , !P0 ;  /* 0xff800000d9ef7808 */ /* 0x000fe20004000000 */
[----:B------:R-:W-:Y:S01]  /*13ab0*/  FFMA.FTZ R225, R152, R82, R225 ;  /* 0x0000005298e17223 */ /* 0x000fe200000100e1 */
[C---:B------:R-:W-:Y:S02]  /*13ac0*/  ISETP.GE.AND P3, PT, R143.reuse, R0, PT ;  /* 0x000000008f00720c */ /* 0x040fe40003f66270 */
[----:B------:R-:W-:-:S02]  /*13ad0*/  ISETP.GE.AND P0, PT, R143, R2, PT ;  /* 0x000000028f00720c */ /* 0x000fc40003f06270 */
[----:B-1----:R-:W-:Y:S01]  /*13ae0*/  I2FP.F32.U32 R106, R143 ;  /* 0x0000008f006a7245 */ /* 0x002fe20000201000 */
[----:B------:R-:W-:Y:S01]  /*13af0*/  VIADD R143, R6, 0xfffffe31 ;  /* 0xfffffe31068f7836 */ /* 0x000fe20000000000 */
[----:B------:R-:W-:Y:S01]  /*13b00*/  FSEL R54, R80, -INF , !P2 ;  /* 0xff80000050367808 */ /* 0x000fe20005000000 */
[----:B------:R1:W-:Y:S01]  /*13b10*/  MUFU.TANH R207, R90 ;  /* 0x0000005a00cf7308 */ /* 0x0003e20000002400 */
[-C--:B------:R-:W-:Y:S01]  /*13b20*/  I2FP.F32.U32 R82, R147.reuse ;  /* 0x0000009300527245 */ /* 0x080fe20000201000 */
[C---:B------:R-:W-:Y:S01]  /*13b30*/  FFMA.FTZ R106, R152.reuse, R106, R221 ;  /* 0x0000006a986a7223 */ /* 0x040fe200000100dd */
[----:B------:R-:W-:Y:S02]  /*13b40*/  I2FP.F32.U32 R80, R147 ;  /* 0x0000009300507245 */ /* 0x000fe40000201000 */
[-C--:B------:R-:W-:Y:S01]  /*13b50*/  I2FP.F32.U32 R100, R143.reuse ;  /* 0x0000008f00647245 */ /* 0x080fe20000201000 */
[C---:B------:R-:W-:Y:S01]  /*13b60*/  FFMA.FTZ R82, R152.reuse, R82, R227 ;  /* 0x0000005298527223 */ /* 0x040fe200000100e3 */
[----:B------:R-:W-:Y:S01]  /*13b70*/  FSEL R241, R223, -INF , !P1 ;  /* 0xff800000dff17808 */ /* 0x000fe20004800000 */
[C---:B------:R-:W-:Y:S01]  /*13b80*/  FFMA.FTZ R80, R152.reuse, R80, R133 ;  /* 0x0000005098507223 */ /* 0x040fe20000010085 */
[----:B--2---:R-:W-:Y:S01]  /*13b90*/  I2FP.F32.U32 R102, R143 ;  /* 0x0000008f00667245 */ /* 0x004fe20000201000 */
[----:B------:R-:W-:Y:S01]  /*13ba0*/  FFMA.FTZ R100, R152, R100, R135 ;  /* 0x0000006498647223 */ /* 0x000fe20000010087 */
[C---:B------:R-:W-:Y:S01]  /*13bb0*/  ISETP.GE.AND P2, PT, R147.reuse, R0, PT ;  /* 0x000000009300720c */ /* 0x040fe20003f46270 */
[C---:B------:R-:W-:Y:S01]  /*13bc0*/  VIADD R135, R6.reuse, 0xfffffe39 ;  /* 0xfffffe3906877836 */ /* 0x040fe20000000000 */
[----:B------:R-:W-:Y:S01]  /*13bd0*/  ISETP.GE.AND P1, PT, R147, R2, PT ;  /* 0x000000029300720c */ /* 0x000fe20003f26270 */
[----:B------:R-:W-:Y:S01]  /*13be0*/  VIADD R147, R6, 0xfffffe38 ;  /* 0xfffffe3806937836 */ /* 0x000fe20000000000 */
[----:B-----5:R-:W-:Y:S01]  /*13bf0*/  FSEL R99, R106, -INF , !P3 ;  /* 0xff8000006a637808 */ /* 0x020fe20005800000 */
[----:B------:R-:W-:Y:S01]  /*13c00*/  FFMA.FTZ R102, R152, R102, R229 ;  /* 0x0000006698667223 */ /* 0x000fe200000100e5 */
[----:B------:R-:W-:Y:S01]  /*13c10*/  FSEL R237, R225, -INF , !P0 ;  /* 0xff800000e1ed7808 */ /* 0x000fe20004000000 */
[----:B------:R2:W-:Y:S01]  /*13c20*/  MUFU.TANH R133, R98 ;  /* 0x0000006200857308 */ /* 0x0005e20000002400 */
[C---:B------:R-:W-:Y:S01]  /*13c30*/  ISETP.GE.AND P3, PT, R143.reuse, R0, PT ;  /* 0x000000008f00720c */ /* 0x040fe20003f66270 */
[----:B-1----:R-:W-:Y:S01]  /*13c40*/  FMUL.FTZ R90, R26, UR4 ;  /* 0x000000041a5a7c20 */ /* 0x002fe20008410000 */
[----:B------:R-:W-:-:S02]  /*13c50*/  ISETP.GE.AND P0, PT, R143, R2, PT ;  /* 0x000000028f00720c */ /* 0x000fc40003f06270 */
[----:B------:R-:W-:Y:S02]  /*13c60*/  FSEL R62, R82, -INF , !P2 ;  /* 0xff800000523e7808 */ /* 0x000fe40005000000 */
[----:B------:R-:W-:Y:S01]  /*13c70*/  FSEL R143, R80, -INF , !P1 ;  /* 0xff800000508f7808 */ /* 0x000fe20004800000 */
[----:B------:R1:W-:Y:S01]  /*13c80*/  MUFU.TANH R209, R50 ;  /* 0x0000003200d17308 */ /* 0x0003e20000002400 */
[-C--:B------:R-:W-:Y:S02]  /*13c90*/  I2FP.F32.U32 R82, R147.reuse ;  /* 0x0000009300527245 */ /* 0x080fe40000201000 */
[----:B------:R-:W-:Y:S02]  /*13ca0*/  I2FP.F32.U32 R80, R147 ;  /* 0x0000009300507245 */ /* 0x000fe40000201000 */
[-C--:B------:R-:W-:Y:S01]  /*13cb0*/  I2FP.F32.U32 R106, R135.reuse ;  /* 0x00000087006a7245 */ /* 0x080fe20000201000 */
[----:B------:R-:W-:Y:S01]  /*13cc0*/  FFMA.FTZ R82, R152, R82, R125 ;  /* 0x0000005298527223 */ /* 0x000fe2000001007d */
[----:B------:R-:W-:Y:S01]  /*13cd0*/  FSEL R58, R102, -INF , !P3 ;  /* 0xff800000663a7808 */ /* 0x000fe20005800000 */
[----:B------:R-:W-:Y:S01]  /*13ce0*/  FFMA.FTZ R231, R152, R80, R231 ;  /* 0x0000005098e77223 */ /* 0x000fe200000100e7 */
[----:B------:R-:W-:Y:S01]  /*13cf0*/  I2FP.F32.U32 R102, R135 ;  /* 0x0000008700667245 */ /* 0x000fe20000201000 */
[----:B------:R-:W-:Y:S01]  /*13d00*/  VIADD R125, R6, 0xfffffe40 ;  /* 0xfffffe40067d7836 */ /* 0x000fe20000000000 */
[C---:B------:R-:W-:Y:S01]  /*13d10*/  ISETP.GE.AND P2, PT, R147.reuse, R0, PT ;  /* 0x000000009300720c */ /* 0x040fe20003f46270 */
[C---:B------:R-:W-:Y:S01]  /*13d20*/  FFMA.FTZ R80, R152.reuse, R106, R141 ;  /* 0x0000006a98507223 */ /* 0x040fe2000001008d */
[----:B------:R-:W-:Y:S01]  /*13d30*/  ISETP.GE.AND P1, PT, R147, R2, PT ;  /* 0x000000029300720c */ /* 0x000fe20003f26270 */
[----:B--2---:R-:W-:Y:S01]  /*13d40*/  FMUL.FTZ R98, R29, UR4 ;  /* 0x000000041d627c20 */ /* 0x004fe20008410000 */
[----:B------:R-:W-:Y:S01]  /*13d50*/  I2FP.F32.U32 R106, R201 ;  /* 0x000000c9006a7245 */ /* 0x000fe20000201000 */
[----:B------:R-:W-:Y:S01]  /*13d60*/  FFMA.FTZ R102, R152, R102, R233 ;  /* 0x0000006698667223 */ /* 0x000fe200000100e9 */
[----:B------:R-:W-:Y:S01]  /*13d70*/  FSEL R235, R100, -INF , !P0 ;  /* 0xff80000064eb7808 */ /* 0x000fe20004000000 */
[----:B------:R-:W-:Y:S01]  /*13d80*/  FMUL.FTZ R100, R28, UR4 ;  /* 0x000000041c647c20 */ /* 0x000fe20008410000 */
[----:B------:R-:W-:Y:S01]  /*13d90*/  FMUL.FTZ R29, R30, UR4 ;  /* 0x000000041e1d7c20 */ /* 0x000fe20008410000 */
[----:B------:R-:W-:Y:S01]  /*13da0*/  FSEL R82, R82, -INF , !P2 ;  /* 0xff80000052527808 */ /* 0x000fe20005000000 */
[----:B-1----:R-:W-:Y:S01]  /*13db0*/  FMUL.FTZ R50, R23, UR4 ;  /* 0x0000000417327c20 */ /* 0x002fe20008410000 */
[----:B------:R-:W-:Y:S01]  /*13dc0*/  FSEL R233, R231, -INF , !P1 ;  /* 0xff800000e7e97808 */ /* 0x000fe20004800000 */
[----:B------:R1:W-:Y:S01]  /*13dd0*/  MUFU.TANH R141, R92 ;  /* 0x0000005c008d7308 */ /* 0x0003e20000002400 */
[C---:B------:R-:W-:Y:S01]  /*13de0*/  ISETP.GE.AND P3, PT, R135.reuse, R0, PT ;  /* 0x000000008700720c */ /* 0x040fe20003f66270 */
[----:B------:R-:W-:Y:S01]  /*13df0*/  VIADD R23, R6, 0xfffffe50 ;  /* 0xfffffe5006177836 */ /* 0x000fe20000000000 */
[----:B------:R-:W-:-:S02]  /*13e00*/  ISETP.GE.AND P0, PT, R135, R2, PT ;  /* 0x000000028700720c */ /* 0x000fc40003f06270 */
[C---:B------:R-:W-:Y:S02]  /*13e10*/  ISETP.GE.AND P2, PT, R125.reuse, R0, PT ;  /* 0x000000007d00720c */ /* 0x040fe40003f46270 */
[----:B------:R-:W-:Y:S01]  /*13e20*/  ISETP.GE.AND P1, PT, R125, R2, PT ;  /* 0x000000027d00720c */ /* 0x000fe20003f26270 */
[----:B------:R2:W-:Y:S01]  /*13e30*/  MUFU.TANH R135, R86 ;  /* 0x0000005600877308 */ /* 0x0005e20000002400 */
[-C--:B------:R-:W-:Y:S02]  /*13e40*/  I2FP.F32.U32 R30, R125.reuse ;  /* 0x0000007d001e7245 */ /* 0x080fe40000201000 */
[----:B------:R-:W-:Y:S02]  /*13e50*/  I2FP.F32.U32 R28, R125 ;  /* 0x0000007d001c7245 */ /* 0x000fe40000201000 */
[----:B------:R-:W-:Y:S01]  /*13e60*/  FSEL R147, R102, -INF , !P0 ;  /* 0xff80000066937808 */ /* 0x000fe20004000000 */
[----:B------:R-:W-:Y:S01]  /*13e70*/  FMUL.FTZ R102, R24, UR4 ;  /* 0x0000000418667c20 */ /* 0x000fe20008410000 */
[C---:B------:R-:W-:Y:S01]  /*13e80*/  FFMA.FTZ R30, R152.reuse, R30, R243 ;  /* 0x0000001e981e7223 */ /* 0x040fe200000100f3 */
[----:B------:R5:W-:Y:S01]  /*13e90*/  MUFU.TANH R125, R84 ;  /* 0x00000054007d7308 */ /* 0x000be20000002400 */
[----:B---3--:R-:W-:Y:S01]  /*13ea0*/  FFMA.FTZ R28, R152, R28, R119 ;  /* 0x0000001c981c7223 */ /* 0x008fe20000010077 */
[----:B-1----:R-:W-:Y:S01]  /*13eb0*/  FMUL.FTZ R92, R25, UR4 ;  /* 0x00000004195c7c20 */ /* 0x002fe20008410000 */
[----:B------:R-:W-:Y:S01]  /*13ec0*/  FMUL.FTZ R25, R27, UR4 ;  /* 0x000000041b197c20 */ /* 0x000fe20008410000 */
[----:B------:R-:W-:-:S02]  /*13ed0*/  I2FP.F32.U32 R118, R23 ;  /* 0x0000001700767245 */ /* 0x000fc40000201000 */
[----:B------:R-:W-:Y:S02]  /*13ee0*/  FSEL R229, R28, -INF , !P1 ;  /* 0xff8000001ce57808 */ /* 0x000fe40004800000 */
[----:B------:R1:W-:Y:S01]  /*13ef0*/  MUFU.TANH R27, R88 ;  /* 0x00000058001b7308 */ /* 0x0003e20000002400 */
[----:B--2---:R-:W-:Y:S01]  /*13f00*/  I2FP.F32.U32 R86, R201 ;  /* 0x000000c900567245 */ /* 0x004fe20000201000 */
[----:B------:R-:W-:Y:S01]  /*13f10*/  FFMA.FTZ R118, R152, R118, R121 ;  /* 0x0000007698767223 */ /* 0x000fe20000010079 */
[----:B------:R-:W-:Y:S02]  /*13f20*/  FSEL R80, R80, -INF , !P3 ;  /* 0xff80000050507808 */ /* 0x000fe40005800000 */
[C---:B------:R-:W-:Y:S01]  /*13f30*/  ISETP.GE.AND P3, PT, R201.reuse, R0, PT ;  /* 0x00000000c900720c */ /* 0x040fe20003f66270 */
[----:B------:R-:W-:Y:S01]  /*13f40*/  FFMA.FTZ R227, R152, R86, R107 ;  /* 0x0000005698e37223 */ /* 0x000fe2000001006b */
[----:B------:R-:W-:Y:S01]  /*13f50*/  VIADD R107, R6, 0xfffffe49 ;  /* 0xfffffe49066b7836 */ /* 0x000fe20000000000 */
[----:B------:R-:W-:Y:S01]  /*13f60*/  FSEL R86, R30, -INF , !P2 ;  /* 0xff8000001e567808 */ /* 0x000fe20005000000 */
[----:B-----5:R-:W-:Y:S01]  /*13f70*/  FFMA.FTZ R84, R152, R106, R117 ;  /* 0x0000006a98547223 */ /* 0x020fe20000010075 */
[----:B------:R-:W-:Y:S01]  /*13f80*/  VIADD R117, R6, 0xfffffe48 ;  /* 0xfffffe4806757836 */ /* 0x000fe20000000000 */
[----:B------:R-:W-:Y:S01]  /*13f90*/  ISETP.GE.AND P0, PT, R201, R2, PT ;  /* 0x00000002c900720c */ /* 0x000fe20003f06270 */
[----:B------:R-:W2:Y:S01]  /*13fa0*/  MUFU.TANH R123, R123 ;  /* 0x0000007b007b7308 */ /* 0x000ea20000002400 */
[----:B------:R-:W-:Y:S01]  /*13fb0*/  I2FP.F32.U32 R30, R107 ;  /* 0x0000006b001e7245 */ /* 0x000fe20000201000 */
[----:B------:R-:W-:Y:S01]  /*13fc0*/  FMUL.FTZ R106, R21, UR4 ;  /* 0x00000004156a7c20 */ /* 0x000fe20008410000 */
[----:B------:R-:W-:-:S02]  /*13fd0*/  I2FP.F32.U32 R26, R117 ;  /* 0x00000075001a7245 */ /* 0x000fc40000201000 */
[----:B------:R-:W-:Y:S01]  /*13fe0*/  I2FP.F32.U32 R24, R117 ;  /* 0x0000007500187245 */ /* 0x000fe20000201000 */
[----:B-1----:R-:W-:Y:S01]  /*13ff0*/  FMUL.FTZ R88, R22, UR4 ;  /* 0x0000000416587c20 */ /* 0x002fe20008410000 */
[----:B------:R-:W-:Y:S01]  /*14000*/  I2FP.F32.U32 R28, R107 ;  /* 0x0000006b001c7245 */ /* 0x000fe20000201000 */
[C---:B------:R-:W-:Y:S01]  /*14010*/  FFMA.FTZ R26, R152.reuse, R26, R113 ;  /* 0x0000001a981a7223 */ /* 0x040fe20000010071 */
[----:B------:R-:W-:Y:S01]  /*14020*/  I2FP.F32.U32 R22, R23 ;  /* 0x0000001700167245 */ /* 0x000fe20000201000 */
[C---:B------:R-:W-:Y:S01]  /*14030*/  FFMA.FTZ R24, R152.reuse, R24, R115 ;  /* 0x0000001898187223 */ /* 0x040fe20000010073 */
[C---:B------:R-:W-:Y:S01]  /*14040*/  ISETP.GE.AND P2, PT, R117.reuse, R0, PT ;  /* 0x000000007500720c */ /* 0x040fe20003f46270 */
[C---:B------:R-:W-:Y:S01]  /*14050*/  FFMA.FTZ R30, R152.reuse, R30, R101 ;  /* 0x0000001e981e7223 */ /* 0x040fe20000010065 */
[----:B------:R-:W-:Y:S01]  /*14060*/  ISETP.GE.AND P1, PT, R117, R2, PT ;  /* 0x000000027500720c */ /* 0x000fe20003f26270 */
[----:B------:R-:W-:Y:S01]  /*14070*/  FFMA.FTZ R28, R152, R28, R103 ;  /* 0x0000001c981c7223 */ /* 0x000fe20000010067 */
[----:B------:R-:W-:Y:S01]  /*14080*/  FSEL R120, R26, -INF , !P2 ;  /* 0xff8000001a787808 */ /* 0x000fe20005000000 */
[----:B------:R-:W-:Y:S01]  /*14090*/  FFMA.FTZ R219, R152, R22, R109 ;  /* 0x0000001698db7223 */ /* 0x000fe2000001006d */
[----:B------:R-:W-:Y:S01]  /*140a0*/  FSEL R225, R24, -INF , !P1 ;  /* 0xff80000018e17808 */ /* 0x000fe20004800000 */
[C---:B------:R-:W-:Y:S01]  /*140b0*/  VIADD R103, R6.reuse, 0xfffffe51 ;  /* 0xfffffe5106677836 */ /* 0x040fe20000000000 */
[C---:B------:R-:W-:Y:S01]  /*140c0*/  ISETP.GE.AND P2, PT, R23.reuse, R0, PT ;  /* 0x000000001700720c */ /* 0x040fe20003f46270 */
[C---:B------:R-:W-:Y:S01]  /*140d0*/  VIADD R101, R6.reuse, 0xfffffe58 ;  /* 0xfffffe5806657836 */ /* 0x040fe20000000000 */
[----:B------:R-:W-:Y:S01]  /*140e0*/  ISETP.GE.AND P1, PT, R23, R2, PT ;  /* 0x000000021700720c */ /* 0x000fe20003f26270 */
[----:B------:R-:W-:Y:S01]  /*140f0*/  VIADD R109, R6, 0xfffffe59 ;  /* 0xfffffe59066d7836 */ /* 0x000fe20000000000 */
[----:B------:R-:W-:Y:S01]  /*14100*/  FSEL R84, R84, -INF , !P3 ;  /* 0xff80000054547808 */ /* 0x000fe20005800000 */
[----:B------:R-:W1:Y:S01]  /*14110*/  MUFU.TANH R187, R187 ;  /* 0x000000bb00bb7308 */ /* 0x000e620000002400 */
[----:B------:R-:W-:-:S02]  /*14120*/  FSEL R227, R227, -INF , !P0 ;  /* 0xff800000e3e37808 */ /* 0x000fc40004000000 */
[C---:B------:R-:W-:Y:S02]  /*14130*/  ISETP.GE.AND P3, PT, R107.reuse, R0, PT ;  /* 0x000000006b00720c */ /* 0x040fe40003f66270 */
[----:B------:R-:W-:Y:S01]  /*14140*/  ISETP.GE.AND P0, PT, R107, R2, PT ;  /* 0x000000026b00720c */ /* 0x000fe20003f06270 */
[----:B------:R-:W-:Y:S01]  /*14150*/  FMUL.FTZ R107, R20, UR4 ;  /* 0x00000004146b7c20 */ /* 0x000fe20008410000 */
[----:B------:R-:W-:Y:S01]  /*14160*/  FSEL R118, R118, -INF , !P2 ;  /* 0xff80000076767808 */ /* 0x000fe20005000000 */
[----:B------:R-:W3:Y:S01]  /*14170*/  MUFU.TANH R193, R193 ;  /* 0x000000c100c17308 */ /* 0x000ee20000002400 */
[----:B------:R-:W-:Y:S02]  /*14180*/  FSEL R219, R219, -INF , !P1 ;  /* 0xff800000dbdb7808 */ /* 0x000fe40004800000 */
[-C--:B------:R-:W-:Y:S02]  /*14190*/  I2FP.F32.U32 R114, R103.reuse ;  /* 0x0000006700727245 */ /* 0x080fe40000201000 */
[----:B------:R-:W-:-:S02]  /*141a0*/  I2FP.F32.U32 R20, R103 ;  /* 0x0000006700147245 */ /* 0x000fc40000201000 */
[----:B------:R-:W-:Y:S01]  /*141b0*/  I2FP.F32.U32 R115, R101 ;  /* 0x0000006500737245 */ /* 0x000fe20000201000 */
[C---:B------:R-:W-:Y:S01]  /*141c0*/  FFMA.FTZ R114, R152.reuse, R114, R97 ;  /* 0x0000007298727223 */ /* 0x040fe20000010061 */
[C---:B------:R-:W-:Y:S01]  /*141d0*/  ISETP.GE.AND P2, PT, R101.reuse, R0, PT ;  /* 0x000000006500720c */ /* 0x040fe20003f46270 */
[C---:B------:R-:W-:Y:S01]  /*141e0*/  FFMA.FTZ R111, R152.reuse, R20, R111 ;  /* 0x00000014986f7223 */ /* 0x040fe2000001006f */
[----:B------:R-:W-:Y:S01]  /*141f0*/  ISETP.GE.AND P1, PT, R101, R2, PT ;  /* 0x000000026500720c */ /* 0x000fe20003f26270 */
[----:B----4-:R-:W-:Y:S01]  /*14200*/  FFMA.FTZ R60, R152, R115, R60 ;  /* 0x00000073983c7223 */ /* 0x010fe2000001003c */
[----:B------:R-:W-:Y:S01]  /*14210*/  I2FP.F32.U32 R101, R101 ;  /* 0x0000006500657245 */ /* 0x000fe20000201000 */
[----:B------:R-:W-:Y:S01]  /*14220*/  VIADD R97, R6, 0xfffffe60 ;  /* 0xfffffe6006617836 */ /* 0x000fe20000000000 */
[----:B------:R-:W-:Y:S01]  /*14230*/  FSEL R116, R30, -INF , !P3 ;  /* 0xff8000001e747808 */ /* 0x000fe20005800000 */
[----:B------:R4:W-:Y:S01]  /*14240*/  MUFU.TANH R211, R96 ;  /* 0x0000006000d37308 */ /* 0x0009e20000002400 */
[----:B------:R-:W-:Y:S01]  /*14250*/  FSEL R223, R28, -INF , !P0 ;  /* 0xff8000001cdf7808 */ /* 0x000fe20004000000 */
[----:B------:R-:W-:Y:S01]  /*14260*/  FFMA.FTZ R56, R152, R101, R56 ;  /* 0x0000006598387223 */ /* 0x000fe20000010038 */
[C---:B------:R-:W-:Y:S01]  /*14270*/  ISETP.GE.AND P3, PT, R103.reuse, R0, PT ;  /* 0x000000006700720c */ /* 0x040fe20003f66270 */
[----:B------:R-:W-:Y:S01]  /*14280*/  VIADD R101, R6, 0xfffffe61 ;  /* 0xfffffe6106657836 */ /* 0x000fe20000000000 */
[----:B------:R-:W-:-:S02]  /*14290*/  ISETP.GE.AND P0, PT, R103, R2, PT ;  /* 0x000000026700720c */ /* 0x000fc40003f06270 */
[-C--:B------:R-:W-:Y:S01]  /*142a0*/  I2FP.F32.U32 R20, R109.reuse ;  /* 0x0000006d00147245 */ /* 0x080fe20000201000 */
[----:B------:R-:W5:Y:S01]  /*142b0*/  MUFU.TANH R21, R94 ;  /* 0x0000005e00157308 */ /* 0x000f620000002400 */
[----:B------:R-:W-:Y:S02]  /*142c0*/  I2FP.F32.U32 R22, R109 ;  /* 0x0000006d00167245 */ /* 0x000fe40000201000 */
[----:B------:R-:W-:Y:S01]  /*142d0*/  FSEL R114, R114, -INF , !P3 ;  /* 0xff80000072727808 */ /* 0x000fe20005800000 */
[C---:B--2---:R-:W-:Y:S01]  /*142e0*/  FFMA.FTZ R20, R152.reuse, R20, R123 ;  /* 0x0000001498147223 */ /* 0x044fe2000001007b */
[----:B------:R-:W-:Y:S01]  /*142f0*/  FSEL R217, R111, -INF , !P0 ;  /* 0xff8000006fd97808 */ /* 0x000fe20004000000 */
[----:B------:R-:W-:Y:S01]  /*14300*/  FFMA.FTZ R22, R152, R22, R49 ;  /* 0x0000001698167223 */ /* 0x000fe20000010031 */
[C---:B------:R-:W-:Y:S01]  /*14310*/  ISETP.GE.AND P3, PT, R109.reuse, R0, PT ;  /* 0x000000006d00720c */ /* 0x040fe20003f66270 */
[----:B------:R-:W2:Y:S01]  /*14320*/  MUFU.TANH R23, R44 ;  /* 0x0000002c00177308 */ /* 0x000ea20000002400 */
[----:B------:R-:W-:-:S02]  /*14330*/  ISETP.GE.AND P0, PT, R109, R2, PT ;  /* 0x000000026d00720c */ /* 0x000fc40003f06270 */
[----:B------:R-:W-:Y:S02]  /*14340*/  FSEL R110, R60, -INF , !P2 ;  /* 0xff8000003c6e7808 */ /* 0x000fe40005000000 */
[----:B------:R-:W-:Y:S02]  /*14350*/  FSEL R215, R56, -INF , !P1 ;  /* 0xff80000038d77808 */ /* 0x000fe40004800000 */
[----:B------:R-:W-:Y:S01]  /*14360*/  I2FP.F32.U32 R109, R97 ;  /* 0x00000061006d7245 */ /* 0x000fe20000201000 */
[----:B------:R1:W2:Y:S01]  /*14370*/  MUFU.TANH R113, R46 ;  /* 0x0000002e00717308 */ /* 0x0002a20000002400 */
[C---:B------:R-:W-:Y:S02]  /*14380*/  ISETP.GE.AND P2, PT, R97.reuse, R0, PT ;  /* 0x000000006100720c */ /* 0x040fe40003f46270 */
[----:B------:R-:W-:Y:S01]  /*14390*/  ISETP.GE.AND P1, PT, R97, R2, PT ;  /* 0x000000026100720c */ /* 0x000fe20003f26270 */
[----:B------:R-:W-:Y:S01]  /*143a0*/  FFMA.FTZ R48, R152, R109, R48 ;  /* 0x0000006d98307223 */ /* 0x000fe20000010030 */
[----:B------:R-:W-:-:S02]  /*143b0*/  I2FP.F32.U32 R97, R97 ;  /* 0x0000006100617245 */ /* 0x000fc40000201000 */
[----:B------:R-:W-:Y:S01]  /*143c0*/  FSEL R108, R20, -INF , !P3 ;  /* 0xff800000146c7808 */ /* 0x000fe20005800000 */
[----:B------:R-:W2:Y:S01]  /*143d0*/  MUFU.TANH R103, R40 ;  /* 0x0000002800677308 */ /* 0x000ea20000002400 */
[----:B------:R-:W-:Y:S01]  /*143e0*/  FSEL R213, R22, -INF , !P0 ;  /* 0xff80000016d57808 */ /* 0x000fe20004000000 */
[----:B------:R-:W-:Y:S01]  /*143f0*/  FFMA.FTZ R45, R152, R97, R45 ;  /* 0x00000061982d7223 */ /* 0x000fe2000001002d */
[C---:B------:R-:W-:Y:S01]  /*14400*/  ISETP.GE.AND P3, PT, R101.reuse, R0, PT ;  /* 0x000000006500720c */ /* 0x040fe20003f66270 */
[C---:B------:R-:W-:Y:S01]  /*14410*/  VIADD R97, R6.reuse, 0xfffffe98 ;  /* 0xfffffe9806617836 */ /* 0x040fe20000000000 */
[-C--:B------:R-:W-:Y:S02]  /*14420*/  I2FP.F32.U32 R20, R101.reuse ;  /* 0x0000006500147245 */ /* 0x080fe40000201000 */
[----:B------:R-:W-:Y:S01]  /*14430*/  ISETP.GE.AND P0, PT, R101, R2, PT ;  /* 0x000000026500720c */ /* 0x000fe20003f06270 */
[----:B------:R-:W2:Y:S01]  /*14440*/  MUFU.TANH R121, R42 ;  /* 0x0000002a00797308 */ /* 0x000ea20000002400 */
[----:B------:R-:W-:Y:S01]  /*14450*/  I2FP.F32.U32 R22, R101 ;  /* 0x0000006500167245 */ /* 0x000fe20000201000 */
[----:B------:R-:W-:Y:S01]  /*14460*/  VIADD R101, R6, 0xfffffe91 ;  /* 0xfffffe9106657836 */ /* 0x000fe20000000000 */
[----:B----4-:R-:W-:Y:S01]  /*14470*/  FSEL R96, R48, -INF , !P2 ;  /* 0xff80000030607808 */ /* 0x010fe20005000000 */
[C---:B------:R-:W-:Y:S01]  /*14480*/  FFMA.FTZ R20, R152.reuse, R20, R145 ;  /* 0x0000001498147223 */ /* 0x040fe20000010091 */
[----:B------:R-:W-:Y:S01]  /*14490*/  FSEL R205, R45, -INF , !P1 ;  /* 0xff8000002dcd7808 */ /* 0x000fe20004800000 */
[----:B------:R-:W-:Y:S01]  /*144a0*/  FFMA.FTZ R22, R152, R22, R47 ;  /* 0x0000001698167223 */ /* 0x000fe2000001002f */
[C---:B------:R-:W-:Y:S01]  /*144b0*/  ISETP.GE.AND P2, PT, R101.reuse, R0, PT ;  /* 0x000000006500720c */ /* 0x040fe20003f46270 */
[----:B------:R4:W-:Y:S01]  /*144c0*/  MUFU.TANH R45, R39 ;  /* 0x00000027002d7308 */ /* 0x0009e20000002400 */
[----:B------:R-:W-:Y:S01]  /*144d0*/  ISETP.GE.AND P1, PT, R101, R2, PT ;  /* 0x000000026500720c */ /* 0x000fe20003f26270 */
[----:B-1----:R-:W-:Y:S01]  /*144e0*/  FMUL.FTZ R46, R16, UR4 ;  /* 0x00000004102e7c20 */ /* 0x002fe20008410000 */
[----:B------:R-:W-:-:S02]  /*144f0*/  I2FP.F32.U32 R101, R101 ;  /* 0x0000006500657245 */ /* 0x000fc40000201000 */
[----:B------:R-:W-:Y:S02]  /*14500*/  FSEL R94, R20, -INF , !P3 ;  /* 0xff800000145e7808 */ /* 0x000fe40005800000 */
[----:B------:R-:W-:Y:S01]  /*14510*/  FSEL R201, R22, -INF , !P0 ;  /* 0xff80000016c97808 */ /* 0x000fe20004000000 */
[CC--:B------:R-:W-:Y:S01]  /*14520*/  FFMA.FTZ R60, R152.reuse, R101.reuse, R187 ;  /* 0x00000065983c7223 */ /* 0x0c0fe200000100bb */
[C---:B------:R-:W-:Y:S01]  /*14530*/  ISETP.GE.AND P3, PT, R97.reuse, R0, PT ;  /* 0x000000006100720c */ /* 0x040fe20003f66270 */
[----:B---3--:R-:W-:Y:S01]  /*14540*/  FFMA.FTZ R123, R152, R101, R193 ;  /* 0x00000065987b7223 */ /* 0x008fe200000100c1 */
[----:B------:R-:W-:Y:S01]  /*14550*/  ISETP.GE.AND P0, PT, R97, R2, PT ;  /* 0x000000026100720c */ /* 0x000fe20003f06270 */
[C---:B------:R-:W-:Y:S01]  /*14560*/  VIADD R101, R6.reuse, 0xfffffea0 ;  /* 0xfffffea006657836 */ /* 0x040fe20000000000 */
[----:B------:R-:W-:Y:S01]  /*14570*/  I2FP.F32.U32 R20, R97 ;  /* 0x0000006100147245 */ /* 0x000fe20000201000 */
[----:B------:R-:W-:Y:S01]  /*14580*/  VIADD R97, R6, 0xfffffe99 ;  /* 0xfffffe9906617836 */ /* 0x000fe20000000000 */
[----:B------:R-:W-:Y:S01]  /*14590*/  FSEL R60, R60, -INF , !P2 ;  /* 0xff8000003c3c7808 */ /* 0x000fe20005000000 */
[----:B------:R-:W1:Y:S01]  /*145a0*/  MUFU.TANH R41, R41 ;  /* 0x0000002900297308 */ /* 0x000e620000002400 */
[----:B------:R-:W-:Y:S01]  /*145b0*/  FSEL R123, R123, -INF , !P1 ;  /* 0xff8000007b7b7808 */ /* 0x000fe20004800000 */
[C---:B------:R-:W-:Y:S01]  /*145c0*/  FFMA.FTZ R56, R152.reuse, R20, R195 ;  /* 0x0000001498387223 */ /* 0x040fe200000100c3 */
[C---:B------:R-:W-:Y:S01]  /*145d0*/  ISETP.GE.AND P2, PT, R97.reuse, R0, PT ;  /* 0x000000006100720c */ /* 0x040fe20003f46270 */
[----:B------:R-:W-:Y:S01]  /*145e0*/  FFMA.FTZ R119, R152, R20, R199 ;  /* 0x0000001498777223 */ /* 0x000fe200000100c7 */
[----:B------:R-:W-:Y:S01]  /*145f0*/  ISETP.GE.AND P1, PT, R97, R2, PT ;  /* 0x000000026100720c */ /* 0x000fe20003f26270 */
[----:B----4-:R-:W-:Y:S01]  /*14600*/  VIADD R39, R6, 0xfffffea8 ;  /* 0xfffffea806277836 */ /* 0x010fe20000000000 */
[----:B------:R-:W-:Y:S01]  /*14610*/  I2FP.F32.U32 R97, R97 ;  /* 0x0000006100617245 */ /* 0x000fe20000201000 */
[----:B------:R-:W3:Y:S01]  /*14620*/  MUFU.TANH R115, R43 ;  /* 0x0000002b00737308 */ /* 0x000ee20000002400 */
[----:B------:R-:W-:-:S02]  /*14630*/  I2FP.F32.U32 R20, R101 ;  /* 0x0000006500147245 */ /* 0x000fc40000201000 */
[----:B------:R-:W-:Y:S01]  /*14640*/  FSEL R56, R56, -INF , !P3 ;  /* 0xff80000038387808 */ /* 0x000fe20005800000 */
[CC--:B------:R-:W-:Y:S01]  /*14650*/  FFMA.FTZ R30, R152.reuse, R97.reuse, R37 ;  /* 0x00000061981e7223 */ /* 0x0c0fe20000010025 */
[----:B------:R-:W-:Y:S01]  /*14660*/  FFMA.FTZ R117, R152, R97, R197 ;  /* 0x0000006198757223 */ /* 0x000fe200000100c5 */
[----:B------:R-:W-:Y:S01]  /*14670*/  VIADD R37, R6, 0xfffffea1 ;  /* 0xfffffea106257836 */ /* 0x000fe20000000000 */
[----:B------:R-:W-:Y:S01]  /*14680*/  FSEL R119, R119, -INF , !P0 ;  /* 0xff80000077777808 */ /* 0x000fe20004000000 */
[-C--:B------:R-:W-:Y:S01]  /*14690*/  FFMA.FTZ R28, R152, R20.reuse, R203 ;  /* 0x00000014981c7223 */ /* 0x080fe200000100cb */
[----:B------:R-:W-:Y:S01]  /*146a0*/  FSEL R30, R30, -INF , !P2 ;  /* 0xff8000001e1e7808 */ /* 0x000fe20005000000 */
[----:B------:R-:W-:Y:S01]  /*146b0*/  FFMA.FTZ R111, R152, R20, R207 ;  /* 0x00000014986f7223 */ /* 0x000fe200000100cf */
[----:B------:R-:W-:Y:S01]  /*146c0*/  FSEL R117, R117, -INF , !P1 ;  /* 0xff80000075757808 */ /* 0x000fe20004800000 */
[----:B------:R4:W-:Y:S01]  /*146d0*/  MUFU.TANH R187, R35 ;  /* 0x0000002300bb7308 */ /* 0x0009e20000002400 */
[----:B------:R-:W-:-:S02]  /*146e0*/  ISETP.GE.AND P2, PT, R37, R0, PT ;  /* 0x000000002500720c */ /* 0x000fc40003f46270 */
[----:B------:R-:W-:Y:S02]  /*146f0*/  ISETP.GE.AND P1, PT, R37, R2, PT ;  /* 0x000000022500720c */ /* 0x000fe40003f26270 */
[----:B------:R-:W-:Y:S02]  /*14700*/  I2FP.F32.U32 R37, R37 ;  /* 0x0000002500257245 */ /* 0x000fe40000201000 */
[C---:B------:R-:W-:Y:S01]  /*14710*/  ISETP.GE.AND P3, PT, R101.reuse, R0, PT ;  /* 0x000000006500720c */ /* 0x040fe20003f66270 */
[----:B------:R-:W-:Y:S01]  /*14720*/  MUFU.TANH R49, R104 ;  /* 0x0000006800317308 */ /* 0x000fe20000002400 */
[----:B------:R-:W-:Y:S01]  /*14730*/  ISETP.GE.AND P0, PT, R101, R2, PT ;  /* 0x000000026500720c */ /* 0x000fe20003f06270 */
[CC--:B------:R-:W-:Y:S01]  /*14740*/  FFMA.FTZ R26, R152.reuse, R37.reuse, R133 ;  /* 0x00000025981a7223 */ /* 0x0c0fe20000010085 */
[----:B------:R-:W-:Y:S01]  /*14750*/  FFMA.FTZ R109, R152, R37, R135 ;  /* 0x00000025986d7223 */ /* 0x000fe20000010087 */
[----:B------:R-:W-:Y:S01]  /*14760*/  VIADD R37, R6, 0xfffffea9 ;  /* 0xfffffea906257836 */ /* 0x000fe20000000000 */
[----:B------:R-:W-:-:S02]  /*14770*/  FSEL R28, R28, -INF , !P3 ;  /* 0xff8000001c1c7808 */ /* 0x000fc40005800000 */
[----:B------:R-:W-:Y:S01]  /*14780*/  FSEL R26, R26, -INF , !P2 ;  /* 0xff8000001a1a7808 */ /* 0x000fe20005000000 */
[----:B------:R-:W3:Y:S01]  /*14790*/  MUFU.TANH R47, R38 ;  /* 0x00000026002f7308 */ /* 0x000ee20000002400 */
[----:B------:R-:W-:Y:S01]  /*147a0*/  FSEL R109, R109, -INF , !P1 ;  /* 0xff8000006d6d7808 */ /* 0x000fe20004800000 */
[----:B----4-:R-:W-:Y:S01]  /*147b0*/  VIADD R35, R6, 0xfffffeb8 ;  /* 0xfffffeb806237836 */ /* 0x010fe20000000000 */
[C---:B------:R-:W-:Y:S02]  /*147c0*/  ISETP.GE.AND P2, PT, R37.reuse, R0, PT ;  /* 0x000000002500720c */ /* 0x040fe40003f46270 */
[----:B------:R-:W-:Y:S02]  /*147d0*/  ISETP.GE.AND P1, PT, R37, R2, PT ;  /* 0x000000022500720c */ /* 0x000fe40003f26270 */
[----:B------:R-:W-:Y:S01]  /*147e0*/  I2FP.F32.U32 R37, R37 ;  /* 0x0000002500257245 */ /* 0x000fe20000201000 */
[----:B------:R4:W-:Y:S01]  /*147f0*/  MUFU.TANH R145, R32 ;  /* 0x0000002000917308 */ /* 0x0009e20000002400 */
[----:B------:R-:W-:-:S02]  /*14800*/  FSEL R111, R111, -INF , !P0 ;  /* 0xff8000006f6f7808 */ /* 0x000fc40004000000 */
[----:B------:R-:W-:Y:S01]  /*14810*/  I2FP.F32.U32 R20, R39 ;  /* 0x0000002700147245 */ /* 0x000fe20000201000 */
[CC--:B------:R-:W-:Y:S01]  /*14820*/  FFMA.FTZ R22, R152.reuse, R37.reuse, R125 ;  /* 0x0000002598167223 */ /* 0x0c0fe2000001007d */
[----:B------:R-:W-:Y:S01]  /*14830*/  FFMA.FTZ R97, R152, R37, R27 ;  /* 0x0000002598617223 */ /* 0x000fe2000001001b */
[----:B------:R-:W-:Y:S01]  /*14840*/  VIADD R27, R6, 0xfffffeb1 ;  /* 0xfffffeb1061b7836 */ /* 0x000fe20000000000 */
[----:B------:R-:W-:Y:S01]  /*14850*/  ISETP.GE.AND P3, PT, R39, R0, PT ;  /* 0x000000002700720c */ /* 0x000fe20003f66270 */
[-C--:B------:R-:W-:Y:S01]  /*14860*/  FFMA.FTZ R24, R152, R20.reuse, R141 ;  /* 0x0000001498187223 */ /* 0x080fe2000001008d */
[----:B------:R-:W-:Y:S01]  /*14870*/  FSEL R22, R22, -INF , !P2 ;  /* 0xff80000016167808 */ /* 0x000fe20005000000 */
[----:B------:R-:W-:Y:S01]  /*14880*/  FFMA.FTZ R101, R152, R20, R209 ;  /* 0x0000001498657223 */ /* 0x000fe200000100d1 */
[----:B------:R-:W-:Y:S01]  /*14890*/  FSEL R97, R97, -INF , !P1 ;  /* 0xff80000061617808 */ /* 0x000fe20004800000 */
[----:B------:R-:W3:Y:S01]  /*148a0*/  MUFU.TANH R43, R36 ;  /* 0x00000024002b7308 */ /* 0x000ee20000002400 */
[----:B------:R-:W-:Y:S01]  /*148b0*/  ISETP.GE.AND P0, PT, R39, R2, PT ;  /* 0x000000022700720c */ /* 0x000fe20003f06270 */
[----:B------:R-:W-:Y:S01]  /*148c0*/  VIADD R39, R6, 0xfffffeb0 ;  /* 0xfffffeb006277836 */ /* 0x000fe20000000000 */
[----:B------:R-:W-:-:S02]  /*148d0*/  ISETP.GE.AND P2, PT, R27, R0, PT ;  /* 0x000000001b00720c */ /* 0x000fc40003f46270 */
[----:B------:R-:W-:Y:S02]  /*148e0*/  ISETP.GE.AND P1, PT, R27, R2, PT ;  /* 0x000000021b00720c */ /* 0x000fe40003f26270 */
[----:B------:R-:W-:Y:S01]  /*148f0*/  I2FP.F32.U32 R27, R27 ;  /* 0x0000001b001b7245 */ /* 0x000fe20000201000 */
[----:B------:R1:W-:Y:S01]  /*14900*/  MUFU.TANH R141, R29 ;  /* 0x0000001d008d7308 */ /* 0x0003e20000002400 */
[----:B------:R-:W-:Y:S02]  /*14910*/  I2FP.F32.U32 R20, R39 ;  /* 0x0000002700147245 */ /* 0x000fe40000201000 */
[----:B------:R-:W-:Y:S01]  /*14920*/  FSEL R24, R24, -INF , !P3 ;  /* 0xff80000018187808 */ /* 0x000fe20005800000 */
[CC--:B-----5:R-:W-:Y:S01]  /*14930*/  FFMA.FTZ R125, R152.reuse, R27.reuse, R21 ;  /* 0x0000001b987d7223 */ /* 0x0e0fe20000010015 */
[----:B--2---:R-:W-:Y:S01]  /*14940*/  FFMA.FTZ R23, R152, R27, R23 ;  /* 0x0000001b98177223 */ /* 0x004fe20000010017 */
[----:B------:R-:W-:Y:S01]  /*14950*/  VIADD R21, R6, 0xfffffeb9 ;  /* 0xfffffeb906157836 */ /* 0x000fe20000000000 */
[----:B------:R-:W-:Y:S01]  /*14960*/  FSEL R101, R101, -INF , !P0 ;  /* 0xff80000065657808 */ /* 0x000fe20004000000 */
[C---:B------:R-:W-:Y:S01]  /*14970*/  FFMA.FTZ R211, R152.reuse, R20, R211 ;  /* 0x0000001498d37223 */ /* 0x040fe200000100d3 */
[C---:B------:R-:W-:Y:S01]  /*14980*/  ISETP.GE.AND P3, PT, R39.reuse, R0, PT ;  /* 0x000000002700720c */ /* 0x040fe20003f66270 */
[----:B------:R-:W-:Y:S01]  /*14990*/  FFMA.FTZ R40, R152, R20, R113 ;  /* 0x0000001498287223 */ /* 0x000fe20000010071 */
[----:B------:R-:W-:Y:S01]  /*149a0*/  ISETP.GE.AND P0, PT, R39, R2, PT ;  /* 0x000000022700720c */ /* 0x000fe20003f06270 */
[----:B------:R-:W-:Y:S01]  /*149b0*/  VIADD R27, R6, 0xfffffec0 ;  /* 0xfffffec0061b7836 */ /* 0x000fe20000000000 */
[----:B----4-:R-:W-:Y:S01]  /*149c0*/  I2FP.F32.U32 R32, R35 ;  /* 0x0000002300207245 */ /* 0x010fe20000201000 */
[----:B------:R2:W-:Y:S01]  /*149d0*/  MUFU.TANH R113, R31 ;  /* 0x0000001f00717308 */ /* 0x0005e20000002400 */
[----:B------:R-:W-:-:S02]  /*149e0*/  FSEL R125, R125, -INF , !P2 ;  /* 0xff8000007d7d7808 */ /* 0x000fc40005000000 */
[----:B------:R-:W-:Y:S01]  /*149f0*/  FSEL R39, R23, -INF , !P1 ;  /* 0xff80000017277808 */ /* 0x000fe20004800000 */
[C---:B------:R-:W-:Y:S01]  /*14a00*/  FFMA.FTZ R103, R152.reuse, R32, R103 ;  /* 0x0000002098677223 */ /* 0x040fe20000010067 */
[C---:B------:R-:W-:Y:S01]  /*14a10*/  ISETP.GE.AND P2, PT, R21.reuse, R0, PT ;  /* 0x000000001500720c */ /* 0x040fe20003f46270 */
[----:B------:R-:W-:Y:S01]  /*14a20*/  FFMA.FTZ R38, R152, R32, R121 ;  /* 0x0000002098267223 */ /* 0x000fe20000010079 */
[----:B------:R-:W-:Y:S01]  /*14a30*/  ISETP.GE.AND P1, PT, R21, R2, PT ;  /* 0x000000021500720c */ /* 0x000fe20003f26270 */
[----:B------:R-:W-:Y:S01]  /*14a40*/  MUFU.TANH R33, R33 ;  /* 0x0000002100217308 */ /* 0x000fe20000002400 */
[----:B------:R-:W-:Y:S01]  /*14a50*/  I2FP.F32.U32 R21, R21 ;  /* 0x0000001500157245 */ /* 0x000fe20000201000 */
[----:B------:R-:W-:Y:S01]  /*14a60*/  VIADD R23, R6, 0xfffffec8 ;  /* 0xfffffec806177836 */ /* 0x000fe20000000000 */
[----:B------:R-:W-:Y:S02]  /*14a70*/  FSEL R20, R211, -INF , !P3 ;  /* 0xff800000d3147808 */ /* 0x000fe40005800000 */
[----:B------:R-:W-:Y:S01]  /*14a80*/  FSEL R40, R40, -INF , !P0 ;  /* 0xff80000028287808 */ /* 0x000fe20004000000 */
[CC--:B-1----:R-:W-:Y:S01]  /*14a90*/  FFMA.FTZ R29, R152.reuse, R21.reuse, R41 ;  /* 0x00000015981d7223 */ /* 0x0c2fe20000010029 */
[C---:B------:R-:W-:Y:S01]  /*14aa0*/  ISETP.GE.AND P3, PT, R35.reuse, R0, PT ;  /* 0x000000002300720c */ /* 0x040fe20003f66270 */
[----:B---3--:R-:W-:Y:S01]  /*14ab0*/  FFMA.FTZ R37, R152, R21, R115 ;  /* 0x0000001598257223 */ /* 0x008fe20000010073 */
[----:B------:R-:W-:Y:S01]  /*14ac0*/  ISETP.GE.AND P0, PT, R35, R2, PT ;  /* 0x000000022300720c */ /* 0x000fe20003f06270 */
[C---:B------:R-:W-:Y:S01]  /*14ad0*/  VIADD R21, R6.reuse, 0xfffffec1 ;  /* 0xfffffec106157836 */ /* 0x040fe20000000000 */
[----:B------:R-:W-:Y:S01]  /*14ae0*/  I2FP.F32.U32 R32, R27 ;  /* 0x0000001b00207245 */ /* 0x000fe20000201000 */
[----:B------:R-:W1:Y:S01]  /*14af0*/  MUFU.TANH R193, R34 ;  /* 0x0000002200c17308 */ /* 0x000e620000002400 */
[----:B--2---:R-:W-:Y:S01]  /*14b00*/  FSEL R31, R103, -INF , !P3 ;  /* 0xff800000671f7808 */ /* 0x004fe20005800000 */
[----:B------:R-:W-:Y:S01]  /*14b10*/  VIADD R115, R6, 0xfffffed8 ;  /* 0xfffffed806737836 */ /* 0x000fe20000000000 */
[----:B------:R-:W-:Y:S01]  /*14b20*/  FSEL R38, R38, -INF , !P0 ;  /* 0xff80000026267808 */ /* 0x000fe20004000000 */
[----:B------:R-:W-:Y:S01]  /*14b30*/  FFMA.FTZ R36, R152, R32, R47 ;  /* 0x0000002098247223 */ /* 0x000fe2000001002f */
[----:B------:R-:W-:-:S02]  /*14b40*/  ISETP.GE.AND P3, PT, R27, R0, PT ;  /* 0x000000001b00720c */ /* 0x000fc40003f66270 */
[----:B------:R-:W-:Y:S01]  /*14b50*/  ISETP.GE.AND P0, PT, R27, R2, PT ;  /* 0x000000021b00720c */ /* 0x000fe20003f06270 */
[----:B------:R-:W-:Y:S01]  /*14b60*/  FFMA.FTZ R27, R152, R32, R49 ;  /* 0x00000020981b7223 */ /* 0x000fe20000010031 */
[----:B------:R-:W-:Y:S01]  /*14b70*/  FSEL R29, R29, -INF , !P2 ;  /* 0xff8000001d1d7808 */ /* 0x000fe20005000000 */
[----:B------:R-:W2:Y:S01]  /*14b80*/  MUFU.TANH R135, R100 ;  /* 0x0000006400877308 */ /* 0x000ea20000002400 */
[----:B------:R-:W-:Y:S01]  /*14b90*/  FSEL R37, R37, -INF , !P1 ;  /* 0xff80000025257808 */ /* 0x000fe20004800000 */
[----:B------:R-:W-:Y:S01]  /*14ba0*/  VIADD R49, R6, 0xfffffed1 ;  /* 0xfffffed106317836 */ /* 0x000fe20000000000 */
[C---:B------:R-:W-:Y:S02]  /*14bb0*/  ISETP.GE.AND P2, PT, R21.reuse, R0, PT ;  /* 0x000000001500720c */ /* 0x040fe40003f46270 */
[----:B------:R-:W-:Y:S02]  /*14bc0*/  ISETP.GE.AND P1, PT, R21, R2, PT ;  /* 0x000000021500720c */ /* 0x000fe40003f26270 */
[----:B------:R-:W-:Y:S01]  /*14bd0*/  I2FP.F32.U32 R21, R21 ;  /* 0x0000001500157245 */ /* 0x000fe20000201000 */
[----:B------:R3:W-:Y:S01]  /*14be0*/  MUFU.TANH R47, R25 ;  /* 0x00000019002f7308 */ /* 0x0007e20000002400 */
[----:B------:R-:W-:-:S02]  /*14bf0*/  FSEL R27, R27, -INF , !P3 ;  /* 0xff8000001b1b7808 */ /* 0x000fc40005800000 */
[----:B------:R-:W-:Y:S01]  /*14c00*/  FSEL R36, R36, -INF , !P0 ;  /* 0xff80000024247808 */ /* 0x000fe20004000000 */
[C---:B------:R-:W-:Y:S01]  /*14c10*/  FFMA.FTZ R35, R152.reuse, R21, R45 ;  /* 0x0000001598237223 */ /* 0x040fe2000001002d */
[C---:B------:R-:W-:Y:S02]  /*14c20*/  ISETP.GE.AND P3, PT, R23.reuse, R0, PT ;  /* 0x000000001700720c */ /* 0x040fe40003f66270 */
[----:B------:R-:W-:Y:S01]  /*14c30*/  ISETP.GE.AND P0, PT, R23, R2, PT ;  /* 0x000000021700720c */ /* 0x000fe20003f06270 */
[----:B------:R-:W4:Y:S01]  /*14c40*/  MUFU.TANH R133, R98 ;  /* 0x0000006200857308 */ /* 0x000f220000002400 */
[----:B------:R-:W-:Y:S01]  /*14c50*/  I2FP.F32.U32 R32, R23 ;  /* 0x0000001700207245 */ /* 0x000fe20000201000 */
[----:B------:R-:W-:Y:S01]  /*14c60*/  FFMA.FTZ R23, R152, R21, R43 ;  /* 0x0000001598177223 */ /* 0x000fe2000001002b */
[C---:B------:R-:W-:Y:S01]  /*14c70*/  VIADD R21, R6.reuse, 0xfffffec9 ;  /* 0xfffffec906157836 */ /* 0x040fe20000000000 */
[----:B------:R-:W-:Y:S01]  /*14c80*/  FSEL R35, R35, -INF , !P1 ;  /* 0xff80000023237808 */ /* 0x000fe20004800000 */
[----:B------:R-:W-:-:S02]  /*14c90*/  VIADD R43, R6, 0xfffffed0 ;  /* 0xfffffed0062b7836 */ /* 0x000fc40000000000 */
[CC--:B------:R-:W-:Y:S01]  /*14ca0*/  FFMA.FTZ R145, R152.reuse, R32.reuse, R145 ;  /* 0x0000002098917223 */ /* 0x0c0fe20000010091 */
[C---:B-1----:R-:W-:Y:S01]  /*14cb0*/  FFMA.FTZ R34, R152.reuse, R32, R193 ;  /* 0x0000002098227223 */ /* 0x042fe200000100c1 */
[----:B------:R-:W1:Y:S01]  /*14cc0*/  MUFU.TANH R41, R90 ;  /* 0x0000005a00297308 */ /* 0x000e620000002400 */
[----:B---3--:R-:W-:Y:S02]  /*14cd0*/  I2FP.F32.U32 R25, R21 ;  /* 0x0000001500197245 */ /* 0x008fe40000201000 */
[----:B------:R-:W-:Y:S02]  /*14ce0*/  FSEL R23, R23, -INF , !P2 ;  /* 0xff80000017177808 */ /* 0x000fe40005000000 */
[C---:B------:R-:W-:Y:S01]  /*14cf0*/  ISETP.GE.AND P2, PT, R21.reuse, R0, PT ;  /* 0x000000001500720c */ /* 0x040fe20003f46270 */
[C---:B------:R-:W-:Y:S01]  /*14d00*/  FFMA.FTZ R42, R152.reuse, R25, R33 ;  /* 0x00000019982a7223 */ /* 0x040fe20000010021 */
[----:B------:R-:W-:Y:S01]  /*14d10*/  I2FP.F32.U32 R32, R43 ;  /* 0x0000002b00207245 */ /* 0x000fe20000201000 */
[----:B------:R-:W3:Y:S01]  /*14d20*/  MUFU.TANH R121, R102 ;  /* 0x0000006600797308 */ /* 0x000ee20000002400 */
[----:B------:R-:W-:Y:S01]  /*14d30*/  FFMA.FTZ R33, R152, R25, R187 ;  /* 0x0000001998217223 */ /* 0x000fe200000100bb */
[----:B------:R-:W-:-:S02]  /*14d40*/  ISETP.GE.AND P1, PT, R21, R2, PT ;  /* 0x000000021500720c */ /* 0x000fc40003f26270 */
[----:B------:R-:W-:Y:S01]  /*14d50*/  FSEL R25, R42, -INF , !P2 ;  /* 0xff8000002a197808 */ /* 0x000fe20005000000 */
[CC--:B--2---:R-:W-:Y:S01]  /*14d60*/  FFMA.FTZ R135, R152.reuse, R32.reuse, R135 ;  /* 0x0000002098877223 */ /* 0x0c4fe20000010087 */
[----:B------:R-:W-:Y:S01]  /*14d70*/  FSEL R21, R145, -INF , !P3 ;  /* 0xff80000091157808 */ /* 0x000fe20005800000 */
[C---:B------:R-:W-:Y:S01]  /*14d80*/  FFMA.FTZ R32, R152.reuse, R32, R141 ;  /* 0x0000002098207223 */ /* 0x040fe2000001008d */
[----:B------:R-:W2:Y:S01]  /*14d90*/  MUFU.TANH R103, R92 ;  /* 0x0000005c00677308 */ /* 0x000ea20000002400 */
[----:B------:R-:W-:Y:S02]  /*14da0*/  I2FP.F32.U32 R42, R49 ;  /* 0x00000031002a7245 */ /* 0x000fe40000201000 */
[----:B------:R-:W-:Y:S02]  /*14db0*/  ISETP.GE.AND P3, PT, R43, R0, PT ;  /* 0x000000002b00720c */ /* 0x000fe40003f66270 */
[----:B------:R-:W-:Y:S01]  /*14dc0*/  I2FP.F32.U32 R44, R115 ;  /* 0x00000073002c7245 */ /* 0x000fe20000201000 */
[CC--:B------:R-:W-:Y:S01]  /*14dd0*/  FFMA.FTZ R16, R152.reuse, R42.reuse, R113 ;  /* 0x0000002a98107223 */ /* 0x0c0fe20000010071 */
[----:B------:R-:W-:Y:S01]  /*14de0*/  FSEL R33, R33, -INF , !P1 ;  /* 0xff80000021217808 */ /* 0x000fe20004800000 */
[----:B----4-:R-:W-:Y:S01]  /*14df0*/  FFMA.FTZ R133, R152, R42, R133 ;  /* 0x0000002a98857223 */ /* 0x010fe20000010085 */
[----:B------:R-:W-:Y:S01]  /*14e00*/  FSEL R243, R135, -INF , !P3 ;  /* 0xff80000087f37808 */ /* 0x000fe20005800000 */
[----:B------:R-:W-:Y:S01]  /*14e10*/  VIADD R135, R6, 0xfffffed9 ;  /* 0xfffffed906877836 */ /* 0x000fe20000000000 */
[C---:B------:R-:W-:Y:S01]  /*14e20*/  ISETP.GE.AND P1, PT, R49.reuse, R2, PT ;  /* 0x000000023100720c */ /* 0x040fe20003f26270 */
[-C--:B-1----:R-:W-:Y:S01]  /*14e30*/  FFMA.FTZ R42, R152, R44.reuse, R41 ;  /* 0x0000002c982a7223 */ /* 0x082fe20000010029 */
[----:B------:R-:W-:Y:S01]  /*14e40*/  FSEL R34, R34, -INF , !P0 ;  /* 0xff80000022227808 */ /* 0x000fe20004000000 */
[----:B------:R-:W1:Y:S01]  /*14e50*/  MUFU.TANH R45, R106 ;  /* 0x0000006a002d7308 */ /* 0x000e620000002400 */
[----:B------:R-:W-:Y:S01]  /*14e60*/  FSEL R41, R16, -INF , !P1 ;  /* 0xff80000010297808 */ /* 0x000fe20004800000 */
[----:B---3--:R-:W-:Y:S01]  /*14e70*/  FFMA.FTZ R121, R152, R44, R121 ;  /* 0x0000002c98797223 */ /* 0x008fe20000010079 */
[----:B------:R-:W-:-:S02]  /*14e80*/  ISETP.GE.AND P2, PT, R49, R0, PT ;  /* 0x000000003100720c */ /* 0x000fc40003f46270 */
[----:B------:R-:W-:Y:S02]  /*14e90*/  I2FP.F32.U32 R16, R135 ;  /* 0x0000008700107245 */ /* 0x000fe40000201000 */
[----:B------:R-:W-:Y:S01]  /*14ea0*/  ISETP.GE.AND P0, PT, R43, R2, PT ;  /* 0x000000022b00720c */ /* 0x000fe20003f06270 */
[----:B------:R-:W3:Y:S01]  /*14eb0*/  MUFU.TANH R107, R107 ;  /* 0x0000006b006b7308 */ /* 0x000ee20000002400 */
[----:B------:R-:W-:Y:S01]  /*14ec0*/  ISETP.GE.AND P3, PT, R115, R0, PT ;  /* 0x000000007300720c */ /* 0x000fe20003f66270 */
[CC--:B--2---:R-:W-:Y:S01]  /*14ed0*/  FFMA.FTZ R103, R152.reuse, R16.reuse, R103 ;  /* 0x0000001098677223 */ /* 0x0c4fe20000010067 */
[----:B------:R-:W-:Y:S01]  /*14ee0*/  FSEL R231, R133, -INF , !P2 ;  /* 0xff80000085e77808 */ /* 0x000fe20005000000 */
[----:B------:R-:W-:Y:S01]  /*14ef0*/  FFMA.FTZ R16, R152, R16, R47 ;  /* 0x0000001098107223 */ /* 0x000fe2000001002f */
[----:B------:R-:W-:Y:S02]  /*14f00*/  FSEL R32, R32, -INF , !P0 ;  /* 0xff80000020207808 */ /* 0x000fe40004000000 */
[----:B------:R-:W-:Y:S01]  /*14f10*/  ISETP.GE.AND P2, PT, R135, R0, PT ;  /* 0x000000008700720c */ /* 0x000fe20003f46270 */
[----:B------:R-:W2:Y:S01]  /*14f20*/  MUFU.TANH R49, R50 ;  /* 0x0000003200317308 */ /* 0x000ea20000002400 */
[----:B------:R-:W-:Y:S01]  /*14f30*/  FSEL R221, R121, -INF , !P3 ;  /* 0xff80000079dd7808 */ /* 0x000fe20005800000 */
[C---:B------:R-:W-:Y:S01]  /*14f40*/  VIADD R121, R6.reuse, 0xfffffee1 ;  /* 0xfffffee106797836 */ /* 0x040fe20000000000 */
[----:B------:R-:W-:Y:S01]  /*14f50*/  ISETP.GE.AND P0, PT, R115, R2, PT ;  /* 0x000000027300720c */ /* 0x000fe20003f06270 */
[----:B------:R-:W-:Y:S01]  /*14f60*/  VIADD R115, R6, 0xfffffee0 ;  /* 0xfffffee006737836 */ /* 0x000fe20000000000 */
[----:B------:R-:W-:Y:S01]  /*14f70*/  FSEL R211, R103, -INF , !P2 ;  /* 0xff80000067d37808 */ /* 0x000fe20005000000 */
[----:B------:R-:W-:Y:S01]  /*14f80*/  FMUL.FTZ R103, R12, UR4 ;  /* 0x000000040c677c20 */ /* 0x000fe20008410000 */
[----:B------:R-:W-:Y:S01]  /*14f90*/  I2FP.F32.U32 R12, R121 ;  /* 0x00000079000c7245 */ /* 0x000fe20000201000 */
[----:B------:R-:W4:Y:S01]  /*14fa0*/  MUFU.TANH R43, R88 ;  /* 0x00000058002b7308 */ /* 0x000f220000002400 */
[----:B------:R-:W-:-:S02]  /*14fb0*/  FSEL R42, R42, -INF , !P0 ;  /* 0xff8000002a2a7808 */ /* 0x000fc40004000000 */
[----:B------:R-:W-:Y:S01]  /*14fc0*/  I2FP.F32.U32 R44, R115 ;  /* 0x00000073002c7245 */ /* 0x000fe20000201000 */
[C---:B-1----:R-:W-:Y:S01]  /*14fd0*/  FFMA.FTZ R145, R152.reuse, R12, R45 ;  /* 0x0000000c98917223 */ /* 0x042fe2000001002d */
[C---:B------:R-:W-:Y:S02]  /*14fe0*/  ISETP.GE.AND P3, PT, R115.reuse, R0, PT ;  /* 0x000000007300720c */ /* 0x040fe40003f66270 */
[-C--:B------:R-:W-:Y:S01]  /*14ff0*/  ISETP.GE.AND P0, PT, R115, R2.reuse, PT ;  /* 0x000000027300720c */ /* 0x080fe20003f06270 */
[----:B------:R1:W5:Y:S01]  /*15000*/  MUFU.TANH R113, R46 ;  /* 0x0000002e00717308 */ /* 0x0003620000002400 */
[----:B------:R-:W-:Y:S01]  /*15010*/  ISETP.GE.AND P1, PT, R135, R2, PT ;  /* 0x000000028700720c */ /* 0x000fe20003f26270 */
[C---:B---3--:R-:W-:Y:S01]  /*15020*/  FFMA.FTZ R107, R152.reuse, R44, R107 ;  /* 0x0000002c986b7223 */ /* 0x048fe2000001006b */
[----:B--2---:R-:W-:Y:S01]  /*15030*/  FFMA.FTZ R45, R152, R12, R49 ;  /* 0x0000000c982d7223 */ /* 0x004fe20000010031 */
[----:B------:R-:W-:-:S03]  /*15040*/  ISETP.GE.AND P2, PT, R121, R0, PT ;  /* 0x000000007900720c */ /* 0x000fc60003f46270 */
[----:B------:R-:W-:Y:S01]  /*15050*/  FSEL R193, R107, -INF , !P3 ;  /* 0xff8000006bc17808 */ /* 0x000fe20005800000 */
[----:B------:R-:W-:Y:S01]  /*15060*/  MUFU.TANH R17, R17 ;  /* 0x0000001100117308 */ /* 0x000fe20000002400 */
[----:B----4-:R-:W-:Y:S01]  /*15070*/  FFMA.FTZ R44, R152, R44, R43 ;  /* 0x0000002c982c7223 */ /* 0x010fe2000001002b */
[----:B------:R-:W-:Y:S01]  /*15080*/  FSEL R43, R16, -INF , !P1 ;  /* 0xff800000102b7808 */ /* 0x000fe20004800000 */
[C---:B------:R-:W-:Y:S01]  /*15090*/  VIADD R107, R6.reuse, 0xfffffef0 ;  /* 0xfffffef0066b7836 */ /* 0x040fe20000000000 */
[----:B------:R-:W-:Y:S01]  /*150a0*/  ISETP.GE.AND P1, PT, R121, R2, PT ;  /* 0x000000027900720c */ /* 0x000fe20003f26270 */
[----:B------:R-:W-:Y:S01]  /*150b0*/  VIADD R121, R6, 0xfffffee9 ;  /* 0xfffffee906797836 */ /* 0x000fe20000000000 */
[----:B------:R-:W-:Y:S02]  /*150c0*/  FSEL R44, R44, -INF , !P0 ;  /* 0xff8000002c2c7808 */ /* 0x000fe40004000000 */
[----:B------:R-:W-:Y:S01]  /*150d0*/  MUFU.TANH R103, R103 ;  /* 0x0000006700677308 */ /* 0x000fe20000002400 */
[----:B-1----:R-:W-:Y:S01]  /*150e0*/  FMUL.FTZ R46, R18, UR4 ;  /* 0x00000004122e7c20 */ /* 0x002fe20008410000 */
[----:B------:R-:W-:Y:S01]  /*150f0*/  FMUL.FTZ R18, R19, UR4 ;  /* 0x0000000413127c20 */ /* 0x000fe20008410000 */
[----:B------:R-:W-:Y:S01]  /*15100*/  VIADD R19, R6, 0xfffffee8 ;  /* 0xfffffee806137836 */ /* 0x000fe20000000000 */
[----:B------:R-:W-:-:S02]  /*15110*/  I2FP.F32.U32 R12, R121 ;  /* 0x00000079000c7245 */ /* 0x000fc40000201000 */
[----:B------:R-:W-:Y:S02]  /*15120*/  FSEL R45, R45, -INF , !P1 ;  /* 0xff8000002d2d7808 */ /* 0x000fe40004800000 */
[----:B------:R1:W2:Y:S01]  /*15130*/  MUFU.TANH R115, R46 ;  /* 0x0000002e00737308 */ /* 0x0002a20000002400 */
[C---:B------:R-:W-:Y:S02]  /*15140*/  ISETP.GE.AND P4, PT, R19.reuse, R0, PT ;  /* 0x000000001300720c */ /* 0x040fe40003f86270 */
[-C--:B------:R-:W-:Y:S02]  /*15150*/  ISETP.GE.AND P0, PT, R19, R2.reuse, PT ;  /* 0x000000021300720c */ /* 0x080fe40003f06270 */
[----:B------:R-:W-:Y:S02]  /*15160*/  ISETP.GE.AND P1, PT, R107, R2, PT ;  /* 0x000000026b00720c */ /* 0x000fe40003f26270 */
[----:B------:R-:W-:Y:S01]  /*15170*/  ISETP.GE.AND P3, PT, R121, R0, PT ;  /* 0x000000007900720c */ /* 0x000fe20003f66270 */
[----:B------:R3:W4:Y:S01]  /*15180*/  MUFU.TANH R49, R14 ;  /* 0x0000000e00317308 */ /* 0x0007220000002400 */
[----:B------:R-:W-:-:S02]  /*15190*/  FSEL R145, R145, -INF , !P2 ;  /* 0xff80000091917808 */ /* 0x000fc40005000000 */
[----:B------:R-:W-:-:S05]  /*151a0*/  ISETP.GE.AND P2, PT, R121, R2, PT ;  /* 0x000000027900720c */ /* 0x000fca0003f46270 */
[----:B------:R-:W4:Y:S01]  /*151b0*/  MUFU.TANH R47, R18 ;  /* 0x00000012002f7308 */ /* 0x000f220000002400 */
[----:B-1----:R-:W-:-:S05]  /*151c0*/  I2FP.F32.U32 R46, R19 ;  /* 0x00000013002e7245 */ /* 0x002fca0000201000 */
[CC--:B-----5:R-:W-:Y:S01]  /*151d0*/  FFMA.FTZ R113, R152.reuse, R46.reuse, R113 ;  /* 0x0000002e98717223 */ /* 0x0e0fe20000010071 */
[----:B--2---:R-:W-:Y:S01]  /*151e0*/  FFMA.FTZ R46, R152, R46, R115 ;  /* 0x0000002e982e7223 */ /* 0x004fe20000010073 */
[----:B------:R-:W1:Y:S01]  /*151f0*/  MUFU.TANH R13, R13 ;  /* 0x0000000d000d7308 */ /* 0x000e620000002400 */
[----:B---3--:R-:W-:Y:S02]  /*15200*/  I2FP.F32.U32 R14, R107 ;  /* 0x0000006b000e7245 */ /* 0x008fe40000201000 */
[----:B------:R-:W-:Y:S01]  /*15210*/  FSEL R135, R113, -INF , !P4 ;  /* 0xff80000071877808 */ /* 0x000fe20006000000 */
[----:B------:R-:W-:Y:S01]  /*15220*/  VIADD R113, R6, 0xfffffe69 ;  /* 0xfffffe6906717836 */ /* 0x000fe20000000000 */
[----:B------:R-:W-:Y:S01]  /*15230*/  ISETP.GE.AND P4, PT, R107, R0, PT ;  /* 0x000000006b00720c */ /* 0x000fe20003f86270 */
[----:B------:R-:W-:Y:S01]  /*15240*/  FFMA.FTZ R107, R152, R12, R17 ;  /* 0x0000000c986b7223 */ /* 0x000fe20000010011 */
[----:B------:R-:W-:Y:S01]  /*15250*/  VIADD R17, R6, 0xfffffe68 ;  /* 0xfffffe6806117836 */ /* 0x000fe20000000000 */
[----:B------:R-:W2:Y:S01]  /*15260*/  MUFU.TANH R15, R15 ;  /* 0x0000000f000f7308 */ /* 0x000ea20000002400 */
[CC--:B------:R-:W-:Y:S01]  /*15270*/  FFMA.FTZ R48, R152.reuse, R14.reuse, R103 ;  /* 0x0000000e98307223 */ /* 0x0c0fe20000010067 */
[----:B----4-:R-:W-:Y:S01]  /*15280*/  FFMA.FTZ R49, R152, R14, R49 ;  /* 0x0000000e98317223 */ /* 0x010fe20000010031 */
[----:B------:R-:W-:Y:S01]  /*15290*/  FSEL R46, R46, -INF , !P0 ;  /* 0xff8000002e2e7808 */ /* 0x000fe20004000000 */
[----:B------:R-:W-:Y:S01]  /*152a0*/  FFMA.FTZ R47, R152, R12, R47 ;  /* 0x0000000c982f7223 */ /* 0x000fe2000001002f */
[----:B------:R-:W-:-:S02]  /*152b0*/  FSEL R107, R107, -INF , !P3 ;  /* 0xff8000006b6b7808 */ /* 0x000fc40005800000 */
[-C--:B------:R-:W-:Y:S01]  /*152c0*/  I2FP.F32.U32 R12, R17.reuse ;  /* 0x00000011000c7245 */ /* 0x080fe20000201000 */
[----:B------:R3:W-:Y:S01]  /*152d0*/  MUFU.TANH R19, R83 ;  /* 0x0000005300137308 */ /* 0x0007e20000002400 */
[----:B------:R-:W-:Y:S02]  /*152e0*/  FSEL R48, R48, -INF , !P4 ;  /* 0xff80000030307808 */ /* 0x000fe40006000000 */
[----:B------:R-:W-:Y:S01]  /*152f0*/  FSEL R49, R49, -INF , !P1 ;  /* 0xff80000031317808 */ /* 0x000fe20004800000 */
[----:B------:R-:W-:Y:S01]  /*15300*/  FFMA.FTZ R155, R152, R12, R155 ;  /* 0x0000000c989b7223 */ /* 0x000fe2000001009b */
[----:B------:R-:W-:Y:S01]  /*15310*/  ISETP.GE.AND P4, PT, R17, R0, PT ;  /* 0x000000001100720c */ /* 0x000fe20003f86270 */
[----:B------:R-:W-:Y:S01]  /*15320*/  FMUL.FTZ R12, R75, UR4 ;  /* 0x000000044b0c7c20 */ /* 0x000fe20008410000 */
[----:B------:R-:W-:Y:S01]  /*15330*/  ISETP.GE.AND P1, PT, R17, R2, PT ;  /* 0x000000021100720c */ /* 0x000fe20003f26270 */
[----:B------:R-:W4:Y:S01]  /*15340*/  MUFU.TANH R183, R183 ;  /* 0x000000b700b77308 */ /* 0x000f220000002400 */
[----:B------:R-:W-:Y:S01]  /*15350*/  I2FP.F32.U32 R16, R17 ;  /* 0x0000001100107245 */ /* 0x000fe20000201000 */
[C---:B------:R-:W-:Y:S01]  /*15360*/  VIADD R17, R6.reuse, 0xfffffe70 ;  /* 0xfffffe7006117836 */ /* 0x040fe20000000000 */
[----:B------:R-:W-:Y:S01]  /*15370*/  FSEL R209, R155, -INF , !P1 ;  /* 0xff8000009bd17808 */ /* 0x000fe20004800000 */
[----:B------:R-:W-:Y:S01]  /*15380*/  VIADD R75, R6, 0xfffffe71 ;  /* 0xfffffe71064b7836 */ /* 0x000fe20000000000 */
[----:B------:R-:W-:-:S02]  /*15390*/  FSEL R47, R47, -INF , !P2 ;  /* 0xff8000002f2f7808 */ /* 0x000fc40005000000 */
[----:B------:R-:W-:Y:S01]  /*153a0*/  I2FP.F32.U32 R18, R17 ;  /* 0x0000001100127245 */ /* 0x000fe20000201000 */
[----:B------:R-:W5:Y:S01]  /*153b0*/  MUFU.TANH R177, R177 ;  /* 0x000000b100b17308 */ /* 0x000f620000002400 */
[----:B---3--:R-:W-:Y:S01]  /*153c0*/  VIADD R83, R6, 0xfffffef1 ;  /* 0xfffffef106537836 */ /* 0x008fe20000000000 */
[----:B------:R-:W-:Y:S01]  /*153d0*/  BAR.SYNC.DEFER_BLOCKING 0x0 ;  /* 0x0000000000007b1d */ /* 0x000fe20000010000 */
[----:B------:R-:W-:Y:S02]  /*153e0*/  ISETP.GE.AND P1, PT, R17, R2, PT ;  /* 0x000000021100720c */ /* 0x000fe40003f26270 */
[-C--:B------:R-:W-:Y:S02]  /*153f0*/  ISETP.GE.AND P2, PT, R113, R0.reuse, PT ;  /* 0x000000007100720c */ /* 0x080fe40003f46270 */
[C---:B------:R-:W-:Y:S01]  /*15400*/  ISETP.GE.AND P3, PT, R83.reuse, R0, PT ;  /* 0x000000005300720c */ /* 0x040fe20003f66270 */
[----:B------:R3:W-:Y:S01]  /*15410*/  MUFU.TANH R103, R76 ;  /* 0x0000004c00677308 */ /* 0x0007e20000002400 */
[----:B------:R-:W-:-:S02]  /*15420*/  ISETP.GE.AND P0, PT, R83, R2, PT ;  /* 0x000000025300720c */ /* 0x000fc40003f06270 */
[----:B------:R-:W-:Y:S01]  /*15430*/  I2FP.F32.U32 R50, R83 ;  /* 0x0000005300327245 */ /* 0x000fe20000201000 */
[----:B------:R-:W-:Y:S01]  /*15440*/  FMUL.FTZ R83, R77, UR4 ;  /* 0x000000044d537c20 */ /* 0x000fe20008410000 */
[----:B------:R-:W-:-:S03]  /*15450*/  FMUL.FTZ R77, R78, UR4 ;  /* 0x000000044e4d7c20 */ /* 0x000fc60008410000 */
[CC--:B-1----:R-:W-:Y:S01]  /*15460*/  FFMA.FTZ R14, R152.reuse, R50.reuse, R13 ;  /* 0x00000032980e7223 */ /* 0x0c2fe2000001000d */
[C---:B--2---:R-:W-:Y:S01]  /*15470*/  FFMA.FTZ R50, R152.reuse, R50, R15 ;  /* 0x0000003298327223 */ /* 0x044fe2000001000f */
[----:B------:R-:W-:Y:S01]  /*15480*/  FFMA.FTZ R13, R152, R16, R51 ;  /* 0x00000010980d7223 */ /* 0x000fe20000010033 */
[----:B------:R-:W1:Y:S01]  /*15490*/  MUFU.TANH R77, R77 ;  /* 0x0000004d004d7308 */ /* 0x000e620000002400 */
[----:B------:R-:W-:Y:S02]  /*154a0*/  I2FP.F32.U32 R15, R113 ;  /* 0x00000071000f7245 */ /* 0x000fe40000201000 */
[----:B------:R-:W-:Y:S02]  /*154b0*/  FSEL R51, R14, -INF , !P3 ;  /* 0xff8000000e337808 */ /* 0x000fe40005800000 */
[----:B------:R-:W-:Y:S01]  /*154c0*/  I2FP.F32.U32 R16, R17 ;  /* 0x0000001100107245 */ /* 0x000fe20000201000 */
[----:B---3--:R-:W-:Y:S01]  /*154d0*/  FMUL.FTZ R76, R72, UR4 ;  /* 0x00000004484c7c20 */ /* 0x008fe20008410000 */
[----:B------:R-:W-:Y:S01]  /*154e0*/  I2FP.F32.U32 R14, R113 ;  /* 0x00000071000e7245 */ /* 0x000fe20000201000 */
[----:B------:R-:W2:Y:S01]  /*154f0*/  MUFU.TANH R83, R83 ;  /* 0x0000005300537308 */ /* 0x000ea20000002400 */
[----:B------:R-:W-:Y:S01]  /*15500*/  ISETP.GE.AND P3, PT, R17, R0, PT ;  /* 0x000000001100720c */ /* 0x000fe20003f66270 */
[C---:B------:R-:W-:Y:S01]  /*15510*/  FFMA.FTZ R17, R152.reuse, R15, R53 ;  /* 0x0000000f98117223 */ /* 0x040fe20000010035 */
[----:B------:R-:W-:Y:S01]  /*15520*/  FMUL.FTZ R72, R73, UR4 ;  /* 0x0000000449487c20 */ /* 0x000fe20008410000 */
[C---:B------:R-:W-:Y:S01]  /*15530*/  FFMA.FTZ R15, R152.reuse, R18, R95 ;  /* 0x00000012980f7223 */ /* 0x040fe2000001005f */
[----:B----4-:R-:W-:Y:S01]  /*15540*/  FFMA.FTZ R183, R152, R16, R183 ;  /* 0x0000001098b77223 */ /* 0x010fe200000100b7 */
[----:B------:R-:W-:Y:S01]  /*15550*/  VIADD R53, R6, 0xfffffe78 ;  /* 0xfffffe7806357836 */ /* 0x000fe20000000000 */
[----:B------:R-:W-:Y:S01]  /*15560*/  FSEL R50, R50, -INF , !P0 ;  /* 0xff80000032327808 */ /* 0x000fe20004000000 */
[C---:B------:R-:W-:Y:S01]  /*15570*/  FFMA.FTZ R14, R152.reuse, R14, R55 ;  /* 0x0000000e980e7223 */ /* 0x040fe20000010037 */
[-C--:B------:R-:W-:Y:S01]  /*15580*/  I2FP.F32.U32 R18, R75.reuse ;  /* 0x0000004b00127245 */ /* 0x080fe20000201000 */
[----:B------:R3:W-:Y:S01]  /*15590*/  MUFU.TANH R55, R72 ;  /* 0x0000004800377308 */ /* 0x0007e20000002400 */
[----:B------:R-:W-:Y:S01]  /*155a0*/  I2FP.F32.U32 R16, R75 ;  /* 0x0000004b00107245 */ /* 0x000fe20000201000 */
[----:B------:R-:W-:Y:S01]  /*155b0*/  FMUL.FTZ R95, R69, UR4 ;  /* 0x00000004455f7c20 */ /* 0x000fe20008410000 */
[----:B------:R-:W-:Y:S01]  /*155c0*/  ISETP.GE.AND P0, PT, R113, R2, PT ;  /* 0x000000027100720c */ /* 0x000fe20003f06270 */
[C---:B-----5:R-:W-:Y:S01]  /*155d0*/  FFMA.FTZ R18, R152.reuse, R18, R177 ;  /* 0x0000001298127223 */ /* 0x060fe200000100b1 */
[----:B------:R-:W-:Y:S01]  /*155e0*/  FSEL R17, R17, -INF , !P2 ;  /* 0xff80000011117808 */ /* 0x000fe20005000000 */
[----:B------:R-:W-:Y:S01]  /*155f0*/  FFMA.FTZ R16, R152, R16, R19 ;  /* 0x0000001098107223 */ /* 0x000fe20000010013 */
[----:B------:R-:W-:Y:S01]  /*15600*/  FSEL R207, R14, -INF , !P0 ;  /* 0xff8000000ecf7808 */ /* 0x000fe20004000000 */
[----:B------:R4:W5:Y:S01]  /*15610*/  MUFU.TANH R73, R76 ;  /* 0x0000004c00497308 */ /* 0x0009620000002400 */
[C---:B------:R-:W-:Y:S01]  /*15620*/  ISETP.GE.AND P2, PT, R75.reuse, R0, PT ;  /* 0x000000004b00720c */ /* 0x040fe20003f46270 */
[C---:B------:R-:W-:Y:S01]  /*15630*/  VIADD R19, R6.reuse, 0xfffffe79 ;  /* 0xfffffe7906137836 */ /* 0x040fe20000000000 */
[----:B------:R-:W-:Y:S01]  /*15640*/  ISETP.GE.AND P0, PT, R75, R2, PT ;  /* 0x000000024b00720c */ /* 0x000fe20003f06270 */
[----:B------:R-:W-:Y:S01]  /*15650*/  FMUL.FTZ R14, R71, UR4 ;  /* 0x00000004470e7c20 */ /* 0x000fe20008410000 */
[----:B------:R-:W-:Y:S01]  /*15660*/  FSEL R15, R15, -INF , !P3 ;  /* 0xff8000000f0f7808 */ /* 0x000fe20005800000 */
[----:B------:R-:W-:Y:S01]  /*15670*/  VIADD R71, R6, 0xfffffe80 ;  /* 0xfffffe8006477836 */ /* 0x000fe20000000000 */
[----:B------:R-:W-:Y:S01]  /*15680*/  FSEL R203, R183, -INF , !P1 ;  /* 0xff800000b7cb7808 */ /* 0x000fe20004800000 */
[----:B------:R2:W5:Y:S01]  /*15690*/  MUFU.TANH R75, R74 ;  /* 0x0000004a004b7308 */ /* 0x0005620000002400 */
[----:B---3--:R-:W-:-:S02]  /*156a0*/  I2FP.F32.U32 R72, R53 ;  /* 0x0000003500487245 */ /* 0x008fc40000201000 */
[C---:B------:R-:W-:Y:S02]  /*156b0*/  ISETP.GE.AND P3, PT, R53.reuse, R0, PT ;  /* 0x000000003500720c */ /* 0x040fe40003f66270 */
[----:B------:R-:W-:Y:S01]  /*156c0*/  ISETP.GE.AND P1, PT, R53, R2, PT ;  /* 0x000000023500720c */ /* 0x000fe20003f26270 */
[----:B-1----:R-:W-:Y:S01]  /*156d0*/  FFMA.FTZ R72, R152, R72, R77 ;  /* 0x0000004898487223 */ /* 0x002fe2000001004d */
[----:B------:R-:W-:Y:S01]  /*156e0*/  FSEL R77, R18, -INF , !P2 ;  /* 0xff800000124d7808 */ /* 0x000fe20005000000 */
[----:B------:R-:W-:Y:S01]  /*156f0*/  MUFU.TANH R95, R95 ;  /* 0x0000005f005f7308 */ /* 0x000fe20000002400 */
[----:B----4-:R-:W-:Y:S01]  /*15700*/  FMUL.FTZ R76, R68, UR4 ;  /* 0x00000004444c7c20 */ /* 0x010fe20008410000 */
[----:B------:R-:W-:Y:S02]  /*15710*/  I2FP.F32.U32 R68, R53 ;  /* 0x0000003500447245 */ /* 0x000fe40000201000 */
[----:B------:R-:W-:Y:S02]  /*15720*/  FSEL R199, R16, -INF , !P0 ;  /* 0xff80000010c77808 */ /* 0x000fe40004000000 */
[-C--:B------:R-:W-:Y:S01]  /*15730*/  I2FP.F32.U32 R18, R19.reuse ;  /* 0x0000001300127245 */ /* 0x080fe20000201000 */
[----:B------:R-:W-:Y:S01]  /*15740*/  FFMA.FTZ R68, R152, R68, R103 ;  /* 0x0000004498447223 */ /* 0x000fe20000010067 */
[----:B------:R-:W1:Y:S01]  /*15750*/  MUFU.TANH R53, R76 ;  /* 0x0000004c00357308 */ /* 0x000e620000002400 */
[----:B------:R-:W-:Y:S01]  /*15760*/  I2FP.F32.U32 R16, R19 ;  /* 0x0000001300107245 */ /* 0x000fe20000201000 */
[----:B--2---:R-:W-:Y:S01]  /*15770*/  FMUL.FTZ R74, R64, UR4 ;  /* 0x00000004404a7c20 */ /* 0x004fe20008410000 */
[C---:B------:R-:W-:Y:S01]  /*15780*/  ISETP.GE.AND P2, PT, R19.reuse, R0, PT ;  /* 0x000000001300720c */ /* 0x040fe20003f46270 */
[C---:B------:R-:W-:Y:S01]  /*15790*/  FFMA.FTZ R18, R152.reuse, R18, R83 ;  /* 0x0000001298127223 */ /* 0x040fe20000010053 */
[----:B------:R-:W-:Y:S01]  /*157a0*/  ISETP.GE.AND P0, PT, R19, R2, PT ;  /* 0x000000021300720c */ /* 0x000fe20003f06270 */
[----:B------:R-:W-:Y:S01]  /*157b0*/  FFMA.FTZ R16, R152, R16, R79 ;  /* 0x0000001098107223 */ /* 0x000fe2000001004f */
[C---:B------:R-:W-:Y:S01]  /*157c0*/  VIADD R83, R6.reuse, 0xfffffe88 ;  /* 0xfffffe8806537836 */ /* 0x040fe20000000000 */
[----:B------:R2:W3:Y:S01]  /*157d0*/  MUFU.TANH R19, R70 ;  /* 0x0000004600137308 */ /* 0x0004e20000002400 */
[----:B------:R-:W-:Y:S01]  /*157e0*/  I2FP.F32.U32 R64, R71 ;  /* 0x0000004700407245 */ /* 0x000fe20000201000 */
[----:B------:R-:W-:Y:S01]  /*157f0*/  VIADD R79, R6, 0xfffffe90 ;  /* 0xfffffe90064f7836 */ /* 0x000fe20000000000 */
[----:B------:R-:W-:-:S02]  /*15800*/  FSEL R69, R68, -INF , !P3 ;  /* 0xff80000044457808 */ /* 0x000fc40005800000 */
[----:B------:R-:W-:Y:S01]  /*15810*/  FSEL R197, R72, -INF , !P1 ;  /* 0xff80000048c57808 */ /* 0x000fe20004800000 */
[----:B-----5:R-:W-:Y:S01]  /*15820*/  FFMA.FTZ R73, R152, R64, R73 ;  /* 0x0000004098497223 */ /* 0x020fe20000010049 */
[C---:B------:R-:W-:Y:S01]  /*15830*/  ISETP.GE.AND P3, PT, R71.reuse, R0, PT ;  /* 0x000000004700720c */ /* 0x040fe20003f66270 */
[----:B------:R-:W-:Y:S01]  /*15840*/  MUFU.TANH R103, R66 ;  /* 0x0000004200677308 */ /* 0x000fe20000002400 */
[----:B------:R-:W-:Y:S01]  /*15850*/  ISETP.GE.AND P1, PT, R71, R2, PT ;  /* 0x000000024700720c */ /* 0x000fe20003f26270 */
[----:B------:R-:W-:Y:S01]  /*15860*/  FMUL.FTZ R64, R10, UR4 ;  /* 0x000000040a407c20 */ /* 0x000fe20008410000 */
[----:B------:R-:W-:Y:S02]  /*15870*/  I2FP.F32.U32 R68, R71 ;  /* 0x0000004700447245 */ /* 0x000fe40000201000 */
[----:B------:R-:W-:Y:S02]  /*15880*/  FSEL R195, R16, -INF , !P0 ;  /* 0xff80000010c37808 */ /* 0x000fe40004000000 */
[-C--:B------:R-:W-:Y:S01]  /*15890*/  I2FP.F32.U32 R16, R83.reuse ;  /* 0x0000005300107245 */ /* 0x080fe20000201000 */
[----:B------:R-:W4:Y:S01]  /*158a0*/  MUFU.TANH R71, R74 ;  /* 0x0000004a00477308 */ /* 0x000f220000002400 */
[----:B--2---:R-:W-:Y:S01]  /*158b0*/  FMUL.FTZ R70, R8, UR4 ;  /* 0x0000000408467c20 */ /* 0x004fe20008410000 */
[----:B------:R-:W-:Y:S01]  /*158c0*/  I2FP.F32.U32 R8, R83 ;  /* 0x0000005300087245 */ /* 0x000fe20000201000 */
[C---:B------:R-:W-:Y:S01]  /*158d0*/  FFMA.FTZ R68, R152.reuse, R68, R75 ;  /* 0x0000004498447223 */ /* 0x040fe2000001004b */
[----:B-1----:R-:W-:Y:S01]  /*158e0*/  FFMA.FTZ R16, R152, R16, R53 ;  /* 0x0000001098107223 */ /* 0x002fe20000010035 */
[----:B------:R-:W-:-:S02]  /*158f0*/  FSEL R75, R18, -INF , !P2 ;  /* 0xff800000124b7808 */ /* 0x000fc40005000000 */
[C---:B------:R-:W-:Y:S01]  /*15900*/  ISETP.GE.AND P2, PT, R83.reuse, R0, PT ;  /* 0x000000005300720c */ /* 0x040fe20003f46270 */
[----:B------:R-:W-:Y:S01]  /*15910*/  MUFU.TANH R53, R64 ;  /* 0x0000004000357308 */ /* 0x000fe20000002400 */
[----:B------:R-:W-:Y:S01]  /*15920*/  ISETP.GE.AND P0, PT, R83, R2, PT ;  /* 0x000000025300720c */ /* 0x000fe20003f06270 */
[----:B---3--:R-:W-:Y:S01]  /*15930*/  FFMA.FTZ R8, R152, R8, R19 ;  /* 0x0000000898087223 */ /* 0x008fe20000010013 */
[-C--:B------:R-:W-:Y:S01]  /*15940*/  I2FP.F32.U32 R10, R79.reuse ;  /* 0x0000004f000a7245 */ /* 0x080fe20000201000 */
[----:B------:R-:W-:Y:S01]  /*15950*/  VIADD R19, R6, 0xfffffef8 ;  /* 0xfffffef806137836 */ /* 0x000fe20000000000 */
[----:B------:R-:W-:Y:S02]  /*15960*/  I2FP.F32.U32 R18, R79 ;  /* 0x0000004f00127245 */ /* 0x000fe40000201000 */
[----:B------:R-:W-:Y:S01]  /*15970*/  FSEL R73, R73, -INF , !P3 ;  /* 0xff80000049497808 */ /* 0x000fe20005800000 */
[----:B------:R-:W1:Y:S01]  /*15980*/  MUFU.TANH R83, R70 ;  /* 0x0000004600537308 */ /* 0x000e620000002400 */
[----:B------:R-:W-:Y:S01]  /*15990*/  FSEL R187, R68, -INF , !P1 ;  /* 0xff80000044bb7808 */ /* 0x000fe20004800000 */
[C---:B----4-:R-:W-:Y:S01]  /*159a0*/  FFMA.FTZ R10, R152.reuse, R10, R71 ;  /* 0x0000000a980a7223 */ /* 0x050fe20000010047 */
[C---:B------:R-:W-:Y:S01]  /*159b0*/  ISETP.GE.AND P3, PT, R79.reuse, R0, PT ;  /* 0x000000004f00720c */ /* 0x040fe20003f66270 */
[----:B------:R-:W-:Y:S01]  /*159c0*/  FFMA.FTZ R18, R152, R18, R103 ;  /* 0x0000001298127223 */ /* 0x000fe20000010067 */
[----:B------:R-:W-:Y:S01]  /*159d0*/  ISETP.GE.AND P1, PT, R79, R2, PT ;  /* 0x000000024f00720c */ /* 0x000fe20003f26270 */
[----:B------:R-:W-:Y:S01]  /*159e0*/  VIADD R79, R6, 0xfffffe81 ;  /* 0xfffffe81064f7836 */ /* 0x000fe20000000000 */
[----:B------:R-:W-:Y:S01]  /*159f0*/  FSEL R177, R8, -INF , !P0 ;  /* 0xff80000008b17808 */ /* 0x000fe20004000000 */
[----:B------:R-:W-:Y:S01]  /*15a00*/  VIADD R103, R6, 0xfffffe89 ;  /* 0xfffffe8906677836 */ /* 0x000fe20000000000 */
[----:B------:R-:W-:Y:S01]  /*15a10*/  I2FP.F32.U32 R8, R19 ;  /* 0x0000001300087245 */ /* 0x000fe20000201000 */
[----:B------:R2:W-:Y:S01]  /*15a20*/  MUFU.TANH R113, R12 ;  /* 0x0000000c00717308 */ /* 0x0005e20000002400 */
[----:B------:R-:W-:-:S02]  /*15a30*/  FSEL R71, R16, -INF , !P2 ;  /* 0xff80000010477808 */ /* 0x000fc40005000000 */
[C---:B------:R-:W-:Y:S02]  /*15a40*/  ISETP.GE.AND P2, PT, R19.reuse, R0, PT ;  /* 0x000000001300720c */ /* 0x040fe40003f46270 */
[----:B------:R-:W-:Y:S02]  /*15a50*/  ISETP.GE.AND P0, PT, R19, R2, PT ;  /* 0x000000021300720c */ /* 0x000fe40003f06270 */
[----:B------:R-:W-:Y:S01]  /*15a60*/  I2FP.F32.U32 R6, R19 ;  /* 0x0000001300067245 */ /* 0x000fe20000201000 */
[----:B------:R-:W3:Y:S01]  /*15a70*/  MUFU.TANH R115, R14 ;  /* 0x0000000e00737308 */ /* 0x000ee20000002400 */
[----:B------:R-:W-:Y:S02]  /*15a80*/  FSEL R13, R13, -INF , !P4 ;  /* 0xff8000000d0d7808 */ /* 0x000fe40006000000 */
[----:B------:R-:W-:Y:S01]  /*15a90*/  FSEL R19, R10, -INF , !P3 ;  /* 0xff8000000a137808 */ /* 0x000fe20005800000 */
[----:B-1----:R-:W-:Y:S01]  /*15aa0*/  FFMA.FTZ R6, R152, R6, R83 ;  /* 0x0000000698067223 */ /* 0x002fe20000010053 */
[----:B------:R-:W-:-:S02]  /*15ab0*/  ISETP.GE.AND P3, PT, R103, R0, PT ;  /* 0x000000006700720c */ /* 0x000fc40003f66270 */
[----:B------:R-:W-:Y:S01]  /*15ac0*/  ISETP.GE.AND P4, PT, R79, R0, PT ;  /* 0x000000004f00720c */ /* 0x000fe20003f86270 */
[----:B------:R-:W-:Y:S01]  /*15ad0*/  FFMA.FTZ R0, R152, R8, R53 ;  /* 0x0000000898007223 */ /* 0x000fe20000010035 */
[----:B------:R-:W-:Y:S01]  /*15ae0*/  FSEL R53, R6, -INF , !P2 ;  /* 0xff80000006357808 */ /* 0x000fe20005000000 */
[----:B------:R-:W1:Y:S01]  /*15af0*/  MUFU.TANH R8, R11 ;  /* 0x0000000b00087308 */ /* 0x000e620000002400 */
[----:B------:R-:W-:Y:S02]  /*15b00*/  I2FP.F32.U32 R10, R103 ;  /* 0x00000067000a7245 */ /* 0x000fe40000201000 */
[----:B------:R-:W-:Y:S02]  /*15b10*/  FSEL R0, R0, -INF , !P0 ;  /* 0xff80000000007808 */ /* 0x000fe40004000000 */
[----:B------:R-:W-:Y:S01]  /*15b20*/  ISETP.GE.AND P0, PT, R59, 0x3, PT ;  /* 0x000000033b00780c */ /* 0x000fe20003f06270 */
[----:B------:R-:W-:Y:S01]  /*15b30*/  FFMA.FTZ R10, R152, R10, R95 ;  /* 0x0000000a980a7223 */ /* 0x000fe2000001005f */
[----:B------:R-:W-:-:S02]  /*15b40*/  ISETP.GE.AND P2, PT, R103, R2, PT ;  /* 0x000000026700720c */ /* 0x000fc40003f46270 */
[----:B------:R-:W-:Y:S02]  /*15b50*/  I2FP.F32.U32 R103, R103 ;  /* 0x0000006700677245 */ /* 0x000fe40000201000 */
[-C--:B--2---:R-:W-:Y:S02]  /*15b60*/  I2FP.F32.U32 R12, R79.reuse ;  /* 0x0000004f000c7245 */ /* 0x084fe40000201000 */
[----:B------:R-:W-:Y:S01]  /*15b70*/  I2FP.F32.U32 R6, R79 ;  /* 0x0000004f00067245 */ /* 0x000fe20000201000 */
[----:B---3--:R-:W-:Y:S01]  /*15b80*/  FFMA.FTZ R103, R152, R103, R115 ;  /* 0x0000006798677223 */ /* 0x008fe20000010073 */
[----:B------:R-:W-:Y:S01]  /*15b90*/  FSEL R141, R18, -INF , !P1 ;  /* 0xff800000128d7808 */ /* 0x000fe20004800000 */
[C---:B------:R-:W-:Y:S01]  /*15ba0*/  FFMA.FTZ R12, R152.reuse, R12, R55 ;  /* 0x0000000c980c7223 */ /* 0x040fe20000010037 */
[C---:B-1----:R-:W-:Y:S01]  /*15bb0*/  FFMA.FTZ R8, R152.reuse, R61, R8 ;  /* 0x0000003d98087223 */ /* 0x042fe20000010008 */
[----:B------:R-:W-:Y:S01]  /*15bc0*/  FFMA.FTZ R6, R152, R6, R113 ;  /* 0x0000000698067223 */ /* 0x000fe20000010071 */
[----:B------:R-:W-:-:S02]  /*15bd0*/  ISETP.GE.AND P1, PT, R79, R2, PT ;  /* 0x000000024f00720c */ /* 0x000fc40003f26270 */
[----:B------:R-:W-:Y:S02]  /*15be0*/  FSEL R11, R10, -INF , !P3 ;  /* 0xff8000000a0b7808 */ /* 0x000fe40005800000 */
        /* <DEDUP_REMOVED lines=11> */
[----:B------:R-:W4:Y:S01]  /*15ca0*/  LDCU.64 UR8, c[0x0][0x3a0] ;  /* 0x00007400ff0877ac */ /* 0x000f220008000a00 */
[----:B------:R-:W-:-:S03]  /*15cb0*/  VIADD R83, R83, 0xfffffe00 ;  /* 0xfffffe0053537836 */ /* 0x000fc60000000000 */
        /* <DEDUP_REMOVED lines=8> */
[----:B--2---:R-:W-:Y:S01]  /*15d40*/  IMAD.MOV R79, RZ, RZ, -R113 ;  /* 0x000000ffff4f7224 */ /* 0x004fe200078e0a71 */
[----:B------:R-:W-:-:S03]  /*15d50*/  MOV R112, RZ ;  /* 0x000000ff00707202 */ /* 0x000fc60000000f00 */
[----:B------:R-:W-:Y:S01]  /*15d60*/  IMAD R6, R79, R8, RZ ;  /* 0x000000084f067224 */ /* 0x000fe200078e02ff */
[----:B------:R-:W-:Y:S02]  /*15d70*/  IABS R79, R83 ;  /* 0x00000053004f7213 */ /* 0x000fe40000000000 */
[----:B------:R-:W-:Y:S01]  /*15d80*/  LOP3.LUT R83, R83, R10, RZ, 0x3c, !PT ;  /* 0x0000000a53537212 */ /* 0x000fe200078e3cff */
[----:B------:R-:W-:-:S03]  /*15d90*/  IMAD.HI.U32 R6, R113, R6, R112 ;  /* 0x0000000671067227 */ /* 0x000fc600078e0070 */
        /* <DEDUP_REMOVED lines=25> */
[----:B-1----:R1:W2:Y:S02]  /*15f30*/  LDG.E R83, desc[UR10][R102.64] ;  /* 0x0000000a66537981 */ /* 0x0022a4000c1e1900 */
[----:B------:R-:W-:-:S05]  /*15f40*/  IMAD.WIDE R112, R79, 0x4, R180 ;  /* 0x000000044f707825 */ /* 0x000fca00078e02b4 */
[----:B------:R-:W2:Y:S01]  /*15f50*/  LDG.E R2, desc[UR10][R112.64] ;  /* 0x0000000a70027981 */ /* 0x000ea2000c1e1900 */
[----:B------:R-:W-:-:S05]  /*15f60*/  IADD3 R79, PT, PT, R79, -R6, RZ ;  /* 0x800000064f4f7210 */ /* 0x000fca0007ffe0ff */
[----:B------:R-:W-:Y:S02]  /*15f70*/  IMAD R10, R79, R10, -0x100 ;  /* 0xffffff004f0a7424 */ /* 0x000fe400078e020a */
[----:B---3--:R-:W-:-:S03]  /*15f80*/  IMAD.U32 R79, RZ, RZ, UR4 ;  /* 0x00000004ff4f7e24 */ /* 0x008fc6000f8e00ff */
[----:B------:R-:W-:-:S05]  /*15f90*/  SHF.R.S32.HI R6, RZ, 0x1f, R10 ;  /* 0x0000001fff067819 */ /* 0x000fca000001140a */
[-C--:B------:R-:W-:Y:S02]  /*15fa0*/  IMAD R6, R6, R79.reuse, RZ ;  /* 0x0000004f06067224 */ /* 0x080fe400078e02ff */
[----:B-1----:R-:W-:-:S04]  /*15fb0*/  IMAD.WIDE.U32 R102, R10, R79, RZ ;  /* 0x0000004f0a667225 */ /* 0x002fc800078e00ff */
[----:B------:R-:W-:-:S04]  /*15fc0*/  IMAD R6, R10, UR5, R6 ;  /* 0x000000050a067c24 */ /* 0x000fc8000f8e0206 */
[----:B------:R-:W-:Y:S01]  /*15fd0*/  IMAD.IADD R103, R103, 0x1, R6 ;  /* 0x0000000167677824 */ /* 0x000fe200078e0206 */
[----:B--2---:R-:W-:-:S04]  /*15fe0*/  IADD3 R2, PT, PT, R83, -R2, RZ ;  /* 0x8000000253027210 */ /* 0x004fc80007ffe0ff */
[----:B------:R-:W-:Y:S01]  /*15ff0*/  SHF.R.S32.HI R8, RZ, 0x1f, R2 ;  /* 0x0000001fff087819 */ /* 0x000fe20000011402 */
[----:B----4-:R-:W-:-:S04]  /*16000*/  IMAD.WIDE.U32 R102, R2, UR8, R102 ;  /* 0x0000000802667c25 */ /* 0x010fc8000f8e0066 */
[----:B------:R-:W-:-:S04]  /*16010*/  IMAD R83, R8, UR8, RZ ;  /* 0x0000000808537c24 */ /* 0x000fc8000f8e02ff */
[----:B------:R-:W-:Y:S01]  /*16020*/  IMAD R83, R2, UR9, R83 ;  /* 0x0000000902537c24 */ /* 0x000fe2000f8e0253 */
[----:B------:R-:W-:-:S04]  /*16030*/  LEA R176, P0, R102, R176, 0x1 ;  /* 0x000000b066b07211 */ /* 0x000fc800078008ff */
[----:B------:R-:W-:-:S04]  /*16040*/  IADD3 R83, PT, PT, R103, R83, RZ ;  /* 0x0000005367537210 */ /* 0x000fc80007ffe0ff */
[----:B------:R-:W-:Y:S01]  /*16050*/  LEA.HI.X R159, R102, R159, R83, 0x1, P0 ;  /* 0x0000009f669f7211 */ /* 0x000fe200000f0c53 */
[----:B------:R-:W-:Y:S06]  /*16060*/  BRA `(.L_x_2027) ;  /* 0x0000000000207947 */ /* 0x000fec0003800000 */
.L_x_2026:
        /* <DEDUP_REMOVED lines=8> */
.L_x_2027:
        /* <DEDUP_REMOVED lines=62> */
.L_x_2025:
[----:B------:R-:W-:Y:S01]  /*164d0*/  FMNMX3.FTZ R2, R131, R63, R57, !PT ;  /* 0x0000003f83027276 */ /* 0x000fe20007810039 */
[----:B------:R-:W1:Y:S01]  /*164e0*/  LDCU UR4, c[0x0][0x45c] ;  /* 0x00008b80ff0477ac */ /* 0x000e620008000800 */
[----:B------:R-:W-:Y:S02]  /*164f0*/  FMNMX3.FTZ R6, R129, R7, R5, !PT ;  /* 0x0000000781067276 */ /* 0x000fe40007810005 */
[----:B------:R-:W-:Y:S02]  /*16500*/  FMNMX3.FTZ R2, R2, R87, R85, !PT ;  /* 0x0000005702027276 */ /* 0x000fe40007810055 */
[----:B------:R-:W-:Y:S02]  /*16510*/  FMNMX3.FTZ R6, R6, R4, R249, !PT ;  /* 0x0000000406067276 */ /* 0x000fe400078100f9 */
[----:B------:R-:W-:Y:S02]  /*16520*/  FMNMX3.FTZ R2, R2, R91, R89, !PT ;  /* 0x0000005b02027276 */ /* 0x000fe40007810059 */
[----:B------:R-:W-:-:S02]  /*16530*/  FMNMX3.FTZ R6, R6, R251, R9, !PT ;  /* 0x000000fb06067276 */ /* 0x000fc40007810009 */
[----:B------:R-:W-:Y:S02]  /*16540*/  FMNMX3.FTZ R2, R2, R93, R81, !PT ;  /* 0x0000005d02027276 */ /* 0x000fe40007810051 */
[----:B------:R-:W-:Y:S02]  /*16550*/  FMNMX3.FTZ R6, R6, R247, R105, !PT ;  /* 0x000000f706067276 */ /* 0x000fe40007810069 */
[----:B---3--:R-:W-:Y:S02]  /*16560*/  FMNMX3.FTZ R79, R2, R67, R65, !PT ;  /* 0x00000043024f7276 */ /* 0x008fe40007810041 */
        /* <DEDUP_REMOVED lines=57> */
[----:B------:R-:W-:-:S02]  /*16900*/  VIMNMX R59, PT, PT, R59, 0x2, !PT ;  /* 0x000000023b3b7848 */ /* 0x000fc40007fe0100 */
[----:B--2---:R-:W-:-:S05]  /*16910*/  FMNMX.FTZ R2, R79, R2, !PT ;  /* 0x000000024f027209 */ /* 0x004fca0007810000 */
[----:B------:R-:W2:Y:S02]  /*16920*/  SHFL.BFLY PT, R95, R2, 0x1, 0x1f ;  /* 0x0c201f00025f7f89 */ /* 0x000ea400000e0000 */
[----:B--2---:R-:W-:-:S04]  /*16930*/  FMNMX.FTZ R95, R2, R95, !PT ;  /* 0x0000005f025f7209 */ /* 0x004fc80007810000 */
[C---:B------:R-:W-:Y:S01]  /*16940*/  FSETP.NEU.FTZ.AND P1, PT, R95.reuse, -INF , PT ;  /* 0xff8000005f00780b */ /* 0x040fe20003f3d000 */
[----:B-1----:R-:W-:-:S03]  /*16950*/  FMUL.FTZ R92, R95, UR4 ;  /* 0x000000045f5c7c20 */ /* 0x002fc60008410000 */
[----:B------:R-:W-:Y:S02]  /*16960*/  FSEL R128, R95, RZ, P1 ;  /* 0x000000ff5f807208 */ /* 0x000fe40000800000 */
[----:B------:R-:W-:-:S03]  /*16970*/  FSEL R92, R92, RZ, P1 ;  /* 0x000000ff5c5c7208 */ /* 0x000fc60000800000 */
[----:B------:R-:W-:Y:S02]  /*16980*/  FADD.FTZ R128, R131, -R128 ;  /* 0x8000008083807221 */ /* 0x000fe40000010000 */
[--C-:B------:R-:W-:Y:S01]  /*16990*/  FFMA.FTZ R70, R11, UR4, -R92.reuse ;  /* 0x000000040b467c23 */ /* 0x100fe2000801085c */
[--C-:B------:R-:W-:Y:S01]  /*169a0*/  FFMA.FTZ R90, R80, UR4, -R92.reuse ;  /* 0x00000004505a7c23 */ /* 0x100fe2000801085c */
[----:B------:R-:W1:Y:S01]  /*169b0*/  SHFL.BFLY PT, R11, R6, 0x2, 0x1f ;  /* 0x0c401f00060b7f89 */ /* 0x000e6200000e0000 */
[--C-:B------:R-:W-:Y:S01]  /*169c0*/  FFMA.FTZ R80, R94, UR4, -R92.reuse ;  /* 0x000000045e507c23 */ /* 0x100fe2000801085c */
[--C-:B------:R-:W-:Y:S01]  /*169d0*/  FFMA.FTZ R121, R91, UR4, -R92.reuse ;  /* 0x000000045b797c23 */ /* 0x100fe2000801085c */
[--C-:B------:R-:W-:Y:S01]  /*169e0*/  FFMA.FTZ R106, R89, UR4, -R92.reuse ;  /* 0x00000004596a7c23 */ /* 0x100fe2000801085c */
[--C-:B------:R-:W-:Y:S01]  /*169f0*/  FFMA.FTZ R91, R86, UR4, -R92.reuse ;  /* 0x00000004565b7c23 */ /* 0x100fe2000801085c */
[--C-:B------:R-:W-:Y:S01]  /*16a00*/  FFMA.FTZ R89, R120, UR4, -R92.reuse ;  /* 0x0000000478597c23 */ /* 0x100fe2000801085c */
[--C-:B------:R-:W-:Y:S01]  /*16a10*/  FFMA.FTZ R86, R116, UR4, -R92.reuse ;  /* 0x0000000474567c23 */ /* 0x100fe2000801085c */
[--C-:B------:R-:W-:Y:S01]  /*16a20*/  FFMA.FTZ R83, R96, UR4, -R92.reuse ;  /* 0x0000000460537c23 */ /* 0x100fe2000801085c */
[----:B------:R-:W-:Y:S01]  /*16a30*/  IADD3 R96, PT, PT, R189, 0x5020, RZ ;  /* 0x00005020bd607810 */ /* 0x000fe20007ffe0ff */
[--C-:B------:R-:W-:Y:S01]  /*16a40*/  FFMA.FTZ R115, R93, UR4, -R92.reuse ;  /* 0x000000045d737c23 */ /* 0x100fe2000801085c */
        /* <DEDUP_REMOVED lines=8> */
[----:B------:R-:W-:Y:S01]  /*16ad0*/  FMUL.FTZ R128, R128, UR4 ;  /* 0x0000000480807c20 */ /* 0x000fe20008410000 */
[--C-:B------:R-:W-:Y:S01]  /*16ae0*/  FFMA.FTZ R76, R77, UR4, -R92.reuse ;  /* 0x000000044d4c7c23 */ /* 0x100fe2000801085c */
[----:B------:R-:W-:Y:S01]  /*16af0*/  MUFU.EX2 R124, R124 ;  /* 0x0000007c007c7308 */ /* 0x000fe20000000800 */
[--C-:B------:R-:W-:Y:S01]  /*16b00*/  FFMA.FTZ R100, R99, UR4, -R92.reuse ;  /* 0x0000000463647c23 */ /* 0x100fe2000801085c */
[--C-:B------:R-:W-:Y:S01]  /*16b10*/  FFMA.FTZ R77, R69, UR4, -R92.reuse ;  /* 0x00000004454d7c23 */ /* 0x100fe2000801085c */
[--C-:B------:R-:W-:Y:S01]  /*16b20*/  FFMA.FTZ R103, R54, UR4, -R92.reuse ;  /* 0x0000000436677c23 */ /* 0x100fe2000801085c */
[----:B-1----:R-:W-:Y:S01]  /*16b30*/  FMNMX.FTZ R2, R6, R11, !PT ;  /* 0x0000000b06027209 */ /* 0x002fe20007810000 */
[--C-:B------:R-:W-:Y:S01]  /*16b40*/  FFMA.FTZ R99, R62, UR4, -R92.reuse ;  /* 0x000000043e637c23 */ /* 0x100fe2000801085c */
[--C-:B------:R-:W-:Y:S01]  /*16b50*/  FFMA.FTZ R69, R56, UR4, -R92.reuse ;  /* 0x0000000438457c23 */ /* 0x100fe2000801085c */
[--C-:B------:R-:W-:Y:S01]  /*16b60*/  FFMA.FTZ R62, R22, UR4, -R92.reuse ;  /* 0x00000004163e7c23 */ /* 0x100fe2000801085c */
[----:B------:R-:W1:Y:S01]  /*16b70*/  MUFU.EX2 R122, R122 ;  /* 0x0000007a007a7308 */ /* 0x000e620000000800 */
[----:B------:R-:W2:Y:S01]  /*16b80*/  SHFL.BFLY PT, R11, R2, 0x1, 0x1f ;  /* 0x0c201f00020b7f89 */ /* 0x000ea200000e0000 */
[--C-:B------:R-:W-:Y:S01]  /*16b90*/  FFMA.FTZ R63, R20, UR4, -R92.reuse ;  /* 0x00000004143f7c23 */ /* 0x100fe2000801085c */
[--C-:B------:R-:W-:Y:S01]  /*16ba0*/  FFMA.FTZ R56, R23, UR4, -R92.reuse ;  /* 0x0000000417387c23 */ /* 0x100fe2000801085c */
[--C-:B------:R-:W-:Y:S01]  /*16bb0*/  FFMA.FTZ R54, R21, UR4, -R92.reuse ;  /* 0x0000000415367c23 */ /* 0x100fe2000801085c */
[--C-:B------:R-:W-:Y:S01]  /*16bc0*/  FFMA.FTZ R102, R65, UR4, -R92.reuse ;  /* 0x0000000441667c23 */ /* 0x100fe2000801085c */
[----:B------:R-:W-:Y:S01]  /*16bd0*/  LDSM.16.MT88.4 R20, [R189+0x5400] ;  /* 0x00540000bd14783b */ /* 0x000fe20000004200 */
        /* <DEDUP_REMOVED lines=16> */
[----:B-1----:R-:W-:Y:S01]  /*16ce0*/  F2FP.F16.F32.PACK_AB R12, R122, R124 ;  /* 0x0000007c7a0c723e */ /* 0x002fe200000000ff */
[----:B------:R-:W1:Y:S01]  /*16cf0*/  MUFU.EX2 R128, R128 ;  /* 0x0000008000807308 */ /* 0x000e620000000800 */
[----:B--2---:R-:W-:Y:S01]  /*16d00*/  FMNMX.FTZ R94, R2, R11, !PT ;  /* 0x0000000b025e7209 */ /* 0x004fe20007810000 */
[--C-:B------:R-:W-:Y:S01]  /*16d10*/  FFMA.FTZ R113, R67, UR4, -R92.reuse ;  /* 0x0000000443717c23 */ /* 0x100fe2000801085c */
[--C-:B------:R-:W-:Y:S01]  /*16d20*/  FFMA.FTZ R98, R58, UR4, -R92.reuse ;  /* 0x000000043a627c23 */ /* 0x100fe2000801085c */
[--C-:B------:R-:W-:Y:S01]  /*16d30*/  FFMA.FTZ R72, R61, UR4, -R92.reuse ;  /* 0x000000043d487c23 */ /* 0x100fe2000801085c */
[C---:B------:R-:W-:Y:S01]  /*16d40*/  FSETP.NEU.FTZ.AND P0, PT, R94.reuse, -INF , PT ;  /* 0xff8000005e00780b */ /* 0x040fe20003f1d000 */
[----:B------:R-:W-:Y:S01]  /*16d50*/  FMUL.FTZ R2, R94, UR4 ;  /* 0x000000045e027c20 */ /* 0x000fe20008410000 */
[--C-:B------:R-:W-:Y:S01]  /*16d60*/  FFMA.FTZ R66, R30, UR4, -R92.reuse ;  /* 0x000000041e427c23 */ /* 0x100fe2000801085c */
[----:B------:R-:W-:Y:S01]  /*16d70*/  MUFU.EX2 R121, R121 ;  /* 0x0000007900797308 */ /* 0x000fe20000000800 */
[----:B------:R-:W-:Y:S01]  /*16d80*/  FSEL R8, R94, RZ, P0 ;  /* 0x000000ff5e087208 */ /* 0x000fe20000000000 */
[--C-:B------:R-:W-:Y:S01]  /*16d90*/  FFMA.FTZ R67, R28, UR4, -R92.reuse ;  /* 0x000000041c437c23 */ /* 0x100fe2000801085c */
[----:B------:R-:W-:Y:S01]  /*16da0*/  FSEL R2, R2, RZ, P0 ;  /* 0x000000ff02027208 */ /* 0x000fe20000000000 */
[----:B------:R-:W-:Y:S01]  /*16db0*/  FFMA.FTZ R61, R31, UR4, -R92 ;  /* 0x000000041f3d7c23 */ /* 0x000fe2000801085c */
[----:B---3--:R-:W-:Y:S01]  /*16dc0*/  F2FP.F16.F32.PACK_AB R14, R112, R133 ;  /* 0x00000085700e723e */ /* 0x008fe200000000ff */
[----:B------:R-:W-:Y:S01]  /*16dd0*/  FADD.FTZ R8, R129, -R8 ;  /* 0x8000000881087221 */ /* 0x000fe20000010000 */
[----:B------:R-:W-:Y:S01]  /*16de0*/  FFMA.FTZ R58, R29, UR4, -R92 ;  /* 0x000000041d3a7c23 */ /* 0x000fe2000801085c */
[--C-:B------:R-:W-:Y:S01]  /*16df0*/  FFMA.FTZ R120, R7, UR4, -R2.reuse ;  /* 0x0000000407787c23 */ /* 0x100fe20008010802 */
[--C-:B------:R-:W-:Y:S01]  /*16e00*/  FFMA.FTZ R116, R5, UR4, -R2.reuse ;  /* 0x0000000405747c23 */ /* 0x100fe20008010802 */
[--C-:B------:R-:W-:Y:S01]  /*16e10*/  FFMA.FTZ R127, R4, UR4, -R2.reuse ;  /* 0x00000004047f7c23 */ /* 0x100fe20008010802 */
[----:B------:R-:W-:Y:S01]  /*16e20*/  FMUL.FTZ R126, R8, UR4 ;  /* 0x00000004087e7c20 */ /* 0x000fe20008410000 */
[----:B------:R-:W2:Y:S01]  /*16e30*/  LDSM.16.MT88.4 R4, [R189+0x5000] ;  /* 0x00500000bd04783b */ /* 0x000ea20000004200 */
        /* <DEDUP_REMOVED lines=9> */
[----:B------:R-:W3:Y:S01]  /*16ed0*/  LDSM.16.MT88.4 R8, [R96] ;  /* 0x000000006008783b */ /* 0x000ee20000004200 */
[-C--:B-1----:R-:W-:Y:S01]  /*16ee0*/  FMUL.FTZ R16, R172, R128.reuse ;  /* 0x00000080ac107220 */ /* 0x082fe20000410000 */
[----:B------:R-:W1:Y:S01]  /*16ef0*/  MUFU.EX2 R116, R116 ;  /* 0x0000007400747308 */ /* 0x000e620000000800 */
[-C--:B------:R-:W-:Y:S01]  /*16f00*/  FMUL.FTZ R17, R173, R128.reuse ;  /* 0x00000080ad117220 */ /* 0x080fe20000410000 */
[----:B------:R-:W4:Y:S01]  /*16f10*/  LDSM.16.MT88.4 R24, [R96+0x400] ;  /* 0x000400006018783b */ /* 0x000f220000004200 */
[-C--:B------:R-:W-:Y:S01]  /*16f20*/  FMUL.FTZ R168, R168, R128.reuse ;  /* 0x00000080a8a87220 */ /* 0x080fe20000410000 */
[-C--:B------:R-:W-:Y:S01]  /*16f30*/  FMUL.FTZ R169, R169, R128.reuse ;  /* 0x00000080a9a97220 */ /* 0x080fe20000410000 */
[-C--:B------:R-:W-:Y:S01]  /*16f40*/  FMUL.FTZ R164, R164, R128.reuse ;  /* 0x00000080a4a47220 */ /* 0x080fe20000410000 */
[-C--:B------:R-:W-:Y:S01]  /*16f50*/  FMUL.FTZ R165, R165, R128.reuse ;  /* 0x00000080a5a57220 */ /* 0x080fe20000410000 */
[-C--:B------:R-:W-:Y:S01]  /*16f60*/  FMUL.FTZ R160, R160, R128.reuse ;  /* 0x00000080a0a07220 */ /* 0x080fe20000410000 */
[----:B------:R-:W-:Y:S01]  /*16f70*/  MUFU.EX2 R127, R127 ;  /* 0x0000007f007f7308 */ /* 0x000fe20000000800 */
[----:B------:R-:W-:Y:S01]  /*16f80*/  FMUL.FTZ R161, R161, R128 ;  /* 0x00000080a1a17220 */ /* 0x000fe20000410000 */
[--C-:B------:R-:W-:Y:S01]  /*16f90*/  FFMA.FTZ R132, R245, UR4, -R2.reuse ;  /* 0x00000004f5847c23 */ /* 0x100fe20008010802 */
[--C-:B------:R-:W-:Y:S01]  /*16fa0*/  FFMA.FTZ R131, R239, UR4, -R2.reuse ;  /* 0x00000004ef837c23 */ /* 0x100fe20008010802 */
[--C-:B------:R-:W-:Y:S01]  /*16fb0*/  FFMA.FTZ R130, R241, UR4, -R2.reuse ;  /* 0x00000004f1827c23 */ /* 0x100fe20008010802 */
[--C-:B------:R-:W-:Y:S01]  /*16fc0*/  FFMA.FTZ R137, R237, UR4, -R2.reuse ;  /* 0x00000004ed897c23 */ /* 0x100fe20008010802 */
[--C-:B------:R-:W-:Y:S01]  /*16fd0*/  FFMA.FTZ R143, R143, UR4, -R2.reuse ;  /* 0x000000048f8f7c23 */ /* 0x100fe20008010802 */
[--C-:B------:R-:W-:Y:S01]  /*16fe0*/  FFMA.FTZ R136, R235, UR4, -R2.reuse ;  /* 0x00000004eb887c23 */ /* 0x100fe20008010802 */
[----:B------:R-:W5:Y:S01]  /*16ff0*/  MUFU.EX2 R114, R114 ;  /* 0x0000007200727308 */ /* 0x000f620000000800 */
[----:B-1----:R-:W-:Y:S01]  /*17000*/  F2FP.F16.F32.PACK_AB R13, R116, R120 ;  /* 0x00000078740d723e */ /* 0x002fe200000000ff */
[--C-:B------:R-:W-:Y:S01]  /*17010*/  FFMA.FTZ R134, R233, UR4, -R2.reuse ;  /* 0x00000004e9867c23 */ /* 0x100fe20008010802 */
[--C-:B------:R-:W-:Y:S01]  /*17020*/  FFMA.FTZ R147, R147, UR4, -R2.reuse ;  /* 0x0000000493937c23 */ /* 0x100fe20008010802 */
[--C-:B------:R-:W-:Y:S01]  /*17030*/  FFMA.FTZ R142, R227, UR4, -R2.reuse ;  /* 0x00000004e38e7c23 */ /* 0x100fe20008010802 */
[----:B------:R-:W-:Y:S01]  /*17040*/  FFMA.FTZ R138, R225, UR4, -R2 ;  /* 0x00000004e18a7c23 */ /* 0x000fe20008010802 */
[----:B------:R-:W-:Y:S01]  /*17050*/  FFMA.FTZ R87, R118, UR4, -R92 ;  /* 0x0000000476577c23 */ /* 0x000fe2000801085c */
        /* <DEDUP_REMOVED lines=14> */
[--C-:B------:R-:W-:Y:S01]  /*17140*/  FFMA.FTZ R119, R119, UR4, -R2.reuse ;  /* 0x0000000477777c23 */ /* 0x100fe20008010802 */
[----:B------:R-:W-:Y:S01]  /*17150*/  FFMA.FTZ R182, R117, UR4, -R2 ;  /* 0x0000000475b67c23 */ /* 0x000fe20008010802 */
[----:B------:R-:W-:Y:S01]  /*17160*/  FFMA.FTZ R151, R151, R128, R124 ;  /* 0x0000008097977223 */ /* 0x000fe2000001007c */
[----:B------:R-:W-:Y:S01]  /*17170*/  MUFU.EX2 R115, R115 ;  /* 0x0000007300737308 */ /* 0x000fe20000000800 */
[-C--:B-1----:R-:W-:Y:S01]  /*17180*/  FMUL.FTZ R18, R174, R126.reuse ;  /* 0x0000007eae127220 */ /* 0x082fe20000410000 */
[-C--:B------:R-:W-:Y:S01]  /*17190*/  FMUL.FTZ R19, R175, R126.reuse ;  /* 0x0000007eaf137220 */ /* 0x080fe20000410000 */
[-C--:B------:R-:W-:Y:S01]  /*171a0*/  FMUL.FTZ R170, R170, R126.reuse ;  /* 0x0000007eaaaa7220 */ /* 0x080fe20000410000 */
[-C--:B------:R-:W-:Y:S01]  /*171b0*/  FMUL.FTZ R171, R171, R126.reuse ;  /* 0x0000007eabab7220 */ /* 0x080fe20000410000 */
[-C--:B------:R-:W-:Y:S01]  /*171c0*/  FMUL.FTZ R166, R166, R126.reuse ;  /* 0x0000007ea6a67220 */ /* 0x080fe20000410000 */
[-C--:B------:R-:W-:Y:S01]  /*171d0*/  FMUL.FTZ R167, R167, R126.reuse ;  /* 0x0000007ea7a77220 */ /* 0x080fe20000410000 */
[-C--:B------:R-:W-:Y:S01]  /*171e0*/  FMUL.FTZ R162, R162, R126.reuse ;  /* 0x0000007ea2a27220 */ /* 0x080fe20000410000 */
[----:B------:R-:W1:Y:S01]  /*171f0*/  MUFU.EX2 R104, R104 ;  /* 0x0000006800687308 */ /* 0x000e620000000800 */
[C---:B--2---:R-:W-:Y:S01]  /*17200*/  HMMA.16816.F32 R16, R12.reuse, R4, R16 ;  /* 0x000000040c10723c */ /* 0x044fe20000001810 */
[-C--:B------:R-:W-:Y:S01]  /*17210*/  FMUL.FTZ R163, R163, R126.reuse ;  /* 0x0000007ea3a37220 */ /* 0x080fe20000410000 */
[----:B---3--:R-:W-:Y:S01]  /*17220*/  F2FP.F16.F32.PACK_AB R28, R106, R121 ;  /* 0x000000796a1c723e */ /* 0x008fe200000000ff */
[--C-:B------:R-:W-:Y:S01]  /*17230*/  FFMA.FTZ R175, R205, UR4, -R2.reuse ;  /* 0x00000004cdaf7c23 */ /* 0x100fe20008010802 */
[----:B------:R-:W-:Y:S01]  /*17240*/  FFMA.FTZ R174, R141, UR4, -R2 ;  /* 0x000000048dae7c23 */ /* 0x000fe20008010802 */
[----:B------:R-:W-:Y:S01]  /*17250*/  FFMA.FTZ R153, R153, R126, R120 ;  /* 0x0000007e99997223 */ /* 0x000fe20000010078 */
[----:B------:R-:W-:Y:S01]  /*17260*/  FADD.FTZ R122, R122, R151 ;  /* 0x000000977a7a7221 */ /* 0x000fe20000010000 */
[----:B------:R-:W-:Y:S01]  /*17270*/  MUFU.EX2 R125, R125 ;  /* 0x0000007d007d7308 */ /* 0x000fe20000000800 */
[C---:B------:R-:W-:Y:S01]  /*17280*/  HMMA.16816.F32 R4, R12.reuse, R6, R168 ;  /* 0x000000060c04723c */ /* 0x040fe200000018a8 */
[--C-:B------:R-:W-:Y:S01]  /*17290*/  FFMA.FTZ R171, R219, UR4, -R2.reuse ;  /* 0x00000004dbab7c23 */ /* 0x100fe20008010802 */
[--C-:B------:R-:W-:Y:S01]  /*172a0*/  FFMA.FTZ R168, R197, UR4, -R2.reuse ;  /* 0x00000004c5a87c23 */ /* 0x100fe20008010802 */
[----:B------:R-:W-:Y:S01]  /*172b0*/  FFMA.FTZ R170, R187, UR4, -R2 ;  /* 0x00000004bbaa7c23 */ /* 0x000fe20008010802 */
[----:B------:R-:W-:Y:S01]  /*172c0*/  FADD.FTZ R116, R116, R153 ;  /* 0x0000009974747221 */ /* 0x000fe20000010000 */
[----:B------:R-:W-:Y:S01]  /*172d0*/  FADD.FTZ R133, R133, R122 ;  /* 0x0000007a85857221 */ /* 0x000fe20000010000 */
[----:B------:R-:W-:Y:S01]  /*172e0*/  FFMA.FTZ R111, R111, UR4, -R2 ;  /* 0x000000046f6f7c23 */ /* 0x000fe20008010802 */
[----:B------:R-:W2:Y:S01]  /*172f0*/  MUFU.EX2 R108, R108 ;  /* 0x0000006c006c7308 */ /* 0x000ea20000000800 */
[C---:B------:R-:W-:Y:S01]  /*17300*/  HMMA.16816.F32 R164, R12.reuse, R8, R164 ;  /* 0x000000080ca4723c */ /* 0x040fe200000018a4 */
[----:B-1----:R-:W-:Y:S01]  /*17310*/  F2FP.F16.F32.PACK_AB R30, R104, R115 ;  /* 0x00000073681e723e */ /* 0x002fe200000000ff */
[----:B------:R-:W-:Y:S01]  /*17320*/  FADD.FTZ R127, R127, R116 ;  /* 0x000000747f7f7221 */ /* 0x000fe20000010000 */
[--C-:B------:R-:W-:Y:S01]  /*17330*/  FFMA.FTZ R101, R101, UR4, -R2.reuse ;  /* 0x0000000465657c23 */ /* 0x100fe20008010802 */
[--C-:B------:R-:W-:Y:S01]  /*17340*/  FFMA.FTZ R109, R109, UR4, -R2.reuse ;  /* 0x000000046d6d7c23 */ /* 0x100fe20008010802 */
[--C-:B------:R-:W-:Y:S01]  /*17350*/  FFMA.FTZ R40, R40, UR4, -R2.reuse ;  /* 0x0000000428287c23 */ /* 0x100fe20008010802 */
[----:B------:R-:W-:Y:S01]  /*17360*/  FADD.FTZ R114, R114, R127 ;  /* 0x0000007f72727221 */ /* 0x000fe20000010000 */
[----:B------:R-:W-:Y:S01]  /*17370*/  MUFU.EX2 R110, R110 ;  /* 0x0000006e006e7308 */ /* 0x000fe20000000800 */
[----:B------:R-:W-:Y:S01]  /*17380*/  HMMA.16816.F32 R12, R12, R10, R160 ;  /* 0x0000000a0c0c723c */ /* 0x000fe200000018a0 */
[----:B------:R-:W1:Y:S01]  /*17390*/  LDSM.16.MT88.4 R8, [R189+0x5800] ;  /* 0x00580000bd08783b */ /* 0x000e620000004200 */
[--C-:B------:R-:W-:Y:S01]  /*173a0*/  FFMA.FTZ R163, R229, UR4, -R2.reuse ;  /* 0x00000004e5a37c23 */ /* 0x100fe20008010802 */
[----:B------:R-:W-:Y:S01]  /*173b0*/  FFMA.FTZ R161, R223, UR4, -R2 ;  /* 0x00000004dfa17c23 */ /* 0x000fe20008010802 */
[----:B------:R-:W-:Y:S01]  /*173c0*/  FFMA.FTZ R160, R193, UR4, -R92 ;  /* 0x00000004c1a07c23 */ /* 0x000fe2000801085c */
[--C-:B------:R-:W-:Y:S01]  /*173d0*/  FFMA.FTZ R162, R203, UR4, -R2.reuse ;  /* 0x00000004cba27c23 */ /* 0x100fe20008010802 */
[----:B------:R-:W-:Y:S01]  /*173e0*/  FFMA.FTZ R193, R199, UR4, -R2 ;  /* 0x00000004c7c17c23 */ /* 0x000fe20008010802 */
[----:B------:R-:W3:Y:S01]  /*173f0*/  MUFU.EX2 R129, R129 ;  /* 0x0000008100817308 */ /* 0x000ee20000000800 */
[----:B--2---:R-:W-:Y:S01]  /*17400*/  F2FP.F16.F32.PACK_AB R29, R108, R125 ;  /* 0x0000007d6c1d723e */ /* 0x004fe200000000ff */
[----:B------:R-:W-:Y:S01]  /*17410*/  FADD.FTZ R125, R125, R114 ;  /* 0x000000727d7d7221 */ /* 0x000fe20000010000 */
[--C-:B------:R-:W-:Y:S01]  /*17420*/  FFMA.FTZ R39, R39, UR4, -R2.reuse ;  /* 0x0000000427277c23 */ /* 0x100fe20008010802 */
[--C-:B------:R-:W-:Y:S01]  /*17430*/  FFMA.FTZ R38, R38, UR4, -R2.reuse ;  /* 0x0000000426267c23 */ /* 0x100fe20008010802 */
[--C-:B------:R-:W-:Y:S01]  /*17440*/  FFMA.FTZ R37, R37, UR4, -R2.reuse ;  /* 0x0000000425257c23 */ /* 0x100fe20008010802 */
[----:B------:R-:W-:Y:S01]  /*17450*/  FADD.FTZ R125, R108, R125 ;  /* 0x0000007d6c7d7221 */ /* 0x000fe20000010000 */
[--C-:B------:R-:W-:Y:S01]  /*17460*/  FFMA.FTZ R36, R36, UR4, -R2.reuse ;  /* 0x0000000424247c23 */ /* 0x100fe20008010802 */
[----:B------:R-:W-:Y:S01]  /*17470*/  MUFU.EX2 R113, R113 ;  /* 0x0000007100717308 */ /* 0x000fe20000000800 */
[--C-:B------:R-:W-:Y:S01]  /*17480*/  FFMA.FTZ R35, R35, UR4, -R2.reuse ;  /* 0x0000000423237c23 */ /* 0x100fe20008010802 */
[----:B------:R-:W-:Y:S01]  /*17490*/  FFMA.FTZ R34, R34, UR4, -R2 ;  /* 0x0000000422227c23 */ /* 0x000fe20008010802 */
[--C-:B------:R-:W-:Y:S01]  /*174a0*/  FFMA.FTZ R118, R243, UR4, -R92.reuse ;  /* 0x00000004f3767c23 */ /* 0x100fe2000801085c */
[--C-:B------:R-:W-:Y:S01]  /*174b0*/  FFMA.FTZ R139, R231, UR4, -R92.reuse ;  /* 0x00000004e78b7c23 */ /* 0x100fe2000801085c */
[--C-:B------:R-:W-:Y:S01]  /*174c0*/  FFMA.FTZ R140, R221, UR4, -R92.reuse ;  /* 0x00000004dd8c7c23 */ /* 0x100fe2000801085c */
[----:B------:R-:W-:Y:S01]  /*174d0*/  FFMA.FTZ R169, R211, UR4, -R92 ;  /* 0x00000004d3a97c23 */ /* 0x000fe2000801085c */
[--C-:B------:R-:W-:Y:S01]  /*174e0*/  FFMA.FTZ R32, R32, UR4, -R2.reuse ;  /* 0x0000000420207c23 */ /* 0x100fe20008010802 */
[----:B------:R-:W2:Y:S01]  /*174f0*/  MUFU.EX2 R102, R102 ;  /* 0x0000006600667308 */ /* 0x000ea20000000800 */
[----:B---3--:R-:W-:Y:S01]  /*17500*/  F2FP.F16.F32.PACK_AB R31, R129, R110 ;  /* 0x0000006e811f723e */ /* 0x008fe200000000ff */
[----:B------:R-:W-:Y:S01]  /*17510*/  FADD.FTZ R110, R110, R125 ;  /* 0x0000007d6e6e7221 */ /* 0x000fe20000010000 */
[--C-:B------:R-:W-:Y:S01]  /*17520*/  FFMA.FTZ R41, R41, UR4, -R2.reuse ;  /* 0x0000000429297c23 */ /* 0x100fe20008010802 */
[----:B------:R-:W-:Y:S01]  /*17530*/  FFMA.FTZ R42, R42, UR4, -R2 ;  /* 0x000000042a2a7c23 */ /* 0x000fe20008010802 */
[----:B------:R-:W-:Y:S01]  /*17540*/  FFMA.FTZ R145, R145, UR4, -R92 ;  /* 0x0000000491917c23 */ /* 0x000fe2000801085c */
[----:B------:R-:W-:Y:S01]  /*17550*/  FADD.FTZ R129, R129, R110 ;  /* 0x0000006e81817221 */ /* 0x000fe20000010000 */
[----:B------:R-:W-:Y:S01]  /*17560*/  FFMA.FTZ R135, R135, UR4, -R92 ;  /* 0x0000000487877c23 */ /* 0x000fe2000801085c */
[C---:B------:R-:W-:Y:S01]  /*17570*/  HMMA.16816.F32 R16, R28.reuse, R20, R16 ;  /* 0x000000141c10723c */ /* 0x040fe20000001810 */
[----:B------:R-:W-:Y:S01]  /*17580*/  MUFU.EX2 R103, R103 ;  /* 0x0000006700677308 */ /* 0x000fe20000000800 */
[--C-:B------:R-:W-:Y:S01]  /*17590*/  FFMA.FTZ R44, R44, UR4, -R2.reuse ;  /* 0x000000042c2c7c23 */ /* 0x100fe20008010802 */
[--C-:B------:R-:W-:Y:S01]  /*175a0*/  FFMA.FTZ R45, R45, UR4, -R2.reuse ;  /* 0x000000042d2d7c23 */ /* 0x100fe20008010802 */
[--C-:B------:R-:W-:Y:S01]  /*175b0*/  FFMA.FTZ R46, R46, UR4, -R2.reuse ;  /* 0x000000042e2e7c23 */ /* 0x100fe20008010802 */
[----:B------:R-:W-:Y:S01]  /*175c0*/  FFMA.FTZ R47, R47, UR4, -R2 ;  /* 0x000000042f2f7c23 */ /* 0x000fe20008010802 */
[----:B------:R-:W-:Y:S01]  /*175d0*/  FFMA.FTZ R52, R52, UR4, -R92 ;  /* 0x0000000434347c23 */ /* 0x000fe2000801085c */
[--C-:B------:R-:W-:Y:S01]  /*175e0*/  FFMA.FTZ R0, R0, UR4, -R2.reuse ;  /* 0x0000000400007c23 */ /* 0x100fe20008010802 */
[----:B------:R-:W-:Y:S01]  /*175f0*/  HMMA.16816.F32 R4, R28, R22, R4 ;  /* 0x000000161c04723c */ /* 0x000fe20000001804 */
[----:B------:R-:W3:Y:S01]  /*17600*/  LDSM.16.MT88.4 R20, [R96+0x800] ;  /* 0x000800006014783b */ /* 0x000ee20000004200 */
[----:B------:R-:W5:Y:S01]  /*17610*/  MUFU.EX2 R100, R100 ;  /* 0x0000006400647308 */ /* 0x000f620000000800 */
[--C-:B------:R-:W-:Y:S01]  /*17620*/  FFMA.FTZ R153, R55, UR4, -R2.reuse ;  /* 0x0000000437997c23 */ /* 0x100fe20008010802 */
[----:B------:R-:W-:Y:S01]  /*17630*/  FFMA.FTZ R50, R50, UR4, -R2 ;  /* 0x0000000432327c23 */ /* 0x000fe20008010802 */
[----:B------:R-:W-:-:S03]  /*17640*/  IADD3 R187, PT, PT, R59, -0x3, RZ ;  /* 0xfffffffd3bbb7810 */ /* 0x000fc60007ffe0ff */
[C---:B----4-:R-:W-:Y:S02]  /*17650*/  HMMA.16816.F32 R164, R28.reuse, R24, R164 ;  /* 0x000000181ca4723c */ /* 0x050fe400000018a4 */
[----:B------:R-:W-:Y:S06]  /*17660*/  MUFU.EX2 R132, R132 ;  /* 0x0000008400847308 */ /* 0x000fec0000000800 */
[----:B------:R-:W-:Y:S01]  /*17670*/  HMMA.16816.F32 R24, R28, R26, R12 ;  /* 0x0000001a1c18723c */ /* 0x000fe2000000180c */
[----:B------:R-:W4:Y:S01]  /*17680*/  LDSM.16.MT88.4 R12, [R189+0x5c00] ;  /* 0x005c0000bd0c783b */ /* 0x000f220000004200 */
[----:B------:R-:W1:Y:S01]  /*17690*/  MUFU.EX2 R131, R131 ;  /* 0x0000008300837308 */ /* 0x000e620000000800 */
[----:B--2---:R-:W-:-:S02]  /*176a0*/  F2FP.F16.F32.PACK_AB R28, R102, R113 ;  /* 0x00000071661c723e */ /* 0x004fc400000000ff */
[----:B-----5:R-:W-:-:S05]  /*176b0*/  F2FP.F16.F32.PACK_AB R30, R100, R103 ;  /* 0x00000067641e723e */ /* 0x020fca00000000ff */
[----:B------:R-:W-:Y:S08]  /*176c0*/  MUFU.EX2 R130, R130 ;  /* 0x0000008200827308 */ /* 0x000ff00000000800 */
[----:B------:R-:W2:Y:S01]  /*176d0*/  MUFU.EX2 R137, R137 ;  /* 0x0000008900897308 */ /* 0x000ea20000000800 */
[----:B-1----:R-:W-:Y:S01]  /*176e0*/  F2FP.F16.F32.PACK_AB R29, R131, R132 ;  /* 0x00000084831d723e */ /* 0x002fe200000000ff */
[----:B------:R-:W-:Y:S01]  /*176f0*/  FADD.FTZ R132, R132, R129 ;  /* 0x0000008184847221 */ /* 0x000fe20000010000 */
[----:B------:R-:W-:-:S03]  /*17700*/  MOV R129, R94 ;  /* 0x0000005e00817202 */ /* 0x000fc60000000f00 */
[----:B------:R-:W-:Y:S02]  /*17710*/  FADD.FTZ R131, R131, R132 ;  /* 0x0000008483837221 */ /* 0x000fe40000010000 */
[----:B------:R-:W-:Y:S08]  /*17720*/  MUFU.EX2 R99, R99 ;  /* 0x0000006300637308 */ /* 0x000ff00000000800 */
[----:B------:R-:W1:Y:S01]  /*17730*/  MUFU.EX2 R98, R98 ;  /* 0x0000006200627308 */ /* 0x000e620000000800 */
[----:B--2---:R-:W-:-:S07]  /*17740*/  F2FP.F16.F32.PACK_AB R31, R137, R130 ;  /* 0x00000082891f723e */ /* 0x004fce00000000ff */
[----:B------:R-:W-:Y:S01]  /*17750*/  MUFU.EX2 R93, R93 ;  /* 0x0000005d005d7308 */ /* 0x000fe20000000800 */
[C---:B------:R-:W-:Y:S07]  /*17760*/  HMMA.16816.F32 R16, R28.reuse, R8, R16 ;  /* 0x000000081c10723c */ /* 0x040fee0000001810 */
[----:B------:R-:W2:Y:S01]  /*17770*/  MUFU.EX2 R90, R90 ;  /* 0x0000005a005a7308 */ /* 0x000ea20000000800 */
[C---:B------:R-:W-:Y:S01]  /*17780*/  HMMA.16816.F32 R4, R28.reuse, R10, R4 ;  /* 0x0000000a1c04723c */ /* 0x040fe20000001804 */
[----:B------:R-:W5:Y:S06]  /*17790*/  LDSM.16.MT88.4 R8, [R96+0xc00] ;  /* 0x000c00006008783b */ /* 0x000f6c0000004200 */
[----:B------:R-:W-:Y:S01]  /*177a0*/  MUFU.EX2 R143, R143 ;  /* 0x0000008f008f7308 */ /* 0x000fe20000000800 */
[C---:B---3--:R-:W-:Y:S07]  /*177b0*/  HMMA.16816.F32 R164, R28.reuse, R20, R164 ;  /* 0x000000141ca4723c */ /* 0x048fee00000018a4 */
[----:B------:R-:W3:Y:S01]  /*177c0*/  MUFU.EX2 R136, R136 ;  /* 0x0000008800887308 */ /* 0x000ee20000000800 */
[----:B------:R-:W-:Y:S01]  /*177d0*/  HMMA.16816.F32 R24, R28, R22, R24 ;  /* 0x000000161c18723c */ /* 0x000fe20000001818 */
[----:B------:R-:W5:Y:S01]  /*177e0*/  LDSM.16.MT88.4 R20, [R189+0x6000] ;  /* 0x00600000bd14783b */ /* 0x000f620000004200 */
[----:B-1----:R-:W-:-:S02]  /*177f0*/  F2FP.F16.F32.PACK_AB R28, R98, R99 ;  /* 0x00000063621c723e */ /* 0x002fc400000000ff */
[----:B--2---:R-:W-:-:S03]  /*17800*/  F2FP.F16.F32.PACK_AB R30, R90, R93 ;  /* 0x0000005d5a1e723e */ /* 0x004fc600000000ff */
        /* <DEDUP_REMOVED lines=114> */
[----:B-1----:R-:W-:Y:S01]  /*17f30*/  HMMA.16816.F32 R16, R28, R12, R16 ;  /* 0x0000000c1c10723c */ /* 0x002fe20000001810 */
[----:B------:R-:W-:Y:S01]  /*17f40*/  FADD.FTZ R12, R112, R133 ;  /* 0x00000085700c7221 */ /* 0x000fe20000010000 */
[----:B------:R-:W-:Y:S01]  /*17f50*/  FFMA.FTZ R112, R97, UR4, -R2 ;  /* 0x0000000461707c23 */ /* 0x000fe20008010802 */
[----:B------:R-:W-:Y:S02]  /*17f60*/  MUFU.EX2 R65, R65 ;  /* 0x0000004100417308 */ /* 0x000fe40000000800 */
[----:B------:R-:W-:-:S03]  /*17f70*/  FADD.FTZ R121, R121, R12 ;  /* 0x0000000c79797221 */ /* 0x000fc60000010000 */
[C---:B------:R-:W-:Y:S01]  /*17f80*/  HMMA.16816.F32 R4, R28.reuse, R14, R4 ;  /* 0x0000000e1c04723c */ /* 0x040fe20000001804 */
[----:B------:R-:W1:Y:S01]  /*17f90*/  LDSM.16.MT88.4 R12, [R96+0x2800] ;  /* 0x00280000600c783b */ /* 0x000e620000004200 */
[----:B------:R-:W-:Y:S01]  /*17fa0*/  FADD.FTZ R114, R106, R121 ;  /* 0x000000796a727221 */ /* 0x000fe20000010000 */
[----:B------:R-:W3:Y:S01]  /*17fb0*/  MUFU.EX2 R62, R62 ;  /* 0x0000003e003e7308 */ /* 0x000ee20000000800 */
[----:B------:R-:W-:Y:S02]  /*17fc0*/  FFMA.FTZ R106, R107, UR4, -R92 ;  /* 0x000000046b6a7c23 */ /* 0x000fe4000801085c */
[----:B------:R-:W-:Y:S02]  /*17fd0*/  FADD.FTZ R115, R115, R114 ;  /* 0x0000007273737221 */ /* 0x000fe40000010000 */
[----:B-----5:R-:W-:Y:S01]  /*17fe0*/  HMMA.16816.F32 R164, R28, R8, R164 ;  /* 0x000000081ca4723c */ /* 0x020fe200000018a4 */
[----:B--2---:R-:W-:Y:S01]  /*17ff0*/  F2FP.F16.F32.PACK_AB R8, R64, R67 ;  /* 0x000000434008723e */ /* 0x004fe200000000ff */
[----:B------:R-:W-:Y:S01]  /*18000*/  FADD.FTZ R104, R104, R115 ;  /* 0x0000007368687221 */ /* 0x000fe20000010000 */
[----:B------:R-:W-:Y:S03]  /*18010*/  MUFU.EX2 R111, R111 ;  /* 0x0000006f006f7308 */ /* 0x000fe60000000800 */
[----:B------:R-:W-:-:S02]  /*18020*/  FADD.FTZ R113, R113, R104 ;  /* 0x0000006871717221 */ /* 0x000fc40000010000 */
[----:B------:R-:W-:Y:S01]  /*18030*/  HMMA.16816.F32 R24, R28, R10, R24 ;  /* 0x0000000a1c18723c */ /* 0x000fe20000001818 */
[----:B------:R-:W2:Y:S01]  /*18040*/  LDSM.16.MT88.4 R28, [R189+0x7c00] ;  /* 0x007c0000bd1c783b */ /* 0x000ea20000004200 */
[----:B------:R-:W-:Y:S01]  /*18050*/  FADD.FTZ R102, R102, R113 ;  /* 0x0000007166667221 */ /* 0x000fe20000010000 */
[----:B------:R-:W4:Y:S01]  /*18060*/  MUFU.EX2 R120, R109 ;  /* 0x0000006d00787308 */ /* 0x000f220000000800 */
[----:B---3--:R-:W-:Y:S02]  /*18070*/  F2FP.F16.F32.PACK_AB R10, R62, R65 ;  /* 0x000000413e0a723e */ /* 0x008fe400000000ff */
[----:B------:R-:W-:-:S04]  /*18080*/  FADD.FTZ R103, R103, R102 ;  /* 0x0000006667677221 */ /* 0x000fc80000010000 */
[----:B------:R-:W-:Y:S01]  /*18090*/  FADD.FTZ R100, R100, R103 ;  /* 0x0000006764647221 */ /* 0x000fe20000010000 */
[----:B------:R-:W-:Y:S03]  /*180a0*/  MUFU.EX2 R101, R101 ;  /* 0x0000006500657308 */ /* 0x000fe60000000800 */
[----:B------:R-:W-:-:S04]  /*180b0*/  FADD.FTZ R99, R99, R100 ;  /* 0x0000006463637221 */ /* 0x000fc80000010000 */
[----:B------:R-:W-:Y:S01]  /*180c0*/  FADD.FTZ R98, R98, R99 ;  /* 0x0000006362627221 */ /* 0x000fe20000010000 */
[----:B------:R-:W3:Y:S01]  /*180d0*/  MUFU.EX2 R112, R112 ;  /* 0x0000007000707308 */ /* 0x000ee20000000800 */
[----:B----4-:R-:W-:Y:S02]  /*180e0*/  F2FP.F16.F32.PACK_AB R9, R120, R111 ;  /* 0x0000006f7809723e */ /* 0x010fe400000000ff */
[----:B------:R-:W-:-:S04]  /*180f0*/  FADD.FTZ R93, R93, R98 ;  /* 0x000000625d5d7221 */ /* 0x000fc80000010000 */
[----:B------:R-:W-:Y:S01]  /*18100*/  FADD.FTZ R90, R90, R93 ;  /* 0x0000005d5a5a7221 */ /* 0x000fe20000010000 */
[----:B------:R-:W-:Y:S03]  /*18110*/  MUFU.EX2 R63, R63 ;  /* 0x0000003f003f7308 */ /* 0x000fe60000000800 */
[----:B------:R-:W-:-:S04]  /*18120*/  FADD.FTZ R91, R91, R90 ;  /* 0x0000005a5b5b7221 */ /* 0x000fc80000010000 */
[----:B------:R-:W-:Y:S01]  /*18130*/  FADD.FTZ R88, R88, R91 ;  /* 0x0000005b58587221 */ /* 0x000fe20000010000 */
[----:B------:R-:W4:Y:S01]  /*18140*/  MUFU.EX2 R60, R60 ;  /* 0x0000003c003c7308 */ /* 0x000f220000000800 */
[----:B---3--:R-:W-:Y:S02]  /*18150*/  F2FP.F16.F32.PACK_AB R11, R112, R101 ;  /* 0x00000065700b723e */ /* 0x008fe400000000ff */
[----:B------:R-:W-:-:S04]  /*18160*/  FADD.FTZ R89, R89, R88 ;  /* 0x0000005859597221 */ /* 0x000fc80000010000 */
[----:B------:R-:W-:Y:S01]  /*18170*/  FADD.FTZ R88, R86, R89 ;  /* 0x0000005956587221 */ /* 0x000fe20000010000 */
[C---:B------:R-:W-:Y:S01]  /*18180*/  HMMA.16816.F32 R16, R8.reuse, R20, R16 ;  /* 0x000000140810723c */ /* 0x040fe20000001810 */
[----:B------:R-:W-:Y:S01]  /*18190*/  FADD.FTZ R20, R130, R131 ;  /* 0x0000008382147221 */ /* 0x000fe20000010000 */
[----:B------:R-:W-:Y:S01]  /*181a0*/  MUFU.EX2 R61, R61 ;  /* 0x0000003d003d7308 */ /* 0x000fe20000000800 */
[----:B------:R-:W-:Y:S01]  /*181b0*/  FFMA.FTZ R86, R33, UR4, -R2 ;  /* 0x0000000421567c23 */ /* 0x000fe20008010802 */
[----:B------:R-:W-:Y:S01]  /*181c0*/  FFMA.FTZ R33, R48, UR4, -R92 ;  /* 0x0000000430217c23 */ /* 0x000fe2000801085c */
[----:B------:R-:W-:Y:S01]  /*181d0*/  FADD.FTZ R20, R137, R20 ;  /* 0x0000001489147221 */ /* 0x000fe20000010000 */
[----:B------:R-:W-:Y:S01]  /*181e0*/  FFMA.FTZ R48, R51, UR4, -R92 ;  /* 0x0000000433307c23 */ /* 0x000fe2000801085c */
[----:B------:R-:W-:Y:S01]  /*181f0*/  FFMA.FTZ R51, R43, UR4, -R2 ;  /* 0x000000042b337c23 */ /* 0x000fe20008010802 */
[C---:B------:R-:W-:Y:S01]  /*18200*/  HMMA.16816.F32 R4, R8.reuse, R22, R4 ;  /* 0x000000160804723c */ /* 0x040fe20000001804 */
[----:B------:R-:W-:Y:S01]  /*18210*/  FADD.FTZ R97, R143, R20 ;  /* 0x000000148f617221 */ /* 0x000fe20000010000 */
[----:B------:R-:W3:Y:S01]  /*18220*/  MUFU.EX2 R58, R58 ;  /* 0x0000003a003a7308 */ /* 0x000ee20000000800 */
[----:B------:R-:W5:Y:S01]  /*18230*/  LDSM.16.MT88.4 R20, [R96+0x2c00] ;  /* 0x002c00006014783b */ /* 0x000f620000004200 */
[----:B------:R-:W-:Y:S01]  /*18240*/  FFMA.FTZ R43, R53, UR4, -R92 ;  /* 0x00000004352b7c23 */ /* 0x000fe2000801085c */
[----:B------:R-:W-:Y:S01]  /*18250*/  FADD.FTZ R97, R136, R97 ;  /* 0x0000006188617221 */ /* 0x000fe20000010000 */
[----:B------:R-:W-:Y:S01]  /*18260*/  FFMA.FTZ R53, R49, UR4, -R2 ;  /* 0x0000000431357c23 */ /* 0x000fe20008010802 */
[----:B------:R-:W-:Y:S01]  /*18270*/  MOV R131, R95 ;  /* 0x0000005f00837202 */ /* 0x000fe20000000f00 */
[----:B-1----:R-:W-:Y:S01]  /*18280*/  HMMA.16816.F32 R164, R8, R12, R164 ;  /* 0x0000000c08a4723c */ /* 0x002fe200000018a4 */
[----:B------:R-:W-:Y:S01]  /*18290*/  FADD.FTZ R12, R134, R97 ;  /* 0x00000061860c7221 */ /* 0x000fe20000010000 */
[----:B------:R-:W-:Y:S03]  /*182a0*/  MUFU.EX2 R40, R40 ;  /* 0x0000002800287308 */ /* 0x000fe60000000800 */
[----:B------:R-:W-:-:S03]  /*182b0*/  FADD.FTZ R12, R147, R12 ;  /* 0x0000000c930c7221 */ /* 0x000fc60000010000 */
[----:B------:R-:W-:Y:S01]  /*182c0*/  HMMA.16816.F32 R24, R8, R14, R24 ;  /* 0x0000000e0818723c */ /* 0x000fe20000001818 */
[----:B------:R-:W-:Y:S01]  /*182d0*/  FADD.FTZ R163, R163, R12 ;  /* 0x0000000ca3a37221 */ /* 0x000fe20000010000 */
[----:B------:R-:W1:Y:S01]  /*182e0*/  MUFU.EX2 R39, R39 ;  /* 0x0000002700277308 */ /* 0x000e620000000800 */
[----:B----4-:R-:W-:Y:S01]  /*182f0*/  F2FP.F16.F32.PACK_AB R8, R60, R63 ;  /* 0x0000003f3c08723e */ /* 0x010fe200000000ff */
[----:B------:R-:W4:Y:S01]  /*18300*/  LDSM.16.MT88.4 R12, [R189+0x8000] ;  /* 0x00800000bd0c783b */ /* 0x000f220000004200 */
[----:B---3--:R-:W-:Y:S01]  /*18310*/  F2FP.F16.F32.PACK_AB R10, R58, R61 ;  /* 0x0000003d3a0a723e */ /* 0x008fe200000000ff */
[----:B------:R-:W-:-:S04]  /*18320*/  FADD.FTZ R91, R142, R163 ;  /* 0x000000a38e5b7221 */ /* 0x000fc80000010000 */
[----:B------:R-:W-:Y:S08]  /*18330*/  MUFU.EX2 R38, R38 ;  /* 0x0000002600267308 */ /* 0x000ff00000000800 */
[----:B------:R-:W3:Y:S01]  /*18340*/  MUFU.EX2 R37, R37 ;  /* 0x0000002500257308 */ /* 0x000ee20000000800 */
[----:B-1----:R-:W-:-:S07]  /*18350*/  F2FP.F16.F32.PACK_AB R9, R39, R40 ;  /* 0x000000282709723e */ /* 0x002fce00000000ff */
[----:B------:R-:W-:Y:S08]  /*18360*/  MUFU.EX2 R57, R57 ;  /* 0x0000003900397308 */ /* 0x000ff00000000800 */
[----:B------:R-:W1:Y:S01]  /*18370*/  MUFU.EX2 R56, R56 ;  /* 0x0000003800387308 */ /* 0x000e620000000800 */
[----:B---3--:R-:W-:-:S07]  /*18380*/  F2FP.F16.F32.PACK_AB R11, R37, R38 ;  /* 0x00000026250b723e */ /* 0x008fce00000000ff */
[C---:B--2---:R-:W-:Y:S01]  /*18390*/  HMMA.16816.F32 R16, R8.reuse, R28, R16 ;  /* 0x0000001c0810723c */ /* 0x044fe20000001810 */
[----:B------:R-:W-:Y:S01]  /*183a0*/  FADD.FTZ R28, R138, R91 ;  /* 0x0000005b8a1c7221 */ /* 0x000fe20000010000 */
[----:B------:R-:W-:Y:S01]  /*183b0*/  FADD.FTZ R29, R87, R88 ;  /* 0x00000058571d7221 */ /* 0x000fe20000010000 */
[----:B------:R-:W-:Y:S02]  /*183c0*/  MUFU.EX2 R54, R54 ;  /* 0x0000003600367308 */ /* 0x000fe40000000800 */
[----:B------:R-:W-:Y:S01]  /*183d0*/  FADD.FTZ R28, R161, R28 ;  /* 0x0000001ca11c7221 */ /* 0x000fe20000010000 */
[----:B------:R-:W-:Y:S02]  /*183e0*/  FADD.FTZ R84, R84, R29 ;  /* 0x0000001d54547221 */ /* 0x000fe40000010000 */
[----:B-----5:R-:W-:Y:S01]  /*183f0*/  HMMA.16816.F32 R164, R8, R20, R164 ;  /* 0x0000001408a4723c */ /* 0x020fe200000018a4 */
        /* <DEDUP_REMOVED lines=9> */
[----:B------:R-:W3:Y:S01]  /*18490*/  LDSM.16.MT88.4 R28, [R96+0x3000] ;  /* 0x00300000601c783b */ /* 0x000ee20000004200 */
        /* <DEDUP_REMOVED lines=42> */
[----:B------:R-:W1:Y:S01]  /*18740*/  LDSM.16.MT88.4 R12, [R96+0x3400] ;  /* 0x00340000600c783b */ /* 0x000e620000004200 */
[----:B------:R-:W4:Y:S01]  /*18750*/  MUFU.EX2 R169, R169 ;  /* 0x000000a900a97308 */ /* 0x000f220000000800 */
[----:B------:R-:W-:Y:S01]  /*18760*/  FADD.FTZ R174, R123, R174 ;  /* 0x000000ae7bae7221 */ /* 0x000fe20000010000 */
[----:B------:R-:W-:-:S03]  /*18770*/  FADD.FTZ R66, R66, R69 ;  /* 0x0000004542427221 */ /* 0x000fc60000010000 */
[----:B------:R-:W-:Y:S01]  /*18780*/  FADD.FTZ R119, R119, R174 ;  /* 0x000000ae77777221 */ /* 0x000fe20000010000 */
[C---:B---3--:R-:W-:Y:S01]  /*18790*/  HMMA.16816.F32 R164, R8.reuse, R28, R164 ;  /* 0x0000001c08a4723c */ /* 0x048fe200000018a4 */
[----:B------:R-:W-:Y:S01]  /*187a0*/  FADD.FTZ R67, R67, R66 ;  /* 0x0000004243437221 */ /* 0x000fe20000010000 */
[----:B------:R-:W-:Y:S01]  /*187b0*/  MUFU.EX2 R32, R32 ;  /* 0x0000002000207308 */ /* 0x000fe20000000800 */
[----:B------:R-:W-:Y:S02]  /*187c0*/  FADD.FTZ R182, R182, R119 ;  /* 0x00000077b6b67221 */ /* 0x000fe40000010000 */
[----:B------:R-:W-:Y:S02]  /*187d0*/  FADD.FTZ R64, R64, R67 ;  /* 0x0000004340407221 */ /* 0x000fe40000010000 */
[----:B------:R-:W-:Y:S01]  /*187e0*/  FADD.FTZ R111, R111, R182 ;  /* 0x000000b66f6f7221 */ /* 0x000fe20000010000 */
[----:B------:R-:W-:Y:S01]  /*187f0*/  HMMA.16816.F32 R24, R8, R30, R24 ;  /* 0x0000001e0818723c */ /* 0x000fe20000001818 */
[----:B--2---:R-:W-:Y:S01]  /*18800*/  F2FP.F16.F32.PACK_AB R8, R139, R118 ;  /* 0x000000768b08723e */ /* 0x004fe200000000ff */
[----:B------:R-:W2:Y:S01]  /*18810*/  MUFU.EX2 R41, R41 ;  /* 0x0000002900297308 */ /* 0x000ea20000000800 */
[----:B----4-:R-:W-:Y:S01]  /*18820*/  F2FP.F16.F32.PACK_AB R10, R169, R140 ;  /* 0x0000008ca90a723e */ /* 0x010fe200000000ff */
[----:B------:R-:W-:Y:S01]  /*18830*/  FADD.FTZ R120, R120, R111 ;  /* 0x0000006f78787221 */ /* 0x000fe20000010000 */
[----:B------:R-:W-:Y:S01]  /*18840*/  FADD.FTZ R65, R65, R64 ;  /* 0x0000004041417221 */ /* 0x000fe20000010000 */
[----:B------:R-:W3:Y:S03]  /*18850*/  LDSM.16.MT88.4 R28, [R189+0x8800] ;  /* 0x00880000bd1c783b */ /* 0x000ee60000004200 */
[----:B------:R-:W-:Y:S01]  /*18860*/  FADD.FTZ R62, R62, R65 ;  /* 0x000000413e3e7221 */ /* 0x000fe20000010000 */
[----:B------:R-:W-:Y:S03]  /*18870*/  MUFU.EX2 R42, R42 ;  /* 0x0000002a002a7308 */ /* 0x000fe60000000800 */
[----:B------:R-:W-:-:S04]  /*18880*/  FADD.FTZ R63, R63, R62 ;  /* 0x0000003e3f3f7221 */ /* 0x000fc80000010000 */
[----:B------:R-:W-:Y:S01]  /*18890*/  FADD.FTZ R60, R60, R63 ;  /* 0x0000003f3c3c7221 */ /* 0x000fe20000010000 */
[----:B------:R-:W4:Y:S01]  /*188a0*/  MUFU.EX2 R51, R51 ;  /* 0x0000003300337308 */ /* 0x000f220000000800 */
[----:B--2---:R-:W-:Y:S02]  /*188b0*/  F2FP.F16.F32.PACK_AB R9, R41, R32 ;  /* 0x000000202909723e */ /* 0x004fe400000000ff */
        /* <DEDUP_REMOVED lines=16> */
[----:B--2---:R-:W-:Y:S01]  /*189c0*/  F2FP.F16.F32.PACK_AB R12, R145, R160 ;  /* 0x000000a0910c723e */ /* 0x004fe200000000ff */
[----:B------:R-:W1:Y:S01]  /*189d0*/  MUFU.EX2 R106, R106 ;  /* 0x0000006a006a7308 */ /* 0x000e620000000800 */
[----:B------:R-:W-:-:S04]  /*189e0*/  FADD.FTZ R140, R140, R139 ;  /* 0x0000008b8c8c7221 */ /* 0x000fc80000010000 */
[----:B------:R-:W-:Y:S01]  /*189f0*/  FADD.FTZ R169, R169, R140 ;  /* 0x0000008ca9a97221 */ /* 0x000fe20000010000 */
[C---:B------:R-:W-:Y:S01]  /*18a00*/  HMMA.16816.F32 R4, R8.reuse, R22, R4 ;  /* 0x000000160804723c */ /* 0x040fe20000001804 */
[----:B------:R-:W2:Y:S01]  /*18a10*/  LDSM.16.MT88.4 R20, [R96+0x3800] ;  /* 0x003800006014783b */ /* 0x000ea20000004200 */
[----:B------:R-:W-:Y:S01]  /*18a20*/  MUFU.EX2 R44, R44 ;  /* 0x0000002c002c7308 */ /* 0x000fe20000000800 */
[----:B------:R-:W-:Y:S02]  /*18a30*/  FADD.FTZ R160, R160, R169 ;  /* 0x000000a9a0a07221 */ /* 0x000fe40000010000 */
[----:B------:R-:W-:Y:S02]  /*18a40*/  LDSM.16.MT88.4 R96, [R96+0x3c00] ;  /* 0x003c00006060783b */ /* 0x000fe40000004200 */
[----:B------:R-:W-:Y:S01]  /*18a50*/  FADD.FTZ R160, R145, R160 ;  /* 0x000000a091a07221 */ /* 0x000fe20000010000 */
[----:B------:R-:W-:Y:S01]  /*18a60*/  HMMA.16816.F32 R24, R8, R14, R24 ;  /* 0x0000000e0818723c */ /* 0x000fe20000001818 */
[----:B------:R-:W-:Y:S01]  /*18a70*/  FADD.FTZ R8, R40, R13 ;  /* 0x0000000d28087221 */ /* 0x000fe20000010000 */
[----:B------:R-:W4:Y:S01]  /*18a80*/  MUFU.EX2 R45, R45 ;  /* 0x0000002d002d7308 */ /* 0x000f220000000800 */
[----:B-1----:R-:W-:Y:S01]  /*18a90*/  F2FP.F16.F32.PACK_AB R14, R106, R135 ;  /* 0x000000876a0e723e */ /* 0x002fe200000000ff */
[----:B------:R-:W-:Y:S01]  /*18aa0*/  FADD.FTZ R135, R135, R160 ;  /* 0x000000a087877221 */ /* 0x000fe20000010000 */
[----:B------:R-:W-:-:S02]  /*18ab0*/  FADD.FTZ R49, R39, R8 ;  /* 0x0000000827317221 */ /* 0x000fc40000010000 */
[----:B------:R-:W1:Y:S01]  /*18ac0*/  LDSM.16.MT88.4 R8, [R189+0x8c00] ;  /* 0x008c0000bd08783b */ /* 0x000e620000004200 */
[----:B------:R-:W-:Y:S01]  /*18ad0*/  FADD.FTZ R106, R106, R135 ;  /* 0x000000876a6a7221 */ /* 0x000fe20000010000 */
        /* <DEDUP_REMOVED lines=15> */
[----:B------:R-:W-:Y:S01]  /*18bd0*/  MUFU.EX2 R43, R43 ;  /* 0x0000002b002b7308 */ /* 0x000fe20000000800 */
[----:B---3--:R-:W-:Y:S02]  /*18be0*/  HMMA.16816.F32 R16, R12, R28, R16 ;  /* 0x0000001c0c10723c */ /* 0x008fe40000001810 */
[----:B------:R-:W-:-:S04]  /*18bf0*/  FADD.FTZ R51, R51, R42 ;  /* 0x0000002a33337221 */ /* 0x000fc80000010000 */
[----:B------:R-:W-:Y:S01]  /*18c00*/  FADD.FTZ R44, R44, R51 ;  /* 0x000000332c2c7221 */ /* 0x000fe20000010000 */
[----:B------:R-:W3:Y:S01]  /*18c10*/  MUFU.EX2 R52, R52 ;  /* 0x0000003400347308 */ /* 0x000ee20000000800 */
[----:B------:R-:W-:Y:S02]  /*18c20*/  HMMA.16816.F32 R4, R12, R30, R4 ;  /* 0x0000001e0c04723c */ /* 0x000fe40000001804 */
[----:B------:R-:W-:-:S04]  /*18c30*/  FADD.FTZ R45, R45, R44 ;  /* 0x0000002c2d2d7221 */ /* 0x000fc80000010000 */
[----:B------:R-:W-:Y:S01]  /*18c40*/  FADD.FTZ R46, R46, R45 ;  /* 0x0000002d2e2e7221 */ /* 0x000fe20000010000 */
[----:B------:R-:W-:Y:S01]  /*18c50*/  MUFU.EX2 R40, R53 ;  /* 0x0000003500287308 */ /* 0x000fe20000000800 */
[----:B--2---:R-:W-:Y:S02]  /*18c60*/  HMMA.16816.F32 R164, R12, R20, R164 ;  /* 0x000000140ca4723c */ /* 0x004fe400000018a4 */
[----:B------:R-:W-:-:S05]  /*18c70*/  FADD.FTZ R47, R47, R46 ;  /* 0x0000002e2f2f7221 */ /* 0x000fca0000010000 */
[----:B------:R-:W2:Y:S01]  /*18c80*/  MUFU.EX2 R39, R50 ;  /* 0x0000003200277308 */ /* 0x000ea20000000800 */
[----:B------:R-:W-:Y:S01]  /*18c90*/  HMMA.16816.F32 R24, R12, R22, R24 ;  /* 0x000000160c18723c */ /* 0x000fe20000001818 */
[----:B----4-:R-:W-:Y:S01]  /*18ca0*/  F2FP.F16.F32.PACK_AB R12, R48, R33 ;  /* 0x00000021300c723e */ /* 0x010fe200000000ff */
[----:B------:R-:W-:Y:S01]  /*18cb0*/  FADD.FTZ R33, R33, R106 ;  /* 0x0000006a21217221 */ /* 0x000fe20000010000 */
[----:B---3--:R-:W-:-:S03]  /*18cc0*/  F2FP.F16.F32.PACK_AB R14, R52, R43 ;  /* 0x0000002b340e723e */ /* 0x008fc600000000ff */
[----:B------:R-:W-:Y:S01]  /*18cd0*/  FADD.FTZ R48, R48, R33 ;  /* 0x0000002130307221 */ /* 0x000fe20000010000 */
[----:B------:R-:W-:Y:S03]  /*18ce0*/  MUFU.EX2 R0, R0 ;  /* 0x0000000000007308 */ /* 0x000fe60000000800 */
[----:B------:R-:W-:-:S04]  /*18cf0*/  FADD.FTZ R43, R43, R48 ;  /* 0x000000302b2b7221 */ /* 0x000fc80000010000 */
[----:B------:R-:W-:Y:S01]  /*18d00*/  FADD.FTZ R151, R52, R43 ;  /* 0x0000002b34977221 */ /* 0x000fe20000010000 */
[----:B------:R-:W3:Y:S01]  /*18d10*/  MUFU.EX2 R153, R153 ;  /* 0x0000009900997308 */ /* 0x000ee20000000800 */
[----:B--2---:R-:W-:Y:S01]  /*18d20*/  F2FP.F16.F32.PACK_AB R13, R39, R40 ;  /* 0x00000028270d723e */ /* 0x004fe200000000ff */
[----:B------:R-:W-:-:S04]  /*18d30*/  FADD.FTZ R40, R40, R47 ;  /* 0x0000002f28287221 */ /* 0x000fc80000010000 */
[----:B------:R-:W-:Y:S01]  /*18d40*/  FADD.FTZ R39, R39, R40 ;  /* 0x0000002827277221 */ /* 0x000fe20000010000 */
[----:B---3--:R-:W-:-:S03]  /*18d50*/  F2FP.F16.F32.PACK_AB R15, R153, R0 ;  /* 0x00000000990f723e */ /* 0x008fc600000000ff */
[----:B------:R-:W-:-:S04]  /*18d60*/  FADD.FTZ R0, R0, R39 ;  /* 0x0000002700007221 */ /* 0x000fc80000010000 */
[----:B------:R-:W-:Y:S01]  /*18d70*/  FADD.FTZ R153, R153, R0 ;  /* 0x0000000099997221 */ /* 0x000fe20000010000 */
[C---:B-1----:R-:W-:Y:S08]  /*18d80*/  HMMA.16816.F32 R172, R12.reuse, R8, R16 ;  /* 0x000000080cac723c */ /* 0x042ff00000001810 */
[C---:B------:R-:W-:Y:S08]  /*18d90*/  HMMA.16816.F32 R168, R12.reuse, R10, R4 ;  /* 0x0000000a0ca8723c */ /* 0x040ff00000001804 */
[C---:B------:R-:W-:Y:S08]  /*18da0*/  HMMA.16816.F32 R164, R12.reuse, R96, R164 ;  /* 0x000000600ca4723c */ /* 0x040ff000000018a4 */
[----:B------:R-:W-:-:S15]  /*18db0*/  HMMA.16816.F32 R160, R12, R98, R24 ;  /* 0x000000620ca0723c */ /* 0x000fde0000001818 */
[----:B------:R-:W-:-:S05]  /*18dc0*/  NOP ;  /* 0x0000000000007918 */ /* 0x000fca0000000000 */
.L_x_2022:
        /* <DEDUP_REMOVED lines=9> */
[C---:B------:R-:W-:Y:S01]  /*18e60*/  LOP3.LUT R154, R188.reuse, 0x80, R3, 0xfe, !PT ;  /* 0x00000080bc9a7812 */ /* 0x040fe200078efe03 */
[----:B------:R-:W-:Y:S01]  /*18e70*/  IMAD.MOV.U32 R156, RZ, RZ, R131 ;  /* 0x000000ffff9c7224 */ /* 0x000fe200078e0083 */
[----:B------:R-:W-:Y:S01]  /*18e80*/  MOV R186, RZ ;  /* 0x000000ff00ba7202 */ /* 0x000fe20000000f00 */
[----:B------:R-:W-:Y:S01]  /*18e90*/  VIADD R187, R187, 0x1 ;  /* 0x00000001bbbb7836 */ /* 0x000fe20000000000 */
[----:B------:R-:W-:Y:S01]  /*18ea0*/  UMOV UR12, 0x400 ;  /* 0x00000400000c7882 */ /* 0x000fe20000000000 */
[----:B------:R-:W-:Y:S01]  /*18eb0*/  PLOP3.LUT P4, PT, PT, PT, UP0, 0x80, 0x8 ;  /* 0x000000000008781c */ /* 0x000fe20003f8f008 */
[----:B------:R-:W-:Y:S01]  /*18ec0*/  VIADD R182, R189, 0x5020 ;  /* 0x00005020bdb67836 */ /* 0x000fe20000000000 */
[----:B------:R-:W3:Y:S01]  /*18ed0*/  LDCU UR7, c[0x0][0x440] ;  /* 0x00008800ff0777ac */ /* 0x000ee20008000800 */
[----:B------:R-:W-:Y:S01]  /*18ee0*/  VIADD R188, R188, 0x100 ;  /* 0x00000100bcbc7836 */ /* 0x000fe20000000000 */
[----:B------:R-:W4:Y:S01]  /*18ef0*/  LDCU UR5, c[0x0][0x50c] ;  /* 0x0000a180ff0577ac */ /* 0x000f220008000800 */
[----:B------:R-:W1:Y:S01]  /*18f00*/  LDCU UR4, c[0x0][0x45c] ;  /* 0x00008b80ff0477ac */ /* 0x000e620008000800 */
[----:B------:R-:W1:Y:S01]  /*18f10*/  LDCU.64 UR8, c[0x0][0x3a0] ;  /* 0x00007400ff0877ac */ /* 0x000e620008000a00 */
[----:B------:R-:W1:Y:S01]  /*18f20*/  LDCU.64 UR10, c[0x0][0x3a8] ;  /* 0x00007500ff0a77ac */ /* 0x000e620008000a00 */
[----:B--2---:R-:W-:-:S12]  /*18f30*/  ULEA UR6, UR6, UR12, 0x18 ;  /* 0x0000000c06067291 */ /* 0x004fd8000f8ec0ff */
.L_x_2032:
        /* <DEDUP_REMOVED lines=81> */
.L_x_2029:
[----:B------:R-:W-:Y:S02]  /*19450*/  LEA R191, R191, UR6, 0x1 ;  /* 0x00000006bfbf7c11 */ /* 0x000fe4000f8e08ff */
[----:B------:R-:W-:Y:S02]  /*19460*/  SHF.L.U32 R121, R149, 0x4, RZ ;  /* 0x0000000495797819 */ /* 0x000fe400000006ff */
[----:B------:R-:W-:Y:S02]  /*19470*/  LOP3.LUT R192, R185, 0x18, RZ, 0xc0, !PT ;  /* 0x00000018b9c07812 */ /* 0x000fe400078ec0ff */
[C---:B------:R-:W-:Y:S02]  /*19480*/  LOP3.LUT R150, R121.reuse, 0x3e00, RZ, 0xc0, !PT ;  /* 0x00003e0079967812 */ /* 0x040fe400078ec0ff */
[----:B---3--:R-:W-:Y:S02]  /*19490*/  ISETP.GE.AND P2, PT, R192, UR7, PT ;  /* 0x00000007c0007c0c */ /* 0x008fe4000bf46270 */
[----:B------:R-:W-:Y:S02]  /*194a0*/  LOP3.LUT R4, R121, 0x100, RZ, 0xc0, !PT ;  /* 0x0000010079047812 */ /* 0x000fe400078ec0ff */
[C---:B------:R-:W-:Y:S02]  /*194b0*/  SHF.L.U32 R121, R120.reuse, 0x6, RZ ;  /* 0x0000000678797819 */ /* 0x040fe400000006ff */
[----:B------:R-:W-:Y:S02]  /*194c0*/  SHF.L.U64.HI R120, R120, 0x6, R123 ;  /* 0x0000000678787819 */ /* 0x000fe4000001027b */
[----:B------:R-:W-:Y:S02]  /*194d0*/  IADD3 R122, P0, PT, R121, R178, RZ ;  /* 0x000000b2797a7210 */ /* 0x000fe40007f1e0ff */
[----:B------:R-:W-:Y:S02]  /*194e0*/  SHF.L.U32 R148, R149, 0x2, RZ ;  /* 0x0000000295947819 */ /* 0x000fe400000006ff */
[----:B------:R-:W-:Y:S01]  /*194f0*/  IADD3.X R123, PT, PT, R120, R179, RZ, P0, !PT ;  /* 0x000000b3787b7210 */ /* 0x000fe200007fe4ff */
[----:B------:R-:W-:Y:S01]  /*19500*/  @!PT LDS RZ, [RZ] ;  /* 0x00000000fffff984 */ /* 0x000fe20000000800 */
[----:B------:R-:W-:Y:S01]  /*19510*/  @!PT LDS RZ, [RZ] ;  /* 0x00000000fffff984 */ /* 0x000fe20000000800 */
[----:B------:R-:W-:Y:S01]  /*19520*/  @!PT LDS RZ, [RZ] ;  /* 0x00000000fffff984 */ /* 0x000fe20000000800 */
[----:B------:R-:W-:Y:S01]  /*19530*/  @!P2 LDGSTS.E.BYPASS.LTC128B.128 [R191+0x5000], desc[UR14][R178.64] ;  /* 0x05000000b2bfafae */ /* 0x000fe2000b981a0e */
[-C--:B------:R-:W-:Y:S02]  /*19540*/  IADD3 R144, P1, PT, R122, R121.reuse, RZ ;  /* 0x000000797a907210 */ /* 0x080fe40007f3e0ff */
[----:B------:R-:W-:Y:S02]  /*19550*/  LOP3.LUT R2, R148, 0x18, RZ, 0xc0, !PT ;  /* 0x0000001894027812 */ /* 0x000fe400078ec0ff */
[-C--:B------:R-:W-:Y:S02]  /*19560*/  IADD3.X R145, PT, PT, R123, R120.reuse, RZ, P1, !PT ;  /* 0x000000787b917210 */ /* 0x080fe40000ffe4ff */
[-C--:B------:R-:W-:Y:S01]  /*19570*/  IADD3 R142, P0, PT, R144, R121.reuse, RZ ;  /* 0x00000079908e7210 */ /* 0x080fe20007f1e0ff */
[----:B------:R-:W-:Y:S01]  /*19580*/  @P2 STS.128 [R191+0x5000], RZ ;  /* 0x005000ffbf002388 */ /* 0x000fe20000000c00 */
[----:B------:R-:W-:Y:S02]  /*19590*/  SHF.L.U32 R7, R149, 0x5, RZ ;  /* 0x0000000595077819 */ /* 0x000fe400000006ff */
[-C--:B------:R-:W-:Y:S02]  /*195a0*/  IADD3.X R143, PT, PT, R145, R120.reuse, RZ, P0, !PT ;  /* 0x00000078918f7210 */ /* 0x080fe400007fe4ff */
[-C--:B------:R-:W-:Y:S02]  /*195b0*/  IADD3 R140, P1, PT, R142, R121.reuse, RZ ;  /* 0x000000798e8c7210 */ /* 0x080fe40007f3e0ff */
[--C-:B------:R-:W-:Y:S01]  /*195c0*/  LOP3.LUT R3, R150, 0x120, R7.reuse, 0xf8, !PT ;  /* 0x0000012096037812 */ /* 0x100fe200078ef807 */
[----:B------:R-:W-:Y:S01]  /*195d0*/  @!PT LDS RZ, [RZ] ;  /* 0x00000000fffff984 */ /* 0x000fe20000000800 */
[----:B------:R-:W-:Y:S01]  /*195e0*/  @!PT LDS RZ, [RZ] ;  /* 0x00000000fffff984 */ /* 0x000fe20000000800 */
[----:B------:R-:W-:Y:S01]  /*195f0*/  @!PT LDS RZ, [RZ] ;  /* 0x00000000fffff984 */ /* 0x000fe20000000800 */
[----:B------:R1:W-:Y:S01]  /*19600*/  @!P2 LDGSTS.E.BYPASS.LTC128B.128 [R191+0x5800], desc[UR14][R122.64] ;  /* 0x058000007abfafae */ /* 0x0003e2000b981a0e */
[-C--:B------:R-:W-:Y:S02]  /*19610*/  IADD3.X R141, PT, PT, R143, R120.reuse, RZ, P1, !PT ;  /* 0x000000788f8d7210 */ /* 0x080fe40000ffe4ff */
[-C--:B------:R-:W-:Y:S02]  /*19620*/  IADD3 R138, P0, PT, R140, R121.reuse, RZ ;  /* 0x000000798c8a7210 */ /* 0x080fe40007f1e0ff */
[----:B------:R-:W-:Y:S02]  /*19630*/  LOP3.LUT R5, R4, 0x20, R7, 0xf8, !PT ;  /* 0x0000002004057812 */ /* 0x000fe400078ef807 */
[-C--:B------:R-:W-:Y:S01]  /*19640*/  IADD3.X R139, PT, PT, R141, R120.reuse, RZ, P0, !PT ;  /* 0x000000788d8b7210 */ /* 0x080fe200007fe4ff */
[----:B------:R-:W-:Y:S01]  /*19650*/  @P2 STS.128 [R191+0x5800], RZ ;  /* 0x005800ffbf002388 */ /* 0x000fe20000000c00 */
[-C--:B------:R-:W-:Y:S02]  /*19660*/  IADD3 R126, P1, PT, R138, R121.reuse, RZ ;  /* 0x000000798a7e7210 */ /* 0x080fe40007f3e0ff */
[----:B------:R-:W-:Y:S02]  /*19670*/  LOP3.LUT R4, R7, 0xc0, RZ, 0xc0, !PT ;  /* 0x000000c007047812 */ /* 0x000fe400078ec0ff */
[----:B------:R-:W-:Y:S02]  /*19680*/  IADD3.X R127, PT, PT, R139, R120, RZ, P1, !PT ;  /* 0x000000788b7f7210 */ /* 0x000fe40000ffe4ff */
[----:B------:R-:W-:Y:S01]  /*19690*/  LOP3.LUT P1, RZ, R149, 0x4, RZ, 0xc0, !PT ;  /* 0x0000000495ff7812 */ /* 0x000fe2000782c0ff */
[----:B------:R-:W-:Y:S01]  /*196a0*/  @!PT LDS RZ, [RZ] ;  /* 0x00000000fffff984 */ /* 0x000fe20000000800 */
[----:B------:R-:W-:Y:S01]  /*196b0*/  @!PT LDS RZ, [RZ] ;  /* 0x00000000fffff984 */ /* 0x000fe20000000800 */
[----:B------:R-:W-:Y:S01]  /*196c0*/  @!PT LDS RZ, [RZ] ;  /* 0x00000000fffff984 */ /* 0x000fe20000000800 */
[----:B------:R-:W-:Y:S01]  /*196d0*/  @!P2 LDGSTS.E.BYPASS.LTC128B.128 [R191+0x6000], desc[UR14][R144.64] ;  /* 0x0600000090bfafae */ /* 0x000fe2000b981a0e */
[----:B------:R-:W-:Y:S04]  /*196e0*/  SHF.R.U32.HI R190, RZ, 0x1, R149 ;  /* 0x00000001ffbe7819 */ /* 0x000fe80000011695 */
[----:B------:R-:W-:Y:S03]  /*196f0*/  LOP3.LUT R0, R190, 0x8, RZ, 0xc0, !PT ;  /* 0x00000008be007812 */ /* 0x000fe600078ec0ff */
[----:B------:R-:W-:Y:S01]  /*19700*/  @P2 STS.128 [R191+0x6000], RZ ;  /* 0x006000ffbf002388 */ /* 0x000fe20000000c00 */
[----:B------:R-:W-:Y:S02]  /*19710*/  LOP3.LUT R0, R0, 0xc0, R7, 0xf8, !PT ;  /* 0x000000c000007812 */ /* 0x000fe400078ef807 */
[----:B-1----:R-:W-:Y:S02]  /*19720*/  @!P2 IADD3 R122, P0, PT, R126, R121, RZ ;  /* 0x000000797e7aa210 */ /* 0x002fe40007f1e0ff */
[--C-:B------:R-:W-:Y:S02]  /*19730*/  LOP3.LUT R0, R3, R0, R2.reuse, 0xf6, !PT ;  /* 0x0000000003007212 */ /* 0x100fe400078ef602 */
[----:B------:R-:W-:Y:S01]  /*19740*/  @!P2 IADD3.X R123, PT, PT, R127, R120, RZ, P0, !PT ;  /* 0x000000787f7ba210 */ /* 0x000fe200007fe4ff */
[----:B------:R-:W-:Y:S01]  /*19750*/  @!PT LDS RZ, [RZ] ;  /* 0x00000000fffff984 */ /* 0x000fe20000000800 */
[----:B------:R-:W-:Y:S01]  /*19760*/  @!PT LDS RZ, [RZ] ;  /* 0x00000000fffff984 */ /* 0x000fe20000000800 */
[----:B------:R-:W-:Y:S01]  /*19770*/  @!PT LDS RZ, [RZ] ;  /* 0x00000000fffff984 */ /* 0x000fe20000000800 */
[----:B------:R-:W-:Y:S01]  /*19780*/  @!P2 LDGSTS.E.BYPASS.LTC128B.128 [R191+0x6800], desc[UR14][R142.64] ;  /* 0x068000008ebfafae */ /* 0x000fe2000b981a0e */
[----:B------:R-:W-:Y:S02]  /*19790*/  LEA R0, R0, UR6, 0x1 ;  /* 0x0000000600007c11 */ /* 0x000fe4000f8e08ff */
[----:B------:R-:W-:Y:S02]  /*197a0*/  LOP3.LUT R3, R4, 0x8, R149, 0xf8, !PT ;  /* 0x0000000804037812 */ /* 0x000fe400078ef895 */
[----:B------:R-:W-:Y:S02]  /*197b0*/  ISETP.NE.AND P0, PT, R187, 0x1, PT ;  /* 0x00000001bb00780c */ /* 0x000fe40003f05270 */
[----:B------:R-:W-:Y:S01]  /*197c0*/  LOP3.LUT R3, R5, R3, R2, 0xf6, !PT ;  /* 0x0000000305037212 */ /* 0x000fe200078ef602 */
[----:B------:R-:W-:Y:S03]  /*197d0*/  @P2 STS.128 [R191+0x6800], RZ ;  /* 0x006800ffbf002388 */ /* 0x000fe60000000c00 */
[----:B------:R-:W-:Y:S02]  /*197e0*/  LEA R124, R3, UR6, 0x1 ;  /* 0x00000006037c7c11 */ /* 0x000fe4000f8e08ff */
[----:B------:R-:W-:Y:S03]  /*197f0*/  MOV R3, 0x20 ;  /* 0x0000002000037802 */ /* 0x000fe60000000f00 */
[----:B------:R-:W-:Y:S01]  /*19800*/  @!PT LDS RZ, [RZ] ;  /* 0x00000000fffff984 */ /* 0x000fe20000000800 */
[----:B------:R-:W-:Y:S01]  /*19810*/  @!PT LDS RZ, [RZ] ;  /* 0x00000000fffff984 */ /* 0x000fe20000000800 */
[----:B------:R-:W-:Y:S01]  /*19820*/  @!PT LDS RZ, [RZ] ;  /* 0x00000000fffff984 */ /* 0x000fe20000000800 */
[----:B------:R-:W-:Y:S01]  /*19830*/  @!P2 LDGSTS.E.BYPASS.LTC128B.128 [R191+0x7000], desc[UR14][R140.64] ;  /* 0x070000008cbfafae */ /* 0x000fe2000b981a0e */
[----:B------:R-:W-:Y:S04]  /*19840*/  SEL R3, R3, 0xffffffe0, !P1 ;  /* 0xffffffe003037807 */ /* 0x000fe80004800000 */
[----:B------:R-:W-:Y:S02]  /*19850*/  IADD3 R2, PT, PT, R0, R3, RZ ;  /* 0x0000000300027210 */ /* 0x000fe40007ffe0ff */
[----:B------:R-:W-:Y:S01]  /*19860*/  IADD3 R136, PT, PT, R3, R124, RZ ;  /* 0x0000007c03887210 */ /* 0x000fe20007ffe0ff */
        /* <DEDUP_REMOVED lines=18> */
[----:B------:R-:W2:Y:S08]  /*19990*/  LDSM.16.M88.4 R8, [R124+0x1000] ;  /* 0x001000007c08783b */ /* 0x000eb00000000200 */
        /* <DEDUP_REMOVED lines=11> */
[----:B------:R-:W5:Y:S08]  /*19a50*/  LDSM.16.M88.4 R56, [R124+0x2800] ;  /* 0x002800007c38783b */ /* 0x000f700000000200 */
[----:B------:R-:W-:Y:S08]  /*19a60*/  LDSM.16.M88.4 R60, [R136+0x2800] ;  /* 0x00280000883c783b */ /* 0x000ff00000000200 */
        /* <DEDUP_REMOVED lines=8> */
[----:B------:R-:W-:Y:S08]  /*19af0*/  LDSM.16.M88.4 R104, [R124+0x4000] ;  /* 0x004000007c68783b */ /* 0x000ff00000000200 */
[----:B------:R-:W-:Y:S08]  /*19b00*/  LDSM.16.M88.4 R108, [R136+0x4000] ;  /* 0x00400000886c783b */ /* 0x000ff00000000200 */
[----:B------:R-:W-:Y:S08]  /*19b10*/  LDSM.16.M88.4 R116, [R136+0x4400] ;  /* 0x004400008874783b */ /* 0x000ff00000000200 */
[----:B-1----:R-:W-:Y:S08]  /*19b20*/  LDSM.16.M88.4 R120, [R124+0x4800] ;  /* 0x004800007c78783b */ /* 0x002ff00000000200 */
[----:B------:R-:W-:Y:S08]  /*19b30*/  LDSM.16.M88.4 R140, [R124+0x4c00] ;  /* 0x004c00007c8c783b */ /* 0x000ff00000000200 */
[----:B------:R-:W-:Y:S08]  /*19b40*/  LDSM.16.M88.4 R144, [R136+0x4800] ;  /* 0x004800008890783b */ /* 0x000ff00000000200 */
[----:B------:R-:W-:Y:S01]  /*19b50*/  LDSM.16.M88.4 R136, [R136+0x4c00] ;  /* 0x004c00008888783b */ /* 0x000fe20000000200 */
[C---:B--2---:R-:W-:Y:S08]  /*19b60*/  HMMA.16816.F32 R4, R132.reuse, R8, RZ ;  /* 0x000000088404723c */ /* 0x044ff000000018ff */
        /* <DEDUP_REMOVED lines=16> */
[----:B------:R-:W2:Y:S05]  /*19c70*/  MUFU.TANH R3, R3 ;  /* 0x0000000300037308 */ /* 0x000eaa0000002400 */
[C---:B------:R-:W-:Y:S05]  /*19c80*/  HMMA.16816.F32 R12, R128.reuse, R20, R12 ;  /* 0x00000014800c723c */ /* 0x040fea000000180c */
[----:B------:R-:W3:Y:S03]  /*19c90*/  MUFU.TANH R2, R2 ;  /* 0x0000000200027308 */ /* 0x000ee60000002400 */
[----:B------:R-:W-:Y:S07]  /*19ca0*/  HMMA.16816.F32 R16, R128, R22, R16 ;  /* 0x000000168010723c */ /* 0x000fee0000001810 */
[----:B------:R-:W4:Y:S01]  /*19cb0*/  MUFU.TANH R4, R4 ;  /* 0x0000000400047308 */ /* 0x000f220000002400 */
        /* <DEDUP_REMOVED lines=126> */
[----:B------:R-:W5:Y:S08]  /*1a4a0*/  LDSM.16.M88.4 R88, [R124+0x3800] ;  /* 0x003800007c58783b */ /* 0x000f700000000200 */
[----:B------:R-:W1:Y:S01]  /*1a4b0*/  MUFU.TANH R38, R38 ;  /* 0x0000002600267308 */ /* 0x000e620000002400 */
[----:B------:R-:W-:Y:S01]  /*1a4c0*/  FMUL.FTZ R65, R68, UR5 ;  /* 0x0000000544417c20 */ /* 0x000fe20008410000 */
[----:B------:R-:W-:Y:S08]  /*1a4d0*/  FMUL.FTZ R67, R69, UR5 ;  /* 0x0000000545437c20 */ /* 0x000ff00008410000 */
        /* <DEDUP_REMOVED lines=16> */
[----:B------:R-:W-:Y:S07]  /*1a5e0*/  FMUL.FTZ R78, R82, UR5 ;  /* 0x00000005524e7c20 */ /* 0x000fee0008410000 */
[----:B------:R-:W1:Y:S01]  /*1a5f0*/  MUFU.TANH R42, R42 ;  /* 0x0000002a002a7308 */ /* 0x000e620000002400 */
[C---:B-----5:R-:W-:Y:S09]  /*1a600*/  HMMA.16816.F32 R84, R132.reuse, R88, RZ ;  /* 0x000000588454723c */ /* 0x060ff200000018ff */
[----:B------:R-:W1:Y:S01]  /*1a610*/  MUFU.TANH R44, R44 ;  /* 0x0000002c002c7308 */ /* 0x000e620000002400 */
[----:B------:R-:W-:Y:S09]  /*1a620*/  HMMA.16816.F32 R88, R132, R90, RZ ;  /* 0x0000005a8458723c */ /* 0x000ff200000018ff */
[----:B------:R-:W1:Y:S10]  /*1a630*/  MUFU.TANH R45, R45 ;  /* 0x0000002d002d7308 */ /* 0x000e740000002400 */
[----:B------:R-:W1:Y:S01]  /*1a640*/  MUFU.TANH R47, R47 ;  /* 0x0000002f002f7308 */ /* 0x000e620000002400 */
[C---:B------:R-:W-:Y:S09]  /*1a650*/  HMMA.16816.F32 R84, R128.reuse, R92, R84 ;  /* 0x0000005c8054723c */ /* 0x040ff20000001854 */
[----:B------:R-:W1:Y:S01]  /*1a660*/  MUFU.TANH R46, R46 ;  /* 0x0000002e002e7308 */ /* 0x000e620000002400 */
[----:B------:R-:W-:Y:S09]  /*1a670*/  HMMA.16816.F32 R88, R128, R94, R88 ;  /* 0x0000005e8058723c */ /* 0x000ff20000001858 */
[----:B------:R-:W1:Y:S01]  /*1a680*/  MUFU.TANH R48, R48 ;  /* 0x0000003000307308 */ /* 0x000e620000002400 */
[C---:B------:R-:W-:Y:S03]  /*1a690*/  HMMA.16816.F32 R92, R132.reuse, R96, RZ ;  /* 0x00000060845c723c */ /* 0x040fe600000018ff */
[----:B------:R-:W-:Y:S01]  /*1a6a0*/  FMUL.FTZ R81, R84, UR5 ;  /* 0x0000000554517c20 */ /* 0x000fe20008410000 */
[----:B------:R-:W-:Y:S01]  /*1a6b0*/  FMUL.FTZ R83, R85, UR5 ;  /* 0x0000000555537c20 */ /* 0x000fe20008410000 */
[----:B------:R-:W-:Y:S01]  /*1a6c0*/  FMUL.FTZ R84, R87, UR5 ;  /* 0x0000000557547c20 */ /* 0x000fe20008410000 */
[----:B------:R-:W-:Y:S03]  /*1a6d0*/  FMUL.FTZ R82, R86, UR5 ;  /* 0x0000000556527c20 */ /* 0x000fe60008410000 */
[----:B------:R-:W1:Y:S01]  /*1a6e0*/  MUFU.TANH R49, R49 ;  /* 0x0000003100317308 */ /* 0x000e620000002400 */
[----:B------:R-:W-:Y:S01]  /*1a6f0*/  HMMA.16816.F32 R96, R132, R98, RZ ;  /* 0x000000628460723c */ /* 0x000fe200000018ff */
[----:B------:R-:W-:Y:S01]  /*1a700*/  FMUL.FTZ R85, R88, UR5 ;  /* 0x0000000558557c20 */ /* 0x000fe20008410000 */
[----:B------:R-:W-:Y:S01]  /*1a710*/  FMUL.FTZ R87, R89, UR5 ;  /* 0x0000000559577c20 */ /* 0x000fe20008410000 */
[----:B------:R-:W-:Y:S01]  /*1a720*/  FMUL.FTZ R88, R91, UR5 ;  /* 0x000000055b587c20 */ /* 0x000fe20008410000 */
[----:B------:R-:W-:Y:S05]  /*1a730*/  FMUL.FTZ R86, R90, UR5 ;  /* 0x000000055a567c20 */ /* 0x000fea0008410000 */
[----:B------:R-:W1:Y:S01]  /*1a740*/  MUFU.TANH R51, R51 ;  /* 0x0000003300337308 */ /* 0x000e620000002400 */
[C---:B------:R-:W-:Y:S09]  /*1a750*/  HMMA.16816.F32 R92, R128.reuse, R112, R92 ;  /* 0x00000070805c723c */ /* 0x040ff2000000185c */
[----:B------:R-:W1:Y:S01]  /*1a760*/  MUFU.TANH R50, R50 ;  /* 0x0000003200327308 */ /* 0x000e620000002400 */
[----:B------:R-:W-:Y:S01]  /*1a770*/  HMMA.16816.F32 R96, R128, R114, R96 ;  /* 0x000000728060723c */ /* 0x000fe20000001860 */
[----:B------:R5:W2:Y:S01]  /*1a780*/  LDSM.16.M88.4 R112, [R124+0x4400] ;  /* 0x004400007c70783b */ /* 0x000aa20000000200 */
[----:B------:R-:W-:Y:S07]  /*1a790*/  DEPBAR.LE SB0, 0x0 ;  /* 0x000080000000791a */ /* 0x000fee0000000000 */
[----:B------:R-:W1:Y:S10]  /*1a7a0*/  MUFU.TANH R52, R52 ;  /* 0x0000003400347308 */ /* 0x000e740000002400 */
[----:B------:R-:W1:Y:S01]  /*1a7b0*/  MUFU.TANH R53, R53 ;  /* 0x0000003500357308 */ /* 0x000e620000002400 */
[----:B------:R-:W-:Y:S01]  /*1a7c0*/  BAR.SYNC.DEFER_BLOCKING 0x0 ;  /* 0x0000000000007b1d */ /* 0x000fe20000010000 */
        /* <DEDUP_REMOVED lines=8> */
[C---:B-----5:R-:W-:Y:S03]  /*1a850*/  HMMA.16816.F32 R124, R132.reuse, R140, RZ ;  /* 0x0000008c847c723c */ /* 0x060fe600000018ff */
        /* <DEDUP_REMOVED lines=11> */
[C---:B--2---:R-:W-:Y:S09]  /*1a910*/  HMMA.16816.F32 R108, R132.reuse, R112, RZ ;  /* 0x00000070846c723c */ /* 0x044ff200000018ff */
[----:B------:R-:W2:Y:S01]  /*1a920*/  MUFU.TANH R57, R57 ;  /* 0x0000003900397308 */ /* 0x000ea20000002400 */
        /* <DEDUP_REMOVED lines=8> */
[C---:B------:R-:W-:Y:S03]  /*1a9b0*/  HMMA.16816.F32 R116, R132.reuse, R120, RZ ;  /* 0x000000788474723c */ /* 0x040fe600000018ff */
[----:B------:R-:W-:Y:S01]  /*1a9c0*/  FMUL.FTZ R105, R108, UR5 ;  /* 0x000000056c697c20 */ /* 0x000fe20008410000 */
[----:B------:R-:W-:Y:S05]  /*1a9d0*/  FMUL.FTZ R107, R109, UR5 ;  /* 0x000000056d6b7c20 */ /* 0x000fea0008410000 */
[----:B------:R-:W1:Y:S01]  /*1a9e0*/  MUFU.TANH R63, R63 ;  /* 0x0000003f003f7308 */ /* 0x000e620000002400 */
[----:B------:R-:W-:Y:S01]  /*1a9f0*/  FMUL.FTZ R108, R111, UR5 ;  /* 0x000000056f6c7c20 */ /* 0x000fe20008410000 */
[----:B------:R-:W-:Y:S01]  /*1aa00*/  FMUL.FTZ R106, R110, UR5 ;  /* 0x000000056e6a7c20 */ /* 0x000fe20008410000 */
[C---:B------:R-:W-:Y:S01]  /*1aa10*/  HMMA.16816.F32 R120, R132.reuse, R122, RZ ;  /* 0x0000007a8478723c */ /* 0x040fe200000018ff */
[----:B------:R-:W-:Y:S01]  /*1aa20*/  FMUL.FTZ R109, R112, UR5 ;  /* 0x00000005706d7c20 */ /* 0x000fe20008410000 */
[----:B------:R-:W-:Y:S05]  /*1aa30*/  FMUL.FTZ R111, R113, UR5 ;  /* 0x00000005716f7c20 */ /* 0x000fea0008410000 */
[----:B------:R-:W1:Y:S01]  /*1aa40*/  MUFU.TANH R62, R62 ;  /* 0x0000003e003e7308 */ /* 0x000e620000002400 */
[----:B------:R-:W-:Y:S01]  /*1aa50*/  FMUL.FTZ R112, R115, UR5 ;  /* 0x0000000573707c20 */ /* 0x000fe20008410000 */
[----:B------:R-:W-:Y:S01]  /*1aa60*/  FMUL.FTZ R110, R114, UR5 ;  /* 0x00000005726e7c20 */ /* 0x000fe20008410000 */
[----:B------:R-:W-:Y:S07]  /*1aa70*/  HMMA.16816.F32 R132, R132, R142, RZ ;  /* 0x0000008e8484723c */ /* 0x000fee00000018ff */
[----:B------:R-:W1:Y:S01]  /*1aa80*/  MUFU.TANH R64, R64 ;  /* 0x0000004000407308 */ /* 0x000e620000002400 */
[C---:B------:R-:W-:Y:S09]  /*1aa90*/  HMMA.16816.F32 R116, R128.reuse, R144, R116 ;  /* 0x000000908074723c */ /* 0x040ff20000001874 */
[----:B------:R-:W1:Y:S01]  /*1aaa0*/  MUFU.TANH R65, R65 ;  /* 0x0000004100417308 */ /* 0x000e620000002400 */
[C---:B------:R-:W-:Y:S09]  /*1aab0*/  HMMA.16816.F32 R120, R128.reuse, R146, R120 ;  /* 0x000000928078723c */ /* 0x040ff20000001878 */
[----:B------:R-:W1:Y:S01]  /*1aac0*/  MUFU.TANH R67, R67 ;  /* 0x0000004300437308 */ /* 0x000e620000002400 */
[----:B------:R-:W-:Y:S03]  /*1aad0*/  HMMA.16816.F32 R132, R128, R138, R132 ;  /* 0x0000008a8084723c */ /* 0x000fe60000001884 */
        /* <DEDUP_REMOVED lines=94> */
[----:B------:R-:W2:Y:S04]  /*1b0c0*/  LDC R130, c[0x0][0x4f0] ;  /* 0x00013c00ff827b82 */ /* 0x000ea80000000800 */
[----:B------:R-:W-:Y:S02]  /*1b0d0*/  IABS R135, R139 ;  /* 0x0000008b00877213 */ /* 0x000fe40000000000 */
[-C--:B--2---:R-:W-:Y:S02]  /*1b0e0*/  IABS R129, R130.reuse ;  /* 0x0000008200817213 */ /* 0x084fe40000000000 */
[-C--:B------:R-:W-:Y:S02]  /*1b0f0*/  LOP3.LUT R139, R139, R130.reuse, RZ, 0x3c, !PT ;  /* 0x000000828b8b7212 */ /* 0x080fe400078e3cff */
[----:B------:R-:W2:Y:S10]  /*1b100*/  I2F.RP R134, R129 ;  /* 0x0000008100867306 */ /* 0x000eb40000209400 */
[----:B--2---:R-:W2:Y:S02]  /*1b110*/  MUFU.RCP R131, R134 ;  /* 0x0000008600837308 */ /* 0x004ea40000001000 */
[----:B--2---:R-:W-:Y:S01]  /*1b120*/  VIADD R140, R131, 0xffffffe ;  /* 0x0ffffffe838c7836 */ /* 0x004fe20000000000 */
[----:B------:R-:W-:Y:S07]  /*1b130*/  IADD3 R131, PT, PT, R188, -0x100, RZ ;  /* 0xffffff00bc837810 */ /* 0x000fee0007ffe0ff */
[----:B------:R-:W2:Y:S01]  /*1b140*/  F2I.FTZ.U32.TRUNC.NTZ R141, R140 ;  /* 0x0000008c008d7305 */ /* 0x000ea2000021f000 */
[----:B------:R-:W-:Y:S02]  /*1b150*/  IABS R137, R131 ;  /* 0x0000008300897213 */ /* 0x000fe40000000000 */
[----:B------:R-:W-:Y:S01]  /*1b160*/  LOP3.LUT R131, R131, R130, RZ, 0x3c, !PT ;  /* 0x0000008283837212 */ /* 0x000fe200078e3cff */
[--C-:B--2---:R-:W-:Y:S02]  /*1b170*/  IMAD.MOV R132, RZ, RZ, -R141.reuse ;  /* 0x000000ffff847224 */ /* 0x104fe400078e0a8d */
        /* <DEDUP_REMOVED lines=28> */
[----:B------:R-:W-:Y:S01]  /*1b340*/  SEL R132, R129, R132, !P0 ;  /* 0x0000008481847207 */ /* 0x000fe20004000000 */
[----:B------:R-:W2:Y:S01]  /*1b350*/  LDC.64 R134, c[0x0][0x3b8] ;  /* 0x0000ee00ff867b82 */ /* 0x000ea20000000a00 */
        /* <DEDUP_REMOVED lines=14> */
[----:B------:R-:W-:Y:S01]  /*1b440*/  IMAD.WIDE.U32 R138, R137, UR8, R138 ;  /* 0x00000008898a7c25 */ /* 0x000fe2000f8e008a */
[----:B------:R-:W-:Y:S02]  /*1b450*/  SHF.R.S32.HI R129, RZ, 0x1f, R137 ;  /* 0x0000001fff817819 */ /* 0x000fe40000011489 */
[C---:B------:R-:W-:Y:S03]  /*1b460*/  LEA R176, P0, R138.reuse, R176, 0x1 ;  /* 0x000000b08ab07211 */ /* 0x040fe600078008ff */
[----:B------:R-:W-:Y:S04]  /*1b470*/  IMAD R132, R129, UR8, RZ ;  /* 0x0000000881847c24 */ /* 0x000fe8000f8e02ff */
[----:B------:R-:W-:Y:S04]  /*1b480*/  IMAD R132, R137, UR9, R132 ;  /* 0x0000000989847c24 */ /* 0x000fe8000f8e0284 */
[----:B------:R-:W-:Y:S05]  /*1b490*/  IMAD.IADD R132, R139, 0x1, R132 ;  /* 0x000000018b847824 */ /* 0x000fea00078e0284 */
[----:B------:R-:W-:Y:S07]  /*1b4a0*/  LEA.HI.X R159, R138, R159, R132, 0x1, P0 ;  /* 0x0000009f8a9f7211 */ /* 0x000fee00000f0c84 */
.L_x_2031:
[C---:B------:R-:W-:Y:S01]  /*1b4b0*/  IMAD.SHL.U32 R130, R134.reuse, 0x20, RZ ;  /* 0x0000002086827824 */ /* 0x040fe200078e00ff */
[C---:B------:R-:W-:Y:S01]  /*1b4c0*/  SHF.L.U64.HI R131, R134.reuse, 0x5, R133 ;  /* 0x0000000586837819 */ /* 0x040fe20000010285 */
[----:B------:R-:W-:Y:S01]  /*1b4d0*/  @!P2 IMAD.MOV.U32 R177, RZ, RZ, R159 ;  /* 0x000000ffffb1a224 */ /* 0x000fe200078e009f */
[C---:B------:R-:W-:Y:S01]  /*1b4e0*/  SHF.L.U64.HI R133, R134.reuse, 0x6, R133 ;  /* 0x0000000686857819 */ /* 0x040fe20000010285 */
[----:B------:R-:W-:Y:S01]  /*1b4f0*/  IMAD.SHL.U32 R129, R134, 0x40, RZ ;  /* 0x0000004086817824 */ /* 0x000fe200078e00ff */
[C---:B------:R-:W-:Y:S02]  /*1b500*/  LEA R136, P3, R130.reuse, R176, 0x1 ;  /* 0x000000b082887211 */ /* 0x040fe400078608ff */
[----:B------:R-:W-:Y:S01]  /*1b510*/  @!PT LDS RZ, [RZ] ;  /* 0x00000000fffff984 */ /* 0x000fe20000000800 */
[----:B------:R-:W-:Y:S01]  /*1b520*/  @!PT LDS RZ, [RZ] ;  /* 0x00000000fffff984 */ /* 0x000fe20000000800 */
[----:B------:R-:W-:Y:S01]  /*1b530*/  @!PT LDS RZ, [RZ] ;  /* 0x00000000fffff984 */ /* 0x000fe20000000800 */
[----:B------:R2:W-:Y:S02]  /*1b540*/  @!P2 LDGSTS.E.BYPASS.LTC128B.128 [R191+0x1000], desc[UR14][R176.64] ;  /* 0x01000000b0bfafae */ /* 0x0005e4000b981a0e */
[----:B------:R-:W-:Y:S02]  /*1b550*/  LEA.HI.X R137, R130, R159, R131, 0x1, P3 ;  /* 0x0000009f82897211 */ /* 0x000fe400018f0c83 */
        /* <DEDUP_REMOVED lines=49> */
.L_x_2030:
[C---:B--2---:R-:W-:Y:S02]  /*1b870*/  IADD3 R130, PT, PT, R154.reuse, -0x7f, RZ ;  /* 0xffffff819a827810 */ /* 0x044fe40007ffe0ff */
[C---:B------:R-:W-:Y:S02]  /*1b880*/  IADD3 R131, PT, PT, R154.reuse, -0x78, RZ ;  /* 0xffffff889a837810 */ /* 0x040fe40007ffe0ff */
[----:B------:R-:W-:Y:S02]  /*1b890*/  I2FP.F32.U32 R130, R130 ;  /* 0x0000008200827245 */ /* 0x000fe40000201000 */
[C---:B------:R-:W-:Y:S02]  /*1b8a0*/  IADD3 R132, PT, PT, R154.reuse, -0x77, RZ ;  /* 0xffffff899a847810 */ /* 0x040fe40007ffe0ff */
[C---:B------:R-:W-:Y:S02]  /*1b8b0*/  IADD3 R133, PT, PT, R154.reuse, -0x80, RZ ;  /* 0xffffff809a857810 */ /* 0x040fe40007ffe0ff */
[----:B------:R-:W-:Y:S02]  /*1b8c0*/  IADD3 R187, PT, PT, R187, -0x1, RZ ;  /* 0xffffffffbbbb7810 */ /* 0x000fe40007ffe0ff */
[----:B------:R-:W-:Y:S02]  /*1b8d0*/  I2FP.F32.U32 R129, R133 ;  /* 0x0000008500817245 */ /* 0x000fe40000201000 */
[----:B------:R-:W-:Y:S02]  /*1b8e0*/  IADD3 R133, PT, PT, R154, -0xf, RZ ;  /* 0xfffffff19a857810 */ /* 0x000fe40007ffe0ff */
[----:B------:R-:W-:Y:S01]  /*1b8f0*/  IADD3 R188, PT, PT, R188, -0x100, RZ ;  /* 0xffffff00bcbc7810 */ /* 0x000fe20007ffe0ff */
[CC--:B-1----:R-:W-:Y:S01]  /*1b900*/  FFMA.FTZ R0, R152.reuse, R129.reuse, R0 ;  /* 0x0000008198007223 */ /* 0x0c2fe20000010000 */
[C---:B------:R-:W-:Y:S01]  /*1b910*/  FFMA.FTZ R2, R152.reuse, R129, R2 ;  /* 0x0000008198027223 */ /* 0x040fe20000010002 */
[----:B------:R-:W-:Y:S01]  /*1b920*/  I2FP.F32.U32 R129, R131 ;  /* 0x0000008300817245 */ /* 0x000fe20000201000 */
[CC--:B------:R-:W-:Y:S01]  /*1b930*/  FFMA.FTZ R3, R152.reuse, R130.reuse, R3 ;  /* 0x0000008298037223 */ /* 0x0c0fe20000010003 */
[C---:B------:R-:W-:Y:S01]  /*1b940*/  FFMA.FTZ R4, R152.reuse, R130, R4 ;  /* 0x0000008298047223 */ /* 0x040fe20000010004 */
[----:B------:R-:W-:Y:S02]  /*1b950*/  I2FP.F32.U32 R130, R132 ;  /* 0x0000008400827245 */ /* 0x000fe40000201000 */
[CC--:B------:R-:W-:Y:S01]  /*1b960*/  FFMA.FTZ R5, R152.reuse, R129.reuse, R5 ;  /* 0x0000008198057223 */ /* 0x0c0fe20000010005 */
[C---:B------:R-:W-:Y:S01]  /*1b970*/  FFMA.FTZ R6, R152.reuse, R129, R6 ;  /* 0x0000008198067223 */ /* 0x040fe20000010006 */
[----:B------:R-:W-:Y:S01]  /*1b980*/  FMNMX3.FTZ R135, R155, R2, R4, !PT ;  /* 0x000000029b877276 */ /* 0x000fe20007810004 */
[CC--:B------:R-:W-:Y:S01]  /*1b990*/  FFMA.FTZ R7, R152.reuse, R130.reuse, R7 ;  /* 0x0000008298077223 */ /* 0x0c0fe20000010007 */
[----:B------:R-:W-:Y:S01]  /*1b9a0*/  FFMA.FTZ R8, R152, R130, R8 ;  /* 0x0000008298087223 */ /* 0x000fe20000010008 */
[C---:B------:R-:W-:Y:S02]  /*1b9b0*/  IADD3 R131, PT, PT, R154.reuse, -0x70, RZ ;  /* 0xffffff909a837810 */ /* 0x040fe40007ffe0ff */
[C---:B------:R-:W-:Y:S02]  /*1b9c0*/  IADD3 R132, PT, PT, R154.reuse, -0x6f, RZ ;  /* 0xffffff919a847810 */ /* 0x040fe40007ffe0ff */
[----:B------:R-:W-:Y:S02]  /*1b9d0*/  FMNMX3.FTZ R135, R135, R6, R8, !PT ;  /* 0x0000000687877276 */ /* 0x000fe40007810008 */
[----:B------:R-:W-:Y:S02]  /*1b9e0*/  I2FP.F32.U32 R129, R131 ;  /* 0x0000008300817245 */ /* 0x000fe40000201000 */
[----:B------:R-:W-:Y:S02]  /*1b9f0*/  I2FP.F32.U32 R130, R132 ;  /* 0x0000008400827245 */ /* 0x000fe40000201000 */
[----:B------:R-:W-:Y:S01]  /*1ba00*/  IADD3 R131, PT, PT, R154, -0x68, RZ ;  /* 0xffffff989a837810 */ /* 0x000fe20007ffe0ff */
[CC--:B------:R-:W-:Y:S01]  /*1ba10*/  FFMA.FTZ R9, R152.reuse, R129.reuse, R9 ;  /* 0x0000008198097223 */ /* 0x0c0fe20000010009 */
[C---:B------:R-:W-:Y:S01]  /*1ba20*/  FFMA.FTZ R10, R152.reuse, R129, R10 ;  /* 0x00000081980a7223 */ /* 0x040fe2000001000a */
[CC--:B------:R-:W-:Y:S01]  /*1ba30*/  FFMA.FTZ R11, R152.reuse, R130.reuse, R11 ;  /* 0x00000082980b7223 */ /* 0x0c0fe2000001000b */
[----:B------:R-:W-:Y:S01]  /*1ba40*/  FFMA.FTZ R12, R152, R130, R12 ;  /* 0x00000082980c7223 */ /* 0x000fe2000001000c */
[----:B------:R-:W-:Y:S02]  /*1ba50*/  I2FP.F32.U32 R129, R131 ;  /* 0x0000008300817245 */ /* 0x000fe40000201000 */
[----:B------:R-:W-:Y:S02]  /*1ba60*/  IADD3 R132, PT, PT, R154, -0x67, RZ ;  /* 0xffffff999a847810 */ /* 0x000fe40007ffe0ff */
[----:B------:R-:W-:Y:S01]  /*1ba70*/  FMNMX3.FTZ R135, R135, R10, R12, !PT ;  /* 0x0000000a87877276 */ /* 0x000fe2000781000c */
[CC--:B------:R-:W-:Y:S01]  /*1ba80*/  FFMA.FTZ R13, R152.reuse, R129.reuse, R13 ;  /* 0x00000081980d7223 */ /* 0x0c0fe2000001000d */
[----:B------:R-:W-:Y:S01]  /*1ba90*/  FFMA.FTZ R14, R152, R129, R14 ;  /* 0x00000081980e7223 */ /* 0x000fe2000001000e */
[----:B------:R-:W-:Y:S02]  /*1baa0*/  I2FP.F32.U32 R130, R132 ;  /* 0x0000008400827245 */ /* 0x000fe40000201000 */
[C---:B------:R-:W-:Y:S02]  /*1bab0*/  IADD3 R131, PT, PT, R154.reuse, -0x60, RZ ;  /* 0xffffffa09a837810 */ /* 0x040fe40007ffe0ff */
[----:B------:R-:W-:Y:S01]  /*1bac0*/  IADD3 R132, PT, PT, R154, -0x5f, RZ ;  /* 0xffffffa19a847810 */ /* 0x000fe20007ffe0ff */
[CC--:B------:R-:W-:Y:S01]  /*1bad0*/  FFMA.FTZ R15, R152.reuse, R130.reuse, R15 ;  /* 0x00000082980f7223 */ /* 0x0c0fe2000001000f */
[C---:B------:R-:W-:Y:S01]  /*1bae0*/  FFMA.FTZ R16, R152.reuse, R130, R16 ;  /* 0x0000008298107223 */ /* 0x040fe20000010010 */
[----:B------:R-:W-:Y:S02]  /*1baf0*/  I2FP.F32.U32 R129, R131 ;  /* 0x0000008300817245 */ /* 0x000fe40000201000 */
[----:B------:R-:W-:Y:S02]  /*1bb00*/  I2FP.F32.U32 R130, R132 ;  /* 0x0000008400827245 */ /* 0x000fe40000201000 */
[----:B------:R-:W-:Y:S01]  /*1bb10*/  FMNMX3.FTZ R135, R135, R14, R16, !PT ;  /* 0x0000000e87877276 */ /* 0x000fe20007810010 */
[CC--:B------:R-:W-:Y:S01]  /*1bb20*/  FFMA.FTZ R17, R152.reuse, R129.reuse, R17 ;  /* 0x0000008198117223 */ /* 0x0c0fe20000010011 */
[C---:B------:R-:W-:Y:S01]  /*1bb30*/  FFMA.FTZ R18, R152.reuse, R129, R18 ;  /* 0x0000008198127223 */ /* 0x040fe20000010012 */
        /* <DEDUP_REMOVED lines=19> */
[C---:B------:R-:W-:Y:S04]  /*1bc70*/  IADD3 R132, PT, PT, R154.reuse, -0x4f, RZ ;  /* 0xffffffb19a847810 */ /* 0x040fe80007ffe0ff */
[----:B------:R-:W-:Y:S02]  /*1bc80*/  I2FP.F32.U32 R130, R132 ;  /* 0x0000008400827245 */ /* 0x000fe40000201000 */
[----:B------:R-:W-:Y:S03]  /*1bc90*/  IADD3 R132, PT, PT, R154, -0x47, RZ ;  /* 0xffffffb99a847810 */ /* 0x000fe60007ffe0ff */
[CC--:B------:R-:W-:Y:S01]  /*1bca0*/  FFMA.FTZ R27, R152.reuse, R130.reuse, R27 ;  /* 0x00000082981b7223 */ /* 0x0c0fe2000001001b */
        /* <DEDUP_REMOVED lines=11> */
[----:B------:R-:W-:Y:S02]  /*1bd60*/  FMNMX3.FTZ R135, R135, R30, R32, !PT ;  /* 0x0000001e87877276 */ /* 0x000fe40007810020 */
[----:B------:R-:W-:Y:S02]  /*1bd70*/  I2FP.F32.U32 R130, R132 ;  /* 0x0000008400827245 */ /* 0x000fe40000201000 */
[C---:B------:R-:W-:Y:S02]  /*1bd80*/  IADD3 R132, PT, PT, R154.reuse, -0x37, RZ ;  /* 0xffffffc99a847810 */ /* 0x040fe40007ffe0ff */
[----:B------:R-:W-:Y:S01]  /*1bd90*/  IADD3 R131, PT, PT, R154, -0x38, RZ ;  /* 0xffffffc89a837810 */ /* 0x000fe20007ffe0ff */
[CC--:B------:R-:W-:Y:S01]  /*1bda0*/  FFMA.FTZ R35, R152.reuse, R130.reuse, R35 ;  /* 0x0000008298237223 */ /* 0x0c0fe20000010023 */
[----:B------:R-:W-:Y:S01]  /*1bdb0*/  FFMA.FTZ R36, R152, R130, R36 ;  /* 0x0000008298247223 */ /* 0x000fe20000010024 */
[----:B------:R-:W-:Y:S02]  /*1bdc0*/  I2FP.F32.U32 R130, R132 ;  /* 0x0000008400827245 */ /* 0x000fe40000201000 */
[C---:B------:R-:W-:Y:S02]  /*1bdd0*/  IADD3 R132, PT, PT, R154.reuse, -0x2f, RZ ;  /* 0xffffffd19a847810 */ /* 0x040fe40007ffe0ff */
[----:B------:R-:W-:Y:S02]  /*1bde0*/  FMNMX3.FTZ R135, R135, R34, R36, !PT ;  /* 0x0000002287877276 */ /* 0x000fe40007810024 */
[----:B------:R-:W-:Y:S02]  /*1bdf0*/  I2FP.F32.U32 R129, R131 ;  /* 0x0000008300817245 */ /* 0x000fe40000201000 */
[----:B------:R-:W-:Y:S03]  /*1be00*/  IADD3 R131, PT, PT, R154, -0x30, RZ ;  /* 0xffffffd09a837810 */ /* 0x000fe60007ffe0ff */
[CC--:B------:R-:W-:Y:S01]  /*1be10*/  FFMA.FTZ R37, R152.reuse, R129.reuse, R37 ;  /* 0x0000008198257223 */ /* 0x0c0fe20000010025 */
[C---:B------:R-:W-:Y:S01]  /*1be20*/  FFMA.FTZ R38, R152.reuse, R129, R38 ;  /* 0x0000008198267223 */ /* 0x040fe20000010026 */
[CC--:B------:R-:W-:Y:S01]  /*1be30*/  FFMA.FTZ R39, R152.reuse, R130.reuse, R39 ;  /* 0x0000008298277223 */ /* 0x0c0fe20000010027 */
[----:B------:R-:W-:Y:S01]  /*1be40*/  I2FP.F32.U32 R129, R131 ;  /* 0x0000008300817245 */ /* 0x000fe20000201000 */
[----:B------:R-:W-:Y:S01]  /*1be50*/  FFMA.FTZ R40, R152, R130, R40 ;  /* 0x0000008298287223 */ /* 0x000fe20000010028 */
[----:B------:R-:W-:Y:S02]  /*1be60*/  I2FP.F32.U32 R130, R132 ;  /* 0x0000008400827245 */ /* 0x000fe40000201000 */
[----:B------:R-:W-:Y:S01]  /*1be70*/  IADD3 R131, PT, PT, R154, -0x28, RZ ;  /* 0xffffffd89a837810 */ /* 0x000fe20007ffe0ff */
[CC--:B------:R-:W-:Y:S01]  /*1be80*/  FFMA.FTZ R41, R152.reuse, R129.reuse, R41 ;  /* 0x0000008198297223 */ /* 0x0c0fe20000010029 */
[C---:B------:R-:W-:Y:S01]  /*1be90*/  FFMA.FTZ R42, R152.reuse, R129, R42 ;  /* 0x00000081982a7223 */ /* 0x040fe2000001002a */
[CC--:B------:R-:W-:Y:S01]  /*1bea0*/  FFMA.FTZ R43, R152.reuse, R130.reuse, R43 ;  /* 0x00000082982b7223 */ /* 0x0c0fe2000001002b */
[----:B------:R-:W-:Y:S01]  /*1beb0*/  I2FP.F32.U32 R129, R131 ;  /* 0x0000008300817245 */ /* 0x000fe20000201000 */
[----:B------:R-:W-:Y:S01]  /*1bec0*/  FFMA.FTZ R44, R152, R130, R44 ;  /* 0x00000082982c7223 */ /* 0x000fe2000001002c */
[----:B------:R-:W-:Y:S02]  /*1bed0*/  FMNMX3.FTZ R135, R135, R38, R40, !PT ;  /* 0x0000002687877276 */ /* 0x000fe40007810028 */
[----:B------:R-:W-:Y:S01]  /*1bee0*/  IADD3 R132, PT, PT, R154, -0x27, RZ ;  /* 0xffffffd99a847810 */ /* 0x000fe20007ffe0ff */
[CC--:B------:R-:W-:Y:S01]  /*1bef0*/  FFMA.FTZ R45, R152.reuse, R129.reuse, R45 ;  /* 0x00000081982d7223 */ /* 0x0c0fe2000001002d */
[----:B------:R-:W-:Y:S01]  /*1bf00*/  FFMA.FTZ R46, R152, R129, R46 ;  /* 0x00000081982e7223 */ /* 0x000fe2000001002e */
[----:B------:R-:W-:Y:S02]  /*1bf10*/  FMNMX3.FTZ R135, R135, R42, R44, !PT ;  /* 0x0000002a87877276 */ /* 0x000fe4000781002c */
[----:B------:R-:W-:Y:S02]  /*1bf20*/  I2FP.F32.U32 R130, R132 ;  /* 0x0000008400827245 */ /* 0x000fe40000201000 */
[C---:B------:R-:W-:Y:S02]  /*1bf30*/  IADD3 R131, PT, PT, R154.reuse, -0x20, RZ ;  /* 0xffffffe09a837810 */ /* 0x040fe40007ffe0ff */
[----:B------:R-:W-:Y:S01]  /*1bf40*/  IADD3 R132, PT, PT, R154, -0x1f, RZ ;  /* 0xffffffe19a847810 */ /* 0x000fe20007ffe0ff */
        /* <DEDUP_REMOVED lines=8> */
[----:B------:R-:W-:Y:S02]  /*1bfd0*/  I2FP.F32.U32 R130, R132 ;  /* 0x0000008400827245 */ /* 0x000fe40000201000 */
[C---:B------:R-:W-:Y:S02]  /*1bfe0*/  IADD3 R132, PT, PT, R154.reuse, -0x17, RZ ;  /* 0xffffffe99a847810 */ /* 0x040fe40007ffe0ff */
[----:B------:R-:W-:Y:S01]  /*1bff0*/  IADD3 R131, PT, PT, R154, -0x10, RZ ;  /* 0xfffffff09a837810 */ /* 0x000fe20007ffe0ff */
[CC--:B------:R-:W-:Y:S01]  /*1c000*/  FFMA.FTZ R51, R152.reuse, R130.reuse, R51 ;  /* 0x0000008298337223 */ /* 0x0c0fe20000010033 */
[C---:B------:R-:W-:Y:S01]  /*1c010*/  FFMA.FTZ R52, R152.reuse, R130, R52 ;  /* 0x0000008298347223 */ /* 0x040fe20000010034 */
[----:B------:R-:W-:Y:S01]  /*1c020*/  I2FP.F32.U32 R130, R132 ;  /* 0x0000008400827245 */ /* 0x000fe20000201000 */
[CC--:B------:R-:W-:Y:S01]  /*1c030*/  FFMA.FTZ R53, R152.reuse, R129.reuse, R53 ;  /* 0x0000008198357223 */ /* 0x0c0fe20000010035 */
[C---:B------:R-:W-:Y:S01]  /*1c040*/  FFMA.FTZ R54, R152.reuse, R129, R54 ;  /* 0x0000008198367223 */ /* 0x040fe20000010036 */
[----:B------:R-:W-:Y:S02]  /*1c050*/  I2FP.F32.U32 R129, R131 ;  /* 0x0000008300817245 */ /* 0x000fe40000201000 */
[----:B------:R-:W-:Y:S01]  /*1c060*/  FMNMX3.FTZ R135, R135, R50, R52, !PT ;  /* 0x0000003287877276 */ /* 0x000fe20007810034 */
[CC--:B------:R-:W-:Y:S01]  /*1c070*/  FFMA.FTZ R55, R152.reuse, R130.reuse, R55 ;  /* 0x0000008298377223 */ /* 0x0c0fe20000010037 */
[C---:B------:R-:W-:Y:S01]  /*1c080*/  FFMA.FTZ R56, R152.reuse, R130, R56 ;  /* 0x0000008298387223 */ /* 0x040fe20000010038 */
[----:B------:R-:W-:Y:S01]  /*1c090*/  I2FP.F32.U32 R130, R133 ;  /* 0x0000008500827245 */ /* 0x000fe20000201000 */
[-C--:B------:R-:W-:Y:S01]  /*1c0a0*/  FFMA.FTZ R57, R152, R129.reuse, R57 ;  /* 0x0000008198397223 */ /* 0x080fe20000010039 */
[----:B------:R-:W-:Y:S01]  /*1c0b0*/  IADD3 R133, PT, PT, R154, 0x29, RZ ;  /* 0x000000299a857810 */ /* 0x000fe20007ffe0ff */
[C---:B------:R-:W-:Y:S01]  /*1c0c0*/  FFMA.FTZ R58, R152.reuse, R129, R58 ;  /* 0x00000081983a7223 */ /* 0x040fe2000001003a */
[----:B------:R-:W-:Y:S01]  /*1c0d0*/  FMNMX3.FTZ R135, R135, R54, R56, !PT ;  /* 0x0000003687877276 */ /* 0x000fe20007810038 */
[CC--:B------:R-:W-:Y:S01]  /*1c0e0*/  FFMA.FTZ R59, R152.reuse, R130.reuse, R59 ;  /* 0x00000082983b7223 */ /* 0x0c0fe2000001003b */
[----:B------:R-:W-:Y:S01]  /*1c0f0*/  FFMA.FTZ R60, R152, R130, R60 ;  /* 0x00000082983c7223 */ /* 0x000fe2000001003c */
[C---:B------:R-:W-:Y:S02]  /*1c100*/  IADD3 R130, PT, PT, R154.reuse, 0x1, RZ ;  /* 0x000000019a827810 */ /* 0x040fe40007ffe0ff */
[C---:B------:R-:W-:Y:S02]  /*1c110*/  IADD3 R132, PT, PT, R154.reuse, -0x8, RZ ;  /* 0xfffffff89a847810 */ /* 0x040fe40007ffe0ff */
[----:B------:R-:W-:Y:S02]  /*1c120*/  I2FP.F32.U32 R130, R130 ;  /* 0x0000008200827245 */ /* 0x000fe40000201000 */
[----:B------:R-:W-:Y:S02]  /*1c130*/  I2FP.F32.U32 R129, R132 ;  /* 0x0000008400817245 */ /* 0x000fe40000201000 */
[C---:B------:R-:W-:Y:S02]  /*1c140*/  IADD3 R131, PT, PT, R154.reuse, -0x7, RZ ;  /* 0xfffffff99a837810 */ /* 0x040fe40007ffe0ff */
[----:B------:R-:W-:Y:S01]  /*1c150*/  IADD3 R132, PT, PT, R154, 0x9, RZ ;  /* 0x000000099a847810 */ /* 0x000fe20007ffe0ff */
[C---:B------:R-:W-:Y:S01]  /*1c160*/  FFMA.FTZ R61, R152.reuse, R129, R61 ;  /* 0x00000081983d7223 */ /* 0x040fe2000001003d */
[----:B------:R-:W-:Y:S01]  /*1c170*/  I2FP.F32.U32 R131, R131 ;  /* 0x0000008300837245 */ /* 0x000fe20000201000 */
[C---:B------:R-:W-:Y:S01]  /*1c180*/  FFMA.FTZ R62, R152.reuse, R129, R62 ;  /* 0x00000081983e7223 */ /* 0x040fe2000001003e */
[----:B------:R-:W-:Y:S02]  /*1c190*/  I2FP.F32.U32 R129, R154 ;  /* 0x0000009a00817245 */ /* 0x000fe40000201000 */
[----:B------:R-:W-:Y:S01]  /*1c1a0*/  FMNMX3.FTZ R135, R135, R58, R60, !PT ;  /* 0x0000003a87877276 */ /* 0x000fe2000781003c */
[CC--:B------:R-:W-:Y:S01]  /*1c1b0*/  FFMA.FTZ R63, R152.reuse, R131.reuse, R63 ;  /* 0x00000083983f7223 */ /* 0x0c0fe2000001003f */
[C---:B------:R-:W-:Y:S01]  /*1c1c0*/  FFMA.FTZ R64, R152.reuse, R131, R64 ;  /* 0x0000008398407223 */ /* 0x040fe20000010040 */
[CC--:B------:R-:W-:Y:S01]  /*1c1d0*/  FFMA.FTZ R65, R152.reuse, R129.reuse, R65 ;  /* 0x0000008198417223 */ /* 0x0c0fe20000010041 */
[C---:B------:R-:W-:Y:S01]  /*1c1e0*/  FFMA.FTZ R66, R152.reuse, R129, R66 ;  /* 0x0000008198427223 */ /* 0x040fe20000010042 */
[CC--:B------:R-:W-:Y:S01]  /*1c1f0*/  FFMA.FTZ R67, R152.reuse, R130.reuse, R67 ;  /* 0x0000008298437223 */ /* 0x0c0fe20000010043 */
[----:B------:R-:W-:Y:S01]  /*1c200*/  FFMA.FTZ R68, R152, R130, R68 ;  /* 0x0000008298447223 */ /* 0x000fe20000010044 */
[C---:B------:R-:W-:Y:S02]  /*1c210*/  IADD3 R131, PT, PT, R154.reuse, 0x8, RZ ;  /* 0x000000089a837810 */ /* 0x040fe40007ffe0ff */
[----:B------:R-:W-:Y:S02]  /*1c220*/  I2FP.F32.U32 R130, R132 ;  /* 0x0000008400827245 */ /* 0x000fe40000201000 */
[----:B------:R-:W-:Y:S02]  /*1c230*/  I2FP.F32.U32 R129, R131 ;  /* 0x0000008300817245 */ /* 0x000fe40000201000 */
[C---:B------:R-:W-:Y:S02]  /*1c240*/  IADD3 R132, PT, PT, R154.reuse, 0x11, RZ ;  /* 0x000000119a847810 */ /* 0x040fe40007ffe0ff */
[----:B------:R-:W-:Y:S01]  /*1c250*/  IADD3 R131, PT, PT, R154, 0x10, RZ ;  /* 0x000000109a837810 */ /* 0x000fe20007ffe0ff */
[CC--:B------:R-:W-:Y:S01]  /*1c260*/  FFMA.FTZ R69, R152.reuse, R129.reuse, R69 ;  /* 0x0000008198457223 */ /* 0x0c0fe20000010045 */
[C---:B------:R-:W-:Y:S01]  /*1c270*/  FFMA.FTZ R70, R152.reuse, R129, R70 ;  /* 0x0000008198467223 */ /* 0x040fe20000010046 */
[CC--:B------:R-:W-:Y:S01]  /*1c280*/  FFMA.FTZ R71, R152.reuse, R130.reuse, R71 ;  /* 0x0000008298477223 */ /* 0x0c0fe20000010047 */
[----:B------:R-:W-:Y:S01]  /*1c290*/  FFMA.FTZ R72, R152, R130, R72 ;  /* 0x0000008298487223 */ /* 0x000fe20000010048 */
[----:B------:R-:W-:Y:S02]  /*1c2a0*/  I2FP.F32.U32 R129, R131 ;  /* 0x0000008300817245 */ /* 0x000fe40000201000 */
[----:B------:R-:W-:Y:S02]  /*1c2b0*/  I2FP.F32.U32 R130, R132 ;  /* 0x0000008400827245 */ /* 0x000fe40000201000 */
[----:B------:R-:W-:Y:S01]  /*1c2c0*/  IADD3 R132, PT, PT, R154, 0x19, RZ ;  /* 0x000000199a847810 */ /* 0x000fe20007ffe0ff */
[CC--:B------:R-:W-:Y:S01]  /*1c2d0*/  FFMA.FTZ R73, R152.reuse, R129.reuse, R73 ;  /* 0x0000008198497223 */ /* 0x0c0fe20000010049 */
[C---:B------:R-:W-:Y:S01]  /*1c2e0*/  FFMA.FTZ R74, R152.reuse, R129, R74 ;  /* 0x00000081984a7223 */ /* 0x040fe2000001004a */
[CC--:B------:R-:W-:Y:S01]  /*1c2f0*/  FFMA.FTZ R75, R152.reuse, R130.reuse, R75 ;  /* 0x00000082984b7223 */ /* 0x0c0fe2000001004b */
[----:B------:R-:W-:Y:S01]  /*1c300*/  FFMA.FTZ R76, R152, R130, R76 ;  /* 0x00000082984c7223 */ /* 0x000fe2000001004c */
[----:B------:R-:W-:Y:S02]  /*1c310*/  I2FP.F32.U32 R130, R132 ;  /* 0x0000008400827245 */ /* 0x000fe40000201000 */
[C---:B------:R-:W-:Y:S02]  /*1c320*/  IADD3 R132, PT, PT, R154.reuse, 0x21, RZ ;  /* 0x000000219a847810 */ /* 0x040fe40007ffe0ff */
[C---:B------:R-:W-:Y:S02]  /*1c330*/  IADD3 R131, PT, PT, R154.reuse, 0x18, RZ ;  /* 0x000000189a837810 */ /* 0x040fe40007ffe0ff */
[----:B------:R-:W-:Y:S02]  /*1c340*/  FMNMX3.FTZ R135, R135, R62, R64, !PT ;  /* 0x0000003e87877276 */ /* 0x000fe40007810040 */
[----:B------:R-:W-:Y:S02]  /*1c350*/  I2FP.F32.U32 R129, R131 ;  /* 0x0000008300817245 */ /* 0x000fe40000201000 */
[----:B------:R-:W-:Y:S02]  /*1c360*/  IADD3 R131, PT, PT, R154, 0x20, RZ ;  /* 0x000000209a837810 */ /* 0x000fe40007ffe0ff */
[----:B------:R-:W-:Y:S01]  /*1c370*/  FMNMX3.FTZ R135, R135, R66, R68, !PT ;  /* 0x0000004287877276 */ /* 0x000fe20007810044 */
[CC--:B------:R-:W-:Y:S01]  /*1c380*/  FFMA.FTZ R77, R152.reuse, R129.reuse, R77 ;  /* 0x00000081984d7223 */ /* 0x0c0fe2000001004d */
[C---:B------:R-:W-:Y:S01]  /*1c390*/  FFMA.FTZ R78, R152.reuse, R129, R78 ;  /* 0x00000081984e7223 */ /* 0x040fe2000001004e */
[----:B------:R-:W-:Y:S01]  /*1c3a0*/  I2FP.F32.U32 R129, R131 ;  /* 0x0000008300817245 */ /* 0x000fe20000201000 */
[CC--:B------:R-:W-:Y:S01]  /*1c3b0*/  FFMA.FTZ R79, R152.reuse, R130.reuse, R79 ;  /* 0x00000082984f7223 */ /* 0x0c0fe2000001004f */
[----:B------:R-:W-:Y:S01]  /*1c3c0*/  FFMA.FTZ R80, R152, R130, R80 ;  /* 0x0000008298507223 */ /* 0x000fe20000010050 */
[----:B------:R-:W-:Y:S02]  /*1c3d0*/  I2FP.F32.U32 R130, R132 ;  /* 0x0000008400827245 */ /* 0x000fe40000201000 */
[----:B------:R-:W-:Y:S01]  /*1c3e0*/  IADD3 R132, PT, PT, R154, 0x30, RZ ;  /* 0x000000309a847810 */ /* 0x000fe20007ffe0ff */
[-C--:B------:R-:W-:Y:S01]  /*1c3f0*/  FFMA.FTZ R81, R152, R129.reuse, R81 ;  /* 0x0000008198517223 */ /* 0x080fe20000010051 */
[----:B------:R-:W-:Y:S01]  /*1c400*/  IADD3 R131, PT, PT, R154, 0x28, RZ ;  /* 0x000000289a837810 */ /* 0x000fe20007ffe0ff */
        /* <DEDUP_REMOVED lines=8> */
[----:B------:R-:W-:Y:S01]  /*1c490*/  I2FP.F32.U32 R129, R132 ;  /* 0x0000008400817245 */ /* 0x000fe20000201000 */
[CC--:B------:R-:W-:Y:S01]  /*1c4a0*/  FFMA.FTZ R87, R152.reuse, R130.reuse, R87 ;  /* 0x0000008298577223 */ /* 0x0c0fe20000010057 */
[----:B------:R-:W-:Y:S01]  /*1c4b0*/  FFMA.FTZ R88, R152, R130, R88 ;  /* 0x0000008298587223 */ /* 0x000fe20000010058 */
[----:B------:R-:W-:Y:S02]  /*1c4c0*/  FMNMX3.FTZ R130, R156, R0, R3, !PT ;  /* 0x000000009c827276 */ /* 0x000fe40007810003 */
        /* <DEDUP_REMOVED lines=9> */
[----:B------:R-:W-:Y:S02]  /*1c560*/  IADD3 R129, PT, PT, R154, 0x38, RZ ;  /* 0x000000389a817810 */ /* 0x000fe40007ffe0ff */
        /* <DEDUP_REMOVED lines=26> */
[----:B------:R-:W-:Y:S01]  /*1c710*/  FMNMX3.FTZ R135, R135, R70, R72, !PT ;  /* 0x0000004687877276 */ /* 0x000fe20007810048 */
[----:B------:R-:W-:Y:S01]  /*1c720*/  FFMA.FTZ R99, R152, R129, R99 ;  /* 0x0000008198637223 */ /* 0x000fe20000010063 */
[----:B------:R-:W-:Y:S01]  /*1c730*/  FMNMX3.FTZ R132, R132, R61, R63, !PT ;  /* 0x0000003d84847276 */ /* 0x000fe2000781003f */
[C---:B------:R-:W-:Y:S01]  /*1c740*/  FFMA.FTZ R100, R152.reuse, R129, R100 ;  /* 0x0000008198647223 */ /* 0x040fe20000010064 */
[CC--:B------:R-:W-:Y:S01]  /*1c750*/  FFMA.FTZ R101, R152.reuse, R131.reuse, R101 ;  /* 0x0000008398657223 */ /* 0x0c0fe20000010065 */
[----:B------:R-:W-:Y:S01]  /*1c760*/  I2FP.F32.U32 R129, R130 ;  /* 0x0000008200817245 */ /* 0x000fe20000201000 */
[----:B------:R-:W-:Y:S01]  /*1c770*/  FFMA.FTZ R102, R152, R131, R102 ;  /* 0x0000008398667223 */ /* 0x000fe20000010066 */
[----:B------:R-:W-:Y:S02]  /*1c780*/  FMNMX3.FTZ R132, R132, R65, R67, !PT ;  /* 0x0000004184847276 */ /* 0x000fe40007810043 */
[----:B------:R-:W-:Y:S01]  /*1c790*/  IADD3 R131, PT, PT, R154, 0x51, RZ ;  /* 0x000000519a837810 */ /* 0x000fe20007ffe0ff */
[----:B------:R-:W-:Y:S01]  /*1c7a0*/  FFMA.FTZ R103, R152, R129, R103 ;  /* 0x0000008198677223 */ /* 0x000fe20000010067 */
[----:B------:R-:W-:Y:S01]  /*1c7b0*/  FMNMX3.FTZ R132, R132, R69, R71, !PT ;  /* 0x0000004584847276 */ /* 0x000fe20007810047 */
[----:B------:R-:W-:Y:S01]  /*1c7c0*/  FFMA.FTZ R104, R152, R129, R104 ;  /* 0x0000008198687223 */ /* 0x000fe20000010068 */
        /* <DEDUP_REMOVED lines=11> */
[----:B------:R-:W-:Y:S02]  /*1c880*/  I2FP.F32.U32 R129, R130 ;  /* 0x0000008200817245 */ /* 0x000fe40000201000 */
[----:B------:R-:W-:Y:S02]  /*1c890*/  FMNMX3.FTZ R132, R132, R85, R87, !PT ;  /* 0x0000005584847276 */ /* 0x000fe40007810057 */
[----:B------:R-:W-:Y:S01]  /*1c8a0*/  IADD3 R130, PT, PT, R154, 0x61, RZ ;  /* 0x000000619a827810 */ /* 0x000fe20007ffe0ff */
[CC--:B------:R-:W-:Y:S01]  /*1c8b0*/  FFMA.FTZ R109, R152.reuse, R129.reuse, R109 ;  /* 0x00000081986d7223 */ /* 0x0c0fe2000001006d */
[----:B------:R-:W-:Y:S01]  /*1c8c0*/  FFMA.FTZ R110, R152, R129, R110 ;  /* 0x00000081986e7223 */ /* 0x000fe2000001006e */
[----:B------:R-:W-:Y:S02]  /*1c8d0*/  FMNMX3.FTZ R132, R132, R89, R91, !PT ;  /* 0x0000005984847276 */ /* 0x000fe4000781005b */
[----:B------:R-:W-:Y:S02]  /*1c8e0*/  IADD3 R129, PT, PT, R154, 0x59, RZ ;  /* 0x000000599a817810 */ /* 0x000fe40007ffe0ff */
[----:B------:R-:W-:Y:S02]  /*1c8f0*/  FMNMX3.FTZ R132, R132, R93, R95, !PT ;  /* 0x0000005d84847276 */ /* 0x000fe4000781005f */
[----:B------:R-:W-:Y:S02]  /*1c900*/  I2FP.F32.U32 R129, R129 ;  /* 0x0000008100817245 */ /* 0x000fe40000201000 */
[----:B------:R-:W-:Y:S02]  /*1c910*/  FMNMX3.FTZ R132, R132, R97, R99, !PT ;  /* 0x0000006184847276 */ /* 0x000fe40007810063 */
[----:B------:R-:W-:Y:S01]  /*1c920*/  IADD3 R131, PT, PT, R154, 0x60, RZ ;  /* 0x000000609a837810 */ /* 0x000fe20007ffe0ff */
[CC--:B------:R-:W-:Y:S01]  /*1c930*/  FFMA.FTZ R111, R152.reuse, R129.reuse, R111 ;  /* 0x00000081986f7223 */ /* 0x0c0fe2000001006f */
[----:B------:R-:W-:Y:S01]  /*1c940*/  FFMA.FTZ R112, R152, R129, R112 ;  /* 0x0000008198707223 */ /* 0x000fe20000010070 */
[----:B------:R-:W-:Y:S02]  /*1c950*/  FMNMX3.FTZ R132, R132, R101, R103, !PT ;  /* 0x0000006584847276 */ /* 0x000fe40007810067 */
[----:B------:R-:W-:Y:S02]  /*1c960*/  I2FP.F32.U32 R131, R131 ;  /* 0x0000008300837245 */ /* 0x000fe40000201000 */
[----:B------:R-:W-:Y:S02]  /*1c970*/  FMNMX3.FTZ R132, R132, R105, R107, !PT ;  /* 0x0000006984847276 */ /* 0x000fe4000781006b */
[----:B------:R-:W-:Y:S01]  /*1c980*/  I2FP.F32.U32 R129, R130 ;  /* 0x0000008200817245 */ /* 0x000fe20000201000 */
[----:B------:R-:W-:Y:S01]  /*1c990*/  FFMA.FTZ R113, R152, R131, R113 ;  /* 0x0000008398717223 */ /* 0x000fe20000010071 */
[----:B------:R-:W-:Y:S01]  /*1c9a0*/  FMNMX3.FTZ R132, R132, R109, R111, !PT ;  /* 0x0000006d84847276 */ /* 0x000fe2000781006f */
[----:B------:R-:W-:Y:S01]  /*1c9b0*/  FFMA.FTZ R114, R152, R131, R114 ;  /* 0x0000008398727223 */ /* 0x000fe20000010072 */
[----:B------:R-:W-:Y:S01]  /*1c9c0*/  IADD3 R131, PT, PT, R154, 0x69, RZ ;  /* 0x000000699a837810 */ /* 0x000fe20007ffe0ff */
[CC--:B------:R-:W-:Y:S01]  /*1c9d0*/  FFMA.FTZ R115, R152.reuse, R129.reuse, R115 ;  /* 0x0000008198737223 */ /* 0x0c0fe20000010073 */
[----:B------:R-:W-:Y:S01]  /*1c9e0*/  FFMA.FTZ R116, R152, R129, R116 ;  /* 0x0000008198747223 */ /* 0x000fe20000010074 */
[----:B------:R-:W-:Y:S02]  /*1c9f0*/  IADD3 R130, PT, PT, R154, 0x70, RZ ;  /* 0x000000709a827810 */ /* 0x000fe40007ffe0ff */
[----:B------:R-:W-:Y:S02]  /*1ca00*/  I2FP.F32.U32 R131, R131 ;  /* 0x0000008300837245 */ /* 0x000fe40000201000 */
[----:B------:R-:W-:Y:S02]  /*1ca10*/  FMNMX3.FTZ R132, R132, R113, R115, !PT ;  /* 0x0000007184847276 */ /* 0x000fe40007810073 */
        /* <DEDUP_REMOVED lines=8> */
[----:B------:R-:W-:Y:S01]  /*1caa0*/  FFMA.FTZ R120, R152, R131, R120 ;  /* 0x0000008398787223 */ /* 0x000fe20000010078 */
[----:B------:R-:W-:Y:S02]  /*1cab0*/  IADD3 R131, PT, PT, R154, 0x78, RZ ;  /* 0x000000789a837810 */ /* 0x000fe40007ffe0ff */
[----:B------:R-:W-:Y:S02]  /*1cac0*/  FMNMX3.FTZ R135, R135, R86, R88, !PT ;  /* 0x0000005687877276 */ /* 0x000fe40007810058 */
[----:B------:R-:W-:Y:S02]  /*1cad0*/  I2FP.F32.U32 R131, R131 ;  /* 0x0000008300837245 */ /* 0x000fe40000201000 */
[----:B------:R-:W-:Y:S02]  /*1cae0*/  FMNMX3.FTZ R132, R132, R117, R119, !PT ;  /* 0x0000007584847276 */ /* 0x000fe40007810077 */
[----:B------:R-:W-:Y:S02]  /*1caf0*/  I2FP.F32.U32 R129, R130 ;  /* 0x0000008200817245 */ /* 0x000fe40000201000 */
[----:B------:R-:W-:Y:S02]  /*1cb00*/  IADD3 R130, PT, PT, R154, 0x79, RZ ;  /* 0x000000799a827810 */ /* 0x000fe40007ffe0ff */
[----:B------:R-:W-:Y:S01]  /*1cb10*/  FMNMX3.FTZ R135, R135, R90, R92, !PT ;  /* 0x0000005a87877276 */ /* 0x000fe2000781005c */
[CC--:B------:R-:W-:Y:S01]  /*1cb20*/  FFMA.FTZ R121, R152.reuse, R129.reuse, R121 ;  /* 0x0000008198797223 */ /* 0x0c0fe20000010079 */
[----:B------:R-:W-:Y:S01]  /*1cb30*/  I2FP.F32.U32 R130, R130 ;  /* 0x0000008200827245 */ /* 0x000fe20000201000 */
[----:B------:R-:W-:Y:S01]  /*1cb40*/  FFMA.FTZ R122, R152, R129, R122 ;  /* 0x00000081987a7223 */ /* 0x000fe2000001007a */
[C---:B------:R-:W-:Y:S02]  /*1cb50*/  IADD3 R129, PT, PT, R154.reuse, 0x71, RZ ;  /* 0x000000719a817810 */ /* 0x040fe40007ffe0ff */
[----:B------:R-:W-:Y:S02]  /*1cb60*/  FMNMX3.FTZ R135, R135, R94, R96, !PT ;  /* 0x0000005e87877276 */ /* 0x000fe40007810060 */
[----:B------:R-:W-:Y:S02]  /*1cb70*/  I2FP.F32.U32 R129, R129 ;  /* 0x0000008100817245 */ /* 0x000fe40000201000 */
[----:B------:R-:W-:Y:S02]  /*1cb80*/  FMNMX3.FTZ R135, R135, R98, R100, !PT ;  /* 0x0000006287877276 */ /* 0x000fe40007810064 */
[----:B------:R-:W-:Y:S01]  /*1cb90*/  IADD3 R154, PT, PT, R154, -0x100, RZ ;  /* 0xffffff009a9a7810 */ /* 0x000fe20007ffe0ff */
[CC--:B------:R-:W-:Y:S01]  /*1cba0*/  FFMA.FTZ R123, R152.reuse, R129.reuse, R123 ;  /* 0x00000081987b7223 */ /* 0x0c0fe2000001007b */
[C---:B------:R-:W-:Y:S01]  /*1cbb0*/  FFMA.FTZ R124, R152.reuse, R129, R124 ;  /* 0x00000081987c7223 */ /* 0x040fe2000001007c */
[CC--:B------:R-:W-:Y:S01]  /*1cbc0*/  FFMA.FTZ R125, R152.reuse, R131.reuse, R125 ;  /* 0x00000083987d7223 */ /* 0x0c0fe2000001007d */
[C---:B------:R-:W-:Y:S01]  /*1cbd0*/  FFMA.FTZ R126, R152.reuse, R131, R126 ;  /* 0x00000083987e7223 */ /* 0x040fe2000001007e */
[-C--:B------:R-:W-:Y:S01]  /*1cbe0*/  FFMA.FTZ R127, R152, R130.reuse, R127 ;  /* 0x00000082987f7223 */ /* 0x080fe2000001007f */
[----:B------:R-:W-:Y:S01]  /*1cbf0*/  FMNMX3.FTZ R132, R132, R121, R123, !PT ;  /* 0x0000007984847276 */ /* 0x000fe2000781007b */
[----:B------:R-:W-:Y:S01]  /*1cc00*/  FFMA.FTZ R128, R152, R130, R128 ;  /* 0x0000008298807223 */ /* 0x000fe20000010080 */
[----:B------:R-:W-:Y:S04]  /*1cc10*/  FMNMX3.FTZ R135, R135, R102, R104, !PT ;  /* 0x0000006687877276 */ /* 0x000fe80007810068 */
[----:B------:R-:W-:Y:S04]  /*1cc20*/  FMNMX3.FTZ R135, R135, R106, R108, !PT ;  /* 0x0000006a87877276 */ /* 0x000fe8000781006c */
[----:B------:R-:W-:Y:S02]  /*1cc30*/  FMNMX3.FTZ R129, R135, R110, R112, !PT ;  /* 0x0000006e87817276 */ /* 0x000fe40007810070 */
[----:B------:R-:W-:Y:S02]  /*1cc40*/  FMNMX3.FTZ R135, R132, R125, R127, !PT ;  /* 0x0000007d84877276 */ /* 0x000fe4000781007f */
[----:B------:R-:W-:Y:S03]  /*1cc50*/  FMNMX3.FTZ R129, R129, R114, R116, !PT ;  /* 0x0000007281817276 */ /* 0x000fe60007810074 */
[----:B------:R-:W-:Y:S01]  /*1cc60*/  SHFL.BFLY PT, R130, R135, 0x2, 0x1f ;  /* 0x0c401f0087827f89 */ /* 0x000fe200000e0000 */
[----:B------:R-:W-:Y:S04]  /*1cc70*/  FMNMX3.FTZ R129, R129, R118, R120, !PT ;  /* 0x0000007681817276 */ /* 0x000fe80007810078 */
        /* <DEDUP_REMOVED lines=9> */
[----:B------:R-:W-:Y:S01]  /*1cd10*/  FADD.FTZ R134, -R129, R155 ;  /* 0x0000009b81867221 */ /* 0x000fe20000010100 */
[C---:B------:R-:W-:Y:S01]  /*1cd20*/  FSETP.NEU.FTZ.AND P0, PT, R131.reuse, -INF , PT ;  /* 0xff8000008300780b */ /* 0x040fe20003f1d000 */
[C---:B------:R-:W-:Y:S02]  /*1cd30*/  FADD.FTZ R133, -R131.reuse, R156 ;  /* 0x0000009c83857221 */ /* 0x040fe40000010100 */
[----:B------:R-:W-:Y:S01]  /*1cd40*/  FMUL.FTZ R135, R134, UR4 ;  /* 0x0000000486877c20 */ /* 0x000fe20008410000 */
[----:B------:R-:W-:Y:S01]  /*1cd50*/  FMUL.FTZ R130, R131, UR4 ;  /* 0x0000000483827c20 */ /* 0x000fe20008410000 */
[----:B------:R-:W-:Y:S04]  /*1cd60*/  FMUL.FTZ R136, R133, UR4 ;  /* 0x0000000485887c20 */ /* 0x000fe80008410000 */
[----:B------:R-:W1:Y:S01]  /*1cd70*/  MUFU.EX2 R135, R135 ;  /* 0x0000008700877308 */ /* 0x000e620000000800 */
[----:B------:R-:W-:Y:S02]  /*1cd80*/  FSEL R130, R130, RZ, P0 ;  /* 0x000000ff82827208 */ /* 0x000fe40000000000 */
[----:B------:R-:W-:Y:S03]  /*1cd90*/  FSETP.NEU.FTZ.AND P0, PT, R129, -INF , PT ;  /* 0xff8000008100780b */ /* 0x000fe60003f1d000 */
[--C-:B------:R-:W-:Y:S01]  /*1cda0*/  FFMA.FTZ R132, R5, UR4, -R130.reuse ;  /* 0x0000000405847c23 */ /* 0x100fe20008010882 */
[--C-:B------:R-:W-:Y:S03]  /*1cdb0*/  FFMA.FTZ R147, R7, UR4, -R130.reuse ;  /* 0x0000000407937c23 */ /* 0x100fe60008010882 */
[----:B------:R2:W3:Y:S01]  /*1cdc0*/  MUFU.EX2 R133, R136 ;  /* 0x0000008800857308 */ /* 0x0004e20000000800 */
        /* <DEDUP_REMOVED lines=10> */
[C---:B------:R-:W-:Y:S01]  /*1ce70*/  FMUL.FTZ R167, R135.reuse, R167 ;  /* 0x000000a787a77220 */ /* 0x040fe20000410000 */
[C---:B------:R-:W-:Y:S01]  /*1ce80*/  FMUL.FTZ R162, R135.reuse, R162 ;  /* 0x000000a287a27220 */ /* 0x040fe20000410000 */
[C---:B------:R-:W-:Y:S01]  /*1ce90*/  FMUL.FTZ R163, R135.reuse, R163 ;  /* 0x000000a387a37220 */ /* 0x040fe20000410000 */
[C---:B------:R-:W-:Y:S01]  /*1cea0*/  FMUL.FTZ R170, R135.reuse, R170 ;  /* 0x000000aa87aa7220 */ /* 0x040fe20000410000 */
[----:B------:R-:W-:Y:S03]  /*1ceb0*/  FMUL.FTZ R171, R135, R171 ;  /* 0x000000ab87ab7220 */ /* 0x000fe60000410000 */
[----:B------:R-:W1:Y:S01]  /*1cec0*/  MUFU.EX2 R147, R147 ;  /* 0x0000009300937308 */ /* 0x000e620000000800 */
[----:B--2---:R-:W-:Y:S01]  /*1ced0*/  LDSM.16.MT88.4 R136, [R189+0x5000] ;  /* 0x00500000bd88783b */ /* 0x004fe20000004200 */
[C---:B---3--:R-:W-:Y:S01]  /*1cee0*/  FMUL.FTZ R164, R133.reuse, R164 ;  /* 0x000000a485a47220 */ /* 0x048fe20000410000 */
[C---:B------:R-:W-:Y:S01]  /*1cef0*/  FMUL.FTZ R165, R133.reuse, R165 ;  /* 0x000000a585a57220 */ /* 0x040fe20000410000 */
[C---:B------:R-:W-:Y:S01]  /*1cf00*/  FMUL.FTZ R160, R133.reuse, R160 ;  /* 0x000000a085a07220 */ /* 0x040fe20000410000 */
[C---:B------:R-:W-:Y:S01]  /*1cf10*/  FMUL.FTZ R161, R133.reuse, R161 ;  /* 0x000000a185a17220 */ /* 0x040fe20000410000 */
[C---:B------:R-:W-:Y:S01]  /*1cf20*/  FMUL.FTZ R168, R133.reuse, R168 ;  /* 0x000000a885a87220 */ /* 0x040fe20000410000 */
[----:B------:R-:W-:Y:S03]  /*1cf30*/  FMUL.FTZ R169, R133, R169 ;  /* 0x000000a985a97220 */ /* 0x000fe60000410000 */
[----:B------:R-:W-:Y:S01]  /*1cf40*/  MUFU.EX2 R134, R134 ;  /* 0x0000008600867308 */ /* 0x000fe20000000800 */
[--C-:B------:R-:W-:Y:S01]  /*1cf50*/  FFMA.FTZ R216, R71, UR4, -R130.reuse ;  /* 0x0000000447d87c23 */ /* 0x100fe20008010882 */
[C---:B------:R-:W-:Y:S01]  /*1cf60*/  FMUL.FTZ R172, R133.reuse, R172 ;  /* 0x000000ac85ac7220 */ /* 0x040fe20000410000 */
[----:B------:R-:W-:Y:S01]  /*1cf70*/  FMUL.FTZ R173, R133, R173 ;  /* 0x000000ad85ad7220 */ /* 0x000fe20000410000 */
[C---:B------:R-:W-:Y:S01]  /*1cf80*/  FMUL.FTZ R174, R135.reuse, R174 ;  /* 0x000000ae87ae7220 */ /* 0x040fe20000410000 */
[----:B------:R-:W-:Y:S01]  /*1cf90*/  FMUL.FTZ R175, R135, R175 ;  /* 0x000000af87af7220 */ /* 0x000fe20000410000 */
        /* <DEDUP_REMOVED lines=8> */
[----:B------:R-:W-:Y:S01]  /*1d020*/  FMUL.FTZ R3, R129, UR4 ;  /* 0x0000000481037c20 */ /* 0x000fe20008410000 */
[--C-:B------:R-:W-:Y:S03]  /*1d030*/  FFMA.FTZ R196, R31, UR4, -R130.reuse ;  /* 0x000000041fc47c23 */ /* 0x100fe60008010882 */
[----:B------:R-:W-:Y:S01]  /*1d040*/  MUFU.EX2 R144, R144 ;  /* 0x0000009000907308 */ /* 0x000fe20000000800 */
[--C-:B------:R-:W-:Y:S01]  /*1d050*/  FFMA.FTZ R31, R41, UR4, -R130.reuse ;  /* 0x00000004291f7c23 */ /* 0x100fe20008010882 */
[--C-:B------:R-:W-:Y:S01]  /*1d060*/  FFMA.FTZ R41, R61, UR4, -R130.reuse ;  /* 0x000000043d297c23 */ /* 0x100fe20008010882 */
[----:B------:R-:W-:Y:S01]  /*1d070*/  FSEL R3, R3, RZ, P0 ;  /* 0x000000ff03037208 */ /* 0x000fe20000000000 */
[--C-:B------:R-:W-:Y:S01]  /*1d080*/  FFMA.FTZ R194, R27, UR4, -R130.reuse ;  /* 0x000000041bc27c23 */ /* 0x100fe20008010882 */
[----:B------:R-:W-:Y:S01]  /*1d090*/  MOV R61, R182 ;  /* 0x000000b6003d7202 */ /* 0x000fe20000000f00 */
[--C-:B------:R-:W-:Y:S01]  /*1d0a0*/  FFMA.FTZ R27, R33, UR4, -R130.reuse ;  /* 0x00000004211b7c23 */ /* 0x100fe20008010882 */
[----:B------:R-:W-:Y:S03]  /*1d0b0*/  @P1 IADD3 R61, PT, PT, R183, -0x20, RZ ;  /* 0xffffffe0b73d1810 */ /* 0x000fe60007ffe0ff */
[----:B------:R-:W-:Y:S01]  /*1d0c0*/  MUFU.EX2 R145, R145 ;  /* 0x0000009100917308 */ /* 0x000fe20000000800 */
[--C-:B------:R-:W-:Y:S01]  /*1d0d0*/  FFMA.FTZ R232, R6, UR4, -R3.reuse ;  /* 0x0000000406e87c23 */ /* 0x100fe20008010803 */
[--C-:B------:R-:W-:Y:S01]  /*1d0e0*/  FFMA.FTZ R65, R8, UR4, -R3.reuse ;  /* 0x0000000408417c23 */ /* 0x100fe20008010803 */
[--C-:B------:R-:W-:Y:S01]  /*1d0f0*/  FFMA.FTZ R67, R10, UR4, -R3.reuse ;  /* 0x000000040a437c23 */ /* 0x100fe20008010803 */
[--C-:B------:R-:W-:Y:S01]  /*1d100*/  FFMA.FTZ R234, R12, UR4, -R3.reuse ;  /* 0x000000040cea7c23 */ /* 0x100fe20008010803 */
[----:B------:R-:W-:Y:S01]  /*1d110*/  LDSM.16.MT88.4 R8, [R189+0x5400] ;  /* 0x00540000bd08783b */ /* 0x000fe20000004200 */
[--C-:B------:R-:W-:Y:S01]  /*1d120*/  FFMA.FTZ R17, R14, UR4, -R3.reuse ;  /* 0x000000040e117c23 */ /* 0x100fe20008010803 */
[--C-:B------:R-:W-:Y:S03]  /*1d130*/  FFMA.FTZ R33, R45, UR4, -R130.reuse ;  /* 0x000000042d217c23 */ /* 0x100fe60008010882 */
[----:B------:R-:W-:Y:S01]  /*1d140*/  MUFU.EX2 R232, R232 ;  /* 0x000000e800e87308 */ /* 0x000fe20000000800 */
[--C-:B------:R-:W-:Y:S01]  /*1d150*/  FFMA.FTZ R45, R69, UR4, -R130.reuse ;  /* 0x00000004452d7c23 */ /* 0x100fe20008010882 */
[--C-:B------:R-:W-:Y:S01]  /*1d160*/  FFMA.FTZ R69, R4, UR4, -R3.reuse ;  /* 0x0000000404457c23 */ /* 0x100fe20008010803 */
[--C-:B------:R-:W-:Y:S01]  /*1d170*/  FFMA.FTZ R71, R16, UR4, -R3.reuse ;  /* 0x0000000410477c23 */ /* 0x100fe20008010803 */
[----:B--2---:R-:W-:Y:S01]  /*1d180*/  F2FP.F16.F32.PACK_AB R16, R155, R134 ;  /* 0x000000869b10723e */ /* 0x004fe200000000ff */
[----:B------:R-:W1:Y:S01]  /*1d190*/  LDSM.16.MT88.4 R4, [R61] ;  /* 0x000000003d04783b */ /* 0x000e620000004200 */
[--C-:B------:R-:W-:Y:S01]  /*1d1a0*/  FFMA.FTZ R75, R18, UR4, -R3.reuse ;  /* 0x00000004124b7c23 */ /* 0x100fe20008010803 */
[--C-:B------:R-:W-:Y:S03]  /*1d1b0*/  FFMA.FTZ R0, R0, UR4, -R130.reuse ;  /* 0x0000000400007c23 */ /* 0x100fe60008010882 */
[----:B------:R-:W-:Y:S01]  /*1d1c0*/  MUFU.EX2 R69, R69 ;  /* 0x0000004500457308 */ /* 0x000fe20000000800 */
[--C-:B------:R-:W-:Y:S01]  /*1d1d0*/  FFMA.FTZ R2, R2, UR4, -R3.reuse ;  /* 0x0000000402027c23 */ /* 0x100fe20008010803 */
[--C-:B------:R-:W-:Y:S01]  /*1d1e0*/  FFMA.FTZ R204, R47, UR4, -R130.reuse ;  /* 0x000000042fcc7c23 */ /* 0x100fe20008010882 */
[--C-:B------:R-:W-:Y:S01]  /*1d1f0*/  FFMA.FTZ R47, R73, UR4, -R130.reuse ;  /* 0x00000004492f7c23 */ /* 0x100fe20008010882 */
[--C-:B------:R-:W-:Y:S01]  /*1d200*/  FFMA.FTZ R21, R21, UR4, -R130.reuse ;  /* 0x0000000415157c23 */ /* 0x100fe20008010882 */
[----:B------:R-:W2:Y:S01]  /*1d210*/  LDSM.16.MT88.4 R12, [R61+0x400] ;  /* 0x000400003d0c783b */ /* 0x000ea20000004200 */
        /* <DEDUP_REMOVED lines=43> */
[C---:B-1----:R-:W-:Y:S05]  /*1d4d0*/  HMMA.16816.F32 R164, R140.reuse, R4, R164 ;  /* 0x000000048ca4723c */ /* 0x042fea00000018a4 */
[----:B---3--:R-:W-:Y:S01]  /*1d4e0*/  F2FP.F16.F32.PACK_AB R18, R177, R144 ;  /* 0x00000090b112723e */ /* 0x008fe200000000ff */
[--C-:B------:R-:W-:Y:S03]  /*1d4f0*/  FFMA.FTZ R35, R49, UR4, -R130.reuse ;  /* 0x0000000431237c23 */ /* 0x100fe60008010882 */
[----:B------:R-:W-:Y:S01]  /*1d500*/  MUFU.EX2 R71, R71 ;  /* 0x0000004700477308 */ /* 0x000fe20000000800 */
[C---:B------:R-:W-:Y:S01]  /*1d510*/  HMMA.16816.F32 R160, R140.reuse, R6, R160 ;  /* 0x000000068ca0723c */ /* 0x040fe200000018a0 */
[----:B------:R-:W1:Y:S02]  /*1d520*/  LDSM.16.MT88.4 R4, [R189+0x5800] ;  /* 0x00580000bd04783b */ /* 0x000e640000004200 */
[--C-:B------:R-:W-:Y:S01]  /*1d530*/  FFMA.FTZ R49, R77, UR4, -R130.reuse ;  /* 0x000000044d317c23 */ /* 0x100fe20008010882 */
[--C-:B------:R-:W-:Y:S01]  /*1d540*/  FFMA.FTZ R77, R107, UR4, -R130.reuse ;  /* 0x000000046b4d7c23 */ /* 0x100fe20008010882 */
[--C-:B------:R-:W-:Y:S01]  /*1d550*/  FFMA.FTZ R107, R74, UR4, -R3.reuse ;  /* 0x000000044a6b7c23 */ /* 0x100fe20008010803 */
[--C-:B------:R-:W-:Y:S03]  /*1d560*/  FFMA.FTZ R208, R55, UR4, -R130.reuse ;  /* 0x0000000437d07c23 */ /* 0x100fe60008010882 */
[----:B------:R-:W-:Y:S01]  /*1d570*/  MUFU.EX2 R146, R146 ;  /* 0x0000009200927308 */ /* 0x000fe20000000800 */
[C---:B------:R-:W-:Y:S03]  /*1d580*/  HMMA.16816.F32 R168, R140.reuse, R138, R168 ;  /* 0x0000008a8ca8723c */ /* 0x040fe600000018a8 */
[--C-:B------:R-:W-:Y:S01]  /*1d590*/  FFMA.FTZ R93, R50, UR4, -R3.reuse ;  /* 0x00000004325d7c23 */ /* 0x100fe20008010803 */
[--C-:B------:R-:W-:Y:S01]  /*1d5a0*/  FFMA.FTZ R50, R70, UR4, -R3.reuse ;  /* 0x0000000446327c23 */ /* 0x100fe20008010803 */
[--C-:B------:R-:W-:Y:S01]  /*1d5b0*/  FFMA.FTZ R38, R52, UR4, -R3.reuse ;  /* 0x0000000434267c23 */ /* 0x100fe20008010803 */
[--C-:B------:R-:W-:Y:S03]  /*1d5c0*/  FFMA.FTZ R40, R54, UR4, -R3.reuse ;  /* 0x0000000436287c23 */ /* 0x100fe60008010803 */
[----:B------:R4:W3:Y:S01]  /*1d5d0*/  MUFU.EX2 R138, R17 ;  /* 0x00000011008a7308 */ /* 0x0008e20000000800 */
[----:B------:R-:W-:Y:S03]  /*1d5e0*/  HMMA.16816.F32 R172, R140, R136, R172 ;  /* 0x000000888cac723c */ /* 0x000fe600000018ac */
        /* <DEDUP_REMOVED lines=8> */
[----:B------:R-:W-:Y:S01]  /*1d670*/  FFMA.FTZ R136, R103, UR4, -R130 ;  /* 0x0000000467887c23 */ /* 0x000fe20008010882 */
[--C-:B------:R-:W-:Y:S01]  /*1d680*/  FFMA.FTZ R103, R68, UR4, -R3.reuse ;  /* 0x0000000444677c23 */ /* 0x100fe20008010803 */
[----:B------:R-:W-:Y:S01]  /*1d690*/  FFMA.FTZ R0, R133, R151, R0 ;  /* 0x0000009785007223 */ /* 0x000fe20000010000 */
[----:B------:R-:W-:Y:S03]  /*1d6a0*/  FFMA.FTZ R2, R135, R153, R2 ;  /* 0x0000009987027223 */ /* 0x000fe60000010002 */
[----:B------:R-:W1:Y:S01]  /*1d6b0*/  MUFU.EX2 R193, R193 ;  /* 0x000000c100c17308 */ /* 0x000e620000000800 */
[----:B----4-:R-:W-:Y:S01]  /*1d6c0*/  F2FP.F16.F32.PACK_AB R17, R234, R67 ;  /* 0x00000043ea11723e */ /* 0x010fe200000000ff */
[--C-:B------:R-:W-:Y:S01]  /*1d6d0*/  FFMA.FTZ R55, R89, UR4, -R130.reuse ;  /* 0x0000000459377c23 */ /* 0x100fe20008010882 */
[----:B---3--:R-:W-:Y:S01]  /*1d6e0*/  F2FP.F16.F32.PACK_AB R19, R71, R138 ;  /* 0x0000008a4713723e */ /* 0x008fe200000000ff */
[----:B------:R-:W-:Y:S01]  /*1d6f0*/  FFMA.FTZ R89, R111, UR4, -R130 ;  /* 0x000000046f597c23 */ /* 0x000fe20008010882 */
[----:B------:R-:W-:Y:S01]  /*1d700*/  FADD.FTZ R111, R69, R2 ;  /* 0x00000002456f7221 */ /* 0x000fe20000010000 */
[--C-:B------:R-:W-:Y:S01]  /*1d710*/  FFMA.FTZ R58, R82, UR4, -R3.reuse ;  /* 0x00000004523a7c23 */ /* 0x100fe20008010803 */
[----:B------:R-:W-:Y:S03]  /*1d720*/  FFMA.FTZ R84, R84, UR4, -R3 ;  /* 0x0000000454547c23 */ /* 0x000fe60008010803 */
[----:B------:R-:W-:Y:S01]  /*1d730*/  MUFU.EX2 R21, R21 ;  /* 0x0000001500157308 */ /* 0x000fe20000000800 */
[----:B------:R-:W-:Y:S01]  /*1d740*/  FADD.FTZ R232, R232, R111 ;  /* 0x0000006fe8e87221 */ /* 0x000fe20000010000 */
[C---:B------:R-:W-:Y:S03]  /*1d750*/  HMMA.16816.F32 R172, R16.reuse, R8, R172 ;  /* 0x0000000810ac723c */ /* 0x040fe600000018ac */
[----:B------:R-:W-:Y:S01]  /*1d760*/  FADD.FTZ R232, R65, R232 ;  /* 0x000000e841e87221 */ /* 0x000fe20000010000 */
[--C-:B-----5:R-:W-:Y:S01]  /*1d770*/  FFMA.FTZ R75, R24, UR4, -R3.reuse ;  /* 0x00000004184b7c23 */ /* 0x120fe20008010803 */
[--C-:B------:R-:W-:Y:S03]  /*1d780*/  FFMA.FTZ R24, R30, UR4, -R3.reuse ;  /* 0x000000041e187c23 */ /* 0x100fe60008010803 */
[----:B------:R-:W3:Y:S01]  /*1d790*/  MUFU.EX2 R156, R156 ;  /* 0x0000009c009c7308 */ /* 0x000ee20000000800 */
[--C-:B------:R-:W-:Y:S01]  /*1d7a0*/  FFMA.FTZ R30, R109, UR4, -R130.reuse ;  /* 0x000000046d1e7c23 */ /* 0x100fe20008010882 */
[C---:B------:R-:W-:Y:S01]  /*1d7b0*/  HMMA.16816.F32 R168, R16.reuse, R10, R168 ;  /* 0x0000000a10a8723c */ /* 0x040fe200000018a8 */
[----:B------:R-:W4:Y:S02]  /*1d7c0*/  LDSM.16.MT88.4 R8, [R61+0x800] ;  /* 0x000800003d08783b */ /* 0x000f240000004200 */
[--C-:B------:R-:W-:Y:S01]  /*1d7d0*/  FFMA.FTZ R109, R80, UR4, -R3.reuse ;  /* 0x00000004506d7c23 */ /* 0x100fe20008010803 */
[--C-:B------:R-:W-:Y:S01]  /*1d7e0*/  FFMA.FTZ R88, R88, UR4, -R3.reuse ;  /* 0x0000000458587c23 */ /* 0x100fe20008010803 */
[--C-:B------:R-:W-:Y:S03]  /*1d7f0*/  FFMA.FTZ R2, R92, UR4, -R3.reuse ;  /* 0x000000045c027c23 */ /* 0x100fe60008010803 */
[----:B------:R-:W5:Y:S01]  /*1d800*/  MUFU.EX2 R73, R73 ;  /* 0x0000004900497308 */ /* 0x000f620000000800 */
[--C-:B------:R-:W-:Y:S01]  /*1d810*/  FFMA.FTZ R94, R94, UR4, -R3.reuse ;  /* 0x000000045e5e7c23 */ /* 0x100fe20008010803 */
[C---:B--2---:R-:W-:Y:S03]  /*1d820*/  HMMA.16816.F32 R164, R16.reuse, R12, R164 ;  /* 0x0000000c10a4723c */ /* 0x044fe600000018a4 */
[--C-:B------:R-:W-:Y:S01]  /*1d830*/  FFMA.FTZ R230, R99, UR4, -R130.reuse ;  /* 0x0000000463e67c23 */ /* 0x100fe20008010882 */
[--C-:B------:R-:W-:Y:S01]  /*1d840*/  FFMA.FTZ R42, R113, UR4, -R130.reuse ;  /* 0x00000004712a7c23 */ /* 0x100fe20008010882 */
[--C-:B------:R-:W-:Y:S03]  /*1d850*/  FFMA.FTZ R99, R115, UR4, -R130.reuse ;  /* 0x0000000473637c23 */ /* 0x100fe60008010882 */
[----:B------:R-:W-:Y:S01]  /*1d860*/  MUFU.EX2 R22, R22 ;  /* 0x0000001600167308 */ /* 0x000fe20000000800 */
[--C-:B------:R-:W-:Y:S01]  /*1d870*/  FFMA.FTZ R52, R117, UR4, -R130.reuse ;  /* 0x0000000475347c23 */ /* 0x100fe20008010882 */
[----:B------:R-:W-:Y:S01]  /*1d880*/  HMMA.16816.F32 R160, R16, R14, R160 ;  /* 0x0000000e10a0723c */ /* 0x000fe200000018a0 */
[----:B------:R-:W2:Y:S02]  /*1d890*/  LDSM.16.MT88.4 R12, [R189+0x5c00] ;  /* 0x005c0000bd0c783b */ /* 0x000ea40000004200 */
[----:B-1----:R-:W-:Y:S01]  /*1d8a0*/  F2FP.F16.F32.PACK_AB R16, R193, R146 ;  /* 0x00000092c110723e */ /* 0x002fe200000000ff */
[----:B------:R-:W-:Y:S01]  /*1d8b0*/  FFMA.FTZ R65, R119, UR4, -R130 ;  /* 0x0000000477417c23 */ /* 0x000fe20008010882 */
[----:B---3--:R-:W-:Y:S03]  /*1d8c0*/  F2FP.F16.F32.PACK_AB R18, R156, R21 ;  /* 0x000000159c12723e */ /* 0x008fe600000000ff */
[----:B------:R-:W1:Y:S01]  /*1d8d0*/  MUFU.EX2 R75, R75 ;  /* 0x0000004b004b7308 */ /* 0x000e620000000800 */
[----:B-----5:R-:W-:Y:S01]  /*1d8e0*/  F2FP.F16.F32.PACK_AB R17, R73, R140 ;  /* 0x0000008c4911723e */ /* 0x020fe200000000ff */
[----:B------:R-:W-:Y:S01]  /*1d8f0*/  FADD.FTZ R145, R145, R0 ;  /* 0x0000000091917221 */ /* 0x000fe20000010000 */
[--C-:B------:R-:W-:Y:S01]  /*1d900*/  FFMA.FTZ R0, R86, UR4, -R3.reuse ;  /* 0x0000000456007c23 */ /* 0x100fe20008010803 */
[----:B------:R-:W-:Y:S01]  /*1d910*/  FFMA.FTZ R126, R126, UR4, -R3 ;  /* 0x000000047e7e7c23 */ /* 0x000fe20008010803 */
[----:B------:R-:W-:Y:S01]  /*1d920*/  ISETP.NE.AND P0, PT, R187, RZ, PT ;  /* 0x000000ffbb00720c */ /* 0x000fe20003f05270 */
[----:B------:R-:W-:Y:S04]  /*1d930*/  FADD.FTZ R132, R132, R145 ;  /* 0x0000009184847221 */ /* 0x000fe80000010000 */
[----:B------:R-:W-:Y:S01]  /*1d940*/  MUFU.EX2 R23, R23 ;  /* 0x0000001700177308 */ /* 0x000fe20000000800 */
[----:B------:R-:W-:Y:S04]  /*1d950*/  FADD.FTZ R147, R147, R132 ;  /* 0x0000008493937221 */ /* 0x000fe80000010000 */
[----:B------:R-:W-:Y:S05]  /*1d960*/  FADD.FTZ R134, R134, R147 ;  /* 0x0000009386867221 */ /* 0x000fea0000010000 */
[----:B------:R-:W3:Y:S01]  /*1d970*/  MUFU.EX2 R194, R194 ;  /* 0x000000c200c27308 */ /* 0x000ee20000000800 */
[----:B-1----:R-:W-:Y:S01]  /*1d980*/  F2FP.F16.F32.PACK_AB R19, R75, R22 ;  /* 0x000000164b13723e */ /* 0x002fe200000000ff */
[----:B------:R-:W-:Y:S04]  /*1d990*/  FADD.FTZ R155, R155, R134 ;  /* 0x000000869b9b7221 */ /* 0x000fe80000010000 */
[----:B------:R-:W-:Y:S01]  /*1d9a0*/  FADD.FTZ R144, R144, R155 ;  /* 0x0000009b90907221 */ /* 0x000fe20000010000 */
[----:B------:R-:W-:Y:S03]  /*1d9b0*/  MOV R155, R129 ;  /* 0x00000081009b7202 */ /* 0x000fe60000000f00 */
[----:B------:R-:W-:Y:S01]  /*1d9c0*/  MUFU.EX2 R25, R25 ;  /* 0x0000001900197308 */ /* 0x000fe20000000800 */
[C---:B------:R-:W-:Y:S03]  /*1d9d0*/  HMMA.16816.F32 R172, R16.reuse, R4, R172 ;  /* 0x0000000410ac723c */ /* 0x040fe600000018ac */
[----:B------:R-:W-:Y:S06]  /*1d9e0*/  FADD.FTZ R177, R177, R144 ;  /* 0x00000090b1b17221 */ /* 0x000fec0000010000 */
[----:B------:R-:W1:Y:S01]  /*1d9f0*/  MUFU.EX2 R196, R196 ;  /* 0x000000c400c47308 */ /* 0x000e620000000800 */
[C---:B------:R-:W-:Y:S01]  /*1da00*/  HMMA.16816.F32 R168, R16.reuse, R6, R168 ;  /* 0x0000000610a8723c */ /* 0x040fe200000018a8 */
[----:B------:R-:W5:Y:S02]  /*1da10*/  LDSM.16.MT88.4 R4, [R61+0xc00] ;  /* 0x000c00003d04783b */ /* 0x000f640000004200 */
[----:B------:R-:W-:Y:S06]  /*1da20*/  FADD.FTZ R146, R146, R177 ;  /* 0x000000b192927221 */ /* 0x000fec0000010000 */
[----:B------:R-:W-:Y:S01]  /*1da30*/  MUFU.EX2 R26, R26 ;  /* 0x0000001a001a7308 */ /* 0x000fe20000000800 */
[C---:B----4-:R-:W-:Y:S03]  /*1da40*/  HMMA.16816.F32 R164, R16.reuse, R8, R164 ;  /* 0x0000000810a4723c */ /* 0x050fe600000018a4 */
[----:B------:R-:W-:Y:S06]  /*1da50*/  FADD.FTZ R146, R193, R146 ;  /* 0x00000092c1927221 */ /* 0x000fec0000010000 */
[----:B------:R-:W4:Y:S01]  /*1da60*/  MUFU.EX2 R79, R79 ;  /* 0x0000004f004f7308 */ /* 0x000f220000000800 */
[----:B------:R-:W-:Y:S01]  /*1da70*/  HMMA.16816.F32 R160, R16, R10, R160 ;  /* 0x0000000a10a0723c */ /* 0x000fe200000018a0 */
[----:B------:R-:W5:Y:S02]  /*1da80*/  LDSM.16.MT88.4 R8, [R189+0x6000] ;  /* 0x00600000bd08783b */ /* 0x000f640000004200 */
[----:B---3--:R-:W-:Y:S01]  /*1da90*/  F2FP.F16.F32.PACK_AB R16, R194, R23 ;  /* 0x00000017c210723e */ /* 0x008fe200000000ff */
[----:B------:R-:W-:Y:S01]  /*1daa0*/  FADD.FTZ R21, R21, R146 ;  /* 0x0000009215157221 */ /* 0x000fe20000010000 */
[----:B-1----:R-:W-:Y:S04]  /*1dab0*/  F2FP.F16.F32.PACK_AB R18, R196, R25 ;  /* 0x00000019c412723e */ /* 0x002fe800000000ff */
[----:B------:R-:W-:Y:S01]  /*1dac0*/  MUFU.EX2 R24, R24 ;  /* 0x0000001800187308 */ /* 0x000fe20000000800 */
[----:B------:R-:W-:Y:S04]  /*1dad0*/  FADD.FTZ R156, R156, R21 ;  /* 0x000000159c9c7221 */ /* 0x000fe80000010000 */
[----:B------:R-:W-:Y:S01]  /*1dae0*/  FADD.FTZ R23, R23, R156 ;  /* 0x0000009c17177221 */ /* 0x000fe20000010000 */
[----:B------:R-:W-:Y:S04]  /*1daf0*/  MOV R156, R131 ;  /* 0x00000083009c7202 */ /* 0x000fe80000000f00 */
[----:B------:R-:W1:Y:S01]  /*1db00*/  MUFU.EX2 R81, R81 ;  /* 0x0000005100517308 */ /* 0x000e620000000800 */
[----:B----4-:R-:W-:Y:S01]  /*1db10*/  F2FP.F16.F32.PACK_AB R17, R79, R26 ;  /* 0x0000001a4f11723e */ /* 0x010fe200000000ff */
[----:B------:R-:W-:Y:S01]  /*1db20*/  FADD.FTZ R194, R194, R23 ;  /* 0x00000017c2c27221 */ /* 0x000fe20000010000 */
[----:B------:R-:W-:Y:S03]  /*1db30*/  FFMA.FTZ R23, R98, UR4, -R3 ;  /* 0x0000000462177c23 */ /* 0x000fe60008010803 */
[----:B------:R-:W-:Y:S04]  /*1db40*/  FADD.FTZ R25, R25, R194 ;  /* 0x000000c219197221 */ /* 0x000fe80000010000 */
[----:B------:R-:W-:Y:S01]  /*1db50*/  MUFU.EX2 R27, R27 ;  /* 0x0000001b001b7308 */ /* 0x000fe20000000800 */
[----:B------:R-:W-:Y:S01]  /*1db60*/  FADD.FTZ R196, R196, R25 ;  /* 0x00000019c4c47221 */ /* 0x000fe20000010000 */
[----:B------:R-:W-:Y:S08]  /*1db70*/  FFMA.FTZ R25, R121, UR4, -R130 ;  /* 0x0000000479197c23 */ /* 0x000ff00008010882 */
[----:B------:R-:W3:Y:S01]  /*1db80*/  MUFU.EX2 R198, R198 ;  /* 0x000000c600c67308 */ /* 0x000ee20000000800 */
[----:B-1----:R-:W-:Y:S09]  /*1db90*/  F2FP.F16.F32.PACK_AB R19, R81, R24 ;  /* 0x000000185113723e */ /* 0x002ff200000000ff */
[----:B------:R-:W-:Y:S01]  /*1dba0*/  MUFU.EX2 R29, R29 ;  /* 0x0000001d001d7308 */ /* 0x000fe20000000800 */
[C---:B--2---:R-:W-:Y:S09]  /*1dbb0*/  HMMA.16816.F32 R172, R16.reuse, R12, R172 ;  /* 0x0000000c10ac723c */ /* 0x044ff200000018ac */
        /* <DEDUP_REMOVED lines=8> */
[----:B---3--:R-:W-:Y:S01]  /*1dc40*/  F2FP.F16.F32.PACK_AB R16, R198, R27 ;  /* 0x0000001bc610723e */ /* 0x008fe200000000ff */
[----:B------:R-:W-:Y:S01]  /*1dc50*/  FADD.FTZ R27, R27, R196 ;  /* 0x000000c41b1b7221 */ /* 0x000fe20000010000 */
[----:B-1----:R-:W-:Y:S04]  /*1dc60*/  F2FP.F16.F32.PACK_AB R18, R200, R29 ;  /* 0x0000001dc812723e */ /* 0x002fe800000000ff */
[----:B------:R-:W-:Y:S01]  /*1dc70*/  MUFU.EX2 R85, R85 ;  /* 0x0000005500557308 */ /* 0x000fe20000000800 */
[----:B------:R-:W-:Y:S01]  /*1dc80*/  FADD.FTZ R198, R198, R27 ;  /* 0x0000001bc6c67221 */ /* 0x000fe20000010000 */
[----:B------:R-:W-:Y:S03]  /*1dc90*/  FFMA.FTZ R27, R104, UR4, -R3 ;  /* 0x00000004681b7c23 */ /* 0x000fe60008010803 */
[----:B------:R-:W-:Y:S05]  /*1dca0*/  FADD.FTZ R29, R29, R198 ;  /* 0x000000c61d1d7221 */ /* 0x000fea0000010000 */
[----:B------:R-:W1:Y:S01]  /*1dcb0*/  MUFU.EX2 R32, R32 ;  /* 0x0000002000207308 */ /* 0x000e620000000800 */
[----:B----4-:R-:W-:Y:S01]  /*1dcc0*/  F2FP.F16.F32.PACK_AB R17, R28, R83 ;  /* 0x000000531c11723e */ /* 0x010fe200000000ff */
[----:B------:R-:W-:Y:S01]  /*1dcd0*/  FADD.FTZ R200, R200, R29 ;  /* 0x0000001dc8c87221 */ /* 0x000fe20000010000 */
[----:B------:R-:W-:Y:S07]  /*1dce0*/  FFMA.FTZ R29, R106, UR4, -R3 ;  /* 0x000000046a1d7c23 */ /* 0x000fee0008010803 */
[----:B------:R-:W-:Y:S10]  /*1dcf0*/  MUFU.EX2 R31, R31 ;  /* 0x0000001f001f7308 */ /* 0x000ff40000000800 */
[----:B------:R-:W3:Y:S01]  /*1dd00*/  MUFU.EX2 R202, R202 ;  /* 0x000000ca00ca7308 */ /* 0x000ee20000000800 */
[----:B-1----:R-:W-:Y:S09]  /*1dd10*/  F2FP.F16.F32.PACK_AB R19, R32, R85 ;  /* 0x000000552013723e */ /* 0x002ff200000000ff */
[----:B------:R-:W-:Y:S01]  /*1dd20*/  MUFU.EX2 R33, R33 ;  /* 0x0000002100217308 */ /* 0x000fe20000000800 */
[C---:B------:R-:W-:Y:S09]  /*1dd30*/  HMMA.16816.F32 R172, R16.reuse, R8, R172 ;  /* 0x0000000810ac723c */ /* 0x040ff200000018ac */
[----:B------:R-:W1:Y:S01]  /*1dd40*/  MUFU.EX2 R204, R204 ;  /* 0x000000cc00cc7308 */ /* 0x000e620000000800 */
[C---:B------:R-:W-:Y:S01]  /*1dd50*/  HMMA.16816.F32 R168, R16.reuse, R10, R168 ;  /* 0x0000000a10a8723c */ /* 0x040fe200000018a8 */
[----:B------:R-:W4:Y:S08]  /*1dd60*/  LDSM.16.MT88.4 R8, [R61+0x1400] ;  /* 0x001400003d08783b */ /* 0x000f300000004200 */
[----:B------:R-:W-:Y:S01]  /*1dd70*/  MUFU.EX2 R87, R87 ;  /* 0x0000005700577308 */ /* 0x000fe20000000800 */
[C---:B--2---:R-:W-:Y:S09]  /*1dd80*/  HMMA.16816.F32 R164, R16.reuse, R12, R164 ;  /* 0x0000000c10a4723c */ /* 0x044ff200000018a4 */
[----:B------:R-:W2:Y:S01]  /*1dd90*/  MUFU.EX2 R34, R34 ;  /* 0x0000002200227308 */ /* 0x000ea20000000800 */
[----:B------:R-:W-:Y:S01]  /*1dda0*/  HMMA.16816.F32 R160, R16, R14, R160 ;  /* 0x0000000e10a0723c */ /* 0x000fe200000018a0 */
[----:B------:R-:W4:Y:S02]  /*1ddb0*/  LDSM.16.MT88.4 R12, [R189+0x6800] ;  /* 0x00680000bd0c783b */ /* 0x000f240000004200 */
        /* <DEDUP_REMOVED lines=8> */
[----:B--2---:R-:W-:Y:S01]  /*1de40*/  F2FP.F16.F32.PACK_AB R17, R34, R87 ;  /* 0x000000572211723e */ /* 0x004fe200000000ff */
[----:B------:R-:W-:Y:S01]  /*1de50*/  FADD.FTZ R204, R204, R33 ;  /* 0x00000021cccc7221 */ /* 0x000fe20000010000 */
[----:B------:R-:W-:Y:S07]  /*1de60*/  FFMA.FTZ R33, R125, UR4, -R130 ;  /* 0x000000047d217c23 */ /* 0x000fee0008010882 */
        /* <DEDUP_REMOVED lines=45> */
[----:B---3--:R-:W-:Y:S01]  /*1e140*/  F2FP.F16.F32.PACK_AB R17, R97, R44 ;  /* 0x0000002c6111723e */ /* 0x008fe200000000ff */
        /* <DEDUP_REMOVED lines=11> */
[----:B--2---:R-:W-:Y:S01]  /*1e200*/  F2FP.F16.F32.PACK_AB R12, R214, R43 ;  /* 0x0000002bd60c723e */ /* 0x004fe200000000ff */
[----:B------:R-:W-:Y:S05]  /*1e210*/  FADD.FTZ R43, R43, R212 ;  /* 0x000000d42b2b7221 */ /* 0x000fea0000010000 */
[----:B------:R-:W2:Y:S01]  /*1e220*/  MUFU.EX2 R103, R103 ;  /* 0x0000006700677308 */ /* 0x000ea20000000800 */
[----:B------:R-:W-:Y:S01]  /*1e230*/  HMMA.16816.F32 R160, R16, R14, R160 ;  /* 0x0000000e10a0723c */ /* 0x000fe200000018a0 */
[----:B------:R-:W4:Y:S02]  /*1e240*/  LDSM.16.MT88.4 R16, [R189+0x7400] ;  /* 0x00740000bd10783b */ /* 0x000f240000004200 */
        /* <DEDUP_REMOVED lines=16> */
[C---:B---3--:R-:W-:Y:S03]  /*1e350*/  HMMA.16816.F32 R164, R12.reuse, R8, R164 ;  /* 0x000000080ca4723c */ /* 0x048fe600000018a4 */
[----:B--2---:R-:W-:Y:S01]  /*1e360*/  F2FP.F16.F32.PACK_AB R8, R218, R47 ;  /* 0x0000002fda08723e */ /* 0x004fe200000000ff */
[----:B------:R-:W-:Y:S05]  /*1e370*/  FADD.FTZ R47, R47, R216 ;  /* 0x000000d82f2f7221 */ /* 0x000fea0000010000 */
[----:B------:R-:W2:Y:S01]  /*1e380*/  MUFU.EX2 R54, R54 ;  /* 0x0000003600367308 */ /* 0x000ea20000000800 */
[----:B------:R-:W-:Y:S01]  /*1e390*/  HMMA.16816.F32 R160, R12, R10, R160 ;  /* 0x0000000a0ca0723c */ /* 0x000fe200000018a0 */
[----:B------:R-:W-:Y:S02]  /*1e3a0*/  LDSM.16.MT88.4 R12, [R189+0x7800] ;  /* 0x00780000bd0c783b */ /* 0x000fe40000004200 */
        /* <DEDUP_REMOVED lines=11> */
[C---:B----4-:R-:W-:Y:S05]  /*1e460*/  HMMA.16816.F32 R172, R8.reuse, R16, R172 ;  /* 0x0000001008ac723c */ /* 0x050fea00000018ac */
[----:B------:R-:W-:Y:S04]  /*1e470*/  FADD.FTZ R17, R67, R232 ;  /* 0x000000e843117221 */ /* 0x000fe80000010000 */
[----:B------:R-:W1:Y:S01]  /*1e480*/  MUFU.EX2 R224, R224 ;  /* 0x000000e000e07308 */ /* 0x000e620000000800 */
[C---:B------:R-:W-:Y:S03]  /*1e490*/  HMMA.16816.F32 R168, R8.reuse, R18, R168 ;  /* 0x0000001208a8723c */ /* 0x040fe600000018a8 */
[----:B------:R-:W-:Y:S02]  /*1e4a0*/  FADD.FTZ R111, R234, R17 ;  /* 0x00000011ea6f7221 */ /* 0x000fe40000010000 */
[----:B------:R-:W3:Y:S04]  /*1e4b0*/  LDSM.16.MT88.4 R16, [R61+0x2800] ;  /* 0x002800003d10783b */ /* 0x000ee80000004200 */
[----:B------:R-:W-:Y:S01]  /*1e4c0*/  MUFU.EX2 R58, R58 ;  /* 0x0000003a003a7308 */ /* 0x000fe20000000800 */
[C---:B-----5:R-:W-:Y:S03]  /*1e4d0*/  HMMA.16816.F32 R164, R8.reuse, R4, R164 ;  /* 0x0000000408a4723c */ /* 0x060fe600000018a4 */
[----:B--2---:R-:W-:Y:S01]  /*1e4e0*/  F2FP.F16.F32.PACK_AB R4, R222, R51 ;  /* 0x00000033de04723e */ /* 0x004fe200000000ff */
[----:B------:R-:W-:Y:S01]  /*1e4f0*/  FADD.FTZ R138, R138, R111 ;  /* 0x0000006f8a8a7221 */ /* 0x000fe20000010000 */
[----:B------:R-:W-:Y:S04]  /*1e500*/  FADD.FTZ R51, R51, R220 ;  /* 0x000000dc33337221 */ /* 0x000fe80000010000 */
[----:B------:R-:W2:Y:S01]  /*1e510*/  MUFU.EX2 R69, R84 ;  /* 0x0000005400457308 */ /* 0x000ea20000000800 */
[----:B------:R-:W-:Y:S01]  /*1e520*/  HMMA.16816.F32 R160, R8, R6, R160 ;  /* 0x0000000608a0723c */ /* 0x000fe200000018a0 */
[----:B------:R-:W4:Y:S02]  /*1e530*/  LDSM.16.MT88.4 R8, [R189+0x7c00] ;  /* 0x007c0000bd08783b */ /* 0x000f240000004200 */
[----:B-1----:R-:W-:Y:S01]  /*1e540*/  F2FP.F16.F32.PACK_AB R6, R224, R53 ;  /* 0x00000035e006723e */ /* 0x002fe200000000ff */
[----:B------:R-:W-:Y:S01]  /*1e550*/  FADD.FTZ R5, R71, R138 ;  /* 0x0000008a47057221 */ /* 0x000fe20000010000 */
[----:B------:R-:W-:Y:S01]  /*1e560*/  FFMA.FTZ R71, R90, UR4, -R3 ;  /* 0x000000045a477c23 */ /* 0x000fe20008010803 */
        /* <DEDUP_REMOVED lines=16> */
[----:B-1----:R-:W-:Y:S09]  /*1e670*/  F2FP.F16.F32.PACK_AB R7, R67, R0 ;  /* 0x000000004307723e */ /* 0x002ff200000000ff */
[----:B------:R-:W-:Y:S01]  /*1e680*/  MUFU.EX2 R57, R57 ;  /* 0x0000003900397308 */ /* 0x000fe20000000800 */
[C---:B---3--:R-:W-:Y:S05]  /*1e690*/  HMMA.16816.F32 R164, R4.reuse, R16, R164 ;  /* 0x0000001004a4723c */ /* 0x048fea00000018a4 */
[----:B------:R-:W-:Y:S01]  /*1e6a0*/  FADD.FTZ R16, R24, R79 ;  /* 0x0000004f18107221 */ /* 0x000fe20000010000 */
[----:B------:R-:W-:Y:S03]  /*1e6b0*/  FFMA.FTZ R24, R100, UR4, -R3 ;  /* 0x0000000464187c23 */ /* 0x000fe60008010803 */
[----:B------:R-:W1:Y:S01]  /*1e6c0*/  MUFU.EX2 R228, R228 ;  /* 0x000000e400e47308 */ /* 0x000e620000000800 */
[C---:B------:R-:W-:Y:S03]  /*1e6d0*/  HMMA.16816.F32 R172, R4.reuse, R12, R172 ;  /* 0x0000000c04ac723c */ /* 0x040fe600000018ac */
[----:B------:R-:W-:Y:S06]  /*1e6e0*/  FADD.FTZ R16, R81, R16 ;  /* 0x0000001051107221 */ /* 0x000fec0000010000 */
[----:B------:R-:W-:Y:S01]  /*1e6f0*/  MUFU.EX2 R71, R71 ;  /* 0x0000004700477308 */ /* 0x000fe20000000800 */
[----:B------:R-:W-:Y:S01]  /*1e700*/  FADD.FTZ R83, R83, R16 ;  /* 0x0000001053537221 */ /* 0x000fe20000010000 */
[C---:B------:R-:W-:Y:S01]  /*1e710*/  HMMA.16816.F32 R168, R4.reuse, R14, R168 ;  /* 0x0000000e04a8723c */ /* 0x040fe200000018a8 */
[----:B------:R-:W3:Y:S02]  /*1e720*/  LDSM.16.MT88.4 R12, [R61+0x2c00] ;  /* 0x002c00003d0c783b */ /* 0x000ee40000004200 */
[----:B------:R-:W-:Y:S05]  /*1e730*/  FADD.FTZ R28, R28, R83 ;  /* 0x000000531c1c7221 */ /* 0x000fea0000010000 */
[----:B------:R-:W5:Y:S01]  /*1e740*/  MUFU.EX2 R2, R2 ;  /* 0x0000000200027308 */ /* 0x000f620000000800 */
[----:B------:R-:W-:Y:S01]  /*1e750*/  FADD.FTZ R85, R85, R28 ;  /* 0x0000001c55557221 */ /* 0x000fe20000010000 */
[----:B------:R-:W-:Y:S01]  /*1e760*/  HMMA.16816.F32 R160, R4, R18, R160 ;  /* 0x0000001204a0723c */ /* 0x000fe200000018a0 */
[----:B------:R-:W3:Y:S02]  /*1e770*/  LDSM.16.MT88.4 R16, [R189+0x8000] ;  /* 0x00800000bd10783b */ /* 0x000ee40000004200 */
[----:B--2---:R-:W-:Y:S01]  /*1e780*/  F2FP.F16.F32.PACK_AB R4, R226, R55 ;  /* 0x00000037e204723e */ /* 0x004fe200000000ff */
[----:B------:R-:W-:Y:S01]  /*1e790*/  FADD.FTZ R32, R32, R85 ;  /* 0x0000005520207221 */ /* 0x000fe20000010000 */
[----:B-1----:R-:W-:Y:S03]  /*1e7a0*/  F2FP.F16.F32.PACK_AB R6, R228, R57 ;  /* 0x00000039e406723e */ /* 0x002fe600000000ff */
[----:B------:R-:W-:Y:S01]  /*1e7b0*/  MUFU.EX2 R21, R94 ;  /* 0x0000005e00157308 */ /* 0x000fe20000000800 */
[----:B------:R-:W-:Y:S01]  /*1e7c0*/  FADD.FTZ R55, R55, R224 ;  /* 0x000000e037377221 */ /* 0x000fe20000010000 */
[----:B------:R-:W-:Y:S01]  /*1e7d0*/  FADD.FTZ R87, R87, R32 ;  /* 0x0000002057577221 */ /* 0x000fe20000010000 */
[----:B------:R-:W-:Y:S01]  /*1e7e0*/  FFMA.FTZ R32, R108, UR4, -R3 ;  /* 0x000000046c207c23 */ /* 0x000fe20008010803 */
[----:B------:R-:W-:Y:S01]  /*1e7f0*/  FFMA.FTZ R28, R123, UR4, -R130 ;  /* 0x000000047b1c7c23 */ /* 0x000fe20008010882 */
[----:B------:R-:W-:Y:S01]  /*1e800*/  FADD.FTZ R226, R226, R55 ;  /* 0x00000037e2e27221 */ /* 0x000fe20000010000 */
[----:B------:R-:W-:Y:S01]  /*1e810*/  FADD.FTZ R87, R34, R87 ;  /* 0x0000005722577221 */ /* 0x000fe20000010000 */
[----:B------:R-:W-:Y:S03]  /*1e820*/  FFMA.FTZ R34, R112, UR4, -R3 ;  /* 0x0000000470227c23 */ /* 0x000fe60008010803 */
[----:B------:R-:W1:Y:S01]  /*1e830*/  MUFU.EX2 R22, R22 ;  /* 0x0000001600167308 */ /* 0x000e620000000800 */
[----:B-----5:R-:W-:Y:S01]  /*1e840*/  F2FP.F16.F32.PACK_AB R5, R2, R71 ;  /* 0x000000470205723e */ /* 0x020fe200000000ff */
[----:B------:R-:W-:Y:S01]  /*1e850*/  FADD.FTZ R36, R36, R87 ;  /* 0x0000005724247221 */ /* 0x000fe20000010000 */
[----:B------:R-:W-:Y:S01]  /*1e860*/  FADD.FTZ R57, R57, R226 ;  /* 0x000000e239397221 */ /* 0x000fe20000010000 */
[----:B------:R-:W-:Y:S02]  /*1e870*/  FFMA.FTZ R130, R127, UR4, -R130 ;  /* 0x000000047f827c23 */ /* 0x000fe40008010882 */
[----:B------:R-:W-:Y:S01]  /*1e880*/  FADD.FTZ R36, R91, R36 ;  /* 0x000000245b247221 */ /* 0x000fe20000010000 */
[----:B------:R-:W-:Y:S03]  /*1e890*/  FADD.FTZ R228, R228, R57 ;  /* 0x00000039e4e47221 */ /* 0x000fe60000010000 */
[----:B------:R-:W-:Y:S01]  /*1e8a0*/  MUFU.EX2 R59, R59 ;  /* 0x0000003b003b7308 */ /* 0x000fe20000000800 */
[----:B------:R-:W-:Y:S01]  /*1e8b0*/  FADD.FTZ R93, R93, R36 ;  /* 0x000000245d5d7221 */ /* 0x000fe20000010000 */
[----:B------:R-:W-:Y:S03]  /*1e8c0*/  FFMA.FTZ R36, R116, UR4, -R3 ;  /* 0x0000000474247c23 */ /* 0x000fe60008010803 */
[----:B------:R-:W-:Y:S01]  /*1e8d0*/  FADD.FTZ R93, R38, R93 ;  /* 0x0000005d265d7221 */ /* 0x000fe20000010000 */
[----:B------:R-:W-:Y:S04]  /*1e8e0*/  FFMA.FTZ R38, R120, UR4, -R3 ;  /* 0x0000000478267c23 */ /* 0x000fe80008010803 */
[----:B------:R-:W2:Y:S01]  /*1e8f0*/  MUFU.EX2 R230, R230 ;  /* 0x000000e600e67308 */ /* 0x000ea20000000800 */
[----:B-1----:R-:W-:Y:S01]  /*1e900*/  F2FP.F16.F32.PACK_AB R7, R22, R21 ;  /* 0x000000151607723e */ /* 0x002fe200000000ff */
[----:B------:R-:W-:Y:S04]  /*1e910*/  FADD.FTZ R40, R40, R93 ;  /* 0x0000005d28287221 */ /* 0x000fe80000010000 */
[----:B------:R-:W-:Y:S04]  /*1e920*/  FADD.FTZ R95, R95, R40 ;  /* 0x000000285f5f7221 */ /* 0x000fe80000010000 */
[----:B------:R-:W-:Y:S01]  /*1e930*/  MUFU.EX2 R63, R63 ;  /* 0x0000003f003f7308 */ /* 0x000fe20000000800 */
[C---:B----4-:R-:W-:Y:S03]  /*1e940*/  HMMA.16816.F32 R172, R4.reuse, R8, R172 ;  /* 0x0000000804ac723c */ /* 0x050fe600000018ac */
[----:B------:R-:W-:Y:S06]  /*1e950*/  FADD.FTZ R44, R44, R95 ;  /* 0x0000005f2c2c7221 */ /* 0x000fec0000010000 */
[----:B------:R-:W1:Y:S01]  /*1e960*/  MUFU.EX2 R136, R136 ;  /* 0x0000008800887308 */ /* 0x000e620000000800 */
[C---:B------:R-:W-:Y:S01]  /*1e970*/  HMMA.16816.F32 R168, R4.reuse, R10, R168 ;  /* 0x0000000a04a8723c */ /* 0x040fe200000018a8 */
[----:B------:R-:W4:Y:S02]  /*1e980*/  LDSM.16.MT88.4 R8, [R61+0x3000] ;  /* 0x003000003d08783b */ /* 0x000f240000004200 */
[----:B------:R-:W-:Y:S06]  /*1e990*/  FADD.FTZ R97, R97, R44 ;  /* 0x0000002c61617221 */ /* 0x000fec0000010000 */
[----:B------:R-:W-:Y:S01]  /*1e9a0*/  MUFU.EX2 R23, R23 ;  /* 0x0000001700177308 */ /* 0x000fe20000000800 */
[C---:B---3--:R-:W-:Y:S03]  /*1e9b0*/  HMMA.16816.F32 R164, R4.reuse, R12, R164 ;  /* 0x0000000c04a4723c */ /* 0x048fe600000018a4 */
[----:B------:R-:W-:Y:S06]  /*1e9c0*/  FADD.FTZ R46, R46, R97 ;  /* 0x000000612e2e7221 */ /* 0x000fec0000010000 */
        /* <DEDUP_REMOVED lines=39> */
[----:B-1----:R-:W-:Y:S01]  /*1ec40*/  F2FP.F16.F32.PACK_AB R6, R89, R30 ;  /* 0x0000001e5906723e */ /* 0x002fe200000000ff */
[----:B------:R-:W-:Y:S03]  /*1ec50*/  FADD.FTZ R20, R20, R63 ;  /* 0x0000003f14147221 */ /* 0x000fe60000010000 */
[----:B------:R-:W-:Y:S01]  /*1ec60*/  MUFU.EX2 R31, R31 ;  /* 0x0000001f001f7308 */ /* 0x000fe20000000800 */
[----:B------:R-:W-:Y:S01]  /*1ec70*/  FADD.FTZ R71, R71, R0 ;  /* 0x0000000047477221 */ /* 0x000fe20000010000 */
[--C-:B------:R-:W-:Y:S01]  /*1ec80*/  FFMA.FTZ R0, R124, UR4, -R3.reuse ;  /* 0x000000047c007c23 */ /* 0x100fe20008010803 */
[----:B------:R-:W-:Y:S01]  /*1ec90*/  FFMA.FTZ R3, R128, UR4, -R3 ;  /* 0x0000000480037c23 */ /* 0x000fe20008010803 */
[----:B------:R-:W-:Y:S01]  /*1eca0*/  FADD.FTZ R77, R77, R20 ;  /* 0x000000144d4d7221 */ /* 0x000fe20000010000 */
[----:B------:R-:W-:Y:S05]  /*1ecb0*/  FADD.FTZ R2, R2, R71 ;  /* 0x0000004702027221 */ /* 0x000fea0000010000 */
[----:B------:R-:W1:Y:S01]  /*1ecc0*/  MUFU.EX2 R34, R34 ;  /* 0x0000002200227308 */ /* 0x000e620000000800 */
[----:B----4-:R-:W-:Y:S01]  /*1ecd0*/  F2FP.F16.F32.PACK_AB R5, R32, R29 ;  /* 0x0000001d2005723e */ /* 0x010fe200000000ff */
        /* <DEDUP_REMOVED lines=13> */
[----:B------:R-:W-:Y:S06]  /*1edb0*/  FADD.FTZ R29, R29, R26 ;  /* 0x0000001a1d1d7221 */ /* 0x000fec0000010000 */
[----:B------:R-:W1:Y:S01]  /*1edc0*/  MUFU.EX2 R65, R65 ;  /* 0x0000004100417308 */ /* 0x000e620000000800 */
[C---:B------:R-:W-:Y:S01]  /*1edd0*/  HMMA.16816.F32 R168, R4.reuse, R14, R168 ;  /* 0x0000000e04a8723c */ /* 0x040fe200000018a8 */
[----:B------:R-:W4:Y:S02]  /*1ede0*/  LDSM.16.MT88.4 R12, [R61+0x3800] ;  /* 0x003800003d0c783b */ /* 0x000f240000004200 */
[----:B------:R-:W-:Y:S06]  /*1edf0*/  FADD.FTZ R32, R32, R29 ;  /* 0x0000001d20207221 */ /* 0x000fec0000010000 */
[----:B------:R-:W-:Y:S01]  /*1ee00*/  MUFU.EX2 R35, R35 ;  /* 0x0000002300237308 */ /* 0x000fe20000000800 */
[C---:B---3--:R-:W-:Y:S03]  /*1ee10*/  HMMA.16816.F32 R164, R4.reuse, R16, R164 ;  /* 0x0000001004a4723c */ /* 0x048fe600000018a4 */
[----:B--2---:R-:W-:Y:S01]  /*1ee20*/  F2FP.F16.F32.PACK_AB R16, R99, R42 ;  /* 0x0000002a6310723e */ /* 0x004fe200000000ff */
[----:B------:R-:W-:Y:S01]  /*1ee30*/  FADD.FTZ R31, R31, R32 ;  /* 0x000000201f1f7221 */ /* 0x000fe20000010000 */
[----:B------:R-:W-:Y:S04]  /*1ee40*/  FADD.FTZ R42, R42, R89 ;  /* 0x000000592a2a7221 */ /* 0x000fe80000010000 */
[----:B------:R-:W2:Y:S01]  /*1ee50*/  MUFU.EX2 R36, R36 ;  /* 0x0000002400247308 */ /* 0x000ea20000000800 */
[----:B------:R-:W-:Y:S01]  /*1ee60*/  HMMA.16816.F32 R160, R4, R18, R160 ;  /* 0x0000001204a0723c */ /* 0x000fe200000018a0 */
[----:B------:R-:W3:Y:S02]  /*1ee70*/  LDSM.16.MT88.4 R4, [R189+0x8c00] ;  /* 0x008c0000bd04783b */ /* 0x000ee40000004200 */
[----:B-1----:R-:W-:Y:S01]  /*1ee80*/  F2FP.F16.F32.PACK_AB R18, R65, R52 ;  /* 0x000000344112723e */ /* 0x002fe200000000ff */
[----:B------:R-:W-:Y:S01]  /*1ee90*/  FADD.FTZ R34, R34, R31 ;  /* 0x0000001f22227221 */ /* 0x000fe20000010000 */
[----:B------:R-:W-:Y:S04]  /*1eea0*/  FADD.FTZ R99, R99, R42 ;  /* 0x0000002a63637221 */ /* 0x000fe80000010000 */
[----:B------:R-:W-:Y:S10]  /*1eeb0*/  MUFU.EX2 R37, R37 ;  /* 0x0000002500257308 */ /* 0x000ff40000000800 */
[----:B------:R-:W1:Y:S01]  /*1eec0*/  MUFU.EX2 R38, R38 ;  /* 0x0000002600267308 */ /* 0x000e620000000800 */
[C---:B--2---:R-:W-:Y:S01]  /*1eed0*/  F2FP.F16.F32.PACK_AB R17, R36.reuse, R35 ;  /* 0x000000232411723e */ /* 0x044fe200000000ff */
[----:B------:R-:W-:Y:S04]  /*1eee0*/  FADD.FTZ R35, R35, R34 ;  /* 0x0000002223237221 */ /* 0x000fe80000010000 */
[----:B------:R-:W-:Y:S04]  /*1eef0*/  FADD.FTZ R36, R36, R35 ;  /* 0x0000002324247221 */ /* 0x000fe80000010000 */
[----:B------:R-:W-:Y:S10]  /*1ef00*/  MUFU.EX2 R25, R25 ;  /* 0x0000001900197308 */ /* 0x000ff40000000800 */
[----:B------:R-:W2:Y:S01]  /*1ef10*/  MUFU.EX2 R28, R28 ;  /* 0x0000001c001c7308 */ /* 0x000ea20000000800 */
[C---:B-1----:R-:W-:Y:S01]  /*1ef20*/  F2FP.F16.F32.PACK_AB R19, R38.reuse, R37 ;  /* 0x000000252613723e */ /* 0x042fe200000000ff */
[----:B------:R-:W-:Y:S04]  /*1ef30*/  FADD.FTZ R37, R37, R36 ;  /* 0x0000002425257221 */ /* 0x000fe80000010000 */
[----:B------:R-:W-:Y:S02]  /*1ef40*/  FADD.FTZ R38, R38, R37 ;  /* 0x0000002526267221 */ /* 0x000fe40000010000 */
[C---:B------:R-:W-:Y:S02]  /*1ef50*/  HMMA.16816.F32 R172, R16.reuse, R8, R172 ;  /* 0x0000000810ac723c */ /* 0x040fe400000018ac */
        /* <DEDUP_REMOVED lines=27> */
[----:B------:R-:W-:Y:S05]  /*1f110*/  FADD.FTZ R151, R130, R33 ;  /* 0x0000002182977221 */ /* 0x000fea0000010000 */
[----:B------:R-:W-:Y:S01]  /*1f120*/  @!UPT UIADD3 URZ, UPT, UPT, URZ, URZ, URZ ;  /* 0x000000fffffff290 */ /* 0x000fe2000fffe0ff */
[----:B------:R-:W-:Y:S11]  /*1f130*/  @P0 BRA `(.L_x_2032) ;  /* 0xffffff9c00800947 */ /* 0x000ff6000383ffff */
.L_x_2028:
[----:B------:R-:W2:Y:S01]  /*1f140*/  SHFL.BFLY PT, R8, R151, 0x2, 0x1f ;  /* 0x0c401f0097087f89 */ /* 0x000ea200000e0000 */
[----:B------:R-:W-:Y:S01]  /*1f150*/  SHF.L.U32 R5, R149, 0x1, RZ ;  /* 0x0000000195057819 */ /* 0x000fe200000006ff */
[----:B------:R-:W3:Y:S01]  /*1f160*/  LDC R13, c[0x0][0x434] ;  /* 0x00010d00ff0d7b82 */ /* 0x000ee20000000800 */
[----:B------:R-:W-:Y:S01]  /*1f170*/  ISETP.NE.AND P2, PT, R157, -0x1, PT ;  /* 0xffffffff9d00780c */ /* 0x000fe20003f45270 */
[----:B------:R-:W4:Y:S01]  /*1f180*/  SHFL.BFLY PT, R0, R153, 0x2, 0x1f ;  /* 0x0c401f0099007f89 */ /* 0x000f2200000e0000 */
[----:B------:R-:W-:Y:S01]  /*1f190*/  LOP3.LUT R150, R150, 0x6, R5, 0xf8, !PT ;  /* 0x0000000696967812 */ /* 0x000fe200078ef805 */
[----:B------:R-:W-:Y:S01]  /*1f1a0*/  BSSY.RECONVERGENT B0, `(.L_x_2033) ;  /* 0x0000065000007945 */ /* 0x000fe20003800200 */
[--C-:B------:R-:W-:Y:S01]  /*1f1b0*/  LOP3.LUT R6, R184, 0xc0, R185.reuse, 0xf8, !PT ;  /* 0x000000c0b8067812 */ /* 0x100fe200078ef8b9 */
[----:B------:R-:W5:Y:S01]  /*1f1c0*/  S2R R9, SR_CTAID.Z ;  /* 0x0000000000097919 */ /* 0x000f620000002700 */
[----:B------:R-:W-:Y:S01]  /*1f1d0*/  LOP3.LUT R185, R150, 0x20, R185, 0xf8, !PT ;  /* 0x0000002096b97812 */ /* 0x000fe200078ef8b9 */
[----:B------:R-:W1:Y:S01]  /*1f1e0*/  LDC.U8 R5, c[0x0][0x548] ;  /* 0x00015200ff057b82 */ /* 0x000e620000000000 */
[----:B------:R-:W-:-:S02]  /*1f1f0*/  LOP3.LUT R12, R148, 0x20, RZ, 0xc0, !PT ;  /* 0x00000020940c7812 */ /* 0x000fc400078ec0ff */
[----:B------:R-:W-:Y:S02]  /*1f200*/  LOP3.LUT R6, R185, R6, RZ, 0xfc, !PT ;  /* 0x00000006b9067212 */ /* 0x000fe400078efcff */
[----:B------:R-:W-:Y:S02]  /*1f210*/  LOP3.LUT R148, R148, 0x40, RZ, 0xc0, !PT ;  /* 0x0000004094947812 */ /* 0x000fe400078ec0ff */
[----:B------:R-:W-:Y:S01]  /*1f220*/  LEA R11, R6, UR6, 0x1 ;  /* 0x00000006060b7c11 */ /* 0x000fe2000f8e08ff */
[----:B------:R-:W5:Y:S01]  /*1f230*/  S2UR UR6, SR_CTAID.X ;  /* 0x00000000000679c3 */ /* 0x000f620000002500 */
[----:B------:R-:W-:Y:S02]  /*1f240*/  LOP3.LUT P5, RZ, R149, 0x3, RZ, 0xc0, !PT ;  /* 0x0000000395ff7812 */ /* 0x000fe400078ac0ff */
[C---:B------:R-:W-:Y:S02]  /*1f250*/  IADD3 R15, PT, PT, R11.reuse, -R148, RZ ;  /* 0x800000940b0f7210 */ /* 0x040fe40007ffe0ff */
[----:B------:R-:W-:Y:S01]  /*1f260*/  IADD3 R17, PT, PT, R11, -R12, RZ ;  /* 0x8000000c0b117210 */ /* 0x000fe20007ffe0ff */
[----:B--2---:R-:W-:Y:S01]  /*1f270*/  FADD.FTZ R8, R8, R151 ;  /* 0x0000009708087221 */ /* 0x004fe20000010000 */
[----:B------:R-:W-:Y:S01]  /*1f280*/  IADD3 R12, PT, PT, -R12, R15, RZ ;  /* 0x0000000f0c0c7210 */ /* 0x000fe20007ffe1ff */
[----:B----4-:R-:W-:-:S03]  /*1f290*/  FADD.FTZ R7, R0, R153 ;  /* 0x0000009900077221 */ /* 0x010fc60000010000 */
[----:B------:R-:W2:Y:S04]  /*1f2a0*/  SHFL.BFLY PT, R3, R8, 0x1, 0x1f ;  /* 0x0c201f0008037f89 */ /* 0x000ea800000e0000 */
[----:B------:R-:W4:Y:S01]  /*1f2b0*/  SHFL.BFLY PT, R0, R7, 0x1, 0x1f ;  /* 0x0c201f0007007f89 */ /* 0x000f2200000e0000 */
[----:B-1----:R-:W-:-:S04]  /*1f2c0*/  ISETP.NE.AND P3, PT, R5, RZ, PT ;  /* 0x000000ff0500720c */ /* 0x002fc80003f65270 */
[----:B------:R-:W-:Y:S01]  /*1f2d0*/  ISETP.NE.OR P4, PT, R157, -0x1, !P3 ;  /* 0xffffffff9d00780c */ /* 0x000fe20005f85670 */
[----:B-----5:R-:W-:-:S08]  /*1f2e0*/  USHF.L.U32 UR6, UR6, 0x6, URZ ;  /* 0x0000000606067899 */ /* 0x020fd000080006ff */
[----:B------:R-:W1:Y:S01]  /*1f2f0*/  @!P3 LDC R10, c[0x0][0x3e0] ;  /* 0x0000f800ff0abb82 */ /* 0x000e620000000800 */
[----:B--2---:R-:W-:Y:S02]  /*1f300*/  FADD.FTZ R2, R8, R3 ;  /* 0x0000000308027221 */ /* 0x004fe40000010000 */
[----:B------:R-:W1:Y:S05]  /*1f310*/  S2R R8, SR_CTAID.Y ;  /* 0x0000000000087919 */ /* 0x000e6a0000002600 */
[----:B------:R-:W2:Y:S01]  /*1f320*/  @P3 LDC R18, c[0x0][0x454] ;  /* 0x00011500ff123b82 */ /* 0x000ea20000000800 */
[----:B------:R-:W5:Y:S01]  /*1f330*/  MUFU.RCP R4, R2 ;  /* 0x0000000200047308 */ /* 0x000f620000001000 */
[----:B------:R-:W-:Y:S01]  /*1f340*/  FSETP.NE.FTZ.AND P1, PT, R2, RZ, PT ;  /* 0x000000ff0200720b */ /* 0x000fe20003f35000 */
[----:B----4-:R-:W-:-:S05]  /*1f350*/  FADD.FTZ R0, R7, R0 ;  /* 0x0000000007007221 */ /* 0x010fca0000010000 */
[----:B------:R-:W-:Y:S01]  /*1f360*/  FSETP.NE.FTZ.AND P0, PT, R0, RZ, PT ;  /* 0x000000ff0000720b */ /* 0x000fe20003f15000 */
[----:B------:R-:W4:Y:S01]  /*1f370*/  MUFU.RCP R3, R0 ;  /* 0x0000000000037308 */ /* 0x000f220000001000 */
[----:B------:R-:W3:Y:S07]  /*1f380*/  @P2 LDC.64 R6, c[0x0][0x408] ;  /* 0x00010200ff062b82 */ /* 0x000eee0000000a00 */
[----:B------:R-:W-:Y:S01]  /*1f390*/  @P1 MUFU.LG2 R2, R2 ;  /* 0x0000000200021308 */ /* 0x000fe20000000c00 */
[----:B-----5:R-:W-:Y:S01]  /*1f3a0*/  FSEL R4, R4, 1, P1 ;  /* 0x3f80000004047808 */ /* 0x020fe20000800000 */
[----:B------:R-:W5:Y:S04]  /*1f3b0*/  @P1 LDC R16, c[0x0][0x458] ;  /* 0x00011600ff101b82 */ /* 0x000f680000000800 */
        /* <DEDUP_REMOVED lines=8> */
[----:B------:R-:W2:Y:S01]  /*1f440*/  @P0 LDC R14, c[0x0][0x458] ;  /* 0x00011600ff0e0b82 */ /* 0x000ea20000000800 */
[----:B----4-:R-:W-:Y:S01]  /*1f450*/  FSEL R3, R3, 1, P0 ;  /* 0x3f80000003037808 */ /* 0x010fe20000000000 */
[----:B------:R-:W4:Y:S01]  /*1f460*/  @P0 MUFU.LG2 R0, R0 ;  /* 0x0000000000000308 */ /* 0x000f220000000c00 */
[----:B------:R-:W-:Y:S01]  /*1f470*/  F2FP.F16.F32.PACK_AB R172, R173, R172 ;  /* 0x000000acadac723e */ /* 0x000fe200000000ff */
[----:B---3--:R-:W-:Y:S01]  /*1f480*/  @P2 IMAD.WIDE.U32 R22, R157, R6, RZ ;  /* 0x000000069d162225 */ /* 0x008fe200078e00ff */
[----:B------:R-:W-:-:S03]  /*1f490*/  F2FP.F16.F32.PACK_AB R168, R169, R168 ;  /* 0x000000a8a9a8723e */ /* 0x000fc600000000ff */
[C---:B------:R-:W-:Y:S01]  /*1f4a0*/  FMUL.FTZ R174, R3.reuse, R174 ;  /* 0x000000ae03ae7220 */ /* 0x040fe20000410000 */
[C---:B------:R-:W-:Y:S01]  /*1f4b0*/  FMUL.FTZ R175, R3.reuse, R175 ;  /* 0x000000af03af7220 */ /* 0x040fe20000410000 */
[----:B------:R-:W3:Y:S01]  /*1f4c0*/  @!P2 LDC.64 R4, c[0x0][0x400] ;  /* 0x00010000ff04ab82 */ /* 0x000ee20000000a00 */
[C---:B------:R-:W-:Y:S01]  /*1f4d0*/  FMUL.FTZ R170, R3.reuse, R170 ;  /* 0x000000aa03aa7220 */ /* 0x040fe20000410000 */
[C---:B------:R-:W-:Y:S01]  /*1f4e0*/  FMUL.FTZ R171, R3.reuse, R171 ;  /* 0x000000ab03ab7220 */ /* 0x040fe20000410000 */
[C---:B------:R-:W-:Y:S01]  /*1f4f0*/  FMUL.FTZ R166, R3.reuse, R166 ;  /* 0x000000a603a67220 */ /* 0x040fe20000410000 */
[C---:B------:R-:W-:Y:S01]  /*1f500*/  FMUL.FTZ R167, R3.reuse, R167 ;  /* 0x000000a703a77220 */ /* 0x040fe20000410000 */
[C---:B------:R-:W-:Y:S01]  /*1f510*/  FMUL.FTZ R162, R3.reuse, R162 ;  /* 0x000000a203a27220 */ /* 0x040fe20000410000 */
[----:B------:R-:W-:Y:S01]  /*1f520*/  FMUL.FTZ R3, R3, R163 ;  /* 0x000000a303037220 */ /* 0x000fe20000410000 */
[----:B------:R-:W-:Y:S01]  /*1f530*/  F2FP.F16.F32.PACK_AB R174, R175, R174 ;  /* 0x000000aeafae723e */ /* 0x000fe200000000ff */
[----:B------:R3:W-:Y:S01]  /*1f540*/  STS [R11], R172 ;  /* 0x000000ac0b007388 */ /* 0x0007e20000000800 */
[----:B------:R-:W-:Y:S01]  /*1f550*/  F2FP.F16.F32.PACK_AB R170, R171, R170 ;  /* 0x000000aaabaa723e */ /* 0x000fe200000000ff */
[----:B-1----:R-:W-:Y:S01]  /*1f560*/  @!P3 IMAD R10, R8, R10, R9 ;  /* 0x0000000a080ab224 */ /* 0x002fe200078e0209 */
[----:B------:R-:W-:Y:S01]  /*1f570*/  F2FP.F16.F32.PACK_AB R164, R165, R164 ;  /* 0x000000a4a5a4723e */ /* 0x000fe200000000ff */
[----:B------:R1:W-:Y:S01]  /*1f580*/  STS [R11+0x200], R174 ;  /* 0x000200ae0b007388 */ /* 0x0003e20000000800 */
[----:B------:R-:W-:Y:S01]  /*1f590*/  F2FP.F16.F32.PACK_AB R166, R167, R166 ;  /* 0x000000a6a7a6723e */ /* 0x000fe200000000ff */
[----:B----4-:R-:W-:Y:S01]  /*1f5a0*/  @P0 FMUL.FTZ R0, R0, 0.69314718246459960938 ;  /* 0x3f31721800000820 */ /* 0x010fe20000410000 */
[----:B------:R-:W-:Y:S01]  /*1f5b0*/  F2FP.F16.F32.PACK_AB R160, R161, R160 ;  /* 0x000000a0a1a0723e */ /* 0x000fe200000000ff */
[----:B------:R1:W-:Y:S01]  /*1f5c0*/  STS [R17+0x10], R168 ;  /* 0x000010a811007388 */ /* 0x0003e20000000800 */
[----:B------:R-:W-:Y:S01]  /*1f5d0*/  F2FP.F16.F32.PACK_AB R3, R3, R162 ;  /* 0x000000a20303723e */ /* 0x000fe200000000ff */
[----:B------:R-:W-:Y:S01]  /*1f5e0*/  @P1 FMUL.FTZ R2, R2, 0.69314718246459960938 ;  /* 0x3f31721802021820 */ /* 0x000fe20000410000 */
[----:B------:R-:W-:Y:S01]  /*1f5f0*/  MOV R6, 0x7f800000 ;  /* 0x7f80000000067802 */ /* 0x000fe20000000f00 */
[----:B------:R1:W-:Y:S01]  /*1f600*/  STS [R17+0x210], R170 ;  /* 0x000210aa11007388 */ /* 0x0003e20000000800 */
[----:B--2---:R-:W-:Y:S01]  /*1f610*/  @P0 FFMA.FTZ R6, R129, R14, R0 ;  /* 0x0000000e81060223 */ /* 0x004fe20000010000 */
[----:B------:R-:W-:Y:S01]  /*1f620*/  SHF.R.U32.HI R0, RZ, 0x2, R149 ;  /* 0x00000002ff007819 */ /* 0x000fe20000011695 */
[C---:B---3--:R-:W-:Y:S01]  /*1f630*/  @!P2 IMAD.WIDE.U32 R20, R8.reuse, R4, RZ ;  /* 0x000000040814a225 */ /* 0x048fe200078e00ff */
[----:B------:R1:W-:Y:S03]  /*1f640*/  STS [R15+0x20], R164 ;  /* 0x000020a40f007388 */ /* 0x0003e60000000800 */
[C---:B------:R-:W-:Y:S01]  /*1f650*/  @!P2 IMAD R5, R8.reuse, R5, R21 ;  /* 0x000000050805a224 */ /* 0x040fe200078e0215 */
[----:B------:R1:W-:Y:S01]  /*1f660*/  STS [R15+0x220], R166 ;  /* 0x000220a60f007388 */ /* 0x0003e20000000800 */
[----:B------:R-:W-:Y:S01]  /*1f670*/  @P2 IMAD R5, R157, R7, R23 ;  /* 0x000000079d052224 */ /* 0x000fe200078e0217 */
[----:B------:R-:W-:Y:S01]  /*1f680*/  MOV R7, 0x7f800000 ;  /* 0x7f80000000077802 */ /* 0x000fe20000000f00 */
[-C--:B------:R-:W-:Y:S01]  /*1f690*/  @!P4 IMAD R157, R8, R13.reuse, RZ ;  /* 0x0000000d089dc224 */ /* 0x080fe200078e02ff */
[----:B------:R1:W-:Y:S01]  /*1f6a0*/  STS [R12+0x30], R160 ;  /* 0x000030a00c007388 */ /* 0x0003e20000000800 */
[----:B------:R-:W-:-:S02]  /*1f6b0*/  @!P3 IMAD R4, R10, R13, RZ ;  /* 0x0000000d0a04b224 */ /* 0x000fc400078e02ff */
[----:B-----5:R-:W-:Y:S01]  /*1f6c0*/  @P1 FFMA.FTZ R7, R131, R16, R2 ;  /* 0x0000001083071223 */ /* 0x020fe20000010002 */
[----:B------:R-:W-:Y:S01]  /*1f6d0*/  @P3 IMAD R4, R9, R18, R157 ;  /* 0x0000001209043224 */ /* 0x000fe200078e029d */
[----:B------:R1:W-:Y:S01]  /*1f6e0*/  STS [R12+0x230], R3 ;  /* 0x000230030c007388 */ /* 0x0003e20000000800 */
[----:B------:R-:W-:Y:S06]  /*1f6f0*/  BAR.SYNC.DEFER_BLOCKING 0x0 ;  /* 0x0000000000007b1d */ /* 0x000fec0000010000 */
[----:B------:R-:W-:Y:S05]  /*1f700*/  @P5 BRA `(.L_x_2034) ;  /* 0x0000000000385947 */ /* 0x000fea0003800000 */
[----:B------:R-:W2:Y:S01]  /*1f710*/  LDCU.64 UR4, c[0x0][0x420] ;  /* 0x00008400ff0477ac */ /* 0x000ea20008000a00 */
[----:B-1----:R-:W-:Y:S01]  /*1f720*/  LOP3.LUT R3, R190, 0x30, RZ, 0xc0, !PT ;  /* 0x00000030be037812 */ /* 0x002fe200078ec0ff */
        /* <DEDUP_REMOVED lines=12> */
.L_x_2034:
[----:B------:R-:W-:Y:S05]  /*1f7f0*/  BSYNC.RECONVERGENT B0 ;  /* 0x0000000000007941 */ /* 0x000fea0003800200 */
.L_x_2033:
[----:B------:R-:W3:Y:S01]  /*1f800*/  LDCU UR4, c[0x0][0x440] ;  /* 0x00008800ff0477ac */ /* 0x000ee20008000800 */
[----:B-12---:R-:W1:Y:S01]  /*1f810*/  LDC.64 R2, c[0x0][0x408] ;  /* 0x00010200ff027b82 */ /* 0x006e620000000a00 */
[----:B------:R-:W-:Y:S01]  /*1f820*/  VIADD R11, R158, -UR6 ;  /* 0x800000069e0b7c36 */ /* 0x000fe20008000000 */
[----:B------:R-:W-:Y:S01]  /*1f830*/  @P2 MOV R20, R22 ;  /* 0x0000001600142202 */ /* 0x000fe20000000f00 */
[----:B------:R-:W-:Y:S01]  /*1f840*/  IMAD.MOV.U32 R193, RZ, RZ, RZ ;  /* 0x000000ffffc17224 */ /* 0x000fe200078e00ff */
[----:B------:R-:W2:Y:S01]  /*1f850*/  LDS.128 R12, [R191] ;  /* 0x00000000bf0c7984 */ /* 0x000ea20000000c00 */
[----:B---3--:R-:W-:Y:S01]  /*1f860*/  ISETP.GE.AND P1, PT, R192, UR4, PT ;  /* 0x00000004c0007c0c */ /* 0x008fe2000bf26270 */
[----:B------:R-:W3:Y:S03]  /*1f870*/  LDCU.64 UR4, c[0x0][0x410] ;  /* 0x00008200ff0477ac */ /* 0x000ee60008000a00 */
[----:B------:R-:W-:Y:S01]  /*1f880*/  ISETP.GE.OR P0, PT, R0, R11, P1 ;  /* 0x0000000b0000720c */ /* 0x000fe20000f06670 */
[----:B-1----:R-:W-:-:S04]  /*1f890*/  IMAD.WIDE.U32 R6, R2, UR6, R192 ;  /* 0x0000000602067c25 */ /* 0x002fc8000f8e00c0 */
[----:B------:R-:W-:Y:S01]  /*1f8a0*/  IMAD R4, R3, UR6, R7 ;  /* 0x0000000603047c24 */ /* 0x000fe2000f8e0207 */
[----:B------:R-:W-:-:S07]  /*1f8b0*/  IADD3 R16, P2, PT, R20, R6, RZ ;  /* 0x0000000614107210 */ /* 0x000fce0007f5e0ff */
[----:B------:R-:W1:Y:S01]  /*1f8c0*/  @!P0 LDC.64 R6, c[0x0][0x3f0] ;  /* 0x0000fc00ff068b82 */ /* 0x000e620000000a00 */
[----:B------:R-:W-:Y:S01]  /*1f8d0*/  IMAD.X R17, R5, 0x1, R4, P2 ;  /* 0x0000000105117824 */ /* 0x000fe200010e0604 */
[----:B------:R-:W-:Y:S01]  /*1f8e0*/  IADD3 R4, PT, PT, R0, 0x20, RZ ;  /* 0x0000002000047810 */ /* 0x000fe20007ffe0ff */
[----:B---3--:R-:W-:-:S03]  /*1f8f0*/  IMAD.WIDE.U32 R16, R9, UR4, R16 ;  /* 0x0000000409107c25 */ /* 0x008fc6000f8e0010 */
[----:B------:R-:W-:Y:S01]  /*1f900*/  ISETP.GE.OR P1, PT, R4, R11, P1 ;  /* 0x0000000b0400720c */ /* 0x000fe20000f26670 */
[----:B------:R-:W-:Y:S01]  /*1f910*/  IMAD R19, R9, UR5, R17 ;  /* 0x0000000509137c24 */ /* 0x000fe2000f8e0211 */
[----:B------:R-:W-:-:S05]  /*1f920*/  @!P0 MOV R18, R16 ;  /* 0x0000001000128202 */ /* 0x000fca0000000f00 */
[----:B------:R-:W-:-:S04]  /*1f930*/  @!P0 IMAD.WIDE.U32 R20, R0, R2, R18 ;  /* 0x0000000200148225 */ /* 0x000fc800078e0012 */
[----:B------:R-:W-:Y:S01]  /*1f940*/  @!P0 IMAD R8, R0, R3, R21 ;  /* 0x0000000300088224 */ /* 0x000fe200078e0215 */
[----:B-1----:R-:W-:-:S04]  /*1f950*/  @!P0 LEA R10, P2, R20, R6, 0x1 ;  /* 0x00000006140a8211 */ /* 0x002fc800078408ff */
[----:B------:R-:W-:Y:S02]  /*1f960*/  @!P0 LEA.HI.X R11, R20, R7, R8, 0x1, P2 ;  /* 0x00000007140b8211 */ /* 0x000fe400010f0c08 */
[----:B------:R1:W3:Y:S04]  /*1f970*/  LDS.128 R4, [R191+0x800] ;  /* 0x00080000bf047984 */ /* 0x0002e80000000c00 */
[----:B--2---:R1:W-:Y:S01]  /*1f980*/  @!P0 STG.E.128 desc[UR14][R10.64], R12 ;  /* 0x0000000c0a008986 */ /* 0x0043e2000c101d0e */
[----:B------:R-:W-:Y:S05]  /*1f990*/  @P1 EXIT ;  /* 0x000000000000194d */ /* 0x000fea0003800000 */
[----:B------:R-:W2:Y:S01]  /*1f9a0*/  LDCU.64 UR4, c[0x0][0x3f0] ;  /* 0x00007e00ff0477ac */ /* 0x000ea20008000a00 */
[----:B------:R-:W-:Y:S02]  /*1f9b0*/  IADD3 R9, P0, PT, R0, 0x20, RZ ;  /* 0x0000002000097810 */ /* 0x000fe40007f1e0ff */
[----:B------:R-:W-:Y:S02]  /*1f9c0*/  MOV R17, R19 ;  /* 0x0000001300117202 */ /* 0x000fe40000000f00 */
[----:B-1----:R-:W-:Y:S01]  /*1f9d0*/  IADD3.X R11, PT, PT, RZ, RZ, RZ, P0, !PT ;  /* 0x000000ffff0b7210 */ /* 0x002fe200007fe4ff */
        /* <DEDUP_REMOVED lines=8> */
.L_x_2035:
        /* <DEDUP_REMOVED lines=10> */
.L_x_4893:


//--------------------- .text._ZN5flash24flash_fwd_splitkv_kernelI23Flash_fwd_kernel_traitsILi32ELi64ELi256ELi4ELb0ELb0EN7cutlass6half_tE19Flash_kernel_traitsILi32ELi64ELi256ELi4ES3_EELb1ELb0ELb0ELb0ELb1ELb0ELb1ELb0EEEvNS_16Flash_fwd_paramsE --------------------------
	.section	.text._ZN5flash24flash_fwd_splitkv_kernelI23Flash_fwd_kernel_traitsILi32ELi64ELi256ELi4ELb0ELb0EN7cutlass6half_tE19Flash_kernel_traitsILi32ELi64ELi256ELi4ES3_EELb1ELb0ELb0ELb0ELb1ELb0ELb1ELb0EEEvNS_16Flash_fwd_paramsE,"ax",@progbits
	.align	128
        .global         _ZN5flash24flash_fwd_splitkv_kernelI23Flash_fwd_kernel_traitsILi32ELi64ELi256ELi4ELb0ELb0EN7cutlass6half_tE19Flash_kernel_traitsILi32ELi64ELi256ELi4ES3_EELb1ELb0ELb0ELb0ELb1ELb0ELb1ELb0EEEvNS_16Flash_fwd_paramsE
        .type           _ZN5flash24flash_fwd_splitkv_kernelI23Flash_fwd_kernel_traitsILi32ELi64ELi256ELi4ELb0ELb0EN7cutlass6half_tE19Flash_kernel_traitsILi32ELi64ELi256ELi4ES3_EELb1ELb0ELb0ELb0ELb1ELb0ELb1ELb0EEEvNS_16Flash_fwd_paramsE,@function
        .size           _ZN5flash24flash_fwd_splitkv_kernelI23Flash_fwd_kernel_traitsILi32ELi64ELi256ELi4ELb0ELb0EN7cutlass6half_tE19Flash_kernel_traitsILi32ELi64ELi256ELi4ES3_EELb1ELb0ELb0ELb0ELb1ELb0ELb1ELb0EEEvNS_16Flash_fwd_paramsE,(.L_x_4894 - _ZN5flash24flash_fwd_splitkv_kernelI23Flash_fwd_kernel_traitsILi32ELi64ELi256ELi4ELb0ELb0EN7cutlass6half_tE19Flash_kernel_traitsILi32ELi64ELi256ELi4ES3_EELb1ELb0ELb0ELb0ELb1ELb0ELb1ELb0EEEvNS_16Flash_fwd_paramsE)
        .other          _ZN5flash24flash_fwd_splitkv_kernelI23Flash_fwd_kernel_traitsILi32ELi64ELi256ELi4ELb0ELb0EN7cutlass6half_tE19Flash_kernel_traitsILi32ELi64ELi256ELi4ES3_EELb1ELb0ELb0ELb0ELb1ELb0ELb1ELb0EEEvNS_16Flash_fwd_paramsE,@"STO_CUDA_ENTRY STV_DEFAULT"
_ZN5flash24flash_fwd_splitkv_kernelI23Flash_fwd_kernel_traitsILi32ELi64ELi256ELi4ELb0ELb0EN7cutlass6half_tE19Flash_kernel_traitsILi32ELi64ELi256ELi4ES3_EELb1ELb0ELb0ELb0ELb1ELb0ELb1ELb0EEEvNS_16Flash_fwd_paramsE:
.text._ZN5flash24flash_fwd_splitkv_kernelI23Flash_fwd_kernel_traitsILi32ELi64ELi256ELi4ELb0ELb0EN7cutlass6half_tE19Flash_kernel_traitsILi32ELi64ELi256ELi4ES3_EELb1ELb0ELb0ELb0ELb1ELb0ELb1ELb0EEEvNS_16Flash_fwd_paramsE:
        /* <DEDUP_REMOVED lines=26> */
[-C--:B------:R-:W-:Y:S02]  /*01a0*/  ISETP.GE.U32.AND P2, PT, R0, R3.reuse, PT ;  /* 0x000000030000720c */ /* 0x080fe40003f46070 */
[----:B------:R-:W-:Y:S02]  /*01b0*/  ISETP.NE.AND.EX P0, PT, R5, RZ, PT, P0 ;  /* 0x000000ff0500720c */ /* 0x000fe40003f05300 */
[----:B------:R-:W1:Y:S01]  /*01c0*/  LDC.64 R4, c[0x0][0x468] ;  /* 0x00011a00ff047b82 */ /* 0x000e620000000a00 */
[----:B------:R-:W2:Y:S08]  /*01d0*/  LDCU.U8 UR6, c[0x0][0x532] ;  /* 0x0000a640ff0677ac */ /* 0x000eb00008000000 */
[----:B------:R-:W-:Y:S01]  /*01e0*/  @P2 VIADD R224, R224, 0x1 ;  /* 0x00000001e0e02836 */ /* 0x000fe20000000000 */
[----:B------:R-:W-:-:S05]  /*01f0*/  @!P1 LOP3.LUT R224, RZ, R3, RZ, 0x33, !PT ;  /* 0x00000003ffe09212 */ /* 0x000fca00078e33ff */
[----:B---3--:R-:W-:Y:S01]  /*0200*/  IMAD.WIDE.U32 R6, R224, 0x4, R6 ;  /* 0x00000004e0067825 */ /* 0x008fe200078e0006 */
[----:B--2---:R-:W-:-:S04]  /*0210*/  ISETP.NE.AND P5, PT, RZ, UR6, PT ;  /* 0x00000006ff007c0c */ /* 0x004fc8000bfa5270 */
[----:B------:R-:W5:Y:S01]  /*0220*/  @P0 LDG.E R8, desc[UR16][R6.64] ;  /* 0x0000001006080981 */ /* 0x000f62000c1e1900 */
[----:B-1----:R-:W-:-:S03]  /*0230*/  ISETP.EQ.U32.AND P6, PT, R4, RZ, PT ;  /* 0x000000ff0400720c */ /* 0x002fc60003fc2070 */
[----:B------:R1:W5:Y:S01]  /*0240*/  @P4 LDG.E R9, desc[UR16][R6.64+0x4] ;  /* 0x0000041006094981 */ /* 0x000362000c1e1900 */
[----:B------:R-:W-:Y:S01]  /*0250*/  IMAD.MOV.U32 R2, RZ, RZ, -0x1 ;  /* 0xffffffffff027424 */ /* 0x000fe200078e00ff */
[----:B------:R-:W-:Y:S02]  /*0260*/  ISETP.NE.U32.AND P2, PT, R4, RZ, PT ;  /* 0x000000ff0400720c */ /* 0x000fe40003f45070 */
[C---:B------:R-:W-:Y:S01]  /*0270*/  ISETP.EQ.OR.EX P6, PT, R5.reuse, RZ, !P5, P6 ;  /* 0x000000ff0500720c */ /* 0x040fe20006fc2760 */
[----:B------:R-:W2:Y:S01]  /*0280*/  S2R R24, SR_CTAID.X ;  /* 0x0000000000187919 */ /* 0x000ea20000002500 */
[----:B------:R-:W-:Y:S02]  /*0290*/  ISETP.NE.AND.EX P2, PT, R5, RZ, PT, P2 ;  /* 0x000000ff0500720c */ /* 0x000fe40003f45320 */
[----:B----4-:R-:W-:-:S04]  /*02a0*/  ISETP.NE.U32.AND P3, PT, RZ, UR4, PT ;  /* 0x00000004ff007c0c */ /* 0x010fc8000bf65070 */
[----:B------:R-:W-:-:S07]  /*02b0*/  ISETP.NE.AND.EX P3, PT, RZ, UR5, PT, P3 ;  /* 0x00000005ff007c0c */ /* 0x000fce000bf65330 */
[----:B------:R-:W3:Y:S01]  /*02c0*/  @!P2 LDC R11, c[0x0][0x438] ;  /* 0x00010e00ff0bab82 */ /* 0x000ee20000000800 */
[----:B-1----:R-:W-:Y:S01]  /*02d0*/  IMAD.SHL.U32 R7, R224, 0x4, RZ ;  /* 0x00000004e0077824 */ /* 0x002fe200078e00ff */
[----:B------:R-:W-:-:S04]  /*02e0*/  SHF.R.U32.HI R6, RZ, 0x1e, R224 ;  /* 0x0000001eff067819 */ /* 0x000fc800000116e0 */
[C---:B------:R-:W-:Y:S02]  /*02f0*/  IADD3 R12, P1, PT, R7.reuse, R4, RZ ;  /* 0x00000004070c7210 */ /* 0x040fe40007f3e0ff */
[----:B------:R-:W-:-:S03]  /*0300*/  @P3 IADD3 R4, P0, PT, R7, UR4, RZ ;  /* 0x0000000407043c10 */ /* 0x000fc6000ff1e0ff */
[C---:B------:R-:W-:Y:S01]  /*0310*/  IMAD.X R13, R6.reuse, 0x1, R5, P1 ;  /* 0x00000001060d7824 */ /* 0x040fe200008e0605 */
[----:B------:R-:W-:-:S04]  /*0320*/  @P3 IADD3.X R5, PT, PT, R6, UR5, RZ, P0, !PT ;  /* 0x0000000506053c10 */ /* 0x000fc800087fe4ff */
[----:B------:R1:W5:Y:S01]  /*0330*/  @!P6 LDG.E R2, desc[UR16][R12.64] ;  /* 0x000000100c02e981 */ /* 0x000362000c1e1900 */
[----:B--2---:R-:W-:Y:S05]  /*0340*/  @!P2 BRA `(.L_x_2036) ;  /* 0x00000000000ca947 */ /* 0x004fea0003800000 */
[----:B---3--:R-:W2:Y:S02]  /*0350*/  @P5 LDG.E R11, desc[UR16][R12.64+0x4] ;  /* 0x000004100c0b5981 */ /* 0x008ea4000c1e1900 */
[----:B--2--5:R-:W-:-:S06]  /*0360*/  @P5 IADD3 R11, PT, PT, R11, -R2, RZ ;  /* 0x800000020b0b5210 */ /* 0x024fcc0007ffe0ff */
[----:B------:R2:W5:Y:S02]  /*0370*/  @!P5 LDG.E R11, desc[UR16][R12.64] ;  /* 0x000000100c0bd981 */ /* 0x000564000c1e1900 */
.L_x_2036:
[----:B------:R-:W-:Y:S01]  /*0380*/  IMAD.MOV.U32 R0, RZ, RZ, RZ ;  /* 0x000000ffff007224 */ /* 0x000fe200078e00ff */
[----:B------:R-:W4:Y:S05]  /*0390*/  LDCU.64 UR4, c[0x0][0x478] ;  /* 0x00008f00ff0477ac */ /* 0x000f2a0008000a00 */
[----:B------:R-:W5:Y:S01]  /*03a0*/  @P3 LDG.E R0, desc[UR16][R4.64] ;  /* 0x0000001004003981 */ /* 0x000f62000c1e1900 */
[----:B----4-:R-:W-:-:S04]  /*03b0*/  ISETP.NE.U32.AND P0, PT, RZ, UR4, PT ;  /* 0x00000004ff007c0c */ /* 0x010fc8000bf05070 */
[----:B------:R-:W-:-:S13]  /*03c0*/  ISETP.NE.AND.EX P0, PT, RZ, UR5, PT, P0 ;  /* 0x00000005ff007c0c */ /* 0x000fda000bf05300 */
[----:B------:R-:W-:-:S04]  /*03d0*/  @P0 IADD3 R198, P1, PT, R7, UR4, RZ ;  /* 0x0000000407c60c10 */ /* 0x000fc8000ff3e0ff */
[----:B------:R-:W-:-:S05]  /*03e0*/  @P0 IADD3.X R199, PT, PT, R6, UR5, RZ, P1, !PT ;  /* 0x0000000506c70c10 */ /* 0x000fca0008ffe4ff */
[----:B------:R4:W5:Y:S01]  /*03f0*/  @P0 LDG.E R198, desc[UR16][R198.64] ;  /* 0x00000010c6c60981 */ /* 0x000962000c1e1900 */
[----:B------:R-:W-:Y:S01]  /*0400*/  IMAD.SHL.U32 R223, R24, 0x40, RZ ;  /* 0x0000004018df7824 */ /* 0x000fe200078e00ff */
[----:B----4-:R-:W4:Y:S01]  /*0410*/  @!P4 LDC R199, c[0x0][0x434] ;  /* 0x00010d00ffc7cb82 */ /* 0x010f220000000800 */
[----:B-----5:R-:W-:-:S05]  /*0420*/  @P4 IMAD.IADD R199, R9, 0x1, -R8 ;  /* 0x0000000109c74824 */ /* 0x020fca00078e0a08 */
[----:B----4-:R-:W-:-:S13]  /*0430*/  ISETP.GT.AND P1, PT, R199, R223, PT ;  /* 0x000000dfc700720c */ /* 0x010fda0003f24270 */
[----:B------:R-:W-:Y:S05]  /*0440*/  @!P1 EXIT ;  /* 0x000000000000994d */ /* 0x000fea0003800000 */
[----:B------:R-:W1:Y:S01]  /*0450*/  LDC R9, c[0x0][0x374] ;  /* 0x0000dd00ff097b82 */ /* 0x000e620000000800 */
[----:B------:R-:W4:Y:S01]  /*0460*/  LDCU UR14, c[0x0][0x508] ;  /* 0x0000a100ff0e77ac */ /* 0x000f220008000800 */
[----:B------:R-:W-:Y:S01]  /*0470*/  @P0 IMAD.IADD R198, R198, 0x1, -R0 ;  /* 0x00000001c6c60824 */ /* 0x000fe200078e0a00 */
[----:B------:R-:W1:Y:S05]  /*0480*/  S2R R220, SR_TID.X ;  /* 0x0000000000dc7919 */ /* 0x000e6a0000002100 */
[----:B------:R-:W5:Y:S01]  /*0490*/  LDC R4, c[0x0][0x438] ;  /* 0x00010e00ff047b82 */ /* 0x000f620000000800 */
[-C--:B-12---:R-:W-:Y:S02]  /*04a0*/  IABS R12, R9.reuse ;  /* 0x00000009000c7213 */ /* 0x086fe40000000000 */
        /* <DEDUP_REMOVED lines=21> */
[----:B------:R-:W2:Y:S03]  /*0600*/  @!P0 LDC R13, c[0x0][0x43c] ;  /* 0x00010f00ff0d8b82 */ /* 0x000ea60000000800 */
        /* <DEDUP_REMOVED lines=8> */
[----:B------:R-:W-:-:S02]  /*0690*/  ISETP.GE.U32.AND P4, PT, R14, R12, PT ;  /* 0x0000000c0e00720c */ /* 0x000fc40003f86070 */
[----:B--2---:R-:W-:Y:S01]  /*06a0*/  @!P0 SEL R13, R13, RZ, P3 ;  /* 0x000000ff0d0d8207 */ /* 0x004fe20001800000 */
[----:B------:R-:W-:-:S03]  /*06b0*/  IMAD R5, R5, 0x40, -R199 ;  /* 0x0000004005057824 */ /* 0x000fc600078e0ac7 */
[----:B---3--:R-:W-:-:S05]  /*06c0*/  @!P0 IADD3 R198, PT, PT, R13, R11, -R0 ;  /* 0x0000000b0dc68210 */ /* 0x008fca0007ffe800 */
[----:B------:R-:W-:Y:S02]  /*06d0*/  VIADD R12, R198, 0xff ;  /* 0x000000ffc60c7836 */ /* 0x000fe40000000000 */
[----:B------:R-:W-:-:S03]  /*06e0*/  @P4 VIADD R10, R10, 0x1 ;  /* 0x000000010a0a4836 */ /* 0x000fc60000000000 */
[----:B----4-:R-:W-:Y:S01]  /*06f0*/  IADD3 R5, PT, PT, R12, UR14, R5 ;  /* 0x0000000e0c057c10 */ /* 0x010fe2000fffe005 */
        /* <DEDUP_REMOVED lines=14> */
[----:B------:R-:W-:Y:S05]  /*07e0*/  @!P0 BRA `(.L_x_2037) ;  /* 0x0000000000b08947 */ /* 0x000fea0003800000 */
[----:B------:R-:W1:Y:S01]  /*07f0*/  LDC.64 R6, c[0x0][0x430] ;  /* 0x00010c00ff067b82 */ /* 0x000e620000000a00 */
[----:B------:R-:W2:Y:S01]  /*0800*/  LDCU UR4, c[0x0][0x44c] ;  /* 0x00008980ff0477ac */ /* 0x000ea20008000800 */
[----:B------:R-:W-:Y:S01]  /*0810*/  IMAD.IADD R199, R199, 0x1, -R223 ;  /* 0x00000001c7c77824 */ /* 0x000fe200078e0adf */
[----:B------:R-:W-:Y:S01]  /*0820*/  SHF.R.U32.HI R5, RZ, 0x3, R220 ;  /* 0x00000003ff057819 */ /* 0x000fe200000116dc */
[----:B------:R-:W3:Y:S03]  /*0830*/  LDCU.64 UR6, c[0x0][0x3f8] ;  /* 0x00007f00ff0677ac */ /* 0x000ee60008000a00 */
[C---:B------:R-:W-:Y:S01]  /*0840*/  ISETP.GE.AND P1, PT, R5.reuse, R199, PT ;  /* 0x000000c70500720c */ /* 0x040fe20003f26270 */
[----:B-1----:R-:W-:Y:S02]  /*0850*/  IMAD R6, R4, R6, R224 ;  /* 0x0000000604067224 */ /* 0x002fe400078e02e0 */
[----:B------:R-:W-:-:S02]  /*0860*/  VIADD R4, R5, 0x10 ;  /* 0x0000001005047836 */ /* 0x000fc40000000000 */
[----:B------:R-:W-:Y:S02]  /*0870*/  IMAD R6, R6, R3, R16 ;  /* 0x0000000306067224 */ /* 0x000fe400078e0210 */
[----:B------:R-:W-:Y:S01]  /*0880*/  VIADD R3, R5, 0x20 ;  /* 0x0000002005037836 */ /* 0x000fe20000000000 */
[----:B------:R-:W-:Y:S01]  /*0890*/  ISETP.GE.AND P3, PT, R4, R199, PT ;  /* 0x000000c70400720c */ /* 0x000fe20003f66270 */
[----:B------:R-:W-:-:S03]  /*08a0*/  IMAD R7, R6, R7, R223 ;  /* 0x0000000706077224 */ /* 0x000fc600078e02df */
[----:B------:R-:W-:Y:S01]  /*08b0*/  ISETP.GE.AND P2, PT, R3, R199, PT ;  /* 0x000000c70300720c */ /* 0x000fe20003f46270 */
[----:B--2---:R-:W-:Y:S01]  /*08c0*/  IMAD R0, R7, UR4, RZ ;  /* 0x0000000407007c24 */ /* 0x004fe2000f8e02ff */
[----:B------:R-:W1:Y:S04]  /*08d0*/  LDCU.64 UR4, c[0x0][0x428] ;  /* 0x00008500ff0477ac */ /* 0x000e680008000a00 */
[C---:B------:R-:W-:Y:S02]  /*08e0*/  LEA R2, P0, R220.reuse, R0, 0x2 ;  /* 0x00000000dc027211 */ /* 0x040fe400078010ff */
[----:B------:R-:W-:Y:S02]  /*08f0*/  LOP3.LUT P6, R220, R220, 0x7, RZ, 0xc0, !PT ;  /* 0x00000007dcdc7812 */ /* 0x000fe400078cc0ff */
[----:B------:R-:W-:-:S02]  /*0900*/  LEA.HI.X.SX32 R0, R0, RZ, 0x1, P0 ;  /* 0x000000ff00007211 */ /* 0x000fc400000f0eff */
[C---:B---3--:R-:W-:Y:S02]  /*0910*/  LEA R8, P0, R2.reuse, UR6, 0x2 ;  /* 0x0000000602087c11 */ /* 0x048fe4000f8010ff */
[CC--:B------:R-:W-:Y:S02]  /*0920*/  ISETP.GE.OR P6, PT, R5.reuse, R199.reuse, P6 ;  /* 0x000000c70500720c */ /* 0x0c0fe400037c6670 */
[----:B------:R-:W-:Y:S01]  /*0930*/  LEA.HI.X R9, R2, UR7, R0, 0x2, P0 ;  /* 0x0000000702097c11 */ /* 0x000fe200080f1400 */
[----:B------:R-:W-:Y:S01]  /*0940*/  VIADD R0, R5, 0x30 ;  /* 0x0000003005007836 */ /* 0x000fe20000000000 */
[C---:B------:R-:W-:Y:S02]  /*0950*/  ISETP.NE.OR P5, PT, R220.reuse, RZ, P3 ;  /* 0x000000ffdc00720c */ /* 0x040fe40001fa5670 */
[----:B------:R-:W-:Y:S01]  /*0960*/  ISETP.NE.OR P4, PT, R220, RZ, P2 ;  /* 0x000000ffdc00720c */ /* 0x000fe20001785670 */
[----:B------:R2:W-:Y:S01]  /*0970*/  @!P1 STG.E.128 desc[UR16][R8.64], RZ ;  /* 0x000000ff08009986 */ /* 0x0005e2000c101d10 */
[----:B------:R-:W-:-:S02]  /*0980*/  ISETP.GE.AND P1, PT, R0, R199, PT ;  /* 0x000000c70000720c */ /* 0x000fc40003f26270 */
[C---:B------:R-:W-:Y:S01]  /*0990*/  IADD3 R5, P0, PT, R7.reuse, R5, RZ ;  /* 0x0000000507057210 */ /* 0x040fe20007f1e0ff */
[----:B------:R2:W-:Y:S02]  /*09a0*/  @!P3 STG.E.128 desc[UR16][R8.64+0x800], RZ ;  /* 0x000800ff0800b986 */ /* 0x0005e4000c101d10 */
[----:B------:R-:W-:Y:S01]  /*09b0*/  @!P6 IMAD.MOV.U32 R3, RZ, RZ, -0x800000 ;  /* 0xff800000ff03e424 */ /* 0x000fe200078e00ff */
[----:B------:R-:W-:Y:S01]  /*09c0*/  LEA.HI.X.SX32 R7, R7, RZ, 0x1, P0 ;  /* 0x000000ff07077211 */ /* 0x000fe200000f0eff */
[----:B------:R2:W-:Y:S01]  /*09d0*/  @!P2 STG.E.128 desc[UR16][R8.64+0x1000], RZ ;  /* 0x001000ff0800a986 */ /* 0x0005e2000c101d10 */
[C---:B-1----:R-:W-:Y:S01]  /*09e0*/  LEA R4, P0, R5.reuse, UR4, 0x2 ;  /* 0x0000000405047c11 */ /* 0x042fe2000f8010ff */
[----:B------:R-:W-:Y:S02]  /*09f0*/  @!P5 IMAD.MOV.U32 R2, RZ, RZ, -0x800000 ;  /* 0xff800000ff02d424 */ /* 0x000fe400078e00ff */
[----:B------:R-:W-:Y:S01]  /*0a00*/  @!P4 IMAD.MOV.U32 R0, RZ, RZ, -0x800000 ;  /* 0xff800000ff00c424 */ /* 0x000fe200078e00ff */
[----:B------:R-:W-:Y:S01]  /*0a10*/  LEA.HI.X R5, R5, UR5, R7, 0x2, P0 ;  /* 0x0000000505057c11 */ /* 0x000fe200080f1407 */
[----:B------:R2:W-:Y:S01]  /*0a20*/  @!P1 STG.E.128 desc[UR16][R8.64+0x1800], RZ ;  /* 0x001800ff08009986 */ /* 0x0005e2000c101d10 */
[----:B------:R-:W-:-:S03]  /*0a30*/  ISETP.NE.OR P1, PT, R220, RZ, P1 ;  /* 0x000000ffdc00720c */ /* 0x000fc60000f25670 */
[----:B------:R2:W-:Y:S04]  /*0a40*/  @!P5 STG.E desc[UR16][R4.64+0x40], R2 ;  /* 0x000040020400d986 */ /* 0x0005e8000c101910 */
[----:B------:R2:W-:Y:S04]  /*0a50*/  @!P4 STG.E desc[UR16][R4.64+0x80], R0 ;  /* 0x000080000400c986 */ /* 0x0005e8000c101910 */
[----:B------:R2:W-:Y:S02]  /*0a60*/  @!P6 STG.E desc[UR16][R4.64], R3 ;  /* 0x000000030400e986 */ /* 0x0005e4000c101910 */
[----:B------:R-:W-:Y:S05]  /*0a70*/  @P1 EXIT ;  /* 0x000000000000194d */ /* 0x000fea0003800000 */
[----:B--2---:R-:W-:-:S05]  /*0a80*/  MOV R0, 0xff800000 ;  /* 0xff80000000007802 */ /* 0x004fca0000000f00 */
[----:B------:R-:W-:Y:S01]  /*0a90*/  STG.E desc[UR16][R4.64+0xc0], R0 ;  /* 0x0000c00004007986 */ /* 0x000fe2000c101910 */
[----:B------:R-:W-:Y:S05]  /*0aa0*/  EXIT ;  /* 0x000000000000794d */ /* 0x000fea0003800000 */
.L_x_2037:
[----:B------:R-:W1:Y:S01]  /*0ab0*/  LDCU.64 UR4, c[0x0][0x4d8] ;  /* 0x00009b00ff0477ac */ /* 0x000e620008000a00 */
[----:B------:R-:W-:Y:S01]  /*0ac0*/  MOV R3, R224 ;  /* 0x000000e000037202 */ /* 0x000fe20000000f00 */
[----:B-1----:R-:W-:-:S04]  /*0ad0*/  UISETP.NE.U32.AND UP0, UPT, UR4, URZ, UPT ;  /* 0x000000ff0400728c */ /* 0x002fc8000bf05070 */
[----:B------:R-:W-:-:S09]  /*0ae0*/  UISETP.NE.AND.EX UP0, UPT, UR5, URZ, UPT, UP0 ;  /* 0x000000ff0500728c */ /* 0x000fd2000bf05300 */
[----:B------:R-:W-:Y:S05]  /*0af0*/  BRA.U !UP0, `(.L_x_2038) ;  /* 0x00000001080c7547 */ /* 0x000fea000b800000 */
[----:B------:R-:W-:-:S04]  /*0b00*/  IADD3 R4, P0, PT, R7, UR4, RZ ;  /* 0x0000000407047c10 */ /* 0x000fc8000ff1e0ff */
[----:B------:R-:W-:-:S05]  /*0b10*/  IADD3.X R5, PT, PT, R6, UR5, RZ, P0, !PT ;  /* 0x0000000506057c10 */ /* 0x000fca00087fe4ff */
[----:B------:R1:W5:Y:S04]  /*0b20*/  LDG.E R3, desc[UR16][R4.64] ;  /* 0x0000001004037981 */ /* 0x000368000c1e1900 */
.L_x_2038:
[----:B------:R-:W2:Y:S02]  /*0b30*/  LDCU.64 UR8, c[0x0][0x4e0] ;  /* 0x00009c00ff0877ac */ /* 0x000ea40008000a00 */
[----:B--2---:R-:W-:-:S04]  /*0b40*/  UISETP.NE.U32.AND UP1, UPT, UR8, URZ, UPT ;  /* 0x000000ff0800728c */ /* 0x004fc8000bf25070 */
[----:B------:R-:W-:-:S09]  /*0b50*/  UISETP.NE.AND.EX UP1, UPT, UR9, URZ, UPT, UP1 ;  /* 0x000000ff0900728c */ /* 0x000fd2000bf25310 */
[----:B------:R-:W-:Y:S05]  /*0b60*/  BRA.U !UP1, `(.L_x_2039) ;  /* 0x0000000509987547 */ /* 0x000fea000b800000 */
[----:B------:R-:W2:Y:S01]  /*0b70*/  LDC R7, c[0x0][0x4f0] ;  /* 0x00013c00ff077b82 */ /* 0x000ea20000000800 */
[----:B-----5:R-:W-:Y:S01]  /*0b80*/  LEA R3, R194, 0xffffff00, 0x8 ;  /* 0xffffff00c2037811 */ /* 0x020fe200078e40ff */
[----:B------:R-:W3:Y:S03]  /*0b90*/  LDCU.64 UR4, c[0x0][0x4e8] ;  /* 0x00009d00ff0477ac */ /* 0x000ee60008000a00 */
[----:B------:R-:W-:Y:S01]  /*0ba0*/  IABS R0, R3 ;  /* 0x0000000300007213 */ /* 0x000fe20000000000 */
[----:B------:R-:W4:Y:S04]  /*0bb0*/  LDCU.64 UR6, c[0x0][0x3a0] ;  /* 0x00007400ff0677ac */ /* 0x000f280008000a00 */
[----:B-1----:R-:W-:Y:S01]  /*0bc0*/  IMAD.MOV.U32 R5, RZ, RZ, R0 ;  /* 0x000000ffff057224 */ /* 0x002fe200078e0000 */
[----:B------:R-:W1:Y:S01]  /*0bd0*/  LDCU.64 UR12, c[0x0][0x3b8] ;  /* 0x00007700ff0c77ac */ /* 0x000e620008000a00 */
[----:B------:R-:W4:Y:S01]  /*0be0*/  LDCU.64 UR10, c[0x0][0x3c0] ;  /* 0x00007800ff0a77ac */ /* 0x000f220008000a00 */
[----:B--2---:R-:W-:-:S04]  /*0bf0*/  IABS R4, R7 ;  /* 0x0000000700047213 */ /* 0x004fc80000000000 */
        /* <DEDUP_REMOVED lines=8> */
[----:B---3--:R-:W-:-:S04]  /*0c80*/  IMAD.WIDE.U32 R10, R224, UR4, RZ ;  /* 0x00000004e00a7c25 */ /* 0x008fc8000f8e00ff */
        /* <DEDUP_REMOVED lines=10> */
[----:B------:R-:W-:Y:S01]  /*0d30*/  IMAD R2, R224, UR5, R11 ;  /* 0x00000005e0027c24 */ /* 0x000fe2000f8e020b */
[----:B------:R-:W2:Y:S05]  /*0d40*/  LDCU.64 UR4, c[0x0][0x3a8] ;  /* 0x00007500ff0477ac */ /* 0x000eaa0008000a00 */
[----:B------:R-:W-:Y:S01]  /*0d50*/  @P0 VIADD R0, R0, 0x1 ;  /* 0x0000000100000836 */ /* 0x000fe20000000000 */
[----:B------:R-:W-:-:S04]  /*0d60*/  LEA R197, P0, R10, UR8, 0x2 ;  /* 0x000000080ac57c11 */ /* 0x000fc8000f8010ff */
[----:B------:R-:W-:Y:S02]  /*0d70*/  MOV R4, R0 ;  /* 0x0000000000047202 */ /* 0x000fe40000000f00 */
[----:B------:R-:W-:Y:S01]  /*0d80*/  LEA.HI.X R2, R10, UR9, R2, 0x2, P0 ;  /* 0x000000090a027c11 */ /* 0x000fe200080f1402 */
[----:B------:R-:W3:Y:S01]  /*0d90*/  LDC R0, c[0x0][0x3e8] ;  /* 0x0000fa00ff007b82 */ /* 0x000ee20000000800 */
[----:B------:R-:W-:Y:S01]  /*0da0*/  MOV R10, R197 ;  /* 0x000000c5000a7202 */ /* 0x000fe20000000f00 */
[----:B------:R-:W-:Y:S01]  /*0db0*/  @!P1 IMAD.MOV R4, RZ, RZ, -R4 ;  /* 0x000000ffff049224 */ /* 0x000fe200078e0a04 */
[----:B------:R-:W-:Y:S01]  /*0dc0*/  @!P2 LOP3.LUT R4, RZ, R7, RZ, 0x33, !PT ;  /* 0x00000007ff04a212 */ /* 0x000fe200078e33ff */
[----:B------:R-:W-:-:S04]  /*0dd0*/  IMAD.MOV.U32 R11, RZ, RZ, R2 ;  /* 0x000000ffff0b7224 */ /* 0x000fc800078e0002 */
[----:B------:R-:W-:-:S06]  /*0de0*/  IMAD.WIDE R10, R4, 0x4, R10 ;  /* 0x00000004040a7825 */ /* 0x000fcc00078e020a */
[----:B------:R2:W2:Y:S01]  /*0df0*/  LDG.E R10, desc[UR16][R10.64] ;  /* 0x000000100a0a7981 */ /* 0x0004a2000c1e1900 */
[----:B------:R-:W-:Y:S02]  /*0e00*/  IADD3 R4, PT, PT, -R4, RZ, RZ ;  /* 0x000000ff04047210 */ /* 0x000fe40007ffe1ff */
[----:B-1----:R-:W-:Y:S02]  /*0e10*/  MOV R148, UR12 ;  /* 0x0000000c00947c02 */ /* 0x002fe40008000f00 */
[----:B----4-:R-:W-:Y:S01]  /*0e20*/  MOV R192, UR10 ;  /* 0x0000000a00c07c02 */ /* 0x010fe20008000f00 */
[----:B------:R-:W-:Y:S01]  /*0e30*/  IMAD R4, R7, R4, R3 ;  /* 0x0000000407047224 */ /* 0x000fe200078e0203 */
[----:B------:R-:W-:Y:S02]  /*0e40*/  MOV R149, UR13 ;  /* 0x0000000d00957c02 */ /* 0x000fe40008000f00 */
[----:B------:R-:W-:Y:S02]  /*0e50*/  MOV R193, UR11 ;  /* 0x0000000b00c17c02 */ /* 0x000fe40008000f00 */
[----:B---3--:R-:W-:-:S04]  /*0e60*/  IABS R9, R0 ;  /* 0x0000000000097213 */ /* 0x008fc80000000000 */
        /* <DEDUP_REMOVED lines=9> */
[----:B--2---:R-:W-:-:S05]  /*0f00*/  MOV R11, R5 ;  /* 0x00000005000b7202 */ /* 0x004fca0000000f00 */
        /* <DEDUP_REMOVED lines=17> */
[----:B------:R-:W-:Y:S02]  /*1020*/  IMAD R5, R5, UR4, RZ ;  /* 0x0000000405057c24 */ /* 0x000fe4000f8e02ff */
        /* <DEDUP_REMOVED lines=19> */
[C---:B------:R-:W-:Y:S01]  /*1160*/  IMAD R4, R6.reuse, UR7, R4 ;  /* 0x0000000706047c24 */ /* 0x040fe2000f8e0204 */
[----:B------:R-:W-:Y:S01]  /*1170*/  IADD3 R18, PT, PT, R13, R0, RZ ;  /* 0x000000000d127210 */ /* 0x000fe20007ffe0ff */
[----:B------:R-:W-:-:S04]  /*1180*/  IMAD.WIDE.U32 R6, R6, UR6, R10 ;  /* 0x0000000606067c25 */ /* 0x000fc8000f8e000a */
[----:B------:R-:W-:Y:S01]  /*1190*/  IMAD.MOV.U32 R19, RZ, RZ, R12 ;  /* 0x000000ffff137224 */ /* 0x000fe200078e000c */
[----:B------:R-:W-:Y:S02]  /*11a0*/  IADD3 R0, PT, PT, R7, R4, RZ ;  /* 0x0000000407007210 */ /* 0x000fe40007ffe0ff */
[----:B------:R-:W-:Y:S01]  /*11b0*/  MOV R12, R6 ;  /* 0x00000006000c7202 */ /* 0x000fe20000000f00 */
[----:B------:R-:W-:Y:S06]  /*11c0*/  BRA `(.L_x_2040) ;  /* 0x00000004007c7947 */ /* 0x000fec0003800000 */
.L_x_2039:
        /* <DEDUP_REMOVED lines=16> */
.L_x_2041:
[----:B------:R-:W2:Y:S01]  /*12d0*/  LDC.64 R148, c[0x0][0x3b8] ;  /* 0x0000ee00ff947b82 */ /* 0x000ea20000000a00 */
[----:B------:R-:W-:-:S05]  /*12e0*/  IADD3 R10, PT, PT, R0, R2, RZ ;  /* 0x00000002000a7210 */ /* 0x000fca0007ffe0ff */
[C---:B--2---:R-:W-:Y:S02]  /*12f0*/  IMAD R9, R10.reuse, R149, RZ ;  /* 0x000000950a097224 */ /* 0x044fe400078e02ff */
[----:B------:R-:W-:-:S05]  /*1300*/  IMAD.WIDE.U32 R10, R10, R148, RZ ;  /* 0x000000940a0a7225 */ /* 0x000fca00078e00ff */
[----:B------:R-:W-:Y:S02]  /*1310*/  IADD3 R9, PT, PT, R11, R9, RZ ;  /* 0x000000090b097210 */ /* 0x000fe40007ffe0ff */
.L_x_2042:
        /* <DEDUP_REMOVED lines=15> */
[----:B------:R-:W-:Y:S06]  /*1410*/  BRA `(.L_x_2044) ;  /* 0x0000000000147947 */ /* 0x000fec0003800000 */
.L_x_2043:
[----:B------:R-:W2:Y:S01]  /*1420*/  LDC.64 R192, c[0x0][0x3c0] ;  /* 0x0000f000ffc07b82 */ /* 0x000ea20000000a00 */
[----:B------:R-:W-:-:S05]  /*1430*/  IADD3 R0, PT, PT, R0, R2, RZ ;  /* 0x0000000200007210 */ /* 0x000fca0007ffe0ff */
[C---:B--2---:R-:W-:Y:S02]  /*1440*/  IMAD R11, R0.reuse, R193, RZ ;  /* 0x000000c1000b7224 */ /* 0x044fe400078e02ff */
[----:B------:R-:W-:-:S05]  /*1450*/  IMAD.WIDE.U32 R12, R0, R192, RZ ;  /* 0x000000c0000c7225 */ /* 0x000fca00078e00ff */
[----:B------:R-:W-:-:S07]  /*1460*/  IADD3 R11, PT, PT, R13, R11, RZ ;  /* 0x0000000b0d0b7210 */ /* 0x000fce0007ffe0ff */
.L_x_2044:
[----:B------:R-:W1:Y:S01]  /*1470*/  LDC R0, c[0x0][0x3e8] ;  /* 0x0000fa00ff007b82 */ /* 0x000e620000000800 */
[----:B------:R-:W-:Y:S02]  /*1480*/  MOV R14, R12 ;  /* 0x0000000c000e7202 */ /* 0x000fe40000000f00 */
[----:B------:R-:W-:Y:S01]  /*1490*/  MOV R15, R11 ;  /* 0x0000000b000f7202 */ /* 0x000fe20000000f00 */
[----:B------:R-:W-:Y:S01]  /*14a0*/  IMAD.MOV.U32 R11, RZ, RZ, R9 ;  /* 0x000000ffff0b7224 */ /* 0x000fe200078e0009 */
[----:B------:R-:W-:Y:S02]  /*14b0*/  MOV R197, RZ ;  /* 0x000000ff00c57202 */ /* 0x000fe40000000f00 */
[----:B-1----:R-:W-:-:S04]  /*14c0*/  IABS R4, R0 ;  /* 0x0000000000047213 */ /* 0x002fc80000000000 */
[----:B------:R-:W1:Y:S08]  /*14d0*/  I2F.RP R6, R4 ;  /* 0x0000000400067306 */ /* 0x000e700000209400 */
[----:B-1----:R-:W1:Y:S02]  /*14e0*/  MUFU.RCP R6, R6 ;  /* 0x0000000600067308 */ /* 0x002e640000001000 */
[----:B-1----:R-:W-:-:S06]  /*14f0*/  IADD3 R6, PT, PT, R6, 0xffffffe, RZ ;  /* 0x0ffffffe06067810 */ /* 0x002fcc0007ffe0ff */
[----:B------:R-:W1:Y:S02]  /*1500*/  F2I.FTZ.U32.TRUNC.NTZ R7, R6 ;  /* 0x0000000600077305 */ /* 0x000e64000021f000 */
[----:B-1----:R-:W-:Y:S01]  /*1510*/  IMAD.MOV R2, RZ, RZ, -R7 ;  /* 0x000000ffff027224 */ /* 0x002fe200078e0a07 */
[----:B------:R-:W-:-:S03]  /*1520*/  MOV R6, RZ ;  /* 0x000000ff00067202 */ /* 0x000fc60000000f00 */
[----:B-----5:R-:W-:Y:S01]  /*1530*/  IMAD R3, R2, R4, RZ ;  /* 0x0000000402037224 */ /* 0x020fe200078e02ff */
        /* <DEDUP_REMOVED lines=10> */
[----:B------:R-:W-:-:S08]  /*15e0*/  IMAD.WIDE.U32 R10, R3, R148, R10 ;  /* 0x00000094030a7225 */ /* 0x000fd000078e000a */
[----:B------:R-:W-:Y:S01]  /*15f0*/  @!P0 IMAD.IADD R2, R2, 0x1, -R4 ;  /* 0x0000000102028824 */ /* 0x000fe200078e0a04 */
[----:B------:R-:W-:Y:S02]  /*1600*/  @!P0 IADD3 R13, PT, PT, R13, 0x1, RZ ;  /* 0x000000010d0d8810 */ /* 0x000fe40007ffe0ff */
[----:B------:R-:W-:Y:S02]  /*1610*/  ISETP.NE.AND P0, PT, R0, RZ, PT ;  /* 0x000000ff0000720c */ /* 0x000fe40003f05270 */
[----:B------:R-:W-:Y:S02]  /*1620*/  ISETP.GE.U32.AND P2, PT, R2, R4, PT ;  /* 0x000000040200720c */ /* 0x000fe40003f46070 */
[----:B------:R-:W-:Y:S01]  /*1630*/  LOP3.LUT R2, R16, R0, RZ, 0x3c, !PT ;  /* 0x0000000010027212 */ /* 0x000fe200078e3cff */
[----:B------:R-:W2:Y:S03]  /*1640*/  LDC.64 R4, c[0x0][0x3d0] ;  /* 0x0000f400ff047b82 */ /* 0x000ea60000000a00 */
[----:B------:R-:W-:-:S02]  /*1650*/  ISETP.GE.AND P1, PT, R2, RZ, PT ;  /* 0x000000ff0200720c */ /* 0x000fc40003f26270 */
[----:B------:R-:W-:-:S05]  /*1660*/  SHF.R.S32.HI R2, RZ, 0x1f, R3 ;  /* 0x0000001fff027819 */ /* 0x000fca0000011403 */
[----:B------:R-:W-:-:S06]  /*1670*/  @P2 IADD3 R13, PT, PT, R13, 0x1, RZ ;  /* 0x000000010d0d2810 */ /* 0x000fcc0007ffe0ff */
[----:B------:R-:W-:Y:S01]  /*1680*/  @!P1 IMAD.MOV R13, RZ, RZ, -R13 ;  /* 0x000000ffff0d9224 */ /* 0x000fe200078e0a0d */
[----:B------:R-:W-:Y:S01]  /*1690*/  @!P0 LOP3.LUT R13, RZ, R0, RZ, 0x33, !PT ;  /* 0x00000000ff0d8212 */ /* 0x000fe200078e33ff */
[C---:B------:R-:W-:Y:S02]  /*16a0*/  IMAD R0, R2.reuse, R192, RZ ;  /* 0x000000c002007224 */ /* 0x040fe400078e02ff */
[----:B------:R-:W-:Y:S02]  /*16b0*/  IMAD R2, R2, R148, RZ ;  /* 0x0000009402027224 */ /* 0x000fe400078e02ff */
[C---:B------:R-:W-:Y:S02]  /*16c0*/  IMAD R0, R3.reuse, R193, R0 ;  /* 0x000000c103007224 */ /* 0x040fe400078e0200 */
[----:B------:R-:W-:-:S03]  /*16d0*/  IMAD R2, R3, R149, R2 ;  /* 0x0000009503027224 */ /* 0x000fc600078e0202 */
[----:B------:R-:W-:Y:S02]  /*16e0*/  IADD3 R15, PT, PT, R15, R0, RZ ;  /* 0x000000000f0f7210 */ /* 0x000fe40007ffe0ff */
[----:B------:R-:W-:Y:S02]  /*16f0*/  SHF.R.S32.HI R0, RZ, 0x1f, R13 ;  /* 0x0000001fff007819 */ /* 0x000fe4000001140d */
[----:B------:R-:W-:Y:S01]  /*1700*/  IADD3 R11, PT, PT, R11, R2, RZ ;  /* 0x000000020b0b7210 */ /* 0x000fe20007ffe0ff */
[----:B-1----:R-:W-:-:S04]  /*1710*/  IMAD.WIDE.U32 R14, R13, R6, R14 ;  /* 0x000000060d0e7225 */ /* 0x002fc800078e000e */
[C---:B------:R-:W-:Y:S02]  /*1720*/  IMAD R2, R0.reuse, R6, RZ ;  /* 0x0000000600027224 */ /* 0x040fe400078e02ff */
[-C--:B--2---:R-:W-:Y:S02]  /*1730*/  IMAD R0, R0, R4.reuse, RZ ;  /* 0x0000000400007224 */ /* 0x084fe400078e02ff */
[C---:B------:R-:W-:Y:S02]  /*1740*/  IMAD R2, R13.reuse, R7, R2 ;  /* 0x000000070d027224 */ /* 0x040fe400078e0202 */
[----:B------:R-:W-:-:S04]  /*1750*/  IMAD.WIDE.U32 R10, R13, R4, R10 ;  /* 0x000000040d0a7225 */ /* 0x000fc800078e000a */
[----:B------:R-:W-:Y:S01]  /*1760*/  IMAD R5, R13, R5, R0 ;  /* 0x000000050d057224 */ /* 0x000fe200078e0200 */
[----:B------:R-:W-:Y:S01]  /*1770*/  IADD3 R0, PT, PT, R15, R2, RZ ;  /* 0x000000020f007210 */ /* 0x000fe20007ffe0ff */
[----:B------:R-:W-:Y:S01]  /*1780*/  IMAD.MOV.U32 R12, RZ, RZ, R14 ;  /* 0x000000ffff0c7224 */ /* 0x000fe200078e000e */
[----:B------:R-:W-:Y:S01]  /*1790*/  MOV R19, R10 ;  /* 0x0000000a00137202 */ /* 0x000fe20000000f00 */
[----:B------:R-:W-:Y:S01]  /*17a0*/  IMAD.IADD R18, R11, 0x1, R5 ;  /* 0x000000010b127824 */ /* 0x000fe200078e0205 */
[----:B------:R-:W-:-:S07]  /*17b0*/  MOV R2, RZ ;  /* 0x000000ff00027202 */ /* 0x000fce0000000f00 */
.L_x_2040:
[----:B------:R-:W-:Y:S01]  /*17c0*/  ISETP.NE.AND P0, PT, R8, -0x1, PT ;  /* 0xffffffff0800780c */ /* 0x000fe20003f05270 */
[----:B------:R-:W-:Y:S01]  /*17d0*/  IMAD.IADD R212, R199, 0x1, -R223 ;  /* 0x00000001c7d47824 */ /* 0x000fe200078e0adf */
[----:B------:R-:W-:Y:S01]  /*17e0*/  SHF.R.U32.HI R200, RZ, 0x2, R220 ;  /* 0x00000002ffc87819 */ /* 0x000fe200000116dc */
[----:B------:R-:W1:Y:S01]  /*17f0*/  LDCU.64 UR4, c[0x0][0x3c8] ;  /* 0x00007900ff0477ac */ /* 0x000e620008000a00 */
[----:B------:R-:W-:Y:S01]  /*1800*/  IMAD.SHL.U32 R222, R220, 0x8, RZ ;  /* 0x00000008dcde7824 */ /* 0x000fe200078e00ff */
[----:B------:R-:W2:Y:S01]  /*1810*/  S2UR UR6, SR_CgaCtaId ;  /* 0x00000000000679c3 */ /* 0x000ea20000008800 */
[CC--:B------:R-:W-:Y:S01]  /*1820*/  ISETP.GE.AND P5, PT, R200.reuse, R212.reuse, PT ;  /* 0x000000d4c800720c */ /* 0x0c0fe20003fa6270 */
[----:B------:R-:W-:Y:S01]  /*1830*/  VIADD R13, R200, 0x20 ;  /* 0x00000020c80d7836 */ /* 0x000fe20000000000 */
[----:B------:R-:W-:Y:S01]  /*1840*/  LOP3.LUT R221, R220, 0x18, RZ, 0xc0, !PT ;  /* 0x00000018dcdd7812 */ /* 0x000fe200078ec0ff */
[----:B------:R-:W-:Y:S01]  /*1850*/  IMAD.MOV.U32 R201, RZ, RZ, RZ ;  /* 0x000000ffffc97224 */ /* 0x000fe200078e00ff */
[----:B------:R-:W-:Y:S01]  /*1860*/  LOP3.LUT R14, R222, 0x18, RZ, 0xc0, !PT ;  /* 0x00000018de0e7812 */ /* 0x000fe200078ec0ff */
[----:B------:R-:W-:Y:S01]  /*1870*/  IMAD.SHL.U32 R196, R220, 0x20, RZ ;  /* 0x00000020dcc47824 */ /* 0x000fe200078e00ff */
[----:B------:R-:W-:Y:S01]  /*1880*/  ISETP.GE.AND P4, PT, R13, R212, PT ;  /* 0x000000d40d00720c */ /* 0x000fe20003f86270 */
[----:B------:R-:W3:Y:S01]  /*1890*/  @P0 LDC.64 R4, c[0x0][0x3b0] ;  /* 0x0000ec00ff040b82 */ /* 0x000ee20000000a00 */
[----:B------:R-:W-:Y:S01]  /*18a0*/  IMAD.WIDE.U32 R24, R24, 0x40, R200 ;  /* 0x0000004018187825 */ /* 0x000fe200078e00c8 */
[----:B------:R-:W-:-:S02]  /*18b0*/  LOP3.LUT R195, R222, 0xd8, RZ, 0xc0, !PT ;  /* 0x000000d8dec37812 */ /* 0x000fc400078ec0ff */
[--C-:B------:R-:W-:Y:S01]  /*18c0*/  SHF.R.U32.HI R213, RZ, 0x3, R220.reuse ;  /* 0x00000003ffd57819 */ /* 0x100fe200000116dc */
[----:B------:R-:W-:Y:S01]  /*18d0*/  IMAD.SHL.U32 R151, R220, 0x4, RZ ;  /* 0x00000004dc977824 */ /* 0x000fe200078e00ff */
[----:B------:R-:W-:Y:S01]  /*18e0*/  LOP3.LUT R195, R195, R221, RZ, 0x3c, !PT ;  /* 0x000000ddc3c37212 */ /* 0x000fe200078e3cff */
[----:B------:R-:W-:Y:S01]  /*18f0*/  IMAD.MOV.U32 R226, RZ, RZ, R197 ;  /* 0x000000ffffe27224 */ /* 0x000fe200078e00c5 */
[----:B------:R-:W4:Y:S01]  /*1900*/  @!P0 LDC.64 R6, c[0x0][0x398] ;  /* 0x0000e600ff068b82 */ /* 0x000f220000000a00 */
[----:B------:R-:W-:Y:S01]  /*1910*/  SHF.R.U32.HI R201, RZ, 0x1, R220 ;  /* 0x00000001ffc97819 */ /* 0x000fe200000116dc */
[----:B------:R-:W-:-:S06]  /*1920*/  IMAD.MOV.U32 R227, RZ, RZ, R2 ;  /* 0x000000ffffe37224 */ /* 0x000fcc00078e0002 */
[----:B------:R-:W5:Y:S01]  /*1930*/  @!P5 LDC.64 R10, c[0x0][0x3b0] ;  /* 0x0000ec00ff0adb82 */ /* 0x000f620000000a00 */
[----:B---3--:R-:W-:Y:S01]  /*1940*/  @P0 IMAD.WIDE.U32 R22, R8, R4, RZ ;  /* 0x0000000408160225 */ /* 0x008fe200078e00ff */
[----:B------:R-:W-:-:S05]  /*1950*/  SHF.R.S32.HI R4, RZ, 0x1f, R16 ;  /* 0x0000001fff047819 */ /* 0x000fca0000011410 */
[----:B-1----:R-:W-:Y:S02]  /*1960*/  IMAD R4, R4, UR4, RZ ;  /* 0x0000000404047c24 */ /* 0x002fe4000f8e02ff */
[----:B----4-:R-:W-:-:S04]  /*1970*/  @!P0 IMAD.WIDE.U32 R20, R224, R6, RZ ;  /* 0x00000006e0148225 */ /* 0x010fc800078e00ff */
[----:B------:R-:W-:Y:S01]  /*1980*/  @P0 IMAD.MOV.U32 R20, RZ, RZ, R22 ;  /* 0x000000ffff140224 */ /* 0x000fe200078e0016 */
[----:B------:R-:W-:Y:S01]  /*1990*/  LOP3.LUT R22, R222, 0x1f20, RZ, 0xc0, !PT ;  /* 0x00001f20de167812 */ /* 0x000fe200078ec0ff */
[----:B------:R-:W-:Y:S02]  /*19a0*/  @!P0 IMAD R7, R224, R7, R21 ;  /* 0x00000007e0078224 */ /* 0x000fe400078e0215 */
[----:B------:R-:W-:Y:S01]  /*19b0*/  @P0 IMAD R7, R8, R5, R23 ;  /* 0x0000000508070224 */ /* 0x000fe200078e0217 */
[----:B------:R-:W-:Y:S01]  /*19c0*/  IADD3 R20, P0, PT, R14, R20, RZ ;  /* 0x000000140e147210 */ /* 0x000fe20007f1e0ff */
[----:B------:R-:W1:Y:S01]  /*19d0*/  @!P5 LDC.64 R8, c[0x0][0x380] ;  /* 0x0000e000ff08db82 */ /* 0x000e620000000a00 */
[----:B------:R-:W-:Y:S01]  /*19e0*/  IMAD R4, R16, UR5, R4 ;  /* 0x0000000510047c24 */ /* 0x000fe2000f8e0204 */
[----:B------:R-:W-:Y:S01]  /*19f0*/  LOP3.LUT R195, R22, R195, RZ, 0xfc, !PT ;  /* 0x000000c316c37212 */ /* 0x000fe200078efcff */
[----:B-----5:R-:W-:Y:S02]  /*1a00*/  @!P5 IMAD R15, R25, R10, RZ ;  /* 0x0000000a190fd224 */ /* 0x020fe400078e02ff */
[----:B------:R-:W-:-:S02]  /*1a10*/  IMAD.X R21, RZ, RZ, R7, P0 ;  /* 0x000000ffff157224 */ /* 0x000fc400000e0607 */
[----:B------:R-:W-:Y:S01]  /*1a20*/  @!P5 IMAD R15, R24, R11, R15 ;  /* 0x0000000b180fd224 */ /* 0x000fe200078e020f */
[----:B------:R-:W3:Y:S01]  /*1a30*/  @!P4 LDC.64 R6, c[0x0][0x3b0] ;  /* 0x0000ec00ff06cb82 */ /* 0x000ee20000000a00 */
[----:B------:R-:W-:Y:S01]  /*1a40*/  IMAD.WIDE.U32 R16, R16, UR4, R20 ;  /* 0x0000000410107c25 */ /* 0x000fe2000f8e0014 */
[----:B------:R-:W4:Y:S01]  /*1a50*/  LDCU.64 UR4, c[0x0][0x388] ;  /* 0x00007100ff0477ac */ /* 0x000f220008000a00 */
[----:B------:R-:W-:Y:S02]  /*1a60*/  IADD3 R20, P0, PT, R14, R19, RZ ;  /* 0x000000130e147210 */ /* 0x000fe40007f1e0ff */
[----:B------:R-:W-:-:S03]  /*1a70*/  IMAD.IADD R17, R17, 0x1, R4 ;  /* 0x0000000111117824 */ /* 0x000fc600078e0204 */
[----:B------:R-:W5:Y:S01]  /*1a80*/  @!P4 LDC.64 R4, c[0x0][0x380] ;  /* 0x0000e000ff04cb82 */ /* 0x000f620000000a00 */
[----:B------:R-:W-:Y:S01]  /*1a90*/  IMAD.X R21, RZ, RZ, R18, P0 ;  /* 0x000000ffff157224 */ /* 0x000fe200000e0612 */
[C---:B------:R-:W-:Y:S01]  /*1aa0*/  @!P4 IADD3 R11, P0, PT, R24.reuse, 0x20, RZ ;  /* 0x00000020180bc810 */ /* 0x040fe20007f1e0ff */
[----:B------:R-:W-:-:S03]  /*1ab0*/  @!P5 IMAD.WIDE.U32 R18, R24, R10, R16 ;  /* 0x0000000a1812d225 */ /* 0x000fc600078e0010 */
[----:B------:R-:W-:Y:S01]  /*1ac0*/  @!P4 IADD3.X R10, PT, PT, RZ, R25, RZ, P0, !PT ;  /* 0x00000019ff0ac210 */ /* 0x000fe200007fe4ff */
[----:B------:R-:W-:Y:S01]  /*1ad0*/  IMAD.WIDE.U32 R20, R200, R148, R20 ;  /* 0x00000094c8147225 */ /* 0x000fe200078e0014 */
[----:B-1----:R-:W-:-:S03]  /*1ae0*/  @!P5 LEA R8, P0, R18, R8, 0x1 ;  /* 0x000000081208d211 */ /* 0x002fc600078008ff */
[----:B------:R-:W-:Y:S01]  /*1af0*/  IMAD R215, R200, R149, R21 ;  /* 0x00000095c8d77224 */ /* 0x000fe200078e0215 */
[----:B----4-:R-:W-:Y:S01]  /*1b00*/  LEA R216, P1, R20, UR4, 0x1 ;  /* 0x0000000414d87c11 */ /* 0x010fe2000f8208ff */
[----:B------:R-:W-:-:S03]  /*1b10*/  @!P5 IMAD.IADD R15, R19, 0x1, R15 ;  /* 0x00000001130fd824 */ /* 0x000fc600078e020f */
[----:B------:R-:W-:Y:S01]  /*1b20*/  LEA.HI.X R215, R20, UR5, R215, 0x1, P1 ;  /* 0x0000000514d77c11 */ /* 0x000fe200088f0cd7 */
[----:B------:R-:W-:Y:S01]  /*1b30*/  UMOV UR5, 0x400 ;  /* 0x0000040000057882 */ /* 0x000fe20000000000 */
[----:B------:R-:W-:Y:S01]  /*1b40*/  @!P5 LEA.HI.X R9, R18, R9, R15, 0x1, P0 ;  /* 0x000000091209d211 */ /* 0x000fe200000f0c0f */
[-C--:B---3--:R-:W-:Y:S01]  /*1b50*/  @!P4 IMAD R10, R10, R6.reuse, RZ ;  /* 0x000000060a0ac224 */ /* 0x088fe200078e02ff */
[----:B--2---:R-:W-:Y:S01]  /*1b60*/  ULEA UR5, UR6, UR5, 0x18 ;  /* 0x0000000506057291 */ /* 0x004fe2000f8ec0ff */
[----:B------:R-:W-:Y:S01]  /*1b70*/  @!P4 IMAD.WIDE.U32 R18, R11, R6, R16 ;  /* 0x000000060b12c225 */ /* 0x000fe200078e0010 */
[----:B------:R-:W1:Y:S03]  /*1b80*/  LDCU.64 UR6, c[0x0][0x390] ;  /* 0x00007200ff0677ac */ /* 0x000e660008000a00 */
[----:B------:R-:W-:Y:S01]  /*1b90*/  IMAD.IADD R6, R198, 0x1, -R3 ;  /* 0x00000001c6067824 */ /* 0x000fe200078e0a03 */
[----:B-----5:R-:W-:Y:S01]  /*1ba0*/  @!P4 LEA R20, P2, R18, R4, 0x1 ;  /* 0x000000041214c211 */ /* 0x020fe200078408ff */
[C---:B------:R-:W-:Y:S01]  /*1bb0*/  VIADD R4, R200.reuse, 0x40 ;  /* 0x00000040c8047836 */ /* 0x040fe20000000000 */
[----:B------:R-:W-:Y:S01]  /*1bc0*/  LEA R195, R195, UR5, 0x1 ;  /* 0x00000005c3c37c11 */ /* 0x000fe2000f8e08ff */
[----:B------:R-:W-:Y:S01]  /*1bd0*/  @!P4 IMAD R7, R11, R7, R10 ;  /* 0x000000070b07c224 */ /* 0x000fe200078e020a */
[-C--:B------:R-:W-:Y:S01]  /*1be0*/  ISETP.GE.AND P3, PT, R200, R6.reuse, PT ;  /* 0x00000006c800720c */ /* 0x080fe20003f66270 */
[----:B------:R-:W-:Y:S01]  /*1bf0*/  IMAD.SHL.U32 R11, R148, 0x20, RZ ;  /* 0x00000020940b7824 */ /* 0x000fe200078e00ff */
[-C--:B------:R-:W-:Y:S01]  /*1c00*/  ISETP.GE.AND P0, PT, R13, R6.reuse, PT ;  /* 0x000000060d00720c */ /* 0x080fe20003f06270 */
[----:B------:R-:W-:Y:S01]  /*1c10*/  @!PT LDS RZ, [RZ] ;  /* 0x00000000fffff984 */ /* 0x000fe20000000800 */
[----:B------:R-:W-:Y:S01]  /*1c20*/  @!PT LDS RZ, [RZ] ;  /* 0x00000000fffff984 */ /* 0x000fe20000000800 */
[----:B------:R-:W-:Y:S01]  /*1c30*/  @!PT LDS RZ, [RZ] ;  /* 0x00000000fffff984 */ /* 0x000fe20000000800 */
[----:B------:R2:W-:Y:S01]  /*1c40*/  @!P5 LDGSTS.E.BYPASS.LTC128B.128 [R195], desc[UR16][R8.64] ;  /* 0x0000000008c3dfae */ /* 0x0005e2000b981a10 */
[----:B------:R-:W-:Y:S01]  /*1c50*/  @!P4 IMAD.IADD R7, R19, 0x1, R7 ;  /* 0x000000011307c824 */ /* 0x000fe200078e0207 */
[----:B------:R-:W-:-:S02]  /*1c60*/  ISETP.GE.AND P5, PT, R4, R6, PT ;  /* 0x000000060400720c */ /* 0x000fc40003fa6270 */
[----:B------:R-:W-:Y:S02]  /*1c70*/  SHF.L.U64.HI R10, R148, 0x5, R149 ;  /* 0x00000005940a7819 */ /* 0x000fe40000010295 */
[C---:B------:R-:W-:Y:S02]  /*1c80*/  LEA R16, P1, R11.reuse, R216, 0x1 ;  /* 0x000000d80b107211 */ /* 0x040fe400078208ff */
[----:B------:R-:W-:Y:S01]  /*1c90*/  @!P4 LEA.HI.X R21, R18, R5, R7, 0x1, P2 ;  /* 0x000000051215c211 */ /* 0x000fe200010f0c07 */
[----:B------:R-:W-:Y:S01]  /*1ca0*/  IMAD.WIDE.U32 R18, R148, 0x40, RZ ;  /* 0x0000004094127825 */ /* 0x000fe200078e00ff */
[----:B------:R-:W-:-:S03]  /*1cb0*/  LEA.HI.X R17, R11, R215, R10, 0x1, P1 ;  /* 0x000000d70b117211 */ /* 0x000fc600008f0c0a */
[----:B------:R3:W-:Y:S01]  /*1cc0*/  @!P4 LDGSTS.E.BYPASS.LTC128B.128 [R195+0x800], desc[UR16][R20.64] ;  /* 0x0080000014c3cfae */ /* 0x0007e2000b981a10 */
[C---:B------:R-:W-:Y:S02]  /*1cd0*/  VIADD R10, R200.reuse, 0x60 ;  /* 0x00000060c80a7836 */ /* 0x040fe40000000000 */
[C---:B------:R-:W-:Y:S02]  /*1ce0*/  VIADD R7, R200.reuse, 0xc0 ;  /* 0x000000c0c8077836 */ /* 0x040fe40000000000 */
[----:B------:R-:W-:Y:S01]  /*1cf0*/  VIADD R5, R200, 0xe0 ;  /* 0x000000e0c8057836 */ /* 0x000fe20000000000 */
[-C--:B------:R-:W-:Y:S02]  /*1d00*/  ISETP.GE.AND P1, PT, R10, R6.reuse, PT ;  /* 0x000000060a00720c */ /* 0x080fe40003f26270 */
[-C--:B------:R-:W-:Y:S02]  /*1d10*/  ISETP.GE.AND P4, PT, R7, R6.reuse, PT ;  /* 0x000000060700720c */ /* 0x080fe40003f86270 */
[----:B------:R-:W-:Y:S01]  /*1d20*/  ISETP.GE.AND P2, PT, R5, R6, PT ;  /* 0x000000060500720c */ /* 0x000fe20003f46270 */
[----:B--2---:R-:W-:-:S02]  /*1d30*/  @!P3 IMAD.MOV.U32 R8, RZ, RZ, R216 ;  /* 0x000000ffff08b224 */ /* 0x004fc400078e00d8 */
[----:B------:R-:W-:-:S05]  /*1d40*/  @!P3 IMAD.MOV.U32 R9, RZ, RZ, R215 ;  /* 0x000000ffff09b224 */ /* 0x000fca00078e00d7 */
[----:B------:R2:W-:Y:S03]  /*1d50*/  @!P3 LDGSTS.E.BYPASS.LTC128B.128 [R195+0x1000], desc[UR16][R8.64] ;  /* 0x0100000008c3bfae */ /* 0x0005e6000b981a10 */
[----:B------:R-:W-:Y:S01]  /*1d60*/  @!P4 MOV R22, R16 ;  /* 0x000000100016c202 */ /* 0x000fe20000000f00 */
[--C-:B------:R-:W-:Y:S01]  /*1d70*/  @!P4 IMAD.MOV.U32 R23, RZ, RZ, R17.reuse ;  /* 0x000000ffff17c224 */ /* 0x100fe200078e0011 */
[----:B------:R4:W-:Y:S01]  /*1d80*/  @!P0 LDGSTS.E.BYPASS.LTC128B.128 [R195+0x1800], desc[UR16][R16.64] ;  /* 0x0180000010c38fae */ /* 0x0009e2000b981a10 */
[----:B------:R-:W-:Y:S01]  /*1d90*/  @!P5 IADD3 R18, P0, PT, R16, R18, RZ ;  /* 0x000000121012d210 */ /* 0x000fe20007f1e0ff */
[----:B---3--:R-:W-:Y:S02]  /*1da0*/  @!P2 IMAD.MOV.U32 R20, RZ, RZ, R16 ;  /* 0x000000ffff14a224 */ /* 0x008fe400078e0010 */
[----:B------:R-:W-:Y:S02]  /*1db0*/  @!P2 IMAD.MOV.U32 R21, RZ, RZ, R17 ;  /* 0x000000ffff15a224 */ /* 0x000fe400078e0011 */
[----:B------:R-:W-:-:S02]  /*1dc0*/  @!P4 IMAD R15, R149, 0x140, RZ ;  /* 0x00000140950fc824 */ /* 0x000fc400078e02ff */
[----:B------:R-:W-:-:S04]  /*1dd0*/  @!P4 IMAD.WIDE.U32 R22, R148, 0x140, R22 ;  /* 0x000001409416c825 */ /* 0x000fc800078e0016 */
[----:B------:R-:W-:Y:S02]  /*1de0*/  @!P2 IMAD R11, R149, 0x180, RZ ;  /* 0x00000180950ba824 */ /* 0x000fe400078e02ff */
[----:B------:R-:W-:-:S04]  /*1df0*/  @!P2 IMAD.WIDE.U32 R20, R148, 0x180, R20 ;  /* 0x000001809414a825 */ /* 0x000fc800078e0014 */
[----:B------:R-:W-:Y:S02]  /*1e00*/  @!P4 IMAD.IADD R23, R23, 0x1, R15 ;  /* 0x000000011717c824 */ /* 0x000fe400078e020f */
[----:B------:R-:W-:Y:S02]  /*1e10*/  @!P2 IMAD.IADD R21, R21, 0x1, R11 ;  /* 0x000000011515a824 */ /* 0x000fe400078e020b */
[----:B--2---:R-:W-:Y:S01]  /*1e20*/  VIADD R9, R200, 0x80 ;  /* 0x00000080c8097836 */ /* 0x004fe20000000000 */
[----:B------:R-:W-:-:S04]  /*1e30*/  SHF.L.U32 R8, R149, 0x6, RZ ;  /* 0x0000000695087819 */ /* 0x000fc800000006ff */
[----:B------:R-:W-:Y:S02]  /*1e40*/  ISETP.GE.AND P6, PT, R9, R6, PT ;  /* 0x000000060900720c */ /* 0x000fe40003fc6270 */
[----:B------:R-:W-:Y:S01]  /*1e50*/  @!P5 IADD3.X R19, PT, PT, R17, R19, R8, P0, !PT ;  /* 0x000000131113d210 */ /* 0x000fe200007fe408 */
[----:B------:R-:W-:Y:S01]  /*1e60*/  VIADD R8, R200, 0xa0 ;  /* 0x000000a0c8087836 */ /* 0x000fe20000000000 */
[----:B------:R-:W-:-:S03]  /*1e70*/  @!P1 LEA R26, P0, R148, R16, 0x7 ;  /* 0x00000010941a9211 */ /* 0x000fc600078038ff */
[----:B------:R2:W-:Y:S01]  /*1e80*/  @!P5 LDGSTS.E.BYPASS.LTC128B.128 [R195+0x2000], desc[UR16][R18.64] ;  /* 0x0200000012c3dfae */ /* 0x0005e2000b981a10 */
[----:B------:R-:W-:Y:S02]  /*1e90*/  ISETP.GE.AND P5, PT, R8, R6, PT ;  /* 0x000000060800720c */ /* 0x000fe40003fa6270 */
[----:B------:R-:W-:-:S03]  /*1ea0*/  @!P1 LEA.HI.X R27, R148, R17, R149, 0x7, P0 ;  /* 0x00000011941b9211 */ /* 0x000fc600000f3c95 */
[----:B------:R-:W-:Y:S02]  /*1eb0*/  @!P6 IMAD.MOV.U32 R24, RZ, RZ, R16 ;  /* 0x000000ffff18e224 */ /* 0x000fe400078e0010 */
[----:B------:R-:W-:Y:S01]  /*1ec0*/  @!P6 IMAD.MOV.U32 R25, RZ, RZ, R17 ;  /* 0x000000ffff19e224 */ /* 0x000fe200078e0011 */
[----:B------:R-:W-:Y:S01]  /*1ed0*/  @!P1 LDGSTS.E.BYPASS.LTC128B.128 [R195+0x2800], desc[UR16][R26.64] ;  /* 0x028000001ac39fae */ /* 0x000fe2000b981a10 */
[----:B------:R-:W-:Y:S01]  /*1ee0*/  IADD3 R14, P1, PT, R14, R12, RZ ;  /* 0x0000000c0e0e7210 */ /* 0x000fe20007f3e0ff */
[----:B------:R-:W-:-:S03]  /*1ef0*/  @!P6 IMAD.WIDE.U32 R24, R148, 0xc0, R24 ;  /* 0x000000c09418e825 */ /* 0x000fc600078e0018 */
[C---:B----4-:R-:W-:Y:S02]  /*1f00*/  @!P5 LEA R16, P0, R148.reuse, R16, 0x8 ;  /* 0x000000109410d211 */ /* 0x050fe400078040ff */
[----:B------:R-:W-:Y:S02]  /*1f10*/  IADD3.X R15, PT, PT, RZ, R0, RZ, P1, !PT ;  /* 0x00000000ff0f7210 */ /* 0x000fe40000ffe4ff */
[----:B------:R-:W-:Y:S02]  /*1f20*/  @!P5 LEA.HI.X R17, R148, R17, R149, 0x8, P0 ;  /* 0x000000119411d211 */ /* 0x000fe400000f4495 */
[----:B------:R-:W-:Y:S01]  /*1f30*/  ISETP.GE.AND P1, PT, R13, R6, PT ;  /* 0x000000060d00720c */ /* 0x000fe20003f26270 */
[----:B------:R-:W-:Y:S01]  /*1f40*/  IMAD.WIDE.U32 R14, R200, R192, R14 ;  /* 0x000000c0c80e7225 */ /* 0x000fe200078e000e */
[----:B------:R-:W-:-:S03]  /*1f50*/  SHF.L.U64.HI R0, R192, 0x5, R193 ;  /* 0x00000005c0007819 */ /* 0x000fc600000102c1 */
[----:B------:R-:W-:Y:S01]  /*1f60*/  IMAD R218, R200, R193, R15 ;  /* 0x000000c1c8da7224 */ /* 0x000fe200078e020f */
[----:B-1----:R-:W-:Y:S01]  /*1f70*/  LEA R219, P0, R14, UR6, 0x1 ;  /* 0x000000060edb7c11 */ /* 0x002fe2000f8008ff */
[----:B--2---:R-:W-:Y:S01]  /*1f80*/  @!P6 IMAD R18, R149, 0xc0, RZ ;  /* 0x000000c09512e824 */ /* 0x004fe200078e02ff */
[----:B------:R-:W-:Y:S02]  /*1f90*/  LOP3.LUT R200, R200, 0x7, RZ, 0xc0, !PT ;  /* 0x00000007c8c87812 */ /* 0x000fe400078ec0ff */
[----:B------:R-:W-:Y:S01]  /*1fa0*/  LEA.HI.X R218, R14, UR7, R218, 0x1, P0 ;  /* 0x000000070eda7c11 */ /* 0x000fe200080f0cda */
[----:B------:R-:W-:Y:S01]  /*1fb0*/  @!P6 IMAD.IADD R19, R25, 0x1, R18 ;  /* 0x000000011913e824 */ /* 0x000fe200078e0212 */
[----:B------:R-:W-:Y:S01]  /*1fc0*/  ISETP.GE.AND P0, PT, R4, R6, PT ;  /* 0x000000060400720c */ /* 0x000fe20003f06270 */
[----:B------:R-:W-:Y:S02]  /*1fd0*/  @!P6 IMAD.MOV.U32 R18, RZ, RZ, R24 ;  /* 0x000000ffff12e224 */ /* 0x000fe400078e0018 */
[----:B------:R-:W-:-:S03]  /*1fe0*/  IMAD.SHL.U32 R4, R192, 0x20, RZ ;  /* 0x00000020c0047824 */ /* 0x000fc600078e00ff */
[----:B------:R-:W-:Y:S01]  /*1ff0*/  @!P6 LDGSTS.E.BYPASS.LTC128B.128 [R195+0x3000], desc[UR16][R18.64] ;  /* 0x0300000012c3efae */ /* 0x000fe2000b981a10 */
[-C--:B------:R-:W-:Y:S02]  /*2000*/  ISETP.GE.AND P6, PT, R10, R6.reuse, PT ;  /* 0x000000060a00720c */ /* 0x080fe40003fc6270 */
[----:B------:R-:W-:Y:S01]  /*2010*/  LOP3.LUT R10, R196, 0xc0, RZ, 0xc0, !PT ;  /* 0x000000c0c40a7812 */ /* 0x000fe200078ec0ff */
[----:B------:R1:W-:Y:S01]  /*2020*/  @!P5 LDGSTS.E.BYPASS.LTC128B.128 [R195+0x3800], desc[UR16][R16.64] ;  /* 0x0380000010c3dfae */ /* 0x0003e2000b981a10 */
[-C--:B------:R-:W-:Y:S01]  /*2030*/  ISETP.GE.AND P5, PT, R9, R6.reuse, PT ;  /* 0x000000060900720c */ /* 0x080fe20003fa6270 */
[----:B------:R-:W-:Y:S01]  /*2040*/  @!P3 IMAD.MOV.U32 R9, RZ, RZ, R218 ;  /* 0x000000ffff09b224 */ /* 0x000fe200078e00da */
[----:B------:R-:W-:Y:S01]  /*2050*/  LOP3.LUT R151, R10, 0x18, R151, 0xf8, !PT ;  /* 0x000000180a977812 */ /* 0x000fe200078ef897 */
[----:B------:R-:W-:Y:S01]  /*2060*/  @!P4 LDGSTS.E.BYPASS.LTC128B.128 [R195+0x4000], desc[UR16][R22.64] ;  /* 0x0400000016c3cfae */ /* 0x000fe2000b981a10 */
[----:B------:R-:W-:Y:S01]  /*2070*/  ISETP.GE.AND P4, PT, R8, R6, PT ;  /* 0x000000060800720c */ /* 0x000fe20003f86270 */
[----:B------:R-:W-:Y:S01]  /*2080*/  @!P3 IMAD.MOV.U32 R8, RZ, RZ, R219 ;  /* 0x000000ffff08b224 */ /* 0x000fe200078e00db */
[----:B------:R-:W-:Y:S01]  /*2090*/  SHF.L.U32 R10, R213, 0x8, RZ ;  /* 0x00000008d50a7819 */ /* 0x000fe200000006ff */
[----:B------:R-:W-:Y:S03]  /*20a0*/  @!P2 LDGSTS.E.BYPASS.LTC128B.128 [R195+0x4800], desc[UR16][R20.64] ;  /* 0x0480000014c3afae */ /* 0x000fe6000b981a10 */
[----:B------:R-:W-:Y:S01]  /*20b0*/  LOP3.LUT R10, R10, 0x100, RZ, 0xc0, !PT ;  /* 0x000001000a0a7812 */ /* 0x000fe200078ec0ff */
[----:B------:R-:W0:Y:S01]  /*20c0*/  LDGDEPBAR ;  /* 0x00000000000079af */ /* 0x000e220000000000 */
[----:B-1----:R-:W-:Y:S01]  /*20d0*/  IMAD.WIDE.U32 R16, R192, 0x40, RZ ;  /* 0x00000040c0107825 */ /* 0x002fe200078e00ff */
[----:B------:R-:W-:-:S04]  /*20e0*/  DEPBAR.LE SB0, 0x0 ;  /* 0x000080000000791a */ /* 0x000fc80000000000 */
[----:B------:R-:W-:Y:S06]  /*20f0*/  BAR.SYNC.DEFER_BLOCKING 0x0 ;  /* 0x0000000000007b1d */ /* 0x000fec0000010000 */
[----:B------:R-:W-:Y:S01]  /*2100*/  @!PT LDS RZ, [RZ] ;  /* 0x00000000fffff984 */ /* 0x000fe20000000800 */
[----:B------:R-:W-:Y:S01]  /*2110*/  @!PT LDS RZ, [RZ] ;  /* 0x00000000fffff984 */ /* 0x000fe20000000800 */
[----:B------:R-:W-:Y:S01]  /*2120*/  @!PT LDS RZ, [RZ] ;  /* 0x00000000fffff984 */ /* 0x000fe20000000800 */
[----:B------:R1:W-:Y:S04]  /*2130*/  @!P3 LDGSTS.E.BYPASS.LTC128B.128 [R195+0x5000], desc[UR16][R8.64] ;  /* 0x0500000008c3bfae */ /* 0x0003e8000b981a10 */
[----:B------:R-:W-:Y:S01]  /*2140*/  @P3 STS.128 [R195+0x5000], RZ ;  /* 0x005000ffc3003388 */ /* 0x000fe20000000c00 */
[----:B------:R-:W-:-:S02]  /*2150*/  ISETP.GE.AND P3, PT, R7, R6, PT ;  /* 0x000000060700720c */ /* 0x000fc40003f66270 */
[C---:B------:R-:W-:Y:S01]  /*2160*/  LOP3.LUT R7, R151.reuse, 0x8, R220, 0x78, !PT ;  /* 0x0000000897077812 */ /* 0x040fe200078e78dc */
[----:B------:R-:W-:Y:S01]  /*2170*/  @P1 STS.128 [R195+0x5800], RZ ;  /* 0x005800ffc3001388 */ /* 0x000fe20000000c00 */
[----:B------:R-:W-:Y:S02]  /*2180*/  LOP3.LUT R151, R151, 0x8, R201, 0x78, !PT ;  /* 0x0000000897977812 */ /* 0x000fe400078e78c9 */
[----:B------:R-:W-:-:S04]  /*2190*/  LOP3.LUT R201, R201, 0x1f0, RZ, 0xc0, !PT ;  /* 0x000001f0c9c97812 */ /* 0x000fc800078ec0ff */
[----:B------:R-:W-:Y:S02]  /*21a0*/  IADD3 R201, PT, PT, R201, 0x1, R223 ;  /* 0x00000001c9c97810 */ /* 0x000fe40007ffe0df */
[----:B-1----:R-:W-:-:S04]  /*21b0*/  LEA R8, P2, R4, R219, 0x1 ;  /* 0x000000db04087211 */ /* 0x002fc800078408ff */
[----:B------:R-:W-:Y:S01]  /*21c0*/  LEA.HI.X R9, R4, R218, R0, 0x1, P2 ;  /* 0x000000da04097211 */ /* 0x000fe200010f0c00 */
[----:B------:R-:W-:Y:S01]  /*21d0*/  IMAD.SHL.U32 R0, R220, 0x10, RZ ;  /* 0x00000010dc007824 */ /* 0x000fe200078e00ff */
[----:B------:R-:W-:Y:S01]  /*21e0*/  ISETP.GE.AND P2, PT, R5, R6, PT ;  /* 0x000000060500720c */ /* 0x000fe20003f46270 */
[----:B------:R-:W-:Y:S02]  /*21f0*/  IMAD.SHL.U32 R6, R193, 0x40, RZ ;  /* 0x00000040c1067824 */ /* 0x000fe400078e00ff */
[----:B------:R-:W-:Y:S01]  /*2200*/  @!PT LDS RZ, [RZ] ;  /* 0x00000000fffff984 */ /* 0x000fe20000000800 */
[----:B------:R-:W-:Y:S01]  /*2210*/  @!PT LDS RZ, [RZ] ;  /* 0x00000000fffff984 */ /* 0x000fe20000000800 */
[----:B------:R-:W-:Y:S01]  /*2220*/  @!PT LDS RZ, [RZ] ;  /* 0x00000000fffff984 */ /* 0x000fe20000000800 */
[----:B------:R1:W-:Y:S01]  /*2230*/  @!P1 LDGSTS.E.BYPASS.LTC128B.128 [R195+0x5800], desc[UR16][R8.64] ;  /* 0x0580000008c39fae */ /* 0x0003e2000b981a10 */
[----:B------:R-:W-:Y:S01]  /*2240*/  LOP3.LUT R209, R0, 0x100, RZ, 0xc0, !PT ;  /* 0x0000010000d17812 */ /* 0x000fe200078ec0ff */
[----:B------:R-:W-:Y:S01]  /*2250*/  @!P5 IMAD.MOV.U32 R14, RZ, RZ, R8 ;  /* 0x000000ffff0ed224 */ /* 0x000fe200078e0008 */
[----:B------:R-:W-:Y:S01]  /*2260*/  @!P0 IADD3 R16, P1, PT, R8, R16, RZ ;  /* 0x0000001008108210 */ /* 0x000fe20007f3e0ff */
[--C-:B------:R-:W-:Y:S01]  /*2270*/  @!P5 IMAD.MOV.U32 R15, RZ, RZ, R9.reuse ;  /* 0x000000ffff0fd224 */ /* 0x100fe200078e0009 */
[----:B------:R-:W-:Y:S01]  /*2280*/  LOP3.LUT R209, R209, 0x20, R196, 0xf8, !PT ;  /* 0x00000020d1d17812 */ /* 0x000fe200078ef8c4 */
[----:B------:R-:W-:Y:S01]  /*2290*/  @!P3 IMAD.MOV.U32 R12, RZ, RZ, R8 ;  /* 0x000000ffff0cb224 */ /* 0x000fe200078e0008 */
[----:B------:R-:W-:Y:S01]  /*22a0*/  @!P0 IADD3.X R17, PT, PT, R9, R17, R6, P1, !PT ;  /* 0x0000001109118210 */ /* 0x000fe20000ffe406 */
[----:B------:R-:W-:Y:S01]  /*22b0*/  @!P3 IMAD.MOV.U32 R13, RZ, RZ, R9 ;  /* 0x000000ffff0db224 */ /* 0x000fe200078e0009 */
[----:B------:R-:W-:Y:S01]  /*22c0*/  LOP3.LUT R196, R10, 0x20, R196, 0xf8, !PT ;  /* 0x000000200ac47812 */ /* 0x000fe200078ef8c4 */
[----:B------:R-:W-:Y:S01]  /*22d0*/  @!P5 IMAD R5, R193, 0xc0, RZ ;  /* 0x000000c0c105d824 */ /* 0x000fe200078e02ff */
[C---:B------:R-:W-:Y:S01]  /*22e0*/  @!P6 LEA R6, P1, R192.reuse, R8, 0x7 ;  /* 0x00000008c006e211 */ /* 0x040fe200078238ff */
[----:B------:R-:W-:Y:S01]  /*22f0*/  @!P5 IMAD.WIDE.U32 R14, R192, 0xc0, R14 ;  /* 0x000000c0c00ed825 */ /* 0x000fe200078e000e */
[----:B------:R-:W-:Y:S01]  /*2300*/  @P0 STS.128 [R195+0x6000], RZ ;  /* 0x006000ffc3000388 */ /* 0x000fe20000000c00 */
[----:B------:R-:W-:-:S02]  /*2310*/  LOP3.LUT R211, R196, 0x3e00, R0, 0xf8, !PT ;  /* 0x00003e00c4d37812 */ /* 0x000fc400078ef800 */
[----:B------:R-:W-:Y:S01]  /*2320*/  @!P3 IMAD R4, R193, 0x140, RZ ;  /* 0x00000140c104b824 */ /* 0x000fe200078e02ff */
[----:B------:R-:W-:Y:S01]  /*2330*/  @!PT LDS RZ, [RZ] ;  /* 0x00000000fffff984 */ /* 0x000fe20000000800 */
[----:B------:R-:W-:Y:S01]  /*2340*/  @!PT LDS RZ, [RZ] ;  /* 0x00000000fffff984 */ /* 0x000fe20000000800 */
[----:B------:R-:W-:Y:S01]  /*2350*/  @!PT LDS RZ, [RZ] ;  /* 0x00000000fffff984 */ /* 0x000fe20000000800 */
[----:B------:R-:W-:Y:S01]  /*2360*/  @!P0 LDGSTS.E.BYPASS.LTC128B.128 [R195+0x6000], desc[UR16][R16.64] ;  /* 0x0600000010c38fae */ /* 0x000fe2000b981a10 */
[C---:B------:R-:W-:Y:S01]  /*2370*/  @!P3 IMAD.WIDE.U32 R12, R192.reuse, 0x140, R12 ;  /* 0x00000140c00cb825 */ /* 0x040fe200078e000c */
[----:B------:R-:W-:Y:S02]  /*2380*/  @!P5 IADD3 R15, PT, PT, R15, R5, RZ ;  /* 0x000000050f0fd210 */ /* 0x000fe40007ffe0ff */
[----:B------:R-:W-:Y:S01]  /*2390*/  @P6 STS.128 [R195+0x6800], RZ ;  /* 0x006800ffc3006388 */ /* 0x000fe20000000c00 */
[----:B------:R-:W-:Y:S01]  /*23a0*/  IMAD.IADD R209, R7, 0x1, R209 ;  /* 0x0000000107d17824 */ /* 0x000fe200078e02d1 */
[CC--:B------:R-:W-:Y:S01]  /*23b0*/  @!P6 LEA.HI.X R7, R192.reuse, R9.reuse, R193, 0x7, P1 ;  /* 0x00000009c007e211 */ /* 0x0c0fe200008f3cc1 */
[----:B------:R-:W-:Y:S01]  /*23c0*/  @!P2 IMAD.MOV.U32 R10, RZ, RZ, R8 ;  /* 0x000000ffff0aa224 */ /* 0x000fe200078e0008 */
[----:B------:R-:W-:Y:S01]  /*23d0*/  MOV R0, 0x20 ;  /* 0x0000002000007802 */ /* 0x000fe20000000f00 */
[----:B------:R-:W-:Y:S01]  /*23e0*/  @!P2 IMAD.MOV.U32 R11, RZ, RZ, R9 ;  /* 0x000000ffff0ba224 */ /* 0x000fe200078e0009 */
[C---:B-1----:R-:W-:Y:S01]  /*23f0*/  @!P4 LEA R8, P0, R192.reuse, R8, 0x8 ;  /* 0x00000008c008c211 */ /* 0x042fe200078040ff */
[----:B------:R-:W-:Y:S01]  /*2400*/  @!P3 IMAD.IADD R13, R13, 0x1, R4 ;  /* 0x000000010d0db824 */ /* 0x000fe200078e0204 */
[----:B------:R-:W-:Y:S01]  /*2410*/  @!PT LDS RZ, [RZ] ;  /* 0x00000000fffff984 */ /* 0x000fe20000000800 */
[----:B------:R-:W-:Y:S01]  /*2420*/  @!PT LDS RZ, [RZ] ;  /* 0x00000000fffff984 */ /* 0x000fe20000000800 */
[----:B------:R-:W-:Y:S01]  /*2430*/  @!PT LDS RZ, [RZ] ;  /* 0x00000000fffff984 */ /* 0x000fe20000000800 */
[----:B------:R-:W-:Y:S01]  /*2440*/  @!P6 LDGSTS.E.BYPASS.LTC128B.128 [R195+0x6800], desc[UR16][R6.64] ;  /* 0x0680000006c3efae */ /* 0x000fe2000b981a10 */
[----:B------:R-:W-:Y:S01]  /*2450*/  @!P2 IMAD R4, R193, 0x180, RZ ;  /* 0x00000180c104a824 */ /* 0x000fe200078e02ff */
[C---:B------:R-:W-:Y:S01]  /*2460*/  @!P4 LEA.HI.X R9, R192.reuse, R9, R193, 0x8, P0 ;  /* 0x00000009c009c211 */ /* 0x040fe200000f44c1 */
[----:B------:R-:W-:Y:S01]  /*2470*/  @!P2 IMAD.WIDE.U32 R10, R192, 0x180, R10 ;  /* 0x00000180c00aa825 */ /* 0x000fe200078e000a */
[----:B------:R-:W-:Y:S01]  /*2480*/  @P5 STS.128 [R195+0x7000], RZ ;  /* 0x007000ffc3005388 */ /* 0x000fe20000000c00 */
[----:B------:R-:W-:-:S02]  /*2490*/  LEA R209, R209, UR5, 0x1 ;  /* 0x00000005d1d17c11 */ /* 0x000fc4000f8e08ff */
[----:B------:R-:W-:Y:S01]  /*24a0*/  IMAD.IADD R211, R211, 0x1, R151 ;  /* 0x00000001d3d37824 */ /* 0x000fe200078e0297 */
[----:B------:R-:W-:Y:S01]  /*24b0*/  @!PT LDS RZ, [RZ] ;  /* 0x00000000fffff984 */ /* 0x000fe20000000800 */
[----:B------:R-:W-:Y:S01]  /*24c0*/  @!PT LDS RZ, [RZ] ;  /* 0x00000000fffff984 */ /* 0x000fe20000000800 */
[----:B------:R-:W-:Y:S01]  /*24d0*/  @!PT LDS RZ, [RZ] ;  /* 0x00000000fffff984 */ /* 0x000fe20000000800 */
[----:B------:R-:W-:Y:S01]  /*24e0*/  @!P5 LDGSTS.E.BYPASS.LTC128B.128 [R195+0x7000], desc[UR16][R14.64] ;  /* 0x070000000ec3dfae */ /* 0x000fe2000b981a10 */
[----:B------:R-:W-:Y:S01]  /*24f0*/  @!P2 IMAD.IADD R5, R11, 0x1, R4 ;  /* 0x000000010b05a824 */ /* 0x000fe200078e0204 */
[----:B------:R-:W-:Y:S01]  /*2500*/  LOP3.LUT P6, RZ, R220, 0x4, RZ, 0xc0, !PT ;  /* 0x00000004dcff7812 */ /* 0x000fe200078cc0ff */
[----:B------:R-:W-:Y:S01]  /*2510*/  @!P2 IMAD.MOV.U32 R4, RZ, RZ, R10 ;  /* 0x000000ffff04a224 */ /* 0x000fe200078e000a */
[----:B------:R-:W-:Y:S01]  /*2520*/  @P4 STS.128 [R195+0x7800], RZ ;  /* 0x007800ffc3004388 */ /* 0x000fe20000000c00 */
[----:B------:R-:W-:Y:S02]  /*2530*/  LEA R211, R211, UR5, 0x1 ;  /* 0x00000005d3d37c11 */ /* 0x000fe4000f8e08ff */
[----:B------:R-:W-:Y:S01]  /*2540*/  SEL R0, R0, 0xffffffe0, !P6 ;  /* 0xffffffe000007807 */ /* 0x000fe20007000000 */
[----:B------:R-:W-:Y:S01]  /*2550*/  @!PT LDS RZ, [RZ] ;  /* 0x00000000fffff984 */ /* 0x000fe20000000800 */
[----:B------:R-:W-:Y:S01]  /*2560*/  @!PT LDS RZ, [RZ] ;  /* 0x00000000fffff984 */ /* 0x000fe20000000800 */
[----:B------:R-:W-:Y:S01]  /*2570*/  @!PT LDS RZ, [RZ] ;  /* 0x00000000fffff984 */ /* 0x000fe20000000800 */
[----:B------:R-:W-:Y:S04]  /*2580*/  @!P4 LDGSTS.E.BYPASS.LTC128B.128 [R195+0x7800], desc[UR16][R8.64] ;  /* 0x0780000008c3cfae */ /* 0x000fe8000b981a10 */
[----:B------:R-:W-:Y:S01]  /*2590*/  @P3 STS.128 [R195+0x8000], RZ ;  /* 0x008000ffc3003388 */ /* 0x000fe20000000c00 */
[----:B------:R-:W-:-:S02]  /*25a0*/  IMAD.IADD R210, R211, 0x1, R0 ;  /* 0x00000001d3d27824 */ /* 0x000fc400078e0200 */
[----:B------:R-:W-:Y:S01]  /*25b0*/  IMAD.IADD R150, R0, 0x1, R209 ;  /* 0x0000000100967824 */ /* 0x000fe200078e02d1 */
        /* <DEDUP_REMOVED lines=11> */
[----:B------:R-:W-:Y:S04]  /*2670*/  LDSM.16.M88.4 R36, [R209+0x1c00] ;  /* 0x001c0000d124783b */ /* 0x000fe80000000200 */
[----:B------:R-:W-:Y:S04]  /*2680*/  LDSM.16.M88.4 R28, [R209+0x2000] ;  /* 0x00200000d11c783b */ /* 0x000fe80000000200 */
[----:B-1----:R-:W1:Y:S04]  /*2690*/  LDSM.16.M88.4 R12, [R209+0x1400] ;  /* 0x00140000d10c783b */ /* 0x002e680000000200 */
[----:B------:R-:W-:Y:S04]  /*26a0*/  LDSM.16.M88.4 R124, [R209+0x2400] ;  /* 0x00240000d17c783b */ /* 0x000fe80000000200 */
[----:B--2---:R-:W2:Y:S04]  /*26b0*/  LDSM.16.M88.4 R4, [R209+0x1800] ;  /* 0x00180000d104783b */ /* 0x004ea80000000200 */
[----:B------:R-:W4:Y:S04]  /*26c0*/  LDSM.16.M88.4 R116, [R209+0x2800] ;  /* 0x00280000d174783b */ /* 0x000f280000000200 */
[----:B------:R-:W5:Y:S04]  /*26d0*/  LDSM.16.M88.4 R108, [R209+0x2c00] ;  /* 0x002c0000d16c783b */ /* 0x000f680000000200 */
[----:B------:R-:W5:Y:S04]  /*26e0*/  LDSM.16.M88.4 R100, [R209+0x3000] ;  /* 0x00300000d164783b */ /* 0x000f680000000200 */
[----:B------:R-:W5:Y:S04]  /*26f0*/  LDSM.16.M88.4 R92, [R209+0x3400] ;  /* 0x00340000d15c783b */ /* 0x000f680000000200 */
[----:B------:R-:W5:Y:S01]  /*2700*/  LDSM.16.M88.4 R84, [R209+0x3800] ;  /* 0x00380000d154783b */ /* 0x000f620000000200 */
[C---:B---3--:R-:W-:Y:S03]  /*2710*/  HMMA.16816.F32 R24, R44.reuse, R20, RZ ;  /* 0x000000142c18723c */ /* 0x048fe600000018ff */
[----:B------:R-:W3:Y:S04]  /*2720*/  LDSM.16.M88.4 R76, [R209+0x3c00] ;  /* 0x003c0000d14c783b */ /* 0x000ee80000000200 */
[----:B------:R-:W3:Y:S01]  /*2730*/  LDSM.16.M88.4 R68, [R209+0x4000] ;  /* 0x00400000d144783b */ /* 0x000ee20000000200 */
[C---:B------:R-:W-:Y:S03]  /*2740*/  HMMA.16816.F32 R20, R44.reuse, R22, RZ ;  /* 0x000000162c14723c */ /* 0x040fe600000018ff */
[----:B------:R-:W3:Y:S04]  /*2750*/  LDSM.16.M88.4 R60, [R209+0x4400] ;  /* 0x00440000d13c783b */ /* 0x000ee80000000200 */
[----:B------:R-:W3:Y:S01]  /*2760*/  LDSM.16.M88.4 R52, [R209+0x4800] ;  /* 0x00480000d134783b */ /* 0x000ee20000000200 */
[C---:B-1----:R-:W-:Y:S03]  /*2770*/  HMMA.16816.F32 R16, R44.reuse, R12, RZ ;  /* 0x0000000c2c10723c */ /* 0x042fe600000018ff */
[----:B------:R-:W1:Y:S04]  /*2780*/  LDSM.16.M88.4 R144, [R209+0x4c00] ;  /* 0x004c0000d190783b */ /* 0x000e680000000200 */
[----:B------:R-:W-:Y:S01]  /*2790*/  LDSM.16.M88.4 R188, [R210] ;  /* 0x00000000d2bc783b */ /* 0x000fe20000000200 */
[C---:B--2---:R-:W-:Y:S03]  /*27a0*/  HMMA.16816.F32 R8, R44.reuse, R4, RZ ;  /* 0x000000042c08723c */ /* 0x044fe600000018ff */
        /* <DEDUP_REMOVED lines=17> */
[C---:B----4-:R-:W-:Y:S03]  /*28c0*/  HMMA.16816.F32 R120, R44.reuse, R116, RZ ;  /* 0x000000742c78723c */ /* 0x050fe600000018ff */
[----:B------:R-:W0:Y:S05]  /*28d0*/  LDGDEPBAR ;  /* 0x00000000000079af */ /* 0x000e2a0000000000 */
        /* <DEDUP_REMOVED lines=23> */
[C---:B--2---:R-:W-:Y:S08]  /*2a50*/  HMMA.16816.F32 R24, R188.reuse, R140, R24 ;  /* 0x0000008cbc18723c */ /* 0x044ff00000001818 */
        /* <DEDUP_REMOVED lines=9> */
[----:B------:R-:W-:Y:S01]  /*2af0*/  HMMA.16816.F32 R80, R188, R152, R80 ;  /* 0x00000098bc50723c */ /* 0x000fe20000001850 */
[----:B------:R-:W-:-:S05]  /*2b00*/  VIADD R152, R194, 0xffffffff ;  /* 0xffffffffc2987836 */ /* 0x000fca0000000000 */
[----:B------:R-:W-:Y:S02]  /*2b10*/  ISETP.GT.AND P0, PT, R152, R214, PT ;  /* 0x000000d69800720c */ /* 0x000fe40003f04270 */
[----:B------:R-:W-:Y:S01]  /*2b20*/  HMMA.16816.F32 R112, R188, R168, R112 ;  /* 0x000000a8bc70723c */ /* 0x000fe20000001870 */
[----:B------:R-:W-:-:S04]  /*2b30*/  IADD3 R168, PT, PT, -R199, R201, R200 ;  /* 0x000000c9c7a87210 */ /* 0x000fc80007ffe1c8 */
[----:B------:R-:W-:-:S03]  /*2b40*/  IADD3 R168, PT, PT, R168, UR14, R198 ;  /* 0x0000000ea8a87c10 */ /* 0x000fc6000fffe0c6 */
[----:B------:R-:W-:Y:S01]  /*2b50*/  HMMA.16816.F32 R40, R188, R184, R40 ;  /* 0x000000b8bc28723c */ /* 0x000fe20000001828 */
[C---:B------:R-:W-:Y:S02]  /*2b60*/  VIMNMX R169, PT, PT, R168.reuse, R198, PT ;  /* 0x000000c6a8a97248 */ /* 0x040fe40003fe0100 */
[----:B------:R-:W-:-:S05]  /*2b70*/  VIADDMNMX R168, R168, 0x8, R198, PT ;  /* 0x00000008a8a87846 */ /* 0x000fca00038001c6 */
        /* <DEDUP_REMOVED lines=36> */
.L_x_2046:
        /* <DEDUP_REMOVED lines=60> */
.L_x_2047:
        /* <DEDUP_REMOVED lines=30> */
.L_x_2045:
[----:B------:R-:W-:Y:S01]  /*3360*/  IMAD.SHL.U32 R170, R220, 0x2, RZ ;  /* 0x00000002dcaa7824 */ /* 0x000fe200078e00ff */
[----:B------:R-:W1:Y:S04]  /*3370*/  LDCU UR4, c[0x0][0x45c] ;  /* 0x00008b80ff0477ac */ /* 0x000e680008000800 */
[----:B------:R-:W-:-:S05]  /*3380*/  LOP3.LUT R170, R170, 0x6, RZ, 0xc0, !PT ;  /* 0x00000006aaaa7812 */ /* 0x000fca00078ec0ff */
[----:B------:R-:W-:-:S04]  /*3390*/  IMAD R237, R152, 0x100, R170 ;  /* 0x0000010098ed7824 */ /* 0x000fc800078e02aa */
[C---:B------:R-:W-:Y:S01]  /*33a0*/  VIADD R236, R237.reuse, 0x1 ;  /* 0x00000001edec7836 */ /* 0x040fe20000000000 */
[CC--:B------:R-:W-:Y:S01]  /*33b0*/  ISETP.GE.AND P0, PT, R237.reuse, R168.reuse, PT ;  /* 0x000000a8ed00720c */ /* 0x0c0fe20003f06270 */
[C---:B------:R-:W-:Y:S02]  /*33c0*/  VIADD R235, R237.reuse, 0x8 ;  /* 0x00000008edeb7836 */ /* 0x040fe40000000000 */
[C---:B------:R-:W-:Y:S01]  /*33d0*/  VIADD R234, R237.reuse, 0x9 ;  /* 0x00000009edea7836 */ /* 0x040fe20000000000 */
[-C--:B------:R-:W-:Y:S01]  /*33e0*/  ISETP.GE.AND P5, PT, R236, R168.reuse, PT ;  /* 0x000000a8ec00720c */ /* 0x080fe20003fa6270 */
[----:B------:R-:W-:Y:S01]  /*33f0*/  VIADD R233, R237, 0x10 ;  /* 0x00000010ede97836 */ /* 0x000fe20000000000 */
        /* <DEDUP_REMOVED lines=27> */
[C---:B----4-:R-:W-:Y:S01]  /*35b0*/  VIADD R140, R237.reuse, 0x48 ;  /* 0x00000048ed8c7836 */ /* 0x050fe20000000000 */
        /* <DEDUP_REMOVED lines=92> */
[----:B------:R-:W-:Y:S02]  /*3b80*/  FSEL R127, R123, -INF , !P5 ;  /* 0xff8000007b7f7808 */ /* 0x000fe40006800000 */
[-C--:B------:R-:W-:Y:S02]  /*3b90*/  ISETP.GE.AND P3, PT, R160, R168.reuse, PT ;  /* 0x000000a8a000720c */ /* 0x080fe40003f66270 */
[----:B------:R-:W-:Y:S02]  /*3ba0*/  ISETP.GE.AND P2, PT, R166, R168, PT ;  /* 0x000000a8a600720c */ /* 0x000fe40003f46270 */
        /* <DEDUP_REMOVED lines=140> */
[----:B------:R-:W-:Y:S01]  /*4470*/  FMNMX3.FTZ R4, R4, R21, R19, !PT ;  /* 0x0000001504047276 */ /* 0x000fe20007810013 */
        /* <DEDUP_REMOVED lines=18> */
[----:B------:R-:W1:Y:S01]  /*45a0*/  MUFU.EX2 R62, R62 ;  /* 0x0000003e003e7308 */ /* 0x000e620000000800 */
        /* <DEDUP_REMOVED lines=65> */
[-C--:B------:R-:W-:Y:S02]  /*49c0*/  ISETP.GE.AND P4, PT, R167, R169.reuse, PT ;  /* 0x000000a9a700720c */ /* 0x080fe40003f86270 */
[----:B------:R-:W-:Y:S01]  /*49d0*/  FSEL R167, R116, -INF , !P2 ;  /* 0xff80000074a77808 */ /* 0x000fe20005000000 */
[----:B------:R-:W-:Y:S01]  /*49e0*/  FFMA.FTZ R116, R143, UR4, -R66 ;  /* 0x000000048f747c23 */ /* 0x000fe20008010842 */
[----:B------:R-:W-:Y:S01]  /*49f0*/  FMNMX3.FTZ R4, R4, R160, R166, !PT ;  /* 0x000000a004047276 */ /* 0x000fe200078100a6 */
        /* <DEDUP_REMOVED lines=15> */
[----:B------:R-:W-:Y:S01]  /*4af0*/  FSEL R163, R109, -INF , !P2 ;  /* 0xff8000006da37808 */ /* 0x000fe20005000000 */
[----:B------:R-:W-:Y:S01]  /*4b00*/  MUFU.EX2 R40, R238 ;  /* 0x000000ee00287308 */ /* 0x000fe20000000800 */
[----:B------:R-:W-:Y:S02]  /*4b10*/  ISETP.GE.AND P2, PT, R162, R169, PT ;  /* 0x000000a9a200720c */ /* 0x000fe40003f46270 */
[----:B------:R-:W-:Y:S02]  /*4b20*/  FSEL R162, R104, -INF , !P1 ;  /* 0xff80000068a27808 */ /* 0x000fe40004800000 */
[----:B------:R-:W-:-:S02]  /*4b30*/  FMNMX3.FTZ R4, R4, R171, R164, !PT ;  /* 0x000000ab04047276 */ /* 0x000fc400078100a4 */
        /* <DEDUP_REMOVED lines=17> */
[-C--:B------:R-:W-:Y:S02]  /*4c50*/  ISETP.GE.AND P3, PT, R137, R169.reuse, PT ;  /* 0x000000a98900720c */ /* 0x080fe40003f66270 */
[----:B------:R-:W-:Y:S01]  /*4c60*/  FSEL R137, R97, -INF , !P2 ;  /* 0xff80000061897808 */ /* 0x000fe20005000000 */
[----:B------:R-:W-:Y:S01]  /*4c70*/  FFMA.FTZ R97, R27, UR4, -R66 ;  /* 0x000000041b617c23 */ /* 0x000fe20008010842 */
[----:B------:R-:W-:-:S02]  /*4c80*/  ISETP.GE.AND P2, PT, R136, R169, PT ;  /* 0x000000a98800720c */ /* 0x000fc40003f46270 */
[----:B------:R-:W-:Y:S01]  /*4c90*/  FSEL R136, R92, -INF , !P1 ;  /* 0xff8000005c887808 */ /* 0x000fe20004800000 */
[----:B------:R-:W-:Y:S01]  /*4ca0*/  FFMA.FTZ R92, R14, UR4, -R66 ;  /* 0x000000040e5c7c23 */ /* 0x000fe20008010842 */
[----:B------:R-:W-:Y:S01]  /*4cb0*/  FMNMX3.FTZ R4, R4, R154, R144, !PT ;  /* 0x0000009a04047276 */ /* 0x000fe20007810090 */
[----:B------:R-:W-:Y:S01]  /*4cc0*/  MUFU.EX2 R75, R75 ;  /* 0x0000004b004b7308 */ /* 0x000fe20000000800 */
[----:B------:R-:W-:Y:S01]  /*4cd0*/  FSEL R130, R93, -INF , !P0 ;  /* 0xff8000005d827808 */ /* 0x000fe20004000000 */
[----:B------:R-:W-:Y:S01]  /*4ce0*/  FFMA.FTZ R93, R15, UR4, -R66 ;  /* 0x000000040f5d7c23 */ /* 0x000fe20008010842 */
[----:B------:R-:W-:Y:S02]  /*4cf0*/  FSEL R123, R88, -INF , !P5 ;  /* 0xff800000587b7808 */ /* 0x000fe40006800000 */
[----:B------:R-:W-:Y:S02]  /*4d00*/  FMNMX3.FTZ R4, R4, R137, R136, !PT ;  /* 0x0000008904047276 */ /* 0x000fe40007810088 */
        /* <DEDUP_REMOVED lines=10> */
[----:B------:R-:W-:Y:S01]  /*4db0*/  FSEL R112, R76, -INF , !P5 ;  /* 0xff8000004c707808 */ /* 0x000fe20006800000 */
[----:B------:R3:W-:Y:S01]  /*4dc0*/  MUFU.EX2 R80, R114 ;  /* 0x0000007200507308 */ /* 0x0007e20000000800 */
[----:B--2---:R-:W-:Y:S01]  /*4dd0*/  FFMA.FTZ R5, R119, UR4, -R66 ;  /* 0x0000000477057c23 */ /* 0x004fe20008010842 */
[----:B------:R-:W-:Y:S02]  /*4de0*/  FSEL R119, R84, -INF , !P3 ;  /* 0xff80000054777808 */ /* 0x000fe40005800000 */
[-C--:B------:R-:W-:Y:S02]  /*4df0*/  ISETP.GE.AND P3, PT, R189, R169.reuse, PT ;  /* 0x000000a9bd00720c */ /* 0x080fe40003f66270 */
[----:B------:R-:W-:Y:S02]  /*4e00*/  FMNMX3.FTZ R4, R4, R124, R119, !PT ;  /* 0x0000007c04047276 */ /* 0x000fe40007810077 */
[----:B------:R-:W-:Y:S01]  /*4e10*/  ISETP.GE.AND P2, PT, R188, R169, PT ;  /* 0x000000a9bc00720c */ /* 0x000fe20003f46270 */
[----:B------:R-:W-:Y:S01]  /*4e20*/  MUFU.EX2 R84, R5 ;  /* 0x0000000500547308 */ /* 0x000fe20000000800 */
[----:B------:R-:W-:-:S02]  /*4e30*/  FMNMX3.FTZ R4, R4, R117, R115, !PT ;  /* 0x0000007504047276 */ /* 0x000fc40007810073 */
[----:B------:R-:W-:Y:S02]  /*4e40*/  ISETP.GE.AND P1, PT, R187, R169, PT ;  /* 0x000000a9bb00720c */ /* 0x000fe40003f26270 */
[----:B------:R-:W-:Y:S02]  /*4e50*/  FSEL R111, R77, -INF , !P4 ;  /* 0xff8000004d6f7808 */ /* 0x000fe40006000000 */
[----:B------:R-:W-:Y:S01]  /*4e60*/  FSEL R108, R72, -INF , !P3 ;  /* 0xff800000486c7808 */ /* 0x000fe20005800000 */
[----:B------:R-:W-:Y:S01]  /*4e70*/  MUFU.EX2 R76, R126 ;  /* 0x0000007e004c7308 */ /* 0x000fe20000000800 */
[----:B---3--:R-:W-:Y:S02]  /*4e80*/  FSEL R114, R81, -INF , !P0 ;  /* 0xff80000051727808 */ /* 0x008fe40004000000 */
[----:B------:R-:W-:Y:S02]  /*4e90*/  FSEL R109, R73, -INF , !P2 ;  /* 0xff800000496d7808 */ /* 0x000fe40005000000 */
[----:B------:R-:W-:-:S02]  /*4ea0*/  FMNMX3.FTZ R4, R4, R114, R112, !PT ;  /* 0x0000007204047276 */ /* 0x000fc40007810070 */
[-C--:B------:R-:W-:Y:S01]  /*4eb0*/  ISETP.GE.AND P0, PT, R186, R169.reuse, PT ;  /* 0x000000a9ba00720c */ /* 0x080fe20003f06270 */
[----:B------:R-:W-:Y:S01]  /*4ec0*/  MUFU.EX2 R72, R122 ;  /* 0x0000007a00487308 */ /* 0x000fe20000000800 */
[----:B------:R-:W-:Y:S02]  /*4ed0*/  ISETP.GE.AND P5, PT, R185, R169, PT ;  /* 0x000000a9b900720c */ /* 0x000fe40003fa6270 */
[----:B------:R-:W-:Y:S02]  /*4ee0*/  FSEL R73, R68, -INF , !P1 ;  /* 0xff80000044497808 */ /* 0x000fe40004800000 */
        /* <DEDUP_REMOVED lines=13> */
[----:B------:R-:W-:Y:S01]  /*4fc0*/  FMNMX3.FTZ R4, R4, R69, R77, !PT ;  /* 0x0000004504047276 */ /* 0x000fe2000781004d */
[----:B--2---:R-:W-:Y:S01]  /*4fd0*/  FFMA.FTZ R110, R18, UR4, -R66 ;  /* 0x00000004126e7c23 */ /* 0x004fe20008010842 */
[-C--:B------:R-:W-:Y:S02]  /*4fe0*/  ISETP.GE.AND P0, PT, R180, R169.reuse, PT ;  /* 0x000000a9b400720c */ /* 0x080fe40003f06270 */
[----:B------:R-:W-:Y:S02]  /*4ff0*/  ISETP.GE.AND P5, PT, R179, R169, PT ;  /* 0x000000a9b300720c */ /* 0x000fe40003fa6270 */
[----:B------:R-:W-:Y:S01]  /*5000*/  FSEL R61, R61, -INF , !P2 ;  /* 0xff8000003d3d7808 */ /* 0x000fe20005000000 */
[----:B------:R-:W-:Y:S01]  /*5010*/  MUFU.EX2 R60, R34 ;  /* 0x00000022003c7308 */ /* 0x000fe20000000800 */
[----:B------:R-:W-:-:S02]  /*5020*/  FSEL R85, R56, -INF , !P1 ;  /* 0xff80000038557808 */ /* 0x000fc40004800000 */
[----:B------:R-:W-:Y:S02]  /*5030*/  FMNMX3.FTZ R4, R4, R65, R81, !PT ;  /* 0x0000004104047276 */ /* 0x000fe40007810051 */
[----:B------:R-:W-:Y:S02]  /*5040*/  FSEL R57, R57, -INF , !P0 ;  /* 0xff80000039397808 */ /* 0x000fe40004000000 */
[-C--:B------:R-:W-:Y:S01]  /*5050*/  ISETP.GE.AND P0, PT, R2, R169.reuse, PT ;  /* 0x000000a90200720c */ /* 0x080fe20003f06270 */
[----:B------:R2:W-:Y:S01]  /*5060*/  MUFU.EX2 R56, R102 ;  /* 0x0000006600387308 */ /* 0x0005e20000000800 */
[-C--:B------:R-:W-:Y:S02]  /*5070*/  ISETP.GE.AND P4, PT, R139, R169.reuse, PT ;  /* 0x000000a98b00720c */ /* 0x080fe40003f86270 */
[----:B------:R-:W-:Y:S02]  /*5080*/  ISETP.GE.AND P3, PT, R138, R169, PT ;  /* 0x000000a98a00720c */ /* 0x000fe40003f66270 */
[----:B------:R-:W-:-:S02]  /*5090*/  FSEL R89, R52, -INF , !P5 ;  /* 0xff80000034597808 */ /* 0x000fc40006800000 */
[----:B------:R-:W-:Y:S01]  /*50a0*/  FMNMX3.FTZ R2, R4, R61, R85, !PT ;  /* 0x0000003d04027276 */ /* 0x000fe20007810055 */
[----:B------:R3:W-:Y:S01]  /*50b0*/  MUFU.EX2 R52, R103 ;  /* 0x0000006700347308 */ /* 0x0007e20000000800 */
[-C--:B------:R-:W-:Y:S02]  /*50c0*/  ISETP.GE.AND P2, PT, R135, R169.reuse, PT ;  /* 0x000000a98700720c */ /* 0x080fe40003f46270 */
[----:B------:R-:W-:Y:S02]  /*50d0*/  ISETP.GE.AND P1, PT, R134, R169, PT ;  /* 0x000000a98600720c */ /* 0x000fe40003f26270 */
[----:B------:R-:W-:Y:S02]  /*50e0*/  FSEL R53, R53, -INF , !P4 ;  /* 0xff80000035357808 */ /* 0x000fe40006000000 */
[----:B------:R-:W-:Y:S01]  /*50f0*/  FSEL R48, R48, -INF , !P3 ;  /* 0xff80000030307808 */ /* 0x000fe20005800000 */
[----:B------:R-:W-:Y:S01]  /*5100*/  MUFU.EX2 R82, R82 ;  /* 0x0000005200527308 */ /* 0x000fe20000000800 */
[----:B------:R-:W-:Y:S01]  /*5110*/  FMNMX3.FTZ R2, R2, R57, R89, !PT ;  /* 0x0000003902027276 */ /* 0x000fe20007810059 */
[--C-:B--2---:R-:W-:Y:S01]  /*5120*/  FFMA.FTZ R102, R94, UR4, -R66.reuse ;  /* 0x000000045e667c23 */ /* 0x104fe20008010842 */
[----:B------:R-:W-:Y:S01]  /*5130*/  FSEL R49, R49, -INF , !P2 ;  /* 0xff80000031317808 */ /* 0x000fe20005000000 */
[----:B------:R-:W-:Y:S01]  /*5140*/  FFMA.FTZ R94, R22, UR4, -R66 ;  /* 0x00000004165e7c23 */ /* 0x000fe20008010842 */
[----:B------:R-:W-:-:S02]  /*5150*/  FSEL R90, R44, -INF , !P1 ;  /* 0xff8000002c5a7808 */ /* 0x000fc40004800000 */
[----:B------:R-:W-:Y:S01]  /*5160*/  FMNMX3.FTZ R2, R2, R53, R48, !PT ;  /* 0x0000003502027276 */ /* 0x000fe20007810030 */
[----:B------:R2:W-:Y:S01]  /*5170*/  MUFU.EX2 R44, R98 ;  /* 0x00000062002c7308 */ /* 0x0005e20000000800 */
[----:B------:R-:W-:Y:S01]  /*5180*/  FSEL R105, R45, -INF , !P0 ;  /* 0xff8000002d697808 */ /* 0x000fe20004000000 */
[----:B---3--:R-:W-:Y:S01]  /*5190*/  FFMA.FTZ R103, R99, UR4, -R66 ;  /* 0x0000000463677c23 */ /* 0x008fe20008010842 */
[----:B------:R-:W-:Y:S01]  /*51a0*/  FMNMX3.FTZ R2, R2, R49, R90, !PT ;  /* 0x0000003102027276 */ /* 0x000fe2000781005a */
[--C-:B------:R-:W-:Y:S01]  /*51b0*/  FFMA.FTZ R99, R91, UR4, -R66.reuse ;  /* 0x000000045b637c23 */ /* 0x100fe20008010842 */
[----:B------:R-:W-:Y:S01]  /*51c0*/  LOP3.LUT R208, R151, R196, RZ, 0xfc, !PT ;  /* 0x000000c497d07212 */ /* 0x000fe200078efcff */
[--C-:B------:R-:W-:Y:S01]  /*51d0*/  FFMA.FTZ R91, R7, UR4, -R66.reuse ;  /* 0x00000004075b7c23 */ /* 0x100fe20008010842 */
[----:B------:R-:W-:Y:S01]  /*51e0*/  FMNMX.FTZ R2, R105, R2, !PT ;  /* 0x0000000269027209 */ /* 0x000fe20007810000 */
[----:B------:R-:W-:Y:S01]  /*51f0*/  FFMA.FTZ R45, R6, UR4, -R66 ;  /* 0x00000004062d7c23 */ /* 0x000fe20008010842 */
[----:B------:R-:W-:Y:S01]  /*5200*/  LEA R208, R208, UR5, 0x1 ;  /* 0x00000005d0d07c11 */ /* 0x000fe2000f8e08ff */
[----:B------:R-:W-:Y:S01]  /*5210*/  MUFU.EX2 R83, R83 ;  /* 0x0000005300537308 */ /* 0x000fe20000000800 */
[----:B-1----:R-:W-:Y:S01]  /*5220*/  F2FP.F16.F32.PACK_AB R23, R62, R63 ;  /* 0x0000003f3e17723e */ /* 0x002fe200000000ff */
[----:B------:R-:W1:Y:S02]  /*5230*/  SHFL.BFLY PT, R4, R2, 0x2, 0x1f ;  /* 0x0c401f0002047f89 */ /* 0x000e6400000e0000 */
[----:B------:R-:W-:-:S02]  /*5240*/  VIADD R8, R208, 0x5000 ;  /* 0x00005000d0087836 */ /* 0x000fc40000000000 */
[----:B------:R-:W-:Y:S02]  /*5250*/  VIADD R151, R208, 0x5020 ;  /* 0x00005020d0977836 */ /* 0x000fe40000000000 */
[----:B--2---:R-:W-:Y:S01]  /*5260*/  FFMA.FTZ R98, R30, UR4, -R66 ;  /* 0x000000041e627c23 */ /* 0x004fe20008010842 */
[----:B------:R-:W-:Y:S01]  /*5270*/  @P6 VIADD R151, R8, 0xffffffe0 ;  /* 0xffffffe008976836 */ /* 0x000fe20000000000 */
[----:B------:R-:W-:Y:S01]  /*5280*/  LDSM.16.MT88.4 R28, [R208+0x5400] ;  /* 0x00540000d01c783b */ /* 0x000fe20000004200 */
[----:B------:R-:W-:Y:S03]  /*5290*/  MUFU.EX2 R86, R86 ;  /* 0x0000005600567308 */ /* 0x000fe60000000800 */
[----:B------:R-:W-:Y:S04]  /*52a0*/  LDSM.16.MT88.4 R12, [R151] ;  /* 0x00000000970c783b */ /* 0x000fe80000004200 */
[----:B------:R-:W-:Y:S01]  /*52b0*/  LDSM.16.MT88.4 R32, [R151+0x400] ;  /* 0x000400009720783b */ /* 0x000fe20000004200 */
        /* <DEDUP_REMOVED lines=13> */
[----:B------:R-:W-:-:S03]  /*5390*/  ISETP.GT.AND P0, PT, R152, R214, PT ;  /* 0x000000d69800720c */ /* 0x000fc60003f04270 */
        /* <DEDUP_REMOVED lines=10> */
[----:B------:R-:W-:Y:S01]  /*5440*/  F2FP.F16.F32.PACK_AB R21, R106, R107 ;  /* 0x0000006b6a15723e */ /* 0x000fe200000000ff */
        /* <DEDUP_REMOVED lines=39> */
[----:B------:R-:W-:Y:S01]  /*56c0*/  FFMA.FTZ R130, R130, UR4, -R104 ;  /* 0x0000000482827c23 */ /* 0x000fe20008010868 */
[----:B------:R-:W-:Y:S01]  /*56d0*/  FADD.FTZ R106, R107, R106 ;  /* 0x0000006a6b6a7221 */ /* 0x000fe20000010000 */
[----:B------:R-:W-:Y:S01]  /*56e0*/  FADD.FTZ R138, R139, R138 ;  /* 0x0000008a8b8a7221 */ /* 0x000fe20000010000 */
[--C-:B------:R-:W-:Y:S01]  /*56f0*/  FFMA.FTZ R123, R123, UR4, -R104.reuse ;  /* 0x000000047b7b7c23 */ /* 0x100fe20008010868 */
[----:B------:R-:W-:Y:S01]  /*5700*/  FFMA.FTZ R124, R124, UR4, -R104 ;  /* 0x000000047c7c7c23 */ /* 0x000fe20008010868 */
[----:B------:R-:W-:Y:S01]  /*5710*/  FADD.FTZ R106, R63, R106 ;  /* 0x0000006a3f6a7221 */ /* 0x000fe20000010000 */
[----:B------:R-:W4:Y:S01]  /*5720*/  MUFU.EX2 R122, R122 ;  /* 0x0000007a007a7308 */ /* 0x000f220000000800 */
        /* <DEDUP_REMOVED lines=9> */
[----:B---3--:R-:W-:Y:S01]  /*57c0*/  FADD.FTZ R134, R129, R134 ;  /* 0x0000008681867221 */ /* 0x008fe20000010000 */
[--C-:B------:R-:W-:Y:S01]  /*57d0*/  FFMA.FTZ R111, R111, UR4, -R104.reuse ;  /* 0x000000046f6f7c23 */ /* 0x100fe20008010868 */
[--C-:B------:R-:W-:Y:S01]  /*57e0*/  FFMA.FTZ R109, R109, UR4, -R104.reuse ;  /* 0x000000046d6d7c23 */ /* 0x100fe20008010868 */
[--C-:B------:R-:W-:Y:S01]  /*57f0*/  FFMA.FTZ R73, R73, UR4, -R104.reuse ;  /* 0x0000000449497c23 */ /* 0x100fe20008010868 */
[--C-:B------:R-:W-:Y:S01]  /*5800*/  FFMA.FTZ R61, R61, UR4, -R104.reuse ;  /* 0x000000043d3d7c23 */ /* 0x100fe20008010868 */
[--C-:B------:R-:W-:Y:S01]  /*5810*/  FFMA.FTZ R85, R85, UR4, -R104.reuse ;  /* 0x0000000455557c23 */ /* 0x100fe20008010868 */
[----:B------:R-:W3:Y:S01]  /*5820*/  MUFU.EX2 R126, R126 ;  /* 0x0000007e007e7308 */ /* 0x000ee20000000800 */
[C---:B------:R-:W-:Y:S01]  /*5830*/  HMMA.16816.F32 R24, R20.reuse, R12, RZ ;  /* 0x0000000c1418723c */ /* 0x040fe200000018ff */
[----:B------:R-:W-:Y:S01]  /*5840*/  F2FP.F16.F32.PACK_AB R13, R58, R59 ;  /* 0x0000003b3a0d723e */ /* 0x000fe200000000ff */
[----:B------:R-:W-:Y:S01]  /*5850*/  FFMA.FTZ R57, R57, UR4, -R104 ;  /* 0x0000000439397c23 */ /* 0x000fe20008010868 */
        /* <DEDUP_REMOVED lines=64> */
[----:B------:R-:W-:Y:S02]  /*5c60*/  FADD.FTZ R147, R143, R147 ;  /* 0x000000938f937221 */ /* 0x000fe40000010000 */
[----:B------:R-:W-:Y:S01]  /*5c70*/  LDSM.16.MT88.4 R140, [R208+0x8c00] ;  /* 0x008c0000d08c783b */ /* 0x000fe20000004200 */
        /* <DEDUP_REMOVED lines=33> */
[C---:B------:R-:W-:Y:S01]  /*5e90*/  F2FP.F16.F32.PACK_AB R12, R165.reuse, R166 ;  /* 0x000000a6a50c723e */ /* 0x040fe200000000ff */
        /* <DEDUP_REMOVED lines=71> */
[--C-:B------:R-:W-:Y:S01]  /*6310*/  FFMA.FTZ R58, R81, UR4, -R104.reuse ;  /* 0x00000004513a7c23 */ /* 0x100fe20008010868 */
[C---:B--2---:R-:W-:Y:S01]  /*6320*/  HMMA.16816.F32 R24, R32.reuse, R12, R24 ;  /* 0x0000000c2018723c */ /* 0x044fe20000001818 */
        /* <DEDUP_REMOVED lines=9> */
[----:B------:R-:W2:Y:S01]  /*63c0*/  LDSM.16.MT88.4 R32, [R208+0x7c00] ;  /* 0x007c0000d020783b */ /* 0x000ea20000004200 */
[----:B------:R-:W-:Y:S01]  /*63d0*/  FFMA.FTZ R55, R65, UR4, -R104 ;  /* 0x0000000441377c23 */ /* 0x000fe20008010868 */
[----:B------:R-:W-:Y:S01]  /*63e0*/  FADD.FTZ R50, R47, R50 ;  /* 0x000000322f327221 */ /* 0x000fe20000010000 */
[----:B------:R-:W-:Y:S01]  /*63f0*/  MUFU.EX2 R54, R54 ;  /* 0x0000003600367308 */ /* 0x000fe20000000800 */
[----:B----4-:R-:W-:Y:S01]  /*6400*/  F2FP.F16.F32.PACK_AB R14, R59, R63 ;  /* 0x0000003f3b0e723e */ /* 0x010fe200000000ff */
[----:B------:R-:W-:Y:S01]  /*6410*/  FADD.FTZ R63, R63, R130 ;  /* 0x000000823f3f7221 */ /* 0x000fe20000010000 */
[----:B------:R-:W-:Y:S01]  /*6420*/  FADD.FTZ R46, R46, R50 ;  /* 0x000000322e2e7221 */ /* 0x000fe20000010000 */
[----:B------:R-:W-:-:S02]  /*6430*/  FFMA.FTZ R50, R108, UR4, -R104 ;  /* 0x000000046c327c23 */ /* 0x000fc40008010868 */
[----:B------:R-:W-:Y:S01]  /*6440*/  FADD.FTZ R63, R59, R63 ;  /* 0x0000003f3b3f7221 */ /* 0x000fe20000010000 */
[----:B------:R-:W-:Y:S01]  /*6450*/  FADD.FTZ R70, R70, R46 ;  /* 0x0000002e46467221 */ /* 0x000fe20000010000 */
[----:B---3--:R-:W-:Y:S01]  /*6460*/  HMMA.16816.F32 R8, R12, R20, R8 ;  /* 0x000000140c08723c */ /* 0x008fe20000001808 */
[----:B------:R-:W3:Y:S02]  /*6470*/  MUFU.EX2 R51, R114 ;  /* 0x0000007200337308 */ /* 0x000ee40000000800 */
[----:B------:R-:W-:-:S04]  /*6480*/  FADD.FTZ R70, R71, R70 ;  /* 0x0000004647467221 */ /* 0x000fc80000010000 */
[----:B------:R-:W-:Y:S01]  /*6490*/  FADD.FTZ R74, R74, R70 ;  /* 0x000000464a4a7221 */ /* 0x000fe20000010000 */
[----:B------:R-:W-:Y:S01]  /*64a0*/  HMMA.16816.F32 R4, R12, R22, R4 ;  /* 0x000000160c04723c */ /* 0x000fe20000001804 */
[----:B------:R-:W4:Y:S01]  /*64b0*/  LDSM.16.MT88.4 R20, [R151+0x2c00] ;  /* 0x002c00009714783b */ /* 0x000f220000004200 */
[----:B------:R-:W-:Y:S01]  /*64c0*/  MUFU.EX2 R47, R112 ;  /* 0x00000070002f7308 */ /* 0x000fe20000000800 */
[----:B------:R-:W-:-:S04]  /*64d0*/  FADD.FTZ R74, R40, R74 ;  /* 0x0000004a284a7221 */ /* 0x000fc80000010000 */
[----:B------:R-:W-:Y:S01]  /*64e0*/  FADD.FTZ R36, R36, R74 ;  /* 0x0000004a24247221 */ /* 0x000fe20000010000 */
[----:B-1----:R-:W-:Y:S02]  /*64f0*/  HMMA.16816.F32 R24, R12, R16, R24 ;  /* 0x000000100c18723c */ /* 0x002fe40000001818 */
[----:B------:R-:W1:Y:S01]  /*6500*/  MUFU.EX2 R46, R111 ;  /* 0x0000006f002e7308 */ /* 0x000e620000000800 */
[----:B------:R-:W-:-:S04]  /*6510*/  FADD.FTZ R36, R37, R36 ;  /* 0x0000002425247221 */ /* 0x000fc80000010000 */
[----:B------:R-:W-:Y:S01]  /*6520*/  FADD.FTZ R36, R41, R36 ;  /* 0x0000002429247221 */ /* 0x000fe20000010000 */
[----:B------:R-:W-:Y:S01]  /*6530*/  HMMA.16816.F32 R28, R12, R18, R28 ;  /* 0x000000120c1c723c */ /* 0x000fe2000000181c */
[----:B------:R-:W5:Y:S01]  /*6540*/  LDSM.16.MT88.4 R16, [R208+0x8000] ;  /* 0x00800000d010783b */ /* 0x000f620000004200 */
[----:B------:R-:W-:Y:S01]  /*6550*/  F2FP.F16.F32.PACK_AB R13, R95, R96 ;  /* 0x000000605f0d723e */ /* 0x000fe200000000ff */
[----:B------:R-:W-:Y:S01]  /*6560*/  FADD.FTZ R75, R75, R36 ;  /* 0x000000244b4b7221 */ /* 0x000fe20000010000 */
[----:B------:R-:W-:Y:S01]  /*6570*/  F2FP.F16.F32.PACK_AB R15, R93, R94 ;  /* 0x0000005e5d0f723e */ /* 0x000fe200000000ff */
[----:B------:R-:W-:Y:S01]  /*6580*/  FFMA.FTZ R41, R69, UR4, -R104 ;  /* 0x0000000445297c23 */ /* 0x000fe20008010868 */
[----:B---3--:R-:W-:Y:S01]  /*6590*/  F2FP.F16.F32.PACK_AB R12, R51, R54 ;  /* 0x00000036330c723e */ /* 0x008fe200000000ff */
[----:B------:R-:W-:Y:S01]  /*65a0*/  FADD.FTZ R75, R78, R75 ;  /* 0x0000004b4e4b7221 */ /* 0x000fe20000010000 */
[----:B------:R-:W3:Y:S01]  /*65b0*/  MUFU.EX2 R91, R91 ;  /* 0x0000005b005b7308 */ /* 0x000ee20000000800 */
[--C-:B------:R-:W-:Y:S01]  /*65c0*/  FFMA.FTZ R36, R39, UR4, -R66.reuse ;  /* 0x0000000427247c23 */ /* 0x100fe20008010842 */
[----:B------:R-:W-:Y:S01]  /*65d0*/  FFMA.FTZ R39, R42, UR4, -R66 ;  /* 0x000000042a277c23 */ /* 0x000fe20008010842 */
[----:B------:R-:W-:Y:S01]  /*65e0*/  FADD.FTZ R79, R79, R75 ;  /* 0x0000004b4f4f7221 */ /* 0x000fe20000010000 */
[----:B-1----:R-:W-:Y:S01]  /*65f0*/  F2FP.F16.F32.PACK_AB R14, R46, R47 ;  /* 0x0000002f2e0e723e */ /* 0x002fe200000000ff */
[----:B------:R-:W-:Y:S01]  /*6600*/  FFMA.FTZ R42, R77, UR4, -R104 ;  /* 0x000000044d2a7c23 */ /* 0x000fe20008010868 */
[----:B------:R-:W-:Y:S01]  /*6610*/  FADD.FTZ R54, R54, R63 ;  /* 0x0000003f36367221 */ /* 0x000fe20000010000 */
[----:B------:R-:W-:Y:S01]  /*6620*/  FADD.FTZ R79, R82, R79 ;  /* 0x0000004f524f7221 */ /* 0x000fe20000010000 */
[----:B------:R-:W-:Y:S02]  /*6630*/  MUFU.EX2 R45, R45 ;  /* 0x0000002d002d7308 */ /* 0x000fe40000000800 */
[----:B------:R-:W-:Y:S01]  /*6640*/  FADD.FTZ R51, R51, R54 ;  /* 0x0000003633337221 */ /* 0x000fe20000010000 */
[----:B------:R-:W-:Y:S01]  /*6650*/  FADD.FTZ R83, R83, R79 ;  /* 0x0000004f53537221 */ /* 0x000fe20000010000 */
[C---:B--2---:R-:W-:Y:S02]  /*6660*/  HMMA.16816.F32 R8, R12.reuse, R32, R8 ;  /* 0x000000200c08723c */ /* 0x044fe40000001808 */
[----:B------:R-:W-:Y:S01]  /*6670*/  FADD.FTZ R51, R47, R51 ;  /* 0x000000332f337221 */ /* 0x000fe20000010000 */
[----:B------:R-:W-:Y:S01]  /*6680*/  FADD.FTZ R83, R86, R83 ;  /* 0x0000005356537221 */ /* 0x000fe20000010000 */
[----:B------:R-:W1:Y:S02]  /*6690*/  MUFU.EX2 R110, R110 ;  /* 0x0000006e006e7308 */ /* 0x000e640000000800 */
[----:B------:R-:W-:Y:S01]  /*66a0*/  FADD.FTZ R46, R46, R51 ;  /* 0x000000332e2e7221 */ /* 0x000fe20000010000 */
[----:B------:R-:W-:Y:S01]  /*66b0*/  FADD.FTZ R87, R87, R83 ;  /* 0x0000005357577221 */ /* 0x000fe20000010000 */
[C---:B------:R-:W-:Y:S01]  /*66c0*/  HMMA.16816.F32 R4, R12.reuse, R34, R4 ;  /* 0x000000220c04723c */ /* 0x040fe20000001804 */
[----:B------:R-:W2:Y:S02]  /*66d0*/  LDSM.16.MT88.4 R32, [R151+0x3000] ;  /* 0x003000009720783b */ /* 0x000ea40000004200 */
[----:B------:R-:W-:Y:S01]  /*66e0*/  FADD.FTZ R87, R88, R87 ;  /* 0x0000005758577221 */ /* 0x000fe20000010000 */
[----:B------:R-:W5:Y:S03]  /*66f0*/  MUFU.EX2 R50, R50 ;  /* 0x0000003200327308 */ /* 0x000f660000000800 */
[----:B------:R-:W-:Y:S01]  /*6700*/  FADD.FTZ R87, R84, R87 ;  /* 0x0000005754577221 */ /* 0x000fe20000010000 */
[C---:B----4-:R-:W-:Y:S03]  /*6710*/  HMMA.16816.F32 R24, R12.reuse, R20, R24 ;  /* 0x000000140c18723c */ /* 0x050fe60000001818 */
[----:B------:R-:W-:Y:S01]  /*6720*/  FADD.FTZ R80, R80, R87 ;  /* 0x0000005750507221 */ /* 0x000fe20000010000 */
[----:B------:R-:W4:Y:S03]  /*6730*/  MUFU.EX2 R40, R109 ;  /* 0x0000006d00287308 */ /* 0x000f260000000800 */
[----:B------:R-:W-:Y:S01]  /*6740*/  FADD.FTZ R80, R76, R80 ;  /* 0x000000504c507221 */ /* 0x000fe20000010000 */
[----:B------:R-:W-:Y:S01]  /*6750*/  HMMA.16816.F32 R28, R12, R22, R28 ;  /* 0x000000160c1c723c */ /* 0x000fe2000000181c */
[----:B------:R-:W2:Y:S01]  /*6760*/  LDSM.16.MT88.4 R20, [R208+0x8400] ;  /* 0x00840000d014783b */ /* 0x000ea20000004200 */
[----:B---3--:R-:W-:Y:S01]  /*6770*/  F2FP.F16.F32.PACK_AB R13, R91, R92 ;  /* 0x0000005c5b0d723e */ /* 0x008fe200000000ff */
[----:B------:R-:W-:Y:S01]  /*6780*/  FADD.FTZ R72, R72, R80 ;  /* 0x0000005048487221 */ /* 0x000fe20000010000 */
[----:B------:R-:W-:Y:S01]  /*6790*/  MUFU.EX2 R37, R73 ;  /* 0x0000004900257308 */ /* 0x000fe20000000800 */
[----:B-1----:R-:W-:Y:S01]  /*67a0*/  F2FP.F16.F32.PACK_AB R15, R110, R45 ;  /* 0x0000002d6e0f723e */ /* 0x002fe200000000ff */
[----:B-----5:R-:W-:Y:S01]  /*67b0*/  FADD.FTZ R46, R50, R46 ;  /* 0x0000002e322e7221 */ /* 0x020fe20000010000 */
[----:B------:R-:W-:-:S04]  /*67c0*/  FADD.FTZ R72, R68, R72 ;  /* 0x0000004844487221 */ /* 0x000fc80000010000 */
[----:B------:R-:W-:Y:S01]  /*67d0*/  FADD.FTZ R64, R64, R72 ;  /* 0x0000004840407221 */ /* 0x000fe20000010000 */
[----:B------:R-:W1:Y:S01]  /*67e0*/  MUFU.EX2 R41, R41 ;  /* 0x0000002900297308 */ /* 0x000e620000000800 */
[C---:B----4-:R-:W-:Y:S01]  /*67f0*/  F2FP.F16.F32.PACK_AB R12, R40.reuse, R50 ;  /* 0x00000032280c723e */ /* 0x050fe200000000ff */
[----:B------:R-:W-:Y:S01]  /*6800*/  FADD.FTZ R46, R40, R46 ;  /* 0x0000002e282e7221 */ /* 0x000fe20000010000 */
[----:B------:R-:W-:-:S05]  /*6810*/  FADD.FTZ R64, R60, R64 ;  /* 0x000000403c407221 */ /* 0x000fca0000010000 */
[----:B------:R-:W-:Y:S08]  /*6820*/  MUFU.EX2 R113, R113 ;  /* 0x0000007100717308 */ /* 0x000ff00000000800 */
[----:B------:R-:W3:Y:S01]  /*6830*/  MUFU.EX2 R116, R116 ;  /* 0x0000007400747308 */ /* 0x000ee20000000800 */
        /* <DEDUP_REMOVED lines=8> */
[----:B------:R-:W5:Y:S01]  /*68c0*/  MUFU.EX2 R42, R42 ;  /* 0x0000002a002a7308 */ /* 0x000f620000000800 */
[----:B--2---:R-:W-:Y:S01]  /*68d0*/  HMMA.16816.F32 R24, R12, R32, R24 ;  /* 0x000000200c18723c */ /* 0x004fe20000001818 */
[----:B------:R-:W-:-:S04]  /*68e0*/  FADD.FTZ R32, R56, R64 ;  /* 0x0000004038207221 */ /* 0x000fc80000010000 */
[----:B------:R-:W-:Y:S02]  /*68f0*/  FADD.FTZ R32, R52, R32 ;  /* 0x0000002034207221 */ /* 0x000fe40000010000 */
[----:B------:R-:W2:Y:S01]  /*6900*/  MUFU.EX2 R55, R55 ;  /* 0x0000003700377308 */ /* 0x000ea20000000800 */
[----:B------:R-:W-:Y:S01]  /*6910*/  HMMA.16816.F32 R28, R12, R34, R28 ;  /* 0x000000220c1c723c */ /* 0x000fe2000000181c */
[----:B---3--:R-:W-:Y:S02]  /*6920*/  F2FP.F16.F32.PACK_AB R13, R116, R113 ;  /* 0x00000071740d723e */ /* 0x008fe400000000ff */
[----:B-1----:R-:W-:-:S04]  /*6930*/  F2FP.F16.F32.PACK_AB R15, R153, R131 ;  /* 0x00000083990f723e */ /* 0x002fc800000000ff */
[----:B------:R-:W1:Y:S01]  /*6940*/  MUFU.EX2 R58, R58 ;  /* 0x0000003a003a7308 */ /* 0x000e620000000800 */
[----:B-----5:R-:W-:-:S07]  /*6950*/  FADD.FTZ R37, R42, R37 ;  /* 0x000000252a257221 */ /* 0x020fce0000010000 */
[----:B------:R-:W3:Y:S01]  /*6960*/  MUFU.EX2 R61, R61 ;  /* 0x0000003d003d7308 */ /* 0x000ee20000000800 */
[C---:B--2---:R-:W-:Y:S01]  /*6970*/  F2FP.F16.F32.PACK_AB R12, R55.reuse, R42 ;  /* 0x0000002a370c723e */ /* 0x044fe200000000ff */
[----:B------:R-:W-:-:S06]  /*6980*/  FADD.FTZ R55, R55, R37 ;  /* 0x0000002537377221 */ /* 0x000fcc0000010000 */
[----:B------:R-:W-:Y:S01]  /*6990*/  MUFU.EX2 R156, R156 ;  /* 0x0000009c009c7308 */ /* 0x000fe20000000800 */
[----:B-1----:R-:W-:-:S07]  /*69a0*/  FADD.FTZ R55, R58, R55 ;  /* 0x000000373a377221 */ /* 0x002fce0000010000 */
[----:B------:R-:W1:Y:S01]  /*69b0*/  MUFU.EX2 R132, R132 ;  /* 0x0000008400847308 */ /* 0x000e620000000800 */
[C---:B---3--:R-:W-:Y:S01]  /*69c0*/  F2FP.F16.F32.PACK_AB R14, R61.reuse, R58 ;  /* 0x0000003a3d0e723e */ /* 0x048fe200000000ff */
[----:B------:R-:W-:-:S06]  /*69d0*/  FADD.FTZ R61, R61, R55 ;  /* 0x000000373d3d7221 */ /* 0x000fcc0000010000 */
[----:B------:R-:W-:Y:S01]  /*69e0*/  HMMA.16816.F32 R8, R12, R20, R8 ;  /* 0x000000140c08723c */ /* 0x000fe20000001808 */
[----:B------:R-:W-:Y:S01]  /*69f0*/  FADD.FTZ R20, R44, R32 ;  /* 0x000000202c147221 */ /* 0x000fe20000010000 */
[----:B------:R-:W-:Y:S01]  /*6a00*/  FFMA.FTZ R44, R89, UR4, -R104 ;  /* 0x00000004592c7c23 */ /* 0x000fe20008010868 */
[----:B------:R-:W2:Y:S01]  /*6a10*/  LDSM.16.MT88.4 R32, [R208+0x8800] ;  /* 0x00880000d020783b */ /* 0x000ea20000004200 */
[----:B------:R-:W-:Y:S01]  /*6a20*/  MUFU.EX2 R118, R118 ;  /* 0x0000007600767308 */ /* 0x000fe20000000800 */
[----:B------:R-:W-:-:S03]  /*6a30*/  FADD.FTZ R103, R103, R20 ;  /* 0x0000001467677221 */ /* 0x000fc60000010000 */
[----:B----4-:R-:W-:Y:S01]  /*6a40*/  HMMA.16816.F32 R24, R12, R16, R24 ;  /* 0x000000100c18723c */ /* 0x010fe20000001818 */
[----:B------:R-:W-:Y:S01]  /*6a50*/  FADD.FTZ R103, R102, R103 ;  /* 0x0000006766677221 */ /* 0x000fe20000010000 */
[----:B------:R-:W-:Y:S02]  /*6a60*/  FFMA.FTZ R17, R48, UR4, -R104 ;  /* 0x0000000430117c23 */ /* 0x000fe40008010868 */
[----:B------:R-:W3:Y:S01]  /*6a70*/  MUFU.EX2 R38, R38 ;  /* 0x0000002600267308 */ /* 0x000ee20000000800 */
[----:B------:R-:W-:-:S03]  /*6a80*/  FADD.FTZ R101, R101, R103 ;  /* 0x0000006765657221 */ /* 0x000fc60000010000 */
[----:B------:R-:W-:Y:S01]  /*6a90*/  HMMA.16816.F32 R4, R12, R22, R4 ;  /* 0x000000160c04723c */ /* 0x000fe20000001804 */
[----:B------:R-:W-:Y:S01]  /*6aa0*/  FADD.FTZ R101, R100, R101 ;  /* 0x0000006564657221 */ /* 0x000fe20000010000 */
[----:B------:R-:W4:Y:S02]  /*6ab0*/  LDSM.16.MT88.4 R20, [R151+0x3800] ;  /* 0x003800009714783b */ /* 0x000f240000004200 */
[----:B------:R-:W5:Y:S01]  /*6ac0*/  MUFU.EX2 R60, R85 ;  /* 0x00000055003c7308 */ /* 0x000f620000000800 */
[----:B------:R-:W-:-:S03]  /*6ad0*/  FADD.FTZ R101, R99, R101 ;  /* 0x0000006563657221 */ /* 0x000fc60000010000 */
[----:B------:R-:W-:Y:S01]  /*6ae0*/  HMMA.16816.F32 R28, R12, R18, R28 ;  /* 0x000000120c1c723c */ /* 0x000fe2000000181c */
[----:B------:R-:W-:Y:S01]  /*6af0*/  FADD.FTZ R98, R98, R101 ;  /* 0x0000006562627221 */ /* 0x000fe20000010000 */
[----:B-1----:R-:W-:Y:S01]  /*6b00*/  F2FP.F16.F32.PACK_AB R13, R132, R156 ;  /* 0x0000009c840d723e */ /* 0x002fe200000000ff */
[----:B------:R-:W-:Y:S01]  /*6b10*/  FFMA.FTZ R18, R49, UR4, -R104 ;  /* 0x0000000431127c23 */ /* 0x000fe20008010868 */
[----:B------:R-:W1:Y:S01]  /*6b20*/  MUFU.EX2 R52, R57 ;  /* 0x0000003900347308 */ /* 0x000e620000000800 */
[----:B------:R-:W-:Y:S01]  /*6b30*/  FADD.FTZ R98, R97, R98 ;  /* 0x0000006261627221 */ /* 0x000fe20000010000 */
[----:B---3--:R-:W-:Y:S01]  /*6b40*/  F2FP.F16.F32.PACK_AB R15, R38, R118 ;  /* 0x00000076260f723e */ /* 0x008fe200000000ff */
[----:B------:R-:W-:Y:S02]  /*6b50*/  FFMA.FTZ R19, R90, UR4, -R104 ;  /* 0x000000045a137c23 */ /* 0x000fe40008010868 */
[----:B------:R-:W-:-:S03]  /*6b60*/  FADD.FTZ R96, R96, R98 ;  /* 0x0000006260607221 */ /* 0x000fc60000010000 */
[----:B------:R-:W3:Y:S01]  /*6b70*/  MUFU.EX2 R44, R44 ;  /* 0x0000002c002c7308 */ /* 0x000ee20000000800 */
[----:B------:R-:W-:Y:S01]  /*6b80*/  FADD.FTZ R95, R95, R96 ;  /* 0x000000605f5f7221 */ /* 0x000fe20000010000 */
[----:B-----5:R-:W-:-:S03]  /*6b90*/  FADD.FTZ R61, R60, R61 ;  /* 0x0000003d3c3d7221 */ /* 0x020fc60000010000 */
[----:B------:R-:W-:-:S03]  /*6ba0*/  FADD.FTZ R95, R94, R95 ;  /* 0x0000005f5e5f7221 */ /* 0x000fc60000010000 */
[----:B------:R-:W5:Y:S01]  /*6bb0*/  MUFU.EX2 R16, R53 ;  /* 0x0000003500107308 */ /* 0x000f620000000800 */
[----:B------:R-:W-:Y:S01]  /*6bc0*/  FADD.FTZ R93, R93, R95 ;  /* 0x0000005f5d5d7221 */ /* 0x000fe20000010000 */
[C---:B-1----:R-:W-:Y:S01]  /*6bd0*/  F2FP.F16.F32.PACK_AB R12, R52.reuse, R60 ;  /* 0x0000003c340c723e */ /* 0x042fe200000000ff */
[----:B------:R-:W-:Y:S02]  /*6be0*/  FADD.FTZ R52, R52, R61 ;  /* 0x0000003d34347221 */ /* 0x000fe40000010000 */
[----:B------:R-:W-:-:S03]  /*6bf0*/  FADD.FTZ R93, R92, R93 ;  /* 0x0000005d5c5d7221 */ /* 0x000fc60000010000 */
[----:B------:R-:W-:Y:S01]  /*6c00*/  MUFU.EX2 R36, R36 ;  /* 0x0000002400247308 */ /* 0x000fe20000000800 */
[----:B------:R-:W-:Y:S01]  /*6c10*/  FADD.FTZ R91, R91, R93 ;  /* 0x0000005d5b5b7221 */ /* 0x000fe20000010000 */
[----:B---3--:R-:W-:-:S03]  /*6c20*/  FADD.FTZ R52, R44, R52 ;  /* 0x000000342c347221 */ /* 0x008fc60000010000 */
[----:B------:R-:W-:-:S03]  /*6c30*/  FADD.FTZ R91, R45, R91 ;  /* 0x0000005b2d5b7221 */ /* 0x000fc60000010000 */
[----:B------:R-:W1:Y:S01]  /*6c40*/  MUFU.EX2 R17, R17 ;  /* 0x0000001100117308 */ /* 0x000e620000000800 */
[----:B-----5:R-:W-:Y:S01]  /*6c50*/  F2FP.F16.F32.PACK_AB R14, R16, R44 ;  /* 0x0000002c100e723e */ /* 0x020fe200000000ff */
[----:B------:R-:W-:Y:S01]  /*6c60*/  FADD.FTZ R110, R110, R91 ;  /* 0x0000005b6e6e7221 */ /* 0x000fe20000010000 */
[----:B------:R-:W-:-:S03]  /*6c70*/  FADD.FTZ R16, R16, R52 ;  /* 0x0000003410107221 */ /* 0x000fc60000010000 */
[----:B------:R-:W-:Y:S02]  /*6c80*/  FADD.FTZ R110, R113, R110 ;  /* 0x0000006e716e7221 */ /* 0x000fe40000010000 */
[----:B--2---:R-:W-:Y:S01]  /*6c90*/  HMMA.16816.F32 R8, R12, R32, R8 ;  /* 0x000000200c08723c */ /* 0x004fe20000001808 */
[----:B------:R-:W2:Y:S01]  /*6ca0*/  MUFU.EX2 R39, R39 ;  /* 0x0000002700277308 */ /* 0x000ea20000000800 */
[----:B------:R-:W-:-:S04]  /*6cb0*/  FADD.FTZ R116, R116, R110 ;  /* 0x0000006e74747221 */ /* 0x000fc80000010000 */
[----:B------:R-:W-:Y:S02]  /*6cc0*/  FADD.FTZ R116, R131, R116 ;  /* 0x0000007483747221 */ /* 0x000fe40000010000 */
[C---:B------:R-:W-:Y:S01]  /*6cd0*/  HMMA.16816.F32 R32, R12.reuse, R34, R4 ;  /* 0x000000220c20723c */ /* 0x040fe20000001804 */
[----:B------:R-:W3:Y:S01]  /*6ce0*/  LDSM.16.MT88.4 R4, [R151+0x3c00] ;  /* 0x003c00009704783b */ /* 0x000ee20000004200 */
[----:B------:R-:W-:Y:S01]  /*6cf0*/  FADD.FTZ R153, R153, R116 ;  /* 0x0000007499997221 */ /* 0x000fe20000010000 */
[----:B------:R-:W-:Y:S01]  /*6d00*/  MUFU.EX2 R43, R43 ;  /* 0x0000002b002b7308 */ /* 0x000fe20000000800 */
[----:B-1----:R-:W-:Y:S02]  /*6d10*/  FADD.FTZ R16, R17, R16 ;  /* 0x0000001011107221 */ /* 0x002fe40000010000 */
[----:B------:R-:W-:Y:S02]  /*6d20*/  FADD.FTZ R153, R156, R153 ;  /* 0x000000999c997221 */ /* 0x000fe40000010000 */
[----:B----4-:R-:W-:Y:S02]  /*6d30*/  HMMA.16816.F32 R24, R12, R20, R24 ;  /* 0x000000140c18723c */ /* 0x010fe40000001818 */
[----:B------:R-:W-:Y:S01]  /*6d40*/  FADD.FTZ R132, R132, R153 ;  /* 0x0000009984847221 */ /* 0x000fe20000010000 */
[----:B------:R-:W1:Y:S03]  /*6d50*/  MUFU.EX2 R230, R230 ;  /* 0x000000e600e67308 */ /* 0x000e660000000800 */
[----:B------:R-:W-:-:S02]  /*6d60*/  FADD.FTZ R132, R118, R132 ;  /* 0x0000008476847221 */ /* 0x000fc40000010000 */
[----:B------:R-:W-:Y:S01]  /*6d70*/  HMMA.16816.F32 R28, R12, R22, R28 ;  /* 0x000000160c1c723c */ /* 0x000fe2000000181c */
[----:B--2---:R-:W-:Y:S01]  /*6d80*/  F2FP.F16.F32.PACK_AB R13, R39, R36 ;  /* 0x00000024270d723e */ /* 0x004fe200000000ff */
[----:B------:R-:W-:Y:S01]  /*6d90*/  FADD.FTZ R38, R38, R132 ;  /* 0x0000008426267221 */ /* 0x000fe20000010000 */
[----:B------:R-:W2:Y:S03]  /*6da0*/  MUFU.EX2 R18, R18 ;  /* 0x0000001200127308 */ /* 0x000ea60000000800 */
[----:B------:R-:W-:-:S04]  /*6db0*/  FADD.FTZ R38, R36, R38 ;  /* 0x0000002624267221 */ /* 0x000fc80000010000 */
[----:B------:R-:W-:Y:S01]  /*6dc0*/  FADD.FTZ R38, R39, R38 ;  /* 0x0000002627267221 */ /* 0x000fe20000010000 */
[----:B------:R-:W4:Y:S01]  /*6dd0*/  MUFU.EX2 R19, R19 ;  /* 0x0000001300137308 */ /* 0x000f220000000800 */
[----:B-1----:R-:W-:Y:S02]  /*6de0*/  F2FP.F16.F32.PACK_AB R15, R230, R43 ;  /* 0x0000002be60f723e */ /* 0x002fe400000000ff */
[----:B------:R-:W-:-:S04]  /*6df0*/  FADD.FTZ R38, R43, R38 ;  /* 0x000000262b267221 */ /* 0x000fc80000010000 */
[----:B------:R-:W-:Y:S01]  /*6e00*/  FADD.FTZ R230, R230, R38 ;  /* 0x00000026e6e67221 */ /* 0x000fe20000010000 */
        /* <DEDUP_REMOVED lines=77> */
.L_x_2049:
[----:B------:R-:W-:Y:S01]  /*72e0*/  UMOV UR6, URZ ;  /* 0x000000ff00067c82 */ /* 0x000fe20008000000 */
[----:B------:R-:W-:Y:S01]  /*72f0*/  IMAD.SHL.U32 R4, R192, 0x100, RZ ;  /* 0x00000100c0047824 */ /* 0x000fe200078e00ff */
[----:B------:R-:W-:-:S05]  /*7300*/  IADD3 R5, P0, PT, RZ, -UR6, RZ ;  /* 0x80000006ff057c10 */ /* 0x000fca000ff1e0ff */
[----:B------:R-:W-:-:S05]  /*7310*/  IMAD.X R4, RZ, RZ, ~R4, P0 ;  /* 0x000000ffff047224 */ /* 0x000fca00000e0e04 */
[----:B------:R-:W-:-:S04]  /*7320*/  SHF.R.S64 R5, R5, 0x1f, R4 ;  /* 0x0000001f05057819 */ /* 0x000fc80000001004 */
[----:B------:R-:W-:-:S04]  /*7330*/  IADD3 R219, P0, PT, R5, R219, RZ ;  /* 0x000000db05db7210 */ /* 0x000fc80007f1e0ff */
[----:B------:R-:W-:-:S09]  /*7340*/  LEA.HI.X.SX32 R218, R4, R218, 0x1, P0 ;  /* 0x000000da04da7211 */ /* 0x000fd200000f0eff */
.L_x_2050:
[C---:B------:R-:W-:Y:S01]  /*7350*/  IMAD.SHL.U32 R4, R192.reuse, 0x40, RZ ;  /* 0x00000040c0047824 */ /* 0x040fe200078e00ff */
[----:B------:R-:W-:Y:S01]  /*7360*/  SHF.L.U64.HI R192, R192, 0x6, R193 ;  /* 0x00000006c0c07819 */ /* 0x000fe200000102c1 */
[----:B------:R-:W-:Y:S02]  /*7370*/  IMAD.MOV.U32 R8, RZ, RZ, R219 ;  /* 0x000000ffff087224 */ /* 0x000fe400078e00db */
[----:B------:R-:W-:Y:S01]  /*7380*/  IMAD.MOV.U32 R9, RZ, RZ, R218 ;  /* 0x000000ffff097224 */ /* 0x000fe200078e00da */
[----:B------:R-:W-:Y:S01]  /*7390*/  IADD3 R6, P0, PT, R4, R219, RZ ;  /* 0x000000db04067210 */ /* 0x000fe20007f1e0ff */
[----:B------:R-:W-:-:S03]  /*73a0*/  IMAD R175, R194, 0x100, R170 ;  /* 0x00000100c2af7824 */ /* 0x000fc600078e02aa */
        /* <DEDUP_REMOVED lines=25> */
[----:B------:R-:W2:Y:S04]  /*7540*/  LDSM.16.M88.4 R124, [R209+0x1400] ;  /* 0x00140000d17c783b */ /* 0x000ea80000000200 */
[----:B------:R-:W-:Y:S04]  /*7550*/  LDSM.16.M88.4 R160, [R210] ;  /* 0x00000000d2a0783b */ /* 0x000fe80000000200 */
[----:B------:R-:W-:Y:S04]  /*7560*/  LDSM.16.M88.4 R164, [R150+0x1000] ;  /* 0x0010000096a4783b */ /* 0x000fe80000000200 */
[----:B------:R-:W3:Y:S04]  /*7570*/  LDSM.16.M88.4 R116, [R209+0x1800] ;  /* 0x00180000d174783b */ /* 0x000ee80000000200 */
[----:B------:R-:W-:Y:S04]  /*7580*/  LDSM.16.M88.4 R108, [R209+0x1c00] ;  /* 0x001c0000d16c783b */ /* 0x000fe80000000200 */
[----:B-1----:R-:W1:Y:S04]  /*7590*/  LDSM.16.M88.4 R4, [R209+0x1000] ;  /* 0x00100000d104783b */ /* 0x002e680000000200 */
[----:B------:R-:W4:Y:S04]  /*75a0*/  LDSM.16.M88.4 R100, [R209+0x2000] ;  /* 0x00200000d164783b */ /* 0x000f280000000200 */
        /* <DEDUP_REMOVED lines=22> */
[CC--:B------:R-:W-:Y:S02]  /*7710*/  ISETP.GE.AND P2, PT, R164.reuse, R169.reuse, PT ;  /* 0x000000a9a400720c */ /* 0x0c0fe40003f46270 */
[----:B----4-:R-:W-:Y:S01]  /*7720*/  HMMA.16816.F32 R104, R12, R100, RZ ;  /* 0x000000640c68723c */ /* 0x010fe200000018ff */
[----:B------:R-:W-:Y:S01]  /*7730*/  ISETP.GE.AND P1, PT, R164, R168, PT ;  /* 0x000000a8a400720c */ /* 0x000fe20003f26270 */
[----:B------:R-:W-:Y:S01]  /*7740*/  VIADD R164, R175, 0xfffffe01 ;  /* 0xfffffe01afa47836 */ /* 0x000fe20000000000 */
[----:B------:R-:W-:-:S04]  /*7750*/  ISETP.GE.AND P5, PT, R165, R169, PT ;  /* 0x000000a9a500720c */ /* 0x000fc80003fa6270 */
[C---:B------:R-:W-:Y:S01]  /*7760*/  ISETP.GE.AND P0, PT, R164.reuse, R169, PT ;  /* 0x000000a9a400720c */ /* 0x040fe20003f06270 */
[C---:B-----5:R-:W-:Y:S01]  /*7770*/  HMMA.16816.F32 R96, R12.reuse, R92, RZ ;  /* 0x0000005c0c60723c */ /* 0x060fe200000018ff */
[-C--:B------:R-:W-:Y:S01]  /*7780*/  ISETP.GE.AND P6, PT, R164, R168.reuse, PT ;  /* 0x000000a8a400720c */ /* 0x080fe20003fc6270 */
[C---:B------:R-:W-:Y:S01]  /*7790*/  VIADD R164, R175.reuse, 0xfffffe10 ;  /* 0xfffffe10afa47836 */ /* 0x040fe20000000000 */
[----:B------:R-:W-:Y:S01]  /*77a0*/  FSEL R174, R8, -INF , !P2 ;  /* 0xff80000008ae7808 */ /* 0x000fe20005000000 */
[----:B------:R-:W-:Y:S01]  /*77b0*/  VIADD R8, R175, 0xfffffe11 ;  /* 0xfffffe11af087836 */ /* 0x000fe20000000000 */
[----:B------:R-:W-:Y:S01]  /*77c0*/  FSEL R177, R9, -INF , !P0 ;  /* 0xff80000009b17808 */ /* 0x000fe20004000000 */
[----:B------:R-:W-:Y:S01]  /*77d0*/  VIADD R9, R175, 0xfffffe29 ;  /* 0xfffffe29af097836 */ /* 0x000fe20000000000 */
[-C--:B------:R-:W-:Y:S01]  /*77e0*/  ISETP.GE.AND P2, PT, R165, R168.reuse, PT ;  /* 0x000000a8a500720c */ /* 0x080fe20003f46270 */
[----:B------:R-:W-:Y:S01]  /*77f0*/  HMMA.16816.F32 R88, R12, R84, RZ ;  /* 0x000000540c58723c */ /* 0x000fe200000018ff */
[----:B------:R-:W-:-:S07]  /*7800*/  ISETP.GE.AND P0, PT, R164, R168, PT ;  /* 0x000000a8a400720c */ /* 0x000fce0003f06270 */
[C---:B------:R-:W-:Y:S08]  /*7810*/  HMMA.16816.F32 R80, R12.reuse, R76, RZ ;  /* 0x0000004c0c50723c */ /* 0x040ff000000018ff */
[C---:B------:R-:W-:Y:S08]  /*7820*/  HMMA.16816.F32 R72, R12.reuse, R68, RZ ;  /* 0x000000440c48723c */ /* 0x040ff000000018ff */
[C---:B--2---:R-:W-:Y:S08]  /*7830*/  HMMA.16816.F32 R64, R12.reuse, R60, RZ ;  /* 0x0000003c0c40723c */ /* 0x044ff000000018ff */
        /* <DEDUP_REMOVED lines=29> */
[----:B------:R-:W-:Y:S01]  /*7a10*/  HMMA.16816.F32 R124, R160, R158, R124 ;  /* 0x0000009ea07c723c */ /* 0x000fe2000000187c */
[----:B------:R-:W-:-:S02]  /*7a20*/  FSEL R157, R11, -INF , !P6 ;  /* 0xff8000000b9d7808 */ /* 0x000fc40007000000 */
[----:B------:R-:W-:Y:S01]  /*7a30*/  FSEL R178, R4, -INF , !P3 ;  /* 0xff80000004b27808 */ /* 0x000fe20005800000 */
[----:B------:R-:W-:Y:S01]  /*7a40*/  VIADD R4, R175, 0xfffffe18 ;  /* 0xfffffe18af047836 */ /* 0x000fe20000000000 */
[----:B------:R-:W-:Y:S02]  /*7a50*/  FSEL R159, R6, -INF , !P4 ;  /* 0xff800000069f7808 */ /* 0x000fe40006000000 */
[----:B------:R-:W-:Y:S02]  /*7a60*/  FSEL R179, R5, -INF , !P5 ;  /* 0xff80000005b37808 */ /* 0x000fe40006800000 */
[CC--:B------:R-:W-:Y:S02]  /*7a70*/  ISETP.GE.AND P4, PT, R4.reuse, R169.reuse, PT ;  /* 0x000000a90400720c */ /* 0x0c0fe40003f86270 */
[----:B------:R-:W-:Y:S01]  /*7a80*/  ISETP.GE.AND P5, PT, R4, R168, PT ;  /* 0x000000a80400720c */ /* 0x000fe20003fa6270 */
[----:B------:R-:W-:Y:S01]  /*7a90*/  VIADD R4, R175, 0xfffffe20 ;  /* 0xfffffe20af047836 */ /* 0x000fe20000000000 */
[----:B------:R-:W-:-:S02]  /*7aa0*/  ISETP.GE.AND P6, PT, R8, R169, PT ;  /* 0x000000a90800720c */ /* 0x000fc40003fc6270 */
[----:B------:R-:W-:Y:S02]  /*7ab0*/  FSEL R171, R130, -INF , !P0 ;  /* 0xff80000082ab7808 */ /* 0x000fe40004000000 */
[----:B------:R-:W-:Y:S01]  /*7ac0*/  FSEL R129, R129, -INF , !P6 ;  /* 0xff80000081817808 */ /* 0x000fe20007000000 */
[C---:B-1----:R-:W-:Y:S01]  /*7ad0*/  HMMA.16816.F32 R120, R160.reuse, R152, R120 ;  /* 0x00000098a078723c */ /* 0x042fe20000001878 */
[----:B------:R-:W-:Y:S02]  /*7ae0*/  FSEL R158, R7, -INF , !P2 ;  /* 0xff800000079e7808 */ /* 0x000fe40005000000 */
[CC--:B------:R-:W-:Y:S02]  /*7af0*/  ISETP.GE.AND P0, PT, R4.reuse, R169.reuse, PT ;  /* 0x000000a90400720c */ /* 0x0c0fe40003f06270 */
[-C--:B------:R-:W-:Y:S02]  /*7b00*/  ISETP.GE.AND P6, PT, R4, R168.reuse, PT ;  /* 0x000000a80400720c */ /* 0x080fe40003fc6270 */
[----:B------:R-:W1:Y:S01]  /*7b10*/  LDSM.16.M88.4 R4, [R150+0x2000] ;  /* 0x002000009604783b */ /* 0x000e620000000200 */
[----:B------:R-:W-:Y:S01]  /*7b20*/  ISETP.GE.AND P3, PT, R8, R168, PT ;  /* 0x000000a80800720c */ /* 0x000fe20003f66270 */
[----:B------:R-:W-:Y:S01]  /*7b30*/  VIADD R8, R175, 0xfffffe19 ;  /* 0xfffffe19af087836 */ /* 0x000fe20000000000 */
[----:B------:R-:W-:Y:S01]  /*7b40*/  FSEL R128, R128, -INF , !P1 ;  /* 0xff80000080807808 */ /* 0x000fe20004800000 */
[----:B------:R-:W-:Y:S01]  /*7b50*/  HMMA.16816.F32 R116, R160, R154, R116 ;  /* 0x0000009aa074723c */ /* 0x000fe20000001874 */
[----:B------:R-:W-:Y:S01]  /*7b60*/  FSEL R172, R131, -INF , !P3 ;  /* 0xff80000083ac7808 */ /* 0x000fe20005800000 */
[----:B------:R-:W-:Y:S01]  /*7b70*/  VIADD R131, R175, 0xfffffe39 ;  /* 0xfffffe39af837836 */ /* 0x000fe20000000000 */
[----:B------:R-:W-:-:S02]  /*7b80*/  ISETP.GE.AND P2, PT, R8, R169, PT ;  /* 0x000000a90800720c */ /* 0x000fc40003f46270 */
[-C--:B------:R-:W-:Y:S01]  /*7b90*/  ISETP.GE.AND P1, PT, R8, R168.reuse, PT ;  /* 0x000000a80800720c */ /* 0x080fe20003f26270 */
[C---:B------:R-:W-:Y:S01]  /*7ba0*/  VIADD R8, R175.reuse, 0xfffffe21 ;  /* 0xfffffe21af087836 */ /* 0x040fe20000000000 */
[----:B------:R-:W-:Y:S02]  /*7bb0*/  FSEL R124, R124, -INF , !P4 ;  /* 0xff8000007c7c7808 */ /* 0x000fe40006000000 */
[----:B------:R-:W-:Y:S01]  /*7bc0*/  FSEL R170, R126, -INF , !P5 ;  /* 0xff8000007eaa7808 */ /* 0x000fe20006800000 */
[----:B--2---:R-:W-:Y:S01]  /*7bd0*/  HMMA.16816.F32 R112, R160, R164, R112 ;  /* 0x000000a4a070723c */ /* 0x004fe20000001870 */
[C---:B------:R-:W-:Y:S02]  /*7be0*/  ISETP.GE.AND P3, PT, R8.reuse, R169, PT ;  /* 0x000000a90800720c */ /* 0x040fe40003f66270 */
[----:B------:R-:W-:Y:S01]  /*7bf0*/  ISETP.GE.AND P4, PT, R8, R168, PT ;  /* 0x000000a80800720c */ /* 0x000fe20003f86270 */
[----:B------:R-:W-:Y:S01]  /*7c00*/  VIADD R8, R175, 0xfffffe28 ;  /* 0xfffffe28af087836 */ /* 0x000fe20000000000 */
[----:B------:R-:W-:-:S02]  /*7c10*/  FSEL R125, R125, -INF , !P2 ;  /* 0xff8000007d7d7808 */ /* 0x000fc40005000000 */
[----:B------:R-:W-:Y:S01]  /*7c20*/  FSEL R153, R127, -INF , !P1 ;  /* 0xff8000007f997808 */ /* 0x000fe20004800000 */
[----:B------:R-:W-:Y:S01]  /*7c30*/  HMMA.16816.F32 R108, R160, R166, R108 ;  /* 0x000000a6a06c723c */ /* 0x000fe2000000186c */
[C---:B------:R-:W-:Y:S02]  /*7c40*/  ISETP.GE.AND P5, PT, R8.reuse, R169, PT ;  /* 0x000000a90800720c */ /* 0x040fe40003fa6270 */
[----:B------:R-:W-:Y:S01]  /*7c50*/  ISETP.GE.AND P2, PT, R8, R168, PT ;  /* 0x000000a80800720c */ /* 0x000fe20003f46270 */
[C---:B------:R-:W-:Y:S01]  /*7c60*/  VIADD R8, R175.reuse, 0xfffffe30 ;  /* 0xfffffe30af087836 */ /* 0x040fe20000000000 */
[----:B------:R-:W-:Y:S01]  /*7c70*/  FSEL R126, R120, -INF , !P0 ;  /* 0xff800000787e7808 */ /* 0x000fe20004000000 */
[----:B------:R-:W-:Y:S01]  /*7c80*/  VIADD R120, R175, 0xfffffe31 ;  /* 0xfffffe31af787836 */ /* 0x000fe20000000000 */
[----:B------:R-:W-:Y:S02]  /*7c90*/  FSEL R122, R122, -INF , !P6 ;  /* 0xff8000007a7a7808 */ /* 0x000fe40007000000 */
        /* <DEDUP_REMOVED lines=8> */
[----:B------:R-:W-:Y:S01]  /*7d20*/  VIADD R116, R175, 0xfffffe38 ;  /* 0xfffffe38af747836 */ /* 0x000fe20000000000 */
[----:B------:R-:W-:Y:S01]  /*7d30*/  FSEL R123, R123, -INF , !P4 ;  /* 0xff8000007b7b7808 */ /* 0x000fe20006000000 */
[C---:B------:R-:W-:Y:S01]  /*7d40*/  VIADD R4, R175.reuse, 0xfffffe41 ;  /* 0xfffffe41af047836 */ /* 0x040fe20000000000 */
[C---:B------:R-:W-:Y:S01]  /*7d50*/  ISETP.GE.AND P4, PT, R120.reuse, R169, PT ;  /* 0x000000a97800720c */ /* 0x040fe20003f86270 */
[----:B------:R-:W-:Y:S01]  /*7d60*/  VIADD R5, R175, 0xfffffe49 ;  /* 0xfffffe49af057836 */ /* 0x000fe20000000000 */
[----:B------:R-:W-:Y:S01]  /*7d70*/  ISETP.GE.AND P5, PT, R120, R168, PT ;  /* 0x000000a87800720c */ /* 0x000fe20003fa6270 */
[----:B------:R-:W-:Y:S01]  /*7d80*/  HMMA.16816.F32 R100, R160, R6, R100 ;  /* 0x00000006a064723c */ /* 0x000fe20000001864 */
[----:B------:R-:W-:-:S02]  /*7d90*/  FSEL R120, R118, -INF , !P2 ;  /* 0xff80000076787808 */ /* 0x000fc40005000000 */
[----:B------:R-:W-:Y:S02]  /*7da0*/  FSEL R165, R117, -INF , !P1 ;  /* 0xff80000075a57808 */ /* 0x000fe40004800000 */
[C---:B------:R-:W-:Y:S02]  /*7db0*/  ISETP.GE.AND P2, PT, R116.reuse, R169, PT ;  /* 0x000000a97400720c */ /* 0x040fe40003f46270 */
[----:B------:R-:W-:Y:S01]  /*7dc0*/  ISETP.GE.AND P1, PT, R116, R168, PT ;  /* 0x000000a87400720c */ /* 0x000fe20003f26270 */
[----:B------:R-:W-:Y:S01]  /*7dd0*/  VIADD R116, R175, 0xfffffe40 ;  /* 0xfffffe40af747836 */ /* 0x000fe20000000000 */
[----:B------:R-:W-:Y:S02]  /*7de0*/  FSEL R114, R114, -INF , !P3 ;  /* 0xff80000072727808 */ /* 0x000fe40005800000 */
[----:B------:R-:W-:Y:S02]  /*7df0*/  FSEL R113, R113, -INF , !P4 ;  /* 0xff80000071717808 */ /* 0x000fe40006000000 */
[----:B------:R-:W-:-:S02]  /*7e00*/  FSEL R121, R119, -INF , !P0 ;  /* 0xff80000077797808 */ /* 0x000fc40004000000 */
[CC--:B------:R-:W-:Y:S02]  /*7e10*/  ISETP.GE.AND P3, PT, R116.reuse, R169.reuse, PT ;  /* 0x000000a97400720c */ /* 0x0c0fe40003f66270 */
[-C--:B------:R-:W-:Y:S02]  /*7e20*/  ISETP.GE.AND P4, PT, R116, R168.reuse, PT ;  /* 0x000000a87400720c */ /* 0x080fe40003f86270 */
[----:B------:R-:W2:Y:S01]  /*7e30*/  LDSM.16.M88.4 R116, [R150+0x2800] ;  /* 0x002800009674783b */ /* 0x000ea20000000200 */
        /* <DEDUP_REMOVED lines=9> */
[----:B------:R-:W-:Y:S01]  /*7ed0*/  FSEL R112, R112, -INF , !P6 ;  /* 0xff80000070707808 */ /* 0x000fe20007000000 */
[C---:B------:R-:W-:Y:S01]  /*7ee0*/  VIADD R8, R175.reuse, 0xfffffe51 ;  /* 0xfffffe51af087836 */ /* 0x040fe20000000000 */
[C---:B------:R-:W-:Y:S01]  /*7ef0*/  ISETP.GE.AND P1, PT, R4.reuse, R169, PT ;  /* 0x000000a90400720c */ /* 0x040fe20003f26270 */
[C---:B------:R-:W-:Y:S01]  /*7f00*/  VIADD R9, R175.reuse, 0xfffffe59 ;  /* 0xfffffe59af097836 */ /* 0x040fe20000000000 */
        /* <DEDUP_REMOVED lines=12> */
[----:B------:R-:W1:Y:S01]  /*7fd0*/  LDSM.16.M88.4 R4, [R150+0x2c00] ;  /* 0x002c00009604783b */ /* 0x000e620000000200 */
[----:B------:R-:W-:Y:S01]  /*7fe0*/  FSEL R107, R107, -INF , !P2 ;  /* 0xff8000006b6b7808 */ /* 0x000fe20005000000 */
[C---:B--2---:R-:W-:Y:S01]  /*7ff0*/  HMMA.16816.F32 R88, R160.reuse, R116, R88 ;  /* 0x00000074a058723c */ /* 0x044fe20000001858 */
[----:B------:R-:W-:Y:S01]  /*8000*/  FSEL R100, R100, -INF , !P1 ;  /* 0xff80000064647808 */ /* 0x000fe20004800000 */
[C---:B------:R-:W-:Y:S01]  /*8010*/  VIADD R117, R175.reuse, 0xfffffe69 ;  /* 0xfffffe69af757836 */ /* 0x040fe20000000000 */
        /* <DEDUP_REMOVED lines=87> */
[----:B------:R-:W1:Y:S01]  /*8590*/  LDSM.16.M88.4 R8, [R150+0x3c00] ;  /* 0x003c00009608783b */ /* 0x000e620000000200 */
[----:B------:R-:W-:Y:S01]  /*85a0*/  FSEL R189, R68, -INF , !P4 ;  /* 0xff80000044bd7808 */ /* 0x000fe20006000000 */
[----:B------:R-:W-:Y:S01]  /*85b0*/  VIADD R68, R175, 0xfffffe98 ;  /* 0xfffffe98af447836 */ /* 0x000fe20000000000 */
[----:B------:R-:W-:-:S02]  /*85c0*/  FSEL R75, R75, -INF , !P3 ;  /* 0xff8000004b4b7808 */ /* 0x000fc40005800000 */
[CC--:B------:R-:W-:Y:S02]  /*85d0*/  ISETP.GE.AND P3, PT, R72.reuse, R169.reuse, PT ;  /* 0x000000a94800720c */ /* 0x0c0fe40003f66270 */
[-C--:B------:R-:W-:Y:S01]  /*85e0*/  ISETP.GE.AND P4, PT, R72, R168.reuse, PT ;  /* 0x000000a84800720c */ /* 0x080fe20003f86270 */
[C---:B--2---:R-:W-:Y:S01]  /*85f0*/  HMMA.16816.F32 R56, R160.reuse, R4, R56 ;  /* 0x00000004a038723c */ /* 0x044fe20000001838 */
        /* <DEDUP_REMOVED lines=13> */
[----:B------:R-:W2:Y:S01]  /*86d0*/  LDSM.16.M88.4 R68, [R150+0x4000] ;  /* 0x004000009644783b */ /* 0x000ea20000000200 */
        /* <DEDUP_REMOVED lines=30> */
[CC--:B------:R-:W-:Y:S02]  /*88c0*/  ISETP.GE.AND P5, PT, R8.reuse, R169.reuse, PT ;  /* 0x000000a90800720c */ /* 0x0c0fe40003fa6270 */
[----:B------:R-:W-:Y:S01]  /*88d0*/  ISETP.GE.AND P2, PT, R8, R168, PT ;  /* 0x000000a80800720c */ /* 0x000fe20003f46270 */
[C---:B------:R-:W-:Y:S01]  /*88e0*/  VIADD R8, R175.reuse, 0xfffffeb8 ;  /* 0xfffffeb8af087836 */ /* 0x040fe20000000000 */
[----:B------:R-:W-:Y:S01]  /*88f0*/  FSEL R54, R54, -INF , !P1 ;  /* 0xff80000036367808 */ /* 0x000fe20004800000 */
[----:B------:R-:W-:Y:S01]  /*8900*/  HMMA.16816.F32 R36, R160, R70, R36 ;  /* 0x00000046a024723c */ /* 0x000fe20000001824 */
[----:B------:R-:W-:Y:S01]  /*8910*/  FSEL R196, R48, -INF , !P3 ;  /* 0xff80000030c47808 */ /* 0x000fe20005800000 */
[----:B------:R-:W-:Y:S01]  /*8920*/  VIADD R48, R175, 0xfffffec1 ;  /* 0xfffffec1af307836 */ /* 0x000fe20000000000 */
[----:B------:R-:W-:-:S02]  /*8930*/  ISETP.GE.AND P1, PT, R8, R169, PT ;  /* 0x000000a90800720c */ /* 0x000fc40003f26270 */
[----:B------:R-:W-:Y:S02]  /*8940*/  FSEL R193, R53, -INF , !P0 ;  /* 0xff80000035c17808 */ /* 0x000fe40004000000 */
[----:B------:R-:W-:Y:S02]  /*8950*/  FSEL R55, R55, -INF , !P6 ;  /* 0xff80000037377808 */ /* 0x000fe40007000000 */
[----:B------:R-:W-:Y:S01]  /*8960*/  FSEL R197, R44, -INF , !P1 ;  /* 0xff8000002cc57808 */ /* 0x000fe20004800000 */
[C---:B------:R-:W-:Y:S01]  /*8970*/  VIADD R44, R175.reuse, 0xfffffec8 ;  /* 0xfffffec8af2c7836 */ /* 0x040fe20000000000 */
[----:B------:R-:W-:Y:S01]  /*8980*/  ISETP.GE.AND P0, PT, R8, R168, PT ;  /* 0x000000a80800720c */ /* 0x000fe20003f06270 */
[----:B------:R-:W-:Y:S01]  /*8990*/  VIADD R8, R175, 0xfffffec0 ;  /* 0xfffffec0af087836 */ /* 0x000fe20000000000 */
[----:B------:R-:W-:Y:S02]  /*89a0*/  ISETP.GE.AND P6, PT, R9, R169, PT ;  /* 0x000000a90900720c */ /* 0x000fe40003fc6270 */
[----:B------:R-:W-:-:S02]  /*89b0*/  FSEL R51, R51, -INF , !P2 ;  /* 0xff80000033337808 */ /* 0x000fc40005000000 */
[C---:B------:R-:W-:Y:S02]  /*89c0*/  ISETP.GE.AND P2, PT, R48.reuse, R169, PT ;  /* 0x000000a93000720c */ /* 0x040fe40003f46270 */
[----:B------:R-:W-:Y:S02]  /*89d0*/  ISETP.GE.AND P1, PT, R48, R168, PT ;  /* 0x000000a83000720c */ /* 0x000fe40003f26270 */
[----:B------:R-:W-:Y:S02]  /*89e0*/  FSEL R48, R46, -INF , !P0 ;  /* 0xff8000002e307808 */ /* 0x000fe40004000000 */
[----:B------:R-:W-:Y:S02]  /*89f0*/  FSEL R199, R45, -INF , !P6 ;  /* 0xff8000002dc77808 */ /* 0x000fe40007000000 */
[----:B------:R-:W-:Y:S02]  /*8a00*/  FSEL R50, R50, -INF , !P4 ;  /* 0xff80000032327808 */ /* 0x000fe40006000000 */
[----:B------:R-:W-:-:S02]  /*8a10*/  FSEL R68, R49, -INF , !P5 ;  /* 0xff80000031447808 */ /* 0x000fc40006800000 */
[CC--:B------:R-:W-:Y:S01]  /*8a20*/  ISETP.GE.AND P0, PT, R44.reuse, R169.reuse, PT ;  /* 0x000000a92c00720c */ /* 0x0c0fe20003f06270 */
[C---:B-1----:R-:W-:Y:S01]  /*8a30*/  HMMA.16816.F32 R32, R160.reuse, R4, R32 ;  /* 0x00000004a020723c */ /* 0x042fe20000001820 */
[-C--:B------:R-:W-:Y:S01]  /*8a40*/  ISETP.GE.AND P6, PT, R44, R168.reuse, PT ;  /* 0x000000a82c00720c */ /* 0x080fe20003fc6270 */
[----:B------:R-:W-:Y:S01]  /*8a50*/  VIADD R44, R175, 0xfffffed0 ;  /* 0xfffffed0af2c7836 */ /* 0x000fe20000000000 */
[-C--:B------:R-:W-:Y:S02]  /*8a60*/  ISETP.GE.AND P3, PT, R9, R168.reuse, PT ;  /* 0x000000a80900720c */ /* 0x080fe40003f66270 */
[C---:B------:R-:W-:Y:S02]  /*8a70*/  ISETP.GE.AND P4, PT, R8.reuse, R169, PT ;  /* 0x000000a90800720c */ /* 0x040fe40003f86270 */
[----:B------:R-:W-:Y:S01]  /*8a80*/  ISETP.GE.AND P5, PT, R8, R168, PT ;  /* 0x000000a80800720c */ /* 0x000fe20003fa6270 */
[----:B------:R-:W-:Y:S01]  /*8a90*/  HMMA.16816.F32 R28, R160, R6, R28 ;  /* 0x00000006a01c723c */ /* 0x000fe2000000181c */
[----:B------:R-:W1:Y:S01]  /*8aa0*/  LDSM.16.M88.4 R8, [R150+0x4800] ;  /* 0x004800009608783b */ /* 0x000e620000000200 */
[----:B------:R-:W-:Y:S01]  /*8ab0*/  FSEL R5, R41, -INF , !P2 ;  /* 0xff80000029057808 */ /* 0x000fe20005000000 */
[C---:B------:R-:W-:Y:S01]  /*8ac0*/  VIADD R6, R175.reuse, 0xfffffed9 ;  /* 0xfffffed9af067836 */ /* 0x040fe20000000000 */
[----:B------:R-:W-:Y:S01]  /*8ad0*/  FSEL R42, R42, -INF , !P5 ;  /* 0xff8000002a2a7808 */ /* 0x000fe20006800000 */
[----:B------:R-:W-:Y:S01]  /*8ae0*/  VIADD R7, R175, 0xfffffee1 ;  /* 0xfffffee1af077836 */ /* 0x000fe20000000000 */
[----:B------:R-:W-:-:S02]  /*8af0*/  FSEL R49, R47, -INF , !P3 ;  /* 0xff8000002f317808 */ /* 0x000fc40005800000 */
[C---:B------:R-:W-:Y:S02]  /*8b00*/  ISETP.GE.AND P5, PT, R44.reuse, R169, PT ;  /* 0x000000a92c00720c */ /* 0x040fe40003fa6270 */
        /* <DEDUP_REMOVED lines=9> */
[CC--:B------:R-:W-:Y:S02]  /*8ba0*/  ISETP.GE.AND P4, PT, R6.reuse, R169.reuse, PT ;  /* 0x000000a90600720c */ /* 0x0c0fe40003f86270 */
[----:B------:R-:W-:Y:S01]  /*8bb0*/  ISETP.GE.AND P5, PT, R6, R168, PT ;  /* 0x000000a80600720c */ /* 0x000fe20003fa6270 */
[----:B------:R-:W-:Y:S01]  /*8bc0*/  VIADD R6, R175, 0xfffffee0 ;  /* 0xfffffee0af067836 */ /* 0x000fe20000000000 */
[----:B------:R-:W-:-:S02]  /*8bd0*/  ISETP.GE.AND P1, PT, R40, R169, PT ;  /* 0x000000a92800720c */ /* 0x000fc40003f26270 */
[----:B------:R-:W-:Y:S01]  /*8be0*/  FSEL R4, R36, -INF , !P0 ;  /* 0xff80000024047808 */ /* 0x000fe20004000000 */
[----:B------:R-:W-:Y:S01]  /*8bf0*/  VIADD R36, R175, 0xfffffed8 ;  /* 0xfffffed8af247836 */ /* 0x000fe20000000000 */
[-C--:B------:R-:W-:Y:S02]  /*8c00*/  ISETP.GE.AND P3, PT, R52, R169.reuse, PT ;  /* 0x000000a93400720c */ /* 0x080fe40003f66270 */
[----:B------:R-:W-:Y:S02]  /*8c10*/  FSEL R34, R34, -INF , !P2 ;  /* 0xff80000022227808 */ /* 0x000fe40005000000 */
[----:B------:R-:W-:Y:S01]  /*8c20*/  FSEL R185, R33, -INF , !P1 ;  /* 0xff80000021b97808 */ /* 0x000fe20004800000 */
[----:B------:R-:W-:Y:S01]  /*8c30*/  VIADD R33, R194, 0xfffffffe ;  /* 0xfffffffec2217836 */ /* 0x000fe20000000000 */
[----:B------:R-:W-:Y:S01]  /*8c40*/  FSEL R191, R37, -INF , !P3 ;  /* 0xff80000025bf7808 */ /* 0x000fe20005800000 */
[----:B-1----:R-:W-:Y:S01]  /*8c50*/  HMMA.16816.F32 R24, R160, R8, R24 ;  /* 0x00000008a018723c */ /* 0x002fe20000001818 */
[----:B------:R-:W-:-:S02]  /*8c60*/  ISETP.GE.AND P2, PT, R6, R169, PT ;  /* 0x000000a90600720c */ /* 0x000fc40003f46270 */
[-C--:B------:R-:W-:Y:S01]  /*8c70*/  ISETP.GE.AND P1, PT, R6, R168.reuse, PT ;  /* 0x000000a80600720c */ /* 0x080fe20003f26270 */
[----:B------:R-:W-:Y:S01]  /*8c80*/  VIADD R6, R175, 0xfffffee8 ;  /* 0xfffffee8af067836 */ /* 0x000fe20000000000 */
[-C--:B------:R-:W-:Y:S02]  /*8c90*/  ISETP.GE.AND P3, PT, R36, R168.reuse, PT ;  /* 0x000000a82400720c */ /* 0x080fe40003f66270 */
[----:B------:R-:W-:Y:S01]  /*8ca0*/  ISETP.GE.AND P0, PT, R40, R168, PT ;  /* 0x000000a82800720c */ /* 0x000fe20003f06270 */
[----:B------:R-:W-:Y:S01]  /*8cb0*/  HMMA.16816.F32 R20, R160, R10, R20 ;  /* 0x0000000aa014723c */ /* 0x000fe20000001814 */
[----:B------:R-:W-:Y:S02]  /*8cc0*/  FSEL R30, R30, -INF , !P3 ;  /* 0xff8000001e1e7808 */ /* 0x000fe40005800000 */
[----:B------:R-:W-:Y:S02]  /*8cd0*/  FSEL R181, R29, -INF , !P4 ;  /* 0xff8000001db57808 */ /* 0x000fe40006000000 */
[----:B------:R-:W-:-:S02]  /*8ce0*/  FSEL R35, R35, -INF , !P0 ;  /* 0xff80000023237808 */ /* 0x000fc40004000000 */
[CC--:B------:R-:W-:Y:S01]  /*8cf0*/  ISETP.GE.AND P3, PT, R6.reuse, R169.reuse, PT ;  /* 0x000000a90600720c */ /* 0x0c0fe20003f66270 */
[C---:B--2---:R-:W-:Y:S01]  /*8d00*/  HMMA.16816.F32 R16, R160.reuse, R44, R16 ;  /* 0x0000002ca010723c */ /* 0x044fe20000001810 */
[----:B------:R-:W-:Y:S01]  /*8d10*/  BAR.SYNC.DEFER_BLOCKING 0x0 ;  /* 0x0000000000007b1d */ /* 0x000fe20000010000 */
[----:B------:R-:W-:Y:S01]  /*8d20*/  ISETP.GE.AND P4, PT, R6, R168, PT ;  /* 0x000000a80600720c */ /* 0x000fe20003f86270 */
[----:B------:R-:W-:Y:S01]  /*8d30*/  VIADD R6, R175, 0xfffffef0 ;  /* 0xfffffef0af067836 */ /* 0x000fe20000000000 */
[-C--:B------:R-:W-:Y:S02]  /*8d40*/  ISETP.GE.AND P0, PT, R7, R169.reuse, PT ;  /* 0x000000a90700720c */ /* 0x080fe40003f06270 */
[----:B------:R-:W-:Y:S02]  /*8d50*/  FSEL R38, R38, -INF , !P6 ;  /* 0xff80000026267808 */ /* 0x000fe40007000000 */
[----:B------:R-:W-:Y:S01]  /*8d60*/  ISETP.GE.AND P6, PT, R36, R169, PT ;  /* 0x000000a92400720c */ /* 0x000fe20003fc6270 */
[----:B------:R-:W-:Y:S01]  /*8d70*/  HMMA.16816.F32 R12, R160, R46, R12 ;  /* 0x0000002ea00c723c */ /* 0x000fe2000000180c */
[----:B------:R-:W-:-:S02]  /*8d80*/  FSEL R176, R25, -INF , !P0 ;  /* 0xff80000019b07808 */ /* 0x000fc40004000000 */
[-C--:B------:R-:W-:Y:S02]  /*8d90*/  ISETP.GE.AND P0, PT, R6, R168.reuse, PT ;  /* 0x000000a80600720c */ /* 0x080fe40003f06270 */
[----:B------:R-:W-:Y:S02]  /*8da0*/  FSEL R182, R28, -INF , !P6 ;  /* 0xff8000001cb67808 */ /* 0x000fe40007000000 */
[----:B------:R-:W-:Y:S01]  /*8db0*/  ISETP.GE.AND P6, PT, R7, R168, PT ;  /* 0x000000a80700720c */ /* 0x000fe20003fc6270 */
[----:B------:R-:W-:Y:S01]  /*8dc0*/  VIADD R7, R175, 0xfffffee9 ;  /* 0xfffffee9af077836 */ /* 0x000fe20000000000 */
[----:B------:R-:W-:Y:S02]  /*8dd0*/  FSEL R31, R31, -INF , !P5 ;  /* 0xff8000001f1f7808 */ /* 0x000fe40006800000 */
[----:B------:R-:W-:Y:S02]  /*8de0*/  FSEL R40, R18, -INF , !P0 ;  /* 0xff80000012287808 */ /* 0x000fe40004000000 */
[----:B------:R-:W-:-:S02]  /*8df0*/  ISETP.GT.AND P0, PT, R33, R214, PT ;  /* 0x000000d62100720c */ /* 0x000fc40003f04270 */
[----:B------:R-:W-:Y:S02]  /*8e00*/  FSEL R180, R24, -INF , !P2 ;  /* 0xff80000018b47808 */ /* 0x000fe40005000000 */
[----:B------:R-:W-:Y:S02]  /*8e10*/  FSEL R28, R26, -INF , !P1 ;  /* 0xff8000001a1c7808 */ /* 0x000fe40004800000 */
[CC--:B------:R-:W-:Y:S02]  /*8e20*/  ISETP.GE.AND P5, PT, R7.reuse, R169.reuse, PT ;  /* 0x000000a90700720c */ /* 0x0c0fe40003fa6270 */
[----:B------:R-:W-:Y:S01]  /*8e30*/  ISETP.GE.AND P2, PT, R7, R168, PT ;  /* 0x000000a80700720c */ /* 0x000fe20003f46270 */
[C---:B------:R-:W-:Y:S01]  /*8e40*/  VIADD R7, R175.reuse, 0xfffffef1 ;  /* 0xfffffef1af077836 */ /* 0x040fe20000000000 */
[----:B------:R-:W-:Y:S01]  /*8e50*/  ISETP.GE.AND P1, PT, R6, R169, PT ;  /* 0x000000a90600720c */ /* 0x000fe20003f26270 */
[----:B------:R-:W-:Y:S01]  /*8e60*/  VIADD R6, R175, 0xfffffef8 ;  /* 0xfffffef8af067836 */ /* 0x000fe20000000000 */
        /* <DEDUP_REMOVED lines=9> */
[CC--:B------:R-:W-:Y:S02]  /*8f00*/  ISETP.GE.AND P4, PT, R175.reuse, R169.reuse, PT ;  /* 0x000000a9af00720c */ /* 0x0c0fe40003f86270 */
        /* <DEDUP_REMOVED lines=44> */
[----:B------:R-:W-:-:S09]  /*91d0*/  LOP3.LUT R3, RZ, R7, RZ, 0x33, !PT ;  /* 0x00000007ff037212 */ /* 0x000fd200078e33ff */
[----:B------:R-:W-:Y:S02]  /*91e0*/  @P5 IADD3 R14, PT, PT, R14, 0x1, RZ ;  /* 0x000000010e0e5810 */ /* 0x000fe40007ffe0ff */
[----:B------:R-:W-:Y:S01]  /*91f0*/  @P1 VIADD R9, R9, 0x1 ;  /* 0x0000000109091836 */ /* 0x000fe20000000000 */
[----:B------:R-:W-:Y:S02]  /*9200*/  ISETP.NE.AND P1, PT, R7, RZ, PT ;  /* 0x000000ff0700720c */ /* 0x000fe40003f25270 */
[----:B------:R-:W-:Y:S02]  /*9210*/  @!P3 IMAD.MOV R14, RZ, RZ, -R14 ;  /* 0x000000ffff0eb224 */ /* 0x000fe400078e0a0e */
[----:B------:R-:W-:-:S03]  /*9220*/  MOV R6, R9 ;  /* 0x0000000900067202 */ /* 0x000fc60000000f00 */
        /* <DEDUP_REMOVED lines=23> */
.L_x_2052:
[----:B------:R-:W-:Y:S01]  /*93a0*/  UMOV UR6, URZ ;  /* 0x000000ff00067c82 */ /* 0x000fe20008000000 */
[----:B------:R-:W-:Y:S01]  /*93b0*/  IMAD.SHL.U32 R3, R148, 0x100, RZ ;  /* 0x0000010094037824 */ /* 0x000fe200078e00ff */
[----:B------:R-:W-:-:S05]  /*93c0*/  IADD3 R6, P0, PT, RZ, -UR6, RZ ;  /* 0x80000006ff067c10 */ /* 0x000fca000ff1e0ff */
[----:B------:R-:W-:-:S05]  /*93d0*/  IMAD.X R3, RZ, RZ, ~R3, P0 ;  /* 0x000000ffff037224 */ /* 0x000fca00000e0e03 */
[----:B------:R-:W-:-:S04]  /*93e0*/  SHF.R.S64 R6, R6, 0x1f, R3 ;  /* 0x0000001f06067819 */ /* 0x000fc80000001003 */
[----:B------:R-:W-:-:S04]  /*93f0*/  IADD3 R216, P0, PT, R6, R216, RZ ;  /* 0x000000d806d87210 */ /* 0x000fc80007f1e0ff */
[----:B------:R-:W-:-:S09]  /*9400*/  LEA.HI.X.SX32 R215, R3, R215, 0x1, P0 ;  /* 0x000000d703d77211 */ /* 0x000fd200000f0eff */
.L_x_2053:
        /* <DEDUP_REMOVED lines=30> */
.L_x_2051:
[----:B----4-:R-:W-:Y:S01]  /*95f0*/  FMNMX3.FTZ R6, R2, R174, R177, !PT ;  /* 0x000000ae02067276 */ /* 0x010fe200078100b1 */
        /* <DEDUP_REMOVED lines=48> */
[----:B------:R-:W-:Y:S01]  /*9900*/  FSEL R4, R53, RZ, P1 ;  /* 0x000000ff35047208 */ /* 0x000fe20000800000 */
[--C-:B------:R-:W-:Y:S01]  /*9910*/  FFMA.FTZ R119, R100, UR4, -R148.reuse ;  /* 0x0000000464777c23 */ /* 0x100fe20008010894 */
[----:B------:R-:W-:Y:S01]  /*9920*/  FMNMX3.FTZ R3, R3, R120, R121, !PT ;  /* 0x0000007803037276 */ /* 0x000fe20007810079 */
[--C-:B------:R-:W-:Y:S01]  /*9930*/  FFMA.FTZ R100, R81, UR4, -R148.reuse ;  /* 0x0000000451647c23 */ /* 0x100fe20008010894 */
[--C-:B------:R-:W-:Y:S01]  /*9940*/  FFMA.FTZ R95, R76, UR4, -R148.reuse ;  /* 0x000000044c5f7c23 */ /* 0x100fe20008010894 */
        /* <DEDUP_REMOVED lines=14> */
[----:B------:R-:W-:Y:S01]  /*9a30*/  FMUL.FTZ R2, R2, UR4 ;  /* 0x0000000402027c20 */ /* 0x000fe20008410000 */
        /* <DEDUP_REMOVED lines=62> */
[--C-:B------:R-:W-:Y:S01]  /*9e20*/  FFMA.FTZ R80, R61, UR4, -R148.reuse ;  /* 0x000000043d507c23 */ /* 0x100fe20008010894 */
        /* <DEDUP_REMOVED lines=10> */
[----:B------:R-:W-:Y:S01]  /*9ed0*/  FADD.FTZ R166, R163, R166 ;  /* 0x000000a6a3a67221 */ /* 0x000fe20000010000 */
        /* <DEDUP_REMOVED lines=10> */
[----:B------:R-:W-:-:S03]  /*9f80*/  FFMA.FTZ R231, R45, UR4, -R148 ;  /* 0x000000042de77c23 */ /* 0x000fc60008010894 */
        /* <DEDUP_REMOVED lines=18> */
[----:B------:R-:W-:Y:S02]  /*a0b0*/  FSEL R57, R57, RZ, P0 ;  /* 0x000000ff39397208 */ /* 0x000fe40000000000 */
[----:B------:R-:W-:Y:S01]  /*a0c0*/  ISETP.GT.AND P0, PT, R33, R214, PT ;  /* 0x000000d62100720c */ /* 0x000fe20003f04270 */
[----:B------:R-:W-:Y:S01]  /*a0d0*/  FADD.FTZ R8, R0, -R8 ;  /* 0x8000000800087221 */ /* 0x000fe20000010000 */
[----:B------:R-:W-:Y:S01]  /*a0e0*/  FFMA.FTZ R0, R191, UR4, -R148 ;  /* 0x00000004bf007c23 */ /* 0x000fe20008010894 */
[--C-:B------:R-:W-:Y:S01]  /*a0f0*/  FFMA.FTZ R168, R156, UR4, -R57.reuse ;  /* 0x000000049ca87c23 */ /* 0x100fe20008010839 */
[--C-:B------:R-:W-:Y:S01]  /*a100*/  FFMA.FTZ R165, R157, UR4, -R57.reuse ;  /* 0x000000049da57c23 */ /* 0x100fe20008010839 */
[----:B------:R-:W-:Y:S01]  /*a110*/  FMUL.FTZ R8, R8, UR4 ;  /* 0x0000000408087c20 */ /* 0x000fe20008410000 */
        /* <DEDUP_REMOVED lines=29> */
[----:B------:R-:W-:Y:S01]  /*a2f0*/  FMUL.FTZ R135, R135, R158 ;  /* 0x0000009e87877220 */ /* 0x000fe20000410000 */
        /* <DEDUP_REMOVED lines=8> */
[----:B------:R-:W-:Y:S01]  /*a380*/  FFMA.FTZ R158, R230, R158, R168 ;  /* 0x0000009ee69e7223 */ /* 0x000fe200000100a8 */
[--C-:B------:R-:W-:Y:S01]  /*a390*/  FFMA.FTZ R74, R74, UR4, -R57.reuse ;  /* 0x000000044a4a7c23 */ /* 0x100fe20008010839 */
[--C-:B------:R-:W-:Y:S01]  /*a3a0*/  FFMA.FTZ R75, R75, UR4, -R57.reuse ;  /* 0x000000044b4b7c23 */ /* 0x100fe20008010839 */
[--C-:B------:R-:W-:Y:S01]  /*a3b0*/  FFMA.FTZ R72, R72, UR4, -R57.reuse ;  /* 0x0000000448487c23 */ /* 0x100fe20008010839 */
[----:B------:R-:W-:Y:S01]  /*a3c0*/  FADD.FTZ R158, R165, R158 ;  /* 0x0000009ea59e7221 */ /* 0x000fe20000010000 */
        /* <DEDUP_REMOVED lines=17> */
[----:B------:R-:W-:Y:S01]  /*a4e0*/  MUFU.EX2 R144, R144 ;  /* 0x0000009000907308 */ /* 0x000fe20000000800 */
[--C-:B------:R-:W-:Y:S01]  /*a4f0*/  FFMA.FTZ R48, R48, UR4, -R57.reuse ;  /* 0x0000000430307c23 */ /* 0x100fe20008010839 */
[--C-:B------:R-:W-:Y:S01]  /*a500*/  FFMA.FTZ R49, R49, UR4, -R57.reuse ;  /* 0x0000000431317c23 */ /* 0x100fe20008010839 */
[--C-:B------:R-:W-:Y:S01]  /*a510*/  FFMA.FTZ R42, R42, UR4, -R57.reuse ;  /* 0x000000042a2a7c23 */ /* 0x100fe20008010839 */
[--C-:B------:R-:W-:Y:S01]  /*a520*/  FFMA.FTZ R43, R43, UR4, -R57.reuse ;  /* 0x000000042b2b7c23 */ /* 0x100fe20008010839 */
[--C-:B------:R-:W-:Y:S01]  /*a530*/  FFMA.FTZ R38, R38, UR4, -R57.reuse ;  /* 0x0000000426267c23 */ /* 0x100fe20008010839 */
[--C-:B------:R-:W-:Y:S01]  /*a540*/  FFMA.FTZ R39, R39, UR4, -R57.reuse ;  /* 0x0000000427277c23 */ /* 0x100fe20008010839 */
[C---:B------:R-:W-:Y:S01]  /*a550*/  HMMA.16816.F32 R4, R12.reuse, R6, R140 ;  /* 0x000000060c04723c */ /* 0x040fe2000000188c */
[----:B------:R-:W1:Y:S01]  /*a560*/  MUFU.EX2 R140, R153 ;  /* 0x00000099008c7308 */ /* 0x000e620000000800 */
[--C-:B------:R-:W-:Y:S01]  /*a570*/  FFMA.FTZ R141, R122, UR4, -R57.reuse ;  /* 0x000000047a8d7c23 */ /* 0x100fe20008010839 */
[--C-:B------:R-:W-:Y:S01]  /*a580*/  FFMA.FTZ R122, R120, UR4, -R57.reuse ;  /* 0x00000004787a7c23 */ /* 0x100fe20008010839 */
[--C-:B------:R-:W-:Y:S01]  /*a590*/  FFMA.FTZ R142, R114, UR4, -R57.reuse ;  /* 0x00000004728e7c23 */ /* 0x100fe20008010839 */
[--C-:B------:R-:W-:Y:S01]  /*a5a0*/  FFMA.FTZ R114, R110, UR4, -R57.reuse ;  /* 0x000000046e727c23 */ /* 0x100fe20008010839 */
[--C-:B------:R-:W-:Y:S01]  /*a5b0*/  FFMA.FTZ R143, R106, UR4, -R57.reuse ;  /* 0x000000046a8f7c23 */ /* 0x100fe20008010839 */
[--C-:B------:R-:W-:Y:S01]  /*a5c0*/  FFMA.FTZ R106, R107, UR4, -R57.reuse ;  /* 0x000000046b6a7c23 */ /* 0x100fe20008010839 */
[C---:B--2---:R-:W-:Y:S01]  /*a5d0*/  HMMA.16816.F32 R136, R12.reuse, R8, R136 ;  /* 0x000000080c88723c */ /* 0x044fe20000001888 */
[----:B------:R-:W2:Y:S01]  /*a5e0*/  MUFU.EX2 R141, R141 ;  /* 0x0000008d008d7308 */ /* 0x000ea20000000800 */
[--C-:B------:R-:W-:Y:S01]  /*a5f0*/  FFMA.FTZ R107, R103, UR4, -R57.reuse ;  /* 0x00000004676b7c23 */ /* 0x100fe20008010839 */
[--C-:B------:R-:W-:Y:S01]  /*a600*/  FFMA.FTZ R120, R187, UR4, -R148.reuse ;  /* 0x00000004bb787c23 */ /* 0x100fe20008010894 */
[--C-:B------:R-:W-:Y:S01]  /*a610*/  FFMA.FTZ R110, R185, UR4, -R148.reuse ;  /* 0x00000004b96e7c23 */ /* 0x100fe20008010894 */
[----:B------:R-:W-:Y:S01]  /*a620*/  FFMA.FTZ R103, R182, UR4, -R148 ;  /* 0x00000004b6677c23 */ /* 0x000fe20008010894 */
[--C-:B------:R-:W-:Y:S01]  /*a630*/  FFMA.FTZ R34, R34, UR4, -R57.reuse ;  /* 0x0000000422227c23 */ /* 0x100fe20008010839 */
[----:B------:R-:W-:Y:S01]  /*a640*/  FFMA.FTZ R35, R35, UR4, -R57 ;  /* 0x0000000423237c23 */ /* 0x000fe20008010839 */
        /* <DEDUP_REMOVED lines=8> */
[----:B-1----:R-:W-:Y:S01]  /*a6d0*/  F2FP.F16.F32.PACK_AB R15, R140, R144 ;  /* 0x000000908c0f723e */ /* 0x002fe200000000ff */
        /* <DEDUP_REMOVED lines=10> */
[----:B------:R-:W1:Y:S01]  /*a780*/  MUFU.EX2 R121, R121 ;  /* 0x0000007900797308 */ /* 0x000e620000000800 */
[----:B------:R-:W-:Y:S01]  /*a790*/  FADD.FTZ R140, R140, R157 ;  /* 0x0000009d8c8c7221 */ /* 0x000fe20000010000 */
[--C-:B------:R-:W-:Y:S01]  /*a7a0*/  FFMA.FTZ R87, R180, UR4, -R148.reuse ;  /* 0x00000004b4577c23 */ /* 0x100fe20008010894 */
[----:B------:R-:W-:Y:S01]  /*a7b0*/  FFMA.FTZ R78, R176, UR4, -R148 ;  /* 0x00000004b04e7c23 */ /* 0x000fe20008010894 */
[C---:B------:R-:W-:Y:S01]  /*a7c0*/  HMMA.16816.F32 R4, R12.reuse, R22, R4 ;  /* 0x000000160c04723c */ /* 0x040fe20000001804 */
[----:B------:R-:W4:Y:S01]  /*a7d0*/  LDSM.16.MT88.4 R20, [R151+0x800] ;  /* 0x000800009714783b */ /* 0x000f220000004200 */
[----:B--2---:R-:W-:Y:S01]  /*a7e0*/  FADD.FTZ R140, R141, R140 ;  /* 0x0000008c8d8c7221 */ /* 0x004fe20000010000 */
[--C-:B------:R-:W-:Y:S01]  /*a7f0*/  FFMA.FTZ R73, R173, UR4, -R148.reuse ;  /* 0x00000004ad497c23 */ /* 0x100fe20008010894 */
[----:B------:R-:W2:Y:S01]  /*a800*/  MUFU.EX2 R142, R142 ;  /* 0x0000008e008e7308 */ /* 0x000ea20000000800 */
[----:B------:R-:W-:Y:S01]  /*a810*/  FFMA.FTZ R2, R152, UR4, -R148 ;  /* 0x0000000498027c23 */ /* 0x000fe20008010894 */
[--C-:B------:R-:W-:Y:S01]  /*a820*/  FFMA.FTZ R28, R28, UR4, -R57.reuse ;  /* 0x000000041c1c7c23 */ /* 0x100fe20008010839 */
[--C-:B------:R-:W-:Y:S01]  /*a830*/  FFMA.FTZ R29, R29, UR4, -R57.reuse ;  /* 0x000000041d1d7c23 */ /* 0x100fe20008010839 */
[C---:B------:R-:W-:Y:S01]  /*a840*/  HMMA.16816.F32 R136, R12.reuse, R24, R136 ;  /* 0x000000180c88723c */ /* 0x040fe20000001888 */
[----:B------:R-:W-:Y:S01]  /*a850*/  F2FP.F16.F32.PACK_AB R24, R149, R154 ;  /* 0x0000009a9518723e */ /* 0x000fe200000000ff */
[----:B------:R-:W-:Y:S01]  /*a860*/  FADD.FTZ R154, R154, R160 ;  /* 0x000000a09a9a7221 */ /* 0x000fe20000010000 */
[C---:B-----5:R-:W-:Y:S01]  /*a870*/  F2FP.F16.F32.PACK_AB R25, R123.reuse, R141 ;  /* 0x0000008d7b19723e */ /* 0x060fe200000000ff */
[----:B------:R-:W5:Y:S01]  /*a880*/  MUFU.EX2 R115, R115 ;  /* 0x0000007300737308 */ /* 0x000f620000000800 */
[----:B------:R-:W-:Y:S01]  /*a890*/  FADD.FTZ R123, R123, R140 ;  /* 0x0000008c7b7b7221 */ /* 0x000fe20000010000 */
[----:B------:R-:W-:Y:S01]  /*a8a0*/  FADD.FTZ R154, R149, R154 ;  /* 0x0000009a959a7221 */ /* 0x000fe20000010000 */
[----:B------:R-:W-:Y:S01]  /*a8b0*/  FFMA.FTZ R32, R32, UR4, -R57 ;  /* 0x0000000420207c23 */ /* 0x000fe20008010839 */
[----:B------:R-:W-:Y:S01]  /*a8c0*/  HMMA.16816.F32 R132, R12, R26, R132 ;  /* 0x0000001a0c84723c */ /* 0x000fe20000001884 */
[----:B------:R-:W5:Y:S01]  /*a8d0*/  LDSM.16.MT88.4 R12, [R208+0x5c00] ;  /* 0x005c0000d00c783b */ /* 0x000f620000004200 */
[----:B------:R-:W-:Y:S01]  /*a8e0*/  F2FP.F16.F32.PACK_AB R26, R130, R131 ;  /* 0x00000083821a723e */ /* 0x000fe200000000ff */
[----:B------:R-:W-:Y:S01]  /*a8f0*/  FADD.FTZ R154, R131, R154 ;  /* 0x0000009a839a7221 */ /* 0x000fe20000010000 */
[C---:B-1----:R-:W-:Y:S01]  /*a900*/  F2FP.F16.F32.PACK_AB R27, R121.reuse, R122 ;  /* 0x0000007a791b723e */ /* 0x042fe200000000ff */
[----:B------:R-:W-:Y:S01]  /*a910*/  MUFU.EX2 R114, R114 ;  /* 0x0000007200727308 */ /* 0x000fe20000000800 */
[----:B------:R-:W-:Y:S01]  /*a920*/  FADD.FTZ R123, R122, R123 ;  /* 0x0000007b7a7b7221 */ /* 0x000fe20000010000 */
[----:B------:R-:W-:Y:S01]  /*a930*/  FADD.FTZ R130, R130, R154 ;  /* 0x0000009a82827221 */ /* 0x000fe20000010000 */
[----:B------:R-:W-:Y:S01]  /*a940*/  FFMA.FTZ R36, R36, UR4, -R57 ;  /* 0x0000000424247c23 */ /* 0x000fe20008010839 */
[----:B------:R-:W-:Y:S01]  /*a950*/  FFMA.FTZ R31, R46, UR4, -R148 ;  /* 0x000000042e1f7c23 */ /* 0x000fe20008010894 */
[----:B------:R-:W-:Y:S01]  /*a960*/  FADD.FTZ R121, R121, R123 ;  /* 0x0000007b79797221 */ /* 0x000fe20000010000 */
[----:B---3--:R-:W-:Y:S01]  /*a970*/  HMMA.16816.F32 R16, R24, R8, R16 ;  /* 0x000000081810723c */ /* 0x008fe20000001810 */
[----:B------:R-:W-:Y:S01]  /*a980*/  FADD.FTZ R130, R129, R130 ;  /* 0x0000008281827221 */ /* 0x000fe20000010000 */
[----:B------:R-:W1:Y:S01]  /*a990*/  MUFU.EX2 R111, R111 ;  /* 0x0000006f006f7308 */ /* 0x000e620000000800 */
[----:B--2---:R-:W-:Y:S01]  /*a9a0*/  FADD.FTZ R121, R142, R121 ;  /* 0x000000798e797221 */ /* 0x004fe20000010000 */
[----:B------:R-:W-:Y:S01]  /*a9b0*/  FFMA.FTZ R230, R52, UR4, -R57 ;  /* 0x0000000434e67c23 */ /* 0x000fe20008010839 */
[----:B------:R-:W-:-:S02]  /*a9c0*/  MOV R152, R33 ;  /* 0x0000002100987202 */ /* 0x000fc40000000f00 */
[----:B------:R-:W-:Y:S01]  /*a9d0*/  @P0 IADD3 R194, PT, PT, R194, -0x3, RZ ;  /* 0xfffffffdc2c20810 */ /* 0x000fe20007ffe0ff */
[C---:B------:R-:W-:Y:S01]  /*a9e0*/  HMMA.16816.F32 R4, R24.reuse, R10, R4 ;  /* 0x0000000a1804723c */ /* 0x040fe20000001804 */
[----:B------:R-:W2:Y:S01]  /*a9f0*/  LDSM.16.MT88.4 R8, [R151+0xc00] ;  /* 0x000c00009708783b */ /* 0x000ea20000004200 */
[----:B------:R-:W-:Y:S06]  /*aa00*/  MUFU.EX2 R118, R118 ;  /* 0x0000007600767308 */ /* 0x000fec0000000800 */
[C---:B----4-:R-:W-:Y:S02]  /*aa10*/  HMMA.16816.F32 R136, R24.reuse, R20, R136 ;  /* 0x000000141888723c */ /* 0x050fe40000001888 */
[----:B------:R-:W3:Y:S06]  /*aa20*/  MUFU.EX2 R143, R143 ;  /* 0x0000008f008f7308 */ /* 0x000eec0000000800 */
[----:B------:R-:W-:Y:S01]  /*aa30*/  HMMA.16816.F32 R132, R24, R22, R132 ;  /* 0x000000161884723c */ /* 0x000fe20000001884 */
[----:B------:R-:W-:Y:S01]  /*aa40*/  F2FP.F16.F32.PACK_AB R24, R128, R129 ;  /* 0x000000818018723e */ /* 0x000fe200000000ff */
[----:B------:R-:W4:Y:S01]  /*aa50*/  LDSM.16.MT88.4 R20, [R208+0x6000] ;  /* 0x00600000d014783b */ /* 0x000f220000004200 */
[----:B-----5:R-:W-:Y:S01]  /*aa60*/  F2FP.F16.F32.PACK_AB R25, R115, R142 ;  /* 0x0000008e7319723e */ /* 0x020fe200000000ff */
[----:B------:R-:W5:Y:S01]  /*aa70*/  MUFU.EX2 R106, R106 ;  /* 0x0000006a006a7308 */ /* 0x000f620000000800 */
[----:B------:R-:W-:Y:S01]  /*aa80*/  F2FP.F16.F32.PACK_AB R26, R126, R127 ;  /* 0x0000007f7e1a723e */ /* 0x000fe200000000ff */
[----:B------:R-:W-:Y:S01]  /*aa90*/  FADD.FTZ R128, R128, R130 ;  /* 0x0000008280807221 */ /* 0x000fe20000010000 */
[----:B-1----:R-:W-:Y:S01]  /*aaa0*/  F2FP.F16.F32.PACK_AB R27, R111, R114 ;  /* 0x000000726f1b723e */ /* 0x002fe200000000ff */
[----:B------:R-:W-:-:S02]  /*aab0*/  FADD.FTZ R115, R115, R121 ;  /* 0x0000007973737221 */ /* 0x000fc40000010000 */
[----:B------:R-:W-:Y:S02]  /*aac0*/  FADD.FTZ R128, R127, R128 ;  /* 0x000000807f807221 */ /* 0x000fe40000010000 */
[----:B------:R-:W-:Y:S01]  /*aad0*/  MUFU.EX2 R102, R102 ;  /* 0x0000006600667308 */ /* 0x000fe20000000800 */
[----:B------:R-:W-:Y:S01]  /*aae0*/  FADD.FTZ R115, R114, R115 ;  /* 0x0000007372737221 */ /* 0x000fe20000010000 */
[C---:B------:R-:W-:Y:S01]  /*aaf0*/  HMMA.16816.F32 R16, R24.reuse, R12, R16 ;  /* 0x0000000c1810723c */ /* 0x040fe20000001810 */
[----:B------:R-:W-:Y:S02]  /*ab00*/  FADD.FTZ R126, R126, R128 ;  /* 0x000000807e7e7221 */ /* 0x000fe40000010000 */
[----:B------:R-:W-:Y:S02]  /*ab10*/  FADD.FTZ R111, R111, R115 ;  /* 0x000000736f6f7221 */ /* 0x000fe40000010000 */
[----:B------:R-:W-:Y:S01]  /*ab20*/  FADD.FTZ R126, R125, R126 ;  /* 0x0000007e7d7e7221 */ /* 0x000fe20000010000 */
[----:B------:R-:W1:Y:S01]  /*ab30*/  MUFU.EX2 R107, R107 ;  /* 0x0000006b006b7308 */ /* 0x000e620000000800 */
[----:B---3--:R-:W-:Y:S01]  /*ab40*/  FADD.FTZ R111, R143, R111 ;  /* 0x0000006f8f6f7221 */ /* 0x008fe20000010000 */
[----:B------:R-:W-:Y:S01]  /*ab50*/  HMMA.16816.F32 R4, R24, R14, R4 ;  /* 0x0000000e1804723c */ /* 0x000fe20000001804 */
[----:B------:R-:W3:Y:S01]  /*ab60*/  LDSM.16.MT88.4 R12, [R151+0x1000] ;  /* 0x00100000970c783b */ /* 0x000ee20000004200 */
[----:B------:R-:W-:-:S04]  /*ab70*/  FADD.FTZ R126, R124, R126 ;  /* 0x0000007e7c7e7221 */ /* 0x000fc80000010000 */
[----:B------:R-:W-:Y:S02]  /*ab80*/  MUFU.EX2 R117, R117 ;  /* 0x0000007500757308 */ /* 0x000fe40000000800 */
[C---:B--2---:R-:W-:Y:S06]  /*ab90*/  HMMA.16816.F32 R136, R24.reuse, R8, R136 ;  /* 0x000000081888723c */ /* 0x044fec0000001888 */
[----:B------:R-:W2:Y:S02]  /*aba0*/  MUFU.EX2 R116, R116 ;  /* 0x0000007400747308 */ /* 0x000ea40000000800 */
[----:B------:R-:W-:Y:S01]  /*abb0*/  HMMA.16816.F32 R132, R24, R10, R132 ;  /* 0x0000000a1884723c */ /* 0x000fe20000001884 */
[----:B------:R-:W2:Y:S01]  /*abc0*/  LDSM.16.MT88.4 R8, [R208+0x6400] ;  /* 0x00640000d008783b */ /* 0x000ea20000004200 */
[----:B------:R-:W-:-:S02]  /*abd0*/  F2FP.F16.F32.PACK_AB R24, R124, R125 ;  /* 0x0000007d7c18723e */ /* 0x000fc400000000ff */
[C---:B-----5:R-:W-:Y:S01]  /*abe0*/  F2FP.F16.F32.PACK_AB R25, R106.reuse, R143 ;  /* 0x0000008f6a19723e */ /* 0x060fe200000000ff */
[----:B------:R-:W-:Y:S01]  /*abf0*/  FADD.FTZ R106, R106, R111 ;  /* 0x0000006f6a6a7221 */ /* 0x000fe20000010000 */
[----:B------:R-:W-:Y:S01]  /*ac00*/  F2FP.F16.F32.PACK_AB R26, R118, R119 ;  /* 0x00000077761a723e */ /* 0x000fe200000000ff */
[----:B------:R-:W-:Y:S01]  /*ac10*/  MUFU.EX2 R113, R113 ;  /* 0x0000007100717308 */ /* 0x000fe20000000800 */
[----:B-1----:R-:W-:Y:S01]  /*ac20*/  F2FP.F16.F32.PACK_AB R27, R107, R102 ;  /* 0x000000666b1b723e */ /* 0x002fe200000000ff */
[----:B------:R-:W-:Y:S01]  /*ac30*/  FADD.FTZ R119, R119, R126 ;  /* 0x0000007e77777221 */ /* 0x000fe20000010000 */
[----:B------:R-:W-:Y:S01]  /*ac40*/  FADD.FTZ R106, R102, R106 ;  /* 0x0000006a666a7221 */ /* 0x000fe20000010000 */
[----:B------:R-:W-:Y:S02]  /*ac50*/  LDSM.16.MT88.4 R140, [R208+0x8c00] ;  /* 0x008c0000d08c783b */ /* 0x000fe40000004200 */
[----:B------:R-:W-:Y:S01]  /*ac60*/  FADD.FTZ R119, R118, R119 ;  /* 0x0000007776777221 */ /* 0x000fe20000010000 */
[----:B------:R-:W-:Y:S01]  /*ac70*/  FADD.FTZ R107, R107, R106 ;  /* 0x0000006a6b6b7221 */ /* 0x000fe20000010000 */
[C---:B----4-:R-:W-:Y:S01]  /*ac80*/  HMMA.16816.F32 R16, R24.reuse, R20, R16 ;  /* 0x000000141810723c */ /* 0x050fe20000001810 */
[----:B------:R-:W1:Y:S07]  /*ac90*/  MUFU.EX2 R112, R112 ;  /* 0x0000007000707308 */ /* 0x000e6e0000000800 */
[C---:B------:R-:W-:Y:S01]  /*aca0*/  HMMA.16816.F32 R4, R24.reuse, R22, R4 ;  /* 0x000000161804723c */ /* 0x040fe20000001804 */
[----:B------:R-:W4:Y:S01]  /*acb0*/  LDSM.16.MT88.4 R20, [R151+0x1400] ;  /* 0x001400009714783b */ /* 0x000f220000004200 */
[----:B------:R-:W5:Y:S06]  /*acc0*/  MUFU.EX2 R98, R98 ;  /* 0x0000006200627308 */ /* 0x000f6c0000000800 */
[C---:B---3--:R-:W-:Y:S02]  /*acd0*/  HMMA.16816.F32 R136, R24.reuse, R12, R136 ;  /* 0x0000000c1888723c */ /* 0x048fe40000001888 */
[----:B------:R-:W3:Y:S06]  /*ace0*/  MUFU.EX2 R99, R99 ;  /* 0x0000006300637308 */ /* 0x000eec0000000800 */
[----:B------:R-:W-:Y:S01]  /*acf0*/  HMMA.16816.F32 R132, R24, R14, R132 ;  /* 0x0000000e1884723c */ /* 0x000fe20000001884 */
[----:B------:R-:W4:Y:S01]  /*ad00*/  LDSM.16.MT88.4 R12, [R208+0x6800] ;  /* 0x00680000d00c783b */ /* 0x000f220000004200 */
[----:B------:R-:W3:Y:S01]  /*ad10*/  MUFU.EX2 R96, R96 ;  /* 0x0000006000607308 */ /* 0x000ee20000000800 */
[----:B--2---:R-:W-:Y:S01]  /*ad20*/  F2FP.F16.F32.PACK_AB R24, R116, R117 ;  /* 0x000000757418723e */ /* 0x004fe200000000ff */
[----:B------:R-:W-:Y:S01]  /*ad30*/  FADD.FTZ R117, R117, R119 ;  /* 0x0000007775757221 */ /* 0x000fe20000010000 */
[----:B-1----:R-:W-:Y:S01]  /*ad40*/  F2FP.F16.F32.PACK_AB R26, R112, R113 ;  /* 0x00000071701a723e */ /* 0x002fe200000000ff */
[----:B-----5:R-:W-:-:S02]  /*ad50*/  FADD.FTZ R107, R98, R107 ;  /* 0x0000006b626b7221 */ /* 0x020fc40000010000 */
[----:B------:R-:W-:Y:S02]  /*ad60*/  FADD.FTZ R117, R116, R117 ;  /* 0x0000007574757221 */ /* 0x000fe40000010000 */
[----:B------:R-:W1:Y:S01]  /*ad70*/  MUFU.EX2 R97, R97 ;  /* 0x0000006100617308 */ /* 0x000e620000000800 */
[C---:B---3--:R-:W-:Y:S01]  /*ad80*/  F2FP.F16.F32.PACK_AB R25, R99.reuse, R98 ;  /* 0x000000626319723e */ /* 0x048fe200000000ff */
[----:B------:R-:W-:Y:S01]  /*ad90*/  FADD.FTZ R99, R99, R107 ;  /* 0x0000006b63637221 */ /* 0x000fe20000010000 */
[----:B------:R-:W-:-:S04]  /*ada0*/  FADD.FTZ R113, R113, R117 ;  /* 0x0000007571717221 */ /* 0x000fc80000010000 */
[----:B------:R-:W-:Y:S01]  /*adb0*/  FADD.FTZ R113, R112, R113 ;  /* 0x0000007170717221 */ /* 0x000fe20000010000 */
[----:B------:R-:W-:Y:S01]  /*adc0*/  MUFU.EX2 R109, R109 ;  /* 0x0000006d006d7308 */ /* 0x000fe20000000800 */
[----:B------:R-:W-:-:S07]  /*add0*/  FADD.FTZ R99, R96, R99 ;  /* 0x0000006360637221 */ /* 0x000fce0000010000 */
[----:B------:R-:W2:Y:S01]  /*ade0*/  MUFU.EX2 R108, R108 ;  /* 0x0000006c006c7308 */ /* 0x000ea20000000800 */
[C---:B-1----:R-:W-:Y:S01]  /*adf0*/  F2FP.F16.F32.PACK_AB R27, R97.reuse, R96 ;  /* 0x00000060611b723e */ /* 0x042fe200000000ff */
[----:B------:R-:W-:-:S06]  /*ae00*/  FADD.FTZ R97, R97, R99 ;  /* 0x0000006361617221 */ /* 0x000fcc0000010000 */
[----:B------:R-:W-:Y:S01]  /*ae10*/  MUFU.EX2 R105, R105 ;  /* 0x0000006900697308 */ /* 0x000fe20000000800 */
[C---:B------:R-:W-:Y:S07]  /*ae20*/  HMMA.16816.F32 R16, R24.reuse, R8, R16 ;  /* 0x000000081810723c */ /* 0x040fee0000001810 */
[----:B------:R-:W1:Y:S01]  /*ae30*/  MUFU.EX2 R104, R104 ;  /* 0x0000006800687308 */ /* 0x000e620000000800 */
[C---:B------:R-:W-:Y:S01]  /*ae40*/  HMMA.16816.F32 R4, R24.reuse, R10, R4 ;  /* 0x0000000a1804723c */ /* 0x040fe20000001804 */
[----:B------:R-:W3:Y:S06]  /*ae50*/  LDSM.16.MT88.4 R8, [R151+0x1800] ;  /* 0x001800009708783b */ /* 0x000eec0000004200 */
[----:B------:R-:W5:Y:S01]  /*ae60*/  MUFU.EX2 R145, R145 ;  /* 0x0000009100917308 */ /* 0x000f620000000800 */
[C---:B----4-:R-:W-:Y:S07]  /*ae70*/  HMMA.16816.F32 R136, R24.reuse, R20, R136 ;  /* 0x000000141888723c */ /* 0x050fee0000001888 */
[----:B------:R-:W4:Y:S01]  /*ae80*/  MUFU.EX2 R90, R90 ;  /* 0x0000005a005a7308 */ /* 0x000f220000000800 */
[----:B------:R-:W-:Y:S01]  /*ae90*/  HMMA.16816.F32 R132, R24, R22, R132 ;  /* 0x000000161884723c */ /* 0x000fe20000001884 */
[----:B--2---:R-:W-:Y:S01]  /*aea0*/  F2FP.F16.F32.PACK_AB R24, R108, R109 ;  /* 0x0000006d6c18723e */ /* 0x004fe200000000ff */
[----:B------:R-:W2:Y:S01]  /*aeb0*/  LDSM.16.MT88.4 R20, [R208+0x6c00] ;  /* 0x006c0000d014783b */ /* 0x000ea20000004200 */
[----:B-1----:R-:W-:Y:S01]  /*aec0*/  F2FP.F16.F32.PACK_AB R26, R104, R105 ;  /* 0x00000069681a723e */ /* 0x002fe200000000ff */
[----:B------:R-:W-:-:S03]  /*aed0*/  FADD.FTZ R109, R109, R113 ;  /* 0x000000716d6d7221 */ /* 0x000fc60000010000 */
[----:B------:R-:W-:Y:S01]  /*aee0*/  MUFU.EX2 R86, R86 ;  /* 0x0000005600567308 */ /* 0x000fe20000000800 */
[----:B-----5:R-:W-:Y:S01]  /*aef0*/  FADD.FTZ R97, R145, R97 ;  /* 0x0000006191617221 */ /* 0x020fe20000010000 */
[----:B------:R-:W-:-:S04]  /*af00*/  FADD.FTZ R109, R108, R109 ;  /* 0x0000006d6c6d7221 */ /* 0x000fc80000010000 */
[----:B------:R-:W-:Y:S02]  /*af10*/  FADD.FTZ R105, R105, R109 ;  /* 0x0000006d69697221 */ /* 0x000fe40000010000 */
[----:B------:R-:W1:Y:S01]  /*af20*/  MUFU.EX2 R91, R91 ;  /* 0x0000005b005b7308 */ /* 0x000e620000000800 */
[C---:B----4-:R-:W-:Y:S01]  /*af30*/  F2FP.F16.F32.PACK_AB R25, R90.reuse, R145 ;  /* 0x000000915a19723e */ /* 0x050fe200000000ff */
[----:B------:R-:W-:Y:S01]  /*af40*/  FADD.FTZ R97, R90, R97 ;  /* 0x000000615a617221 */ /* 0x000fe20000010000 */
[----:B------:R-:W-:-:S05]  /*af50*/  FADD.FTZ R105, R104, R105 ;  /* 0x0000006968697221 */ /* 0x000fca0000010000 */
[----:B------:R-:W4:Y:S08]  /*af60*/  MUFU.EX2 R101, R101 ;  /* 0x0000006500657308 */ /* 0x000f300000000800 */
[----:B------:R-:W5:Y:S01]  /*af70*/  MUFU.EX2 R100, R100 ;  /* 0x0000006400647308 */ /* 0x000f620000000800 */
[----:B-1----:R-:W-:Y:S01]  /*af80*/  F2FP.F16.F32.PACK_AB R27, R91, R86 ;  /* 0x000000565b1b723e */ /* 0x002fe200000000ff */
[----:B------:R-:W-:-:S04]  /*af90*/  FADD.FTZ R86, R86, R97 ;  /* 0x0000006156567221 */ /* 0x000fc80000010000 */
[----:B------:R-:W-:Y:S02]  /*afa0*/  FADD.FTZ R86, R91, R86 ;  /* 0x000000565b567221 */ /* 0x000fe40000010000 */
        /* <DEDUP_REMOVED lines=15> */
[----:B------:R-:W4:Y:S01]  /*b0a0*/  MUFU.EX2 R146, R146 ;  /* 0x0000009200927308 */ /* 0x000f220000000800 */
[----:B---3--:R-:W-:Y:S01]  /*b0b0*/  FADD.FTZ R86, R82, R86 ;  /* 0x0000005652567221 */ /* 0x008fe20000010000 */
[----:B------:R-:W-:-:S06]  /*b0c0*/  FADD.FTZ R94, R94, R100 ;  /* 0x000000645e5e7221 */ /* 0x000fcc0000010000 */
[----:B------:R-:W3:Y:S01]  /*b0d0*/  MUFU.EX2 R79, R79 ;  /* 0x0000004f004f7308 */ /* 0x000ee20000000800 */
[C---:B--2---:R-:W-:Y:S01]  /*b0e0*/  F2FP.F16.F32.PACK_AB R25, R83.reuse, R82 ;  /* 0x000000525319723e */ /* 0x044fe200000000ff */
[----:B------:R-:W-:-:S06]  /*b0f0*/  FADD.FTZ R83, R83, R86 ;  /* 0x0000005653537221 */ /* 0x000fcc0000010000 */
[----:B------:R-:W2:Y:S01]  /*b100*/  MUFU.EX2 R93, R93 ;  /* 0x0000005d005d7308 */ /* 0x000ea20000000800 */
[----:B----4-:R-:W-:-:S07]  /*b110*/  FADD.FTZ R83, R146, R83 ;  /* 0x0000005392537221 */ /* 0x010fce0000010000 */
[----:B------:R-:W4:Y:S01]  /*b120*/  MUFU.EX2 R92, R92 ;  /* 0x0000005c005c7308 */ /* 0x000f220000000800 */
[C---:B---3--:R-:W-:Y:S01]  /*b130*/  F2FP.F16.F32.PACK_AB R27, R79.reuse, R146 ;  /* 0x000000924f1b723e */ /* 0x048fe200000000ff */
[----:B------:R-:W-:-:S06]  /*b140*/  FADD.FTZ R79, R79, R83 ;  /* 0x000000534f4f7221 */ /* 0x000fcc0000010000 */
[----:B------:R-:W-:Y:S01]  /*b150*/  HMMA.16816.F32 R16, R24, R20, R16 ;  /* 0x000000141810723c */ /* 0x000fe20000001810 */
[----:B------:R-:W3:Y:S01]  /*b160*/  MUFU.EX2 R89, R89 ;  /* 0x0000005900597308 */ /* 0x000ee20000000800 */
[----:B--2---:R-:W-:-:S06]  /*b170*/  FADD.FTZ R94, R93, R94 ;  /* 0x0000005e5d5e7221 */ /* 0x004fcc0000010000 */
[C---:B------:R-:W-:Y:S01]  /*b180*/  HMMA.16816.F32 R4, R24.reuse, R22, R4 ;  /* 0x000000161804723c */ /* 0x040fe20000001804 */
[----:B------:R-:W2:Y:S01]  /*b190*/  LDSM.16.MT88.4 R20, [R151+0x2000] ;  /* 0x002000009714783b */ /* 0x000ea20000004200 */
[----:B------:R-:W5:Y:S06]  /*b1a0*/  MUFU.EX2 R88, R88 ;  /* 0x0000005800587308 */ /* 0x000f6c0000000800 */
[----:B-1----:R-:W-:Y:S01]  /*b1b0*/  HMMA.16816.F32 R136, R24, R12, R136 ;  /* 0x0000000c1888723c */ /* 0x002fe20000001888 */
[C---:B----4-:R-:W-:Y:S01]  /*b1c0*/  F2FP.F16.F32.PACK_AB R12, R92.reuse, R93 ;  /* 0x0000005d5c0c723e */ /* 0x050fe200000000ff */
[----:B------:R-:W1:Y:S01]  /*b1d0*/  MUFU.EX2 R74, R74 ;  /* 0x0000004a004a7308 */ /* 0x000e620000000800 */
[----:B------:R-:W-:-:S04]  /*b1e0*/  FADD.FTZ R92, R92, R94 ;  /* 0x0000005e5c5c7221 */ /* 0x000fc80000010000 */
[----:B---3--:R-:W-:Y:S01]  /*b1f0*/  FADD.FTZ R92, R89, R92 ;  /* 0x0000005c595c7221 */ /* 0x008fe20000010000 */
[----:B------:R-:W-:Y:S01]  /*b200*/  HMMA.16816.F32 R132, R24, R14, R132 ;  /* 0x0000000e1884723c */ /* 0x000fe20000001884 */
[----:B------:R-:W3:Y:S01]  /*b210*/  LDSM.16.MT88.4 R24, [R208+0x7400] ;  /* 0x00740000d018783b */ /* 0x000ee20000004200 */
[----:B------:R-:W4:Y:S01]  /*b220*/  MUFU.EX2 R75, R75 ;  /* 0x0000004b004b7308 */ /* 0x000f220000000800 */
[C---:B-----5:R-:W-:Y:S01]  /*b230*/  F2FP.F16.F32.PACK_AB R14, R88.reuse, R89 ;  /* 0x00000059580e723e */ /* 0x060fe200000000ff */
[----:B------:R-:W-:-:S06]  /*b240*/  FADD.FTZ R92, R88, R92 ;  /* 0x0000005c585c7221 */ /* 0x000fcc0000010000 */
[----:B------:R-:W5:Y:S01]  /*b250*/  MUFU.EX2 R72, R72 ;  /* 0x0000004800487308 */ /* 0x000f620000000800 */
[----:B-1----:R-:W-:-:S07]  /*b260*/  FADD.FTZ R79, R74, R79 ;  /* 0x0000004f4a4f7221 */ /* 0x002fce0000010000 */
[----:B------:R-:W1:Y:S01]  /*b270*/  MUFU.EX2 R147, R147 ;  /* 0x0000009300937308 */ /* 0x000e620000000800 */
[C---:B----4-:R-:W-:Y:S01]  /*b280*/  F2FP.F16.F32.PACK_AB R13, R75.reuse, R74 ;  /* 0x0000004a4b0d723e */ /* 0x050fe200000000ff */
[----:B------:R-:W-:-:S06]  /*b290*/  FADD.FTZ R75, R75, R79 ;  /* 0x0000004f4b4b7221 */ /* 0x000fcc0000010000 */
[----:B------:R-:W-:Y:S01]  /*b2a0*/  MUFU.EX2 R85, R85 ;  /* 0x0000005500557308 */ /* 0x000fe20000000800 */
[----:B-----5:R-:W-:-:S07]  /*b2b0*/  FADD.FTZ R75, R72, R75 ;  /* 0x0000004b484b7221 */ /* 0x020fce0000010000 */
[----:B------:R-:W4:Y:S01]  /*b2c0*/  MUFU.EX2 R84, R84 ;  /* 0x0000005400547308 */ /* 0x000f220000000800 */
[C---:B-1----:R-:W-:Y:S01]  /*b2d0*/  F2FP.F16.F32.PACK_AB R15, R147.reuse, R72 ;  /* 0x00000048930f723e */ /* 0x042fe200000000ff */
[----:B------:R-:W-:-:S06]  /*b2e0*/  FADD.FTZ R75, R147, R75 ;  /* 0x0000004b934b7221 */ /* 0x000fcc0000010000 */
[----:B------:R-:W-:Y:S01]  /*b2f0*/  MUFU.EX2 R81, R81 ;  /* 0x0000005100517308 */ /* 0x000fe20000000800 */
[C---:B------:R-:W-:Y:S07]  /*b300*/  HMMA.16816.F32 R16, R12.reuse, R8, R16 ;  /* 0x000000080c10723c */ /* 0x040fee0000001810 */
[----:B------:R-:W1:Y:S01]  /*b310*/  MUFU.EX2 R80, R80 ;  /* 0x0000005000507308 */ /* 0x000e620000000800 */
        /* <DEDUP_REMOVED lines=9> */
[----:B-1----:R-:W-:Y:S01]  /*b3b0*/  F2FP.F16.F32.PACK_AB R22, R80, R81 ;  /* 0x000000515016723e */ /* 0x002fe200000000ff */
[----:B------:R-:W1:Y:S01]  /*b3c0*/  LDSM.16.MT88.4 R12, [R208+0x7800] ;  /* 0x00780000d00c783b */ /* 0x000e620000004200 */
        /* <DEDUP_REMOVED lines=12> */
[C---:B---3--:R-:W-:Y:S01]  /*b490*/  HMMA.16816.F32 R16, R20.reuse, R24, R16 ;  /* 0x000000181410723c */ /* 0x048fe20000001810 */
[----:B------:R-:W-:Y:S07]  /*b4a0*/  MUFU.EX2 R71, R71 ;  /* 0x0000004700477308 */ /* 0x000fee0000000800 */
[C---:B------:R-:W-:Y:S01]  /*b4b0*/  HMMA.16816.F32 R4, R20.reuse, R26, R4 ;  /* 0x0000001a1404723c */ /* 0x040fe20000001804 */
[----:B------:R-:W3:Y:S01]  /*b4c0*/  LDSM.16.MT88.4 R24, [R151+0x2800] ;  /* 0x002800009718783b */ /* 0x000ee20000004200 */
        /* <DEDUP_REMOVED lines=13> */
[----:B------:R-:W1:Y:S01]  /*b5a0*/  MUFU.EX2 R55, R55 ;  /* 0x0000003700377308 */ /* 0x000e620000000800 */
[----:B-----5:R-:W-:Y:S01]  /*b5b0*/  F2FP.F16.F32.PACK_AB R9, R59, R58 ;  /* 0x0000003a3b09723e */ /* 0x020fe200000000ff */
[----:B------:R-:W-:-:S04]  /*b5c0*/  FADD.FTZ R58, R58, R62 ;  /* 0x0000003e3a3a7221 */ /* 0x000fc80000010000 */
[----:B------:R-:W-:Y:S02]  /*b5d0*/  FADD.FTZ R58, R59, R58 ;  /* 0x0000003a3b3a7221 */ /* 0x000fe40000010000 */
[----:B------:R-:W5:Y:S02]  /*b5e0*/  MUFU.EX2 R69, R69 ;  /* 0x0000004500457308 */ /* 0x000f640000000800 */
[----:B----4-:R-:W-:-:S06]  /*b5f0*/  FADD.FTZ R58, R54, R58 ;  /* 0x0000003a363a7221 */ /* 0x010fcc0000010000 */
[----:B------:R-:W4:Y:S01]  /*b600*/  MUFU.EX2 R68, R68 ;  /* 0x0000004400447308 */ /* 0x000f220000000800 */
[C---:B-1----:R-:W-:Y:S01]  /*b610*/  F2FP.F16.F32.PACK_AB R11, R55.reuse, R54 ;  /* 0x00000036370b723e */ /* 0x042fe200000000ff */
[----:B------:R-:W-:-:S06]  /*b620*/  FADD.FTZ R55, R55, R58 ;  /* 0x0000003a37377221 */ /* 0x000fcc0000010000 */
[----:B------:R-:W-:Y:S01]  /*b630*/  HMMA.16816.F32 R16, R8, R12, R16 ;  /* 0x0000000c0810723c */ /* 0x000fe20000001810 */
[----:B------:R-:W-:Y:S01]  /*b640*/  MUFU.EX2 R65, R65 ;  /* 0x0000004100417308 */ /* 0x000fe20000000800 */
[----:B-----5:R-:W-:-:S06]  /*b650*/  FADD.FTZ R70, R69, R70 ;  /* 0x0000004645467221 */ /* 0x020fcc0000010000 */
[C---:B------:R-:W-:Y:S01]  /*b660*/  HMMA.16816.F32 R4, R8.reuse, R14, R4 ;  /* 0x0000000e0804723c */ /* 0x040fe20000001804 */
[----:B------:R-:W1:Y:S01]  /*b670*/  LDSM.16.MT88.4 R12, [R151+0x2c00] ;  /* 0x002c0000970c783b */ /* 0x000e620000004200 */
[----:B------:R-:W5:Y:S06]  /*b680*/  MUFU.EX2 R64, R64 ;  /* 0x0000004000407308 */ /* 0x000f6c0000000800 */
[C---:B---3--:R-:W-:Y:S02]  /*b690*/  HMMA.16816.F32 R136, R8.reuse, R24, R136 ;  /* 0x000000180888723c */ /* 0x048fe40000001888 */
[----:B------:R-:W3:Y:S06]  /*b6a0*/  MUFU.EX2 R67, R67 ;  /* 0x0000004300437308 */ /* 0x000eec0000000800 */
[----:B------:R-:W-:Y:S01]  /*b6b0*/  HMMA.16816.F32 R132, R8, R26, R132 ;  /* 0x0000001a0884723c */ /* 0x000fe20000001884 */
[----:B------:R-:W1:Y:S01]  /*b6c0*/  LDSM.16.MT88.4 R24, [R208+0x8000] ;  /* 0x00800000d018783b */ /* 0x000e620000004200 */
[----:B------:R-:W2:Y:S01]  /*b6d0*/  MUFU.EX2 R50, R50 ;  /* 0x0000003200327308 */ /* 0x000ea20000000800 */
[C---:B----4-:R-:W-:Y:S01]  /*b6e0*/  F2FP.F16.F32.PACK_AB R8, R68.reuse, R69 ;  /* 0x000000454408723e */ /* 0x050fe200000000ff */
[----:B------:R-:W-:Y:S01]  /*b6f0*/  FADD.FTZ R68, R68, R70 ;  /* 0x0000004644447221 */ /* 0x000fe20000010000 */
[----:B-----5:R-:W-:-:S03]  /*b700*/  F2FP.F16.F32.PACK_AB R10, R64, R65 ;  /* 0x00000041400a723e */ /* 0x020fc600000000ff */
        /* <DEDUP_REMOVED lines=12> */
[----:B------:R-:W-:Y:S01]  /*b7d0*/  MUFU.EX2 R56, R56 ;  /* 0x0000003800387308 */ /* 0x000fe20000000800 */
[C---:B------:R-:W-:Y:S07]  /*b7e0*/  HMMA.16816.F32 R16, R8.reuse, R20, R16 ;  /* 0x000000140810723c */ /* 0x040fee0000001810 */
[----:B------:R-:W3:Y:S01]  /*b7f0*/  MUFU.EX2 R0, R0 ;  /* 0x0000000000007308 */ /* 0x000ee20000000800 */
[C---:B------:R-:W-:Y:S01]  /*b800*/  HMMA.16816.F32 R4, R8.reuse, R22, R4 ;  /* 0x000000160804723c */ /* 0x040fe20000001804 */
[----:B------:R-:W4:Y:S06]  /*b810*/  LDSM.16.MT88.4 R20, [R151+0x3000] ;  /* 0x003000009714783b */ /* 0x000f2c0000004200 */
[----:B------:R-:W-:Y:S01]  /*b820*/  MUFU.EX2 R42, R42 ;  /* 0x0000002a002a7308 */ /* 0x000fe20000000800 */
[C---:B-1----:R-:W-:Y:S07]  /*b830*/  HMMA.16816.F32 R136, R8.reuse, R12, R136 ;  /* 0x0000000c0888723c */ /* 0x042fee0000001888 */
[----:B------:R-:W1:Y:S01]  /*b840*/  MUFU.EX2 R43, R43 ;  /* 0x0000002b002b7308 */ /* 0x000e620000000800 */
[----:B------:R-:W-:Y:S01]  /*b850*/  HMMA.16816.F32 R132, R8, R14, R132 ;  /* 0x0000000e0884723c */ /* 0x000fe20000001884 */
[----:B--2---:R-:W-:Y:S01]  /*b860*/  F2FP.F16.F32.PACK_AB R8, R60, R61 ;  /* 0x0000003d3c08723e */ /* 0x004fe200000000ff */
[----:B------:R-:W-:Y:S01]  /*b870*/  LDSM.16.MT88.4 R12, [R208+0x8400] ;  /* 0x00840000d00c783b */ /* 0x000fe20000004200 */
[----:B---3--:R-:W-:Y:S01]  /*b880*/  F2FP.F16.F32.PACK_AB R10, R0, R56 ;  /* 0x00000038000a723e */ /* 0x008fe200000000ff */
[----:B------:R-:W-:-:S03]  /*b890*/  FADD.FTZ R61, R61, R65 ;  /* 0x000000413d3d7221 */ /* 0x000fc60000010000 */
[----:B------:R-:W2:Y:S01]  /*b8a0*/  MUFU.EX2 R38, R38 ;  /* 0x0000002600267308 */ /* 0x000ea20000000800 */
[----:B------:R-:W-:-:S04]  /*b8b0*/  FADD.FTZ R61, R60, R61 ;  /* 0x0000003d3c3d7221 */ /* 0x000fc80000010000 */
[----:B------:R-:W-:-:S03]  /*b8c0*/  FADD.FTZ R56, R56, R61 ;  /* 0x0000003d38387221 */ /* 0x000fc60000010000 */
[----:B------:R-:W3:Y:S01]  /*b8d0*/  MUFU.EX2 R39, R39 ;  /* 0x0000002700277308 */ /* 0x000ee20000000800 */
[C---:B-1----:R-:W-:Y:S01]  /*b8e0*/  F2FP.F16.F32.PACK_AB R9, R43.reuse, R42 ;  /* 0x0000002a2b09723e */ /* 0x042fe200000000ff */
[----:B------:R-:W-:Y:S01]  /*b8f0*/  FADD.FTZ R42, R42, R48 ;  /* 0x000000302a2a7221 */ /* 0x000fe20000010000 */
[----:B------:R-:W-:Y:S01]  /*b900*/  FADD.FTZ R56, R0, R56 ;  /* 0x0000003800387221 */ /* 0x000fe20000010000 */
[-C--:B------:R-:W-:Y:S02]  /*b910*/  MOV R0, R3.reuse ;  /* 0x0000000300007202 */ /* 0x080fe40000000f00 */
[----:B------:R-:W-:Y:S01]  /*b920*/  FADD.FTZ R42, R43, R42 ;  /* 0x0000002a2b2a7221 */ /* 0x000fe20000010000 */
[----:B------:R-:W-:Y:S01]  /*b930*/  @P0 MOV R0, R3 ;  /* 0x0000000300000202 */ /* 0x000fe20000000f00 */
[----:B------:R-:W-:Y:S02]  /*b940*/  MUFU.EX2 R120, R120 ;  /* 0x0000007800787308 */ /* 0x000fe40000000800 */
[----:B--2---:R-:W-:-:S06]  /*b950*/  FADD.FTZ R42, R38, R42 ;  /* 0x0000002a262a7221 */ /* 0x004fcc0000010000 */
        /* <DEDUP_REMOVED lines=48> */
[C---:B----4-:R-:W-:Y:S01]  /*bc60*/  F2FP.F16.F32.PACK_AB R9, R29.reuse, R28 ;  /* 0x0000001c1d09723e */ /* 0x050fe200000000ff */
[----:B------:R-:W-:Y:S01]  /*bc70*/  FADD.FTZ R28, R28, R30 ;  /* 0x0000001e1c1c7221 */ /* 0x000fe20000010000 */
[----:B------:R-:W-:Y:S01]  /*bc80*/  FADD.FTZ R73, R2, R73 ;  /* 0x0000004902497221 */ /* 0x000fe20000010000 */
[-C--:B------:R-:W-:Y:S02]  /*bc90*/  MOV R2, R53.reuse ;  /* 0x0000003500027202 */ /* 0x080fe40000000f00 */
[----:B------:R-:W-:Y:S01]  /*bca0*/  FADD.FTZ R28, R29, R28 ;  /* 0x0000001c1d1c7221 */ /* 0x000fe20000010000 */
[----:B------:R-:W-:Y:S01]  /*bcb0*/  @P0 MOV R2, R53 ;  /* 0x0000003500020202 */ /* 0x000fe20000000f00 */
[----:B------:R-:W-:Y:S08]  /*bcc0*/  MUFU.EX2 R37, R37 ;  /* 0x0000002500257308 */ /* 0x000ff00000000800 */
[----:B------:R-:W2:Y:S01]  /*bcd0*/  MUFU.EX2 R41, R41 ;  /* 0x0000002900297308 */ /* 0x000ea20000000800 */
[----:B-1----:R-:W-:Y:S01]  /*bce0*/  F2FP.F16.F32.PACK_AB R11, R24, R32 ;  /* 0x00000020180b723e */ /* 0x002fe200000000ff */
[----:B------:R-:W-:-:S04]  /*bcf0*/  FADD.FTZ R32, R32, R28 ;  /* 0x0000001c20207221 */ /* 0x000fc80000010000 */
[----:B------:R-:W-:Y:S02]  /*bd00*/  FADD.FTZ R32, R24, R32 ;  /* 0x0000002018207221 */ /* 0x000fe40000010000 */
[C---:B-----5:R-:W-:Y:S01]  /*bd10*/  HMMA.16816.F32 R16, R8.reuse, R20, R16 ;  /* 0x000000140810723c */ /* 0x060fe20000001810 */
[----:B------:R-:W-:Y:S07]  /*bd20*/  MUFU.EX2 R26, R26 ;  /* 0x0000001a001a7308 */ /* 0x000fee0000000800 */
[C---:B------:R-:W-:Y:S01]  /*bd30*/  HMMA.16816.F32 R20, R8.reuse, R22, R4 ;  /* 0x000000160814723c */ /* 0x040fe20000001804 */
[----:B------:R-:W1:Y:S01]  /*bd40*/  LDSM.16.MT88.4 R4, [R151+0x3c00] ;  /* 0x003c00009704783b */ /* 0x000e620000004200 */
[----:B------:R-:W4:Y:S06]  /*bd50*/  MUFU.EX2 R25, R25 ;  /* 0x0000001900197308 */ /* 0x000f2c0000000800 */
[C---:B---3--:R-:W-:Y:S02]  /*bd60*/  HMMA.16816.F32 R136, R8.reuse, R12, R136 ;  /* 0x0000000c0888723c */ /* 0x048fe40000001888 */
[----:B------:R-:W3:Y:S06]  /*bd70*/  MUFU.EX2 R31, R31 ;  /* 0x0000001f001f7308 */ /* 0x000eec0000000800 */
[----:B------:R-:W-:Y:S01]  /*bd80*/  HMMA.16816.F32 R132, R8, R14, R132 ;  /* 0x0000000e0884723c */ /* 0x000fe20000001884 */
[----:B--2---:R-:W-:Y:S01]  /*bd90*/  F2FP.F16.F32.PACK_AB R8, R41, R37 ;  /* 0x000000252908723e */ /* 0x004fe200000000ff */
[----:B------:R-:W2:Y:S01]  /*bda0*/  MUFU.EX2 R231, R231 ;  /* 0x000000e700e77308 */ /* 0x000ea20000000800 */
[----:B----4-:R-:W-:Y:S01]  /*bdb0*/  F2FP.F16.F32.PACK_AB R9, R25, R26 ;  /* 0x0000001a1909723e */ /* 0x010fe200000000ff */
[----:B------:R-:W-:Y:S01]  /*bdc0*/  FADD.FTZ R37, R37, R73 ;  /* 0x0000004925257221 */ /* 0x000fe20000010000 */
[----:B------:R-:W-:-:S03]  /*bdd0*/  FADD.FTZ R26, R26, R32 ;  /* 0x000000201a1a7221 */ /* 0x000fc60000010000 */
[----:B------:R-:W-:Y:S01]  /*bde0*/  FADD.FTZ R37, R41, R37 ;  /* 0x0000002529257221 */ /* 0x000fe20000010000 */
[----:B------:R-:W-:Y:S01]  /*bdf0*/  FADD.FTZ R26, R25, R26 ;  /* 0x0000001a191a7221 */ /* 0x000fe20000010000 */
[----:B------:R-:W4:Y:S02]  /*be00*/  MUFU.EX2 R27, R27 ;  /* 0x0000001b001b7308 */ /* 0x000f240000000800 */
[----:B---3--:R-:W-:-:S06]  /*be10*/  FADD.FTZ R37, R31, R37 ;  /* 0x000000251f257221 */ /* 0x008fcc0000010000 */
[----:B------:R-:W3:Y:S01]  /*be20*/  MUFU.EX2 R230, R230 ;  /* 0x000000e600e67308 */ /* 0x000ee20000000800 */
[C---:B--2---:R-:W-:Y:S01]  /*be30*/  F2FP.F16.F32.PACK_AB R10, R231.reuse, R31 ;  /* 0x0000001fe70a723e */ /* 0x044fe200000000ff */
[----:B------:R-:W-:Y:S01]  /*be40*/  FADD.FTZ R231, R231, R37 ;  /* 0x00000025e7e77221 */ /* 0x000fe20000010000 */
[----:B----4-:R-:W-:Y:S01]  /*be50*/  FADD.FTZ R26, R27, R26 ;  /* 0x0000001a1b1a7221 */ /* 0x010fe20000010000 */
[----:B---3--:R-:W-:-:S03]  /*be60*/  F2FP.F16.F32.PACK_AB R11, R230, R27 ;  /* 0x0000001be60b723e */ /* 0x008fc600000000ff */
[----:B------:R-:W-:-:S04]  /*be70*/  FADD.FTZ R230, R230, R26 ;  /* 0x0000001ae6e67221 */ /* 0x000fc80000010000 */
[C---:B------:R-:W-:Y:S08]  /*be80*/  HMMA.16816.F32 R144, R8.reuse, R140, R16 ;  /* 0x0000008c0890723c */ /* 0x040ff00000001810 */
[C---:B------:R-:W-:Y:S08]  /*be90*/  HMMA.16816.F32 R140, R8.reuse, R142, R20 ;  /* 0x0000008e088c723c */ /* 0x040ff00000001814 */
[C---:B-1----:R-:W-:Y:S08]  /*bea0*/  HMMA.16816.F32 R136, R8.reuse, R4, R136 ;  /* 0x000000040888723c */ /* 0x042ff00000001888 */
[----:B------:R-:W-:Y:S01]  /*beb0*/  HMMA.16816.F32 R132, R8, R6, R132 ;  /* 0x000000060884723c */ /* 0x000fe20000001884 */
[----:B------:R-:W-:-:S04]  /*bec0*/  NOP ;  /* 0x0000000000007918 */ /* 0x000fc80000000000 */
[----:B------:R-:W-:-:S15]  /*bed0*/  @P0 BRA `(.L_x_2054) ;  /* 0x0000000000040947 */ /* 0x000fde0003800000 */
.L_x_2048:
[----:B------:R-:W-:-:S07]  /*bee0*/  IADD3 R194, PT, PT, R152, -0x1, RZ ;  /* 0xffffffff98c27810 */ /* 0x000fce0007ffe0ff */
.L_x_2054:
        /* <DEDUP_REMOVED lines=16> */
.L_x_2059:
        /* <DEDUP_REMOVED lines=8> */
[----:B-1----:R-:W-:Y:S01]  /*c070*/  LOP3.LUT R221, R220, 0x18, RZ, 0xc0, !PT ;  /* 0x00000018dcdd7812 */ /* 0x002fe200078ec0ff */
[----:B-----5:R-:W-:Y:S02]  /*c080*/  @!P0 IMAD.SHL.U32 R2, R4, 0x100, RZ ;  /* 0x0000010004028824 */ /* 0x020fe400078e00ff */
[----:B------:R-:W-:Y:S02]  /*c090*/  IMAD.SHL.U32 R222, R220, 0x8, RZ ;  /* 0x00000008dcde7824 */ /* 0x000fe400078e00ff */
[----:B------:R-:W-:Y:S05]  /*c0a0*/  @!P0 IMAD.X R2, RZ, RZ, ~R2, P1 ;  /* 0x000000ffff028224 */ /* 0x000fea00008e0e02 */
[----:B------:R-:W-:Y:S04]  /*c0b0*/  @!P0 SHF.R.S64 R5, R5, 0x1f, R2 ;  /* 0x0000001f05058819 */ /* 0x000fe80000001002 */
[----:B------:R-:W-:Y:S04]  /*c0c0*/  @!P0 IADD3 R219, P1, PT, R219, R5, RZ ;  /* 0x00000005dbdb8210 */ /* 0x000fe80007f3e0ff */
[----:B------:R-:W-:Y:S02]  /*c0d0*/  @!P0 LEA.HI.X.SX32 R218, R2, R218, 0x1, P1 ;  /* 0x000000da02da8211 */ /* 0x000fe400008f0eff */
[----:B------:R-:W-:Y:S01]  /*c0e0*/  LOP3.LUT R2, R222, 0xd8, RZ, 0xc0, !PT ;  /* 0x000000d8de027812 */ /* 0x000fe200078ec0ff */
        /* <DEDUP_REMOVED lines=62> */
.L_x_2056:
[----:B------:R-:W-:Y:S01]  /*c4d0*/  LOP3.LUT R6, R222, 0x1f20, RZ, 0xc0, !PT ;  /* 0x00001f20de067812 */ /* 0x000fe200078ec0ff */
[----:B------:R-:W-:Y:S01]  /*c4e0*/  IMAD.SHL.U32 R5, R4, 0x40, RZ ;  /* 0x0000004004057824 */ /* 0x000fe200078e00ff */
[----:B------:R-:W-:Y:S01]  /*c4f0*/  LOP3.LUT R2, R2, R221, RZ, 0x3c, !PT ;  /* 0x000000dd02027212 */ /* 0x000fe200078e3cff */
[----:B------:R-:W-:Y:S01]  /*c500*/  IMAD.MOV.U32 R7, RZ, RZ, R218 ;  /* 0x000000ffff077224 */ /* 0x000fe200078e00da */
[----:B------:R-:W-:Y:S01]  /*c510*/  SHF.L.U64.HI R4, R4, 0x6, R0 ;  /* 0x0000000604047819 */ /* 0x000fe20000010200 */
[----:B------:R-:W-:Y:S01]  /*c520*/  VIADD R228, R228, 0xffffffff ;  /* 0xffffffffe4e47836 */ /* 0x000fe20000000000 */
[----:B------:R-:W-:Y:S01]  /*c530*/  LOP3.LUT R0, R6, R2, RZ, 0xfc, !PT ;  /* 0x0000000206007212 */ /* 0x000fe200078efcff */
[----:B------:R-:W-:Y:S01]  /*c540*/  IMAD.MOV.U32 R6, RZ, RZ, R219 ;  /* 0x000000ffff067224 */ /* 0x000fe200078e00db */
[----:B------:R-:W-:Y:S02]  /*c550*/  IADD3 R8, P1, PT, R5, R219, RZ ;  /* 0x000000db05087210 */ /* 0x000fe40007f3e0ff */
[----:B------:R-:W-:Y:S02]  /*c560*/  LEA R0, R0, UR5, 0x1 ;  /* 0x0000000500007c11 */ /* 0x000fe4000f8e08ff */
[-C--:B------:R-:W-:Y:S01]  /*c570*/  IADD3 R14, P2, PT, R8, R5.reuse, RZ ;  /* 0x00000005080e7210 */ /* 0x080fe20007f5e0ff */
[----:B------:R-:W-:Y:S02]  /*c580*/  IMAD.X R9, R4, 0x1, R218, P1 ;  /* 0x0000000104097824 */ /* 0x000fe400008e06da */
[----:B------:R-:W-:Y:S01]  /*c590*/  @!PT LDS RZ, [RZ] ;  /* 0x00000000fffff984 */ /* 0x000fe20000000800 */
[----:B------:R-:W-:Y:S01]  /*c5a0*/  @!PT LDS RZ, [RZ] ;  /* 0x00000000fffff984 */ /* 0x000fe20000000800 */
[----:B------:R-:W-:Y:S01]  /*c5b0*/  @!PT LDS RZ, [RZ] ;  /* 0x00000000fffff984 */ /* 0x000fe20000000800 */
[----:B------:R1:W-:Y:S01]  /*c5c0*/  LDGSTS.E.BYPASS.LTC128B.128 [R0+0x5000], desc[UR16][R6.64] ;  /* 0x0500000006007fae */ /* 0x0003e2000b981a10 */
[-C--:B------:R-:W-:Y:S01]  /*c5d0*/  IADD3 R12, P1, PT, R14, R5.reuse, RZ ;  /* 0x000000050e0c7210 */ /* 0x080fe20007f3e0ff */
[--C-:B------:R-:W-:Y:S03]  /*c5e0*/  IMAD.X R15, R9, 0x1, R4.reuse, P2 ;  /* 0x00000001090f7824 */ /* 0x100fe600010e0604 */
[----:B------:R2:W-:Y:S01]  /*c5f0*/  LDGSTS.E.BYPASS.LTC128B.128 [R0+0x5800], desc[UR16][R8.64] ;  /* 0x0580000008007fae */ /* 0x0005e2000b981a10 */
[-C--:B------:R-:W-:Y:S01]  /*c600*/  IADD3 R10, P2, PT, R12, R5.reuse, RZ ;  /* 0x000000050c0a7210 */ /* 0x080fe20007f5e0ff */
[--C-:B------:R-:W-:Y:S03]  /*c610*/  IMAD.X R13, R15, 0x1, R4.reuse, P1 ;  /* 0x000000010f0d7824 */ /* 0x100fe600008e0604 */
[----:B------:R5:W-:Y:S01]  /*c620*/  LDGSTS.E.BYPASS.LTC128B.128 [R0+0x6000], desc[UR16][R14.64] ;  /* 0x060000000e007fae */ /* 0x000be2000b981a10 */
[--C-:B------:R-:W-:Y:S04]  /*c630*/  IMAD.X R11, R13, 0x1, R4.reuse, P2 ;  /* 0x000000010d0b7824 */ /* 0x100fe800010e0604 */
[----:B------:R-:W-:Y:S05]  /*c640*/  LDGSTS.E.BYPASS.LTC128B.128 [R0+0x6800], desc[UR16][R12.64] ;  /* 0x068000000c007fae */ /* 0x000fea000b981a10 */
[----:B------:R-:W-:Y:S01]  /*c650*/  LDGSTS.E.BYPASS.LTC128B.128 [R0+0x7000], desc[UR16][R10.64] ;  /* 0x070000000a007fae */ /* 0x000fe2000b981a10 */
[-C--:B-1----:R-:W-:Y:S04]  /*c660*/  IADD3 R6, P1, PT, R10, R5.reuse, RZ ;  /* 0x000000050a067210 */ /* 0x082fe80007f3e0ff */
[-C--:B--2---:R-:W-:Y:S01]  /*c670*/  IADD3 R8, P2, PT, R6, R5.reuse, RZ ;  /* 0x0000000506087210 */ /* 0x084fe20007f5e0ff */
[--C-:B------:R-:W-:Y:S03]  /*c680*/  IMAD.X R7, R11, 0x1, R4.reuse, P1 ;  /* 0x000000010b077824 */ /* 0x100fe600008e0604 */
[----:B-----5:R-:W-:Y:S01]  /*c690*/  IADD3 R14, P1, PT, R8, R5, RZ ;  /* 0x00000005080e7210 */ /* 0x020fe20007f3e0ff */
[--C-:B------:R-:W-:Y:S01]  /*c6a0*/  IMAD.X R9, R7, 0x1, R4.reuse, P2 ;  /* 0x0000000107097824 */ /* 0x100fe200010e0604 */
[----:B------:R-:W-:Y:S03]  /*c6b0*/  LDGSTS.E.BYPASS.LTC128B.128 [R0+0x7800], desc[UR16][R6.64] ;  /* 0x0780000006007fae */ /* 0x000fe6000b981a10 */
[----:B------:R-:W-:Y:S02]  /*c6c0*/  IMAD.X R15, R9, 0x1, R4, P1 ;  /* 0x00000001090f7824 */ /* 0x000fe400008e0604 */
[----:B------:R1:W-:Y:S01]  /*c6d0*/  LDGSTS.E.BYPASS.LTC128B.128 [R0+0x8000], desc[UR16][R8.64] ;  /* 0x0800000008007fae */ /* 0x0003e2000b981a10 */
[----:B------:R-:W-:Y:S04]  /*c6e0*/  ISETP.GT.AND P1, PT, R228, R214, PT ;  /* 0x000000d6e400720c */ /* 0x000fe80003f24270 */
[----:B------:R2:W-:Y:S05]  /*c6f0*/  LDGSTS.E.BYPASS.LTC128B.128 [R0+0x8800], desc[UR16][R14.64] ;  /* 0x088000000e007fae */ /* 0x0005ea000b981a10 */
[----:B------:R-:W-:Y:S05]  /*c700*/  LDSM.16.M88.4 R128, [R211] ;  /* 0x00000000d380783b */ /* 0x000fea0000000200 */
[----:B------:R-:W-:Y:S05]  /*c710*/  LDSM.16.M88.4 R16, [R209+0x1400] ;  /* 0x00140000d110783b */ /* 0x000fea0000000200 */
[----:B------:R-:W-:Y:S05]  /*c720*/  LDSM.16.M88.4 R24, [R209+0x1800] ;  /* 0x00180000d118783b */ /* 0x000fea0000000200 */
[----:B------:R-:W-:Y:S05]  /*c730*/  LDSM.16.M88.4 R32, [R209+0x1c00] ;  /* 0x001c0000d120783b */ /* 0x000fea0000000200 */
[----:B-1----:R-:W1:Y:S05]  /*c740*/  LDSM.16.M88.4 R8, [R209+0x1000] ;  /* 0x00100000d108783b */ /* 0x002e6a0000000200 */
[----:B------:R-:W0:Y:S05]  /*c750*/  LDGDEPBAR ;  /* 0x00000000000079af */ /* 0x000e2a0000000000 */
[----:B------:R-:W5:Y:S05]  /*c760*/  LDSM.16.M88.4 R40, [R209+0x2000] ;  /* 0x00200000d128783b */ /* 0x000f6a0000000200 */
[----:B------:R-:W3:Y:S05]  /*c770*/  LDSM.16.M88.4 R48, [R209+0x2400] ;  /* 0x00240000d130783b */ /* 0x000eea0000000200 */
[----:B------:R-:W4:Y:S05]  /*c780*/  LDSM.16.M88.4 R56, [R209+0x2800] ;  /* 0x00280000d138783b */ /* 0x000f2a0000000200 */
[----:B------:R-:W4:Y:S05]  /*c790*/  LDSM.16.M88.4 R64, [R209+0x2c00] ;  /* 0x002c0000d140783b */ /* 0x000f2a0000000200 */
[----:B------:R-:W4:Y:S05]  /*c7a0*/  LDSM.16.M88.4 R72, [R209+0x3000] ;  /* 0x00300000d148783b */ /* 0x000f2a0000000200 */
[----:B------:R-:W4:Y:S05]  /*c7b0*/  LDSM.16.M88.4 R80, [R209+0x3400] ;  /* 0x00340000d150783b */ /* 0x000f2a0000000200 */
[----:B------:R-:W4:Y:S01]  /*c7c0*/  LDSM.16.M88.4 R88, [R209+0x3800] ;  /* 0x00380000d158783b */ /* 0x000f220000000200 */
[C---:B-1----:R-:W-:Y:S04]  /*c7d0*/  HMMA.16816.F32 R4, R128.reuse, R8, RZ ;  /* 0x000000088004723c */ /* 0x042fe800000018ff */
[----:B------:R-:W1:Y:S04]  /*c7e0*/  LDSM.16.M88.4 R96, [R209+0x3c00] ;  /* 0x003c0000d160783b */ /* 0x000e680000000200 */
[C---:B------:R-:W-:Y:S01]  /*c7f0*/  HMMA.16816.F32 R8, R128.reuse, R10, RZ ;  /* 0x0000000a8008723c */ /* 0x040fe200000018ff */
[----:B------:R-:W1:Y:S05]  /*c800*/  LDSM.16.M88.4 R104, [R209+0x4000] ;  /* 0x00400000d168783b */ /* 0x000e6a0000000200 */
[----:B------:R-:W1:Y:S02]  /*c810*/  LDSM.16.M88.4 R112, [R209+0x4400] ;  /* 0x00440000d170783b */ /* 0x000e640000000200 */
[C---:B--2---:R-:W-:Y:S03]  /*c820*/  HMMA.16816.F32 R12, R128.reuse, R16, RZ ;  /* 0x00000010800c723c */ /* 0x044fe600000018ff */
[----:B------:R-:W2:Y:S05]  /*c830*/  LDSM.16.M88.4 R120, [R209+0x4800] ;  /* 0x00480000d178783b */ /* 0x000eaa0000000200 */
[C---:B------:R-:W-:Y:S01]  /*c840*/  HMMA.16816.F32 R16, R128.reuse, R18, RZ ;  /* 0x000000128010723c */ /* 0x040fe200000018ff */
[----:B------:R-:W2:Y:S05]  /*c850*/  LDSM.16.M88.4 R152, [R209+0x4c00] ;  /* 0x004c0000d198783b */ /* 0x000eaa0000000200 */
[----:B------:R-:W-:Y:S02]  /*c860*/  LDSM.16.M88.4 R156, [R210] ;  /* 0x00000000d29c783b */ /* 0x000fe40000000200 */
[C---:B------:R-:W-:Y:S03]  /*c870*/  HMMA.16816.F32 R20, R128.reuse, R24, RZ ;  /* 0x000000188014723c */ /* 0x040fe600000018ff */
[----:B------:R-:W2:Y:S05]  /*c880*/  LDSM.16.M88.4 R160, [R150+0x1000] ;  /* 0x0010000096a0783b */ /* 0x000eaa0000000200 */
[C---:B------:R-:W-:Y:S01]  /*c890*/  HMMA.16816.F32 R24, R128.reuse, R26, RZ ;  /* 0x0000001a8018723c */ /* 0x040fe200000018ff */
[----:B------:R-:W2:Y:S05]  /*c8a0*/  LDSM.16.M88.4 R164, [R150+0x1400] ;  /* 0x0014000096a4783b */ /* 0x000eaa0000000200 */
[----:B------:R-:W2:Y:S02]  /*c8b0*/  LDSM.16.M88.4 R168, [R150+0x1800] ;  /* 0x0018000096a8783b */ /* 0x000ea40000000200 */
[C---:B------:R-:W-:Y:S03]  /*c8c0*/  HMMA.16816.F32 R28, R128.reuse, R32, RZ ;  /* 0x00000020801c723c */ /* 0x040fe600000018ff */
[----:B------:R-:W-:Y:S05]  /*c8d0*/  LDSM.16.M88.4 R172, [R150+0x2000] ;  /* 0x0020000096ac783b */ /* 0x000fea0000000200 */
[C---:B------:R-:W-:Y:S01]  /*c8e0*/  HMMA.16816.F32 R32, R128.reuse, R34, RZ ;  /* 0x000000228020723c */ /* 0x040fe200000018ff */
[----:B------:R-:W-:Y:S05]  /*c8f0*/  LDSM.16.M88.4 R176, [R150+0x2400] ;  /* 0x0024000096b0783b */ /* 0x000fea0000000200 */
[----:B------:R-:W-:Y:S02]  /*c900*/  LDSM.16.M88.4 R180, [R150+0x2800] ;  /* 0x0028000096b4783b */ /* 0x000fe40000000200 */
[C---:B-----5:R-:W-:Y:S03]  /*c910*/  HMMA.16816.F32 R36, R128.reuse, R40, RZ ;  /* 0x000000288024723c */ /* 0x060fe600000018ff */
[----:B------:R-:W-:Y:S05]  /*c920*/  LDSM.16.M88.4 R184, [R150+0x2c00] ;  /* 0x002c000096b8783b */ /* 0x000fea0000000200 */
[C---:B------:R-:W-:Y:S01]  /*c930*/  HMMA.16816.F32 R40, R128.reuse, R42, RZ ;  /* 0x0000002a8028723c */ /* 0x040fe200000018ff */
[----:B------:R-:W-:Y:S05]  /*c940*/  LDSM.16.M88.4 R188, [R150+0x3800] ;  /* 0x0038000096bc783b */ /* 0x000fea0000000200 */
[----:B------:R-:W-:Y:S02]  /*c950*/  LDSM.16.M88.4 R192, [R150+0x3c00] ;  /* 0x003c000096c0783b */ /* 0x000fe40000000200 */
[C---:B---3--:R-:W-:Y:S03]  /*c960*/  HMMA.16816.F32 R44, R128.reuse, R48, RZ ;  /* 0x00000030802c723c */ /* 0x048fe600000018ff */
[----:B------:R-:W-:Y:S05]  /*c970*/  LDSM.16.M88.4 R196, [R150+0x4000] ;  /* 0x0040000096c4783b */ /* 0x000fea0000000200 */
[C---:B------:R-:W-:Y:S01]  /*c980*/  HMMA.16816.F32 R48, R128.reuse, R50, RZ ;  /* 0x000000328030723c */ /* 0x040fe200000018ff */
[----:B------:R-:W-:Y:S05]  /*c990*/  LDSM.16.M88.4 R200, [R150+0x4400] ;  /* 0x0044000096c8783b */ /* 0x000fea0000000200 */
[----:B------:R-:W-:Y:S02]  /*c9a0*/  LDSM.16.M88.4 R204, [R150+0x4800] ;  /* 0x0048000096cc783b */ /* 0x000fe40000000200 */
        /* <DEDUP_REMOVED lines=118> */
[----:B------:R-:W-:Y:S02]  /*d110*/  IADD3 R156, PT, PT, R160, -R158, RZ ;  /* 0x8000009ea09c7210 */ /* 0x000fe40007ffe0ff */
[----:B------:R-:W2:Y:S03]  /*d120*/  LDG.E R155, desc[UR16][R154.64] ;  /* 0x000000109a9b7981 */ /* 0x000ea6000c1e1900 */
        /* <DEDUP_REMOVED lines=16> */
.L_x_2058:
[C---:B------:R-:W-:Y:S01]  /*d230*/  IMAD.SHL.U32 R149, R152.reuse, 0x40, RZ ;  /* 0x0000004098957824 */ /* 0x040fe200078e00ff */
[----:B------:R-:W-:Y:S01]  /*d240*/  SHF.L.U64.HI R2, R152, 0x6, R2 ;  /* 0x0000000698027819 */ /* 0x000fe20000010202 */
[--C-:B------:R-:W-:Y:S03]  /*d250*/  IMAD.MOV.U32 R217, RZ, RZ, R215.reuse ;  /* 0x000000ffffd97224 */ /* 0x100fe600078e00d7 */
[----:B------:R-:W-:Y:S02]  /*d260*/  IADD3 R154, P1, PT, R149, R216, RZ ;  /* 0x000000d8959a7210 */ /* 0x000fe40007f3e0ff */
[----:B------:R-:W-:Y:S01]  /*d270*/  @!PT LDS RZ, [RZ] ;  /* 0x00000000fffff984 */ /* 0x000fe20000000800 */
[----:B------:R-:W-:Y:S01]  /*d280*/  @!PT LDS RZ, [RZ] ;  /* 0x00000000fffff984 */ /* 0x000fe20000000800 */
[----:B------:R-:W-:Y:S01]  /*d290*/  @!PT LDS RZ, [RZ] ;  /* 0x00000000fffff984 */ /* 0x000fe20000000800 */
[----:B------:R-:W-:Y:S02]  /*d2a0*/  LDGSTS.E.BYPASS.LTC128B.128 [R0+0x1000], desc[UR16][R216.64] ;  /* 0x01000000d8007fae */ /* 0x000fe4000b981a10 */
        /* <DEDUP_REMOVED lines=10> */
[--C-:B------:R-:W-:Y:S04]  /*d350*/  IMAD.X R157, R159, 0x1, R2.reuse, P2 ;  /* 0x000000019f9d7824 */ /* 0x100fe800010e0602 */
[--C-:B------:R-:W-:Y:S01]  /*d360*/  IMAD.X R153, R157, 0x1, R2.reuse, P1 ;  /* 0x000000019d997824 */ /* 0x100fe200008e0602 */
[----:B------:R3:W-:Y:S04]  /*d370*/  LDGSTS.E.BYPASS.LTC128B.128 [R0+0x3000], desc[UR16][R156.64] ;  /* 0x030000009c007fae */ /* 0x0007e8000b981a10 */
[----:B------:R3:W-:Y:S01]  /*d380*/  LDGSTS.E.BYPASS.LTC128B.128 [R0+0x3800], desc[UR16][R152.64] ;  /* 0x0380000098007fae */ /* 0x0007e2000b981a10 */
[-C--:B-1----:R-:W-:Y:S04]  /*d390*/  IADD3 R154, P2, PT, R152, R149.reuse, RZ ;  /* 0x00000095989a7210 */ /* 0x082fe80007f5e0ff */
[----:B--2---:R-:W-:Y:S02]  /*d3a0*/  IADD3 R160, P1, PT, R154, R149, RZ ;  /* 0x000000959aa07210 */ /* 0x004fe40007f3e0ff */
[----:B------:R-:W-:Y:S05]  /*d3b0*/  IADD3.X R155, PT, PT, R153, R2, RZ, P2, !PT ;  /* 0x00000002999b7210 */ /* 0x000fea00017fe4ff */
[----:B------:R3:W-:Y:S01]  /*d3c0*/  LDGSTS.E.BYPASS.LTC128B.128 [R0+0x4000], desc[UR16][R154.64] ;  /* 0x040000009a007fae */ /* 0x0007e2000b981a10 */
[----:B------:R-:W-:Y:S05]  /*d3d0*/  IMAD.X R161, R155, 0x1, R2, P1 ;  /* 0x000000019ba17824 */ /* 0x000fea00008e0602 */
[----:B------:R3:W-:Y:S04]  /*d3e0*/  LDGSTS.E.BYPASS.LTC128B.128 [R0+0x4800], desc[UR16][R160.64] ;  /* 0x04800000a0007fae */ /* 0x0007e8000b981a10 */
[----:B------:R-:W0:Y:S02]  /*d3f0*/  LDGDEPBAR ;  /* 0x00000000000079af */ /* 0x000e240000000000 */
.L_x_2057:
[----:B---3--:R-:W-:Y:S02]  /*d400*/  FMNMX3.FTZ R152, R148, R4, R5, !PT ;  /* 0x0000000494987276 */ /* 0x008fe40007810005 */
        /* <DEDUP_REMOVED lines=261> */
[----:B------:R-:W-:Y:S01]  /*e460*/  ISETP.GT.AND P1, PT, R228, R214, PT ;  /* 0x000000d6e400720c */ /* 0x000fe20003f24270 */
        /* <DEDUP_REMOVED lines=387> */
.L_x_2055:
[----:B------:R-:W1:Y:S01]  /*fca0*/  SHFL.BFLY PT, R4, R231, 0x2, 0x1f ;  /* 0x0c401f00e7047f89 */ /* 0x000e6200000e0000 */
[C---:B------:R-:W-:Y:S01]  /*fcb0*/  SHF.L.U32 R6, R220.reuse, 0x4, RZ ;  /* 0x00000004dc067819 */ /* 0x040fe200000006ff */
[----:B------:R-:W2:Y:S01]  /*fcc0*/  S2UR UR6, SR_CTAID.Y ;  /* 0x00000000000679c3 */ /* 0x000ea20000002600 */
[----:B------:R-:W-:Y:S01]  /*fcd0*/  LOP3.LUT R221, R221, 0xc0, R222, 0xf8, !PT ;  /* 0x000000c0dddd7812 */ /* 0x000fe200078ef8de */
[----:B------:R-:W3:Y:S01]  /*fce0*/  SHFL.BFLY PT, R3, R230, 0x2, 0x1f ;  /* 0x0c401f00e6037f89 */ /* 0x000ee200000e0000 */
[----:B------:R-:W-:Y:S01]  /*fcf0*/  SHF.L.U32 R22, R220, 0x2, RZ ;  /* 0x00000002dc167819 */ /* 0x000fe200000006ff */
[----:B------:R-:W-:Y:S01]  /*fd00*/  BSSY.RECONVERGENT B0, `(.L_x_2060) ;  /* 0x0000061000007945 */ /* 0x000fe20003800200 */
[----:B------:R-:W-:-:S03]  /*fd10*/  SHF.L.U32 R9, R213, 0x5, RZ ;  /* 0x00000005d5097819 */ /* 0x000fc600000006ff */
[----:B------:R-:W-:Y:S01]  /*fd20*/  BAR.SYNC.DEFER_BLOCKING 0x0 ;  /* 0x0000000000007b1d */ /* 0x000fe20000010000 */
[----:B------:R-:W-:Y:S02]  /*fd30*/  LOP3.LUT R8, R22, 0xd8, RZ, 0xc0, !PT ;  /* 0x000000d816087812 */ /* 0x000fe400078ec0ff */
[----:B------:R-:W-:-:S05]  /*fd40*/  LOP3.LUT P2, RZ, R220, 0x3, RZ, 0xc0, !PT ;  /* 0x00000003dcff7812 */ /* 0x000fca000784c0ff */
[----:B------:R-:W4:Y:S08]  /*fd50*/  S2UR UR4, SR_CTAID.Z ;  /* 0x00000000000479c3 */ /* 0x000f300000002700 */
[----:B------:R-:W2:Y:S01]  /*fd60*/  LDC.64 R20, c[0x0][0x430] ;  /* 0x00010c00ff147b82 */ /* 0x000ea20000000a00 */
[----:B-1----:R-:W-:Y:S01]  /*fd70*/  FADD.FTZ R231, R4, R231 ;  /* 0x000000e704e77221 */ /* 0x002fe20000010000 */
[----:B------:R-:W-:Y:S01]  /*fd80*/  LOP3.LUT R4, R22, 0xf04, RZ, 0xc0, !PT ;  /* 0x00000f0416047812 */ /* 0x000fe200078ec0ff */
[----:B---3--:R-:W-:-:S03]  /*fd90*/  FADD.FTZ R230, R3, R230 ;  /* 0x000000e603e67221 */ /* 0x008fc60000010000 */
[----:B------:R-:W1:Y:S01]  /*fda0*/  SHFL.BFLY PT, R24, R231, 0x1, 0x1f ;  /* 0x0c201f00e7187f89 */ /* 0x000e6200000e0000 */
[----:B------:R-:W-:Y:S01]  /*fdb0*/  SHF.L.U32 R3, R220, 0x1, RZ ;  /* 0x00000001dc037819 */ /* 0x000fe200000006ff */
[----:B------:R-:W4:Y:S01]  /*fdc0*/  LDC R25, c[0x0][0x3e0] ;  /* 0x0000f800ff197b82 */ /* 0x000f220000000800 */
[----:B------:R-:W-:Y:S01]  /*fdd0*/  LOP3.LUT R4, R4, 0x20, R9, 0xf8, !PT ;  /* 0x0000002004047812 */ /* 0x000fe200078ef809 */
[----:B------:R-:W3:Y:S01]  /*fde0*/  SHFL.BFLY PT, R23, R230, 0x1, 0x1f ;  /* 0x0c201f00e6177f89 */ /* 0x000ee200000e0000 */
[----:B------:R-:W-:-:S04]  /*fdf0*/  LOP3.LUT R3, R3, 0x6, RZ, 0xc0, !PT ;  /* 0x0000000603037812 */ /* 0x000fc800078ec0ff */
[----:B------:R-:W-:Y:S02]  /*fe00*/  LOP3.LUT R6, R3, 0x3e00, R6, 0xf8, !PT ;  /* 0x00003e0003067812 */ /* 0x000fe400078ef806 */
[----:B------:R-:W-:Y:S02]  /*fe10*/  SHF.R.U32.HI R3, RZ, 0x1, R220 ;  /* 0x00000001ff037819 */ /* 0x000fe400000116dc */
[----:B------:R-:W-:Y:S02]  /*fe20*/  LOP3.LUT R6, R6, 0x20, R222, 0xf8, !PT ;  /* 0x0000002006067812 */ /* 0x000fe400078ef8de */
[----:B------:R-:W-:Y:S02]  /*fe30*/  LOP3.LUT R8, R8, 0x18, R3, 0x78, !PT ;  /* 0x0000001808087812 */ /* 0x000fe400078e7803 */
[----:B------:R-:W-:Y:S01]  /*fe40*/  LOP3.LUT R6, R6, R221, RZ, 0xfc, !PT ;  /* 0x000000dd06067212 */ /* 0x000fe200078efcff */
[----:B--2---:R-:W-:Y:S01]  /*fe50*/  IMAD R20, R20, UR6, R224 ;  /* 0x0000000614147c24 */ /* 0x004fe2000f8e02e0 */
[----:B------:R-:W-:-:S02]  /*fe60*/  LOP3.LUT R4, R4, R8, RZ, 0xfc, !PT ;  /* 0x0000000804047212 */ /* 0x000fc400078efcff */
[----:B------:R-:W-:Y:S02]  /*fe70*/  LEA R6, R6, UR5, 0x2 ;  /* 0x0000000506067c11 */ /* 0x000fe4000f8e10ff */
[----:B------:R-:W-:Y:S01]  /*fe80*/  LEA R4, R4, UR5, 0x2 ;  /* 0x0000000504047c11 */ /* 0x000fe2000f8e10ff */
[----:B-1----:R-:W-:Y:S01]  /*fe90*/  FADD.FTZ R24, R231, R24 ;  /* 0x00000018e7187221 */ /* 0x002fe20000010000 */
[----:B------:R-:W1:Y:S01]  /*fea0*/  LDCU UR5, c[0x0][0x44c] ;  /* 0x00008980ff0577ac */ /* 0x000e620008000800 */
[----:B------:R-:W-:Y:S02]  /*feb0*/  SHF.R.U32.HI R220, RZ, 0x2, R220 ;  /* 0x00000002ffdc7819 */ /* 0x000fe400000116dc */
[----:B------:R-:W2:Y:S01]  /*fec0*/  MUFU.RCP R7, R24 ;  /* 0x0000001800077308 */ /* 0x000ea20000001000 */
[----:B---3--:R-:W-:Y:S01]  /*fed0*/  FADD.FTZ R23, R230, R23 ;  /* 0x00000017e6177221 */ /* 0x008fe20000010000 */
[----:B------:R-:W-:Y:S02]  /*fee0*/  FSETP.NE.FTZ.AND P1, PT, R24, RZ, PT ;  /* 0x000000ff1800720b */ /* 0x000fe40003f35000 */
[----:B------:R-:W-:-:S02]  /*fef0*/  LOP3.LUT R3, R3, 0x30, RZ, 0xc0, !PT ;  /* 0x0000003003037812 */ /* 0x000fc400078ec0ff */
[----:B------:R-:W-:Y:S02]  /*ff00*/  FSETP.NE.FTZ.AND P0, PT, R23, RZ, PT ;  /* 0x000000ff1700720b */ /* 0x000fe40003f15000 */
[----:B------:R-:W3:Y:S01]  /*ff10*/  MUFU.RCP R5, R23 ;  /* 0x0000001700057308 */ /* 0x000ee20000001000 */
[----:B------:R-:W-:-:S06]  /*ff20*/  LOP3.LUT R3, R3, 0x7, R220, 0xf8, !PT ;  /* 0x0000000703037812 */ /* 0x000fcc00078ef8dc */
[----:B------:R-:W5:Y:S01]  /*ff30*/  @P1 LDC R26, c[0x0][0x458] ;  /* 0x00011600ff1a1b82 */ /* 0x000f620000000800 */
[----:B------:R4:W1:Y:S01]  /*ff40*/  @P1 MUFU.LG2 R27, R24 ;  /* 0x00000018001b1308 */ /* 0x0008620000000c00 */
[----:B--2---:R-:W-:-:S05]  /*ff50*/  FSEL R7, R7, 1, P1 ;  /* 0x3f80000007077808 */ /* 0x004fca0000800000 */
        /* <DEDUP_REMOVED lines=10> */
[----:B---3--:R-:W-:Y:S01]  /*10000*/  FSEL R5, R5, 1, P0 ;  /* 0x3f80000005057808 */ /* 0x008fe20000000000 */
[----:B----4-:R-:W3:Y:S01]  /*10010*/  @P0 LDC R24, c[0x0][0x458] ;  /* 0x00011600ff180b82 */ /* 0x010ee20000000800 */
[----:B------:R-:W-:Y:S01]  /*10020*/  LOP3.LUT R222, R222, 0x40, RZ, 0xc0, !PT ;  /* 0x00000040dede7812 */ /* 0x000fe200078ec0ff */
[C---:B------:R-:W-:Y:S01]  /*10030*/  IMAD.IADD R7, R6.reuse, 0x1, -R7 ;  /* 0x0000000106077824 */ /* 0x040fe200078e0a07 */
[----:B------:R4:W4:Y:S01]  /*10040*/  @P0 MUFU.LG2 R28, R23 ;  /* 0x00000017001c0308 */ /* 0x0009220000000c00 */
        /* <DEDUP_REMOVED lines=11> */
[----:B-1----:R-:W-:-:S02]  /*10100*/  @P1 FMUL.FTZ R27, R27, 0.69314718246459960938 ;  /* 0x3f3172181b1b1820 */ /* 0x002fc40000410000 */
[----:B------:R2:W-:Y:S01]  /*10110*/  STS.64 [R5+0x20], R140 ;  /* 0x0000208c05007388 */ /* 0x0005e20000000a00 */
[----:B----4-:R-:W-:-:S03]  /*10120*/  IMAD.MOV R23, RZ, RZ, -R224 ;  /* 0x000000ffff177224 */ /* 0x010fc600078e0ae0 */
[----:B------:R2:W-:Y:S01]  /*10130*/  STS.64 [R5+0x420], R142 ;  /* 0x0004208e05007388 */ /* 0x0005e20000000a00 */
[----:B------:R-:W-:Y:S01]  /*10140*/  @P0 FMUL.FTZ R28, R28, 0.69314718246459960938 ;  /* 0x3f3172181c1c0820 */ /* 0x000fe20000410000 */
[----:B------:R-:W-:Y:S02]  /*10150*/  IMAD R23, R25, R23, UR4 ;  /* 0x0000000419177e24 */ /* 0x000fe4000f8e0217 */
[----:B------:R2:W-:Y:S02]  /*10160*/  STS.64 [R7+0x40], R136 ;  /* 0x0000408807007388 */ /* 0x0005e40000000a00 */
[----:B------:R-:W-:Y:S02]  /*10170*/  IMAD R20, R20, R25, R23 ;  /* 0x0000001914147224 */ /* 0x000fe400078e0217 */
[----:B------:R2:W-:Y:S01]  /*10180*/  STS.64 [R7+0x440], R138 ;  /* 0x0004408a07007388 */ /* 0x0005e20000000a00 */
[----:B------:R-:W-:Y:S01]  /*10190*/  MOV R23, 0xff800000 ;  /* 0xff80000000177802 */ /* 0x000fe20000000f00 */
[----:B---3--:R-:W-:Y:S01]  /*101a0*/  @P0 FFMA.FTZ R23, R0, R24, R28 ;  /* 0x0000001800170223 */ /* 0x008fe2000001001c */
[----:B------:R-:W-:Y:S01]  /*101b0*/  IMAD R20, R20, R21, R223 ;  /* 0x0000001514147224 */ /* 0x000fe200078e02df */
[----:B------:R2:W-:Y:S01]  /*101c0*/  STS.64 [R222+0x60], R132 ;  /* 0x00006084de007388 */ /* 0x0005e20000000a00 */
[----:B------:R-:W-:Y:S01]  /*101d0*/  MOV R25, 0xff800000 ;  /* 0xff80000000197802 */ /* 0x000fe20000000f00 */
[----:B-----5:R-:W-:Y:S01]  /*101e0*/  @P1 FFMA.FTZ R25, R2, R26, R27 ;  /* 0x0000001a02191223 */ /* 0x020fe2000001001b */
[----:B------:R-:W-:Y:S01]  /*101f0*/  IMAD R0, R20, UR5, RZ ;  /* 0x0000000514007c24 */ /* 0x000fe2000f8e02ff */
[----:B------:R2:W-:Y:S01]  /*10200*/  STS.64 [R222+0x460], R134 ;  /* 0x00046086de007388 */ /* 0x0005e20000000a00 */
[----:B------:R-:W-:Y:S06]  /*10210*/  BAR.SYNC.DEFER_BLOCKING 0x0 ;  /* 0x0000000000007b1d */ /* 0x000fec0000010000 */
[----:B------:R2:W1:Y:S04]  /*10220*/  LDS.128 R16, [R4] ;  /* 0x0000000004107984 */ /* 0x0004680000000c00 */
[----:B------:R2:W3:Y:S04]  /*10230*/  LDS.128 R12, [R4+0x800] ;  /* 0x00080000040c7984 */ /* 0x0004e80000000c00 */
[----:B------:R2:W4:Y:S04]  /*10240*/  LDS.128 R8, [R4+0x1000] ;  /* 0x0010000004087984 */ /* 0x0005280000000c00 */
[----:B------:R-:W1:Y:S01]  /*10250*/  LDS.128 R4, [R4+0x1800] ;  /* 0x0018000004047984 */ /* 0x000e620000000c00 */
[----:B------:R-:W-:Y:S05]  /*10260*/  @P2 BRA `(.L_x_2061) ;  /* 0x0000000000282947 */ /* 0x000fea0003800000 */
[----:B------:R-:W5:Y:S01]  /*10270*/  LDCU.64 UR4, c[0x0][0x428] ;  /* 0x00008500ff0477ac */ /* 0x000f620008000a00 */
[C---:B------:R-:W-:Y:S01]  /*10280*/  VIADD R21, R3.reuse, 0x8 ;  /* 0x0000000803157836 */ /* 0x040fe20000000000 */
[C---:B------:R-:W-:Y:S02]  /*10290*/  IADD3 R2, P0, PT, R20.reuse, R3, RZ ;  /* 0x0000000314027210 */ /* 0x040fe40007f1e0ff */
[-C--:B------:R-:W-:Y:S02]  /*102a0*/  ISETP.GE.AND P2, PT, R3, R212.reuse, PT ;  /* 0x000000d40300720c */ /* 0x080fe40003f46270 */
[----:B------:R-:W-:Y:S02]  /*102b0*/  ISETP.GE.AND P1, PT, R21, R212, PT ;  /* 0x000000d41500720c */ /* 0x000fe40003f26270 */
[----:B------:R-:W-:Y:S02]  /*102c0*/  LEA.HI.X.SX32 R20, R20, RZ, 0x1, P0 ;  /* 0x000000ff14147211 */ /* 0x000fe400000f0eff */
[----:B-----5:R-:W-:-:S04]  /*102d0*/  LEA R26, P0, R2, UR4, 0x2 ;  /* 0x00000004021a7c11 */ /* 0x020fc8000f8010ff */
[----:B------:R-:W-:-:S05]  /*102e0*/  LEA.HI.X R27, R2, UR5, R20, 0x2, P0 ;  /* 0x00000005021b7c11 */ /* 0x000fca00080f1414 */
[----:B------:R1:W-:Y:S04]  /*102f0*/  @!P2 STG.E desc[UR16][R26.64], R25 ;  /* 0x000000191a00a986 */ /* 0x0003e8000c101910 */
[----:B------:R1:W-:Y:S02]  /*10300*/  @!P1 STG.E desc[UR16][R26.64+0x20], R23 ;  /* 0x000020171a009986 */ /* 0x0003e4000c101910 */
.L_x_2061:
[----:B------:R-:W-:Y:S05]  /*10310*/  BSYNC.RECONVERGENT B0 ;  /* 0x0000000000007941 */ /* 0x000fea0003800200 */
.L_x_2060:
[----:B------:R-:W5:Y:S01]  /*10320*/  LDCU.64 UR4, c[0x0][0x3f8] ;  /* 0x00007f00ff0477ac */ /* 0x000f620008000a00 */
[----:B------:R-:W-:Y:S01]  /*10330*/  LOP3.LUT R20, R22, 0xffc, RZ, 0xc0, !PT ;  /* 0x00000ffc16147812 */ /* 0x000fe200078ec0ff */
[C---:B------:R-:W-:Y:S01]  /*10340*/  VIADD R2, R213.reuse, 0x20 ;  /* 0x00000020d5027836 */ /* 0x040fe20000000000 */
[C---:B------:R-:W-:Y:S01]  /*10350*/  ISETP.GE.AND P3, PT, R213.reuse, R212, PT ;  /* 0x000000d4d500720c */ /* 0x040fe20003f66270 */
[C---:B------:R-:W-:Y:S01]  /*10360*/  VIADD R3, R213.reuse, 0x10 ;  /* 0x00000010d5037836 */ /* 0x040fe20000000000 */
[----:B------:R-:W-:Y:S01]  /*10370*/  IADD3 R20, P0, PT, R0, R20, RZ ;  /* 0x0000001400147210 */ /* 0x000fe20007f1e0ff */
[----:B------:R-:W-:Y:S01]  /*10380*/  VIADD R213, R213, 0x30 ;  /* 0x00000030d5d57836 */ /* 0x000fe20000000000 */
[-C--:B------:R-:W-:Y:S02]  /*10390*/  ISETP.GE.AND P1, PT, R2, R212.reuse, PT ;  /* 0x000000d40200720c */ /* 0x080fe40003f26270 */
[----:B------:R-:W-:Y:S02]  /*103a0*/  LEA.HI.X.SX32 R0, R0, RZ, 0x1, P0 ;  /* 0x000000ff00007211 */ /* 0x000fe400000f0eff */
[----:B------:R-:W-:-:S02]  /*103b0*/  ISETP.GE.AND P2, PT, R3, R212, PT ;  /* 0x000000d40300720c */ /* 0x000fc40003f46270 */
[----:B-----5:R-:W-:-:S04]  /*103c0*/  LEA R2, P0, R20, UR4, 0x2 ;  /* 0x0000000414027c11 */ /* 0x020fc8000f8010ff */
[----:B------:R-:W-:Y:S02]  /*103d0*/  LEA.HI.X R3, R20, UR5, R0, 0x2, P0 ;  /* 0x0000000514037c11 */ /* 0x000fe400080f1400 */
[----:B------:R-:W-:-:S03]  /*103e0*/  ISETP.GE.AND P0, PT, R213, R212, PT ;  /* 0x000000d4d500720c */ /* 0x000fc60003f06270 */
[----:B-1----:R1:W-:Y:S04]  /*103f0*/  @!P3 STG.E.128 desc[UR16][R2.64], R16 ;  /* 0x000000100200b986 */ /* 0x0023e8000c101d10 */
[----:B---3--:R1:W-:Y:S04]  /*10400*/  @!P2 STG.E.128 desc[UR16][R2.64+0x800], R12 ;  /* 0x0008000c0200a986 */ /* 0x0083e8000c101d10 */
[----:B----4-:R1:W-:Y:S02]  /*10410*/  @!P1 STG.E.128 desc[UR16][R2.64+0x1000], R8 ;  /* 0x0010000802009986 */ /* 0x0103e4000c101d10 */
[----:B------:R-:W-:Y:S05]  /*10420*/  @P0 EXIT ;  /* 0x000000000000094d */ /* 0x000fea0003800000 */
[----:B------:R-:W-:Y:S01]  /*10430*/  STG.E.128 desc[UR16][R2.64+0x1800], R4 ;  /* 0x0018000402007986 */ /* 0x000fe2000c101d10 */
[----:B------:R-:W-:Y:S05]  /*10440*/  EXIT ;  /* 0x000000000000794d */ /* 0x000fea0003800000 */
.L_x_2062:
        /* <DEDUP_REMOVED lines=11> */
.L_x_4894:


//--------------------- .text._ZN5flash24flash_fwd_splitkv_kernelI23Flash_fwd_kernel_traitsILi32ELi64ELi256ELi4ELb0ELb0EN7cutlass6half_tE19Flash_kernel_traitsILi32ELi64ELi256ELi4ES3_EELb1ELb0ELb0ELb0ELb1ELb1ELb1ELb0EEEvNS_16Flash_fwd_paramsE --------------------------
	.section	.text._ZN5flash24flash_fwd_splitkv_kernelI23Flash_fwd_kernel_traitsILi32ELi64ELi256ELi4ELb0ELb0EN7cutlass6half_tE19Flash_kernel_traitsILi32ELi64ELi256ELi4ES3_EELb1ELb0ELb0ELb0ELb1ELb1ELb1ELb0EEEvNS_16Flash_fwd_paramsE,"ax",@progbits
	.align	128
        .global         _ZN5flash24flash_fwd_splitkv_kernelI23Flash_fwd_kernel_traitsILi32ELi64ELi256ELi4ELb0ELb0EN7cutlass6half_tE19Flash_kernel_traitsILi32ELi64ELi256ELi4ES3_EELb1ELb0ELb0ELb0ELb1ELb1ELb1ELb0EEEvNS_16Flash_fwd_paramsE
        .type           _ZN5flash24flash_fwd_splitkv_kernelI23Flash_fwd_kernel_traitsILi32ELi64ELi256ELi4ELb0ELb0EN7cutlass6half_tE19Flash_kernel_traitsILi32ELi64ELi256ELi4ES3_EELb1ELb0ELb0ELb0ELb1ELb1ELb1ELb0EEEvNS_16Flash_fwd_paramsE,@function
        .size           _ZN5flash24flash_fwd_splitkv_kernelI23Flash_fwd_kernel_traitsILi32ELi64ELi256ELi4ELb0ELb0EN7cutlass6half_tE19Flash_kernel_traitsILi32ELi64ELi256ELi4ES3_EELb1ELb0ELb0ELb0ELb1ELb1ELb1ELb0EEEvNS_16Flash_fwd_paramsE,(.L_x_4895 - _ZN5flash24flash_fwd_splitkv_kernelI23Flash_fwd_kernel_traitsILi32ELi64ELi256ELi4ELb0ELb0EN7cutlass6half_tE19Flash_kernel_traitsILi32ELi64ELi256ELi4ES3_EELb1ELb0ELb0ELb0ELb1ELb1ELb1ELb0EEEvNS_16Flash_fwd_paramsE)
        .other          _ZN5flash24flash_fwd_splitkv_kernelI23Flash_fwd_kernel_traitsILi32ELi64ELi256ELi4ELb0ELb0EN7cutlass6half_tE19Flash_kernel_traitsILi32ELi64ELi256ELi4ES3_EELb1ELb0ELb0ELb0ELb1ELb1ELb1ELb0EEEvNS_16Flash_fwd_paramsE,@"STO_CUDA_ENTRY STV_DEFAULT"
_ZN5flash24flash_fwd_splitkv_kernelI23Flash_fwd_kernel_traitsILi32ELi64ELi256ELi4ELb0ELb0EN7cutlass6half_tE19Flash_kernel_traitsILi32ELi64ELi256ELi4ES3_EELb1ELb0ELb0ELb0ELb1ELb1ELb1ELb0EEEvNS_16Flash_fwd_paramsE:
.text._ZN5flash24flash_fwd_splitkv_kernelI23Flash_fwd_kernel_traitsILi32ELi64ELi256ELi4ELb0ELb0EN7cutlass6half_tE19Flash_kernel_traitsILi32ELi64ELi256ELi4ES3_EELb1ELb0ELb0ELb0ELb1ELb1ELb1ELb0EEEvNS_16Flash_fwd_paramsE:
[----:B------:R-:W-:Y:S08]  /*0000*/  LDC R1, c[0x0][0x37c] ;  /* 0x0000df00ff017b82 */ /* 0x000ff00000000800 */
[----:B------:R-:W1:Y:S01]  /*0010*/  LDC R7, c[0x0][0x3e0] ;  /* 0x0000f800ff077b82 */ /* 0x000e620000000800 */
[----:B------:R-:W2:Y:S01]  /*0020*/  S2R R16, SR_CTAID.Z ;  /* 0x0000000000107919 */ /* 0x000ea20000002700 */
[----:B------:R-:W3:Y:S01]  /*0030*/  LDCU.64 UR16, c[0x0][0x358] ;  /* 0x00006b00ff1077ac */ /* 0x000ee20008000a00 */
[----:B------:R-:W-:Y:S01]  /*0040*/  IMAD.MOV.U32 R8, RZ, RZ, -0x1 ;  /* 0xffffffffff087424 */ /* 0x000fe200078e00ff */
[----:B------:R-:W4:Y:S01]  /*0050*/  LDCU.64 UR4, c[0x0][0x470] ;  /* 0x00008e00ff0477ac */ /* 0x000f220008000a00 */
[----:B-1----:R-:W1:Y:S01]  /*0060*/  I2F.U32.RP R4, R7 ;  /* 0x0000000700047306 */ /* 0x002e620000209000 */
[----:B------:R-:W3:Y:S01]  /*0070*/  LDCU.U8 UR6, c[0x0][0x532] ;  /* 0x0000a640ff0677ac */ /* 0x000ee20008000000 */
[----:B------:R-:W-:-:S06]  /*0080*/  ISETP.NE.U32.AND P1, PT, R7, RZ, PT ;  /* 0x000000ff0700720c */ /* 0x000fcc0003f25070 */
        /* <DEDUP_REMOVED lines=9> */
[----:B------:R-:W-:Y:S01]  /*0120*/  IMAD.MOV R0, RZ, RZ, -R243 ;  /* 0x000000ffff007224 */ /* 0x000fe200078e0af3 */
[----:B------:R-:W2:Y:S03]  /*0130*/  LDC.64 R4, c[0x0][0x460] ;  /* 0x00011800ff047b82 */ /* 0x000ea60000000a00 */
        /* <DEDUP_REMOVED lines=8> */
[----:B------:R-:W-:Y:S02]  /*01c0*/  ISETP.NE.AND.EX P0, PT, R3, RZ, PT, P0 ;  /* 0x000000ff0300720c */ /* 0x000fe40003f05300 */
[----:B------:R-:W1:Y:S01]  /*01d0*/  LDC.64 R2, c[0x0][0x468] ;  /* 0x00011a00ff027b82 */ /* 0x000e620000000a00 */
[----:B---3--:R-:W-:-:S08]  /*01e0*/  ISETP.NE.AND P5, PT, RZ, UR6, PT ;  /* 0x00000006ff007c0c */ /* 0x008fd0000bfa5270 */
[----:B------:R-:W-:Y:S01]  /*01f0*/  @P2 VIADD R243, R243, 0x1 ;  /* 0x00000001f3f32836 */ /* 0x000fe20000000000 */
[----:B------:R-:W-:-:S05]  /*0200*/  @!P1 LOP3.LUT R243, RZ, R7, RZ, 0x33, !PT ;  /* 0x00000007fff39212 */ /* 0x000fca00078e33ff */
[----:B--2---:R-:W-:-:S04]  /*0210*/  IMAD.WIDE.U32 R4, R243, 0x4, R4 ;  /* 0x00000004f3047825 */ /* 0x004fc800078e0004 */
[----:B------:R-:W-:Y:S01]  /*0220*/  IMAD.SHL.U32 R9, R243, 0x4, RZ ;  /* 0x00000004f3097824 */ /* 0x000fe200078e00ff */
[----:B------:R-:W5:Y:S01]  /*0230*/  @P0 LDG.E R8, desc[UR16][R4.64] ;  /* 0x0000001004080981 */ /* 0x000f62000c1e1900 */
[----:B-1----:R-:W-:-:S03]  /*0240*/  ISETP.EQ.U32.AND P6, PT, R2, RZ, PT ;  /* 0x000000ff0200720c */ /* 0x002fc60003fc2070 */
[----:B------:R1:W5:Y:S01]  /*0250*/  @P4 LDG.E R13, desc[UR16][R4.64+0x4] ;  /* 0x00000410040d4981 */ /* 0x000362000c1e1900 */
[----:B------:R-:W-:Y:S02]  /*0260*/  IADD3 R14, P1, PT, R9, R2, RZ ;  /* 0x00000002090e7210 */ /* 0x000fe40007f3e0ff */
[C---:B------:R-:W-:Y:S01]  /*0270*/  ISETP.EQ.OR.EX P6, PT, R3.reuse, RZ, !P5, P6 ;  /* 0x000000ff0300720c */ /* 0x040fe20006fc2760 */
[----:B------:R-:W2:Y:S01]  /*0280*/  S2R R27, SR_CTAID.X ;  /* 0x00000000001b7919 */ /* 0x000ea20000002500 */
[----:B------:R-:W-:Y:S02]  /*0290*/  ISETP.NE.U32.AND P2, PT, R2, RZ, PT ;  /* 0x000000ff0200720c */ /* 0x000fe40003f45070 */
[----:B----4-:R-:W-:Y:S02]  /*02a0*/  ISETP.NE.U32.AND P3, PT, RZ, UR4, PT ;  /* 0x00000004ff007c0c */ /* 0x010fe4000bf65070 */
[----:B------:R-:W-:Y:S02]  /*02b0*/  ISETP.NE.AND.EX P2, PT, R3, RZ, PT, P2 ;  /* 0x000000ff0300720c */ /* 0x000fe40003f45320 */
[----:B------:R-:W-:-:S11]  /*02c0*/  ISETP.NE.AND.EX P3, PT, RZ, UR5, PT, P3 ;  /* 0x00000005ff007c0c */ /* 0x000fd6000bf65330 */
[----:B------:R-:W3:Y:S02]  /*02d0*/  @!P2 LDC R11, c[0x0][0x438] ;  /* 0x00010e00ff0bab82 */ /* 0x000ee40000000800 */
[----:B------:R-:W-:Y:S01]  /*02e0*/  @P3 IADD3 R2, P0, PT, R9, UR4, RZ ;  /* 0x0000000409023c10 */ /* 0x000fe2000ff1e0ff */
[----:B-1----:R-:W-:Y:S01]  /*02f0*/  IMAD.MOV.U32 R5, RZ, RZ, -0x1 ;  /* 0xffffffffff057424 */ /* 0x002fe200078e00ff */
[----:B------:R-:W-:-:S05]  /*0300*/  SHF.R.U32.HI R4, RZ, 0x1e, R243 ;  /* 0x0000001eff047819 */ /* 0x000fca00000116f3 */
[C---:B------:R-:W-:Y:S01]  /*0310*/  IMAD.X R15, R4.reuse, 0x1, R3, P1 ;  /* 0x00000001040f7824 */ /* 0x040fe200008e0603 */
[----:B------:R-:W-:-:S04]  /*0320*/  @P3 IADD3.X R3, PT, PT, R4, UR5, RZ, P0, !PT ;  /* 0x0000000504033c10 */ /* 0x000fc800087fe4ff */
[----:B------:R1:W5:Y:S01]  /*0330*/  @!P6 LDG.E R5, desc[UR16][R14.64] ;  /* 0x000000100e05e981 */ /* 0x000362000c1e1900 */
[----:B--2---:R-:W-:Y:S05]  /*0340*/  @!P2 BRA `(.L_x_2063) ;  /* 0x00000000000ca947 */ /* 0x004fea0003800000 */
[----:B------:R-:W3:Y:S02]  /*0350*/  @P5 LDG.E R0, desc[UR16][R14.64+0x4] ;  /* 0x000004100e005981 */ /* 0x000ee4000c1e1900 */
[----:B---3-5:R-:W-:-:S06]  /*0360*/  @P5 IADD3 R11, PT, PT, R0, -R5, RZ ;  /* 0x80000005000b5210 */ /* 0x028fcc0007ffe0ff */
[----:B------:R2:W5:Y:S02]  /*0370*/  @!P5 LDG.E R11, desc[UR16][R14.64] ;  /* 0x000000100e0bd981 */ /* 0x000564000c1e1900 */
.L_x_2063:
[----:B------:R-:W4:Y:S01]  /*0380*/  LDCU.64 UR4, c[0x0][0x478] ;  /* 0x00008f00ff0477ac */ /* 0x000f220008000a00 */
[----:B------:R-:W-:-:S06]  /*0390*/  IMAD.MOV.U32 R0, RZ, RZ, RZ ;  /* 0x000000ffff007224 */ /* 0x000fcc00078e00ff */
[----:B------:R1:W5:Y:S01]  /*03a0*/  @P3 LDG.E R0, desc[UR16][R2.64] ;  /* 0x0000001002003981 */ /* 0x000362000c1e1900 */
[----:B----4-:R-:W-:-:S04]  /*03b0*/  ISETP.NE.U32.AND P0, PT, RZ, UR4, PT ;  /* 0x00000004ff007c0c */ /* 0x010fc8000bf05070 */
[----:B------:R-:W-:-:S13]  /*03c0*/  ISETP.NE.AND.EX P0, PT, RZ, UR5, PT, P0 ;  /* 0x00000005ff007c0c */ /* 0x000fda000bf05300 */
[----:B-12---:R-:W-:-:S04]  /*03d0*/  @P0 IADD3 R14, P1, PT, R9, UR4, RZ ;  /* 0x00000004090e0c10 */ /* 0x006fc8000ff3e0ff */
[----:B------:R-:W-:-:S05]  /*03e0*/  @P0 IADD3.X R15, PT, PT, R4, UR5, RZ, P1, !PT ;  /* 0x00000005040f0c10 */ /* 0x000fca0008ffe4ff */
[----:B------:R1:W5:Y:S01]  /*03f0*/  @P0 LDG.E R19, desc[UR16][R14.64] ;  /* 0x000000100e130981 */ /* 0x000362000c1e1900 */
[----:B------:R-:W2:Y:S01]  /*0400*/  @!P4 LDC R39, c[0x0][0x434] ;  /* 0x00010d00ff27cb82 */ /* 0x000ea20000000800 */
[----:B------:R-:W-:Y:S02]  /*0410*/  IMAD.SHL.U32 R244, R27, 0x40, RZ ;  /* 0x000000401bf47824 */ /* 0x000fe400078e00ff */
[----:B-----5:R-:W-:-:S05]  /*0420*/  @P4 IMAD.IADD R39, R13, 0x1, -R8 ;  /* 0x000000010d274824 */ /* 0x020fca00078e0a08 */
[----:B--2---:R-:W-:-:S13]  /*0430*/  ISETP.GT.AND P1, PT, R39, R244, PT ;  /* 0x000000f42700720c */ /* 0x004fda0003f24270 */
[----:B-1----:R-:W-:Y:S05]  /*0440*/  @!P1 EXIT ;  /* 0x000000000000994d */ /* 0x002fea0003800000 */
[----:B------:R-:W1:Y:S01]  /*0450*/  LDC R6, c[0x0][0x374] ;  /* 0x0000dd00ff067b82 */ /* 0x000e620000000800 */
[----:B------:R-:W2:Y:S01]  /*0460*/  LDCU UR14, c[0x0][0x508] ;  /* 0x0000a100ff0e77ac */ /* 0x000ea20008000800 */
[----:B------:R-:W-:Y:S01]  /*0470*/  @P0 IMAD.IADD R38, R19, 0x1, -R0 ;  /* 0x0000000113260824 */ /* 0x000fe200078e0a00 */
[----:B------:R-:W4:Y:S05]  /*0480*/  S2R R240, SR_TID.X ;  /* 0x0000000000f07919 */ /* 0x000f2a0000002100 */
        /* <DEDUP_REMOVED lines=11> */
[----:B------:R-:W-:Y:S02]  /*0540*/  VIADD R17, R17, 0xffffffff ;  /* 0xffffffff11117836 */ /* 0x000fe40000000000 */
[----:B-1----:R-:W-:-:S06]  /*0550*/  VIADD R3, R3, 0xffffffe ;  /* 0x0ffffffe03037836 */ /* 0x002fcc0000000000 */
[----:B------:R-:W1:Y:S02]  /*0560*/  F2I.FTZ.U32.TRUNC.NTZ R3, R3 ;  /* 0x0000000300037305 */ /* 0x000e64000021f000 */
[----:B-1----:R-:W-:-:S04]  /*0570*/  IMAD.MOV R13, RZ, RZ, -R3 ;  /* 0x000000ffff0d7224 */ /* 0x002fc800078e0a03 */
[----:B------:R-:W-:Y:S01]  /*0580*/  IMAD R10, R13, R12, RZ ;  /* 0x0000000c0d0a7224 */ /* 0x000fe200078e02ff */
[----:B------:R-:W-:Y:S02]  /*0590*/  IABS R13, R17 ;  /* 0x00000011000d7213 */ /* 0x000fe40000000000 */
[----:B------:R-:W-:Y:S01]  /*05a0*/  LOP3.LUT R17, R17, R6, RZ, 0x3c, !PT ;  /* 0x0000000611117212 */ /* 0x000fe200078e3cff */
[----:B------:R-:W-:Y:S02]  /*05b0*/  IMAD.HI.U32 R10, R3, R10, R2 ;  /* 0x0000000a030a7227 */ /* 0x000fe400078e0002 */
[----:B------:R-:W1:Y:S01]  /*05c0*/  @!P0 LDC.64 R2, c[0x0][0x488] ;  /* 0x00012200ff028b82 */ /* 0x000e620000000a00 */
[----:B------:R-:W-:-:S03]  /*05d0*/  ISETP.GE.AND P1, PT, R17, RZ, PT ;  /* 0x000000ff1100720c */ /* 0x000fc60003f26270 */
        /* <DEDUP_REMOVED lines=9> */
[----:B------:R-:W-:-:S02]  /*0670*/  ISETP.NE.AND P2, PT, R6, RZ, PT ;  /* 0x000000ff0600720c */ /* 0x000fc40003f45270 */
[----:B------:R-:W-:Y:S01]  /*0680*/  ISETP.GE.U32.AND P4, PT, R15, R12, PT ;  /* 0x0000000c0f00720c */ /* 0x000fe20003f86070 */
[----:B------:R-:W-:Y:S01]  /*0690*/  VIADD R12, R27, 0x1 ;  /* 0x000000011b0c7836 */ /* 0x000fe20000000000 */
[----:B-----5:R-:W-:-:S03]  /*06a0*/  @!P0 SEL R13, R13, RZ, P3 ;  /* 0x000000ff0d0d8207 */ /* 0x020fc60001800000 */
[----:B------:R-:W-:Y:S01]  /*06b0*/  IMAD R3, R12, 0x40, -R39 ;  /* 0x000000400c037824 */ /* 0x000fe200078e0a27 */
[----:B---3--:R-:W-:-:S05]  /*06c0*/  @!P0 IADD3 R38, PT, PT, R13, R11, -R0 ;  /* 0x0000000b0d268210 */ /* 0x008fca0007ffe800 */
[----:B------:R-:W-:Y:S02]  /*06d0*/  VIADD R12, R38, 0xff ;  /* 0x000000ff260c7836 */ /* 0x000fe40000000000 */
[----:B------:R-:W-:-:S03]  /*06e0*/  @P4 VIADD R10, R10, 0x1 ;  /* 0x000000010a0a4836 */ /* 0x000fc60000000000 */
[----:B--2---:R-:W-:Y:S01]  /*06f0*/  IADD3 R3, PT, PT, R12, UR14, R3 ;  /* 0x0000000e0c037c10 */ /* 0x004fe2000fffe003 */
        /* <DEDUP_REMOVED lines=8> */
[----:B------:R-:W-:Y:S01]  /*0780*/  SHF.R.S32.HI R3, RZ, 0x8, R6 ;  /* 0x00000008ff037819 */ /* 0x000fe20000011406 */
[----:B------:R-:W-:Y:S01]  /*0790*/  IMAD.MOV R6, RZ, RZ, -R243 ;  /* 0x000000ffff067224 */ /* 0x000fe200078e0af3 */
[----:B------:R-:W-:-:S03]  /*07a0*/  VIADDMNMX R10, R234, R10, R11, PT ;  /* 0x0000000aea0a7246 */ /* 0x000fc6000380010b */
[----:B------:R-:W-:Y:S01]  /*07b0*/  IMAD R16, R7, R6, R16 ;  /* 0x0000000607107224 */ /* 0x000fe200078e0210 */
[----:B------:R-:W-:-:S04]  /*07c0*/  VIMNMX R3, PT, PT, R10, R3, PT ;  /* 0x000000030a037248 */ /* 0x000fc80003fe0100 */
[----:B------:R-:W-:-:S13]  /*07d0*/  ISETP.GE.AND P0, PT, R234, R3, PT ;  /* 0x00000003ea00720c */ /* 0x000fda0003f06270 */
[----:B----4-:R-:W-:Y:S05]  /*07e0*/  @!P0 BRA `(.L_x_2064) ;  /* 0x0000000000b08947 */ /* 0x010fea0003800000 */
[----:B------:R-:W1:Y:S01]  /*07f0*/  LDC.64 R4, c[0x0][0x430] ;  /* 0x00010c00ff047b82 */ /* 0x000e620000000a00 */
[----:B------:R-:W2:Y:S01]  /*0800*/  LDCU UR4, c[0x0][0x44c] ;  /* 0x00008980ff0477ac */ /* 0x000ea20008000800 */
[----:B------:R-:W-:Y:S01]  /*0810*/  IMAD.IADD R39, R39, 0x1, -R244 ;  /* 0x0000000127277824 */ /* 0x000fe200078e0af4 */
[----:B------:R-:W-:Y:S01]  /*0820*/  SHF.R.U32.HI R6, RZ, 0x3, R240 ;  /* 0x00000003ff067819 */ /* 0x000fe200000116f0 */
[----:B------:R-:W3:Y:S03]  /*0830*/  LDCU.64 UR6, c[0x0][0x3f8] ;  /* 0x00007f00ff0677ac */ /* 0x000ee60008000a00 */
[----:B------:R-:W-:Y:S01]  /*0840*/  ISETP.GE.AND P1, PT, R6, R39, PT ;  /* 0x000000270600720c */ /* 0x000fe20003f26270 */
[----:B-1----:R-:W-:Y:S02]  /*0850*/  IMAD R4, R2, R4, R243 ;  /* 0x0000000402047224 */ /* 0x002fe400078e02f3 */
[----:B------:R-:W-:-:S02]  /*0860*/  VIADD R2, R6, 0x20 ;  /* 0x0000002006027836 */ /* 0x000fc40000000000 */
[----:B------:R-:W-:-:S03]  /*0870*/  IMAD R4, R4, R7, R16 ;  /* 0x0000000704047224 */ /* 0x000fc600078e0210 */
[----:B------:R-:W-:Y:S01]  /*0880*/  ISETP.GE.AND P2, PT, R2, R39, PT ;  /* 0x000000270200720c */ /* 0x000fe20003f46270 */
[----:B------:R-:W-:Y:S02]  /*0890*/  IMAD R5, R4, R5, R244 ;  /* 0x0000000504057224 */ /* 0x000fe400078e02f4 */
[----:B------:R-:W-:Y:S02]  /*08a0*/  VIADD R4, R6, 0x10 ;  /* 0x0000001006047836 */ /* 0x000fe40000000000 */
[----:B--2---:R-:W-:Y:S01]  /*08b0*/  IMAD R7, R5, UR4, RZ ;  /* 0x0000000405077c24 */ /* 0x004fe2000f8e02ff */
[----:B------:R-:W1:Y:S02]  /*08c0*/  LDCU.64 UR4, c[0x0][0x428] ;  /* 0x00008500ff0477ac */ /* 0x000e640008000a00 */
[----:B------:R-:W-:Y:S02]  /*08d0*/  ISETP.GE.AND P3, PT, R4, R39, PT ;  /* 0x000000270400720c */ /* 0x000fe40003f66270 */
[----:B------:R-:W-:-:S02]  /*08e0*/  LEA R3, P0, R240, R7, 0x2 ;  /* 0x00000007f0037211 */ /* 0x000fc400078010ff */
[----:B------:R-:W-:Y:S02]  /*08f0*/  LOP3.LUT P6, R240, R240, 0x7, RZ, 0xc0, !PT ;  /* 0x00000007f0f07812 */ /* 0x000fe400078cc0ff */
[----:B------:R-:W-:Y:S02]  /*0900*/  LEA.HI.X.SX32 R0, R7, RZ, 0x1, P0 ;  /* 0x000000ff07007211 */ /* 0x000fe400000f0eff */
[C---:B---3--:R-:W-:Y:S02]  /*0910*/  LEA R8, P0, R3.reuse, UR6, 0x2 ;  /* 0x0000000603087c11 */ /* 0x048fe4000f8010ff */
[C---:B------:R-:W-:Y:S02]  /*0920*/  ISETP.GE.OR P6, PT, R6.reuse, R39, P6 ;  /* 0x000000270600720c */ /* 0x040fe400037c6670 */
[----:B------:R-:W-:Y:S01]  /*0930*/  LEA.HI.X R9, R3, UR7, R0, 0x2, P0 ;  /* 0x0000000703097c11 */ /* 0x000fe200080f1400 */
[----:B------:R-:W-:Y:S01]  /*0940*/  VIADD R0, R6, 0x30 ;  /* 0x0000003006007836 */ /* 0x000fe20000000000 */
[----:B------:R-:W-:-:S02]  /*0950*/  ISETP.NE.OR P5, PT, R240, RZ, P3 ;  /* 0x000000fff000720c */ /* 0x000fc40001fa5670 */
[----:B------:R-:W-:Y:S01]  /*0960*/  ISETP.NE.OR P4, PT, R240, RZ, P2 ;  /* 0x000000fff000720c */ /* 0x000fe20001785670 */
[----:B------:R2:W-:Y:S01]  /*0970*/  @!P1 STG.E.128 desc[UR16][R8.64], RZ ;  /* 0x000000ff08009986 */ /* 0x0005e2000c101d10 */
[----:B------:R-:W-:Y:S02]  /*0980*/  ISETP.GE.AND P1, PT, R0, R39, PT ;  /* 0x000000270000720c */ /* 0x000fe40003f26270 */
[C---:B------:R-:W-:Y:S01]  /*0990*/  IADD3 R6, P0, PT, R5.reuse, R6, RZ ;  /* 0x0000000605067210 */ /* 0x040fe20007f1e0ff */
[----:B------:R2:W-:Y:S02]  /*09a0*/  @!P3 STG.E.128 desc[UR16][R8.64+0x800], RZ ;  /* 0x000800ff0800b986 */ /* 0x0005e4000c101d10 */
[----:B------:R-:W-:Y:S01]  /*09b0*/  @!P6 IMAD.MOV.U32 R3, RZ, RZ, -0x800000 ;  /* 0xff800000ff03e424 */ /* 0x000fe200078e00ff */
[----:B------:R-:W-:Y:S01]  /*09c0*/  LEA.HI.X.SX32 R5, R5, RZ, 0x1, P0 ;  /* 0x000000ff05057211 */ /* 0x000fe200000f0eff */
[----:B------:R2:W-:Y:S01]  /*09d0*/  @!P2 STG.E.128 desc[UR16][R8.64+0x1000], RZ ;  /* 0x001000ff0800a986 */ /* 0x0005e2000c101d10 */
[----:B-1----:R-:W-:Y:S01]  /*09e0*/  LEA R4, P0, R6, UR4, 0x2 ;  /* 0x0000000406047c11 */ /* 0x002fe2000f8010ff */
[----:B------:R-:W-:-:S02]  /*09f0*/  @!P5 IMAD.MOV.U32 R2, RZ, RZ, -0x800000 ;  /* 0xff800000ff02d424 */ /* 0x000fc400078e00ff */
        /* <DEDUP_REMOVED lines=11> */
.L_x_2064:
        /* <DEDUP_REMOVED lines=8> */
.L_x_2065:
[----:B------:R-:W2:Y:S02]  /*0b30*/  LDCU.64 UR8, c[0x0][0x4e0] ;  /* 0x00009c00ff0877ac */ /* 0x000ea40008000a00 */
[----:B--2---:R-:W-:-:S04]  /*0b40*/  UISETP.NE.U32.AND UP1, UPT, UR8, URZ, UPT ;  /* 0x000000ff0800728c */ /* 0x004fc8000bf25070 */
[----:B------:R-:W-:-:S09]  /*0b50*/  UISETP.NE.AND.EX UP1, UPT, UR9, URZ, UPT, UP1 ;  /* 0x000000ff0900728c */ /* 0x000fd2000bf25310 */
[----:B------:R-:W-:Y:S05]  /*0b60*/  BRA.U !UP1, `(.L_x_2066) ;  /* 0x00000005098c7547 */ /* 0x000fea000b800000 */
[----:B-----5:R-:W2:Y:S01]  /*0b70*/  LDC R2, c[0x0][0x4f0] ;  /* 0x00013c00ff027b82 */ /* 0x020ea20000000800 */
[----:B------:R-:W-:Y:S01]  /*0b80*/  LEA R55, R3, 0xffffff00, 0x8 ;  /* 0xffffff0003377811 */ /* 0x000fe200078e40ff */
[----:B------:R-:W3:Y:S01]  /*0b90*/  LDCU.64 UR4, c[0x0][0x4e8] ;  /* 0x00009d00ff0477ac */ /* 0x000ee20008000a00 */
[----:B-1----:R-:W-:Y:S02]  /*0ba0*/  MOV R6, RZ ;  /* 0x000000ff00067202 */ /* 0x002fe40000000f00 */
[----:B------:R-:W-:Y:S01]  /*0bb0*/  IABS R0, R55 ;  /* 0x0000003700007213 */ /* 0x000fe20000000000 */
[----:B------:R-:W1:Y:S01]  /*0bc0*/  LDCU.64 UR6, c[0x0][0x3a0] ;  /* 0x00007400ff0677ac */ /* 0x000e620008000a00 */
[----:B------:R-:W4:Y:S01]  /*0bd0*/  LDCU.64 UR12, c[0x0][0x3b8] ;  /* 0x00007700ff0c77ac */ /* 0x000f220008000a00 */
[----:B------:R-:W1:Y:S01]  /*0be0*/  LDCU.64 UR10, c[0x0][0x3c0] ;  /* 0x00007800ff0a77ac */ /* 0x000e620008000a00 */
[----:B--2---:R-:W-:-:S04]  /*0bf0*/  IABS R5, R2 ;  /* 0x0000000200057213 */ /* 0x004fc80000000000 */
[----:B------:R-:W2:Y:S08]  /*0c00*/  I2F.RP R10, R5 ;  /* 0x00000005000a7306 */ /* 0x000eb00000209400 */
[----:B--2---:R-:W2:Y:S02]  /*0c10*/  MUFU.RCP R9, R10 ;  /* 0x0000000a00097308 */ /* 0x004ea40000001000 */
[----:B--2---:R-:W-:-:S06]  /*0c20*/  IADD3 R9, PT, PT, R9, 0xffffffe, RZ ;  /* 0x0ffffffe09097810 */ /* 0x004fcc0007ffe0ff */
[----:B------:R-:W2:Y:S02]  /*0c30*/  F2I.FTZ.U32.TRUNC.NTZ R7, R9 ;  /* 0x0000000900077305 */ /* 0x000ea4000021f000 */
[----:B--2---:R-:W-:-:S04]  /*0c40*/  IMAD.MOV R4, RZ, RZ, -R7 ;  /* 0x000000ffff047224 */ /* 0x004fc800078e0a07 */
        /* <DEDUP_REMOVED lines=13> */
[----:B---3--:R-:W-:-:S04]  /*0d20*/  IMAD.WIDE.U32 R4, R243, UR4, RZ ;  /* 0x00000004f3047c25 */ /* 0x008fc8000f8e00ff */
[----:B------:R-:W-:Y:S01]  /*0d30*/  IMAD R247, R243, UR5, R5 ;  /* 0x00000005f3f77c24 */ /* 0x000fe2000f8e0205 */
[----:B------:R-:W-:Y:S01]  /*0d40*/  MOV R10, RZ ;  /* 0x000000ff000a7202 */ /* 0x000fe20000000f00 */
[----:B------:R-:W-:Y:S01]  /*0d50*/  @P0 VIADD R0, R0, 0x1 ;  /* 0x0000000100000836 */ /* 0x000fe20000000000 */
[C---:B------:R-:W-:Y:S01]  /*0d60*/  LEA R246, P0, R4.reuse, UR8, 0x2 ;  /* 0x0000000804f67c11 */ /* 0x040fe2000f8010ff */
[----:B------:R-:W2:Y:S01]  /*0d70*/  LDC R5, c[0x0][0x3e8] ;  /* 0x0000fa00ff057b82 */ /* 0x000ea20000000800 */
[----:B------:R-:W3:Y:S02]  /*0d80*/  LDCU.64 UR4, c[0x0][0x3a8] ;  /* 0x00007500ff0477ac */ /* 0x000ee40008000a00 */
[----:B------:R-:W-:Y:S02]  /*0d90*/  LEA.HI.X R247, R4, UR9, R247, 0x2, P0 ;  /* 0x0000000904f77c11 */ /* 0x000fe400080f14f7 */
[----:B------:R-:W-:Y:S02]  /*0da0*/  @!P1 IADD3 R0, PT, PT, -R0, RZ, RZ ;  /* 0x000000ff00009210 */ /* 0x000fe40007ffe1ff */
[----:B------:R-:W-:-:S05]  /*0db0*/  @!P2 LOP3.LUT R0, RZ, R2, RZ, 0x33, !PT ;  /* 0x00000002ff00a212 */ /* 0x000fca00078e33ff */
[----:B------:R-:W-:-:S05]  /*0dc0*/  IMAD.WIDE R14, R0, 0x4, R246 ;  /* 0x00000004000e7825 */ /* 0x000fca00078e02f6 */
[----:B------:R-:W3:Y:S01]  /*0dd0*/  LDG.E R6, desc[UR16][R14.64] ;  /* 0x000000100e067981 */ /* 0x000ee2000c1e1900 */
[----:B------:R-:W-:Y:S02]  /*0de0*/  IADD3 R0, PT, PT, -R0, RZ, RZ ;  /* 0x000000ff00007210 */ /* 0x000fe40007ffe1ff */
[----:B----4-:R-:W-:Y:S02]  /*0df0*/  MOV R56, UR12 ;  /* 0x0000000c00387c02 */ /* 0x010fe40008000f00 */
[----:B-1----:R-:W-:Y:S01]  /*0e00*/  MOV R36, UR10 ;  /* 0x0000000a00247c02 */ /* 0x002fe20008000f00 */
[----:B------:R-:W-:Y:S01]  /*0e10*/  IMAD R0, R2, R0, R55 ;  /* 0x0000000002007224 */ /* 0x000fe200078e0237 */
[----:B--2---:R-:W-:Y:S02]  /*0e20*/  IABS R9, R5 ;  /* 0x0000000500097213 */ /* 0x004fe40000000000 */
[----:B------:R-:W-:Y:S02]  /*0e30*/  MOV R57, UR13 ;  /* 0x0000000d00397c02 */ /* 0x000fe40008000f00 */
[----:B------:R-:W1:Y:S01]  /*0e40*/  I2F.RP R12, R9 ;  /* 0x00000009000c7306 */ /* 0x000e620000209400 */
[----:B------:R-:W-:-:S07]  /*0e50*/  MOV R37, UR11 ;  /* 0x0000000b00257c02 */ /* 0x000fce0008000f00 */
[----:B-1----:R-:W1:Y:S02]  /*0e60*/  MUFU.RCP R11, R12 ;  /* 0x0000000c000b7308 */ /* 0x002e640000001000 */
[----:B-1----:R-:W-:-:S06]  /*0e70*/  IADD3 R11, PT, PT, R11, 0xffffffe, RZ ;  /* 0x0ffffffe0b0b7810 */ /* 0x002fcc0007ffe0ff */
[----:B------:R-:W1:Y:S02]  /*0e80*/  F2I.FTZ.U32.TRUNC.NTZ R11, R11 ;  /* 0x0000000b000b7305 */ /* 0x000e64000021f000 */
[----:B-1----:R-:W-:-:S04]  /*0e90*/  IMAD.MOV R4, RZ, RZ, -R11 ;  /* 0x000000ffff047224 */ /* 0x002fc800078e0a0b */
[----:B------:R-:W-:Y:S01]  /*0ea0*/  IMAD R7, R4, R9, RZ ;  /* 0x0000000904077224 */ /* 0x000fe200078e02ff */
[----:B------:R-:W-:-:S03]  /*0eb0*/  IABS R4, R16 ;  /* 0x0000001000047213 */ /* 0x000fc60000000000 */
[----:B------:R-:W-:Y:S01]  /*0ec0*/  IMAD.HI.U32 R10, R11, R7, R10 ;  /* 0x000000070b0a7227 */ /* 0x000fe200078e000a */
[----:B------:R-:W-:-:S05]  /*0ed0*/  MOV R7, R4 ;  /* 0x0000000400077202 */ /* 0x000fca0000000f00 */
[----:B------:R-:W-:-:S04]  /*0ee0*/  IMAD.HI.U32 R4, R10, R7, RZ ;  /* 0x000000070a047227 */ /* 0x000fc800078e00ff */
[----:B------:R-:W-:-:S04]  /*0ef0*/  IMAD.MOV R10, RZ, RZ, -R4 ;  /* 0x000000ffff0a7224 */ /* 0x000fc800078e0a04 */
[----:B------:R-:W-:Y:S01]  /*0f00*/  IMAD R10, R9, R10, R7 ;  /* 0x0000000a090a7224 */ /* 0x000fe200078e0207 */
[----:B------:R-:W-:-:S04]  /*0f10*/  LOP3.LUT R7, R16, R5, RZ, 0x3c, !PT ;  /* 0x0000000510077212 */ /* 0x000fc800078e3cff */
[----:B------:R-:W-:Y:S02]  /*0f20*/  ISETP.GT.U32.AND P1, PT, R9, R10, PT ;  /* 0x0000000a0900720c */ /* 0x000fe40003f24070 */
[----:B------:R-:W-:-:S11]  /*0f30*/  ISETP.GE.AND P0, PT, R7, RZ, PT ;  /* 0x000000ff0700720c */ /* 0x000fd60003f06270 */
[-C--:B------:R-:W-:Y:S02]  /*0f40*/  @!P1 IADD3 R10, PT, PT, R10, -R9.reuse, RZ ;  /* 0x800000090a0a9210 */ /* 0x080fe40007ffe0ff */
[----:B------:R-:W-:Y:S02]  /*0f50*/  @!P1 IADD3 R4, PT, PT, R4, 0x1, RZ ;  /* 0x0000000104049810 */ /* 0x000fe40007ffe0ff */
[----:B------:R-:W-:Y:S02]  /*0f60*/  ISETP.GE.U32.AND P2, PT, R10, R9, PT ;  /* 0x000000090a00720c */ /* 0x000fe40003f46070 */
[----:B------:R-:W-:-:S11]  /*0f70*/  ISETP.NE.AND P1, PT, R5, RZ, PT ;  /* 0x000000ff0500720c */ /* 0x000fd60003f25270 */
[----:B------:R-:W-:-:S05]  /*0f80*/  @P2 VIADD R4, R4, 0x1 ;  /* 0x0000000104042836 */ /* 0x000fca0000000000 */
[----:B------:R-:W-:Y:S02]  /*0f90*/  @!P0 IADD3 R4, PT, PT, -R4, RZ, RZ ;  /* 0x000000ff04048210 */ /* 0x000fe40007ffe1ff */
[----:B------:R-:W-:Y:S02]  /*0fa0*/  @!P1 LOP3.LUT R4, RZ, R5, RZ, 0x33, !PT ;  /* 0x00000005ff049212 */ /* 0x000fe400078e33ff */
[----:B------:R-:W-:-:S05]  /*0fb0*/  SHF.R.S32.HI R5, RZ, 0x1f, R0 ;  /* 0x0000001fff057819 */ /* 0x000fca0000011400 */
[C---:B------:R-:W-:Y:S02]  /*0fc0*/  IMAD R2, R5.reuse, R56, RZ ;  /* 0x0000003805027224 */ /* 0x040fe400078e02ff */
[----:B------:R-:W-:Y:S02]  /*0fd0*/  IMAD R5, R5, R36, RZ ;  /* 0x0000002405057224 */ /* 0x000fe400078e02ff */
[C---:B------:R-:W-:Y:S02]  /*0fe0*/  IMAD R2, R0.reuse, R57, R2 ;  /* 0x0000003900027224 */ /* 0x040fe400078e0202 */
[----:B------:R-:W-:Y:S01]  /*0ff0*/  IMAD R5, R0, R37, R5 ;  /* 0x0000002500057224 */ /* 0x000fe200078e0205 */
[----:B---3--:R-:W-:Y:S01]  /*1000*/  SHF.R.S32.HI R9, RZ, 0x1f, R6 ;  /* 0x0000001fff097819 */ /* 0x008fe20000011406 */
[----:B------:R-:W-:-:S04]  /*1010*/  IMAD.WIDE.U32 R10, R6, UR6, RZ ;  /* 0x00000006060a7c25 */ /* 0x000fc8000f8e00ff */
[C---:B------:R-:W-:Y:S02]  /*1020*/  IMAD R7, R9.reuse, UR6, RZ ;  /* 0x0000000609077c24 */ /* 0x040fe4000f8e02ff */
[----:B------:R-:W-:Y:S02]  /*1030*/  IMAD R9, R9, UR4, RZ ;  /* 0x0000000409097c24 */ /* 0x000fe4000f8e02ff */
[C---:B------:R-:W-:Y:S02]  /*1040*/  IMAD R7, R6.reuse, UR7, R7 ;  /* 0x0000000706077c24 */ /* 0x040fe4000f8e0207 */
[C---:B------:R-:W-:Y:S02]  /*1050*/  IMAD R9, R6.reuse, UR5, R9 ;  /* 0x0000000506097c24 */ /* 0x040fe4000f8e0209 */
[----:B------:R-:W-:Y:S02]  /*1060*/  IMAD.IADD R11, R11, 0x1, R7 ;  /* 0x000000010b0b7824 */ /* 0x000fe400078e0207 */
[----:B------:R-:W-:Y:S01]  /*1070*/  IMAD.WIDE.U32 R6, R6, UR4, RZ ;  /* 0x0000000406067c25 */ /* 0x000fe2000f8e00ff */
[----:B------:R-:W1:Y:S03]  /*1080*/  LDCU.128 UR4, c[0x0][0x3d0] ;  /* 0x00007a00ff0477ac */ /* 0x000e660008000c00 */
[----:B------:R-:W-:-:S02]  /*1090*/  IMAD.IADD R7, R7, 0x1, R9 ;  /* 0x0000000107077824 */ /* 0x000fc400078e0209 */
[----:B------:R-:W-:-:S04]  /*10a0*/  IMAD.WIDE.U32 R10, R0, R56, R10 ;  /* 0x00000038000a7225 */ /* 0x000fc800078e000a */
[----:B------:R-:W-:Y:S01]  /*10b0*/  IMAD.WIDE.U32 R6, R0, R36, R6 ;  /* 0x0000002400067225 */ /* 0x000fe200078e0006 */
[----:B------:R-:W-:-:S03]  /*10c0*/  SHF.R.S32.HI R0, RZ, 0x1f, R4 ;  /* 0x0000001fff007819 */ /* 0x000fc60000011404 */
[----:B------:R-:W-:Y:S01]  /*10d0*/  IMAD.IADD R11, R11, 0x1, R2 ;  /* 0x000000010b0b7824 */ /* 0x000fe200078e0202 */
[----:B------:R-:W-:Y:S02]  /*10e0*/  IADD3 R13, PT, PT, R7, R5, RZ ;  /* 0x00000005070d7210 */ /* 0x000fe40007ffe0ff */
[----:B------:R-:W-:Y:S01]  /*10f0*/  MOV R12, R6 ;  /* 0x00000006000c7202 */ /* 0x000fe20000000f00 */
[C---:B-1----:R-:W-:Y:S02]  /*1100*/  IMAD R7, R0.reuse, UR6, RZ ;  /* 0x0000000600077c24 */ /* 0x042fe4000f8e02ff */
[----:B------:R-:W-:Y:S02]  /*1110*/  IMAD R5, R0, UR4, RZ ;  /* 0x0000000400057c24 */ /* 0x000fe4000f8e02ff */
[C---:B------:R-:W-:Y:S02]  /*1120*/  IMAD R7, R4.reuse, UR7, R7 ;  /* 0x0000000704077c24 */ /* 0x040fe4000f8e0207 */
[----:B------:R-:W-:-:S04]  /*1130*/  IMAD.WIDE.U32 R12, R4, UR6, R12 ;  /* 0x00000006040c7c25 */ /* 0x000fc8000f8e000c */
[C---:B------:R-:W-:Y:S01]  /*1140*/  IMAD R5, R4.reuse, UR5, R5 ;  /* 0x0000000504057c24 */ /* 0x040fe2000f8e0205 */
[----:B------:R-:W-:Y:S01]  /*1150*/  IADD3 R0, PT, PT, R13, R7, RZ ;  /* 0x000000070d007210 */ /* 0x000fe20007ffe0ff */
[----:B------:R-:W-:Y:S01]  /*1160*/  IMAD.WIDE.U32 R18, R4, UR4, R10 ;  /* 0x0000000404127c25 */ /* 0x000fe2000f8e000a */
[----:B------:R-:W-:-:S03]  /*1170*/  MOV R2, R12 ;  /* 0x0000000c00027202 */ /* 0x000fc60000000f00 */
[----:B------:R-:W-:Y:S01]  /*1180*/  IMAD.IADD R14, R19, 0x1, R5 ;  /* 0x00000001130e7824 */ /* 0x000fe200078e0205 */
[----:B------:R-:W-:Y:S06]  /*1190*/  BRA `(.L_x_2067) ;  /* 0x0000000400647947 */ /* 0x000fec0003800000 */
.L_x_2066:
[----:B------:R-:W-:-:S13]  /*11a0*/  ISETP.NE.AND P0, PT, R5, -0x1, PT ;  /* 0xffffffff0500780c */ /* 0x000fda0003f05270 */
[----:B------:R-:W-:Y:S05]  /*11b0*/  @P0 BRA `(.L_x_2068) ;  /* 0x0000000000340947 */ /* 0x000fea0003800000 */
[----:B------:R-:W2:Y:S01]  /*11c0*/  LDC.64 R56, c[0x0][0x3b8] ;  /* 0x0000ee00ff387b82 */ /* 0x000ea20000000a00 */
[----:B------:R-:W3:Y:S01]  /*11d0*/  LDCU.64 UR4, c[0x0][0x3a0] ;  /* 0x00007400ff0477ac */ /* 0x000ee20008000a00 */
[----:B-1----:R-:W-:-:S05]  /*11e0*/  SHF.R.S32.HI R7, RZ, 0x1f, R0 ;  /* 0x0000001fff077819 */ /* 0x002fca0000011400 */
        /* <DEDUP_REMOVED lines=10> */
.L_x_2068:
[----:B------:R-:W2:Y:S01]  /*1290*/  LDC.64 R56, c[0x0][0x3b8] ;  /* 0x0000ee00ff387b82 */ /* 0x000ea20000000a00 */
[----:B-1----:R-:W-:-:S05]  /*12a0*/  IADD3 R6, PT, PT, R0, R5, RZ ;  /* 0x0000000500067210 */ /* 0x002fca0007ffe0ff */
[C---:B--2---:R-:W-:Y:S02]  /*12b0*/  IMAD R13, R6.reuse, R57, RZ ;  /* 0x00000039060d7224 */ /* 0x044fe400078e02ff */
[----:B------:R-:W-:-:S05]  /*12c0*/  IMAD.WIDE.U32 R6, R6, R56, RZ ;  /* 0x0000003806067225 */ /* 0x000fca00078e00ff */
[----:B------:R-:W-:Y:S02]  /*12d0*/  IADD3 R13, PT, PT, R7, R13, RZ ;  /* 0x0000000d070d7210 */ /* 0x000fe40007ffe0ff */
[----:B------:R-:W-:Y:S02]  /*12e0*/  MOV R12, R6 ;  /* 0x00000006000c7202 */ /* 0x000fe40000000f00 */
.L_x_2069:
        /* <DEDUP_REMOVED lines=14> */
.L_x_2070:
[----:B------:R-:W1:Y:S01]  /*13d0*/  LDC.64 R36, c[0x0][0x3c0] ;  /* 0x0000f000ff247b82 */ /* 0x000e620000000a00 */
[----:B------:R-:W-:-:S05]  /*13e0*/  IADD3 R5, PT, PT, R0, R5, RZ ;  /* 0x0000000500057210 */ /* 0x000fca0007ffe0ff */
[C---:B-1----:R-:W-:Y:S02]  /*13f0*/  IMAD R15, R5.reuse, R37, RZ ;  /* 0x00000025050f7224 */ /* 0x042fe400078e02ff */
[----:B------:R-:W-:-:S05]  /*1400*/  IMAD.WIDE.U32 R4, R5, R36, RZ ;  /* 0x0000002405047225 */ /* 0x000fca00078e00ff */
[----:B------:R-:W-:Y:S02]  /*1410*/  IADD3 R15, PT, PT, R5, R15, RZ ;  /* 0x0000000f050f7210 */ /* 0x000fe40007ffe0ff */
[----:B------:R-:W-:-:S07]  /*1420*/  MOV R14, R4 ;  /* 0x00000004000e7202 */ /* 0x000fce0000000f00 */
.L_x_2071:
[----:B------:R-:W1:Y:S01]  /*1430*/  LDC R9, c[0x0][0x3e8] ;  /* 0x0000fa00ff097b82 */ /* 0x000e620000000800 */
[----:B------:R-:W-:Y:S02]  /*1440*/  LEA R55, R3, 0xffffff00, 0x8 ;  /* 0xffffff0003377811 */ /* 0x000fe400078e40ff */
[----:B------:R-:W-:Y:S02]  /*1450*/  CS2R R246, SRZ ;  /* 0x0000000000f67805 */ /* 0x000fe4000001ff00 */
[----:B------:R-:W-:Y:S01]  /*1460*/  SHF.R.S32.HI R11, RZ, 0x1f, R55 ;  /* 0x0000001fff0b7819 */ /* 0x000fe20000011437 */
[----:B------:R-:W-:-:S04]  /*1470*/  IMAD.WIDE.U32 R14, R55, R36, R14 ;  /* 0x00000024370e7225 */ /* 0x000fc800078e000e */
[-C--:B------:R-:W-:Y:S02]  /*1480*/  IMAD R10, R11, R56.reuse, RZ ;  /* 0x000000380b0a7224 */ /* 0x080fe400078e02ff */
[----:B------:R-:W-:-:S04]  /*1490*/  IMAD.WIDE.U32 R12, R55, R56, R12 ;  /* 0x00000038370c7225 */ /* 0x000fc800078e000c */
[----:B------:R-:W-:-:S05]  /*14a0*/  IMAD R10, R55, R57, R10 ;  /* 0x00000039370a7224 */ /* 0x000fca00078e020a */
[----:B------:R-:W-:Y:S02]  /*14b0*/  IADD3 R13, PT, PT, R13, R10, RZ ;  /* 0x0000000a0d0d7210 */ /* 0x000fe40007ffe0ff */
        /* <DEDUP_REMOVED lines=15> */
[----:B------:R-:W-:-:S04]  /*15b0*/  LOP3.LUT R2, R16, R9, RZ, 0x3c, !PT ;  /* 0x0000000910027212 */ /* 0x000fc800078e3cff */
[----:B------:R-:W-:Y:S02]  /*15c0*/  ISETP.GT.U32.AND P0, PT, R4, R5, PT ;  /* 0x000000050400720c */ /* 0x000fe40003f04070 */
[----:B------:R-:W-:Y:S01]  /*15d0*/  ISETP.GE.AND P1, PT, R2, RZ, PT ;  /* 0x000000ff0200720c */ /* 0x000fe20003f26270 */
[----:B------:R-:W-:-:S04]  /*15e0*/  IMAD R2, R11, R36, RZ ;  /* 0x000000240b027224 */ /* 0x000fc800078e02ff */
[----:B------:R-:W-:-:S05]  /*15f0*/  IMAD R2, R55, R37, R2 ;  /* 0x0000002537027224 */ /* 0x000fca00078e0202 */
[----:B------:R-:W-:Y:S01]  /*1600*/  IADD3 R15, PT, PT, R15, R2, RZ ;  /* 0x000000020f0f7210 */ /* 0x000fe20007ffe0ff */
[----:B------:R-:W-:Y:S01]  /*1610*/  @!P0 IMAD.IADD R5, R5, 0x1, -R4 ;  /* 0x0000000105058824 */ /* 0x000fe200078e0a04 */
[----:B------:R-:W-:Y:S02]  /*1620*/  @!P0 IADD3 R0, PT, PT, R0, 0x1, RZ ;  /* 0x0000000100008810 */ /* 0x000fe40007ffe0ff */
[----:B------:R-:W-:Y:S02]  /*1630*/  ISETP.NE.AND P0, PT, R9, RZ, PT ;  /* 0x000000ff0900720c */ /* 0x000fe40003f05270 */
[----:B------:R-:W-:Y:S02]  /*1640*/  ISETP.GE.U32.AND P2, PT, R5, R4, PT ;  /* 0x000000040500720c */ /* 0x000fe40003f46070 */
[----:B------:R-:W2:Y:S11]  /*1650*/  LDC.64 R4, c[0x0][0x3d0] ;  /* 0x0000f400ff047b82 */ /* 0x000eb60000000a00 */
[----:B------:R-:W-:-:S05]  /*1660*/  @P2 IADD3 R0, PT, PT, R0, 0x1, RZ ;  /* 0x0000000100002810 */ /* 0x000fca0007ffe0ff */
[----:B------:R-:W-:Y:S01]  /*1670*/  @!P1 IMAD.MOV R0, RZ, RZ, -R0 ;  /* 0x000000ffff009224 */ /* 0x000fe200078e0a00 */
        /* <DEDUP_REMOVED lines=11> */
.L_x_2067:
[----:B------:R-:W-:Y:S01]  /*1730*/  ISETP.NE.AND P0, PT, R8, -0x1, PT ;  /* 0xffffffff0800780c */ /* 0x000fe20003f05270 */
[----:B------:R-:W1:Y:S01]  /*1740*/  LDCU.64 UR4, c[0x0][0x3c8] ;  /* 0x00007900ff0477ac */ /* 0x000e620008000a00 */
[----:B------:R-:W-:Y:S01]  /*1750*/  SHF.R.U32.HI R82, RZ, 0x2, R240 ;  /* 0x00000002ff527819 */ /* 0x000fe200000116f0 */
[----:B------:R-:W2:Y:S01]  /*1760*/  S2UR UR6, SR_CgaCtaId ;  /* 0x00000000000679c3 */ /* 0x000ea20000008800 */
[----:B------:R-:W-:Y:S02]  /*1770*/  IADD3 R232, PT, PT, -R244, R39, RZ ;  /* 0x00000027f4e87210 */ /* 0x000fe40007ffe1ff */
[----:B------:R-:W-:Y:S02]  /*1780*/  SHF.L.U32 R242, R240, 0x3, RZ ;  /* 0x00000003f0f27819 */ /* 0x000fe400000006ff */
[----:B------:R-:W-:Y:S02]  /*1790*/  ISETP.GE.AND P5, PT, R82, R232, PT ;  /* 0x000000e85200720c */ /* 0x000fe40003fa6270 */
[----:B------:R-:W-:-:S02]  /*17a0*/  LOP3.LUT R15, R242, 0x18, RZ, 0xc0, !PT ;  /* 0x00000018f20f7812 */ /* 0x000fc400078ec0ff */
[----:B------:R-:W-:Y:S01]  /*17b0*/  SHF.R.S32.HI R19, RZ, 0x1f, R16 ;  /* 0x0000001fff137819 */ /* 0x000fe20000011410 */
[----:B------:R-:W3:Y:S01]  /*17c0*/  @!P0 LDC.64 R6, c[0x0][0x398] ;  /* 0x0000e600ff068b82 */ /* 0x000ee20000000a00 */
[----:B------:R-:W-:Y:S02]  /*17d0*/  MOV R83, RZ ;  /* 0x000000ff00537202 */ /* 0x000fe40000000f00 */
[----:B------:R-:W-:Y:S02]  /*17e0*/  LOP3.LUT R241, R240, 0x18, RZ, 0xc0, !PT ;  /* 0x00000018f0f17812 */ /* 0x000fe400078ec0ff */
[C---:B------:R-:W-:Y:S01]  /*17f0*/  LOP3.LUT R58, R242.reuse, 0xd8, RZ, 0xc0, !PT ;  /* 0x000000d8f23a7812 */ /* 0x040fe200078ec0ff */
[----:B-1----:R-:W-:Y:S01]  /*1800*/  IMAD R19, R19, UR4, RZ ;  /* 0x0000000413137c24 */ /* 0x002fe2000f8e02ff */
[----:B------:R-:W-:Y:S01]  /*1810*/  LOP3.LUT R25, R242, 0x1f20, RZ, 0xc0, !PT ;  /* 0x00001f20f2197812 */ /* 0x000fe200078ec0ff */
[----:B------:R-:W1:Y:S01]  /*1820*/  @P0 LDC.64 R4, c[0x0][0x3b0] ;  /* 0x0000ec00ff040b82 */ /* 0x000e620000000a00 */
[----:B------:R-:W-:Y:S01]  /*1830*/  IMAD.WIDE.U32 R26, R27, 0x40, R82 ;  /* 0x000000401b1a7825 */ /* 0x000fe200078e0052 */
[----:B------:R-:W-:-:S02]  /*1840*/  LOP3.LUT R58, R58, R241, RZ, 0x3c, !PT ;  /* 0x000000f13a3a7212 */ /* 0x000fc400078e3cff */
[--C-:B------:R-:W-:Y:S01]  /*1850*/  SHF.R.U32.HI R233, RZ, 0x3, R240.reuse ;  /* 0x00000003ffe97819 */ /* 0x100fe200000116f0 */
[----:B------:R-:W-:Y:S01]  /*1860*/  IMAD R19, R16, UR5, R19 ;  /* 0x0000000510137c24 */ /* 0x000fe2000f8e0213 */
[----:B------:R-:W-:Y:S02]  /*1870*/  LOP3.LUT R58, R25, R58, RZ, 0xfc, !PT ;  /* 0x0000003a193a7212 */ /* 0x000fe400078efcff */
[----:B------:R-:W4:Y:S01]  /*1880*/  @!P5 LDC.64 R10, c[0x0][0x3b0] ;  /* 0x0000ec00ff0adb82 */ /* 0x000f220000000a00 */
[C---:B------:R-:W-:Y:S02]  /*1890*/  SHF.L.U32 R126, R240.reuse, 0x5, RZ ;  /* 0x00000005f07e7819 */ /* 0x040fe400000006ff */
[----:B------:R-:W-:Y:S02]  /*18a0*/  SHF.L.U32 R83, R240, 0x2, RZ ;  /* 0x00000002f0537819 */ /* 0x000fe400000006ff */
[----:B------:R-:W-:Y:S02]  /*18b0*/  SHF.R.U32.HI R40, RZ, 0x1, R240 ;  /* 0x00000001ff287819 */ /* 0x000fe400000116f0 */
[----:B------:R-:W-:Y:S01]  /*18c0*/  IADD3 R41, PT, PT, R3, -0x1, RZ ;  /* 0xffffffff03297810 */ /* 0x000fe20007ffe0ff */
[----:B---3--:R-:W-:-:S04]  /*18d0*/  @!P0 IMAD.WIDE.U32 R12, R243, R6, RZ ;  /* 0x00000006f30c8225 */ /* 0x008fc800078e00ff */
[----:B------:R-:W-:Y:S01]  /*18e0*/  @!P0 IMAD R7, R243, R7, R13 ;  /* 0x00000007f3078224 */ /* 0x000fe200078e020d */
[----:B------:R-:W-:Y:S01]  /*18f0*/  IADD3 R13, PT, PT, R82, 0x20, RZ ;  /* 0x00000020520d7810 */ /* 0x000fe20007ffe0ff */
[----:B-1----:R-:W-:-:S03]  /*1900*/  @P0 IMAD.WIDE.U32 R20, R8, R4, RZ ;  /* 0x0000000408140225 */ /* 0x002fc600078e00ff */
[----:B------:R-:W-:Y:S02]  /*1910*/  ISETP.GE.AND P4, PT, R13, R232, PT ;  /* 0x000000e80d00720c */ /* 0x000fe40003f86270 */
[----:B------:R-:W-:Y:S01]  /*1920*/  @!P0 MOV R4, R12 ;  /* 0x0000000c00048202 */ /* 0x000fe20000000f00 */
[----:B------:R-:W-:Y:S01]  /*1930*/  @P0 IMAD R7, R8, R5, R21 ;  /* 0x0000000508070224 */ /* 0x000fe200078e0215 */
[----:B------:R-:W-:Y:S01]  /*1940*/  @P0 MOV R4, R20 ;  /* 0x0000001400040202 */ /* 0x000fe20000000f00 */
[----:B------:R-:W1:Y:S01]  /*1950*/  @!P5 LDC.64 R8, c[0x0][0x380] ;  /* 0x0000e000ff08db82 */ /* 0x000e620000000a00 */
[----:B----4-:R-:W-:Y:S02]  /*1960*/  @!P5 IMAD R12, R27, R10, RZ ;  /* 0x0000000a1b0cd224 */ /* 0x010fe400078e02ff */
[----:B------:R-:W-:Y:S02]  /*1970*/  IADD3 R4, P0, PT, R15, R4, RZ ;  /* 0x000000040f047210 */ /* 0x000fe40007f1e0ff */
[----:B------:R-:W-:-:S02]  /*1980*/  @!P5 IMAD R12, R26, R11, R12 ;  /* 0x0000000b1a0cd224 */ /* 0x000fc400078e020c */
[----:B------:R-:W-:Y:S02]  /*1990*/  IADD3.X R5, PT, PT, RZ, R7, RZ, P0, !PT ;  /* 0x00000007ff057210 */ /* 0x000fe400007fe4ff */
[----:B------:R-:W3:Y:S01]  /*19a0*/  @!P4 LDC.64 R6, c[0x0][0x3b0] ;  /* 0x0000ec00ff06cb82 */ /* 0x000ee20000000a00 */
[----:B------:R-:W-:Y:S01]  /*19b0*/  IADD3 R22, P0, PT, R15, R18, RZ ;  /* 0x000000120f167210 */ /* 0x000fe20007f1e0ff */
[----:B------:R-:W-:Y:S01]  /*19c0*/  IMAD.WIDE.U32 R16, R16, UR4, R4 ;  /* 0x0000000410107c25 */ /* 0x000fe2000f8e0004 */
[----:B------:R-:W4:Y:S02]  /*19d0*/  LDCU.64 UR4, c[0x0][0x388] ;  /* 0x00007100ff0477ac */ /* 0x000f240008000a00 */
[----:B------:R-:W-:Y:S02]  /*19e0*/  IADD3.X R23, PT, PT, RZ, R14, RZ, P0, !PT ;  /* 0x0000000eff177210 */ /* 0x000fe400007fe4ff */
[----:B------:R-:W-:Y:S01]  /*19f0*/  @!P4 IADD3 R11, P0, PT, R26, 0x20, RZ ;  /* 0x000000201a0bc810 */ /* 0x000fe20007f1e0ff */
[----:B------:R-:W5:Y:S01]  /*1a00*/  @!P4 LDC.64 R4, c[0x0][0x380] ;  /* 0x0000e000ff04cb82 */ /* 0x000f620000000a00 */
[----:B------:R-:W-:Y:S01]  /*1a10*/  IADD3 R19, PT, PT, R17, R19, RZ ;  /* 0x0000001311137210 */ /* 0x000fe20007ffe0ff */
[----:B------:R-:W-:Y:S01]  /*1a20*/  IMAD.WIDE.U32 R22, R82, R56, R22 ;  /* 0x0000003852167225 */ /* 0x000fe200078e0016 */
[----:B------:R-:W-:-:S02]  /*1a30*/  @!P5 MOV R18, R16 ;  /* 0x000000100012d202 */ /* 0x000fc40000000f00 */
[----:B------:R-:W-:Y:S01]  /*1a40*/  @!P4 IADD3.X R17, PT, PT, RZ, R27, RZ, P0, !PT ;  /* 0x0000001bff11c210 */ /* 0x000fe200007fe4ff */
[----:B------:R-:W-:Y:S02]  /*1a50*/  IMAD R235, R82, R57, R23 ;  /* 0x0000003952eb7224 */ /* 0x000fe400078e0217 */
[----:B------:R-:W-:-:S04]  /*1a60*/  @!P5 IMAD.WIDE.U32 R20, R26, R10, R18 ;  /* 0x0000000a1a14d225 */ /* 0x000fc800078e0012 */
[----:B------:R-:W-:Y:S01]  /*1a70*/  IMAD.WIDE.U32 R26, R56, 0x40, RZ ;  /* 0x00000040381a7825 */ /* 0x000fe200078e00ff */
[----:B-1----:R-:W-:Y:S02]  /*1a80*/  @!P5 LEA R18, P0, R20, R8, 0x1 ;  /* 0x000000081412d211 */ /* 0x002fe400078008ff */
[C---:B----4-:R-:W-:Y:S01]  /*1a90*/  LEA R236, P1, R22.reuse, UR4, 0x1 ;  /* 0x0000000416ec7c11 */ /* 0x050fe2000f8208ff */
[----:B---3--:R-:W-:Y:S01]  /*1aa0*/  @!P4 IMAD R8, R17, R6, RZ ;  /* 0x000000061108c224 */ /* 0x008fe200078e02ff */
[----:B------:R-:W-:Y:S01]  /*1ab0*/  @!P4 MOV R17, R19 ;  /* 0x000000130011c202 */ /* 0x000fe20000000f00 */
[----:B------:R-:W1:Y:S01]  /*1ac0*/  LDCU UR4, c[0x0][0x50c] ;  /* 0x0000a180ff0477ac */ /* 0x000e620008000800 */
[----:B------:R-:W-:Y:S01]  /*1ad0*/  LEA.HI.X R235, R22, UR5, R235, 0x1, P1 ;  /* 0x0000000516eb7c11 */ /* 0x000fe200088f0ceb */
[----:B------:R-:W-:Y:S01]  /*1ae0*/  @!P4 IMAD R7, R11, R7, R8 ;  /* 0x000000070b07c224 */ /* 0x000fe200078e0208 */
[----:B------:R-:W-:Y:S01]  /*1af0*/  @!P5 IADD3 R12, PT, PT, R21, R12, RZ ;  /* 0x0000000c150cd210 */ /* 0x000fe20007ffe0ff */
[----:B------:R-:W-:Y:S01]  /*1b00*/  @!P4 IMAD.WIDE.U32 R16, R11, R6, R16 ;  /* 0x000000060b10c225 */ /* 0x000fe200078e0010 */
[----:B------:R-:W-:Y:S01]  /*1b10*/  UMOV UR5, 0x400 ;  /* 0x0000040000057882 */ /* 0x000fe20000000000 */
[----:B------:R-:W-:Y:S01]  /*1b20*/  IADD3 R6, PT, PT, -R55, R38, RZ ;  /* 0x0000002637067210 */ /* 0x000fe20007ffe1ff */
[----:B--2---:R-:W-:Y:S01]  /*1b30*/  ULEA UR5, UR6, UR5, 0x18 ;  /* 0x0000000506057291 */ /* 0x004fe2000f8ec0ff */
[----:B------:R-:W-:Y:S01]  /*1b40*/  @!P5 LEA.HI.X R19, R20, R9, R12, 0x1, P0 ;  /* 0x000000091413d211 */ /* 0x000fe200000f0c0c */
[----:B------:R-:W2:Y:S01]  /*1b50*/  LDCU.64 UR6, c[0x0][0x390] ;  /* 0x00007200ff0677ac */ /* 0x000ea20008000a00 */
[----:B------:R-:W-:-:S02]  /*1b60*/  @!P4 IADD3 R10, PT, PT, R17, R7, RZ ;  /* 0x00000007110ac210 */ /* 0x000fc40007ffe0ff */
[----:B-----5:R-:W-:Y:S02]  /*1b70*/  @!P4 LEA R24, P2, R16, R4, 0x1 ;  /* 0x000000041018c211 */ /* 0x020fe400078408ff */
[----:B------:R-:W-:Y:S02]  /*1b80*/  ISETP.GE.AND P3, PT, R82, R6, PT ;  /* 0x000000065200720c */ /* 0x000fe40003f66270 */
[----:B------:R-:W-:Y:S02]  /*1b90*/  LEA R58, R58, UR5, 0x1 ;  /* 0x000000053a3a7c11 */ /* 0x000fe4000f8e08ff */
[----:B------:R-:W-:Y:S02]  /*1ba0*/  @!P4 LEA.HI.X R25, R16, R5, R10, 0x1, P2 ;  /* 0x000000051019c211 */ /* 0x000fe400010f0c0a */
[----:B------:R-:W-:Y:S01]  /*1bb0*/  IADD3 R5, PT, PT, R82, 0x40, RZ ;  /* 0x0000004052057810 */ /* 0x000fe20007ffe0ff */
[----:B------:R-:W-:Y:S01]  /*1bc0*/  @!PT LDS RZ, [RZ] ;  /* 0x00000000fffff984 */ /* 0x000fe20000000800 */
[----:B------:R-:W-:Y:S01]  /*1bd0*/  @!PT LDS RZ, [RZ] ;  /* 0x00000000fffff984 */ /* 0x000fe20000000800 */
[----:B------:R-:W-:Y:S01]  /*1be0*/  @!PT LDS RZ, [RZ] ;  /* 0x00000000fffff984 */ /* 0x000fe20000000800 */
[----:B------:R3:W-:Y:S01]  /*1bf0*/  @!P5 LDGSTS.E.BYPASS.LTC128B.128 [R58], desc[UR16][R18.64] ;  /* 0x00000000123adfae */ /* 0x0007e2000b981a10 */
[----:B------:R-:W-:-:S02]  /*1c00*/  SHF.L.U32 R9, R56, 0x5, RZ ;  /* 0x0000000538097819 */ /* 0x000fc400000006ff */
[-C--:B------:R-:W-:Y:S01]  /*1c10*/  ISETP.GE.AND P0, PT, R13, R6.reuse, PT ;  /* 0x000000060d00720c */ /* 0x080fe20003f06270 */
[----:B------:R4:W-:Y:S01]  /*1c20*/  @!P4 LDGSTS.E.BYPASS.LTC128B.128 [R58+0x800], desc[UR16][R24.64] ;  /* 0x00800000183acfae */ /* 0x0009e2000b981a10 */
[----:B------:R-:W-:Y:S02]  /*1c30*/  ISETP.GE.AND P5, PT, R5, R6, PT ;  /* 0x000000060500720c */ /* 0x000fe40003fa6270 */
[----:B------:R-:W-:Y:S02]  /*1c40*/  SHF.L.U64.HI R8, R56, 0x5, R57 ;  /* 0x0000000538087819 */ /* 0x000fe40000010239 */
[C---:B------:R-:W-:Y:S02]  /*1c50*/  LEA R22, P1, R9.reuse, R236, 0x1 ;  /* 0x000000ec09167211 */ /* 0x040fe400078208ff */
[-C--:B------:R-:W-:Y:S02]  /*1c60*/  @!P3 MOV R237, R235.reuse ;  /* 0x000000eb00edb202 */ /* 0x080fe40000000f00 */
[----:B------:R-:W-:-:S02]  /*1c70*/  LEA.HI.X R23, R9, R235, R8, 0x1, P1 ;  /* 0x000000eb09177211 */ /* 0x000fc400008f0c08 */
[C---:B------:R-:W-:Y:S01]  /*1c80*/  IADD3 R21, PT, PT, R82.reuse, 0x60, RZ ;  /* 0x0000006052157810 */ /* 0x040fe20007ffe0ff */
[----:B------:R-:W-:Y:S01]  /*1c90*/  @!P3 LDGSTS.E.BYPASS.LTC128B.128 [R58+0x1000], desc[UR16][R236.64] ;  /* 0x01000000ec3abfae */ /* 0x000fe2000b981a10 */
[C---:B------:R-:W-:Y:S02]  /*1ca0*/  IADD3 R17, PT, PT, R82.reuse, 0x80, RZ ;  /* 0x0000008052117810 */ /* 0x040fe40007ffe0ff */
[----:B------:R-:W-:Y:S01]  /*1cb0*/  SHF.L.U32 R11, R57, 0x6, RZ ;  /* 0x00000006390b7819 */ /* 0x000fe200000006ff */
[----:B------:R-:W-:Y:S01]  /*1cc0*/  @!P0 LDGSTS.E.BYPASS.LTC128B.128 [R58+0x1800], desc[UR16][R22.64] ;  /* 0x01800000163a8fae */ /* 0x000fe2000b981a10 */
[C---:B------:R-:W-:Y:S02]  /*1cd0*/  IADD3 R9, PT, PT, R82.reuse, 0xc0, RZ ;  /* 0x000000c052097810 */ /* 0x040fe40007ffe0ff */
[----:B------:R-:W-:Y:S02]  /*1ce0*/  IADD3 R7, PT, PT, R82, 0xe0, RZ ;  /* 0x000000e052077810 */ /* 0x000fe40007ffe0ff */
[----:B------:R-:W-:-:S02]  /*1cf0*/  ISETP.GE.AND P1, PT, R21, R6, PT ;  /* 0x000000061500720c */ /* 0x000fc40003f26270 */
[----:B---3--:R-:W-:Y:S02]  /*1d00*/  @!P5 IADD3 R18, P0, PT, R22, R26, RZ ;  /* 0x0000001a1612d210 */ /* 0x008fe40007f1e0ff */
[-C--:B------:R-:W-:Y:S02]  /*1d10*/  ISETP.GE.AND P6, PT, R17, R6.reuse, PT ;  /* 0x000000061100720c */ /* 0x080fe40003fc6270 */
[----:B------:R-:W-:Y:S02]  /*1d20*/  @!P5 IADD3.X R19, PT, PT, R23, R27, R11, P0, !PT ;  /* 0x0000001b1713d210 */ /* 0x000fe400007fe40b */
[-C--:B------:R-:W-:Y:S02]  /*1d30*/  ISETP.GE.AND P4, PT, R9, R6.reuse, PT ;  /* 0x000000060900720c */ /* 0x080fe40003f86270 */
[----:B------:R-:W-:Y:S01]  /*1d40*/  ISETP.GE.AND P2, PT, R7, R6, PT ;  /* 0x000000060700720c */ /* 0x000fe20003f46270 */
[----:B------:R3:W-:Y:S01]  /*1d50*/  @!P5 LDGSTS.E.BYPASS.LTC128B.128 [R58+0x2000], desc[UR16][R18.64] ;  /* 0x02000000123adfae */ /* 0x0007e2000b981a10 */
[----:B------:R-:W-:-:S02]  /*1d60*/  IADD3 R11, PT, PT, R82, 0xa0, RZ ;  /* 0x000000a0520b7810 */ /* 0x000fc40007ffe0ff */
[C---:B------:R-:W-:Y:S02]  /*1d70*/  @!P1 LEA R28, P0, R56.reuse, R22, 0x7 ;  /* 0x00000016381c9211 */ /* 0x040fe400078038ff */
[----:B------:R-:W-:Y:S01]  /*1d80*/  ISETP.GE.AND P5, PT, R11, R6, PT ;  /* 0x000000060b00720c */ /* 0x000fe20003fa6270 */
[C---:B------:R-:W-:Y:S01]  /*1d90*/  @!P6 IMAD R10, R57.reuse, 0xc0, RZ ;  /* 0x000000c0390ae824 */ /* 0x040fe200078e02ff */
[-C--:B------:R-:W-:Y:S02]  /*1da0*/  @!P6 MOV R26, R22.reuse ;  /* 0x00000016001ae202 */ /* 0x080fe40000000f00 */
[-C--:B------:R-:W-:Y:S01]  /*1db0*/  @!P6 MOV R27, R23.reuse ;  /* 0x00000017001be202 */ /* 0x080fe20000000f00 */
[C---:B------:R-:W-:Y:S01]  /*1dc0*/  @!P4 IMAD R8, R57.reuse, 0x140, RZ ;  /* 0x000001403908c824 */ /* 0x040fe200078e02ff */
[----:B----4-:R-:W-:Y:S01]  /*1dd0*/  @!P4 MOV R24, R22 ;  /* 0x000000160018c202 */ /* 0x010fe20000000f00 */
[----:B------:R-:W-:Y:S01]  /*1de0*/  @!P2 IMAD R4, R57, 0x180, RZ ;  /* 0x000001803904a824 */ /* 0x000fe200078e02ff */
[-C--:B------:R-:W-:Y:S01]  /*1df0*/  @!P4 MOV R25, R23.reuse ;  /* 0x000000170019c202 */ /* 0x080fe20000000f00 */
[C---:B------:R-:W-:Y:S01]  /*1e00*/  @!P6 IMAD.WIDE.U32 R26, R56.reuse, 0xc0, R26 ;  /* 0x000000c0381ae825 */ /* 0x040fe200078e001a */
[----:B------:R-:W-:-:S03]  /*1e10*/  @!P1 LEA.HI.X R29, R56, R23, R57, 0x7, P0 ;  /* 0x00000017381d9211 */ /* 0x000fc600000f3c39 */
[C---:B------:R-:W-:Y:S01]  /*1e20*/  @!P4 IMAD.WIDE.U32 R24, R56.reuse, 0x140, R24 ;  /* 0x000001403818c825 */ /* 0x040fe200078e0018 */
[----:B------:R-:W-:Y:S01]  /*1e30*/  @!P5 LEA R14, P0, R56, R22, 0x8 ;  /* 0x00000016380ed211 */ /* 0x000fe200078040ff */
[----:B------:R-:W-:Y:S01]  /*1e40*/  @!P1 LDGSTS.E.BYPASS.LTC128B.128 [R58+0x2800], desc[UR16][R28.64] ;  /* 0x028000001c3a9fae */ /* 0x000fe2000b981a10 */
[----:B------:R-:W-:Y:S02]  /*1e50*/  @!P6 IADD3 R27, PT, PT, R27, R10, RZ ;  /* 0x0000000a1b1be210 */ /* 0x000fe40007ffe0ff */
[----:B------:R-:W-:-:S03]  /*1e60*/  @!P4 IADD3 R25, PT, PT, R25, R8, RZ ;  /* 0x000000081919c210 */ /* 0x000fc60007ffe0ff */
[----:B------:R-:W-:Y:S01]  /*1e70*/  @!P6 LDGSTS.E.BYPASS.LTC128B.128 [R58+0x3000], desc[UR16][R26.64] ;  /* 0x030000001a3aefae */ /* 0x000fe2000b981a10 */
[----:B---3--:R-:W-:Y:S02]  /*1e80*/  @!P2 MOV R18, R22 ;  /* 0x000000160012a202 */ /* 0x008fe40000000f00 */
[-C--:B------:R-:W-:Y:S02]  /*1e90*/  @!P2 MOV R19, R23.reuse ;  /* 0x000000170013a202 */ /* 0x080fe40000000f00 */
[----:B------:R-:W-:Y:S02]  /*1ea0*/  IADD3 R22, P1, PT, R15, R2, RZ ;  /* 0x000000020f167210 */ /* 0x000fe40007f3e0ff */
[C---:B------:R-:W-:Y:S01]  /*1eb0*/  @!P5 LEA.HI.X R15, R56.reuse, R23, R57, 0x8, P0 ;  /* 0x00000017380fd211 */ /* 0x040fe200000f4439 */
[----:B------:R-:W-:Y:S01]  /*1ec0*/  @!P2 IMAD.WIDE.U32 R18, R56, 0x180, R18 ;  /* 0x000001803812a825 */ /* 0x000fe200078e0012 */
[----:B------:R-:W-:Y:S02]  /*1ed0*/  IADD3.X R23, PT, PT, RZ, R0, RZ, P1, !PT ;  /* 0x00000000ff177210 */ /* 0x000fe40000ffe4ff */
[----:B------:R-:W-:Y:S01]  /*1ee0*/  SHF.L.U64.HI R0, R36, 0x5, R37 ;  /* 0x0000000524007819 */ /* 0x000fe20000010225 */
[----:B------:R3:W-:Y:S01]  /*1ef0*/  @!P5 LDGSTS.E.BYPASS.LTC128B.128 [R58+0x3800], desc[UR16][R14.64] ;  /* 0x038000000e3adfae */ /* 0x0007e2000b981a10 */
[----:B------:R-:W-:Y:S01]  /*1f00*/  @!P2 IADD3 R19, PT, PT, R19, R4, RZ ;  /* 0x000000041313a210 */ /* 0x000fe20007ffe0ff */
[C---:B------:R-:W-:Y:S01]  /*1f10*/  IMAD.WIDE.U32 R22, R82.reuse, R36, R22 ;  /* 0x0000002452167225 */ /* 0x040fe200078e0016 */
[-C--:B------:R-:W-:Y:S01]  /*1f20*/  ISETP.GE.AND P1, PT, R13, R6.reuse, PT ;  /* 0x000000060d00720c */ /* 0x080fe20003f26270 */
[----:B------:R-:W-:Y:S01]  /*1f30*/  @!P4 LDGSTS.E.BYPASS.LTC128B.128 [R58+0x4000], desc[UR16][R24.64] ;  /* 0x04000000183acfae */ /* 0x000fe2000b981a10 */
[-C--:B------:R-:W-:Y:S01]  /*1f40*/  ISETP.GE.AND P5, PT, R17, R6.reuse, PT ;  /* 0x000000061100720c */ /* 0x080fe20003fa6270 */
[----:B------:R-:W-:Y:S01]  /*1f50*/  IMAD R239, R82, R37, R23 ;  /* 0x0000002552ef7224 */ /* 0x000fe200078e0217 */
[----:B--2---:R-:W-:Y:S01]  /*1f60*/  LEA R238, P0, R22, UR6, 0x1 ;  /* 0x0000000616ee7c11 */ /* 0x004fe2000f8008ff */
[----:B------:R-:W-:Y:S01]  /*1f70*/  @!P2 LDGSTS.E.BYPASS.LTC128B.128 [R58+0x4800], desc[UR16][R18.64] ;  /* 0x04800000123aafae */ /* 0x000fe2000b981a10 */
[-C--:B------:R-:W-:Y:S01]  /*1f80*/  ISETP.GE.AND P4, PT, R11, R6.reuse, PT ;  /* 0x000000060b00720c */ /* 0x080fe20003f86270 */
[----:B------:R-:W-:Y:S01]  /*1f90*/  IMAD.WIDE.U32 R16, R36, 0x40, RZ ;  /* 0x0000004024107825 */ /* 0x000fe200078e00ff */
[----:B------:R-:W-:Y:S01]  /*1fa0*/  LEA.HI.X R239, R22, UR7, R239, 0x1, P0 ;  /* 0x0000000716ef7c11 */ /* 0x000fe200080f0cef */
[----:B------:R-:W0:Y:S01]  /*1fb0*/  LDGDEPBAR ;  /* 0x00000000000079af */ /* 0x000e220000000000 */
[----:B------:R-:W-:-:S02]  /*1fc0*/  ISETP.GE.AND P0, PT, R5, R6, PT ;  /* 0x000000060500720c */ /* 0x000fc40003f06270 */
[----:B------:R-:W-:Y:S02]  /*1fd0*/  SHF.L.U32 R5, R36, 0x5, RZ ;  /* 0x0000000524057819 */ /* 0x000fe400000006ff */
[----:B------:R-:W-:Y:S02]  /*1fe0*/  SHF.L.U32 R11, R233, 0x8, RZ ;  /* 0x00000008e90b7819 */ /* 0x000fe400000006ff */
[----:B------:R-:W-:Y:S02]  /*1ff0*/  LEA R4, P2, R5, R238, 0x1 ;  /* 0x000000ee05047211 */ /* 0x000fe400078408ff */
[-C--:B------:R-:W-:Y:S02]  /*2000*/  ISETP.GE.AND P6, PT, R21, R6.reuse, PT ;  /* 0x000000061500720c */ /* 0x080fe40003fc6270 */
[----:B------:R-:W-:Y:S02]  /*2010*/  LEA.HI.X R5, R5, R239, R0, 0x1, P2 ;  /* 0x000000ef05057211 */ /* 0x000fe400010f0c00 */
[----:B------:R-:W-:-:S02]  /*2020*/  ISETP.GE.AND P2, PT, R7, R6, PT ;  /* 0x000000060700720c */ /* 0x000fc40003f46270 */
[----:B------:R-:W-:Y:S02]  /*2030*/  SHF.L.U32 R7, R240, 0x4, RZ ;  /* 0x00000004f0077819 */ /* 0x000fe400000006ff */
[----:B------:R-:W-:Y:S02]  /*2040*/  LOP3.LUT R11, R11, 0x100, RZ, 0xc0, !PT ;  /* 0x000001000b0b7812 */ /* 0x000fe400078ec0ff */
[----:B------:R-:W-:Y:S02]  /*2050*/  LOP3.LUT R229, R7, 0x100, RZ, 0xc0, !PT ;  /* 0x0000010007e57812 */ /* 0x000fe400078ec0ff */
[----:B------:R-:W-:Y:S02]  /*2060*/  LOP3.LUT R2, R126, 0xc0, RZ, 0xc0, !PT ;  /* 0x000000c07e027812 */ /* 0x000fe400078ec0ff */
[----:B------:R-:W-:Y:S01]  /*2070*/  LOP3.LUT R229, R229, 0x20, R126, 0xf8, !PT ;  /* 0x00000020e5e57812 */ /* 0x000fe200078ef87e */
[----:B------:R-:W-:-:S04]  /*2080*/  DEPBAR.LE SB0, 0x0 ;  /* 0x000080000000791a */ /* 0x000fc80000000000 */
[----:B------:R-:W-:Y:S01]  /*2090*/  BAR.SYNC.DEFER_BLOCKING 0x0 ;  /* 0x0000000000007b1d */ /* 0x000fe20000010000 */
[----:B------:R-:W-:Y:S02]  /*20a0*/  LOP3.LUT R126, R11, 0x20, R126, 0xf8, !PT ;  /* 0x000000200b7e7812 */ /* 0x000fe400078ef87e */
[-C--:B------:R-:W-:Y:S02]  /*20b0*/  @!P2 MOV R10, R4.reuse ;  /* 0x00000004000aa202 */ /* 0x080fe40000000f00 */
[-C--:B------:R-:W-:Y:S02]  /*20c0*/  @!P2 MOV R11, R5.reuse ;  /* 0x00000005000ba202 */ /* 0x080fe40000000f00 */
[----:B---3--:R-:W-:Y:S02]  /*20d0*/  @!P5 MOV R14, R4 ;  /* 0x00000004000ed202 */ /* 0x008fe40000000f00 */
[----:B------:R-:W-:Y:S01]  /*20e0*/  @!P5 MOV R15, R5 ;  /* 0x00000005000fd202 */ /* 0x000fe20000000f00 */
[----:B------:R-:W-:Y:S01]  /*20f0*/  @!P2 IMAD.WIDE.U32 R10, R36, 0x180, R10 ;  /* 0x00000180240aa825 */ /* 0x000fe200078e000a */
[----:B------:R-:W-:-:S02]  /*2100*/  LOP3.LUT R83, R2, 0x18, R83, 0xf8, !PT ;  /* 0x0000001802537812 */ /* 0x000fc400078ef853 */
[----:B------:R-:W-:Y:S01]  /*2110*/  LOP3.LUT R82, R82, 0x7, RZ, 0xc0, !PT ;  /* 0x0000000752527812 */ /* 0x000fe200078ec0ff */
[----:B------:R-:W-:Y:S02]  /*2120*/  @!P5 IMAD R2, R37, 0xc0, RZ ;  /* 0x000000c02502d824 */ /* 0x000fe400078e02ff */
[----:B------:R-:W-:-:S05]  /*2130*/  @!P5 IMAD.WIDE.U32 R14, R36, 0xc0, R14 ;  /* 0x000000c0240ed825 */ /* 0x000fca00078e000e */
[----:B------:R-:W-:Y:S01]  /*2140*/  @!P5 IADD3 R15, PT, PT, R15, R2, RZ ;  /* 0x000000020f0fd210 */ /* 0x000fe20007ffe0ff */
[----:B------:R-:W-:Y:S01]  /*2150*/  @!PT LDS RZ, [RZ] ;  /* 0x00000000fffff984 */ /* 0x000fe20000000800 */
[----:B------:R-:W-:Y:S01]  /*2160*/  @!PT LDS RZ, [RZ] ;  /* 0x00000000fffff984 */ /* 0x000fe20000000800 */
[----:B------:R-:W-:Y:S01]  /*2170*/  @!PT LDS RZ, [RZ] ;  /* 0x00000000fffff984 */ /* 0x000fe20000000800 */
[----:B------:R-:W-:Y:S04]  /*2180*/  @!P3 LDGSTS.E.BYPASS.LTC128B.128 [R58+0x5000], desc[UR16][R238.64] ;  /* 0x05000000ee3abfae */ /* 0x000fe8000b981a10 */
[----:B------:R-:W-:Y:S01]  /*2190*/  @P3 STS.128 [R58+0x5000], RZ ;  /* 0x005000ff3a003388 */ /* 0x000fe20000000c00 */
[----:B------:R-:W-:Y:S02]  /*21a0*/  ISETP.GE.AND P3, PT, R9, R6, PT ;  /* 0x000000060900720c */ /* 0x000fe40003f66270 */
[----:B------:R-:W-:Y:S01]  /*21b0*/  SHF.L.U32 R9, R37, 0x6, RZ ;  /* 0x0000000625097819 */ /* 0x000fe200000006ff */
[----:B------:R-:W-:Y:S01]  /*21c0*/  @P1 STS.128 [R58+0x5800], RZ ;  /* 0x005800ff3a001388 */ /* 0x000fe20000000c00 */
[----:B------:R-:W-:-:S02]  /*21d0*/  LOP3.LUT R6, R83, 0x8, R240, 0x78, !PT ;  /* 0x0000000853067812 */ /* 0x000fc400078e78f0 */
[----:B------:R-:W-:Y:S01]  /*21e0*/  LOP3.LUT R83, R83, 0x8, R40, 0x78, !PT ;  /* 0x0000000853537812 */ /* 0x000fe200078e7828 */
[----:B------:R-:W-:Y:S01]  /*21f0*/  @!PT LDS RZ, [RZ] ;  /* 0x00000000fffff984 */ /* 0x000fe20000000800 */
[----:B------:R-:W-:Y:S01]  /*2200*/  @!PT LDS RZ, [RZ] ;  /* 0x00000000fffff984 */ /* 0x000fe20000000800 */
[----:B------:R-:W-:Y:S01]  /*2210*/  @!PT LDS RZ, [RZ] ;  /* 0x00000000fffff984 */ /* 0x000fe20000000800 */
[----:B------:R2:W-:Y:S01]  /*2220*/  @!P1 LDGSTS.E.BYPASS.LTC128B.128 [R58+0x5800], desc[UR16][R4.64] ;  /* 0x05800000043a9fae */ /* 0x0005e2000b981a10 */
[----:B------:R-:W-:Y:S02]  /*2230*/  @!P0 IADD3 R8, P1, PT, R4, R16, RZ ;  /* 0x0000001004088210 */ /* 0x000fe40007f3e0ff */
[----:B------:R-:W-:Y:S01]  /*2240*/  IADD3 R229, PT, PT, R6, R229, RZ ;  /* 0x000000e506e57210 */ /* 0x000fe20007ffe0ff */
[----:B------:R-:W-:Y:S01]  /*2250*/  @P0 STS.128 [R58+0x6000], RZ ;  /* 0x006000ff3a000388 */ /* 0x000fe20000000c00 */
[----:B------:R-:W-:Y:S01]  /*2260*/  @!P0 IADD3.X R9, PT, PT, R5, R17, R9, P1, !PT ;  /* 0x0000001105098210 */ /* 0x000fe20000ffe409 */
[----:B------:R-:W-:Y:S01]  /*2270*/  @!P3 IMAD R0, R37, 0x140, RZ ;  /* 0x000001402500b824 */ /* 0x000fe200078e02ff */
[-C--:B------:R-:W-:Y:S02]  /*2280*/  @!P3 MOV R12, R4.reuse ;  /* 0x00000004000cb202 */ /* 0x080fe40000000f00 */
[----:B------:R-:W-:Y:S01]  /*2290*/  @!P3 MOV R13, R5 ;  /* 0x00000005000db202 */ /* 0x000fe20000000f00 */
[----:B------:R-:W-:Y:S01]  /*22a0*/  @!PT LDS RZ, [RZ] ;  /* 0x00000000fffff984 */ /* 0x000fe20000000800 */
[----:B------:R-:W-:Y:S01]  /*22b0*/  @!PT LDS RZ, [RZ] ;  /* 0x00000000fffff984 */ /* 0x000fe20000000800 */
[----:B------:R-:W-:Y:S01]  /*22c0*/  @!PT LDS RZ, [RZ] ;  /* 0x00000000fffff984 */ /* 0x000fe20000000800 */
[----:B------:R-:W-:Y:S01]  /*22d0*/  @!P0 LDGSTS.E.BYPASS.LTC128B.128 [R58+0x6000], desc[UR16][R8.64] ;  /* 0x06000000083a8fae */ /* 0x000fe2000b981a10 */
[----:B------:R-:W-:-:S02]  /*22e0*/  @!P6 LEA R16, P1, R36, R4, 0x7 ;  /* 0x000000042410e211 */ /* 0x000fc400078238ff */
[C---:B------:R-:W-:Y:S01]  /*22f0*/  @!P4 LEA R20, P0, R36.reuse, R4, 0x8 ;  /* 0x000000042414c211 */ /* 0x040fe200078040ff */
[C---:B------:R-:W-:Y:S01]  /*2300*/  @!P3 IMAD.WIDE.U32 R12, R36.reuse, 0x140, R12 ;  /* 0x00000140240cb825 */ /* 0x040fe200078e000c */
[CCC-:B------:R-:W-:Y:S01]  /*2310*/  @!P6 LEA.HI.X R17, R36.reuse, R5.reuse, R37.reuse, 0x7, P1 ;  /* 0x000000052411e211 */ /* 0x1c0fe200008f3c25 */
[----:B------:R-:W-:Y:S01]  /*2320*/  @P6 STS.128 [R58+0x6800], RZ ;  /* 0x006800ff3a006388 */ /* 0x000fe20000000c00 */
[----:B------:R-:W-:Y:S02]  /*2330*/  @!P4 LEA.HI.X R21, R36, R5, R37, 0x8, P0 ;  /* 0x000000052415c211 */ /* 0x000fe400000f4425 */
[----:B------:R-:W-:Y:S01]  /*2340*/  @!P3 IADD3 R13, PT, PT, R13, R0, RZ ;  /* 0x000000000d0db210 */ /* 0x000fe20007ffe0ff */
[----:B------:R-:W-:Y:S01]  /*2350*/  @!P2 IMAD R0, R37, 0x180, RZ ;  /* 0x000001802500a824 */ /* 0x000fe200078e02ff */
[----:B------:R-:W-:Y:S01]  /*2360*/  @!PT LDS RZ, [RZ] ;  /* 0x00000000fffff984 */ /* 0x000fe20000000800 */
[----:B------:R-:W-:Y:S01]  /*2370*/  @!PT LDS RZ, [RZ] ;  /* 0x00000000fffff984 */ /* 0x000fe20000000800 */
[----:B------:R-:W-:Y:S01]  /*2380*/  @!PT LDS RZ, [RZ] ;  /* 0x00000000fffff984 */ /* 0x000fe20000000800 */
[----:B------:R3:W-:Y:S01]  /*2390*/  @!P6 LDGSTS.E.BYPASS.LTC128B.128 [R58+0x6800], desc[UR16][R16.64] ;  /* 0x06800000103aefae */ /* 0x0007e2000b981a10 */
[----:B------:R-:W-:Y:S02]  /*23a0*/  LEA R229, R229, UR5, 0x1 ;  /* 0x00000005e5e57c11 */ /* 0x000fe4000f8e08ff */
[----:B------:R-:W-:Y:S01]  /*23b0*/  LOP3.LUT P6, RZ, R240, 0x4, RZ, 0xc0, !PT ;  /* 0x00000004f0ff7812 */ /* 0x000fe200078cc0ff */
[----:B------:R-:W-:Y:S01]  /*23c0*/  @P5 STS.128 [R58+0x7000], RZ ;  /* 0x007000ff3a005388 */ /* 0x000fe20000000c00 */
[----:B------:R-:W-:-:S02]  /*23d0*/  @!P2 IADD3 R11, PT, PT, R11, R0, RZ ;  /* 0x000000000b0ba210 */ /* 0x000fc40007ffe0ff */
[----:B------:R-:W-:Y:S01]  /*23e0*/  LOP3.LUT R0, R126, 0x3e00, R7, 0xf8, !PT ;  /* 0x00003e007e007812 */ /* 0x000fe200078ef807 */
[----:B------:R-:W-:Y:S01]  /*23f0*/  @!PT LDS RZ, [RZ] ;  /* 0x00000000fffff984 */ /* 0x000fe20000000800 */
[----:B------:R-:W-:Y:S01]  /*2400*/  @!PT LDS RZ, [RZ] ;  /* 0x00000000fffff984 */ /* 0x000fe20000000800 */
[----:B------:R-:W-:Y:S01]  /*2410*/  @!PT LDS RZ, [RZ] ;  /* 0x00000000fffff984 */ /* 0x000fe20000000800 */
[----:B------:R-:W-:Y:S01]  /*2420*/  @!P5 LDGSTS.E.BYPASS.LTC128B.128 [R58+0x7000], desc[UR16][R14.64] ;  /* 0x070000000e3adfae */ /* 0x000fe2000b981a10 */
[----:B------:R-:W-:Y:S02]  /*2430*/  ISETP.GT.AND P0, PT, R41, R234, PT ;  /* 0x000000ea2900720c */ /* 0x000fe40003f04270 */
[----:B------:R-:W-:Y:S01]  /*2440*/  IADD3 R231, PT, PT, R0, R83, RZ ;  /* 0x0000005300e77210 */ /* 0x000fe20007ffe0ff */
[----:B------:R-:W-:Y:S01]  /*2450*/  @P4 STS.128 [R58+0x7800], RZ ;  /* 0x007800ff3a004388 */ /* 0x000fe20000000c00 */
[----:B------:R-:W-:Y:S02]  /*2460*/  MOV R0, 0x20 ;  /* 0x0000002000007802 */ /* 0x000fe40000000f00 */
[----:B------:R-:W-:Y:S01]  /*2470*/  LEA R231, R231, UR5, 0x1 ;  /* 0x00000005e7e77c11 */ /* 0x000fe2000f8e08ff */
[----:B------:R-:W-:Y:S01]  /*2480*/  @!PT LDS RZ, [RZ] ;  /* 0x00000000fffff984 */ /* 0x000fe20000000800 */
[----:B------:R-:W-:Y:S01]  /*2490*/  @!PT LDS RZ, [RZ] ;  /* 0x00000000fffff984 */ /* 0x000fe20000000800 */
[----:B------:R-:W-:Y:S01]  /*24a0*/  @!PT LDS RZ, [RZ] ;  /* 0x00000000fffff984 */ /* 0x000fe20000000800 */
[----:B------:R4:W-:Y:S01]  /*24b0*/  @!P4 LDGSTS.E.BYPASS.LTC128B.128 [R58+0x7800], desc[UR16][R20.64] ;  /* 0x07800000143acfae */ /* 0x0009e2000b981a10 */
[----:B------:R-:W-:-:S03]  /*24c0*/  SEL R0, R0, 0xffffffe0, !P6 ;  /* 0xffffffe000007807 */ /* 0x000fc60007000000 */
[----:B------:R-:W-:Y:S01]  /*24d0*/  @P3 STS.128 [R58+0x8000], RZ ;  /* 0x008000ff3a003388 */ /* 0x000fe20000000c00 */
[----:B------:R-:W-:Y:S02]  /*24e0*/  IADD3 R230, PT, PT, R231, R0, RZ ;  /* 0x00000000e7e67210 */ /* 0x000fe40007ffe0ff */
[----:B------:R-:W-:Y:S01]  /*24f0*/  IADD3 R148, PT, PT, R0, R229, RZ ;  /* 0x000000e500947210 */ /* 0x000fe20007ffe0ff */
        /* <DEDUP_REMOVED lines=9> */
[----:B--2---:R-:W-:Y:S04]  /*2590*/  LDSM.16.M88.4 R4, [R231] ;  /* 0x00000000e704783b */ /* 0x004fe80000000200 */
[----:B---3--:R-:W2:Y:S04]  /*25a0*/  LDSM.16.M88.4 R16, [R229+0x1000] ;  /* 0x00100000e510783b */ /* 0x008ea80000000200 */
[----:B----4-:R-:W-:Y:S04]  /*25b0*/  LDSM.16.M88.4 R20, [R230] ;  /* 0x00000000e614783b */ /* 0x010fe80000000200 */
[----:B------:R-:W-:Y:S04]  /*25c0*/  LDSM.16.M88.4 R24, [R148+0x1400] ;  /* 0x001400009418783b */ /* 0x000fe80000000200 */
[----:B-----5:R-:W3:Y:S04]  /*25d0*/  LDSM.16.M88.4 R12, [R148+0x1000] ;  /* 0x00100000940c783b */ /* 0x020ee80000000200 */
[----:B------:R-:W-:Y:S04]  /*25e0*/  LDSM.16.M88.4 R44, [R148+0x1800] ;  /* 0x00180000942c783b */ /* 0x000fe80000000200 */
[----:B-1----:R-:W1:Y:S04]  /*25f0*/  LDSM.16.M88.4 R8, [R229+0x1400] ;  /* 0x00140000e508783b */ /* 0x002e680000000200 */
[----:B------:R-:W-:Y:S04]  /*2600*/  LDSM.16.M88.4 R64, [R148+0x2400] ;  /* 0x002400009440783b */ /* 0x000fe80000000200 */
[----:B------:R-:W0:Y:S01]  /*2610*/  LDGDEPBAR ;  /* 0x00000000000079af */ /* 0x000e220000000000 */
[C---:B--2---:R-:W-:Y:S08]  /*2620*/  HMMA.16816.F32 R32, R4.reuse, R16, RZ ;  /* 0x000000100420723c */ /* 0x044ff000000018ff */
[----:B------:R-:W-:-:S12]  /*2630*/  HMMA.16816.F32 R16, R4, R18, RZ ;  /* 0x000000120410723c */ /* 0x000fd800000018ff */
[C---:B---3--:R-:W-:Y:S08]  /*2640*/  HMMA.16816.F32 R32, R20.reuse, R12, R32 ;  /* 0x0000000c1420723c */ /* 0x048ff00000001820 */
[----:B------:R-:W-:Y:S01]  /*2650*/  HMMA.16816.F32 R16, R20, R14, R16 ;  /* 0x0000000e1410723c */ /* 0x000fe20000001810 */
[----:B------:R-:W2:Y:S07]  /*2660*/  LDSM.16.M88.4 R12, [R229+0x1800] ;  /* 0x00180000e50c783b */ /* 0x000eae0000000200 */
[C---:B-1----:R-:W-:Y:S03]  /*2670*/  HMMA.16816.F32 R28, R4.reuse, R8, RZ ;  /* 0x00000008041c723c */ /* 0x042fe600000018ff */
        /* <DEDUP_REMOVED lines=10> */
[----:B------:R3:W4:Y:S05]  /*2720*/  MUFU.TANH R62, R16 ;  /* 0x00000010003e7308 */ /* 0x00072a0000002400 */
[C---:B------:R-:W-:Y:S03]  /*2730*/  HMMA.16816.F32 R28, R20.reuse, R24, R28 ;  /* 0x00000018141c723c */ /* 0x040fe6000000181c */
[----:B------:R-:W1:Y:S05]  /*2740*/  MUFU.TANH R80, R34 ;  /* 0x0000002200507308 */ /* 0x000e6a0000002400 */
[----:B------:R-:W-:Y:S03]  /*2750*/  HMMA.16816.F32 R8, R20, R26, R8 ;  /* 0x0000001a1408723c */ /* 0x000fe60000001808 */
[----:B------:R-:W1:Y:S01]  /*2760*/  MUFU.TANH R79, R35 ;  /* 0x00000023004f7308 */ /* 0x000e620000002400 */
[----:B---3--:R-:W3:Y:S04]  /*2770*/  LDSM.16.M88.4 R16, [R229+0x1c00] ;  /* 0x001c0000e510783b */ /* 0x008ee80000000200 */
[C---:B--2---:R-:W-:Y:S03]  /*2780*/  HMMA.16816.F32 R24, R4.reuse, R12, RZ ;  /* 0x0000000c0418723c */ /* 0x044fe600000018ff */
        /* <DEDUP_REMOVED lines=11> */
[C---:B------:R-:W-:Y:S03]  /*2840*/  HMMA.16816.F32 R24, R20.reuse, R44, R24 ;  /* 0x0000002c1418723c */ /* 0x040fe60000001818 */
[----:B------:R-:W1:Y:S01]  /*2850*/  MUFU.TANH R53, R9 ;  /* 0x0000000900357308 */ /* 0x000e620000002400 */
[----:B--2---:R-:W2:Y:S04]  /*2860*/  LDSM.16.M88.4 R28, [R148+0x1c00] ;  /* 0x001c0000941c783b */ /* 0x004ea80000000200 */
[----:B------:R-:W-:Y:S03]  /*2870*/  HMMA.16816.F32 R12, R20, R46, R12 ;  /* 0x0000002e140c723c */ /* 0x000fe6000000180c */
[----:B------:R5:W1:Y:S05]  /*2880*/  MUFU.TANH R74, R10 ;  /* 0x0000000a004a7308 */ /* 0x000a6a0000002400 */
        /* <DEDUP_REMOVED lines=8> */
[----:B-----5:R-:W5:Y:S01]  /*2910*/  LDSM.16.M88.4 R8, [R229+0x2000] ;  /* 0x00200000e508783b */ /* 0x020f620000000200 */
[----:B------:R-:W-:Y:S01]  /*2920*/  FMUL.FTZ R13, R13, UR4 ;  /* 0x000000040d0d7c20 */ /* 0x000fe20008410000 */
[----:B------:R-:W-:Y:S01]  /*2930*/  FMUL.FTZ R70, R14, UR4 ;  /* 0x000000040e467c20 */ /* 0x000fe20008410000 */
[----:B------:R-:W1:Y:S01]  /*2940*/  MUFU.TANH R51, R25 ;  /* 0x0000001900337308 */ /* 0x000e620000002400 */
[----:B------:R-:W-:-:S07]  /*2950*/  FMUL.FTZ R69, R15, UR4 ;  /* 0x000000040f457c20 */ /* 0x000fce0008410000 */
[----:B------:R4:W1:Y:S01]  /*2960*/  MUFU.TANH R72, R26 ;  /* 0x0000001a00487308 */ /* 0x0008620000002400 */
[C---:B--2---:R-:W-:Y:S07]  /*2970*/  HMMA.16816.F32 R32, R20.reuse, R28, R32 ;  /* 0x0000001c1420723c */ /* 0x044fee0000001820 */
[----:B------:R-:W2:Y:S01]  /*2980*/  MUFU.TANH R50, R12 ;  /* 0x0000000c00327308 */ /* 0x000ea20000002400 */
[----:B------:R-:W-:Y:S01]  /*2990*/  HMMA.16816.F32 R16, R20, R30, R16 ;  /* 0x0000001e1410723c */ /* 0x000fe20000001810 */
[----:B------:R-:W3:Y:S06]  /*29a0*/  LDSM.16.M88.4 R28, [R229+0x2400] ;  /* 0x00240000e51c783b */ /* 0x000eec0000000200 */
[----:B------:R5:W1:Y:S01]  /*29b0*/  MUFU.TANH R49, R13 ;  /* 0x0000000d00317308 */ /* 0x000a620000002400 */
[----:B----4-:R-:W4:Y:S03]  /*29c0*/  LDSM.16.M88.4 R24, [R148+0x2000] ;  /* 0x002000009418783b */ /* 0x010f260000000200 */
[----:B------:R-:W-:Y:S01]  /*29d0*/  FMUL.FTZ R32, R32, UR4 ;  /* 0x0000000420207c20 */ /* 0x000fe20008410000 */
[----:B------:R-:W-:Y:S01]  /*29e0*/  FMUL.FTZ R33, R33, UR4 ;  /* 0x0000000421217c20 */ /* 0x000fe20008410000 */
[----:B------:R-:W-:Y:S01]  /*29f0*/  FMUL.FTZ R34, R34, UR4 ;  /* 0x0000000422227c20 */ /* 0x000fe20008410000 */
[----:B------:R-:W-:Y:S01]  /*2a00*/  FMUL.FTZ R0, R35, UR4 ;  /* 0x0000000423007c20 */ /* 0x000fe20008410000 */
[----:B------:R-:W1:Y:S04]  /*2a10*/  MUFU.TANH R48, R32 ;  /* 0x0000002000307308 */ /* 0x000e680000002400 */
[----:B------:R-:W-:Y:S01]  /*2a20*/  FMUL.FTZ R16, R16, UR4 ;  /* 0x0000000410107c20 */ /* 0x000fe20008410000 */
[----:B-----5:R-:W-:Y:S01]  /*2a30*/  HMMA.16816.F32 R12, R4, R8, RZ ;  /* 0x00000008040c723c */ /* 0x020fe200000018ff */
[----:B------:R-:W-:Y:S01]  /*2a40*/  FMUL.FTZ R45, R17, UR4 ;  /* 0x00000004112d7c20 */ /* 0x000fe20008410000 */
[----:B------:R-:W-:Y:S01]  /*2a50*/  FMUL.FTZ R81, R18, UR4 ;  /* 0x0000000412517c20 */ /* 0x000fe20008410000 */
[----:B------:R3:W1:Y:S01]  /*2a60*/  MUFU.TANH R46, R16 ;  /* 0x00000010002e7308 */ /* 0x0006620000002400 */
[----:B------:R-:W-:-:S04]  /*2a70*/  FMUL.FTZ R84, R19, UR4 ;  /* 0x0000000413547c20 */ /* 0x000fc80008410000 */
[C---:B------:R-:W-:Y:S03]  /*2a80*/  HMMA.16816.F32 R8, R4.reuse, R10, RZ ;  /* 0x0000000a0408723c */ /* 0x040fe600000018ff */
[----:B------:R-:W1:Y:S08]  /*2a90*/  MUFU.TANH R47, R33 ;  /* 0x00000021002f7308 */ /* 0x000e700000002400 */
[----:B------:R5:W1:Y:S01]  /*2aa0*/  MUFU.TANH R68, R34 ;  /* 0x0000002200447308 */ /* 0x000a620000002400 */
[----:B---3--:R-:W-:Y:S07]  /*2ab0*/  HMMA.16816.F32 R16, R4, R28, RZ ;  /* 0x0000001c0410723c */ /* 0x008fee00000018ff */
[----:B------:R-:W3:Y:S01]  /*2ac0*/  MUFU.TANH R2, R2 ;  /* 0x0000000200027308 */ /* 0x000ee20000002400 */
[C---:B----4-:R-:W-:Y:S07]  /*2ad0*/  HMMA.16816.F32 R12, R20.reuse, R24, R12 ;  /* 0x00000018140c723c */ /* 0x050fee000000180c */
[----:B------:R-:W4:Y:S01]  /*2ae0*/  MUFU.TANH R61, R61 ;  /* 0x0000003d003d7308 */ /* 0x000f220000002400 */
[----:B-----5:R-:W-:Y:S01]  /*2af0*/  LDSM.16.M88.4 R32, [R148+0x2800] ;  /* 0x002800009420783b */ /* 0x020fe20000000200 */
[----:B------:R-:W-:Y:S03]  /*2b00*/  HMMA.16816.F32 R8, R20, R26, R8 ;  /* 0x0000001a1408723c */ /* 0x000fe60000001808 */
[----:B------:R-:W5:Y:S03]  /*2b10*/  LDSM.16.M88.4 R24, [R229+0x2800] ;  /* 0x00280000e518783b */ /* 0x000f660000000200 */
[----:B------:R-:W1:Y:S02]  /*2b20*/  MUFU.TANH R78, R78 ;  /* 0x0000004e004e7308 */ /* 0x000e640000002400 */
[----:B------:R-:W-:Y:S02]  /*2b30*/  HMMA.16816.F32 R28, R4, R30, RZ ;  /* 0x0000001e041c723c */ /* 0x000fe400000018ff */
[----:B------:R-:W-:Y:S01]  /*2b40*/  FMUL.FTZ R44, R12, UR4 ;  /* 0x000000040c2c7c20 */ /* 0x000fe20008410000 */
[----:B------:R-:W-:Y:S01]  /*2b50*/  FMUL.FTZ R43, R13, UR4 ;  /* 0x000000040d2b7c20 */ /* 0x000fe20008410000 */
[----:B------:R-:W-:Y:S01]  /*2b60*/  FMUL.FTZ R85, R14, UR4 ;  /* 0x000000040e557c20 */ /* 0x000fe20008410000 */
[----:B------:R-:W-:Y:S01]  /*2b70*/  FMUL.FTZ R86, R15, UR4 ;  /* 0x000000040f567c20 */ /* 0x000fe20008410000 */
[----:B------:R-:W1:Y:S02]  /*2b80*/  MUFU.TANH R77, R77 ;  /* 0x0000004d004d7308 */ /* 0x000e640000002400 */
[C---:B------:R-:W-:Y:S03]  /*2b90*/  HMMA.16816.F32 R12, R20.reuse, R64, R16 ;  /* 0x00000040140c723c */ /* 0x040fe60000001810 */
[----:B------:R-:W-:Y:S01]  /*2ba0*/  FMUL.FTZ R8, R8, UR4 ;  /* 0x0000000408087c20 */ /* 0x000fe20008410000 */
[----:B------:R-:W-:Y:S01]  /*2bb0*/  FMUL.FTZ R9, R9, UR4 ;  /* 0x0000000409097c20 */ /* 0x000fe20008410000 */
[----:B------:R-:W-:Y:S01]  /*2bc0*/  FMUL.FTZ R10, R10, UR4 ;  /* 0x000000040a0a7c20 */ /* 0x000fe20008410000 */
[----:B------:R-:W-:Y:S01]  /*2bd0*/  FMUL.FTZ R90, R11, UR4 ;  /* 0x000000040b5a7c20 */ /* 0x000fe20008410000 */
[----:B------:R-:W1:Y:S05]  /*2be0*/  MUFU.TANH R42, R8 ;  /* 0x00000008002a7308 */ /* 0x000e6a0000002400 */
[----:B------:R-:W-:Y:S03]  /*2bf0*/  HMMA.16816.F32 R28, R20, R66, R28 ;  /* 0x00000042141c723c */ /* 0x000fe6000000181c */
[----:B------:R-:W1:Y:S04]  /*2c00*/  MUFU.TANH R64, R9 ;  /* 0x0000000900407308 */ /* 0x000e680000002400 */
[----:B------:R-:W-:Y:S01]  /*2c10*/  FMUL.FTZ R12, R12, UR4 ;  /* 0x000000040c0c7c20 */ /* 0x000fe20008410000 */
[----:B------:R-:W-:Y:S01]  /*2c20*/  FMUL.FTZ R66, R13, UR4 ;  /* 0x000000040d427c20 */ /* 0x000fe20008410000 */
[----:B------:R-:W-:Y:S01]  /*2c30*/  FMUL.FTZ R93, R14, UR4 ;  /* 0x000000040e5d7c20 */ /* 0x000fe20008410000 */
[----:B------:R-:W-:Y:S01]  /*2c40*/  FMUL.FTZ R94, R15, UR4 ;  /* 0x000000040f5e7c20 */ /* 0x000fe20008410000 */
[----:B------:R2:W1:Y:S01]  /*2c50*/  MUFU.TANH R87, R10 ;  /* 0x0000000a00577308 */ /* 0x0004620000002400 */
[----:B-----5:R-:W-:Y:S07]  /*2c60*/  HMMA.16816.F32 R16, R4, R24, RZ ;  /* 0x000000180410723c */ /* 0x020fee00000018ff */
[----:B------:R5:W1:Y:S01]  /*2c70*/  MUFU.TANH R65, R12 ;  /* 0x0000000c00417308 */ /* 0x000a620000002400 */
[----:B------:R-:W-:Y:S01]  /*2c80*/  FMUL.FTZ R28, R28, UR4 ;  /* 0x000000041c1c7c20 */ /* 0x000fe20008410000 */
[----:B------:R-:W-:Y:S01]  /*2c90*/  FMUL.FTZ R29, R29, UR4 ;  /* 0x000000041d1d7c20 */ /* 0x000fe20008410000 */
[----:B------:R-:W-:Y:S01]  /*2ca0*/  FMUL.FTZ R95, R30, UR4 ;  /* 0x000000041e5f7c20 */ /* 0x000fe20008410000 */
[----:B------:R-:W-:-:S04]  /*2cb0*/  FMUL.FTZ R97, R31, UR4 ;  /* 0x000000041f617c20 */ /* 0x000fc80008410000 */
[----:B------:R-:W1:Y:S01]  /*2cc0*/  MUFU.TANH R67, R28 ;  /* 0x0000001c00437308 */ /* 0x000e620000002400 */
[----:B--2---:R-:W2:Y:S04]  /*2cd0*/  LDSM.16.M88.4 R8, [R229+0x2c00] ;  /* 0x002c0000e508783b */ /* 0x004ea80000000200 */
[----:B------:R-:W-:Y:S03]  /*2ce0*/  HMMA.16816.F32 R16, R20, R32, R16 ;  /* 0x000000201410723c */ /* 0x000fe60000001810 */
[----:B------:R2:W1:Y:S05]  /*2cf0*/  MUFU.TANH R88, R29 ;  /* 0x0000001d00587308 */ /* 0x00046a0000002400 */
[----:B-----5:R-:W-:Y:S01]  /*2d00*/  HMMA.16816.F32 R12, R4, R26, RZ ;  /* 0x0000001a040c723c */ /* 0x020fe200000018ff */
[----:B------:R-:W5:Y:S02]  /*2d10*/  LDSM.16.M88.4 R24, [R148+0x2c00] ;  /* 0x002c00009418783b */ /* 0x000f640000000200 */
[----:B------:R-:W1:Y:S08]  /*2d20*/  MUFU.TANH R59, R59 ;  /* 0x0000003b003b7308 */ /* 0x000e700000002400 */
[----:B------:R-:W1:Y:S01]  /*2d30*/  MUFU.TANH R76, R76 ;  /* 0x0000004c004c7308 */ /* 0x000e620000002400 */
[----:B------:R-:W-:Y:S01]  /*2d40*/  FMUL.FTZ R16, R16, UR4 ;  /* 0x0000000410107c20 */ /* 0x000fe20008410000 */
[----:B------:R-:W-:Y:S01]  /*2d50*/  FMUL.FTZ R17, R17, UR4 ;  /* 0x0000000411117c20 */ /* 0x000fe20008410000 */
[----:B------:R-:W-:Y:S01]  /*2d60*/  FMUL.FTZ R98, R18, UR4 ;  /* 0x0000000412627c20 */ /* 0x000fe20008410000 */
[----:B------:R-:W-:-:S04]  /*2d70*/  FMUL.FTZ R99, R19, UR4 ;  /* 0x0000000413637c20 */ /* 0x000fc80008410000 */
[----:B------:R-:W1:Y:S01]  /*2d80*/  MUFU.TANH R89, R16 ;  /* 0x0000001000597308 */ /* 0x000e620000002400 */
[----:B------:R-:W-:Y:S01]  /*2d90*/  HMMA.16816.F32 R12, R20, R34, R12 ;  /* 0x00000022140c723c */ /* 0x000fe2000000180c */
[----:B------:R-:W3:Y:S06]  /*2da0*/  LDSM.16.M88.4 R32, [R229+0x3000] ;  /* 0x00300000e520783b */ /* 0x000eec0000000200 */
[----:B------:R4:W1:Y:S01]  /*2db0*/  MUFU.TANH R91, R17 ;  /* 0x00000011005b7308 */ /* 0x0008620000002400 */
[C---:B--2---:R-:W-:Y:S07]  /*2dc0*/  HMMA.16816.F32 R28, R4.reuse, R8, RZ ;  /* 0x00000008041c723c */ /* 0x044fee00000018ff */
[----:B------:R-:W2:Y:S01]  /*2dd0*/  MUFU.TANH R75, R75 ;  /* 0x0000004b004b7308 */ /* 0x000ea20000002400 */
[----:B------:R-:W-:Y:S03]  /*2de0*/  HMMA.16816.F32 R8, R4, R10, RZ ;  /* 0x0000000a0408723c */ /* 0x000fe600000018ff */
[----:B------:R-:W-:Y:S01]  /*2df0*/  FMUL.FTZ R12, R12, UR4 ;  /* 0x000000040c0c7c20 */ /* 0x000fe20008410000 */
[----:B------:R-:W-:Y:S01]  /*2e00*/  FMUL.FTZ R96, R13, UR4 ;  /* 0x000000040d607c20 */ /* 0x000fe20008410000 */
[----:B------:R-:W-:Y:S01]  /*2e10*/  FMUL.FTZ R100, R14, UR4 ;  /* 0x000000040e647c20 */ /* 0x000fe20008410000 */
[----:B------:R-:W-:Y:S01]  /*2e20*/  FMUL.FTZ R101, R15, UR4 ;  /* 0x000000040f657c20 */ /* 0x000fe20008410000 */
[----:B----4-:R-:W4:Y:S01]  /*2e30*/  LDSM.16.M88.4 R16, [R148+0x3000] ;  /* 0x003000009410783b */ /* 0x010f220000000200 */
[----:B------:R3:W1:Y:S04]  /*2e40*/  MUFU.TANH R92, R12 ;  /* 0x0000000c005c7308 */ /* 0x0006680000002400 */
[C---:B-----5:R-:W-:Y:S04]  /*2e50*/  HMMA.16816.F32 R28, R20.reuse, R24, R28 ;  /* 0x00000018141c723c */ /* 0x060fe8000000181c */
[----:B------:R-:W1:Y:S04]  /*2e60*/  MUFU.TANH R73, R73 ;  /* 0x0000004900497308 */ /* 0x000e680000002400 */
[----:B------:R-:W-:Y:S01]  /*2e70*/  HMMA.16816.F32 R8, R20, R26, R8 ;  /* 0x0000001a1408723c */ /* 0x000fe20000001808 */
[----:B------:R-:W5:Y:S03]  /*2e80*/  LDSM.16.M88.4 R24, [R229+0x3400] ;  /* 0x00340000e518783b */ /* 0x000f660000000200 */
[----:B------:R-:W1:Y:S04]  /*2e90*/  MUFU.TANH R71, R71 ;  /* 0x0000004700477308 */ /* 0x000e680000002400 */
[C---:B---3--:R-:W-:Y:S03]  /*2ea0*/  HMMA.16816.F32 R12, R4.reuse, R32, RZ ;  /* 0x00000020040c723c */ /* 0x048fe600000018ff */
        /* <DEDUP_REMOVED lines=11> */
[C---:B----4-:R-:W-:Y:S03]  /*2f60*/  HMMA.16816.F32 R12, R20.reuse, R16, R12 ;  /* 0x00000010140c723c */ /* 0x050fe6000000180c */
[----:B------:R-:W4:Y:S01]  /*2f70*/  MUFU.TANH R69, R69 ;  /* 0x0000004500457308 */ /* 0x000f220000002400 */
[----:B---3--:R-:W3:Y:S04]  /*2f80*/  LDSM.16.M88.4 R28, [R148+0x3400] ;  /* 0x00340000941c783b */ /* 0x008ee80000000200 */
[----:B------:R-:W-:Y:S01]  /*2f90*/  HMMA.16816.F32 R32, R20, R18, R32 ;  /* 0x000000121420723c */ /* 0x000fe20000001820 */
[----:B------:R-:W2:Y:S02]  /*2fa0*/  LDSM.16.M88.4 R16, [R229+0x3800] ;  /* 0x00380000e510783b */ /* 0x000ea40000000200 */
[----:B------:R-:W1:Y:S05]  /*2fb0*/  MUFU.TANH R0, R0 ;  /* 0x0000000000007308 */ /* 0x000e6a0000002400 */
[C---:B-----5:R-:W-:Y:S03]  /*2fc0*/  HMMA.16816.F32 R8, R4.reuse, R24, RZ ;  /* 0x000000180408723c */ /* 0x060fe600000018ff */
        /* <DEDUP_REMOVED lines=10> */
[----:B------:R-:W1:Y:S08]  /*3070*/  MUFU.TANH R198, R13 ;  /* 0x0000000d00c67308 */ /* 0x000e700000002400 */
[----:B------:R5:W1:Y:S01]  /*3080*/  MUFU.TANH R106, R14 ;  /* 0x0000000e006a7308 */ /* 0x000a620000002400 */
[C---:B---3--:R-:W-:Y:S07]  /*3090*/  HMMA.16816.F32 R8, R20.reuse, R28, R8 ;  /* 0x0000001c1408723c */ /* 0x048fee0000001808 */
[----:B------:R-:W3:Y:S01]  /*30a0*/  MUFU.TANH R194, R32 ;  /* 0x0000002000c27308 */ /* 0x000ee20000002400 */
[----:B------:R-:W-:Y:S07]  /*30b0*/  HMMA.16816.F32 R24, R20, R30, R24 ;  /* 0x0000001e1418723c */ /* 0x000fee0000001818 */
[----:B------:R4:W1:Y:S01]  /*30c0*/  MUFU.TANH R190, R33 ;  /* 0x0000002100be7308 */ /* 0x0008620000002400 */
[----:B-----5:R-:W5:Y:S01]  /*30d0*/  LDSM.16.M88.4 R12, [R148+0x3800] ;  /* 0x00380000940c783b */ /* 0x020f620000000200 */
[C---:B--2---:R-:W-:Y:S02]  /*30e0*/  HMMA.16816.F32 R28, R4.reuse, R16, RZ ;  /* 0x00000010041c723c */ /* 0x044fe400000018ff */
[----:B------:R-:W-:Y:S01]  /*30f0*/  FMUL.FTZ R8, R8, UR4 ;  /* 0x0000000408087c20 */ /* 0x000fe20008410000 */
[----:B------:R-:W-:Y:S01]  /*3100*/  FMUL.FTZ R9, R9, UR4 ;  /* 0x0000000409097c20 */ /* 0x000fe20008410000 */
[----:B------:R-:W-:Y:S01]  /*3110*/  FMUL.FTZ R111, R10, UR4 ;  /* 0x000000040a6f7c20 */ /* 0x000fe20008410000 */
[----:B------:R-:W-:Y:S01]  /*3120*/  FMUL.FTZ R112, R11, UR4 ;  /* 0x000000040b707c20 */ /* 0x000fe20008410000 */
[----:B------:R-:W2:Y:S02]  /*3130*/  MUFU.TANH R186, R8 ;  /* 0x0000000800ba7308 */ /* 0x000ea40000002400 */
[----:B------:R-:W-:Y:S02]  /*3140*/  HMMA.16816.F32 R16, R4, R18, RZ ;  /* 0x000000120410723c */ /* 0x000fe400000018ff */
[----:B------:R-:W-:Y:S01]  /*3150*/  FMUL.FTZ R24, R24, UR4 ;  /* 0x0000000418187c20 */ /* 0x000fe20008410000 */
[----:B----4-:R-:W4:Y:S01]  /*3160*/  LDSM.16.M88.4 R32, [R229+0x3c00] ;  /* 0x003c0000e520783b */ /* 0x010f220000000200 */
[----:B------:R-:W-:Y:S01]  /*3170*/  FMUL.FTZ R176, R25, UR4 ;  /* 0x0000000419b07c20 */ /* 0x000fe20008410000 */
[----:B------:R-:W-:Y:S01]  /*3180*/  FMUL.FTZ R113, R26, UR4 ;  /* 0x000000041a717c20 */ /* 0x000fe20008410000 */
[----:B------:R3:W1:Y:S01]  /*3190*/  MUFU.TANH R180, R9 ;  /* 0x0000000900b47308 */ /* 0x0006620000002400 */
[----:B------:R-:W-:-:S07]  /*31a0*/  FMUL.FTZ R117, R27, UR4 ;  /* 0x000000041b757c20 */ /* 0x000fce0008410000 */
[----:B------:R2:W1:Y:S08]  /*31b0*/  MUFU.TANH R178, R24 ;  /* 0x0000001800b27308 */ /* 0x0004700000002400 */
[----:B------:R-:W1:Y:S01]  /*31c0*/  MUFU.TANH R45, R45 ;  /* 0x0000002d002d7308 */ /* 0x000e620000002400 */
[----:B---3--:R-:W3:Y:S01]  /*31d0*/  LDSM.16.M88.4 R8, [R148+0x3c00] ;  /* 0x003c00009408783b */ /* 0x008ee20000000200 */
[C---:B-----5:R-:W-:Y:S06]  /*31e0*/  HMMA.16816.F32 R28, R20.reuse, R12, R28 ;  /* 0x0000000c141c723c */ /* 0x060fec000000181c */
[----:B------:R-:W1:Y:S01]  /*31f0*/  MUFU.TANH R81, R81 ;  /* 0x0000005100517308 */ /* 0x000e620000002400 */
[----:B--2---:R-:W2:Y:S01]  /*3200*/  LDSM.16.M88.4 R24, [R229+0x4000] ;  /* 0x00400000e518783b */ /* 0x004ea20000000200 */
[----:B------:R-:W-:Y:S06]  /*3210*/  HMMA.16816.F32 R16, R20, R14, R16 ;  /* 0x0000000e1410723c */ /* 0x000fec0000001810 */
[----:B------:R-:W1:Y:S02]  /*3220*/  MUFU.TANH R84, R84 ;  /* 0x0000005400547308 */ /* 0x000e640000002400 */
[C---:B----4-:R-:W-:Y:S03]  /*3230*/  HMMA.16816.F32 R12, R4.reuse, R32, RZ ;  /* 0x00000020040c723c */ /* 0x050fe600000018ff */
        /* <DEDUP_REMOVED lines=11> */
[C---:B---3--:R-:W-:Y:S03]  /*32f0*/  HMMA.16816.F32 R12, R20.reuse, R8, R12 ;  /* 0x00000008140c723c */ /* 0x048fe6000000180c */
[----:B------:R-:W3:Y:S01]  /*3300*/  MUFU.TANH R43, R43 ;  /* 0x0000002b002b7308 */ /* 0x000ee20000002400 */
[----:B----4-:R-:W4:Y:S04]  /*3310*/  LDSM.16.M88.4 R28, [R148+0x4000] ;  /* 0x00400000941c783b */ /* 0x010f280000000200 */
[----:B------:R-:W-:Y:S01]  /*3320*/  HMMA.16816.F32 R32, R20, R10, R32 ;  /* 0x0000000a1420723c */ /* 0x000fe20000001820 */
[----:B------:R-:W5:Y:S02]  /*3330*/  LDSM.16.M88.4 R8, [R229+0x4400] ;  /* 0x00440000e508783b */ /* 0x000f640000000200 */
[----:B------:R-:W1:Y:S05]  /*3340*/  MUFU.TANH R85, R85 ;  /* 0x0000005500557308 */ /* 0x000e6a0000002400 */
[C---:B--2---:R-:W-:Y:S03]  /*3350*/  HMMA.16816.F32 R16, R4.reuse, R24, RZ ;  /* 0x000000180410723c */ /* 0x044fe600000018ff */
[----:B------:R-:W-:Y:S01]  /*3360*/  FMUL.FTZ R12, R12, UR4 ;  /* 0x000000040c0c7c20 */ /* 0x000fe20008410000 */
[----:B------:R-:W-:Y:S01]  /*3370*/  FMUL.FTZ R13, R13, UR4 ;  /* 0x000000040d0d7c20 */ /* 0x000fe20008410000 */
[----:B------:R-:W-:Y:S01]  /*3380*/  FMUL.FTZ R14, R14, UR4 ;  /* 0x000000040e0e7c20 */ /* 0x000fe20008410000 */
[----:B------:R-:W-:Y:S01]  /*3390*/  FMUL.FTZ R129, R15, UR4 ;  /* 0x000000040f817c20 */ /* 0x000fe20008410000 */
[----:B------:R-:W2:Y:S01]  /*33a0*/  MUFU.TANH R134, R12 ;  /* 0x0000000c00867308 */ /* 0x000ea20000002400 */
[----:B------:R-:W-:Y:S03]  /*33b0*/  HMMA.16816.F32 R24, R4, R26, RZ ;  /* 0x0000001a0418723c */ /* 0x000fe600000018ff */
[----:B------:R-:W-:Y:S01]  /*33c0*/  FMUL.FTZ R32, R32, UR4 ;  /* 0x0000000420207c20 */ /* 0x000fe20008410000 */
[----:B------:R-:W-:Y:S01]  /*33d0*/  FMUL.FTZ R33, R33, UR4 ;  /* 0x0000000421217c20 */ /* 0x000fe20008410000 */
[----:B------:R-:W-:Y:S01]  /*33e0*/  FMUL.FTZ R34, R34, UR4 ;  /* 0x0000000422227c20 */ /* 0x000fe20008410000 */
[----:B------:R-:W-:Y:S01]  /*33f0*/  FMUL.FTZ R132, R35, UR4 ;  /* 0x0000000423847c20 */ /* 0x000fe20008410000 */
[----:B------:R-:W1:Y:S08]  /*3400*/  MUFU.TANH R130, R13 ;  /* 0x0000000d00827308 */ /* 0x000e700000002400 */
[----:B------:R3:W1:Y:S01]  /*3410*/  MUFU.TANH R128, R14 ;  /* 0x0000000e00807308 */ /* 0x0006620000002400 */
[C---:B----4-:R-:W-:Y:S07]  /*3420*/  HMMA.16816.F32 R16, R20.reuse, R28, R16 ;  /* 0x0000001c1410723c */ /* 0x050fee0000001810 */
[----:B------:R-:W4:Y:S01]  /*3430*/  MUFU.TANH R124, R32 ;  /* 0x00000020007c7308 */ /* 0x000f220000002400 */
[----:B------:R-:W-:Y:S07]  /*3440*/  HMMA.16816.F32 R24, R20, R30, R24 ;  /* 0x0000001e1418723c */ /* 0x000fee0000001818 */
[----:B------:R-:W1:Y:S01]  /*3450*/  MUFU.TANH R120, R33 ;  /* 0x0000002100787308 */ /* 0x000e620000002400 */
[----:B---3--:R-:W3:Y:S01]  /*3460*/  LDSM.16.M88.4 R12, [R148+0x4400] ;  /* 0x00440000940c783b */ /* 0x008ee20000000200 */
[C---:B-----5:R-:W-:Y:S06]  /*3470*/  HMMA.16816.F32 R28, R4.reuse, R8, RZ ;  /* 0x00000008041c723c */ /* 0x060fec00000018ff */
[----:B------:R5:W1:Y:S01]  /*3480*/  MUFU.TANH R131, R34 ;  /* 0x0000002200837308 */ /* 0x000a620000002400 */
[----:B------:R-:W-:Y:S01]  /*3490*/  FMUL.FTZ R16, R16, UR4 ;  /* 0x0000000410107c20 */ /* 0x000fe20008410000 */
[----:B------:R-:W-:Y:S01]  /*34a0*/  FMUL.FTZ R17, R17, UR4 ;  /* 0x0000000411117c20 */ /* 0x000fe20008410000 */
[----:B------:R-:W-:Y:S01]  /*34b0*/  FMUL.FTZ R133, R18, UR4 ;  /* 0x0000000412857c20 */ /* 0x000fe20008410000 */
[----:B------:R-:W-:Y:S01]  /*34c0*/  FMUL.FTZ R135, R19, UR4 ;  /* 0x0000000413877c20 */ /* 0x000fe20008410000 */
[----:B------:R-:W-:Y:S01]  /*34d0*/  HMMA.16816.F32 R8, R4, R10, RZ ;  /* 0x0000000a0408723c */ /* 0x000fe200000018ff */
[----:B------:R-:W-:Y:S01]  /*34e0*/  FMUL.FTZ R24, R24, UR4 ;  /* 0x0000000418187c20 */ /* 0x000fe20008410000 */
[----:B------:R-:W-:Y:S01]  /*34f0*/  FMUL.FTZ R25, R25, UR4 ;  /* 0x0000000419197c20 */ /* 0x000fe20008410000 */
[----:B------:R-:W1:Y:S01]  /*3500*/  MUFU.TANH R116, R16 ;  /* 0x0000001000747308 */ /* 0x000e620000002400 */
[----:B------:R-:W-:Y:S01]  /*3510*/  FMUL.FTZ R138, R26, UR4 ;  /* 0x000000041a8a7c20 */ /* 0x000fe20008410000 */
[----:B------:R-:W-:Y:S01]  /*3520*/  FMUL.FTZ R136, R27, UR4 ;  /* 0x000000041b887c20 */ /* 0x000fe20008410000 */
[----:B-----5:R-:W5:Y:S05]  /*3530*/  LDSM.16.M88.4 R32, [R229+0x4800] ;  /* 0x00480000e520783b */ /* 0x020f6a0000000200 */
[----:B------:R2:W1:Y:S08]  /*3540*/  MUFU.TANH R114, R17 ;  /* 0x0000001100727308 */ /* 0x0004700000002400 */
[----:B------:R-:W1:Y:S01]  /*3550*/  MUFU.TANH R110, R24 ;  /* 0x00000018006e7308 */ /* 0x000e620000002400 */
[C---:B---3--:R-:W-:Y:S07]  /*3560*/  HMMA.16816.F32 R28, R20.reuse, R12, R28 ;  /* 0x0000000c141c723c */ /* 0x048fee000000181c */
[----:B------:R3:W1:Y:S01]  /*3570*/  MUFU.TANH R115, R25 ;  /* 0x0000001900737308 */ /* 0x0006620000002400 */
[----:B--2---:R-:W2:Y:S01]  /*3580*/  LDSM.16.M88.4 R16, [R148+0x4800] ;  /* 0x004800009410783b */ /* 0x004ea20000000200 */
[----:B------:R-:W-:Y:S06]  /*3590*/  HMMA.16816.F32 R8, R20, R14, R8 ;  /* 0x0000000e1408723c */ /* 0x000fec0000001808 */
[----:B------:R-:W1:Y:S08]  /*35a0*/  MUFU.TANH R86, R86 ;  /* 0x0000005600567308 */ /* 0x000e700000002400 */
[----:B------:R-:W1:Y:S01]  /*35b0*/  MUFU.TANH R90, R90 ;  /* 0x0000005a005a7308 */ /* 0x000e620000002400 */
[----:B---3--:R-:W3:Y:S01]  /*35c0*/  LDSM.16.M88.4 R24, [R229+0x4c00] ;  /* 0x004c0000e518783b */ /* 0x008ee20000000200 */
[----:B------:R-:W-:Y:S01]  /*35d0*/  FMUL.FTZ R28, R28, UR4 ;  /* 0x000000041c1c7c20 */ /* 0x000fe20008410000 */
[----:B------:R-:W-:Y:S01]  /*35e0*/  FMUL.FTZ R29, R29, UR4 ;  /* 0x000000041d1d7c20 */ /* 0x000fe20008410000 */
[----:B------:R-:W-:Y:S01]  /*35f0*/  FMUL.FTZ R140, R30, UR4 ;  /* 0x000000041e8c7c20 */ /* 0x000fe20008410000 */
[----:B------:R-:W-:Y:S01]  /*3600*/  FMUL.FTZ R139, R31, UR4 ;  /* 0x000000041f8b7c20 */ /* 0x000fe20008410000 */
[----:B-----5:R-:W-:Y:S02]  /*3610*/  HMMA.16816.F32 R12, R4, R32, RZ ;  /* 0x00000020040c723c */ /* 0x020fe400000018ff */
[----:B------:R-:W1:Y:S01]  /*3620*/  MUFU.TANH R123, R28 ;  /* 0x0000001c007b7308 */ /* 0x000e620000002400 */
[----:B------:R-:W-:Y:S01]  /*3630*/  FMUL.FTZ R8, R8, UR4 ;  /* 0x0000000408087c20 */ /* 0x000fe20008410000 */
[----:B------:R-:W-:Y:S01]  /*3640*/  FMUL.FTZ R141, R10, UR4 ;  /* 0x000000040a8d7c20 */ /* 0x000fe20008410000 */
[----:B------:R-:W-:-:S03]  /*3650*/  FMUL.FTZ R143, R11, UR4 ;  /* 0x000000040b8f7c20 */ /* 0x000fc60008410000 */
[----:B------:R-:W-:Y:S02]  /*3660*/  HMMA.16816.F32 R32, R4, R34, RZ ;  /* 0x000000220420723c */ /* 0x000fe400000018ff */
[----:B------:R5:W1:Y:S08]  /*3670*/  MUFU.TANH R125, R29 ;  /* 0x0000001d007d7308 */ /* 0x000a700000002400 */
[----:B------:R3:W1:Y:S02]  /*3680*/  MUFU.TANH R127, R8 ;  /* 0x00000008007f7308 */ /* 0x0006640000002400 */
[----:B--2---:R-:W-:Y:S01]  /*3690*/  HMMA.16816.F32 R12, R20, R16, R12 ;  /* 0x00000010140c723c */ /* 0x004fe2000000180c */
[----:B------:R-:W-:-:S05]  /*36a0*/  FMUL.FTZ R16, R9, UR4 ;  /* 0x0000000409107c20 */ /* 0x000fca0008410000 */
[----:B------:R-:W2:Y:S01]  /*36b0*/  MUFU.TANH R66, R66 ;  /* 0x0000004200427308 */ /* 0x000ea20000002400 */
[----:B-----5:R-:W5:Y:S01]  /*36c0*/  LDSM.16.M88.4 R28, [R148+0x4c00] ;  /* 0x004c0000941c783b */ /* 0x020f620000000200 */
[----:B------:R-:W-:-:S04]  /*36d0*/  DEPBAR.LE SB0, 0x0 ;  /* 0x000080000000791a */ /* 0x000fc80000000000 */
[----:B------:R-:W-:Y:S02]  /*36e0*/  HMMA.16816.F32 R32, R20, R18, R32 ;  /* 0x000000121420723c */ /* 0x000fe40000001820 */
[----:B------:R-:W1:Y:S06]  /*36f0*/  MUFU.TANH R93, R93 ;  /* 0x0000005d005d7308 */ /* 0x000e6c0000002400 */
[C---:B---3--:R-:W-:Y:S01]  /*3700*/  HMMA.16816.F32 R8, R4.reuse, R24, RZ ;  /* 0x000000180408723c */ /* 0x048fe200000018ff */
[----:B------:R-:W-:Y:S01]  /*3710*/  FMUL.FTZ R24, R14, UR4 ;  /* 0x000000040e187c20 */ /* 0x000fe20008410000 */
[----:B------:R-:W-:Y:S01]  /*3720*/  FMUL.FTZ R151, R15, UR4 ;  /* 0x000000040f977c20 */ /* 0x000fe20008410000 */
[----:B------:R-:W-:Y:S01]  /*3730*/  FMUL.FTZ R12, R12, UR4 ;  /* 0x000000040c0c7c20 */ /* 0x000fe20008410000 */
[----:B------:R-:W-:Y:S01]  /*3740*/  FMUL.FTZ R13, R13, UR4 ;  /* 0x000000040d0d7c20 */ /* 0x000fe20008410000 */
[----:B------:R-:W3:Y:S03]  /*3750*/  MUFU.TANH R94, R94 ;  /* 0x0000005e005e7308 */ /* 0x000ee60000002400 */
[----:B------:R-:W-:Y:S03]  /*3760*/  HMMA.16816.F32 R4, R4, R26, RZ ;  /* 0x0000001a0404723c */ /* 0x000fe600000018ff */
[----:B------:R-:W-:Y:S01]  /*3770*/  FMUL.FTZ R15, R32, UR4 ;  /* 0x00000004200f7c20 */ /* 0x000fe20008410000 */
[----:B------:R-:W-:Y:S01]  /*3780*/  FMUL.FTZ R14, R33, UR4 ;  /* 0x00000004210e7c20 */ /* 0x000fe20008410000 */
[----:B------:R-:W-:Y:S01]  /*3790*/  FMUL.FTZ R34, R34, UR4 ;  /* 0x0000000422227c20 */ /* 0x000fe20008410000 */
[----:B------:R-:W1:Y:S08]  /*37a0*/  MUFU.TANH R95, R95 ;  /* 0x0000005f005f7308 */ /* 0x000e700000002400 */
[----:B------:R-:W1:Y:S01]  /*37b0*/  MUFU.TANH R97, R97 ;  /* 0x0000006100617308 */ /* 0x000e620000002400 */
[----:B-----5:R-:W-:Y:S01]  /*37c0*/  HMMA.16816.F32 R8, R20, R28, R8 ;  /* 0x0000001c1408723c */ /* 0x020fe20000001808 */
[----:B------:R-:W-:-:S06]  /*37d0*/  FMUL.FTZ R28, R35, UR4 ;  /* 0x00000004231c7c20 */ /* 0x000fcc0008410000 */
[----:B------:R-:W1:Y:S01]  /*37e0*/  MUFU.TANH R98, R98 ;  /* 0x0000006200627308 */ /* 0x000e620000002400 */
[----:B------:R-:W-:Y:S07]  /*37f0*/  HMMA.16816.F32 R4, R20, R30, R4 ;  /* 0x0000001e1404723c */ /* 0x000fee0000001804 */
[----:B------:R-:W1:Y:S04]  /*3800*/  MUFU.TANH R99, R99 ;  /* 0x0000006300637308 */ /* 0x000e680000002400 */
[----:B------:R-:W-:Y:S01]  /*3810*/  FMUL.FTZ R17, R8, UR4 ;  /* 0x0000000408117c20 */ /* 0x000fe20008410000 */
[----:B------:R-:W-:Y:S01]  /*3820*/  FMUL.FTZ R8, R9, UR4 ;  /* 0x0000000409087c20 */ /* 0x000fe20008410000 */
[----:B------:R-:W-:Y:S01]  /*3830*/  FMUL.FTZ R10, R10, UR4 ;  /* 0x000000040a0a7c20 */ /* 0x000fe20008410000 */
[----:B------:R-:W-:Y:S01]  /*3840*/  FMUL.FTZ R11, R11, UR4 ;  /* 0x000000040b0b7c20 */ /* 0x000fe20008410000 */
[----:B------:R-:W1:Y:S04]  /*3850*/  MUFU.TANH R96, R96 ;  /* 0x0000006000607308 */ /* 0x000e680000002400 */
[----:B------:R-:W-:Y:S01]  /*3860*/  FMUL.FTZ R9, R4, UR4 ;  /* 0x0000000404097c20 */ /* 0x000fe20008410000 */
[----:B------:R-:W-:Y:S01]  /*3870*/  FMUL.FTZ R4, R5, UR4 ;  /* 0x0000000405047c20 */ /* 0x000fe20008410000 */
[----:B------:R-:W-:Y:S01]  /*3880*/  LOP3.LUT R5, R40, 0x1f0, RZ, 0xc0, !PT ;  /* 0x000001f028057812 */ /* 0x000fe200078ec0ff */
[----:B------:R-:W-:Y:S01]  /*3890*/  FMUL.FTZ R6, R6, UR4 ;  /* 0x0000000406067c20 */ /* 0x000fe20008410000 */
[----:B------:R-:W-:Y:S01]  /*38a0*/  FMUL.FTZ R7, R7, UR4 ;  /* 0x0000000407077c20 */ /* 0x000fe20008410000 */
[----:B------:R-:W1:Y:S01]  /*38b0*/  MUFU.TANH R100, R100 ;  /* 0x0000006400647308 */ /* 0x000e620000002400 */
[----:B------:R-:W-:-:S04]  /*38c0*/  IADD3 R5, PT, PT, R5, 0x1, R244 ;  /* 0x0000000105057810 */ /* 0x000fc80007ffe0f4 */
[----:B------:R-:W-:-:S03]  /*38d0*/  IADD3 R5, PT, PT, -R39, R5, R82 ;  /* 0x0000000527057210 */ /* 0x000fc60007ffe152 */
[----:B------:R-:W1:Y:S01]  /*38e0*/  MUFU.TANH R101, R101 ;  /* 0x0000006500657308 */ /* 0x000e620000002400 */
[----:B------:R-:W-:-:S04]  /*38f0*/  IADD3 R5, PT, PT, R5, UR14, R38 ;  /* 0x0000000e05057c10 */ /* 0x000fc8000fffe026 */
[C---:B------:R-:W-:Y:S02]  /*3900*/  VIMNMX R39, PT, PT, R5.reuse, R38, PT ;  /* 0x0000002605277248 */ /* 0x040fe40003fe0100 */
[----:B------:R-:W-:Y:S01]  /*3910*/  VIADDMNMX R38, R5, 0x8, R38, PT ;  /* 0x0000000805267846 */ /* 0x000fe20003800126 */
        /* <DEDUP_REMOVED lines=54> */
[----:B------:R-:W-:Y:S01]  /*3c80*/  UMOV UR6, URZ ;  /* 0x000000ff00067c82 */ /* 0x000fe20008000000 */
[----:B-1----:R-:W-:Y:S01]  /*3c90*/  IMAD.SHL.U32 R6, R56, 0x100, RZ ;  /* 0x0000010038067824 */ /* 0x002fe200078e00ff */
[----:B------:R-:W-:-:S05]  /*3ca0*/  IADD3 R5, P0, PT, RZ, -UR6, RZ ;  /* 0x80000006ff057c10 */ /* 0x000fca000ff1e0ff */
[----:B------:R-:W-:-:S05]  /*3cb0*/  IMAD.X R6, RZ, RZ, ~R6, P0 ;  /* 0x000000ffff067224 */ /* 0x000fca00000e0e06 */
[----:B------:R-:W-:-:S04]  /*3cc0*/  SHF.R.S64 R5, R5, 0x1f, R6 ;  /* 0x0000001f05057819 */ /* 0x000fc80000001006 */
[----:B------:R-:W-:-:S04]  /*3cd0*/  IADD3 R236, P0, PT, R5, R236, RZ ;  /* 0x000000ec05ec7210 */ /* 0x000fc80007f1e0ff */
[----:B------:R-:W-:Y:S01]  /*3ce0*/  LEA.HI.X.SX32 R235, R6, R235, 0x1, P0 ;  /* 0x000000eb06eb7211 */ /* 0x000fe200000f0eff */
[----:B------:R-:W-:Y:S08]  /*3cf0*/  BRA `(.L_x_2074) ;  /* 0x0000000000ec7947 */ /* 0x000ff00003800000 */
.L_x_2073:
[----:B-1----:R-:W1:Y:S01]  /*3d00*/  LDC R6, c[0x0][0x4f0] ;  /* 0x00013c00ff067b82 */ /* 0x002e620000000800 */
        /* <DEDUP_REMOVED lines=58> */
.L_x_2074:
        /* <DEDUP_REMOVED lines=29> */
.L_x_2072:
        /* <DEDUP_REMOVED lines=10> */
[-C--:B------:R-:W-:Y:S01]  /*4320*/  ISETP.GE.AND P4, PT, R237, R38.reuse, PT ;  /* 0x00000026ed00720c */ /* 0x080fe20003f86270 */
[----:B------:R-:W-:Y:S01]  /*4330*/  VIADD R226, R248, 0x11 ;  /* 0x00000011f8e27836 */ /* 0x000fe20000000000 */
[----:B-1----:R-:W-:Y:S01]  /*4340*/  FSEL R147, R80, -INF , !P0 ;  /* 0xff80000050937808 */ /* 0x002fe20004000000 */
[----:B------:R-:W-:Y:S01]  /*4350*/  VIADD R224, R248, 0x18 ;  /* 0x00000018f8e07836 */ /* 0x000fe20000000000 */
        /* <DEDUP_REMOVED lines=10> */
[-C--:B------:R-:W-:Y:S01]  /*4400*/  ISETP.GE.AND P5, PT, R222, R38.reuse, PT ;  /* 0x00000026de00720c */ /* 0x080fe20003fa6270 */
[----:B------:R-:W-:Y:S01]  /*4410*/  VIADD R32, R248, 0x30 ;  /* 0x00000030f8207836 */ /* 0x000fe20000000000 */
[----:B------:R-:W-:Y:S01]  /*4420*/  FSEL R149, R78, -INF , !P4 ;  /* 0xff8000004e957808 */ /* 0x000fe20006000000 */
        /* <DEDUP_REMOVED lines=41> */
[----:B------:R-:W-:Y:S01]  /*46c0*/  ISETP.GE.AND P5, PT, R162, R38, PT ;  /* 0x00000026a200720c */ /* 0x000fe20003fa6270 */
[----:B------:R-:W-:Y:S01]  /*46d0*/  VIADD R187, R248, 0x88 ;  /* 0x00000088f8bb7836 */ /* 0x000fe20000000000 */
[----:B------:R-:W-:Y:S01]  /*46e0*/  FSEL R249, R84, -INF , !P3 ;  /* 0xff80000054f97808 */ /* 0x000fe20005800000 */
[----:B------:R-:W-:Y:S01]  /*46f0*/  IMAD.MOV.U32 R84, RZ, RZ, R74 ;  /* 0x000000ffff547224 */ /* 0x000fe200078e004a */
[----:B------:R-:W-:Y:S01]  /*4700*/  FSEL R223, R86, -INF , !P1 ;  /* 0xff80000056df7808 */ /* 0x000fe20004800000 */
[----:B------:R-:W-:Y:S01]  /*4710*/  IMAD.MOV.U32 R86, RZ, RZ, R75 ;  /* 0x000000ffff567224 */ /* 0x000fe200078e004b */
[--C-:B------:R-:W-:Y:S01]  /*4720*/  FMNMX3.FTZ R0, R0, R77, R25.reuse, !PT ;  /* 0x0000004d00007276 */ /* 0x100fe20007810019 */
[----:B------:R-:W-:Y:S01]  /*4730*/  VIADD R183, R248, 0x89 ;  /* 0x00000089f8b77836 */ /* 0x000fe20000000000 */
[----:B------:R-:W-:Y:S01]  /*4740*/  FSEL R217, R90, -INF , !P5 ;  /* 0xff8000005ad97808 */ /* 0x000fe20006800000 */
[----:B------:R-:W-:Y:S01]  /*4750*/  IMAD.MOV.U32 R90, RZ, RZ, R25 ;  /* 0x000000ffff5a7224 */ /* 0x000fe200078e0019 */
[----:B------:R-:W-:Y:S01]  /*4760*/  FMNMX3.FTZ R25, R0, R86, R84, !PT ;  /* 0x0000005600197276 */ /* 0x000fe20007810054 */
[----:B------:R-:W-:Y:S01]  /*4770*/  VIADD R179, R248, 0x90 ;  /* 0x00000090f8b37836 */ /* 0x000fe20000000000 */
[----:B------:R-:W-:Y:S01]  /*4780*/  ISETP.GE.AND P4, PT, R216, R38, PT ;  /* 0x00000026d800720c */ /* 0x000fe20003f86270 */
[C---:B------:R-:W-:Y:S01]  /*4790*/  VIADD R177, R248.reuse, 0x91 ;  /* 0x00000091f8b17836 */ /* 0x040fe20000000000 */
[----:B------:R-:W-:Y:S01]  /*47a0*/  FMNMX3.FTZ R25, R25, R252, R80, !PT ;  /* 0x000000fc19197276 */ /* 0x000fe20007810050 */
[----:B------:R-:W-:Y:S01]  /*47b0*/  VIADD R173, R248, 0x98 ;  /* 0x00000098f8ad7836 */ /* 0x000fe20000000000 */
[----:B------:R-:W-:Y:S01]  /*47c0*/  ISETP.GE.AND P2, PT, R164, R38, PT ;  /* 0x00000026a400720c */ /* 0x000fe20003f46270 */
[C---:B------:R-:W-:Y:S01]  /*47d0*/  VIADD R171, R248.reuse, 0x99 ;  /* 0x00000099f8ab7836 */ /* 0x040fe20000000000 */
[----:B------:R-:W-:Y:S01]  /*47e0*/  FMNMX3.FTZ R25, R25, R78, R76, !PT ;  /* 0x0000004e19197276 */ /* 0x000fe2000781004c */
[C---:B------:R-:W-:Y:S01]  /*47f0*/  VIADD R167, R248.reuse, 0xa0 ;  /* 0x000000a0f8a77836 */ /* 0x040fe20000000000 */
[----:B------:R-:W-:Y:S01]  /*4800*/  FSEL R251, R81, -INF , !P4 ;  /* 0xff80000051fb7808 */ /* 0x000fe20006000000 */
[C---:B------:R-:W-:Y:S01]  /*4810*/  VIADD R158, R248.reuse, 0xa1 ;  /* 0x000000a1f89e7836 */ /* 0x040fe20000000000 */
[----:B------:R-:W-:Y:S01]  /*4820*/  FMNMX3.FTZ R0, R25, R72, R70, !PT ;  /* 0x0000004819007276 */ /* 0x000fe20007810046 */
[----:B------:R-:W-:Y:S01]  /*4830*/  VIADD R152, R248, 0xa8 ;  /* 0x000000a8f8987836 */ /* 0x000fe20000000000 */
[----:B------:R-:W-:Y:S01]  /*4840*/  ISETP.GE.AND P0, PT, R212, R38, PT ;  /* 0x00000026d400720c */ /* 0x000fe20003f06270 */
[C---:B------:R-:W-:Y:S01]  /*4850*/  VIADD R150, R248.reuse, 0xa9 ;  /* 0x000000a9f8967836 */ /* 0x040fe20000000000 */
[----:B------:R-:W-:Y:S01]  /*4860*/  FSEL R225, R85, -INF , !P2 ;  /* 0xff80000055e17808 */ /* 0x000fe20005000000 */
[----:B------:R-:W-:Y:S01]  /*4870*/  VIADD R145, R248, 0xb0 ;  /* 0x000000b0f8917836 */ /* 0x000fe20000000000 */
[----:B------:R-:W-:Y:S01]  /*4880*/  FMNMX3.FTZ R0, R0, R68, R251, !PT ;  /* 0x0000004400007276 */ /* 0x000fe200078100fb */
        /* <DEDUP_REMOVED lines=20> */
[----:B------:R-:W-:Y:S01]  /*49d0*/  VIADD R21, R248, 0xd9 ;  /* 0x000000d9f8157836 */ /* 0x000fe20000000000 */
[----:B------:R-:W-:Y:S01]  /*49e0*/  FSEL R211, R95, -INF , !P2 ;  /* 0xff8000005fd37808 */ /* 0x000fe20005000000 */
[----:B------:R-:W-:Y:S01]  /*49f0*/  IMAD.MOV.U32 R95, RZ, RZ, R149 ;  /* 0x000000ffff5f7224 */ /* 0x000fe200078e0095 */
        /* <DEDUP_REMOVED lines=9> */
[----:B------:R-:W-:Y:S01]  /*4a90*/  IMAD.MOV.U32 R98, RZ, RZ, R147 ;  /* 0x000000ffff627224 */ /* 0x000fe200078e0093 */
        /* <DEDUP_REMOVED lines=11> */
[----:B------:R-:W-:Y:S01]  /*4b50*/  IMAD.MOV.U32 R94, RZ, RZ, R77 ;  /* 0x000000ffff5e7224 */ /* 0x000fe200078e004d */
        /* <DEDUP_REMOVED lines=85> */
[----:B------:R-:W-:Y:S02]  /*50b0*/  ISETP.GE.AND P0, PT, R5, R38, PT ;  /* 0x000000260500720c */ /* 0x000fe40003f06270 */
[----:B------:R-:W-:Y:S02]  /*50c0*/  FSEL R81, R144, -INF , !P4 ;  /* 0xff80000090517808 */ /* 0x000fe40006000000 */
[----:B------:R-:W-:Y:S02]  /*50d0*/  FSEL R79, R160, -INF , !P2 ;  /* 0xff800000a04f7808 */ /* 0x000fe40005000000 */
[----:B------:R-:W-:Y:S02]  /*50e0*/  FMNMX3.FTZ R0, R0, R113, R87, !PT ;  /* 0x0000007100007276 */ /* 0x000fe40007810057 */
[----:B------:R-:W-:Y:S02]  /*50f0*/  FSEL R77, R250, -INF , !P0 ;  /* 0xff800000fa4d7808 */ /* 0x000fe40004000000 */
[----:B------:R-:W-:-:S02]  /*5100*/  FMNMX3.FTZ R0, R0, R81, R79, !PT ;  /* 0x0000005100007276 */ /* 0x000fc4000781004f */
[-C--:B------:R-:W-:Y:S02]  /*5110*/  ISETP.GE.AND P2, PT, R245, R39.reuse, PT ;  /* 0x00000027f500720c */ /* 0x080fe40003f46270 */
[----:B------:R-:W-:Y:S02]  /*5120*/  FMNMX.FTZ R24, R77, R0, !PT ;  /* 0x000000004d187209 */ /* 0x000fe40007810000 */
[-C--:B------:R-:W-:Y:S02]  /*5130*/  ISETP.GE.AND P1, PT, R237, R39.reuse, PT ;  /* 0x00000027ed00720c */ /* 0x080fe40003f26270 */
[-C--:B------:R-:W-:Y:S01]  /*5140*/  ISETP.GE.AND P4, PT, R226, R39.reuse, PT ;  /* 0x00000027e200720c */ /* 0x080fe20003f86270 */
[----:B------:R-:W1:Y:S01]  /*5150*/  SHFL.BFLY PT, R93, R24, 0x2, 0x1f ;  /* 0x0c401f00185d7f89 */ /* 0x000e6200000e0000 */
[----:B------:R-:W-:Y:S02]  /*5160*/  FSEL R140, R63, -INF , !P2 ;  /* 0xff8000003f8c7808 */ /* 0x000fe40005000000 */
[----:B------:R-:W-:-:S02]  /*5170*/  ISETP.GE.AND P2, PT, R224, R39, PT ;  /* 0x00000027e000720c */ /* 0x000fc40003f46270 */
[----:B------:R-:W-:Y:S02]  /*5180*/  FSEL R138, R62, -INF , !P1 ;  /* 0xff8000003e8a7808 */ /* 0x000fe40004800000 */
[-C--:B------:R-:W-:Y:S02]  /*5190*/  ISETP.GE.AND P1, PT, R222, R39.reuse, PT ;  /* 0x00000027de00720c */ /* 0x080fe40003f26270 */
[----:B------:R-:W-:Y:S02]  /*51a0*/  FSEL R28, R59, -INF , !P4 ;  /* 0xff8000003b1c7808 */ /* 0x000fe40006000000 */
[-C--:B------:R-:W-:Y:S02]  /*51b0*/  ISETP.GE.AND P4, PT, R26, R39.reuse, PT ;  /* 0x000000271a00720c */ /* 0x080fe40003f86270 */
[----:B------:R-:W-:Y:S02]  /*51c0*/  FSEL R26, R54, -INF , !P2 ;  /* 0xff800000361a7808 */ /* 0x000fe40005000000 */
[----:B------:R-:W-:-:S02]  /*51d0*/  ISETP.GE.AND P5, PT, R227, R39, PT ;  /* 0x00000027e300720c */ /* 0x000fc40003fa6270 */
[-C--:B------:R-:W-:Y:S02]  /*51e0*/  ISETP.GE.AND P2, PT, R220, R39.reuse, PT ;  /* 0x00000027dc00720c */ /* 0x080fe40003f46270 */
[-C--:B------:R-:W-:Y:S02]  /*51f0*/  ISETP.GE.AND P3, PT, R248, R39.reuse, PT ;  /* 0x00000027f800720c */ /* 0x080fe40003f66270 */
[----:B------:R-:W-:Y:S02]  /*5200*/  FSEL R136, R49, -INF , !P2 ;  /* 0xff80000031887808 */ /* 0x000fe40005000000 */
[----:B------:R-:W-:Y:S02]  /*5210*/  ISETP.GE.AND P2, PT, R164, R39, PT ;  /* 0x00000027a400720c */ /* 0x000fe40003f46270 */
[----:B-1----:R-:W-:Y:S02]  /*5220*/  FMNMX.FTZ R93, R24, R93, !PT ;  /* 0x0000005d185d7209 */ /* 0x002fe40007810000 */
[----:B------:R-:W-:-:S02]  /*5230*/  FSEL R24, R53, -INF , !P1 ;  /* 0xff80000035187808 */ /* 0x000fc40004800000 */
[-C--:B------:R-:W-:Y:S01]  /*5240*/  ISETP.GE.AND P1, PT, R32, R39.reuse, PT ;  /* 0x000000272000720c */ /* 0x080fe20003f26270 */
[----:B------:R-:W1:Y:S01]  /*5250*/  SHFL.BFLY PT, R0, R93, 0x1, 0x1f ;  /* 0x0c201f005d007f89 */ /* 0x000e6200000e0000 */
[----:B------:R-:W-:Y:S02]  /*5260*/  FSEL R226, R2, -INF , !P3 ;  /* 0xff80000002e27808 */ /* 0x000fe40005800000 */
[----:B------:R-:W-:Y:S02]  /*5270*/  FSEL R164, R48, -INF , !P1 ;  /* 0xff80000030a47808 */ /* 0x000fe40004800000 */
[-C--:B------:R-:W-:Y:S02]  /*5280*/  ISETP.GE.AND P1, PT, R213, R39.reuse, PT ;  /* 0x00000027d500720c */ /* 0x080fe40003f26270 */
[----:B------:R-:W-:Y:S02]  /*5290*/  FSEL R222, R50, -INF , !P4 ;  /* 0xff80000032de7808 */ /* 0x000fe40006000000 */
[----:B------:R-:W-:-:S02]  /*52a0*/  ISETP.GE.AND P4, PT, R214, R39, PT ;  /* 0x00000027d600720c */ /* 0x000fc40003f86270 */
[----:B------:R-:W-:-:S04]  /*52b0*/  ISETP.GE.AND P3, PT, R179, R39, PT ;  /* 0x00000027b300720c */ /* 0x000fc80003f66270 */
[----:B------:R-:W-:Y:S02]  /*52c0*/  FSEL R186, R186, -INF , !P3 ;  /* 0xff800000baba7808 */ /* 0x000fe40005800000 */
[----:B------:R-:W-:-:S04]  /*52d0*/  ISETP.GE.AND P3, PT, R152, R39, PT ;  /* 0x000000279800720c */ /* 0x000fc80003f66270 */
[----:B------:R-:W-:Y:S02]  /*52e0*/  FSEL R156, R156, -INF , !P3 ;  /* 0xff8000009c9c7808 */ /* 0x000fe40005800000 */
[-C--:B------:R-:W-:Y:S02]  /*52f0*/  ISETP.GE.AND P3, PT, R35, R39.reuse, PT ;  /* 0x000000272300720c */ /* 0x080fe40003f66270 */
[----:B-1----:R-:W-:Y:S02]  /*5300*/  FMNMX.FTZ R0, R93, R0, !PT ;  /* 0x000000005d007209 */ /* 0x002fe40007810000 */
[----:B------:R-:W-:Y:S02]  /*5310*/  FSEL R116, R116, -INF , !P3 ;  /* 0xff80000074747808 */ /* 0x000fe40005800000 */
[C---:B------:R-:W-:Y:S01]  /*5320*/  FSETP.NEU.FTZ.AND P0, PT, R0.reuse, -INF , PT ;  /* 0xff8000000000780b */ /* 0x040fe20003f1d000 */
[----:B---3--:R-:W-:Y:S01]  /*5330*/  FMUL.FTZ R74, R0, UR10 ;  /* 0x0000000a004a7c20 */ /* 0x008fe20008410000 */
[----:B------:R-:W-:-:S04]  /*5340*/  ISETP.GE.AND P3, PT, R22, R39, PT ;  /* 0x000000271600720c */ /* 0x000fc80003f66270 */
[----:B------:R-:W-:Y:S02]  /*5350*/  FSEL R74, R74, RZ, P0 ;  /* 0x000000ff4a4a7208 */ /* 0x000fe40000000000 */
[-C--:B------:R-:W-:Y:S02]  /*5360*/  ISETP.GE.AND P0, PT, R228, R39.reuse, PT ;  /* 0x00000027e400720c */ /* 0x080fe40003f06270 */
[----:B------:R-:W-:Y:S01]  /*5370*/  LOP3.LUT R228, R83, R126, RZ, 0xfc, !PT ;  /* 0x0000007e53e47212 */ /* 0x000fe200078efcff */
        /* <DEDUP_REMOVED lines=16> */
[----:B------:R-:W-:Y:S01]  /*5480*/  FFMA.FTZ R129, R97, UR10, -R74 ;  /* 0x0000000a61817c23 */ /* 0x000fe2000801084a */
[----:B------:R-:W-:Y:S01]  /*5490*/  FMNMX3.FTZ R43, R226, R140, R138, !PT ;  /* 0x0000008ce22b7276 */ /* 0x000fe2000781008a */
[----:B------:R-:W-:Y:S01]  /*54a0*/  FFMA.FTZ R154, R95, UR10, -R74 ;  /* 0x0000000a5f9a7c23 */ /* 0x000fe2000801084a */
[-C--:B------:R-:W-:Y:S01]  /*54b0*/  ISETP.GE.AND P0, PT, R218, R39.reuse, PT ;  /* 0x00000027da00720c */ /* 0x080fe20003f06270 */
[----:B------:R-:W-:Y:S01]  /*54c0*/  MUFU.EX2 R160, R160 ;  /* 0x000000a000a07308 */ /* 0x000fe20000000800 */
[----:B------:R-:W-:Y:S01]  /*54d0*/  FMNMX3.FTZ R43, R43, R34, R30, !PT ;  /* 0x000000222b2b7276 */ /* 0x000fe2000781001e */
[--C-:B------:R-:W-:Y:S01]  /*54e0*/  FFMA.FTZ R105, R252, UR10, -R74.reuse ;  /* 0x0000000afc697c23 */ /* 0x100fe2000801084a */
[----:B------:R-:W-:Y:S01]  /*54f0*/  FSEL R220, R47, -INF , !P0 ;  /* 0xff8000002fdc7808 */ /* 0x000fe20004000000 */
[----:B------:R-:W-:Y:S01]  /*5500*/  FFMA.FTZ R47, R111, UR10, -R74 ;  /* 0x0000000a6f2f7c23 */ /* 0x000fe2000801084a */
[----:B------:R-:W-:Y:S01]  /*5510*/  FMNMX3.FTZ R43, R43, R28, R26, !PT ;  /* 0x0000001c2b2b7276 */ /* 0x000fe2000781001a */
[----:B------:R-:W-:Y:S01]  /*5520*/  FFMA.FTZ R83, R25, UR10, -R74 ;  /* 0x0000000a19537c23 */ /* 0x000fe2000801084a */
[----:B------:R-:W-:Y:S01]  /*5530*/  FSEL R218, R46, -INF , !P5 ;  /* 0xff8000002eda7808 */ /* 0x000fe20006800000 */
[----:B------:R-:W1:Y:S01]  /*5540*/  MUFU.EX2 R129, R129 ;  /* 0x0000008100817308 */ /* 0x000e620000000800 */
[----:B------:R-:W-:Y:S01]  /*5550*/  FMNMX3.FTZ R43, R43, R24, R32, !PT ;  /* 0x000000182b2b7276 */ /* 0x000fe20007810020 */
[--C-:B------:R-:W-:Y:S01]  /*5560*/  FFMA.FTZ R46, R109, UR10, -R74.reuse ;  /* 0x0000000a6d2e7c23 */ /* 0x100fe2000801084a */
[-C--:B------:R-:W-:Y:S01]  /*5570*/  ISETP.GE.AND P5, PT, R162, R39.reuse, PT ;  /* 0x00000027a200720c */ /* 0x080fe20003fa6270 */
[----:B------:R-:W-:Y:S01]  /*5580*/  FFMA.FTZ R99, R72, UR10, -R74 ;  /* 0x0000000a48637c23 */ /* 0x000fe2000801084a */
        /* <DEDUP_REMOVED lines=8> */
[-C--:B------:R-:W-:Y:S01]  /*5610*/  ISETP.GE.AND P0, PT, R212, R39.reuse, PT ;  /* 0x00000027d400720c */ /* 0x080fe20003f06270 */
[----:B------:R-:W-:Y:S01]  /*5620*/  FFMA.FTZ R112, R251, UR10, -R74 ;  /* 0x0000000afb707c23 */ /* 0x000fe2000801084a */
[----:B------:R-:W-:Y:S01]  /*5630*/  FSEL R174, R44, -INF , !P2 ;  /* 0xff8000002cae7808 */ /* 0x000fe20005000000 */
[----:B------:R-:W2:Y:S01]  /*5640*/  MUFU.EX2 R119, R119 ;  /* 0x0000007700777308 */ /* 0x000ea20000000800 */
[----:B------:R-:W-:Y:S01]  /*5650*/  FMNMX3.FTZ R43, R43, R220, R218, !PT ;  /* 0x000000dc2b2b7276 */ /* 0x000fe200078100da */
[--C-:B------:R-:W-:Y:S01]  /*5660*/  FFMA.FTZ R95, R249, UR10, -R74.reuse ;  /* 0x0000000af95f7c23 */ /* 0x100fe2000801084a */
[----:B------:R-:W-:Y:S01]  /*5670*/  FSEL R214, R42, -INF , !P0 ;  /* 0xff8000002ad67808 */ /* 0x000fe20004000000 */
[----:B------:R-:W-:Y:S01]  /*5680*/  FFMA.FTZ R42, R75, UR10, -R74 ;  /* 0x0000000a4b2a7c23 */ /* 0x000fe2000801084a */
        /* <DEDUP_REMOVED lines=13> */
[----:B------:R-:W-:Y:S01]  /*5760*/  FFMA.FTZ R104, R219, UR10, -R74 ;  /* 0x0000000adb687c23 */ /* 0x000fe2000801084a */
[----:B------:R-:W-:Y:S01]  /*5770*/  FMNMX3.FTZ R43, R43, R216, R214, !PT ;  /* 0x000000d82b2b7276 */ /* 0x000fe200078100d6 */
        /* <DEDUP_REMOVED lines=18> */
[----:B------:R-:W-:Y:S01]  /*58a0*/  FFMA.FTZ R70, R205, UR10, -R74 ;  /* 0x0000000acd467c23 */ /* 0x000fe2000801084a */
[----:B------:R-:W-:Y:S01]  /*58b0*/  FMNMX3.FTZ R43, R43, R212, R182, !PT ;  /* 0x000000d42b2b7276 */ /* 0x000fe200078100b6 */
[----:B------:R-:W-:Y:S01]  /*58c0*/  MUFU.EX2 R128, R128 ;  /* 0x0000008000807308 */ /* 0x000fe20000000800 */
[----:B------:R-:W-:Y:S01]  /*58d0*/  FSEL R210, R91, -INF , !P4 ;  /* 0xff8000005bd27808 */ /* 0x000fe20006000000 */
        /* <DEDUP_REMOVED lines=9> */
[-C--:B------:R-:W-:Y:S01]  /*5970*/  ISETP.GE.AND P4, PT, R197, R39.reuse, PT ;  /* 0x00000027c500720c */ /* 0x080fe20003f86270 */
        /* <DEDUP_REMOVED lines=40> */
[----:B-1----:R-:W-:Y:S01]  /*5c00*/  FADD.FTZ R161, R160, R129 ;  /* 0x00000081a0a17221 */ /* 0x002fe20000010000 */
[-C--:B------:R-:W-:Y:S01]  /*5c10*/  ISETP.GE.AND P0, PT, R171, R39.reuse, PT ;  /* 0x00000027ab00720c */ /* 0x080fe20003f06270 */
[--C-:B------:R-:W-:Y:S01]  /*5c20*/  FFMA.FTZ R107, R107, UR10, -R74.reuse ;  /* 0x0000000a6b6b7c23 */ /* 0x100fe2000801084a */
[-C--:B------:R-:W-:Y:S01]  /*5c30*/  ISETP.GE.AND P5, PT, R167, R39.reuse, PT ;  /* 0x00000027a700720c */ /* 0x080fe20003fa6270 */
[----:B------:R-:W-:Y:S01]  /*5c40*/  MUFU.EX2 R95, R95 ;  /* 0x0000005f005f7308 */ /* 0x000fe20000000800 */
[----:B------:R-:W-:Y:S01]  /*5c50*/  FSEL R180, R180, -INF , !P2 ;  /* 0xff800000b4b47808 */ /* 0x000fe20005000000 */
        /* <DEDUP_REMOVED lines=8> */
[----:B------:R-:W-:Y:S01]  /*5ce0*/  FFMA.FTZ R79, R79, UR10, -R74 ;  /* 0x0000000a4f4f7c23 */ /* 0x000fe2000801084a */
[----:B------:R-:W-:-:S02]  /*5cf0*/  FSEL R170, R170, -INF , !P5 ;  /* 0xff800000aaaa7808 */ /* 0x000fc40006800000 */
[----:B------:R-:W-:Y:S02]  /*5d00*/  FMNMX3.FTZ R43, R43, R180, R178, !PT ;  /* 0x000000b42b2b7276 */ /* 0x000fe400078100b2 */
[-C--:B------:R-:W-:Y:S01]  /*5d10*/  ISETP.GE.AND P2, PT, R150, R39.reuse, PT ;  /* 0x000000279600720c */ /* 0x080fe20003f46270 */
[----:B------:R-:W-:Y:S01]  /*5d20*/  MUFU.EX2 R93, R93 ;  /* 0x0000005d005d7308 */ /* 0x000fe20000000800 */
[-C--:B------:R-:W-:Y:S02]  /*5d30*/  ISETP.GE.AND P1, PT, R145, R39.reuse, PT ;  /* 0x000000279100720c */ /* 0x080fe40003f26270 */
        /* <DEDUP_REMOVED lines=9> */
[----:B------:R-:W-:Y:S02]  /*5dd0*/  ISETP.GE.AND P4, PT, R82, R39, PT ;  /* 0x000000275200720c */ /* 0x000fe40003f86270 */
[----:B------:R-:W-:Y:S02]  /*5de0*/  FSEL R130, R130, -INF , !P0 ;  /* 0xff80000082827808 */ /* 0x000fe40004000000 */
[----:B------:R-:W-:-:S02]  /*5df0*/  FSEL R124, R124, -INF , !P5 ;  /* 0xff8000007c7c7808 */ /* 0x000fc40006800000 */
[----:B------:R-:W-:Y:S01]  /*5e00*/  FMNMX3.FTZ R43, R43, R146, R134, !PT ;  /* 0x000000922b2b7276 */ /* 0x000fe20007810086 */
[----:B------:R-:W-:Y:S01]  /*5e10*/  MUFU.EX2 R102, R102 ;  /* 0x0000006600667308 */ /* 0x000fe20000000800 */
[-C--:B------:R-:W-:Y:S02]  /*5e20*/  ISETP.GE.AND P2, PT, R33, R39.reuse, PT ;  /* 0x000000272100720c */ /* 0x080fe40003f46270 */
[-C--:B------:R-:W-:Y:S02]  /*5e30*/  ISETP.GE.AND P1, PT, R31, R39.reuse, PT ;  /* 0x000000271f00720c */ /* 0x080fe40003f26270 */
        /* <DEDUP_REMOVED lines=29> */
[-C--:B------:R-:W-:Y:S02]  /*6010*/  ISETP.GE.AND P4, PT, R11, R39.reuse, PT ;  /* 0x000000270b00720c */ /* 0x080fe40003f86270 */
[-C--:B------:R-:W-:Y:S02]  /*6020*/  ISETP.GE.AND P3, PT, R10, R39.reuse, PT ;  /* 0x000000270a00720c */ /* 0x080fe40003f66270 */
[----:B------:R-:W-:Y:S01]  /*6030*/  FSEL R86, R15, -INF , !P5 ;  /* 0xff8000000f567808 */ /* 0x000fe20006800000 */
[----:B------:R-:W-:Y:S01]  /*6040*/  MUFU.EX2 R69, R69 ;  /* 0x0000004500457308 */ /* 0x000fe20000000800 */
[----:B------:R-:W-:Y:S01]  /*6050*/  FMNMX3.FTZ R5, R43, R92, R90, !PT ;  /* 0x0000005c2b057276 */ /* 0x000fe2000781005a */
[----:B------:R-:W-:Y:S01]  /*6060*/  FFMA.FTZ R43, R135, UR10, -R74 ;  /* 0x0000000a872b7c23 */ /* 0x000fe2000801084a */
[----:B------:R-:W-:-:S02]  /*6070*/  ISETP.GE.AND P2, PT, R7, R39, PT ;  /* 0x000000270700720c */ /* 0x000fc40003f46270 */
[----:B------:R-:W-:Y:S02]  /*6080*/  ISETP.GE.AND P1, PT, R6, R39, PT ;  /* 0x000000270600720c */ /* 0x000fe40003f26270 */
[----:B------:R-:W-:Y:S01]  /*6090*/  FSEL R84, R14, -INF , !P4 ;  /* 0xff8000000e547808 */ /* 0x000fe20006000000 */
[----:B------:R-:W-:Y:S01]  /*60a0*/  MUFU.EX2 R68, R68 ;  /* 0x0000004400447308 */ /* 0x000fe20000000800 */
[----:B------:R-:W-:Y:S02]  /*60b0*/  FSEL R82, R17, -INF , !P3 ;  /* 0xff80000011527808 */ /* 0x000fe40005800000 */
[----:B------:R-:W-:Y:S02]  /*60c0*/  FMNMX3.FTZ R5, R5, R88, R86, !PT ;  /* 0x0000005805057276 */ /* 0x000fe40007810056 */
[----:B------:R-:W-:Y:S02]  /*60d0*/  FSEL R80, R8, -INF , !P2 ;  /* 0xff80000008507808 */ /* 0x000fe40005000000 */
[----:B------:R-:W-:Y:S01]  /*60e0*/  FSEL R78, R9, -INF , !P1 ;  /* 0xff800000094e7808 */ /* 0x000fe20004800000 */
[----:B------:R-:W-:Y:S01]  /*60f0*/  MUFU.EX2 R67, R67 ;  /* 0x0000004300437308 */ /* 0x000fe20000000800 */
[----:B------:R-:W-:-:S02]  /*6100*/  FMNMX3.FTZ R5, R5, R84, R82, !PT ;  /* 0x0000005405057276 */ /* 0x000fc40007810052 */
[----:B------:R-:W-:Y:S02]  /*6110*/  FSEL R76, R4, -INF , !P0 ;  /* 0xff800000044c7808 */ /* 0x000fe40004000000 */
[----:B------:R-:W-:Y:S02]  /*6120*/  FMNMX3.FTZ R5, R5, R80, R78, !PT ;  /* 0x0000005005057276 */ /* 0x000fe4000781004e */
[----:B------:R-:W-:Y:S01]  /*6130*/  LEA R228, R228, UR5, 0x1 ;  /* 0x00000005e4e47c11 */ /* 0x000fe2000f8e08ff */
[----:B------:R-:W-:Y:S01]  /*6140*/  MUFU.EX2 R66, R66 ;  /* 0x0000004200427308 */ /* 0x000fe20000000800 */
[----:B------:R-:W-:Y:S02]  /*6150*/  FMNMX.FTZ R2, R76, R5, !PT ;  /* 0x000000054c027209 */ /* 0x000fe40007810000 */
[----:B------:R-:W-:Y:S01]  /*6160*/  F2FP.F16.F32.PACK_AB R21, R129, R160 ;  /* 0x000000a08115723e */ /* 0x000fe200000000ff */
[C---:B------:R-:W-:Y:S01]  /*6170*/  VIADD R8, R228.reuse, 0x5000 ;  /* 0x00005000e4087836 */ /* 0x040fe20000000000 */
[----:B------:R-:W-:Y:S01]  /*6180*/  LDSM.16.MT88.4 R16, [R228+0x5400] ;  /* 0x00540000e410783b */ /* 0x000fe20000004200 */
[----:B------:R-:W-:Y:S01]  /*6190*/  VIADD R150, R228, 0x5020 ;  /* 0x00005020e4967836 */ /* 0x000fe20000000000 */
[----:B--2---:R-:W-:Y:S01]  /*61a0*/  F2FP.F16.F32.PACK_AB R23, R119, R154 ;  /* 0x0000009a7717723e */ /* 0x004fe200000000ff */
[----:B------:R-:W-:Y:S01]  /*61b0*/  @P6 VIADD R150, R8, 0xffffffe0 ;  /* 0xffffffe008966836 */ /* 0x000fe20000000000 */
[----:B------:R-:W1:Y:S01]  /*61c0*/  SHFL.BFLY PT, R5, R2, 0x2, 0x1f ;  /* 0x0c401f0002057f89 */ /* 0x000e6200000e0000 */
[----:B------:R-:W-:Y:S01]  /*61d0*/  MUFU.EX2 R65, R65 ;  /* 0x0000004100417308 */ /* 0x000fe20000000800 */
[----:B------:R-:W-:-:S02]  /*61e0*/  FADD.FTZ R154, R154, R161 ;  /* 0x000000a19a9a7221 */ /* 0x000fc40000010000 */
[----:B------:R-:W-:Y:S02]  /*61f0*/  LDSM.16.MT88.4 R12, [R150] ;  /* 0x00000000960c783b */ /* 0x000fe40000004200 */
[----:B------:R-:W-:-:S03]  /*6200*/  FADD.FTZ R119, R119, R154 ;  /* 0x0000009a77777221 */ /* 0x000fc60000010000 */
        /* <DEDUP_REMOVED lines=12> */
[----:B------:R-:W-:Y:S02]  /*62d0*/  FSEL R75, R4, RZ, P0 ;  /* 0x000000ff044b7208 */ /* 0x000fe40000000000 */
[----:B------:R-:W1:Y:S01]  /*62e0*/  LDSM.16.MT88.4 R4, [R228+0x5000] ;  /* 0x00500000e404783b */ /* 0x000e620000004200 */
[----:B------:R-:W-:Y:S02]  /*62f0*/  ISETP.GT.AND P0, PT, R41, R234, PT ;  /* 0x000000ea2900720c */ /* 0x000fe40003f04270 */
        /* <DEDUP_REMOVED lines=13> */
[----:B------:R-:W3:Y:S01]  /*63d0*/  LDSM.16.MT88.4 R32, [R228+0x5800] ;  /* 0x00580000e420783b */ /* 0x000ee20000004200 */
        /* <DEDUP_REMOVED lines=35> */
[C---:B-----5:R-:W-:Y:S01]  /*6610*/  F2FP.F16.F32.PACK_AB R22, R123.reuse, R152 ;  /* 0x000000987b16723e */ /* 0x060fe200000000ff */
[--C-:B------:R-:W-:Y:S01]  /*6620*/  FFMA.FTZ R186, R186, UR10, -R75.reuse ;  /* 0x0000000ababa7c23 */ /* 0x100fe2000801084b */
[--C-:B------:R-:W-:Y:S01]  /*6630*/  FFMA.FTZ R141, R180, UR10, -R75.reuse ;  /* 0x0000000ab48d7c23 */ /* 0x100fe2000801084b */
[--C-:B------:R-:W-:Y:S01]  /*6640*/  FFMA.FTZ R157, R178, UR10, -R75.reuse ;  /* 0x0000000ab29d7c23 */ /* 0x100fe2000801084b */
[----:B------:R-:W-:Y:S01]  /*6650*/  FFMA.FTZ R176, R176, UR10, -R75 ;  /* 0x0000000ab0b07c23 */ /* 0x000fe2000801084b */
[----:B------:R-:W-:Y:S01]  /*6660*/  FADD.FTZ R129, R158, R125 ;  /* 0x0000007d9e817221 */ /* 0x000fe20000010000 */
        /* <DEDUP_REMOVED lines=21> */
[----:B----4-:R-:W-:Y:S01]  /*67c0*/  F2FP.F16.F32.PACK_AB R12, R115, R142 ;  /* 0x0000008e730c723e */ /* 0x010fe200000000ff */
[----:B------:R-:W-:Y:S01]  /*67d0*/  FADD.FTZ R142, R142, R123 ;  /* 0x0000007b8e8e7221 */ /* 0x000fe20000010000 */
[--C-:B------:R-:W-:Y:S01]  /*67e0*/  FFMA.FTZ R94, R94, UR10, -R75.reuse ;  /* 0x0000000a5e5e7c23 */ /* 0x100fe2000801084b */
[--C-:B------:R-:W-:Y:S01]  /*67f0*/  FFMA.FTZ R92, R92, UR10, -R75.reuse ;  /* 0x0000000a5c5c7c23 */ /* 0x100fe2000801084b */
[----:B------:R-:W4:Y:S01]  /*6800*/  MUFU.EX2 R103, R103 ;  /* 0x0000006700677308 */ /* 0x000f220000000800 */
        /* <DEDUP_REMOVED lines=14> */
[----:B------:R-:W5:Y:S04]  /*68f0*/  LDSM.16.MT88.4 R16, [R150+0x800] ;  /* 0x000800009610783b */ /* 0x000f680000004200 */
[----:B------:R-:W-:Y:S03]  /*6900*/  MUFU.EX2 R164, R164 ;  /* 0x000000a400a47308 */ /* 0x000fe60000000800 */
[C---:B--2---:R-:W-:Y:S05]  /*6910*/  HMMA.16816.F32 R24, R12.reuse, R28, R24 ;  /* 0x0000001c0c18723c */ /* 0x044fea0000001818 */
[----:B------:R-:W2:Y:S03]  /*6920*/  MUFU.EX2 R121, R121 ;  /* 0x0000007900797308 */ /* 0x000ea60000000800 */
[----:B------:R-:W-:Y:S01]  /*6930*/  HMMA.16816.F32 R20, R12, R30, R20 ;  /* 0x0000001e0c14723c */ /* 0x000fe20000001814 */
[----:B------:R-:W2:Y:S01]  /*6940*/  LDSM.16.MT88.4 R28, [R228+0x5c00] ;  /* 0x005c0000e41c783b */ /* 0x000ea20000004200 */
[----:B------:R-:W-:-:S02]  /*6950*/  F2FP.F16.F32.PACK_AB R13, R101, R128 ;  /* 0x00000080650d723e */ /* 0x000fc400000000ff */
[----:B------:R-:W-:Y:S01]  /*6960*/  F2FP.F16.F32.PACK_AB R15, R99, R122 ;  /* 0x0000007a630f723e */ /* 0x000fe200000000ff */
[----:B------:R-:W-:Y:S01]  /*6970*/  MUFU.EX2 R127, R127 ;  /* 0x0000007f007f7308 */ /* 0x000fe20000000800 */
[----:B----4-:R-:W-:Y:S01]  /*6980*/  F2FP.F16.F32.PACK_AB R12, R103, R138 ;  /* 0x0000008a670c723e */ /* 0x010fe200000000ff */
        /* <DEDUP_REMOVED lines=10> */
[----:B------:R-:W3:Y:S05]  /*6a30*/  LDSM.16.MT88.4 R32, [R150+0xc00] ;  /* 0x000c00009620783b */ /* 0x000eea0000004200 */
[----:B------:R-:W4:Y:S02]  /*6a40*/  MUFU.EX2 R131, R131 ;  /* 0x0000008300837308 */ /* 0x000f240000000800 */
[C---:B-----5:R-:W-:Y:S06]  /*6a50*/  HMMA.16816.F32 R24, R12.reuse, R16, R24 ;  /* 0x000000100c18723c */ /* 0x060fec0000001818 */
[----:B------:R-:W-:Y:S02]  /*6a60*/  MUFU.EX2 R133, R133 ;  /* 0x0000008500857308 */ /* 0x000fe40000000800 */
[----:B------:R-:W-:Y:S01]  /*6a70*/  HMMA.16816.F32 R20, R12, R18, R20 ;  /* 0x000000120c14723c */ /* 0x000fe20000001814 */
[----:B------:R-:W-:Y:S01]  /*6a80*/  F2FP.F16.F32.PACK_AB R13, R97, R118 ;  /* 0x00000076610d723e */ /* 0x000fe200000000ff */
[----:B------:R-:W5:Y:S01]  /*6a90*/  LDSM.16.MT88.4 R16, [R228+0x6000] ;  /* 0x00600000e410783b */ /* 0x000f620000004200 */
[----:B------:R-:W-:-:S02]  /*6aa0*/  F2FP.F16.F32.PACK_AB R15, R95, R112 ;  /* 0x000000705f0f723e */ /* 0x000fc400000000ff */
[----:B--2---:R-:W-:Y:S01]  /*6ab0*/  F2FP.F16.F32.PACK_AB R12, R121, R164 ;  /* 0x000000a4790c723e */ /* 0x004fe200000000ff */
[----:B------:R-:W2:Y:S01]  /*6ac0*/  MUFU.EX2 R172, R172 ;  /* 0x000000ac00ac7308 */ /* 0x000ea20000000800 */
        /* <DEDUP_REMOVED lines=10> */
[C---:B---3--:R-:W-:Y:S02]  /*6b70*/  HMMA.16816.F32 R24, R12.reuse, R32, R24 ;  /* 0x000000200c18723c */ /* 0x048fe40000001818 */
[----:B------:R-:W-:Y:S06]  /*6b80*/  MUFU.EX2 R137, R137 ;  /* 0x0000008900897308 */ /* 0x000fec0000000800 */
[----:B------:R-:W-:Y:S01]  /*6b90*/  HMMA.16816.F32 R20, R12, R34, R20 ;  /* 0x000000220c14723c */ /* 0x000fe20000001814 */
[----:B------:R-:W3:Y:S01]  /*6ba0*/  LDSM.16.MT88.4 R32, [R228+0x6400] ;  /* 0x00640000e420783b */ /* 0x000ee20000004200 */
[----:B------:R-:W-:Y:S01]  /*6bb0*/  F2FP.F16.F32.PACK_AB R13, R93, R108 ;  /* 0x0000006c5d0d723e */ /* 0x000fe200000000ff */
[----:B------:R-:W1:Y:S01]  /*6bc0*/  MUFU.EX2 R182, R182 ;  /* 0x000000b600b67308 */ /* 0x000e620000000800 */
[----:B------:R-:W-:-:S02]  /*6bd0*/  F2FP.F16.F32.PACK_AB R15, R89, R104 ;  /* 0x00000068590f723e */ /* 0x000fc400000000ff */
[----:B----4-:R-:W-:Y:S01]  /*6be0*/  F2FP.F16.F32.PACK_AB R12, R131, R174 ;  /* 0x000000ae830c723e */ /* 0x010fe200000000ff */
[----:B------:R-:W-:Y:S01]  /*6bf0*/  FADD.FTZ R174, R174, R127 ;  /* 0x0000007faeae7221 */ /* 0x000fe20000010000 */
[----:B--2---:R-:W-:-:S03]  /*6c00*/  F2FP.F16.F32.PACK_AB R14, R172, R133 ;  /* 0x00000085ac0e723e */ /* 0x004fc600000000ff */
[----:B------:R-:W-:Y:S01]  /*6c10*/  MUFU.EX2 R188, R188 ;  /* 0x000000bc00bc7308 */ /* 0x000fe20000000800 */
[----:B------:R-:W-:-:S03]  /*6c20*/  FADD.FTZ R174, R131, R174 ;  /* 0x000000ae83ae7221 */ /* 0x000fc60000010000 */
[----:B-----5:R-:W-:Y:S01]  /*6c30*/  HMMA.16816.F32 R8, R12, R16, R8 ;  /* 0x000000100c08723c */ /* 0x020fe20000001808 */
[----:B------:R-:W-:-:S03]  /*6c40*/  FADD.FTZ R133, R133, R174 ;  /* 0x000000ae85857221 */ /* 0x000fc60000010000 */
[----:B------:R-:W2:Y:S01]  /*6c50*/  MUFU.EX2 R143, R143 ;  /* 0x0000008f008f7308 */ /* 0x000ea20000000800 */
        /* <DEDUP_REMOVED lines=20> */
[C---:B------:R-:W-:Y:S01]  /*6da0*/  HMMA.16816.F32 R4, R12.reuse, R34, R4 ;  /* 0x000000220c04723c */ /* 0x040fe20000001804 */
[----:B------:R-:W3:Y:S05]  /*6db0*/  LDSM.16.MT88.4 R32, [R150+0x1800] ;  /* 0x001800009620783b */ /* 0x000eea0000004200 */
[----:B------:R-:W3:Y:S02]  /*6dc0*/  MUFU.EX2 R149, R149 ;  /* 0x0000009500957308 */ /* 0x000ee40000000800 */
[C---:B----4-:R-:W-:Y:S06]  /*6dd0*/  HMMA.16816.F32 R24, R12.reuse, R16, R24 ;  /* 0x000000100c18723c */ /* 0x050fec0000001818 */
[----:B------:R-:W-:Y:S02]  /*6de0*/  MUFU.EX2 R204, R204 ;  /* 0x000000cc00cc7308 */ /* 0x000fe40000000800 */
[----:B------:R-:W-:Y:S01]  /*6df0*/  HMMA.16816.F32 R20, R12, R18, R20 ;  /* 0x000000120c14723c */ /* 0x000fe20000001814 */
[----:B------:R-:W-:Y:S01]  /*6e00*/  F2FP.F16.F32.PACK_AB R13, R71, R72 ;  /* 0x00000048470d723e */ /* 0x000fe200000000ff */
[----:B------:R-:W4:Y:S01]  /*6e10*/  LDSM.16.MT88.4 R16, [R228+0x6c00] ;  /* 0x006c0000e410783b */ /* 0x000f220000004200 */
[----:B------:R-:W-:-:S02]  /*6e20*/  F2FP.F16.F32.PACK_AB R15, R69, R70 ;  /* 0x00000046450f723e */ /* 0x000fc400000000ff */
[----:B--2---:R-:W-:Y:S01]  /*6e30*/  F2FP.F16.F32.PACK_AB R12, R143, R188 ;  /* 0x000000bc8f0c723e */ /* 0x004fe200000000ff */
[----:B------:R-:W2:Y:S01]  /*6e40*/  MUFU.EX2 R153, R153 ;  /* 0x0000009900997308 */ /* 0x000ea20000000800 */
[----:B-1----:R-:W-:Y:S01]  /*6e50*/  F2FP.F16.F32.PACK_AB R14, R192, R145 ;  /* 0x00000091c00e723e */ /* 0x002fe200000000ff */
[----:B------:R-:W-:-:S06]  /*6e60*/  FADD.FTZ R188, R188, R137 ;  /* 0x00000089bcbc7221 */ /* 0x000fcc0000010000 */
[C---:B-----5:R-:W-:Y:S01]  /*6e70*/  HMMA.16816.F32 R8, R12.reuse, R28, R8 ;  /* 0x0000001c0c08723c */ /* 0x060fe20000001808 */
[----:B------:R-:W-:Y:S07]  /*6e80*/  MUFU.EX2 R155, R155 ;  /* 0x0000009b009b7308 */ /* 0x000fee0000000800 */
        /* <DEDUP_REMOVED lines=8> */
[----:B------:R-:W3:Y:S01]  /*6f10*/  MUFU.EX2 R141, R141 ;  /* 0x0000008d008d7308 */ /* 0x000ee20000000800 */
        /* <DEDUP_REMOVED lines=16> */
[----:B--2---:R-:W-:Y:S02]  /*7020*/  F2FP.F16.F32.PACK_AB R12, R153, R204 ;  /* 0x000000cc990c723e */ /* 0x004fe400000000ff */
[----:B-----5:R-:W-:-:S05]  /*7030*/  F2FP.F16.F32.PACK_AB R14, R190, R155 ;  /* 0x0000009bbe0e723e */ /* 0x020fca00000000ff */
[----:B------:R-:W-:Y:S02]  /*7040*/  MUFU.EX2 R49, R49 ;  /* 0x0000003100317308 */ /* 0x000fe40000000800 */
[C---:B---3--:R-:W-:Y:S06]  /*7050*/  HMMA.16816.F32 R8, R12.reuse, R32, R8 ;  /* 0x000000200c08723c */ /* 0x048fec0000001808 */
        /* <DEDUP_REMOVED lines=36> */
[----:B------:R1:W-:Y:S01]  /*72a0*/  MUFU.EX2 R130, R134 ;  /* 0x0000008600827308 */ /* 0x0003e20000000800 */
[C---:B----4-:R-:W-:Y:S07]  /*72b0*/  HMMA.16816.F32 R8, R32.reuse, R12, R8 ;  /* 0x0000000c2008723c */ /* 0x050fee0000001808 */
[----:B------:R-:W4:Y:S01]  /*72c0*/  MUFU.EX2 R105, R113 ;  /* 0x0000007100697308 */ /* 0x000f220000000800 */
[C---:B------:R-:W-:Y:S01]  /*72d0*/  HMMA.16816.F32 R4, R32.reuse, R14, R4 ;  /* 0x0000000e2004723c */ /* 0x040fe20000001804 */
[----:B------:R-:W2:Y:S06]  /*72e0*/  LDSM.16.MT88.4 R12, [R150+0x2c00] ;  /* 0x002c0000960c783b */ /* 0x000eac0000004200 */
[----:B------:R-:W-:Y:S01]  /*72f0*/  MUFU.EX2 R101, R124 ;  /* 0x0000007c00657308 */ /* 0x000fe20000000800 */
[----:B-----5:R-:W-:Y:S01]  /*7300*/  HMMA.16816.F32 R24, R32, R28, R24 ;  /* 0x0000001c2018723c */ /* 0x020fe20000001818 */
[----:B------:R-:W-:Y:S01]  /*7310*/  FADD.FTZ R29, R97, R120 ;  /* 0x00000078611d7221 */ /* 0x000fe20000010000 */
[----:B-1----:R-:W-:Y:S03]  /*7320*/  LDSM.16.MT88.4 R132, [R150+0x3c00] ;  /* 0x003c00009684783b */ /* 0x002fe60000004200 */
[----:B------:R-:W-:-:S02]  /*7330*/  FADD.FTZ R112, R112, R29 ;  /* 0x0000001d70707221 */ /* 0x000fc40000010000 */
[----:B------:R-:W1:Y:S01]  /*7340*/  MUFU.EX2 R118, R103 ;  /* 0x0000006700767308 */ /* 0x000e620000000800 */
[----:B------:R-:W-:Y:S01]  /*7350*/  HMMA.16816.F32 R28, R32, R30, R20 ;  /* 0x0000001e201c723c */ /* 0x000fe20000001814 */
[----:B------:R-:W-:Y:S01]  /*7360*/  FADD.FTZ R95, R95, R112 ;  /* 0x000000705f5f7221 */ /* 0x000fe20000010000 */
[----:B------:R-:W-:Y:S01]  /*7370*/  F2FP.F16.F32.PACK_AB R33, R47, R48 ;  /* 0x000000302f21723e */ /* 0x000fe200000000ff */
[----:B------:R-:W5:Y:S01]  /*7380*/  LDSM.16.MT88.4 R20, [R228+0x8000] ;  /* 0x00800000e414783b */ /* 0x000f620000004200 */
[----:B---3--:R-:W-:Y:S01]  /*7390*/  F2FP.F16.F32.PACK_AB R35, R45, R46 ;  /* 0x0000002e2d23723e */ /* 0x008fe200000000ff */
[----:B------:R-:W-:Y:S01]  /*73a0*/  FADD.FTZ R108, R108, R95 ;  /* 0x0000005f6c6c7221 */ /* 0x000fe20000010000 */
[----:B----4-:R-:W-:Y:S01]  /*73b0*/  F2FP.F16.F32.PACK_AB R32, R105, R130 ;  /* 0x000000826920723e */ /* 0x010fe200000000ff */
[----:B------:R-:W-:Y:S02]  /*73c0*/  MUFU.EX2 R44, R44 ;  /* 0x0000002c002c7308 */ /* 0x000fe40000000800 */
[----:B------:R-:W-:-:S06]  /*73d0*/  FADD.FTZ R95, R93, R108 ;  /* 0x0000006c5d5f7221 */ /* 0x000fcc0000010000 */
[----:B------:R-:W3:Y:S01]  /*73e0*/  MUFU.EX2 R43, R43 ;  /* 0x0000002b002b7308 */ /* 0x000ee20000000800 */
[----:B-1----:R-:W-:-:S07]  /*73f0*/  F2FP.F16.F32.PACK_AB R34, R118, R101 ;  /* 0x000000657622723e */ /* 0x002fce00000000ff */
[----:B--2---:R-:W-:Y:S01]  /*7400*/  HMMA.16816.F32 R8, R32, R16, R8 ;  /* 0x000000102008723c */ /* 0x004fe20000001808 */
[----:B------:R-:W-:Y:S01]  /*7410*/  FADD.FTZ R16, R104, R95 ;  /* 0x0000005f68107221 */ /* 0x000fe20000010000 */
[----:B------:R-:W-:Y:S01]  /*7420*/  FFMA.FTZ R104, R106, UR10, -R75 ;  /* 0x0000000a6a687c23 */ /* 0x000fe2000801084b */
[----:B------:R-:W-:Y:S02]  /*7430*/  MUFU.EX2 R42, R42 ;  /* 0x0000002a002a7308 */ /* 0x000fe40000000800 */
[----:B------:R-:W-:-:S03]  /*7440*/  FADD.FTZ R89, R89, R16 ;  /* 0x0000001059597221 */ /* 0x000fc60000010000 */
[----:B------:R-:W-:Y:S01]  /*7450*/  HMMA.16816.F32 R24, R32, R12, R24 ;  /* 0x0000000c2018723c */ /* 0x000fe20000001818 */
[----:B------:R-:W-:Y:S01]  /*7460*/  FADD.FTZ R102, R102, R89 ;  /* 0x0000005966667221 */ /* 0x000fe20000010000 */
[----:B---3--:R-:W-:Y:S01]  /*7470*/  F2FP.F16.F32.PACK_AB R13, R43, R44 ;  /* 0x0000002c2b0d723e */ /* 0x008fe200000000ff */
[----:B------:R-:W1:Y:S02]  /*7480*/  MUFU.EX2 R83, R83 ;  /* 0x0000005300537308 */ /* 0x000e640000000800 */
[----:B------:R-:W-:-:S03]  /*7490*/  FADD.FTZ R17, R85, R102 ;  /* 0x0000006655117221 */ /* 0x000fc60000010000 */
[----:B------:R-:W-:Y:S01]  /*74a0*/  HMMA.16816.F32 R4, R32, R18, R4 ;  /* 0x000000122004723c */ /* 0x000fe20000001804 */
[----:B------:R-:W-:Y:S01]  /*74b0*/  FADD.FTZ R12, R100, R17 ;  /* 0x00000011640c7221 */ /* 0x000fe20000010000 */
[----:B------:R-:W-:Y:S01]  /*74c0*/  FFMA.FTZ R100, R81, UR10, -R74 ;  /* 0x0000000a51647c23 */ /* 0x000fe2000801084a */
[----:B------:R-:W2:Y:S01]  /*74d0*/  LDSM.16.MT88.4 R16, [R150+0x3000] ;  /* 0x003000009610783b */ /* 0x000ea20000004200 */
[----:B------:R-:W-:Y:S01]  /*74e0*/  MUFU.EX2 R97, R116 ;  /* 0x0000007400617308 */ /* 0x000fe20000000800 */
[----:B------:R-:W-:-:S03]  /*74f0*/  FADD.FTZ R73, R73, R12 ;  /* 0x0000000c49497221 */ /* 0x000fc60000010000 */
[----:B------:R-:W-:Y:S01]  /*7500*/  HMMA.16816.F32 R28, R32, R14, R28 ;  /* 0x0000000e201c723c */ /* 0x000fe2000000181c */
[----:B------:R-:W-:Y:S01]  /*7510*/  FADD.FTZ R32, R72, R73 ;  /* 0x0000004948207221 */ /* 0x000fe20000010000 */
[----:B------:R-:W-:Y:S02]  /*7520*/  FFMA.FTZ R72, R98, UR10, -R75 ;  /* 0x0000000a62487c23 */ /* 0x000fe4000801084b */
[----:B------:R-:W3:Y:S01]  /*7530*/  MUFU.EX2 R112, R114 ;  /* 0x0000007200707308 */ /* 0x000ee20000000800 */
[----:B------:R-:W-:Y:S01]  /*7540*/  FADD.FTZ R71, R71, R32 ;  /* 0x0000002047477221 */ /* 0x000fe20000010000 */
[----:B------:R-:W-:Y:S01]  /*7550*/  FADD.FTZ R32, R143, R188 ;  /* 0x000000bc8f207221 */ /* 0x000fe20000010000 */
[----:B-1----:R-:W-:Y:S02]  /*7560*/  F2FP.F16.F32.PACK_AB R15, R83, R42 ;  /* 0x0000002a530f723e */ /* 0x002fe400000000ff */
[----:B------:R-:W-:Y:S01]  /*7570*/  FADD.FTZ R70, R70, R71 ;  /* 0x0000004746467221 */ /* 0x000fe20000010000 */
[----:B------:R-:W-:-:S02]  /*7580*/  FADD.FTZ R145, R145, R32 ;  /* 0x0000002091917221 */ /* 0x000fc40000010000 */
[----:B------:R-:W-:Y:S01]  /*7590*/  MUFU.EX2 R93, R110 ;  /* 0x0000006e005d7308 */ /* 0x000fe20000000800 */
[----:B------:R-:W1:Y:S01]  /*75a0*/  LDSM.16.MT88.4 R32, [R228+0x8400] ;  /* 0x00840000e420783b */ /* 0x000e620000004200 */
[----:B------:R-:W-:Y:S01]  /*75b0*/  FADD.FTZ R69, R69, R70 ;  /* 0x0000004645457221 */ /* 0x000fe20000010000 */
[----:B------:R-:W-:-:S04]  /*75c0*/  FADD.FTZ R145, R192, R145 ;  /* 0x00000091c0917221 */ /* 0x000fc80000010000 */
        /* <DEDUP_REMOVED lines=10> */
[----:B------:R-:W-:-:S05]  /*7670*/  FADD.FTZ R204, R153, R204 ;  /* 0x000000cc99cc7221 */ /* 0x000fca0000010000 */
[----:B-----5:R-:W-:Y:S01]  /*7680*/  HMMA.16816.F32 R8, R12, R20, R8 ;  /* 0x000000140c08723c */ /* 0x020fe20000001808 */
[----:B------:R-:W-:Y:S01]  /*7690*/  FADD.FTZ R20, R68, R69 ;  /* 0x0000004544147221 */ /* 0x000fe20000010000 */
[----:B------:R-:W-:Y:S03]  /*76a0*/  MUFU.EX2 R107, R107 ;  /* 0x0000006b006b7308 */ /* 0x000fe60000000800 */
[----:B------:R-:W-:-:S03]  /*76b0*/  FADD.FTZ R67, R67, R20 ;  /* 0x0000001443437221 */ /* 0x000fc60000010000 */
[C---:B------:R-:W-:Y:S01]  /*76c0*/  HMMA.16816.F32 R4, R12.reuse, R22, R4 ;  /* 0x000000160c04723c */ /* 0x040fe20000001804 */
[----:B------:R-:W-:Y:S01]  /*76d0*/  FADD.FTZ R66, R66, R67 ;  /* 0x0000004342427221 */ /* 0x000fe20000010000 */
[----:B------:R-:W4:Y:S01]  /*76e0*/  MUFU.EX2 R166, R166 ;  /* 0x000000a600a67308 */ /* 0x000f220000000800 */
[----:B------:R-:W5:Y:S05]  /*76f0*/  LDSM.16.MT88.4 R20, [R150+0x3400] ;  /* 0x003400009614783b */ /* 0x000f6a0000004200 */
[----:B--2---:R-:W-:Y:S01]  /*7700*/  HMMA.16816.F32 R24, R12, R16, R24 ;  /* 0x000000100c18723c */ /* 0x004fe20000001818 */
[----:B------:R-:W-:Y:S01]  /*7710*/  FADD.FTZ R17, R65, R66 ;  /* 0x0000004241117221 */ /* 0x000fe20000010000 */
[----:B------:R-:W-:Y:S03]  /*7720*/  MUFU.EX2 R72, R72 ;  /* 0x0000004800487308 */ /* 0x000fe60000000800 */
[----:B------:R-:W-:-:S03]  /*7730*/  FADD.FTZ R64, R64, R17 ;  /* 0x0000001140407221 */ /* 0x000fc60000010000 */
[----:B------:R-:W-:Y:S01]  /*7740*/  HMMA.16816.F32 R28, R12, R18, R28 ;  /* 0x000000120c1c723c */ /* 0x000fe2000000181c */
[----:B------:R-:W-:Y:S01]  /*7750*/  FADD.FTZ R17, R63, R64 ;  /* 0x000000403f117221 */ /* 0x000fe20000010000 */
[----:B------:R-:W2:Y:S01]  /*7760*/  MUFU.EX2 R71, R96 ;  /* 0x0000006000477308 */ /* 0x000ea20000000800 */
[----:B---3--:R-:W-:Y:S02]  /*7770*/  F2FP.F16.F32.PACK_AB R13, R126, R91 ;  /* 0x0000005b7e0d723e */ /* 0x008fe400000000ff */
[----:B------:R-:W-:Y:S01]  /*7780*/  FADD.FTZ R16, R62, R17 ;  /* 0x000000113e107221 */ /* 0x000fe20000010000 */
[----:B------:R-:W-:Y:S01]  /*7790*/  FADD.FTZ R17, R155, R204 ;  /* 0x000000cc9b117221 */ /* 0x000fe20000010000 */
[----:B----4-:R-:W-:Y:S01]  /*77a0*/  F2FP.F16.F32.PACK_AB R15, R166, R107 ;  /* 0x0000006ba60f723e */ /* 0x010fe200000000ff */
[----:B------:R-:W-:Y:S01]  /*77b0*/  FFMA.FTZ R62, R88, UR10, -R75 ;  /* 0x0000000a583e7c23 */ /* 0x000fe2000801084b */
[----:B------:R-:W-:Y:S01]  /*77c0*/  FADD.FTZ R61, R61, R16 ;  /* 0x000000103d3d7221 */ /* 0x000fe20000010000 */
[----:B------:R-:W-:Y:S01]  /*77d0*/  MUFU.EX2 R68, R94 ;  /* 0x0000005e00447308 */ /* 0x000fe20000000800 */
[----:B------:R-:W-:-:S02]  /*77e0*/  FADD.FTZ R17, R190, R17 ;  /* 0x00000011be117221 */ /* 0x000fc40000010000 */
[----:B------:R-:W-:-:S05]  /*77f0*/  FADD.FTZ R60, R60, R61 ;  /* 0x0000003d3c3c7221 */ /* 0x000fca0000010000 */
[----:B------:R-:W3:Y:S01]  /*7800*/  MUFU.EX2 R67, R92 ;  /* 0x0000005c00437308 */ /* 0x000ee20000000800 */
[----:B--2---:R-:W-:-:S07]  /*7810*/  F2FP.F16.F32.PACK_AB R12, R71, R72 ;  /* 0x00000048470c723e */ /* 0x004fce00000000ff */
[----:B------:R-:W-:Y:S08]  /*7820*/  MUFU.EX2 R139, R139 ;  /* 0x0000008b008b7308 */ /* 0x000ff00000000800 */
[----:B------:R-:W2:Y:S01]  /*7830*/  MUFU.EX2 R196, R196 ;  /* 0x000000c400c47308 */ /* 0x000ea20000000800 */
[----:B---3--:R-:W-:-:S07]  /*7840*/  F2FP.F16.F32.PACK_AB R14, R67, R68 ;  /* 0x00000044430e723e */ /* 0x008fce00000000ff */
[C---:B-1----:R-:W-:Y:S01]  /*7850*/  HMMA.16816.F32 R8, R12.reuse, R32, R8 ;  /* 0x000000200c08723c */ /* 0x042fe20000001808 */
[----:B------:R-:W-:Y:S01]  /*7860*/  FADD.FTZ R32, R186, R17 ;  /* 0x00000011ba207221 */ /* 0x000fe20000010000 */
[----:B------:R-:W-:Y:S01]  /*7870*/  FADD.FTZ R33, R59, R60 ;  /* 0x0000003c3b217221 */ /* 0x000fe20000010000 */
[----:B------:R-:W1:Y:S01]  /*7880*/  LDSM.16.MT88.4 R16, [R228+0x8800] ;  /* 0x00880000e410783b */ /* 0x000e620000004200 */
[----:B------:R-:W-:Y:S01]  /*7890*/  MUFU.EX2 R151, R151 ;  /* 0x0000009700977308 */ /* 0x000fe20000000800 */
[----:B------:R-:W-:Y:S01]  /*78a0*/  FADD.FTZ R32, R141, R32 ;  /* 0x000000208d207221 */ /* 0x000fe20000010000 */
[----:B------:R-:W-:Y:S01]  /*78b0*/  FADD.FTZ R54, R54, R33 ;  /* 0x0000002136367221 */ /* 0x000fe20000010000 */
[----:B------:R-:W-:Y:S01]  /*78c0*/  LDSM.16.MT88.4 R140, [R228+0x8c00] ;  /* 0x008c0000e48c783b */ /* 0x000fe20000004200 */
[----:B-----5:R-:W-:Y:S01]  /*78d0*/  HMMA.16816.F32 R24, R12, R20, R24 ;  /* 0x000000140c18723c */ /* 0x020fe20000001818 */
[----:B------:R-:W-:Y:S01]  /*78e0*/  FADD.FTZ R157, R157, R32 ;  /* 0x000000209d9d7221 */ /* 0x000fe20000010000 */
[----:B------:R-:W-:Y:S01]  /*78f0*/  FADD.FTZ R53, R53, R54 ;  /* 0x0000003635357221 */ /* 0x000fe20000010000 */
[----:B------:R-:W-:Y:S01]  /*7900*/  FFMA.FTZ R21, R82, UR10, -R75 ;  /* 0x0000000a52157c23 */ /* 0x000fe2000801084b */
[----:B------:R-:W3:Y:S01]  /*7910*/  MUFU.EX2 R152, R152 ;  /* 0x0000009800987308 */ /* 0x000ee20000000800 */
[----:B------:R-:W-:Y:S01]  /*7920*/  FADD.FTZ R176, R176, R157 ;  /* 0x0000009db0b07221 */ /* 0x000fe20000010000 */
[----:B------:R-:W-:-:S02]  /*7930*/  FADD.FTZ R52, R52, R53 ;  /* 0x0000003534347221 */ /* 0x000fc40000010000 */
[C---:B------:R-:W-:Y:S01]  /*7940*/  HMMA.16816.F32 R4, R12.reuse, R34, R4 ;  /* 0x000000220c04723c */ /* 0x040fe20000001804 */
[----:B------:R-:W-:Y:S01]  /*7950*/  FADD.FTZ R159, R159, R176 ;  /* 0x000000b09f9f7221 */ /* 0x000fe20000010000 */
[----:B------:R-:W-:Y:S01]  /*7960*/  FADD.FTZ R51, R51, R52 ;  /* 0x0000003433337221 */ /* 0x000fe20000010000 */
[----:B------:R-:W4:Y:S01]  /*7970*/  LDSM.16.MT88.4 R32, [R150+0x3800] ;  /* 0x003800009620783b */ /* 0x000f220000004200 */
[----:B------:R-:W-:Y:S01]  /*7980*/  MUFU.EX2 R63, R90 ;  /* 0x0000005a003f7308 */ /* 0x000fe20000000800 */
[----:B------:R-:W-:Y:S01]  /*7990*/  FADD.FTZ R168, R168, R159 ;  /* 0x0000009fa8a87221 */ /* 0x000fe20000010000 */
[----:B------:R-:W-:Y:S02]  /*79a0*/  FADD.FTZ R50, R50, R51 ;  /* 0x0000003332327221 */ /* 0x000fe40000010000 */
[----:B------:R-:W-:Y:S01]  /*79b0*/  HMMA.16816.F32 R28, R12, R22, R28 ;  /* 0x000000160c1c723c */ /* 0x000fe2000000181c */
[----:B------:R-:W-:Y:S01]  /*79c0*/  FADD.FTZ R125, R125, R168 ;  /* 0x000000a87d7d7221 */ /* 0x000fe20000010000 */
[----:B------:R-:W-:Y:S01]  /*79d0*/  FADD.FTZ R49, R49, R50 ;  /* 0x0000003231317221 */ /* 0x000fe20000010000 */
[----:B--2---:R-:W-:Y:S01]  /*79e0*/  F2FP.F16.F32.PACK_AB R13, R196, R139 ;  /* 0x0000008bc40d723e */ /* 0x004fe200000000ff */
[----:B------:R-:W2:Y:S01]  /*79f0*/  MUFU.EX2 R62, R62 ;  /* 0x0000003e003e7308 */ /* 0x000ea20000000800 */
[----:B------:R-:W-:Y:S01]  /*7a00*/  FADD.FTZ R125, R144, R125 ;  /* 0x0000007d907d7221 */ /* 0x000fe20000010000 */
[----:B------:R-:W-:Y:S01]  /*7a10*/  FADD.FTZ R48, R48, R49 ;  /* 0x0000003130307221 */ /* 0x000fe20000010000 */
[----:B---3--:R-:W-:Y:S01]  /*7a20*/  F2FP.F16.F32.PACK_AB R15, R152, R151 ;  /* 0x00000097980f723e */ /* 0x008fe200000000ff */
[----:B------:R-:W-:Y:S01]  /*7a30*/  FFMA.FTZ R22, R80, UR10, -R75 ;  /* 0x0000000a50167c23 */ /* 0x000fe2000801084b */
[----:B------:R-:W-:Y:S01]  /*7a40*/  FADD.FTZ R130, R130, R125 ;  /* 0x0000007d82827221 */ /* 0x000fe20000010000 */
[----:B------:R-:W-:-:S02]  /*7a50*/  FADD.FTZ R47, R47, R48 ;  /* 0x000000302f2f7221 */ /* 0x000fc40000010000 */
[----:B------:R-:W-:Y:S01]  /*7a60*/  MUFU.EX2 R59, R86 ;  /* 0x00000056003b7308 */ /* 0x000fe20000000800 */
[----:B------:R-:W-:Y:S01]  /*7a70*/  FADD.FTZ R48, R105, R130 ;  /* 0x0000008269307221 */ /* 0x000fe20000010000 */
[----:B------:R-:W-:-:S03]  /*7a80*/  FADD.FTZ R46, R46, R47 ;  /* 0x0000002f2e2e7221 */ /* 0x000fc60000010000 */
[----:B------:R-:W-:Y:S01]  /*7a90*/  FADD.FTZ R101, R101, R48 ;  /* 0x0000003065657221 */ /* 0x000fe20000010000 */
[----:B------:R-:W-:Y:S02]  /*7aa0*/  FADD.FTZ R45, R45, R46 ;  /* 0x0000002e2d2d7221 */ /* 0x000fe40000010000 */
[----:B------:R-:W3:Y:S01]  /*7ab0*/  MUFU.EX2 R20, R84 ;  /* 0x0000005400147308 */ /* 0x000ee20000000800 */
[----:B--2---:R-:W-:Y:S01]  /*7ac0*/  F2FP.F16.F32.PACK_AB R12, R62, R63 ;  /* 0x0000003f3e0c723e */ /* 0x004fe200000000ff */
        /* <DEDUP_REMOVED lines=8> */
[----:B---3--:R-:W-:Y:S01]  /*7b50*/  F2FP.F16.F32.PACK_AB R14, R20, R59 ;  /* 0x0000003b140e723e */ /* 0x008fe200000000ff */
[----:B------:R-:W-:-:S04]  /*7b60*/  FADD.FTZ R93, R104, R93 ;  /* 0x0000005d685d7221 */ /* 0x000fc80000010000 */
[----:B------:R-:W-:Y:S02]  /*7b70*/  FADD.FTZ R72, R72, R93 ;  /* 0x0000005d48487221 */ /* 0x000fe40000010000 */
[----:B-1----:R-:W-:Y:S01]  /*7b80*/  HMMA.16816.F32 R8, R12, R16, R8 ;  /* 0x000000100c08723c */ /* 0x002fe20000001808 */
[----:B------:R-:W-:Y:S01]  /*7b90*/  FFMA.FTZ R16, R78, UR10, -R75 ;  /* 0x0000000a4e107c23 */ /* 0x000fe2000801084b */
[----:B------:R-:W-:Y:S01]  /*7ba0*/  MUFU.EX2 R65, R79 ;  /* 0x0000004f00417308 */ /* 0x000fe20000000800 */
[----:B------:R-:W-:-:S05]  /*7bb0*/  FADD.FTZ R71, R71, R72 ;  /* 0x0000004847477221 */ /* 0x000fca0000010000 */
[----:B------:R-:W-:Y:S01]  /*7bc0*/  HMMA.16816.F32 R4, R12, R18, R4 ;  /* 0x000000120c04723c */ /* 0x000fe20000001804 */
[----:B------:R-:W-:Y:S01]  /*7bd0*/  FADD.FTZ R18, R42, R43 ;  /* 0x0000002b2a127221 */ /* 0x000fe20000010000 */
[----:B------:R-:W1:Y:S03]  /*7be0*/  MUFU.EX2 R250, R250 ;  /* 0x000000fa00fa7308 */ /* 0x000e660000000800 */
[----:B------:R-:W-:-:S03]  /*7bf0*/  FADD.FTZ R18, R83, R18 ;  /* 0x0000001253127221 */ /* 0x000fc60000010000 */
[----:B----4-:R-:W-:Y:S01]  /*7c00*/  HMMA.16816.F32 R24, R12, R32, R24 ;  /* 0x000000200c18723c */ /* 0x010fe20000001818 */
[----:B------:R-:W-:Y:S01]  /*7c10*/  FADD.FTZ R91, R91, R18 ;  /* 0x000000125b5b7221 */ /* 0x000fe20000010000 */
[----:B------:R-:W-:Y:S03]  /*7c20*/  MUFU.EX2 R21, R21 ;  /* 0x0000001500157308 */ /* 0x000fe60000000800 */
[----:B------:R-:W-:-:S03]  /*7c30*/  FADD.FTZ R126, R126, R91 ;  /* 0x0000005b7e7e7221 */ /* 0x000fc60000010000 */
[----:B------:R-:W-:Y:S01]  /*7c40*/  HMMA.16816.F32 R28, R12, R34, R28 ;  /* 0x000000220c1c723c */ /* 0x000fe2000000181c */
[----:B--2---:R-:W-:Y:S01]  /*7c50*/  F2FP.F16.F32.PACK_AB R13, R100, R85 ;  /* 0x00000055640d723e */ /* 0x004fe200000000ff */
[----:B------:R-:W2:Y:S01]  /*7c60*/  MUFU.EX2 R22, R22 ;  /* 0x0000001600167308 */ /* 0x000ea20000000800 */
[----:B-1----:R-:W-:Y:S01]  /*7c70*/  F2FP.F16.F32.PACK_AB R15, R250, R65 ;  /* 0x00000041fa0f723e */ /* 0x002fe200000000ff */
[----:B------:R-:W-:-:S04]  /*7c80*/  FADD.FTZ R107, R107, R126 ;  /* 0x0000007e6b6b7221 */ /* 0x000fc80000010000 */
[----:B------:R-:W-:Y:S02]  /*7c90*/  FADD.FTZ R166, R166, R107 ;  /* 0x0000006ba6a67221 */ /* 0x000fe40000010000 */
[----:B------:R-:W-:Y:S02]  /*7ca0*/  MUFU.EX2 R16, R16 ;  /* 0x0000001000107308 */ /* 0x000fe40000000800 */
[----:B------:R-:W-:-:S04]  /*7cb0*/  FADD.FTZ R139, R139, R166 ;  /* 0x000000a68b8b7221 */ /* 0x000fc80000010000 */
[----:B------:R-:W-:Y:S02]  /*7cc0*/  FADD.FTZ R196, R196, R139 ;  /* 0x0000008bc4c47221 */ /* 0x000fe40000010000 */
        /* <DEDUP_REMOVED lines=36> */
[----:B------:R-:W-:-:S02]  /*7f10*/  ISETP.GE.AND P0, PT, R5, RZ, PT ;  /* 0x000000ff0500720c */ /* 0x000fc40003f06270 */
[----:B------:R-:W-:-:S04]  /*7f20*/  LOP3.LUT R5, RZ, R6, RZ, 0x33, !PT ;  /* 0x00000006ff057212 */ /* 0x000fc800078e33ff */
        /* <DEDUP_REMOVED lines=23> */
[----:B------:R-:W-:-:S05]  /*80a0*/  ISETP.GE.AND P2, PT, R4, RZ, PT ;  /* 0x000000ff0400720c */ /* 0x000fca0003f46270 */
        /* <DEDUP_REMOVED lines=26> */
.L_x_2076:
[----:B------:R-:W-:Y:S01]  /*8250*/  UMOV UR6, URZ ;  /* 0x000000ff00067c82 */ /* 0x000fe20008000000 */
[----:B------:R-:W-:Y:S01]  /*8260*/  IMAD.SHL.U32 R4, R36, 0x100, RZ ;  /* 0x0000010024047824 */ /* 0x000fe200078e00ff */
[----:B------:R-:W-:-:S05]  /*8270*/  IADD3 R5, P0, PT, RZ, -UR6, RZ ;  /* 0x80000006ff057c10 */ /* 0x000fca000ff1e0ff */
[----:B------:R-:W-:-:S05]  /*8280*/  IMAD.X R4, RZ, RZ, ~R4, P0 ;  /* 0x000000ffff047224 */ /* 0x000fca00000e0e04 */
[----:B------:R-:W-:-:S04]  /*8290*/  SHF.R.S64 R5, R5, 0x1f, R4 ;  /* 0x0000001f05057819 */ /* 0x000fc80000001004 */
[----:B------:R-:W-:-:S04]  /*82a0*/  IADD3 R238, P0, PT, R5, R238, RZ ;  /* 0x000000ee05ee7210 */ /* 0x000fc80007f1e0ff */
[----:B------:R-:W-:-:S09]  /*82b0*/  LEA.HI.X.SX32 R239, R4, R239, 0x1, P0 ;  /* 0x000000ef04ef7211 */ /* 0x000fd200000f0eff */
.L_x_2077:
[C---:B------:R-:W-:Y:S01]  /*82c0*/  IMAD.SHL.U32 R5, R36.reuse, 0x40, RZ ;  /* 0x0000004024057824 */ /* 0x040fe200078e00ff */
[----:B------:R-:W-:Y:S01]  /*82d0*/  SHF.L.U64.HI R36, R36, 0x6, R37 ;  /* 0x0000000624247819 */ /* 0x000fe20000010225 */
[----:B------:R-:W-:Y:S01]  /*82e0*/  @!PT LDS RZ, [RZ] ;  /* 0x00000000fffff984 */ /* 0x000fe20000000800 */
[----:B------:R-:W-:Y:S01]  /*82f0*/  @!PT LDS RZ, [RZ] ;  /* 0x00000000fffff984 */ /* 0x000fe20000000800 */
[----:B------:R-:W-:Y:S01]  /*8300*/  @!PT LDS RZ, [RZ] ;  /* 0x00000000fffff984 */ /* 0x000fe20000000800 */
[----:B------:R-:W-:Y:S01]  /*8310*/  LDGSTS.E.BYPASS.LTC128B.128 [R58+0x5000], desc[UR16][R238.64] ;  /* 0x05000000ee3a7fae */ /* 0x000fe2000b981a10 */
[----:B------:R-:W-:Y:S02]  /*8320*/  IMAD R40, R3, 0x100, R40 ;  /* 0x0000010003287824 */ /* 0x000fe400078e0228 */
        /* <DEDUP_REMOVED lines=17> */
[----:B------:R3:W-:Y:S03]  /*8440*/  LDGSTS.E.BYPASS.LTC128B.128 [R58+0x7800], desc[UR16][R26.64] ;  /* 0x078000001a3a7fae */ /* 0x0007e6000b981a10 */
[----:B------:R-:W-:Y:S01]  /*8450*/  IMAD.X R35, R33, 0x1, R36, P0 ;  /* 0x0000000121237824 */ /* 0x000fe200000e0624 */
[----:B------:R-:W-:Y:S04]  /*8460*/  LDGSTS.E.BYPASS.LTC128B.128 [R58+0x8000], desc[UR16][R32.64] ;  /* 0x08000000203a7fae */ /* 0x000fe8000b981a10 */
[----:B------:R4:W-:Y:S04]  /*8470*/  LDGSTS.E.BYPASS.LTC128B.128 [R58+0x8800], desc[UR16][R34.64] ;  /* 0x08800000223a7fae */ /* 0x0009e8000b981a10 */
[----:B------:R-:W-:Y:S04]  /*8480*/  LDSM.16.M88.4 R12, [R231] ;  /* 0x00000000e70c783b */ /* 0x000fe80000000200 */
[----:B------:R-:W5:Y:S04]  /*8490*/  LDSM.16.M88.4 R16, [R229+0x1000] ;  /* 0x00100000e510783b */ /* 0x000f680000000200 */
[----:B-1----:R-:W-:Y:S04]  /*84a0*/  LDSM.16.M88.4 R4, [R230] ;  /* 0x00000000e604783b */ /* 0x002fe80000000200 */
[----:B------:R-:W1:Y:S04]  /*84b0*/  LDSM.16.M88.4 R28, [R148+0x1000] ;  /* 0x00100000941c783b */ /* 0x000e680000000200 */
[----:B--2---:R-:W2:Y:S04]  /*84c0*/  LDSM.16.M88.4 R8, [R229+0x1400] ;  /* 0x00140000e508783b */ /* 0x004ea80000000200 */
[----:B---3--:R-:W3:Y:S04]  /*84d0*/  LDSM.16.M88.4 R24, [R148+0x1400] ;  /* 0x001400009418783b */ /* 0x008ee80000000200 */
[----:B----4-:R-:W4:Y:S04]  /*84e0*/  LDSM.16.M88.4 R32, [R229+0x1800] ;  /* 0x00180000e520783b */ /* 0x010f280000000200 */
[----:B------:R-:W0:Y:S01]  /*84f0*/  LDGDEPBAR ;  /* 0x00000000000079af */ /* 0x000e220000000000 */
[C---:B-----5:R-:W-:Y:S08]  /*8500*/  HMMA.16816.F32 R20, R12.reuse, R16, RZ ;  /* 0x000000100c14723c */ /* 0x060ff000000018ff */
[----:B------:R-:W-:-:S12]  /*8510*/  HMMA.16816.F32 R16, R12, R18, RZ ;  /* 0x000000120c10723c */ /* 0x000fd800000018ff */
[C---:B-1----:R-:W-:Y:S08]  /*8520*/  HMMA.16816.F32 R20, R4.reuse, R28, R20 ;  /* 0x0000001c0414723c */ /* 0x042ff00000001814 */
[----:B------:R-:W-:Y:S08]  /*8530*/  HMMA.16816.F32 R16, R4, R30, R16 ;  /* 0x0000001e0410723c */ /* 0x000ff00000001810 */
[C---:B--2---:R-:W-:Y:S03]  /*8540*/  HMMA.16816.F32 R28, R12.reuse, R8, RZ ;  /* 0x000000080c1c723c */ /* 0x044fe600000018ff */
        /* <DEDUP_REMOVED lines=10> */
[----:B------:R2:W-:Y:S05]  /*85f0*/  MUFU.TANH R36, R21 ;  /* 0x0000001500247308 */ /* 0x0005ea0000002400 */
[C---:B---3--:R-:W-:Y:S03]  /*8600*/  HMMA.16816.F32 R28, R4.reuse, R24, R28 ;  /* 0x00000018041c723c */ /* 0x048fe6000000181c */
[----:B------:R4:W-:Y:S05]  /*8610*/  MUFU.TANH R41, R16 ;  /* 0x0000001000297308 */ /* 0x0009ea0000002400 */
[----:B------:R-:W-:Y:S01]  /*8620*/  HMMA.16816.F32 R8, R4, R26, R8 ;  /* 0x0000001a0408723c */ /* 0x000fe20000001808 */
[----:B------:R-:W3:Y:S02]  /*8630*/  LDSM.16.M88.4 R24, [R229+0x1c00] ;  /* 0x001c0000e518783b */ /* 0x000ee40000000200 */
[----:B------:R-:W5:Y:S02]  /*8640*/  MUFU.TANH R109, R109 ;  /* 0x0000006d006d7308 */ /* 0x000f640000002400 */
[----:B--2---:R-:W2:Y:S06]  /*8650*/  LDSM.16.M88.4 R20, [R148+0x1800] ;  /* 0x001800009414783b */ /* 0x004eac0000000200 */
[----:B------:R-:W-:Y:S01]  /*8660*/  FMUL.FTZ R28, R28, UR4 ;  /* 0x000000041c1c7c20 */ /* 0x000fe20008410000 */
[----:B----4-:R-:W-:Y:S01]  /*8670*/  HMMA.16816.F32 R16, R12, R32, RZ ;  /* 0x000000200c10723c */ /* 0x010fe200000018ff */
[----:B------:R-:W-:Y:S01]  /*8680*/  FMUL.FTZ R43, R29, UR4 ;  /* 0x000000041d2b7c20 */ /* 0x000fe20008410000 */
[----:B------:R-:W-:Y:S01]  /*8690*/  FMUL.FTZ R248, R30, UR4 ;  /* 0x000000041ef87c20 */ /* 0x000fe20008410000 */
[----:B------:R4:W-:Y:S01]  /*86a0*/  MUFU.TANH R44, R28 ;  /* 0x0000001c002c7308 */ /* 0x0009e20000002400 */
[----:B------:R-:W-:-:S03]  /*86b0*/  FMUL.FTZ R226, R31, UR4 ;  /* 0x000000041fe27c20 */ /* 0x000fc60008410000 */
[----:B------:R-:W-:Y:S01]  /*86c0*/  FMUL.FTZ R46, R8, UR4 ;  /* 0x00000004082e7c20 */ /* 0x000fe20008410000 */
[C---:B------:R-:W-:Y:S01]  /*86d0*/  HMMA.16816.F32 R32, R12.reuse, R34, RZ ;  /* 0x000000220c20723c */ /* 0x040fe200000018ff */
[----:B------:R-:W-:Y:S01]  /*86e0*/  FMUL.FTZ R45, R9, UR4 ;  /* 0x00000004092d7c20 */ /* 0x000fe20008410000 */
[----:B------:R-:W-:Y:S01]  /*86f0*/  FMUL.FTZ R224, R10, UR4 ;  /* 0x000000040ae07c20 */ /* 0x000fe20008410000 */
[----:B------:R-:W-:Y:S01]  /*8700*/  FMUL.FTZ R222, R11, UR4 ;  /* 0x000000040bde7c20 */ /* 0x000fe20008410000 */
[----:B------:R-:W5:Y:S01]  /*8710*/  MUFU.TANH R99, R99 ;  /* 0x0000006300637308 */ /* 0x000f620000002400 */
[----:B----4-:R-:W4:Y:S07]  /*8720*/  LDSM.16.M88.4 R28, [R148+0x1c00] ;  /* 0x001c0000941c783b */ /* 0x010f2e0000000200 */
[----:B------:R-:W-:Y:S01]  /*8730*/  MUFU.TANH R42, R42 ;  /* 0x0000002a002a7308 */ /* 0x000fe20000002400 */
[----:B---3--:R-:W-:Y:S07]  /*8740*/  HMMA.16816.F32 R8, R12, R24, RZ ;  /* 0x000000180c08723c */ /* 0x008fee00000018ff */
[----:B------:R-:W3:Y:S01]  /*8750*/  MUFU.TANH R118, R118 ;  /* 0x0000007600767308 */ /* 0x000ee20000002400 */
[C---:B--2---:R-:W-:Y:S07]  /*8760*/  HMMA.16816.F32 R16, R4.reuse, R20, R16 ;  /* 0x000000140410723c */ /* 0x044fee0000001810 */
[----:B------:R-:W2:Y:S01]  /*8770*/  MUFU.TANH R252, R252 ;  /* 0x000000fc00fc7308 */ /* 0x000ea20000002400 */
[----:B------:R-:W-:Y:S01]  /*8780*/  HMMA.16816.F32 R32, R4, R22, R32 ;  /* 0x000000160420723c */ /* 0x000fe20000001820 */
[----:B------:R-:W1:Y:S06]  /*8790*/  LDSM.16.M88.4 R20, [R229+0x2000] ;  /* 0x00200000e514783b */ /* 0x000e6c0000000200 */
[----:B------:R-:W2:Y:S01]  /*87a0*/  MUFU.TANH R248, R248 ;  /* 0x000000f800f87308 */ /* 0x000ea20000002400 */
[----:B------:R-:W-:Y:S07]  /*87b0*/  HMMA.16816.F32 R24, R12, R26, RZ ;  /* 0x0000001a0c18723c */ /* 0x000fee00000018ff */
[----:B------:R-:W2:Y:S01]  /*87c0*/  MUFU.TANH R222, R222 ;  /* 0x000000de00de7308 */ /* 0x000ea20000002400 */
[----:B------:R-:W-:Y:S01]  /*87d0*/  FMUL.FTZ R16, R16, UR4 ;  /* 0x0000000410107c20 */ /* 0x000fe20008410000 */
[----:B------:R-:W-:Y:S01]  /*87e0*/  FMUL.FTZ R17, R17, UR4 ;  /* 0x0000000411117c20 */ /* 0x000fe20008410000 */
[----:B------:R-:W-:Y:S01]  /*87f0*/  FMUL.FTZ R18, R18, UR4 ;  /* 0x0000000412127c20 */ /* 0x000fe20008410000 */
[----:B------:R-:W-:Y:S01]  /*8800*/  FMUL.FTZ R216, R19, UR4 ;  /* 0x0000000413d87c20 */ /* 0x000fe20008410000 */
[----:B----4-:R-:W-:Y:S03]  /*8810*/  HMMA.16816.F32 R8, R4, R28, R8 ;  /* 0x0000001c0408723c */ /* 0x010fe60000001808 */
[----:B------:R-:W4:Y:S01]  /*8820*/  MUFU.TANH R47, R16 ;  /* 0x00000010002f7308 */ /* 0x000f220000002400 */
[----:B------:R-:W-:Y:S01]  /*8830*/  FMUL.FTZ R32, R32, UR4 ;  /* 0x0000000420207c20 */ /* 0x000fe20008410000 */
[----:B------:R-:W-:Y:S01]  /*8840*/  FMUL.FTZ R33, R33, UR4 ;  /* 0x0000000421217c20 */ /* 0x000fe20008410000 */
[----:B------:R-:W-:Y:S01]  /*8850*/  FMUL.FTZ R214, R34, UR4 ;  /* 0x0000000422d67c20 */ /* 0x000fe20008410000 */
[----:B------:R-:W-:-:S04]  /*8860*/  FMUL.FTZ R212, R35, UR4 ;  /* 0x0000000423d47c20 */ /* 0x000fc80008410000 */
[----:B------:R-:W-:Y:S01]  /*8870*/  MUFU.TANH R48, R17 ;  /* 0x0000001100307308 */ /* 0x000fe20000002400 */
[----:B------:R-:W-:Y:S07]  /*8880*/  HMMA.16816.F32 R24, R4, R30, R24 ;  /* 0x0000001e0418723c */ /* 0x000fee0000001818 */
[----:B------:R5:W-:Y:S01]  /*8890*/  MUFU.TANH R220, R18 ;  /* 0x0000001200dc7308 */ /* 0x000be20000002400 */
[----:B------:R-:W-:Y:S01]  /*88a0*/  FMUL.FTZ R8, R8, UR4 ;  /* 0x0000000408087c20 */ /* 0x000fe20008410000 */
[----:B------:R-:W-:Y:S01]  /*88b0*/  FMUL.FTZ R9, R9, UR4 ;  /* 0x0000000409097c20 */ /* 0x000fe20008410000 */
[----:B------:R-:W-:Y:S01]  /*88c0*/  FMUL.FTZ R210, R10, UR4 ;  /* 0x000000040ad27c20 */ /* 0x000fe20008410000 */
[----:B------:R-:W-:Y:S01]  /*88d0*/  FMUL.FTZ R208, R11, UR4 ;  /* 0x000000040bd07c20 */ /* 0x000fe20008410000 */
[C---:B-1----:R-:W-:Y:S03]  /*88e0*/  HMMA.16816.F32 R28, R12.reuse, R20, RZ ;  /* 0x000000140c1c723c */ /* 0x042fe600000018ff */
[----:B------:R-:W-:Y:S04]  /*88f0*/  MUFU.TANH R51, R32 ;  /* 0x0000002000337308 */ /* 0x000fe80000002400 */
[----:B------:R-:W-:Y:S01]  /*8900*/  FMUL.FTZ R24, R24, UR4 ;  /* 0x0000000418187c20 */ /* 0x000fe20008410000 */
[----:B------:R-:W-:Y:S01]  /*8910*/  FMUL.FTZ R54, R25, UR4 ;  /* 0x0000000419367c20 */ /* 0x000fe20008410000 */
[----:B------:R-:W-:Y:S02]  /*8920*/  HMMA.16816.F32 R20, R12, R22, RZ ;  /* 0x000000160c14723c */ /* 0x000fe400000018ff */
[----:B------:R1:W-:Y:S01]  /*8930*/  MUFU.TANH R52, R33 ;  /* 0x0000002100347308 */ /* 0x0003e20000002400 */
[----:B-----5:R-:W5:Y:S01]  /*8940*/  LDSM.16.M88.4 R16, [R148+0x2000] ;  /* 0x002000009410783b */ /* 0x020f620000000200 */
[----:B------:R-:W-:Y:S01]  /*8950*/  FMUL.FTZ R206, R26, UR4 ;  /* 0x000000041ace7c20 */ /* 0x000fe20008410000 */
[----:B------:R-:W-:-:S05]  /*8960*/  FMUL.FTZ R204, R27, UR4 ;  /* 0x000000041bcc7c20 */ /* 0x000fca0008410000 */
[----:B------:R-:W-:Y:S08]  /*8970*/  MUFU.TANH R50, R8 ;  /* 0x0000000800327308 */ /* 0x000ff00000002400 */
[----:B------:R3:W-:Y:S01]  /*8980*/  MUFU.TANH R49, R9 ;  /* 0x0000000900317308 */ /* 0x0007e20000002400 */
[----:B-1----:R-:W1:Y:S07]  /*8990*/  LDSM.16.M88.4 R32, [R229+0x2400] ;  /* 0x00240000e520783b */ /* 0x002e6e0000000200 */
[----:B------:R2:W-:Y:S08]  /*89a0*/  MUFU.TANH R53, R24 ;  /* 0x0000001800357308 */ /* 0x0005f00000002400 */
[----:B------:R-:W4:Y:S01]  /*89b0*/  MUFU.TANH R43, R43 ;  /* 0x0000002b002b7308 */ /* 0x000f220000002400 */
[----:B---3--:R-:W3:Y:S07]  /*89c0*/  LDSM.16.M88.4 R8, [R148+0x2400] ;  /* 0x002400009408783b */ /* 0x008eee0000000200 */
[----:B------:R-:W4:Y:S01]  /*89d0*/  MUFU.TANH R226, R226 ;  /* 0x000000e200e27308 */ /* 0x000f220000002400 */
[C---:B-----5:R-:W-:Y:S01]  /*89e0*/  HMMA.16816.F32 R28, R4.reuse, R16, R28 ;  /* 0x00000010041c723c */ /* 0x060fe2000000181c */
[----:B--2---:R-:W2:Y:S06]  /*89f0*/  LDSM.16.M88.4 R24, [R229+0x2800] ;  /* 0x00280000e518783b */ /* 0x004eac0000000200 */
[----:B------:R-:W5:Y:S01]  /*8a00*/  MUFU.TANH R46, R46 ;  /* 0x0000002e002e7308 */ /* 0x000f620000002400 */
[----:B------:R-:W-:Y:S07]  /*8a10*/  HMMA.16816.F32 R20, R4, R18, R20 ;  /* 0x000000120414723c */ /* 0x000fee0000001814 */
[----:B------:R-:W5:Y:S01]  /*8a20*/  MUFU.TANH R45, R45 ;  /* 0x0000002d002d7308 */ /* 0x000f620000002400 */
[C---:B-1----:R-:W-:Y:S03]  /*8a30*/  HMMA.16816.F32 R16, R12.reuse, R32, RZ ;  /* 0x000000200c10723c */ /* 0x042fe600000018ff */
        /* <DEDUP_REMOVED lines=10> */
[----:B------:R-:W5:Y:S05]  /*8ae0*/  MUFU.TANH R214, R214 ;  /* 0x000000d600d67308 */ /* 0x000f6a0000002400 */
[C---:B---3--:R-:W-:Y:S03]  /*8af0*/  HMMA.16816.F32 R16, R4.reuse, R8, R16 ;  /* 0x000000080410723c */ /* 0x048fe60000001810 */
[----:B------:R-:W3:Y:S01]  /*8b00*/  MUFU.TANH R224, R224 ;  /* 0x000000e000e07308 */ /* 0x000ee20000002400 */
[----:B-1----:R-:W1:Y:S04]  /*8b10*/  LDSM.16.M88.4 R28, [R148+0x2800] ;  /* 0x00280000941c783b */ /* 0x002e680000000200 */
[----:B------:R-:W-:Y:S01]  /*8b20*/  HMMA.16816.F32 R32, R4, R10, R32 ;  /* 0x0000000a0420723c */ /* 0x000fe20000001820 */
[----:B------:R-:W4:Y:S02]  /*8b30*/  LDSM.16.M88.4 R8, [R229+0x2c00] ;  /* 0x002c0000e508783b */ /* 0x000f240000000200 */
[----:B------:R-:W3:Y:S05]  /*8b40*/  MUFU.TANH R216, R216 ;  /* 0x000000d800d87308 */ /* 0x000eea0000002400 */
[C---:B--2---:R-:W-:Y:S03]  /*8b50*/  HMMA.16816.F32 R20, R12.reuse, R24, RZ ;  /* 0x000000180c14723c */ /* 0x044fe600000018ff */
        /* <DEDUP_REMOVED lines=12> */
[C---:B-1----:R-:W-:Y:S07]  /*8c20*/  HMMA.16816.F32 R20, R4.reuse, R28, R20 ;  /* 0x0000001c0414723c */ /* 0x042fee0000001814 */
[----:B------:R-:W-:Y:S01]  /*8c30*/  MUFU.TANH R71, R32 ;  /* 0x0000002000477308 */ /* 0x000fe20000002400 */
[----:B------:R-:W-:Y:S07]  /*8c40*/  HMMA.16816.F32 R24, R4, R30, R24 ;  /* 0x0000001e0418723c */ /* 0x000fee0000001818 */
[----:B------:R-:W-:Y:S01]  /*8c50*/  MUFU.TANH R77, R33 ;  /* 0x00000021004d7308 */ /* 0x000fe20000002400 */
[----:B--2---:R-:W1:Y:S01]  /*8c60*/  LDSM.16.M88.4 R16, [R148+0x2c00] ;  /* 0x002c00009410783b */ /* 0x004e620000000200 */
[C---:B----4-:R-:W-:Y:S06]  /*8c70*/  HMMA.16816.F32 R28, R12.reuse, R8, RZ ;  /* 0x000000080c1c723c */ /* 0x050fec00000018ff */
[----:B------:R2:W-:Y:S01]  /*8c80*/  MUFU.TANH R176, R34 ;  /* 0x0000002200b07308 */ /* 0x0005e20000002400 */
[----:B------:R-:W-:Y:S01]  /*8c90*/  FMUL.FTZ R20, R20, UR4 ;  /* 0x0000000414147c20 */ /* 0x000fe20008410000 */
[----:B------:R-:W-:Y:S01]  /*8ca0*/  FMUL.FTZ R21, R21, UR4 ;  /* 0x0000000415157c20 */ /* 0x000fe20008410000 */
[----:B------:R-:W-:Y:S01]  /*8cb0*/  FMUL.FTZ R182, R22, UR4 ;  /* 0x0000000416b67c20 */ /* 0x000fe20008410000 */
[----:B------:R-:W-:Y:S01]  /*8cc0*/  FMUL.FTZ R192, R23, UR4 ;  /* 0x0000000417c07c20 */ /* 0x000fe20008410000 */
[----:B------:R-:W-:Y:S03]  /*8cd0*/  HMMA.16816.F32 R8, R12, R10, RZ ;  /* 0x0000000a0c08723c */ /* 0x000fe600000018ff */
[----:B------:R-:W-:Y:S01]  /*8ce0*/  MUFU.TANH R69, R20 ;  /* 0x0000001400457308 */ /* 0x000fe20000002400 */
[----:B------:R-:W-:Y:S01]  /*8cf0*/  FMUL.FTZ R24, R24, UR4 ;  /* 0x0000000418187c20 */ /* 0x000fe20008410000 */
[----:B------:R-:W-:Y:S01]  /*8d00*/  FMUL.FTZ R25, R25, UR4 ;  /* 0x0000000419197c20 */ /* 0x000fe20008410000 */
[----:B------:R-:W-:Y:S01]  /*8d10*/  FMUL.FTZ R190, R26, UR4 ;  /* 0x000000041abe7c20 */ /* 0x000fe20008410000 */
[----:B------:R-:W-:-:S04]  /*8d20*/  FMUL.FTZ R184, R27, UR4 ;  /* 0x000000041bb87c20 */ /* 0x000fc80008410000 */
[----:B------:R4:W-:Y:S01]  /*8d30*/  MUFU.TANH R75, R21 ;  /* 0x00000015004b7308 */ /* 0x0009e20000002400 */
[----:B--2---:R-:W2:Y:S07]  /*8d40*/  LDSM.16.M88.4 R32, [R229+0x3000] ;  /* 0x00300000e520783b */ /* 0x004eae0000000200 */
[----:B------:R-:W-:Y:S08]  /*8d50*/  MUFU.TANH R79, R24 ;  /* 0x00000018004f7308 */ /* 0x000ff00000002400 */
[----:B------:R5:W-:Y:S01]  /*8d60*/  MUFU.TANH R81, R25 ;  /* 0x0000001900517308 */ /* 0x000be20000002400 */
[----:B----4-:R-:W4:Y:S01]  /*8d70*/  LDSM.16.M88.4 R20, [R148+0x3000] ;  /* 0x003000009414783b */ /* 0x010f220000000200 */
[C---:B-1----:R-:W-:Y:S06]  /*8d80*/  HMMA.16816.F32 R28, R4.reuse, R16, R28 ;  /* 0x00000010041c723c */ /* 0x042fec000000181c */
[----:B------:R-:W1:Y:S02]  /*8d90*/  MUFU.TANH R212, R212 ;  /* 0x000000d400d47308 */ /* 0x000e640000002400 */
[----:B------:R-:W-:Y:S06]  /*8da0*/  HMMA.16816.F32 R8, R4, R18, R8 ;  /* 0x000000120408723c */ /* 0x000fec0000001808 */
[----:B------:R-:W1:Y:S01]  /*8db0*/  MUFU.TANH R210, R210 ;  /* 0x000000d200d27308 */ /* 0x000e620000002400 */
[----:B-----5:R-:W5:Y:S04]  /*8dc0*/  LDSM.16.M88.4 R24, [R229+0x3400] ;  /* 0x00340000e518783b */ /* 0x020f680000000200 */
[----:B------:R-:W-:Y:S01]  /*8dd0*/  FMUL.FTZ R28, R28, UR4 ;  /* 0x000000041c1c7c20 */ /* 0x000fe20008410000 */
[----:B------:R-:W-:Y:S01]  /*8de0*/  FMUL.FTZ R29, R29, UR4 ;  /* 0x000000041d1d7c20 */ /* 0x000fe20008410000 */
[----:B------:R-:W-:Y:S01]  /*8df0*/  FMUL.FTZ R186, R30, UR4 ;  /* 0x000000041eba7c20 */ /* 0x000fe20008410000 */
[----:B------:R-:W-:Y:S01]  /*8e00*/  FMUL.FTZ R180, R31, UR4 ;  /* 0x000000041fb47c20 */ /* 0x000fe20008410000 */
[C---:B--2---:R-:W-:Y:S01]  /*8e10*/  HMMA.16816.F32 R16, R12.reuse, R32, RZ ;  /* 0x000000200c10723c */ /* 0x044fe200000018ff */
[----:B------:R-:W-:Y:S03]  /*8e20*/  MUFU.TANH R85, R28 ;  /* 0x0000001c00557308 */ /* 0x000fe60000002400 */
[----:B------:R-:W-:Y:S01]  /*8e30*/  FMUL.FTZ R8, R8, UR4 ;  /* 0x0000000408087c20 */ /* 0x000fe20008410000 */
[----:B------:R-:W-:Y:S01]  /*8e40*/  FMUL.FTZ R83, R9, UR4 ;  /* 0x0000000409537c20 */ /* 0x000fe20008410000 */
[----:B------:R-:W-:Y:S01]  /*8e50*/  FMUL.FTZ R178, R10, UR4 ;  /* 0x000000040ab27c20 */ /* 0x000fe20008410000 */
[----:B------:R-:W-:Y:S01]  /*8e60*/  FMUL.FTZ R174, R11, UR4 ;  /* 0x000000040bae7c20 */ /* 0x000fe20008410000 */
[----:B------:R-:W-:Y:S01]  /*8e70*/  HMMA.16816.F32 R32, R12, R34, RZ ;  /* 0x000000220c20723c */ /* 0x000fe200000018ff */
[----:B------:R2:W-:Y:S08]  /*8e80*/  MUFU.TANH R89, R29 ;  /* 0x0000001d00597308 */ /* 0x0005f00000002400 */
[----:B------:R5:W-:Y:S03]  /*8e90*/  MUFU.TANH R87, R8 ;  /* 0x0000000800577308 */ /* 0x000be60000002400 */
[C---:B----4-:R-:W-:Y:S05]  /*8ea0*/  HMMA.16816.F32 R16, R4.reuse, R20, R16 ;  /* 0x000000140410723c */ /* 0x050fea0000001810 */
[----:B------:R-:W-:Y:S01]  /*8eb0*/  MUFU.TANH R54, R54 ;  /* 0x0000003600367308 */ /* 0x000fe20000002400 */
[----:B--2---:R-:W2:Y:S02]  /*8ec0*/  LDSM.16.M88.4 R28, [R148+0x3400] ;  /* 0x00340000941c783b */ /* 0x004ea40000000200 */
[----:B------:R-:W-:Y:S02]  /*8ed0*/  HMMA.16816.F32 R32, R4, R22, R32 ;  /* 0x000000160420723c */ /* 0x000fe40000001820 */
[----:B------:R-:W4:Y:S03]  /*8ee0*/  LDSM.16.M88.4 R20, [R229+0x3800] ;  /* 0x00380000e514783b */ /* 0x000f260000000200 */
[----:B------:R-:W1:Y:S03]  /*8ef0*/  MUFU.TANH R206, R206 ;  /* 0x000000ce00ce7308 */ /* 0x000e660000002400 */
[C---:B-----5:R-:W-:Y:S03]  /*8f00*/  HMMA.16816.F32 R8, R12.reuse, R24, RZ ;  /* 0x000000180c08723c */ /* 0x060fe600000018ff */
        /* <DEDUP_REMOVED lines=11> */
[----:B------:R-:W-:Y:S01]  /*8fc0*/  MUFU.TANH R166, R18 ;  /* 0x0000001200a67308 */ /* 0x000fe20000002400 */
[----:B--2---:R-:W-:Y:S07]  /*8fd0*/  HMMA.16816.F32 R8, R4, R28, R8 ;  /* 0x0000001c0408723c */ /* 0x004fee0000001808 */
[----:B------:R2:W-:Y:S08]  /*8fe0*/  MUFU.TANH R162, R19 ;  /* 0x0000001300a27308 */ /* 0x0005f00000002400 */
[----:B------:R-:W-:Y:S08]  /*8ff0*/  MUFU.TANH R91, R32 ;  /* 0x00000020005b7308 */ /* 0x000ff00000002400 */
[----:B------:R5:W-:Y:S01]  /*9000*/  MUFU.TANH R95, R33 ;  /* 0x00000021005f7308 */ /* 0x000be20000002400 */
[----:B--2---:R-:W2:Y:S01]  /*9010*/  LDSM.16.M88.4 R16, [R148+0x3800] ;  /* 0x003800009410783b */ /* 0x004ea20000000200 */
[----:B------:R-:W-:Y:S01]  /*9020*/  FMUL.FTZ R94, R8, UR4 ;  /* 0x00000004085e7c20 */ /* 0x000fe20008410000 */
[----:B------:R-:W-:-:S02]  /*9030*/  VIADD R8, R40, 0xfffffe00 ;  /* 0xfffffe0028087836 */ /* 0x000fc40000000000 */
[----:B------:R-:W-:Y:S01]  /*9040*/  FMUL.FTZ R9, R9, UR4 ;  /* 0x0000000409097c20 */ /* 0x000fe20008410000 */
[----:B------:R-:W-:Y:S01]  /*9050*/  FMUL.FTZ R10, R10, UR4 ;  /* 0x000000040a0a7c20 */ /* 0x000fe20008410000 */
[----:B------:R-:W-:Y:S01]  /*9060*/  FMUL.FTZ R11, R11, UR4 ;  /* 0x000000040b0b7c20 */ /* 0x000fe20008410000 */
[CC--:B------:R-:W-:Y:S01]  /*9070*/  ISETP.GE.AND P2, PT, R8.reuse, R39.reuse, PT ;  /* 0x000000270800720c */ /* 0x0c0fe20003f46270 */
[----:B------:R3:W-:Y:S01]  /*9080*/  MUFU.TANH R96, R9 ;  /* 0x0000000900607308 */ /* 0x0007e20000002400 */
[-C--:B------:R-:W-:Y:S01]  /*9090*/  ISETP.GE.AND P1, PT, R8, R38.reuse, PT ;  /* 0x000000260800720c */ /* 0x080fe20003f26270 */
[----:B------:R-:W-:Y:S01]  /*90a0*/  VIADD R8, R40, 0xfffffe09 ;  /* 0xfffffe0928087836 */ /* 0x000fe20000000000 */
[----:B------:R-:W-:Y:S02]  /*90b0*/  FSEL R60, R37, -INF , !P2 ;  /* 0xff800000253c7808 */ /* 0x000fe40005000000 */
[----:B------:R-:W-:Y:S02]  /*90c0*/  FSEL R109, R109, -INF , !P1 ;  /* 0xff8000006d6d7808 */ /* 0x000fe40004800000 */
[-C--:B------:R-:W-:Y:S01]  /*90d0*/  ISETP.GE.AND P5, PT, R8, R39.reuse, PT ;  /* 0x000000270800720c */ /* 0x080fe20003fa6270 */
[----:B-----5:R-:W-:Y:S01]  /*90e0*/  HMMA.16816.F32 R32, R4, R30, R24 ;  /* 0x0000001e0420723c */ /* 0x020fe20000001818 */
[----:B------:R-:W-:Y:S01]  /*90f0*/  VIADD R25, R40, 0xfffffe01 ;  /* 0xfffffe0128197836 */ /* 0x000fe20000000000 */
[-C--:B------:R-:W-:Y:S01]  /*9100*/  ISETP.GE.AND P2, PT, R8, R38.reuse, PT ;  /* 0x000000260800720c */ /* 0x080fe20003f46270 */
[C---:B------:R-:W-:Y:S01]  /*9110*/  VIADD R24, R40.reuse, 0xfffffe08 ;  /* 0xfffffe0828187836 */ /* 0x040fe20000000000 */
[----:B------:R-:W-:Y:S01]  /*9120*/  MUFU.TANH R154, R10 ;  /* 0x0000000a009a7308 */ /* 0x000fe20000002400 */
[C---:B------:R-:W-:Y:S01]  /*9130*/  VIADD R8, R40.reuse, 0xfffffe11 ;  /* 0xfffffe1128087836 */ /* 0x040fe20000000000 */
[CC--:B------:R-:W-:Y:S01]  /*9140*/  ISETP.GE.AND P0, PT, R25.reuse, R39.reuse, PT ;  /* 0x000000271900720c */ /* 0x0c0fe20003f06270 */
[----:B------:R-:W5:Y:S01]  /*9150*/  LDSM.16.M88.4 R28, [R229+0x3c00] ;  /* 0x003c0000e51c783b */ /* 0x000f620000000200 */
[----:B------:R-:W-:Y:S01]  /*9160*/  ISETP.GE.AND P6, PT, R25, R38, PT ;  /* 0x000000261900720c */ /* 0x000fe20003fc6270 */
[----:B---3--:R-:W-:Y:S01]  /*9170*/  VIADD R9, R40, 0xfffffe10 ;  /* 0xfffffe1028097836 */ /* 0x008fe20000000000 */
[----:B------:R-:W-:-:S02]  /*9180*/  ISETP.GE.AND P3, PT, R24, R39, PT ;  /* 0x000000271800720c */ /* 0x000fc40003f66270 */
[-C--:B------:R-:W-:Y:S01]  /*9190*/  ISETP.GE.AND P4, PT, R24, R38.reuse, PT ;  /* 0x000000261800720c */ /* 0x080fe20003f86270 */
[----:B------:R2:W-:Y:S01]  /*91a0*/  MUFU.TANH R152, R11 ;  /* 0x0000000b00987308 */ /* 0x0005e20000002400 */
[----:B----4-:R-:W-:Y:S01]  /*91b0*/  HMMA.16816.F32 R24, R12, R20, RZ ;  /* 0x000000140c18723c */ /* 0x010fe200000018ff */
[----:B------:R-:W-:Y:S01]  /*91c0*/  FSEL R99, R99, -INF , !P6 ;  /* 0xff80000063637808 */ /* 0x000fe20007000000 */
[----:B------:R-:W-:Y:S01]  /*91d0*/  VIADD R20, R40, 0xfffffe18 ;  /* 0xfffffe1828147836 */ /* 0x000fe20000000000 */
[----:B------:R-:W-:Y:S02]  /*91e0*/  FSEL R62, R41, -INF , !P3 ;  /* 0xff800000293e7808 */ /* 0x000fe40005800000 */
[----:B------:R-:W-:Y:S01]  /*91f0*/  FMUL.FTZ R21, R32, UR4 ;  /* 0x0000000420157c20 */ /* 0x000fe20008410000 */
[----:B------:R-:W-:Y:S01]  /*9200*/  FSEL R32, R36, -INF , !P0 ;  /* 0xff80000024207808 */ /* 0x000fe20004000000 */
[----:B------:R-:W-:Y:S01]  /*9210*/  FMUL.FTZ R34, R34, UR4 ;  /* 0x0000000422227c20 */ /* 0x000fe20008410000 */
[CC--:B------:R-:W-:Y:S01]  /*9220*/  ISETP.GE.AND P1, PT, R9.reuse, R39.reuse, PT ;  /* 0x000000270900720c */ /* 0x0c0fe20003f26270 */
[----:B------:R3:W-:Y:S01]  /*9230*/  MUFU.TANH R36, R21 ;  /* 0x0000001500247308 */ /* 0x0007e20000002400 */
[-C--:B------:R-:W-:Y:S01]  /*9240*/  ISETP.GE.AND P0, PT, R9, R38.reuse, PT ;  /* 0x000000260900720c */ /* 0x080fe20003f06270 */
[----:B------:R-:W-:Y:S01]  /*9250*/  FMUL.FTZ R35, R35, UR4 ;  /* 0x0000000423237c20 */ /* 0x000fe20008410000 */
[C---:B------:R-:W-:Y:S01]  /*9260*/  ISETP.GE.AND P6, PT, R8.reuse, R39, PT ;  /* 0x000000270800720c */ /* 0x040fe20003fc6270 */
[----:B------:R-:W-:Y:S01]  /*9270*/  FMUL.FTZ R33, R33, UR4 ;  /* 0x0000000421217c20 */ /* 0x000fe20008410000 */
[----:B------:R-:W-:-:S02]  /*9280*/  ISETP.GE.AND P3, PT, R8, R38, PT ;  /* 0x000000260800720c */ /* 0x000fc40003f66270 */
[----:B------:R-:W-:Y:S01]  /*9290*/  FSEL R118, R118, -INF , !P4 ;  /* 0xff80000076767808 */ /* 0x000fe20006000000 */
[----:B------:R4:W-:Y:S01]  /*92a0*/  MUFU.TANH R130, R34 ;  /* 0x0000002200827308 */ /* 0x0009e20000002400 */
[----:B------:R-:W-:Y:S02]  /*92b0*/  FSEL R64, R42, -INF , !P5 ;  /* 0xff8000002a407808 */ /* 0x000fe40006800000 */
[----:B--2---:R-:W-:Y:S01]  /*92c0*/  HMMA.16816.F32 R8, R4, R16, R24 ;  /* 0x000000100408723c */ /* 0x004fe20000001818 */
[----:B------:R-:W-:Y:S01]  /*92d0*/  VIADD R16, R40, 0xfffffe19 ;  /* 0xfffffe1928107836 */ /* 0x000fe20000000000 */
[----:B------:R-:W-:Y:S01]  /*92e0*/  ISETP.GE.AND P4, PT, R20, R39, PT ;  /* 0x000000271400720c */ /* 0x000fe20003f86270 */
[----:B------:R-:W-:Y:S01]  /*92f0*/  VIADD R17, R40, 0xfffffe20 ;  /* 0xfffffe2028117836 */ /* 0x000fe20000000000 */
[----:B------:R-:W-:Y:S01]  /*9300*/  ISETP.GE.AND P5, PT, R20, R38, PT ;  /* 0x000000261400720c */ /* 0x000fe20003fa6270 */
[----:B------:R-:W-:Y:S01]  /*9310*/  MUFU.TANH R128, R35 ;  /* 0x0000002300807308 */ /* 0x000fe20000002400 */
[----:B------:R-:W-:-:S02]  /*9320*/  FSEL R252, R252, -INF , !P2 ;  /* 0xff800000fcfc7808 */ /* 0x000fc40005000000 */
[----:B------:R-:W-:Y:S01]  /*9330*/  HMMA.16816.F32 R24, R12, R22, RZ ;  /* 0x000000160c18723c */ /* 0x000fe200000018ff */
[----:B------:R-:W-:Y:S01]  /*9340*/  FSEL R66, R44, -INF , !P1 ;  /* 0xff8000002c427808 */ /* 0x000fe20004800000 */
[----:B---3--:R-:W2:Y:S01]  /*9350*/  LDSM.16.M88.4 R20, [R148+0x3c00] ;  /* 0x003c00009414783b */ /* 0x008ea20000000200 */
[----:B------:R-:W-:Y:S02]  /*9360*/  FSEL R248, R248, -INF , !P0 ;  /* 0xff800000f8f87808 */ /* 0x000fe40004000000 */
[CC--:B------:R-:W-:Y:S01]  /*9370*/  ISETP.GE.AND P2, PT, R16.reuse, R39.reuse, PT ;  /* 0x000000271000720c */ /* 0x0c0fe20003f46270 */
[----:B------:R-:W3:Y:S01]  /*9380*/  MUFU.TANH R208, R208 ;  /* 0x000000d000d07308 */ /* 0x000ee20000002400 */
[----:B------:R-:W-:Y:S01]  /*9390*/  ISETP.GE.AND P1, PT, R16, R38, PT ;  /* 0x000000261000720c */ /* 0x000fe20003f26270 */
[----:B------:R-:W-:Y:S01]  /*93a0*/  VIADD R16, R40, 0xfffffe21 ;  /* 0xfffffe2128107836 */ /* 0x000fe20000000000 */
[-C--:B------:R-:W-:Y:S02]  /*93b0*/  ISETP.GE.AND P0, PT, R17, R39.reuse, PT ;  /* 0x000000271100720c */ /* 0x080fe40003f06270 */
[----:B----4-:R-:W-:Y:S01]  /*93c0*/  FMUL.FTZ R34, R8, UR4 ;  /* 0x0000000408227c20 */ /* 0x010fe20008410000 */
        /* <DEDUP_REMOVED lines=11> */
[----:B------:R-:W-:-:S02]  /*9480*/  ISETP.GE.AND P1, PT, R8, R39, PT ;  /* 0x000000270800720c */ /* 0x000fc40003f26270 */
[-C--:B------:R-:W-:Y:S01]  /*9490*/  ISETP.GE.AND P0, PT, R8, R38.reuse, PT ;  /* 0x000000260800720c */ /* 0x080fe20003f06270 */
[----:B------:R-:W-:Y:S01]  /*94a0*/  VIADD R8, R40, 0xfffffe30 ;  /* 0xfffffe3028087836 */ /* 0x000fe20000000000 */
[-C--:B------:R-:W-:Y:S01]  /*94b0*/  ISETP.GE.AND P6, PT, R17, R38.reuse, PT ;  /* 0x000000261100720c */ /* 0x080fe20003fc6270 */
[----:B------:R-:W-:Y:S01]  /*94c0*/  MUFU.TANH R124, R10 ;  /* 0x0000000a007c7308 */ /* 0x000fe20000002400 */
[CC--:B------:R-:W-:Y:S02]  /*94d0*/  ISETP.GE.AND P3, PT, R16.reuse, R39.reuse, PT ;  /* 0x000000271000720c */ /* 0x0c0fe40003f66270 */
[----:B------:R-:W-:Y:S01]  /*94e0*/  ISETP.GE.AND P4, PT, R16, R38, PT ;  /* 0x000000261000720c */ /* 0x000fe20003f86270 */
[----:B------:R-:W-:Y:S01]  /*94f0*/  VIADD R16, R40, 0xfffffe28 ;  /* 0xfffffe2828107836 */ /* 0x000fe20000000000 */
[----:B------:R-:W-:Y:S02]  /*9500*/  FSEL R220, R220, -INF , !P6 ;  /* 0xff800000dcdc7808 */ /* 0x000fe40007000000 */
[----:B------:R-:W-:Y:S01]  /*9510*/  FSEL R76, R48, -INF , !P3 ;  /* 0xff800000304c7808 */ /* 0x000fe20005800000 */
[----:B----4-:R-:W-:Y:S01]  /*9520*/  VIADD R9, R40, 0xfffffe31 ;  /* 0xfffffe3128097836 */ /* 0x010fe20000000000 */
[----:B------:R-:W-:Y:S01]  /*9530*/  FSEL R72, R45, -INF , !P2 ;  /* 0xff8000002d487808 */ /* 0x000fe20005000000 */
[----:B------:R4:W-:Y:S01]  /*9540*/  MUFU.TANH R122, R11 ;  /* 0x0000000b007a7308 */ /* 0x0009e20000002400 */
[----:B------:R-:W-:-:S02]  /*9550*/  ISETP.GE.AND P6, PT, R8, R39, PT ;  /* 0x000000270800720c */ /* 0x000fc40003fc6270 */
[-C--:B------:R-:W-:Y:S01]  /*9560*/  ISETP.GE.AND P3, PT, R8, R38.reuse, PT ;  /* 0x000000260800720c */ /* 0x080fe20003f66270 */
[----:B------:R-:W-:Y:S01]  /*9570*/  VIADD R8, R40, 0xfffffe38 ;  /* 0xfffffe3828087836 */ /* 0x000fe20000000000 */
[-C--:B------:R-:W-:Y:S01]  /*9580*/  ISETP.GE.AND P2, PT, R16, R38.reuse, PT ;  /* 0x000000261000720c */ /* 0x080fe20003f46270 */
[----:B------:R-:W-:Y:S01]  /*9590*/  FMUL.FTZ R24, R24, UR4 ;  /* 0x0000000418187c20 */ /* 0x000fe20008410000 */
[----:B------:R-:W-:Y:S01]  /*95a0*/  FSEL R80, R52, -INF , !P1 ;  /* 0xff80000034507808 */ /* 0x000fe20004800000 */
[----:B------:R-:W-:Y:S01]  /*95b0*/  FMUL.FTZ R25, R25, UR4 ;  /* 0x0000000419197c20 */ /* 0x000fe20008410000 */
[----:B------:R-:W-:Y:S01]  /*95c0*/  FSEL R214, R214, -INF , !P2 ;  /* 0xff800000d6d67808 */ /* 0x000fe20005000000 */
[----:B------:R-:W-:Y:S01]  /*95d0*/  FMUL.FTZ R26, R26, UR4 ;  /* 0x000000041a1a7c20 */ /* 0x000fe20008410000 */
[----:B------:R-:W-:Y:S01]  /*95e0*/  FSEL R224, R224, -INF , !P5 ;  /* 0xff800000e0e07808 */ /* 0x000fe20006800000 */
[----:B------:R-:W-:Y:S01]  /*95f0*/  MUFU.TANH R37, R24 ;  /* 0x0000001800257308 */ /* 0x000fe20000002400 */
[CC--:B------:R-:W-:Y:S01]  /*9600*/  ISETP.GE.AND P2, PT, R8.reuse, R39.reuse, PT ;  /* 0x000000270800720c */ /* 0x0c0fe20003f46270 */
[----:B------:R-:W-:Y:S01]  /*9610*/  FMUL.FTZ R112, R27, UR4 ;  /* 0x000000041b707c20 */ /* 0x000fe20008410000 */
[----:B------:R-:W-:Y:S01]  /*9620*/  ISETP.GE.AND P1, PT, R8, R38, PT ;  /* 0x000000260800720c */ /* 0x000fe20003f26270 */
[----:B------:R-:W-:Y:S01]  /*9630*/  VIADD R8, R40, 0xfffffe39 ;  /* 0xfffffe3928087836 */ /* 0x000fe20000000000 */
[----:B------:R-:W-:-:S02]  /*9640*/  ISETP.GE.AND P5, PT, R16, R39, PT ;  /* 0x000000271000720c */ /* 0x000fc40003fa6270 */
[C---:B-----5:R-:W-:Y:S01]  /*9650*/  HMMA.16816.F32 R16, R12.reuse, R28, RZ ;  /* 0x0000001c0c10723c */ /* 0x060fe200000018ff */
[----:B------:R-:W-:Y:S01]  /*9660*/  FSEL R216, R216, -INF , !P4 ;  /* 0xff800000d8d87808 */ /* 0x000fe20006000000 */
[----:B------:R-:W-:Y:S01]  /*9670*/  MUFU.TANH R41, R25 ;  /* 0x0000001900297308 */ /* 0x000fe20000002400 */
[----:B------:R-:W-:Y:S02]  /*9680*/  FSEL R78, R51, -INF , !P5 ;  /* 0xff800000334e7808 */ /* 0x000fe40006800000 */
[----:B-1----:R-:W-:Y:S02]  /*9690*/  FSEL R212, R212, -INF , !P0 ;  /* 0xff800000d4d47808 */ /* 0x002fe40004000000 */
[----:B------:R-:W-:Y:S01]  /*96a0*/  FSEL R82, R50, -INF , !P6 ;  /* 0xff80000032527808 */ /* 0x000fe20007000000 */
[----:B------:R-:W-:Y:S01]  /*96b0*/  HMMA.16816.F32 R28, R12, R30, RZ ;  /* 0x0000001e0c1c723c */ /* 0x000fe200000018ff */
[C---:B------:R-:W-:Y:S01]  /*96c0*/  ISETP.GE.AND P4, PT, R9.reuse, R39, PT ;  /* 0x000000270900720c */ /* 0x040fe20003f86270 */
[----:B------:R1:W-:Y:S01]  /*96d0*/  MUFU.TANH R114, R26 ;  /* 0x0000001a00727308 */ /* 0x0003e20000002400 */
[----:B------:R-:W-:-:S02]  /*96e0*/  ISETP.GE.AND P5, PT, R9, R38, PT ;  /* 0x000000260900720c */ /* 0x000fc40003fa6270 */
[C---:B------:R-:W-:Y:S02]  /*96f0*/  ISETP.GE.AND P0, PT, R8.reuse, R39, PT ;  /* 0x000000270800720c */ /* 0x040fe40003f06270 */
[----:B------:R-:W-:Y:S02]  /*9700*/  ISETP.GE.AND P6, PT, R8, R38, PT ;  /* 0x000000260800720c */ /* 0x000fe40003fc6270 */
[----:B----4-:R-:W4:Y:S01]  /*9710*/  LDSM.16.M88.4 R8, [R229+0x4000] ;  /* 0x00400000e508783b */ /* 0x010f220000000200 */
[----:B------:R-:W5:Y:S01]  /*9720*/  MUFU.TANH R204, R204 ;  /* 0x000000cc00cc7308 */ /* 0x000f620000002400 */
[----:B------:R-:W-:Y:S01]  /*9730*/  FSEL R210, R210, -INF , !P3 ;  /* 0xff800000d2d27808 */ /* 0x000fe20005800000 */
[----:B--2---:R-:W-:Y:S01]  /*9740*/  HMMA.16816.F32 R16, R4, R20, R16 ;  /* 0x000000140410723c */ /* 0x004fe20000001810 */
[C---:B------:R-:W-:Y:S01]  /*9750*/  VIADD R20, R40.reuse, 0xfffffe40 ;  /* 0xfffffe4028147836 */ /* 0x040fe20000000000 */
[----:B------:R-:W-:Y:S01]  /*9760*/  FSEL R84, R49, -INF , !P4 ;  /* 0xff80000031547808 */ /* 0x000fe20006000000 */
[----:B------:R-:W-:Y:S01]  /*9770*/  VIADD R21, R40, 0xfffffe41 ;  /* 0xfffffe4128157836 */ /* 0x000fe20000000000 */
[----:B------:R-:W-:-:S02]  /*9780*/  FSEL R206, R206, -INF , !P1 ;  /* 0xff800000cece7808 */ /* 0x000fc40004800000 */
[----:B------:R-:W-:Y:S01]  /*9790*/  MUFU.TANH R59, R59 ;  /* 0x0000003b003b7308 */ /* 0x000fe20000002400 */
[----:B-1----:R-:W1:Y:S01]  /*97a0*/  LDSM.16.M88.4 R24, [R148+0x4000] ;  /* 0x004000009418783b */ /* 0x002e620000000200 */
[CC--:B------:R-:W-:Y:S01]  /*97b0*/  ISETP.GE.AND P3, PT, R20.reuse, R39.reuse, PT ;  /* 0x000000271400720c */ /* 0x0c0fe20003f66270 */
[----:B------:R-:W-:Y:S01]  /*97c0*/  HMMA.16816.F32 R28, R4, R22, R28 ;  /* 0x00000016041c723c */ /* 0x000fe2000000181c */
[----:B------:R-:W-:Y:S01]  /*97d0*/  ISETP.GE.AND P4, PT, R20, R38, PT ;  /* 0x000000261400720c */ /* 0x000fe20003f86270 */
[----:B------:R-:W-:Y:S01]  /*97e0*/  VIADD R20, R40, 0xfffffe48 ;  /* 0xfffffe4828147836 */ /* 0x000fe20000000000 */
[----:B------:R-:W-:Y:S02]  /*97f0*/  FSEL R88, R54, -INF , !P0 ;  /* 0xff80000036587808 */ /* 0x000fe40004000000 */
[----:B------:R-:W2:Y:S01]  /*9800*/  MUFU.TANH R164, R164 ;  /* 0x000000a400a47308 */ /* 0x000ea20000002400 */
[----:B---3--:R-:W-:Y:S02]  /*9810*/  FSEL R208, R208, -INF , !P5 ;  /* 0xff800000d0d07808 */ /* 0x008fe40006800000 */
[----:B------:R-:W-:-:S02]  /*9820*/  ISETP.GE.AND P1, PT, R20, R39, PT ;  /* 0x000000271400720c */ /* 0x000fc40003f26270 */
[-C--:B------:R-:W-:Y:S01]  /*9830*/  ISETP.GE.AND P0, PT, R20, R38.reuse, PT ;  /* 0x000000261400720c */ /* 0x080fe20003f06270 */
[----:B------:R-:W-:Y:S02]  /*9840*/  VIADD R20, R40, 0xfffffe49 ;  /* 0xfffffe4928147836 */ /* 0x000fe40000000000 */
[----:B------:R-:W-:Y:S01]  /*9850*/  FMUL.FTZ R42, R16, UR4 ;  /* 0x00000004102a7c20 */ /* 0x000fe20008410000 */
[----:B------:R-:W3:Y:S01]  /*9860*/  MUFU.TANH R200, R200 ;  /* 0x000000c800c87308 */ /* 0x000ee20000002400 */
[-C--:B------:R-:W-:Y:S01]  /*9870*/  ISETP.GE.AND P5, PT, R21, R39.reuse, PT ;  /* 0x000000271500720c */ /* 0x080fe20003fa6270 */
[----:B------:R-:W-:Y:S01]  /*9880*/  VIADD R16, R40, 0xfffffe50 ;  /* 0xfffffe5028107836 */ /* 0x000fe20000000000 */
[----:B------:R-:W-:Y:S01]  /*9890*/  FSEL R86, R53, -INF , !P2 ;  /* 0xff80000035567808 */ /* 0x000fe20005000000 */
[----:B------:R-:W-:Y:S01]  /*98a0*/  FMUL.FTZ R17, R17, UR4 ;  /* 0x0000000411117c20 */ /* 0x000fe20008410000 */
[----:B-----5:R-:W-:Y:S01]  /*98b0*/  FSEL R204, R204, -INF , !P6 ;  /* 0xff800000cccc7808 */ /* 0x020fe20007000000 */
[----:B------:R-:W-:Y:S01]  /*98c0*/  FMUL.FTZ R18, R18, UR4 ;  /* 0x0000000412127c20 */ /* 0x000fe20008410000 */
[----:B------:R-:W-:Y:S01]  /*98d0*/  FSEL R90, R61, -INF , !P3 ;  /* 0xff8000003d5a7808 */ /* 0x000fe20005800000 */
[----:B------:R-:W5:Y:S01]  /*98e0*/  MUFU.TANH R63, R63 ;  /* 0x0000003f003f7308 */ /* 0x000f620000002400 */
[-C--:B------:R-:W-:Y:S01]  /*98f0*/  ISETP.GE.AND P2, PT, R21, R38.reuse, PT ;  /* 0x000000261500720c */ /* 0x080fe20003f46270 */
[----:B------:R-:W-:Y:S01]  /*9900*/  FMUL.FTZ R19, R19, UR4 ;  /* 0x0000000413137c20 */ /* 0x000fe20008410000 */
[-C--:B------:R-:W-:Y:S01]  /*9910*/  ISETP.GE.AND P6, PT, R20, R39.reuse, PT ;  /* 0x000000271400720c */ /* 0x080fe20003fc6270 */
[----:B------:R-:W-:Y:S01]  /*9920*/  FMUL.FTZ R28, R28, UR4 ;  /* 0x000000041c1c7c20 */ /* 0x000fe20008410000 */
[-C--:B------:R-:W-:Y:S01]  /*9930*/  ISETP.GE.AND P3, PT, R20, R38.reuse, PT ;  /* 0x000000261400720c */ /* 0x080fe20003f66270 */
[----:B------:R-:W-:Y:S01]  /*9940*/  FMUL.FTZ R29, R29, UR4 ;  /* 0x000000041d1d7c20 */ /* 0x000fe20008410000 */
[----:B--2---:R-:W-:Y:S01]  /*9950*/  FSEL R164, R164, -INF , !P4 ;  /* 0xff800000a4a47808 */ /* 0x004fe20006000000 */
[----:B------:R-:W2:Y:S01]  /*9960*/  MUFU.TANH R196, R196 ;  /* 0x000000c400c47308 */ /* 0x000ea20000002400 */
[----:B------:R-:W-:Y:S01]  /*9970*/  FSEL R59, R59, -INF , !P5 ;  /* 0xff8000003b3b7808 */ /* 0x000fe20006800000 */
[----:B----4-:R-:W-:Y:S01]  /*9980*/  HMMA.16816.F32 R20, R12, R8, RZ ;  /* 0x000000080c14723c */ /* 0x010fe200000018ff */
[-C--:B------:R-:W-:Y:S01]  /*9990*/  ISETP.GE.AND P4, PT, R16, R39.reuse, PT ;  /* 0x000000271000720c */ /* 0x080fe20003f86270 */
[----:B------:R-:W-:Y:S01]  /*99a0*/  VIADD R8, R40, 0xfffffe59 ;  /* 0xfffffe5928087836 */ /* 0x000fe20000000000 */
[-C--:B------:R-:W-:Y:S01]  /*99b0*/  ISETP.GE.AND P5, PT, R16, R38.reuse, PT ;  /* 0x000000261000720c */ /* 0x080fe20003fa6270 */
[----:B------:R-:W-:Y:S01]  /*99c0*/  VIADD R16, R40, 0xfffffe51 ;  /* 0xfffffe5128107836 */ /* 0x000fe20000000000 */
[----:B---3--:R-:W-:Y:S01]  /*99d0*/  FSEL R200, R200, -INF , !P2 ;  /* 0xff800000c8c87808 */ /* 0x008fe20005000000 */
[----:B------:R-:W3:Y:S01]  /*99e0*/  MUFU.TANH R65, R65 ;  /* 0x0000004100417308 */ /* 0x000ee20000002400 */
[----:B-----5:R-:W-:Y:S01]  /*99f0*/  FSEL R63, R63, -INF , !P1 ;  /* 0xff8000003f3f7808 */ /* 0x020fe20004800000 */
[----:B------:R-:W-:Y:S01]  /*9a00*/  VIADD R9, R40, 0xfffffe58 ;  /* 0xfffffe5828097836 */ /* 0x000fe20000000000 */
[----:B------:R-:W-:Y:S01]  /*9a10*/  FSEL R67, R67, -INF , !P4 ;  /* 0xff80000043437808 */ /* 0x000fe20006000000 */
[----:B------:R-:W-:Y:S01]  /*9a20*/  FMUL.FTZ R30, R30, UR4 ;  /* 0x000000041e1e7c20 */ /* 0x000fe20008410000 */
[C---:B------:R-:W-:Y:S01]  /*9a30*/  ISETP.GE.AND P2, PT, R16.reuse, R39, PT ;  /* 0x000000271000720c */ /* 0x040fe20003f46270 */
[----:B------:R-:W-:Y:S01]  /*9a40*/  FMUL.FTZ R46, R31, UR4 ;  /* 0x000000041f2e7c20 */ /* 0x000fe20008410000 */
[----:B------:R-:W-:Y:S01]  /*9a50*/  ISETP.GE.AND P1, PT, R16, R38, PT ;  /* 0x000000261000720c */ /* 0x000fe20003f26270 */
[----:B------:R-:W4:Y:S01]  /*9a60*/  MUFU.TANH R198, R198 ;  /* 0x000000c600c67308 */ /* 0x000f220000002400 */
[----:B--2---:R-:W-:-:S02]  /*9a70*/  FSEL R196, R196, -INF , !P3 ;  /* 0xff800000c4c47808 */ /* 0x004fc40005800000 */
[CC--:B------:R-:W-:Y:S02]  /*9a80*/  ISETP.GE.AND P3, PT, R8.reuse, R39.reuse, PT ;  /* 0x000000270800720c */ /* 0x0c0fe40003f66270 */
[-C--:B------:R-:W-:Y:S01]  /*9a90*/  ISETP.GE.AND P4, PT, R8, R38.reuse, PT ;  /* 0x000000260800720c */ /* 0x080fe20003f86270 */
[----:B------:R-:W-:Y:S01]  /*9aa0*/  VIADD R8, R40, 0xfffffe60 ;  /* 0xfffffe6028087836 */ /* 0x000fe20000000000 */
[----:B------:R-:W-:Y:S01]  /*9ab0*/  FSEL R172, R172, -INF , !P5 ;  /* 0xff800000acac7808 */ /* 0x000fe20006800000 */
[----:B------:R-:W-:Y:S01]  /*9ac0*/  MUFU.TANH R43, R17 ;  /* 0x00000011002b7308 */ /* 0x000fe20000002400 */
[----:B---3--:R-:W-:Y:S01]  /*9ad0*/  FSEL R65, R65, -INF , !P6 ;  /* 0xff80000041417808 */ /* 0x008fe20007000000 */
[----:B-1----:R-:W-:Y:S01]  /*9ae0*/  HMMA.16816.F32 R20, R4, R24, R20 ;  /* 0x000000180414723c */ /* 0x002fe20000001814 */
[----:B------:R-:W-:Y:S01]  /*9af0*/  FSEL R73, R73, -INF , !P2 ;  /* 0xff80000049497808 */ /* 0x000fe20005000000 */
[C---:B------:R-:W-:Y:S01]  /*9b00*/  VIADD R24, R40.reuse, 0xfffffe61 ;  /* 0xfffffe6128187836 */ /* 0x040fe20000000000 */
[----:B------:R-:W-:Y:S01]  /*9b10*/  ISETP.GE.AND P6, PT, R9, R38, PT ;  /* 0x000000260900720c */ /* 0x000fe20003fc6270 */
[----:B------:R-:W-:Y:S01]  /*9b20*/  VIADD R25, R40, 0xfffffe68 ;  /* 0xfffffe6828197836 */ /* 0x000fe20000000000 */
[----:B------:R-:W-:Y:S01]  /*9b30*/  ISETP.GE.AND P5, PT, R8, R39, PT ;  /* 0x000000270800720c */ /* 0x000fe20003fa6270 */
[----:B------:R-:W-:Y:S01]  /*9b40*/  MUFU.TANH R104, R18 ;  /* 0x0000001200687308 */ /* 0x000fe20000002400 */
[----:B----4-:R-:W-:-:S02]  /*9b50*/  FSEL R198, R198, -INF , !P0 ;  /* 0xff800000c6c67808 */ /* 0x010fc40004000000 */
[-C--:B------:R-:W-:Y:S02]  /*9b60*/  ISETP.GE.AND P0, PT, R9, R39.reuse, PT ;  /* 0x000000270900720c */ /* 0x080fe40003f06270 */
[-C--:B------:R-:W-:Y:S02]  /*9b70*/  ISETP.GE.AND P2, PT, R8, R38.reuse, PT ;  /* 0x000000260800720c */ /* 0x080fe40003f46270 */
[----:B------:R-:W-:Y:S01]  /*9b80*/  HMMA.16816.F32 R8, R12, R10, RZ ;  /* 0x0000000a0c08723c */ /* 0x000fe200000018ff */
[----:B------:R1:W-:Y:S01]  /*9b90*/  MUFU.TANH R102, R19 ;  /* 0x0000001300667308 */ /* 0x0003e20000002400 */
[----:B------:R-:W-:Y:S02]  /*9ba0*/  FSEL R71, R71, -INF , !P0 ;  /* 0xff80000047477808 */ /* 0x000fe40004000000 */
[-C--:B------:R-:W-:Y:S02]  /*9bb0*/  ISETP.GE.AND P0, PT, R24, R38.reuse, PT ;  /* 0x000000261800720c */ /* 0x080fe40003f06270 */
[----:B------:R-:W-:Y:S01]  /*9bc0*/  FSEL R176, R176, -INF , !P6 ;  /* 0xff800000b0b07808 */ /* 0x000fe20007000000 */
[----:B------:R-:W-:Y:S01]  /*9bd0*/  FMUL.FTZ R47, R20, UR4 ;  /* 0x00000004142f7c20 */ /* 0x000fe20008410000 */
[----:B------:R-:W-:Y:S01]  /*9be0*/  ISETP.GE.AND P6, PT, R25, R39, PT ;  /* 0x000000271900720c */ /* 0x000fe20003fc6270 */
[----:B------:R-:W2:Y:S01]  /*9bf0*/  MUFU.TANH R194, R194 ;  /* 0x000000c200c27308 */ /* 0x000ea20000002400 */
[----:B------:R-:W-:Y:S01]  /*9c00*/  FSEL R69, R69, -INF , !P5 ;  /* 0xff80000045457808 */ /* 0x000fe20006800000 */
[----:B------:R-:W-:Y:S01]  /*9c10*/  VIADD R20, R40, 0xfffffe71 ;  /* 0xfffffe7128147836 */ /* 0x000fe20000000000 */
[----:B------:R-:W-:Y:S01]  /*9c20*/  FSEL R79, R79, -INF , !P6 ;  /* 0xff8000004f4f7808 */ /* 0x000fe20007000000 */
[----:B------:R-:W-:Y:S01]  /*9c30*/  FMUL.FTZ R21, R21, UR4 ;  /* 0x0000000415157c20 */ /* 0x000fe20008410000 */
[----:B------:R-:W-:Y:S01]  /*9c40*/  FSEL R77, R77, -INF , !P3 ;  /* 0xff8000004d4d7808 */ /* 0x000fe20005800000 */
[----:B------:R-:W-:Y:S01]  /*9c50*/  FMUL.FTZ R22, R22, UR4 ;  /* 0x0000000416167c20 */ /* 0x000fe20008410000 */
[-C--:B------:R-:W-:Y:S01]  /*9c60*/  ISETP.GE.AND P6, PT, R20, R38.reuse, PT ;  /* 0x000000261400720c */ /* 0x080fe20003fc6270 */
[----:B------:R-:W3:Y:S01]  /*9c70*/  MUFU.TANH R170, R170 ;  /* 0x000000aa00aa7308 */ /* 0x000ee20000002400 */
[----:B-1----:R-:W1:Y:S01]  /*9c80*/  LDSM.16.M88.4 R16, [R229+0x4400] ;  /* 0x00440000e510783b */ /* 0x002e620000000200 */
[----:B------:R-:W-:Y:S01]  /*9c90*/  ISETP.GE.AND P3, PT, R25, R38, PT ;  /* 0x000000261900720c */ /* 0x000fe20003f66270 */
[----:B------:R-:W-:Y:S01]  /*9ca0*/  HMMA.16816.F32 R8, R4, R26, R8 ;  /* 0x0000001a0408723c */ /* 0x000fe20000001808 */
[----:B------:R-:W-:-:S04]  /*9cb0*/  FMUL.FTZ R23, R23, UR4 ;  /* 0x0000000417177c20 */ /* 0x000fc80008410000 */
[----:B------:R-:W4:Y:S01]  /*9cc0*/  MUFU.TANH R192, R192 ;  /* 0x000000c000c07308 */ /* 0x000f220000002400 */
[----:B--2---:R-:W-:Y:S02]  /*9cd0*/  FSEL R194, R194, -INF , !P1 ;  /* 0xff800000c2c27808 */ /* 0x004fe40004800000 */
[----:B------:R-:W-:Y:S01]  /*9ce0*/  ISETP.GE.AND P1, PT, R24, R39, PT ;  /* 0x000000271800720c */ /* 0x000fe20003f26270 */
[----:B------:R-:W-:-:S03]  /*9cf0*/  VIADD R24, R40, 0xfffffe69 ;  /* 0xfffffe6928187836 */ /* 0x000fc60000000000 */
[----:B------:R-:W-:Y:S01]  /*9d00*/  FSEL R75, R75, -INF , !P1 ;  /* 0xff8000004b4b7808 */ /* 0x000fe20004800000 */
[----:B------:R-:W-:Y:S01]  /*9d10*/  MUFU.TANH R44, R28 ;  /* 0x0000001c002c7308 */ /* 0x000fe20000002400 */
[----:B---3--:R-:W-:Y:S02]  /*9d20*/  FSEL R170, R170, -INF , !P4 ;  /* 0xff800000aaaa7808 */ /* 0x008fe40006000000 */
[CC--:B------:R-:W-:Y:S02]  /*9d30*/  ISETP.GE.AND P4, PT, R24.reuse, R39.reuse, PT ;  /* 0x000000271800720c */ /* 0x0c0fe40003f86270 */
[-C--:B------:R-:W-:Y:S01]  /*9d40*/  ISETP.GE.AND P5, PT, R24, R38.reuse, PT ;  /* 0x000000261800720c */ /* 0x080fe20003fa6270 */
[----:B------:R-:W-:Y:S01]  /*9d50*/  VIADD R24, R40, 0xfffffe70 ;  /* 0xfffffe7028187836 */ /* 0x000fe20000000000 */
[----:B------:R-:W-:Y:S01]  /*9d60*/  FSEL R61, R81, -INF , !P4 ;  /* 0xff800000513d7808 */ /* 0x000fe20006000000 */
[----:B------:R-:W-:Y:S01]  /*9d70*/  MUFU.TANH R45, R29 ;  /* 0x0000001d002d7308 */ /* 0x000fe20000002400 */
[----:B----4-:R-:W-:Y:S01]  /*9d80*/  FSEL R192, R192, -INF , !P0 ;  /* 0xff800000c0c07808 */ /* 0x010fe20004000000 */
[----:B------:R-:W-:Y:S01]  /*9d90*/  FMUL.FTZ R51, R8, UR4 ;  /* 0x0000000408337c20 */ /* 0x000fe20008410000 */
[----:B------:R-:W-:Y:S01]  /*9da0*/  ISETP.GE.AND P0, PT, R20, R39, PT ;  /* 0x000000271400720c */ /* 0x000fe20003f06270 */
[----:B------:R-:W-:Y:S01]  /*9db0*/  VIADD R20, R40, 0xfffffe78 ;  /* 0xfffffe7828147836 */ /* 0x000fe20000000000 */
[----:B------:R-:W-:Y:S01]  /*9dc0*/  ISETP.GE.AND P1, PT, R24, R38, PT ;  /* 0x000000261800720c */ /* 0x000fe20003f26270 */
[----:B------:R-:W-:-:S02]  /*9dd0*/  VIADD R8, R40, 0xfffffe81 ;  /* 0xfffffe8128087836 */ /* 0x000fc40000000000 */
[----:B------:R-:W-:Y:S01]  /*9de0*/  FMUL.FTZ R9, R9, UR4 ;  /* 0x0000000409097c20 */ /* 0x000fe20008410000 */
[----:B------:R2:W-:Y:S01]  /*9df0*/  MUFU.TANH R98, R30 ;  /* 0x0000001e00627308 */ /* 0x0005e20000002400 */
[----:B------:R-:W-:Y:S01]  /*9e00*/  ISETP.GE.AND P4, PT, R20, R38, PT ;  /* 0x000000261400720c */ /* 0x000fe20003f86270 */
[----:B------:R-:W-:Y:S01]  /*9e10*/  FMUL.FTZ R10, R10, UR4 ;  /* 0x000000040a0a7c20 */ /* 0x000fe20008410000 */
[----:B------:R-:W-:Y:S01]  /*9e20*/  FSEL R113, R89, -INF , !P0 ;  /* 0xff80000059717808 */ /* 0x000fe20004000000 */
[----:B------:R-:W-:-:S04]  /*9e30*/  FMUL.FTZ R54, R11, UR4 ;  /* 0x000000040b367c20 */ /* 0x000fc80008410000 */
[----:B------:R-:W3:Y:S08]  /*9e40*/  MUFU.TANH R182, R182 ;  /* 0x000000b600b67308 */ /* 0x000ef00000002400 */
[----:B------:R-:W4:Y:S01]  /*9e50*/  MUFU.TANH R190, R190 ;  /* 0x000000be00be7308 */ /* 0x000f220000002400 */
[----:B--2---:R-:W2:Y:S07]  /*9e60*/  LDSM.16.M88.4 R28, [R148+0x4400] ;  /* 0x00440000941c783b */ /* 0x004eae0000000200 */
[----:B------:R-:W5:Y:S01]  /*9e70*/  MUFU.TANH R180, R180 ;  /* 0x000000b400b47308 */ /* 0x000f620000002400 */
[----:B---3--:R-:W-:-:S02]  /*9e80*/  FSEL R182, R182, -INF , !P2 ;  /* 0xff800000b6b67808 */ /* 0x008fc40005000000 */
[-C--:B------:R-:W-:Y:S02]  /*9e90*/  ISETP.GE.AND P2, PT, R24, R39.reuse, PT ;  /* 0x000000271800720c */ /* 0x080fe40003f46270 */
[----:B-1----:R-:W-:Y:S01]  /*9ea0*/  HMMA.16816.F32 R24, R12, R16, RZ ;  /* 0x000000100c18723c */ /* 0x002fe200000018ff */
[----:B------:R-:W-:Y:S01]  /*9eb0*/  VIADD R17, R40, 0xfffffe79 ;  /* 0xfffffe7928117836 */ /* 0x000fe20000000000 */
[----:B------:R-:W-:Y:S01]  /*9ec0*/  FSEL R111, R85, -INF , !P2 ;  /* 0xff800000556f7808 */ /* 0x000fe20005000000 */
[----:B------:R-:W1:Y:S01]  /*9ed0*/  MUFU.TANH R184, R184 ;  /* 0x000000b800b87308 */ /* 0x000e620000002400 */
[----:B----4-:R-:W-:Y:S01]  /*9ee0*/  FSEL R190, R190, -INF , !P3 ;  /* 0xff800000bebe7808 */ /* 0x010fe20005800000 */
[----:B------:R-:W-:Y:S01]  /*9ef0*/  VIADD R16, R40, 0xfffffe80 ;  /* 0xfffffe8028107836 */ /* 0x000fe20000000000 */
[----:B------:R-:W-:Y:S02]  /*9f00*/  ISETP.GE.AND P3, PT, R20, R39, PT ;  /* 0x000000271400720c */ /* 0x000fe40003f66270 */
[----:B------:R-:W-:-:S02]  /*9f10*/  ISETP.GE.AND P2, PT, R17, R38, PT ;  /* 0x000000261100720c */ /* 0x000fc40003f46270 */
[----:B------:R-:W-:Y:S01]  /*9f20*/  FSEL R117, R87, -INF , !P3 ;  /* 0xff80000057757808 */ /* 0x000fe20005800000 */
[----:B------:R-:W3:Y:S01]  /*9f30*/  MUFU.TANH R83, R83 ;  /* 0x0000005300537308 */ /* 0x000ee20000002400 */
[----:B-----5:R-:W-:Y:S02]  /*9f40*/  FSEL R180, R180, -INF , !P6 ;  /* 0xff800000b4b47808 */ /* 0x020fe40007000000 */
[C---:B------:R-:W-:Y:S02]  /*9f50*/  ISETP.GE.AND P6, PT, R8.reuse, R39, PT ;  /* 0x000000270800720c */ /* 0x040fe40003fc6270 */
[-C--:B------:R-:W-:Y:S01]  /*9f60*/  ISETP.GE.AND P3, PT, R8, R38.reuse, PT ;  /* 0x000000260800720c */ /* 0x080fe20003f66270 */
[----:B------:R-:W-:Y:S01]  /*9f70*/  VIADD R8, R40, 0xfffffe88 ;  /* 0xfffffe8828087836 */ /* 0x000fe20000000000 */
[----:B------:R-:W-:Y:S01]  /*9f80*/  ISETP.GE.AND P0, PT, R16, R38, PT ;  /* 0x000000261000720c */ /* 0x000fe20003f06270 */
[----:B------:R-:W4:Y:S01]  /*9f90*/  MUFU.TANH R178, R178 ;  /* 0x000000b200b27308 */ /* 0x000f220000002400 */
[----:B-1----:R-:W-:-:S02]  /*9fa0*/  FSEL R184, R184, -INF , !P5 ;  /* 0xff800000b8b87808 */ /* 0x002fc40006800000 */
[----:B------:R-:W-:Y:S02]  /*9fb0*/  ISETP.GE.AND P5, PT, R17, R39, PT ;  /* 0x000000271100720c */ /* 0x000fe40003fa6270 */
[----:B------:R-:W-:Y:S02]  /*9fc0*/  FSEL R166, R166, -INF , !P0 ;  /* 0xff800000a6a67808 */ /* 0x000fe40004000000 */
[----:B------:R-:W-:Y:S01]  /*9fd0*/  FSEL R125, R92, -INF , !P6 ;  /* 0xff8000005c7d7808 */ /* 0x000fe20007000000 */
[----:B------:R-:W1:Y:S01]  /*9fe0*/  MUFU.TANH R186, R186 ;  /* 0x000000ba00ba7308 */ /* 0x000e620000002400 */
[----:B---3--:R-:W-:Y:S01]  /*9ff0*/  FSEL R119, R83, -INF , !P5 ;  /* 0xff80000053777808 */ /* 0x008fe20006800000 */
[----:B--2---:R-:W-:Y:S01]  /*a000*/  HMMA.16816.F32 R24, R4, R28, R24 ;  /* 0x0000001c0418723c */ /* 0x004fe20000001818 */
[----:B------:R-:W-:Y:S01]  /*a010*/  ISETP.GE.AND P5, PT, R8, R38, PT ;  /* 0x000000260800720c */ /* 0x000fe20003fa6270 */
[----:B------:R-:W-:Y:S01]  /*a020*/  VIADD R28, R40, 0xfffffe90 ;  /* 0xfffffe90281c7836 */ /* 0x000fe20000000000 */
[----:B------:R-:W-:-:S03]  /*a030*/  FSEL R162, R162, -INF , !P3 ;  /* 0xff800000a2a27808 */ /* 0x000fc60005800000 */
[----:B------:R-:W-:Y:S01]  /*a040*/  MUFU.TANH R48, R21 ;  /* 0x0000001500307308 */ /* 0x000fe20000002400 */
[----:B----4-:R-:W-:Y:S02]  /*a050*/  FSEL R178, R178, -INF , !P4 ;  /* 0xff800000b2b27808 */ /* 0x010fe40006000000 */
[-C--:B------:R-:W-:Y:S01]  /*a060*/  ISETP.GE.AND P4, PT, R8, R39.reuse, PT ;  /* 0x000000270800720c */ /* 0x080fe20003f86270 */
[----:B------:R-:W-:Y:S01]  /*a070*/  VIADD R8, R40, 0xfffffe89 ;  /* 0xfffffe8928087836 */ /* 0x000fe20000000000 */
[CC--:B------:R-:W-:Y:S02]  /*a080*/  ISETP.GE.AND P0, PT, R28.reuse, R39.reuse, PT ;  /* 0x000000271c00720c */ /* 0x0c0fe40003f06270 */
[----:B------:R-:W-:Y:S01]  /*a090*/  ISETP.GE.AND P6, PT, R28, R38, PT ;  /* 0x000000261c00720c */ /* 0x000fe20003fc6270 */
[----:B------:R-:W-:Y:S01]  /*a0a0*/  MUFU.TANH R50, R22 ;  /* 0x0000001600327308 */ /* 0x000fe20000002400 */
[----:B-1----:R-:W-:Y:S01]  /*a0b0*/  FSEL R186, R186, -INF , !P1 ;  /* 0xff800000baba7808 */ /* 0x002fe20004800000 */
[----:B------:R-:W-:Y:S01]  /*a0c0*/  VIADD R28, R40, 0xfffffe91 ;  /* 0xfffffe91281c7836 */ /* 0x000fe20000000000 */
[----:B------:R-:W-:-:S02]  /*a0d0*/  ISETP.GE.AND P1, PT, R16, R39, PT ;  /* 0x000000271000720c */ /* 0x000fc40003f26270 */
[----:B------:R-:W-:Y:S01]  /*a0e0*/  HMMA.16816.F32 R16, R12, R18, RZ ;  /* 0x000000120c10723c */ /* 0x000fe200000018ff */
[----:B------:R-:W-:Y:S01]  /*a0f0*/  FMUL.FTZ R115, R24, UR4 ;  /* 0x0000000418737c20 */ /* 0x000fe20008410000 */
[----:B------:R-:W-:Y:S01]  /*a100*/  FSEL R123, R93, -INF , !P1 ;  /* 0xff8000005d7b7808 */ /* 0x000fe20004800000 */
[----:B------:R1:W-:Y:S01]  /*a110*/  MUFU.TANH R49, R23 ;  /* 0x0000001700317308 */ /* 0x0003e20000002400 */
[-C--:B------:R-:W-:Y:S01]  /*a120*/  ISETP.GE.AND P1, PT, R8, R38.reuse, PT ;  /* 0x000000260800720c */ /* 0x080fe20003f26270 */
[----:B------:R-:W-:Y:S01]  /*a130*/  VIADD R24, R40, 0xfffffe98 ;  /* 0xfffffe9828187836 */ /* 0x000fe20000000000 */
[----:B------:R-:W-:Y:S01]  /*a140*/  FSEL R127, R91, -INF , !P4 ;  /* 0xff8000005b7f7808 */ /* 0x000fe20006000000 */
[----:B------:R-:W-:Y:S01]  /*a150*/  FMUL.FTZ R25, R25, UR4 ;  /* 0x0000000419197c20 */ /* 0x000fe20008410000 */
[----:B------:R-:W-:Y:S01]  /*a160*/  ISETP.GE.AND P3, PT, R28, R39, PT ;  /* 0x000000271c00720c */ /* 0x000fe20003f66270 */
[----:B------:R-:W-:Y:S01]  /*a170*/  FMUL.FTZ R26, R26, UR4 ;  /* 0x000000041a1a7c20 */ /* 0x000fe20008410000 */
[----:B------:R-:W-:Y:S01]  /*a180*/  ISETP.GE.AND P4, PT, R28, R38, PT ;  /* 0x000000261c00720c */ /* 0x000fe20003f86270 */
[----:B------:R-:W2:Y:S01]  /*a190*/  MUFU.TANH R174, R174 ;  /* 0x000000ae00ae7308 */ /* 0x000ea20000002400 */
[----:B------:R-:W-:Y:S01]  /*a1a0*/  FMUL.FTZ R27, R27, UR4 ;  /* 0x000000041b1b7c20 */ /* 0x000fe20008410000 */
[----:B------:R-:W-:-:S02]  /*a1b0*/  FSEL R154, R154, -INF , !P6 ;  /* 0xff8000009a9a7808 */ /* 0x000fc40007000000 */
[----:B------:R-:W-:Y:S02]  /*a1c0*/  FSEL R151, R96, -INF , !P3 ;  /* 0xff80000060977808 */ /* 0x000fe40005800000 */
[----:B------:R-:W-:Y:S02]  /*a1d0*/  FSEL R152, R152, -INF , !P4 ;  /* 0xff80000098987808 */ /* 0x000fe40006000000 */
[----:B------:R-:W-:Y:S01]  /*a1e0*/  MUFU.TANH R52, R9 ;  /* 0x0000000900347308 */ /* 0x000fe20000002400 */
[----:B-1----:R-:W1:Y:S01]  /*a1f0*/  LDSM.16.M88.4 R20, [R229+0x4800] ;  /* 0x00480000e514783b */ /* 0x002e620000000200 */
[----:B------:R-:W-:Y:S06]  /*a200*/  HMMA.16816.F32 R16, R4, R30, R16 ;  /* 0x0000001e0410723c */ /* 0x000fec0000001810 */
[----:B------:R3:W-:Y:S01]  /*a210*/  MUFU.TANH R53, R10 ;  /* 0x0000000a00357308 */ /* 0x0007e20000002400 */
[----:B--2---:R-:W-:-:S02]  /*a220*/  FSEL R174, R174, -INF , !P2 ;  /* 0xff800000aeae7808 */ /* 0x004fc40005000000 */
[----:B------:R-:W-:-:S04]  /*a230*/  ISETP.GE.AND P2, PT, R8, R39, PT ;  /* 0x000000270800720c */ /* 0x000fc80003f46270 */
[----:B------:R-:W-:Y:S01]  /*a240*/  FSEL R129, R95, -INF , !P2 ;  /* 0xff8000005f817808 */ /* 0x000fe20005000000 */
[----:B------:R-:W2:Y:S01]  /*a250*/  MUFU.TANH R160, R160 ;  /* 0x000000a000a07308 */ /* 0x000ea20000002400 */
[----:B------:R-:W-:-:S04]  /*a260*/  ISETP.GE.AND P2, PT, R24, R38, PT ;  /* 0x000000261800720c */ /* 0x000fc80003f46270 */
[----:B------:R-:W-:Y:S01]  /*a270*/  FMUL.FTZ R218, R16, UR4 ;  /* 0x0000000410da7c20 */ /* 0x000fe20008410000 */
[----:B------:R-:W-:Y:S01]  /*a280*/  FMUL.FTZ R17, R17, UR4 ;  /* 0x0000000411117c20 */ /* 0x000fe20008410000 */
[----:B------:R-:W-:Y:S01]  /*a290*/  VIADD R16, R40, 0xfffffea8 ;  /* 0xfffffea828107836 */ /* 0x000fe20000000000 */
[----:B------:R-:W4:Y:S01]  /*a2a0*/  MUFU.TANH R158, R158 ;  /* 0x0000009e009e7308 */ /* 0x000f220000002400 */
[----:B---3--:R-:W3:Y:S01]  /*a2b0*/  LDSM.16.M88.4 R8, [R148+0x4800] ;  /* 0x004800009408783b */ /* 0x008ee20000000200 */
[----:B------:R-:W-:Y:S01]  /*a2c0*/  FMUL.FTZ R18, R18, UR4 ;  /* 0x0000000412127c20 */ /* 0x000fe20008410000 */
[----:B------:R-:W-:Y:S02]  /*a2d0*/  FSEL R130, R130, -INF , !P2 ;  /* 0xff80000082827808 */ /* 0x000fe40005000000 */
[----:B------:R-:W-:-:S03]  /*a2e0*/  ISETP.GE.AND P2, PT, R16, R39, PT ;  /* 0x000000271000720c */ /* 0x000fc60003f46270 */
[----:B------:R-:W5:Y:S01]  /*a2f0*/  MUFU.TANH R94, R94 ;  /* 0x0000005e005e7308 */ /* 0x000f620000002400 */
[----:B--2---:R-:W-:Y:S02]  /*a300*/  FSEL R160, R160, -INF , !P5 ;  /* 0xff800000a0a07808 */ /* 0x004fe40006800000 */
[----:B------:R-:W-:Y:S01]  /*a310*/  ISETP.GE.AND P5, PT, R24, R39, PT ;  /* 0x000000271800720c */ /* 0x000fe20003fa6270 */
[----:B------:R-:W-:-:S03]  /*a320*/  VIADD R24, R40, 0xfffffe99 ;  /* 0xfffffe9928187836 */ /* 0x000fc60000000000 */
[----:B------:R-:W-:Y:S01]  /*a330*/  FSEL R153, R36, -INF , !P5 ;  /* 0xff80000024997808 */ /* 0x000fe20006800000 */
[----:B------:R-:W-:Y:S01]  /*a340*/  MUFU.TANH R149, R25 ;  /* 0x0000001900957308 */ /* 0x000fe20000002400 */
[----:B-1----:R-:W-:Y:S01]  /*a350*/  HMMA.16816.F32 R28, R12, R20, RZ ;  /* 0x000000140c1c723c */ /* 0x002fe200000018ff */
[----:B----4-:R-:W-:Y:S01]  /*a360*/  FSEL R158, R158, -INF , !P1 ;  /* 0xff8000009e9e7808 */ /* 0x010fe20004800000 */
[----:B------:R-:W-:Y:S01]  /*a370*/  VIADD R21, R40, 0xfffffea0 ;  /* 0xfffffea028157836 */ /* 0x000fe20000000000 */
[----:B------:R-:W-:Y:S01]  /*a380*/  ISETP.GE.AND P1, PT, R24, R39, PT ;  /* 0x000000271800720c */ /* 0x000fe20003f26270 */
[----:B------:R-:W-:Y:S02]  /*a390*/  VIADD R20, R40, 0xfffffea1 ;  /* 0xfffffea128147836 */ /* 0x000fe40000000000 */
[----:B------:R-:W-:Y:S01]  /*a3a0*/  FMUL.FTZ R36, R19, UR4 ;  /* 0x0000000413247c20 */ /* 0x000fe20008410000 */
[----:B------:R-:W-:Y:S01]  /*a3b0*/  MUFU.TANH R81, R26 ;  /* 0x0000001a00517308 */ /* 0x000fe20000002400 */
[----:B-----5:R-:W-:-:S02]  /*a3c0*/  FSEL R131, R94, -INF , !P0 ;  /* 0xff8000005e837808 */ /* 0x020fc40004000000 */
[-C--:B------:R-:W-:Y:S02]  /*a3d0*/  ISETP.GE.AND P0, PT, R24, R38.reuse, PT ;  /* 0x000000261800720c */ /* 0x080fe40003f06270 */
[CC--:B------:R-:W-:Y:S02]  /*a3e0*/  ISETP.GE.AND P6, PT, R21.reuse, R39.reuse, PT ;  /* 0x000000271500720c */ /* 0x0c0fe40003fc6270 */
[-C--:B------:R-:W-:Y:S01]  /*a3f0*/  ISETP.GE.AND P3, PT, R21, R38.reuse, PT ;  /* 0x000000261500720c */ /* 0x080fe20003f66270 */
[----:B------:R1:W-:Y:S01]  /*a400*/  MUFU.TANH R83, R27 ;  /* 0x0000001b00537308 */ /* 0x0003e20000002400 */
[C---:B------:R-:W-:Y:S02]  /*a410*/  ISETP.GE.AND P4, PT, R20.reuse, R39, PT ;  /* 0x000000271400720c */ /* 0x040fe40003f86270 */
[----:B------:R-:W-:Y:S02]  /*a420*/  ISETP.GE.AND P5, PT, R20, R38, PT ;  /* 0x000000261400720c */ /* 0x000fe40003fa6270 */
[----:B------:R-:W-:Y:S01]  /*a430*/  HMMA.16816.F32 R20, R12, R22, RZ ;  /* 0x000000160c14723c */ /* 0x000fe200000018ff */
[----:B------:R-:W-:-:S02]  /*a440*/  FSEL R128, R128, -INF , !P0 ;  /* 0xff80000080807808 */ /* 0x000fc40004000000 */
[----:B------:R-:W2:Y:S01]  /*a450*/  MUFU.TANH R33, R33 ;  /* 0x0000002100217308 */ /* 0x000ea20000002400 */
[----:B------:R-:W-:Y:S02]  /*a460*/  FSEL R124, R124, -INF , !P3 ;  /* 0xff8000007c7c7808 */ /* 0x000fe40005800000 */
[----:B------:R-:W-:Y:S01]  /*a470*/  FSEL R159, R35, -INF , !P4 ;  /* 0xff800000239f7808 */ /* 0x000fe20006000000 */
[C---:B------:R-:W-:Y:S01]  /*a480*/  VIADD R35, R40.reuse, 0xfffffec0 ;  /* 0xfffffec028237836 */ /* 0x040fe20000000000 */
[----:B---3--:R-:W-:Y:S01]  /*a490*/  HMMA.16816.F32 R28, R4, R8, R28 ;  /* 0x00000008041c723c */ /* 0x008fe2000000181c */
[----:B------:R-:W-:Y:S01]  /*a4a0*/  VIADD R8, R40, 0xfffffea9 ;  /* 0xfffffea928087836 */ /* 0x000fe20000000000 */
[----:B------:R-:W-:Y:S01]  /*a4b0*/  FSEL R122, R122, -INF , !P5 ;  /* 0xff8000007a7a7808 */ /* 0x000fe20006800000 */
[----:B------:R-:W3:Y:S01]  /*a4c0*/  MUFU.TANH R34, R34 ;  /* 0x0000002200227308 */ /* 0x000ee20000002400 */
[----:B-1----:R-:W1:Y:S01]  /*a4d0*/  LDSM.16.M88.4 R24, [R229+0x4c00] ;  /* 0x004c0000e518783b */ /* 0x002e620000000200 */
[----:B------:R-:W-:Y:S01]  /*a4e0*/  VIADD R9, R40, 0xfffffeb0 ;  /* 0xfffffeb028097836 */ /* 0x000fe20000000000 */
[----:B------:R-:W-:-:S04]  /*a4f0*/  ISETP.GE.AND P0, PT, R8, R39, PT ;  /* 0x000000270800720c */ /* 0x000fc80003f06270 */
[-C--:B------:R-:W-:Y:S01]  /*a500*/  ISETP.GE.AND P3, PT, R9, R39.reuse, PT ;  /* 0x000000270900720c */ /* 0x080fe20003f66270 */
[----:B------:R-:W-:Y:S01]  /*a510*/  MUFU.TANH R202, R17 ;  /* 0x0000001100ca7308 */ /* 0x000fe20000002400 */
[----:B--2---:R-:W-:Y:S01]  /*a520*/  FSEL R155, R33, -INF , !P1 ;  /* 0xff800000219b7808 */ /* 0x004fe20004800000 */
[----:B------:R-:W-:Y:S01]  /*a530*/  HMMA.16816.F32 R20, R4, R10, R20 ;  /* 0x0000000a0414723c */ /* 0x000fe20000001814 */
[-C--:B------:R-:W-:Y:S02]  /*a540*/  ISETP.GE.AND P1, PT, R16, R38.reuse, PT ;  /* 0x000000261000720c */ /* 0x080fe40003f26270 */
[-C--:B------:R-:W-:Y:S01]  /*a550*/  ISETP.GE.AND P4, PT, R9, R38.reuse, PT ;  /* 0x000000260900720c */ /* 0x080fe20003f86270 */
[----:B------:R-:W-:Y:S01]  /*a560*/  VIADD R9, R40, 0xfffffeb8 ;  /* 0xfffffeb828097836 */ /* 0x000fe20000000000 */
[----:B------:R-:W-:Y:S01]  /*a570*/  FSEL R114, R114, -INF , !P1 ;  /* 0xff80000072727808 */ /* 0x000fe20004800000 */
[----:B------:R2:W-:Y:S01]  /*a580*/  MUFU.TANH R33, R18 ;  /* 0x0000001200217308 */ /* 0x0005e20000002400 */
[----:B---3--:R-:W-:Y:S01]  /*a590*/  FSEL R157, R34, -INF , !P6 ;  /* 0xff800000229d7808 */ /* 0x008fe20007000000 */
[----:B------:R-:W-:Y:S01]  /*a5a0*/  FMUL.FTZ R188, R28, UR4 ;  /* 0x000000041cbc7c20 */ /* 0x000fe20008410000 */
[-C--:B------:R-:W-:Y:S01]  /*a5b0*/  ISETP.GE.AND P6, PT, R8, R38.reuse, PT ;  /* 0x000000260800720c */ /* 0x080fe20003fc6270 */
[----:B------:R-:W-:Y:S01]  /*a5c0*/  VIADD R8, R40, 0xfffffeb1 ;  /* 0xfffffeb128087836 */ /* 0x000fe20000000000 */
[----:B------:R-:W-:Y:S01]  /*a5d0*/  FSEL R28, R37, -INF , !P2 ;  /* 0xff800000251c7808 */ /* 0x000fe20005000000 */
[----:B------:R-:W-:Y:S01]  /*a5e0*/  FMUL.FTZ R168, R29, UR4 ;  /* 0x000000041da87c20 */ /* 0x000fe20008410000 */
[----:B------:R-:W-:Y:S01]  /*a5f0*/  FSEL R29, R41, -INF , !P0 ;  /* 0xff800000291d7808 */ /* 0x000fe20004000000 */
[----:B------:R-:W3:Y:S01]  /*a600*/  MUFU.TANH R112, R112 ;  /* 0x0000007000707308 */ /* 0x000ee20000002400 */
[CC--:B------:R-:W-:Y:S01]  /*a610*/  ISETP.GE.AND P5, PT, R8.reuse, R39.reuse, PT ;  /* 0x000000270800720c */ /* 0x0c0fe20003fa6270 */
[----:B------:R-:W-:Y:S01]  /*a620*/  FMUL.FTZ R41, R31, UR4 ;  /* 0x000000041f297c20 */ /* 0x000fe20008410000 */
[-C--:B------:R-:W-:Y:S01]  /*a630*/  ISETP.GE.AND P2, PT, R8, R38.reuse, PT ;  /* 0x000000260800720c */ /* 0x080fe20003f46270 */
[C---:B------:R-:W-:Y:S01]  /*a640*/  VIADD R8, R40.reuse, 0xfffffeb9 ;  /* 0xfffffeb928087836 */ /* 0x040fe20000000000 */
[CC--:B------:R-:W-:Y:S01]  /*a650*/  ISETP.GE.AND P1, PT, R9.reuse, R39.reuse, PT ;  /* 0x000000270900720c */ /* 0x0c0fe20003f26270 */
[----:B------:R-:W-:Y:S01]  /*a660*/  VIADD R31, R40, 0xfffffec1 ;  /* 0xfffffec1281f7836 */ /* 0x000fe20000000000 */
[----:B------:R-:W-:Y:S01]  /*a670*/  ISETP.GE.AND P0, PT, R9, R38, PT ;  /* 0x000000260900720c */ /* 0x000fe20003f06270 */
[----:B------:R-:W4:Y:S01]  /*a680*/  MUFU.TANH R42, R42 ;  /* 0x0000002a002a7308 */ /* 0x000f220000002400 */
[----:B--2---:R-:W2:Y:S01]  /*a690*/  LDSM.16.M88.4 R16, [R148+0x4c00] ;  /* 0x004c00009410783b */ /* 0x004ea20000000200 */
[----:B------:R-:W-:Y:S01]  /*a6a0*/  FMUL.FTZ R156, R20, UR4 ;  /* 0x00000004149c7c20 */ /* 0x000fe20008410000 */
[----:B------:R-:W-:Y:S01]  /*a6b0*/  FSEL R102, R102, -INF , !P2 ;  /* 0xff80000066667808 */ /* 0x000fe20005000000 */
[----:B------:R-:W-:Y:S01]  /*a6c0*/  FMUL.FTZ R108, R21, UR4 ;  /* 0x00000004156c7c20 */ /* 0x000fe20008410000 */
[----:B------:R-:W-:Y:S01]  /*a6d0*/  FSEL R20, R44, -INF , !P1 ;  /* 0xff8000002c147808 */ /* 0x000fe20004800000 */
[----:B------:R-:W-:Y:S01]  /*a6e0*/  VIADD R21, R40, 0xfffffed0 ;  /* 0xfffffed028157836 */ /* 0x000fe20000000000 */
[----:B------:R-:W-:Y:S01]  /*a6f0*/  ISETP.GE.AND P2, PT, R31, R39, PT ;  /* 0x000000271f00720c */ /* 0x000fe20003f46270 */
[----:B------:R5:W-:Y:S01]  /*a700*/  MUFU.TANH R34, R36 ;  /* 0x0000002400227308 */ /* 0x000be20000002400 */
[----:B---3--:R-:W-:Y:S01]  /*a710*/  FSEL R112, R112, -INF , !P6 ;  /* 0xff80000070707808 */ /* 0x008fe20007000000 */
[----:B------:R-:W-:-:S04]  /*a720*/  DEPBAR.LE SB0, 0x0 ;  /* 0x000080000000791a */ /* 0x000fc80000000000 */
[----:B------:R-:W-:Y:S02]  /*a730*/  ISETP.GE.AND P6, PT, R8, R39, PT ;  /* 0x000000270800720c */ /* 0x000fe40003fc6270 */
[----:B------:R-:W3:Y:S01]  /*a740*/  MUFU.TANH R51, R51 ;  /* 0x0000003300337308 */ /* 0x000ee20000002400 */
[----:B------:R-:W-:Y:S02]  /*a750*/  ISETP.GE.AND P1, PT, R31, R38, PT ;  /* 0x000000261f00720c */ /* 0x000fe40003f26270 */
[----:B------:R-:W-:Y:S02]  /*a760*/  FSEL R98, R98, -INF , !P0 ;  /* 0xff80000062627808 */ /* 0x000fe40004000000 */
[----:B------:R-:W-:Y:S02]  /*a770*/  FSEL R31, R45, -INF , !P6 ;  /* 0xff8000002d1f7808 */ /* 0x000fe40007000000 */
[----:B------:R-:W-:Y:S01]  /*a780*/  FSEL R104, R104, -INF , !P4 ;  /* 0xff80000068687808 */ /* 0x000fe20006000000 */
[----:B------:R-:W3:Y:S01]  /*a790*/  MUFU.TANH R46, R46 ;  /* 0x0000002e002e7308 */ /* 0x000ee20000002400 */
[----:B-----5:R-:W-:Y:S01]  /*a7a0*/  FMUL.FTZ R36, R30, UR4 ;  /* 0x000000041e247c20 */ /* 0x020fe20008410000 */
[----:B----4-:R-:W-:-:S02]  /*a7b0*/  FSEL R30, R42, -INF , !P3 ;  /* 0xff8000002a1e7808 */ /* 0x010fc40005800000 */
[-C--:B------:R-:W-:Y:S02]  /*a7c0*/  ISETP.GE.AND P3, PT, R8, R38.reuse, PT ;  /* 0x000000260800720c */ /* 0x080fe40003f66270 */
[C---:B-1----:R-:W-:Y:S01]  /*a7d0*/  HMMA.16816.F32 R8, R12.reuse, R24, RZ ;  /* 0x000000180c08723c */ /* 0x042fe200000018ff */
[----:B------:R-:W-:Y:S01]  /*a7e0*/  VIADD R24, R40, 0xfffffec8 ;  /* 0xfffffec828187836 */ /* 0x000fe20000000000 */
[----:B------:R-:W1:Y:S01]  /*a7f0*/  MUFU.TANH R47, R47 ;  /* 0x0000002f002f7308 */ /* 0x000e620000002400 */
[----:B------:R-:W-:Y:S02]  /*a800*/  FSEL R25, R43, -INF , !P5 ;  /* 0xff8000002b197808 */ /* 0x000fe40006800000 */
[CC--:B------:R-:W-:Y:S02]  /*a810*/  ISETP.GE.AND P5, PT, R35.reuse, R38.reuse, PT ;  /* 0x000000262300720c */ /* 0x0c0fe40003fa6270 */
[CC--:B------:R-:W-:Y:S01]  /*a820*/  ISETP.GE.AND P0, PT, R24.reuse, R39.reuse, PT ;  /* 0x000000271800720c */ /* 0x0c0fe20003f06270 */
[----:B------:R-:W-:Y:S01]  /*a830*/  HMMA.16816.F32 R12, R12, R26, RZ ;  /* 0x0000001a0c0c723c */ /* 0x000fe200000018ff */
[----:B------:R-:W-:Y:S01]  /*a840*/  ISETP.GE.AND P6, PT, R24, R38, PT ;  /* 0x000000261800720c */ /* 0x000fe20003fc6270 */
[----:B------:R-:W4:Y:S01]  /*a850*/  MUFU.TANH R218, R218 ;  /* 0x000000da00da7308 */ /* 0x000f220000002400 */
[C---:B------:R-:W-:Y:S01]  /*a860*/  VIADD R24, R40.reuse, 0xfffffed1 ;  /* 0xfffffed128187836 */ /* 0x040fe20000000000 */
[----:B------:R-:W-:Y:S01]  /*a870*/  ISETP.GE.AND P4, PT, R35, R39, PT ;  /* 0x000000272300720c */ /* 0x000fe20003f86270 */
[----:B------:R-:W-:-:S02]  /*a880*/  VIADD R27, R40, 0xfffffed8 ;  /* 0xfffffed8281b7836 */ /* 0x000fc40000000000 */
[----:B------:R-:W-:Y:S01]  /*a890*/  FMUL.FTZ R35, R22, UR4 ;  /* 0x0000000416237c20 */ /* 0x000fe20008410000 */
[----:B------:R-:W-:Y:S02]  /*a8a0*/  FSEL R50, R50, -INF , !P5 ;  /* 0xff80000032327808 */ /* 0x000fe40006800000 */
[----:B------:R-:W-:Y:S01]  /*a8b0*/  FSEL R22, R48, -INF , !P2 ;  /* 0xff80000030167808 */ /* 0x000fe20005000000 */
[----:B------:R-:W5:Y:S01]  /*a8c0*/  MUFU.TANH R54, R54 ;  /* 0x0000003600367308 */ /* 0x000f620000002400 */
[CC--:B------:R-:W-:Y:S01]  /*a8d0*/  ISETP.GE.AND P5, PT, R21.reuse, R39.reuse, PT ;  /* 0x000000271500720c */ /* 0x0c0fe20003fa6270 */
[C---:B--2---:R-:W-:Y:S01]  /*a8e0*/  HMMA.16816.F32 R8, R4.reuse, R16, R8 ;  /* 0x000000100408723c */ /* 0x044fe20000001808 */
[C---:B------:R-:W-:Y:S01]  /*a8f0*/  VIADD R17, R40.reuse, 0xfffffec9 ;  /* 0xfffffec928117836 */ /* 0x040fe20000000000 */
[-C--:B------:R-:W-:Y:S01]  /*a900*/  ISETP.GE.AND P2, PT, R21, R38.reuse, PT ;  /* 0x000000261500720c */ /* 0x080fe20003f46270 */
[----:B------:R-:W-:Y:S01]  /*a910*/  FMUL.FTZ R21, R23, UR4 ;  /* 0x0000000417157c20 */ /* 0x000fe20008410000 */
[----:B---3--:R-:W-:Y:S01]  /*a920*/  FSEL R26, R51, -INF , !P0 ;  /* 0xff800000331a7808 */ /* 0x008fe20004000000 */
[----:B------:R-:W-:Y:S01]  /*a930*/  VIADD R23, R40, 0xfffffed9 ;  /* 0xfffffed928177836 */ /* 0x000fe20000000000 */
[----:B------:R-:W2:Y:S01]  /*a940*/  MUFU.TANH R115, R115 ;  /* 0x0000007300737308 */ /* 0x000ea20000002400 */
[----:B------:R-:W-:Y:S01]  /*a950*/  FSEL R48, R53, -INF , !P6 ;  /* 0xff80000035307808 */ /* 0x000fe20007000000 */
[----:B------:R-:W-:Y:S01]  /*a960*/  HMMA.16816.F32 R12, R4, R18, R12 ;  /* 0x00000012040c723c */ /* 0x000fe2000000180c */
[----:B------:R-:W-:Y:S01]  /*a970*/  FSEL R94, R46, -INF , !P3 ;  /* 0xff8000002e5e7808 */ /* 0x000fe20005800000 */
[C---:B------:R-:W-:Y:S01]  /*a980*/  VIADD R5, R40.reuse, 0xfffffee1 ;  /* 0xfffffee128057836 */ /* 0x040fe20000000000 */
[----:B-1----:R-:W-:Y:S01]  /*a990*/  FSEL R16, R47, -INF , !P4 ;  /* 0xff8000002f107808 */ /* 0x002fe20006000000 */
[----:B------:R-:W-:Y:S01]  /*a9a0*/  VIADD R6, R40, 0xfffffee8 ;  /* 0xfffffee828067836 */ /* 0x000fe20000000000 */
[----:B------:R-:W-:Y:S01]  /*a9b0*/  ISETP.GE.AND P0, PT, R24, R38, PT ;  /* 0x000000261800720c */ /* 0x000fe20003f06270 */
[----:B------:R-:W1:Y:S01]  /*a9c0*/  MUFU.TANH R188, R188 ;  /* 0x000000bc00bc7308 */ /* 0x000e620000002400 */
[----:B------:R-:W-:-:S02]  /*a9d0*/  ISETP.GE.AND P6, PT, R27, R39, PT ;  /* 0x000000271b00720c */ /* 0x000fc40003fc6270 */
[-C--:B------:R-:W-:Y:S02]  /*a9e0*/  ISETP.GE.AND P3, PT, R17, R39.reuse, PT ;  /* 0x000000271100720c */ /* 0x080fe40003f66270 */
[----:B------:R-:W-:Y:S01]  /*a9f0*/  FMUL.FTZ R53, R9, UR4 ;  /* 0x0000000409357c20 */ /* 0x000fe20008410000 */
[----:B------:R-:W-:Y:S01]  /*aa00*/  ISETP.GE.AND P4, PT, R17, R38, PT ;  /* 0x000000261100720c */ /* 0x000fe20003f86270 */
[----:B------:R-:W-:Y:S01]  /*aa10*/  FMUL.FTZ R8, R8, UR4 ;  /* 0x0000000408087c20 */ /* 0x000fe20008410000 */
[----:B------:R-:W3:Y:S01]  /*aa20*/  MUFU.TANH R168, R168 ;  /* 0x000000a800a87308 */ /* 0x000ee20000002400 */
[----:B------:R-:W-:Y:S01]  /*aa30*/  VIADD R9, R40, 0xfffffee0 ;  /* 0xfffffee028097836 */ /* 0x000fe20000000000 */
[----:B------:R-:W-:Y:S01]  /*aa40*/  FSEL R49, R49, -INF , !P1 ;  /* 0xff80000031317808 */ /* 0x000fe20004800000 */
[----:B------:R-:W-:Y:S01]  /*aa50*/  FMUL.FTZ R4, R10, UR4 ;  /* 0x000000040a047c20 */ /* 0x000fe20008410000 */
[----:B------:R-:W-:Y:S01]  /*aa60*/  ISETP.GE.AND P1, PT, R24, R39, PT ;  /* 0x000000271800720c */ /* 0x000fe20003f26270 */
[----:B------:R-:W-:Y:S01]  /*aa70*/  FMUL.FTZ R11, R11, UR4 ;  /* 0x000000040b0b7c20 */ /* 0x000fe20008410000 */
[----:B------:R-:W-:Y:S01]  /*aa80*/  FSEL R45, R83, -INF , !P0 ;  /* 0xff800000532d7808 */ /* 0x000fe20004000000 */
[----:B------:R-:W-:Y:S01]  /*aa90*/  FMUL.FTZ R12, R12, UR4 ;  /* 0x000000040c0c7c20 */ /* 0x000fe20008410000 */
[----:B------:R-:W3:Y:S01]  /*aaa0*/  MUFU.TANH R42, R36 ;  /* 0x00000024002a7308 */ /* 0x000ee20000002400 */
[----:B----4-:R-:W-:Y:S01]  /*aab0*/  FSEL R218, R218, -INF , !P6 ;  /* 0xff800000dada7808 */ /* 0x010fe20007000000 */
[----:B------:R-:W-:Y:S01]  /*aac0*/  FMUL.FTZ R13, R13, UR4 ;  /* 0x000000040d0d7c20 */ /* 0x000fe20008410000 */
[----:B------:R-:W-:Y:S01]  /*aad0*/  FSEL R24, R52, -INF , !P3 ;  /* 0xff80000034187808 */ /* 0x000fe20005800000 */
[----:B------:R-:W-:Y:S01]  /*aae0*/  FMUL.FTZ R14, R14, UR4 ;  /* 0x000000040e0e7c20 */ /* 0x000fe20008410000 */
[----:B-----5:R-:W-:Y:S01]  /*aaf0*/  FSEL R47, R54, -INF , !P4 ;  /* 0xff800000362f7808 */ /* 0x020fe20006000000 */
[----:B------:R-:W-:Y:S01]  /*ab00*/  FMUL.FTZ R15, R15, UR4 ;  /* 0x000000040f0f7c20 */ /* 0x000fe20008410000 */
[----:B--2---:R-:W-:Y:S01]  /*ab10*/  FSEL R115, R115, -INF , !P5 ;  /* 0xff80000073737808 */ /* 0x004fe20006800000 */
[----:B------:R-:W2:Y:S01]  /*ab20*/  MUFU.TANH R41, R41 ;  /* 0x0000002900297308 */ /* 0x000ea20000002400 */
[----:B------:R-:W-:-:S02]  /*ab30*/  FSEL R46, R81, -INF , !P2 ;  /* 0xff800000512e7808 */ /* 0x000fc40005000000 */
[CC--:B------:R-:W-:Y:S02]  /*ab40*/  ISETP.GE.AND P0, PT, R5.reuse, R39.reuse, PT ;  /* 0x000000270500720c */ /* 0x0c0fe40003f06270 */
[-C--:B------:R-:W-:Y:S01]  /*ab50*/  ISETP.GE.AND P6, PT, R5, R38.reuse, PT ;  /* 0x000000260500720c */ /* 0x080fe20003fc6270 */
[----:B------:R-:W-:Y:S01]  /*ab60*/  VIADD R5, R40, 0xfffffee9 ;  /* 0xfffffee928057836 */ /* 0x000fe20000000000 */
[-C--:B------:R-:W-:Y:S01]  /*ab70*/  ISETP.GE.AND P3, PT, R27, R38.reuse, PT ;  /* 0x000000261b00720c */ /* 0x080fe20003f66270 */
[----:B------:R-:W4:Y:S01]  /*ab80*/  MUFU.TANH R156, R156 ;  /* 0x0000009c009c7308 */ /* 0x000f220000002400 */
[CC--:B------:R-:W-:Y:S02]  /*ab90*/  ISETP.GE.AND P4, PT, R23.reuse, R39.reuse, PT ;  /* 0x000000271700720c */ /* 0x0c0fe40003f86270 */
[----:B------:R-:W-:Y:S02]  /*aba0*/  ISETP.GE.AND P5, PT, R23, R38, PT ;  /* 0x000000261700720c */ /* 0x000fe40003fa6270 */
[----:B------:R-:W-:-:S02]  /*abb0*/  ISETP.GE.AND P2, PT, R9, R39, PT ;  /* 0x000000270900720c */ /* 0x000fc40003f46270 */
[----:B------:R-:W-:Y:S01]  /*abc0*/  FSEL R44, R33, -INF , !P3 ;  /* 0xff800000212c7808 */ /* 0x000fe20005800000 */
[----:B------:R-:W-:Y:S01]  /*abd0*/  MUFU.TANH R108, R108 ;  /* 0x0000006c006c7308 */ /* 0x000fe20000002400 */
[----:B------:R-:W-:Y:S01]  /*abe0*/  FSEL R202, R202, -INF , !P4 ;  /* 0xff800000caca7808 */ /* 0x000fe20006000000 */
[----:B------:R-:W-:Y:S01]  /*abf0*/  VIADD R33, R3, 0xfffffffe ;  /* 0xfffffffe03217836 */ /* 0x000fe20000000000 */
[----:B------:R-:W-:Y:S02]  /*ac00*/  FSEL R43, R34, -INF , !P5 ;  /* 0xff800000222b7808 */ /* 0x000fe40006800000 */
[----:B-1----:R-:W-:Y:S02]  /*ac10*/  FSEL R188, R188, -INF , !P2 ;  /* 0xff800000bcbc7808 */ /* 0x002fe40005000000 */
[----:B------:R-:W-:Y:S01]  /*ac20*/  FSEL R149, R149, -INF , !P1 ;  /* 0xff80000095957808 */ /* 0x000fe20004800000 */
[----:B------:R-:W1:Y:S01]  /*ac30*/  MUFU.TANH R17, R35 ;  /* 0x0000002300117308 */ /* 0x000e620000002400 */
[----:B------:R-:W-:-:S02]  /*ac40*/  ISETP.GE.AND P3, PT, R6, R39, PT ;  /* 0x000000270600720c */ /* 0x000fc40003f66270 */
[-C--:B------:R-:W-:Y:S01]  /*ac50*/  ISETP.GE.AND P4, PT, R6, R38.reuse, PT ;  /* 0x000000260600720c */ /* 0x080fe20003f86270 */
[C---:B------:R-:W-:Y:S01]  /*ac60*/  VIADD R6, R40.reuse, 0xfffffef0 ;  /* 0xfffffef028067836 */ /* 0x040fe20000000000 */
[C---:B------:R-:W-:Y:S02]  /*ac70*/  ISETP.GE.AND P5, PT, R5.reuse, R39, PT ;  /* 0x000000270500720c */ /* 0x040fe40003fa6270 */
[-C--:B------:R-:W-:Y:S01]  /*ac80*/  ISETP.GE.AND P2, PT, R5, R38.reuse, PT ;  /* 0x000000260500720c */ /* 0x080fe20003f46270 */
[----:B------:R-:W5:Y:S01]  /*ac90*/  MUFU.TANH R21, R21 ;  /* 0x0000001500157308 */ /* 0x000f620000002400 */
[----:B------:R-:W-:Y:S01]  /*aca0*/  ISETP.GE.AND P1, PT, R9, R38, PT ;  /* 0x000000260900720c */ /* 0x000fe20003f26270 */
[----:B------:R-:W-:Y:S01]  /*acb0*/  VIADD R5, R40, 0xfffffef1 ;  /* 0xfffffef128057836 */ /* 0x000fe20000000000 */
[----:B---3--:R-:W-:Y:S02]  /*acc0*/  FSEL R168, R168, -INF , !P0 ;  /* 0xff800000a8a87808 */ /* 0x008fe40004000000 */
[----:B------:R-:W-:-:S02]  /*acd0*/  FSEL R42, R42, -INF , !P1 ;  /* 0xff8000002a2a7808 */ /* 0x000fc40004800000 */
[----:B--2---:R-:W-:Y:S01]  /*ace0*/  FSEL R41, R41, -INF , !P6 ;  /* 0xff80000029297808 */ /* 0x004fe20007000000 */
[----:B------:R-:W2:Y:S01]  /*acf0*/  MUFU.TANH R8, R8 ;  /* 0x0000000800087308 */ /* 0x000ea20000002400 */
[----:B----4-:R-:W-:Y:S02]  /*ad00*/  FSEL R156, R156, -INF , !P3 ;  /* 0xff8000009c9c7808 */ /* 0x010fe40005800000 */
[CC--:B------:R-:W-:Y:S02]  /*ad10*/  ISETP.GE.AND P1, PT, R6.reuse, R39.reuse, PT ;  /* 0x000000270600720c */ /* 0x0c0fe40003f26270 */
[-C--:B------:R-:W-:Y:S01]  /*ad20*/  ISETP.GE.AND P0, PT, R6, R38.reuse, PT ;  /* 0x000000260600720c */ /* 0x080fe20003f06270 */
[C---:B------:R-:W-:Y:S01]  /*ad30*/  VIADD R6, R40.reuse, 0xfffffef8 ;  /* 0xfffffef828067836 */ /* 0x040fe20000000000 */
[C---:B------:R-:W-:Y:S01]  /*ad40*/  ISETP.GE.AND P6, PT, R5.reuse, R39, PT ;  /* 0x000000270500720c */ /* 0x040fe20003fc6270 */
[----:B------:R-:W3:Y:S01]  /*ad50*/  MUFU.TANH R4, R4 ;  /* 0x0000000400047308 */ /* 0x000ee20000002400 */
[----:B------:R-:W-:Y:S01]  /*ad60*/  ISETP.GE.AND P3, PT, R5, R38, PT ;  /* 0x000000260500720c */ /* 0x000fe20003f66270 */
[----:B------:R-:W-:Y:S01]  /*ad70*/  VIADD R5, R40, 0xfffffef9 ;  /* 0xfffffef928057836 */ /* 0x000fe20000000000 */
[----:B-1----:R-:W-:-:S02]  /*ad80*/  FSEL R40, R17, -INF , !P4 ;  /* 0xff80000011287808 */ /* 0x002fc40006000000 */
[----:B------:R-:W-:Y:S02]  /*ad90*/  FSEL R108, R108, -INF , !P5 ;  /* 0xff8000006c6c7808 */ /* 0x000fe40006800000 */
[-C--:B------:R-:W-:Y:S01]  /*ada0*/  ISETP.GE.AND P4, PT, R5, R39.reuse, PT ;  /* 0x000000270500720c */ /* 0x080fe20003f86270 */
[----:B------:R-:W1:Y:S01]  /*adb0*/  MUFU.TANH R53, R53 ;  /* 0x0000003500357308 */ /* 0x000e620000002400 */
[----:B------:R-:W-:Y:S02]  /*adc0*/  ISETP.GE.AND P5, PT, R6, R39, PT ;  /* 0x000000270600720c */ /* 0x000fe40003fa6270 */
[----:B-----5:R-:W-:Y:S02]  /*add0*/  FSEL R39, R21, -INF , !P2 ;  /* 0xff80000015277808 */ /* 0x020fe40005000000 */
[----:B--2---:R-:W-:Y:S02]  /*ade0*/  FSEL R54, R8, -INF , !P1 ;  /* 0xff80000008367808 */ /* 0x004fe40004800000 */
[-C--:B------:R-:W-:Y:S01]  /*adf0*/  ISETP.GE.AND P2, PT, R6, R38.reuse, PT ;  /* 0x000000260600720c */ /* 0x080fe20003f46270 */
[----:B------:R-:W2:Y:S01]  /*ae00*/  MUFU.TANH R37, R11 ;  /* 0x0000000b00257308 */ /* 0x000ea20000002400 */
[----:B------:R-:W-:Y:S01]  /*ae10*/  BAR.SYNC.DEFER_BLOCKING 0x0 ;  /* 0x0000000000007b1d */ /* 0x000fe20000010000 */
[----:B------:R-:W-:-:S02]  /*ae20*/  ISETP.GE.AND P1, PT, R5, R38, PT ;  /* 0x000000260500720c */ /* 0x000fc40003f26270 */
[----:B---3--:R-:W-:Y:S02]  /*ae30*/  FSEL R38, R4, -INF , !P0 ;  /* 0xff80000004267808 */ /* 0x008fe40004000000 */
[----:B------:R-:W-:Y:S02]  /*ae40*/  ISETP.GT.AND P0, PT, R33, R234, PT ;  /* 0x000000ea2100720c */ /* 0x000fe40003f04270 */
[----:B------:R-:W3:Y:S01]  /*ae50*/  MUFU.TANH R52, R12 ;  /* 0x0000000c00347308 */ /* 0x000ee20000002400 */
[----:B-1----:R-:W-:-:S07]  /*ae60*/  FSEL R53, R53, -INF , !P6 ;  /* 0xff80000035357808 */ /* 0x002fce0007000000 */
[----:B------:R-:W1:Y:S01]  /*ae70*/  MUFU.TANH R51, R13 ;  /* 0x0000000d00337308 */ /* 0x000e620000002400 */
[----:B--2---:R-:W-:-:S07]  /*ae80*/  FSEL R37, R37, -INF , !P3 ;  /* 0xff80000025257808 */ /* 0x004fce0005800000 */
[----:B------:R-:W2:Y:S01]  /*ae90*/  MUFU.TANH R36, R14 ;  /* 0x0000000e00247308 */ /* 0x000ea20000002400 */
[----:B---3--:R-:W-:-:S07]  /*aea0*/  FSEL R52, R52, -INF , !P5 ;  /* 0xff80000034347808 */ /* 0x008fce0006800000 */
[----:B------:R-:W3:Y:S01]  /*aeb0*/  MUFU.TANH R35, R15 ;  /* 0x0000000f00237308 */ /* 0x000ee20000002400 */
[----:B-1----:R-:W-:Y:S02]  /*aec0*/  FSEL R51, R51, -INF , !P4 ;  /* 0xff80000033337808 */ /* 0x002fe40006000000 */
[----:B--2---:R-:W-:Y:S02]  /*aed0*/  FSEL R36, R36, -INF , !P2 ;  /* 0xff80000024247808 */ /* 0x004fe40005000000 */
[----:B---3--:R-:W-:Y:S01]  /*aee0*/  FSEL R35, R35, -INF , !P1 ;  /* 0xff80000023237808 */ /* 0x008fe20004800000 */
[----:B------:R-:W-:Y:S06]  /*aef0*/  @!P0 BRA `(.L_x_2078) ;  /* 0x00000004008c8947 */ /* 0x000fec0003800000 */
        /* <DEDUP_REMOVED lines=63> */
.L_x_2079:
[----:B------:R-:W-:Y:S01]  /*b2f0*/  UMOV UR4, URZ ;  /* 0x000000ff00047c82 */ /* 0x000fe20008000000 */
[----:B------:R-:W-:Y:S01]  /*b300*/  IMAD.SHL.U32 R4, R56, 0x100, RZ ;  /* 0x0000010038047824 */ /* 0x000fe200078e00ff */
[----:B------:R-:W-:-:S05]  /*b310*/  IADD3 R5, P0, PT, RZ, -UR4, RZ ;  /* 0x80000004ff057c10 */ /* 0x000fca000ff1e0ff */
[----:B------:R-:W-:-:S05]  /*b320*/  IMAD.X R4, RZ, RZ, ~R4, P0 ;  /* 0x000000ffff047224 */ /* 0x000fca00000e0e04 */
[----:B------:R-:W-:-:S04]  /*b330*/  SHF.R.S64 R5, R5, 0x1f, R4 ;  /* 0x0000001f05057819 */ /* 0x000fc80000001004 */
[----:B------:R-:W-:-:S04]  /*b340*/  IADD3 R236, P0, PT, R5, R236, RZ ;  /* 0x000000ec05ec7210 */ /* 0x000fc80007f1e0ff */
[----:B------:R-:W-:-:S09]  /*b350*/  LEA.HI.X.SX32 R235, R4, R235, 0x1, P0 ;  /* 0x000000eb04eb7211 */ /* 0x000fd200000f0eff */
.L_x_2080:
[C---:B------:R-:W-:Y:S01]  /*b360*/  IMAD.SHL.U32 R5, R56.reuse, 0x40, RZ ;  /* 0x0000004038057824 */ /* 0x040fe200078e00ff */
[----:B------:R-:W-:Y:S01]  /*b370*/  SHF.L.U64.HI R56, R56, 0x6, R57 ;  /* 0x0000000638387819 */ /* 0x000fe20000010239 */
[----:B------:R-:W-:-:S03]  /*b380*/  IMAD.MOV.U32 R237, RZ, RZ, R235 ;  /* 0x000000ffffed7224 */ /* 0x000fc600078e00eb */
[----:B------:R-:W-:Y:S02]  /*b390*/  IADD3 R6, P0, PT, R5, R236, RZ ;  /* 0x000000ec05067210 */ /* 0x000fe40007f1e0ff */
[----:B------:R-:W-:Y:S01]  /*b3a0*/  @!PT LDS RZ, [RZ] ;  /* 0x00000000fffff984 */ /* 0x000fe20000000800 */
[----:B------:R-:W-:Y:S01]  /*b3b0*/  @!PT LDS RZ, [RZ] ;  /* 0x00000000fffff984 */ /* 0x000fe20000000800 */
[----:B------:R-:W-:Y:S01]  /*b3c0*/  @!PT LDS RZ, [RZ] ;  /* 0x00000000fffff984 */ /* 0x000fe20000000800 */
[----:B-1----:R1:W-:Y:S02]  /*b3d0*/  LDGSTS.E.BYPASS.LTC128B.128 [R58+0x1000], desc[UR12][R236.64] ;  /* 0x01000000ec3a7fae */ /* 0x0023e4000b981a0c */
        /* <DEDUP_REMOVED lines=21> */
.L_x_2078:
[----:B-1----:R-:W-:-:S04]  /*b530*/  FMNMX3.FTZ R5, R2, R60, R32, !PT ;  /* 0x0000003c02057276 */ /* 0x002fc80007810020 */
        /* <DEDUP_REMOVED lines=136> */
[----:B------:R-:W-:-:S04]  /*bdc0*/  FMNMX3.FTZ R5, R5, R44, R43, !PT ;  /* 0x0000002c05057276 */ /* 0x000fc8000781002b */
[----:B------:R-:W-:Y:S01]  /*bdd0*/  FMNMX3.FTZ R5, R5, R42, R41, !PT ;  /* 0x0000002a05057276 */ /* 0x000fe20007810029 */
[----:B------:R-:W-:Y:S03]  /*bde0*/  MUFU.EX2 R100, R100 ;  /* 0x0000006400647308 */ /* 0x000fe60000000800 */
        /* <DEDUP_REMOVED lines=18> */
[----:B------:R-:W-:Y:S01]  /*bf10*/  MUFU.EX2 R87, R87 ;  /* 0x0000005700577308 */ /* 0x000fe20000000800 */
[----:B------:R-:W-:Y:S01]  /*bf20*/  FADD.FTZ R2, R2, -R5 ;  /* 0x8000000502027221 */ /* 0x000fe20000010000 */
[----:B------:R-:W-:Y:S02]  /*bf30*/  FSEL R5, R32, RZ, P0 ;  /* 0x000000ff20057208 */ /* 0x000fe40000000000 */
[----:B------:R-:W-:Y:S01]  /*bf40*/  FSEL R55, R55, RZ, P0 ;  /* 0x000000ff37377208 */ /* 0x000fe20000000000 */
[----:B------:R-:W-:Y:S01]  /*bf50*/  FMUL.FTZ R2, R2, UR10 ;  /* 0x0000000a02027c20 */ /* 0x000fe20008410000 */
[----:B------:R-:W-:Y:S01]  /*bf60*/  ISETP.GT.AND P0, PT, R33, R234, PT ;  /* 0x000000ea2100720c */ /* 0x000fe20003f04270 */
[----:B------:R-:W-:Y:S01]  /*bf70*/  FADD.FTZ R5, R0, -R5 ;  /* 0x8000000500057221 */ /* 0x000fe20000010000 */
[----:B------:R-:W-:Y:S01]  /*bf80*/  MUFU.EX2 R86, R86 ;  /* 0x0000005600567308 */ /* 0x000fe20000000800 */
[--C-:B------:R-:W-:Y:S01]  /*bf90*/  FFMA.FTZ R119, R109, UR10, -R55.reuse ;  /* 0x0000000a6d777c23 */ /* 0x100fe20008010837 */
[--C-:B------:R-:W-:Y:S01]  /*bfa0*/  FFMA.FTZ R113, R99, UR10, -R55.reuse ;  /* 0x0000000a63717c23 */ /* 0x100fe20008010837 */
[----:B------:R-:W-:Y:S01]  /*bfb0*/  FMUL.FTZ R123, R5, UR10 ;  /* 0x0000000a057b7c20 */ /* 0x000fe20008410000 */
[--C-:B------:R-:W-:Y:S01]  /*bfc0*/  FFMA.FTZ R118, R118, UR10, -R55.reuse ;  /* 0x0000000a76767c23 */ /* 0x100fe20008010837 */
[----:B------:R-:W1:Y:S01]  /*bfd0*/  LDSM.16.MT88.4 R4, [R150] ;  /* 0x000000009604783b */ /* 0x000e620000004200 */
[--C-:B------:R-:W-:Y:S01]  /*bfe0*/  FFMA.FTZ R109, R252, UR10, -R55.reuse ;  /* 0x0000000afc6d7c23 */ /* 0x100fe20008010837 */
[--C-:B------:R-:W-:Y:S01]  /*bff0*/  FFMA.FTZ R111, R248, UR10, -R55.reuse ;  /* 0x0000000af86f7c23 */ /* 0x100fe20008010837 */
[----:B------:R-:W-:Y:S01]  /*c000*/  MUFU.EX2 R119, R119 ;  /* 0x0000007700777308 */ /* 0x000fe20000000800 */
[--C-:B------:R-:W-:Y:S01]  /*c010*/  FFMA.FTZ R0, R226, UR10, -R55.reuse ;  /* 0x0000000ae2007c23 */ /* 0x100fe20008010837 */
[----:B------:R-:W-:Y:S01]  /*c020*/  FFMA.FTZ R117, R222, UR10, -R55 ;  /* 0x0000000ade757c23 */ /* 0x000fe20008010837 */
[----:B------:R-:W-:Y:S01]  /*c030*/  FFMA.FTZ R99, R24, UR10, -R93 ;  /* 0x0000000a18637c23 */ /* 0x000fe2000801085d */
        /* <DEDUP_REMOVED lines=28> */
[----:B------:R3:W5:Y:S01]  /*c200*/  MUFU.EX2 R125, R2 ;  /* 0x00000002007d7308 */ /* 0x0007620000000800 */
        /* <DEDUP_REMOVED lines=16> */
[--C-:B---3--:R-:W-:Y:S01]  /*c310*/  FFMA.FTZ R2, R224, UR10, -R55.reuse ;  /* 0x0000000ae0027c23 */ /* 0x108fe20008010837 */
[-C--:B-----5:R-:W-:Y:S01]  /*c320*/  FMUL.FTZ R12, R144, R125.reuse ;  /* 0x0000007d900c7220 */ /* 0x0a0fe20000410000 */
        /* <DEDUP_REMOVED lines=12> */
[-C--:B------:R-:W-:Y:S01]  /*c3f0*/  FMUL.FTZ R132, R132, R125.reuse ;  /* 0x0000007d84847220 */ /* 0x080fe20000410000 */
[----:B------:R-:W-:Y:S01]  /*c400*/  MUFU.EX2 R2, R2 ;  /* 0x0000000200027308 */ /* 0x000fe20000000800 */
[----:B------:R-:W-:Y:S01]  /*c410*/  FMUL.FTZ R133, R133, R125 ;  /* 0x0000007d85857220 */ /* 0x000fe20000410000 */
[-C--:B------:R-:W-:Y:S01]  /*c420*/  FMUL.FTZ R134, R134, R123.reuse ;  /* 0x0000007b86867220 */ /* 0x080fe20000410000 */
[----:B------:R-:W-:Y:S01]  /*c430*/  FMUL.FTZ R135, R135, R123 ;  /* 0x0000007b87877220 */ /* 0x000fe20000410000 */
[C---:B------:R-:W-:Y:S01]  /*c440*/  HMMA.16816.F32 R12, R8.reuse, R16, R12 ;  /* 0x00000010080c723c */ /* 0x040fe2000000180c */
[--C-:B------:R-:W-:Y:S01]  /*c450*/  FFMA.FTZ R144, R204, UR10, -R55.reuse ;  /* 0x0000000acc907c23 */ /* 0x100fe20008010837 */
[--C-:B------:R-:W-:Y:S01]  /*c460*/  FFMA.FTZ R146, R196, UR10, -R55.reuse ;  /* 0x0000000ac4927c23 */ /* 0x100fe20008010837 */
[--C-:B------:R-:W-:Y:S01]  /*c470*/  FFMA.FTZ R147, R176, UR10, -R55.reuse ;  /* 0x0000000ab0937c23 */ /* 0x100fe20008010837 */
[----:B------:R-:W1:Y:S01]  /*c480*/  MUFU.EX2 R117, R117 ;  /* 0x0000007500757308 */ /* 0x000e620000000800 */
[----:B---3--:R-:W-:Y:S01]  /*c490*/  F2FP.F16.F32.PACK_AB R29, R0, R111 ;  /* 0x0000006f001d723e */ /* 0x008fe200000000ff */
[--C-:B------:R-:W-:Y:S01]  /*c4a0*/  FFMA.FTZ R145, R194, UR10, -R55.reuse ;  /* 0x0000000ac2917c23 */ /* 0x100fe20008010837 */
[--C-:B------:R-:W-:Y:S01]  /*c4b0*/  FFMA.FTZ R176, R170, UR10, -R55.reuse ;  /* 0x0000000aaab07c23 */ /* 0x100fe20008010837 */
[C---:B------:R-:W-:Y:S01]  /*c4c0*/  HMMA.16816.F32 R16, R8.reuse, R18, R140 ;  /* 0x000000120810723c */ /* 0x040fe2000000188c */
[--C-:B------:R-:W-:Y:S01]  /*c4d0*/  FFMA.FTZ R140, R212, UR10, -R55.reuse ;  /* 0x0000000ad48c7c23 */ /* 0x100fe20008010837 */
[--C-:B------:R-:W-:Y:S01]  /*c4e0*/  FFMA.FTZ R142, R210, UR10, -R55.reuse ;  /* 0x0000000ad28e7c23 */ /* 0x100fe20008010837 */
[----:B------:R-:W-:Y:S01]  /*c4f0*/  FFMA.FTZ R143, R200, UR10, -R55 ;  /* 0x0000000ac88f7c23 */ /* 0x000fe20008010837 */
[----:B------:R-:W-:Y:S01]  /*c500*/  MUFU.EX2 R129, R129 ;  /* 0x0000008100817308 */ /* 0x000fe20000000800 */
[----:B------:R-:W-:Y:S01]  /*c510*/  FFMA.FTZ R126, R251, R125, R126 ;  /* 0x0000007dfb7e7223 */ /* 0x000fe2000001007e */
[----:B------:R-:W-:Y:S01]  /*c520*/  FFMA.FTZ R250, R250, R123, R119 ;  /* 0x0000007bfafa7223 */ /* 0x000fe20000010077 */
[----:B------:R-:W-:Y:S01]  /*c530*/  FFMA.FTZ R141, R218, UR10, -R93 ;  /* 0x0000000ada8d7c23 */ /* 0x000fe2000801085d */
[C---:B------:R-:W-:Y:S01]  /*c540*/  HMMA.16816.F32 R136, R8.reuse, R4, R136 ;  /* 0x000000040888723c */ /* 0x040fe20000001888 */
[----:B------:R-:W-:Y:S01]  /*c550*/  FADD.FTZ R121, R121, R126 ;  /* 0x0000007e79797221 */ /* 0x000fe20000010000 */
[----:B------:R-:W-:Y:S01]  /*c560*/  FADD.FTZ R123, R113, R250 ;  /* 0x000000fa717b7221 */ /* 0x000fe20000010000 */
[----:B------:R-:W-:Y:S01]  /*c570*/  FFMA.FTZ R113, R114, UR10, -R55 ;  /* 0x0000000a72717c23 */ /* 0x000fe20008010837 */
[----:B------:R-:W-:Y:S01]  /*c580*/  MUFU.EX2 R127, R127 ;  /* 0x0000007f007f7308 */ /* 0x000fe20000000800 */
[----:B-1----:R-:W-:Y:S01]  /*c590*/  F2FP.F16.F32.PACK_AB R31, R117, R2 ;  /* 0x00000002751f723e */ /* 0x002fe200000000ff */
[----:B------:R-:W-:Y:S01]  /*c5a0*/  FADD.FTZ R120, R120, R121 ;  /* 0x0000007978787221 */ /* 0x000fe20000010000 */
[----:B------:R-:W-:Y:S01]  /*c5b0*/  FADD.FTZ R118, R118, R123 ;  /* 0x0000007b76767221 */ /* 0x000fe20000010000 */
[----:B------:R-:W-:Y:S01]  /*c5c0*/  HMMA.16816.F32 R8, R8, R6, R132 ;  /* 0x000000060808723c */ /* 0x000fe20000001884 */
[----:B------:R-:W1:Y:S01]  /*c5d0*/  LDSM.16.MT88.4 R4, [R228+0x5800] ;  /* 0x00580000e404783b */ /* 0x000e620000004200 */
[--C-:B------:R-:W-:Y:S01]  /*c5e0*/  FFMA.FTZ R133, R208, UR10, -R55.reuse ;  /* 0x0000000ad0857c23 */ /* 0x100fe20008010837 */
[----:B------:R-:W-:Y:S01]  /*c5f0*/  FFMA.FTZ R135, R198, UR10, -R55 ;  /* 0x0000000ac6877c23 */ /* 0x000fe20008010837 */
[----:B------:R-:W3:Y:S01]  /*c600*/  MUFU.EX2 R132, R220 ;  /* 0x000000dc00847308 */ /* 0x000ee20000000800 */
[----:B------:R-:W-:Y:S01]  /*c610*/  FFMA.FTZ R134, R149, UR10, -R93 ;  /* 0x0000000a95867c23 */ /* 0x000fe2000801085d */
[----:B------:R-:W-:Y:S01]  /*c620*/  FFMA.FTZ R149, R192, UR10, -R55 ;  /* 0x0000000ac0957c23 */ /* 0x000fe20008010837 */
[----:B------:R-:W-:Y:S01]  /*c630*/  FADD.FTZ R107, R107, R120 ;  /* 0x000000786b6b7221 */ /* 0x000fe20000010000 */
[C---:B------:R-:W-:Y:S01]  /*c640*/  HMMA.16816.F32 R12, R28.reuse, R20, R12 ;  /* 0x000000141c0c723c */ /* 0x040fe2000000180c */
[----:B------:R-:W-:Y:S01]  /*c650*/  FADD.FTZ R118, R109, R118 ;  /* 0x000000766d767221 */ /* 0x000fe20000010000 */
[----:B------:R-:W-:Y:S01]  /*c660*/  FFMA.FTZ R170, R202, UR10, -R93 ;  /* 0x0000000acaaa7c23 */ /* 0x000fe2000801085d */
[----:B------:R-:W-:Y:S01]  /*c670*/  FADD.FTZ R116, R116, R107 ;  /* 0x0000006b74747221 */ /* 0x000fe20000010000 */
[----:B------:R-:W4:Y:S01]  /*c680*/  MUFU.EX2 R140, R140 ;  /* 0x0000008c008c7308 */ /* 0x000f220000000800 */
[----:B------:R-:W-:Y:S01]  /*c690*/  FADD.FTZ R111, R111, R118 ;  /* 0x000000766f6f7221 */ /* 0x000fe20000010000 */
[----:B------:R-:W-:Y:S01]  /*c6a0*/  FFMA.FTZ R35, R35, UR10, -R55 ;  /* 0x0000000a23237c23 */ /* 0x000fe20008010837 */
[----:B------:R-:W-:Y:S01]  /*c6b0*/  FADD.FTZ R107, R105, R116 ;  /* 0x00000074696b7221 */ /* 0x000fe20000010000 */
[C---:B------:R-:W-:Y:S01]  /*c6c0*/  HMMA.16816.F32 R16, R28.reuse, R22, R16 ;  /* 0x000000161c10723c */ /* 0x040fe20000001810 */
[----:B------:R-:W5:Y:S01]  /*c6d0*/  LDSM.16.MT88.4 R20, [R150+0x800] ;  /* 0x000800009614783b */ /* 0x000f620000004200 */
[----:B------:R-:W-:Y:S01]  /*c6e0*/  FADD.FTZ R111, R0, R111 ;  /* 0x0000006f006f7221 */ /* 0x000fe20000010000 */
[----:B------:R-:W-:Y:S01]  /*c6f0*/  FADD.FTZ R110, R110, R107 ;  /* 0x0000006b6e6e7221 */ /* 0x000fe20000010000 */
[----:B------:R-:W-:Y:S01]  /*c700*/  MUFU.EX2 R142, R142 ;  /* 0x0000008e008e7308 */ /* 0x000fe20000000800 */
[----:B------:R-:W-:Y:S01]  /*c710*/  FFMA.FTZ R0, R102, UR10, -R55 ;  /* 0x0000000a66007c23 */ /* 0x000fe20008010837 */
[----:B------:R-:W-:Y:S01]  /*c720*/  FADD.FTZ R2, R2, R111 ;  /* 0x0000006f02027221 */ /* 0x000fe20000010000 */
[----:B------:R-:W-:Y:S01]  /*c730*/  FFMA.FTZ R105, R108, UR10, -R93 ;  /* 0x0000000a6c697c23 */ /* 0x000fe2000801085d */
[----:B--2---:R-:W-:Y:S01]  /*c740*/  HMMA.16816.F32 R136, R28, R24, R136 ;  /* 0x000000181c88723c */ /* 0x004fe20000001888 */
[----:B------:R-:W-:Y:S01]  /*c750*/  @P0 IADD3 R3, PT, PT, R3, -0x3, RZ ;  /* 0xfffffffd03030810 */ /* 0x000fe20007ffe0ff */
[----:B------:R-:W-:-:S02]  /*c760*/  FADD.FTZ R117, R117, R2 ;  /* 0x0000000275757221 */ /* 0x000fc40000010000 */
[----:B------:R-:W2:Y:S02]  /*c770*/  MUFU.EX2 R133, R133 ;  /* 0x0000008500857308 */ /* 0x000ea40000000800 */
[----:B---3--:R-:W-:Y:S02]  /*c780*/  FADD.FTZ R2, R132, R117 ;  /* 0x0000007584027221 */ /* 0x008fe40000010000 */
[----:B------:R-:W-:Y:S01]  /*c790*/  HMMA.16816.F32 R24, R28, R26, R8 ;  /* 0x0000001a1c18723c */ /* 0x000fe20000001808 */
[----:B------:R-:W-:Y:S01]  /*c7a0*/  F2FP.F16.F32.PACK_AB R28, R101, R106 ;  /* 0x0000006a651c723e */ /* 0x000fe200000000ff */
[----:B------:R-:W3:Y:S01]  /*c7b0*/  LDSM.16.MT88.4 R8, [R228+0x5c00] ;  /* 0x005c0000e408783b */ /* 0x000ee20000004200 */
[----:B------:R-:W-:Y:S01]  /*c7c0*/  F2FP.F16.F32.PACK_AB R29, R129, R132 ;  /* 0x00000084811d723e */ /* 0x000fe200000000ff */
[----:B------:R-:W-:Y:S01]  /*c7d0*/  MUFU.EX2 R131, R131 ;  /* 0x0000008300837308 */ /* 0x000fe20000000800 */
[----:B------:R-:W-:Y:S01]  /*c7e0*/  F2FP.F16.F32.PACK_AB R30, R97, R100 ;  /* 0x00000064611e723e */ /* 0x000fe200000000ff */
[----:B------:R-:W-:Y:S01]  /*c7f0*/  FADD.FTZ R2, R129, R2 ;  /* 0x0000000281027221 */ /* 0x000fe20000010000 */
[----:B----4-:R-:W-:-:S05]  /*c800*/  F2FP.F16.F32.PACK_AB R31, R140, R127 ;  /* 0x0000007f8c1f723e */ /* 0x010fca00000000ff */
[----:B------:R-:W4:Y:S02]  /*c810*/  MUFU.EX2 R144, R144 ;  /* 0x0000009000907308 */ /* 0x000f240000000800 */
[C---:B-1----:R-:W-:Y:S06]  /*c820*/  HMMA.16816.F32 R12, R28.reuse, R4, R12 ;  /* 0x000000041c0c723c */ /* 0x042fec000000180c */
[----:B------:R-:W-:Y:S02]  /*c830*/  MUFU.EX2 R164, R164 ;  /* 0x000000a400a47308 */ /* 0x000fe40000000800 */
[C---:B------:R-:W-:Y:S01]  /*c840*/  HMMA.16816.F32 R16, R28.reuse, R6, R16 ;  /* 0x000000061c10723c */ /* 0x040fe20000001810 */
[----:B------:R-:W1:Y:S05]  /*c850*/  LDSM.16.MT88.4 R4, [R150+0xc00] ;  /* 0x000c00009604783b */ /* 0x000e6a0000004200 */
[----:B------:R-:W1:Y:S02]  /*c860*/  MUFU.EX2 R143, R143 ;  /* 0x0000008f008f7308 */ /* 0x000e640000000800 */
[C---:B-----5:R-:W-:Y:S06]  /*c870*/  HMMA.16816.F32 R136, R28.reuse, R20, R136 ;  /* 0x000000141c88723c */ /* 0x060fec0000001888 */
[----:B------:R-:W-:Y:S02]  /*c880*/  MUFU.EX2 R135, R135 ;  /* 0x0000008700877308 */ /* 0x000fe40000000800 */
[----:B------:R-:W-:Y:S01]  /*c890*/  HMMA.16816.F32 R24, R28, R22, R24 ;  /* 0x000000161c18723c */ /* 0x000fe20000001818 */
[----:B------:R-:W5:Y:S01]  /*c8a0*/  LDSM.16.MT88.4 R20, [R228+0x6000] ;  /* 0x00600000e414783b */ /* 0x000f620000004200 */
[----:B------:R-:W-:-:S02]  /*c8b0*/  F2FP.F16.F32.PACK_AB R28, R95, R96 ;  /* 0x000000605f1c723e */ /* 0x000fc400000000ff */
[----:B--2---:R-:W-:Y:S02]  /*c8c0*/  F2FP.F16.F32.PACK_AB R29, R133, R142 ;  /* 0x0000008e851d723e */ /* 0x004fe400000000ff */
[----:B------:R-:W-:Y:S01]  /*c8d0*/  F2FP.F16.F32.PACK_AB R30, R91, R92 ;  /* 0x0000005c5b1e723e */ /* 0x000fe200000000ff */
[----:B------:R-:W2:Y:S01]  /*c8e0*/  MUFU.EX2 R146, R146 ;  /* 0x0000009200927308 */ /* 0x000ea20000000800 */
[----:B----4-:R-:W-:-:S07]  /*c8f0*/  F2FP.F16.F32.PACK_AB R31, R144, R131 ;  /* 0x00000083901f723e */ /* 0x010fce00000000ff */
[C---:B---3--:R-:W-:Y:S01]  /*c900*/  HMMA.16816.F32 R12, R28.reuse, R8, R12 ;  /* 0x000000081c0c723c */ /* 0x048fe2000000180c */
[----:B------:R-:W3:Y:S07]  /*c910*/  MUFU.EX2 R85, R85 ;  /* 0x0000005500557308 */ /* 0x000eee0000000800 */
[C---:B------:R-:W-:Y:S01]  /*c920*/  HMMA.16816.F32 R16, R28.reuse, R10, R16 ;  /* 0x0000000a1c10723c */ /* 0x040fe20000001810 */
[----:B------:R-:W4:Y:S01]  /*c930*/  LDSM.16.MT88.4 R8, [R150+0x1000] ;  /* 0x001000009608783b */ /* 0x000f220000004200 */
[----:B------:R-:W-:Y:S06]  /*c940*/  MUFU.EX2 R84, R84 ;  /* 0x0000005400547308 */ /* 0x000fec0000000800 */
[C---:B-1----:R-:W-:Y:S02]  /*c950*/  HMMA.16816.F32 R136, R28.reuse, R4, R136 ;  /* 0x000000041c88723c */ /* 0x042fe40000001888 */
[----:B------:R-:W-:Y:S06]  /*c960*/  MUFU.EX2 R83, R83 ;  /* 0x0000005300537308 */ /* 0x000fec0000000800 */
[----:B------:R-:W-:Y:S01]  /*c970*/  HMMA.16816.F32 R24, R28, R6, R24 ;  /* 0x000000061c18723c */ /* 0x000fe20000001818 */
[----:B------:R-:W1:Y:S01]  /*c980*/  LDSM.16.MT88.4 R4, [R228+0x6400] ;  /* 0x00640000e404783b */ /* 0x000e620000004200 */
[----:B------:R-:W-:Y:S01]  /*c990*/  F2FP.F16.F32.PACK_AB R28, R89, R90 ;  /* 0x0000005a591c723e */ /* 0x000fe200000000ff */
[----:B------:R-:W-:Y:S01]  /*c9a0*/  MUFU.EX2 R172, R172 ;  /* 0x000000ac00ac7308 */ /* 0x000fe20000000800 */
[----:B------:R-:W-:-:S02]  /*c9b0*/  F2FP.F16.F32.PACK_AB R29, R143, R164 ;  /* 0x000000a48f1d723e */ /* 0x000fc400000000ff */
[----:B------:R-:W-:Y:S02]  /*c9c0*/  F2FP.F16.F32.PACK_AB R30, R87, R88 ;  /* 0x00000058571e723e */ /* 0x000fe400000000ff */
[----:B--2---:R-:W-:-:S03]  /*c9d0*/  F2FP.F16.F32.PACK_AB R31, R146, R135 ;  /* 0x00000087921f723e */ /* 0x004fc600000000ff */
[----:B------:R-:W2:Y:S04]  /*c9e0*/  MUFU.EX2 R145, R145 ;  /* 0x0000009100917308 */ /* 0x000ea80000000800 */
[C---:B-----5:R-:W-:Y:S04]  /*c9f0*/  HMMA.16816.F32 R12, R28.reuse, R20, R12 ;  /* 0x000000141c0c723c */ /* 0x060fe8000000180c */
[----:B------:R-:W-:Y:S04]  /*ca00*/  MUFU.EX2 R147, R147 ;  /* 0x0000009300937308 */ /* 0x000fe80000000800 */
[C---:B------:R-:W-:Y:S01]  /*ca10*/  HMMA.16816.F32 R16, R28.reuse, R22, R16 ;  /* 0x000000161c10723c */ /* 0x040fe20000001810 */
[----:B------:R-:W5:Y:S03]  /*ca20*/  LDSM.16.MT88.4 R20, [R150+0x1400] ;  /* 0x001400009614783b */ /* 0x000f660000004200 */
[----:B------:R-:W1:Y:S04]  /*ca30*/  MUFU.EX2 R176, R176 ;  /* 0x000000b000b07308 */ /* 0x000e680000000800 */
[C---:B----4-:R-:W-:Y:S04]  /*ca40*/  HMMA.16816.F32 R136, R28.reuse, R8, R136 ;  /* 0x000000081c88723c */ /* 0x050fe80000001888 */
[----:B------:R-:W-:Y:S04]  /*ca50*/  MUFU.EX2 R82, R82 ;  /* 0x0000005200527308 */ /* 0x000fe80000000800 */
[----:B------:R-:W-:Y:S01]  /*ca60*/  HMMA.16816.F32 R24, R28, R10, R24 ;  /* 0x0000000a1c18723c */ /* 0x000fe20000001818 */
[----:B---3--:R-:W-:Y:S01]  /*ca70*/  F2FP.F16.F32.PACK_AB R28, R85, R86 ;  /* 0x00000056551c723e */ /* 0x008fe200000000ff */
[----:B------:R-:W3:Y:S01]  /*ca80*/  LDSM.16.MT88.4 R8, [R228+0x6800] ;  /* 0x00680000e408783b */ /* 0x000ee20000004200 */
[----:B--2---:R-:W-:Y:S01]  /*ca90*/  F2FP.F16.F32.PACK_AB R29, R145, R172 ;  /* 0x000000ac911d723e */ /* 0x004fe200000000ff */
[----:B------:R-:W2:Y:S01]  /*caa0*/  MUFU.EX2 R81, R81 ;  /* 0x0000005100517308 */ /* 0x000ea20000000800 */
[----:B------:R-:W-:-:S02]  /*cab0*/  F2FP.F16.F32.PACK_AB R30, R83, R84 ;  /* 0x00000054531e723e */ /* 0x000fc400000000ff */
[----:B-1----:R-:W-:-:S05]  /*cac0*/  F2FP.F16.F32.PACK_AB R31, R176, R147 ;  /* 0x00000093b01f723e */ /* 0x002fca00000000ff */
[----:B------:R-:W-:Y:S02]  /*cad0*/  MUFU.EX2 R80, R80 ;  /* 0x0000005000507308 */ /* 0x000fe40000000800 */
[C---:B------:R-:W-:Y:S06]  /*cae0*/  HMMA.16816.F32 R12, R28.reuse, R4, R12 ;  /* 0x000000041c0c723c */ /* 0x040fec000000180c */
[----:B------:R-:W1:Y:S02]  /*caf0*/  MUFU.EX2 R79, R79 ;  /* 0x0000004f004f7308 */ /* 0x000e640000000800 */
[C---:B------:R-:W-:Y:S01]  /*cb00*/  HMMA.16816.F32 R16, R28.reuse, R6, R16 ;  /* 0x000000061c10723c */ /* 0x040fe20000001810 */
[----:B------:R-:W4:Y:S05]  /*cb10*/  LDSM.16.MT88.4 R4, [R150+0x1800] ;  /* 0x001800009604783b */ /* 0x000f2a0000004200 */
[----:B------:R-:W-:Y:S02]  /*cb20*/  MUFU.EX2 R182, R182 ;  /* 0x000000b600b67308 */ /* 0x000fe40000000800 */
[C---:B-----5:R-:W-:Y:S06]  /*cb30*/  HMMA.16816.F32 R136, R28.reuse, R20, R136 ;  /* 0x000000141c88723c */ /* 0x060fec0000001888 */
[----:B------:R-:W5:Y:S02]  /*cb40*/  MUFU.EX2 R149, R149 ;  /* 0x0000009500957308 */ /* 0x000f640000000800 */
[----:B------:R-:W-:Y:S01]  /*cb50*/  HMMA.16816.F32 R24, R28, R22, R24 ;  /* 0x000000161c18723c */ /* 0x000fe20000001818 */
[----:B------:R-:W4:Y:S01]  /*cb60*/  LDSM.16.MT88.4 R20, [R228+0x6c00] ;  /* 0x006c0000e414783b */ /* 0x000f220000004200 */
[----:B--2---:R-:W-:-:S02]  /*cb70*/  F2FP.F16.F32.PACK_AB R28, R81, R82 ;  /* 0x00000052511c723e */ /* 0x004fc400000000ff */
[----:B-1----:R-:W-:Y:S02]  /*cb80*/  F2FP.F16.F32.PACK_AB R30, R79, R80 ;  /* 0x000000504f1e723e */ /* 0x002fe400000000ff */
[----:B------:R-:W-:Y:S08]  /*cb90*/  MUFU.EX2 R151, R151 ;  /* 0x0000009700977308 */ /* 0x000ff00000000800 */
[----:B------:R-:W1:Y:S01]  /*cba0*/  MUFU.EX2 R184, R184 ;  /* 0x000000b800b87308 */ /* 0x000e620000000800 */
[----:B-----5:R-:W-:-:S07]  /*cbb0*/  F2FP.F16.F32.PACK_AB R29, R149, R182 ;  /* 0x000000b6951d723e */ /* 0x020fce00000000ff */
[----:B------:R-:W-:Y:S08]  /*cbc0*/  MUFU.EX2 R78, R78 ;  /* 0x0000004e004e7308 */ /* 0x000ff00000000800 */
[----:B------:R-:W2:Y:S01]  /*cbd0*/  MUFU.EX2 R77, R77 ;  /* 0x0000004d004d7308 */ /* 0x000ea20000000800 */
[----:B-1----:R-:W-:-:S07]  /*cbe0*/  F2FP.F16.F32.PACK_AB R31, R184, R151 ;  /* 0x00000097b81f723e */ /* 0x002fce00000000ff */
[----:B------:R-:W-:Y:S01]  /*cbf0*/  MUFU.EX2 R76, R76 ;  /* 0x0000004c004c7308 */ /* 0x000fe20000000800 */
[C---:B---3--:R-:W-:Y:S07]  /*cc00*/  HMMA.16816.F32 R12, R28.reuse, R8, R12 ;  /* 0x000000081c0c723c */ /* 0x048fee000000180c */
[----:B------:R-:W1:Y:S01]  /*cc10*/  MUFU.EX2 R75, R75 ;  /* 0x0000004b004b7308 */ /* 0x000e620000000800 */
[C---:B------:R-:W-:Y:S01]  /*cc20*/  HMMA.16816.F32 R16, R28.reuse, R10, R16 ;  /* 0x0000000a1c10723c */ /* 0x040fe20000001810 */
[----:B------:R-:W3:Y:S06]  /*cc30*/  LDSM.16.MT88.4 R8, [R150+0x1c00] ;  /* 0x001c00009608783b */ /* 0x000eec0000004200 */
[----:B------:R-:W-:Y:S01]  /*cc40*/  MUFU.EX2 R155, R155 ;  /* 0x0000009b009b7308 */ /* 0x000fe20000000800 */
[C---:B----4-:R-:W-:Y:S07]  /*cc50*/  HMMA.16816.F32 R136, R28.reuse, R4, R136 ;  /* 0x000000041c88723c */ /* 0x050fee0000001888 */
[----:B------:R-:W4:Y:S01]  /*cc60*/  MUFU.EX2 R180, R180 ;  /* 0x000000b400b47308 */ /* 0x000f220000000800 */
[----:B------:R-:W-:Y:S01]  /*cc70*/  HMMA.16816.F32 R24, R28, R6, R24 ;  /* 0x000000061c18723c */ /* 0x000fe20000001818 */
[----:B------:R-:W5:Y:S01]  /*cc80*/  LDSM.16.MT88.4 R4, [R228+0x7000] ;  /* 0x00700000e404783b */ /* 0x000f620000004200 */
[----:B--2---:R-:W-:-:S02]  /*cc90*/  F2FP.F16.F32.PACK_AB R28, R77, R78 ;  /* 0x0000004e4d1c723e */ /* 0x004fc400000000ff */
[----:B-1----:R-:W-:-:S03]  /*cca0*/  F2FP.F16.F32.PACK_AB R30, R75, R76 ;  /* 0x0000004c4b1e723e */ /* 0x002fc600000000ff */
[----:B------:R-:W-:Y:S08]  /*ccb0*/  MUFU.EX2 R157, R157 ;  /* 0x0000009d009d7308 */ /* 0x000ff00000000800 */
[----:B------:R-:W1:Y:S01]  /*ccc0*/  MUFU.EX2 R174, R174 ;  /* 0x000000ae00ae7308 */ /* 0x000e620000000800 */
[----:B----4-:R-:W-:-:S07]  /*ccd0*/  F2FP.F16.F32.PACK_AB R29, R180, R155 ;  /* 0x0000009bb41d723e */ /* 0x010fce00000000ff */
[----:B------:R-:W-:Y:S08]  /*cce0*/  MUFU.EX2 R74, R74 ;  /* 0x0000004a004a7308 */ /* 0x000ff00000000800 */
[----:B------:R-:W2:Y:S01]  /*ccf0*/  MUFU.EX2 R73, R73 ;  /* 0x0000004900497308 */ /* 0x000ea20000000800 */
[----:B-1----:R-:W-:-:S07]  /*cd00*/  F2FP.F16.F32.PACK_AB R31, R174, R157 ;  /* 0x0000009dae1f723e */ /* 0x002fce00000000ff */
[C---:B------:R-:W-:Y:S01]  /*cd10*/  HMMA.16816.F32 R12, R28.reuse, R20, R12 ;  /* 0x000000141c0c723c */ /* 0x040fe2000000180c */
[----:B------:R-:W-:Y:S07]  /*cd20*/  MUFU.EX2 R72, R72 ;  /* 0x0000004800487308 */ /* 0x000fee0000000800 */
[C---:B------:R-:W-:Y:S01]  /*cd30*/  HMMA.16816.F32 R16, R28.reuse, R22, R16 ;  /* 0x000000161c10723c */ /* 0x040fe20000001810 */
[----:B------:R-:W1:Y:S01]  /*cd40*/  MUFU.EX2 R71, R71 ;  /* 0x0000004700477308 */ /* 0x000e620000000800 */
[----:B------:R-:W4:Y:S06]  /*cd50*/  LDSM.16.MT88.4 R20, [R150+0x2000] ;  /* 0x002000009614783b */ /* 0x000f2c0000004200 */
[C---:B---3--:R-:W-:Y:S01]  /*cd60*/  HMMA.16816.F32 R136, R28.reuse, R8, R136 ;  /* 0x000000081c88723c */ /* 0x048fe20000001888 */
[----:B------:R-:W-:Y:S07]  /*cd70*/  MUFU.EX2 R159, R159 ;  /* 0x0000009f009f7308 */ /* 0x000fee0000000800 */
[----:B------:R-:W-:Y:S01]  /*cd80*/  HMMA.16816.F32 R24, R28, R10, R24 ;  /* 0x0000000a1c18723c */ /* 0x000fe20000001818 */
[----:B------:R-:W3:Y:S01]  /*cd90*/  MUFU.EX2 R162, R162 ;  /* 0x000000a200a27308 */ /* 0x000ee20000000800 */
[----:B--2---:R-:W-:Y:S01]  /*cda0*/  F2FP.F16.F32.PACK_AB R28, R73, R74 ;  /* 0x0000004a491c723e */ /* 0x004fe200000000ff */
[----:B------:R-:W2:Y:S01]  /*cdb0*/  LDSM.16.MT88.4 R8, [R228+0x7400] ;  /* 0x00740000e408783b */ /* 0x000ea20000004200 */
[----:B-1----:R-:W-:-:S05]  /*cdc0*/  F2FP.F16.F32.PACK_AB R30, R71, R72 ;  /* 0x00000048471e723e */ /* 0x002fca00000000ff */
[----:B------:R-:W-:Y:S08]  /*cdd0*/  MUFU.EX2 R160, R160 ;  /* 0x000000a000a07308 */ /* 0x000ff00000000800 */
[----:B------:R-:W1:Y:S01]  /*cde0*/  MUFU.EX2 R161, R161 ;  /* 0x000000a100a17308 */ /* 0x000e620000000800 */
[----:B---3--:R-:W-:-:S07]  /*cdf0*/  F2FP.F16.F32.PACK_AB R29, R162, R159 ;  /* 0x0000009fa21d723e */ /* 0x008fce00000000ff */
[----:B------:R-:W-:Y:S08]  /*ce00*/  MUFU.EX2 R70, R70 ;  /* 0x0000004600467308 */ /* 0x000ff00000000800 */
[----:B------:R-:W3:Y:S01]  /*ce10*/  MUFU.EX2 R69, R69 ;  /* 0x0000004500457308 */ /* 0x000ee20000000800 */
[----:B-1----:R-:W-:-:S07]  /*ce20*/  F2FP.F16.F32.PACK_AB R31, R161, R160 ;  /* 0x000000a0a11f723e */ /* 0x002fce00000000ff */
[C---:B-----5:R-:W-:Y:S01]  /*ce30*/  HMMA.16816.F32 R12, R28.reuse, R4, R12 ;  /* 0x000000041c0c723c */ /* 0x060fe2000000180c */
[----:B------:R-:W-:Y:S07]  /*ce40*/  MUFU.EX2 R68, R68 ;  /* 0x0000004400447308 */ /* 0x000fee0000000800 */
[C---:B------:R-:W-:Y:S01]  /*ce50*/  HMMA.16816.F32 R16, R28.reuse, R6, R16 ;  /* 0x000000061c10723c */ /* 0x040fe20000001810 */
[----:B------:R-:W1:Y:S01]  /*ce60*/  LDSM.16.MT88.4 R4, [R150+0x2400] ;  /* 0x002400009604783b */ /* 0x000e620000004200 */
[----:B------:R-:W5:Y:S06]  /*ce70*/  MUFU.EX2 R67, R67 ;  /* 0x0000004300437308 */ /* 0x000f6c0000000800 */
[C---:B----4-:R-:W-:Y:S02]  /*ce80*/  HMMA.16816.F32 R136, R28.reuse, R20, R136 ;  /* 0x000000141c88723c */ /* 0x050fe40000001888 */
[----:B------:R-:W-:Y:S06]  /*ce90*/  MUFU.EX2 R163, R163 ;  /* 0x000000a300a37308 */ /* 0x000fec0000000800 */
[----:B------:R-:W-:Y:S01]  /*cea0*/  HMMA.16816.F32 R24, R28, R22, R24 ;  /* 0x000000161c18723c */ /* 0x000fe20000001818 */
[----:B------:R-:W4:Y:S01]  /*ceb0*/  LDSM.16.MT88.4 R20, [R228+0x7800] ;  /* 0x00780000e414783b */ /* 0x000f220000004200 */
        /* <DEDUP_REMOVED lines=16> */
[----:B------:R-:W-:Y:S01]  /*cfc0*/  FADD.FTZ R5, R103, R110 ;  /* 0x0000006e67057221 */ /* 0x000fe20000010000 */
[----:B--2---:R-:W-:Y:S01]  /*cfd0*/  F2FP.F16.F32.PACK_AB R4, R65, R66 ;  /* 0x000000424104723e */ /* 0x004fe200000000ff */
[----:B------:R-:W-:-:S02]  /*cfe0*/  FFMA.FTZ R103, R104, UR10, -R55 ;  /* 0x0000000a68677c23 */ /* 0x000fc40008010837 */
[----:B------:R-:W-:Y:S02]  /*cff0*/  FADD.FTZ R106, R106, R5 ;  /* 0x000000056a6a7221 */ /* 0x000fe40000010000 */
[----:B------:R-:W1:Y:S01]  /*d000*/  MUFU.EX2 R119, R122 ;  /* 0x0000007a00777308 */ /* 0x000e620000000800 */
[----:B------:R-:W-:Y:S01]  /*d010*/  HMMA.16816.F32 R24, R28, R6, R24 ;  /* 0x000000061c18723c */ /* 0x000fe20000001818 */
[----:B---3--:R-:W-:Y:S01]  /*d020*/  F2FP.F16.F32.PACK_AB R6, R63, R64 ;  /* 0x000000403f06723e */ /* 0x008fe200000000ff */
[----:B------:R-:W-:Y:S01]  /*d030*/  FADD.FTZ R101, R101, R106 ;  /* 0x0000006a65657221 */ /* 0x000fe20000010000 */
[----:B------:R-:W2:Y:S03]  /*d040*/  LDSM.16.MT88.4 R28, [R228+0x7c00] ;  /* 0x007c0000e41c783b */ /* 0x000ea60000004200 */
[----:B------:R-:W-:Y:S01]  /*d050*/  FADD.FTZ R100, R100, R101 ;  /* 0x0000006564647221 */ /* 0x000fe20000010000 */
[----:B------:R-:W-:Y:S03]  /*d060*/  MUFU.EX2 R113, R113 ;  /* 0x0000007100717308 */ /* 0x000fe60000000800 */
[----:B------:R-:W-:Y:S01]  /*d070*/  FADD.FTZ R97, R97, R100 ;  /* 0x0000006461617221 */ /* 0x000fe20000010000 */
[----:B------:R-:W-:-:S03]  /*d080*/  FFMA.FTZ R100, R94, UR10, -R55 ;  /* 0x0000000a5e647c23 */ /* 0x000fc60008010837 */
[----:B------:R-:W-:Y:S01]  /*d090*/  FADD.FTZ R96, R96, R97 ;  /* 0x0000006160607221 */ /* 0x000fe20000010000 */
[----:B------:R-:W3:Y:S01]  /*d0a0*/  MUFU.EX2 R112, R112 ;  /* 0x0000007000707308 */ /* 0x000ee20000000800 */
[----:B-1----:R-:W-:Y:S02]  /*d0b0*/  F2FP.F16.F32.PACK_AB R5, R119, R124 ;  /* 0x0000007c7705723e */ /* 0x002fe400000000ff */
[----:B------:R-:W-:-:S04]  /*d0c0*/  FADD.FTZ R97, R95, R96 ;  /* 0x000000605f617221 */ /* 0x000fc80000010000 */
        /* <DEDUP_REMOVED lines=11> */
[----:B------:R-:W-:Y:S01]  /*d180*/  FADD.FTZ R89, R87, R88 ;  /* 0x0000005857597221 */ /* 0x000fe20000010000 */
[----:B------:R-:W-:Y:S01]  /*d190*/  FFMA.FTZ R87, R47, UR10, -R55 ;  /* 0x0000000a2f577c23 */ /* 0x000fe20008010837 */
[----:B------:R-:W-:Y:S01]  /*d1a0*/  FADD.FTZ R21, R140, R21 ;  /* 0x000000158c157221 */ /* 0x000fe20000010000 */
[----:B------:R-:W-:Y:S01]  /*d1b0*/  FFMA.FTZ R47, R54, UR10, -R93 ;  /* 0x0000000a362f7c23 */ /* 0x000fe2000801085d */
[----:B------:R-:W-:Y:S01]  /*d1c0*/  FADD.FTZ R86, R86, R89 ;  /* 0x0000005956567221 */ /* 0x000fe20000010000 */
[C---:B------:R-:W-:Y:S01]  /*d1d0*/  HMMA.16816.F32 R16, R4.reuse, R22, R16 ;  /* 0x000000160410723c */ /* 0x040fe20000001810 */
[----:B------:R-:W-:Y:S01]  /*d1e0*/  FADD.FTZ R94, R142, R21 ;  /* 0x000000158e5e7221 */ /* 0x000fe20000010000 */
[----:B------:R-:W3:Y:S01]  /*d1f0*/  MUFU.EX2 R59, R59 ;  /* 0x0000003b003b7308 */ /* 0x000ee20000000800 */
[----:B------:R-:W4:Y:S01]  /*d200*/  LDSM.16.MT88.4 R20, [R150+0x2c00] ;  /* 0x002c00009614783b */ /* 0x000f220000004200 */
[----:B------:R-:W-:Y:S01]  /*d210*/  FADD.FTZ R85, R85, R86 ;  /* 0x0000005655557221 */ /* 0x000fe20000010000 */
[----:B------:R-:W-:Y:S01]  /*d220*/  FADD.FTZ R94, R133, R94 ;  /* 0x0000005e855e7221 */ /* 0x000fe20000010000 */
[----:B------:R-:W-:Y:S01]  /*d230*/  FFMA.FTZ R54, R53, UR10, -R93 ;  /* 0x0000000a35367c23 */ /* 0x000fe2000801085d */
[----:B------:R-:W-:Y:S01]  /*d240*/  FFMA.FTZ R53, R43, UR10, -R55 ;  /* 0x0000000a2b357c23 */ /* 0x000fe20008010837 */
[C---:B-----5:R-:W-:Y:S01]  /*d250*/  HMMA.16816.F32 R136, R4.reuse, R8, R136 ;  /* 0x000000080488723c */ /* 0x060fe20000001888 */
[----:B------:R-:W-:Y:S01]  /*d260*/  FADD.FTZ R9, R131, R94 ;  /* 0x0000005e83097221 */ /* 0x000fe20000010000 */
[----:B------:R-:W-:Y:S01]  /*d270*/  MUFU.EX2 R103, R103 ;  /* 0x0000006700677308 */ /* 0x000fe20000000800 */
[----:B------:R-:W-:Y:S01]  /*d280*/  FADD.FTZ R84, R84, R85 ;  /* 0x0000005554547221 */ /* 0x000fe20000010000 */
[----:B------:R-:W-:Y:S01]  /*d290*/  FFMA.FTZ R43, R52, UR10, -R93 ;  /* 0x0000000a342b7c23 */ /* 0x000fe2000801085d */
[----:B------:R-:W-:Y:S01]  /*d2a0*/  FADD.FTZ R9, R144, R9 ;  /* 0x0000000990097221 */ /* 0x000fe20000010000 */
[----:B------:R-:W-:Y:S01]  /*d2b0*/  FFMA.FTZ R52, R51, UR10, -R93 ;  /* 0x0000000a33347c23 */ /* 0x000fe2000801085d */
[----:B------:R-:W-:Y:S01]  /*d2c0*/  FADD.FTZ R83, R83, R84 ;  /* 0x0000005453537221 */ /* 0x000fe20000010000 */
[----:B------:R-:W-:Y:S01]  /*d2d0*/  HMMA.16816.F32 R24, R4, R10, R24 ;  /* 0x0000000a0418723c */ /* 0x000fe20000001818 */
[----:B------:R-:W-:Y:S01]  /*d2e0*/  FADD.FTZ R164, R164, R9 ;  /* 0x00000009a4a47221 */ /* 0x000fe20000010000 */
[----:B------:R-:W5:Y:S01]  /*d2f0*/  MUFU.EX2 R0, R0 ;  /* 0x0000000000007308 */ /* 0x000f620000000800 */
[----:B-1----:R-:W-:Y:S01]  /*d300*/  F2FP.F16.F32.PACK_AB R4, R61, R62 ;  /* 0x0000003e3d04723e */ /* 0x002fe200000000ff */
[----:B------:R-:W-:Y:S01]  /*d310*/  FADD.FTZ R82, R82, R83 ;  /* 0x0000005352527221 */ /* 0x000fe20000010000 */
[----:B---3--:R-:W-:Y:S01]  /*d320*/  F2FP.F16.F32.PACK_AB R6, R59, R60 ;  /* 0x0000003c3b06723e */ /* 0x008fe200000000ff */
[----:B------:R-:W-:Y:S01]  /*d330*/  FADD.FTZ R90, R143, R164 ;  /* 0x000000a48f5a7221 */ /* 0x000fe20000010000 */
[----:B------:R-:W-:Y:S01]  /*d340*/  LDSM.16.MT88.4 R8, [R228+0x8000] ;  /* 0x00800000e408783b */ /* 0x000fe20000004200 */
[----:B------:R-:W-:-:S02]  /*d350*/  FADD.FTZ R81, R81, R82 ;  /* 0x0000005251517221 */ /* 0x000fc40000010000 */
[----:B------:R-:W-:Y:S02]  /*d360*/  MUFU.EX2 R2, R98 ;  /* 0x0000006200027308 */ /* 0x000fe40000000800 */
[----:B------:R-:W-:-:S04]  /*d370*/  FADD.FTZ R80, R80, R81 ;  /* 0x0000005150507221 */ /* 0x000fc80000010000 */
[----:B------:R-:W-:Y:S02]  /*d380*/  FADD.FTZ R79, R79, R80 ;  /* 0x000000504f4f7221 */ /* 0x000fe40000010000 */
[----:B------:R-:W1:Y:S01]  /*d390*/  MUFU.EX2 R95, R100 ;  /* 0x00000064005f7308 */ /* 0x000e620000000800 */
[----:B-----5:R-:W-:Y:S01]  /*d3a0*/  F2FP.F16.F32.PACK_AB R5, R0, R103 ;  /* 0x000000670005723e */ /* 0x020fe200000000ff */
[----:B------:R-:W-:-:S04]  /*d3b0*/  FADD.FTZ R78, R78, R79 ;  /* 0x0000004f4e4e7221 */ /* 0x000fc80000010000 */
[----:B------:R-:W-:Y:S02]  /*d3c0*/  FADD.FTZ R77, R77, R78 ;  /* 0x0000004e4d4d7221 */ /* 0x000fe40000010000 */
[----:B------:R-:W-:Y:S02]  /*d3d0*/  MUFU.EX2 R58, R58 ;  /* 0x0000003a003a7308 */ /* 0x000fe40000000800 */
[----:B------:R-:W-:-:S04]  /*d3e0*/  FADD.FTZ R76, R76, R77 ;  /* 0x0000004d4c4c7221 */ /* 0x000fc80000010000 */
[----:B------:R-:W-:Y:S02]  /*d3f0*/  FADD.FTZ R75, R75, R76 ;  /* 0x0000004c4b4b7221 */ /* 0x000fe40000010000 */
[----:B------:R-:W3:Y:S01]  /*d400*/  MUFU.EX2 R57, R57 ;  /* 0x0000003900397308 */ /* 0x000ee20000000800 */
[----:B-1----:R-:W-:Y:S01]  /*d410*/  F2FP.F16.F32.PACK_AB R7, R95, R2 ;  /* 0x000000025f07723e */ /* 0x002fe200000000ff */
[----:B------:R-:W-:-:S04]  /*d420*/  FADD.FTZ R74, R74, R75 ;  /* 0x0000004b4a4a7221 */ /* 0x000fc80000010000 */
[----:B------:R-:W-:Y:S02]  /*d430*/  FADD.FTZ R73, R73, R74 ;  /* 0x0000004a49497221 */ /* 0x000fe40000010000 */
[C---:B--2---:R-:W-:Y:S01]  /*d440*/  HMMA.16816.F32 R12, R4.reuse, R28, R12 ;  /* 0x0000001c040c723c */ /* 0x044fe2000000180c */
        /* <DEDUP_REMOVED lines=14> */
[----:B------:R-:W2:Y:S01]  /*d530*/  LDSM.16.MT88.4 R28, [R150+0x3000] ;  /* 0x00300000961c783b */ /* 0x000ea20000004200 */
[----:B------:R-:W-:Y:S01]  /*d540*/  FADD.FTZ R68, R68, R69 ;  /* 0x0000004544447221 */ /* 0x000fe20000010000 */
[----:B------:R-:W-:-:S03]  /*d550*/  FADD.FTZ R21, R176, R21 ;  /* 0x00000015b0157221 */ /* 0x000fc60000010000 */
[----:B------:R-:W-:Y:S01]  /*d560*/  HMMA.16816.F32 R24, R4, R22, R24 ;  /* 0x000000160418723c */ /* 0x000fe20000001818 */
[----:B------:R-:W-:Y:S01]  /*d570*/  FADD.FTZ R182, R182, R21 ;  /* 0x00000015b6b67221 */ /* 0x000fe20000010000 */
[----:B------:R-:W4:Y:S01]  /*d580*/  MUFU.EX2 R49, R49 ;  /* 0x0000003100317308 */ /* 0x000f220000000800 */
[----:B---3--:R-:W-:Y:S01]  /*d590*/  F2FP.F16.F32.PACK_AB R4, R57, R58 ;  /* 0x0000003a3904723e */ /* 0x008fe200000000ff */
[----:B------:R-:W3:Y:S01]  /*d5a0*/  LDSM.16.MT88.4 R20, [R228+0x8400] ;  /* 0x00840000e414783b */ /* 0x000ee20000004200 */
        /* <DEDUP_REMOVED lines=10> */
[----:B----4-:R-:W-:Y:S01]  /*d650*/  F2FP.F16.F32.PACK_AB R5, R49, R50 ;  /* 0x000000323105723e */ /* 0x010fe200000000ff */
[----:B------:R-:W-:Y:S01]  /*d660*/  FADD.FTZ R64, R64, R65 ;  /* 0x0000004140407221 */ /* 0x000fe20000010000 */
[----:B------:R-:W-:-:S03]  /*d670*/  FADD.FTZ R180, R180, R155 ;  /* 0x0000009bb4b47221 */ /* 0x000fc60000010000 */
[----:B------:R-:W-:Y:S01]  /*d680*/  FADD.FTZ R63, R63, R64 ;  /* 0x000000403f3f7221 */ /* 0x000fe20000010000 */
[----:B------:R-:W-:Y:S01]  /*d690*/  FADD.FTZ R157, R157, R180 ;  /* 0x000000b49d9d7221 */ /* 0x000fe20000010000 */
[----:B------:R-:W-:Y:S01]  /*d6a0*/  MUFU.EX2 R115, R115 ;  /* 0x0000007300737308 */ /* 0x000fe20000000800 */
[----:B------:R-:W-:Y:S01]  /*d6b0*/  FFMA.FTZ R64, R38, UR10, -R55 ;  /* 0x0000000a26407c23 */ /* 0x000fe20008010837 */
[----:B------:R-:W-:Y:S01]  /*d6c0*/  FADD.FTZ R62, R62, R63 ;  /* 0x0000003f3e3e7221 */ /* 0x000fe20000010000 */
[----:B------:R-:W-:Y:S01]  /*d6d0*/  FADD.FTZ R174, R174, R157 ;  /* 0x0000009daeae7221 */ /* 0x000fe20000010000 */
[----:B------:R-:W-:Y:S02]  /*d6e0*/  FFMA.FTZ R38, R37, UR10, -R55 ;  /* 0x0000000a25267c23 */ /* 0x000fe40008010837 */
[----:B------:R-:W-:Y:S02]  /*d6f0*/  FADD.FTZ R61, R61, R62 ;  /* 0x0000003e3d3d7221 */ /* 0x000fe40000010000 */
[----:B------:R-:W4:Y:S01]  /*d700*/  MUFU.EX2 R134, R134 ;  /* 0x0000008600867308 */ /* 0x000f220000000800 */
        /* <DEDUP_REMOVED lines=12> */
[----:B------:R-:W-:-:S02]  /*d7d0*/  FADD.FTZ R56, R56, R57 ;  /* 0x0000003938387221 */ /* 0x000fc40000010000 */
[----:B------:R-:W-:Y:S02]  /*d7e0*/  FADD.FTZ R160, R161, R160 ;  /* 0x000000a0a1a07221 */ /* 0x000fe40000010000 */
[----:B------:R-:W-:Y:S01]  /*d7f0*/  FADD.FTZ R56, R99, R56 ;  /* 0x0000003863387221 */ /* 0x000fe20000010000 */
[----:B------:R-:W-:Y:S01]  /*d800*/  HMMA.16816.F32 R16, R4, R10, R16 ;  /* 0x0000000a0410723c */ /* 0x000fe20000001810 */
[----:B------:R-:W-:Y:S01]  /*d810*/  FADD.FTZ R163, R163, R160 ;  /* 0x000000a0a3a37221 */ /* 0x000fe20000010000 */
[----:B------:R-:W2:Y:S01]  /*d820*/  LDSM.16.MT88.4 R8, [R150+0x3400] ;  /* 0x003400009608783b */ /* 0x000ea20000004200 */
[----:B------:R-:W-:Y:S02]  /*d830*/  MUFU.EX2 R46, R46 ;  /* 0x0000002e002e7308 */ /* 0x000fe40000000800 */
[----:B------:R-:W-:-:S03]  /*d840*/  FADD.FTZ R163, R152, R163 ;  /* 0x000000a398a37221 */ /* 0x000fc60000010000 */
[----:B------:R-:W-:Y:S01]  /*d850*/  HMMA.16816.F32 R24, R4, R30, R24 ;  /* 0x0000001e0418723c */ /* 0x000fe20000001818 */
[----:B------:R-:W-:Y:S01]  /*d860*/  FADD.FTZ R130, R130, R163 ;  /* 0x000000a382827221 */ /* 0x000fe20000010000 */
[----:B------:R-:W5:Y:S01]  /*d870*/  LDSM.16.MT88.4 R28, [R228+0x8800] ;  /* 0x00880000e41c783b */ /* 0x000f620000004200 */
[----:B------:R-:W3:Y:S01]  /*d880*/  MUFU.EX2 R45, R45 ;  /* 0x0000002d002d7308 */ /* 0x000ee20000000800 */
[----:B----4-:R-:W-:Y:S01]  /*d890*/  F2FP.F16.F32.PACK_AB R4, R134, R115 ;  /* 0x000000738604723e */ /* 0x010fe200000000ff */
[----:B------:R-:W-:Y:S01]  /*d8a0*/  FADD.FTZ R165, R165, R130 ;  /* 0x00000082a5a57221 */ /* 0x000fe20000010000 */
[----:B-1----:R-:W-:Y:S01]  /*d8b0*/  F2FP.F16.F32.PACK_AB R6, R170, R141 ;  /* 0x0000008daa06723e */ /* 0x002fe200000000ff */
[----:B------:R-:W-:Y:S02]  /*d8c0*/  FADD.FTZ R115, R115, R56 ;  /* 0x0000003873737221 */ /* 0x000fe40000010000 */
        /* <DEDUP_REMOVED lines=8> */
[----:B------:R-:W-:Y:S02]  /*d950*/  MUFU.EX2 R153, R153 ;  /* 0x0000009900997308 */ /* 0x000fe40000000800 */
[----:B------:R-:W-:-:S04]  /*d960*/  FADD.FTZ R51, R0, R51 ;  /* 0x0000003300337221 */ /* 0x000fc80000010000 */
[----:B------:R-:W-:Y:S02]  /*d970*/  FADD.FTZ R2, R2, R51 ;  /* 0x0000003302027221 */ /* 0x000fe40000010000 */
[----:B------:R-:W3:Y:S01]  /*d980*/  MUFU.EX2 R168, R168 ;  /* 0x000000a800a87308 */ /* 0x000ee20000000800 */
        /* <DEDUP_REMOVED lines=8> */
[----:B------:R-:W-:Y:S01]  /*da10*/  FADD.FTZ R170, R170, R141 ;  /* 0x0000008daaaa7221 */ /* 0x000fe20000010000 */
[-C--:B------:R-:W-:Y:S02]  /*da20*/  MOV R2, R34.reuse ;  /* 0x0000002200027202 */ /* 0x080fe40000000f00 */
[----:B------:R-:W-:Y:S01]  /*da30*/  FADD.FTZ R48, R48, R49 ;  /* 0x0000003130307221 */ /* 0x000fe20000010000 */
[----:B------:R-:W-:Y:S01]  /*da40*/  @P0 MOV R2, R34 ;  /* 0x0000002200020202 */ /* 0x000fe20000000f00 */
[----:B------:R-:W1:Y:S01]  /*da50*/  MUFU.EX2 R105, R105 ;  /* 0x0000006900697308 */ /* 0x000e620000000800 */
[----:B------:R-:W-:Y:S01]  /*da60*/  HMMA.16816.F32 R16, R4, R22, R16 ;  /* 0x000000160410723c */ /* 0x000fe20000001810 */
[----:B------:R-:W4:Y:S01]  /*da70*/  LDSM.16.MT88.4 R20, [R150+0x3800] ;  /* 0x003800009614783b */ /* 0x000f220000004200 */
[----:B------:R-:W-:-:S04]  /*da80*/  FADD.FTZ R87, R87, R48 ;  /* 0x0000003057577221 */ /* 0x000fc80000010000 */
[----:B------:R-:W-:Y:S01]  /*da90*/  FADD.FTZ R46, R46, R87 ;  /* 0x000000572e2e7221 */ /* 0x000fe20000010000 */
[----:B------:R-:W-:Y:S01]  /*daa0*/  MUFU.EX2 R42, R42 ;  /* 0x0000002a002a7308 */ /* 0x000fe20000000800 */
[----:B--2---:R-:W-:Y:S01]  /*dab0*/  HMMA.16816.F32 R136, R4, R8, R136 ;  /* 0x000000080488723c */ /* 0x004fe20000001888 */
[----:B---3--:R-:W-:Y:S01]  /*dac0*/  F2FP.F16.F32.PACK_AB R8, R168, R153 ;  /* 0x00000099a808723e */ /* 0x008fe200000000ff */
[----:B------:R-:W-:Y:S01]  /*dad0*/  FADD.FTZ R45, R45, R46 ;  /* 0x0000002e2d2d7221 */ /* 0x000fe20000010000 */
[----:B------:R-:W-:-:S03]  /*dae0*/  FADD.FTZ R153, R153, R170 ;  /* 0x000000aa99997221 */ /* 0x000fc60000010000 */
[----:B------:R-:W-:Y:S01]  /*daf0*/  FADD.FTZ R44, R44, R45 ;  /* 0x0000002d2c2c7221 */ /* 0x000fe20000010000 */
[----:B------:R-:W2:Y:S01]  /*db00*/  MUFU.EX2 R41, R41 ;  /* 0x0000002900297308 */ /* 0x000ea20000000800 */
[----:B------:R-:W-:Y:S01]  /*db10*/  HMMA.16816.F32 R24, R4, R10, R24 ;  /* 0x0000000a0418723c */ /* 0x000fe20000001818 */
[----:B-1----:R-:W-:Y:S01]  /*db20*/  F2FP.F16.F32.PACK_AB R10, R105, R156 ;  /* 0x0000009c690a723e */ /* 0x002fe200000000ff */
[----:B------:R-:W1:Y:S01]  /*db30*/  LDSM.16.MT88.4 R4, [R228+0x8c00] ;  /* 0x008c0000e404783b */ /* 0x000e620000004200 */
[----:B------:R-:W-:Y:S01]  /*db40*/  FADD.FTZ R53, R53, R44 ;  /* 0x0000002c35357221 */ /* 0x000fe20000010000 */
[----:B------:R-:W-:-:S03]  /*db50*/  FADD.FTZ R153, R168, R153 ;  /* 0x00000099a8997221 */ /* 0x000fc60000010000 */
[----:B------:R-:W-:Y:S01]  /*db60*/  MUFU.EX2 R40, R40 ;  /* 0x0000002800287308 */ /* 0x000fe20000000800 */
[----:B------:R-:W-:-:S04]  /*db70*/  FADD.FTZ R156, R156, R153 ;  /* 0x000000999c9c7221 */ /* 0x000fc80000010000 */
[----:B------:R-:W-:-:S03]  /*db80*/  FADD.FTZ R156, R105, R156 ;  /* 0x0000009c699c7221 */ /* 0x000fc60000010000 */
[----:B------:R-:W3:Y:S01]  /*db90*/  MUFU.EX2 R39, R39 ;  /* 0x0000002700277308 */ /* 0x000ee20000000800 */
[----:B--2---:R-:W-:Y:S01]  /*dba0*/  F2FP.F16.F32.PACK_AB R9, R41, R42 ;  /* 0x0000002a2909723e */ /* 0x004fe200000000ff */
[----:B------:R-:W-:-:S04]  /*dbb0*/  FADD.FTZ R42, R42, R53 ;  /* 0x000000352a2a7221 */ /* 0x000fc80000010000 */
[----:B------:R-:W-:Y:S02]  /*dbc0*/  FADD.FTZ R41, R41, R42 ;  /* 0x0000002a29297221 */ /* 0x000fe40000010000 */
[----:B------:R-:W-:Y:S08]  /*dbd0*/  MUFU.EX2 R47, R47 ;  /* 0x0000002f002f7308 */ /* 0x000ff00000000800 */
[----:B------:R-:W2:Y:S01]  /*dbe0*/  MUFU.EX2 R54, R54 ;  /* 0x0000003600367308 */ /* 0x000ea20000000800 */
[----:B---3--:R-:W-:Y:S01]  /*dbf0*/  F2FP.F16.F32.PACK_AB R11, R39, R40 ;  /* 0x00000028270b723e */ /* 0x008fe200000000ff */
[----:B------:R-:W-:Y:S01]  /*dc00*/  FADD.FTZ R40, R40, R41 ;  /* 0x0000002928287221 */ /* 0x000fe20000010000 */
[----:B------:R-:W-:-:S03]  /*dc10*/  MOV R41, R33 ;  /* 0x0000002100297202 */ /* 0x000fc60000000f00 */
[----:B------:R-:W-:Y:S02]  /*dc20*/  FADD.FTZ R40, R39, R40 ;  /* 0x0000002827287221 */ /* 0x000fe40000010000 */
[C---:B-----5:R-:W-:Y:S01]  /*dc30*/  HMMA.16816.F32 R12, R8.reuse, R28, R12 ;  /* 0x0000001c080c723c */ /* 0x060fe2000000180c */
[----:B------:R-:W-:Y:S07]  /*dc40*/  MUFU.EX2 R37, R64 ;  /* 0x0000004000257308 */ /* 0x000fee0000000800 */
[----:B------:R-:W-:Y:S01]  /*dc50*/  HMMA.16816.F32 R28, R8, R30, R16 ;  /* 0x0000001e081c723c */ /* 0x000fe20000001810 */
[----:B------:R-:W3:Y:S01]  /*dc60*/  LDSM.16.MT88.4 R16, [R150+0x3c00] ;  /* 0x003c00009610783b */ /* 0x000ee20000004200 */
[----:B------:R-:W5:Y:S01]  /*dc70*/  MUFU.EX2 R0, R38 ;  /* 0x0000002600007308 */ /* 0x000f620000000800 */
[----:B--2---:R-:W-:Y:S01]  /*dc80*/  F2FP.F16.F32.PACK_AB R132, R54, R47 ;  /* 0x0000002f3684723e */ /* 0x004fe200000000ff */
[----:B------:R-:W-:-:S04]  /*dc90*/  FADD.FTZ R47, R47, R156 ;  /* 0x0000009c2f2f7221 */ /* 0x000fc80000010000 */
[C---:B----4-:R-:W-:Y:S01]  /*dca0*/  HMMA.16816.F32 R136, R8.reuse, R20, R136 ;  /* 0x000000140888723c */ /* 0x050fe20000001888 */
[----:B------:R-:W-:Y:S01]  /*dcb0*/  FADD.FTZ R54, R54, R47 ;  /* 0x0000002f36367221 */ /* 0x000fe20000010000 */
[----:B------:R-:W-:Y:S06]  /*dcc0*/  MUFU.EX2 R43, R43 ;  /* 0x0000002b002b7308 */ /* 0x000fec0000000800 */
[----:B------:R-:W-:Y:S02]  /*dcd0*/  HMMA.16816.F32 R24, R8, R22, R24 ;  /* 0x000000160818723c */ /* 0x000fe40000001818 */
[----:B------:R-:W2:Y:S01]  /*dce0*/  MUFU.EX2 R52, R52 ;  /* 0x0000003400347308 */ /* 0x000ea20000000800 */
[----:B-----5:R-:W-:Y:S01]  /*dcf0*/  F2FP.F16.F32.PACK_AB R133, R0, R37 ;  /* 0x000000250085723e */ /* 0x020fe200000000ff */
[----:B------:R-:W-:-:S04]  /*dd00*/  FADD.FTZ R37, R37, R40 ;  /* 0x0000002825257221 */ /* 0x000fc80000010000 */
[----:B------:R-:W-:Y:S01]  /*dd10*/  FADD.FTZ R37, R0, R37 ;  /* 0x0000002500257221 */ /* 0x000fe20000010000 */
[-C--:B------:R-:W-:Y:S01]  /*dd20*/  MOV R0, R32.reuse ;  /* 0x0000002000007202 */ /* 0x080fe20000000f00 */
[----:B------:R-:W-:Y:S01]  /*dd30*/  MUFU.EX2 R36, R36 ;  /* 0x0000002400247308 */ /* 0x000fe20000000800 */
[----:B------:R-:W-:-:S07]  /*dd40*/  @P0 MOV R0, R32 ;  /* 0x0000002000000202 */ /* 0x000fce0000000f00 */
[----:B------:R-:W4:Y:S01]  /*dd50*/  MUFU.EX2 R35, R35 ;  /* 0x0000002300237308 */ /* 0x000f220000000800 */
[----:B--2---:R-:W-:Y:S01]  /*dd60*/  F2FP.F16.F32.PACK_AB R134, R52, R43 ;  /* 0x0000002b3486723e */ /* 0x004fe200000000ff */
[----:B------:R-:W-:-:S04]  /*dd70*/  FADD.FTZ R43, R43, R54 ;  /* 0x000000362b2b7221 */ /* 0x000fc80000010000 */
[----:B------:R-:W-:Y:S01]  /*dd80*/  FADD.FTZ R251, R52, R43 ;  /* 0x0000002b34fb7221 */ /* 0x000fe20000010000 */
[----:B----4-:R-:W-:Y:S01]  /*dd90*/  F2FP.F16.F32.PACK_AB R135, R35, R36 ;  /* 0x000000242387723e */ /* 0x010fe200000000ff */
[----:B------:R-:W-:-:S04]  /*dda0*/  FADD.FTZ R36, R36, R37 ;  /* 0x0000002524247221 */ /* 0x000fc80000010000 */
[----:B------:R-:W-:Y:S02]  /*ddb0*/  FADD.FTZ R250, R35, R36 ;  /* 0x0000002423fa7221 */ /* 0x000fe40000010000 */
[C---:B-1----:R-:W-:Y:S08]  /*ddc0*/  HMMA.16816.F32 R144, R132.reuse, R4, R12 ;  /* 0x000000048490723c */ /* 0x042ff0000000180c */
[C---:B------:R-:W-:Y:S08]  /*ddd0*/  HMMA.16816.F32 R140, R132.reuse, R6, R28 ;  /* 0x00000006848c723c */ /* 0x040ff0000000181c */
[C---:B---3--:R-:W-:Y:S08]  /*dde0*/  HMMA.16816.F32 R136, R132.reuse, R16, R136 ;  /* 0x000000108488723c */ /* 0x048ff00000001888 */
[----:B------:R-:W-:Y:S01]  /*ddf0*/  HMMA.16816.F32 R132, R132, R18, R24 ;  /* 0x000000128484723c */ /* 0x000fe20000001818 */
[----:B------:R-:W-:-:S04]  /*de00*/  NOP ;  /* 0x0000000000007918 */ /* 0x000fc80000000000 */
[----:B------:R-:W-:-:S15]  /*de10*/  @P0 BRA `(.L_x_2081) ;  /* 0x0000000000040947 */ /* 0x000fde0003800000 */
.L_x_2075:
[----:B------:R-:W-:-:S07]  /*de20*/  IADD3 R3, PT, PT, R41, -0x1, RZ ;  /* 0xffffffff29037810 */ /* 0x000fce0007ffe0ff */
.L_x_2081:
[----:B------:R-:W-:Y:S01]  /*de30*/  ISETP.GE.AND P0, PT, R3, R234, PT ;  /* 0x000000ea0300720c */ /* 0x000fe20003f06270 */
[----:B------:R-:W1:-:S12]  /*de40*/  LDCU.64 UR10, c[0x0][0x358] ;  /* 0x00006b00ff0a77ac */ /* 0x000e580008000a00 */
[----:B------:R-:W-:Y:S05]  /*de50*/  @!P0 BRA `(.L_x_2082) ;  /* 0x0000004c00588947 */ /* 0x000fea0003800000 */
[----:B------:R-:W2:Y:S01]  /*de60*/  S2UR UR5, SR_CgaCtaId ;  /* 0x00000000000579c3 */ /* 0x000ea20000008800 */
        /* <DEDUP_REMOVED lines=8> */
[----:B------:R-:W3:Y:S02]  /*def0*/  LDCU UR12, c[0x0][0x50c] ;  /* 0x0000a180ff0c77ac */ /* 0x000ee40008000800 */
[----:B------:R-:W-:Y:S01]  /*df00*/  PLOP3.LUT P0, PT, PT, PT, UP0, 0x80, 0x8 ;  /* 0x000000000008781c */ /* 0x000fe20003f0f008 */
[----:B------:R-:W4:Y:S01]  /*df10*/  LDCU UR4, c[0x0][0x45c] ;  /* 0x00008b80ff0477ac */ /* 0x000f220008000800 */
[----:B------:R-:W1:Y:S01]  /*df20*/  LDCU.64 UR6, c[0x0][0x3a0] ;  /* 0x00007400ff0677ac */ /* 0x000e620008000a00 */
[----:B------:R-:W1:Y:S01]  /*df30*/  LDCU.64 UR8, c[0x0][0x3a8] ;  /* 0x00007500ff0877ac */ /* 0x000e620008000a00 */
[----:B--2---:R-:W-:-:S12]  /*df40*/  ULEA UR5, UR5, UR13, 0x18 ;  /* 0x0000000d05057291 */ /* 0x004fd8000f8ec0ff */
.L_x_2086:
        /* <DEDUP_REMOVED lines=11> */
[----:B------:R-:W-:Y:S05]  /*e000*/  @!P0 IMAD.X R0, RZ, RZ, ~R0, P1 ;  /* 0x000000ffff008224 */ /* 0x000fea00008e0e00 */
[----:B------:R-:W-:Y:S04]  /*e010*/  @!P0 SHF.R.S64 R3, R3, 0x1f, R0 ;  /* 0x0000001f03038819 */ /* 0x000fe80000001000 */
[----:B------:R-:W-:Y:S04]  /*e020*/  @!P0 IADD3 R238, P1, PT, R238, R3, RZ ;  /* 0x00000003eeee8210 */ /* 0x000fe80007f3e0ff */
[----:B------:R-:W-:Y:S02]  /*e030*/  @!P0 LEA.HI.X.SX32 R239, R0, R239, 0x1, P1 ;  /* 0x000000ef00ef8211 */ /* 0x000fe400008f0eff */
[----:B------:R-:W-:Y:S01]  /*e040*/  LOP3.LUT R0, R242, 0xd8, RZ, 0xc0, !PT ;  /* 0x000000d8f2007812 */ /* 0x000fe200078ec0ff */
[----:B-1----:R-:W-:Y:S06]  /*e050*/  @!P0 BRA `(.L_x_2083) ;  /* 0x0000000000f48947 */ /* 0x002fec0003800000 */
        /* <DEDUP_REMOVED lines=61> */
.L_x_2083:
[----:B------:R-:W-:Y:S02]  /*e430*/  LOP3.LUT R23, R0, R241, RZ, 0x3c, !PT ;  /* 0x000000f100177212 */ /* 0x000fe400078e3cff */
[C---:B------:R-:W-:Y:S02]  /*e440*/  SHF.L.U32 R3, R2.reuse, 0x6, RZ ;  /* 0x0000000602037819 */ /* 0x040fe400000006ff */
[----:B------:R-:W-:Y:S02]  /*e450*/  SHF.L.U64.HI R21, R2, 0x6, R21 ;  /* 0x0000000602157819 */ /* 0x000fe40000010215 */
[----:B------:R-:W-:Y:S02]  /*e460*/  IADD3 R22, P1, PT, R3, R238, RZ ;  /* 0x000000ee03167210 */ /* 0x000fe40007f3e0ff */
[----:B------:R-:W-:Y:S02]  /*e470*/  LOP3.LUT R20, R242, 0x1f20, RZ, 0xc0, !PT ;  /* 0x00001f20f2147812 */ /* 0x000fe400078ec0ff */
[----:B------:R-:W-:Y:S02]  /*e480*/  IADD3 R30, P2, PT, R22, R3, RZ ;  /* 0x00000003161e7210 */ /* 0x000fe40007f5e0ff */
[----:B------:R-:W-:Y:S02]  /*e490*/  LOP3.LUT R20, R20, R23, RZ, 0xfc, !PT ;  /* 0x0000001714147212 */ /* 0x000fe400078efcff */
[----:B------:R-:W-:Y:S02]  /*e4a0*/  IADD3.X R23, PT, PT, R21, R239, RZ, P1, !PT ;  /* 0x000000ef15177210 */ /* 0x000fe40000ffe4ff */
[----:B------:R-:W-:Y:S02]  /*e4b0*/  LEA R0, R20, UR5, 0x1 ;  /* 0x0000000514007c11 */ /* 0x000fe4000f8e08ff */
[----:B------:R-:W-:Y:S02]  /*e4c0*/  IADD3.X R31, PT, PT, R23, R21, RZ, P2, !PT ;  /* 0x00000015171f7210 */ /* 0x000fe400017fe4ff */
[----:B------:R-:W-:Y:S01]  /*e4d0*/  IADD3 R28, P1, PT, R30, R3, RZ ;  /* 0x000000031e1c7210 */ /* 0x000fe20007f3e0ff */
[----:B------:R-:W-:Y:S01]  /*e4e0*/  @!PT LDS RZ, [RZ] ;  /* 0x00000000fffff984 */ /* 0x000fe20000000800 */
[----:B------:R-:W-:Y:S01]  /*e4f0*/  @!PT LDS RZ, [RZ] ;  /* 0x00000000fffff984 */ /* 0x000fe20000000800 */
[----:B------:R-:W-:Y:S01]  /*e500*/  @!PT LDS RZ, [RZ] ;  /* 0x00000000fffff984 */ /* 0x000fe20000000800 */
[----:B------:R-:W-:Y:S01]  /*e510*/  LDGSTS.E.BYPASS.LTC128B.128 [R0+0x5000], desc[UR10][R238.64] ;  /* 0x05000000ee007fae */ /* 0x000fe2000b981a0a */
[----:B------:R-:W-:Y:S02]  /*e520*/  IADD3 R249, PT, PT, R249, -0x1, RZ ;  /* 0xfffffffff9f97810 */ /* 0x000fe40007ffe0ff */
[----:B------:R-:W-:Y:S02]  /*e530*/  IADD3.X R29, PT, PT, R31, R21, RZ, P1, !PT ;  /* 0x000000151f1d7210 */ /* 0x000fe40000ffe4ff */
[----:B------:R-:W-:Y:S03]  /*e540*/  IADD3 R26, P2, PT, R28, R3, RZ ;  /* 0x000000031c1a7210 */ /* 0x000fe60007f5e0ff */
[----:B------:R-:W-:Y:S01]  /*e550*/  LDGSTS.E.BYPASS.LTC128B.128 [R0+0x5800], desc[UR10][R22.64] ;  /* 0x0580000016007fae */ /* 0x000fe2000b981a0a */
[----:B------:R-:W-:Y:S02]  /*e560*/  IADD3.X R27, PT, PT, R29, R21, RZ, P2, !PT ;  /* 0x000000151d1b7210 */ /* 0x000fe400017fe4ff */
[----:B------:R-:W-:Y:S04]  /*e570*/  IADD3 R24, P1, PT, R26, R3, RZ ;  /* 0x000000031a187210 */ /* 0x000fe80007f3e0ff */
[----:B------:R-:W-:Y:S01]  /*e580*/  IADD3.X R25, PT, PT, R27, R21, RZ, P1, !PT ;  /* 0x000000151b197210 */ /* 0x000fe20000ffe4ff */
[----:B------:R-:W-:Y:S01]  /*e590*/  LDGSTS.E.BYPASS.LTC128B.128 [R0+0x6000], desc[UR10][R30.64] ;  /* 0x060000001e007fae */ /* 0x000fe2000b981a0a */
[-C--:B------:R-:W-:Y:S04]  /*e5a0*/  IADD3 R2, P2, PT, R24, R3.reuse, RZ ;  /* 0x0000000318027210 */ /* 0x080fe80007f5e0ff */
[----:B------:R-:W-:Y:S02]  /*e5b0*/  IADD3 R20, P1, PT, R2, R3, RZ ;  /* 0x0000000302147210 */ /* 0x000fe40007f3e0ff */
[-C--:B------:R-:W-:Y:S01]  /*e5c0*/  IADD3.X R3, PT, PT, R25, R21.reuse, RZ, P2, !PT ;  /* 0x0000001519037210 */ /* 0x080fe200017fe4ff */
[----:B------:R-:W-:Y:S03]  /*e5d0*/  LDGSTS.E.BYPASS.LTC128B.128 [R0+0x6800], desc[UR10][R28.64] ;  /* 0x068000001c007fae */ /* 0x000fe6000b981a0a */
[----:B------:R-:W-:Y:S02]  /*e5e0*/  IADD3.X R21, PT, PT, R3, R21, RZ, P1, !PT ;  /* 0x0000001503157210 */ /* 0x000fe40000ffe4ff */
[----:B------:R-:W-:Y:S03]  /*e5f0*/  ISETP.GT.AND P1, PT, R249, R234, PT ;  /* 0x000000eaf900720c */ /* 0x000fe60003f24270 */
[----:B------:R-:W-:Y:S08]  /*e600*/  LDGSTS.E.BYPASS.LTC128B.128 [R0+0x7000], desc[UR10][R26.64] ;  /* 0x070000001a007fae */ /* 0x000ff0000b981a0a */
[----:B------:R-:W-:Y:S08]  /*e610*/  LDGSTS.E.BYPASS.LTC128B.128 [R0+0x7800], desc[UR10][R24.64] ;  /* 0x0780000018007fae */ /* 0x000ff0000b981a0a */
[----:B------:R-:W-:Y:S08]  /*e620*/  LDGSTS.E.BYPASS.LTC128B.128 [R0+0x8000], desc[UR10][R2.64] ;  /* 0x0800000002007fae */ /* 0x000ff0000b981a0a */
[----:B------:R1:W-:Y:S08]  /*e630*/  LDGSTS.E.BYPASS.LTC128B.128 [R0+0x8800], desc[UR10][R20.64] ;  /* 0x0880000014007fae */ /* 0x0003f0000b981a0a */
[----:B------:R-:W-:Y:S08]  /*e640*/  LDSM.16.M88.4 R152, [R231] ;  /* 0x00000000e798783b */ /* 0x000ff00000000200 */
[----:B------:R-:W0:Y:S08]  /*e650*/  LDGDEPBAR ;  /* 0x00000000000079af */ /* 0x000e300000000000 */
[----:B------:R-:W2:Y:S08]  /*e660*/  LDSM.16.M88.4 R156, [R229+0x1000] ;  /* 0x00100000e59c783b */ /* 0x000eb00000000200 */
[----:B------:R-:W5:Y:S08]  /*e670*/  LDSM.16.M88.4 R160, [R229+0x1400] ;  /* 0x00140000e5a0783b */ /* 0x000f700000000200 */
[----:B------:R-:W1:Y:S08]  /*e680*/  LDSM.16.M88.4 R164, [R229+0x1800] ;  /* 0x00180000e5a4783b */ /* 0x000e700000000200 */
        /* <DEDUP_REMOVED lines=16> */
[C---:B------:R-:W-:Y:S01]  /*e790*/  HMMA.16816.F32 R8, R152.reuse, R158, RZ ;  /* 0x0000009e9808723c */ /* 0x040fe200000018ff */
[----:B------:R-:W-:Y:S07]  /*e7a0*/  LDSM.16.M88.4 R156, [R148+0x1800] ;  /* 0x00180000949c783b */ /* 0x000fee0000000200 */
[C---:B-----5:R-:W-:Y:S08]  /*e7b0*/  HMMA.16816.F32 R12, R152.reuse, R160, RZ ;  /* 0x000000a0980c723c */ /* 0x060ff000000018ff */
[C---:B------:R-:W-:Y:S08]  /*e7c0*/  HMMA.16816.F32 R16, R152.reuse, R162, RZ ;  /* 0x000000a29810723c */ /* 0x040ff000000018ff */
[C---:B-1----:R-:W-:Y:S08]  /*e7d0*/  HMMA.16816.F32 R20, R152.reuse, R164, RZ ;  /* 0x000000a49814723c */ /* 0x042ff000000018ff */
        /* <DEDUP_REMOVED lines=34> */
[----:B------:R2:W3:Y:S04]  /*ea00*/  MUFU.TANH R175, R252 ;  /* 0x000000fc00af7308 */ /* 0x0004e80000002400 */
[----:B------:R-:W-:Y:S01]  /*ea10*/  FMUL.FTZ R3, R8, UR12 ;  /* 0x0000000c08037c20 */ /* 0x000fe20008410000 */
[----:B------:R-:W-:Y:S05]  /*ea20*/  FMUL.FTZ R183, R9, UR12 ;  /* 0x0000000c09b77c20 */ /* 0x000fea0008410000 */
[----:B------:R4:W3:Y:S01]  /*ea30*/  MUFU.TANH R162, R237 ;  /* 0x000000ed00a27308 */ /* 0x0008e20000002400 */
[C---:B-1----:R-:W-:Y:S09]  /*ea40*/  HMMA.16816.F32 R12, R220.reuse, R152, R12 ;  /* 0x00000098dc0c723c */ /* 0x042ff2000000180c */
[----:B------:R1:W1:Y:S01]  /*ea50*/  MUFU.TANH R177, R2 ;  /* 0x0000000200b17308 */ /* 0x0002620000002400 */
[----:B--2---:R-:W-:Y:S01]  /*ea60*/  FMUL.FTZ R252, R10, UR12 ;  /* 0x0000000c0afc7c20 */ /* 0x004fe20008410000 */
[C---:B------:R-:W-:Y:S01]  /*ea70*/  HMMA.16816.F32 R16, R220.reuse, R154, R16 ;  /* 0x0000009adc10723c */ /* 0x040fe20000001810 */
[----:B------:R-:W2:Y:S07]  /*ea80*/  LDSM.16.M88.4 R152, [R148+0x1c00] ;  /* 0x001c00009498783b */ /* 0x000eae0000000200 */
[----:B------:R5:W2:Y:S01]  /*ea90*/  MUFU.TANH R185, R3 ;  /* 0x0000000300b97308 */ /* 0x000aa20000002400 */
[----:B----4-:R-:W-:Y:S01]  /*eaa0*/  FMUL.FTZ R237, R11, UR12 ;  /* 0x0000000c0bed7c20 */ /* 0x010fe20008410000 */
[C---:B------:R-:W-:Y:S03]  /*eab0*/  HMMA.16816.F32 R20, R220.reuse, R156, R20 ;  /* 0x0000009cdc14723c */ /* 0x040fe60000001814 */
[----:B------:R-:W-:Y:S01]  /*eac0*/  FMUL.FTZ R11, R14, UR12 ;  /* 0x0000000c0e0b7c20 */ /* 0x000fe20008410000 */
[----:B------:R-:W-:Y:S01]  /*ead0*/  FMUL.FTZ R13, R13, UR12 ;  /* 0x0000000c0d0d7c20 */ /* 0x000fe20008410000 */
[----:B------:R-:W-:Y:S03]  /*eae0*/  FMUL.FTZ R14, R15, UR12 ;  /* 0x0000000c0f0e7c20 */ /* 0x000fe60008410000 */
[----:B------:R4:W2:Y:S01]  /*eaf0*/  MUFU.TANH R10, R237 ;  /* 0x000000ed000a7308 */ /* 0x0008a20000002400 */
[----:B-1----:R-:W-:Y:S01]  /*eb00*/  FMUL.FTZ R2, R12, UR12 ;  /* 0x0000000c0c027c20 */ /* 0x002fe20008410000 */
[C---:B------:R-:W-:Y:S03]  /*eb10*/  HMMA.16816.F32 R24, R220.reuse, R158, R24 ;  /* 0x0000009edc18723c */ /* 0x040fe60000001818 */
[----:B------:R-:W-:Y:S05]  /*eb20*/  FMUL.FTZ R17, R17, UR12 ;  /* 0x0000000c11117c20 */ /* 0x000fea0008410000 */
[----:B------:R1:W1:Y:S01]  /*eb30*/  MUFU.TANH R189, R2 ;  /* 0x0000000200bd7308 */ /* 0x0002620000002400 */
[----:B-----5:R-:W-:Y:S01]  /*eb40*/  FMUL.FTZ R3, R16, UR12 ;  /* 0x0000000c10037c20 */ /* 0x020fe20008410000 */
[----:B------:R-:W-:Y:S01]  /*eb50*/  FMUL.FTZ R197, R21, UR12 ;  /* 0x0000000c15c57c20 */ /* 0x000fe20008410000 */
[----:B------:R-:W-:Y:S07]  /*eb60*/  FMUL.FTZ R5, R23, UR12 ;  /* 0x0000000c17057c20 */ /* 0x000fee0008410000 */
[----:B------:R5:W3:Y:S01]  /*eb70*/  MUFU.TANH R195, R3 ;  /* 0x0000000300c37308 */ /* 0x000ae20000002400 */
[----:B----4-:R-:W-:Y:S01]  /*eb80*/  FMUL.FTZ R237, R19, UR12 ;  /* 0x0000000c13ed7c20 */ /* 0x010fe20008410000 */
[----:B------:R-:W-:Y:S01]  /*eb90*/  FMUL.FTZ R19, R22, UR12 ;  /* 0x0000000c16137c20 */ /* 0x000fe20008410000 */
[----:B------:R-:W-:Y:S01]  /*eba0*/  FMUL.FTZ R25, R25, UR12 ;  /* 0x0000000c19197c20 */ /* 0x000fe20008410000 */
[----:B------:R-:W-:Y:S01]  /*ebb0*/  FMUL.FTZ R26, R26, UR12 ;  /* 0x0000000c1a1a7c20 */ /* 0x000fe20008410000 */
[----:B------:R-:W-:Y:S05]  /*ebc0*/  FMUL.FTZ R27, R27, UR12 ;  /* 0x0000000c1b1b7c20 */ /* 0x000fea0008410000 */
[----:B------:R4:W3:Y:S01]  /*ebd0*/  MUFU.TANH R9, R252 ;  /* 0x000000fc00097308 */ /* 0x0008e20000002400 */
[----:B-1----:R-:W-:Y:S02]  /*ebe0*/  FMUL.FTZ R2, R20, UR12 ;  /* 0x0000000c14027c20 */ /* 0x002fe40008410000 */
[----:B------:R-:W1:Y:S01]  /*ebf0*/  LDSM.16.M88.4 R20, [R148+0x2000] ;  /* 0x002000009414783b */ /* 0x000e620000000200 */
[C---:B--2---:R-:W-:Y:S06]  /*ec00*/  HMMA.16816.F32 R28, R220.reuse, R152, R28 ;  /* 0x00000098dc1c723c */ /* 0x044fec000000181c */
[----:B------:R-:W2:Y:S01]  /*ec10*/  MUFU.TANH R211, R25 ;  /* 0x0000001900d37308 */ /* 0x000ea20000002400 */
[----:B-----5:R-:W-:Y:S01]  /*ec20*/  FMUL.FTZ R3, R24, UR12 ;  /* 0x0000000c18037c20 */ /* 0x020fe20008410000 */
[C---:B------:R-:W-:Y:S08]  /*ec30*/  HMMA.16816.F32 R32, R220.reuse, R154, R32 ;  /* 0x0000009adc20723c */ /* 0x040ff00000001820 */
[----:B------:R-:W1:Y:S01]  /*ec40*/  MUFU.TANH R209, R26 ;  /* 0x0000001a00d17308 */ /* 0x000e620000002400 */
[----:B----4-:R-:W-:Y:S02]  /*ec50*/  FMUL.FTZ R252, R18, UR12 ;  /* 0x0000000c12fc7c20 */ /* 0x010fe40008410000 */
[----:B------:R-:W-:Y:S07]  /*ec60*/  FMUL.FTZ R29, R29, UR12 ;  /* 0x0000000c1d1d7c20 */ /* 0x000fee0008410000 */
[----:B------:R4:W1:Y:S01]  /*ec70*/  MUFU.TANH R207, R27 ;  /* 0x0000001b00cf7308 */ /* 0x0008620000002400 */
[----:B------:R-:W-:Y:S01]  /*ec80*/  FMUL.FTZ R30, R30, UR12 ;  /* 0x0000000c1e1e7c20 */ /* 0x000fe20008410000 */
[----:B------:R-:W-:Y:S08]  /*ec90*/  FMUL.FTZ R34, R34, UR12 ;  /* 0x0000000c22227c20 */ /* 0x000ff00008410000 */
[----:B------:R5:W2:Y:S10]  /*eca0*/  MUFU.TANH R199, R2 ;  /* 0x0000000200c77308 */ /* 0x000ab40000002400 */
[----:B------:R3:W2:Y:S01]  /*ecb0*/  MUFU.TANH R213, R3 ;  /* 0x0000000300d57308 */ /* 0x0006a20000002400 */
[----:B----4-:R-:W4:Y:S01]  /*ecc0*/  LDSM.16.M88.4 R24, [R148+0x2400] ;  /* 0x002400009418783b */ /* 0x010f220000000200 */
[C---:B-1----:R-:W-:Y:S08]  /*ecd0*/  HMMA.16816.F32 R36, R220.reuse, R20, R36 ;  /* 0x00000014dc24723c */ /* 0x042ff00000001824 */
[----:B------:R-:W1:Y:S01]  /*ece0*/  MUFU.TANH R6, R165 ;  /* 0x000000a500067308 */ /* 0x000e620000002400 */
[----:B-----5:R-:W-:Y:S01]  /*ecf0*/  FMUL.FTZ R2, R28, UR12 ;  /* 0x0000000c1c027c20 */ /* 0x020fe20008410000 */
[----:B------:R-:W-:Y:S01]  /*ed00*/  FMUL.FTZ R28, R31, UR12 ;  /* 0x0000000c1f1c7c20 */ /* 0x000fe20008410000 */
[C---:B------:R-:W-:Y:S01]  /*ed10*/  HMMA.16816.F32 R40, R220.reuse, R22, R40 ;  /* 0x00000016dc28723c */ /* 0x040fe20000001828 */
[----:B------:R-:W5:Y:S02]  /*ed20*/  LDSM.16.M88.4 R20, [R148+0x2800] ;  /* 0x002800009414783b */ /* 0x000f640000000200 */
[----:B------:R-:W-:Y:S04]  /*ed30*/  FMUL.FTZ R31, R33, UR12 ;  /* 0x0000000c211f7c20 */ /* 0x000fe80008410000 */
[----:B------:R2:W1:Y:S01]  /*ed40*/  MUFU.TANH R219, R2 ;  /* 0x0000000200db7308 */ /* 0x0004620000002400 */
[----:B---3--:R-:W-:Y:S01]  /*ed50*/  FMUL.FTZ R3, R32, UR12 ;  /* 0x0000000c20037c20 */ /* 0x008fe20008410000 */
[----:B------:R-:W-:Y:S01]  /*ed60*/  FMUL.FTZ R32, R35, UR12 ;  /* 0x0000000c23207c20 */ /* 0x000fe20008410000 */
[----:B------:R-:W-:Y:S01]  /*ed70*/  FMUL.FTZ R35, R36, UR12 ;  /* 0x0000000c24237c20 */ /* 0x000fe20008410000 */
[----:B------:R-:W-:Y:S06]  /*ed80*/  FMUL.FTZ R33, R37, UR12 ;  /* 0x0000000c25217c20 */ /* 0x000fec0008410000 */
[----:B------:R-:W3:Y:S01]  /*ed90*/  MUFU.TANH R225, R3 ;  /* 0x0000000300e17308 */ /* 0x000ee20000002400 */
[----:B------:R-:W-:Y:S01]  /*eda0*/  FMUL.FTZ R36, R39, UR12 ;  /* 0x0000000c27247c20 */ /* 0x000fe20008410000 */
[----:B------:R-:W-:Y:S01]  /*edb0*/  FMUL.FTZ R38, R38, UR12 ;  /* 0x0000000c26267c20 */ /* 0x000fe20008410000 */
[----:B------:R-:W-:Y:S01]  /*edc0*/  FMUL.FTZ R37, R42, UR12 ;  /* 0x0000000c2a257c20 */ /* 0x000fe20008410000 */
[----:B------:R-:W-:Y:S06]  /*edd0*/  FMUL.FTZ R39, R41, UR12 ;  /* 0x0000000c29277c20 */ /* 0x000fec0008410000 */
[----:B------:R-:W1:Y:S01]  /*ede0*/  MUFU.TANH R15, R252 ;  /* 0x000000fc000f7308 */ /* 0x000e620000002400 */
[----:B--2---:R-:W-:Y:S01]  /*edf0*/  FMUL.FTZ R2, R40, UR12 ;  /* 0x0000000c28027c20 */ /* 0x004fe20008410000 */
[----:B------:R-:W-:Y:S08]  /*ee00*/  FMUL.FTZ R42, R43, UR12 ;  /* 0x0000000c2b2a7c20 */ /* 0x000ff00008410000 */
[----:B------:R2:W1:Y:S01]  /*ee10*/  MUFU.TANH R8, R2 ;  /* 0x0000000200087308 */ /* 0x0004620000002400 */
[C---:B----4-:R-:W-:Y:S09]  /*ee20*/  HMMA.16816.F32 R44, R220.reuse, R24, R44 ;  /* 0x00000018dc2c723c */ /* 0x050ff2000000182c */
[----:B------:R-:W4:Y:S01]  /*ee30*/  MUFU.TANH R183, R183 ;  /* 0x000000b700b77308 */ /* 0x000f220000002400 */
[C---:B------:R-:W-:Y:S01]  /*ee40*/  HMMA.16816.F32 R48, R220.reuse, R26, R48 ;  /* 0x0000001adc30723c */ /* 0x040fe20000001830 */
[----:B------:R-:W3:Y:S08]  /*ee50*/  LDSM.16.M88.4 R24, [R148+0x2c00] ;  /* 0x002c00009418783b */ /* 0x000ef00000000200 */
[----:B------:R-:W1:Y:S01]  /*ee60*/  MUFU.TANH R13, R13 ;  /* 0x0000000d000d7308 */ /* 0x000e620000002400 */
[C---:B-----5:R-:W-:Y:S03]  /*ee70*/  HMMA.16816.F32 R52, R220.reuse, R20, R52 ;  /* 0x00000014dc34723c */ /* 0x060fe60000001834 */
[----:B------:R-:W-:Y:S01]  /*ee80*/  FMUL.FTZ R44, R44, UR12 ;  /* 0x0000000c2c2c7c20 */ /* 0x000fe20008410000 */
[----:B------:R-:W-:Y:S01]  /*ee90*/  FMUL.FTZ R46, R46, UR12 ;  /* 0x0000000c2e2e7c20 */ /* 0x000fe20008410000 */
[----:B------:R-:W-:Y:S01]  /*eea0*/  FMUL.FTZ R43, R47, UR12 ;  /* 0x0000000c2f2b7c20 */ /* 0x000fe20008410000 */
[----:B------:R-:W-:Y:S03]  /*eeb0*/  FMUL.FTZ R45, R45, UR12 ;  /* 0x0000000c2d2d7c20 */ /* 0x000fe60008410000 */
[----:B------:R-:W1:Y:S01]  /*eec0*/  MUFU.TANH R16, R44 ;  /* 0x0000002c00107308 */ /* 0x000e620000002400 */
[C---:B------:R-:W-:Y:S01]  /*eed0*/  HMMA.16816.F32 R56, R220.reuse, R22, R56 ;  /* 0x00000016dc38723c */ /* 0x040fe20000001838 */
[----:B------:R-:W5:Y:S02]  /*eee0*/  LDSM.16.M88.4 R20, [R148+0x3000] ;  /* 0x003000009414783b */ /* 0x000f640000000200 */
[----:B--2---:R-:W-:Y:S01]  /*eef0*/  FMUL.FTZ R2, R48, UR12 ;  /* 0x0000000c30027c20 */ /* 0x004fe20008410000 */
        /* <DEDUP_REMOVED lines=14> */
[C---:B---3--:R-:W-:Y:S08]  /*efe0*/  HMMA.16816.F32 R60, R220.reuse, R24, R60 ;  /* 0x00000018dc3c723c */ /* 0x048ff0000000183c */
[----:B------:R2:W3:Y:S01]  /*eff0*/  MUFU.TANH R212, R2 ;  /* 0x0000000200d47308 */ /* 0x0004e20000002400 */
[C---:B------:R-:W-:Y:S01]  /*f000*/  HMMA.16816.F32 R64, R220.reuse, R26, R64 ;  /* 0x0000001adc40723c */ /* 0x040fe20000001840 */
[----:B------:R-:W4:Y:S08]  /*f010*/  LDSM.16.M88.4 R24, [R148+0x3400] ;  /* 0x003400009418783b */ /* 0x000f300000000200 */
[----:B------:R-:W1:Y:S01]  /*f020*/  MUFU.TANH R159, R50 ;  /* 0x00000032009f7308 */ /* 0x000e620000002400 */
[C---:B-----5:R-:W-:Y:S03]  /*f030*/  HMMA.16816.F32 R68, R220.reuse, R20, R68 ;  /* 0x00000014dc44723c */ /* 0x060fe60000001844 */
[----:B------:R-:W-:Y:S01]  /*f040*/  FMUL.FTZ R60, R60, UR12 ;  /* 0x0000000c3c3c7c20 */ /* 0x000fe20008410000 */
[----:B------:R-:W-:Y:S01]  /*f050*/  FMUL.FTZ R62, R62, UR12 ;  /* 0x0000000c3e3e7c20 */ /* 0x000fe20008410000 */
[----:B------:R-:W-:Y:S04]  /*f060*/  FMUL.FTZ R59, R63, UR12 ;  /* 0x0000000c3f3b7c20 */ /* 0x000fe80008410000 */
[----:B------:R-:W1:Y:S01]  /*f070*/  MUFU.TANH R200, R52 ;  /* 0x0000003400c87308 */ /* 0x000e620000002400 */
[----:B------:R-:W-:Y:S01]  /*f080*/  FMUL.FTZ R61, R61, UR12 ;  /* 0x0000000c3d3d7c20 */ /* 0x000fe20008410000 */
[C---:B------:R-:W-:Y:S01]  /*f090*/  HMMA.16816.F32 R72, R220.reuse, R22, R72 ;  /* 0x00000016dc48723c */ /* 0x040fe20000001848 */
[----:B------:R-:W5:Y:S02]  /*f0a0*/  LDSM.16.M88.4 R20, [R148+0x3800] ;  /* 0x003800009414783b */ /* 0x000f640000000200 */
[----:B--2---:R-:W-:Y:S01]  /*f0b0*/  FMUL.FTZ R2, R64, UR12 ;  /* 0x0000000c40027c20 */ /* 0x004fe20008410000 */
[----:B------:R-:W-:Y:S01]  /*f0c0*/  FMUL.FTZ R40, R67, UR12 ;  /* 0x0000000c43287c20 */ /* 0x000fe20008410000 */
[----:B------:R-:W-:Y:S03]  /*f0d0*/  FMUL.FTZ R41, R66, UR12 ;  /* 0x0000000c42297c20 */ /* 0x000fe60008410000 */
[----:B------:R-:W2:Y:S01]  /*f0e0*/  MUFU.TANH R192, R54 ;  /* 0x0000003600c07308 */ /* 0x000ea20000002400 */
        /* <DEDUP_REMOVED lines=10> */
[C---:B----4-:R-:W-:Y:S09]  /*f190*/  HMMA.16816.F32 R76, R220.reuse, R24, R76 ;  /* 0x00000018dc4c723c */ /* 0x050ff2000000184c */
[----:B------:R-:W4:Y:S01]  /*f1a0*/  MUFU.TANH R224, R60 ;  /* 0x0000003c00e07308 */ /* 0x000f220000002400 */
[----:B---3--:R-:W-:Y:S01]  /*f1b0*/  FMUL.FTZ R2, R72, UR12 ;  /* 0x0000000c48027c20 */ /* 0x008fe20008410000 */
[C---:B------:R-:W-:Y:S01]  /*f1c0*/  HMMA.16816.F32 R80, R220.reuse, R26, R80 ;  /* 0x0000001adc50723c */ /* 0x040fe20000001850 */
[----:B------:R-:W3:Y:S07]  /*f1d0*/  LDSM.16.M88.4 R24, [R148+0x3c00] ;  /* 0x003c00009418783b */ /* 0x000eee0000000200 */
[----:B------:R2:W1:Y:S01]  /*f1e0*/  MUFU.TANH R205, R2 ;  /* 0x0000000200cd7308 */ /* 0x0004620000002400 */
[C---:B-----5:R-:W-:Y:S03]  /*f1f0*/  HMMA.16816.F32 R84, R220.reuse, R20, R84 ;  /* 0x00000014dc54723c */ /* 0x060fe60000001854 */
[----:B------:R-:W-:Y:S01]  /*f200*/  FMUL.FTZ R76, R76, UR12 ;  /* 0x0000000c4c4c7c20 */ /* 0x000fe20008410000 */
[----:B------:R-:W-:Y:S05]  /*f210*/  FMUL.FTZ R78, R78, UR12 ;  /* 0x0000000c4e4e7c20 */ /* 0x000fea0008410000 */
[----:B------:R-:W1:Y:S01]  /*f220*/  MUFU.TANH R208, R62 ;  /* 0x0000003e00d07308 */ /* 0x000e620000002400 */
[----:B------:R-:W-:Y:S01]  /*f230*/  FMUL.FTZ R79, R79, UR12 ;  /* 0x0000000c4f4f7c20 */ /* 0x000fe20008410000 */
[----:B------:R-:W-:Y:S01]  /*f240*/  FMUL.FTZ R77, R77, UR12 ;  /* 0x0000000c4d4d7c20 */ /* 0x000fe20008410000 */
[C---:B------:R-:W-:Y:S01]  /*f250*/  HMMA.16816.F32 R88, R220.reuse, R22, R88 ;  /* 0x00000016dc58723c */ /* 0x040fe20000001858 */
[----:B------:R-:W5:Y:S02]  /*f260*/  LDSM.16.M88.4 R20, [R148+0x4000] ;  /* 0x004000009414783b */ /* 0x000f640000000200 */
[----:B------:R-:W-:Y:S01]  /*f270*/  FMUL.FTZ R81, R81, UR12 ;  /* 0x0000000c51517c20 */ /* 0x000fe20008410000 */
[----:B------:R-:W-:Y:S03]  /*f280*/  FMUL.FTZ R82, R82, UR12 ;  /* 0x0000000c52527c20 */ /* 0x000fe60008410000 */
[----:B------:R-:W1:Y:S01]  /*f290*/  MUFU.TANH R217, R70 ;  /* 0x0000004600d97308 */ /* 0x000e620000002400 */
[----:B--2---:R-:W-:Y:S01]  /*f2a0*/  FMUL.FTZ R2, R80, UR12 ;  /* 0x0000000c50027c20 */ /* 0x004fe20008410000 */
        /* <DEDUP_REMOVED lines=10> */
[C---:B---3--:R-:W-:Y:S08]  /*f350*/  HMMA.16816.F32 R92, R220.reuse, R24, R92 ;  /* 0x00000018dc5c723c */ /* 0x048ff0000000185c */
[----:B------:R3:W1:Y:S01]  /*f360*/  MUFU.TANH R214, R89 ;  /* 0x0000005900d67308 */ /* 0x0006620000002400 */
[----:B--2---:R-:W-:Y:S01]  /*f370*/  FMUL.FTZ R2, R88, UR12 ;  /* 0x0000000c58027c20 */ /* 0x004fe20008410000 */
[C---:B------:R-:W-:Y:S01]  /*f380*/  HMMA.16816.F32 R96, R220.reuse, R26, R96 ;  /* 0x0000001adc60723c */ /* 0x040fe20000001860 */
[----:B------:R-:W2:Y:S07]  /*f390*/  LDSM.16.M88.4 R24, [R148+0x4400] ;  /* 0x004400009418783b */ /* 0x000eae0000000200 */
[----:B------:R-:W1:Y:S01]  /*f3a0*/  MUFU.TANH R193, R76 ;  /* 0x0000004c00c17308 */ /* 0x000e620000002400 */
        /* <DEDUP_REMOVED lines=9> */
[----:B------:R4:W1:Y:S01]  /*f440*/  MUFU.TANH R179, R79 ;  /* 0x0000004f00b37308 */ /* 0x0008620000002400 */
[----:B------:R-:W-:Y:S01]  /*f450*/  FMUL.FTZ R95, R99, UR12 ;  /* 0x0000000c635f7c20 */ /* 0x000fe20008410000 */
[----:B------:R-:W-:Y:S01]  /*f460*/  FMUL.FTZ R97, R97, UR12 ;  /* 0x0000000c61617c20 */ /* 0x000fe20008410000 */
[----:B---3--:R-:W-:Y:S07]  /*f470*/  FMUL.FTZ R89, R100, UR12 ;  /* 0x0000000c64597c20 */ /* 0x008fee0008410000 */
[----:B------:R3:W1:Y:S01]  /*f480*/  MUFU.TANH R171, R81 ;  /* 0x0000005100ab7308 */ /* 0x0006620000002400 */
[----:B------:R-:W-:Y:S01]  /*f490*/  FMUL.FTZ R101, R101, UR12 ;  /* 0x0000000c65657c20 */ /* 0x000fe20008410000 */
[----:B------:R-:W-:Y:S01]  /*f4a0*/  FMUL.FTZ R103, R103, UR12 ;  /* 0x0000000c67677c20 */ /* 0x000fe20008410000 */
[----:B------:R-:W-:Y:S07]  /*f4b0*/  FMUL.FTZ R100, R105, UR12 ;  /* 0x0000000c69647c20 */ /* 0x000fee0008410000 */
[----:B------:R-:W1:Y:S01]  /*f4c0*/  MUFU.TANH R218, R86 ;  /* 0x0000005600da7308 */ /* 0x000e620000002400 */
[----:B----4-:R-:W-:Y:S01]  /*f4d0*/  FMUL.FTZ R79, R104, UR12 ;  /* 0x0000000c684f7c20 */ /* 0x010fe20008410000 */
[C---:B--2---:R-:W-:Y:S08]  /*f4e0*/  HMMA.16816.F32 R108, R220.reuse, R24, R108 ;  /* 0x00000018dc6c723c */ /* 0x044ff0000000186c */
[----:B------:R2:W4:Y:S01]  /*f4f0*/  MUFU.TANH R202, R90 ;  /* 0x0000005a00ca7308 */ /* 0x0005220000002400 */
[----:B---3--:R-:W-:Y:S01]  /*f500*/  FMUL.FTZ R81, R102, UR12 ;  /* 0x0000000c66517c20 */ /* 0x008fe20008410000 */
[C---:B------:R-:W-:Y:S01]  /*f510*/  HMMA.16816.F32 R112, R220.reuse, R26, R112 ;  /* 0x0000001adc70723c */ /* 0x040fe20000001870 */
[----:B------:R-:W3:Y:S01]  /*f520*/  LDSM.16.M88.4 R24, [R148+0x4c00] ;  /* 0x004c00009418783b */ /* 0x000ee20000000200 */
[----:B------:R-:W-:Y:S06]  /*f530*/  DEPBAR.LE SB0, 0x0 ;  /* 0x000080000000791a */ /* 0x000fec0000000000 */
[----:B------:R-:W1:Y:S01]  /*f540*/  MUFU.TANH R178, R3 ;  /* 0x0000000300b27308 */ /* 0x000e620000002400 */
[C---:B-----5:R-:W-:Y:S05]  /*f550*/  HMMA.16816.F32 R116, R220.reuse, R20, R116 ;  /* 0x00000014dc74723c */ /* 0x060fea0000001874 */
[----:B--2---:R-:W-:Y:S04]  /*f560*/  FMUL.FTZ R90, R107, UR12 ;  /* 0x0000000c6b5a7c20 */ /* 0x004fe80008410000 */
[----:B------:R2:W1:Y:S01]  /*f570*/  MUFU.TANH R170, R98 ;  /* 0x0000006200aa7308 */ /* 0x0004620000002400 */
[----:B------:R-:W-:Y:S01]  /*f580*/  BAR.SYNC.DEFER_BLOCKING 0x0 ;  /* 0x0000000000007b1d */ /* 0x000fe20000010000 */
[C---:B------:R-:W-:Y:S03]  /*f590*/  HMMA.16816.F32 R120, R220.reuse, R22, R120 ;  /* 0x00000016dc78723c */ /* 0x040fe60000001878 */
        /* <DEDUP_REMOVED lines=12> */
[----:B--2---:R-:W-:Y:S01]  /*f660*/  FMUL.FTZ R98, R106, UR12 ;  /* 0x0000000c6a627c20 */ /* 0x004fe20008410000 */
[----:B------:R-:W-:Y:S01]  /*f670*/  FMUL.FTZ R60, R118, UR12 ;  /* 0x0000000c763c7c20 */ /* 0x000fe20008410000 */
[----:B------:R-:W-:Y:S01]  /*f680*/  FMUL.FTZ R56, R119, UR12 ;  /* 0x0000000c77387c20 */ /* 0x000fe20008410000 */
[----:B------:R-:W-:Y:S01]  /*f690*/  FMUL.FTZ R58, R120, UR12 ;  /* 0x0000000c783a7c20 */ /* 0x000fe20008410000 */
[----:B------:R-:W-:Y:S01]  /*f6a0*/  FMUL.FTZ R54, R121, UR12 ;  /* 0x0000000c79367c20 */ /* 0x000fe20008410000 */
[----:B------:R-:W-:Y:S04]  /*f6b0*/  FMUL.FTZ R52, R122, UR12 ;  /* 0x0000000c7a347c20 */ /* 0x000fe80008410000 */
[----:B------:R-:W2:Y:S01]  /*f6c0*/  MUFU.TANH R14, R14 ;  /* 0x0000000e000e7308 */ /* 0x000ea20000002400 */
[----:B------:R-:W-:Y:S01]  /*f6d0*/  FMUL.FTZ R50, R123, UR12 ;  /* 0x0000000c7b327c20 */ /* 0x000fe20008410000 */
[----:B-----5:R-:W-:Y:S01]  /*f6e0*/  FMUL.FTZ R2, R96, UR12 ;  /* 0x0000000c60027c20 */ /* 0x020fe20008410000 */
[C---:B---3--:R-:W-:Y:S07]  /*f6f0*/  HMMA.16816.F32 R124, R220.reuse, R24, R124 ;  /* 0x00000018dc7c723c */ /* 0x048fee000000187c */
[----:B------:R-:W3:Y:S01]  /*f700*/  MUFU.TANH R17, R17 ;  /* 0x0000001100117308 */ /* 0x000ee20000002400 */
[----:B------:R-:W-:Y:S09]  /*f710*/  HMMA.16816.F32 R128, R220, R26, R128 ;  /* 0x0000001adc80723c */ /* 0x000ff20000001880 */
[----:B------:R1:W1:Y:S02]  /*f720*/  MUFU.TANH R18, R237 ;  /* 0x000000ed00127308 */ /* 0x0002640000002400 */
        /* <DEDUP_REMOVED lines=87> */
[----:B-1----:R-:W1:Y:S08]  /*fca0*/  LDC.64 R4, c[0x0][0x4e0] ;  /* 0x00013800ff047b82 */ /* 0x002e700000000a00 */
        /* <DEDUP_REMOVED lines=14> */
[----:B------:R-:W1:Y:S04]  /*fd90*/  LDC R2, c[0x0][0x4f0] ;  /* 0x00013c00ff027b82 */ /* 0x000e680000000800 */
[----:B------:R-:W-:Y:S02]  /*fda0*/  IABS R24, R45 ;  /* 0x0000002d00187213 */ /* 0x000fe40000000000 */
[-C--:B-1----:R-:W-:Y:S02]  /*fdb0*/  IABS R4, R2.reuse ;  /* 0x0000000200047213 */ /* 0x082fe40000000000 */
[-C--:B------:R-:W-:Y:S02]  /*fdc0*/  LOP3.LUT R45, R45, R2.reuse, RZ, 0x3c, !PT ;  /* 0x000000022d2d7212 */ /* 0x080fe400078e3cff */
[----:B------:R-:W1:Y:S02]  /*fdd0*/  I2F.RP R23, R4 ;  /* 0x0000000400177306 */ /* 0x000e640000209400 */
[----:B------:R-:W-:Y:S08]  /*fde0*/  ISETP.GE.AND P1, PT, R45, RZ, PT ;  /* 0x000000ff2d00720c */ /* 0x000ff00003f26270 */
[----:B-1----:R-:W1:Y:S02]  /*fdf0*/  MUFU.RCP R5, R23 ;  /* 0x0000001700057308 */ /* 0x002e640000001000 */
[----:B-1----:R-:W-:Y:S01]  /*fe00*/  VIADD R82, R5, 0xffffffe ;  /* 0x0ffffffe05527836 */ /* 0x002fe20000000000 */
[----:B------:R-:W-:Y:S07]  /*fe10*/  IADD3 R5, PT, PT, R248, -0x100, RZ ;  /* 0xffffff00f8057810 */ /* 0x000fee0007ffe0ff */
[----:B------:R-:W1:Y:S01]  /*fe20*/  F2I.FTZ.U32.TRUNC.NTZ R83, R82 ;  /* 0x0000005200537305 */ /* 0x000e62000021f000 */
[----:B------:R-:W-:Y:S02]  /*fe30*/  IABS R26, R5 ;  /* 0x00000005001a7213 */ /* 0x000fe40000000000 */
[----:B------:R-:W-:Y:S04]  /*fe40*/  LOP3.LUT R5, R5, R2, RZ, 0x3c, !PT ;  /* 0x0000000205057212 */ /* 0x000fe800078e3cff */
[----:B------:R-:W-:Y:S01]  /*fe50*/  ISETP.GE.AND P3, PT, R5, RZ, PT ;  /* 0x000000ff0500720c */ /* 0x000fe20003f66270 */
        /* <DEDUP_REMOVED lines=26> */
[-C--:B------:R-:W-:Y:S01]  /*10000*/  LEA R84, P2, R27, R246.reuse, 0x2 ;  /* 0x000000f61b547211 */ /* 0x080fe200078410ff */
[----:B------:R-:W1:Y:S01]  /*10010*/  LDC.64 R4, c[0x0][0x3b8] ;  /* 0x0000ee00ff047b82 */ /* 0x000e620000000a00 */
        /* <DEDUP_REMOVED lines=20> */
.L_x_2085:
        /* <DEDUP_REMOVED lines=13> */
[----:B------:R-:W-:Y:S02]  /*10230*/  IADD3 R82, P2, PT, R84, R5, RZ ;  /* 0x0000000554527210 */ /* 0x000fe40007f5e0ff */
[----:B------:R2:W-:Y:S01]  /*10240*/  LDGSTS.E.BYPASS.LTC128B.128 [R0+0x2000], desc[UR10][R92.64] ;  /* 0x020000005c007fae */ /* 0x0005e2000b981a0a */
[----:B------:R-:W-:Y:S02]  /*10250*/  IADD3.X R85, PT, PT, R93, R7, RZ, P1, !PT ;  /* 0x000000075d557210 */ /* 0x000fe40000ffe4ff */
        /* <DEDUP_REMOVED lines=13> */
.L_x_2084:
[----:B-1----:R-:W-:Y:S02]  /*10330*/  FMNMX3.FTZ R2, R151, R177, R175, !PT ;  /* 0x000000b197027276 */ /* 0x002fe400078100af */
        /* <DEDUP_REMOVED lines=99> */
[----:B------:R-:W-:Y:S01]  /*10970*/  MUFU.EX2 R123, R123 ;  /* 0x0000007b007b7308 */ /* 0x000fe20000000800 */
[--C-:B------:R-:W-:Y:S01]  /*10980*/  FFMA.FTZ R91, R36, UR4, -R45.reuse ;  /* 0x00000004245b7c23 */ /* 0x100fe2000801082d */
[--C-:B------:R-:W-:Y:S01]  /*10990*/  FFMA.FTZ R116, R37, UR4, -R45.reuse ;  /* 0x0000000425747c23 */ /* 0x100fe2000801082d */
[--C-:B------:R-:W-:Y:S01]  /*109a0*/  FFMA.FTZ R83, R42, UR4, -R45.reuse ;  /* 0x000000042a537c23 */ /* 0x100fe2000801082d */
[--C-:B------:R-:W-:Y:S01]  /*109b0*/  FFMA.FTZ R73, R43, UR4, -R45.reuse ;  /* 0x000000042b497c23 */ /* 0x100fe2000801082d */
[----:B------:R-:W3:Y:S01]  /*109c0*/  LDSM.16.MT88.4 R32, [R150] ;  /* 0x000000009620783b */ /* 0x000ee20000004200 */
[--C-:B------:R-:W-:Y:S01]  /*109d0*/  FFMA.FTZ R65, R41, UR4, -R45.reuse ;  /* 0x0000000429417c23 */ /* 0x100fe2000801082d */
[--C-:B------:R-:W-:Y:S03]  /*109e0*/  FFMA.FTZ R106, R40, UR4, -R45.reuse ;  /* 0x00000004286a7c23 */ /* 0x100fe6000801082d */
[----:B------:R-:W-:Y:S01]  /*109f0*/  MUFU.EX2 R27, R27 ;  /* 0x0000001b001b7308 */ /* 0x000fe20000000800 */
[--C-:B------:R-:W-:Y:S01]  /*10a00*/  FFMA.FTZ R22, R22, UR4, -R45.reuse ;  /* 0x0000000416167c23 */ /* 0x100fe2000801082d */
[----:B-1----:R-:W-:Y:S01]  /*10a10*/  FMUL.FTZ R17, R24, R133 ;  /* 0x0000008518117220 */ /* 0x002fe20000410000 */
[--C-:B------:R-:W-:Y:S01]  /*10a20*/  FFMA.FTZ R184, R162, UR4, -R45.reuse ;  /* 0x00000004a2b87c23 */ /* 0x100fe2000801082d */
[--C-:B------:R-:W-:Y:S01]  /*10a30*/  FFMA.FTZ R149, R6, UR4, -R45.reuse ;  /* 0x0000000406957c23 */ /* 0x100fe2000801082d */
[----:B------:R-:W1:Y:S01]  /*10a40*/  LDSM.16.MT88.4 R36, [R228+0x5400] ;  /* 0x00540000e424783b */ /* 0x000e620000004200 */
[--C-:B------:R-:W-:Y:S01]  /*10a50*/  FFMA.FTZ R176, R9, UR4, -R45.reuse ;  /* 0x0000000409b07c23 */ /* 0x100fe2000801082d */
[--C-:B------:R-:W-:Y:S03]  /*10a60*/  FFMA.FTZ R129, R10, UR4, -R45.reuse ;  /* 0x000000040a817c23 */ /* 0x100fe6000801082d */
[----:B------:R-:W-:Y:S01]  /*10a70*/  MUFU.EX2 R26, R26 ;  /* 0x0000001a001a7308 */ /* 0x000fe20000000800 */
[--C-:B------:R-:W-:Y:S01]  /*10a80*/  FFMA.FTZ R152, R30, UR4, -R45.reuse ;  /* 0x000000041e987c23 */ /* 0x100fe2000801082d */
[--C-:B------:R-:W-:Y:S01]  /*10a90*/  FFMA.FTZ R105, R28, UR4, -R45.reuse ;  /* 0x000000041c697c23 */ /* 0x100fe2000801082d */
[C---:B------:R-:W-:Y:S01]  /*10aa0*/  FMUL.FTZ R5, R24.reuse, R145 ;  /* 0x0000009118057220 */ /* 0x040fe20000410000 */
[--C-:B------:R-:W-:Y:S01]  /*10ab0*/  FFMA.FTZ R168, R11, UR4, -R45.reuse ;  /* 0x000000040ba87c23 */ /* 0x100fe2000801082d */
[----:B------:R-:W4:Y:S01]  /*10ac0*/  LDSM.16.MT88.4 R40, [R150+0x400] ;  /* 0x000400009628783b */ /* 0x000f220000004200 */
[----:B------:R-:W-:Y:S01]  /*10ad0*/  FMUL.FTZ R9, R24, R141 ;  /* 0x0000008d18097220 */ /* 0x000fe20000410000 */
[--C-:B------:R-:W-:Y:S03]  /*10ae0*/  FFMA.FTZ R25, R18, UR4, -R45.reuse ;  /* 0x0000000412197c23 */ /* 0x100fe6000801082d */
[----:B------:R-:W-:Y:S01]  /*10af0*/  MUFU.EX2 R184, R184 ;  /* 0x000000b800b87308 */ /* 0x000fe20000000800 */
[----:B------:R-:W-:Y:S01]  /*10b00*/  FFMA.FTZ R160, R19, UR4, -R45 ;  /* 0x0000000413a07c23 */ /* 0x000fe2000801082d */
[----:B------:R-:W-:Y:S01]  /*10b10*/  FFMA.FTZ R112, R16, UR4, -R49 ;  /* 0x0000000410707c23 */ /* 0x000fe20008010831 */
[----:B------:R-:W-:Y:S01]  /*10b20*/  FMUL.FTZ R16, R24, R132 ;  /* 0x0000008418107220 */ /* 0x000fe20000410000 */
[----:B------:R-:W-:Y:S01]  /*10b30*/  FFMA.FTZ R115, R158, UR4, -R45 ;  /* 0x000000049e737c23 */ /* 0x000fe2000801082d */
[----:B------:R-:W-:Y:S01]  /*10b40*/  FFMA.FTZ R162, R199, UR4, -R49 ;  /* 0x00000004c7a27c23 */ /* 0x000fe20008010831 */
        /* <DEDUP_REMOVED lines=18> */
[----:B------:R-:W2:Y:S01]  /*10c70*/  MUFU.EX2 R129, R129 ;  /* 0x0000008100817308 */ /* 0x000ea20000000800 */
[----:B-----5:R-:W-:Y:S01]  /*10c80*/  F2FP.F16.F32.PACK_AB R29, R149, R184 ;  /* 0x000000b8951d723e */ /* 0x020fe200000000ff */
[--C-:B------:R-:W-:Y:S01]  /*10c90*/  FFMA.FTZ R126, R201, UR4, -R45.reuse ;  /* 0x00000004c97e7c23 */ /* 0x100fe2000801082d */
[--C-:B------:R-:W-:Y:S01]  /*10ca0*/  FFMA.FTZ R97, R191, UR4, -R45.reuse ;  /* 0x00000004bf617c23 */ /* 0x100fe2000801082d */
[--C-:B------:R-:W-:Y:S01]  /*10cb0*/  FFMA.FTZ R113, R181, UR4, -R45.reuse ;  /* 0x00000004b5717c23 */ /* 0x100fe2000801082d */
[----:B------:R-:W-:Y:S01]  /*10cc0*/  FFMA.FTZ R121, R167, UR4, -R45 ;  /* 0x00000004a7797c23 */ /* 0x000fe2000801082d */
[----:B------:R-:W-:Y:S01]  /*10cd0*/  FFMA.FTZ R127, R226, UR4, -R49 ;  /* 0x00000004e27f7c23 */ /* 0x000fe20008010831 */
[--C-:B------:R-:W-:Y:S03]  /*10ce0*/  FFMA.FTZ R133, R218, UR4, -R45.reuse ;  /* 0x00000004da857c23 */ /* 0x100fe6000801082d */
[----:B------:R-:W-:Y:S01]  /*10cf0*/  MUFU.EX2 R168, R168 ;  /* 0x000000a800a87308 */ /* 0x000fe20000000800 */
[----:B------:R-:W-:Y:S01]  /*10d00*/  FFMA.FTZ R141, R178, UR4, -R45 ;  /* 0x00000004b28d7c23 */ /* 0x000fe2000801082d */
[----:B------:R-:W-:Y:S01]  /*10d10*/  FFMA.FTZ R174, R174, UR4, -R49 ;  /* 0x00000004aeae7c23 */ /* 0x000fe20008010831 */
        /* <DEDUP_REMOVED lines=10> */
[----:B------:R-:W-:Y:S01]  /*10dc0*/  FFMA.FTZ R60, R60, UR4, -R45 ;  /* 0x000000043c3c7c23 */ /* 0x000fe2000801082d */
[----:B------:R-:W-:Y:S01]  /*10dd0*/  FMUL.FTZ R23, R4, UR4 ;  /* 0x0000000404177c20 */ /* 0x000fe20008410000 */
[----:B------:R-:W-:Y:S03]  /*10de0*/  FMUL.FTZ R4, R24, R144 ;  /* 0x0000009018047220 */ /* 0x000fe60000410000 */
[----:B------:R-:W-:Y:S01]  /*10df0*/  MUFU.EX2 R162, R162 ;  /* 0x000000a200a27308 */ /* 0x000fe20000000800 */
[--C-:B------:R-:W-:Y:S01]  /*10e00*/  FFMA.FTZ R155, R177, UR4, -R49.reuse ;  /* 0x00000004b19b7c23 */ /* 0x100fe20008010831 */
[--C-:B------:R-:W-:Y:S01]  /*10e10*/  FFMA.FTZ R153, R175, UR4, -R49.reuse ;  /* 0x00000004af997c23 */ /* 0x100fe20008010831 */
[--C-:B------:R-:W-:Y:S01]  /*10e20*/  FFMA.FTZ R180, R185, UR4, -R49.reuse ;  /* 0x00000004b9b47c23 */ /* 0x100fe20008010831 */
[--C-:B------:R-:W-:Y:S01]  /*10e30*/  FFMA.FTZ R131, R183, UR4, -R49.reuse ;  /* 0x00000004b7837c23 */ /* 0x100fe20008010831 */
[--C-:B------:R-:W-:Y:S01]  /*10e40*/  FFMA.FTZ R118, R8, UR4, -R49.reuse ;  /* 0x0000000408767c23 */ /* 0x100fe20008010831 */
[----:B------:R-:W-:Y:S01]  /*10e50*/  FMUL.FTZ R8, R24, R140 ;  /* 0x0000008c18087220 */ /* 0x000fe20000410000 */
        /* <DEDUP_REMOVED lines=17> */
[----:B------:R-:W5:Y:S01]  /*10f70*/  MUFU.EX2 R153, R153 ;  /* 0x0000009900997308 */ /* 0x000f620000000800 */
[C---:B--2---:R-:W-:Y:S01]  /*10f80*/  FMUL.FTZ R18, R23.reuse, R134 ;  /* 0x0000008617127220 */ /* 0x044fe20000410000 */
[C---:B------:R-:W-:Y:S01]  /*10f90*/  FMUL.FTZ R19, R23.reuse, R135 ;  /* 0x0000008717137220 */ /* 0x040fe20000410000 */
[C---:B------:R-:W-:Y:S01]  /*10fa0*/  FMUL.FTZ R6, R23.reuse, R146 ;  /* 0x0000009217067220 */ /* 0x040fe20000410000 */
[C---:B------:R-:W-:Y:S01]  /*10fb0*/  FMUL.FTZ R7, R23.reuse, R147 ;  /* 0x0000009317077220 */ /* 0x040fe20000410000 */
[C---:B------:R-:W-:Y:S01]  /*10fc0*/  FMUL.FTZ R10, R23.reuse, R142 ;  /* 0x0000008e170a7220 */ /* 0x040fe20000410000 */
[C---:B------:R-:W-:Y:S01]  /*10fd0*/  FMUL.FTZ R11, R23.reuse, R143 ;  /* 0x0000008f170b7220 */ /* 0x040fe20000410000 */
[----:B------:R-:W-:Y:S03]  /*10fe0*/  FFMA.FTZ R184, R23, R250, R184 ;  /* 0x000000fa17b87223 */ /* 0x000fe600000100b8 */
[----:B------:R-:W-:Y:S01]  /*10ff0*/  MUFU.EX2 R180, R180 ;  /* 0x000000b400b47308 */ /* 0x000fe20000000800 */
[--C-:B------:R-:W-:Y:S01]  /*11000*/  FFMA.FTZ R134, R179, UR4, -R45.reuse ;  /* 0x00000004b3867c23 */ /* 0x100fe2000801082d */
[--C-:B------:R-:W-:Y:S01]  /*11010*/  FFMA.FTZ R142, R206, UR4, -R45.reuse ;  /* 0x00000004ce8e7c23 */ /* 0x100fe2000801082d */
[----:B------:R-:W-:Y:S01]  /*11020*/  FFMA.FTZ R146, R198, UR4, -R45 ;  /* 0x00000004c6927c23 */ /* 0x000fe2000801082d */
[--C-:B------:R-:W-:Y:S01]  /*11030*/  FFMA.FTZ R143, R182, UR4, -R49.reuse ;  /* 0x00000004b68f7c23 */ /* 0x100fe20008010831 */
[--C-:B------:R-:W-:Y:S01]  /*11040*/  FFMA.FTZ R80, R224, UR4, -R49.reuse ;  /* 0x00000004e0507c23 */ /* 0x100fe20008010831 */
[--C-:B------:R-:W-:Y:S01]  /*11050*/  FFMA.FTZ R51, R216, UR4, -R49.reuse ;  /* 0x00000004d8337c23 */ /* 0x100fe20008010831 */
[----:B------:R-:W-:Y:S03]  /*11060*/  FFMA.FTZ R59, R188, UR4, -R49 ;  /* 0x00000004bc3b7c23 */ /* 0x000fe60008010831 */
[----:B------:R-:W2:Y:S01]  /*11070*/  MUFU.EX2 R131, R131 ;  /* 0x0000008300837308 */ /* 0x000ea20000000800 */
[----:B-----5:R-:W-:Y:S01]  /*11080*/  F2FP.F16.F32.PACK_AB R28, R153, R155 ;  /* 0x0000009b991c723e */ /* 0x020fe200000000ff */
[----:B------:R-:W-:Y:S01]  /*11090*/  FFMA.FTZ R155, R24, R251, R155 ;  /* 0x000000fb189b7223 */ /* 0x000fe2000001009b */
[----:B------:R-:W-:Y:S01]  /*110a0*/  FFMA.FTZ R188, R190, UR4, -R45 ;  /* 0x00000004bebc7c23 */ /* 0x000fe2000801082d */
        /* <DEDUP_REMOVED lines=17> */
[----:B------:R-:W-:Y:S01]  /*111c0*/  FADD.FTZ R155, R153, R155 ;  /* 0x0000009b999b7221 */ /* 0x000fe20000010000 */
[----:B------:R-:W-:Y:S01]  /*111d0*/  FADD.FTZ R149, R149, R184 ;  /* 0x000000b895957221 */ /* 0x000fe20000010000 */
[----:B------:R-:W-:Y:S03]  /*111e0*/  FFMA.FTZ R54, R54, UR4, -R49 ;  /* 0x0000000436367c23 */ /* 0x000fe60008010831 */
[----:B------:R-:W2:Y:S01]  /*111f0*/  MUFU.EX2 R119, R119 ;  /* 0x0000007700777308 */ /* 0x000ea20000000800 */
[C---:B------:R-:W-:Y:S05]  /*11200*/  HMMA.16816.F32 R4, R28.reuse, R12, R4 ;  /* 0x0000000c1c04723c */ /* 0x040fea0000001804 */
[C---:B------:R-:W-:Y:S01]  /*11210*/  FMUL.FTZ R12, R24.reuse, R136 ;  /* 0x00000088180c7220 */ /* 0x040fe20000410000 */
[----:B------:R-:W-:Y:S03]  /*11220*/  FMUL.FTZ R13, R24, R137 ;  /* 0x00000089180d7220 */ /* 0x000fe60000410000 */
[----:B------:R-:W-:Y:S01]  /*11230*/  MUFU.EX2 R160, R160 ;  /* 0x000000a000a07308 */ /* 0x000fe20000000800 */
[C---:B------:R-:W-:Y:S03]  /*11240*/  HMMA.16816.F32 R8, R28.reuse, R14, R8 ;  /* 0x0000000e1c08723c */ /* 0x040fe60000001808 */
[C---:B------:R-:W-:Y:S01]  /*11250*/  FMUL.FTZ R14, R23.reuse, R138 ;  /* 0x0000008a170e7220 */ /* 0x040fe20000410000 */
[----:B------:R-:W-:Y:S01]  /*11260*/  FMUL.FTZ R15, R23, R139 ;  /* 0x0000008b170f7220 */ /* 0x000fe20000410000 */
[----:B------:R-:W-:Y:S01]  /*11270*/  FFMA.FTZ R23, R98, UR4, -R45 ;  /* 0x0000000462177c23 */ /* 0x000fe2000801082d */
[----:B------:R-:W-:Y:S03]  /*11280*/  FFMA.FTZ R136, R171, UR4, -R49 ;  /* 0x00000004ab887c23 */ /* 0x000fe60008010831 */
[----:B------:R-:W2:Y:S01]  /*11290*/  MUFU.EX2 R115, R115 ;  /* 0x0000007300737308 */ /* 0x000ea20000000800 */
[--C-:B------:R-:W-:Y:S01]  /*112a0*/  FFMA.FTZ R138, R165, UR4, -R45.reuse ;  /* 0x00000004a58a7c23 */ /* 0x100fe2000801082d */
[----:B------:R-:W-:Y:S01]  /*112b0*/  FFMA.FTZ R137, R202, UR4, -R45 ;  /* 0x00000004ca897c23 */ /* 0x000fe2000801082d */
[----:B------:R-:W-:Y:S01]  /*112c0*/  FFMA.FTZ R139, R194, UR4, -R49 ;  /* 0x00000004c28b7c23 */ /* 0x000fe20008010831 */
[C---:B---3--:R-:W-:Y:S03]  /*112d0*/  HMMA.16816.F32 R12, R28.reuse, R32, R12 ;  /* 0x000000201c0c723c */ /* 0x048fe6000000180c */
[----:B------:R-:W-:Y:S03]  /*112e0*/  FADD.FTZ R180, R180, R155 ;  /* 0x0000009bb4b47221 */ /* 0x000fe60000010000 */
[----:B------:R-:W-:Y:S01]  /*112f0*/  MUFU.EX2 R158, R158 ;  /* 0x0000009e009e7308 */ /* 0x000fe20000000800 */
[----:B------:R-:W-:Y:S01]  /*11300*/  FADD.FTZ R176, R176, R149 ;  /* 0x00000095b0b07221 */ /* 0x000fe20000010000 */
[----:B------:R-:W-:Y:S01]  /*11310*/  FFMA.FTZ R46, R46, UR4, -R49 ;  /* 0x000000042e2e7c23 */ /* 0x000fe20008010831 */
[----:B------:R-:W-:Y:S01]  /*11320*/  FADD.FTZ R131, R131, R180 ;  /* 0x000000b483837221 */ /* 0x000fe20000010000 */
[----:B------:R-:W-:Y:S01]  /*11330*/  HMMA.16816.F32 R16, R28, R34, R16 ;  /* 0x000000221c10723c */ /* 0x000fe20000001810 */
[----:B------:R-:W3:Y:S02]  /*11340*/  LDSM.16.MT88.4 R32, [R228+0x5800] ;  /* 0x00580000e420783b */ /* 0x000ee40000004200 */
[----:B-----5:R-:W-:Y:S03]  /*11350*/  F2FP.F16.F32.PACK_AB R28, R125, R172 ;  /* 0x000000ac7d1c723e */ /* 0x020fe600000000ff */
[----:B------:R-:W5:Y:S01]  /*11360*/  MUFU.EX2 R111, R111 ;  /* 0x0000006f006f7308 */ /* 0x000f620000000800 */
[----:B------:R-:W-:Y:S01]  /*11370*/  F2FP.F16.F32.PACK_AB R29, R123, R168 ;  /* 0x000000a87b1d723e */ /* 0x000fe200000000ff */
[----:B------:R-:W-:Y:S01]  /*11380*/  FADD.FTZ R172, R172, R131 ;  /* 0x00000083acac7221 */ /* 0x000fe20000010000 */
[----:B-1----:R-:W-:Y:S01]  /*11390*/  F2FP.F16.F32.PACK_AB R30, R27, R164 ;  /* 0x000000a41b1e723e */ /* 0x002fe200000000ff */
[----:B------:R-:W-:Y:S01]  /*113a0*/  FADD.FTZ R129, R129, R176 ;  /* 0x000000b081817221 */ /* 0x000fe20000010000 */
[----:B------:R-:W-:Y:S01]  /*113b0*/  F2FP.F16.F32.PACK_AB R31, R25, R26 ;  /* 0x0000001a191f723e */ /* 0x000fe200000000ff */
[----:B------:R-:W-:Y:S01]  /*113c0*/  FADD.FTZ R125, R125, R172 ;  /* 0x000000ac7d7d7221 */ /* 0x000fe20000010000 */
[----:B------:R-:W-:Y:S03]  /*113d0*/  ISETP.GT.AND P1, PT, R249, R234, PT ;  /* 0x000000eaf900720c */ /* 0x000fe60003f24270 */
[----:B------:R-:W-:Y:S01]  /*113e0*/  MUFU.EX2 R156, R156 ;  /* 0x0000009c009c7308 */ /* 0x000fe20000000800 */
[----:B------:R-:W-:Y:S01]  /*113f0*/  FADD.FTZ R168, R168, R129 ;  /* 0x00000081a8a87221 */ /* 0x000fe20000010000 */
[----:B------:R-:W-:Y:S01]  /*11400*/  FADD.FTZ R164, R164, R125 ;  /* 0x0000007da4a47221 */ /* 0x000fe20000010000 */
[----:B------:R-:W-:Y:S01]  /*11410*/  MOV R149, R0 ;  /* 0x0000000000957202 */ /* 0x000fe20000000f00 */
[C---:B------:R-:W-:Y:S03]  /*11420*/  HMMA.16816.F32 R4, R28.reuse, R36, R4 ;  /* 0x000000241c04723c */ /* 0x040fe60000001804 */
[----:B------:R-:W-:Y:S03]  /*11430*/  FADD.FTZ R123, R123, R168 ;  /* 0x000000a87b7b7221 */ /* 0x000fe60000010000 */
[----:B------:R-:W1:Y:S01]  /*11440*/  MUFU.EX2 R109, R109 ;  /* 0x0000006d006d7308 */ /* 0x000e620000000800 */
[----:B------:R-:W-:Y:S01]  /*11450*/  FADD.FTZ R26, R26, R123 ;  /* 0x0000007b1a1a7221 */ /* 0x000fe20000010000 */
[C---:B------:R-:W-:Y:S01]  /*11460*/  HMMA.16816.F32 R8, R28.reuse, R38, R8 ;  /* 0x000000261c08723c */ /* 0x040fe20000001808 */
[----:B------:R-:W3:Y:S02]  /*11470*/  LDSM.16.MT88.4 R36, [R150+0x800] ;  /* 0x000800009624783b */ /* 0x000ee40000004200 */
[----:B------:R-:W-:Y:S05]  /*11480*/  FADD.FTZ R123, R25, R26 ;  /* 0x0000001a197b7221 */ /* 0x000fea0000010000 */
[----:B------:R-:W-:Y:S01]  /*11490*/  MUFU.EX2 R154, R154 ;  /* 0x0000009a009a7308 */ /* 0x000fe20000000800 */
[C---:B----4-:R-:W-:Y:S09]  /*114a0*/  HMMA.16816.F32 R12, R28.reuse, R40, R12 ;  /* 0x000000281c0c723c */ /* 0x050ff2000000180c */
[----:B------:R-:W4:Y:S01]  /*114b0*/  MUFU.EX2 R107, R107 ;  /* 0x0000006b006b7308 */ /* 0x000f220000000800 */
[----:B------:R-:W-:Y:S01]  /*114c0*/  HMMA.16816.F32 R16, R28, R42, R16 ;  /* 0x0000002a1c10723c */ /* 0x000fe20000001810 */
[----:B------:R-:W4:Y:S02]  /*114d0*/  LDSM.16.MT88.4 R40, [R228+0x5c00] ;  /* 0x005c0000e428783b */ /* 0x000f240000004200 */
[----:B--2---:R-:W-:Y:S06]  /*114e0*/  F2FP.F16.F32.PACK_AB R28, R119, R162 ;  /* 0x000000a2771c723e */ /* 0x004fec00000000ff */
[----:B------:R-:W-:Y:S01]  /*114f0*/  MUFU.EX2 R152, R152 ;  /* 0x0000009800987308 */ /* 0x000fe20000000800 */
[----:B------:R-:W-:Y:S01]  /*11500*/  F2FP.F16.F32.PACK_AB R29, R115, R160 ;  /* 0x000000a0731d723e */ /* 0x000fe200000000ff */
[----:B------:R-:W-:Y:S01]  /*11510*/  FADD.FTZ R160, R160, R123 ;  /* 0x0000007ba0a07221 */ /* 0x000fe20000010000 */
[----:B-----5:R-:W-:Y:S02]  /*11520*/  F2FP.F16.F32.PACK_AB R30, R111, R158 ;  /* 0x0000009e6f1e723e */ /* 0x020fe400000000ff */
[----:B-1----:R-:W-:Y:S01]  /*11530*/  F2FP.F16.F32.PACK_AB R31, R109, R156 ;  /* 0x0000009c6d1f723e */ /* 0x002fe200000000ff */
[----:B------:R-:W-:Y:S04]  /*11540*/  FADD.FTZ R115, R115, R160 ;  /* 0x000000a073737221 */ /* 0x000fe80000010000 */
[----:B------:R-:W1:Y:S01]  /*11550*/  MUFU.EX2 R105, R105 ;  /* 0x0000006900697308 */ /* 0x000e620000000800 */
[----:B------:R-:W-:Y:S01]  /*11560*/  FADD.FTZ R156, R156, R115 ;  /* 0x000000739c9c7221 */ /* 0x000fe20000010000 */
[C---:B---3--:R-:W-:Y:S03]  /*11570*/  HMMA.16816.F32 R4, R28.reuse, R32, R4 ;  /* 0x000000201c04723c */ /* 0x048fe60000001804 */
[----:B------:R-:W-:Y:S05]  /*11580*/  FADD.FTZ R109, R109, R156 ;  /* 0x0000009c6d6d7221 */ /* 0x000fea0000010000 */
[----:B------:R-:W-:Y:S01]  /*11590*/  MUFU.EX2 R130, R130 ;  /* 0x0000008200827308 */ /* 0x000fe20000000800 */
[C---:B------:R-:W-:Y:S01]  /*115a0*/  HMMA.16816.F32 R8, R28.reuse, R34, R8 ;  /* 0x000000221c08723c */ /* 0x040fe20000001808 */
[----:B------:R-:W2:Y:S08]  /*115b0*/  LDSM.16.MT88.4 R32, [R150+0xc00] ;  /* 0x000c00009620783b */ /* 0x000eb00000004200 */
[----:B------:R-:W3:Y:S01]  /*115c0*/  MUFU.EX2 R101, R101 ;  /* 0x0000006500657308 */ /* 0x000ee20000000800 */
[C---:B------:R-:W-:Y:S09]  /*115d0*/  HMMA.16816.F32 R12, R28.reuse, R36, R12 ;  /* 0x000000241c0c723c */ /* 0x040ff2000000180c */
[----:B------:R-:W-:Y:S01]  /*115e0*/  MUFU.EX2 R128, R128 ;  /* 0x0000008000807308 */ /* 0x000fe20000000800 */
[----:B------:R-:W-:Y:S01]  /*115f0*/  HMMA.16816.F32 R16, R28, R38, R16 ;  /* 0x000000261c10723c */ /* 0x000fe20000001810 */
[----:B------:R-:W5:Y:S02]  /*11600*/  LDSM.16.MT88.4 R36, [R228+0x6000] ;  /* 0x00600000e424783b */ /* 0x000f640000004200 */
[----:B----4-:R-:W-:Y:S06]  /*11610*/  F2FP.F16.F32.PACK_AB R28, R107, R154 ;  /* 0x0000009a6b1c723e */ /* 0x010fec00000000ff */
[----:B------:R-:W4:Y:S01]  /*11620*/  MUFU.EX2 R99, R99 ;  /* 0x0000006300637308 */ /* 0x000f220000000800 */
[----:B-1----:R-:W-:Y:S01]  /*11630*/  F2FP.F16.F32.PACK_AB R29, R105, R152 ;  /* 0x00000098691d723e */ /* 0x002fe200000000ff */
[----:B------:R-:W-:Y:S01]  /*11640*/  FADD.FTZ R152, R152, R109 ;  /* 0x0000006d98987221 */ /* 0x000fe20000010000 */
[----:B---3--:R-:W-:Y:S03]  /*11650*/  F2FP.F16.F32.PACK_AB R30, R101, R130 ;  /* 0x00000082651e723e */ /* 0x008fe600000000ff */
[----:B------:R-:W-:Y:S04]  /*11660*/  FADD.FTZ R105, R105, R152 ;  /* 0x0000009869697221 */ /* 0x000fe80000010000 */
[----:B------:R-:W-:Y:S10]  /*11670*/  MUFU.EX2 R124, R124 ;  /* 0x0000007c007c7308 */ /* 0x000ff40000000800 */
[----:B------:R-:W1:Y:S01]  /*11680*/  MUFU.EX2 R93, R93 ;  /* 0x0000005d005d7308 */ /* 0x000e620000000800 */
[C---:B----4-:R-:W-:Y:S01]  /*11690*/  F2FP.F16.F32.PACK_AB R31, R99.reuse, R128 ;  /* 0x00000080631f723e */ /* 0x050fe200000000ff */
[----:B------:R-:W-:Y:S04]  /*116a0*/  FADD.FTZ R128, R128, R105 ;  /* 0x0000006980807221 */ /* 0x000fe80000010000 */
[----:B------:R-:W-:Y:S04]  /*116b0*/  FADD.FTZ R99, R99, R128 ;  /* 0x0000008063637221 */ /* 0x000fe80000010000 */
[----:B------:R-:W-:Y:S01]  /*116c0*/  MUFU.EX2 R122, R122 ;  /* 0x0000007a007a7308 */ /* 0x000fe20000000800 */
[C---:B------:R-:W-:Y:S09]  /*116d0*/  HMMA.16816.F32 R4, R28.reuse, R40, R4 ;  /* 0x000000281c04723c */ /* 0x040ff20000001804 */
[----:B------:R-:W3:Y:S01]  /*116e0*/  MUFU.EX2 R91, R91 ;  /* 0x0000005b005b7308 */ /* 0x000ee20000000800 */
[C---:B------:R-:W-:Y:S01]  /*116f0*/  HMMA.16816.F32 R8, R28.reuse, R42, R8 ;  /* 0x0000002a1c08723c */ /* 0x040fe20000001808 */
[----:B------:R-:W4:Y:S08]  /*11700*/  LDSM.16.MT88.4 R40, [R150+0x1000] ;  /* 0x001000009628783b */ /* 0x000f300000004200 */
[----:B------:R-:W-:Y:S01]  /*11710*/  MUFU.EX2 R118, R118 ;  /* 0x0000007600767308 */ /* 0x000fe20000000800 */
[C---:B--2---:R-:W-:Y:S09]  /*11720*/  HMMA.16816.F32 R12, R28.reuse, R32, R12 ;  /* 0x000000201c0c723c */ /* 0x044ff2000000180c */
[----:B------:R-:W2:Y:S01]  /*11730*/  MUFU.EX2 R87, R87 ;  /* 0x0000005700577308 */ /* 0x000ea20000000800 */
[----:B------:R-:W-:Y:S01]  /*11740*/  HMMA.16816.F32 R16, R28, R34, R16 ;  /* 0x000000221c10723c */ /* 0x000fe20000001810 */
[----:B------:R-:W4:Y:S02]  /*11750*/  LDSM.16.MT88.4 R32, [R228+0x6400] ;  /* 0x00640000e420783b */ /* 0x000f240000004200 */
[----:B-1----:R-:W-:Y:S02]  /*11760*/  F2FP.F16.F32.PACK_AB R28, R93, R124 ;  /* 0x0000007c5d1c723e */ /* 0x002fe400000000ff */
[C---:B---3--:R-:W-:Y:S01]  /*11770*/  F2FP.F16.F32.PACK_AB R29, R91.reuse, R122 ;  /* 0x0000007a5b1d723e */ /* 0x048fe200000000ff */
[----:B------:R-:W-:Y:S03]  /*11780*/  FADD.FTZ R122, R122, R99 ;  /* 0x000000637a7a7221 */ /* 0x000fe60000010000 */
[----:B------:R-:W-:Y:S01]  /*11790*/  MUFU.EX2 R116, R116 ;  /* 0x0000007400747308 */ /* 0x000fe20000000800 */
[----:B------:R-:W-:Y:S09]  /*117a0*/  FADD.FTZ R99, R91, R122 ;  /* 0x0000007a5b637221 */ /* 0x000ff20000010000 */
[----:B------:R-:W1:Y:S01]  /*117b0*/  MUFU.EX2 R83, R83 ;  /* 0x0000005300537308 */ /* 0x000e620000000800 */
[----:B--2---:R-:W-:Y:S09]  /*117c0*/  F2FP.F16.F32.PACK_AB R30, R87, R118 ;  /* 0x00000076571e723e */ /* 0x004ff200000000ff */
        /* <DEDUP_REMOVED lines=16> */
[C---:B-1----:R-:W-:Y:S01]  /*118d0*/  F2FP.F16.F32.PACK_AB R29, R73.reuse, R110 ;  /* 0x0000006e491d723e */ /* 0x042fe200000000ff */
[----:B------:R-:W-:Y:S03]  /*118e0*/  FADD.FTZ R110, R110, R83 ;  /* 0x000000536e6e7221 */ /* 0x000fe60000010000 */
[----:B------:R-:W-:Y:S01]  /*118f0*/  MUFU.EX2 R102, R102 ;  /* 0x0000006600667308 */ /* 0x000fe20000000800 */
[----:B------:R-:W-:Y:S09]  /*11900*/  FADD.FTZ R83, R73, R110 ;  /* 0x0000006e49537221 */ /* 0x000ff20000010000 */
[----:B------:R-:W1:Y:S01]  /*11910*/  MUFU.EX2 R69, R69 ;  /* 0x0000004500457308 */ /* 0x000e620000000800 */
[----:B----4-:R-:W-:Y:S09]  /*11920*/  F2FP.F16.F32.PACK_AB R30, R71, R104 ;  /* 0x00000068471e723e */ /* 0x010ff200000000ff */
        /* <DEDUP_REMOVED lines=16> */
[C---:B-1----:R-:W-:Y:S01]  /*11a30*/  F2FP.F16.F32.PACK_AB R29, R61.reuse, R92 ;  /* 0x0000005c3d1d723e */ /* 0x042fe200000000ff */
[----:B------:R-:W-:Y:S03]  /*11a40*/  FADD.FTZ R92, R92, R69 ;  /* 0x000000455c5c7221 */ /* 0x000fe60000010000 */
[----:B------:R-:W-:Y:S01]  /*11a50*/  MUFU.EX2 R82, R82 ;  /* 0x0000005200527308 */ /* 0x000fe20000000800 */
[----:B------:R-:W-:Y:S09]  /*11a60*/  FADD.FTZ R69, R61, R92 ;  /* 0x0000005c3d457221 */ /* 0x000ff20000010000 */
        /* <DEDUP_REMOVED lines=45> */
[----:B------:R-:W3:Y:S02]  /*11d40*/  LDSM.16.MT88.4 R32, [R150+0x2400] ;  /* 0x002400009620783b */ /* 0x000ee40000004200 */
[----:B--2---:R-:W-:Y:S06]  /*11d50*/  F2FP.F16.F32.PACK_AB R24, R132, R103 ;  /* 0x000000678418723e */ /* 0x004fec00000000ff */
[----:B------:R-:W-:Y:S01]  /*11d60*/  MUFU.EX2 R117, R117 ;  /* 0x0000007500757308 */ /* 0x000fe20000000800 */
[C---:B----4-:R-:W-:Y:S03]  /*11d70*/  HMMA.16816.F32 R12, R28.reuse, R36, R12 ;  /* 0x000000241c0c723c */ /* 0x050fe6000000180c */
[----:B------:R-:W-:Y:S06]  /*11d80*/  FADD.FTZ R37, R27, R164 ;  /* 0x000000a41b257221 */ /* 0x000fec0000010000 */
[----:B------:R-:W2:Y:S01]  /*11d90*/  MUFU.EX2 R136, R136 ;  /* 0x0000008800887308 */ /* 0x000ea20000000800 */
[----:B------:R-:W-:Y:S01]  /*11da0*/  HMMA.16816.F32 R16, R28, R38, R16 ;  /* 0x000000261c10723c */ /* 0x000fe20000001810 */
[----:B------:R-:W4:Y:S02]  /*11db0*/  LDSM.16.MT88.4 R28, [R228+0x7800] ;  /* 0x00780000e41c783b */ /* 0x000f240000004200 */
[----:B------:R-:W-:Y:S01]  /*11dc0*/  FADD.FTZ R162, R162, R37 ;  /* 0x00000025a2a27221 */ /* 0x000fe20000010000 */
[----:B-1----:R-:W-:Y:S05]  /*11dd0*/  F2FP.F16.F32.PACK_AB R25, R134, R113 ;  /* 0x000000718619723e */ /* 0x002fea00000000ff */
[----:B------:R-:W-:Y:S01]  /*11de0*/  MUFU.EX2 R121, R121 ;  /* 0x0000007900797308 */ /* 0x000fe20000000800 */
[----:B------:R-:W-:Y:S01]  /*11df0*/  FADD.FTZ R119, R119, R162 ;  /* 0x000000a277777221 */ /* 0x000fe20000010000 */
[----:B------:R-:W1:Y:S03]  /*11e00*/  LDSM.16.MT88.4 R36, [R150+0x2800] ;  /* 0x002800009624783b */ /* 0x000e660000004200 */
[----:B------:R-:W-:Y:S05]  /*11e10*/  FADD.FTZ R158, R158, R119 ;  /* 0x000000779e9e7221 */ /* 0x000fea0000010000 */
[----:B------:R-:W5:Y:S01]  /*11e20*/  MUFU.EX2 R138, R138 ;  /* 0x0000008a008a7308 */ /* 0x000f620000000800 */
[----:B--2---:R-:W-:Y:S01]  /*11e30*/  F2FP.F16.F32.PACK_AB R26, R136, R117 ;  /* 0x00000075881a723e */ /* 0x004fe200000000ff */
[----:B------:R-:W-:Y:S04]  /*11e40*/  FADD.FTZ R111, R111, R158 ;  /* 0x0000009e6f6f7221 */ /* 0x000fe80000010000 */
[----:B------:R-:W-:Y:S04]  /*11e50*/  FADD.FTZ R154, R154, R111 ;  /* 0x0000006f9a9a7221 */ /* 0x000fe80000010000 */
[----:B------:R-:W-:Y:S01]  /*11e60*/  MUFU.EX2 R140, R140 ;  /* 0x0000008c008c7308 */ /* 0x000fe20000000800 */
[----:B------:R-:W-:Y:S04]  /*11e70*/  FADD.FTZ R107, R107, R154 ;  /* 0x0000009a6b6b7221 */ /* 0x000fe80000010000 */
[----:B------:R-:W-:Y:S05]  /*11e80*/  FADD.FTZ R130, R130, R107 ;  /* 0x0000006b82827221 */ /* 0x000fea0000010000 */
[----:B------:R-:W2:Y:S01]  /*11e90*/  MUFU.EX2 R127, R127 ;  /* 0x0000007f007f7308 */ /* 0x000ea20000000800 */
[----:B-----5:R-:W-:Y:S01]  /*11ea0*/  F2FP.F16.F32.PACK_AB R27, R138, R121 ;  /* 0x000000798a1b723e */ /* 0x020fe200000000ff */
[----:B------:R-:W-:Y:S04]  /*11eb0*/  FADD.FTZ R101, R101, R130 ;  /* 0x0000008265657221 */ /* 0x000fe80000010000 */
[----:B------:R-:W-:Y:S04]  /*11ec0*/  FADD.FTZ R124, R124, R101 ;  /* 0x000000657c7c7221 */ /* 0x000fe80000010000 */
[----:B------:R-:W-:Y:S01]  /*11ed0*/  MUFU.EX2 R133, R133 ;  /* 0x0000008500857308 */ /* 0x000fe20000000800 */
[C---:B------:R-:W-:Y:S05]  /*11ee0*/  HMMA.16816.F32 R4, R24.reuse, R40, R4 ;  /* 0x000000281804723c */ /* 0x040fea0000001804 */
[--C-:B------:R-:W-:Y:S01]  /*11ef0*/  FFMA.FTZ R40, R76, UR4, -R45.reuse ;  /* 0x000000044c287c23 */ /* 0x100fe2000801082d */
[----:B------:R-:W-:Y:S03]  /*11f00*/  FADD.FTZ R93, R93, R124 ;  /* 0x0000007c5d5d7221 */ /* 0x000fe60000010000 */
[----:B------:R-:W5:Y:S01]  /*11f10*/  MUFU.EX2 R142, R142 ;  /* 0x0000008e008e7308 */ /* 0x000f620000000800 */
[C---:B------:R-:W-:Y:S03]  /*11f20*/  HMMA.16816.F32 R8, R24.reuse, R42, R8 ;  /* 0x0000002a1808723c */ /* 0x040fe60000001808 */
[----:B------:R-:W-:Y:S01]  /*11f30*/  FFMA.FTZ R43, R72, UR4, -R45 ;  /* 0x00000004482b7c23 */ /* 0x000fe2000801082d */
[----:B------:R-:W-:Y:S01]  /*11f40*/  FFMA.FTZ R42, R74, UR4, -R49 ;  /* 0x000000044a2a7c23 */ /* 0x000fe20008010831 */
[----:B------:R-:W-:Y:S04]  /*11f50*/  FADD.FTZ R118, R118, R93 ;  /* 0x0000005d76767221 */ /* 0x000fe80000010000 */
[----:B------:R-:W-:Y:S01]  /*11f60*/  MUFU.EX2 R135, R135 ;  /* 0x0000008700877308 */ /* 0x000fe20000000800 */
[C---:B---3--:R-:W-:Y:S03]  /*11f70*/  HMMA.16816.F32 R12, R24.reuse, R32, R12 ;  /* 0x00000020180c723c */ /* 0x048fe6000000180c */
[----:B------:R-:W-:Y:S06]  /*11f80*/  FADD.FTZ R87, R87, R118 ;  /* 0x0000007657577221 */ /* 0x000fec0000010000 */
[----:B------:R-:W3:Y:S01]  /*11f90*/  MUFU.EX2 R144, R144 ;  /* 0x0000009000907308 */ /* 0x000ee20000000800 */
[----:B------:R-:W-:Y:S01]  /*11fa0*/  HMMA.16816.F32 R16, R24, R34, R16 ;  /* 0x000000221810723c */ /* 0x000fe20000001810 */
[----:B------:R-:W1:Y:S02]  /*11fb0*/  LDSM.16.MT88.4 R32, [R228+0x7c00] ;  /* 0x007c0000e420783b */ /* 0x000e640000004200 */
[----:B--2---:R-:W-:Y:S01]  /*11fc0*/  F2FP.F16.F32.PACK_AB R24, R127, R140 ;  /* 0x0000008c7f18723e */ /* 0x004fe200000000ff */
[----:B------:R-:W-:Y:S01]  /*11fd0*/  FADD.FTZ R112, R112, R87 ;  /* 0x0000005770707221 */ /* 0x000fe20000010000 */
[----:B-----5:R-:W-:Y:S04]  /*11fe0*/  F2FP.F16.F32.PACK_AB R25, R142, R133 ;  /* 0x000000858e19723e */ /* 0x020fe800000000ff */
[----:B------:R-:W-:Y:S01]  /*11ff0*/  MUFU.EX2 R137, R137 ;  /* 0x0000008900897308 */ /* 0x000fe20000000800 */
[----:B------:R-:W-:Y:S04]  /*12000*/  FADD.FTZ R75, R75, R112 ;  /* 0x000000704b4b7221 */ /* 0x000fe80000010000 */
[----:B------:R-:W-:Y:S05]  /*12010*/  FADD.FTZ R104, R104, R75 ;  /* 0x0000004b68687221 */ /* 0x000fea0000010000 */
[----:B------:R-:W2:Y:S01]  /*12020*/  MUFU.EX2 R146, R146 ;  /* 0x0000009200927308 */ /* 0x000ea20000000800 */
[----:B---3--:R-:W-:Y:S01]  /*12030*/  F2FP.F16.F32.PACK_AB R26, R144, R135 ;  /* 0x00000087901a723e */ /* 0x008fe200000000ff */
[----:B------:R-:W-:Y:S04]  /*12040*/  FADD.FTZ R71, R71, R104 ;  /* 0x0000006847477221 */ /* 0x000fe80000010000 */
[----:B------:R-:W-:Y:S04]  /*12050*/  FADD.FTZ R96, R96, R71 ;  /* 0x0000004760607221 */ /* 0x000fe80000010000 */
[----:B------:R-:W-:Y:S01]  /*12060*/  MUFU.EX2 R139, R139 ;  /* 0x0000008b008b7308 */ /* 0x000fe20000000800 */
[----:B------:R-:W-:Y:S04]  /*12070*/  FADD.FTZ R63, R63, R96 ;  /* 0x000000603f3f7221 */ /* 0x000fe80000010000 */
[----:B------:R-:W-:Y:S05]  /*12080*/  FADD.FTZ R84, R84, R63 ;  /* 0x0000003f54547221 */ /* 0x000fea0000010000 */
[----:B------:R-:W3:Y:S01]  /*12090*/  MUFU.EX2 R186, R186 ;  /* 0x000000ba00ba7308 */ /* 0x000ee20000000800 */
[----:B--2---:R-:W-:Y:S01]  /*120a0*/  F2FP.F16.F32.PACK_AB R27, R146, R137 ;  /* 0x00000089921b723e */ /* 0x004fe200000000ff */
[----:B------:R-:W-:Y:S04]  /*120b0*/  FADD.FTZ R57, R57, R84 ;  /* 0x0000005439397221 */ /* 0x000fe80000010000 */
[----:B------:R-:W-:Y:S01]  /*120c0*/  FADD.FTZ R80, R80, R57 ;  /* 0x0000003950507221 */ /* 0x000fe20000010000 */
[----:B------:R-:W-:Y:S03]  /*120d0*/  FFMA.FTZ R57, R48, UR4, -R49 ;  /* 0x0000000430397c23 */ /* 0x000fe60008010831 */
[----:B------:R-:W-:Y:S01]  /*120e0*/  MUFU.EX2 R188, R188 ;  /* 0x000000bc00bc7308 */ /* 0x000fe20000000800 */
[C---:B----4-:R-:W-:Y:S09]  /*120f0*/  HMMA.16816.F32 R4, R24.reuse, R28, R4 ;  /* 0x0000001c1804723c */ /* 0x050ff20000001804 */
[----:B------:R-:W2:Y:S01]  /*12100*/  MUFU.EX2 R141, R141 ;  /* 0x0000008d008d7308 */ /* 0x000ea20000000800 */
[C---:B------:R-:W-:Y:S01]  /*12110*/  HMMA.16816.F32 R8, R24.reuse, R30, R8 ;  /* 0x0000001e1808723c */ /* 0x040fe20000001808 */
[----:B------:R-:W4:Y:S08]  /*12120*/  LDSM.16.MT88.4 R28, [R150+0x2c00] ;  /* 0x002c0000961c783b */ /* 0x000f300000004200 */
[----:B------:R-:W-:Y:S01]  /*12130*/  MUFU.EX2 R143, R143 ;  /* 0x0000008f008f7308 */ /* 0x000fe20000000800 */
[C---:B-1----:R-:W-:Y:S09]  /*12140*/  HMMA.16816.F32 R12, R24.reuse, R36, R12 ;  /* 0x00000024180c723c */ /* 0x042ff2000000180c */
[----:B------:R-:W1:Y:S01]  /*12150*/  MUFU.EX2 R174, R174 ;  /* 0x000000ae00ae7308 */ /* 0x000e620000000800 */
[----:B------:R-:W-:Y:S01]  /*12160*/  HMMA.16816.F32 R16, R24, R38, R16 ;  /* 0x000000261810723c */ /* 0x000fe20000001810 */
[----:B------:R-:W5:Y:S02]  /*12170*/  LDSM.16.MT88.4 R36, [R228+0x8000] ;  /* 0x00800000e424783b */ /* 0x000f640000004200 */
[----:B---3--:R-:W-:Y:S02]  /*12180*/  F2FP.F16.F32.PACK_AB R24, R186, R139 ;  /* 0x0000008bba18723e */ /* 0x008fe400000000ff */
[----:B--2---:R-:W-:Y:S04]  /*12190*/  F2FP.F16.F32.PACK_AB R25, R141, R188 ;  /* 0x000000bc8d19723e */ /* 0x004fe800000000ff */
[----:B------:R-:W-:Y:S10]  /*121a0*/  MUFU.EX2 R170, R170 ;  /* 0x000000aa00aa7308 */ /* 0x000ff40000000800 */
[----:B------:R-:W2:Y:S01]  /*121b0*/  MUFU.EX2 R95, R95 ;  /* 0x0000005f005f7308 */ /* 0x000ea20000000800 */
[----:B-1----:R-:W-:Y:S09]  /*121c0*/  F2FP.F16.F32.PACK_AB R26, R174, R143 ;  /* 0x0000008fae1a723e */ /* 0x002ff200000000ff */
[----:B------:R1:W-:Y:S10]  /*121d0*/  MUFU.EX2 R61, R62 ;  /* 0x0000003e003d7308 */ /* 0x0003f40000000800 */
[----:B------:R-:W-:Y:S01]  /*121e0*/  MUFU.EX2 R89, R89 ;  /* 0x0000005900597308 */ /* 0x000fe20000000800 */
[----:B--2---:R-:W-:Y:S09]  /*121f0*/  F2FP.F16.F32.PACK_AB R27, R95, R170 ;  /* 0x000000aa5f1b723e */ /* 0x004ff200000000ff */
[----:B------:R-:W2:Y:S01]  /*12200*/  MUFU.EX2 R166, R166 ;  /* 0x000000a600a67308 */ /* 0x000ea20000000800 */
[C---:B------:R-:W-:Y:S03]  /*12210*/  HMMA.16816.F32 R4, R24.reuse, R32, R4 ;  /* 0x000000201804723c */ /* 0x040fe60000001804 */
[----:B------:R-:W-:Y:S01]  /*12220*/  FADD.FTZ R32, R82, R69 ;  /* 0x0000004552207221 */ /* 0x000fe20000010000 */
[----:B-1----:R-:W-:Y:S01]  /*12230*/  FADD.FTZ R62, R51, R80 ;  /* 0x00000050333e7221 */ /* 0x002fe20000010000 */
[----:B------:R-:W-:Y:S04]  /*12240*/  FFMA.FTZ R51, R58, UR4, -R49 ;  /* 0x000000043a337c23 */ /* 0x000fe80008010831 */
[----:B------:R-:W-:Y:S01]  /*12250*/  MUFU.EX2 R81, R81 ;  /* 0x0000005100517308 */ /* 0x000fe20000000800 */
[----:B------:R-:W-:Y:S01]  /*12260*/  FADD.FTZ R32, R55, R32 ;  /* 0x0000002037207221 */ /* 0x000fe20000010000 */
[C---:B------:R-:W-:Y:S03]  /*12270*/  HMMA.16816.F32 R8, R24.reuse, R34, R8 ;  /* 0x000000221808723c */ /* 0x040fe60000001808 */
[----:B------:R-:W-:Y:S01]  /*12280*/  FADD.FTZ R53, R53, R32 ;  /* 0x0000002035357221 */ /* 0x000fe20000010000 */
[----:B------:R-:W-:Y:S01]  /*12290*/  FADD.FTZ R59, R59, R62 ;  /* 0x0000003e3b3b7221 */ /* 0x000fe20000010000 */
[----:B------:R-:W1:Y:S03]  /*122a0*/  LDSM.16.MT88.4 R32, [R150+0x3000] ;  /* 0x003000009620783b */ /* 0x000e660000004200 */
[----:B------:R-:W3:Y:S01]  /*122b0*/  MUFU.EX2 R178, R178 ;  /* 0x000000b200b27308 */ /* 0x000ee20000000800 */
[----:B------:R-:W-:Y:S01]  /*122c0*/  FADD.FTZ R88, R88, R53 ;  /* 0x0000003558587221 */ /* 0x000fe20000010000 */
[C---:B----4-:R-:W-:Y:S03]  /*122d0*/  HMMA.16816.F32 R12, R24.reuse, R28, R12 ;  /* 0x0000001c180c723c */ /* 0x050fe6000000180c */
[----:B------:R-:W-:Y:S01]  /*122e0*/  FADD.FTZ R94, R94, R59 ;  /* 0x0000003b5e5e7221 */ /* 0x000fe20000010000 */
[----:B------:R-:W-:Y:S01]  /*122f0*/  FFMA.FTZ R59, R21, UR4, -R45 ;  /* 0x00000004153b7c23 */ /* 0x000fe2000801082d */
[----:B------:R-:W-:Y:S03]  /*12300*/  FADD.FTZ R65, R65, R88 ;  /* 0x0000005841417221 */ /* 0x000fe60000010000 */
[----:B------:R-:W-:Y:S01]  /*12310*/  MUFU.EX2 R79, R79 ;  /* 0x0000004f004f7308 */ /* 0x000fe20000000800 */
[----:B------:R-:W-:Y:S01]  /*12320*/  FADD.FTZ R67, R67, R94 ;  /* 0x0000005e43437221 */ /* 0x000fe20000010000 */
[----:B------:R-:W-:Y:S01]  /*12330*/  HMMA.16816.F32 R16, R24, R30, R16 ;  /* 0x0000001e1810723c */ /* 0x000fe20000001810 */
[----:B------:R-:W4:Y:S02]  /*12340*/  LDSM.16.MT88.4 R28, [R228+0x8400] ;  /* 0x00840000e41c783b */ /* 0x000f240000004200 */
[----:B--2---:R-:W-:Y:S01]  /*12350*/  F2FP.F16.F32.PACK_AB R24, R166, R89 ;  /* 0x00000059a618723e */ /* 0x004fe200000000ff */
[----:B------:R-:W-:Y:S01]  /*12360*/  FADD.FTZ R106, R106, R65 ;  /* 0x000000416a6a7221 */ /* 0x000fe20000010000 */
[----:B------:R-:W-:Y:S03]  /*12370*/  FADD.FTZ R108, R108, R67 ;  /* 0x000000436c6c7221 */ /* 0x000fe60000010000 */
[----:B------:R-:W2:Y:S01]  /*12380*/  MUFU.EX2 R100, R100 ;  /* 0x0000006400647308 */ /* 0x000ea20000000800 */
[----:B---3--:R-:W-:Y:S01]  /*12390*/  F2FP.F16.F32.PACK_AB R25, R178, R81 ;  /* 0x00000051b219723e */ /* 0x008fe200000000ff */
[----:B------:R-:W-:Y:S01]  /*123a0*/  FADD.FTZ R53, R77, R106 ;  /* 0x0000006a4d357221 */ /* 0x000fe20000010000 */
[----:B------:R-:W-:Y:S03]  /*123b0*/  FADD.FTZ R85, R85, R108 ;  /* 0x0000006c55557221 */ /* 0x000fe60000010000 */
[----:B------:R-:W-:Y:S01]  /*123c0*/  FADD.FTZ R53, R114, R53 ;  /* 0x0000003572357221 */ /* 0x000fe20000010000 */
[----:B------:R-:W-:Y:S03]  /*123d0*/  FADD.FTZ R120, R120, R85 ;  /* 0x0000005578787221 */ /* 0x000fe60000010000 */
[----:B------:R-:W-:Y:S01]  /*123e0*/  MUFU.EX2 R23, R23 ;  /* 0x0000001700177308 */ /* 0x000fe20000000800 */
[----:B------:R-:W-:Y:S04]  /*123f0*/  FADD.FTZ R103, R103, R120 ;  /* 0x0000007867677221 */ /* 0x000fe80000010000 */
[----:B------:R-:W-:Y:S05]  /*12400*/  FADD.FTZ R132, R132, R103 ;  /* 0x0000006784847221 */ /* 0x000fea0000010000 */
[----:B------:R-:W3:Y:S01]  /*12410*/  MUFU.EX2 R90, R90 ;  /* 0x0000005a005a7308 */ /* 0x000ee20000000800 */
[----:B--2---:R-:W-:Y:S09]  /*12420*/  F2FP.F16.F32.PACK_AB R26, R100, R79 ;  /* 0x0000004f641a723e */ /* 0x004ff200000000ff */
[----:B------:R2:W-:Y:S10]  /*12430*/  MUFU.EX2 R91, R70 ;  /* 0x00000046005b7308 */ /* 0x0005f40000000800 */
[----:B------:R-:W-:Y:S01]  /*12440*/  MUFU.EX2 R86, R86 ;  /* 0x0000005600567308 */ /* 0x000fe20000000800 */
[----:B---3--:R-:W-:Y:S09]  /*12450*/  F2FP.F16.F32.PACK_AB R27, R90, R23 ;  /* 0x000000175a1b723e */ /* 0x008ff200000000ff */
[----:B------:R-:W3:Y:S01]  /*12460*/  MUFU.EX2 R41, R78 ;  /* 0x0000004e00297308 */ /* 0x000ee20000000800 */
[C---:B-----5:R-:W-:Y:S03]  /*12470*/  HMMA.16816.F32 R4, R24.reuse, R36, R4 ;  /* 0x000000241804723c */ /* 0x060fe60000001804 */
[----:B------:R-:W-:Y:S01]  /*12480*/  FADD.FTZ R36, R126, R53 ;  /* 0x000000357e247221 */ /* 0x000fe20000010000 */
[--C-:B--2---:R-:W-:Y:S01]  /*12490*/  FFMA.FTZ R70, R64, UR4, -R45.reuse ;  /* 0x0000000440467c23 */ /* 0x104fe2000801082d */
[----:B------:R-:W-:Y:S01]  /*124a0*/  FFMA.FTZ R53, R50, UR4, -R45 ;  /* 0x0000000432357c23 */ /* 0x000fe2000801082d */
[----:B------:R-:W-:Y:S03]  /*124b0*/  FFMA.FTZ R64, R66, UR4, -R49 ;  /* 0x0000000442407c23 */ /* 0x000fe60008010831 */
[----:B------:R-:W-:Y:S01]  /*124c0*/  MUFU.EX2 R40, R40 ;  /* 0x0000002800287308 */ /* 0x000fe20000000800 */
[----:B------:R-:W-:Y:S01]  /*124d0*/  FADD.FTZ R36, R97, R36 ;  /* 0x0000002461247221 */ /* 0x000fe20000010000 */
[C---:B------:R-:W-:Y:S03]  /*124e0*/  HMMA.16816.F32 R8, R24.reuse, R38, R8 ;  /* 0x000000261808723c */ /* 0x040fe60000001808 */
[----:B------:R-:W-:Y:S02]  /*124f0*/  FADD.FTZ R113, R113, R36 ;  /* 0x0000002471717221 */ /* 0x000fe40000010000 */
[----:B------:R-:W2:Y:S03]  /*12500*/  LDSM.16.MT88.4 R36, [R150+0x3400] ;  /* 0x003400009624783b */ /* 0x000ea60000004200 */
[----:B------:R-:W5:Y:S01]  /*12510*/  MUFU.EX2 R43, R43 ;  /* 0x0000002b002b7308 */ /* 0x000f620000000800 */
[----:B------:R-:W-:Y:S01]  /*12520*/  FADD.FTZ R134, R134, R113 ;  /* 0x0000007186867221 */ /* 0x000fe20000010000 */
[C---:B-1----:R-:W-:Y:S03]  /*12530*/  HMMA.16816.F32 R12, R24.reuse, R32, R12 ;  /* 0x00000020180c723c */ /* 0x042fe6000000180c */
[----:B------:R-:W-:Y:S01]  /*12540*/  FADD.FTZ R33, R117, R132 ;  /* 0x0000008475217221 */ /* 0x000fe20000010000 */
[----:B------:R-:W-:Y:S04]  /*12550*/  FADD.FTZ R121, R121, R134 ;  /* 0x0000008679797221 */ /* 0x000fe80000010000 */
[----:B------:R-:W1:Y:S01]  /*12560*/  MUFU.EX2 R42, R42 ;  /* 0x0000002a002a7308 */ /* 0x000e620000000800 */
[----:B------:R-:W-:Y:S01]  /*12570*/  FADD.FTZ R33, R136, R33 ;  /* 0x0000002188217221 */ /* 0x000fe20000010000 */
[----:B------:R-:W-:Y:S03]  /*12580*/  HMMA.16816.F32 R16, R24, R34, R16 ;  /* 0x000000221810723c */ /* 0x000fe60000001810 */
[----:B------:R-:W-:Y:S01]  /*12590*/  FADD.FTZ R48, R140, R33 ;  /* 0x000000218c307221 */ /* 0x000fe20000010000 */
[----:B---3--:R-:W-:Y:S01]  /*125a0*/  F2FP.F16.F32.PACK_AB R24, R41, R86 ;  /* 0x000000562918723e */ /* 0x008fe200000000ff */
[----:B------:R-:W3:Y:S03]  /*125b0*/  LDSM.16.MT88.4 R32, [R228+0x8800] ;  /* 0x00880000e420783b */ /* 0x000ee60000004200 */
[----:B------:R-:W-:Y:S01]  /*125c0*/  MUFU.EX2 R68, R68 ;  /* 0x0000004400447308 */ /* 0x000fe20000000800 */
[----:B-----5:R-:W-:Y:S01]  /*125d0*/  F2FP.F16.F32.PACK_AB R25, R43, R40 ;  /* 0x000000282b19723e */ /* 0x020fe200000000ff */
[----:B------:R-:W-:Y:S01]  /*125e0*/  FADD.FTZ R48, R127, R48 ;  /* 0x000000307f307221 */ /* 0x000fe20000010000 */
[----:B------:R-:W-:Y:S03]  /*125f0*/  FADD.FTZ R138, R138, R121 ;  /* 0x000000798a8a7221 */ /* 0x000fe60000010000 */
[----:B------:R-:W-:Y:S01]  /*12600*/  FADD.FTZ R135, R135, R48 ;  /* 0x0000003087877221 */ /* 0x000fe20000010000 */
[----:B------:R-:W-:Y:S03]  /*12610*/  FADD.FTZ R133, R133, R138 ;  /* 0x0000008a85857221 */ /* 0x000fe60000010000 */
[----:B------:R-:W5:Y:S01]  /*12620*/  MUFU.EX2 R73, R70 ;  /* 0x0000004600497308 */ /* 0x000f620000000800 */
[----:B-1----:R-:W-:Y:S01]  /*12630*/  F2FP.F16.F32.PACK_AB R26, R91, R42 ;  /* 0x0000002a5b1a723e */ /* 0x002fe200000000ff */
[----:B------:R-:W-:Y:S01]  /*12640*/  FADD.FTZ R144, R144, R135 ;  /* 0x0000008790907221 */ /* 0x000fe20000010000 */
[----:B------:R-:W-:Y:S03]  /*12650*/  FADD.FTZ R142, R142, R133 ;  /* 0x000000858e8e7221 */ /* 0x000fe60000010000 */
[----:B------:R-:W-:Y:S01]  /*12660*/  FADD.FTZ R139, R139, R144 ;  /* 0x000000908b8b7221 */ /* 0x000fe20000010000 */
[----:B------:R-:W-:Y:S03]  /*12670*/  FADD.FTZ R137, R137, R142 ;  /* 0x0000008e89897221 */ /* 0x000fe60000010000 */
[----:B------:R1:W-:Y:S01]  /*12680*/  MUFU.EX2 R48, R22 ;  /* 0x0000001600307308 */ /* 0x0003e20000000800 */
[----:B------:R-:W-:Y:S01]  /*12690*/  FADD.FTZ R186, R186, R139 ;  /* 0x0000008bbaba7221 */ /* 0x000fe20000010000 */
[----:B------:R-:W-:Y:S03]  /*126a0*/  FADD.FTZ R137, R146, R137 ;  /* 0x0000008992897221 */ /* 0x000fe60000010000 */
[----:B------:R-:W-:Y:S01]  /*126b0*/  FADD.FTZ R143, R143, R186 ;  /* 0x000000ba8f8f7221 */ /* 0x000fe20000010000 */
[----:B------:R-:W-:Y:S04]  /*126c0*/  FADD.FTZ R188, R188, R137 ;  /* 0x00000089bcbc7221 */ /* 0x000fe80000010000 */
[----:B------:R-:W3:Y:S01]  /*126d0*/  MUFU.EX2 R64, R64 ;  /* 0x0000004000407308 */ /* 0x000ee20000000800 */
[----:B-----5:R-:W-:Y:S01]  /*126e0*/  F2FP.F16.F32.PACK_AB R27, R73, R68 ;  /* 0x00000044491b723e */ /* 0x020fe200000000ff */
[----:B------:R-:W-:Y:S01]  /*126f0*/  FADD.FTZ R174, R174, R143 ;  /* 0x0000008faeae7221 */ /* 0x000fe20000010000 */
[----:B------:R-:W-:Y:S03]  /*12700*/  FADD.FTZ R141, R141, R188 ;  /* 0x000000bc8d8d7221 */ /* 0x000fe60000010000 */
[----:B------:R-:W-:Y:S01]  /*12710*/  FADD.FTZ R89, R89, R174 ;  /* 0x000000ae59597221 */ /* 0x000fe20000010000 */
[----:B------:R-:W-:Y:S03]  /*12720*/  FADD.FTZ R170, R170, R141 ;  /* 0x0000008daaaa7221 */ /* 0x000fe60000010000 */
[----:B------:R-:W-:Y:S01]  /*12730*/  MUFU.EX2 R55, R60 ;  /* 0x0000003c00377308 */ /* 0x000fe20000000800 */
[C---:B----4-:R-:W-:Y:S01]  /*12740*/  HMMA.16816.F32 R4, R24.reuse, R28, R4 ;  /* 0x0000001c1804723c */ /* 0x050fe20000001804 */
[----:B------:R-:W-:Y:S02]  /*12750*/  LDSM.16.MT88.4 R140, [R228+0x8c00] ;  /* 0x008c0000e48c783b */ /* 0x000fe40000004200 */
        /* <DEDUP_REMOVED lines=9> */
[C---:B--2---:R-:W-:Y:S03]  /*127f0*/  HMMA.16816.F32 R12, R24.reuse, R36, R12 ;  /* 0x00000024180c723c */ /* 0x044fe6000000180c */
[--C-:B------:R-:W-:Y:S01]  /*12800*/  FFMA.FTZ R37, R20, UR4, -R45.reuse ;  /* 0x0000000414257c23 */ /* 0x100fe2000801082d */
[----:B------:R-:W-:Y:S01]  /*12810*/  FFMA.FTZ R45, R3, UR4, -R45 ;  /* 0x00000004032d7c23 */ /* 0x000fe2000801082d */
[----:B------:R-:W-:Y:S03]  /*12820*/  FADD.FTZ R3, R23, R178 ;  /* 0x000000b217037221 */ /* 0x000fe60000010000 */
[----:B------:R-:W2:Y:S01]  /*12830*/  MUFU.EX2 R54, R54 ;  /* 0x0000003600367308 */ /* 0x000ea20000000800 */
[----:B-1----:R-:W1:Y:S01]  /*12840*/  LDSM.16.MT88.4 R20, [R150+0x3c00] ;  /* 0x003c00009614783b */ /* 0x002e620000004200 */
[----:B------:R-:W-:Y:S03]  /*12850*/  HMMA.16816.F32 R16, R24, R38, R16 ;  /* 0x000000261810723c */ /* 0x000fe60000001810 */
[----:B---3--:R-:W-:Y:S01]  /*12860*/  F2FP.F16.F32.PACK_AB R24, R61, R64 ;  /* 0x000000403d18723e */ /* 0x008fe200000000ff */
[--C-:B------:R-:W-:Y:S01]  /*12870*/  FFMA.FTZ R36, R44, UR4, -R49.reuse ;  /* 0x000000042c247c23 */ /* 0x100fe20008010831 */
[----:B----4-:R-:W-:Y:S03]  /*12880*/  F2FP.F16.F32.PACK_AB R25, R56, R55 ;  /* 0x000000373819723e */ /* 0x010fe600000000ff */
[----:B------:R-:W-:Y:S01]  /*12890*/  MUFU.EX2 R52, R52 ;  /* 0x0000003400347308 */ /* 0x000fe20000000800 */
[----:B------:R-:W-:Y:S01]  /*128a0*/  FFMA.FTZ R49, R47, UR4, -R49 ;  /* 0x000000042f317c23 */ /* 0x000fe20008010831 */
[----:B------:R-:W-:Y:S01]  /*128b0*/  FADD.FTZ R79, R100, R79 ;  /* 0x0000004f644f7221 */ /* 0x000fe20000010000 */
[----:B------:R-:W-:Y:S03]  /*128c0*/  FADD.FTZ R3, R90, R3 ;  /* 0x000000035a037221 */ /* 0x000fe60000010000 */
[----:B------:R-:W-:Y:S01]  /*128d0*/  FADD.FTZ R86, R86, R79 ;  /* 0x0000004f56567221 */ /* 0x000fe20000010000 */
[----:B------:R-:W-:Y:S03]  /*128e0*/  FADD.FTZ R40, R40, R3 ;  /* 0x0000000328287221 */ /* 0x000fe60000010000 */
[----:B------:R-:W3:Y:S01]  /*128f0*/  MUFU.EX2 R53, R53 ;  /* 0x0000003500357308 */ /* 0x000ee20000000800 */
        /* <DEDUP_REMOVED lines=10> */
[C---:B---3--:R-:W-:Y:S01]  /*129a0*/  F2FP.F16.F32.PACK_AB R27, R53.reuse, R52 ;  /* 0x00000034351b723e */ /* 0x048fe200000000ff */
[----:B------:R-:W-:Y:S04]  /*129b0*/  FADD.FTZ R55, R56, R55 ;  /* 0x0000003738377221 */ /* 0x000fe80000010000 */
[----:B------:R-:W-:Y:S02]  /*129c0*/  FADD.FTZ R52, R52, R55 ;  /* 0x0000003734347221 */ /* 0x000fe40000010000 */
[C---:B------:R-:W-:Y:S02]  /*129d0*/  HMMA.16816.F32 R4, R24.reuse, R32, R4 ;  /* 0x000000201804723c */ /* 0x040fe40000001804 */
[----:B------:R-:W3:Y:S01]  /*129e0*/  MUFU.EX2 R59, R59 ;  /* 0x0000003b003b7308 */ /* 0x000ee20000000800 */
[----:B------:R-:W-:Y:S05]  /*129f0*/  FADD.FTZ R53, R53, R52 ;  /* 0x0000003435357221 */ /* 0x000fea0000010000 */
[C---:B------:R-:W-:Y:S04]  /*12a00*/  HMMA.16816.F32 R8, R24.reuse, R34, R8 ;  /* 0x000000221808723c */ /* 0x040fe80000001808 */
[----:B------:R-:W-:Y:S01]  /*12a10*/  MUFU.EX2 R36, R36 ;  /* 0x0000002400247308 */ /* 0x000fe20000000800 */
[----:B--2---:R-:W-:Y:S03]  /*12a20*/  F2FP.F16.F32.PACK_AB R132, R57, R46 ;  /* 0x0000002e3984723e */ /* 0x004fe600000000ff */
[C---:B-----5:R-:W-:Y:S06]  /*12a30*/  HMMA.16816.F32 R12, R24.reuse, R28, R12 ;  /* 0x0000001c180c723c */ /* 0x060fec000000180c */
[----:B------:R-:W2:Y:S01]  /*12a40*/  MUFU.EX2 R49, R49 ;  /* 0x0000003100317308 */ /* 0x000ea20000000800 */
[C---:B---3--:R-:W-:Y:S01]  /*12a50*/  F2FP.F16.F32.PACK_AB R133, R59.reuse, R48 ;  /* 0x000000303b85723e */ /* 0x048fe200000000ff */
[----:B------:R-:W-:Y:S01]  /*12a60*/  FADD.FTZ R48, R48, R53 ;  /* 0x0000003530307221 */ /* 0x000fe20000010000 */
[----:B------:R-:W-:Y:S07]  /*12a70*/  HMMA.16816.F32 R16, R24, R30, R16 ;  /* 0x0000001e1810723c */ /* 0x000fee0000001810 */
[----:B------:R-:W-:Y:S01]  /*12a80*/  MUFU.EX2 R32, R37 ;  /* 0x0000002500207308 */ /* 0x000fe20000000800 */
[----:B------:R-:W-:Y:S09]  /*12a90*/  FADD.FTZ R59, R59, R48 ;  /* 0x000000303b3b7221 */ /* 0x000ff20000010000 */
[----:B------:R-:W3:Y:S01]  /*12aa0*/  MUFU.EX2 R45, R45 ;  /* 0x0000002d002d7308 */ /* 0x000ee20000000800 */
[----:B--2---:R-:W-:Y:S02]  /*12ab0*/  F2FP.F16.F32.PACK_AB R134, R49, R36 ;  /* 0x000000243186723e */ /* 0x004fe400000000ff */
[C---:B---3--:R-:W-:Y:S01]  /*12ac0*/  F2FP.F16.F32.PACK_AB R135, R45.reuse, R32 ;  /* 0x000000202d87723e */ /* 0x048fe200000000ff */
[----:B------:R-:W-:Y:S04]  /*12ad0*/  FADD.FTZ R32, R32, R59 ;  /* 0x0000003b20207221 */ /* 0x000fe80000010000 */
[----:B------:R-:W-:Y:S02]  /*12ae0*/  FADD.FTZ R250, R45, R32 ;  /* 0x000000202dfa7221 */ /* 0x000fe40000010000 */
[C---:B------:R-:W-:Y:S05]  /*12af0*/  HMMA.16816.F32 R144, R132.reuse, R140, R4 ;  /* 0x0000008c8490723c */ /* 0x040fea0000001804 */
        /* <DEDUP_REMOVED lines=11> */
[----:B------:R-:W-:Y:S08]  /*12bb0*/  @P1 BRA `(.L_x_2086) ;  /* 0xffffffb000e41947 */ /* 0x000ff0000383ffff */
.L_x_2082:
[----:B------:R-:W2:Y:S01]  /*12bc0*/  SHFL.BFLY PT, R4, R251, 0x2, 0x1f ;  /* 0x0c401f00fb047f89 */ /* 0x000ea200000e0000 */
[C---:B------:R-:W-:Y:S01]  /*12bd0*/  SHF.L.U32 R6, R240.reuse, 0x1, RZ ;  /* 0x00000001f0067819 */ /* 0x040fe200000006ff */
[----:B------:R-:W3:Y:S01]  /*12be0*/  S2UR UR6, SR_CTAID.Y ;  /* 0x00000000000679c3 */ /* 0x000ee20000002600 */
[C---:B------:R-:W-:Y:S01]  /*12bf0*/  SHF.L.U32 R11, R240.reuse, 0x4, RZ ;  /* 0x00000004f00b7819 */ /* 0x040fe200000006ff */
[----:B------:R-:W4:Y:S01]  /*12c00*/  SHFL.BFLY PT, R5, R250, 0x2, 0x1f ;  /* 0x0c401f00fa057f89 */ /* 0x000f2200000e0000 */
[----:B------:R-:W-:Y:S01]  /*12c10*/  SHF.L.U32 R22, R240, 0x2, RZ ;  /* 0x00000002f0167819 */ /* 0x000fe200000006ff */
[----:B------:R-:W-:Y:S01]  /*12c20*/  IMAD.MOV R26, RZ, RZ, -R243 ;  /* 0x000000ffff1a7224 */ /* 0x000fe200078e0af3 */
[----:B------:R-:W-:-:S03]  /*12c30*/  LOP3.LUT R6, R6, 0x6, RZ, 0xc0, !PT ;  /* 0x0000000606067812 */ /* 0x000fc600078ec0ff */
[----:B------:R-:W-:Y:S01]  /*12c40*/  BAR.SYNC.DEFER_BLOCKING 0x0 ;  /* 0x0000000000007b1d */ /* 0x000fe20000010000 */
[----:B------:R-:W-:Y:S02]  /*12c50*/  SHF.L.U32 R9, R233, 0x5, RZ ;  /* 0x00000005e9097819 */ /* 0x000fe400000006ff */
[----:B------:R-:W-:Y:S02]  /*12c60*/  LOP3.LUT R11, R6, 0x3e00, R11, 0xf8, !PT ;  /* 0x00003e00060b7812 */ /* 0x000fe400078ef80b */
[----:B------:R-:W-:-:S03]  /*12c70*/  LOP3.LUT R6, R22, 0xd8, RZ, 0xc0, !PT ;  /* 0x000000d816067812 */ /* 0x000fc600078ec0ff */
[----:B------:R-:W5:Y:S01]  /*12c80*/  S2UR UR4, SR_CTAID.Z ;  /* 0x00000000000479c3 */ /* 0x000f620000002700 */
[----:B------:R-:W-:Y:S01]  /*12c90*/  LOP3.LUT R241, R241, 0xc0, R242, 0xf8, !PT ;  /* 0x000000c0f1f17812 */ /* 0x000fe200078ef8f2 */
[----:B------:R-:W-:Y:S01]  /*12ca0*/  BSSY.RECONVERGENT B0, `(.L_x_2087) ;  /* 0x0000059000007945 */ /* 0x000fe20003800200 */
[----:B------:R-:W-:-:S05]  /*12cb0*/  LOP3.LUT P2, RZ, R240, 0x3, RZ, 0xc0, !PT ;  /* 0x00000003f0ff7812 */ /* 0x000fca000784c0ff */
[----:B------:R-:W3:Y:S01]  /*12cc0*/  LDC.64 R20, c[0x0][0x430] ;  /* 0x00010c00ff147b82 */ /* 0x000ee20000000a00 */
[----:B--2---:R-:W-:Y:S01]  /*12cd0*/  FADD.FTZ R3, R4, R251 ;  /* 0x000000fb04037221 */ /* 0x004fe20000010000 */
[----:B------:R-:W-:Y:S01]  /*12ce0*/  LOP3.LUT R4, R22, 0xf04, RZ, 0xc0, !PT ;  /* 0x00000f0416047812 */ /* 0x000fe200078ec0ff */
[----:B----4-:R-:W-:-:S03]  /*12cf0*/  FADD.FTZ R8, R5, R250 ;  /* 0x000000fa05087221 */ /* 0x010fc60000010000 */
[----:B------:R-:W2:Y:S01]  /*12d00*/  SHFL.BFLY PT, R24, R3, 0x1, 0x1f ;  /* 0x0c201f0003187f89 */ /* 0x000ea200000e0000 */
[----:B------:R-:W-:Y:S01]  /*12d10*/  LOP3.LUT R4, R4, 0x20, R9, 0xf8, !PT ;  /* 0x0000002004047812 */ /* 0x000fe200078ef809 */
[----:B------:R-:W5:Y:S02]  /*12d20*/  LDC R25, c[0x0][0x3e0] ;  /* 0x0000f800ff197b82 */ /* 0x000f640000000800 */
[----:B------:R-:W4:Y:S01]  /*12d30*/  SHFL.BFLY PT, R23, R8, 0x1, 0x1f ;  /* 0x0c201f0008177f89 */ /* 0x000f2200000e0000 */
[----:B---3--:R-:W-:Y:S02]  /*12d40*/  IMAD R20, R20, UR6, R243 ;  /* 0x0000000614147c24 */ /* 0x008fe4000f8e02f3 */
[----:B--2---:R-:W-:Y:S01]  /*12d50*/  FADD.FTZ R24, R3, R24 ;  /* 0x0000001803187221 */ /* 0x004fe20000010000 */
[--C-:B------:R-:W-:Y:S01]  /*12d60*/  SHF.R.U32.HI R3, RZ, 0x1, R240.reuse ;  /* 0x00000001ff037819 */ /* 0x100fe200000116f0 */
[----:B-----5:R-:W-:Y:S01]  /*12d70*/  IMAD R26, R25, R26, UR4 ;  /* 0x00000004191a7e24 */ /* 0x020fe2000f8e021a */
[----:B------:R-:W-:Y:S01]  /*12d80*/  SHF.R.U32.HI R240, RZ, 0x2, R240 ;  /* 0x00000002fff07819 */ /* 0x000fe200000116f0 */
[----:B------:R-:W2:Y:S01]  /*12d90*/  MUFU.RCP R7, R24 ;  /* 0x0000001800077308 */ /* 0x000ea20000001000 */
[----:B----4-:R-:W-:Y:S01]  /*12da0*/  FADD.FTZ R23, R8, R23 ;  /* 0x0000001708177221 */ /* 0x010fe20000010000 */
[----:B------:R-:W-:Y:S01]  /*12db0*/  FSETP.NE.FTZ.AND P1, PT, R24, RZ, PT ;  /* 0x000000ff1800720b */ /* 0x000fe20003f35000 */
[----:B------:R-:W-:Y:S01]  /*12dc0*/  IMAD R20, R20, R25, R26 ;  /* 0x0000001914147224 */ /* 0x000fe200078e021a */
[----:B------:R-:W-:-:S02]  /*12dd0*/  LOP3.LUT R9, R6, 0x18, R3, 0x78, !PT ;  /* 0x0000001806097812 */ /* 0x000fc400078e7803 */
[----:B------:R-:W-:Y:S01]  /*12de0*/  LOP3.LUT R6, R11, 0x20, R242, 0xf8, !PT ;  /* 0x000000200b067812 */ /* 0x000fe200078ef8f2 */
[----:B------:R-:W-:Y:S01]  /*12df0*/  IMAD R20, R20, R21, R244 ;  /* 0x0000001514147224 */ /* 0x000fe200078e02f4 */
[----:B------:R-:W3:Y:S01]  /*12e00*/  MUFU.RCP R5, R23 ;  /* 0x0000001700057308 */ /* 0x000ee20000001000 */
[----:B------:R-:W-:Y:S02]  /*12e10*/  FSETP.NE.FTZ.AND P0, PT, R23, RZ, PT ;  /* 0x000000ff1700720b */ /* 0x000fe40003f15000 */
[----:B------:R-:W-:Y:S02]  /*12e20*/  LOP3.LUT R6, R6, R241, RZ, 0xfc, !PT ;  /* 0x000000f106067212 */ /* 0x000fe400078efcff */
[----:B------:R-:W-:Y:S02]  /*12e30*/  LOP3.LUT R4, R4, R9, RZ, 0xfc, !PT ;  /* 0x0000000904047212 */ /* 0x000fe400078efcff */
[----:B------:R-:W-:Y:S01]  /*12e40*/  LEA R6, R6, UR5, 0x2 ;  /* 0x0000000506067c11 */ /* 0x000fe2000f8e10ff */
[----:B------:R-:W4:Y:S01]  /*12e50*/  @P1 LDC R29, c[0x0][0x458] ;  /* 0x00011600ff1d1b82 */ /* 0x000f220000000800 */
[----:B--2---:R-:W-:Y:S01]  /*12e60*/  FSEL R7, R7, 1, P1 ;  /* 0x3f80000007077808 */ /* 0x004fe20000800000 */
[----:B------:R-:W2:Y:S01]  /*12e70*/  @P1 MUFU.LG2 R24, R24 ;  /* 0x0000001800181308 */ /* 0x000ea20000000c00 */
[----:B------:R-:W-:-:S02]  /*12e80*/  LOP3.LUT R9, R242, 0x40, RZ, 0xc0, !PT ;  /* 0x00000040f2097812 */ /* 0x000fc400078ec0ff */
[----:B------:R-:W-:Y:S01]  /*12e90*/  LEA R30, R4, UR5, 0x2 ;  /* 0x00000005041e7c11 */ /* 0x000fe2000f8e10ff */
        /* <DEDUP_REMOVED lines=9> */
[----:B------:R1:W-:Y:S01]  /*12f30*/  STS.64 [R6], R144 ;  /* 0x0000009006007388 */ /* 0x0003e20000000a00 */
[----:B---3--:R-:W-:Y:S01]  /*12f40*/  FSEL R5, R5, 1, P0 ;  /* 0x3f80000005057808 */ /* 0x008fe20000000000 */
[----:B------:R-:W3:Y:S01]  /*12f50*/  @P0 LDC R27, c[0x0][0x458] ;  /* 0x00011600ff1b0b82 */ /* 0x000ee20000000800 */
[----:B------:R-:W5:Y:S01]  /*12f60*/  @P0 MUFU.LG2 R23, R23 ;  /* 0x0000001700170308 */ /* 0x000f620000000c00 */
[C---:B------:R-:W-:Y:S01]  /*12f70*/  IMAD.IADD R8, R6.reuse, 0x1, -R7 ;  /* 0x0000000106087824 */ /* 0x040fe200078e0a07 */
[----:B------:R-:W3:Y:S01]  /*12f80*/  LDCU UR5, c[0x0][0x44c] ;  /* 0x00008980ff0577ac */ /* 0x000ee20008000800 */
        /* <DEDUP_REMOVED lines=11> */
[----:B--2---:R-:W-:Y:S01]  /*13040*/  @P1 FMUL.FTZ R31, R24, 0.69314718246459960938 ;  /* 0x3f317218181f1820 */ /* 0x004fe20000410000 */
[----:B------:R-:W-:Y:S01]  /*13050*/  MOV R25, 0xff800000 ;  /* 0xff80000000197802 */ /* 0x000fe20000000f00 */
[----:B------:R2:W-:Y:S01]  /*13060*/  STS.64 [R5+0x20], R140 ;  /* 0x0000208c05007388 */ /* 0x0005e20000000a00 */
[----:B-----5:R-:W-:Y:S01]  /*13070*/  @P0 FMUL.FTZ R23, R23, 0.69314718246459960938 ;  /* 0x3f31721817170820 */ /* 0x020fe20000410000 */
[----:B------:R-:W-:-:S02]  /*13080*/  LOP3.LUT R3, R3, 0x30, RZ, 0xc0, !PT ;  /* 0x0000003003037812 */ /* 0x000fc400078ec0ff */
[----:B------:R2:W-:Y:S01]  /*13090*/  STS.64 [R5+0x420], R142 ;  /* 0x0004208e05007388 */ /* 0x0005e20000000a00 */
[----:B------:R-:W-:Y:S01]  /*130a0*/  MOV R26, 0xff800000 ;  /* 0xff800000001a7802 */ /* 0x000fe20000000f00 */
[----:B----4-:R-:W-:Y:S01]  /*130b0*/  @P1 FFMA.FTZ R26, R2, R29, R31 ;  /* 0x0000001d021a1223 */ /* 0x010fe2000001001f */
[----:B---3--:R-:W-:Y:S01]  /*130c0*/  @P0 FFMA.FTZ R25, R0, R27, R23 ;  /* 0x0000001b00190223 */ /* 0x008fe20000010017 */
[----:B------:R2:W-:Y:S01]  /*130d0*/  STS.64 [R8+0x40], R136 ;  /* 0x0000408808007388 */ /* 0x0005e20000000a00 */
[----:B------:R-:W-:Y:S01]  /*130e0*/  IMAD R0, R20, UR5, RZ ;  /* 0x0000000514007c24 */ /* 0x000fe2000f8e02ff */
[----:B------:R-:W-:Y:S02]  /*130f0*/  LOP3.LUT R3, R3, 0x7, R240, 0xf8, !PT ;  /* 0x0000000703037812 */ /* 0x000fe400078ef8f0 */
[----:B------:R2:W-:Y:S04]  /*13100*/  STS.64 [R8+0x440], R138 ;  /* 0x0004408a08007388 */ /* 0x0005e80000000a00 */
[----:B------:R2:W-:Y:S04]  /*13110*/  STS.64 [R28+0x60], R132 ;  /* 0x000060841c007388 */ /* 0x0005e80000000a00 */
[----:B------:R2:W-:Y:S01]  /*13120*/  STS.64 [R28+0x460], R134 ;  /* 0x000460861c007388 */ /* 0x0005e20000000a00 */
[----:B------:R-:W-:Y:S06]  /*13130*/  BAR.SYNC.DEFER_BLOCKING 0x0 ;  /* 0x0000000000007b1d */ /* 0x000fec0000010000 */
[----:B------:R2:W3:Y:S04]  /*13140*/  LDS.128 R16, [R30] ;  /* 0x000000001e107984 */ /* 0x0004e80000000c00 */
[----:B------:R2:W4:Y:S04]  /*13150*/  LDS.128 R12, [R30+0x800] ;  /* 0x000800001e0c7984 */ /* 0x0005280000000c00 */
[----:B------:R2:W1:Y:S04]  /*13160*/  LDS.128 R8, [R30+0x1000] ;  /* 0x001000001e087984 */ /* 0x0004680000000c00 */
[----:B------:R2:W1:Y:S01]  /*13170*/  LDS.128 R4, [R30+0x1800] ;  /* 0x001800001e047984 */ /* 0x0004620000000c00 */
        /* <DEDUP_REMOVED lines=9> */
[----:B-1----:R1:W-:Y:S04]  /*13210*/  @!P2 STG.E desc[UR10][R20.64], R26 ;  /* 0x0000001a1400a986 */ /* 0x0023e8000c10190a */
[----:B------:R1:W-:Y:S02]  /*13220*/  @!P1 STG.E desc[UR10][R20.64+0x20], R25 ;  /* 0x0000201914009986 */ /* 0x0003e4000c10190a */
.L_x_2088:
[----:B-1----:R-:W-:Y:S05]  /*13230*/  BSYNC.RECONVERGENT B0 ;  /* 0x0000000000007941 */ /* 0x002fea0003800200 */
.L_x_2087:
[----:B------:R-:W1:Y:S01]  /*13240*/  LDCU.64 UR4, c[0x0][0x3f8] ;  /* 0x00007f00ff0477ac */ /* 0x000e620008000a00 */
[----:B------:R-:W-:Y:S01]  /*13250*/  LOP3.LUT R23, R22, 0xffc, RZ, 0xc0, !PT ;  /* 0x00000ffc16177812 */ /* 0x000fe200078ec0ff */
[C---:B------:R-:W-:Y:S01]  /*13260*/  VIADD R3, R233.reuse, 0x20 ;  /* 0x00000020e9037836 */ /* 0x040fe20000000000 */
[CC--:B------:R-:W-:Y:S01]  /*13270*/  ISETP.GE.AND P3, PT, R233.reuse, R232.reuse, PT ;  /* 0x000000e8e900720c */ /* 0x0c0fe20003f66270 */
[C---:B------:R-:W-:Y:S01]  /*13280*/  VIADD R21, R233.reuse, 0x10 ;  /* 0x00000010e9157836 */ /* 0x040fe20000000000 */
[C---:B------:R-:W-:Y:S01]  /*13290*/  IADD3 R2, P0, PT, R0.reuse, R23, RZ ;  /* 0x0000001700027210 */ /* 0x040fe20007f1e0ff */
[----:B------:R-:W-:Y:S01]  /*132a0*/  VIADD R233, R233, 0x30 ;  /* 0x00000030e9e97836 */ /* 0x000fe20000000000 */
[-C--:B------:R-:W-:Y:S02]  /*132b0*/  ISETP.GE.AND P1, PT, R3, R232.reuse, PT ;  /* 0x000000e80300720c */ /* 0x080fe40003f26270 */
[----:B------:R-:W-:Y:S02]  /*132c0*/  LEA.HI.X.SX32 R3, R0, RZ, 0x1, P0 ;  /* 0x000000ff00037211 */ /* 0x000fe400000f0eff */
[----:B------:R-:W-:-:S02]  /*132d0*/  ISETP.GE.AND P2, PT, R21, R232, PT ;  /* 0x000000e81500720c */ /* 0x000fc40003f46270 */
[----:B-1----:R-:W-:-:S04]  /*132e0*/  LEA R20, P0, R2, UR4, 0x2 ;  /* 0x0000000402147c11 */ /* 0x002fc8000f8010ff */
[----:B------:R-:W-:Y:S02]  /*132f0*/  LEA.HI.X R21, R2, UR5, R3, 0x2, P0 ;  /* 0x0000000502157c11 */ /* 0x000fe400080f1403 */
[----:B------:R-:W-:-:S03]  /*13300*/  ISETP.GE.AND P0, PT, R233, R232, PT ;  /* 0x000000e8e900720c */ /* 0x000fc60003f06270 */
[----:B---3--:R1:W-:Y:S04]  /*13310*/  @!P3 STG.E.128 desc[UR10][R20.64], R16 ;  /* 0x000000101400b986 */ /* 0x0083e8000c101d0a */
[----:B----4-:R1:W-:Y:S04]  /*13320*/  @!P2 STG.E.128 desc[UR10][R20.64+0x800], R12 ;  /* 0x0008000c1400a986 */ /* 0x0103e8000c101d0a */
[----:B------:R1:W-:Y:S02]  /*13330*/  @!P1 STG.E.128 desc[UR10][R20.64+0x1000], R8 ;  /* 0x0010000814009986 */ /* 0x0003e4000c101d0a */
[----:B------:R-:W-:Y:S05]  /*13340*/  @P0 EXIT ;  /* 0x000000000000094d */ /* 0x000fea0003800000 */
[----:B------:R-:W-:Y:S01]  /*13350*/  STG.E.128 desc[UR10][R20.64+0x1800], R4 ;  /* 0x0018000414007986 */ /* 0x000fe2000c101d0a */
[----:B------:R-:W-:Y:S05]  /*13360*/  EXIT ;  /* 0x000000000000794d */ /* 0x000fea0003800000 */
.L_x_2089:
        /* <DEDUP_REMOVED lines=9> */
.L_x_4895:


//--------------------- .text._ZN5flash24flash_fwd_splitkv_kernelI23Flash_fwd_kernel_traitsILi32ELi64ELi256ELi4ELb0ELb0EN7cutlass6half_tE19Flash_kernel_traitsILi32ELi64ELi256ELi4ES3_EELb1ELb0ELb1ELb0ELb0ELb0ELb1ELb0EEEvNS_16Flash_fwd_paramsE --------------------------
	.section	.text._ZN5flash24flash_fwd_splitkv_kernelI23Flash_fwd_kernel_traitsILi32ELi64ELi256ELi4ELb0ELb0EN7cutlass6half_tE19Flash_kernel_traitsILi32ELi64ELi256ELi4ES3_EELb1ELb0ELb1ELb0ELb0ELb0ELb1ELb0EEEvNS_16Flash_fwd_paramsE,"ax",@progbits
	.align	128
        .global         _ZN5flash24flash_fwd_splitkv_kernelI23Flash_fwd_kernel_traitsILi32ELi64ELi256ELi4ELb0ELb0EN7cutlass6half_tE19Flash_kernel_traitsILi32ELi64ELi256ELi4ES3_EELb1ELb0ELb1ELb0ELb0ELb0ELb1ELb0EEEvNS_16Flash_fwd_paramsE
        .type           _ZN5flash24flash_fwd_splitkv_kernelI23Flash_fwd_kernel_traitsILi32ELi64ELi256ELi4ELb0ELb0EN7cutlass6half_tE19Flash_kernel_traitsILi32ELi64ELi256ELi4ES3_EELb1ELb0ELb1ELb0ELb0ELb0ELb1ELb0EEEvNS_16Flash_fwd_paramsE,@function
        .size           _ZN5flash24flash_fwd_splitkv_kernelI23Flash_fwd_kernel_traitsILi32ELi64ELi256ELi4ELb0ELb0EN7cutlass6half_tE19Flash_kernel_traitsILi32ELi64ELi256ELi4ES3_EELb1ELb0ELb1ELb0ELb0ELb0ELb1ELb0EEEvNS_16Flash_fwd_paramsE,(.L_x_4896 - _ZN5flash24flash_fwd_splitkv_kernelI23Flash_fwd_kernel_traitsILi32ELi64ELi256ELi4ELb0ELb0EN7cutlass6half_tE19Flash_kernel_traitsILi32ELi64ELi256ELi4ES3_EELb1ELb0ELb1ELb0ELb0ELb0ELb1ELb0EEEvNS_16Flash_fwd_paramsE)
        .other          _ZN5flash24flash_fwd_splitkv_kernelI23Flash_fwd_kernel_traitsILi32ELi64ELi256ELi4ELb0ELb0EN7cutlass6half_tE19Flash_kernel_traitsILi32ELi64ELi256ELi4ES3_EELb1ELb0ELb1ELb0ELb0ELb0ELb1ELb0EEEvNS_16Flash_fwd_paramsE,@"STO_CUDA_ENTRY STV_DEFAULT"
_ZN5flash24flash_fwd_splitkv_kernelI23Flash_fwd_kernel_traitsILi32ELi64ELi256ELi4ELb0ELb0EN7cutlass6half_tE19Flash_kernel_traitsILi32ELi64ELi256ELi4ES3_EELb1ELb0ELb1ELb0ELb0ELb0ELb1ELb0EEEvNS_16Flash_fwd_paramsE:
.text._ZN5flash24flash_fwd_splitkv_kernelI23Flash_fwd_kernel_traitsILi32ELi64ELi256ELi4ELb0ELb0EN7cutlass6half_tE19Flash_kernel_traitsILi32ELi64ELi256ELi4ES3_EELb1ELb0ELb1ELb0ELb0ELb0ELb1ELb0EEEvNS_16Flash_fwd_paramsE:
[----:B------:R-:W-:Y:S01]  /*0000*/  LDC R1, c[0x0][0x37c] ;  /* 0x0000df00ff017b82 */ /* 0x000fe20000000800 */
[----:B------:R-:W1:Y:S07]  /*0010*/  LDCU UR6, c[0x0][0x3e0] ;  /* 0x00007c00ff0677ac */ /* 0x000e6e0008000800 */
[----:B------:R-:W2:Y:S01]  /*0020*/  S2UR UR26, SR_CTAID.Z ;  /* 0x00000000001a79c3 */ /* 0x000ea20000002700 */
[----:B------:R-:W3:Y:S01]  /*0030*/  LDCU.64 UR10, c[0x0][0x470] ;  /* 0x00008e00ff0a77ac */ /* 0x000ee20008000a00 */
[----:B------:R-:W4:Y:S01]  /*0040*/  LDCU.64 UR8, c[0x0][0x460] ;  /* 0x00008c00ff0877ac */ /* 0x000f220008000a00 */
[----:B------:R-:W5:Y:S01]  /*0050*/  LDCU.64 UR14, c[0x0][0x460] ;  /* 0x00008c00ff0e77ac */ /* 0x000f620008000a00 */
[----:B------:R-:W5:Y:S01]  /*0060*/  LDCU.64 UR22, c[0x0][0x358] ;  /* 0x00006b00ff1677ac */ /* 0x000f620008000a00 */
[----:B-1----:R-:W1:Y:S01]  /*0070*/  I2F.U32.RP R2, UR6 ;  /* 0x0000000600027d06 */ /* 0x002e620008209000 */
[----:B------:R-:W-:-:S02]  /*0080*/  UISETP.NE.U32.AND UP0, UPT, UR6, URZ, UPT ;  /* 0x000000ff0600728c */ /* 0x000fc4000bf05070 */
[----:B---3--:R-:W-:-:S04]  /*0090*/  UISETP.NE.U32.AND UP2, UPT, UR10, URZ, UPT ;  /* 0x000000ff0a00728c */ /* 0x008fc8000bf45070 */
[----:B------:R-:W-:Y:S01]  /*00a0*/  UISETP.NE.AND.EX UP2, UPT, UR11, URZ, UPT, UP2 ;  /* 0x000000ff0b00728c */ /* 0x000fe2000bf45320 */
[----:B----4-:R-:W-:Y:S01]  /*00b0*/  ISETP.NE.U32.AND P3, PT, RZ, UR8, PT ;  /* 0x00000008ff007c0c */ /* 0x010fe2000bf65070 */
[----:B------:R-:W-:-:S03]  /*00c0*/  UISETP.NE.U32.AND UP3, UPT, UR8, URZ, UPT ;  /* 0x000000ff0800728c */ /* 0x000fc6000bf65070 */
[----:B------:R-:W-:Y:S01]  /*00d0*/  ISETP.NE.AND.EX P3, PT, RZ, UR9, PT, P3 ;  /* 0x00000009ff007c0c */ /* 0x000fe2000bf65330 */
[----:B------:R-:W-:Y:S01]  /*00e0*/  UISETP.NE.AND.EX UP3, UPT, UR9, URZ, UPT, UP3 ;  /* 0x000000ff0900728c */ /* 0x000fe2000bf65330 */
[----:B-1----:R-:W1:Y:S01]  /*00f0*/  MUFU.RCP R0, R2 ;  /* 0x0000000200007308 */ /* 0x002e620000001000 */
[----:B------:R-:W-:-:S04]  /*0100*/  PLOP3.LUT P0, PT, PT, PT, UP2, 0x80, 0x8 ;  /* 0x000000000008781c */ /* 0x000fc80003f0f028 */
[----:B------:R-:W-:Y:S01]  /*0110*/  PLOP3.LUT P1, PT, PT, PT, UP3, 0x80, 0x8 ;  /* 0x000000000008781c */ /* 0x000fe20003f2f038 */
[----:B-1----:R-:W-:-:S06]  /*0120*/  VIADD R0, R0, 0xffffffe ;  /* 0x0ffffffe00007836 */ /* 0x002fcc0000000000 */
[----:B------:R-:W1:Y:S02]  /*0130*/  F2I.FTZ.U32.TRUNC.NTZ R0, R0 ;  /* 0x0000000000007305 */ /* 0x000e64000021f000 */
[----:B-1----:R-:W-:-:S13]  /*0140*/  R2UR UR5, R0 ;  /* 0x00000000000572ca */ /* 0x002fda00000e0000 */
[----:B------:R-:W-:-:S04]  /*0150*/  UIADD3 UR4, UPT, UPT, URZ, -UR5, URZ ;  /* 0x80000005ff047290 */ /* 0x000fc8000fffe0ff */
[----:B------:R-:W-:-:S03]  /*0160*/  UIMAD UR7, UR4, UR6, URZ ;  /* 0x00000006040772a4 */ /* 0x000fc6000f8e02ff */
[----:B------:R-:W-:Y:S02]  /*0170*/  UMOV UR4, URZ ;  /* 0x000000ff00047c82 */ /* 0x000fe40008000000 */
[----:B------:R-:W-:-:S04]  /*0180*/  UIMAD.WIDE.U32 UR4, UR5, UR7, UR4 ;  /* 0x00000007050472a5 */ /* 0x000fc8000f8e0004 */
[----:B--2---:R-:W-:Y:S02]  /*0190*/  UIMAD.WIDE.U32 UR16, UR5, UR26, URZ ;  /* 0x0000001a051072a5 */ /* 0x004fe4000f8e00ff */
[----:B------:R-:W1:Y:S02]  /*01a0*/  LDCU.U8 UR7, c[0x0][0x532] ;  /* 0x0000a640ff0777ac */ /* 0x000e640008000000 */
[----:B------:R-:W-:-:S03]  /*01b0*/  UIADD3 UR12, UPT, UPT, -UR17, URZ, URZ ;  /* 0x000000ff110c7290 */ /* 0x000fc6000fffe1ff */
[----:B------:R-:W2:Y:S01]  /*01c0*/  LDCU.64 UR4, c[0x0][0x468] ;  /* 0x00008d00ff0477ac */ /* 0x000ea20008000a00 */
[----:B------:R-:W-:-:S04]  /*01d0*/  UIMAD UR12, UR6, UR12, UR26 ;  /* 0x0000000c060c72a4 */ /* 0x000fc8000f8e021a */
[----:B------:R-:W-:Y:S02]  /*01e0*/  UISETP.GE.U32.AND UP4, UPT, UR12, UR6, UPT ;  /* 0x000000060c00728c */ /* 0x000fe4000bf86070 */
[----:B--2---:R-:W-:-:S09]  /*01f0*/  UISETP.EQ.U32.AND UP5, UPT, UR4, URZ, UPT ;  /* 0x000000ff0400728c */ /* 0x004fd2000bfa2070 */
[----:B------:R-:W-:Y:S02]  /*0200*/  @UP4 UIADD3 UR12, UPT, UPT, UR12, -UR6, URZ ;  /* 0x800000060c0c4290 */ /* 0x000fe4000fffe0ff */
[----:B------:R-:W-:Y:S02]  /*0210*/  @UP4 UIADD3 UR17, UPT, UPT, UR17, 0x1, URZ ;  /* 0x0000000111114890 */ /* 0x000fe4000fffe0ff */
[----:B------:R-:W-:Y:S02]  /*0220*/  UISETP.GE.U32.AND UP1, UPT, UR12, UR6, UPT ;  /* 0x000000060c00728c */ /* 0x000fe4000bf26070 */
[----:B-1----:R-:W-:-:S04]  /*0230*/  UISETP.NE.AND UP4, UPT, UR7, URZ, UPT ;  /* 0x000000ff0700728c */ /* 0x002fc8000bf85270 */
[----:B------:R-:W-:-:S05]  /*0240*/  UISETP.EQ.OR.EX UP5, UPT, UR5, URZ, !UP4, UP5 ;  /* 0x000000ff0500728c */ /* 0x000fca000e7a2750 */
[----:B------:R-:W-:Y:S01]  /*0250*/  @UP1 UIADD3 UR17, UPT, UPT, UR17, 0x1, URZ ;  /* 0x0000000111111890 */ /* 0x000fe2000fffe0ff */
[----:B------:R-:W-:Y:S01]  /*0260*/  PLOP3.LUT P2, PT, PT, PT, UP5, 0x80, 0x8 ;  /* 0x000000000008781c */ /* 0x000fe20003f4f058 */
[----:B------:R-:W-:-:S04]  /*0270*/  @!UP0 ULOP3.LUT UR17, URZ, UR6, URZ, 0x33, !UPT ;  /* 0x00000006ff118292 */ /* 0x000fc8000f8e33ff */
[----:B------:R-:W-:Y:S02]  /*0280*/  USHF.L.U32 UR9, UR17, 0x2, URZ ;  /* 0x0000000211097899 */ /* 0x000fe400080006ff */
[----:B------:R-:W-:Y:S02]  /*0290*/  USHF.R.U32.HI UR8, URZ, 0x1e, UR17 ;  /* 0x0000001eff087899 */ /* 0x000fe40008011611 */
[----:B------:R-:W-:Y:S02]  /*02a0*/  @UP2 UIADD3 UR12, UP0, UPT, UR9, UR10, URZ ;  /* 0x0000000a090c2290 */ /* 0x000fe4000ff1e0ff */
[----:B------:R-:W-:Y:S02]  /*02b0*/  UIADD3 UR7, UP1, UPT, UR9, UR4, URZ ;  /* 0x0000000409077290 */ /* 0x000fe4000ff3e0ff */
[----:B-----5:R-:W-:Y:S02]  /*02c0*/  UIMAD.WIDE.U32 UR14, UR17, 0x4, UR14 ;  /* 0x00000004110e78a5 */ /* 0x020fe4000f8e000e */
[----:B------:R-:W-:-:S02]  /*02d0*/  @UP2 UIADD3.X UR13, UPT, UPT, UR8, UR11, URZ, UP0, !UPT ;  /* 0x0000000b080d2290 */ /* 0x000fc400087fe4ff */
[----:B------:R-:W-:Y:S01]  /*02e0*/  UIADD3.X UR10, UPT, UPT, UR8, UR5, URZ, UP1, !UPT ;  /* 0x00000005080a7290 */ /* 0x000fe20008ffe4ff */
[----:B------:R-:W-:Y:S02]  /*02f0*/  IMAD.U32 R6, RZ, RZ, UR7 ;  /* 0x00000007ff067e24 */ /* 0x000fe4000f8e00ff */
[----:B------:R-:W-:Y:S02]  /*0300*/  IMAD.U32 R10, RZ, RZ, UR14 ;  /* 0x0000000eff0a7e24 */ /* 0x000fe4000f8e00ff */
[----:B------:R-:W-:Y:S02]  /*0310*/  IMAD.U32 R11, RZ, RZ, UR15 ;  /* 0x0000000fff0b7e24 */ /* 0x000fe4000f8e00ff */
[----:B------:R-:W-:Y:S02]  /*0320*/  IMAD.U32 R8, RZ, RZ, UR12 ;  /* 0x0000000cff087e24 */ /* 0x000fe4000f8e00ff */
[----:B------:R-:W-:Y:S01]  /*0330*/  IMAD.U32 R9, RZ, RZ, UR13 ;  /* 0x0000000dff097e24 */ /* 0x000fe2000f8e00ff */
[----:B------:R-:W2:Y:S01]  /*0340*/  @P3 LDG.E R4, desc[UR22][R10.64] ;  /* 0x000000160a043981 */ /* 0x000ea2000c1e1900 */
[----:B------:R-:W-:-:S03]  /*0350*/  IMAD.U32 R7, RZ, RZ, UR10 ;  /* 0x0000000aff077e24 */ /* 0x000fc6000f8e00ff */
[----:B------:R-:W3:Y:S04]  /*0360*/  @P1 LDG.E R0, desc[UR22][R10.64+0x4] ;  /* 0x000004160a001981 */ /* 0x000ee8000c1e1900 */
[----:B------:R-:W4:Y:S04]  /*0370*/  @P0 LDG.E R2, desc[UR22][R8.64] ;  /* 0x0000001608020981 */ /* 0x000f28000c1e1900 */
[----:B------:R-:W5:Y:S01]  /*0380*/  @!P2 LDG.E R3, desc[UR22][R6.64] ;  /* 0x000000160603a981 */ /* 0x000f62000c1e1900 */
[----:B------:R-:W1:Y:S01]  /*0390*/  S2UR UR11, SR_CTAID.X ;  /* 0x00000000000b79c3 */ /* 0x000e620000002500 */
[----:B------:R-:W-:Y:S01]  /*03a0*/  UISETP.NE.U32.AND UP0, UPT, UR4, URZ, UPT ;  /* 0x000000ff0400728c */ /* 0x000fe2000bf05070 */
[----:B------:R-:W-:Y:S01]  /*03b0*/  UMOV UR25, 0xffffffff ;  /* 0xffffffff00197882 */ /* 0x000fe20000000000 */
[----:B------:R-:W-:-:S02]  /*03c0*/  UMOV UR27, 0xffffffff ;  /* 0xffffffff001b7882 */ /* 0x000fc40000000000 */
[----:B------:R-:W-:Y:S01]  /*03d0*/  UISETP.NE.AND.EX UP0, UPT, UR5, URZ, UPT, UP0 ;  /* 0x000000ff0500728c */ /* 0x000fe2000bf05300 */
[----:B------:R-:W-:Y:S02]  /*03e0*/  UMOV UR7, URZ ;  /* 0x000000ff00077c82 */ /* 0x000fe40008000000 */
[----:B------:R-:W1:Y:S01]  /*03f0*/  S2UR UR10, SR_CTAID.Y ;  /* 0x00000000000a79c3 */ /* 0x000e620000002600 */
[----:B------:R-:W-:Y:S01]  /*0400*/  UIADD3 UR5, UPT, UPT, -UR17, URZ, URZ ;  /* 0x000000ff11057290 */ /* 0x000fe2000fffe1ff */
[----:B------:R-:W1:Y:S03]  /*0410*/  @!UP3 LDCU UR21, c[0x0][0x434] ;  /* 0x00008680ff15b7ac */ /* 0x000e660008000800 */
[----:B------:R-:W-:-:S03]  /*0420*/  UIMAD UR26, UR6, UR5, UR26 ;  /* 0x00000005061a72a4 */ /* 0x000fc6000f8e021a */
[----:B------:R-:W1:Y:S01]  /*0430*/  @!UP0 LDCU UR12, c[0x0][0x438] ;  /* 0x00008700ff0c87ac */ /* 0x000e620008000800 */
[----:B--2---:R-:W-:Y:S02]  /*0440*/  @P3 R2UR UR25, R4 ;  /* 0x00000000041932ca */ /* 0x004fe400000e0000 */
[----:B---3--:R-:W-:Y:S02]  /*0450*/  @P1 R2UR UR4, R0 ;  /* 0x00000000000412ca */ /* 0x008fe400000e0000 */
[----:B----4-:R-:W-:Y:S02]  /*0460*/  @P0 R2UR UR7, R2 ;  /* 0x00000000020702ca */ /* 0x010fe400000e0000 */
[----:B-----5:R-:W-:-:S09]  /*0470*/  @!P2 R2UR UR27, R3 ;  /* 0x00000000031ba2ca */ /* 0x020fd200000e0000 */
[----:B-1----:R-:W-:Y:S01]  /*0480*/  @UP3 UIADD3 UR21, UPT, UPT, UR4, -UR25, URZ ;  /* 0x8000001904153290 */ /* 0x002fe2000fffe0ff */
[----:B------:R-:W-:Y:S11]  /*0490*/  BRA.U !UP0, `(.L_x_2090) ;  /* 0x0000000108187547 */ /* 0x000ff6000b800000 */
[----:B------:R-:W-:-:S13]  /*04a0*/  PLOP3.LUT P0, PT, PT, PT, UP4, 0x80, 0x8 ;  /* 0x000000000008781c */ /* 0x000fda0003f0f048 */
[----:B------:R-:W2:Y:S04]  /*04b0*/  @P0 LDG.E R0, desc[UR22][R6.64+0x4] ;  /* 0x0000041606000981 */ /* 0x000ea8000c1e1900 */
[----:B------:R-:W3:Y:S01]  /*04c0*/  @!P0 LDG.E R2, desc[UR22][R6.64] ;  /* 0x0000001606028981 */ /* 0x000ee2000c1e1900 */
[----:B--2---:R-:W-:-:S13]  /*04d0*/  @P0 R2UR UR12, R0 ;  /* 0x00000000000c02ca */ /* 0x004fda00000e0000 */
[----:B------:R-:W-:-:S07]  /*04e0*/  @UP4 UIADD3 UR12, UPT, UPT, UR12, -UR27, URZ ;  /* 0x8000001b0c0c4290 */ /* 0x000fce000fffe0ff */
[----:B---3--:R-:W-:-:S15]  /*04f0*/  @!P0 R2UR UR12, R2 ;  /* 0x00000000020c82ca */ /* 0x008fde00000e0000 */
.L_x_2090:
[----:B------:R-:W1:Y:S02]  /*0500*/  LDCU.64 UR4, c[0x0][0x478] ;  /* 0x00008f00ff0477ac */ /* 0x000e640008000a00 */
[----:B-1----:R-:W-:-:S04]  /*0510*/  UISETP.NE.U32.AND UP2, UPT, UR4, URZ, UPT ;  /* 0x000000ff0400728c */ /* 0x002fc8000bf45070 */
[----:B------:R-:W-:-:S06]  /*0520*/  UISETP.NE.AND.EX UP2, UPT, UR5, URZ, UPT, UP2 ;  /* 0x000000ff0500728c */ /* 0x000fcc000bf45320 */
[----:B------:R-:W-:-:S05]  /*0530*/  PLOP3.LUT P0, PT, PT, PT, UP2, 0x80, 0x8 ;  /* 0x000000000008781c */ /* 0x000fca0003f0f028 */
[----:B------:R-:W-:Y:S01]  /*0540*/  @UP2 UIADD3 UR4, UP0, UPT, UR9, UR4, URZ ;  /* 0x0000000409042290 */ /* 0x000fe2000ff1e0ff */
[----:B------:R-:W1:Y:S03]  /*0550*/  @!UP2 LDCU UR13, c[0x0][0x43c] ;  /* 0x00008780ff0da7ac */ /* 0x000e660008000800 */
[----:B------:R-:W-:Y:S02]  /*0560*/  @UP2 UIADD3.X UR5, UPT, UPT, UR8, UR5, URZ, UP0, !UPT ;  /* 0x0000000508052290 */ /* 0x000fe400087fe4ff */
[----:B------:R-:W-:-:S04]  /*0570*/  IMAD.U32 R2, RZ, RZ, UR4 ;  /* 0x00000004ff027e24 */ /* 0x000fc8000f8e00ff */
[----:B------:R-:W-:-:S05]  /*0580*/  IMAD.U32 R3, RZ, RZ, UR5 ;  /* 0x00000005ff037e24 */ /* 0x000fca000f8e00ff */
[----:B------:R-:W2:Y:S01]  /*0590*/  @P0 LDG.E R0, desc[UR22][R2.64] ;  /* 0x0000001602000981 */ /* 0x000ea2000c1e1900 */
[----:B------:R-:W3:Y:S01]  /*05a0*/  @!UP2 LDCU.64 UR4, c[0x0][0x488] ;  /* 0x00009100ff04a7ac */ /* 0x000ee20008000a00 */
[----:B------:R-:W-:-:S04]  /*05b0*/  USHF.L.U32 UR24, UR11, 0x6, URZ ;  /* 0x000000060b187899 */ /* 0x000fc800080006ff */
[----:B------:R-:W-:Y:S02]  /*05c0*/  UISETP.GT.AND UP1, UPT, UR21, UR24, UPT ;  /* 0x000000181500728c */ /* 0x000fe4000bf24270 */
[----:B---3--:R-:W-:-:S04]  /*05d0*/  @!UP2 UISETP.NE.U32.AND UP0, UPT, UR4, URZ, UPT ;  /* 0x000000ff0400a28c */ /* 0x008fc8000bf05070 */
[----:B------:R-:W-:-:S04]  /*05e0*/  @!UP2 UISETP.NE.AND.EX UP0, UPT, UR5, URZ, UPT, UP0 ;  /* 0x000000ff0500a28c */ /* 0x000fc8000bf05300 */
[----:B-1----:R-:W-:Y:S01]  /*05f0*/  @!UP2 USEL UR13, UR13, URZ, UP0 ;  /* 0x000000ff0d0da287 */ /* 0x002fe20008000000 */
[----:B--2---:R-:W-:Y:S02]  /*0600*/  @P0 R2UR UR19, R0 ;  /* 0x00000000001302ca */ /* 0x004fe400000e0000 */
[----:B------:R-:W-:-:S11]  /*0610*/  PLOP3.LUT P0, PT, PT, PT, UP1, 0x80, 0x8 ;  /* 0x000000000008781c */ /* 0x000fd60003f0f018 */
[----:B------:R-:W-:Y:S02]  /*0620*/  @UP2 UIADD3 UR19, UPT, UPT, UR19, -UR7, URZ ;  /* 0x8000000713132290 */ /* 0x000fe4000fffe0ff */
[----:B------:R-:W-:Y:S01]  /*0630*/  @!UP2 UIADD3 UR19, UPT, UPT, UR13, UR12, -UR7 ;  /* 0x0000000c0d13a290 */ /* 0x000fe2000fffe807 */
[----:B------:R-:W-:Y:S11]  /*0640*/  @!P0 EXIT ;  /* 0x000000000000894d */ /* 0x000ff60003800000 */
[----:B------:R-:W1:Y:S01]  /*0650*/  LDCU UR4, c[0x0][0x374] ;  /* 0x00006e80ff0477ac */ /* 0x000e620008000800 */
[----:B------:R-:W2:Y:S01]  /*0660*/  LDC R0, c[0x0][0x374] ;  /* 0x0000dd00ff007b82 */ /* 0x000ea20000000800 */
[----:B------:R-:W3:Y:S01]  /*0670*/  LDCU UR12, c[0x0][0x438] ;  /* 0x00008700ff0c77ac */ /* 0x000ee20008000800 */
[----:B------:R-:W-:Y:S01]  /*0680*/  UMOV UR28, URZ ;  /* 0x000000ff001c7c82 */ /* 0x000fe20008000000 */
[----:B------:R-:W4:Y:S01]  /*0690*/  LDCU UR20, c[0x0][0x508] ;  /* 0x0000a100ff1477ac */ /* 0x000f220008000800 */
[----:B------:R-:W-:-:S04]  /*06a0*/  UIADD3 UR11, UPT, UPT, UR11, 0x1, URZ ;  /* 0x000000010b0b7890 */ /* 0x000fc8000fffe0ff */
[----:B------:R-:W-:Y:S02]  /*06b0*/  ULEA UR11, UR11, -UR21, 0x6 ;  /* 0x800000150b0b7291 */ /* 0x000fe4000f8e30ff */
[----:B-1----:R-:W-:Y:S02]  /*06c0*/  UISETP.NE.AND UP1, UPT, UR4, URZ, UPT ;  /* 0x000000ff0400728c */ /* 0x002fe4000bf25270 */
[----:B---3--:R-:W-:Y:S01]  /*06d0*/  UIADD3 UR12, UPT, UPT, UR12, 0xff, URZ ;  /* 0x000000ff0c0c7890 */ /* 0x008fe2000fffe0ff */
[----:B--2---:R-:W-:-:S03]  /*06e0*/  IABS R2, R0 ;  /* 0x0000000000027213 */ /* 0x004fc60000000000 */
[----:B------:R-:W-:Y:S01]  /*06f0*/  USHF.R.S32.HI UR5, URZ, 0x1f, UR12 ;  /* 0x0000001fff057899 */ /* 0x000fe2000801140c */
[----:B------:R-:W-:Y:S02]  /*0700*/  IABS R0, R0 ;  /* 0x0000000000007213 */ /* 0x000fe40000000000 */
[----:B------:R-:W-:Y:S01]  /*0710*/  R2UR UR13, R2 ;  /* 0x00000000020d72ca */ /* 0x000fe200000e0000 */
[----:B------:R-:W-:Y:S02]  /*0720*/  ULEA.HI UR5, UR5, UR12, URZ, 0x8 ;  /* 0x0000000c05057291 */ /* 0x000fe4000f8f40ff */
[----:B------:R-:W-:Y:S02]  /*0730*/  IMAD.MOV R0, RZ, RZ, -R0 ;  /* 0x000000ffff007224 */ /* 0x000fe400078e0a00 */
[----:B------:R-:W-:-:S03]  /*0740*/  ULEA.HI.SX32 UR14, UR5, UR4, 0x18 ;  /* 0x00000004050e7291 */ /* 0x000fc6000f8fc2ff */
[----:B------:R-:W-:Y:S01]  /*0750*/  R2UR UR15, R0 ;  /* 0x00000000000f72ca */ /* 0x000fe200000e0000 */
[----:B------:R-:W-:-:S04]  /*0760*/  UIADD3 UR14, UPT, UPT, UR14, -0x1, URZ ;  /* 0xffffffff0e0e7890 */ /* 0x000fc8000fffe0ff */
[----:B------:R-:W1:Y:S08]  /*0770*/  I2F.RP R4, UR13 ;  /* 0x0000000d00047d06 */ /* 0x000e700008209400 */
[----:B-1----:R-:W1:Y:S02]  /*0780*/  MUFU.RCP R3, R4 ;  /* 0x0000000400037308 */ /* 0x002e640000001000 */
[----:B-1----:R-:W-:-:S06]  /*0790*/  VIADD R3, R3, 0xffffffe ;  /* 0x0ffffffe03037836 */ /* 0x002fcc0000000000 */
[----:B------:R-:W1:Y:S02]  /*07a0*/  F2I.FTZ.U32.TRUNC.NTZ R2, R3 ;  /* 0x0000000300027305 */ /* 0x000e64000021f000 */
[----:B-1----:R-:W-:Y:S01]  /*07b0*/  R2UR UR29, R2 ;  /* 0x00000000021d72ca */ /* 0x002fe200000e0000 */
[----:B------:R-:W-:Y:S01]  /*07c0*/  IMAD.U32 R2, RZ, RZ, UR14 ;  /* 0x0000000eff027e24 */ /* 0x000fe2000f8e00ff */
[----:B------:R-:W-:-:S04]  /*07d0*/  ULOP3.LUT UR14, UR14, UR4, URZ, 0x3c, !UPT ;  /* 0x000000040e0e7292 */ /* 0x000fc8000f8e3cff */
[----:B------:R-:W-:-:S04]  /*07e0*/  IABS R2, R2 ;  /* 0x0000000200027213 */ /* 0x000fc80000000000 */
[----:B------:R-:W-:-:S03]  /*07f0*/  R2UR UR12, R2 ;  /* 0x00000000020c72ca */ /* 0x000fc600000e0000 */
[----:B------:R-:W-:-:S04]  /*0800*/  UIADD3 UR5, UPT, UPT, URZ, -UR29, URZ ;  /* 0x8000001dff057290 */ /* 0x000fc8000fffe0ff */
[----:B------:R-:W-:-:S04]  /*0810*/  UIMAD UR5, UR5, UR13, URZ ;  /* 0x0000000d050572a4 */ /* 0x000fc8000f8e02ff */
[----:B------:R-:W-:-:S07]  /*0820*/  UIMAD.WIDE.U32 UR28, UR29, UR5, UR28 ;  /* 0x000000051d1c72a5 */ /* 0x000fce000f8e001c */
[----:B------:R-:W-:Y:S02]  /*0830*/  UMOV UR5, UR29 ;  /* 0x0000001d00057c82 */ /* 0x000fe40008000000 */
[----:B------:R-:W-:-:S07]  /*0840*/  UIMAD.WIDE.U32 UR28, UR5, UR12, URZ ;  /* 0x0000000c051c72a5 */ /* 0x000fce000f8e00ff */
[----:B------:R-:W-:Y:S02]  /*0850*/  UMOV UR5, UR29 ;  /* 0x0000001d00057c82 */ /* 0x000fe40008000000 */
[----:B------:R-:W-:-:S04]  /*0860*/  UIMAD UR12, UR5, UR15, UR12 ;  /* 0x0000000f050c72a4 */ /* 0x000fc8000f8e020c */
[----:B------:R-:W-:-:S11]  /*0870*/  UISETP.GT.U32.AND UP0, UPT, UR13, UR12, UPT ;  /* 0x0000000c0d00728c */ /* 0x000fd6000bf04070 */
[----:B------:R-:W-:Y:S02]  /*0880*/  @!UP0 UIADD3 UR12, UPT, UPT, UR12, -UR13, URZ ;  /* 0x8000000d0c0c8290 */ /* 0x000fe4000fffe0ff */
[----:B------:R-:W-:Y:S02]  /*0890*/  @!UP0 UIADD3 UR5, UPT, UPT, UR5, 0x1, URZ ;  /* 0x0000000105058890 */ /* 0x000fe4000fffe0ff */
[----:B------:R-:W-:Y:S02]  /*08a0*/  UISETP.GE.U32.AND UP2, UPT, UR12, UR13, UPT ;  /* 0x0000000d0c00728c */ /* 0x000fe4000bf46070 */
[----:B------:R-:W-:Y:S02]  /*08b0*/  UIADD3 UR12, UPT, UPT, UR19, 0xff, URZ ;  /* 0x000000ff130c7890 */ /* 0x000fe4000fffe0ff */
[----:B------:R-:W-:Y:S02]  /*08c0*/  UISETP.GE.AND UP0, UPT, UR14, URZ, UPT ;  /* 0x000000ff0e00728c */ /* 0x000fe4000bf06270 */
[----:B------:R-:W-:-:S04]  /*08d0*/  USHF.R.S32.HI UR14, URZ, 0x1f, UR12 ;  /* 0x0000001fff0e7899 */ /* 0x000fc8000801140c */
[----:B------:R-:W-:Y:S02]  /*08e0*/  ULEA.HI UR14, UR14, UR12, URZ, 0x8 ;  /* 0x0000000c0e0e7291 */ /* 0x000fe4000f8f40ff */
[----:B------:R-:W-:Y:S02]  /*08f0*/  @UP2 UIADD3 UR5, UPT, UPT, UR5, 0x1, URZ ;  /* 0x0000000105052890 */ /* 0x000fe4000fffe0ff */
[----:B----4-:R-:W-:-:S05]  /*0900*/  UIADD3 UR12, UPT, UPT, UR12, UR20, UR11 ;  /* 0x000000140c0c7290 */ /* 0x010fca000fffe00b */
[----:B------:R-:W-:Y:S01]  /*0910*/  UMOV UR13, UR5 ;  /* 0x00000005000d7c82 */ /* 0x000fe20008000000 */
[----:B------:R-:W-:Y:S02]  /*0920*/  USHF.R.S32.HI UR5, URZ, 0x8, UR14 ;  /* 0x00000008ff057899 */ /* 0x000fe4000801140e */
[----:B------:R-:W-:Y:S02]  /*0930*/  @!UP0 UIADD3 UR13, UPT, UPT, -UR13, URZ, URZ ;  /* 0x000000ff0d0d8290 */ /* 0x000fe4000fffe1ff */
[----:B------:R-:W-:Y:S02]  /*0940*/  @!UP1 ULOP3.LUT UR13, URZ, UR4, URZ, 0x33, !UPT ;  /* 0x00000004ff0d9292 */ /* 0x000fe4000f8e33ff */
[----:B------:R-:W-:Y:S01]  /*0950*/  IMAD.U32 R3, RZ, RZ, UR5 ;  /* 0x00000005ff037e24 */ /* 0x000fe2000f8e00ff */
[----:B------:R-:W-:Y:S02]  /*0960*/  USHF.R.S32.HI UR4, URZ, 0x1f, UR12 ;  /* 0x0000001fff047899 */ /* 0x000fe4000801140c */
[----:B------:R-:W-:Y:S01]  /*0970*/  UIMAD UR16, UR13, UR10, URZ ;  /* 0x0000000a0d1072a4 */ /* 0x000fe2000f8e02ff */
[----:B------:R-:W-:Y:S01]  /*0980*/  IMAD.U32 R0, RZ, RZ, UR13 ;  /* 0x0000000dff007e24 */ /* 0x000fe2000f8e00ff */
[----:B------:R-:W-:-:S04]  /*0990*/  ULEA.HI UR4, UR4, UR12, URZ, 0x8 ;  /* 0x0000000c04047291 */ /* 0x000fc8000f8f40ff */
[----:B------:R-:W-:Y:S01]  /*09a0*/  VIADDMNMX R0, R0, UR16, R3, PT ;  /* 0x0000001000007c46 */ /* 0x000fe2000b800103 */
[----:B------:R-:W-:Y:S01]  /*09b0*/  USHF.R.S32.HI UR4, URZ, 0x8, UR4 ;  /* 0x00000008ff047899 */ /* 0x000fe20008011404 */
[----:B------:R-:W1:Y:S02]  /*09c0*/  S2R R3, SR_TID.X ;  /* 0x0000000000037919 */ /* 0x000e640000002100 */
[----:B------:R-:W-:-:S13]  /*09d0*/  R2UR UR18, R0 ;  /* 0x00000000001272ca */ /* 0x000fda00000e0000 */
[----:B------:R-:W-:-:S04]  /*09e0*/  UISETP.LT.AND UP0, UPT, UR18, UR4, UPT ;  /* 0x000000041200728c */ /* 0x000fc8000bf01270 */
[----:B------:R-:W-:-:S04]  /*09f0*/  USEL UR18, UR18, UR4, UP0 ;  /* 0x0000000412127287 */ /* 0x000fc80008000000 */
[----:B------:R-:W-:-:S09]  /*0a00*/  UISETP.GE.AND UP0, UPT, UR16, UR18, UPT ;  /* 0x000000121000728c */ /* 0x000fd2000bf06270 */
[----:B-1----:R-:W-:Y:S05]  /*0a10*/  BRA.U !UP0, `(.L_x_2091) ;  /* 0x0000000108cc7547 */ /* 0x002fea000b800000 */
[----:B------:R-:W1:Y:S01]  /*0a20*/  LDCU.64 UR4, c[0x0][0x430] ;  /* 0x00008600ff0477ac */ /* 0x000e620008000a00 */
[----:B------:R-:W-:Y:S01]  /*0a30*/  IMAD.SHL.U32 R5, R3, 0x4, RZ ;  /* 0x0000000403057824 */ /* 0x000fe200078e00ff */
[----:B------:R-:W-:Y:S01]  /*0a40*/  SHF.R.U32.HI R3, RZ, 0x3, R3 ;  /* 0x00000003ff037819 */ /* 0x000fe20000011603 */
[----:B------:R-:W2:Y:S03]  /*0a50*/  LDCU UR9, c[0x0][0x44c] ;  /* 0x00008980ff0977ac */ /* 0x000ea60008000800 */
[----:B------:R-:W-:Y:S01]  /*0a60*/  LOP3.LUT R2, R5, 0x1c, RZ, 0xc0, !PT ;  /* 0x0000001c05027812 */ /* 0x000fe200078ec0ff */
[----:B------:R-:W-:Y:S01]  /*0a70*/  VIADD R4, R3, 0x10 ;  /* 0x0000001003047836 */ /* 0x000fe20000000000 */
[----:B------:R-:W3:Y:S01]  /*0a80*/  LDCU UR8, c[0x0][0x440] ;  /* 0x00008800ff0877ac */ /* 0x000ee20008000800 */
[----:B------:R-:W-:Y:S02]  /*0a90*/  LOP3.LUT R5, R5, 0xffc, RZ, 0xc0, !PT ;  /* 0x00000ffc05057812 */ /* 0x000fe400078ec0ff */
[----:B------:R-:W-:Y:S01]  /*0aa0*/  ISETP.NE.AND P4, PT, R2, RZ, PT ;  /* 0x000000ff0200720c */ /* 0x000fe20003f85270 */
[----:B-1----:R-:W-:-:S04]  /*0ab0*/  UIMAD UR10, UR10, UR4, UR17 ;  /* 0x000000040a0a72a4 */ /* 0x002fc8000f8e0211 */
[----:B------:R-:W-:Y:S01]  /*0ac0*/  UIMAD UR10, UR10, UR6, UR26 ;  /* 0x000000060a0a72a4 */ /* 0x000fe2000f8e021a */
[----:B------:R-:W1:Y:S01]  /*0ad0*/  LDCU.64 UR6, c[0x0][0x3f8] ;  /* 0x00007f00ff0677ac */ /* 0x000e620008000a00 */
[----:B---3--:R-:W-:Y:S01]  /*0ae0*/  ISETP.GE.AND P5, PT, R2, UR8, PT ;  /* 0x0000000802007c0c */ /* 0x008fe2000bfa6270 */
[----:B------:R-:W-:Y:S01]  /*0af0*/  VIADD R2, R3, 0x20 ;  /* 0x0000002003027836 */ /* 0x000fe20000000000 */
[----:B------:R-:W-:-:S04]  /*0b00*/  UIMAD UR10, UR10, UR5, UR24 ;  /* 0x000000050a0a72a4 */ /* 0x000fc8000f8e0218 */
[----:B--2---:R-:W-:Y:S02]  /*0b10*/  UIMAD UR4, UR10, UR9, URZ ;  /* 0x000000090a0472a4 */ /* 0x004fe4000f8e02ff */
[----:B------:R-:W-:-:S04]  /*0b20*/  UIADD3 UR9, UPT, UPT, -UR24, UR21, URZ ;  /* 0x0000001518097290 */ /* 0x000fc8000fffe1ff */
[----:B------:R-:W-:Y:S01]  /*0b30*/  IMAD.U32 R0, RZ, RZ, UR4 ;  /* 0x00000004ff007e24 */ /* 0x000fe2000f8e00ff */
[----:B------:R-:W-:Y:S02]  /*0b40*/  IADD3 R5, P1, PT, R5, UR4, RZ ;  /* 0x0000000405057c10 */ /* 0x000fe4000ff3e0ff */
[----:B------:R-:W-:Y:S02]  /*0b50*/  ISETP.GE.OR P3, PT, R3, UR9, P5 ;  /* 0x0000000903007c0c */ /* 0x000fe4000af66670 */
[----:B------:R-:W-:Y:S01]  /*0b60*/  ISETP.GE.OR P0, PT, R4, UR9, P5 ;  /* 0x0000000904007c0c */ /* 0x000fe2000af06670 */
[----:B------:R-:W2:Y:S01]  /*0b70*/  LDCU.64 UR4, c[0x0][0x428] ;  /* 0x00008500ff0477ac */ /* 0x000ea20008000a00 */
[----:B------:R-:W-:Y:S02]  /*0b80*/  LEA.HI.X.SX32 R0, R0, RZ, 0x1, P1 ;  /* 0x000000ff00007211 */ /* 0x000fe400008f0eff */
[----:B-1----:R-:W-:Y:S02]  /*0b90*/  LEA R8, P1, R5, UR6, 0x2 ;  /* 0x0000000605087c11 */ /* 0x002fe4000f8210ff */
[----:B------:R-:W-:Y:S01]  /*0ba0*/  ISETP.GE.OR P2, PT, R4, UR9, P4 ;  /* 0x0000000904007c0c */ /* 0x000fe2000a746670 */
[----:B------:R-:W-:Y:S01]  /*0bb0*/  VIADD R4, R3, 0x30 ;  /* 0x0000003003047836 */ /* 0x000fe20000000000 */
[----:B------:R-:W-:Y:S01]  /*0bc0*/  LEA.HI.X R9, R5, UR7, R0, 0x2, P1 ;  /* 0x0000000705097c11 */ /* 0x000fe200088f1400 */
[----:B------:R-:W-:Y:S01]  /*0bd0*/  IMAD.U32 R0, RZ, RZ, UR10 ;  /* 0x0000000aff007e24 */ /* 0x000fe2000f8e00ff */
[----:B------:R-:W-:-:S02]  /*0be0*/  ISETP.GE.OR P1, PT, R2, UR9, P4 ;  /* 0x0000000902007c0c */ /* 0x000fc4000a726670 */
[----:B------:R-:W-:Y:S01]  /*0bf0*/  ISETP.GE.OR P6, PT, R2, UR9, P5 ;  /* 0x0000000902007c0c */ /* 0x000fe2000afc6670 */
[----:B------:R1:W-:Y:S01]  /*0c00*/  @!P3 STG.E.128 desc[UR22][R8.64], RZ ;  /* 0x000000ff0800b986 */ /* 0x0003e2000c101d16 */
[C---:B------:R-:W-:Y:S02]  /*0c10*/  ISETP.GE.OR P3, PT, R3.reuse, UR9, P4 ;  /* 0x0000000903007c0c */ /* 0x040fe4000a766670 */
[C---:B------:R-:W-:Y:S01]  /*0c20*/  ISETP.GE.OR P5, PT, R4.reuse, UR9, P5 ;  /* 0x0000000904007c0c */ /* 0x040fe2000afa6670 */
[----:B------:R1:W-:Y:S01]  /*0c30*/  @!P0 STG.E.128 desc[UR22][R8.64+0x800], RZ ;  /* 0x000800ff08008986 */ /* 0x0003e2000c101d16 */
[----:B------:R-:W-:Y:S01]  /*0c40*/  IADD3 R3, P0, PT, R3, UR10, RZ ;  /* 0x0000000a03037c10 */ /* 0x000fe2000ff1e0ff */
[----:B------:R-:W-:Y:S01]  /*0c50*/  @!P2 IMAD.MOV.U32 R2, RZ, RZ, -0x800000 ;  /* 0xff800000ff02a424 */ /* 0x000fe200078e00ff */
[----:B------:R-:W-:Y:S02]  /*0c60*/  ISETP.GE.OR P4, PT, R4, UR9, P4 ;  /* 0x0000000904007c0c */ /* 0x000fe4000a786670 */
[----:B------:R-:W-:-:S02]  /*0c70*/  LEA.HI.X.SX32 R0, R0, RZ, 0x1, P0 ;  /* 0x000000ff00007211 */ /* 0x000fc400000f0eff */
[C---:B--2---:R-:W-:Y:S01]  /*0c80*/  LEA R6, P0, R3.reuse, UR4, 0x2 ;  /* 0x0000000403067c11 */ /* 0x044fe2000f8010ff */
[----:B------:R1:W-:Y:S03]  /*0c90*/  @!P6 STG.E.128 desc[UR22][R8.64+0x1000], RZ ;  /* 0x001000ff0800e986 */ /* 0x0003e6000c101d16 */
[----:B------:R-:W-:Y:S01]  /*0ca0*/  LEA.HI.X R7, R3, UR5, R0, 0x2, P0 ;  /* 0x0000000503077c11 */ /* 0x000fe200080f1400 */
[----:B------:R-:W-:Y:S01]  /*0cb0*/  @!P3 IMAD.MOV.U32 R3, RZ, RZ, -0x800000 ;  /* 0xff800000ff03b424 */ /* 0x000fe200078e00ff */
[----:B------:R1:W-:Y:S01]  /*0cc0*/  @!P5 STG.E.128 desc[UR22][R8.64+0x1800], RZ ;  /* 0x001800ff0800d986 */ /* 0x0003e2000c101d16 */
[----:B------:R-:W-:-:S03]  /*0cd0*/  @!P1 IMAD.MOV.U32 R0, RZ, RZ, -0x800000 ;  /* 0xff800000ff009424 */ /* 0x000fc600078e00ff */
[----:B------:R1:W-:Y:S04]  /*0ce0*/  @!P3 STG.E desc[UR22][R6.64], R3 ;  /* 0x000000030600b986 */ /* 0x0003e8000c101916 */
[----:B------:R1:W-:Y:S04]  /*0cf0*/  @!P2 STG.E desc[UR22][R6.64+0x40], R2 ;  /* 0x000040020600a986 */ /* 0x0003e8000c101916 */
[----:B------:R1:W-:Y:S01]  /*0d00*/  @!P1 STG.E desc[UR22][R6.64+0x80], R0 ;  /* 0x0000800006009986 */ /* 0x0003e2000c101916 */
[----:B------:R-:W-:Y:S05]  /*0d10*/  @P4 EXIT ;  /* 0x000000000000494d */ /* 0x000fea0003800000 */
[----:B-1----:R-:W-:-:S05]  /*0d20*/  MOV R3, 0xff800000 ;  /* 0xff80000000037802 */ /* 0x002fca0000000f00 */
[----:B------:R-:W-:Y:S01]  /*0d30*/  STG.E desc[UR22][R6.64+0xc0], R3 ;  /* 0x0000c00306007986 */ /* 0x000fe2000c101916 */
[----:B------:R-:W-:Y:S05]  /*0d40*/  EXIT ;  /* 0x000000000000794d */ /* 0x000fea0003800000 */
.L_x_2091:
[----:B------:R-:W1:Y:S01]  /*0d50*/  LDCU.64 UR4, c[0x0][0x4d8] ;  /* 0x00009b00ff0477ac */ /* 0x000e620008000a00 */
[----:B------:R-:W2:Y:S01]  /*0d60*/  LDCU.64 UR12, c[0x0][0x4e0] ;  /* 0x00009c00ff0c77ac */ /* 0x000ea20008000a00 */
[----:B------:R-:W-:Y:S01]  /*0d70*/  UMOV UR6, UR17 ;  /* 0x0000001100067c82 */ /* 0x000fe20008000000 */
[----:B-1----:R-:W-:-:S04]  /*0d80*/  UISETP.NE.U32.AND UP0, UPT, UR4, URZ, UPT ;  /* 0x000000ff0400728c */ /* 0x002fc8000bf05070 */
[----:B------:R-:W-:-:S09]  /*0d90*/  UISETP.NE.AND.EX UP0, UPT, UR5, URZ, UPT, UP0 ;  /* 0x000000ff0500728c */ /* 0x000fd2000bf05300 */
[----:B--2---:R-:W-:Y:S05]  /*0da0*/  BRA.U !UP0, `(.L_x_2092) ;  /* 0x0000000108187547 */ /* 0x004fea000b800000 */
[----:B------:R-:W-:-:S04]  /*0db0*/  UIADD3 UR4, UP0, UPT, UR9, UR4, URZ ;  /* 0x0000000409047290 */ /* 0x000fc8000ff1e0ff */
[----:B------:R-:W-:Y:S02]  /*0dc0*/  UIADD3.X UR5, UPT, UPT, UR8, UR5, URZ, UP0, !UPT ;  /* 0x0000000508057290 */ /* 0x000fe400087fe4ff */
[----:B------:R-:W-:-:S04]  /*0dd0*/  IMAD.U32 R4, RZ, RZ, UR4 ;  /* 0x00000004ff047e24 */ /* 0x000fc8000f8e00ff */
[----:B------:R-:W-:-:S05]  /*0de0*/  MOV R5, UR5 ;  /* 0x0000000500057c02 */ /* 0x000fca0008000f00 */
[----:B------:R-:W2:Y:S02]  /*0df0*/  LDG.E R4, desc[UR22][R4.64] ;  /* 0x0000001604047981 */ /* 0x000ea4000c1e1900 */
[----:B--2---:R-:W-:Y:S02]  /*0e00*/  R2UR UR6, R4 ;  /* 0x00000000040672ca */ /* 0x004fe400000e0000 */
.L_x_2092:
[----:B------:R-:W-:-:S04]  /*0e10*/  UISETP.NE.U32.AND UP2, UPT, UR12, URZ, UPT ;  /* 0x000000ff0c00728c */ /* 0x000fc8000bf45070 */
[----:B------:R-:W-:-:S09]  /*0e20*/  UISETP.NE.AND.EX UP2, UPT, UR13, URZ, UPT, UP2 ;  /* 0x000000ff0d00728c */ /* 0x000fd2000bf45320 */
        /* <DEDUP_REMOVED lines=8> */
[----:B--2---:R-:W-:Y:S01]  /*0eb0*/  UIMAD.WIDE.U32 UR6, UR17, UR4, URZ ;  /* 0x00000004110672a5 */ /* 0x004fe2000f8e00ff */
[----:B-1----:R-:W-:-:S03]  /*0ec0*/  IABS R4, R7 ;  /* 0x0000000700047213 */ /* 0x002fc60000000000 */
[----:B------:R-:W-:Y:S02]  /*0ed0*/  UIMAD UR5, UR17, UR5, UR7 ;  /* 0x00000005110572a4 */ /* 0x000fe4000f8e0207 */
[----:B------:R-:W-:Y:S01]  /*0ee0*/  ULEA UR4, UP0, UR6, UR12, 0x2 ;  /* 0x0000000c06047291 */ /* 0x000fe2000f8010ff */
[----:B------:R-:W1:Y:S03]  /*0ef0*/  I2F.RP R10, R4 ;  /* 0x00000004000a7306 */ /* 0x000e660000209400 */
[----:B------:R-:W-:Y:S02]  /*0f00*/  ULEA.HI.X UR5, UR6, UR13, UR5, 0x2, UP0 ;  /* 0x0000000d06057291 */ /* 0x000fe400080f1405 */
[----:B------:R-:W-:Y:S01]  /*0f10*/  MOV R216, UR4 ;  /* 0x0000000400d87c02 */ /* 0x000fe20008000f00 */
[----:B------:R-:W2:Y:S03]  /*0f20*/  LDCU.64 UR6, c[0x0][0x3a0] ;  /* 0x00007400ff0677ac */ /* 0x000ea60008000a00 */
[----:B------:R-:W-:-:S05]  /*0f30*/  MOV R217, UR5 ;  /* 0x0000000500d97c02 */ /* 0x000fca0008000f00 */
[----:B------:R-:W4:Y:S01]  /*0f40*/  LDCU.64 UR4, c[0x0][0x3a8] ;  /* 0x00007500ff0477ac */ /* 0x000f220008000a00 */
[----:B-1----:R-:W1:Y:S02]  /*0f50*/  MUFU.RCP R6, R10 ;  /* 0x0000000a00067308 */ /* 0x002e640000001000 */
[----:B-1----:R-:W-:-:S06]  /*0f60*/  IADD3 R6, PT, PT, R6, 0xffffffe, RZ ;  /* 0x0ffffffe06067810 */ /* 0x002fcc0007ffe0ff */
[----:B------:R-:W1:Y:S02]  /*0f70*/  F2I.FTZ.U32.TRUNC.NTZ R9, R6 ;  /* 0x0000000600097305 */ /* 0x000e64000021f000 */
[----:B-1----:R-:W-:-:S04]  /*0f80*/  IMAD.MOV R5, RZ, RZ, -R9 ;  /* 0x000000ffff057224 */ /* 0x002fc800078e0a09 */
[----:B------:R-:W-:-:S04]  /*0f90*/  IMAD R2, R5, R4, RZ ;  /* 0x0000000405027224 */ /* 0x000fc800078e02ff */
[----:B------:R-:W-:-:S06]  /*0fa0*/  IMAD.HI.U32 R9, R9, R2, R8 ;  /* 0x0000000209097227 */ /* 0x000fcc00078e0008 */
        /* <DEDUP_REMOVED lines=9> */
[----:B------:R-:W-:Y:S02]  /*1040*/  ISETP.GE.U32.AND P2, PT, R5, R4, PT ;  /* 0x000000040500720c */ /* 0x000fe40003f46070 */
[----:B------:R-:W1:Y:S11]  /*1050*/  LDC R5, c[0x0][0x3e8] ;  /* 0x0000fa00ff057b82 */ /* 0x000e760000000800 */
[----:B------:R-:W-:-:S05]  /*1060*/  @P2 IADD3 R8, PT, PT, R8, 0x1, RZ ;  /* 0x0000000108082810 */ /* 0x000fca0007ffe0ff */
[----:B------:R-:W-:Y:S01]  /*1070*/  @!P0 IMAD.MOV R8, RZ, RZ, -R8 ;  /* 0x000000ffff088224 */ /* 0x000fe200078e0a08 */
[----:B------:R-:W-:-:S05]  /*1080*/  @!P1 LOP3.LUT R8, RZ, R7, RZ, 0x33, !PT ;  /* 0x00000007ff089212 */ /* 0x000fca00078e33ff */
[----:B------:R-:W-:-:S05]  /*1090*/  IMAD.WIDE R14, R8, 0x4, R216 ;  /* 0x00000004080e7825 */ /* 0x000fca00078e02d8 */
[----:B------:R-:W5:Y:S01]  /*10a0*/  LDG.E R2, desc[UR22][R14.64] ;  /* 0x000000160e027981 */ /* 0x000f62000c1e1900 */
[----:B-1----:R-:W-:Y:S02]  /*10b0*/  IABS R6, R5 ;  /* 0x0000000500067213 */ /* 0x002fe40000000000 */
[----:B------:R-:W-:Y:S02]  /*10c0*/  MOV R0, UR26 ;  /* 0x0000001a00007c02 */ /* 0x000fe40008000f00 */
[----:B------:R-:W1:Y:S01]  /*10d0*/  I2F.RP R12, R6 ;  /* 0x00000006000c7306 */ /* 0x000e620000209400 */
[----:B------:R-:W-:Y:S02]  /*10e0*/  IADD3 R8, PT, PT, -R8, RZ, RZ ;  /* 0x000000ff08087210 */ /* 0x000fe40007ffe1ff */
[----:B------:R-:W-:-:S03]  /*10f0*/  IABS R0, R0 ;  /* 0x0000000000007213 */ /* 0x000fc60000000000 */
[----:B------:R-:W-:Y:S01]  /*1100*/  IMAD R7, R7, R8, UR8 ;  /* 0x0000000807077e24 */ /* 0x000fe2000f8e0208 */
[----:B------:R-:W3:Y:S01]  /*1110*/  LDCU.64 UR8, c[0x0][0x3c0] ;  /* 0x00007800ff0877ac */ /* 0x000ee20008000a00 */
        /* <DEDUP_REMOVED lines=20> */
[----:B------:R-:W-:-:S04]  /*1260*/  @!P1 LOP3.LUT R0, RZ, R5, RZ, 0x33, !PT ;  /* 0x00000005ff009212 */ /* 0x000fc800078e33ff */
[----:B------:R-:W-:Y:S02]  /*1270*/  SHF.R.S32.HI R5, RZ, 0x1f, R0 ;  /* 0x0000001fff057819 */ /* 0x000fe40000011400 */
[----:B-----5:R-:W-:Y:S01]  /*1280*/  SHF.R.S32.HI R9, RZ, 0x1f, R2 ;  /* 0x0000001fff097819 */ /* 0x020fe20000011402 */
[----:B--2---:R-:W-:-:S04]  /*1290*/  IMAD.WIDE.U32 R10, R2, UR6, RZ ;  /* 0x00000006020a7c25 */ /* 0x004fc8000f8e00ff */
[C---:B------:R-:W-:Y:S02]  /*12a0*/  IMAD R13, R9.reuse, UR6, RZ ;  /* 0x00000006090d7c24 */ /* 0x040fe4000f8e02ff */
[----:B----4-:R-:W-:Y:S02]  /*12b0*/  IMAD R9, R9, UR4, RZ ;  /* 0x0000000409097c24 */ /* 0x010fe4000f8e02ff */
[C---:B------:R-:W-:Y:S02]  /*12c0*/  IMAD R4, R2.reuse, UR7, R13 ;  /* 0x0000000702047c24 */ /* 0x040fe4000f8e020d */
[C---:B------:R-:W-:Y:S02]  /*12d0*/  IMAD R9, R2.reuse, UR5, R9 ;  /* 0x0000000502097c24 */ /* 0x040fe4000f8e0209 */
[----:B------:R-:W-:Y:S01]  /*12e0*/  IMAD.WIDE.U32 R12, R2, UR4, RZ ;  /* 0x00000004020c7c25 */ /* 0x000fe2000f8e00ff */
[----:B------:R-:W1:Y:S01]  /*12f0*/  LDCU.128 UR4, c[0x0][0x3d0] ;  /* 0x00007a00ff0477ac */ /* 0x000e620008000c00 */
[----:B------:R-:W-:-:S02]  /*1300*/  SHF.R.S32.HI R2, RZ, 0x1f, R7 ;  /* 0x0000001fff027819 */ /* 0x000fc40000011407 */
[----:B------:R-:W-:Y:S01]  /*1310*/  IADD3 R11, PT, PT, R11, R4, RZ ;  /* 0x000000040b0b7210 */ /* 0x000fe20007ffe0ff */
[----:B------:R-:W-:Y:S02]  /*1320*/  IMAD.IADD R13, R13, 0x1, R9 ;  /* 0x000000010d0d7824 */ /* 0x000fe400078e0209 */
[C---:B---3--:R-:W-:Y:S02]  /*1330*/  IMAD R4, R2.reuse, UR10, RZ ;  /* 0x0000000a02047c24 */ /* 0x048fe4000f8e02ff */
[----:B------:R-:W-:Y:S02]  /*1340*/  IMAD R2, R2, UR8, RZ ;  /* 0x0000000802027c24 */ /* 0x000fe4000f8e02ff */
[----:B------:R-:W-:-:S04]  /*1350*/  IMAD.WIDE.U32 R12, R7, UR8, R12 ;  /* 0x00000008070c7c25 */ /* 0x000fc8000f8e000c */
[C---:B------:R-:W-:Y:S02]  /*1360*/  IMAD R2, R7.reuse, UR9, R2 ;  /* 0x0000000907027c24 */ /* 0x040fe4000f8e0202 */
[C---:B------:R-:W-:Y:S02]  /*1370*/  IMAD R4, R7.reuse, UR11, R4 ;  /* 0x0000000b07047c24 */ /* 0x040fe4000f8e0204 */
[----:B------:R-:W-:Y:S01]  /*1380*/  IMAD.WIDE.U32 R10, R7, UR10, R10 ;  /* 0x0000000a070a7c25 */ /* 0x000fe2000f8e000a */
[----:B------:R-:W-:-:S03]  /*1390*/  IADD3 R13, PT, PT, R13, R2, RZ ;  /* 0x000000020d0d7210 */ /* 0x000fc60007ffe0ff */
[----:B-1----:R-:W-:Y:S01]  /*13a0*/  IMAD R7, R5, UR4, RZ ;  /* 0x0000000405077c24 */ /* 0x002fe2000f8e02ff */
[----:B------:R-:W-:Y:S01]  /*13b0*/  IADD3 R11, PT, PT, R11, R4, RZ ;  /* 0x000000040b0b7210 */ /* 0x000fe20007ffe0ff */
        /* <DEDUP_REMOVED lines=9> */
.L_x_2093:
        /* <DEDUP_REMOVED lines=13> */
[----:B------:R-:W-:Y:S01]  /*1520*/  UIADD3 UR15, UPT, UPT, UR15, UR5, URZ ;  /* 0x000000050f0f7290 */ /* 0x000fe2000fffe0ff */
[----:B------:R-:W-:Y:S11]  /*1530*/  BRA `(.L_x_2096) ;  /* 0x0000000000187947 */ /* 0x000ff60003800000 */
.L_x_2095:
[----:B------:R-:W1:Y:S01]  /*1540*/  LDCU.64 UR10, c[0x0][0x3b8] ;  /* 0x00007700ff0a77ac */ /* 0x000e620008000a00 */
[----:B------:R-:W-:-:S04]  /*1550*/  UIADD3 UR15, UPT, UPT, UR7, UR27, URZ ;  /* 0x0000001b070f7290 */ /* 0x000fc8000fffe0ff */
[----:B-1----:R-:W-:Y:S02]  /*1560*/  UIMAD.WIDE.U32 UR4, UR15, UR10, URZ ;  /* 0x0000000a0f0472a5 */ /* 0x002fe4000f8e00ff */
[----:B------:R-:W-:-:S04]  /*1570*/  UIMAD UR15, UR15, UR11, URZ ;  /* 0x0000000b0f0f72a4 */ /* 0x000fc8000f8e02ff */
[----:B------:R-:W-:Y:S01]  /*1580*/  UIADD3 UR15, UPT, UPT, UR5, UR15, URZ ;  /* 0x0000000f050f7290 */ /* 0x000fe2000fffe0ff */
[----:B------:R-:W-:-:S11]  /*1590*/  UMOV UR14, UR4 ;  /* 0x00000004000e7c82 */ /* 0x000fd60008000000 */
.L_x_2096:
        /* <DEDUP_REMOVED lines=9> */
[----:B--2---:R-:W-:-:S02]  /*1630*/  UIMAD UR7, UR7, UR4, URZ ;  /* 0x00000004070772a4 */ /* 0x004fc4000f8e02ff */
[----:B------:R-:W-:Y:S02]  /*1640*/  UIMAD.WIDE.U32 UR28, UR6, UR4, UR28 ;  /* 0x00000004061c72a5 */ /* 0x000fe4000f8e001c */
[----:B------:R-:W-:-:S04]  /*1650*/  UIMAD UR5, UR6, UR5, UR7 ;  /* 0x00000005060572a4 */ /* 0x000fc8000f8e0207 */
[----:B------:R-:W-:Y:S01]  /*1660*/  UIADD3 UR5, UPT, UPT, UR29, UR5, URZ ;  /* 0x000000051d057290 */ /* 0x000fe2000fffe0ff */
[----:B------:R-:W-:Y:S11]  /*1670*/  BRA `(.L_x_2098) ;  /* 0x0000000000147947 */ /* 0x000ff60003800000 */
.L_x_2097:
[----:B------:R-:W1:Y:S01]  /*1680*/  LDCU.64 UR8, c[0x0][0x3c0] ;  /* 0x00007800ff0877ac */ /* 0x000e620008000a00 */
[----:B------:R-:W-:-:S04]  /*1690*/  UIADD3 UR7, UPT, UPT, UR7, UR27, URZ ;  /* 0x0000001b07077290 */ /* 0x000fc8000fffe0ff */
[----:B-1----:R-:W-:Y:S02]  /*16a0*/  UIMAD.WIDE.U32 UR28, UR7, UR8, URZ ;  /* 0x00000008071c72a5 */ /* 0x002fe4000f8e00ff */
[----:B------:R-:W-:-:S04]  /*16b0*/  UIMAD UR5, UR7, UR9, URZ ;  /* 0x00000009070572a4 */ /* 0x000fc8000f8e02ff */
[----:B------:R-:W-:-:S12]  /*16c0*/  UIADD3 UR5, UPT, UPT, UR29, UR5, URZ ;  /* 0x000000051d057290 */ /* 0x000fd8000fffe0ff */
.L_x_2098:
[----:B------:R-:W1:Y:S01]  /*16d0*/  LDC R0, c[0x0][0x3e8] ;  /* 0x0000fa00ff007b82 */ /* 0x000e620000000800 */
[----:B------:R-:W-:Y:S01]  /*16e0*/  MOV R4, UR26 ;  /* 0x0000001a00047c02 */ /* 0x000fe20008000f00 */
[----:B------:R-:W-:Y:S01]  /*16f0*/  ULEA UR4, UR18, 0xffffff00, 0x8 ;  /* 0xffffff0012047891 */ /* 0x000fe2000f8e40ff */
[----:B------:R-:W-:Y:S01]  /*1700*/  CS2R R216, SRZ ;  /* 0x0000000000d87805 */ /* 0x000fe2000001ff00 */
[----:B------:R-:W-:Y:S01]  /*1710*/  UMOV UR29, UR5 ;  /* 0x00000005001d7c82 */ /* 0x000fe20008000000 */
[----:B------:R-:W-:Y:S01]  /*1720*/  IABS R4, R4 ;  /* 0x0000000400047213 */ /* 0x000fe20000000000 */
[----:B------:R-:W-:Y:S02]  /*1730*/  USHF.R.S32.HI UR5, URZ, 0x1f, UR4 ;  /* 0x0000001fff057899 */ /* 0x000fe40008011404 */
[----:B------:R-:W-:Y:S02]  /*1740*/  UIMAD.WIDE.U32 UR14, UR4, UR10, UR14 ;  /* 0x0000000a040e72a5 */ /* 0x000fe4000f8e000e */
[----:B------:R-:W-:-:S02]  /*1750*/  UIMAD UR6, UR5, UR8, URZ ;  /* 0x00000008050672a4 */ /* 0x000fc4000f8e02ff */
[----:B------:R-:W-:Y:S02]  /*1760*/  UIMAD UR5, UR5, UR10, URZ ;  /* 0x0000000a050572a4 */ /* 0x000fe4000f8e02ff */
[----:B------:R-:W-:Y:S01]  /*1770*/  UIMAD.WIDE.U32 UR28, UR4, UR8, UR28 ;  /* 0x00000008041c72a5 */ /* 0x000fe2000f8e001c */
[----:B------:R-:W-:Y:S01]  /*1780*/  MOV R11, UR15 ;  /* 0x0000000f000b7c02 */ /* 0x000fe20008000f00 */
[----:B------:R-:W-:Y:S01]  /*1790*/  UIMAD UR5, UR4, UR11, UR5 ;  /* 0x0000000b040572a4 */ /* 0x000fe2000f8e0205 */
[----:B------:R-:W-:Y:S01]  /*17a0*/  IMAD.U32 R10, RZ, RZ, UR14 ;  /* 0x0000000eff0a7e24 */ /* 0x000fe2000f8e00ff */
[----:B------:R-:W-:Y:S02]  /*17b0*/  UIMAD UR6, UR4, UR9, UR6 ;  /* 0x00000009040672a4 */ /* 0x000fe4000f8e0206 */
[----:B------:R-:W-:Y:S01]  /*17c0*/  UIADD3 UR5, UPT, UPT, UR15, UR5, URZ ;  /* 0x000000050f057290 */ /* 0x000fe2000fffe0ff */
[----:B------:R-:W-:Y:S01]  /*17d0*/  MOV R15, UR29 ;  /* 0x0000001d000f7c02 */ /* 0x000fe20008000f00 */
[----:B------:R-:W-:Y:S01]  /*17e0*/  UIADD3 UR6, UPT, UPT, UR29, UR6, URZ ;  /* 0x000000061d067290 */ /* 0x000fe2000fffe0ff */
[----:B------:R-:W-:Y:S01]  /*17f0*/  IMAD.U32 R14, RZ, RZ, UR28 ;  /* 0x0000001cff0e7e24 */ /* 0x000fe2000f8e00ff */
[----:B-1----:R-:W-:-:S02]  /*1800*/  IABS R2, R0 ;  /* 0x0000000000027213 */ /* 0x002fc40000000000 */
[----:B------:R-:W-:Y:S02]  /*1810*/  MOV R11, UR5 ;  /* 0x00000005000b7c02 */ /* 0x000fe40008000f00 */
[----:B------:R-:W1:Y:S01]  /*1820*/  I2F.RP R8, R2 ;  /* 0x0000000200087306 */ /* 0x000e620000209400 */
[----:B------:R-:W-:-:S07]  /*1830*/  IMAD.U32 R15, RZ, RZ, UR6 ;  /* 0x00000006ff0f7e24 */ /* 0x000fce000f8e00ff */
        /* <DEDUP_REMOVED lines=18> */
[----:B------:R-:W2:Y:S11]  /*1960*/  LDC.64 R4, c[0x0][0x3d0] ;  /* 0x0000f400ff047b82 */ /* 0x000eb60000000a00 */
[----:B------:R-:W-:-:S05]  /*1970*/  @P2 VIADD R9, R9, 0x1 ;  /* 0x0000000109092836 */ /* 0x000fca0000000000 */
        /* <DEDUP_REMOVED lines=12> */
.L_x_2094:
[----:B------:R-:W-:Y:S01]  /*1a40*/  UISETP.NE.AND UP0, UPT, UR25, -0x1, UPT ;  /* 0xffffffff1900788c */ /* 0x000fe2000bf05270 */
[----:B------:R-:W1:Y:S01]  /*1a50*/  S2R R9, SR_CTAID.X ;  /* 0x0000000000097919 */ /* 0x000e620000002500 */
[----:B------:R-:W2:Y:S01]  /*1a60*/  LDCU.64 UR4, c[0x0][0x3c8] ;  /* 0x00007900ff0477ac */ /* 0x000ea20008000a00 */
[C---:B------:R-:W-:Y:S01]  /*1a70*/  IMAD.SHL.U32 R215, R3.reuse, 0x8, RZ ;  /* 0x0000000803d77824 */ /* 0x040fe200078e00ff */
[----:B------:R-:W3:Y:S01]  /*1a80*/  S2UR UR30, SR_CgaCtaId ;  /* 0x00000000001e79c3 */ /* 0x000ee20000008800 */
[----:B------:R-:W-:Y:S01]  /*1a90*/  LOP3.LUT R214, R3, 0x18, RZ, 0xc0, !PT ;  /* 0x0000001803d67812 */ /* 0x000fe200078ec0ff */
[----:B------:R-:W-:Y:S01]  /*1aa0*/  USHF.R.S32.HI UR27, URZ, 0x1f, UR26 ;  /* 0x0000001fff1b7899 */ /* 0x000fe2000801141a */
[----:B------:R-:W-:Y:S01]  /*1ab0*/  SHF.R.U32.HI R14, RZ, 0x2, R3 ;  /* 0x00000002ff0e7819 */ /* 0x000fe20000011603 */
[----:B------:R-:W-:Y:S01]  /*1ac0*/  UMOV UR31, 0x400 ;  /* 0x00000400001f7882 */ /* 0x000fe20000000000 */
[C---:B------:R-:W-:Y:S01]  /*1ad0*/  LOP3.LUT R11, R215.reuse, 0xd8, RZ, 0xc0, !PT ;  /* 0x000000d8d70b7812 */ /* 0x040fe200078ec0ff */
[----:B------:R-:W-:Y:S01]  /*1ae0*/  IMAD.MOV.U32 R15, RZ, RZ, RZ ;  /* 0x000000ffff0f7224 */ /* 0x000fe200078e00ff */
[----:B------:R-:W4:Y:S01]  /*1af0*/  @!UP0 LDCU.64 UR14, c[0x0][0x398] ;  /* 0x00007300ff0e87ac */ /* 0x000f220008000a00 */
[C---:B------:R-:W-:Y:S01]  /*1b00*/  LOP3.LUT R194, R215.reuse, 0x18, RZ, 0xc0, !PT ;  /* 0x00000018d7c27812 */ /* 0x040fe200078ec0ff */
[----:B------:R-:W-:Y:S01]  /*1b10*/  BSSY.RECONVERGENT B0, `(.L_x_2099) ;  /* 0x0000037000007945 */ /* 0x000fe20003800200 */
[----:B------:R-:W-:Y:S01]  /*1b20*/  LOP3.LUT R7, R215, 0x1f20, RZ, 0xc0, !PT ;  /* 0x00001f20d7077812 */ /* 0x000fe200078ec0ff */
[----:B------:R-:W5:Y:S01]  /*1b30*/  @UP0 LDCU.64 UR6, c[0x0][0x3b0] ;  /* 0x00007600ff0607ac */ /* 0x000f620008000a00 */
[----:B------:R-:W-:-:S02]  /*1b40*/  LOP3.LUT R2, R11, R214, RZ, 0x3c, !PT ;  /* 0x000000d60b027212 */ /* 0x000fc400078e3cff */
[C---:B------:R-:W-:Y:S02]  /*1b50*/  IADD3 R10, P2, PT, R194.reuse, R10, RZ ;  /* 0x0000000ac20a7210 */ /* 0x040fe40007f5e0ff */
[----:B------:R-:W-:Y:S01]  /*1b60*/  IADD3 R6, P1, PT, R194, R6, RZ ;  /* 0x00000006c2067210 */ /* 0x000fe20007f3e0ff */
[----:B--2---:R-:W-:Y:S01]  /*1b70*/  UIMAD UR29, UR27, UR4, URZ ;  /* 0x000000041b1d72a4 */ /* 0x004fe2000f8e02ff */
[----:B------:R-:W-:Y:S01]  /*1b80*/  LOP3.LUT R2, R7, R2, RZ, 0xfc, !PT ;  /* 0x0000000207027212 */ /* 0x000fe200078efcff */
[----:B------:R-:W-:Y:S02]  /*1b90*/  IMAD.X R11, RZ, RZ, R0, P2 ;  /* 0x000000ffff0b7224 */ /* 0x000fe400010e0600 */
[----:B------:R-:W-:Y:S01]  /*1ba0*/  IMAD.X R7, RZ, RZ, R5, P1 ;  /* 0x000000ffff077224 */ /* 0x000fe200008e0605 */
[----:B------:R-:W-:Y:S01]  /*1bb0*/  UIMAD UR29, UR26, UR5, UR29 ;  /* 0x000000051a1d72a4 */ /* 0x000fe2000f8e021d */
[----:B------:R-:W-:Y:S01]  /*1bc0*/  IMAD.WIDE.U32 R10, R14, UR10, R10 ;  /* 0x0000000a0e0a7c25 */ /* 0x000fe2000f8e000a */
[----:B---3--:R-:W-:-:S02]  /*1bd0*/  ULEA UR5, UR30, UR31, 0x18 ;  /* 0x0000001f1e057291 */ /* 0x008fc4000f8ec0ff */
[----:B----4-:R-:W-:Y:S01]  /*1be0*/  @!UP0 UIMAD.WIDE.U32 UR34, UR17, UR14, URZ ;  /* 0x0000000e112282a5 */ /* 0x010fe2000f8e00ff */
[----:B------:R-:W-:Y:S01]  /*1bf0*/  IMAD.WIDE.U32 R6, R14, UR8, R6 ;  /* 0x000000080e067c25 */ /* 0x000fe2000f8e0006 */
[----:B-----5:R-:W-:Y:S02]  /*1c00*/  @UP0 UIMAD.WIDE.U32 UR32, UR25, UR6, URZ ;  /* 0x00000006192002a5 */ /* 0x020fe4000f8e00ff */
[----:B------:R-:W-:Y:S01]  /*1c10*/  LEA R2, R2, UR5, 0x1 ;  /* 0x0000000502027c11 */ /* 0x000fe2000f8e08ff */
[----:B------:R-:W-:Y:S01]  /*1c20*/  @!UP0 UIMAD UR28, UR17, UR15, UR35 ;  /* 0x0000000f111c82a4 */ /* 0x000fe2000f8e0223 */
[----:B------:R-:W-:Y:S01]  /*1c30*/  IMAD.U32 R4, RZ, RZ, UR4 ;  /* 0x00000004ff047e24 */ /* 0x000fe2000f8e00ff */
[----:B------:R-:W-:Y:S01]  /*1c40*/  @UP0 UIMAD UR28, UR25, UR7, UR33 ;  /* 0x00000007191c02a4 */ /* 0x000fe2000f8e0221 */
[C---:B------:R-:W-:Y:S01]  /*1c50*/  IMAD R195, R14.reuse, UR11, R11 ;  /* 0x0000000b0ec37c24 */ /* 0x040fe2000f8e020b */
[----:B------:R-:W2:Y:S01]  /*1c60*/  LDCU.64 UR6, c[0x0][0x388] ;  /* 0x00007100ff0677ac */ /* 0x000ea20008000a00 */
[----:B------:R-:W-:-:S02]  /*1c70*/  IMAD R219, R14, UR9, R7 ;  /* 0x000000090edb7c24 */ /* 0x000fc4000f8e0207 */
[----:B-1----:R-:W-:Y:S01]  /*1c80*/  IMAD.WIDE.U32 R8, R9, 0x40, R14 ;  /* 0x0000004009087825 */ /* 0x002fe200078e000e */
[----:B------:R-:W1:Y:S01]  /*1c90*/  LDCU.64 UR14, c[0x0][0x390] ;  /* 0x00007200ff0e77ac */ /* 0x000e620008000a00 */
[----:B------:R-:W-:Y:S01]  /*1ca0*/  UIADD3 UR25, UPT, UPT, -UR24, UR21, URZ ;  /* 0x0000001518197290 */ /* 0x000fe2000fffe1ff */
[----:B------:R-:W-:Y:S02]  /*1cb0*/  @UP0 UMOV UR34, UR32 ;  /* 0x0000002000220c82 */ /* 0x000fe40008000000 */
[----:B------:R-:W-:-:S03]  /*1cc0*/  IADD3 R12, P0, PT, R194, UR34, RZ ;  /* 0x00000022c20c7c10 */ /* 0x000fc6000ff1e0ff */
[----:B------:R-:W-:Y:S02]  /*1cd0*/  ISETP.GE.AND P2, PT, R14, UR25, PT ;  /* 0x000000190e007c0c */ /* 0x000fe4000bf46270 */
[----:B------:R-:W-:Y:S01]  /*1ce0*/  IMAD.X R13, RZ, RZ, UR28, P0 ;  /* 0x0000001cff0d7e24 */ /* 0x000fe200080e06ff */
[----:B--2---:R-:W-:Y:S01]  /*1cf0*/  LEA R212, P1, R10, UR6, 0x1 ;  /* 0x000000060ad47c11 */ /* 0x004fe2000f8208ff */
[----:B------:R-:W-:Y:S01]  /*1d00*/  IMAD.WIDE.U32 R4, R4, UR26, R12 ;  /* 0x0000001a04047c25 */ /* 0x000fe2000f8e000c */
[----:B-1----:R-:W-:Y:S02]  /*1d10*/  LEA R220, P0, R6, UR14, 0x1 ;  /* 0x0000000e06dc7c11 */ /* 0x002fe4000f8008ff */
[----:B------:R-:W-:Y:S01]  /*1d20*/  LEA.HI.X R195, R10, UR7, R195, 0x1, P1 ;  /* 0x000000070ac37c11 */ /* 0x000fe200088f0cc3 */
[----:B------:R-:W-:Y:S01]  /*1d30*/  VIADD R7, R5, UR29 ;  /* 0x0000001d05077c36 */ /* 0x000fe20008000000 */
[----:B------:R-:W-:-:S04]  /*1d40*/  LEA.HI.X R219, R6, UR15, R219, 0x1, P0 ;  /* 0x0000000f06db7c11 */ /* 0x000fc800080f0cdb */
[----:B------:R-:W-:Y:S05]  /*1d50*/  @P2 BRA `(.L_x_2100) ;  /* 0x0000000000482947 */ /* 0x000fea0003800000 */
        /* <DEDUP_REMOVED lines=17> */
.L_x_2101:
[----:B------:R2:W-:Y:S02]  /*1e70*/  STS.128 [R2], RZ ;  /* 0x000000ff02007388 */ /* 0x0005e40000000c00 */
.L_x_2100:
[----:B------:R-:W-:Y:S05]  /*1e80*/  BSYNC.RECONVERGENT B0 ;  /* 0x0000000000007941 */ /* 0x000fea0003800200 */
.L_x_2099:
        /* <DEDUP_REMOVED lines=23> */
.L_x_2103:
[----:B------:R-:W-:Y:S05]  /*2000*/  BSYNC.RECONVERGENT B0 ;  /* 0x0000000000007941 */ /* 0x000fea0003800200 */
.L_x_2102:
        /* <DEDUP_REMOVED lines=16> */
.L_x_2106:
[----:B------:R1:W-:Y:S02]  /*2110*/  STS.128 [R2+0x1000], RZ ;  /* 0x001000ff02007388 */ /* 0x0003e40000000c00 */
.L_x_2105:
[----:B------:R-:W-:Y:S05]  /*2120*/  BSYNC.RECONVERGENT B0 ;  /* 0x0000000000007941 */ /* 0x000fea0003800200 */
.L_x_2104:
[----:B----4-:R-:W-:Y:S01]  /*2130*/  IMAD.U32 R5, RZ, RZ, UR14 ;  /* 0x0000000eff057e24 */ /* 0x010fe2000f8e00ff */
[----:B------:R-:W-:Y:S01]  /*2140*/  ISETP.GE.AND P1, PT, R10, UR4, PT ;  /* 0x000000040a007c0c */ /* 0x000fe2000bf26270 */
[----:B------:R-:W-:Y:S01]  /*2150*/  IMAD.U32 R0, RZ, RZ, UR7 ;  /* 0x00000007ff007e24 */ /* 0x000fe2000f8e00ff */
[----:B------:R-:W-:Y:S01]  /*2160*/  BSSY.RECONVERGENT B0, `(.L_x_2107) ;  /* 0x0000017000007945 */ /* 0x000fe20003800200 */
[C---:B------:R-:W-:Y:S01]  /*2170*/  VIADD R9, R14.reuse, 0x40 ;  /* 0x000000400e097836 */ /* 0x040fe20000000000 */
[C---:B------:R-:W-:Y:S01]  /*2180*/  LEA R16, P0, R5.reuse, R212, 0x1 ;  /* 0x000000d405107211 */ /* 0x040fe200078008ff */
        /* <DEDUP_REMOVED lines=20> */
.L_x_2108:
[----:B------:R-:W-:Y:S05]  /*22d0*/  BSYNC.RECONVERGENT B0 ;  /* 0x0000000000007941 */ /* 0x000fea0003800200 */
.L_x_2107:
        /* <DEDUP_REMOVED lines=16> */
.L_x_2110:
[----:B------:R-:W-:Y:S05]  /*23e0*/  BSYNC.RECONVERGENT B0 ;  /* 0x0000000000007941 */ /* 0x000fea0003800200 */
.L_x_2109:
        /* <DEDUP_REMOVED lines=15> */
.L_x_2112:
[----:B------:R-:W-:Y:S05]  /*24e0*/  BSYNC.RECONVERGENT B0 ;  /* 0x0000000000007941 */ /* 0x000fea0003800200 */
.L_x_2111:
        /* <DEDUP_REMOVED lines=16> */
.L_x_2114:
[----:B------:R-:W-:Y:S05]  /*25f0*/  BSYNC.RECONVERGENT B0 ;  /* 0x0000000000007941 */ /* 0x000fea0003800200 */
.L_x_2113:
        /* <DEDUP_REMOVED lines=15> */
.L_x_2116:
[----:B------:R-:W-:Y:S05]  /*26f0*/  BSYNC.RECONVERGENT B0 ;  /* 0x0000000000007941 */ /* 0x000fea0003800200 */
.L_x_2115:
        /* <DEDUP_REMOVED lines=16> */
.L_x_2118:
[----:B------:R-:W-:Y:S05]  /*2800*/  BSYNC.RECONVERGENT B0 ;  /* 0x0000000000007941 */ /* 0x000fea0003800200 */
.L_x_2117:
        /* <DEDUP_REMOVED lines=14> */
.L_x_2120:
[----:B------:R-:W-:Y:S05]  /*28f0*/  BSYNC.RECONVERGENT B0 ;  /* 0x0000000000007941 */ /* 0x000fea0003800200 */
.L_x_2119:
[----:B------:R-:W5:Y:S01]  /*2900*/  LDCU.64 UR14, c[0x0][0x540] ;  /* 0x0000a800ff0e77ac */ /* 0x000f620008000a00 */
[----:B------:R-:W0:Y:S01]  /*2910*/  LDGDEPBAR ;  /* 0x00000000000079af */ /* 0x000e220000000000 */
[----:B------:R-:W2:Y:S01]  /*2920*/  LDCU.64 UR6, c[0x0][0x538] ;  /* 0x0000a700ff0677ac */ /* 0x000ea20008000a00 */
        /* <DEDUP_REMOVED lines=34> */
.L_x_2123:
[----:B------:R2:W-:Y:S01]  /*2b50*/  STS.128 [R2+0x5000], RZ ;  /* 0x005000ff02007388 */ /* 0x0005e20000000c00 */
[----:B------:R-:W-:Y:S05]  /*2b60*/  BRA `(.L_x_2124) ;  /* 0x0000000000047947 */ /* 0x000fea0003800000 */
.L_x_2122:
[----:B------:R1:W-:Y:S02]  /*2b70*/  STS.128 [R2+0x5000], RZ ;  /* 0x005000ff02007388 */ /* 0x0003e40000000c00 */
.L_x_2124:
[----:B------:R-:W-:Y:S05]  /*2b80*/  BSYNC.RECONVERGENT B0 ;  /* 0x0000000000007941 */ /* 0x000fea0003800200 */
.L_x_2121:
[----:B------:R-:W-:Y:S01]  /*2b90*/  ISETP.GE.AND P0, PT, R10, UR4, PT ;  /* 0x000000040a007c0c */ /* 0x000fe2000bf06270 */
[C---:B------:R-:W-:Y:S01]  /*2ba0*/  IMAD.SHL.U32 R0, R3.reuse, 0x10, RZ ;  /* 0x0000001003007824 */ /* 0x040fe200078e00ff */
[----:B------:R-:W-:Y:S01]  /*2bb0*/  ISETP.GE.AND P5, PT, R8, UR4, PT ;  /* 0x0000000408007c0c */ /* 0x000fe2000bfa6270 */
[----:B------:R-:W-:Y:S01]  /*2bc0*/  IMAD.SHL.U32 R8, R3, 0x20, RZ ;  /* 0x0000002003087824 */ /* 0x000fe200078e00ff */
[----:B------:R-:W-:Y:S01]  /*2bd0*/  ISETP.GE.AND P4, PT, R7, UR4, PT ;  /* 0x0000000407007c0c */ /* 0x000fe2000bf86270 */
[----:B------:R-:W-:Y:S01]  /*2be0*/  IMAD.U32 R7, RZ, RZ, UR14 ;  /* 0x0000000eff077e24 */ /* 0x000fe2000f8e00ff */
[----:B------:R-:W-:Y:S01]  /*2bf0*/  ISETP.GE.AND P6, PT, R9, UR4, PT ;  /* 0x0000000409007c0c */ /* 0x000fe2000bfc6270 */
[----:B------:R-:W-:Y:S01]  /*2c00*/  IMAD.SHL.U32 R9, R3, 0x4, RZ ;  /* 0x0000000403097824 */ /* 0x000fe200078e00ff */
[----:B------:R-:W-:Y:S01]  /*2c10*/  LOP3.LUT R12, R8, 0xc0, RZ, 0xc0, !PT ;  /* 0x000000c0080c7812 */ /* 0x000fe200078ec0ff */
[----:B------:R-:W-:Y:S01]  /*2c20*/  IMAD.U32 R10, RZ, RZ, UR7 ;  /* 0x00000007ff0a7e24 */ /* 0x000fe2000f8e00ff */
[----:B------:R-:W-:Y:S01]  /*2c30*/  ISETP.GE.AND P3, PT, R6, UR4, PT ;  /* 0x0000000406007c0c */ /* 0x000fe2000bf66270 */
[----:B------:R-:W-:Y:S01]  /*2c40*/  BSSY.RECONVERGENT B0, `(.L_x_2125) ;  /* 0x0000018000007945 */ /* 0x000fe20003800200 */
[----:B------:R-:W-:Y:S01]  /*2c50*/  LEA R6, P1, R7, R220, 0x1 ;  /* 0x000000dc07067211 */ /* 0x000fe200078208ff */
[----:B------:R1:W-:Y:S01]  /*2c60*/  @P0 STS.128 [R2+0x5800], RZ ;  /* 0x005800ff02000388 */ /* 0x0003e20000000c00 */
[----:B------:R-:W-:-:S02]  /*2c70*/  ISETP.GE.AND P2, PT, R5, UR4, PT ;  /* 0x0000000405007c0c */ /* 0x000fc4000bf46270 */
[----:B------:R-:W-:Y:S02]  /*2c80*/  LOP3.LUT R5, R0, 0x100, RZ, 0xc0, !PT ;  /* 0x0000010000057812 */ /* 0x000fe400078ec0ff */
[----:B------:R-:W-:Y:S02]  /*2c90*/  LOP3.LUT R9, R12, 0x18, R9, 0xf8, !PT ;  /* 0x000000180c097812 */ /* 0x000fe400078ef809 */
[----:B------:R-:W-:Y:S02]  /*2ca0*/  LOP3.LUT R191, R8, 0x120, RZ, 0xc0, !PT ;  /* 0x0000012008bf7812 */ /* 0x000fe400078ec0ff */
[----:B------:R-:W-:Y:S02]  /*2cb0*/  LEA.HI.X R7, R7, R219, R10, 0x1, P1 ;  /* 0x000000db07077211 */ /* 0x000fe400008f0c0a */
[----:B------:R-:W-:Y:S02]  /*2cc0*/  ISETP.GE.AND P1, PT, R4, UR4, PT ;  /* 0x0000000404007c0c */ /* 0x000fe4000bf26270 */
[----:B------:R-:W-:-:S02]  /*2cd0*/  LOP3.LUT R5, R5, 0x20, R8, 0xf8, !PT ;  /* 0x0000002005057812 */ /* 0x000fc400078ef808 */
[C---:B------:R-:W-:Y:S02]  /*2ce0*/  LOP3.LUT R190, R9.reuse, 0x8, R190, 0x78, !PT ;  /* 0x0000000809be7812 */ /* 0x040fe400078e78be */
[----:B------:R-:W-:Y:S02]  /*2cf0*/  LOP3.LUT R4, R9, 0x8, R3, 0x78, !PT ;  /* 0x0000000809047812 */ /* 0x000fe400078e7803 */
[----:B------:R-:W-:Y:S02]  /*2d00*/  LOP3.LUT R189, R191, 0x3e00, R0, 0xf8, !PT ;  /* 0x00003e00bfbd7812 */ /* 0x000fe400078ef800 */
[----:B------:R-:W-:Y:S02]  /*2d10*/  LOP3.LUT R0, R5, R4, RZ, 0xfc, !PT ;  /* 0x0000000405007212 */ /* 0x000fe400078efcff */
[----:B------:R-:W-:Y:S01]  /*2d20*/  LOP3.LUT R189, R189, R190, RZ, 0xfc, !PT ;  /* 0x000000bebdbd7212 */ /* 0x000fe200078efcff */
[----:B-1----:R-:W-:Y:S06]  /*2d30*/  @P0 BRA `(.L_x_2126) ;  /* 0x0000000000200947 */ /* 0x002fec0003800000 */
        /* <DEDUP_REMOVED lines=8> */
.L_x_2126:
[----:B------:R-:W-:Y:S05]  /*2dc0*/  BSYNC.RECONVERGENT B0 ;  /* 0x0000000000007941 */ /* 0x000fea0003800200 */
.L_x_2125:
        /* <DEDUP_REMOVED lines=18> */
.L_x_2128:
[----:B------:R-:W-:Y:S05]  /*2ef0*/  BSYNC.RECONVERGENT B0 ;  /* 0x0000000000007941 */ /* 0x000fea0003800200 */
.L_x_2127:
        /* <DEDUP_REMOVED lines=16> */
.L_x_2130:
[----:B------:R-:W-:Y:S05]  /*3000*/  BSYNC.RECONVERGENT B0 ;  /* 0x0000000000007941 */ /* 0x000fea0003800200 */
.L_x_2129:
        /* <DEDUP_REMOVED lines=9> */
[----:B------:R-:W-:-:S05]  /*30a0*/  IMAD.WIDE.U32 R4, R4, 0xc0, R6 ;  /* 0x000000c004047825 */ /* 0x000fca00078e0006 */
[----:B------:R-:W-:-:S05]  /*30b0*/  IADD3 R5, PT, PT, R5, UR7, RZ ;  /* 0x0000000705057c10 */ /* 0x000fca000fffe0ff */
[----:B------:R-:W-:Y:S01]  /*30c0*/  @!PT LDS RZ, [RZ] ;  /* 0x00000000fffff984 */ /* 0x000fe20000000800 */
[----:B------:R-:W-:Y:S01]  /*30d0*/  @!PT LDS RZ, [RZ] ;  /* 0x00000000fffff984 */ /* 0x000fe20000000800 */
[----:B------:R-:W-:Y:S01]  /*30e0*/  @!PT LDS RZ, [RZ] ;  /* 0x00000000fffff984 */ /* 0x000fe20000000800 */
[----:B------:R1:W-:Y:S02]  /*30f0*/  LDGSTS.E.BYPASS.LTC128B.128 [R2+0x7000], desc[UR22][R4.64] ;  /* 0x0700000004027fae */ /* 0x0003e4000b981a16 */
.L_x_2132:
[----:B------:R-:W-:Y:S05]  /*3100*/  BSYNC.RECONVERGENT B0 ;  /* 0x0000000000007941 */ /* 0x000fea0003800200 */
.L_x_2131:
        /* <DEDUP_REMOVED lines=16> */
.L_x_2134:
[----:B------:R-:W-:Y:S05]  /*3210*/  BSYNC.RECONVERGENT B0 ;  /* 0x0000000000007941 */ /* 0x000fea0003800200 */
.L_x_2133:
[----:B------:R1:W-:Y:S01]  /*3220*/  @P2 STS.128 [R2+0x8000], RZ ;  /* 0x008000ff02002388 */ /* 0x0003e20000000c00 */
[----:B------:R-:W-:Y:S04]  /*3230*/  BSSY.RECONVERGENT B0, `(.L_x_2135) ;  /* 0x000000e000007945 */ /* 0x000fe80003800200 */
[----:B------:R-:W-:Y:S05]  /*3240*/  @P2 BRA `(.L_x_2136) ;  /* 0x0000000000302947 */ /* 0x000fea0003800000 */
[----:B------:R-:W5:Y:S02]  /*3250*/  LDCU UR7, c[0x0][0x440] ;  /* 0x00008800ff0777ac */ /* 0x000f640008000800 */
[----:B-----5:R-:W-:-:S13]  /*3260*/  ISETP.GE.AND P0, PT, R194, UR7, PT ;  /* 0x00000007c2007c0c */ /* 0x020fda000bf06270 */
[----:B------:R1:W-:Y:S01]  /*3270*/  @P0 STS.128 [R2+0x8000], RZ ;  /* 0x008000ff02000388 */ /* 0x0003e20000000c00 */
[----:B------:R-:W-:Y:S05]  /*3280*/  @P0 BRA `(.L_x_2136) ;  /* 0x0000000000200947 */ /* 0x000fea0003800000 */
[----:B-1----:R-:W-:Y:S01]  /*3290*/  MOV R4, UR8 ;  /* 0x0000000800047c02 */ /* 0x002fe20008000f00 */
[----:B------:R-:W-:-:S04]  /*32a0*/  UIMAD UR7, UR9, 0x140, URZ ;  /* 0x00000140090778a4 */ /* 0x000fc8000f8e02ff */
[----:B------:R-:W-:-:S05]  /*32b0*/  IMAD.WIDE.U32 R4, R4, 0x140, R6 ;  /* 0x0000014004047825 */ /* 0x000fca00078e0006 */
[----:B------:R-:W-:-:S05]  /*32c0*/  IADD3 R5, PT, PT, R5, UR7, RZ ;  /* 0x0000000705057c10 */ /* 0x000fca000fffe0ff */
[----:B------:R-:W-:Y:S01]  /*32d0*/  @!PT LDS RZ, [RZ] ;  /* 0x00000000fffff984 */ /* 0x000fe20000000800 */
[----:B------:R-:W-:Y:S01]  /*32e0*/  @!PT LDS RZ, [RZ] ;  /* 0x00000000fffff984 */ /* 0x000fe20000000800 */
[----:B------:R-:W-:Y:S01]  /*32f0*/  @!PT LDS RZ, [RZ] ;  /* 0x00000000fffff984 */ /* 0x000fe20000000800 */
[----:B------:R1:W-:Y:S02]  /*3300*/  LDGSTS.E.BYPASS.LTC128B.128 [R2+0x8000], desc[UR22][R4.64] ;  /* 0x0800000004027fae */ /* 0x0003e4000b981a16 */
.L_x_2136:
[----:B------:R-:W-:Y:S05]  /*3310*/  BSYNC.RECONVERGENT B0 ;  /* 0x0000000000007941 */ /* 0x000fea0003800200 */
.L_x_2135:
        /* <DEDUP_REMOVED lines=15> */
.L_x_2138:
[----:B------:R-:W-:Y:S05]  /*3410*/  BSYNC.RECONVERGENT B0 ;  /* 0x0000000000007941 */ /* 0x000fea0003800200 */
.L_x_2137:
[----:B------:R-:W-:Y:S01]  /*3420*/  LDSM.16.M88.4 R76, [R189] ;  /* 0x00000000bd4c783b */ /* 0x000fe20000000200 */
[----:B------:R-:W-:Y:S01]  /*3430*/  UIADD3 UR4, UPT, UPT, UR5, 0x1000, URZ ;  /* 0x0000100005047890 */ /* 0x000fe2000fffe0ff */
[----:B------:R-:W-:Y:S01]  /*3440*/  IMAD.MOV.U32 R197, RZ, RZ, 0x20 ;  /* 0x00000020ffc57424 */ /* 0x000fe200078e00ff */
[----:B------:R-:W-:Y:S01]  /*3450*/  LOP3.LUT P5, RZ, R3, 0x4, RZ, 0xc0, !PT ;  /* 0x0000000403ff7812 */ /* 0x000fe200078ac0ff */
[----:B------:R-:W5:Y:S03]  /*3460*/  LDSM.16.M88.4 R60, [R80+0x1400] ;  /* 0x00140000503c783b */ /* 0x000f660000000200 */
[----:B------:R-:W-:Y:S01]  /*3470*/  SEL R197, R197, 0xffffffe0, !P5 ;  /* 0xffffffe0c5c57807 */ /* 0x000fe20006800000 */
[----:B------:R-:W2:Y:S01]  /*3480*/  LDSM.16.M88.4 R68, [R80+0x1000] ;  /* 0x001000005044783b */ /* 0x000ea20000000200 */
[----:B------:R-:W-:Y:S01]  /*3490*/  LEA R188, R0, UR4, 0x1 ;  /* 0x0000000400bc7c11 */ /* 0x000fe2000f8e08ff */
[----:B------:R-:W-:-:S02]  /*34a0*/  UIADD3 UR4, UPT, UPT, UR18, -0x1, URZ ;  /* 0xffffffff12047890 */ /* 0x000fc4000fffe0ff */
[----:B------:R-:W3:Y:S01]  /*34b0*/  LDSM.16.M88.4 R36, [R80+0x2000] ;  /* 0x002000005024783b */ /* 0x000ee20000000200 */
[----:B------:R-:W-:Y:S01]  /*34c0*/  IMAD.IADD R192, R189, 0x1, R197 ;  /* 0x00000001bdc07824 */ /* 0x000fe200078e02c5 */
[----:B------:R-:W-:Y:S01]  /*34d0*/  USHF.L.U32 UR4, UR4, 0x8, URZ ;  /* 0x0000000804047899 */ /* 0x000fe200080006ff */
[----:B------:R-:W-:Y:S01]  /*34e0*/  IMAD.IADD R0, R197, 0x1, R188 ;  /* 0x00000001c5007824 */ /* 0x000fe200078e02bc */
[----:B------:R-:W-:Y:S04]  /*34f0*/  LDSM.16.M88.4 R52, [R80+0x1800] ;  /* 0x001800005034783b */ /* 0x000fe80000000200 */
[----:B------:R-:W-:Y:S04]  /*3500*/  LDSM.16.M88.4 R184, [R192] ;  /* 0x00000000c0b8783b */ /* 0x000fe80000000200 */
[----:B------:R-:W4:Y:S04]  /*3510*/  LDSM.16.M88.4 R132, [R0+0x400] ;  /* 0x000400000084783b */ /* 0x000f280000000200 */
[----:B------:R-:W4:Y:S04]  /*3520*/  LDSM.16.M88.4 R136, [R0] ;  /* 0x000000000088783b */ /* 0x000f280000000200 */
[----:B------:R-:W4:Y:S04]  /*3530*/  LDSM.16.M88.4 R172, [R0+0x1000] ;  /* 0x0010000000ac783b */ /* 0x000f280000000200 */
[----:B------:R-:W4:Y:S04]  /*3540*/  LDSM.16.M88.4 R44, [R80+0x1c00] ;  /* 0x001c0000502c783b */ /* 0x000f280000000200 */
[----:B------:R-:W4:Y:S04]  /*3550*/  LDSM.16.M88.4 R28, [R80+0x2400] ;  /* 0x00240000501c783b */ /* 0x000f280000000200 */
[----:B------:R-:W4:Y:S01]  /*3560*/  LDSM.16.M88.4 R20, [R80+0x2800] ;  /* 0x002800005014783b */ /* 0x000f220000000200 */
[C---:B-----5:R-:W-:Y:S03]  /*3570*/  HMMA.16816.F32 R64, R76.reuse, R60, RZ ;  /* 0x0000003c4c40723c */ /* 0x060fe600000018ff */
[----:B------:R-:W5:Y:S04]  /*3580*/  LDSM.16.M88.4 R12, [R80+0x2c00] ;  /* 0x002c0000500c783b */ /* 0x000f680000000200 */
[----:B-1----:R-:W1:Y:S01]  /*3590*/  LDSM.16.M88.4 R4, [R80+0x3000] ;  /* 0x003000005004783b */ /* 0x002e620000000200 */
[C---:B------:R-:W-:Y:S03]  /*35a0*/  HMMA.16816.F32 R60, R76.reuse, R62, RZ ;  /* 0x0000003e4c3c723c */ /* 0x040fe600000018ff */
[----:B------:R-:W1:Y:S04]  /*35b0*/  LDSM.16.M88.4 R124, [R80+0x3400] ;  /* 0x00340000507c783b */ /* 0x000e680000000200 */
[----:B------:R-:W1:Y:S01]  /*35c0*/  LDSM.16.M88.4 R116, [R80+0x3800] ;  /* 0x003800005074783b */ /* 0x000e620000000200 */
        /* <DEDUP_REMOVED lines=9> */
[----:B------:R-:W-:Y:S03]  /*3660*/  HMMA.16816.F32 R36, R76, R38, RZ ;  /* 0x000000264c24723c */ /* 0x000fe600000018ff */
[----:B------:R-:W-:Y:S04]  /*3670*/  LDSM.16.M88.4 R180, [R0+0x800] ;  /* 0x0008000000b4783b */ /* 0x000fe80000000200 */
[----:B------:R-:W-:Y:S01]  /*3680*/  LDSM.16.M88.4 R176, [R0+0xc00] ;  /* 0x000c000000b0783b */ /* 0x000fe20000000200 */
[C---:B----4-:R-:W-:Y:S03]  /*3690*/  HMMA.16816.F32 R64, R184.reuse, R132, R64 ;  /* 0x00000084b840723c */ /* 0x050fe60000001840 */
[----:B------:R-:W-:Y:S04]  /*36a0*/  LDSM.16.M88.4 R148, [R0+0x2800] ;  /* 0x002800000094783b */ /* 0x000fe80000000200 */
[----:B------:R-:W-:Y:S01]  /*36b0*/  LDSM.16.M88.4 R144, [R0+0x2c00] ;  /* 0x002c00000090783b */ /* 0x000fe20000000200 */
[C---:B------:R-:W-:Y:S03]  /*36c0*/  HMMA.16816.F32 R60, R184.reuse, R134, R60 ;  /* 0x00000086b83c723c */ /* 0x040fe6000000183c */
[----:B------:R-:W4:Y:S04]  /*36d0*/  LDSM.16.M88.4 R132, [R0+0x3800] ;  /* 0x003800000084783b */ /* 0x000f280000000200 */
[----:B------:R-:W-:Y:S01]  /*36e0*/  LDSM.16.M88.4 R160, [R0+0x1c00] ;  /* 0x001c000000a0783b */ /* 0x000fe20000000200 */
[C---:B------:R-:W-:Y:S03]  /*36f0*/  HMMA.16816.F32 R72, R184.reuse, R136, R72 ;  /* 0x00000088b848723c */ /* 0x040fe60000001848 */
[----:B------:R-:W-:Y:S04]  /*3700*/  LDSM.16.M88.4 R156, [R0+0x2000] ;  /* 0x00200000009c783b */ /* 0x000fe80000000200 */
[----:B------:R-:W-:Y:S01]  /*3710*/  LDSM.16.M88.4 R168, [R0+0x1400] ;  /* 0x0014000000a8783b */ /* 0x000fe20000000200 */
[C---:B------:R-:W-:Y:S03]  /*3720*/  HMMA.16816.F32 R68, R184.reuse, R138, R68 ;  /* 0x0000008ab844723c */ /* 0x040fe60000001844 */
[----:B------:R-:W4:Y:S04]  /*3730*/  LDSM.16.M88.4 R136, [R0+0x3400] ;  /* 0x003400000088783b */ /* 0x000f280000000200 */
[----:B------:R-:W-:Y:S01]  /*3740*/  LDSM.16.M88.4 R164, [R0+0x1800] ;  /* 0x0018000000a4783b */ /* 0x000fe20000000200 */
[C---:B------:R-:W-:Y:S03]  /*3750*/  HMMA.16816.F32 R40, R184.reuse, R172, R40 ;  /* 0x000000acb828723c */ /* 0x040fe60000001828 */
[----:B------:R-:W0:Y:S05]  /*3760*/  LDGDEPBAR ;  /* 0x00000000000079af */ /* 0x000e2a0000000000 */
[----:B------:R-:W-:Y:S01]  /*3770*/  HMMA.16816.F32 R36, R184, R174, R36 ;  /* 0x000000aeb824723c */ /* 0x000fe20000001824 */
[----:B------:R-:W4:Y:S07]  /*3780*/  LDSM.16.M88.4 R172, [R0+0x3c00] ;  /* 0x003c000000ac783b */ /* 0x000f2e0000000200 */
[C---:B------:R-:W-:Y:S08]  /*3790*/  HMMA.16816.F32 R56, R76.reuse, R52, RZ ;  /* 0x000000344c38723c */ /* 0x040ff000000018ff */
[C---:B------:R-:W-:Y:S08]  /*37a0*/  HMMA.16816.F32 R48, R76.reuse, R44, RZ ;  /* 0x0000002c4c30723c */ /* 0x040ff000000018ff */
[C---:B------:R-:W-:Y:S08]  /*37b0*/  HMMA.16816.F32 R32, R76.reuse, R28, RZ ;  /* 0x0000001c4c20723c */ /* 0x040ff000000018ff */
[C---:B------:R-:W-:Y:S08]  /*37c0*/  HMMA.16816.F32 R24, R76.reuse, R20, RZ ;  /* 0x000000144c18723c */ /* 0x040ff000000018ff */
[C---:B-----5:R-:W-:Y:S08]  /*37d0*/  HMMA.16816.F32 R16, R76.reuse, R12, RZ ;  /* 0x0000000c4c10723c */ /* 0x060ff000000018ff */
[C---:B-1----:R-:W-:Y:S08]  /*37e0*/  HMMA.16816.F32 R8, R76.reuse, R4, RZ ;  /* 0x000000044c08723c */ /* 0x042ff000000018ff */
        /* <DEDUP_REMOVED lines=20> */
[----:B------:R-:W1:Y:S01]  /*3930*/  LDSM.16.M88.4 R140, [R0+0x3000] ;  /* 0x00300000008c783b */ /* 0x000e620000000200 */
[----:B------:R-:W-:-:S06]  /*3940*/  DEPBAR.LE SB0, 0x0 ;  /* 0x000080000000791a */ /* 0x000fcc0000000000 */
[C---:B------:R-:W-:Y:S08]  /*3950*/  HMMA.16816.F32 R128, R184.reuse, R152, R128 ;  /* 0x00000098b880723c */ /* 0x040ff00000001880 */
[----:B----4-:R-:W-:Y:S01]  /*3960*/  HMMA.16816.F32 R88, R184, R132, R88 ;  /* 0x00000084b858723c */ /* 0x010fe20000001858 */
[----:B------:R-:W-:Y:S02]  /*3970*/  IMAD.SHL.U32 R132, R3, 0x2, RZ ;  /* 0x0000000203847824 */ /* 0x000fe400078e00ff */
[----:B------:R-:W-:-:S03]  /*3980*/  IMAD.U32 R133, RZ, RZ, UR4 ;  /* 0x00000004ff857e24 */ /* 0x000fc6000f8e00ff */
[----:B------:R-:W-:Y:S02]  /*3990*/  LOP3.LUT R132, R132, 0x6, RZ, 0xc0, !PT ;  /* 0x0000000684847812 */ /* 0x000fe400078ec0ff */
[----:B------:R-:W-:Y:S01]  /*39a0*/  HMMA.16816.F32 R96, R184, R136, R96 ;  /* 0x00000088b860723c */ /* 0x000fe20000001860 */
[----:B------:R-:W-:-:S07]  /*39b0*/  IMAD.MOV.U32 R136, RZ, RZ, 0x8 ;  /* 0x00000008ff887424 */ /* 0x000fce00078e00ff */
[C---:B------:R-:W-:Y:S01]  /*39c0*/  HMMA.16816.F32 R84, R184.reuse, R134, R84 ;  /* 0x00000086b854723c */ /* 0x040fe20000001854 */
[----:B------:R-:W-:Y:S02]  /*39d0*/  LOP3.LUT R134, R133, 0x90, R132, 0xfe, !PT ;  /* 0x0000009085867812 */ /* 0x000fe400078efe84 */
[----:B------:R-:W-:Y:S02]  /*39e0*/  VIADDMNMX R135, R193, R136, UR19, PT ;  /* 0x00000013c1877e46 */ /* 0x000fe4000b800188 */
[-C--:B------:R-:W-:Y:S02]  /*39f0*/  I2FP.F32.S32 R133, R134.reuse ;  /* 0x0000008600857245 */ /* 0x080fe40000201400 */
[----:B------:R-:W-:Y:S01]  /*3a00*/  LOP3.LUT R136, R132, UR4, RZ, 0xfc, !PT ;  /* 0x0000000484887c12 */ /* 0x000fe2000f8efcff */
[C---:B------:R-:W-:Y:S01]  /*3a10*/  HMMA.16816.F32 R76, R184.reuse, R174, R76 ;  /* 0x000000aeb84c723c */ /* 0x040fe2000000184c */
[----:B------:R-:W-:Y:S01]  /*3a20*/  I2FP.F32.S32 R137, R134 ;  /* 0x0000008600897245 */ /* 0x000fe20000201400 */
[----:B------:R-:W-:Y:S01]  /*3a30*/  FFMA.FTZ R133, R133, UR6, R128 ;  /* 0x0000000685857c23 */ /* 0x000fe20008010080 */
[----:B------:R-:W-:Y:S01]  /*3a40*/  VIMNMX R193, PT, PT, R193, UR19, PT ;  /* 0x00000013c1c17c48 */ /* 0x000fe2000bfe0100 */
[----:B------:R-:W-:Y:S01]  /*3a50*/  UIADD3 UR19, UPT, UPT, UR18, -0x1, URZ ;  /* 0xffffffff12137890 */ /* 0x000fe2000fffe0ff */
[C---:B------:R-:W-:Y:S01]  /*3a60*/  ISETP.GE.AND P0, PT, R134.reuse, R135, PT ;  /* 0x000000878600720c */ /* 0x040fe20003f06270 */
[----:B------:R-:W-:Y:S01]  /*3a70*/  FFMA.FTZ R130, R137, UR6, R130 ;  /* 0x0000000689827c23 */ /* 0x000fe20008010082 */
[-C--:B------:R-:W-:Y:S01]  /*3a80*/  ISETP.GE.AND P3, PT, R134, R193.reuse, PT ;  /* 0x000000c18600720c */ /* 0x080fe20003f66270 */
[----:B------:R-:W-:Y:S01]  /*3a90*/  HMMA.16816.F32 R92, R184, R138, R92 ;  /* 0x0000008ab85c723c */ /* 0x000fe2000000185c */
[----:B------:R-:W-:Y:S01]  /*3aa0*/  IMAD.U32 R139, RZ, RZ, UR4 ;  /* 0x00000004ff8b7e24 */ /* 0x000fe2000f8e00ff */
[C---:B------:R-:W-:Y:S01]  /*3ab0*/  ISETP.GE.AND P6, PT, R136.reuse, R193, PT ;  /* 0x000000c18800720c */ /* 0x040fe20003fc6270 */
[----:B------:R-:W-:Y:S01]  /*3ac0*/  UISETP.GT.AND UP0, UPT, UR19, UR16, UPT ;  /* 0x000000101300728c */ /* 0x000fe2000bf04270 */
[----:B------:R-:W-:-:S02]  /*3ad0*/  ISETP.GE.AND P2, PT, R136, R135, PT ;  /* 0x000000878800720c */ /* 0x000fc40003f46270 */
[--C-:B------:R-:W-:Y:S02]  /*3ae0*/  LOP3.LUT R128, R139, 0xf8, R132.reuse, 0xfe, !PT ;  /* 0x000000f88b807812 */ /* 0x100fe400078efe84 */
[C---:B-1----:R-:W-:Y:S01]  /*3af0*/  HMMA.16816.F32 R100, R184.reuse, R142, R100 ;  /* 0x0000008eb864723c */ /* 0x042fe20000001864 */
[----:B------:R-:W-:Y:S01]  /*3b00*/  IMAD.U32 R143, RZ, RZ, UR4 ;  /* 0x00000004ff8f7e24 */ /* 0x000fe2000f8e00ff */
[----:B------:R-:W-:Y:S02]  /*3b10*/  I2FP.F32.S32 R137, R128 ;  /* 0x0000008000897245 */ /* 0x000fe40000201400 */
[----:B------:R-:W-:Y:S02]  /*3b20*/  ISETP.GE.AND P4, PT, R128, R193, PT ;  /* 0x000000c18000720c */ /* 0x000fe40003f86270 */
[----:B------:R-:W-:Y:S01]  /*3b30*/  LOP3.LUT R138, R143, 0x1, R132, 0xfe, !PT ;  /* 0x000000018f8a7812 */ /* 0x000fe200078efe84 */
[----:B------:R-:W-:Y:S01]  /*3b40*/  FFMA.FTZ R78, R137, UR6, R78 ;  /* 0x00000006894e7c23 */ /* 0x000fe2000801004e */
[----:B------:R-:W-:Y:S01]  /*3b50*/  HMMA.16816.F32 R104, R184, R140, R104 ;  /* 0x0000008cb868723c */ /* 0x000fe20000001868 */
[----:B------:R-:W-:-:S02]  /*3b60*/  I2FP.F32.S32 R141, R136 ;  /* 0x00000088008d7245 */ /* 0x000fc40000201400 */
[----:B------:R-:W-:Y:S02]  /*3b70*/  LOP3.LUT R136, R139, 0x8, R132, 0xfe, !PT ;  /* 0x000000088b887812 */ /* 0x000fe400078efe84 */
[----:B------:R-:W-:Y:S01]  /*3b80*/  ISETP.GE.AND P1, PT, R128, R135, PT ;  /* 0x000000878000720c */ /* 0x000fe20003f26270 */
[C---:B------:R-:W-:Y:S01]  /*3b90*/  FFMA.FTZ R134, R141.reuse, UR6, R72 ;  /* 0x000000068d867c23 */ /* 0x040fe20008010048 */
[----:B------:R-:W-:Y:S01]  /*3ba0*/  FFMA.FTZ R141, R141, UR6, R74 ;  /* 0x000000068d8d7c23 */ /* 0x000fe2000801004a */
[----:B------:R-:W-:Y:S01]  /*3bb0*/  FSEL R74, R133, -INF , !P3 ;  /* 0xff800000854a7808 */ /* 0x000fe20005800000 */
[----:B------:R-:W-:Y:S01]  /*3bc0*/  FFMA.FTZ R128, R137, UR6, R76 ;  /* 0x0000000689807c23 */ /* 0x000fe2000801004c */
[----:B------:R-:W-:Y:S01]  /*3bd0*/  FSEL R72, R130, -INF , !P0 ;  /* 0xff80000082487808 */ /* 0x000fe20004000000 */
[----:B------:R-:W-:Y:S01]  /*3be0*/  IMAD.U32 R137, RZ, RZ, UR4 ;  /* 0x00000004ff897e24 */ /* 0x000fe2000f8e00ff */
[C---:B------:R-:W-:Y:S01]  /*3bf0*/  ISETP.GE.AND P3, PT, R138.reuse, R193, PT ;  /* 0x000000c18a00720c */ /* 0x040fe20003f66270 */
[----:B------:R-:W-:Y:S01]  /*3c00*/  IMAD.U32 R133, RZ, RZ, UR4 ;  /* 0x00000004ff857e24 */ /* 0x000fe2000f8e00ff */
[----:B------:R-:W-:Y:S01]  /*3c10*/  ISETP.GE.AND P0, PT, R138, R135, PT ;  /* 0x000000878a00720c */ /* 0x000fe20003f06270 */
[----:B------:R-:W-:Y:S01]  /*3c20*/  HMMA.16816.F32 R56, R184, R180, R56 ;  /* 0x000000b4b838723c */ /* 0x000fe20000001838 */
[----:B------:R-:W-:-:S02]  /*3c30*/  I2FP.F32.S32 R138, R138 ;  /* 0x0000008a008a7245 */ /* 0x000fc40000201400 */
[----:B------:R-:W-:Y:S02]  /*3c40*/  I2FP.F32.S32 R227, R136 ;  /* 0x0000008800e37245 */ /* 0x000fe40000201400 */
[----:B------:R-:W-:Y:S01]  /*3c50*/  FSEL R76, R134, -INF , !P6 ;  /* 0xff800000864c7808 */ /* 0x000fe20007000000 */
[C---:B------:R-:W-:Y:S01]  /*3c60*/  FFMA.FTZ R130, R138.reuse, UR6, R73 ;  /* 0x000000068a827c23 */ /* 0x040fe20008010049 */
[----:B------:R-:W-:Y:S01]  /*3c70*/  FSEL R141, R141, -INF , !P2 ;  /* 0xff8000008d8d7808 */ /* 0x000fe20005000000 */
[----:B------:R-:W-:Y:S01]  /*3c80*/  FFMA.FTZ R73, R138, UR6, R75 ;  /* 0x000000068a497c23 */ /* 0x000fe2000801004b */
[----:B------:R-:W-:Y:S01]  /*3c90*/  LOP3.LUT R134, R137, 0x9, R132, 0xfe, !PT ;  /* 0x0000000989867812 */ /* 0x000fe200078efe84 */
[C---:B------:R-:W-:Y:S01]  /*3ca0*/  FFMA.FTZ R75, R227.reuse, UR6, R68 ;  /* 0x00000006e34b7c23 */ /* 0x040fe20008010044 */
[C---:B------:R-:W-:Y:S01]  /*3cb0*/  ISETP.GE.AND P6, PT, R136.reuse, R193, PT ;  /* 0x000000c18800720c */ /* 0x040fe20003fc6270 */
[----:B------:R-:W-:Y:S01]  /*3cc0*/  FFMA.FTZ R227, R227, UR6, R70 ;  /* 0x00000006e3e37c23 */ /* 0x000fe20008010046 */
        /* <DEDUP_REMOVED lines=8> */
[----:B------:R-:W-:Y:S02]  /*3d50*/  I2FP.F32.S32 R134, R134 ;  /* 0x0000008600867245 */ /* 0x000fe40000201400 */
[----:B------:R-:W-:-:S02]  /*3d60*/  I2FP.F32.S32 R223, R136 ;  /* 0x0000008800df7245 */ /* 0x000fc40000201400 */
[----:B------:R-:W-:Y:S01]  /*3d70*/  FSEL R78, R130, -INF , !P3 ;  /* 0xff800000824e7808 */ /* 0x000fe20005800000 */
[C---:B------:R-:W-:Y:S01]  /*3d80*/  FFMA.FTZ R71, R134.reuse, UR6, R71 ;  /* 0x0000000686477c23 */ /* 0x040fe20008010047 */
[----:B------:R-:W-:Y:S01]  /*3d90*/  FSEL R137, R73, -INF , !P0 ;  /* 0xff80000049897808 */ /* 0x000fe20004000000 */
[----:B------:R-:W-:Y:S01]  /*3da0*/  FFMA.FTZ R73, R134, UR6, R69 ;  /* 0x0000000686497c23 */ /* 0x000fe20008010045 */
[----:B------:R-:W-:Y:S01]  /*3db0*/  LOP3.LUT R130, R133, 0x11, R132, 0xfe, !PT ;  /* 0x0000001185827812 */ /* 0x000fe200078efe84 */
[----:B------:R-:W-:Y:S01]  /*3dc0*/  FFMA.FTZ R69, R223, UR6, R64 ;  /* 0x00000006df457c23 */ /* 0x000fe20008010040 */
[----:B------:R-:W-:Y:S01]  /*3dd0*/  LOP3.LUT R128, R139, 0x18, R132, 0xfe, !PT ;  /* 0x000000188b807812 */ /* 0x000fe200078efe84 */
[----:B------:R-:W-:Y:S01]  /*3de0*/  FFMA.FTZ R223, R223, UR6, R66 ;  /* 0x00000006dfdf7c23 */ /* 0x000fe20008010042 */
[----:B------:R-:W-:Y:S01]  /*3df0*/  FSEL R66, R75, -INF , !P6 ;  /* 0xff8000004b427808 */ /* 0x000fe20007000000 */
[----:B------:R-:W-:Y:S01]  /*3e00*/  HMMA.16816.F32 R44, R184, R178, R44 ;  /* 0x000000b2b82c723c */ /* 0x000fe2000000182c */
[----:B------:R-:W-:-:S02]  /*3e10*/  FSEL R227, R227, -INF , !P2 ;  /* 0xff800000e3e37808 */ /* 0x000fc40005000000 */
[C---:B------:R-:W-:Y:S02]  /*3e20*/  ISETP.GE.AND P6, PT, R130.reuse, R193, PT ;  /* 0x000000c18200720c */ /* 0x040fe40003fc6270 */
[----:B------:R-:W-:Y:S02]  /*3e30*/  ISETP.GE.AND P2, PT, R130, R135, PT ;  /* 0x000000878200720c */ /* 0x000fe40003f46270 */
[----:B------:R-:W-:Y:S01]  /*3e40*/  I2FP.F32.S32 R130, R130 ;  /* 0x0000008200827245 */ /* 0x000fe20000201400 */
[C---:B------:R-:W-:Y:S01]  /*3e50*/  HMMA.16816.F32 R116, R184.reuse, R150, R116 ;  /* 0x00000096b874723c */ /* 0x040fe20000001874 */
[----:B------:R-:W-:Y:S02]  /*3e60*/  I2FP.F32.S32 R213, R128 ;  /* 0x0000008000d57245 */ /* 0x000fe40000201400 */
[----:B------:R-:W-:Y:S01]  /*3e70*/  FSEL R64, R73, -INF , !P4 ;  /* 0xff80000049407808 */ /* 0x000fe20006000000 */
[----:B------:R-:W-:Y:S01]  /*3e80*/  FFMA.FTZ R67, R130, UR6, R67 ;  /* 0x0000000682437c23 */ /* 0x000fe20008010043 */
[----:B------:R-:W-:Y:S01]  /*3e90*/  FSEL R225, R71, -INF , !P1 ;  /* 0xff80000047e17808 */ /* 0x000fe20004800000 */
[----:B------:R-:W-:Y:S01]  /*3ea0*/  IMAD.U32 R71, RZ, RZ, UR4 ;  /* 0x00000004ff477e24 */ /* 0x000fe2000f8e00ff */
[C---:B------:R-:W-:Y:S01]  /*3eb0*/  ISETP.GE.AND P3, PT, R136.reuse, R193, PT ;  /* 0x000000c18800720c */ /* 0x040fe20003f66270 */
[C---:B------:R-:W-:Y:S01]  /*3ec0*/  FFMA.FTZ R138, R213.reuse, UR6, R60 ;  /* 0x00000006d58a7c23 */ /* 0x040fe2000801003c */
[----:B------:R-:W-:Y:S01]  /*3ed0*/  ISETP.GE.AND P0, PT, R136, R135, PT ;  /* 0x000000878800720c */ /* 0x000fe20003f06270 */
[----:B------:R-:W-:Y:S01]  /*3ee0*/  FFMA.FTZ R213, R213, UR6, R62 ;  /* 0x00000006d5d57c23 */ /* 0x000fe2000801003e */
[----:B------:R-:W-:Y:S01]  /*3ef0*/  ISETP.GE.AND P4, PT, R128, R193, PT ;  /* 0x000000c18000720c */ /* 0x000fe20003f86270 */
[----:B------:R-:W-:Y:S01]  /*3f00*/  FFMA.FTZ R65, R130, UR6, R65 ;  /* 0x0000000682417c23 */ /* 0x000fe20008010041 */
[----:B------:R-:W-:Y:S01]  /*3f10*/  ISETP.GE.AND P1, PT, R128, R135, PT ;  /* 0x000000878000720c */ /* 0x000fe20003f26270 */
[----:B------:R-:W-:Y:S01]  /*3f20*/  HMMA.16816.F32 R108, R184, R146, R108 ;  /* 0x00000092b86c723c */ /* 0x000fe2000000186c */
[----:B------:R-:W-:-:S02]  /*3f30*/  LOP3.LUT R128, R133, 0x19, R132, 0xfe, !PT ;  /* 0x0000001985807812 */ /* 0x000fc400078efe84 */
[----:B------:R-:W-:Y:S01]  /*3f40*/  FSEL R62, R69, -INF , !P3 ;  /* 0xff800000453e7808 */ /* 0x000fe20005800000 */
[----:B------:R-:W-:Y:S01]  /*3f50*/  IMAD.U32 R69, RZ, RZ, UR4 ;  /* 0x00000004ff457e24 */ /* 0x000fe2000f8e00ff */
[----:B------:R-:W-:Y:S02]  /*3f60*/  FSEL R223, R223, -INF , !P0 ;  /* 0xff800000dfdf7808 */ /* 0x000fe40004000000 */
[C---:B------:R-:W-:Y:S01]  /*3f70*/  ISETP.GE.AND P3, PT, R128.reuse, R193, PT ;  /* 0x000000c18000720c */ /* 0x040fe20003f66270 */
[----:B------:R-:W-:Y:S01]  /*3f80*/  HMMA.16816.F32 R12, R184, R162, R12 ;  /* 0x000000a2b80c723c */ /* 0x000fe2000000180c */
[----:B------:R-:W-:Y:S02]  /*3f90*/  ISETP.GE.AND P0, PT, R128, R135, PT ;  /* 0x000000878000720c */ /* 0x000fe40003f06270 */
[----:B------:R-:W-:Y:S02]  /*3fa0*/  LOP3.LUT R130, R71, 0x20, R132, 0xfe, !PT ;  /* 0x0000002047827812 */ /* 0x000fe400078efe84 */
[----:B------:R-:W-:-:S02]  /*3fb0*/  I2FP.F32.S32 R128, R128 ;  /* 0x0000008000807245 */ /* 0x000fc40000201400 */
[----:B------:R-:W-:Y:S01]  /*3fc0*/  FSEL R221, R67, -INF , !P2 ;  /* 0xff80000043dd7808 */ /* 0x000fe20005000000 */
[----:B------:R-:W-:Y:S01]  /*3fd0*/  IMAD.U32 R67, RZ, RZ, UR4 ;  /* 0x00000004ff437e24 */ /* 0x000fe2000f8e00ff */
[----:B------:R-:W-:Y:S01]  /*3fe0*/  FSEL R60, R65, -INF , !P6 ;  /* 0xff800000413c7808 */ /* 0x000fe20007000000 */
[----:B------:R-:W-:Y:S01]  /*3ff0*/  FFMA.FTZ R61, R128, UR6, R61 ;  /* 0x00000006803d7c23 */ /* 0x000fe2000801003d */
[----:B------:R-:W-:Y:S01]  /*4000*/  ISETP.GE.AND P6, PT, R130, R193, PT ;  /* 0x000000c18200720c */ /* 0x000fe20003fc6270 */
[----:B------:R-:W-:Y:S01]  /*4010*/  FFMA.FTZ R63, R128, UR6, R63 ;  /* 0x00000006803f7c23 */ /* 0x000fe2000801003f */
[----:B------:R-:W-:Y:S01]  /*4020*/  ISETP.GE.AND P2, PT, R130, R135, PT ;  /* 0x000000878200720c */ /* 0x000fe20003f46270 */
[----:B------:R-:W-:Y:S01]  /*4030*/  HMMA.16816.F32 R8, R184, R156, R8 ;  /* 0x0000009cb808723c */ /* 0x000fe20000001808 */
[----:B------:R-:W-:Y:S02]  /*4040*/  I2FP.F32.S32 R65, R130 ;  /* 0x0000008200417245 */ /* 0x000fe40000201400 */
[----:B------:R-:W-:-:S02]  /*4050*/  LOP3.LUT R130, R69, 0x21, R132, 0xfe, !PT ;  /* 0x0000002145827812 */ /* 0x000fc400078efe84 */
[----:B------:R-:W-:Y:S01]  /*4060*/  LOP3.LUT R128, R67, 0x28, R132, 0xfe, !PT ;  /* 0x0000002843807812 */ /* 0x000fe200078efe84 */
[C---:B------:R-:W-:Y:S01]  /*4070*/  FFMA.FTZ R56, R65.reuse, UR6, R56 ;  /* 0x0000000641387c23 */ /* 0x040fe20008010038 */
[----:B------:R-:W-:Y:S01]  /*4080*/  FSEL R138, R138, -INF , !P4 ;  /* 0xff8000008a8a7808 */ /* 0x000fe20006000000 */
[----:B------:R-:W-:Y:S01]  /*4090*/  FFMA.FTZ R58, R65, UR6, R58 ;  /* 0x00000006413a7c23 */ /* 0x000fe2000801003a */
[----:B------:R-:W-:Y:S01]  /*40a0*/  FSEL R213, R213, -INF , !P1 ;  /* 0xff800000d5d57808 */ /* 0x000fe20004800000 */
[----:B------:R-:W-:Y:S01]  /*40b0*/  IMAD.U32 R65, RZ, RZ, UR4 ;  /* 0x00000004ff417e24 */ /* 0x000fe2000f8e00ff */
[C---:B------:R-:W-:Y:S01]  /*40c0*/  ISETP.GE.AND P4, PT, R130.reuse, R193, PT ;  /* 0x000000c18200720c */ /* 0x040fe20003f86270 */
[----:B------:R-:W-:Y:S01]  /*40d0*/  HMMA.16816.F32 R32, R184, R168, R32 ;  /* 0x000000a8b820723c */ /* 0x000fe20000001820 */
[----:B------:R-:W-:Y:S02]  /*40e0*/  ISETP.GE.AND P1, PT, R130, R135, PT ;  /* 0x000000878200720c */ /* 0x000fe40003f26270 */
[----:B------:R-:W-:-:S02]  /*40f0*/  I2FP.F32.S32 R130, R130 ;  /* 0x0000008200827245 */ /* 0x000fc40000201400 */
[----:B------:R-:W-:Y:S02]  /*4100*/  FSEL R136, R61, -INF , !P3 ;  /* 0xff8000003d887808 */ /* 0x000fe40005800000 */
[----:B------:R-:W-:Y:S01]  /*4110*/  FSEL R211, R63, -INF , !P0 ;  /* 0xff8000003fd37808 */ /* 0x000fe20004000000 */
[----:B------:R-:W-:Y:S01]  /*4120*/  IMAD.U32 R63, RZ, RZ, UR4 ;  /* 0x00000004ff3f7e24 */ /* 0x000fe2000f8e00ff */
[----:B------:R-:W-:Y:S01]  /*4130*/  I2FP.F32.S32 R61, R128 ;  /* 0x00000080003d7245 */ /* 0x000fe20000201400 */
[----:B------:R-:W-:Y:S01]  /*4140*/  FFMA.FTZ R57, R130, UR6, R57 ;  /* 0x0000000682397c23 */ /* 0x000fe20008010039 */
[----:B------:R-:W-:Y:S01]  /*4150*/  ISETP.GE.AND P3, PT, R128, R193, PT ;  /* 0x000000c18000720c */ /* 0x000fe20003f66270 */
[----:B------:R-:W-:Y:S01]  /*4160*/  FFMA.FTZ R59, R130, UR6, R59 ;  /* 0x00000006823b7c23 */ /* 0x000fe2000801003b */
[----:B------:R-:W-:Y:S01]  /*4170*/  ISETP.GE.AND P0, PT, R128, R135, PT ;  /* 0x000000878000720c */ /* 0x000fe20003f06270 */
[C---:B------:R-:W-:Y:S01]  /*4180*/  FFMA.FTZ R52, R61.reuse, UR6, R52 ;  /* 0x000000063d347c23 */ /* 0x040fe20008010034 */
[----:B------:R-:W-:Y:S01]  /*4190*/  FFMA.FTZ R54, R61, UR6, R54 ;  /* 0x000000063d367c23 */ /* 0x000fe20008010036 */
[--C-:B------:R-:W-:Y:S01]  /*41a0*/  LOP3.LUT R128, R65, 0x29, R132.reuse, 0xfe, !PT ;  /* 0x0000002941807812 */ /* 0x100fe200078efe84 */
[----:B------:R-:W-:Y:S01]  /*41b0*/  IMAD.U32 R61, RZ, RZ, UR4 ;  /* 0x00000004ff3d7e24 */ /* 0x000fe2000f8e00ff */
[----:B------:R-:W-:Y:S01]  /*41c0*/  LOP3.LUT R130, R63, 0x30, R132, 0xfe, !PT ;  /* 0x000000303f827812 */ /* 0x000fe200078efe84 */
[----:B------:R-:W-:Y:S01]  /*41d0*/  HMMA.16816.F32 R28, R184, R170, R28 ;  /* 0x000000aab81c723c */ /* 0x000fe2000000181c */
[----:B------:R-:W-:-:S02]  /*41e0*/  FSEL R150, R56, -INF , !P6 ;  /* 0xff80000038967808 */ /* 0x000fc40007000000 */
[----:B------:R-:W-:Y:S02]  /*41f0*/  FSEL R209, R58, -INF , !P2 ;  /* 0xff8000003ad17808 */ /* 0x000fe40005000000 */
[----:B------:R-:W-:Y:S02]  /*4200*/  FSEL R146, R57, -INF , !P4 ;  /* 0xff80000039927808 */ /* 0x000fe40006000000 */
[C---:B------:R-:W-:Y:S01]  /*4210*/  ISETP.GE.AND P6, PT, R128.reuse, R193, PT ;  /* 0x000000c18000720c */ /* 0x040fe20003fc6270 */
[----:B------:R-:W-:Y:S01]  /*4220*/  HMMA.16816.F32 R24, R184, R164, R24 ;  /* 0x000000a4b818723c */ /* 0x000fe20000001818 */
[----:B------:R-:W-:Y:S02]  /*4230*/  ISETP.GE.AND P2, PT, R128, R135, PT ;  /* 0x000000878000720c */ /* 0x000fe40003f46270 */
[----:B------:R-:W-:Y:S02]  /*4240*/  I2FP.F32.S32 R57, R130 ;  /* 0x0000008200397245 */ /* 0x000fe40000201400 */
[----:B------:R-:W-:-:S02]  /*4250*/  I2FP.F32.S32 R128, R128 ;  /* 0x0000008000807245 */ /* 0x000fc40000201400 */
[----:B------:R-:W-:Y:S01]  /*4260*/  LOP3.LUT R58, R61, 0x31, R132, 0xfe, !PT ;  /* 0x000000313d3a7812 */ /* 0x000fe200078efe84 */
[----:B------:R-:W-:Y:S01]  /*4270*/  FFMA.FTZ R48, R57, UR6, R48 ;  /* 0x0000000639307c23 */ /* 0x000fe20008010030 */
[----:B------:R-:W-:Y:S01]  /*4280*/  FSEL R207, R59, -INF , !P1 ;  /* 0xff8000003bcf7808 */ /* 0x000fe20004800000 */
[----:B------:R-:W-:Y:S01]  /*4290*/  IMAD.U32 R59, RZ, RZ, UR4 ;  /* 0x00000004ff3b7e24 */ /* 0x000fe2000f8e00ff */
[----:B------:R-:W-:Y:S01]  /*42a0*/  FSEL R162, R52, -INF , !P3 ;  /* 0xff80000034a27808 */ /* 0x000fe20005800000 */
[----:B------:R-:W-:Y:S01]  /*42b0*/  FFMA.FTZ R50, R57, UR6, R50 ;  /* 0x0000000639327c23 */ /* 0x000fe20008010032 */
[----:B------:R-:W-:Y:S01]  /*42c0*/  I2FP.F32.S32 R52, R58 ;  /* 0x0000003a00347245 */ /* 0x000fe20000201400 */
[C---:B------:R-:W-:Y:S01]  /*42d0*/  FFMA.FTZ R53, R128.reuse, UR6, R53 ;  /* 0x0000000680357c23 */ /* 0x040fe20008010035 */
[----:B------:R-:W-:Y:S01]  /*42e0*/  IMAD.U32 R57, RZ, RZ, UR4 ;  /* 0x00000004ff397e24 */ /* 0x000fe2000f8e00ff */
[--C-:B------:R-:W-:Y:S01]  /*42f0*/  LOP3.LUT R56, R59, 0x38, R132.reuse, 0xfe, !PT ;  /* 0x000000383b387812 */ /* 0x100fe200078efe84 */
[----:B------:R-:W-:Y:S01]  /*4300*/  FFMA.FTZ R55, R128, UR6, R55 ;  /* 0x0000000680377c23 */ /* 0x000fe20008010037 */
[----:B------:R-:W-:Y:S01]  /*4310*/  ISETP.GE.AND P4, PT, R130, R193, PT ;  /* 0x000000c18200720c */ /* 0x000fe20003f86270 */
[----:B------:R-:W-:Y:S01]  /*4320*/  FFMA.FTZ R49, R52, UR6, R49 ;  /* 0x0000000634317c23 */ /* 0x000fe20008010031 */
[----:B------:R-:W-:Y:S01]  /*4330*/  ISETP.GE.AND P1, PT, R130, R135, PT ;  /* 0x000000878200720c */ /* 0x000fe20003f26270 */
[----:B------:R-:W-:Y:S01]  /*4340*/  FFMA.FTZ R51, R52, UR6, R51 ;  /* 0x0000000634337c23 */ /* 0x000fe20008010033 */
[----:B------:R-:W-:Y:S01]  /*4350*/  FSEL R156, R53, -INF , !P6 ;  /* 0xff800000359c7808 */ /* 0x000fe20007000000 */
[----:B------:R-:W-:Y:S01]  /*4360*/  HMMA.16816.F32 R20, R184, R166, R20 ;  /* 0x000000a6b814723c */ /* 0x000fe20000001814 */
[----:B------:R-:W-:-:S02]  /*4370*/  LOP3.LUT R52, R57, 0x39, R132, 0xfe, !PT ;  /* 0x0000003939347812 */ /* 0x000fc400078efe84 */
[----:B------:R-:W-:Y:S02]  /*4380*/  FSEL R205, R54, -INF , !P0 ;  /* 0xff80000036cd7808 */ /* 0x000fe40004000000 */
[----:B------:R-:W-:Y:S02]  /*4390*/  I2FP.F32.S32 R53, R56 ;  /* 0x0000003800357245 */ /* 0x000fe40000201400 */
[C---:B------:R-:W-:Y:S01]  /*43a0*/  ISETP.GE.AND P0, PT, R58.reuse, R135, PT ;  /* 0x000000873a00720c */ /* 0x040fe20003f06270 */
[C---:B------:R-:W-:Y:S01]  /*43b0*/  HMMA.16816.F32 R16, R184.reuse, R160, R16 ;  /* 0x000000a0b810723c */ /* 0x040fe20000001810 */
[----:B------:R-:W-:Y:S01]  /*43c0*/  FSEL R203, R55, -INF , !P2 ;  /* 0xff80000037cb7808 */ /* 0x000fe20005000000 */
[----:B------:R-:W-:Y:S02]  /*43d0*/  IMAD.U32 R55, RZ, RZ, UR4 ;  /* 0x00000004ff377e24 */ /* 0x000fe4000f8e00ff */
[C---:B------:R-:W-:Y:S01]  /*43e0*/  FFMA.FTZ R44, R53.reuse, UR6, R44 ;  /* 0x00000006352c7c23 */ /* 0x040fe2000801002c */
[----:B------:R-:W-:Y:S01]  /*43f0*/  FFMA.FTZ R46, R53, UR6, R46 ;  /* 0x00000006352e7c23 */ /* 0x000fe2000801002e */
[----:B------:R-:W-:Y:S01]  /*4400*/  FSEL R183, R51, -INF , !P0 ;  /* 0xff80000033b77808 */ /* 0x000fe20004000000 */
[----:B------:R-:W-:Y:S01]  /*4410*/  IMAD.U32 R53, RZ, RZ, UR4 ;  /* 0x00000004ff357e24 */ /* 0x000fe2000f8e00ff */
[----:B------:R-:W-:Y:S01]  /*4420*/  ISETP.GE.AND P3, PT, R58, R193, PT ;  /* 0x000000c13a00720c */ /* 0x000fe20003f66270 */
[----:B------:R-:W-:Y:S01]  /*4430*/  HMMA.16816.F32 R4, R184, R158, R4 ;  /* 0x0000009eb804723c */ /* 0x000fe20000001804 */
[----:B------:R-:W-:Y:S01]  /*4440*/  IMAD.U32 R51, RZ, RZ, UR4 ;  /* 0x00000004ff337e24 */ /* 0x000fe2000f8e00ff */
[----:B------:R-:W-:-:S02]  /*4450*/  LOP3.LUT R54, R55, 0x40, R132, 0xfe, !PT ;  /* 0x0000004037367812 */ /* 0x000fc400078efe84 */
[----:B------:R-:W-:Y:S02]  /*4460*/  ISETP.GE.AND P6, PT, R56, R193, PT ;  /* 0x000000c13800720c */ /* 0x000fe40003fc6270 */
[----:B------:R-:W-:Y:S02]  /*4470*/  FSEL R168, R49, -INF , !P3 ;  /* 0xff80000031a87808 */ /* 0x000fe40005800000 */
[C---:B------:R-:W-:Y:S01]  /*4480*/  HMMA.16816.F32 R124, R184.reuse, R154, R124 ;  /* 0x0000009ab87c723c */ /* 0x040fe2000000187c */
[----:B------:R-:W-:Y:S02]  /*4490*/  I2FP.F32.S32 R49, R54 ;  /* 0x0000003600317245 */ /* 0x000fe40000201400 */
[----:B------:R-:W-:Y:S02]  /*44a0*/  FSEL R178, R44, -INF , !P6 ;  /* 0xff8000002cb27808 */ /* 0x000fe40007000000 */
[-C--:B------:R-:W-:Y:S01]  /*44b0*/  ISETP.GE.AND P2, PT, R56, R135.reuse, PT ;  /* 0x000000873800720c */ /* 0x080fe20003f46270 */
[C---:B------:R-:W-:Y:S01]  /*44c0*/  FFMA.FTZ R40, R49.reuse, UR6, R40 ;  /* 0x0000000631287c23 */ /* 0x040fe20008010028 */
[----:B------:R-:W-:Y:S01]  /*44d0*/  FFMA.FTZ R42, R49, UR6, R42 ;  /* 0x00000006312a7c23 */ /* 0x000fe2000801002a */
[----:B------:R-:W-:Y:S01]  /*44e0*/  HMMA.16816.F32 R120, R184, R148, R120 ;  /* 0x00000094b878723c */ /* 0x000fe20000001878 */
[----:B------:R-:W-:Y:S01]  /*44f0*/  IMAD.U32 R49, RZ, RZ, UR4 ;  /* 0x00000004ff317e24 */ /* 0x000fe2000f8e00ff */
[----:B------:R-:W-:Y:S01]  /*4500*/  BAR.SYNC.DEFER_BLOCKING 0x0 ;  /* 0x0000000000007b1d */ /* 0x000fe20000010000 */
[----:B------:R-:W-:-:S02]  /*4510*/  ISETP.GE.AND P0, PT, R54, R135, PT ;  /* 0x000000873600720c */ /* 0x000fc40003f06270 */
[----:B------:R-:W-:Y:S02]  /*4520*/  FSEL R181, R46, -INF , !P2 ;  /* 0xff8000002eb57808 */ /* 0x000fe40005000000 */
[----:B------:R-:W-:Y:S01]  /*4530*/  ISETP.GE.AND P3, PT, R54, R193, PT ;  /* 0x000000c13600720c */ /* 0x000fe20003f66270 */
[C---:B------:R-:W-:Y:S01]  /*4540*/  HMMA.16816.F32 R112, R184.reuse, R144, R112 ;  /* 0x00000090b870723c */ /* 0x040fe20000001870 */
[----:B------:R-:W-:Y:S02]  /*4550*/  FSEL R155, R42, -INF , !P0 ;  /* 0xff8000002a9b7808 */ /* 0x000fe40004000000 */
[--C-:B------:R-:W-:Y:S02]  /*4560*/  LOP3.LUT R54, R55, 0xe1, R132.reuse, 0xfe, !PT ;  /* 0x000000e137367812 */ /* 0x100fe400078efe84 */
[--C-:B------:R-:W-:Y:S02]  /*4570*/  LOP3.LUT R56, R59, 0xf0, R132.reuse, 0xfe, !PT ;  /* 0x000000f03b387812 */ /* 0x100fe400078efe84 */
[----:B------:R-:W-:Y:S01]  /*4580*/  LOP3.LUT R58, R63, 0xf1, R132, 0xfe, !PT ;  /* 0x000000f13f3a7812 */ /* 0x000fe200078efe84 */
[----:B------:R-:W-:Y:S01]  /*4590*/  HMMA.16816.F32 R80, R184, R172, R80 ;  /* 0x000000acb850723c */ /* 0x000fe20000001850 */
[----:B------:R-:W-:-:S02]  /*45a0*/  FSEL R172, R48, -INF , !P4 ;  /* 0xff80000030ac7808 */ /* 0x000fc40006000000 */
[----:B------:R-:W-:Y:S02]  /*45b0*/  FSEL R187, R50, -INF , !P1 ;  /* 0xff80000032bb7808 */ /* 0x000fe40004800000 */
[C---:B------:R-:W-:Y:S02]  /*45c0*/  ISETP.GE.AND P4, PT, R52.reuse, R193, PT ;  /* 0x000000c13400720c */ /* 0x040fe40003f86270 */
[----:B------:R-:W-:Y:S02]  /*45d0*/  ISETP.GE.AND P1, PT, R52, R135, PT ;  /* 0x000000873400720c */ /* 0x000fe40003f26270 */
[----:B------:R-:W-:Y:S02]  /*45e0*/  I2FP.F32.S32 R52, R52 ;  /* 0x0000003400347245 */ /* 0x000fe40000201400 */
[--C-:B------:R-:W-:Y:S02]  /*45f0*/  LOP3.LUT R50, R53, 0x41, R132.reuse, 0xfe, !PT ;  /* 0x0000004135327812 */ /* 0x100fe400078efe84 */
[----:B------:R-:W-:Y:S01]  /*4600*/  LOP3.LUT R48, R51, 0x48, R132, 0xfe, !PT ;  /* 0x0000004833307812 */ /* 0x000fe200078efe84 */
[C---:B------:R-:W-:Y:S01]  /*4610*/  FFMA.FTZ R45, R52.reuse, UR6, R45 ;  /* 0x00000006342d7c23 */ /* 0x040fe2000801002d */
[----:B------:R-:W-:Y:S01]  /*4620*/  FFMA.FTZ R47, R52, UR6, R47 ;  /* 0x00000006342f7c23 */ /* 0x000fe2000801002f */
[----:B------:R-:W-:-:S02]  /*4630*/  I2FP.F32.S32 R44, R50 ;  /* 0x00000032002c7245 */ /* 0x000fc40000201400 */
[----:B------:R-:W-:Y:S02]  /*4640*/  ISETP.GE.AND P6, PT, R50, R193, PT ;  /* 0x000000c13200720c */ /* 0x000fe40003fc6270 */
[----:B------:R-:W-:Y:S01]  /*4650*/  FSEL R174, R45, -INF , !P4 ;  /* 0xff8000002dae7808 */ /* 0x000fe20006000000 */
[C---:B------:R-:W-:Y:S01]  /*4660*/  FFMA.FTZ R41, R44.reuse, UR6, R41 ;  /* 0x000000062c297c23 */ /* 0x040fe20008010029 */
[----:B------:R-:W-:Y:S01]  /*4670*/  I2FP.F32.S32 R45, R48 ;  /* 0x00000030002d7245 */ /* 0x000fe20000201400 */
[----:B------:R-:W-:Y:S01]  /*4680*/  FFMA.FTZ R43, R44, UR6, R43 ;  /* 0x000000062c2b7c23 */ /* 0x000fe2000801002b */
[----:B------:R-:W-:Y:S01]  /*4690*/  FSEL R145, R47, -INF , !P1 ;  /* 0xff8000002f917808 */ /* 0x000fe20004800000 */
[----:B------:R-:W-:Y:S01]  /*46a0*/  IMAD.U32 R47, RZ, RZ, UR4 ;  /* 0x00000004ff2f7e24 */ /* 0x000fe2000f8e00ff */
[----:B------:R-:W-:Y:S01]  /*46b0*/  LOP3.LUT R44, R49, 0x49, R132, 0xfe, !PT ;  /* 0x00000049312c7812 */ /* 0x000fe200078efe84 */
[C---:B------:R-:W-:Y:S01]  /*46c0*/  FFMA.FTZ R36, R45.reuse, UR6, R36 ;  /* 0x000000062d247c23 */ /* 0x040fe20008010024 */
[----:B------:R-:W-:Y:S01]  /*46d0*/  FFMA.FTZ R38, R45, UR6, R38 ;  /* 0x000000062d267c23 */ /* 0x000fe20008010026 */
[----:B------:R-:W-:Y:S01]  /*46e0*/  IMAD.U32 R45, RZ, RZ, UR4 ;  /* 0x00000004ff2d7e24 */ /* 0x000fe2000f8e00ff */
[----:B------:R-:W-:-:S02]  /*46f0*/  LOP3.LUT R46, R47, 0x50, R132, 0xfe, !PT ;  /* 0x000000502f2e7812 */ /* 0x000fc400078efe84 */
[----:B------:R-:W-:Y:S02]  /*4700*/  ISETP.GE.AND P1, PT, R48, R135, PT ;  /* 0x000000873000720c */ /* 0x000fe40003f26270 */
[----:B------:R-:W-:Y:S02]  /*4710*/  FSEL R180, R41, -INF , !P6 ;  /* 0xff80000029b47808 */ /* 0x000fe40007000000 */
[----:B------:R-:W-:Y:S02]  /*4720*/  FSEL R184, R40, -INF , !P3 ;  /* 0xff80000028b87808 */ /* 0x000fe40005800000 */
[----:B------:R-:W-:Y:S02]  /*4730*/  I2FP.F32.S32 R41, R46 ;  /* 0x0000002e00297245 */ /* 0x000fe40000201400 */
[----:B------:R-:W-:Y:S02]  /*4740*/  LOP3.LUT R42, R45, 0x91, R132, 0xfe, !PT ;  /* 0x000000912d2a7812 */ /* 0x000fe400078efe84 */
[C---:B------:R-:W-:Y:S01]  /*4750*/  ISETP.GE.AND P3, PT, R44.reuse, R193, PT ;  /* 0x000000c12c00720c */ /* 0x040fe20003f66270 */
[C---:B------:R-:W-:Y:S01]  /*4760*/  FFMA.FTZ R32, R41.reuse, UR6, R32 ;  /* 0x0000000629207c23 */ /* 0x040fe20008010020 */
[-C--:B------:R-:W-:Y:S01]  /*4770*/  ISETP.GE.AND P0, PT, R44, R135.reuse, PT ;  /* 0x000000872c00720c */ /* 0x080fe20003f06270 */
[----:B------:R-:W-:Y:S01]  /*4780*/  FFMA.FTZ R34, R41, UR6, R34 ;  /* 0x0000000629227c23 */ /* 0x000fe20008010022 */
[----:B------:R-:W-:Y:S01]  /*4790*/  ISETP.GE.AND P2, PT, R50, R135, PT ;  /* 0x000000873200720c */ /* 0x000fe20003f46270 */
[----:B------:R-:W-:Y:S01]  /*47a0*/  IMAD.U32 R41, RZ, RZ, UR4 ;  /* 0x00000004ff297e24 */ /* 0x000fe2000f8e00ff */
[----:B------:R-:W-:-:S02]  /*47b0*/  I2FP.F32.S32 R44, R44 ;  /* 0x0000002c002c7245 */ /* 0x000fc40000201400 */
[----:B------:R-:W-:Y:S02]  /*47c0*/  FSEL R149, R38, -INF , !P1 ;  /* 0xff80000026957808 */ /* 0x000fe40004800000 */
[-C--:B------:R-:W-:Y:S01]  /*47d0*/  ISETP.GE.AND P4, PT, R48, R193.reuse, PT ;  /* 0x000000c13000720c */ /* 0x080fe20003f86270 */
[C---:B------:R-:W-:Y:S01]  /*47e0*/  FFMA.FTZ R39, R44.reuse, UR6, R39 ;  /* 0x000000062c277c23 */ /* 0x040fe20008010027 */
[----:B------:R-:W-:Y:S01]  /*47f0*/  I2FP.F32.S32 R38, R42 ;  /* 0x0000002a00267245 */ /* 0x000fe20000201400 */
[----:B------:R-:W-:Y:S01]  /*4800*/  FFMA.FTZ R37, R44, UR6, R37 ;  /* 0x000000062c257c23 */ /* 0x000fe20008010025 */
[----:B------:R-:W-:Y:S01]  /*4810*/  FSEL R147, R43, -INF , !P2 ;  /* 0xff8000002b937808 */ /* 0x000fe20005000000 */
[----:B------:R-:W-:Y:S01]  /*4820*/  IMAD.U32 R43, RZ, RZ, UR4 ;  /* 0x00000004ff2b7e24 */ /* 0x000fe2000f8e00ff */
[----:B------:R-:W-:Y:S01]  /*4830*/  FSEL R196, R36, -INF , !P4 ;  /* 0xff80000024c47808 */ /* 0x000fe20006000000 */
[----:B------:R-:W-:Y:S01]  /*4840*/  FFMA.FTZ R36, R38, UR6, R129 ;  /* 0x0000000626247c23 */ /* 0x000fe20008010081 */
[----:B------:R-:W-:Y:S01]  /*4850*/  ISETP.GE.AND P6, PT, R46, R193, PT ;  /* 0x000000c12e00720c */ /* 0x000fe20003fc6270 */
[----:B------:R-:W-:Y:S01]  /*4860*/  FFMA.FTZ R129, R38, UR6, R131 ;  /* 0x0000000626817c23 */ /* 0x000fe20008010083 */
[----:B------:R-:W-:-:S02]  /*4870*/  ISETP.GE.AND P2, PT, R46, R135, PT ;  /* 0x000000872e00720c */ /* 0x000fc40003f46270 */
[--C-:B------:R-:W-:Y:S02]  /*4880*/  LOP3.LUT R38, R41, 0x99, R132.reuse, 0xfe, !PT ;  /* 0x0000009929267812 */ /* 0x100fe400078efe84 */
[----:B------:R-:W-:Y:S02]  /*4890*/  LOP3.LUT R40, R43, 0x98, R132, 0xfe, !PT ;  /* 0x000000982b287812 */ /* 0x000fe400078efe84 */
[----:B------:R-:W-:Y:S01]  /*48a0*/  FSEL R153, R39, -INF , !P0 ;  /* 0xff80000027997808 */ /* 0x000fe20004000000 */
[----:B------:R-:W-:Y:S01]  /*48b0*/  IMAD.U32 R39, RZ, RZ, UR4 ;  /* 0x00000004ff277e24 */ /* 0x000fe2000f8e00ff */
[----:B------:R-:W-:Y:S02]  /*48c0*/  FSEL R198, R32, -INF , !P6 ;  /* 0xff80000020c67808 */ /* 0x000fe40007000000 */
[----:B------:R-:W-:Y:S02]  /*48d0*/  FSEL R151, R34, -INF , !P2 ;  /* 0xff80000022977808 */ /* 0x000fe40005000000 */
[----:B------:R-:W-:-:S02]  /*48e0*/  FSEL R186, R37, -INF , !P3 ;  /* 0xff80000025ba7808 */ /* 0x000fc40005800000 */
[C---:B------:R-:W-:Y:S02]  /*48f0*/  ISETP.GE.AND P6, PT, R38.reuse, R193, PT ;  /* 0x000000c12600720c */ /* 0x040fe40003fc6270 */
[----:B------:R-:W-:Y:S02]  /*4900*/  ISETP.GE.AND P2, PT, R38, R135, PT ;  /* 0x000000872600720c */ /* 0x000fe40003f46270 */
[----:B------:R-:W-:Y:S02]  /*4910*/  I2FP.F32.S32 R37, R40 ;  /* 0x0000002800257245 */ /* 0x000fe40000201400 */
[----:B------:R-:W-:Y:S02]  /*4920*/  I2FP.F32.S32 R38, R38 ;  /* 0x0000002600267245 */ /* 0x000fe40000201400 */
[C---:B------:R-:W-:Y:S01]  /*4930*/  ISETP.GE.AND P3, PT, R40.reuse, R193, PT ;  /* 0x000000c12800720c */ /* 0x040fe20003f66270 */
[C---:B------:R-:W-:Y:S01]  /*4940*/  FFMA.FTZ R124, R37.reuse, UR6, R124 ;  /* 0x00000006257c7c23 */ /* 0x040fe2000801007c */
[----:B------:R-:W-:Y:S01]  /*4950*/  ISETP.GE.AND P0, PT, R40, R135, PT ;  /* 0x000000872800720c */ /* 0x000fe20003f06270 */
[----:B------:R-:W-:Y:S01]  /*4960*/  FFMA.FTZ R126, R37, UR6, R126 ;  /* 0x00000006257e7c23 */ /* 0x000fe2000801007e */
[----:B------:R-:W-:Y:S01]  /*4970*/  LOP3.LUT R40, R39, 0xa0, R132, 0xfe, !PT ;  /* 0x000000a027287812 */ /* 0x000fe200078efe84 */
[C---:B------:R-:W-:Y:S01]  /*4980*/  FFMA.FTZ R32, R38.reuse, UR6, R125 ;  /* 0x0000000626207c23 */ /* 0x040fe2000801007d */
[----:B------:R-:W-:Y:S01]  /*4990*/  FFMA.FTZ R125, R38, UR6, R127 ;  /* 0x00000006267d7c23 */ /* 0x000fe2000801007f */
[----:B------:R-:W-:-:S02]  /*49a0*/  ISETP.GE.AND P4, PT, R42, R193, PT ;  /* 0x000000c12a00720c */ /* 0x000fc40003f86270 */
[----:B------:R-:W-:Y:S02]  /*49b0*/  I2FP.F32.S32 R37, R40 ;  /* 0x0000002800257245 */ /* 0x000fe40000201400 */
[----:B------:R-:W-:Y:S02]  /*49c0*/  LOP3.LUT R38, R39, 0xa1, R132, 0xfe, !PT ;  /* 0x000000a127267812 */ /* 0x000fe400078efe84 */
[----:B------:R-:W-:Y:S01]  /*49d0*/  ISETP.GE.AND P1, PT, R42, R135, PT ;  /* 0x000000872a00720c */ /* 0x000fe20003f26270 */
[C---:B------:R-:W-:Y:S01]  /*49e0*/  FFMA.FTZ R120, R37.reuse, UR6, R120 ;  /* 0x0000000625787c23 */ /* 0x040fe20008010078 */
[----:B------:R-:W-:Y:S01]  /*49f0*/  FSEL R124, R124, -INF , !P3 ;  /* 0xff8000007c7c7808 */ /* 0x000fe20005800000 */
[----:B------:R-:W-:Y:S01]  /*4a00*/  FFMA.FTZ R37, R37, UR6, R122 ;  /* 0x0000000625257c23 */ /* 0x000fe2000801007a */
[----:B------:R-:W-:Y:S02]  /*4a10*/  FSEL R127, R126, -INF , !P0 ;  /* 0xff8000007e7f7808 */ /* 0x000fe40004000000 */
[----:B------:R-:W-:-:S02]  /*4a20*/  FSEL R34, R36, -INF , !P4 ;  /* 0xff80000024227808 */ /* 0x000fc40006000000 */
[C---:B------:R-:W-:Y:S02]  /*4a30*/  ISETP.GE.AND P3, PT, R38.reuse, R193, PT ;  /* 0x000000c12600720c */ /* 0x040fe40003f66270 */
[----:B------:R-:W-:Y:S02]  /*4a40*/  ISETP.GE.AND P0, PT, R38, R135, PT ;  /* 0x000000872600720c */ /* 0x000fe40003f06270 */
[----:B------:R-:W-:Y:S02]  /*4a50*/  FSEL R129, R129, -INF , !P1 ;  /* 0xff80000081817808 */ /* 0x000fe40004800000 */
[----:B------:R-:W-:Y:S02]  /*4a60*/  LOP3.LUT R36, R41, 0xa8, R132, 0xfe, !PT ;  /* 0x000000a829247812 */ /* 0x000fe400078efe84 */
[----:B------:R-:W-:Y:S02]  /*4a70*/  I2FP.F32.S32 R38, R38 ;  /* 0x0000002600267245 */ /* 0x000fe40000201400 */
[----:B------:R-:W-:-:S02]  /*4a80*/  ISETP.GE.AND P4, PT, R40, R193, PT ;  /* 0x000000c12800720c */ /* 0x000fc40003f86270 */
[----:B------:R-:W-:Y:S01]  /*4a90*/  ISETP.GE.AND P1, PT, R40, R135, PT ;  /* 0x000000872800720c */ /* 0x000fe20003f26270 */
[----:B------:R-:W-:Y:S01]  /*4aa0*/  FFMA.FTZ R121, R38, UR6, R121 ;  /* 0x0000000626797c23 */ /* 0x000fe20008010079 */
[----:B------:R-:W-:Y:S02]  /*4ab0*/  FSEL R122, R32, -INF , !P6 ;  /* 0xff800000207a7808 */ /* 0x000fe40007000000 */
[----:B------:R-:W-:Y:S02]  /*4ac0*/  LOP3.LUT R32, R39, 0xa9, R132, 0xfe, !PT ;  /* 0x000000a927207812 */ /* 0x000fe400078efe84 */
[----:B------:R-:W-:Y:S02]  /*4ad0*/  FSEL R125, R125, -INF , !P2 ;  /* 0xff8000007d7d7808 */ /* 0x000fe40005000000 */
[C---:B------:R-:W-:Y:S02]  /*4ae0*/  ISETP.GE.AND P6, PT, R36.reuse, R193, PT ;  /* 0x000000c12400720c */ /* 0x040fe40003fc6270 */
[----:B------:R-:W-:-:S02]  /*4af0*/  ISETP.GE.AND P2, PT, R36, R135, PT ;  /* 0x000000872400720c */ /* 0x000fc40003f46270 */
[----:B------:R-:W-:Y:S01]  /*4b00*/  I2FP.F32.S32 R41, R36 ;  /* 0x0000002400297245 */ /* 0x000fe20000201400 */
[----:B------:R-:W-:Y:S01]  /*4b10*/  FFMA.FTZ R36, R38, UR6, R123 ;  /* 0x0000000626247c23 */ /* 0x000fe2000801007b */
[----:B------:R-:W-:Y:S02]  /*4b20*/  FSEL R126, R120, -INF , !P4 ;  /* 0xff800000787e7808 */ /* 0x000fe40006000000 */
[----:B------:R-:W-:Y:S01]  /*4b30*/  FSEL R37, R37, -INF , !P1 ;  /* 0xff80000025257808 */ /* 0x000fe20004800000 */
[C---:B------:R-:W-:Y:S01]  /*4b40*/  FFMA.FTZ R116, R41.reuse, UR6, R116 ;  /* 0x0000000629747c23 */ /* 0x040fe20008010074 */
[C---:B------:R-:W-:Y:S01]  /*4b50*/  ISETP.GE.AND P4, PT, R32.reuse, R193, PT ;  /* 0x000000c12000720c */ /* 0x040fe20003f86270 */
[----:B------:R-:W-:Y:S01]  /*4b60*/  FFMA.FTZ R39, R41, UR6, R118 ;  /* 0x0000000629277c23 */ /* 0x000fe20008010076 */
[----:B------:R-:W-:Y:S02]  /*4b70*/  ISETP.GE.AND P1, PT, R32, R135, PT ;  /* 0x000000872000720c */ /* 0x000fe40003f26270 */
[----:B------:R-:W-:-:S02]  /*4b80*/  LOP3.LUT R38, R43, 0xb0, R132, 0xfe, !PT ;  /* 0x000000b02b267812 */ /* 0x000fc400078efe84 */
[----:B------:R-:W-:Y:S02]  /*4b90*/  I2FP.F32.S32 R32, R32 ;  /* 0x0000002000207245 */ /* 0x000fe40000201400 */
[----:B------:R-:W-:Y:S02]  /*4ba0*/  FSEL R118, R121, -INF , !P3 ;  /* 0xff80000079767808 */ /* 0x000fe40005800000 */
[----:B------:R-:W-:Y:S01]  /*4bb0*/  FSEL R36, R36, -INF , !P0 ;  /* 0xff80000024247808 */ /* 0x000fe20004000000 */
[----:B------:R-:W-:Y:S01]  /*4bc0*/  FFMA.FTZ R117, R32, UR6, R117 ;  /* 0x0000000620757c23 */ /* 0x000fe20008010075 */
[C---:B------:R-:W-:Y:S02]  /*4bd0*/  ISETP.GE.AND P3, PT, R38.reuse, R193, PT ;  /* 0x000000c12600720c */ /* 0x040fe40003f66270 */
[----:B------:R-:W-:Y:S02]  /*4be0*/  ISETP.GE.AND P0, PT, R38, R135, PT ;  /* 0x000000872600720c */ /* 0x000fe40003f06270 */
[----:B------:R-:W-:Y:S01]  /*4bf0*/  I2FP.F32.S32 R41, R38 ;  /* 0x0000002600297245 */ /* 0x000fe20000201400 */
[----:B------:R-:W-:Y:S01]  /*4c00*/  FFMA.FTZ R38, R32, UR6, R119 ;  /* 0x0000000620267c23 */ /* 0x000fe20008010077 */
[----:B------:R-:W-:-:S02]  /*4c10*/  LOP3.LUT R40, R43, 0xb1, R132, 0xfe, !PT ;  /* 0x000000b12b287812 */ /* 0x000fc400078efe84 */
[----:B------:R-:W-:Y:S01]  /*4c20*/  LOP3.LUT R32, R45, 0xb8, R132, 0xfe, !PT ;  /* 0x000000b82d207812 */ /* 0x000fe200078efe84 */
[C---:B------:R-:W-:Y:S01]  /*4c30*/  FFMA.FTZ R112, R41.reuse, UR6, R112 ;  /* 0x0000000629707c23 */ /* 0x040fe20008010070 */
[----:B------:R-:W-:Y:S01]  /*4c40*/  FSEL R158, R116, -INF , !P6 ;  /* 0xff800000749e7808 */ /* 0x000fe20007000000 */
[----:B------:R-:W-:Y:S01]  /*4c50*/  FFMA.FTZ R41, R41, UR6, R114 ;  /* 0x0000000629297c23 */ /* 0x000fe20008010072 */
[----:B------:R-:W-:Y:S02]  /*4c60*/  FSEL R39, R39, -INF , !P2 ;  /* 0xff80000027277808 */ /* 0x000fe40005000000 */
[C---:B------:R-:W-:Y:S02]  /*4c70*/  ISETP.GE.AND P6, PT, R40.reuse, R193, PT ;  /* 0x000000c12800720c */ /* 0x040fe40003fc6270 */
[----:B------:R-:W-:Y:S02]  /*4c80*/  ISETP.GE.AND P2, PT, R40, R135, PT ;  /* 0x000000872800720c */ /* 0x000fe40003f46270 */
[----:B------:R-:W-:-:S02]  /*4c90*/  I2FP.F32.S32 R40, R40 ;  /* 0x0000002800287245 */ /* 0x000fc40000201400 */
[----:B------:R-:W-:Y:S02]  /*4ca0*/  FSEL R152, R117, -INF , !P4 ;  /* 0xff80000075987808 */ /* 0x000fe40006000000 */
[----:B------:R-:W-:Y:S01]  /*4cb0*/  FSEL R38, R38, -INF , !P1 ;  /* 0xff80000026267808 */ /* 0x000fe20004800000 */
[----:B------:R-:W-:Y:S01]  /*4cc0*/  FFMA.FTZ R113, R40, UR6, R113 ;  /* 0x0000000628717c23 */ /* 0x000fe20008010071 */
[----:B------:R-:W-:Y:S01]  /*4cd0*/  ISETP.GE.AND P4, PT, R32, R193, PT ;  /* 0x000000c12000720c */ /* 0x000fe20003f86270 */
[----:B------:R-:W-:Y:S01]  /*4ce0*/  FFMA.FTZ R40, R40, UR6, R115 ;  /* 0x0000000628287c23 */ /* 0x000fe20008010073 */
[----:B------:R-:W-:Y:S02]  /*4cf0*/  ISETP.GE.AND P1, PT, R32, R135, PT ;  /* 0x000000872000720c */ /* 0x000fe40003f26270 */
[----:B------:R-:W-:Y:S02]  /*4d00*/  I2FP.F32.S32 R45, R32 ;  /* 0x00000020002d7245 */ /* 0x000fe40000201400 */
[----:B------:R-:W-:-:S02]  /*4d10*/  LOP3.LUT R32, R43, 0xb9, R132, 0xfe, !PT ;  /* 0x000000b92b207812 */ /* 0x000fc400078efe84 */
[----:B------:R-:W-:Y:S01]  /*4d20*/  FSEL R170, R112, -INF , !P3 ;  /* 0xff80000070aa7808 */ /* 0x000fe20005800000 */
[----:B------:R-:W-:Y:S01]  /*4d30*/  FFMA.FTZ R108, R45, UR6, R108 ;  /* 0x000000062d6c7c23 */ /* 0x000fe2000801006c */
[----:B------:R-:W-:Y:S01]  /*4d40*/  FSEL R41, R41, -INF , !P0 ;  /* 0xff80000029297808 */ /* 0x000fe20004000000 */
[----:B------:R-:W-:Y:S01]  /*4d50*/  FFMA.FTZ R43, R45, UR6, R110 ;  /* 0x000000062d2b7c23 */ /* 0x000fe2000801006e */
[C---:B------:R-:W-:Y:S02]  /*4d60*/  ISETP.GE.AND P3, PT, R32.reuse, R193, PT ;  /* 0x000000c12000720c */ /* 0x040fe40003f66270 */
[----:B------:R-:W-:Y:S02]  /*4d70*/  ISETP.GE.AND P0, PT, R32, R135, PT ;  /* 0x000000872000720c */ /* 0x000fe40003f06270 */
[----:B------:R-:W-:Y:S02]  /*4d80*/  LOP3.LUT R42, R47, 0xc0, R132, 0xfe, !PT ;  /* 0x000000c02f2a7812 */ /* 0x000fe400078efe84 */
[----:B------:R-:W-:-:S02]  /*4d90*/  I2FP.F32.S32 R32, R32 ;  /* 0x0000002000207245 */ /* 0x000fc40000201400 */
[----:B------:R-:W-:Y:S02]  /*4da0*/  FSEL R166, R113, -INF , !P6 ;  /* 0xff80000071a67808 */ /* 0x000fe40007000000 */
[----:B------:R-:W-:Y:S01]  /*4db0*/  FSEL R40, R40, -INF , !P2 ;  /* 0xff80000028287808 */ /* 0x000fe20005000000 */
[----:B------:R-:W-:Y:S01]  /*4dc0*/  FFMA.FTZ R109, R32, UR6, R109 ;  /* 0x00000006206d7c23 */ /* 0x000fe2000801006d */
[----:B------:R-:W-:Y:S02]  /*4dd0*/  LOP3.LUT R44, R47, 0xc1, R132, 0xfe, !PT ;  /* 0x000000c12f2c7812 */ /* 0x000fe400078efe84 */
[C---:B------:R-:W-:Y:S02]  /*4de0*/  ISETP.GE.AND P6, PT, R42.reuse, R193, PT ;  /* 0x000000c12a00720c */ /* 0x040fe40003fc6270 */
[----:B------:R-:W-:Y:S02]  /*4df0*/  ISETP.GE.AND P2, PT, R42, R135, PT ;  /* 0x000000872a00720c */ /* 0x000fe40003f46270 */
[----:B------:R-:W-:Y:S01]  /*4e00*/  I2FP.F32.S32 R45, R42 ;  /* 0x0000002a002d7245 */ /* 0x000fe20000201400 */
[----:B------:R-:W-:Y:S01]  /*4e10*/  FFMA.FTZ R42, R32, UR6, R111 ;  /* 0x00000006202a7c23 */ /* 0x000fe2000801006f */
[----:B------:R-:W-:-:S02]  /*4e20*/  FSEL R176, R108, -INF , !P4 ;  /* 0xff8000006cb07808 */ /* 0x000fc40006000000 */
[----:B------:R-:W-:Y:S01]  /*4e30*/  FSEL R43, R43, -INF , !P1 ;  /* 0xff8000002b2b7808 */ /* 0x000fe20004800000 */
[----:B------:R-:W-:Y:S01]  /*4e40*/  FFMA.FTZ R182, R45, UR6, R104 ;  /* 0x000000062db67c23 */ /* 0x000fe20008010068 */
[----:B------:R-:W-:Y:S01]  /*4e50*/  LOP3.LUT R32, R49, 0xc8, R132, 0xfe, !PT ;  /* 0x000000c831207812 */ /* 0x000fe200078efe84 */
[----:B------:R-:W-:Y:S01]  /*4e60*/  FFMA.FTZ R45, R45, UR6, R106 ;  /* 0x000000062d2d7c23 */ /* 0x000fe2000801006a */
[C---:B------:R-:W-:Y:S02]  /*4e70*/  ISETP.GE.AND P4, PT, R44.reuse, R193, PT ;  /* 0x000000c12c00720c */ /* 0x040fe40003f86270 */
[----:B------:R-:W-:Y:S02]  /*4e80*/  ISETP.GE.AND P1, PT, R44, R135, PT ;  /* 0x000000872c00720c */ /* 0x000fe40003f26270 */
[----:B------:R-:W-:Y:S02]  /*4e90*/  I2FP.F32.S32 R44, R44 ;  /* 0x0000002c002c7245 */ /* 0x000fe40000201400 */
[----:B------:R-:W-:-:S02]  /*4ea0*/  FSEL R104, R109, -INF , !P3 ;  /* 0xff8000006d687808 */ /* 0x000fc40005800000 */
[----:B------:R-:W-:Y:S01]  /*4eb0*/  FSEL R42, R42, -INF , !P0 ;  /* 0xff8000002a2a7808 */ /* 0x000fe20004000000 */
[----:B------:R-:W-:Y:S01]  /*4ec0*/  FFMA.FTZ R105, R44, UR6, R105 ;  /* 0x000000062c697c23 */ /* 0x000fe20008010069 */
[----:B------:R-:W-:Y:S01]  /*4ed0*/  ISETP.GE.AND P3, PT, R32, R193, PT ;  /* 0x000000c12000720c */ /* 0x000fe20003f66270 */
[----:B------:R-:W-:Y:S01]  /*4ee0*/  FFMA.FTZ R44, R44, UR6, R107 ;  /* 0x000000062c2c7c23 */ /* 0x000fe2000801006b */
[----:B------:R-:W-:Y:S02]  /*4ef0*/  ISETP.GE.AND P0, PT, R32, R135, PT ;  /* 0x000000872000720c */ /* 0x000fe40003f06270 */
[----:B------:R-:W-:Y:S02]  /*4f00*/  I2FP.F32.S32 R49, R32 ;  /* 0x0000002000317245 */ /* 0x000fe40000201400 */
[--C-:B------:R-:W-:Y:S02]  /*4f10*/  LOP3.LUT R32, R47, 0xc9, R132.reuse, 0xfe, !PT ;  /* 0x000000c92f207812 */ /* 0x100fe400078efe84 */
[----:B------:R-:W-:Y:S01]  /*4f20*/  LOP3.LUT R46, R51, 0xd0, R132, 0xfe, !PT ;  /* 0x000000d0332e7812 */ /* 0x000fe200078efe84 */
[C---:B------:R-:W-:Y:S01]  /*4f30*/  FFMA.FTZ R48, R49.reuse, UR6, R100 ;  /* 0x0000000631307c23 */ /* 0x040fe20008010064 */
[----:B------:R-:W-:Y:S01]  /*4f40*/  I2FP.F32.S32 R50, R32 ;  /* 0x0000002000327245 */ /* 0x000fe20000201400 */
[----:B------:R-:W-:Y:S01]  /*4f50*/  FFMA.FTZ R47, R49, UR6, R102 ;  /* 0x00000006312f7c23 */ /* 0x000fe20008010066 */
[----:B------:R-:W-:-:S02]  /*4f60*/  FSEL R182, R182, -INF , !P6 ;  /* 0xff800000b6b67808 */ /* 0x000fc40007000000 */
[----:B------:R-:W-:Y:S02]  /*4f70*/  FSEL R45, R45, -INF , !P2 ;  /* 0xff8000002d2d7808 */ /* 0x000fe40005000000 */
[----:B------:R-:W-:Y:S02]  /*4f80*/  FSEL R100, R105, -INF , !P4 ;  /* 0xff80000069647808 */ /* 0x000fe40006000000 */
[----:B------:R-:W-:Y:S02]  /*4f90*/  FSEL R44, R44, -INF , !P1 ;  /* 0xff8000002c2c7808 */ /* 0x000fe40004800000 */
[C---:B------:R-:W-:Y:S02]  /*4fa0*/  ISETP.GE.AND P6, PT, R32.reuse, R193, PT ;  /* 0x000000c12000720c */ /* 0x040fe40003fc6270 */
[----:B------:R-:W-:Y:S01]  /*4fb0*/  ISETP.GE.AND P2, PT, R32, R135, PT ;  /* 0x000000872000720c */ /* 0x000fe20003f46270 */
[----:B------:R-:W-:Y:S01]  /*4fc0*/  FFMA.FTZ R32, R50, UR6, R101 ;  /* 0x0000000632207c23 */ /* 0x000fe20008010065 */
[----:B------:R-:W-:-:S02]  /*4fd0*/  ISETP.GE.AND P4, PT, R46, R193, PT ;  /* 0x000000c12e00720c */ /* 0x000fc40003f86270 */
[----:B------:R-:W-:Y:S02]  /*4fe0*/  ISETP.GE.AND P1, PT, R46, R135, PT ;  /* 0x000000872e00720c */ /* 0x000fe40003f26270 */
[----:B------:R-:W-:Y:S01]  /*4ff0*/  I2FP.F32.S32 R49, R46 ;  /* 0x0000002e00317245 */ /* 0x000fe20000201400 */
[----:B------:R-:W-:Y:S01]  /*5000*/  FFMA.FTZ R46, R50, UR6, R103 ;  /* 0x00000006322e7c23 */ /* 0x000fe20008010067 */
[--C-:B------:R-:W-:Y:S02]  /*5010*/  LOP3.LUT R50, R53, 0xd8, R132.reuse, 0xfe, !PT ;  /* 0x000000d835327812 */ /* 0x100fe400078efe84 */
[----:B------:R-:W-:Y:S01]  /*5020*/  LOP3.LUT R52, R51, 0xd1, R132, 0xfe, !PT ;  /* 0x000000d133347812 */ /* 0x000fe200078efe84 */
[C---:B------:R-:W-:Y:S01]  /*5030*/  FFMA.FTZ R96, R49.reuse, UR6, R96 ;  /* 0x0000000631607c23 */ /* 0x040fe20008010060 */
[----:B------:R-:W-:Y:S01]  /*5040*/  FFMA.FTZ R49, R49, UR6, R98 ;  /* 0x0000000631317c23 */ /* 0x000fe20008010062 */
[----:B------:R-:W-:Y:S02]  /*5050*/  FSEL R32, R32, -INF , !P6 ;  /* 0xff80000020207808 */ /* 0x000fe40007000000 */
[----:B------:R-:W-:-:S02]  /*5060*/  FSEL R46, R46, -INF , !P2 ;  /* 0xff8000002e2e7808 */ /* 0x000fc40005000000 */
[----:B------:R-:W-:Y:S02]  /*5070*/  FSEL R98, R48, -INF , !P3 ;  /* 0xff80000030627808 */ /* 0x000fe40005800000 */
[C---:B------:R-:W-:Y:S02]  /*5080*/  ISETP.GE.AND P6, PT, R50.reuse, R193, PT ;  /* 0x000000c13200720c */ /* 0x040fe40003fc6270 */
[----:B------:R-:W-:Y:S02]  /*5090*/  ISETP.GE.AND P2, PT, R50, R135, PT ;  /* 0x000000873200720c */ /* 0x000fe40003f46270 */
[----:B------:R-:W-:Y:S02]  /*50a0*/  I2FP.F32.S32 R53, R50 ;  /* 0x0000003200357245 */ /* 0x000fe40000201400 */
[----:B------:R-:W-:Y:S02]  /*50b0*/  I2FP.F32.S32 R48, R52 ;  /* 0x0000003400307245 */ /* 0x000fe40000201400 */
[----:B------:R-:W-:Y:S01]  /*50c0*/  LOP3.LUT R50, R51, 0xd9, R132, 0xfe, !PT ;  /* 0x000000d933327812 */ /* 0x000fe200078efe84 */
[----:B------:R-:W-:Y:S01]  /*50d0*/  FFMA.FTZ R92, R53, UR6, R92 ;  /* 0x00000006355c7c23 */ /* 0x000fe2000801005c */
[----:B------:R-:W-:Y:S01]  /*50e0*/  FSEL R142, R96, -INF , !P4 ;  /* 0xff800000608e7808 */ /* 0x000fe20006000000 */
[C---:B------:R-:W-:Y:S01]  /*50f0*/  FFMA.FTZ R97, R48.reuse, UR6, R97 ;  /* 0x0000000630617c23 */ /* 0x040fe20008010061 */
[----:B------:R-:W-:Y:S01]  /*5100*/  FSEL R49, R49, -INF , !P1 ;  /* 0xff80000031317808 */ /* 0x000fe20004800000 */
[----:B------:R-:W-:Y:S01]  /*5110*/  FFMA.FTZ R48, R48, UR6, R99 ;  /* 0x0000000630307c23 */ /* 0x000fe20008010063 */
[C---:B------:R-:W-:Y:S01]  /*5120*/  ISETP.GE.AND P4, PT, R50.reuse, R193, PT ;  /* 0x000000c13200720c */ /* 0x040fe20003f86270 */
[----:B------:R-:W-:Y:S01]  /*5130*/  FFMA.FTZ R51, R53, UR6, R94 ;  /* 0x0000000635337c23 */ /* 0x000fe2000801005e */
[----:B------:R-:W-:-:S02]  /*5140*/  ISETP.GE.AND P1, PT, R50, R135, PT ;  /* 0x000000873200720c */ /* 0x000fc40003f26270 */
[----:B------:R-:W-:Y:S02]  /*5150*/  FSEL R47, R47, -INF , !P0 ;  /* 0xff8000002f2f7808 */ /* 0x000fe40004000000 */
[----:B------:R-:W-:Y:S02]  /*5160*/  I2FP.F32.S32 R50, R50 ;  /* 0x0000003200327245 */ /* 0x000fe40000201400 */
[C---:B------:R-:W-:Y:S02]  /*5170*/  ISETP.GE.AND P3, PT, R52.reuse, R193, PT ;  /* 0x000000c13400720c */ /* 0x040fe40003f66270 */
[----:B------:R-:W-:Y:S01]  /*5180*/  ISETP.GE.AND P0, PT, R52, R135, PT ;  /* 0x000000873400720c */ /* 0x000fe20003f06270 */
[C---:B------:R-:W-:Y:S01]  /*5190*/  FFMA.FTZ R93, R50.reuse, UR6, R93 ;  /* 0x00000006325d7c23 */ /* 0x040fe2000801005d */
[----:B------:R-:W-:Y:S01]  /*51a0*/  LOP3.LUT R52, R55, 0xe0, R132, 0xfe, !PT ;  /* 0x000000e037347812 */ /* 0x000fe200078efe84 */
[----:B------:R-:W-:Y:S01]  /*51b0*/  FFMA.FTZ R50, R50, UR6, R95 ;  /* 0x0000000632327c23 */ /* 0x000fe2000801005f */
[----:B------:R-:W-:-:S02]  /*51c0*/  FSEL R120, R97, -INF , !P3 ;  /* 0xff80000061787808 */ /* 0x000fc40005800000 */
[----:B------:R-:W-:Y:S02]  /*51d0*/  FSEL R48, R48, -INF , !P0 ;  /* 0xff80000030307808 */ /* 0x000fe40004000000 */
[----:B------:R-:W-:Y:S02]  /*51e0*/  I2FP.F32.S32 R53, R52 ;  /* 0x0000003400357245 */ /* 0x000fe40000201400 */
[----:B------:R-:W-:Y:S02]  /*51f0*/  FSEL R148, R92, -INF , !P6 ;  /* 0xff8000005c947808 */ /* 0x000fe40007000000 */
[----:B------:R-:W-:Y:S01]  /*5200*/  FSEL R51, R51, -INF , !P2 ;  /* 0xff80000033337808 */ /* 0x000fe20005000000 */
[C---:B------:R-:W-:Y:S01]  /*5210*/  FFMA.FTZ R88, R53.reuse, UR6, R88 ;  /* 0x0000000635587c23 */ /* 0x040fe20008010058 */
[C---:B------:R-:W-:Y:S01]  /*5220*/  ISETP.GE.AND P3, PT, R52.reuse, R193, PT ;  /* 0x000000c13400720c */ /* 0x040fe20003f66270 */
[----:B------:R-:W-:Y:S01]  /*5230*/  FFMA.FTZ R53, R53, UR6, R90 ;  /* 0x0000000635357c23 */ /* 0x000fe2000801005a */
[----:B------:R-:W-:-:S02]  /*5240*/  ISETP.GE.AND P0, PT, R52, R135, PT ;  /* 0x000000873400720c */ /* 0x000fc40003f06270 */
[C---:B------:R-:W-:Y:S02]  /*5250*/  ISETP.GE.AND P6, PT, R54.reuse, R193, PT ;  /* 0x000000c13600720c */ /* 0x040fe40003fc6270 */
[----:B------:R-:W-:Y:S02]  /*5260*/  ISETP.GE.AND P2, PT, R54, R135, PT ;  /* 0x000000873600720c */ /* 0x000fe40003f46270 */
[----:B------:R-:W-:Y:S02]  /*5270*/  LOP3.LUT R52, R57, 0xe8, R132, 0xfe, !PT ;  /* 0x000000e839347812 */ /* 0x000fe400078efe84 */
[----:B------:R-:W-:Y:S02]  /*5280*/  I2FP.F32.S32 R54, R54 ;  /* 0x0000003600367245 */ /* 0x000fe40000201400 */
[----:B------:R-:W-:Y:S02]  /*5290*/  FSEL R160, R93, -INF , !P4 ;  /* 0xff8000005da07808 */ /* 0x000fe40006000000 */
[----:B------:R-:W-:Y:S01]  /*52a0*/  FSEL R50, R50, -INF , !P1 ;  /* 0xff80000032327808 */ /* 0x000fe20004800000 */
[----:B------:R-:W-:Y:S01]  /*52b0*/  FFMA.FTZ R89, R54, UR6, R89 ;  /* 0x0000000636597c23 */ /* 0x000fe20008010059 */
[----:B------:R-:W-:-:S02]  /*52c0*/  ISETP.GE.AND P4, PT, R52, R193, PT ;  /* 0x000000c13400720c */ /* 0x000fc40003f86270 */
[----:B------:R-:W-:Y:S02]  /*52d0*/  ISETP.GE.AND P1, PT, R52, R135, PT ;  /* 0x000000873400720c */ /* 0x000fe40003f26270 */
[----:B------:R-:W-:Y:S01]  /*52e0*/  I2FP.F32.S32 R57, R52 ;  /* 0x0000003400397245 */ /* 0x000fe20000201400 */
[----:B------:R-:W-:Y:S01]  /*52f0*/  FFMA.FTZ R52, R54, UR6, R91 ;  /* 0x0000000636347c23 */ /* 0x000fe2000801005b */
[----:B------:R-:W-:Y:S02]  /*5300*/  LOP3.LUT R54, R55, 0xe9, R132, 0xfe, !PT ;  /* 0x000000e937367812 */ /* 0x000fe400078efe84 */
[----:B------:R-:W-:Y:S01]  /*5310*/  FSEL R164, R88, -INF , !P3 ;  /* 0xff80000058a47808 */ /* 0x000fe20005800000 */
[----:B------:R-:W-:Y:S01]  /*5320*/  FFMA.FTZ R84, R57, UR6, R84 ;  /* 0x0000000639547c23 */ /* 0x000fe20008010054 */
[----:B------:R-:W-:Y:S01]  /*5330*/  FSEL R53, R53, -INF , !P0 ;  /* 0xff80000035357808 */ /* 0x000fe20004000000 */
[----:B------:R-:W-:Y:S01]  /*5340*/  FFMA.FTZ R55, R57, UR6, R86 ;  /* 0x0000000639377c23 */ /* 0x000fe20008010056 */
[----:B------:R-:W-:Y:S01]  /*5350*/  I2FP.F32.S32 R61, R56 ;  /* 0x00000038003d7245 */ /* 0x000fe20000201400 */
[----:B------:R-:W-:Y:S01]  /*5360*/  IMAD.U32 R57, RZ, RZ, UR4 ;  /* 0x00000004ff397e24 */ /* 0x000fe2000f8e00ff */
[----:B------:R-:W-:-:S02]  /*5370*/  ISETP.GE.AND P3, PT, R54, R193, PT ;  /* 0x000000c13600720c */ /* 0x000fc40003f66270 */
[----:B------:R-:W-:Y:S02]  /*5380*/  ISETP.GE.AND P0, PT, R54, R135, PT ;  /* 0x000000873600720c */ /* 0x000fe40003f06270 */
[----:B------:R-:W-:Y:S02]  /*5390*/  I2FP.F32.S32 R54, R54 ;  /* 0x0000003600367245 */ /* 0x000fe40000201400 */
[----:B------:R-:W-:Y:S02]  /*53a0*/  FSEL R154, R89, -INF , !P6 ;  /* 0xff800000599a7808 */ /* 0x000fe40007000000 */
[----:B------:R-:W-:Y:S01]  /*53b0*/  FSEL R52, R52, -INF , !P2 ;  /* 0xff80000034347808 */ /* 0x000fe20005000000 */
[----:B------:R-:W-:Y:S01]  /*53c0*/  FFMA.FTZ R85, R54, UR6, R85 ;  /* 0x0000000636557c23 */ /* 0x000fe20008010055 */
[----:B------:R-:W-:Y:S01]  /*53d0*/  ISETP.GE.AND P6, PT, R56, R193, PT ;  /* 0x000000c13800720c */ /* 0x000fe20003fc6270 */
[----:B------:R-:W-:Y:S01]  /*53e0*/  FFMA.FTZ R54, R54, UR6, R87 ;  /* 0x0000000636367c23 */ /* 0x000fe20008010057 */
[----:B------:R-:W-:Y:S01]  /*53f0*/  ISETP.GE.AND P2, PT, R56, R135, PT ;  /* 0x000000873800720c */ /* 0x000fe20003f46270 */
[C---:B------:R-:W-:Y:S01]  /*5400*/  FFMA.FTZ R56, R61.reuse, UR6, R80 ;  /* 0x000000063d387c23 */ /* 0x040fe20008010050 */
[----:B------:R-:W-:Y:S01]  /*5410*/  FFMA.FTZ R61, R61, UR6, R82 ;  /* 0x000000063d3d7c23 */ /* 0x000fe20008010052 */
[----:B------:R-:W-:-:S02]  /*5420*/  LOP3.LUT R82, R57, 0x51, R132, 0xfe, !PT ;  /* 0x0000005139527812 */ /* 0x000fc400078efe84 */
[----:B------:R-:W-:Y:S02]  /*5430*/  LOP3.LUT R80, R59, 0xf9, R132, 0xfe, !PT ;  /* 0x000000f93b507812 */ /* 0x000fe400078efe84 */
[----:B------:R-:W-:Y:S02]  /*5440*/  FSEL R144, R84, -INF , !P4 ;  /* 0xff80000054907808 */ /* 0x000fe40006000000 */
[----:B------:R-:W-:Y:S02]  /*5450*/  FSEL R55, R55, -INF , !P1 ;  /* 0xff80000037377808 */ /* 0x000fe40004800000 */
[C---:B------:R-:W-:Y:S02]  /*5460*/  ISETP.GE.AND P4, PT, R58.reuse, R193, PT ;  /* 0x000000c13a00720c */ /* 0x040fe40003f86270 */
[----:B------:R-:W-:Y:S02]  /*5470*/  ISETP.GE.AND P1, PT, R58, R135, PT ;  /* 0x000000873a00720c */ /* 0x000fe40003f26270 */
[----:B------:R-:W-:-:S02]  /*5480*/  I2FP.F32.S32 R90, R82 ;  /* 0x00000052005a7245 */ /* 0x000fc40000201400 */
[----:B------:R-:W-:Y:S02]  /*5490*/  I2FP.F32.S32 R58, R58 ;  /* 0x0000003a003a7245 */ /* 0x000fe40000201400 */
[----:B------:R-:W-:Y:S01]  /*54a0*/  FSEL R106, R85, -INF , !P3 ;  /* 0xff800000556a7808 */ /* 0x000fe20005800000 */
[----:B------:R-:W-:Y:S01]  /*54b0*/  FFMA.FTZ R90, R90, UR6, R33 ;  /* 0x000000065a5a7c23 */ /* 0x000fe20008010021 */
[----:B------:R-:W-:Y:S01]  /*54c0*/  FSEL R54, R54, -INF , !P0 ;  /* 0xff80000036367808 */ /* 0x000fe20004000000 */
[----:B------:R-:W-:Y:S01]  /*54d0*/  FFMA.FTZ R63, R58, UR6, R81 ;  /* 0x000000063a3f7c23 */ /* 0x000fe20008010051 */
[C---:B------:R-:W-:Y:S01]  /*54e0*/  ISETP.GE.AND P3, PT, R80.reuse, R193, PT ;  /* 0x000000c15000720c */ /* 0x040fe20003f66270 */
[----:B------:R-:W-:Y:S01]  /*54f0*/  IMAD.U32 R33, RZ, RZ, UR4 ;  /* 0x00000004ff217e24 */ /* 0x000fe2000f8e00ff */
[----:B------:R-:W-:Y:S01]  /*5500*/  ISETP.GE.AND P0, PT, R80, R135, PT ;  /* 0x000000875000720c */ /* 0x000fe20003f06270 */
[----:B------:R-:W-:Y:S01]  /*5510*/  FFMA.FTZ R59, R58, UR6, R83 ;  /* 0x000000063a3b7c23 */ /* 0x000fe20008010053 */
[----:B------:R-:W-:-:S02]  /*5520*/  I2FP.F32.S32 R80, R80 ;  /* 0x0000005000507245 */ /* 0x000fc40000201400 */
[----:B------:R-:W-:Y:S02]  /*5530*/  FSEL R56, R56, -INF , !P6 ;  /* 0xff80000038387808 */ /* 0x000fe40007000000 */
[----:B------:R-:W-:Y:S01]  /*5540*/  ISETP.GE.AND P6, PT, R82, R193, PT ;  /* 0x000000c15200720c */ /* 0x000fe20003fc6270 */
[C---:B------:R-:W-:Y:S01]  /*5550*/  FFMA.FTZ R58, R80.reuse, UR6, R77 ;  /* 0x00000006503a7c23 */ /* 0x040fe2000801004d */
[--C-:B------:R-:W-:Y:S01]  /*5560*/  LOP3.LUT R82, R69, 0x59, R132.reuse, 0xfe, !PT ;  /* 0x0000005945527812 */ /* 0x100fe200078efe84 */
[----:B------:R-:W-:Y:S01]  /*5570*/  FFMA.FTZ R57, R80, UR6, R79 ;  /* 0x0000000650397c23 */ /* 0x000fe2000801004f */
[--C-:B------:R-:W-:Y:S02]  /*5580*/  LOP3.LUT R88, R71, 0x58, R132.reuse, 0xfe, !PT ;  /* 0x0000005847587812 */ /* 0x100fe400078efe84 */
[--C-:B------:R-:W-:Y:S02]  /*5590*/  LOP3.LUT R86, R67, 0x60, R132.reuse, 0xfe, !PT ;  /* 0x0000006043567812 */ /* 0x100fe400078efe84 */
[----:B------:R-:W-:-:S02]  /*55a0*/  LOP3.LUT R80, R65, 0x61, R132, 0xfe, !PT ;  /* 0x0000006141507812 */ /* 0x000fc400078efe84 */
[----:B------:R-:W-:Y:S02]  /*55b0*/  LOP3.LUT R84, R33, 0x68, R132, 0xfe, !PT ;  /* 0x0000006821547812 */ /* 0x000fe400078efe84 */
[----:B------:R-:W-:Y:S02]  /*55c0*/  FSEL R63, R63, -INF , !P4 ;  /* 0xff8000003f3f7808 */ /* 0x000fe40006000000 */
[-C--:B------:R-:W-:Y:S02]  /*55d0*/  ISETP.GE.AND P4, PT, R82, R193.reuse, PT ;  /* 0x000000c15200720c */ /* 0x080fe40003f86270 */
[----:B------:R-:W-:Y:S02]  /*55e0*/  I2FP.F32.S32 R82, R82 ;  /* 0x0000005200527245 */ /* 0x000fe40000201400 */
[----:B------:R-:W-:Y:S02]  /*55f0*/  FSEL R58, R58, -INF , !P3 ;  /* 0xff8000003a3a7808 */ /* 0x000fe40005800000 */
[----:B------:R-:W-:Y:S01]  /*5600*/  I2FP.F32.S32 R67, R88 ;  /* 0x0000005800437245 */ /* 0x000fe20000201400 */
[----:B------:R-:W-:Y:S01]  /*5610*/  FFMA.FTZ R82, R82, UR6, R29 ;  /* 0x0000000652527c23 */ /* 0x000fe2000801001d */
[----:B------:R-:W-:Y:S01]  /*5620*/  I2FP.F32.S32 R33, R86 ;  /* 0x0000005600217245 */ /* 0x000fe20000201400 */
[----:B------:R-:W-:Y:S01]  /*5630*/  IMAD.U32 R29, RZ, RZ, UR4 ;  /* 0x00000004ff1d7e24 */ /* 0x000fe2000f8e00ff */
[----:B------:R-:W-:-:S02]  /*5640*/  ISETP.GE.AND P3, PT, R80, R193, PT ;  /* 0x000000c15000720c */ /* 0x000fc40003f66270 */
[----:B------:R-:W-:Y:S01]  /*5650*/  I2FP.F32.S32 R65, R84 ;  /* 0x0000005400417245 */ /* 0x000fe20000201400 */
[----:B------:R-:W-:Y:S01]  /*5660*/  FFMA.FTZ R24, R33, UR6, R24 ;  /* 0x0000000621187c23 */ /* 0x000fe20008010018 */
[----:B------:R-:W-:Y:S02]  /*5670*/  I2FP.F32.S32 R80, R80 ;  /* 0x0000005000507245 */ /* 0x000fe40000201400 */
[----:B------:R-:W-:Y:S02]  /*5680*/  FSEL R61, R61, -INF , !P2 ;  /* 0xff8000003d3d7808 */ /* 0x000fe40005000000 */
[----:B------:R-:W-:Y:S01]  /*5690*/  FSEL R59, R59, -INF , !P1 ;  /* 0xff8000003b3b7808 */ /* 0x000fe20004800000 */
[----:B------:R-:W-:Y:S01]  /*56a0*/  FFMA.FTZ R33, R80, UR6, R25 ;  /* 0x0000000650217c23 */ /* 0x000fe20008010019 */
[-C--:B------:R-:W-:Y:S01]  /*56b0*/  ISETP.GE.AND P2, PT, R88, R193.reuse, PT ;  /* 0x000000c15800720c */ /* 0x080fe20003f46270 */
[----:B------:R-:W-:Y:S01]  /*56c0*/  FFMA.FTZ R88, R65, UR6, R20 ;  /* 0x0000000641587c23 */ /* 0x000fe20008010014 */
[-C--:B------:R-:W-:Y:S01]  /*56d0*/  ISETP.GE.AND P1, PT, R86, R193.reuse, PT ;  /* 0x000000c15600720c */ /* 0x080fe20003f26270 */
[----:B------:R-:W-:Y:S01]  /*56e0*/  FFMA.FTZ R86, R67, UR6, R28 ;  /* 0x0000000643567c23 */ /* 0x000fe2000801001c */
[----:B------:R-:W-:Y:S01]  /*56f0*/  IMAD.U32 R67, RZ, RZ, UR4 ;  /* 0x00000004ff437e24 */ /* 0x000fe2000f8e00ff */
[----:B------:R-:W-:Y:S01]  /*5700*/  FSEL R57, R57, -INF , !P0 ;  /* 0xff80000039397808 */ /* 0x000fe20004000000 */
[----:B------:R-:W-:Y:S01]  /*5710*/  IMAD.U32 R65, RZ, RZ, UR4 ;  /* 0x00000004ff417e24 */ /* 0x000fe2000f8e00ff */
[----:B------:R-:W-:Y:S01]  /*5720*/  ISETP.GE.AND P0, PT, R84, R193, PT ;  /* 0x000000c15400720c */ /* 0x000fe20003f06270 */
[----:B------:R-:W-:Y:S01]  /*5730*/  IMAD.U32 R25, RZ, RZ, UR4 ;  /* 0x00000004ff197e24 */ /* 0x000fe2000f8e00ff */
[----:B------:R-:W-:-:S02]  /*5740*/  LOP3.LUT R84, R69, 0x69, R132, 0xfe, !PT ;  /* 0x0000006945547812 */ /* 0x000fc400078efe84 */
[--C-:B------:R-:W-:Y:S02]  /*5750*/  LOP3.LUT R20, R29, 0x78, R132.reuse, 0xfe, !PT ;  /* 0x000000781d147812 */ /* 0x100fe400078efe84 */
[--C-:B------:R-:W-:Y:S02]  /*5760*/  LOP3.LUT R80, R67, 0x70, R132.reuse, 0xfe, !PT ;  /* 0x0000007043507812 */ /* 0x100fe400078efe84 */
[--C-:B------:R-:W-:Y:S02]  /*5770*/  LOP3.LUT R92, R65, 0x71, R132.reuse, 0xfe, !PT ;  /* 0x00000071415c7812 */ /* 0x100fe400078efe84 */
[----:B------:R-:W-:Y:S02]  /*5780*/  LOP3.LUT R28, R25, 0x79, R132, 0xfe, !PT ;  /* 0x00000079191c7812 */ /* 0x000fe400078efe84 */
[----:B------:R-:W-:Y:S02]  /*5790*/  FSEL R90, R90, -INF , !P6 ;  /* 0xff8000005a5a7808 */ /* 0x000fe40007000000 */
[----:B------:R-:W-:-:S02]  /*57a0*/  ISETP.GE.AND P6, PT, R84, R193, PT ;  /* 0x000000c15400720c */ /* 0x000fc40003fc6270 */
[----:B------:R-:W-:Y:S02]  /*57b0*/  I2FP.F32.S32 R25, R20 ;  /* 0x0000001400197245 */ /* 0x000fe40000201400 */
[----:B------:R-:W-:Y:S02]  /*57c0*/  I2FP.F32.S32 R84, R84 ;  /* 0x0000005400547245 */ /* 0x000fe40000201400 */
[----:B------:R-:W-:Y:S01]  /*57d0*/  FSEL R82, R82, -INF , !P4 ;  /* 0xff80000052527808 */ /* 0x000fe20006000000 */
[----:B------:R-:W-:Y:S01]  /*57e0*/  FFMA.FTZ R12, R25, UR6, R12 ;  /* 0x00000006190c7c23 */ /* 0x000fe2000801000c */
[----:B------:R-:W-:Y:S01]  /*57f0*/  I2FP.F32.S32 R29, R80 ;  /* 0x00000050001d7245 */ /* 0x000fe20000201400 */
[----:B------:R-:W-:Y:S01]  /*5800*/  FFMA.FTZ R84, R84, UR6, R21 ;  /* 0x0000000654547c23 */ /* 0x000fe20008010015 */
[----:B------:R-:W-:Y:S01]  /*5810*/  ISETP.GE.AND P4, PT, R92, R193, PT ;  /* 0x000000c15c00720c */ /* 0x000fe20003f86270 */
[----:B------:R-:W-:Y:S01]  /*5820*/  IMAD.U32 R25, RZ, RZ, UR4 ;  /* 0x00000004ff197e24 */ /* 0x000fe2000f8e00ff */
[----:B------:R-:W-:Y:S01]  /*5830*/  FSEL R24, R24, -INF , !P1 ;  /* 0xff80000018187808 */ /* 0x000fe20004800000 */
[----:B------:R-:W-:Y:S01]  /*5840*/  IMAD.U32 R21, RZ, RZ, UR4 ;  /* 0x00000004ff157e24 */ /* 0x000fe2000f8e00ff */
[----:B------:R-:W-:-:S02]  /*5850*/  I2FP.F32.S32 R92, R92 ;  /* 0x0000005c005c7245 */ /* 0x000fc40000201400 */
[-C--:B------:R-:W-:Y:S02]  /*5860*/  ISETP.GE.AND P1, PT, R20, R193.reuse, PT ;  /* 0x000000c11400720c */ /* 0x080fe40003f26270 */
[----:B------:R-:W-:Y:S01]  /*5870*/  FSEL R20, R33, -INF , !P3 ;  /* 0xff80000021147808 */ /* 0x000fe20005800000 */
[----:B------:R-:W-:Y:S01]  /*5880*/  IMAD.U32 R33, RZ, RZ, UR4 ;  /* 0x00000004ff217e24 */ /* 0x000fe2000f8e00ff */
[----:B------:R-:W-:Y:S02]  /*5890*/  FSEL R86, R86, -INF , !P2 ;  /* 0xff80000056567808 */ /* 0x000fe40005000000 */
[-C--:B------:R-:W-:Y:S01]  /*58a0*/  ISETP.GE.AND P2, PT, R80, R193.reuse, PT ;  /* 0x000000c15000720c */ /* 0x080fe20003f46270 */
[----:B------:R-:W-:Y:S01]  /*58b0*/  FFMA.FTZ R80, R29, UR6, R16 ;  /* 0x000000061d507c23 */ /* 0x000fe20008010010 */
[----:B------:R-:W-:Y:S01]  /*58c0*/  ISETP.GE.AND P3, PT, R28, R193, PT ;  /* 0x000000c11c00720c */ /* 0x000fe20003f66270 */
[----:B------:R-:W-:Y:S01]  /*58d0*/  FFMA.FTZ R16, R92, UR6, R17 ;  /* 0x000000065c107c23 */ /* 0x000fe20008010011 */
[----:B------:R-:W-:Y:S01]  /*58e0*/  I2FP.F32.S32 R28, R28 ;  /* 0x0000001c001c7245 */ /* 0x000fe20000201400 */
[----:B------:R-:W-:Y:S01]  /*58f0*/  IMAD.U32 R29, RZ, RZ, UR4 ;  /* 0x00000004ff1d7e24 */ /* 0x000fe2000f8e00ff */
[--C-:B------:R-:W-:Y:S01]  /*5900*/  LOP3.LUT R102, R33, 0x80, R132.reuse, 0xfe, !PT ;  /* 0x0000008021667812 */ /* 0x100fe200078efe84 */
[----:B------:R-:W-:Y:S01]  /*5910*/  IMAD.U32 R17, RZ, RZ, UR4 ;  /* 0x00000004ff117e24 */ /* 0x000fe2000f8e00ff */
[--C-:B------:R-:W-:Y:S01]  /*5920*/  LOP3.LUT R96, R25, 0x88, R132.reuse, 0xfe, !PT ;  /* 0x0000008819607812 */ /* 0x100fe200078efe84 */
[----:B------:R-:W-:Y:S01]  /*5930*/  FFMA.FTZ R13, R28, UR6, R13 ;  /* 0x000000061c0d7c23 */ /* 0x000fe2000801000d */
[----:B------:R-:W-:-:S02]  /*5940*/  LOP3.LUT R92, R21, 0x89, R132, 0xfe, !PT ;  /* 0x00000089155c7812 */ /* 0x000fc400078efe84 */
[--C-:B------:R-:W-:Y:S02]  /*5950*/  LOP3.LUT R94, R29, 0x81, R132.reuse, 0xfe, !PT ;  /* 0x000000811d5e7812 */ /* 0x100fe400078efe84 */
[----:B------:R-:W-:Y:S02]  /*5960*/  LOP3.LUT R28, R17, 0x51, R132, 0xfe, !PT ;  /* 0x00000051111c7812 */ /* 0x000fe400078efe84 */
[----:B------:R-:W-:Y:S02]  /*5970*/  I2FP.F32.S32 R21, R102 ;  /* 0x0000006600157245 */ /* 0x000fe40000201400 */
[----:B------:R-:W-:Y:S02]  /*5980*/  I2FP.F32.S32 R17, R96 ;  /* 0x0000006000117245 */ /* 0x000fe40000201400 */
[----:B------:R-:W-:Y:S01]  /*5990*/  FSEL R16, R16, -INF , !P4 ;  /* 0xff80000010107808 */ /* 0x000fe20006000000 */
[----:B------:R-:W-:Y:S01]  /*59a0*/  FFMA.FTZ R200, R21, UR6, R8 ;  /* 0x0000000615c87c23 */ /* 0x000fe20008010008 */
[-C--:B------:R-:W-:Y:S01]  /*59b0*/  ISETP.GE.AND P4, PT, R92, R193.reuse, PT ;  /* 0x000000c15c00720c */ /* 0x080fe20003f86270 */
[----:B------:R-:W-:Y:S01]  /*59c0*/  FFMA.FTZ R8, R17, UR6, R4 ;  /* 0x0000000611087c23 */ /* 0x000fe20008010004 */
[----:B------:R-:W-:Y:S01]  /*59d0*/  FSEL R84, R84, -INF , !P6 ;  /* 0xff80000054547808 */ /* 0x000fe20007000000 */
[----:B------:R-:W-:Y:S01]  /*59e0*/  IMAD.U32 R17, RZ, RZ, UR4 ;  /* 0x00000004ff117e24 */ /* 0x000fe2000f8e00ff */
[----:B------:R-:W-:Y:S01]  /*59f0*/  I2FP.F32.S32 R92, R92 ;  /* 0x0000005c005c7245 */ /* 0x000fe20000201400 */
[----:B------:R-:W-:Y:S01]  /*5a00*/  IMAD.U32 R21, RZ, RZ, UR4 ;  /* 0x00000004ff157e24 */ /* 0x000fe2000f8e00ff */
[----:B------:R-:W-:-:S02]  /*5a10*/  ISETP.GE.AND P6, PT, R94, R193, PT ;  /* 0x000000c15e00720c */ /* 0x000fc40003fc6270 */
[----:B------:R-:W-:Y:S01]  /*5a20*/  I2FP.F32.S32 R94, R94 ;  /* 0x0000005e005e7245 */ /* 0x000fe20000201400 */
[----:B------:R-:W-:Y:S01]  /*5a30*/  FFMA.FTZ R4, R92, UR6, R5 ;  /* 0x000000065c047c23 */ /* 0x000fe20008010005 */
[----:B------:R-:W-:Y:S01]  /*5a40*/  FSEL R12, R12, -INF , !P1 ;  /* 0xff8000000c0c7808 */ /* 0x000fe20004800000 */
[----:B------:R-:W-:Y:S01]  /*5a50*/  IMAD.U32 R5, RZ, RZ, UR4 ;  /* 0x00000004ff057e24 */ /* 0x000fe2000f8e00ff */
[----:B------:R-:W-:Y:S01]  /*5a60*/  ISETP.GE.AND P1, PT, R28, R135, PT ;  /* 0x000000871c00720c */ /* 0x000fe20003f26270 */
[----:B------:R-:W-:Y:S01]  /*5a70*/  FFMA.FTZ R9, R94, UR6, R9 ;  /* 0x000000065e097c23 */ /* 0x000fe20008010009 */
[----:B------:R-:W-:Y:S02]  /*5a80*/  I2FP.F32.S32 R28, R28 ;  /* 0x0000001c001c7245 */ /* 0x000fe40000201400 */
[----:B------:R-:W-:Y:S02]  /*5a90*/  FSEL R88, R88, -INF , !P0 ;  /* 0xff80000058587808 */ /* 0x000fe40004000000 */
[----:B------:R-:W-:Y:S01]  /*5aa0*/  ISETP.GE.AND P0, PT, R102, R193, PT ;  /* 0x000000c16600720c */ /* 0x000fe20003f06270 */
[----:B------:R-:W-:Y:S01]  /*5ab0*/  FFMA.FTZ R35, R28, UR6, R35 ;  /* 0x000000061c237c23 */ /* 0x000fe20008010023 */
[----:B------:R-:W-:-:S02]  /*5ac0*/  FSEL R80, R80, -INF , !P2 ;  /* 0xff80000050507808 */ /* 0x000fc40005000000 */
[----:B------:R-:W-:Y:S02]  /*5ad0*/  ISETP.GE.AND P2, PT, R96, R193, PT ;  /* 0x000000c16000720c */ /* 0x000fe40003f46270 */
[--C-:B------:R-:W-:Y:S02]  /*5ae0*/  LOP3.LUT R94, R25, 0x59, R132.reuse, 0xfe, !PT ;  /* 0x00000059195e7812 */ /* 0x100fe400078efe84 */
[--C-:B------:R-:W-:Y:S02]  /*5af0*/  LOP3.LUT R92, R17, 0x61, R132.reuse, 0xfe, !PT ;  /* 0x00000061115c7812 */ /* 0x100fe400078efe84 */
[--C-:B------:R-:W-:Y:S02]  /*5b00*/  LOP3.LUT R102, R21, 0x60, R132.reuse, 0xfe, !PT ;  /* 0x0000006015667812 */ /* 0x100fe400078efe84 */
[--C-:B------:R-:W-:Y:S02]  /*5b10*/  LOP3.LUT R28, R29, 0x58, R132.reuse, 0xfe, !PT ;  /* 0x000000581d1c7812 */ /* 0x100fe400078efe84 */
[----:B------:R-:W-:-:S02]  /*5b20*/  LOP3.LUT R96, R5, 0x68, R132, 0xfe, !PT ;  /* 0x0000006805607812 */ /* 0x000fc400078efe84 */
[----:B------:R-:W-:Y:S02]  /*5b30*/  FSEL R200, R200, -INF , !P0 ;  /* 0xff800000c8c87808 */ /* 0x000fe40004000000 */
[-C--:B------:R-:W-:Y:S02]  /*5b40*/  ISETP.GE.AND P0, PT, R94, R135.reuse, PT ;  /* 0x000000875e00720c */ /* 0x080fe40003f06270 */
[----:B------:R-:W-:Y:S02]  /*5b50*/  FSEL R8, R8, -INF , !P2 ;  /* 0xff80000008087808 */ /* 0x000fe40005000000 */
[----:B------:R-:W-:Y:S02]  /*5b60*/  I2FP.F32.S32 R94, R94 ;  /* 0x0000005e005e7245 */ /* 0x000fe40000201400 */
[----:B------:R-:W-:Y:S02]  /*5b70*/  ISETP.GE.AND P2, PT, R92, R135, PT ;  /* 0x000000875c00720c */ /* 0x000fe40003f46270 */
[----:B------:R-:W-:Y:S01]  /*5b80*/  FSEL R202, R13, -INF , !P3 ;  /* 0xff8000000dca7808 */ /* 0x000fe20005800000 */
[----:B------:R-:W-:Y:S01]  /*5b90*/  IMAD.U32 R13, RZ, RZ, UR4 ;  /* 0x00000004ff0d7e24 */ /* 0x000fe2000f8e00ff */
[----:B------:R-:W-:Y:S01]  /*5ba0*/  I2FP.F32.S32 R179, R102 ;  /* 0x0000006600b37245 */ /* 0x000fe20000201400 */
[----:B------:R-:W-:Y:S01]  /*5bb0*/  FFMA.FTZ R31, R94, UR6, R31 ;  /* 0x000000065e1f7c23 */ /* 0x000fe2000801001f */
[----:B------:R-:W-:-:S02]  /*5bc0*/  I2FP.F32.S32 R92, R92 ;  /* 0x0000005c005c7245 */ /* 0x000fc40000201400 */
[----:B------:R-:W-:Y:S01]  /*5bd0*/  ISETP.GE.AND P3, PT, R28, R135, PT ;  /* 0x000000871c00720c */ /* 0x000fe20003f66270 */
[----:B------:R-:W-:Y:S01]  /*5be0*/  FFMA.FTZ R179, R179, UR6, R26 ;  /* 0x00000006b3b37c23 */ /* 0x000fe2000801001a */
[----:B------:R-:W-:Y:S01]  /*5bf0*/  I2FP.F32.S32 R199, R28 ;  /* 0x0000001c00c77245 */ /* 0x000fe20000201400 */
[----:B------:R-:W-:Y:S01]  /*5c00*/  FFMA.FTZ R27, R92, UR6, R27 ;  /* 0x000000065c1b7c23 */ /* 0x000fe2000801001b */
[----:B------:R-:W-:Y:S02]  /*5c10*/  I2FP.F32.S32 R163, R96 ;  /* 0x0000006000a37245 */ /* 0x000fe40000201400 */
[----:B------:R-:W-:Y:S01]  /*5c20*/  FSEL R28, R9, -INF , !P6 ;  /* 0xff800000091c7808 */ /* 0x000fe20007000000 */
[----:B------:R-:W-:Y:S01]  /*5c30*/  IMAD.U32 R9, RZ, RZ, UR4 ;  /* 0x00000004ff097e24 */ /* 0x000fe2000f8e00ff */
[----:B------:R-:W-:Y:S01]  /*5c40*/  LOP3.LUT R26, R21, 0x69, R132, 0xfe, !PT ;  /* 0x00000069151a7812 */ /* 0x000fe200078efe84 */
[----:B------:R-:W-:Y:S01]  /*5c50*/  FFMA.FTZ R163, R163, UR6, R22 ;  /* 0x00000006a3a37c23 */ /* 0x000fe20008010016 */
[----:B------:R-:W-:Y:S01]  /*5c60*/  LOP3.LUT R92, R13, 0x71, R132, 0xfe, !PT ;  /* 0x000000710d5c7812 */ /* 0x000fe200078efe84 */
[----:B------:R-:W-:Y:S01]  /*5c70*/  FFMA.FTZ R199, R199, UR6, R30 ;  /* 0x00000006c7c77c23 */ /* 0x000fe2000801001e */
[----:B------:R-:W-:-:S02]  /*5c80*/  LOP3.LUT R22, R5, 0x79, R132, 0xfe, !PT ;  /* 0x0000007905167812 */ /* 0x000fc400078efe84 */
[--C-:B------:R-:W-:Y:S02]  /*5c90*/  LOP3.LUT R94, R17, 0x70, R132.reuse, 0xfe, !PT ;  /* 0x00000070115e7812 */ /* 0x100fe400078efe84 */
[----:B------:R-:W-:Y:S02]  /*5ca0*/  LOP3.LUT R30, R9, 0x78, R132, 0xfe, !PT ;  /* 0x00000078091e7812 */ /* 0x000fe400078efe84 */
[----:B------:R-:W-:Y:S02]  /*5cb0*/  FSEL R201, R35, -INF , !P1 ;  /* 0xff80000023c97808 */ /* 0x000fe40004800000 */
[----:B------:R-:W-:Y:S02]  /*5cc0*/  FSEL R185, R31, -INF , !P0 ;  /* 0xff8000001fb97808 */ /* 0x000fe40004000000 */
[-C--:B------:R-:W-:Y:S02]  /*5cd0*/  ISETP.GE.AND P1, PT, R26, R135.reuse, PT ;  /* 0x000000871a00720c */ /* 0x080fe40003f26270 */
[----:B------:R-:W-:-:S02]  /*5ce0*/  ISETP.GE.AND P0, PT, R92, R135, PT ;  /* 0x000000875c00720c */ /* 0x000fc40003f06270 */
[----:B------:R-:W-:Y:S02]  /*5cf0*/  FSEL R159, R27, -INF , !P2 ;  /* 0xff8000001b9f7808 */ /* 0x000fe40005000000 */
[----:B------:R-:W-:Y:S02]  /*5d00*/  I2FP.F32.S32 R26, R26 ;  /* 0x0000001a001a7245 */ /* 0x000fe40000201400 */
[----:B------:R-:W-:Y:S02]  /*5d10*/  I2FP.F32.S32 R92, R92 ;  /* 0x0000005c005c7245 */ /* 0x000fe40000201400 */
[----:B------:R-:W-:Y:S01]  /*5d20*/  ISETP.GE.AND P2, PT, R22, R135, PT ;  /* 0x000000871600720c */ /* 0x000fe20003f46270 */
[----:B------:R-:W-:Y:S01]  /*5d30*/  FFMA.FTZ R23, R26, UR6, R23 ;  /* 0x000000061a177c23 */ /* 0x000fe20008010017 */
[----:B------:R-:W-:Y:S01]  /*5d40*/  I2FP.F32.S32 R5, R94 ;  /* 0x0000005e00057245 */ /* 0x000fe20000201400 */
[----:B------:R-:W-:Y:S01]  /*5d50*/  FFMA.FTZ R19, R92, UR6, R19 ;  /* 0x000000065c137c23 */ /* 0x000fe20008010013 */
[----:B------:R-:W-:-:S02]  /*5d60*/  I2FP.F32.S32 R9, R30 ;  /* 0x0000001e00097245 */ /* 0x000fc40000201400 */
[----:B------:R-:W-:Y:S01]  /*5d70*/  I2FP.F32.S32 R22, R22 ;  /* 0x0000001600167245 */ /* 0x000fe20000201400 */
[----:B------:R-:W-:Y:S01]  /*5d80*/  FFMA.FTZ R5, R5, UR6, R18 ;  /* 0x0000000605057c23 */ /* 0x000fe20008010012 */
[----:B------:R-:W-:Y:S01]  /*5d90*/  FSEL R199, R199, -INF , !P3 ;  /* 0xff800000c7c77808 */ /* 0x000fe20005800000 */
[----:B------:R-:W-:Y:S01]  /*5da0*/  FFMA.FTZ R9, R9, UR6, R14 ;  /* 0x0000000609097c23 */ /* 0x000fe2000801000e */
[----:B------:R-:W-:Y:S01]  /*5db0*/  ISETP.GE.AND P3, PT, R94, R135, PT ;  /* 0x000000875e00720c */ /* 0x000fe20003f66270 */
[----:B------:R-:W-:Y:S01]  /*5dc0*/  FFMA.FTZ R15, R22, UR6, R15 ;  /* 0x00000006160f7c23 */ /* 0x000fe2000801000f */
[--C-:B------:R-:W-:Y:S02]  /*5dd0*/  LOP3.LUT R22, R21, 0x81, R132.reuse, 0xfe, !PT ;  /* 0x0000008115167812 */ /* 0x100fe400078efe84 */
[--C-:B------:R-:W-:Y:S02]  /*5de0*/  LOP3.LUT R14, R13, 0x89, R132.reuse, 0xfe, !PT ;  /* 0x000000890d0e7812 */ /* 0x100fe400078efe84 */
[----:B------:R-:W-:-:S02]  /*5df0*/  LOP3.LUT R26, R25, 0x80, R132, 0xfe, !PT ;  /* 0x00000080191a7812 */ /* 0x000fc400078efe84 */
[----:B------:R-:W-:Y:S02]  /*5e00*/  LOP3.LUT R18, R17, 0x88, R132, 0xfe, !PT ;  /* 0x0000008811127812 */ /* 0x000fe400078efe84 */
[----:B------:R-:W-:Y:S02]  /*5e10*/  FSEL R157, R23, -INF , !P1 ;  /* 0xff800000179d7808 */ /* 0x000fe40004800000 */
[----:B------:R-:W-:Y:S02]  /*5e20*/  FSEL R177, R19, -INF , !P0 ;  /* 0xff80000013b17808 */ /* 0x000fe40004000000 */
[-C--:B------:R-:W-:Y:S02]  /*5e30*/  ISETP.GE.AND P1, PT, R22, R135.reuse, PT ;  /* 0x000000871600720c */ /* 0x080fe40003f26270 */
[----:B------:R-:W-:Y:S02]  /*5e40*/  FSEL R171, R5, -INF , !P3 ;  /* 0xff80000005ab7808 */ /* 0x000fe40005800000 */
[----:B------:R-:W-:-:S02]  /*5e50*/  ISETP.GE.AND P0, PT, R14, R135, PT ;  /* 0x000000870e00720c */ /* 0x000fc40003f06270 */
[----:B------:R-:W-:Y:S02]  /*5e60*/  FSEL R4, R4, -INF , !P4 ;  /* 0xff80000004047808 */ /* 0x000fe40006000000 */
[----:B------:R-:W-:Y:S02]  /*5e70*/  I2FP.F32.S32 R13, R26 ;  /* 0x0000001a000d7245 */ /* 0x000fe40000201400 */
[----:B------:R-:W-:Y:S02]  /*5e80*/  I2FP.F32.S32 R22, R22 ;  /* 0x0000001600167245 */ /* 0x000fe40000201400 */
[----:B------:R-:W-:Y:S01]  /*5e90*/  I2FP.F32.S32 R5, R18 ;  /* 0x0000001200057245 */ /* 0x000fe20000201400 */
[----:B------:R-:W-:Y:S01]  /*5ea0*/  FFMA.FTZ R10, R13, UR6, R10 ;  /* 0x000000060d0a7c23 */ /* 0x000fe2000801000a */
[----:B------:R-:W-:Y:S01]  /*5eb0*/  I2FP.F32.S32 R14, R14 ;  /* 0x0000000e000e7245 */ /* 0x000fe20000201400 */
[----:B------:R-:W-:Y:S01]  /*5ec0*/  FFMA.FTZ R11, R22, UR6, R11 ;  /* 0x00000006160b7c23 */ /* 0x000fe2000801000b */
[-C--:B------:R-:W-:Y:S01]  /*5ed0*/  ISETP.GE.AND P6, PT, R102, R135.reuse, PT ;  /* 0x000000876600720c */ /* 0x080fe20003fc6270 */
[----:B------:R-:W-:Y:S01]  /*5ee0*/  FFMA.FTZ R5, R5, UR6, R6 ;  /* 0x0000000605057c23 */ /* 0x000fe20008010006 */
[----:B------:R-:W-:Y:S01]  /*5ef0*/  ISETP.GE.AND P4, PT, R96, R135, PT ;  /* 0x000000876000720c */ /* 0x000fe20003f86270 */
[----:B------:R-:W-:Y:S01]  /*5f00*/  FFMA.FTZ R7, R14, UR6, R7 ;  /* 0x000000060e077c23 */ /* 0x000fe20008010007 */
[----:B------:R-:W-:-:S02]  /*5f10*/  FSEL R179, R179, -INF , !P6 ;  /* 0xff800000b3b37808 */ /* 0x000fc40007000000 */
[----:B------:R-:W-:Y:S02]  /*5f20*/  FSEL R163, R163, -INF , !P4 ;  /* 0xff800000a3a37808 */ /* 0x000fe40006000000 */
[-C--:B------:R-:W-:Y:S02]  /*5f30*/  ISETP.GE.AND P6, PT, R30, R135.reuse, PT ;  /* 0x000000871e00720c */ /* 0x080fe40003fc6270 */
        /* <DEDUP_REMOVED lines=20> */
.L_x_2140:
[----:B------:R-:W1:Y:S01]  /*6080*/  LDC R6, c[0x0][0x4f0] ;  /* 0x00013c00ff067b82 */ /* 0x000e620000000800 */
[----:B------:R-:W-:Y:S01]  /*6090*/  UIADD3 UR7, UPT, UPT, UR4, -0x100, URZ ;  /* 0xffffff0004077890 */ /* 0x000fe2000fffe0ff */
[----:B------:R-:W-:Y:S01]  /*60a0*/  IABS R9, UR4 ;  /* 0x0000000400097c13 */ /* 0x000fe20008000000 */
[----:B------:R-:W2:Y:S04]  /*60b0*/  LDCU.64 UR14, c[0x0][0x3a0] ;  /* 0x00007400ff0e77ac */ /* 0x000ea80008000a00 */
        /* <DEDUP_REMOVED lines=16> */
[C---:B------:R-:W-:Y:S01]  /*61c0*/  IMAD R10, R5.reuse, R10, R7 ;  /* 0x0000000a050a7224 */ /* 0x040fe200078e0207 */
[----:B------:R-:W-:Y:S02]  /*61d0*/  LOP3.LUT R7, R6, UR4, RZ, 0x3c, !PT ;  /* 0x0000000406077c12 */ /* 0x000fe4000f8e3cff */
        /* <DEDUP_REMOVED lines=26> */
[----:B------:R-:W-:-:S04]  /*6380*/  IMAD R5, R5, UR10, RZ ;  /* 0x0000000a05057c24 */ /* 0x000fc8000f8e02ff */
[----:B------:R-:W-:Y:S01]  /*6390*/  IMAD R5, R6, UR11, R5 ;  /* 0x0000000b06057c24 */ /* 0x000fe2000f8e0205 */
[----:B---3--:R-:W-:Y:S01]  /*63a0*/  IADD3 R7, PT, PT, R10, -R7, RZ ;  /* 0x800000070a077210 */ /* 0x008fe20007ffe0ff */
[----:B------:R-:W-:-:S03]  /*63b0*/  IMAD.WIDE.U32 R10, R6, UR10, RZ ;  /* 0x0000000a060a7c25 */ /* 0x000fc6000f8e00ff */
        /* <DEDUP_REMOVED lines=8> */
.L_x_2141:
        /* <DEDUP_REMOVED lines=8> */
[----:B------:R-:W-:Y:S01]  /*64c0*/  BSSY.RECONVERGENT B0, `(.L_x_2142) ;  /* 0x000004a000007945 */ /* 0x000fe20003800200 */
[----:B------:R-:W-:Y:S01]  /*64d0*/  IMAD.U32 R7, RZ, RZ, UR10 ;  /* 0x0000000aff077e24 */ /* 0x000fe2000f8e00ff */
[----:B------:R-:W-:Y:S01]  /*64e0*/  LEA.HI.X R15, R5, R195, R6, 0x6, P2 ;  /* 0x000000c3050f7211 */ /* 0x000fe200010f3406 */
[----:B------:R-:W-:Y:S01]  /*64f0*/  IMAD.U32 R6, RZ, RZ, UR10 ;  /* 0x0000000aff067e24 */ /* 0x000fe2000f8e00ff */
[----:B------:R-:W-:Y:S01]  /*6500*/  MOV R5, UR11 ;  /* 0x0000000b00057c02 */ /* 0x000fe20008000f00 */
[----:B------:R-:W-:-:S02]  /*6510*/  IMAD.U32 R13, RZ, RZ, UR10 ;  /* 0x0000000aff0d7e24 */ /* 0x000fc4000f8e00ff */
[----:B------:R-:W-:Y:S02]  /*6520*/  IMAD.U32 R19, RZ, RZ, UR10 ;  /* 0x0000000aff137e24 */ /* 0x000fe4000f8e00ff */
[----:B------:R-:W-:Y:S01]  /*6530*/  IMAD.U32 R11, RZ, RZ, UR10 ;  /* 0x0000000aff0b7e24 */ /* 0x000fe2000f8e00ff */
[C---:B-1----:R-:W-:Y:S02]  /*6540*/  ISETP.GE.AND P0, PT, R194.reuse, UR7, PT ;  /* 0x00000007c2007c0c */ /* 0x042fe4000bf06270 */
[----:B------:R-:W-:-:S11]  /*6550*/  ISETP.GE.AND P1, PT, R194, UR7, PT ;  /* 0x00000007c2007c0c */ /* 0x000fd6000bf26270 */
[-C--:B------:R-:W-:Y:S01]  /*6560*/  @!P0 LEA R22, P2, R23, R14.reuse, 0x6 ;  /* 0x0000000e17168211 */ /* 0x080fe200078430ff */
[----:B------:R-:W-:Y:S01]  /*6570*/  VOTEU.ALL UP0, P0 ;  /* 0x0000000000ff7886 */ /* 0x000fe20000000000 */
[----:B------:R-:W-:Y:S01]  /*6580*/  @!P1 IMAD.MOV.U32 R26, RZ, RZ, R212 ;  /* 0x000000ffff1a9224 */ /* 0x000fe200078e00d4 */
[----:B------:R-:W-:Y:S01]  /*6590*/  @!P1 MOV R27, R195 ;  /* 0x000000c3001b9202 */ /* 0x000fe20000000f00 */
[----:B------:R-:W-:Y:S01]  /*65a0*/  @!P0 IMAD.WIDE.U32 R18, R19, 0xc0, R14 ;  /* 0x000000c013128825 */ /* 0x000fe200078e000e */
[-C--:B------:R-:W-:Y:S01]  /*65b0*/  @!P0 LEA.HI.X R23, R6, R15.reuse, R5, 0x6, P2 ;  /* 0x0000000f06178211 */ /* 0x080fe200010f3405 */
[----:B------:R-:W-:Y:S01]  /*65c0*/  @!UP0 UIMAD UR14, UR11, 0xc0, URZ ;  /* 0x000000c00b0e88a4 */ /* 0x000fe2000f8e02ff */
[----:B------:R-:W-:Y:S01]  /*65d0*/  MOV R6, UR11 ;  /* 0x0000000b00067c02 */ /* 0x000fe20008000f00 */
[----:B------:R-:W-:Y:S01]  /*65e0*/  @!PT LDS RZ, [RZ] ;  /* 0x00000000fffff984 */ /* 0x000fe20000000800 */
[----:B------:R-:W-:Y:S01]  /*65f0*/  @!PT LDS RZ, [RZ] ;  /* 0x00000000fffff984 */ /* 0x000fe20000000800 */
[----:B------:R-:W-:Y:S01]  /*6600*/  @!PT LDS RZ, [RZ] ;  /* 0x00000000fffff984 */ /* 0x000fe20000000800 */
[----:B------:R1:W-:Y:S01]  /*6610*/  @!P1 LDGSTS.E.BYPASS.LTC128B.128 [R2+0x1000], desc[UR22][R26.64] ;  /* 0x010000001a029fae */ /* 0x0003e2000b981a16 */
[----:B------:R-:W-:Y:S01]  /*6620*/  @!P0 LEA R30, P2, R9, R14, 0x8 ;  /* 0x0000000e091e8211 */ /* 0x000fe200078440ff */
[----:B------:R-:W-:Y:S01]  /*6630*/  IMAD.U32 R5, RZ, RZ, UR10 ;  /* 0x0000000aff057e24 */ /* 0x000fe2000f8e00ff */
[----:B------:R-:W-:Y:S01]  /*6640*/  @!UP0 UIMAD UR7, UR11, 0x140, URZ ;  /* 0x000001400b0788a4 */ /* 0x000fe2000f8e02ff */
[----:B------:R2:W-:Y:S01]  /*6650*/  @P1 STS.128 [R2+0x1000], RZ ;  /* 0x001000ff02001388 */ /* 0x0005e20000000c00 */
[-C--:B------:R-:W-:Y:S01]  /*6660*/  @!P0 LEA.HI.X R31, R7, R15.reuse, R6, 0x8, P2 ;  /* 0x0000000f071f8211 */ /* 0x080fe200010f4406 */
[--C-:B------:R-:W-:Y:S01]  /*6670*/  @!P0 IMAD.MOV.U32 R6, RZ, RZ, R14.reuse ;  /* 0x000000ffff068224 */ /* 0x100fe200078e000e */
[----:B------:R-:W-:Y:S01]  /*6680*/  @!P0 MOV R7, R15 ;  /* 0x0000000f00078202 */ /* 0x000fe20000000f00 */
[----:B------:R2:W-:Y:S01]  /*6690*/  @P0 STS.128 [R2+0x1800], RZ ;  /* 0x001800ff02000388 */ /* 0x0005e20000000c00 */
[----:B------:R-:W-:-:S03]  /*66a0*/  @!P0 IMAD.WIDE.U32 R92, R5, 0x140, R14 ;  /* 0x00000140055c8825 */ /* 0x000fc600078e000e */
[----:B------:R-:W-:Y:S01]  /*66b0*/  @!PT LDS RZ, [RZ] ;  /* 0x00000000fffff984 */ /* 0x000fe20000000800 */
[----:B------:R-:W-:Y:S01]  /*66c0*/  @!PT LDS RZ, [RZ] ;  /* 0x00000000fffff984 */ /* 0x000fe20000000800 */
[----:B------:R-:W-:Y:S01]  /*66d0*/  @!PT LDS RZ, [RZ] ;  /* 0x00000000fffff984 */ /* 0x000fe20000000800 */
[----:B------:R2:W-:Y:S01]  /*66e0*/  @!P0 LDGSTS.E.BYPASS.LTC128B.128 [R2+0x1800], desc[UR22][R6.64] ;  /* 0x0180000006028fae */ /* 0x0005e2000b981a16 */
[----:B------:R-:W-:Y:S01]  /*66f0*/  @!P0 VIADD R19, R19, UR14 ;  /* 0x0000000e13138c36 */ /* 0x000fe20008000000 */
[----:B------:R-:W-:Y:S02]  /*6700*/  @!P0 IADD3 R93, PT, PT, R93, UR7, RZ ;  /* 0x000000075d5d8c10 */ /* 0x000fe4000fffe0ff */
[----:B------:R2:W-:Y:S04]  /*6710*/  @P0 STS.128 [R2+0x2000], RZ ;  /* 0x002000ff02000388 */ /* 0x0005e80000000c00 */
[----:B------:R-:W-:Y:S01]  /*6720*/  @!PT LDS RZ, [RZ] ;  /* 0x00000000fffff984 */ /* 0x000fe20000000800 */
[----:B------:R-:W-:Y:S01]  /*6730*/  @!PT LDS RZ, [RZ] ;  /* 0x00000000fffff984 */ /* 0x000fe20000000800 */
[----:B------:R-:W-:Y:S01]  /*6740*/  @!PT LDS RZ, [RZ] ;  /* 0x00000000fffff984 */ /* 0x000fe20000000800 */
[----:B------:R2:W-:Y:S04]  /*6750*/  @!P0 LDGSTS.E.BYPASS.LTC128B.128 [R2+0x2000], desc[UR22][R22.64] ;  /* 0x0200000016028fae */ /* 0x0005e8000b981a16 */
[----:B------:R2:W-:Y:S01]  /*6760*/  @P0 STS.128 [R2+0x2800], RZ ;  /* 0x002800ff02000388 */ /* 0x0005e20000000c00 */
[----:B-1----:R-:W-:-:S04]  /*6770*/  @!P0 LEA R26, P3, R13, R14, 0x7 ;  /* 0x0000000e0d1a8211 */ /* 0x002fc800078638ff */
[----:B------:R-:W-:-:S05]  /*6780*/  @!P0 LEA.HI.X R27, R11, R15, R10, 0x7, P3 ;  /* 0x0000000f0b1b8211 */ /* 0x000fca00018f3c0a */
        /* <DEDUP_REMOVED lines=29> */
.L_x_2143:
[----:B------:R-:W-:Y:S05]  /*6960*/  BSYNC.RECONVERGENT B0 ;  /* 0x0000000000007941 */ /* 0x000fea0003800200 */
.L_x_2142:
[----:B------:R-:W0:Y:S02]  /*6970*/  LDGDEPBAR ;  /* 0x00000000000079af */ /* 0x000e240000000000 */
.L_x_2139:
[----:B------:R-:W-:Y:S01]  /*6980*/  FMNMX3.FTZ R5, R76, R78, R66, !PT ;  /* 0x0000004e4c057276 */ /* 0x000fe20007810042 */
[----:B------:R-:W3:Y:S01]  /*6990*/  LDCU UR7, c[0x0][0x45c] ;  /* 0x00008b80ff0777ac */ /* 0x000ee20008000800 */
[----:B------:R-:W-:Y:S02]  /*69a0*/  IADD3 R218, PT, PT, R191, R190, RZ ;  /* 0x000000bebfda7210 */ /* 0x000fe40007ffe0ff */
[----:B------:R-:W-:Y:S01]  /*69b0*/  FMNMX3.FTZ R5, R5, R64, R62, !PT ;  /* 0x0000004005057276 */ /* 0x000fe2000781003e */
[----:B------:R-:W-:Y:S01]  /*69c0*/  UISETP.GT.AND UP0, UPT, UR19, UR16, UPT ;  /* 0x000000101300728c */ /* 0x000fe2000bf04270 */
        /* <DEDUP_REMOVED lines=30> */
[----:B-12---:R-:W-:-:S05]  /*6bb0*/  FMNMX.FTZ R6, R58, R5, !PT ;  /* 0x000000053a067209 */ /* 0x006fca0007810000 */
        /* <DEDUP_REMOVED lines=13> */
[----:B---3--:R-:W-:Y:S01]  /*6c90*/  FMUL.FTZ R97, R134, UR7 ;  /* 0x0000000786617c20 */ /* 0x008fe20008410000 */
        /* <DEDUP_REMOVED lines=26> */
[----:B------:R-:W-:Y:S01]  /*6e40*/  LDSM.16.MT88.4 R16, [R218+0x5400] ;  /* 0x00540000da10783b */ /* 0x000fe20000004200 */
[--C-:B------:R-:W-:Y:S01]  /*6e50*/  FFMA.FTZ R81, R28, UR7, -R97.reuse ;  /* 0x000000071c517c23 */ /* 0x100fe20008010861 */
[--C-:B------:R-:W-:Y:S01]  /*6e60*/  FFMA.FTZ R78, R74, UR7, -R97.reuse ;  /* 0x000000074a4e7c23 */ /* 0x100fe20008010861 */
        /* <DEDUP_REMOVED lines=21> */
[----:B------:R-:W-:Y:S01]  /*6fc0*/  FFMA.FTZ R104, R32, UR7, -R97 ;  /* 0x0000000720687c23 */ /* 0x000fe20008010861 */
[----:B-1----:R-:W-:Y:S01]  /*6fd0*/  F2FP.F16.F32.PACK_AB R20, R140, R143 ;  /* 0x0000008f8c14723e */ /* 0x002fe200000000ff */
[----:B------:R-:W-:Y:S01]  /*6fe0*/  LDSM.16.MT88.4 R32, [R218+0x5800] ;  /* 0x00580000da20783b */ /* 0x000fe20000004200 */
        /* <DEDUP_REMOVED lines=40> */
[----:B------:R-:W-:Y:S01]  /*7270*/  FADD.FTZ R140, R143, R140 ;  /* 0x0000008c8f8c7221 */ /* 0x000fe20000010000 */
[--C-:B------:R-:W-:Y:S01]  /*7280*/  FFMA.FTZ R67, R176, UR7, -R97.reuse ;  /* 0x00000007b0437c23 */ /* 0x100fe20008010861 */
[--C-:B------:R-:W-:Y:S01]  /*7290*/  FFMA.FTZ R65, R182, UR7, -R97.reuse ;  /* 0x00000007b6417c23 */ /* 0x100fe20008010861 */
[----:B------:R-:W-:Y:S01]  /*72a0*/  MUFU.EX2 R111, R111 ;  /* 0x0000006f006f7308 */ /* 0x000fe20000000800 */
[----:B------:R-:W-:Y:S01]  /*72b0*/  FADD.FTZ R139, R139, R140 ;  /* 0x0000008c8b8b7221 */ /* 0x000fe20000010000 */
[--C-:B------:R-:W-:Y:S01]  /*72c0*/  FFMA.FTZ R120, R120, UR7, -R97.reuse ;  /* 0x0000000778787c23 */ /* 0x100fe20008010861 */
[--C-:B------:R-:W-:Y:S01]  /*72d0*/  FFMA.FTZ R148, R148, UR7, -R97.reuse ;  /* 0x0000000794947c23 */ /* 0x100fe20008010861 */
[----:B------:R-:W-:Y:S01]  /*72e0*/  FFMA.FTZ R154, R154, UR7, -R97 ;  /* 0x000000079a9a7c23 */ /* 0x000fe20008010861 */
[----:B------:R-:W-:Y:S01]  /*72f0*/  FADD.FTZ R139, R130, R139 ;  /* 0x0000008b828b7221 */ /* 0x000fe20000010000 */
[--C-:B------:R-:W-:Y:S01]  /*7300*/  FFMA.FTZ R144, R144, UR7, -R97.reuse ;  /* 0x0000000790907c23 */ /* 0x100fe20008010861 */
[--C-:B------:R-:W-:Y:S01]  /*7310*/  FFMA.FTZ R106, R106, UR7, -R97.reuse ;  /* 0x000000076a6a7c23 */ /* 0x100fe20008010861 */
[----:B------:R-:W-:Y:S01]  /*7320*/  MUFU.EX2 R112, R112 ;  /* 0x0000007000707308 */ /* 0x000fe20000000800 */
[----:B------:R-:W-:-:S07]  /*7330*/  FFMA.FTZ R63, R63, UR7, -R97 ;  /* 0x000000073f3f7c23 */ /* 0x000fce0008010861 */
        /* <DEDUP_REMOVED lines=12> */
[----:B------:R-:W1:Y:S03]  /*7400*/  LDSM.16.MT88.4 R4, [R218+0x5000] ;  /* 0x00500000da04783b */ /* 0x000e660000004200 */
        /* <DEDUP_REMOVED lines=34> */
[----:B------:R-:W-:Y:S01]  /*7630*/  FFMA.FTZ R157, R164, UR7, -R97 ;  /* 0x00000007a49d7c23 */ /* 0x000fe20008010861 */
        /* <DEDUP_REMOVED lines=14> */
[----:B------:R-:W-:Y:S01]  /*7720*/  FFMA.FTZ R172, R125, UR7, -R98 ;  /* 0x000000077dac7c23 */ /* 0x000fe20008010862 */
        /* <DEDUP_REMOVED lines=23> */
[----:B------:R-:W-:Y:S01]  /*78a0*/  FADD.FTZ R128, R128, R139 ;  /* 0x0000008b80807221 */ /* 0x000fe20000010000 */
[----:B--2---:R-:W-:Y:S01]  /*78b0*/  F2FP.F16.F32.PACK_AB R13, R121, R126 ;  /* 0x0000007e790d723e */ /* 0x004fe200000000ff */
[--C-:B------:R-:W-:Y:S01]  /*78c0*/  FFMA.FTZ R52, R52, UR7, -R98.reuse ;  /* 0x0000000734347c23 */ /* 0x100fe20008010862 */
[----:B------:R-:W-:Y:S01]  /*78d0*/  FFMA.FTZ R55, R55, UR7, -R98 ;  /* 0x0000000737377c23 */ /* 0x000fe20008010862 */
[----:B------:R-:W-:Y:S01]  /*78e0*/  FADD.FTZ R123, R123, R128 ;  /* 0x000000807b7b7221 */ /* 0x000fe20000010000 */
[----:B------:R-:W2:Y:S01]  /*78f0*/  MUFU.EX2 R113, R113 ;  /* 0x0000007100717308 */ /* 0x000ea20000000800 */
[----:B------:R-:W-:Y:S01]  /*7900*/  HMMA.16816.F32 R20, R20, R14, RZ ;  /* 0x0000000e1414723c */ /* 0x000fe200000018ff */
[----:B------:R-:W-:Y:S01]  /*7910*/  F2FP.F16.F32.PACK_AB R14, R115, R116 ;  /* 0x00000074730e723e */ /* 0x000fe200000000ff */
[----:B------:R-:W-:Y:S01]  /*7920*/  FADD.FTZ R116, R116, R123 ;  /* 0x0000007b74747221 */ /* 0x000fe20000010000 */
[----:B-1----:R-:W-:Y:S01]  /*7930*/  F2FP.F16.F32.PACK_AB R15, R119, R118 ;  /* 0x00000076770f723e */ /* 0x002fe200000000ff */
[----:B------:R-:W-:Y:S01]  /*7940*/  FFMA.FTZ R54, R54, UR7, -R98 ;  /* 0x0000000736367c23 */ /* 0x000fe20008010862 */
[----:B------:R-:W-:Y:S01]  /*7950*/  LDSM.16.MT88.4 R204, [R218+0x8c00] ;  /* 0x008c0000dacc783b */ /* 0x000fe20000004200 */
[----:B------:R-:W-:Y:S01]  /*7960*/  FADD.FTZ R115, R115, R116 ;  /* 0x0000007473737221 */ /* 0x000fe20000010000 */
[----:B------:R-:W-:Y:S01]  /*7970*/  MUFU.EX2 R117, R117 ;  /* 0x0000007500757308 */ /* 0x000fe20000000800 */
[----:B------:R-:W-:Y:S01]  /*7980*/  FFMA.FTZ R191, R57, UR7, -R98 ;  /* 0x0000000739bf7c23 */ /* 0x000fe20008010862 */
[----:B------:R-:W-:Y:S01]  /*7990*/  LDSM.16.MT88.4 R196, [R100+0x8c00] ;  /* 0x008c000064c4783b */ /* 0x000fe20000004200 */
        /* <DEDUP_REMOVED lines=9> */
[----:B------:R-:W-:Y:S01]  /*7a30*/  F2FP.F16.F32.PACK_AB R12, R111, R114 ;  /* 0x000000726f0c723e */ /* 0x000fe200000000ff */
[----:B------:R-:W-:Y:S01]  /*7a40*/  FADD.FTZ R114, R114, R115 ;  /* 0x0000007372727221 */ /* 0x000fe20000010000 */
[----:B--2---:R-:W-:Y:S01]  /*7a50*/  F2FP.F16.F32.PACK_AB R13, R113, R124 ;  /* 0x0000007c710d723e */ /* 0x004fe200000000ff */
[----:B------:R-:W-:Y:S01]  /*7a60*/  MUFU.EX2 R142, R142 ;  /* 0x0000008e008e7308 */ /* 0x000fe20000000800 */
[----:B------:R-:W-:Y:S01]  /*7a70*/  F2FP.F16.F32.PACK_AB R14, R107, R112 ;  /* 0x000000706b0e723e */ /* 0x000fe200000000ff */
[----:B------:R-:W-:Y:S01]  /*7a80*/  FADD.FTZ R111, R111, R114 ;  /* 0x000000726f6f7221 */ /* 0x000fe20000010000 */
[----:B-1----:R-:W-:-:S03]  /*7a90*/  F2FP.F16.F32.PACK_AB R15, R122, R117 ;  /* 0x000000757a0f723e */ /* 0x002fc600000000ff */
[----:B------:R-:W-:Y:S02]  /*7aa0*/  FADD.FTZ R112, R112, R111 ;  /* 0x0000006f70707221 */ /* 0x000fe40000010000 */
[----:B------:R-:W1:Y:S02]  /*7ab0*/  MUFU.EX2 R145, R145 ;  /* 0x0000009100917308 */ /* 0x000e640000000800 */
[----:B------:R-:W-:Y:S01]  /*7ac0*/  HMMA.16816.F32 R8, R12, R32, R8 ;  /* 0x000000200c08723c */ /* 0x000fe20000001808 */
[----:B------:R-:W-:-:S05]  /*7ad0*/  FADD.FTZ R107, R107, R112 ;  /* 0x000000706b6b7221 */ /* 0x000fca0000010000 */
[----:B------:R-:W2:Y:S02]  /*7ae0*/  MUFU.EX2 R101, R101 ;  /* 0x0000006500657308 */ /* 0x000ea40000000800 */
        /* <DEDUP_REMOVED lines=8> */
[----:B----4-:R-:W-:Y:S01]  /*7b70*/  F2FP.F16.F32.PACK_AB R13, R131, R146 ;  /* 0x00000092830d723e */ /* 0x010fe200000000ff */
        /* <DEDUP_REMOVED lines=10> */
[----:B------:R-:W4:Y:S01]  /*7c20*/  LDSM.16.MT88.4 R28, [R100+0x6000] ;  /* 0x00600000641c783b */ /* 0x000f220000004200 */
[----:B------:R-:W-:Y:S06]  /*7c30*/  MUFU.EX2 R149, R149 ;  /* 0x0000009500957308 */ /* 0x000fec0000000800 */
[C---:B--2---:R-:W-:Y:S02]  /*7c40*/  HMMA.16816.F32 R24, R12.reuse, R32, R24 ;  /* 0x000000200c18723c */ /* 0x044fe40000001818 */
[----:B------:R-:W2:Y:S06]  /*7c50*/  MUFU.EX2 R150, R150 ;  /* 0x0000009600967308 */ /* 0x000eac0000000800 */
[----:B------:R-:W-:Y:S01]  /*7c60*/  HMMA.16816.F32 R20, R12, R34, R20 ;  /* 0x000000220c14723c */ /* 0x000fe20000001814 */
[----:B------:R-:W5:Y:S01]  /*7c70*/  LDSM.16.MT88.4 R32, [R218+0x6400] ;  /* 0x00640000da20783b */ /* 0x000f620000004200 */
[----:B------:R-:W-:Y:S01]  /*7c80*/  F2FP.F16.F32.PACK_AB R12, R101, R102 ;  /* 0x00000066650c723e */ /* 0x000fe200000000ff */
[----:B------:R-:W-:Y:S01]  /*7c90*/  MUFU.EX2 R94, R94 ;  /* 0x0000005e005e7308 */ /* 0x000fe20000000800 */
[----:B-1----:R-:W-:Y:S01]  /*7ca0*/  F2FP.F16.F32.PACK_AB R13, R147, R152 ;  /* 0x00000098930d723e */ /* 0x002fe200000000ff */
[----:B------:R-:W-:Y:S01]  /*7cb0*/  FADD.FTZ R102, R102, R103 ;  /* 0x0000006766667221 */ /* 0x000fe20000010000 */
[----:B------:R-:W-:-:S03]  /*7cc0*/  F2FP.F16.F32.PACK_AB R14, R95, R96 ;  /* 0x000000605f0e723e */ /* 0x000fc600000000ff */
[----:B------:R-:W-:Y:S01]  /*7cd0*/  FADD.FTZ R101, R101, R102 ;  /* 0x0000006665657221 */ /* 0x000fe20000010000 */
[----:B--2---:R-:W-:Y:S01]  /*7ce0*/  F2FP.F16.F32.PACK_AB R15, R150, R149 ;  /* 0x00000095960f723e */ /* 0x004fe200000000ff */
[----:B------:R-:W1:Y:S06]  /*7cf0*/  MUFU.EX2 R93, R93 ;  /* 0x0000005d005d7308 */ /* 0x000e6c0000000800 */
[C---:B---3--:R-:W-:Y:S02]  /*7d00*/  HMMA.16816.F32 R8, R12.reuse, R16, R8 ;  /* 0x000000100c08723c */ /* 0x048fe40000001808 */
[----:B------:R-:W-:Y:S06]  /*7d10*/  MUFU.EX2 R92, R92 ;  /* 0x0000005c005c7308 */ /* 0x000fec0000000800 */
[C---:B------:R-:W-:Y:S01]  /*7d20*/  HMMA.16816.F32 R4, R12.reuse, R18, R4 ;  /* 0x000000120c04723c */ /* 0x040fe20000001804 */
[----:B------:R-:W2:Y:S01]  /*7d30*/  LDSM.16.MT88.4 R16, [R100+0x6400] ;  /* 0x006400006410783b */ /* 0x000ea20000004200 */
[----:B------:R-:W3:Y:S06]  /*7d40*/  MUFU.EX2 R91, R91 ;  /* 0x0000005b005b7308 */ /* 0x000eec0000000800 */
[C---:B----4-:R-:W-:Y:S02]  /*7d50*/  HMMA.16816.F32 R24, R12.reuse, R28, R24 ;  /* 0x0000001c0c18723c */ /* 0x050fe40000001818 */
        /* <DEDUP_REMOVED lines=18> */
[----:B--2---:R-:W-:Y:S01]  /*7e80*/  HMMA.16816.F32 R24, R12, R16, R24 ;  /* 0x000000100c18723c */ /* 0x004fe20000001818 */
[----:B---3--:R-:W-:-:S06]  /*7e90*/  F2FP.F16.F32.PACK_AB R16, R89, R90 ;  /* 0x0000005a5910723e */ /* 0x008fcc00000000ff */
[----:B------:R-:W2:Y:S01]  /*7ea0*/  MUFU.EX2 R159, R159 ;  /* 0x0000009f009f7308 */ /* 0x000ea20000000800 */
[----:B------:R-:W-:Y:S01]  /*7eb0*/  HMMA.16816.F32 R20, R12, R18, R20 ;  /* 0x000000120c14723c */ /* 0x000fe20000001814 */
[----:B-1----:R-:W-:Y:S01]  /*7ec0*/  F2FP.F16.F32.PACK_AB R18, R87, R88 ;  /* 0x000000585712723e */ /* 0x002fe200000000ff */
[----:B------:R-:W1:Y:S05]  /*7ed0*/  LDSM.16.MT88.4 R12, [R218+0x6c00] ;  /* 0x006c0000da0c783b */ /* 0x000e6a0000004200 */
[----:B------:R-:W-:Y:S08]  /*7ee0*/  MUFU.EX2 R162, R162 ;  /* 0x000000a200a27308 */ /* 0x000ff00000000800 */
[----:B------:R-:W3:Y:S01]  /*7ef0*/  MUFU.EX2 R163, R163 ;  /* 0x000000a300a37308 */ /* 0x000ee20000000800 */
[----:B--2---:R-:W-:-:S07]  /*7f00*/  F2FP.F16.F32.PACK_AB R17, R159, R160 ;  /* 0x000000a09f11723e */ /* 0x004fce00000000ff */
[----:B------:R-:W-:Y:S08]  /*7f10*/  MUFU.EX2 R86, R86 ;  /* 0x0000005600567308 */ /* 0x000ff00000000800 */
[----:B------:R-:W2:Y:S01]  /*7f20*/  MUFU.EX2 R85, R85 ;  /* 0x0000005500557308 */ /* 0x000ea20000000800 */
[----:B---3--:R-:W-:-:S07]  /*7f30*/  F2FP.F16.F32.PACK_AB R19, R163, R162 ;  /* 0x000000a2a313723e */ /* 0x008fce00000000ff */
[C---:B----4-:R-:W-:Y:S01]  /*7f40*/  HMMA.16816.F32 R8, R16.reuse, R28, R8 ;  /* 0x0000001c1008723c */ /* 0x050fe20000001808 */
[----:B------:R-:W-:Y:S07]  /*7f50*/  MUFU.EX2 R84, R84 ;  /* 0x0000005400547308 */ /* 0x000fee0000000800 */
[C---:B------:R-:W-:Y:S01]  /*7f60*/  HMMA.16816.F32 R4, R16.reuse, R30, R4 ;  /* 0x0000001e1004723c */ /* 0x040fe20000001804 */
[----:B------:R-:W3:Y:S01]  /*7f70*/  LDSM.16.MT88.4 R28, [R100+0x6c00] ;  /* 0x006c0000641c783b */ /* 0x000ee20000004200 */
[----:B------:R-:W4:Y:S06]  /*7f80*/  MUFU.EX2 R83, R83 ;  /* 0x0000005300537308 */ /* 0x000f2c0000000800 */
[C---:B-----5:R-:W-:Y:S01]  /*7f90*/  HMMA.16816.F32 R24, R16.reuse, R32, R24 ;  /* 0x000000201018723c */ /* 0x060fe20000001818 */
[----:B--2---:R-:W-:Y:S01]  /*7fa0*/  F2FP.F16.F32.PACK_AB R32, R85, R86 ;  /* 0x000000565520723e */ /* 0x004fe200000000ff */
[----:B------:R-:W-:Y:S06]  /*7fb0*/  MUFU.EX2 R171, R171 ;  /* 0x000000ab00ab7308 */ /* 0x000fec0000000800 */
[----:B------:R-:W-:Y:S01]  /*7fc0*/  HMMA.16816.F32 R20, R16, R34, R20 ;  /* 0x000000221014723c */ /* 0x000fe20000001814 */
[----:B------:R-:W2:Y:S01]  /*7fd0*/  LDSM.16.MT88.4 R16, [R218+0x7000] ;  /* 0x00700000da10783b */ /* 0x000ea20000004200 */
[----:B------:R-:W5:Y:S01]  /*7fe0*/  MUFU.EX2 R164, R164 ;  /* 0x000000a400a47308 */ /* 0x000f620000000800 */
[----:B----4-:R-:W-:-:S07]  /*7ff0*/  F2FP.F16.F32.PACK_AB R34, R83, R84 ;  /* 0x000000545322723e */ /* 0x010fce00000000ff */
[----:B------:R-:W-:Y:S08]  /*8000*/  MUFU.EX2 R173, R173 ;  /* 0x000000ad00ad7308 */ /* 0x000ff00000000800 */
[----:B------:R-:W4:Y:S01]  /*8010*/  MUFU.EX2 R166, R166 ;  /* 0x000000a600a67308 */ /* 0x000f220000000800 */
[----:B-----5:R-:W-:-:S07]  /*8020*/  F2FP.F16.F32.PACK_AB R33, R164, R171 ;  /* 0x000000aba421723e */ /* 0x020fce00000000ff */
[----:B------:R-:W-:Y:S08]  /*8030*/  MUFU.EX2 R82, R82 ;  /* 0x0000005200527308 */ /* 0x000ff00000000800 */
[----:B------:R-:W5:Y:S01]  /*8040*/  MUFU.EX2 R81, R81 ;  /* 0x0000005100517308 */ /* 0x000f620000000800 */
[----:B----4-:R-:W-:-:S07]  /*8050*/  F2FP.F16.F32.PACK_AB R35, R166, R173 ;  /* 0x000000ada623723e */ /* 0x010fce00000000ff */
[C---:B-1----:R-:W-:Y:S01]  /*8060*/  HMMA.16816.F32 R8, R32.reuse, R12, R8 ;  /* 0x0000000c2008723c */ /* 0x042fe20000001808 */
[----:B------:R-:W-:Y:S07]  /*8070*/  MUFU.EX2 R80, R80 ;  /* 0x0000005000507308 */ /* 0x000fee0000000800 */
[C---:B------:R-:W-:Y:S01]  /*8080*/  HMMA.16816.F32 R4, R32.reuse, R14, R4 ;  /* 0x0000000e2004723c */ /* 0x040fe20000001804 */
[----:B------:R-:W1:Y:S01]  /*8090*/  LDSM.16.MT88.4 R12, [R100+0x7000] ;  /* 0x00700000640c783b */ /* 0x000e620000004200 */
[----:B------:R-:W4:Y:S06]  /*80a0*/  MUFU.EX2 R79, R79 ;  /* 0x0000004f004f7308 */ /* 0x000f2c0000000800 */
[C---:B---3--:R-:W-:Y:S02]  /*80b0*/  HMMA.16816.F32 R24, R32.reuse, R28, R24 ;  /* 0x0000001c2018723c */ /* 0x048fe40000001818 */
[----:B------:R-:W-:Y:S06]  /*80c0*/  MUFU.EX2 R168, R168 ;  /* 0x000000a800a87308 */ /* 0x000fec0000000800 */
[----:B------:R-:W-:Y:S01]  /*80d0*/  HMMA.16816.F32 R28, R32, R30, R20 ;  /* 0x0000001e201c723c */ /* 0x000fe20000001814 */
[----:B------:R-:W3:Y:S01]  /*80e0*/  LDSM.16.MT88.4 R20, [R218+0x7400] ;  /* 0x00740000da14783b */ /* 0x000ee20000004200 */
[----:B------:R-:W2:Y:S01]  /*80f0*/  MUFU.EX2 R167, R167 ;  /* 0x000000a700a77308 */ /* 0x000ea20000000800 */
[----:B-----5:R-:W-:-:S02]  /*8100*/  F2FP.F16.F32.PACK_AB R32, R81, R82 ;  /* 0x000000525120723e */ /* 0x020fc400000000ff */
[----:B----4-:R-:W-:-:S05]  /*8110*/  F2FP.F16.F32.PACK_AB R34, R79, R80 ;  /* 0x000000504f22723e */ /* 0x010fca00000000ff */
[----:B------:R-:W-:Y:S08]  /*8120*/  MUFU.EX2 R165, R165 ;  /* 0x000000a500a57308 */ /* 0x000ff00000000800 */
[----:B------:R-:W4:Y:S01]  /*8130*/  MUFU.EX2 R170, R170 ;  /* 0x000000aa00aa7308 */ /* 0x000f220000000800 */
[----:B--2---:R-:W-:-:S07]  /*8140*/  F2FP.F16.F32.PACK_AB R33, R167, R168 ;  /* 0x000000a8a721723e */ /* 0x004fce00000000ff */
[----:B------:R-:W-:Y:S08]  /*8150*/  MUFU.EX2 R78, R78 ;  /* 0x0000004e004e7308 */ /* 0x000ff00000000800 */
[----:B------:R-:W2:Y:S01]  /*8160*/  MUFU.EX2 R77, R77 ;  /* 0x0000004d004d7308 */ /* 0x000ea20000000800 */
[----:B----4-:R-:W-:-:S07]  /*8170*/  F2FP.F16.F32.PACK_AB R35, R170, R165 ;  /* 0x000000a5aa23723e */ /* 0x010fce00000000ff */
[----:B------:R-:W-:Y:S01]  /*8180*/  MUFU.EX2 R76, R76 ;  /* 0x0000004c004c7308 */ /* 0x000fe20000000800 */
[C---:B------:R-:W-:Y:S07]  /*8190*/  HMMA.16816.F32 R8, R32.reuse, R16, R8 ;  /* 0x000000102008723c */ /* 0x040fee0000001808 */
[----:B------:R-:W4:Y:S01]  /*81a0*/  MUFU.EX2 R75, R75 ;  /* 0x0000004b004b7308 */ /* 0x000f220000000800 */
[C---:B------:R-:W-:Y:S01]  /*81b0*/  HMMA.16816.F32 R4, R32.reuse, R18, R4 ;  /* 0x000000122004723c */ /* 0x040fe20000001804 */
[----:B------:R-:W5:Y:S06]  /*81c0*/  LDSM.16.MT88.4 R16, [R100+0x7400] ;  /* 0x007400006410783b */ /* 0x000f6c0000004200 */
[----:B------:R-:W-:Y:S01]  /*81d0*/  MUFU.EX2 R161, R161 ;  /* 0x000000a100a17308 */ /* 0x000fe20000000800 */
[C---:B-1----:R-:W-:Y:S07]  /*81e0*/  HMMA.16816.F32 R24, R32.reuse, R12, R24 ;  /* 0x0000000c2018723c */ /* 0x042fee0000001818 */
[----:B------:R-:W1:Y:S01]  /*81f0*/  MUFU.EX2 R72, R72 ;  /* 0x0000004800487308 */ /* 0x000e620000000800 */
[----:B------:R-:W-:Y:S01]  /*8200*/  HMMA.16816.F32 R28, R32, R14, R28 ;  /* 0x0000000e201c723c */ /* 0x000fe2000000181c */
[----:B--2---:R-:W-:Y:S01]  /*8210*/  F2FP.F16.F32.PACK_AB R32, R77, R78 ;  /* 0x0000004e4d20723e */ /* 0x004fe200000000ff */
[----:B------:R-:W2:Y:S01]  /*8220*/  LDSM.16.MT88.4 R12, [R218+0x7800] ;  /* 0x00780000da0c783b */ /* 0x000ea20000004200 */
[----:B----4-:R-:W-:-:S04]  /*8230*/  F2FP.F16.F32.PACK_AB R34, R75, R76 ;  /* 0x0000004c4b22723e */ /* 0x010fc800000000ff */
[----:B------:R-:W-:Y:S08]  /*8240*/  MUFU.EX2 R127, R127 ;  /* 0x0000007f007f7308 */ /* 0x000ff00000000800 */
[----:B------:R-:W4:Y:S01]  /*8250*/  MUFU.EX2 R172, R172 ;  /* 0x000000ac00ac7308 */ /* 0x000f220000000800 */
[----:B-1----:R-:W-:-:S07]  /*8260*/  F2FP.F16.F32.PACK_AB R33, R72, R161 ;  /* 0x000000a14821723e */ /* 0x002fce00000000ff */
        /* <DEDUP_REMOVED lines=9> */
[----:B------:R-:W3:Y:S01]  /*8300*/  MUFU.EX2 R66, R66 ;  /* 0x0000004200427308 */ /* 0x000ee20000000800 */
[----:B------:R-:W4:Y:S02]  /*8310*/  LDSM.16.MT88.4 R20, [R100+0x7800] ;  /* 0x007800006414783b */ /* 0x000f240000004200 */
[----:B------:R-:W-:-:S03]  /*8320*/  FADD.FTZ R125, R121, R126 ;  /* 0x0000007e797d7221 */ /* 0x000fc60000010000 */
[----:B-----5:R-:W-:Y:S01]  /*8330*/  HMMA.16816.F32 R24, R32, R16, R24 ;  /* 0x000000102018723c */ /* 0x020fe20000001818 */
[----:B------:R-:W-:Y:S01]  /*8340*/  FADD.FTZ R118, R118, R125 ;  /* 0x0000007d76767221 */ /* 0x000fe20000010000 */
[----:B------:R-:W-:Y:S03]  /*8350*/  MUFU.EX2 R37, R37 ;  /* 0x0000002500257308 */ /* 0x000fe60000000800 */
[----:B------:R-:W-:-:S03]  /*8360*/  FADD.FTZ R119, R119, R118 ;  /* 0x0000007677777221 */ /* 0x000fc60000010000 */
[----:B------:R-:W-:Y:S01]  /*8370*/  HMMA.16816.F32 R28, R32, R18, R28 ;  /* 0x00000012201c723c */ /* 0x000fe2000000181c */
[----:B------:R-:W5:Y:S01]  /*8380*/  LDSM.16.MT88.4 R16, [R218+0x7c00] ;  /* 0x007c0000da10783b */ /* 0x000f620000004200 */
[----:B------:R-:W2:Y:S01]  /*8390*/  MUFU.EX2 R36, R36 ;  /* 0x0000002400247308 */ /* 0x000ea20000000800 */
[----:B------:R-:W-:Y:S01]  /*83a0*/  FADD.FTZ R124, R124, R119 ;  /* 0x000000777c7c7221 */ /* 0x000fe20000010000 */
[----:B-1----:R-:W-:Y:S02]  /*83b0*/  F2FP.F16.F32.PACK_AB R32, R73, R74 ;  /* 0x0000004a4920723e */ /* 0x002fe400000000ff */
[----:B---3--:R-:W-:Y:S01]  /*83c0*/  F2FP.F16.F32.PACK_AB R34, R66, R71 ;  /* 0x000000474222723e */ /* 0x008fe200000000ff */
[----:B------:R-:W-:-:S03]  /*83d0*/  FADD.FTZ R124, R113, R124 ;  /* 0x0000007c717c7221 */ /* 0x000fc60000010000 */
        /* <DEDUP_REMOVED lines=19> */
[----:B----4-:R-:W-:Y:S01]  /*8510*/  HMMA.16816.F32 R24, R32, R20, R24 ;  /* 0x000000142018723c */ /* 0x010fe20000001818 */
[----:B--2---:R-:W-:Y:S01]  /*8520*/  F2FP.F16.F32.PACK_AB R20, R64, R69 ;  /* 0x000000454014723e */ /* 0x004fe200000000ff */
[----:B------:R-:W-:-:S04]  /*8530*/  FADD.FTZ R158, R158, R149 ;  /* 0x000000959e9e7221 */ /* 0x000fc80000010000 */
[----:B------:R-:W-:Y:S01]  /*8540*/  FADD.FTZ R158, R153, R158 ;  /* 0x0000009e999e7221 */ /* 0x000fe20000010000 */
[----:B------:R-:W-:Y:S01]  /*8550*/  MUFU.EX2 R41, R41 ;  /* 0x0000002900297308 */ /* 0x000fe20000000800 */
[----:B------:R-:W-:Y:S02]  /*8560*/  HMMA.16816.F32 R28, R32, R22, R28 ;  /* 0x00000016201c723c */ /* 0x000fe4000000181c */
[----:B------:R-:W-:-:S04]  /*8570*/  FADD.FTZ R155, R155, R158 ;  /* 0x0000009e9b9b7221 */ /* 0x000fc80000010000 */
[----:B------:R-:W-:Y:S01]  /*8580*/  FADD.FTZ R155, R156, R155 ;  /* 0x0000009b9c9b7221 */ /* 0x000fe20000010000 */
[----:B------:R-:W2:Y:S01]  /*8590*/  MUFU.EX2 R40, R40 ;  /* 0x0000002800287308 */ /* 0x000ea20000000800 */
[----:B-1----:R-:W-:Y:S01]  /*85a0*/  F2FP.F16.F32.PACK_AB R22, R62, R67 ;  /* 0x000000433e16723e */ /* 0x002fe200000000ff */
[----:B------:R-:W-:Y:S01]  /*85b0*/  HMMA.16816.F32 R4, R32, R14, R4 ;  /* 0x0000000e2004723c */ /* 0x000fe20000001804 */
[----:B------:R-:W1:Y:S01]  /*85c0*/  LDSM.16.MT88.4 R12, [R100+0x7c00] ;  /* 0x007c0000640c783b */ /* 0x000e620000004200 */
[----:B------:R-:W-:-:S03]  /*85d0*/  FADD.FTZ R160, R160, R155 ;  /* 0x0000009ba0a07221 */ /* 0x000fc60000010000 */
[----:B------:R-:W3:Y:S01]  /*85e0*/  LDSM.16.MT88.4 R32, [R218+0x8000] ;  /* 0x00800000da20783b */ /* 0x000ee20000004200 */
[----:B------:R-:W-:Y:S01]  /*85f0*/  MUFU.EX2 R43, R43 ;  /* 0x0000002b002b7308 */ /* 0x000fe20000000800 */
[----:B------:R-:W-:-:S04]  /*8600*/  FADD.FTZ R159, R159, R160 ;  /* 0x000000a09f9f7221 */ /* 0x000fc80000010000 */
[----:B------:R-:W-:-:S03]  /*8610*/  FADD.FTZ R162, R162, R159 ;  /* 0x0000009fa2a27221 */ /* 0x000fc60000010000 */
[----:B------:R-:W4:Y:S01]  /*8620*/  MUFU.EX2 R42, R42 ;  /* 0x0000002a002a7308 */ /* 0x000f220000000800 */
[----:B--2---:R-:W-:Y:S01]  /*8630*/  F2FP.F16.F32.PACK_AB R21, R40, R41 ;  /* 0x000000292815723e */ /* 0x004fe200000000ff */
[----:B------:R-:W-:-:S04]  /*8640*/  FADD.FTZ R162, R163, R162 ;  /* 0x000000a2a3a27221 */ /* 0x000fc80000010000 */
[----:B------:R-:W-:Y:S02]  /*8650*/  FADD.FTZ R171, R171, R162 ;  /* 0x000000a2abab7221 */ /* 0x000fe40000010000 */
[----:B------:R-:W-:Y:S02]  /*8660*/  MUFU.EX2 R65, R65 ;  /* 0x0000004100417308 */ /* 0x000fe40000000800 */
[----:B------:R-:W-:-:S04]  /*8670*/  FADD.FTZ R164, R164, R171 ;  /* 0x000000aba4a47221 */ /* 0x000fc80000010000 */
[----:B------:R-:W-:Y:S02]  /*8680*/  FADD.FTZ R173, R173, R164 ;  /* 0x000000a4adad7221 */ /* 0x000fe40000010000 */
[----:B------:R-:W2:Y:S01]  /*8690*/  MUFU.EX2 R60, R60 ;  /* 0x0000003c003c7308 */ /* 0x000ea20000000800 */
[----:B----4-:R-:W-:Y:S01]  /*86a0*/  F2FP.F16.F32.PACK_AB R23, R42, R43 ;  /* 0x0000002b2a17723e */ /* 0x010fe200000000ff */
[----:B------:R-:W-:-:S04]  /*86b0*/  FADD.FTZ R173, R166, R173 ;  /* 0x000000ada6ad7221 */ /* 0x000fc80000010000 */
[----:B------:R-:W-:Y:S02]  /*86c0*/  FADD.FTZ R168, R168, R173 ;  /* 0x000000ada8a87221 */ /* 0x000fe40000010000 */
[C---:B-----5:R-:W-:Y:S01]  /*86d0*/  HMMA.16816.F32 R8, R20.reuse, R16, R8 ;  /* 0x000000101408723c */ /* 0x060fe20000001808 */
        /* <DEDUP_REMOVED lines=9> */
[----:B------:R-:W4:Y:S01]  /*8770*/  LDSM.16.MT88.4 R16, [R100+0x8000] ;  /* 0x008000006410783b */ /* 0x000f220000004200 */
[----:B------:R-:W5:Y:S01]  /*8780*/  MUFU.EX2 R104, R104 ;  /* 0x0000006800687308 */ /* 0x000f620000000800 */
[----:B------:R-:W-:Y:S01]  /*8790*/  FADD.FTZ R165, R165, R168 ;  /* 0x000000a8a5a57221 */ /* 0x000fe20000010000 */
[----:B------:R-:W-:Y:S01]  /*87a0*/  FADD.FTZ R93, R93, R94 ;  /* 0x0000005e5d5d7221 */ /* 0x000fe20000010000 */
[----:B------:R-:W-:-:S02]  /*87b0*/  FFMA.FTZ R50, R70, UR7, -R97 ;  /* 0x0000000746327c23 */ /* 0x000fc40008010861 */
[----:B-1----:R-:W-:Y:S01]  /*87c0*/  HMMA.16816.F32 R24, R20, R12, R24 ;  /* 0x0000000c1418723c */ /* 0x002fe20000001818 */
[----:B------:R-:W-:Y:S01]  /*87d0*/  FADD.FTZ R92, R92, R93 ;  /* 0x0000005d5c5c7221 */ /* 0x000fe20000010000 */
[----:B--2---:R-:W-:Y:S01]  /*87e0*/  F2FP.F16.F32.PACK_AB R12, R60, R65 ;  /* 0x000000413c0c723e */ /* 0x004fe200000000ff */
[----:B------:R-:W-:Y:S01]  /*87f0*/  MUFU.EX2 R45, R45 ;  /* 0x0000002d002d7308 */ /* 0x000fe20000000800 */
[----:B------:R-:W-:Y:S01]  /*8800*/  FADD.FTZ R170, R170, R165 ;  /* 0x000000a5aaaa7221 */ /* 0x000fe20000010000 */
[----:B------:R-:W-:-:S03]  /*8810*/  FADD.FTZ R91, R91, R92 ;  /* 0x0000005c5b5b7221 */ /* 0x000fc60000010000 */
[----:B------:R-:W-:Y:S01]  /*8820*/  HMMA.16816.F32 R28, R20, R14, R28 ;  /* 0x0000000e141c723c */ /* 0x000fe2000000181c */
[----:B------:R-:W-:Y:S01]  /*8830*/  FADD.FTZ R90, R90, R91 ;  /* 0x0000005b5a5a7221 */ /* 0x000fe20000010000 */
[----:B------:R-:W-:Y:S01]  /*8840*/  LDSM.16.MT88.4 R20, [R218+0x8400] ;  /* 0x00840000da14783b */ /* 0x000fe20000004200 */
        /* <DEDUP_REMOVED lines=48> */
[----:B------:R-:W5:Y:S01]  /*8b50*/  MUFU.EX2 R48, R48 ;  /* 0x0000003000307308 */ /* 0x000f620000000800 */
[----:B-1----:R-:W-:Y:S01]  /*8b60*/  F2FP.F16.F32.PACK_AB R12, R120, R109 ;  /* 0x0000006d780c723e */ /* 0x002fe200000000ff */
[----:B------:R-:W-:Y:S01]  /*8b70*/  FADD.FTZ R74, R73, R74 ;  /* 0x0000004a494a7221 */ /* 0x000fe20000010000 */
[----:B---3--:R-:W-:Y:S01]  /*8b80*/  F2FP.F16.F32.PACK_AB R14, R151, R148 ;  /* 0x00000094970e723e */ /* 0x008fe200000000ff */
[----:B------:R-:W-:-:S02]  /*8b90*/  FADD.FTZ R96, R96, R47 ;  /* 0x0000002f60607221 */ /* 0x000fc40000010000 */
[----:B------:R-:W-:Y:S02]  /*8ba0*/  FADD.FTZ R71, R71, R74 ;  /* 0x0000004a47477221 */ /* 0x000fe40000010000 */
[----:B------:R-:W-:Y:S02]  /*8bb0*/  MUFU.EX2 R51, R51 ;  /* 0x0000003300337308 */ /* 0x000fe40000000800 */
[----:B------:R-:W-:-:S04]  /*8bc0*/  FADD.FTZ R66, R66, R71 ;  /* 0x0000004742427221 */ /* 0x000fc80000010000 */
[----:B------:R-:W-:Y:S02]  /*8bd0*/  FADD.FTZ R69, R69, R66 ;  /* 0x0000004245457221 */ /* 0x000fe40000010000 */
        /* <DEDUP_REMOVED lines=15> */
[----:B--2---:R-:W-:Y:S01]  /*8cd0*/  HMMA.16816.F32 R24, R12, R32, R24 ;  /* 0x000000200c18723c */ /* 0x004fe20000001818 */
[----:B------:R-:W-:Y:S01]  /*8ce0*/  MUFU.EX2 R144, R144 ;  /* 0x0000009000907308 */ /* 0x000fe20000000800 */
[----:B------:R-:W-:Y:S01]  /*8cf0*/  FFMA.FTZ R33, R58, UR7, -R97 ;  /* 0x000000073a217c23 */ /* 0x000fe20008010861 */
[----:B------:R-:W-:-:S05]  /*8d00*/  FADD.FTZ R104, R104, R99 ;  /* 0x0000006368687221 */ /* 0x000fca0000010000 */
[C---:B------:R-:W-:Y:S01]  /*8d10*/  HMMA.16816.F32 R8, R12.reuse, R20, R8 ;  /* 0x000000140c08723c */ /* 0x040fe20000001808 */
[----:B------:R-:W1:Y:S07]  /*8d20*/  MUFU.EX2 R121, R106 ;  /* 0x0000006a00797308 */ /* 0x000e6e0000000800 */
[C---:B------:R-:W-:Y:S01]  /*8d30*/  HMMA.16816.F32 R4, R12.reuse, R22, R4 ;  /* 0x000000160c04723c */ /* 0x040fe20000001804 */
[----:B------:R-:W-:Y:S01]  /*8d40*/  MUFU.EX2 R53, R53 ;  /* 0x0000003500357308 */ /* 0x000fe20000000800 */
[----:B------:R-:W2:Y:S06]  /*8d50*/  LDSM.16.MT88.4 R20, [R100+0x8800] ;  /* 0x008800006414783b */ /* 0x000eac0000004200 */
[----:B------:R-:W-:Y:S01]  /*8d60*/  HMMA.16816.F32 R28, R12, R34, R28 ;  /* 0x000000220c1c723c */ /* 0x000fe2000000181c */
[----:B------:R-:W5:Y:S01]  /*8d70*/  MUFU.EX2 R52, R52 ;  /* 0x0000003400347308 */ /* 0x000f620000000800 */
[----:B---3--:R-:W-:Y:S01]  /*8d80*/  F2FP.F16.F32.PACK_AB R12, R154, R157 ;  /* 0x0000009d9a0c723e */ /* 0x008fe200000000ff */
[--C-:B------:R-:W-:Y:S01]  /*8d90*/  FFMA.FTZ R34, R61, UR7, -R98.reuse ;  /* 0x000000073d227c23 */ /* 0x100fe20008010862 */
[----:B-1----:R-:W-:Y:S01]  /*8da0*/  F2FP.F16.F32.PACK_AB R14, R121, R144 ;  /* 0x00000090790e723e */ /* 0x002fe200000000ff */
[----:B------:R-:W-:-:S04]  /*8db0*/  FFMA.FTZ R35, R59, UR7, -R98 ;  /* 0x000000073b237c23 */ /* 0x000fc80008010862 */
[----:B------:R-:W-:Y:S08]  /*8dc0*/  MUFU.EX2 R55, R55 ;  /* 0x0000003700377308 */ /* 0x000ff00000000800 */
[----:B------:R-:W1:Y:S01]  /*8dd0*/  MUFU.EX2 R32, R54 ;  /* 0x0000003600207308 */ /* 0x000e620000000800 */
[----:B-----5:R-:W-:Y:S01]  /*8de0*/  F2FP.F16.F32.PACK_AB R13, R52, R53 ;  /* 0x00000035340d723e */ /* 0x020fe200000000ff */
[----:B------:R-:W-:-:S04]  /*8df0*/  FADD.FTZ R53, R53, R56 ;  /* 0x0000003835357221 */ /* 0x000fc80000010000 */
[----:B------:R-:W-:Y:S02]  /*8e00*/  FADD.FTZ R52, R52, R53 ;  /* 0x0000003534347221 */ /* 0x000fe40000010000 */
[----:B------:R-:W-:Y:S08]  /*8e10*/  MUFU.EX2 R46, R46 ;  /* 0x0000002e002e7308 */ /* 0x000ff00000000800 */
[----:B------:R-:W3:Y:S01]  /*8e20*/  MUFU.EX2 R63, R63 ;  /* 0x0000003f003f7308 */ /* 0x000ee20000000800 */
[----:B-1----:R-:W-:-:S07]  /*8e30*/  F2FP.F16.F32.PACK_AB R15, R32, R55 ;  /* 0x00000037200f723e */ /* 0x002fce00000000ff */
[----:B----4-:R-:W-:Y:S01]  /*8e40*/  HMMA.16816.F32 R8, R12, R16, R8 ;  /* 0x000000100c08723c */ /* 0x010fe20000001808 */
[----:B------:R-:W-:Y:S01]  /*8e50*/  FFMA.FTZ R16, R68, UR7, -R98 ;  /* 0x0000000744107c23 */ /* 0x000fe20008010862 */
[----:B------:R-:W-:Y:S01]  /*8e60*/  MUFU.EX2 R50, R50 ;  /* 0x0000003200327308 */ /* 0x000fe20000000800 */
[----:B------:R-:W-:-:S04]  /*8e70*/  FADD.FTZ R17, R109, R104 ;  /* 0x000000686d117221 */ /* 0x000fc80000010000 */
[----:B------:R-:W-:Y:S01]  /*8e80*/  FADD.FTZ R17, R120, R17 ;  /* 0x0000001178117221 */ /* 0x000fe20000010000 */
[C---:B------:R-:W-:Y:S02]  /*8e90*/  HMMA.16816.F32 R4, R12.reuse, R18, R4 ;  /* 0x000000120c04723c */ /* 0x040fe40000001804 */
[----:B------:R-:W1:Y:S06]  /*8ea0*/  MUFU.EX2 R33, R33 ;  /* 0x0000002100217308 */ /* 0x000e6c0000000800 */
[C---:B--2---:R-:W-:Y:S02]  /*8eb0*/  HMMA.16816.F32 R24, R12.reuse, R20, R24 ;  /* 0x000000140c18723c */ /* 0x044fe40000001818 */
[----:B------:R-:W-:Y:S06]  /*8ec0*/  MUFU.EX2 R34, R34 ;  /* 0x0000002200227308 */ /* 0x000fec0000000800 */
[----:B------:R-:W-:Y:S01]  /*8ed0*/  HMMA.16816.F32 R28, R12, R22, R28 ;  /* 0x000000160c1c723c */ /* 0x000fe2000000181c */
[----:B---3--:R-:W-:Y:S01]  /*8ee0*/  F2FP.F16.F32.PACK_AB R12, R63, R46 ;  /* 0x0000002e3f0c723e */ /* 0x008fe200000000ff */
[----:B------:R-:W2:Y:S01]  /*8ef0*/  MUFU.EX2 R35, R35 ;  /* 0x0000002300237308 */ /* 0x000ea20000000800 */
[----:B-1----:R-:W-:-:S07]  /*8f00*/  F2FP.F16.F32.PACK_AB R14, R33, R50 ;  /* 0x00000032210e723e */ /* 0x002fce00000000ff */
[----:B------:R-:W-:Y:S08]  /*8f10*/  MUFU.EX2 R16, R16 ;  /* 0x0000001000107308 */ /* 0x000ff00000000800 */
[----:B------:R-:W1:Y:S01]  /*8f20*/  MUFU.EX2 R191, R191 ;  /* 0x000000bf00bf7308 */ /* 0x000e620000000800 */
[----:B--2---:R-:W-:Y:S02]  /*8f30*/  F2FP.F16.F32.PACK_AB R13, R35, R34 ;  /* 0x00000022230d723e */ /* 0x004fe400000000ff */
[----:B-1----:R-:W-:-:S07]  /*8f40*/  F2FP.F16.F32.PACK_AB R15, R191, R16 ;  /* 0x00000010bf0f723e */ /* 0x002fce00000000ff */
[----:B------:R-:W-:Y:S01]  /*8f50*/  HMMA.16816.F32 R208, R12, R204, R8 ;  /* 0x000000cc0cd0723c */ /* 0x000fe20000001808 */
[----:B------:R-:W-:-:S04]  /*8f60*/  FADD.FTZ R8, R148, R17 ;  /* 0x0000001194087221 */ /* 0x000fc80000010000 */
[----:B------:R-:W-:-:S03]  /*8f70*/  FADD.FTZ R8, R151, R8 ;  /* 0x0000000897087221 */ /* 0x000fc60000010000 */
        /* <DEDUP_REMOVED lines=17> */
[----:B------:R-:W-:Y:S06]  /*9090*/  BRA.U !UP0, `(.L_x_2144) ;  /* 0x0000006508187547 */ /* 0x000fec000b800000 */
[----:B------:R-:W-:-:S04]  /*90a0*/  DEPBAR.LE SB0, 0x0 ;  /* 0x000080000000791a */ /* 0x000fc80000000000 */
[----:B------:R-:W-:Y:S01]  /*90b0*/  UIADD3 UR14, UPT, UPT, UR18, -0x2, URZ ;  /* 0xfffffffe120e7890 */ /* 0x000fe2000fffe0ff */
[----:B------:R-:W-:Y:S06]  /*90c0*/  BAR.SYNC.DEFER_BLOCKING 0x0 ;  /* 0x0000000000007b1d */ /* 0x000fec0000010000 */
[----:B------:R-:W-:Y:S05]  /*90d0*/  BRA.U !UP2, `(.L_x_2145) ;  /* 0x000000010af47547 */ /* 0x000fea000b800000 */
[----:B------:R-:W1:Y:S01]  /*90e0*/  LDC R5, c[0x0][0x4f0] ;  /* 0x00013c00ff057b82 */ /* 0x000e620000000800 */
[----:B------:R-:W-:Y:S01]  /*90f0*/  USHF.L.U32 UR14, UR14, 0x8, URZ ;  /* 0x000000080e0e7899 */ /* 0x000fe200080006ff */
[----:B------:R-:W-:-:S05]  /*9100*/  IABS R8, UR4 ;  /* 0x0000000400087c13 */ /* 0x000fca0008000000 */
        /* <DEDUP_REMOVED lines=15> */
[C---:B------:R-:W-:Y:S01]  /*9200*/  IMAD R7, R4.reuse, R7, R6 ;  /* 0x0000000704077224 */ /* 0x040fe200078e0206 */
[----:B------:R-:W-:Y:S01]  /*9210*/  LOP3.LUT R6, R5, UR4, RZ, 0x3c, !PT ;  /* 0x0000000405067c12 */ /* 0x000fe2000f8e3cff */
[----:B------:R-:W-:-:S03]  /*9220*/  IMAD R9, R4, R9, R8 ;  /* 0x0000000904097224 */ /* 0x000fc600078e0208 */
[C---:B------:R-:W-:Y:S02]  /*9230*/  ISETP.GT.U32.AND P1, PT, R4.reuse, R7, PT ;  /* 0x000000070400720c */ /* 0x040fe40003f24070 */
[----:B------:R-:W-:Y:S02]  /*9240*/  ISETP.GT.U32.AND P3, PT, R4, R9, PT ;  /* 0x000000090400720c */ /* 0x000fe40003f64070 */
[----:B------:R-:W-:-:S09]  /*9250*/  ISETP.GE.AND P2, PT, R6, RZ, PT ;  /* 0x000000ff0600720c */ /* 0x000fd20003f46270 */
[----:B------:R-:W-:Y:S02]  /*9260*/  @!P1 IMAD.IADD R7, R7, 0x1, -R4 ;  /* 0x0000000107079824 */ /* 0x000fe400078e0a04 */
[-C--:B------:R-:W-:Y:S01]  /*9270*/  @!P3 IADD3 R9, PT, PT, R9, -R4.reuse, RZ ;  /* 0x800000040909b210 */ /* 0x080fe20007ffe0ff */
[----:B------:R-:W-:Y:S01]  /*9280*/  @!P1 VIADD R10, R10, 0x1 ;  /* 0x000000010a0a9836 */ /* 0x000fe20000000000 */
[----:B------:R-:W-:Y:S02]  /*9290*/  @!P3 IADD3 R11, PT, PT, R11, 0x1, RZ ;  /* 0x000000010b0bb810 */ /* 0x000fe40007ffe0ff */
[-C--:B------:R-:W-:Y:S02]  /*92a0*/  ISETP.GE.U32.AND P4, PT, R7, R4.reuse, PT ;  /* 0x000000040700720c */ /* 0x080fe40003f86070 */
[----:B------:R-:W-:Y:S02]  /*92b0*/  ISETP.GE.U32.AND P6, PT, R9, R4, PT ;  /* 0x000000040900720c */ /* 0x000fe40003fc6070 */
[C---:B------:R-:W-:Y:S01]  /*92c0*/  LOP3.LUT R4, R5.reuse, UR14, RZ, 0x3c, !PT ;  /* 0x0000000e05047c12 */ /* 0x040fe2000f8e3cff */
[----:B------:R-:W1:Y:S01]  /*92d0*/  LDCU.64 UR14, c[0x0][0x3a8] ;  /* 0x00007500ff0e77ac */ /* 0x000e620008000a00 */
[----:B------:R-:W-:-:S02]  /*92e0*/  ISETP.NE.AND P1, PT, R5, RZ, PT ;  /* 0x000000ff0500720c */ /* 0x000fc40003f25270 */
[----:B------:R-:W-:Y:S02]  /*92f0*/  ISETP.GE.AND P0, PT, R4, RZ, PT ;  /* 0x000000ff0400720c */ /* 0x000fe40003f06270 */
[----:B------:R-:W-:-:S03]  /*9300*/  LOP3.LUT R7, RZ, R5, RZ, 0x33, !PT ;  /* 0x00000005ff077212 */ /* 0x000fc600078e33ff */
[----:B------:R-:W-:Y:S02]  /*9310*/  @P4 VIADD R10, R10, 0x1 ;  /* 0x000000010a0a4836 */ /* 0x000fe40000000000 */
[----:B------:R-:W-:-:S04]  /*9320*/  @P6 IADD3 R11, PT, PT, R11, 0x1, RZ ;  /* 0x000000010b0b6810 */ /* 0x000fc80007ffe0ff */
[----:B------:R-:W-:Y:S02]  /*9330*/  @!P2 IADD3 R11, PT, PT, -R11, RZ, RZ ;  /* 0x000000ff0b0ba210 */ /* 0x000fe40007ffe1ff */
        /* <DEDUP_REMOVED lines=10> */
[----:B------:R-:W-:-:S04]  /*93e0*/  IMAD R5, R5, UR8, RZ ;  /* 0x0000000805057c24 */ /* 0x000fc8000f8e02ff */
[C---:B------:R-:W-:Y:S01]  /*93f0*/  IMAD R5, R6.reuse, UR9, R5 ;  /* 0x0000000906057c24 */ /* 0x040fe2000f8e0205 */
[----:B--2---:R-:W-:Y:S01]  /*9400*/  IADD3 R4, PT, PT, R9, -R4, RZ ;  /* 0x8000000409047210 */ /* 0x004fe20007ffe0ff */
[----:B------:R-:W-:-:S03]  /*9410*/  IMAD.WIDE.U32 R8, R6, UR8, RZ ;  /* 0x0000000806087c25 */ /* 0x000fc6000f8e00ff */
[----:B------:R-:W-:Y:S01]  /*9420*/  SHF.R.S32.HI R6, RZ, 0x1f, R4 ;  /* 0x0000001fff067819 */ /* 0x000fe20000011404 */
[----:B------:R-:W-:-:S04]  /*9430*/  IMAD.IADD R9, R9, 0x1, R5 ;  /* 0x0000000109097824 */ /* 0x000fc800078e0205 */
[----:B-1----:R-:W-:Y:S02]  /*9440*/  IMAD R5, R6, UR14, RZ ;  /* 0x0000000e06057c24 */ /* 0x002fe4000f8e02ff */
[----:B------:R-:W-:-:S04]  /*9450*/  IMAD.WIDE.U32 R8, R4, UR14, R8 ;  /* 0x0000000e04087c25 */ /* 0x000fc8000f8e0008 */
[----:B------:R-:W-:Y:S01]  /*9460*/  IMAD R5, R4, UR15, R5 ;  /* 0x0000000f04057c24 */ /* 0x000fe2000f8e0205 */
[----:B------:R-:W-:-:S04]  /*9470*/  LEA R220, P0, R8, R220, 0x1 ;  /* 0x000000dc08dc7211 */ /* 0x000fc800078008ff */
[----:B------:R-:W-:-:S04]  /*9480*/  IADD3 R5, PT, PT, R9, R5, RZ ;  /* 0x0000000509057210 */ /* 0x000fc80007ffe0ff */
[----:B------:R-:W-:Y:S01]  /*9490*/  LEA.HI.X R219, R8, R219, R5, 0x1, P0 ;  /* 0x000000db08db7211 */ /* 0x000fe200000f0c05 */
[----:B------:R-:W-:Y:S06]  /*94a0*/  BRA `(.L_x_2146) ;  /* 0x00000000001c7947 */ /* 0x000fec0003800000 */
.L_x_2145:
[----:B------:R-:W-:Y:S01]  /*94b0*/  UMOV UR15, URZ ;  /* 0x000000ff000f7c82 */ /* 0x000fe20008000000 */
[----:B------:R-:W-:Y:S01]  /*94c0*/  USHF.L.U32 UR14, UR8, 0x8, URZ ;  /* 0x00000008080e7899 */ /* 0x000fe200080006ff */
[----:B------:R-:W-:-:S05]  /*94d0*/  IADD3 R5, P0, PT, RZ, -UR15, RZ ;  /* 0x8000000fff057c10 */ /* 0x000fca000ff1e0ff */
[----:B------:R-:W-:-:S05]  /*94e0*/  IMAD.X R4, RZ, RZ, ~UR14, P0 ;  /* 0x8000000eff047e24 */ /* 0x000fca00080e06ff */
[----:B------:R-:W-:-:S04]  /*94f0*/  SHF.R.S64 R5, R5, 0x1f, R4 ;  /* 0x0000001f05057819 */ /* 0x000fc80000001004 */
[----:B------:R-:W-:-:S04]  /*9500*/  IADD3 R220, P0, PT, R5, R220, RZ ;  /* 0x000000dc05dc7210 */ /* 0x000fc80007f1e0ff */
[----:B------:R-:W-:-:S09]  /*9510*/  LEA.HI.X.SX32 R219, R4, R219, 0x1, P0 ;  /* 0x000000db04db7211 */ /* 0x000fd200000f0eff */
.L_x_2146:
[----:B------:R-:W1:Y:S01]  /*9520*/  LDCU UR14, c[0x0][0x440] ;  /* 0x00008800ff0e77ac */ /* 0x000e620008000800 */
[----:B------:R-:W-:Y:S02]  /*9530*/  IMAD.U32 R6, RZ, RZ, UR8 ;  /* 0x00000008ff067e24 */ /* 0x000fe4000f8e00ff */
[----:B------:R-:W-:Y:S01]  /*9540*/  IMAD.U32 R13, RZ, RZ, UR8 ;  /* 0x00000008ff0d7e24 */ /* 0x000fe2000f8e00ff */
[----:B------:R-:W-:Y:S01]  /*9550*/  USHF.L.U32 UR19, UR8, 0x6, URZ ;  /* 0x0000000608137899 */ /* 0x000fe200080006ff */
[----:B------:R-:W-:Y:S01]  /*9560*/  IMAD.U32 R5, RZ, RZ, UR8 ;  /* 0x00000008ff057e24 */ /* 0x000fe2000f8e00ff */
[----:B------:R-:W-:Y:S01]  /*9570*/  USHF.L.U64.HI UR15, UR8, 0x6, UR9 ;  /* 0x00000006080f7899 */ /* 0x000fe20008010209 */
[----:B------:R-:W-:Y:S02]  /*9580*/  IMAD.U32 R4, RZ, RZ, UR9 ;  /* 0x00000009ff047e24 */ /* 0x000fe4000f8e00ff */
[----:B------:R-:W-:Y:S01]  /*9590*/  IMAD.U32 R8, RZ, RZ, UR8 ;  /* 0x00000008ff087e24 */ /* 0x000fe2000f8e00ff */
[----:B------:R-:W-:Y:S01]  /*95a0*/  IADD3 R10, P0, PT, R220, UR19, RZ ;  /* 0x00000013dc0a7c10 */ /* 0x000fe2000ff1e0ff */
[----:B------:R-:W-:-:S03]  /*95b0*/  IMAD.U32 R7, RZ, RZ, UR9 ;  /* 0x00000009ff077e24 */ /* 0x000fc6000f8e00ff */
        /* <DEDUP_REMOVED lines=16> */
[----:B------:R-:W-:Y:S01]  /*96c0*/  @!P3 LDGSTS.E.BYPASS.LTC128B.128 [R2+0x5000], desc[UR22][R220.64] ;  /* 0x05000000dc02bfae */ /* 0x000fe2000b981a16 */
[----:B------:R-:W-:Y:S01]  /*96d0*/  UIADD3 UR19, UPT, UPT, UR18, -0x2, URZ ;  /* 0xfffffffe12137890 */ /* 0x000fe2000fffe0ff */
[----:B------:R-:W-:-:S02]  /*96e0*/  @!P3 IMAD.MOV.U32 R8, RZ, RZ, R10 ;  /* 0x000000ffff08b224 */ /* 0x000fc400078e000a */
[----:B------:R-:W-:Y:S01]  /*96f0*/  @!P3 IMAD.MOV.U32 R9, RZ, RZ, R11 ;  /* 0x000000ffff09b224 */ /* 0x000fe200078e000b */
[----:B------:R-:W-:Y:S01]  /*9700*/  @P3 STS.128 [R2+0x5800], RZ ;  /* 0x005800ff02003388 */ /* 0x000fe20000000c00 */
[----:B------:R-:W-:Y:S01]  /*9710*/  IMAD.U32 R4, RZ, RZ, UR8 ;  /* 0x00000008ff047e24 */ /* 0x000fe2000f8e00ff */
[----:B------:R-:W-:Y:S01]  /*9720*/  @!UP0 UIMAD UR8, UR9, 0x140, URZ ;  /* 0x00000140090888a4 */ /* 0x000fe2000f8e02ff */
[----:B------:R-:W-:Y:S01]  /*9730*/  @!P3 IMAD.WIDE.U32 R8, R5, 0x140, R8 ;  /* 0x000001400508b825 */ /* 0x000fe200078e0008 */
[----:B------:R-:W-:Y:S01]  /*9740*/  @!PT LDS RZ, [RZ] ;  /* 0x00000000fffff984 */ /* 0x000fe20000000800 */
[----:B------:R-:W-:Y:S01]  /*9750*/  @!PT LDS RZ, [RZ] ;  /* 0x00000000fffff984 */ /* 0x000fe20000000800 */
[----:B------:R-:W-:Y:S01]  /*9760*/  @!PT LDS RZ, [RZ] ;  /* 0x00000000fffff984 */ /* 0x000fe20000000800 */
[----:B------:R-:W-:Y:S01]  /*9770*/  @!P3 LDGSTS.E.BYPASS.LTC128B.128 [R2+0x5800], desc[UR22][R10.64] ;  /* 0x058000000a02bfae */ /* 0x000fe2000b981a16 */
[----:B------:R-:W-:Y:S02]  /*9780*/  @!UP0 UIMAD UR9, UR9, 0x180, URZ ;  /* 0x00000180090988a4 */ /* 0x000fe4000f8e02ff */
[----:B------:R-:W-:Y:S01]  /*9790*/  @!P3 VIADD R19, R7, UR14 ;  /* 0x0000000e0713bc36 */ /* 0x000fe20008000000 */
[----:B------:R-:W-:Y:S01]  /*97a0*/  @P3 STS.128 [R2+0x6000], RZ ;  /* 0x006000ff02003388 */ /* 0x000fe20000000c00 */
[----:B------:R-:W-:Y:S01]  /*97b0*/  @!P3 IMAD.MOV.U32 R18, RZ, RZ, R6 ;  /* 0x000000ffff12b224 */ /* 0x000fe200078e0006 */
[----:B------:R-:W-:Y:S01]  /*97c0*/  UISETP.GT.AND UP1, UPT, UR19, UR16, UPT ;  /* 0x000000101300728c */ /* 0x000fe2000bf24270 */
[----:B------:R-:W-:Y:S01]  /*97d0*/  @!P3 IMAD.WIDE.U32 R4, R4, 0x180, R10 ;  /* 0x000001800404b825 */ /* 0x000fe200078e000a */
[----:B------:R-:W-:Y:S01]  /*97e0*/  @!PT LDS RZ, [RZ] ;  /* 0x00000000fffff984 */ /* 0x000fe20000000800 */
[----:B------:R-:W-:Y:S01]  /*97f0*/  @!PT LDS RZ, [RZ] ;  /* 0x00000000fffff984 */ /* 0x000fe20000000800 */
[----:B------:R-:W-:Y:S01]  /*9800*/  @!PT LDS RZ, [RZ] ;  /* 0x00000000fffff984 */ /* 0x000fe20000000800 */
[----:B------:R-:W-:Y:S03]  /*9810*/  @!P3 LDGSTS.E.BYPASS.LTC128B.128 [R2+0x6000], desc[UR22][R16.64] ;  /* 0x060000001002bfae */ /* 0x000fe6000b981a16 */
[----:B------:R-:W-:Y:S01]  /*9820*/  @!P3 VIADD R9, R9, UR8 ;  /* 0x000000080909bc36 */ /* 0x000fe20008000000 */
[----:B------:R-:W-:Y:S01]  /*9830*/  @P3 STS.128 [R2+0x6800], RZ ;  /* 0x006800ff02003388 */ /* 0x000fe20000000c00 */
[----:B------:R-:W-:-:S02]  /*9840*/  @!P3 VIADD R21, R5, UR9 ;  /* 0x000000090515bc36 */ /* 0x000fc40008000000 */
        /* <DEDUP_REMOVED lines=26> */
[----:B------:R-:W2:Y:S04]  /*99f0*/  LDSM.16.M88.4 R124, [R188] ;  /* 0x00000000bc7c783b */ /* 0x000ea80000000200 */
        /* <DEDUP_REMOVED lines=20> */
[----:B------:R-:W5:Y:S04]  /*9b40*/  LDSM.16.M88.4 R224, [R0] ;  /* 0x0000000000e0783b */ /* 0x000f680000000200 */
[----:B------:R-:W5:Y:S01]  /*9b50*/  LDSM.16.M88.4 R140, [R0+0x3000] ;  /* 0x00300000008c783b */ /* 0x000f620000000200 */
[C---:B------:R-:W-:Y:S03]  /*9b60*/  HMMA.16816.F32 R96, R4.reuse, R92, RZ ;  /* 0x0000005c0460723c */ /* 0x040fe600000018ff */
[----:B------:R-:W5:Y:S04]  /*9b70*/  LDSM.16.M88.4 R144, [R0+0x2c00] ;  /* 0x002c00000090783b */ /* 0x000f680000000200 */
        /* <DEDUP_REMOVED lines=45> */
[----:B------:R-:W-:Y:S02]  /*9e50*/  I2FP.F32.S32 R143, R140 ;  /* 0x0000008c008f7245 */ /* 0x000fe40000201400 */
[----:B------:R-:W-:Y:S01]  /*9e60*/  HMMA.16816.F32 R124, R228, R226, R124 ;  /* 0x000000e2e47c723c */ /* 0x000fe2000000187c */
[C---:B------:R-:W-:Y:S02]  /*9e70*/  ISETP.GE.AND P0, PT, R140.reuse, R193, PT ;  /* 0x000000c18c00720c */ /* 0x040fe40003f06270 */
[----:B------:R-:W-:-:S05]  /*9e80*/  ISETP.GE.AND P4, PT, R140, R135, PT ;  /* 0x000000878c00720c */ /* 0x000fca0003f86270 */
[C---:B------:R-:W-:Y:S08]  /*9e90*/  HMMA.16816.F32 R40, R228.reuse, R144, R40 ;  /* 0x00000090e428723c */ /* 0x040ff00000001828 */
[----:B-1----:R-:W-:Y:S01]  /*9ea0*/  HMMA.16816.F32 R4, R228, R138, R4 ;  /* 0x0000008ae404723c */ /* 0x002fe20000001804 */
[----:B------:R-:W-:-:S05]  /*9eb0*/  VIADD R138, R141, 0xfffffe00 ;  /* 0xfffffe008d8a7836 */ /* 0x000fca0000000000 */
[-C--:B------:R-:W-:Y:S02]  /*9ec0*/  I2FP.F32.S32 R139, R138.reuse ;  /* 0x0000008a008b7245 */ /* 0x080fe40000201400 */
[C---:B------:R-:W-:Y:S01]  /*9ed0*/  ISETP.GE.AND P2, PT, R138.reuse, R193, PT ;  /* 0x000000c18a00720c */ /* 0x040fe20003f46270 */
[C---:B------:R-:W-:Y:S01]  /*9ee0*/  HMMA.16816.F32 R120, R228.reuse, R184, R120 ;  /* 0x000000b8e478723c */ /* 0x040fe20000001878 */
[----:B------:R-:W-:Y:S01]  /*9ef0*/  I2FP.F32.S32 R145, R138 ;  /* 0x0000008a00917245 */ /* 0x000fe20000201400 */
[----:B------:R-:W-:Y:S01]  /*9f00*/  FFMA.FTZ R142, R139, UR6, R128 ;  /* 0x000000068b8e7c23 */ /* 0x000fe20008010080 */
[----:B------:R-:W-:Y:S01]  /*9f10*/  VIADD R128, R141, 0xfffffe01 ;  /* 0xfffffe018d807836 */ /* 0x000fe20000000000 */
[----:B------:R-:W-:Y:S02]  /*9f20*/  I2FP.F32.S32 R139, R140 ;  /* 0x0000008c008b7245 */ /* 0x000fe40000201400 */
[----:B------:R-:W-:Y:S01]  /*9f30*/  ISETP.GE.AND P1, PT, R138, R135, PT ;  /* 0x000000878a00720c */ /* 0x000fe20003f26270 */
[----:B------:R-:W-:Y:S01]  /*9f40*/  FFMA.FTZ R140, R145, UR6, R130 ;  /* 0x00000006918c7c23 */ /* 0x000fe20008010082 */
[-C--:B------:R-:W-:Y:S01]  /*9f50*/  I2FP.F32.S32 R144, R128.reuse ;  /* 0x0000008000907245 */ /* 0x080fe20000201400 */
[----:B------:R-:W-:Y:S01]  /*9f60*/  VIADD R130, R141, 0xfffffe09 ;  /* 0xfffffe098d827836 */ /* 0x000fe20000000000 */
[----:B------:R-:W-:Y:S01]  /*9f70*/  FSEL R142, R142, -INF , !P2 ;  /* 0xff8000008e8e7808 */ /* 0x000fe20005000000 */
[----:B------:R-:W-:Y:S01]  /*9f80*/  FFMA.FTZ R138, R143, UR6, R4 ;  /* 0x000000068f8a7c23 */ /* 0x000fe20008010004 */
[----:B------:R-:W-:Y:S01]  /*9f90*/  ISETP.GE.AND P6, PT, R128, R193, PT ;  /* 0x000000c18000720c */ /* 0x000fe20003fc6270 */
[----:B------:R-:W-:Y:S01]  /*9fa0*/  FFMA.FTZ R129, R144, UR6, R129 ;  /* 0x0000000690817c23 */ /* 0x000fe20008010081 */
[----:B------:R-:W-:Y:S01]  /*9fb0*/  ISETP.GE.AND P2, PT, R128, R135, PT ;  /* 0x000000878000720c */ /* 0x000fe20003f46270 */
[----:B------:R-:W-:Y:S01]  /*9fc0*/  FFMA.FTZ R4, R139, UR6, R6 ;  /* 0x000000068b047c23 */ /* 0x000fe20008010006 */
[----:B------:R-:W-:Y:S01]  /*9fd0*/  I2FP.F32.S32 R128, R128 ;  /* 0x0000008000807245 */ /* 0x000fe20000201400 */
[----:B------:R-:W-:Y:S01]  /*9fe0*/  VIADD R144, R141, 0xfffffe08 ;  /* 0xfffffe088d907836 */ /* 0x000fe20000000000 */
[----:B------:R-:W-:Y:S01]  /*9ff0*/  HMMA.16816.F32 R116, R228, R186, R116 ;  /* 0x000000bae474723c */ /* 0x000fe20000001874 */
[----:B------:R-:W-:-:S02]  /*a000*/  FSEL R6, R138, -INF , !P0 ;  /* 0xff8000008a067808 */ /* 0x000fc40004000000 */
[----:B------:R-:W-:Y:S01]  /*a010*/  FFMA.FTZ R131, R128, UR6, R131 ;  /* 0x0000000680837c23 */ /* 0x000fe20008010083 */
[----:B------:R-:W-:Y:S01]  /*a020*/  VIADD R128, R141, 0xfffffe10 ;  /* 0xfffffe108d807836 */ /* 0x000fe20000000000 */
[-C--:B------:R-:W-:Y:S02]  /*a030*/  I2FP.F32.S32 R143, R144.reuse ;  /* 0x00000090008f7245 */ /* 0x080fe40000201400 */
[----:B------:R-:W-:Y:S01]  /*a040*/  I2FP.F32.S32 R139, R144 ;  /* 0x00000090008b7245 */ /* 0x000fe20000201400 */
[C---:B------:R-:W-:Y:S01]  /*a050*/  HMMA.16816.F32 R56, R228.reuse, R152, R56 ;  /* 0x00000098e438723c */ /* 0x040fe20000001838 */
[----:B------:R-:W-:Y:S01]  /*a060*/  FSEL R4, R4, -INF , !P4 ;  /* 0xff80000004047808 */ /* 0x000fe20006000000 */
[----:B------:R-:W-:Y:S01]  /*a070*/  FFMA.FTZ R248, R143, UR6, R124 ;  /* 0x000000068ff87c23 */ /* 0x000fe2000801007c */
[----:B------:R-:W-:Y:S01]  /*a080*/  FSEL R152, R129, -INF , !P6 ;  /* 0xff80000081987808 */ /* 0x000fe20007000000 */
[----:B------:R-:W-:Y:S01]  /*a090*/  FFMA.FTZ R240, R139, UR6, R126 ;  /* 0x000000068bf07c23 */ /* 0x000fe2000801007e */
[-C--:B------:R-:W-:Y:S01]  /*a0a0*/  I2FP.F32.S32 R138, R130.reuse ;  /* 0x00000082008a7245 */ /* 0x080fe20000201400 */
[C---:B------:R-:W-:Y:S01]  /*a0b0*/  VIADD R124, R141.reuse, 0xfffffe11 ;  /* 0xfffffe118d7c7836 */ /* 0x040fe20000000000 */
[C---:B------:R-:W-:Y:S01]  /*a0c0*/  ISETP.GE.AND P4, PT, R130.reuse, R193, PT ;  /* 0x000000c18200720c */ /* 0x040fe20003f86270 */
[----:B------:R-:W-:Y:S01]  /*a0d0*/  VIADD R126, R141, 0xfffffe18 ;  /* 0xfffffe188d7e7836 */ /* 0x000fe20000000000 */
[----:B------:R-:W-:Y:S01]  /*a0e0*/  ISETP.GE.AND P6, PT, R130, R135, PT ;  /* 0x000000878200720c */ /* 0x000fe20003fc6270 */
[----:B------:R-:W-:Y:S01]  /*a0f0*/  FFMA.FTZ R125, R138, UR6, R125 ;  /* 0x000000068a7d7c23 */ /* 0x000fe2000801007d */
[----:B------:R-:W-:Y:S01]  /*a100*/  I2FP.F32.S32 R130, R130 ;  /* 0x0000008200827245 */ /* 0x000fe20000201400 */
[----:B------:R-:W-:Y:S01]  /*a110*/  HMMA.16816.F32 R112, R228, R180, R112 ;  /* 0x000000b4e470723c */ /* 0x000fe20000001870 */
[----:B------:R-:W-:-:S02]  /*a120*/  I2FP.F32.S32 R129, R128 ;  /* 0x0000008000817245 */ /* 0x000fc40000201400 */
[----:B------:R-:W-:Y:S01]  /*a130*/  ISETP.GE.AND P0, PT, R144, R135, PT ;  /* 0x000000879000720c */ /* 0x000fe20003f06270 */
[----:B------:R-:W-:Y:S01]  /*a140*/  FFMA.FTZ R127, R130, UR6, R127 ;  /* 0x00000006827f7c23 */ /* 0x000fe2000801007f */
[----:B------:R-:W-:Y:S01]  /*a150*/  FSEL R140, R140, -INF , !P1 ;  /* 0xff8000008c8c7808 */ /* 0x000fe20004800000 */
[----:B------:R-:W-:Y:S01]  /*a160*/  FFMA.FTZ R244, R129, UR6, R120 ;  /* 0x0000000681f47c23 */ /* 0x000fe20008010078 */
[----:B------:R-:W-:Y:S01]  /*a170*/  FSEL R246, R125, -INF , !P4 ;  /* 0xff8000007df67808 */ /* 0x000fe20006000000 */
[----:B------:R-:W-:Y:S01]  /*a180*/  FFMA.FTZ R122, R129, UR6, R122 ;  /* 0x00000006817a7c23 */ /* 0x000fe2000801007a */
[----:B------:R-:W-:Y:S01]  /*a190*/  ISETP.GE.AND P1, PT, R144, R193, PT ;  /* 0x000000c19000720c */ /* 0x000fe20003f26270 */
[----:B------:R-:W-:Y:S01]  /*a1a0*/  HMMA.16816.F32 R108, R228, R182, R108 ;  /* 0x000000b6e46c723c */ /* 0x000fe2000000186c */
[----:B------:R-:W-:Y:S02]  /*a1b0*/  FSEL R240, R240, -INF , !P0 ;  /* 0xff800000f0f07808 */ /* 0x000fe40004000000 */
[----:B------:R-:W-:-:S02]  /*a1c0*/  I2FP.F32.S32 R120, R124 ;  /* 0x0000007c00787245 */ /* 0x000fc40000201400 */
[----:B------:R-:W-:Y:S02]  /*a1d0*/  I2FP.F32.S32 R125, R126 ;  /* 0x0000007e007d7245 */ /* 0x000fe40000201400 */
[----:B------:R-:W-:Y:S01]  /*a1e0*/  FSEL R242, R131, -INF , !P2 ;  /* 0xff80000083f27808 */ /* 0x000fe20005000000 */
[----:B------:R-:W-:Y:S01]  /*a1f0*/  FFMA.FTZ R120, R120, UR6, R121 ;  /* 0x0000000678787c23 */ /* 0x000fe20008010079 */
[C---:B------:R-:W-:Y:S01]  /*a200*/  ISETP.GE.AND P0, PT, R124.reuse, R193, PT ;  /* 0x000000c17c00720c */ /* 0x040fe20003f06270 */
[----:B------:R-:W-:Y:S01]  /*a210*/  FFMA.FTZ R232, R125, UR6, R118 ;  /* 0x000000067de87c23 */ /* 0x000fe20008010076 */
[----:B------:R-:W-:Y:S01]  /*a220*/  ISETP.GE.AND P4, PT, R124, R135, PT ;  /* 0x000000877c00720c */ /* 0x000fe20003f86270 */
[----:B------:R-:W-:Y:S01]  /*a230*/  VIADD R118, R141, 0xfffffe19 ;  /* 0xfffffe198d767836 */ /* 0x000fe20000000000 */
[----:B------:R-:W-:Y:S01]  /*a240*/  FSEL R238, R127, -INF , !P6 ;  /* 0xff8000007fee7808 */ /* 0x000fe20007000000 */
[----:B------:R-:W-:Y:S01]  /*a250*/  HMMA.16816.F32 R72, R228, R160, R72 ;  /* 0x000000a0e448723c */ /* 0x000fe20000001848 */
[----:B------:R-:W-:-:S02]  /*a260*/  ISETP.GE.AND P2, PT, R128, R193, PT ;  /* 0x000000c18000720c */ /* 0x000fc40003f46270 */
[----:B------:R-:W-:Y:S02]  /*a270*/  I2FP.F32.S32 R124, R124 ;  /* 0x0000007c007c7245 */ /* 0x000fe40000201400 */
[----:B------:R-:W-:Y:S02]  /*a280*/  I2FP.F32.S32 R127, R126 ;  /* 0x0000007e007f7245 */ /* 0x000fe40000201400 */
[----:B------:R-:W-:Y:S01]  /*a290*/  FSEL R248, R248, -INF , !P1 ;  /* 0xff800000f8f87808 */ /* 0x000fe20004800000 */
[----:B------:R-:W-:Y:S01]  /*a2a0*/  FFMA.FTZ R123, R124, UR6, R123 ;  /* 0x000000067c7b7c23 */ /* 0x000fe2000801007b */
[----:B------:R-:W-:Y:S01]  /*a2b0*/  ISETP.GE.AND P1, PT, R128, R135, PT ;  /* 0x000000878000720c */ /* 0x000fe20003f26270 */
[----:B------:R-:W-:Y:S01]  /*a2c0*/  FFMA.FTZ R121, R127, UR6, R116 ;  /* 0x000000067f797c23 */ /* 0x000fe20008010074 */
[----:B------:R-:W-:Y:S01]  /*a2d0*/  FSEL R244, R244, -INF , !P2 ;  /* 0xff800000f4f47808 */ /* 0x000fe20005000000 */
[C---:B------:R-:W-:Y:S01]  /*a2e0*/  VIADD R116, R141.reuse, 0xfffffe21 ;  /* 0xfffffe218d747836 */ /* 0x040fe20000000000 */
[C---:B------:R-:W-:Y:S01]  /*a2f0*/  ISETP.GE.AND P6, PT, R126.reuse, R193, PT ;  /* 0x000000c17e00720c */ /* 0x040fe20003fc6270 */
[----:B------:R-:W-:Y:S01]  /*a300*/  HMMA.16816.F32 R48, R228, R148, R48 ;  /* 0x00000094e430723c */ /* 0x000fe20000001830 */
[----:B------:R-:W-:Y:S01]  /*a310*/  ISETP.GE.AND P2, PT, R126, R135, PT ;  /* 0x000000877e00720c */ /* 0x000fe20003f46270 */
[----:B------:R-:W-:Y:S01]  /*a320*/  VIADD R126, R141, 0xfffffe20 ;  /* 0xfffffe208d7e7836 */ /* 0x000fe20000000000 */
[----:B------:R-:W-:-:S02]  /*a330*/  FSEL R236, R122, -INF , !P1 ;  /* 0xff8000007aec7808 */ /* 0x000fc40004800000 */
[----:B------:R-:W-:Y:S02]  /*a340*/  FSEL R122, R120, -INF , !P0 ;  /* 0xff800000787a7808 */ /* 0x000fe40004000000 */
[C---:B------:R-:W-:Y:S01]  /*a350*/  ISETP.GE.AND P1, PT, R118.reuse, R193, PT ;  /* 0x000000c17600720c */ /* 0x040fe20003f26270 */
[C---:B------:R-:W-:Y:S01]  /*a360*/  HMMA.16816.F32 R104, R228.reuse, R176, R104 ;  /* 0x000000b0e468723c */ /* 0x040fe20000001868 */
[-C--:B------:R-:W-:Y:S02]  /*a370*/  ISETP.GE.AND P0, PT, R118, R135.reuse, PT ;  /* 0x000000877600720c */ /* 0x080fe40003f06270 */
[-C--:B------:R-:W-:Y:S02]  /*a380*/  I2FP.F32.S32 R124, R118.reuse ;  /* 0x00000076007c7245 */ /* 0x080fe40000201400 */
[----:B------:R-:W-:Y:S02]  /*a390*/  I2FP.F32.S32 R120, R118 ;  /* 0x0000007600787245 */ /* 0x000fe40000201400 */
[----:B------:R-:W-:Y:S01]  /*a3a0*/  FSEL R234, R123, -INF , !P4 ;  /* 0xff8000007bea7808 */ /* 0x000fe20006000000 */
[----:B------:R-:W-:Y:S01]  /*a3b0*/  FFMA.FTZ R117, R124, UR6, R117 ;  /* 0x000000067c757c23 */ /* 0x000fe20008010075 */
[----:B------:R-:W-:Y:S01]  /*a3c0*/  FSEL R118, R121, -INF , !P6 ;  /* 0xff80000079767808 */ /* 0x000fe20007000000 */
[----:B------:R-:W-:Y:S01]  /*a3d0*/  FFMA.FTZ R119, R120, UR6, R119 ;  /* 0x0000000678777c23 */ /* 0x000fe20008010077 */
[-C--:B------:R-:W-:Y:S01]  /*a3e0*/  I2FP.F32.S32 R123, R126.reuse ;  /* 0x0000007e007b7245 */ /* 0x080fe20000201400 */
[----:B------:R-:W-:Y:S01]  /*a3f0*/  VIADD R120, R141, 0xfffffe28 ;  /* 0xfffffe288d787836 */ /* 0x000fe20000000000 */
[----:B------:R-:W-:Y:S01]  /*a400*/  I2FP.F32.S32 R121, R126 ;  /* 0x0000007e00797245 */ /* 0x000fe20000201400 */
[C---:B------:R-:W-:Y:S01]  /*a410*/  HMMA.16816.F32 R100, R228.reuse, R178, R100 ;  /* 0x000000b2e464723c */ /* 0x040fe20000001864 */
[----:B------:R-:W-:Y:S01]  /*a420*/  I2FP.F32.S32 R250, R116 ;  /* 0x0000007400fa7245 */ /* 0x000fe20000201400 */
[----:B------:R-:W-:Y:S01]  /*a430*/  FFMA.FTZ R252, R123, UR6, R112 ;  /* 0x000000067bfc7c23 */ /* 0x000fe20008010070 */
[----:B------:R-:W-:Y:S01]  /*a440*/  FSEL R232, R232, -INF , !P2 ;  /* 0xff800000e8e87808 */ /* 0x000fe20005000000 */
[----:B------:R-:W-:Y:S01]  /*a450*/  FFMA.FTZ R114, R121, UR6, R114 ;  /* 0x0000000679727c23 */ /* 0x000fe20008010072 */
[----:B------:R-:W-:Y:S01]  /*a460*/  ISETP.GE.AND P6, PT, R126, R135, PT ;  /* 0x000000877e00720c */ /* 0x000fe20003fc6270 */
[----:B------:R-:W-:Y:S01]  /*a470*/  FFMA.FTZ R250, R250, UR6, R113 ;  /* 0x00000006fafa7c23 */ /* 0x000fe20008010071 */
[----:B------:R-:W-:Y:S01]  /*a480*/  VIADD R112, R141, 0xfffffe29 ;  /* 0xfffffe298d707836 */ /* 0x000fe20000000000 */
[----:B------:R-:W-:Y:S01]  /*a490*/  ISETP.GE.AND P2, PT, R116, R193, PT ;  /* 0x000000c17400720c */ /* 0x000fe20003f46270 */
[----:B------:R-:W-:Y:S01]  /*a4a0*/  HMMA.16816.F32 R96, R228, R172, R96 ;  /* 0x000000ace460723c */ /* 0x000fe20000001860 */
[----:B------:R-:W-:-:S02]  /*a4b0*/  FSEL R117, R117, -INF , !P1 ;  /* 0xff80000075757808 */ /* 0x000fc40004800000 */
[----:B------:R-:W-:Y:S02]  /*a4c0*/  ISETP.GE.AND P1, PT, R116, R135, PT ;  /* 0x000000877400720c */ /* 0x000fe40003f26270 */
[----:B------:R-:W-:Y:S02]  /*a4d0*/  FSEL R148, R119, -INF , !P0 ;  /* 0xff80000077947808 */ /* 0x000fe40004000000 */
[----:B------:R-:W-:Y:S01]  /*a4e0*/  FSEL R160, R114, -INF , !P6 ;  /* 0xff80000072a07808 */ /* 0x000fe20007000000 */
[----:B------:R-:W-:Y:S01]  /*a4f0*/  HMMA.16816.F32 R92, R228, R174, R92 ;  /* 0x000000aee45c723c */ /* 0x000fe2000000185c */
[----:B------:R-:W-:Y:S02]  /*a500*/  FSEL R250, R250, -INF , !P2 ;  /* 0xff800000fafa7808 */ /* 0x000fe40005000000 */
[----:B------:R-:W-:Y:S02]  /*a510*/  I2FP.F32.S32 R116, R116 ;  /* 0x0000007400747245 */ /* 0x000fe40000201400 */
[----:B------:R-:W-:-:S02]  /*a520*/  I2FP.F32.S32 R119, R120 ;  /* 0x0000007800777245 */ /* 0x000fc40000201400 */
[----:B------:R-:W-:Y:S01]  /*a530*/  ISETP.GE.AND P6, PT, R112, R193, PT ;  /* 0x000000c17000720c */ /* 0x000fe20003fc6270 */
[----:B------:R-:W-:Y:S01]  /*a540*/  FFMA.FTZ R115, R116, UR6, R115 ;  /* 0x0000000674737c23 */ /* 0x000fe20008010073 */
[----:B------:R-:W-:Y:S01]  /*a550*/  ISETP.GE.AND P2, PT, R112, R135, PT ;  /* 0x000000877000720c */ /* 0x000fe20003f46270 */
[----:B------:R-:W-:Y:S01]  /*a560*/  FFMA.FTZ R108, R119, UR6, R108 ;  /* 0x00000006776c7c23 */ /* 0x000fe2000801006c */
[----:B------:R-:W-:Y:S01]  /*a570*/  I2FP.F32.S32 R114, R112 ;  /* 0x0000007000727245 */ /* 0x000fe20000201400 */
[C---:B------:R-:W-:Y:S01]  /*a580*/  HMMA.16816.F32 R60, R228.reuse, R158, R60 ;  /* 0x0000009ee43c723c */ /* 0x040fe2000000183c */
[----:B------:R-:W-:Y:S02]  /*a590*/  I2FP.F32.S32 R113, R120 ;  /* 0x0000007800717245 */ /* 0x000fe40000201400 */
[----:B------:R-:W-:Y:S01]  /*a5a0*/  I2FP.F32.S32 R112, R112 ;  /* 0x0000007000707245 */ /* 0x000fe20000201400 */
[----:B------:R-:W-:Y:S01]  /*a5b0*/  FFMA.FTZ R109, R114, UR6, R109 ;  /* 0x00000006726d7c23 */ /* 0x000fe2000801006d */
[-C--:B------:R-:W-:Y:S01]  /*a5c0*/  ISETP.GE.AND P4, PT, R126, R193.reuse, PT ;  /* 0x000000c17e00720c */ /* 0x080fe20003f86270 */
[----:B------:R-:W-:Y:S01]  /*a5d0*/  FFMA.FTZ R194, R113, UR6, R110 ;  /* 0x0000000671c27c23 */ /* 0x000fe2000801006e */
[----:B------:R-:W-:Y:S01]  /*a5e0*/  ISETP.GE.AND P0, PT, R120, R193, PT ;  /* 0x000000c17800720c */ /* 0x000fe20003f06270 */
[----:B------:R-:W-:Y:S01]  /*a5f0*/  FFMA.FTZ R111, R112, UR6, R111 ;  /* 0x00000006706f7c23 */ /* 0x000fe2000801006f */
[----:B------:R-:W-:Y:S01]  /*a600*/  FSEL R252, R252, -INF , !P4 ;  /* 0xff800000fcfc7808 */ /* 0x000fe20006000000 */
[C---:B------:R-:W-:Y:S01]  /*a610*/  VIADD R114, R141.reuse, 0xfffffe30 ;  /* 0xfffffe308d727836 */ /* 0x040fe20000000000 */
[----:B------:R-:W-:Y:S01]  /*a620*/  ISETP.GE.AND P4, PT, R120, R135, PT ;  /* 0x000000877800720c */ /* 0x000fe20003f86270 */
[----:B------:R-:W-:Y:S01]  /*a630*/  VIADD R112, R141, 0xfffffe31 ;  /* 0xfffffe318d707836 */ /* 0x000fe20000000000 */
[----:B------:R-:W-:Y:S01]  /*a640*/  FSEL R222, R115, -INF , !P1 ;  /* 0xff80000073de7808 */ /* 0x000fe20004800000 */
[C---:B------:R-:W-:Y:S01]  /*a650*/  VIADD R110, R141.reuse, 0xfffffe38 ;  /* 0xfffffe388d6e7836 */ /* 0x040fe20000000000 */
[----:B------:R-:W-:Y:S01]  /*a660*/  FSEL R108, R108, -INF , !P0 ;  /* 0xff8000006c6c7808 */ /* 0x000fe20004000000 */
[----:B------:R-:W-:Y:S01]  /*a670*/  HMMA.16816.F32 R88, R228, R168, R88 ;  /* 0x000000a8e458723c */ /* 0x000fe20000001858 */
[C---:B------:R-:W-:Y:S01]  /*a680*/  ISETP.GE.AND P1, PT, R114.reuse, R193, PT ;  /* 0x000000c17200720c */ /* 0x040fe20003f26270 */
[----:B------:R-:W-:Y:S01]  /*a690*/  VIADD R126, R141, 0xfffffe79 ;  /* 0xfffffe798d7e7836 */ /* 0x000fe20000000000 */
[----:B------:R-:W-:-:S02]  /*a6a0*/  ISETP.GE.AND P0, PT, R114, R135, PT ;  /* 0x000000877200720c */ /* 0x000fc40003f06270 */
[-C--:B------:R-:W-:Y:S02]  /*a6b0*/  I2FP.F32.S32 R119, R114.reuse ;  /* 0x0000007200777245 */ /* 0x080fe40000201400 */
[----:B------:R-:W-:Y:S01]  /*a6c0*/  I2FP.F32.S32 R115, R114 ;  /* 0x0000007200737245 */ /* 0x000fe20000201400 */
[C---:B------:R-:W-:Y:S01]  /*a6d0*/  HMMA.16816.F32 R84, R228.reuse, R170, R84 ;  /* 0x000000aae454723c */ /* 0x040fe20000001854 */
[----:B------:R-:W-:Y:S01]  /*a6e0*/  FSEL R194, R194, -INF , !P4 ;  /* 0xff800000c2c27808 */ /* 0x000fe20006000000 */
[----:B------:R-:W-:Y:S01]  /*a6f0*/  FFMA.FTZ R104, R119, UR6, R104 ;  /* 0x0000000677687c23 */ /* 0x000fe20008010068 */
[----:B------:R-:W-:Y:S01]  /*a700*/  FSEL R109, R109, -INF , !P6 ;  /* 0xff8000006d6d7808 */ /* 0x000fe20007000000 */
[----:B------:R-:W-:Y:S01]  /*a710*/  FFMA.FTZ R106, R115, UR6, R106 ;  /* 0x00000006736a7c23 */ /* 0x000fe2000801006a */
[C---:B------:R-:W-:Y:S02]  /*a720*/  ISETP.GE.AND P4, PT, R112.reuse, R193, PT ;  /* 0x000000c17000720c */ /* 0x040fe40003f86270 */
[----:B------:R-:W-:Y:S01]  /*a730*/  ISETP.GE.AND P6, PT, R112, R135, PT ;  /* 0x000000877000720c */ /* 0x000fe20003fc6270 */
[----:B------:R-:W-:Y:S01]  /*a740*/  HMMA.16816.F32 R80, R228, R164, R80 ;  /* 0x000000a4e450723c */ /* 0x000fe20000001850 */
[----:B------:R-:W-:-:S02]  /*a750*/  I2FP.F32.S32 R114, R112 ;  /* 0x0000007000727245 */ /* 0x000fc40000201400 */
[----:B------:R-:W-:Y:S02]  /*a760*/  I2FP.F32.S32 R112, R112 ;  /* 0x0000007000707245 */ /* 0x000fe40000201400 */
[----:B------:R-:W-:Y:S01]  /*a770*/  I2FP.F32.S32 R113, R110 ;  /* 0x0000006e00717245 */ /* 0x000fe20000201400 */
[----:B------:R-:W-:Y:S01]  /*a780*/  FFMA.FTZ R105, R114, UR6, R105 ;  /* 0x0000000672697c23 */ /* 0x000fe20008010069 */
[C---:B------:R-:W-:Y:S02]  /*a790*/  VIADD R114, R141.reuse, 0xfffffe39 ;  /* 0xfffffe398d727836 */ /* 0x040fe40000000000 */
[----:B------:R-:W-:Y:S01]  /*a7a0*/  FFMA.FTZ R107, R112, UR6, R107 ;  /* 0x00000006706b7c23 */ /* 0x000fe2000801006b */
[----:B------:R-:W-:Y:S02]  /*a7b0*/  VIADD R112, R141, 0xfffffe40 ;  /* 0xfffffe408d707836 */ /* 0x000fe40000000000 */
[----:B------:R-:W-:Y:S01]  /*a7c0*/  FFMA.FTZ R100, R113, UR6, R100 ;  /* 0x0000000671647c23 */ /* 0x000fe20008010064 */
[----:B------:R-:W-:Y:S01]  /*a7d0*/  FSEL R158, R111, -INF , !P2 ;  /* 0xff8000006f9e7808 */ /* 0x000fe20005000000 */
[----:B------:R-:W-:Y:S01]  /*a7e0*/  FFMA.FTZ R102, R113, UR6, R102 ;  /* 0x0000000671667c23 */ /* 0x000fe20008010066 */
[----:B------:R-:W-:Y:S01]  /*a7f0*/  ISETP.GE.AND P2, PT, R110, R193, PT ;  /* 0x000000c16e00720c */ /* 0x000fe20003f46270 */
[----:B------:R-:W-:Y:S01]  /*a800*/  HMMA.16816.F32 R76, R228, R166, R76 ;  /* 0x000000a6e44c723c */ /* 0x000fe2000000184c */
[----:B------:R-:W-:-:S02]  /*a810*/  FSEL R174, R106, -INF , !P0 ;  /* 0xff8000006aae7808 */ /* 0x000fc40004000000 */
[----:B------:R-:W-:Y:S02]  /*a820*/  FSEL R111, R105, -INF , !P4 ;  /* 0xff800000696f7808 */ /* 0x000fe40006000000 */
[----:B------:R-:W-:Y:S02]  /*a830*/  FSEL R186, R107, -INF , !P6 ;  /* 0xff8000006bba7808 */ /* 0x000fe40007000000 */
[----:B------:R-:W-:Y:S01]  /*a840*/  I2FP.F32.S32 R106, R114 ;  /* 0x00000072006a7245 */ /* 0x000fe20000201400 */
[C---:B------:R-:W-:Y:S01]  /*a850*/  HMMA.16816.F32 R68, R228.reuse, R162, R68 ;  /* 0x000000a2e444723c */ /* 0x040fe20000001844 */
[-C--:B------:R-:W-:Y:S02]  /*a860*/  I2FP.F32.S32 R107, R112.reuse ;  /* 0x00000070006b7245 */ /* 0x080fe40000201400 */
[----:B------:R-:W-:Y:S01]  /*a870*/  I2FP.F32.S32 R105, R112 ;  /* 0x0000007000697245 */ /* 0x000fe20000201400 */
[----:B------:R-:W-:Y:S01]  /*a880*/  FFMA.FTZ R103, R106, UR6, R103 ;  /* 0x000000066a677c23 */ /* 0x000fe20008010067 */
[----:B------:R-:W-:Y:S01]  /*a890*/  FSEL R104, R104, -INF , !P1 ;  /* 0xff80000068687808 */ /* 0x000fe20004800000 */
[----:B------:R-:W-:Y:S01]  /*a8a0*/  FFMA.FTZ R96, R107, UR6, R96 ;  /* 0x000000066b607c23 */ /* 0x000fe20008010060 */
[----:B------:R-:W-:Y:S01]  /*a8b0*/  ISETP.GE.AND P1, PT, R110, R135, PT ;  /* 0x000000876e00720c */ /* 0x000fe20003f26270 */
[----:B------:R-:W-:Y:S01]  /*a8c0*/  FFMA.FTZ R184, R105, UR6, R98 ;  /* 0x0000000669b87c23 */ /* 0x000fe20008010062 */
[----:B------:R-:W-:Y:S01]  /*a8d0*/  FSEL R100, R100, -INF , !P2 ;  /* 0xff80000064647808 */ /* 0x000fe20005000000 */
[C---:B------:R-:W-:Y:S01]  /*a8e0*/  VIADD R98, R141.reuse, 0xfffffe48 ;  /* 0xfffffe488d627836 */ /* 0x040fe20000000000 */
[----:B------:R-:W-:Y:S01]  /*a8f0*/  I2FP.F32.S32 R110, R114 ;  /* 0x00000072006e7245 */ /* 0x000fe20000201400 */
[C---:B------:R-:W-:Y:S01]  /*a900*/  VIADD R106, R141.reuse, 0xfffffe49 ;  /* 0xfffffe498d6a7836 */ /* 0x040fe20000000000 */
[C---:B------:R-:W-:Y:S01]  /*a910*/  ISETP.GE.AND P6, PT, R112.reuse, R193, PT ;  /* 0x000000c17000720c */ /* 0x040fe20003fc6270 */
[----:B------:R-:W-:Y:S01]  /*a920*/  HMMA.16816.F32 R64, R228, R156, R64 ;  /* 0x0000009ce440723c */ /* 0x000fe20000001840 */
[-C--:B------:R-:W-:Y:S01]  /*a930*/  ISETP.GE.AND P2, PT, R112, R135.reuse, PT ;  /* 0x000000877000720c */ /* 0x080fe20003f46270 */
[----:B------:R-:W-:Y:S01]  /*a940*/  VIADD R112, R141, 0xfffffe41 ;  /* 0xfffffe418d707836 */ /* 0x000fe20000000000 */
[----:B------:R-:W-:Y:S01]  /*a950*/  ISETP.GE.AND P4, PT, R114, R135, PT ;  /* 0x000000877200720c */ /* 0x000fe20003f86270 */
[----:B------:R-:W-:Y:S01]  /*a960*/  FFMA.FTZ R101, R110, UR6, R101 ;  /* 0x000000066e657c23 */ /* 0x000fe20008010065 */
[----:B------:R-:W-:-:S02]  /*a970*/  ISETP.GE.AND P0, PT, R114, R193, PT ;  /* 0x000000c17200720c */ /* 0x000fc40003f06270 */
[----:B------:R-:W-:Y:S01]  /*a980*/  FSEL R172, R102, -INF , !P1 ;  /* 0xff80000066ac7808 */ /* 0x000fe20004800000 */
[C---:B------:R-:W-:Y:S01]  /*a990*/  HMMA.16816.F32 R52, R228.reuse, R154, R52 ;  /* 0x0000009ae434723c */ /* 0x040fe20000001834 */
[-C--:B------:R-:W-:Y:S02]  /*a9a0*/  I2FP.F32.S32 R110, R112.reuse ;  /* 0x00000070006e7245 */ /* 0x080fe40000201400 */
[----:B------:R-:W-:Y:S02]  /*a9b0*/  FSEL R170, R103, -INF , !P4 ;  /* 0xff80000067aa7808 */ /* 0x000fe40006000000 */
[----:B------:R-:W-:Y:S02]  /*a9c0*/  FSEL R96, R96, -INF , !P6 ;  /* 0xff80000060607808 */ /* 0x000fe40007000000 */
[----:B------:R-:W-:Y:S01]  /*a9d0*/  I2FP.F32.S32 R102, R112 ;  /* 0x0000007000667245 */ /* 0x000fe20000201400 */
[----:B------:R-:W-:Y:S01]  /*a9e0*/  HMMA.16816.F32 R44, R228, R150, R44 ;  /* 0x00000096e42c723c */ /* 0x000fe2000000182c */
[----:B------:R-:W-:-:S02]  /*a9f0*/  ISETP.GE.AND P4, PT, R98, R193, PT ;  /* 0x000000c16200720c */ /* 0x000fc40003f86270 */
[----:B------:R-:W-:Y:S01]  /*aa00*/  ISETP.GE.AND P6, PT, R98, R135, PT ;  /* 0x000000876200720c */ /* 0x000fe20003fc6270 */
[----:B------:R-:W-:Y:S01]  /*aa10*/  FFMA.FTZ R99, R102, UR6, R99 ;  /* 0x0000000666637c23 */ /* 0x000fe20008010063 */
[-C--:B------:R-:W-:Y:S01]  /*aa20*/  I2FP.F32.S32 R105, R98.reuse ;  /* 0x0000006200697245 */ /* 0x080fe20000201400 */
[----:B------:R-:W-:Y:S01]  /*aa30*/  VIADD R102, R141, 0xfffffe50 ;  /* 0xfffffe508d667836 */ /* 0x000fe20000000000 */
[----:B------:R-:W-:Y:S01]  /*aa40*/  I2FP.F32.S32 R103, R98 ;  /* 0x0000006200677245 */ /* 0x000fe20000201400 */
[----:B------:R-:W-:Y:S01]  /*aa50*/  HMMA.16816.F32 R36, R228, R146, R36 ;  /* 0x00000092e424723c */ /* 0x000fe20000001824 */
[----:B------:R-:W-:Y:S02]  /*aa60*/  I2FP.F32.S32 R98, R106 ;  /* 0x0000006a00627245 */ /* 0x000fe40000201400 */
[----:B------:R-:W-:Y:S01]  /*aa70*/  FSEL R115, R101, -INF , !P0 ;  /* 0xff80000065737808 */ /* 0x000fe20004000000 */
[----:B------:R-:W-:Y:S01]  /*aa80*/  FFMA.FTZ R101, R110, UR6, R97 ;  /* 0x000000066e657c23 */ /* 0x000fe20008010061 */
[C---:B------:R-:W-:Y:S01]  /*aa90*/  ISETP.GE.AND P1, PT, R112.reuse, R193, PT ;  /* 0x000000c17000720c */ /* 0x040fe20003f26270 */
[----:B------:R-:W-:Y:S01]  /*aaa0*/  FFMA.FTZ R97, R105, UR6, R92 ;  /* 0x0000000669617c23 */ /* 0x000fe2000801005c */
[----:B------:R-:W-:Y:S01]  /*aab0*/  ISETP.GE.AND P0, PT, R112, R135, PT ;  /* 0x000000877000720c */ /* 0x000fe20003f06270 */
[----:B------:R-:W-:Y:S01]  /*aac0*/  FFMA.FTZ R92, R98, UR6, R93 ;  /* 0x00000006625c7c23 */ /* 0x000fe2000801005d */
[----:B------:R-:W-:-:S02]  /*aad0*/  VIADD R98, R141, 0xfffffe51 ;  /* 0xfffffe518d627836 */ /* 0x000fc40000000000 */
[----:B------:R-:W-:Y:S01]  /*aae0*/  FFMA.FTZ R176, R103, UR6, R94 ;  /* 0x0000000667b07c23 */ /* 0x000fe2000801005e */
[----:B------:R-:W-:Y:S01]  /*aaf0*/  FSEL R184, R184, -INF , !P2 ;  /* 0xff800000b8b87808 */ /* 0x000fe20005000000 */
[----:B------:R-:W-:Y:S01]  /*ab00*/  VIADD R110, R141, 0xfffffe61 ;  /* 0xfffffe618d6e7836 */ /* 0x000fe20000000000 */
[----:B------:R-:W-:Y:S01]  /*ab10*/  FSEL R93, R101, -INF , !P1 ;  /* 0xff800000655d7808 */ /* 0x000fe20004800000 */
[----:B------:R-:W-:Y:S01]  /*ab20*/  HMMA.16816.F32 R8, R228, R136, R8 ;  /* 0x00000088e408723c */ /* 0x000fe20000001808 */
[C---:B------:R-:W-:Y:S02]  /*ab30*/  ISETP.GE.AND P2, PT, R106.reuse, R193, PT ;  /* 0x000000c16a00720c */ /* 0x040fe40003f46270 */
[----:B------:R-:W-:Y:S02]  /*ab40*/  ISETP.GE.AND P1, PT, R106, R135, PT ;  /* 0x000000876a00720c */ /* 0x000fe40003f26270 */
[----:B------:R-:W-:Y:S02]  /*ab50*/  FSEL R180, R99, -INF , !P0 ;  /* 0xff80000063b47808 */ /* 0x000fe40004000000 */
[----:B------:R-:W-:-:S02]  /*ab60*/  FSEL R94, R97, -INF , !P4 ;  /* 0xff800000615e7808 */ /* 0x000fc40006000000 */
[----:B------:R-:W-:Y:S02]  /*ab70*/  I2FP.F32.S32 R106, R106 ;  /* 0x0000006a006a7245 */ /* 0x000fe40000201400 */
[C---:B------:R-:W-:Y:S02]  /*ab80*/  ISETP.GE.AND P0, PT, R102.reuse, R193, PT ;  /* 0x000000c16600720c */ /* 0x040fe40003f06270 */
[----:B------:R-:W-:Y:S01]  /*ab90*/  ISETP.GE.AND P4, PT, R102, R135, PT ;  /* 0x000000876600720c */ /* 0x000fe20003f86270 */
[----:B------:R-:W-:Y:S01]  /*aba0*/  FFMA.FTZ R95, R106, UR6, R95 ;  /* 0x000000066a5f7c23 */ /* 0x000fe2000801005f */
[-C--:B------:R-:W-:Y:S01]  /*abb0*/  I2FP.F32.S32 R97, R102.reuse ;  /* 0x0000006600617245 */ /* 0x080fe20000201400 */
[----:B------:R-:W-:Y:S01]  /*abc0*/  VIADD R106, R141, 0xfffffe58 ;  /* 0xfffffe588d6a7836 */ /* 0x000fe20000000000 */
[----:B------:R-:W-:Y:S02]  /*abd0*/  I2FP.F32.S32 R99, R102 ;  /* 0x0000006600637245 */ /* 0x000fe40000201400 */
[----:B------:R-:W-:Y:S01]  /*abe0*/  I2FP.F32.S32 R102, R98 ;  /* 0x0000006200667245 */ /* 0x000fe20000201400 */
[----:B------:R-:W-:Y:S01]  /*abf0*/  FFMA.FTZ R97, R97, UR6, R88 ;  /* 0x0000000661617c23 */ /* 0x000fe20008010058 */
[----:B------:R-:W-:Y:S01]  /*ac00*/  FSEL R176, R176, -INF , !P6 ;  /* 0xff800000b0b07808 */ /* 0x000fe20007000000 */
[----:B------:R-:W-:Y:S01]  /*ac10*/  FFMA.FTZ R168, R99, UR6, R90 ;  /* 0x0000000663a87c23 */ /* 0x000fe2000801005a */
[----:B------:R-:W-:Y:S01]  /*ac20*/  FSEL R92, R92, -INF , !P2 ;  /* 0xff8000005c5c7808 */ /* 0x000fe20005000000 */
[----:B------:R-:W-:Y:S01]  /*ac30*/  FFMA.FTZ R88, R102, UR6, R89 ;  /* 0x0000000666587c23 */ /* 0x000fe20008010059 */
[C---:B------:R-:W-:Y:S01]  /*ac40*/  ISETP.GE.AND P6, PT, R98.reuse, R193, PT ;  /* 0x000000c16200720c */ /* 0x040fe20003fc6270 */
[----:B------:R-:W-:Y:S01]  /*ac50*/  VIADD R102, R141, 0xfffffe59 ;  /* 0xfffffe598d667836 */ /* 0x000fe20000000000 */
[----:B------:R-:W-:-:S02]  /*ac60*/  ISETP.GE.AND P2, PT, R98, R135, PT ;  /* 0x000000876200720c */ /* 0x000fc40003f46270 */
[----:B------:R-:W-:Y:S02]  /*ac70*/  I2FP.F32.S32 R98, R98 ;  /* 0x0000006200627245 */ /* 0x000fe40000201400 */
[----:B------:R-:W-:Y:S02]  /*ac80*/  FSEL R178, R95, -INF , !P1 ;  /* 0xff8000005fb27808 */ /* 0x000fe40004800000 */
[----:B------:R-:W-:Y:S01]  /*ac90*/  FSEL R90, R97, -INF , !P0 ;  /* 0xff800000615a7808 */ /* 0x000fe20004000000 */
[----:B------:R-:W-:Y:S01]  /*aca0*/  FFMA.FTZ R91, R98, UR6, R91 ;  /* 0x00000006625b7c23 */ /* 0x000fe2000801005b */
[C---:B------:R-:W-:Y:S01]  /*acb0*/  ISETP.GE.AND P1, PT, R106.reuse, R193, PT ;  /* 0x000000c16a00720c */ /* 0x040fe20003f26270 */
[----:B------:R-:W-:Y:S01]  /*acc0*/  VIADD R98, R141, 0xfffffe60 ;  /* 0xfffffe608d627836 */ /* 0x000fe20000000000 */
[----:B------:R-:W-:Y:S02]  /*acd0*/  ISETP.GE.AND P0, PT, R106, R135, PT ;  /* 0x000000876a00720c */ /* 0x000fe40003f06270 */
[----:B------:R-:W-:-:S02]  /*ace0*/  I2FP.F32.S32 R89, R106 ;  /* 0x0000006a00597245 */ /* 0x000fc40000201400 */
[----:B------:R-:W-:Y:S02]  /*acf0*/  I2FP.F32.S32 R97, R106 ;  /* 0x0000006a00617245 */ /* 0x000fe40000201400 */
[----:B------:R-:W-:Y:S01]  /*ad00*/  FSEL R168, R168, -INF , !P4 ;  /* 0xff800000a8a87808 */ /* 0x000fe20006000000 */
[----:B------:R-:W-:Y:S01]  /*ad10*/  FFMA.FTZ R89, R89, UR6, R84 ;  /* 0x0000000659597c23 */ /* 0x000fe20008010054 */
[----:B------:R-:W-:Y:S01]  /*ad20*/  FSEL R88, R88, -INF , !P6 ;  /* 0xff80000058587808 */ /* 0x000fe20007000000 */
[----:B------:R-:W-:Y:S01]  /*ad30*/  FFMA.FTZ R162, R97, UR6, R86 ;  /* 0x0000000661a27c23 */ /* 0x000fe20008010056 */
[C---:B------:R-:W-:Y:S02]  /*ad40*/  ISETP.GE.AND P4, PT, R102.reuse, R193, PT ;  /* 0x000000c16600720c */ /* 0x040fe40003f86270 */
[----:B------:R-:W-:Y:S02]  /*ad50*/  ISETP.GE.AND P6, PT, R102, R135, PT ;  /* 0x000000876600720c */ /* 0x000fe40003fc6270 */
[----:B------:R-:W-:-:S02]  /*ad60*/  I2FP.F32.S32 R106, R102 ;  /* 0x00000066006a7245 */ /* 0x000fc40000201400 */
[----:B------:R-:W-:Y:S02]  /*ad70*/  I2FP.F32.S32 R102, R102 ;  /* 0x0000006600667245 */ /* 0x000fe40000201400 */
[----:B------:R-:W-:Y:S01]  /*ad80*/  I2FP.F32.S32 R95, R98 ;  /* 0x00000062005f7245 */ /* 0x000fe20000201400 */
[----:B------:R-:W-:Y:S01]  /*ad90*/  FFMA.FTZ R84, R106, UR6, R85 ;  /* 0x000000066a547c23 */ /* 0x000fe20008010055 */
[----:B------:R-:W-:Y:S02]  /*ada0*/  VIADD R106, R141, 0xfffffe68 ;  /* 0xfffffe688d6a7836 */ /* 0x000fe40000000000 */
[----:B------:R-:W-:Y:S01]  /*adb0*/  FFMA.FTZ R87, R102, UR6, R87 ;  /* 0x0000000666577c23 */ /* 0x000fe20008010057 */
[----:B------:R-:W-:Y:S01]  /*adc0*/  FSEL R164, R91, -INF , !P2 ;  /* 0xff8000005ba47808 */ /* 0x000fe20005000000 */
[----:B------:R-:W-:Y:S01]  /*add0*/  FFMA.FTZ R80, R95, UR6, R80 ;  /* 0x000000065f507c23 */ /* 0x000fe20008010050 */
[----:B------:R-:W-:Y:S02]  /*ade0*/  FSEL R86, R89, -INF , !P1 ;  /* 0xff80000059567808 */ /* 0x000fe40004800000 */
[----:B------:R-:W-:-:S02]  /*adf0*/  ISETP.GE.AND P2, PT, R98, R193, PT ;  /* 0x000000c16200720c */ /* 0x000fc40003f46270 */
[----:B------:R-:W-:Y:S02]  /*ae00*/  ISETP.GE.AND P1, PT, R98, R135, PT ;  /* 0x000000876200720c */ /* 0x000fe40003f26270 */
[----:B------:R-:W-:Y:S02]  /*ae10*/  I2FP.F32.S32 R89, R98 ;  /* 0x0000006200597245 */ /* 0x000fe40000201400 */
[----:B------:R-:W-:Y:S02]  /*ae20*/  FSEL R156, R87, -INF , !P6 ;  /* 0xff800000579c7808 */ /* 0x000fe40007000000 */
[-C--:B------:R-:W-:Y:S01]  /*ae30*/  I2FP.F32.S32 R102, R110.reuse ;  /* 0x0000006e00667245 */ /* 0x080fe20000201400 */
[----:B------:R-:W-:Y:S01]  /*ae40*/  FFMA.FTZ R82, R89, UR6, R82 ;  /* 0x0000000659527c23 */ /* 0x000fe20008010052 */
[----:B------:R-:W-:Y:S02]  /*ae50*/  I2FP.F32.S32 R98, R110 ;  /* 0x0000006e00627245 */ /* 0x000fe40000201400 */
[-C--:B------:R-:W-:Y:S01]  /*ae60*/  I2FP.F32.S32 R87, R106.reuse ;  /* 0x0000006a00577245 */ /* 0x080fe20000201400 */
[----:B------:R-:W-:Y:S01]  /*ae70*/  FFMA.FTZ R81, R102, UR6, R81 ;  /* 0x0000000666517c23 */ /* 0x000fe20008010051 */
[----:B------:R-:W-:Y:S01]  /*ae80*/  FSEL R80, R80, -INF , !P2 ;  /* 0xff80000050507808 */ /* 0x000fe20005000000 */
[----:B------:R-:W-:Y:S01]  /*ae90*/  FFMA.FTZ R83, R98, UR6, R83 ;  /* 0x0000000662537c23 */ /* 0x000fe20008010053 */
[C---:B------:R-:W-:Y:S01]  /*aea0*/  ISETP.GE.AND P6, PT, R106.reuse, R193, PT ;  /* 0x000000c16a00720c */ /* 0x040fe20003fc6270 */
[----:B------:R-:W-:Y:S01]  /*aeb0*/  FFMA.FTZ R76, R87, UR6, R76 ;  /* 0x00000006574c7c23 */ /* 0x000fe2000801004c */
[----:B------:R-:W-:Y:S01]  /*aec0*/  ISETP.GE.AND P2, PT, R106, R135, PT ;  /* 0x000000876a00720c */ /* 0x000fe20003f46270 */
[C---:B------:R-:W-:Y:S01]  /*aed0*/  VIADD R98, R141.reuse, 0xfffffe70 ;  /* 0xfffffe708d627836 */ /* 0x040fe20000000000 */
[----:B------:R-:W-:Y:S01]  /*aee0*/  I2FP.F32.S32 R85, R106 ;  /* 0x0000006a00557245 */ /* 0x000fe20000201400 */
[C---:B------:R-:W-:Y:S01]  /*aef0*/  VIADD R106, R141.reuse, 0xfffffe69 ;  /* 0xfffffe698d6a7836 */ /* 0x040fe20000000000 */
[----:B------:R-:W-:Y:S01]  /*af00*/  FSEL R162, R162, -INF , !P0 ;  /* 0xff800000a2a27808 */ /* 0x000fe20004000000 */
[----:B------:R-:W-:Y:S01]  /*af10*/  VIADD R102, R141, 0xfffffe71 ;  /* 0xfffffe718d667836 */ /* 0x000fe20000000000 */
[----:B------:R-:W-:Y:S01]  /*af20*/  FSEL R84, R84, -INF , !P4 ;  /* 0xff80000054547808 */ /* 0x000fe20006000000 */
[----:B------:R-:W-:Y:S01]  /*af30*/  FFMA.FTZ R150, R85, UR6, R78 ;  /* 0x0000000655967c23 */ /* 0x000fe2000801004e */
[----:B------:R-:W-:-:S02]  /*af40*/  ISETP.GE.AND P0, PT, R110, R193, PT ;  /* 0x000000c16e00720c */ /* 0x000fc40003f06270 */
[----:B------:R-:W-:Y:S02]  /*af50*/  ISETP.GE.AND P4, PT, R110, R135, PT ;  /* 0x000000876e00720c */ /* 0x000fe40003f86270 */
[----:B------:R-:W-:Y:S02]  /*af60*/  FSEL R154, R82, -INF , !P1 ;  /* 0xff800000529a7808 */ /* 0x000fe40004800000 */
[----:B------:R-:W-:Y:S02]  /*af70*/  FSEL R78, R81, -INF , !P0 ;  /* 0xff800000514e7808 */ /* 0x000fe40004000000 */
[----:B------:R-:W-:Y:S02]  /*af80*/  I2FP.F32.S32 R82, R106 ;  /* 0x0000006a00527245 */ /* 0x000fe40000201400 */
[----:B------:R-:W-:Y:S02]  /*af90*/  FSEL R146, R83, -INF , !P4 ;  /* 0xff80000053927808 */ /* 0x000fe40006000000 */
[----:B------:R-:W-:Y:S01]  /*afa0*/  FSEL R76, R76, -INF , !P6 ;  /* 0xff8000004c4c7808 */ /* 0x000fe20007000000 */
[----:B------:R-:W-:Y:S01]  /*afb0*/  FFMA.FTZ R82, R82, UR6, R77 ;  /* 0x0000000652527c23 */ /* 0x000fe2000801004d */
[----:B------:R-:W-:-:S02]  /*afc0*/  ISETP.GE.AND P4, PT, R98, R193, PT ;  /* 0x000000c16200720c */ /* 0x000fc40003f86270 */
[----:B------:R-:W-:Y:S02]  /*afd0*/  ISETP.GE.AND P6, PT, R98, R135, PT ;  /* 0x000000876200720c */ /* 0x000fe40003fc6270 */
[-C--:B------:R-:W-:Y:S02]  /*afe0*/  I2FP.F32.S32 R83, R98.reuse ;  /* 0x0000006200537245 */ /* 0x080fe40000201400 */
[----:B------:R-:W-:Y:S02]  /*aff0*/  I2FP.F32.S32 R81, R98 ;  /* 0x0000006200517245 */ /* 0x000fe40000201400 */
[----:B------:R-:W-:Y:S01]  /*b000*/  I2FP.F32.S32 R98, R102 ;  /* 0x0000006600627245 */ /* 0x000fe20000201400 */
[----:B------:R-:W-:Y:S01]  /*b010*/  FFMA.FTZ R77, R83, UR6, R72 ;  /* 0x00000006534d7c23 */ /* 0x000fe20008010048 */
[C---:B------:R-:W-:Y:S01]  /*b020*/  ISETP.GE.AND P1, PT, R106.reuse, R193, PT ;  /* 0x000000c16a00720c */ /* 0x040fe20003f26270 */
[----:B------:R-:W-:Y:S01]  /*b030*/  FFMA.FTZ R138, R81, UR6, R74 ;  /* 0x00000006518a7c23 */ /* 0x000fe2000801004a */
[----:B------:R-:W-:Y:S01]  /*b040*/  ISETP.GE.AND P0, PT, R106, R135, PT ;  /* 0x000000876a00720c */ /* 0x000fe20003f06270 */
[----:B------:R-:W-:Y:S01]  /*b050*/  FFMA.FTZ R72, R98, UR6, R73 ;  /* 0x0000000662487c23 */ /* 0x000fe20008010049 */
[----:B------:R-:W-:Y:S01]  /*b060*/  I2FP.F32.S32 R106, R106 ;  /* 0x0000006a006a7245 */ /* 0x000fe20000201400 */
[----:B------:R-:W-:Y:S01]  /*b070*/  VIADD R98, R141, 0xfffffe78 ;  /* 0xfffffe788d627836 */ /* 0x000fe20000000000 */
[----:B------:R-:W-:-:S02]  /*b080*/  FSEL R150, R150, -INF , !P2 ;  /* 0xff80000096967808 */ /* 0x000fc40005000000 */
[----:B------:R-:W-:Y:S01]  /*b090*/  FSEL R82, R82, -INF , !P1 ;  /* 0xff80000052527808 */ /* 0x000fe20004800000 */
[----:B------:R-:W-:Y:S01]  /*b0a0*/  FFMA.FTZ R79, R106, UR6, R79 ;  /* 0x000000066a4f7c23 */ /* 0x000fe2000801004f */
[C---:B------:R-:W-:Y:S01]  /*b0b0*/  ISETP.GE.AND P2, PT, R102.reuse, R193, PT ;  /* 0x000000c16600720c */ /* 0x040fe20003f46270 */
[----:B------:R-:W-:Y:S01]  /*b0c0*/  VIADD R106, R141, 0xfffffe80 ;  /* 0xfffffe808d6a7836 */ /* 0x000fe20000000000 */
[----:B------:R-:W-:Y:S02]  /*b0d0*/  ISETP.GE.AND P1, PT, R102, R135, PT ;  /* 0x000000876600720c */ /* 0x000fe40003f26270 */
[----:B------:R-:W-:Y:S02]  /*b0e0*/  I2FP.F32.S32 R102, R102 ;  /* 0x0000006600667245 */ /* 0x000fe40000201400 */
[----:B------:R-:W-:Y:S02]  /*b0f0*/  FSEL R74, R77, -INF , !P4 ;  /* 0xff8000004d4a7808 */ /* 0x000fe40006000000 */
[----:B------:R-:W-:Y:S01]  /*b100*/  I2FP.F32.S32 R77, R98 ;  /* 0x00000062004d7245 */ /* 0x000fe20000201400 */
[----:B------:R-:W-:Y:S01]  /*b110*/  FFMA.FTZ R75, R102, UR6, R75 ;  /* 0x00000006664b7c23 */ /* 0x000fe2000801004b */
[----:B------:R-:W-:Y:S01]  /*b120*/  FSEL R144, R79, -INF , !P0 ;  /* 0xff8000004f907808 */ /* 0x000fe20004000000 */
[----:B------:R-:W-:Y:S01]  /*b130*/  VIADD R102, R141, 0xfffffe81 ;  /* 0xfffffe818d667836 */ /* 0x000fe20000000000 */
[C---:B------:R-:W-:Y:S01]  /*b140*/  ISETP.GE.AND P0, PT, R98.reuse, R193, PT ;  /* 0x000000c16200720c */ /* 0x040fe20003f06270 */
[----:B------:R-:W-:Y:S01]  /*b150*/  FFMA.FTZ R68, R77, UR6, R68 ;  /* 0x000000064d447c23 */ /* 0x000fe20008010044 */
[----:B------:R-:W-:-:S02]  /*b160*/  ISETP.GE.AND P4, PT, R98, R135, PT ;  /* 0x000000876200720c */ /* 0x000fc40003f86270 */
[----:B------:R-:W-:Y:S02]  /*b170*/  I2FP.F32.S32 R73, R98 ;  /* 0x0000006200497245 */ /* 0x000fe40000201400 */
[----:B------:R-:W-:Y:S02]  /*b180*/  FSEL R138, R138, -INF , !P6 ;  /* 0xff8000008a8a7808 */ /* 0x000fe40007000000 */
[----:B------:R-:W-:Y:S01]  /*b190*/  FSEL R72, R72, -INF , !P2 ;  /* 0xff80000048487808 */ /* 0x000fe20005000000 */
[----:B------:R-:W-:Y:S01]  /*b1a0*/  FFMA.FTZ R124, R73, UR6, R70 ;  /* 0x00000006497c7c23 */ /* 0x000fe20008010046 */
        /* <DEDUP_REMOVED lines=8> */
[----:B------:R-:W-:Y:S01]  /*b230*/  VIADD R98, R141, 0xfffffe88 ;  /* 0xfffffe888d627836 */ /* 0x000fe20000000000 */
[----:B------:R-:W1:Y:S01]  /*b240*/  LDSM.16.M88.4 R68, [R0+0x3400] ;  /* 0x003400000044783b */ /* 0x000e620000000200 */
[C---:B------:R-:W-:Y:S02]  /*b250*/  ISETP.GE.AND P1, PT, R106.reuse, R193, PT ;  /* 0x000000c16a00720c */ /* 0x040fe40003f26270 */
[----:B------:R-:W-:-:S02]  /*b260*/  ISETP.GE.AND P0, PT, R106, R135, PT ;  /* 0x000000876a00720c */ /* 0x000fc40003f06270 */
[-C--:B------:R-:W-:Y:S02]  /*b270*/  I2FP.F32.S32 R77, R106.reuse ;  /* 0x0000006a004d7245 */ /* 0x080fe40000201400 */
[----:B------:R-:W-:Y:S02]  /*b280*/  I2FP.F32.S32 R81, R106 ;  /* 0x0000006a00517245 */ /* 0x000fe40000201400 */
[----:B------:R-:W-:Y:S01]  /*b290*/  I2FP.F32.S32 R106, R102 ;  /* 0x00000066006a7245 */ /* 0x000fe20000201400 */
[----:B------:R-:W-:Y:S01]  /*b2a0*/  FFMA.FTZ R77, R77, UR6, R64 ;  /* 0x000000064d4d7c23 */ /* 0x000fe20008010040 */
        /* <DEDUP_REMOVED lines=13> */
[----:B------:R-:W-:Y:S01]  /*b380*/  FSEL R64, R64, -INF , !P4 ;  /* 0xff80000040407808 */ /* 0x000fe20006000000 */
[----:B------:R-:W-:Y:S01]  /*b390*/  VIADD R102, R141, 0xfffffe90 ;  /* 0xfffffe908d667836 */ /* 0x000fe20000000000 */
[----:B------:R-:W-:Y:S02]  /*b3a0*/  I2FP.F32.S32 R77, R98 ;  /* 0x00000062004d7245 */ /* 0x000fe40000201400 */
[----:B------:R-:W-:-:S02]  /*b3b0*/  ISETP.GE.AND P0, PT, R60, R193, PT ;  /* 0x000000c13c00720c */ /* 0x000fc40003f06270 */
[----:B------:R-:W-:Y:S01]  /*b3c0*/  ISETP.GE.AND P4, PT, R60, R135, PT ;  /* 0x000000873c00720c */ /* 0x000fe20003f86270 */
[----:B------:R-:W-:Y:S01]  /*b3d0*/  FFMA.FTZ R62, R77, UR6, R62 ;  /* 0x000000064d3e7c23 */ /* 0x000fe2000801003e */
[----:B------:R-:W-:Y:S02]  /*b3e0*/  I2FP.F32.S32 R60, R60 ;  /* 0x0000003c003c7245 */ /* 0x000fe40000201400 */
[----:B------:R-:W-:Y:S02]  /*b3f0*/  FSEL R126, R126, -INF , !P2 ;  /* 0xff8000007e7e7808 */ /* 0x000fe40005000000 */
[----:B------:R-:W-:Y:S01]  /*b400*/  FSEL R114, R67, -INF , !P6 ;  /* 0xff80000043727808 */ /* 0x000fe20007000000 */
[----:B------:R-:W-:Y:S01]  /*b410*/  FFMA.FTZ R67, R60, UR6, R61 ;  /* 0x000000063c437c23 */ /* 0x000fe2000801003d */
[C---:B------:R-:W-:Y:S01]  /*b420*/  ISETP.GE.AND P2, PT, R98.reuse, R193, PT ;  /* 0x000000c16200720c */ /* 0x040fe20003f46270 */
[C---:B-1----:R-:W-:Y:S01]  /*b430*/  HMMA.16816.F32 R24, R228.reuse, R68, R24 ;  /* 0x00000044e418723c */ /* 0x042fe20000001818 */
[----:B------:R-:W-:Y:S01]  /*b440*/  ISETP.GE.AND P1, PT, R98, R135, PT ;  /* 0x000000876200720c */ /* 0x000fe20003f26270 */
[C---:B------:R-:W-:Y:S01]  /*b450*/  VIADD R98, R141.reuse, 0xfffffe91 ;  /* 0xfffffe918d627836 */ /* 0x040fe20000000000 */
[----:B------:R-:W-:Y:S01]  /*b460*/  I2FP.F32.S32 R61, R102 ;  /* 0x00000066003d7245 */ /* 0x000fe20000201400 */
[----:B------:R-:W-:Y:S01]  /*b470*/  VIADD R68, R141, 0xfffffe98 ;  /* 0xfffffe988d447836 */ /* 0x000fe20000000000 */
[----:B------:R-:W-:Y:S01]  /*b480*/  FSEL R112, R62, -INF , !P1 ;  /* 0xff8000003e707808 */ /* 0x000fe20004800000 */
[----:B------:R-:W-:Y:S01]  /*b490*/  FFMA.FTZ R63, R60, UR6, R63 ;  /* 0x000000063c3f7c23 */ /* 0x000fe2000801003f */
[----:B------:R-:W-:Y:S01]  /*b4a0*/  FSEL R62, R67, -INF , !P0 ;  /* 0xff800000433e7808 */ /* 0x000fe20004000000 */
[C---:B------:R-:W-:Y:S01]  /*b4b0*/  FFMA.FTZ R56, R61.reuse, UR6, R56 ;  /* 0x000000063d387c23 */ /* 0x040fe20008010038 */
[C---:B------:R-:W-:Y:S01]  /*b4c0*/  ISETP.GE.AND P1, PT, R98.reuse, R193, PT ;  /* 0x000000c16200720c */ /* 0x040fe20003f26270 */
[----:B------:R-:W-:Y:S01]  /*b4d0*/  FFMA.FTZ R58, R61, UR6, R58 ;  /* 0x000000063d3a7c23 */ /* 0x000fe2000801003a */
[----:B------:R-:W-:Y:S01]  /*b4e0*/  ISETP.GE.AND P0, PT, R98, R135, PT ;  /* 0x000000876200720c */ /* 0x000fe20003f06270 */
[C---:B------:R-:W-:Y:S01]  /*b4f0*/  VIADD R60, R141.reuse, 0xfffffe99 ;  /* 0xfffffe998d3c7836 */ /* 0x040fe20000000000 */
[----:B------:R-:W-:Y:S01]  /*b500*/  I2FP.F32.S32 R98, R98 ;  /* 0x0000006200627245 */ /* 0x000fe20000201400 */
[----:B------:R-:W-:Y:S01]  /*b510*/  HMMA.16816.F32 R20, R228, R70, R20 ;  /* 0x00000046e414723c */ /* 0x000fe20000001814 */
[----:B------:R-:W-:Y:S01]  /*b520*/  I2FP.F32.S32 R67, R68 ;  /* 0x0000004400437245 */ /* 0x000fe20000201400 */
[----:B------:R-:W-:Y:S01]  /*b530*/  VIADD R70, R141, 0xfffffea1 ;  /* 0xfffffea18d467836 */ /* 0x000fe20000000000 */
[----:B------:R-:W-:Y:S01]  /*b540*/  ISETP.GE.AND P6, PT, R102, R193, PT ;  /* 0x000000c16600720c */ /* 0x000fe20003fc6270 */
[----:B------:R-:W-:Y:S01]  /*b550*/  FFMA.FTZ R57, R98, UR6, R57 ;  /* 0x0000000662397c23 */ /* 0x000fe20008010039 */
[----:B------:R-:W-:Y:S01]  /*b560*/  FSEL R66, R66, -INF , !P2 ;  /* 0xff80000042427808 */ /* 0x000fe20005000000 */
[----:B------:R-:W-:Y:S01]  /*b570*/  FFMA.FTZ R61, R98, UR6, R59 ;  /* 0x00000006623d7c23 */ /* 0x000fe2000801003b */
[----:B------:R-:W-:Y:S01]  /*b580*/  ISETP.GE.AND P2, PT, R102, R135, PT ;  /* 0x000000876600720c */ /* 0x000fe20003f46270 */
[----:B------:R-:W-:Y:S01]  /*b590*/  FFMA.FTZ R69, R67, UR6, R52 ;  /* 0x0000000643457c23 */ /* 0x000fe20008010034 */
        /* <DEDUP_REMOVED lines=8> */
[C---:B------:R-:W-:Y:S01]  /*b620*/  ISETP.GE.AND P2, PT, R60.reuse, R193, PT ;  /* 0x000000c13c00720c */ /* 0x040fe20003f46270 */
[----:B------:R1:W2:Y:S01]  /*b630*/  LDSM.16.M88.4 R56, [R0+0x3800] ;  /* 0x003800000038783b */ /* 0x0002a20000000200 */
[----:B------:R-:W-:Y:S01]  /*b640*/  ISETP.GE.AND P1, PT, R60, R135, PT ;  /* 0x000000873c00720c */ /* 0x000fe20003f26270 */
[----:B------:R-:W-:-:S04]  /*b650*/  DEPBAR.LE SB0, 0x0 ;  /* 0x000080000000791a */ /* 0x000fc80000000000 */
[----:B------:R-:W-:Y:S02]  /*b660*/  I2FP.F32.S32 R60, R60 ;  /* 0x0000003c003c7245 */ /* 0x000fe40000201400 */
[----:B------:R-:W-:Y:S02]  /*b670*/  FSEL R52, R61, -INF , !P0 ;  /* 0xff8000003d347808 */ /* 0x000fe40004000000 */
[----:B------:R-:W-:Y:S01]  /*b680*/  FSEL R61, R69, -INF , !P4 ;  /* 0xff800000453d7808 */ /* 0x000fe20006000000 */
[C---:B------:R-:W-:Y:S01]  /*b690*/  FFMA.FTZ R53, R60.reuse, UR6, R53 ;  /* 0x000000063c357c23 */ /* 0x040fe20008010035 */
[----:B------:R-:W-:Y:S01]  /*b6a0*/  I2FP.F32.S32 R69, R98 ;  /* 0x0000006200457245 */ /* 0x000fe20000201400 */
[----:B------:R-:W-:Y:S01]  /*b6b0*/  FFMA.FTZ R55, R60, UR6, R55 ;  /* 0x000000063c377c23 */ /* 0x000fe20008010037 */
[-C--:B------:R-:W-:Y:S01]  /*b6c0*/  ISETP.GE.AND P0, PT, R98, R193.reuse, PT ;  /* 0x000000c16200720c */ /* 0x080fe20003f06270 */
[----:B------:R-:W-:Y:S01]  /*b6d0*/  VIADD R60, R141, 0xfffffea8 ;  /* 0xfffffea88d3c7836 */ /* 0x000fe20000000000 */
[----:B------:R-:W-:Y:S01]  /*b6e0*/  FSEL R106, R54, -INF , !P6 ;  /* 0xff800000366a7808 */ /* 0x000fe20007000000 */
[----:B------:R-:W-:Y:S01]  /*b6f0*/  FFMA.FTZ R48, R69, UR6, R48 ;  /* 0x0000000645307c23 */ /* 0x000fe20008010030 */
[----:B------:R-:W-:Y:S01]  /*b700*/  BAR.SYNC.DEFER_BLOCKING 0x0 ;  /* 0x0000000000007b1d */ /* 0x000fe20000010000 */
[----:B------:R-:W-:-:S02]  /*b710*/  ISETP.GE.AND P6, PT, R70, R193, PT ;  /* 0x000000c14600720c */ /* 0x000fc40003fc6270 */
[----:B------:R-:W-:Y:S01]  /*b720*/  I2FP.F32.S32 R54, R70 ;  /* 0x0000004600367245 */ /* 0x000fe20000201400 */
[----:B-1----:R-:W-:Y:S01]  /*b730*/  FFMA.FTZ R0, R69, UR6, R50 ;  /* 0x0000000645007c23 */ /* 0x002fe20008010032 */
[----:B------:R-:W-:Y:S01]  /*b740*/  FSEL R69, R53, -INF , !P2 ;  /* 0xff80000035457808 */ /* 0x000fe20005000000 */
[C---:B------:R-:W-:Y:S01]  /*b750*/  VIADD R50, R141.reuse, 0xfffffea9 ;  /* 0xfffffea98d327836 */ /* 0x040fe20000000000 */
[-C--:B------:R-:W-:Y:S01]  /*b760*/  ISETP.GE.AND P2, PT, R70, R135.reuse, PT ;  /* 0x000000874600720c */ /* 0x080fe20003f46270 */
[----:B------:R-:W-:Y:S01]  /*b770*/  FFMA.FTZ R71, R54, UR6, R49 ;  /* 0x0000000636477c23 */ /* 0x000fe20008010031 */
[----:B------:R-:W-:Y:S01]  /*b780*/  FSEL R70, R48, -INF , !P0 ;  /* 0xff80000030467808 */ /* 0x000fe20004000000 */
[----:B------:R-:W-:Y:S01]  /*b790*/  VIADD R48, R141, 0xfffffeb0 ;  /* 0xfffffeb08d307836 */ /* 0x000fe20000000000 */
[----:B------:R-:W-:Y:S01]  /*b7a0*/  I2FP.F32.S32 R53, R60 ;  /* 0x0000003c00357245 */ /* 0x000fe20000201400 */
[----:B------:R-:W-:Y:S01]  /*b7b0*/  FFMA.FTZ R49, R54, UR6, R51 ;  /* 0x0000000636317c23 */ /* 0x000fe20008010033 */
[----:B------:R-:W-:-:S02]  /*b7c0*/  ISETP.GE.AND P0, PT, R60, R135, PT ;  /* 0x000000873c00720c */ /* 0x000fc40003f06270 */
[----:B------:R-:W-:Y:S01]  /*b7d0*/  I2FP.F32.S32 R51, R48 ;  /* 0x0000003000337245 */ /* 0x000fe20000201400 */
[C---:B------:R-:W-:Y:S01]  /*b7e0*/  FFMA.FTZ R67, R53.reuse, UR6, R44 ;  /* 0x0000000635437c23 */ /* 0x040fe2000801002c */
[----:B------:R-:W-:Y:S01]  /*b7f0*/  I2FP.F32.S32 R44, R50 ;  /* 0x00000032002c7245 */ /* 0x000fe20000201400 */
[----:B------:R-:W-:Y:S01]  /*b800*/  FFMA.FTZ R46, R53, UR6, R46 ;  /* 0x00000006352e7c23 */ /* 0x000fe2000801002e */
[----:B------:R-:W-:Y:S01]  /*b810*/  ISETP.GE.AND P4, PT, R98, R135, PT ;  /* 0x000000876200720c */ /* 0x000fe20003f86270 */
[----:B------:R-:W-:Y:S01]  /*b820*/  FFMA.FTZ R121, R51, UR6, R40 ;  /* 0x0000000633797c23 */ /* 0x000fe20008010028 */
[----:B------:R-:W-:Y:S02]  /*b830*/  VIADD R40, R141, 0xfffffeb1 ;  /* 0xfffffeb18d287836 */ /* 0x000fe40000000000 */
[----:B------:R-:W-:Y:S01]  /*b840*/  FFMA.FTZ R129, R44, UR6, R45 ;  /* 0x000000062c817c23 */ /* 0x000fe2000801002d */
[----:B------:R-:W-:Y:S01]  /*b850*/  FSEL R45, R46, -INF , !P0 ;  /* 0xff8000002e2d7808 */ /* 0x000fe20004000000 */
[----:B------:R-:W-:Y:S01]  /*b860*/  FFMA.FTZ R51, R51, UR6, R42 ;  /* 0x0000000633337c23 */ /* 0x000fe2000801002a */
[----:B------:R-:W-:Y:S01]  /*b870*/  FSEL R102, R55, -INF , !P1 ;  /* 0xff80000037667808 */ /* 0x000fe20004800000 */
[----:B------:R-:W-:Y:S01]  /*b880*/  FFMA.FTZ R47, R44, UR6, R47 ;  /* 0x000000062c2f7c23 */ /* 0x000fe2000801002f */
[----:B------:R-:W-:Y:S01]  /*b890*/  I2FP.F32.S32 R46, R40 ;  /* 0x00000028002e7245 */ /* 0x000fe20000201400 */
[C---:B------:R-:W-:Y:S01]  /*b8a0*/  VIADD R42, R141.reuse, 0xfffffeb9 ;  /* 0xfffffeb98d2a7836 */ /* 0x040fe20000000000 */
[-C--:B------:R-:W-:Y:S01]  /*b8b0*/  ISETP.GE.AND P1, PT, R60, R193.reuse, PT ;  /* 0x000000c13c00720c */ /* 0x080fe20003f26270 */
[----:B------:R-:W-:Y:S01]  /*b8c0*/  VIADD R44, R141, 0xfffffeb8 ;  /* 0xfffffeb88d2c7836 */ /* 0x000fe20000000000 */
[----:B------:R-:W-:Y:S01]  /*b8d0*/  FSEL R0, R0, -INF , !P4 ;  /* 0xff80000000007808 */ /* 0x000fe20006000000 */
[----:B------:R-:W-:Y:S01]  /*b8e0*/  FFMA.FTZ R131, R46, UR6, R41 ;  /* 0x000000062e837c23 */ /* 0x000fe20008010029 */
[----:B------:R-:W-:Y:S01]  /*b8f0*/  ISETP.GE.AND P4, PT, R50, R193, PT ;  /* 0x000000c13200720c */ /* 0x000fe20003f86270 */
[----:B------:R-:W-:Y:S01]  /*b900*/  FFMA.FTZ R43, R46, UR6, R43 ;  /* 0x000000062e2b7c23 */ /* 0x000fe2000801002b */
[----:B------:R-:W-:Y:S01]  /*b910*/  FSEL R67, R67, -INF , !P1 ;  /* 0xff80000043437808 */ /* 0x000fe20004800000 */
[----:B------:R-:W-:Y:S01]  /*b920*/  VIADD R46, R141, 0xfffffec8 ;  /* 0xfffffec88d2e7836 */ /* 0x000fe20000000000 */
[----:B------:R-:W-:Y:S01]  /*b930*/  FSEL R71, R71, -INF , !P6 ;  /* 0xff80000047477808 */ /* 0x000fe20007000000 */
[----:B--2---:R-:W-:Y:S01]  /*b940*/  HMMA.16816.F32 R16, R228, R56, R16 ;  /* 0x00000038e410723c */ /* 0x004fe20000001810 */
[----:B------:R-:W-:-:S02]  /*b950*/  ISETP.GE.AND P1, PT, R48, R135, PT ;  /* 0x000000873000720c */ /* 0x000fc40003f26270 */
[----:B------:R-:W-:Y:S02]  /*b960*/  ISETP.GE.AND P0, PT, R40, R193, PT ;  /* 0x000000c12800720c */ /* 0x000fe40003f06270 */
[----:B------:R-:W-:Y:S01]  /*b970*/  ISETP.GE.AND P6, PT, R50, R135, PT ;  /* 0x000000873200720c */ /* 0x000fe20003fc6270 */
[----:B------:R-:W-:Y:S01]  /*b980*/  VIADD R50, R141, 0xfffffed1 ;  /* 0xfffffed18d327836 */ /* 0x000fe20000000000 */
[----:B------:R-:W-:Y:S01]  /*b990*/  FSEL R49, R49, -INF , !P2 ;  /* 0xff80000031317808 */ /* 0x000fe20005000000 */
[----:B------:R-:W-:Y:S01]  /*b9a0*/  HMMA.16816.F32 R12, R228, R58, R12 ;  /* 0x0000003ae40c723c */ /* 0x000fe2000000180c */
[----:B------:R-:W-:Y:S01]  /*b9b0*/  ISETP.GE.AND P2, PT, R48, R193, PT ;  /* 0x000000c13000720c */ /* 0x000fe20003f46270 */
[----:B------:R-:W-:Y:S01]  /*b9c0*/  VIADD R48, R141, 0xfffffec1 ;  /* 0xfffffec18d307836 */ /* 0x000fe20000000000 */
[----:B------:R-:W-:Y:S02]  /*b9d0*/  FSEL R129, R129, -INF , !P4 ;  /* 0xff80000081817808 */ /* 0x000fe40006000000 */
[----:B------:R-:W-:-:S02]  /*b9e0*/  ISETP.GE.AND P4, PT, R40, R135, PT ;  /* 0x000000872800720c */ /* 0x000fc40003f86270 */
[----:B------:R-:W-:Y:S02]  /*b9f0*/  FSEL R41, R51, -INF , !P1 ;  /* 0xff80000033297808 */ /* 0x000fe40004800000 */
[----:B------:R-:W-:Y:S02]  /*ba00*/  FSEL R131, R131, -INF , !P0 ;  /* 0xff80000083837808 */ /* 0x000fe40004000000 */
[----:B------:R-:W-:Y:S02]  /*ba10*/  FSEL R40, R47, -INF , !P6 ;  /* 0xff8000002f287808 */ /* 0x000fe40007000000 */
[C---:B------:R-:W-:Y:S02]  /*ba20*/  ISETP.GE.AND P1, PT, R42.reuse, R193, PT ;  /* 0x000000c12a00720c */ /* 0x040fe40003f26270 */
[----:B------:R-:W-:Y:S02]  /*ba30*/  ISETP.GE.AND P0, PT, R42, R135, PT ;  /* 0x000000872a00720c */ /* 0x000fe40003f06270 */
[----:B------:R-:W-:-:S02]  /*ba40*/  FSEL R121, R121, -INF , !P2 ;  /* 0xff80000079797808 */ /* 0x000fc40005000000 */
[----:B------:R-:W-:Y:S02]  /*ba50*/  I2FP.F32.S32 R47, R44 ;  /* 0x0000002c002f7245 */ /* 0x000fe40000201400 */
[----:B------:R-:W-:Y:S02]  /*ba60*/  I2FP.F32.S32 R42, R42 ;  /* 0x0000002a002a7245 */ /* 0x000fe40000201400 */
[C---:B------:R-:W-:Y:S01]  /*ba70*/  ISETP.GE.AND P6, PT, R44.reuse, R193, PT ;  /* 0x000000c12c00720c */ /* 0x040fe20003fc6270 */
[----:B------:R-:W-:Y:S01]  /*ba80*/  FFMA.FTZ R127, R47, UR6, R36 ;  /* 0x000000062f7f7c23 */ /* 0x000fe20008010024 */
[----:B------:R-:W-:Y:S01]  /*ba90*/  ISETP.GE.AND P2, PT, R44, R135, PT ;  /* 0x000000872c00720c */ /* 0x000fe20003f46270 */
[----:B------:R-:W-:Y:S02]  /*baa0*/  VIADD R44, R141, 0xfffffec0 ;  /* 0xfffffec08d2c7836 */ /* 0x000fe40000000000 */
[----:B------:R-:W-:Y:S01]  /*bab0*/  FFMA.FTZ R38, R47, UR6, R38 ;  /* 0x000000062f267c23 */ /* 0x000fe20008010026 */
[C---:B------:R-:W-:Y:S01]  /*bac0*/  FFMA.FTZ R37, R42.reuse, UR6, R37 ;  /* 0x000000062a257c23 */ /* 0x040fe20008010025 */
[----:B------:R-:W-:Y:S01]  /*bad0*/  FSEL R36, R43, -INF , !P4 ;  /* 0xff8000002b247808 */ /* 0x000fe20006000000 */
[----:B------:R-:W-:Y:S01]  /*bae0*/  FFMA.FTZ R42, R42, UR6, R39 ;  /* 0x000000062a2a7c23 */ /* 0x000fe20008010027 */
[----:B------:R-:W-:-:S02]  /*baf0*/  I2FP.F32.S32 R43, R44 ;  /* 0x0000002c002b7245 */ /* 0x000fc40000201400 */
[----:B------:R-:W-:Y:S02]  /*bb00*/  FSEL R127, R127, -INF , !P6 ;  /* 0xff8000007f7f7808 */ /* 0x000fe40007000000 */
[----:B------:R-:W-:Y:S01]  /*bb10*/  FSEL R38, R38, -INF , !P2 ;  /* 0xff80000026267808 */ /* 0x000fe20005000000 */
[----:B------:R-:W-:Y:S01]  /*bb20*/  FFMA.FTZ R39, R43, UR6, R34 ;  /* 0x000000062b277c23 */ /* 0x000fe20008010022 */
[----:B------:R-:W-:Y:S02]  /*bb30*/  FSEL R139, R37, -INF , !P1 ;  /* 0xff800000258b7808 */ /* 0x000fe40004800000 */
[C---:B------:R-:W-:Y:S02]  /*bb40*/  ISETP.GE.AND P4, PT, R44.reuse, R193, PT ;  /* 0x000000c12c00720c */ /* 0x040fe40003f86270 */
[----:B------:R-:W-:Y:S01]  /*bb50*/  ISETP.GE.AND P6, PT, R44, R135, PT ;  /* 0x000000872c00720c */ /* 0x000fe20003fc6270 */
[----:B------:R-:W-:Y:S01]  /*bb60*/  FFMA.FTZ R44, R43, UR6, R32 ;  /* 0x000000062b2c7c23 */ /* 0x000fe20008010020 */
[C---:B------:R-:W-:Y:S01]  /*bb70*/  ISETP.GE.AND P2, PT, R48.reuse, R193, PT ;  /* 0x000000c13000720c */ /* 0x040fe20003f46270 */
[----:B------:R-:W-:Y:S01]  /*bb80*/  VIADD R32, R141, 0xfffffec9 ;  /* 0xfffffec98d207836 */ /* 0x000fe20000000000 */
[----:B------:R-:W-:-:S02]  /*bb90*/  ISETP.GE.AND P1, PT, R48, R135, PT ;  /* 0x000000873000720c */ /* 0x000fc40003f26270 */
[----:B------:R-:W-:Y:S02]  /*bba0*/  I2FP.F32.S32 R48, R48 ;  /* 0x0000003000307245 */ /* 0x000fe40000201400 */
[----:B------:R-:W-:Y:S02]  /*bbb0*/  I2FP.F32.S32 R43, R46 ;  /* 0x0000002e002b7245 */ /* 0x000fe40000201400 */
[----:B------:R-:W-:Y:S01]  /*bbc0*/  FSEL R34, R44, -INF , !P4 ;  /* 0xff8000002c227808 */ /* 0x000fe20006000000 */
[----:B------:R-:W-:Y:S01]  /*bbd0*/  FFMA.FTZ R35, R48, UR6, R35 ;  /* 0x0000000630237c23 */ /* 0x000fe20008010023 */
[----:B------:R-:W-:Y:S01]  /*bbe0*/  FSEL R37, R42, -INF , !P0 ;  /* 0xff8000002a257808 */ /* 0x000fe20004000000 */
[----:B------:R-:W-:Y:S01]  /*bbf0*/  FFMA.FTZ R33, R48, UR6, R33 ;  /* 0x0000000630217c23 */ /* 0x000fe20008010021 */
[----:B------:R-:W-:Y:S01]  /*bc00*/  VIADD R44, R141, 0xfffffed0 ;  /* 0xfffffed08d2c7836 */ /* 0x000fe20000000000 */
[C---:B------:R-:W-:Y:S01]  /*bc10*/  ISETP.GE.AND P0, PT, R46.reuse, R193, PT ;  /* 0x000000c12e00720c */ /* 0x040fe20003f06270 */
[C---:B------:R-:W-:Y:S01]  /*bc20*/  FFMA.FTZ R30, R43.reuse, UR6, R30 ;  /* 0x000000062b1e7c23 */ /* 0x040fe2000801001e */
[----:B------:R-:W-:Y:S01]  /*bc30*/  ISETP.GE.AND P4, PT, R46, R135, PT ;  /* 0x000000872e00720c */ /* 0x000fe20003f86270 */
[----:B------:R-:W-:Y:S01]  /*bc40*/  FFMA.FTZ R46, R43, UR6, R28 ;  /* 0x000000062b2e7c23 */ /* 0x000fe2000801001c */
[----:B------:R-:W-:Y:S01]  /*bc50*/  I2FP.F32.S32 R28, R32 ;  /* 0x00000020001c7245 */ /* 0x000fe20000201400 */
[----:B------:R-:W-:Y:S01]  /*bc60*/  VIADD R48, R141, 0xfffffed8 ;  /* 0xfffffed88d307836 */ /* 0x000fe20000000000 */
[----:B------:R-:W-:-:S02]  /*bc70*/  FSEL R42, R35, -INF , !P1 ;  /* 0xff800000232a7808 */ /* 0x000fc40004800000 */
[----:B------:R-:W-:Y:S01]  /*bc80*/  FSEL R39, R39, -INF , !P6 ;  /* 0xff80000027277808 */ /* 0x000fe20007000000 */
[C---:B------:R-:W-:Y:S01]  /*bc90*/  FFMA.FTZ R29, R28.reuse, UR6, R29 ;  /* 0x000000061c1d7c23 */ /* 0x040fe2000801001d */
[----:B------:R-:W-:Y:S01]  /*bca0*/  FSEL R33, R33, -INF , !P2 ;  /* 0xff80000021217808 */ /* 0x000fe20005000000 */
[----:B------:R-:W-:Y:S01]  /*bcb0*/  FFMA.FTZ R31, R28, UR6, R31 ;  /* 0x000000061c1f7c23 */ /* 0x000fe2000801001f */
[----:B------:R-:W-:Y:S02]  /*bcc0*/  I2FP.F32.S32 R35, R44 ;  /* 0x0000002c00237245 */ /* 0x000fe40000201400 */
[C---:B------:R-:W-:Y:S02]  /*bcd0*/  ISETP.GE.AND P6, PT, R32.reuse, R193, PT ;  /* 0x000000c12000720c */ /* 0x040fe40003fc6270 */
[----:B------:R-:W-:Y:S01]  /*bce0*/  ISETP.GE.AND P2, PT, R32, R135, PT ;  /* 0x000000872000720c */ /* 0x000fe20003f46270 */
[C---:B------:R-:W-:Y:S01]  /*bcf0*/  FFMA.FTZ R24, R35.reuse, UR6, R24 ;  /* 0x0000000623187c23 */ /* 0x040fe20008010018 */
[----:B------:R-:W-:Y:S01]  /*bd00*/  FSEL R32, R46, -INF , !P0 ;  /* 0xff8000002e207808 */ /* 0x000fe20004000000 */
[----:B------:R-:W-:Y:S01]  /*bd10*/  FFMA.FTZ R46, R35, UR6, R26 ;  /* 0x00000006232e7c23 */ /* 0x000fe2000801001a */
[C---:B------:R-:W-:Y:S01]  /*bd20*/  ISETP.GE.AND P1, PT, R44.reuse, R193, PT ;  /* 0x000000c12c00720c */ /* 0x040fe20003f26270 */
[----:B------:R-:W-:Y:S01]  /*bd30*/  VIADD R26, R141, 0xfffffed9 ;  /* 0xfffffed98d1a7836 */ /* 0x000fe20000000000 */
[----:B------:R-:W-:-:S02]  /*bd40*/  ISETP.GE.AND P0, PT, R44, R135, PT ;  /* 0x000000872c00720c */ /* 0x000fc40003f06270 */
[----:B------:R-:W-:Y:S02]  /*bd50*/  FSEL R44, R30, -INF , !P4 ;  /* 0xff8000001e2c7808 */ /* 0x000fe40006000000 */
[----:B------:R-:W-:Y:S02]  /*bd60*/  I2FP.F32.S32 R30, R50 ;  /* 0x00000032001e7245 */ /* 0x000fe40000201400 */
[----:B------:R-:W-:Y:S02]  /*bd70*/  FSEL R28, R29, -INF , !P6 ;  /* 0xff8000001d1c7808 */ /* 0x000fe40007000000 */
[----:B------:R-:W-:Y:S01]  /*bd80*/  FSEL R230, R24, -INF , !P1 ;  /* 0xff80000018e67808 */ /* 0x000fe20004800000 */
[----:B------:R-:W-:Y:S01]  /*bd90*/  FFMA.FTZ R25, R30, UR6, R25 ;  /* 0x000000061e197c23 */ /* 0x000fe20008010019 */
[----:B------:R-:W-:Y:S01]  /*bda0*/  I2FP.F32.S32 R29, R48 ;  /* 0x00000030001d7245 */ /* 0x000fe20000201400 */
[----:B------:R-:W-:Y:S01]  /*bdb0*/  VIADD R24, R141, 0xfffffee0 ;  /* 0xfffffee08d187836 */ /* 0x000fe20000000000 */
[----:B------:R-:W-:Y:S01]  /*bdc0*/  ISETP.GE.AND P4, PT, R50, R193, PT ;  /* 0x000000c13200720c */ /* 0x000fe20003f86270 */
[----:B------:R-:W-:Y:S01]  /*bdd0*/  FFMA.FTZ R27, R30, UR6, R27 ;  /* 0x000000061e1b7c23 */ /* 0x000fe2000801001b */
[----:B------:R-:W-:Y:S01]  /*bde0*/  ISETP.GE.AND P6, PT, R50, R135, PT ;  /* 0x000000873200720c */ /* 0x000fe20003fc6270 */
[----:B------:R-:W-:Y:S01]  /*bdf0*/  FFMA.FTZ R226, R29, UR6, R20 ;  /* 0x000000061de27c23 */ /* 0x000fe20008010014 */
[----:B------:R-:W-:Y:S01]  /*be00*/  FSEL R228, R25, -INF , !P4 ;  /* 0xff80000019e47808 */ /* 0x000fe20006000000 */
[----:B------:R-:W-:Y:S01]  /*be10*/  FFMA.FTZ R22, R29, UR6, R22 ;  /* 0x000000061d167c23 */ /* 0x000fe20008010016 */
[----:B------:R-:W-:-:S02]  /*be20*/  I2FP.F32.S32 R20, R26 ;  /* 0x0000001a00147245 */ /* 0x000fc40000201400 */
[----:B------:R-:W-:Y:S02]  /*be30*/  I2FP.F32.S32 R25, R24 ;  /* 0x0000001800197245 */ /* 0x000fe40000201400 */
[----:B------:R-:W-:Y:S01]  /*be40*/  FSEL R43, R31, -INF , !P2 ;  /* 0xff8000001f2b7808 */ /* 0x000fe20005000000 */
[----:B------:R-:W-:Y:S01]  /*be50*/  FFMA.FTZ R21, R20, UR6, R21 ;  /* 0x0000000614157c23 */ /* 0x000fe20008010015 */
[----:B------:R-:W-:Y:S01]  /*be60*/  FSEL R46, R46, -INF , !P0 ;  /* 0xff8000002e2e7808 */ /* 0x000fe20004000000 */
[----:B------:R-:W-:Y:S01]  /*be70*/  FFMA.FTZ R23, R20, UR6, R23 ;  /* 0x0000000614177c23 */ /* 0x000fe20008010017 */
[----:B------:R-:W-:Y:S01]  /*be80*/  FSEL R47, R27, -INF , !P6 ;  /* 0xff8000001b2f7808 */ /* 0x000fe20007000000 */
[----:B------:R-:W-:Y:S01]  /*be90*/  FFMA.FTZ R192, R25, UR6, R16 ;  /* 0x0000000619c07c23 */ /* 0x000fe20008010010 */
[-C--:B------:R-:W-:Y:S01]  /*bea0*/  ISETP.GE.AND P2, PT, R48, R193.reuse, PT ;  /* 0x000000c13000720c */ /* 0x080fe20003f46270 */
[----:B------:R-:W-:Y:S01]  /*beb0*/  VIADD R20, R141, 0xfffffee8 ;  /* 0xfffffee88d147836 */ /* 0x000fe20000000000 */
[C---:B------:R-:W-:Y:S01]  /*bec0*/  ISETP.GE.AND P0, PT, R26.reuse, R193, PT ;  /* 0x000000c11a00720c */ /* 0x040fe20003f06270 */
[----:B------:R-:W-:Y:S01]  /*bed0*/  FFMA.FTZ R18, R25, UR6, R18 ;  /* 0x0000000619127c23 */ /* 0x000fe20008010012 */
[----:B------:R-:W-:-:S02]  /*bee0*/  ISETP.GE.AND P4, PT, R26, R135, PT ;  /* 0x000000871a00720c */ /* 0x000fc40003f86270 */
[----:B------:R-:W-:Y:S02]  /*bef0*/  ISETP.GE.AND P6, PT, R24, R193, PT ;  /* 0x000000c11800720c */ /* 0x000fe40003fc6270 */
[----:B------:R-:W-:Y:S02]  /*bf00*/  FSEL R226, R226, -INF , !P2 ;  /* 0xff800000e2e27808 */ /* 0x000fe40005000000 */
[----:B------:R-:W-:Y:S02]  /*bf10*/  FSEL R224, R21, -INF , !P0 ;  /* 0xff80000015e07808 */ /* 0x000fe40004000000 */
[----:B------:R-:W-:Y:S02]  /*bf20*/  FSEL R53, R23, -INF , !P4 ;  /* 0xff80000017357808 */ /* 0x000fe40006000000 */
[----:B------:R-:W-:Y:S02]  /*bf30*/  FSEL R192, R192, -INF , !P6 ;  /* 0xff800000c0c07808 */ /* 0x000fe40007000000 */
[----:B------:R-:W-:Y:S01]  /*bf40*/  ISETP.GE.AND P2, PT, R24, R135, PT ;  /* 0x000000871800720c */ /* 0x000fe20003f46270 */
[----:B------:R-:W-:Y:S01]  /*bf50*/  VIADD R24, R141, 0xfffffee1 ;  /* 0xfffffee18d187836 */ /* 0x000fe20000000000 */
[----:B------:R-:W-:-:S02]  /*bf60*/  ISETP.GE.AND P4, PT, R20, R193, PT ;  /* 0x000000c11400720c */ /* 0x000fc40003f86270 */
[----:B------:R-:W-:Y:S02]  /*bf70*/  ISETP.GE.AND P6, PT, R20, R135, PT ;  /* 0x000000871400720c */ /* 0x000fe40003fc6270 */
[----:B------:R-:W-:Y:S01]  /*bf80*/  I2FP.F32.S32 R21, R20 ;  /* 0x0000001400157245 */ /* 0x000fe20000201400 */
[----:B------:R-:W-:Y:S01]  /*bf90*/  VIADD R20, R141, 0xfffffee9 ;  /* 0xfffffee98d147836 */ /* 0x000fe20000000000 */
[----:B------:R-:W-:Y:S02]  /*bfa0*/  FSEL R51, R18, -INF , !P2 ;  /* 0xff80000012337808 */ /* 0x000fe40005000000 */
[----:B------:R-:W-:Y:S01]  /*bfb0*/  I2FP.F32.S32 R16, R24 ;  /* 0x0000001800107245 */ /* 0x000fe20000201400 */
[----:B------:R-:W-:Y:S01]  /*bfc0*/  FFMA.FTZ R166, R21, UR6, R12 ;  /* 0x0000000615a67c23 */ /* 0x000fe2000801000c */
[----:B------:R-:W-:Y:S01]  /*bfd0*/  I2FP.F32.S32 R18, R20 ;  /* 0x0000001400127245 */ /* 0x000fe20000201400 */
[C---:B------:R-:W-:Y:S01]  /*bfe0*/  VIADD R12, R141.reuse, 0xfffffef9 ;  /* 0xfffffef98d0c7836 */ /* 0x040fe20000000000 */
[----:B------:R-:W-:Y:S01]  /*bff0*/  ISETP.GE.AND P2, PT, R20, R193, PT ;  /* 0x000000c11400720c */ /* 0x000fe20003f46270 */
[C---:B------:R-:W-:Y:S01]  /*c000*/  FFMA.FTZ R17, R16.reuse, UR6, R17 ;  /* 0x0000000610117c23 */ /* 0x040fe20008010011 */
[----:B------:R-:W-:Y:S01]  /*c010*/  FFMA.FTZ R19, R16, UR6, R19 ;  /* 0x0000000610137c23 */ /* 0x000fe20008010013 */
[----:B------:R-:W-:Y:S01]  /*c020*/  FFMA.FTZ R13, R18, UR6, R13 ;  /* 0x00000006120d7c23 */ /* 0x000fe2000801000d */
[----:B------:R-:W-:Y:S01]  /*c030*/  VIADD R16, R141, 0xfffffef0 ;  /* 0xfffffef08d107836 */ /* 0x000fe20000000000 */
[-C--:B------:R-:W-:Y:S01]  /*c040*/  ISETP.GE.AND P1, PT, R48, R135.reuse, PT ;  /* 0x000000873000720c */ /* 0x080fe20003f26270 */
[----:B------:R-:W-:Y:S01]  /*c050*/  FFMA.FTZ R48, R21, UR6, R14 ;  /* 0x0000000615307c23 */ /* 0x000fe2000801000e */
[----:B------:R-:W-:Y:S01]  /*c060*/  ISETP.GE.AND P0, PT, R24, R135, PT ;  /* 0x000000871800720c */ /* 0x000fe20003f06270 */
[----:B------:R-:W-:Y:S01]  /*c070*/  FFMA.FTZ R15, R18, UR6, R15 ;  /* 0x00000006120f7c23 */ /* 0x000fe2000801000f */
[----:B------:R-:W-:Y:S01]  /*c080*/  FSEL R130, R13, -INF , !P2 ;  /* 0xff8000000d827808 */ /* 0x000fe20005000000 */
[----:B------:R-:W-:Y:S01]  /*c090*/  VIADD R14, R141, 0xfffffef1 ;  /* 0xfffffef18d0e7836 */ /* 0x000fe20000000000 */
[----:B------:R-:W-:-:S02]  /*c0a0*/  I2FP.F32.S32 R13, R16 ;  /* 0x00000010000d7245 */ /* 0x000fc40000201400 */
[----:B------:R-:W-:Y:S02]  /*c0b0*/  FSEL R54, R22, -INF , !P1 ;  /* 0xff80000016367808 */ /* 0x000fe40004800000 */
[-C--:B------:R-:W-:Y:S01]  /*c0c0*/  ISETP.GE.AND P1, PT, R24, R193.reuse, PT ;  /* 0x000000c11800720c */ /* 0x080fe20003f26270 */
[----:B------:R-:W-:Y:S01]  /*c0d0*/  FFMA.FTZ R8, R13, UR6, R8 ;  /* 0x000000060d087c23 */ /* 0x000fe20008010008 */
[----:B------:R-:W-:Y:S01]  /*c0e0*/  FSEL R50, R19, -INF , !P0 ;  /* 0xff80000013327808 */ /* 0x000fe20004000000 */
[----:B------:R-:W-:Y:S01]  /*c0f0*/  FFMA.FTZ R10, R13, UR6, R10 ;  /* 0x000000060d0a7c23 */ /* 0x000fe2000801000a */
[----:B------:R-:W-:Y:S02]  /*c100*/  FSEL R182, R17, -INF , !P1 ;  /* 0xff80000011b67808 */ /* 0x000fe40004800000 */
[----:B------:R-:W-:Y:S02]  /*c110*/  ISETP.GE.AND P0, PT, R16, R193, PT ;  /* 0x000000c11000720c */ /* 0x000fe40003f06270 */
[----:B------:R-:W-:-:S02]  /*c120*/  ISETP.GE.AND P1, PT, R20, R135, PT ;  /* 0x000000871400720c */ /* 0x000fc40003f26270 */
[----:B------:R-:W-:Y:S02]  /*c130*/  FSEL R166, R166, -INF , !P4 ;  /* 0xff800000a6a67808 */ /* 0x000fe40006000000 */
[----:B------:R-:W-:Y:S02]  /*c140*/  FSEL R56, R8, -INF , !P0 ;  /* 0xff80000008387808 */ /* 0x000fe40004000000 */
[----:B------:R-:W-:Y:S02]  /*c150*/  ISETP.GE.AND P4, PT, R12, R193, PT ;  /* 0x000000c10c00720c */ /* 0x000fe40003f86270 */
[----:B------:R-:W-:Y:S02]  /*c160*/  FSEL R48, R48, -INF , !P6 ;  /* 0xff80000030307808 */ /* 0x000fe40007000000 */
[----:B------:R-:W-:Y:S02]  /*c170*/  FSEL R55, R15, -INF , !P1 ;  /* 0xff8000000f377808 */ /* 0x000fe40004800000 */
[----:B------:R-:W-:-:S02]  /*c180*/  ISETP.GE.AND P0, PT, R12, R135, PT ;  /* 0x000000870c00720c */ /* 0x000fc40003f06270 */
[C---:B------:R-:W-:Y:S02]  /*c190*/  ISETP.GE.AND P6, PT, R14.reuse, R193, PT ;  /* 0x000000c10e00720c */ /* 0x040fe40003fc6270 */
[-C--:B------:R-:W-:Y:S02]  /*c1a0*/  ISETP.GE.AND P1, PT, R14, R135.reuse, PT ;  /* 0x000000870e00720c */ /* 0x080fe40003f26270 */
[----:B------:R-:W-:Y:S02]  /*c1b0*/  I2FP.F32.S32 R12, R12 ;  /* 0x0000000c000c7245 */ /* 0x000fe40000201400 */
[----:B------:R-:W-:Y:S02]  /*c1c0*/  I2FP.F32.S32 R14, R14 ;  /* 0x0000000e000e7245 */ /* 0x000fe40000201400 */
[----:B------:R-:W-:Y:S01]  /*c1d0*/  ISETP.GE.AND P2, PT, R16, R135, PT ;  /* 0x000000871000720c */ /* 0x000fe20003f46270 */
[C---:B------:R-:W-:Y:S01]  /*c1e0*/  FFMA.FTZ R5, R12.reuse, UR6, R5 ;  /* 0x000000060c057c23 */ /* 0x040fe20008010005 */
[----:B------:R-:W-:Y:S01]  /*c1f0*/  FFMA.FTZ R12, R12, UR6, R7 ;  /* 0x000000060c0c7c23 */ /* 0x000fe20008010007 */
[C---:B------:R-:W-:Y:S01]  /*c200*/  FFMA.FTZ R9, R14.reuse, UR6, R9 ;  /* 0x000000060e097c23 */ /* 0x040fe20008010009 */
[----:B------:R-:W-:Y:S01]  /*c210*/  FFMA.FTZ R11, R14, UR6, R11 ;  /* 0x000000060e0b7c23 */ /* 0x000fe2000801000b */
[----:B------:R-:W-:-:S02]  /*c220*/  FSEL R58, R10, -INF , !P2 ;  /* 0xff8000000a3a7808 */ /* 0x000fc40005000000 */
[----:B------:R-:W-:Y:S02]  /*c230*/  FSEL R57, R5, -INF , !P4 ;  /* 0xff80000005397808 */ /* 0x000fe40006000000 */
[----:B------:R-:W-:Y:S02]  /*c240*/  FSEL R59, R9, -INF , !P6 ;  /* 0xff800000093b7808 */ /* 0x000fe40007000000 */
[----:B------:R-:W-:Y:S02]  /*c250*/  FSEL R7, R11, -INF , !P1 ;  /* 0xff8000000b077808 */ /* 0x000fe40004800000 */
[----:B------:R-:W-:Y:S01]  /*c260*/  FSEL R5, R12, -INF , !P0 ;  /* 0xff8000000c057808 */ /* 0x000fe20004000000 */
[----:B------:R-:W-:Y:S06]  /*c270*/  BRA.U !UP1, `(.L_x_2147) ;  /* 0x00000009095c7547 */ /* 0x000fec000b800000 */
[----:B------:R-:W1:Y:S01]  /*c280*/  LDCU.64 UR14, c[0x0][0x358] ;  /* 0x00006b00ff0e77ac */ /* 0x000e620008000a00 */
[----:B------:R-:W-:Y:S05]  /*c290*/  BRA.U !UP2, `(.L_x_2148) ;  /* 0x000000050a007547 */ /* 0x000fea000b800000 */
[----:B------:R-:W2:Y:S01]  /*c2a0*/  LDC R12, c[0x0][0x4f0] ;  /* 0x00013c00ff0c7b82 */ /* 0x000ea20000000800 */
[----:B------:R-:W-:Y:S02]  /*c2b0*/  UIADD3 UR8, UPT, UPT, UR4, -0x200, URZ ;  /* 0xfffffe0004087890 */ /* 0x000fe4000fffe0ff */
[----:B------:R-:W-:-:S04]  /*c2c0*/  UIADD3 UR4, UPT, UPT, UR4, -0x100, URZ ;  /* 0xffffff0004047890 */ /* 0x000fc8000fffe0ff */
[----:B------:R-:W-:Y:S02]  /*c2d0*/  MOV R14, UR8 ;  /* 0x00000008000e7c02 */ /* 0x000fe40008000f00 */
[----:B------:R-:W-:Y:S02]  /*c2e0*/  IMAD.U32 R11, RZ, RZ, UR4 ;  /* 0x00000004ff0b7e24 */ /* 0x000fe4000f8e00ff */
[----:B------:R-:W-:-:S03]  /*c2f0*/  IABS R14, R14 ;  /* 0x0000000e000e7213 */ /* 0x000fc60000000000 */
[----:B------:R-:W-:Y:S02]  /*c300*/  IABS R11, R11 ;  /* 0x0000000b000b7213 */ /* 0x000fe40000000000 */
[----:B--2---:R-:W-:-:S04]  /*c310*/  IABS R10, R12 ;  /* 0x0000000c000a7213 */ /* 0x004fc80000000000 */
[----:B------:R-:W2:Y:S08]  /*c320*/  I2F.RP R8, R10 ;  /* 0x0000000a00087306 */ /* 0x000eb00000209400 */
        /* <DEDUP_REMOVED lines=13> */
[----:B------:R-:W-:Y:S02]  /*c400*/  LOP3.LUT R8, R12, UR4, RZ, 0x3c, !PT ;  /* 0x000000040c087c12 */ /* 0x000fe4000f8e3cff */
[C---:B------:R-:W-:Y:S02]  /*c410*/  ISETP.GT.U32.AND P4, PT, R10.reuse, R13, PT ;  /* 0x0000000d0a00720c */ /* 0x040fe40003f84070 */
[----:B------:R-:W-:Y:S02]  /*c420*/  ISETP.GT.U32.AND P2, PT, R10, R11, PT ;  /* 0x0000000b0a00720c */ /* 0x000fe40003f44070 */
[----:B------:R-:W-:-:S09]  /*c430*/  ISETP.GE.AND P0, PT, R8, RZ, PT ;  /* 0x000000ff0800720c */ /* 0x000fd20003f06270 */
[-C--:B------:R-:W-:Y:S01]  /*c440*/  @!P4 IADD3 R13, PT, PT, R13, -R10.reuse, RZ ;  /* 0x8000000a0d0dc210 */ /* 0x080fe20007ffe0ff */
[----:B------:R-:W-:Y:S01]  /*c450*/  @!P4 VIADD R15, R15, 0x1 ;  /* 0x000000010f0fc836 */ /* 0x000fe20000000000 */
[----:B------:R-:W-:Y:S01]  /*c460*/  @!P2 IADD3 R9, PT, PT, R9, 0x1, RZ ;  /* 0x000000010909a810 */ /* 0x000fe20007ffe0ff */
[----:B------:R-:W-:Y:S01]  /*c470*/  @!P2 IMAD.IADD R11, R11, 0x1, -R10 ;  /* 0x000000010b0ba824 */ /* 0x000fe200078e0a0a */
[----:B------:R-:W-:-:S04]  /*c480*/  ISETP.GE.U32.AND P6, PT, R13, R10, PT ;  /* 0x0000000a0d00720c */ /* 0x000fc80003fc6070 */
[----:B------:R-:W-:Y:S02]  /*c490*/  ISETP.GE.U32.AND P1, PT, R11, R10, PT ;  /* 0x0000000a0b00720c */ /* 0x000fe40003f26070 */
[----:B------:R-:W-:Y:S01]  /*c4a0*/  LOP3.LUT R10, R12, UR8, RZ, 0x3c, !PT ;  /* 0x000000080c0a7c12 */ /* 0x000fe2000f8e3cff */
[----:B------:R-:W2:Y:S03]  /*c4b0*/  LDCU.64 UR8, c[0x0][0x3a0] ;  /* 0x00007400ff0877ac */ /* 0x000ea60008000a00 */
[----:B------:R-:W-:-:S03]  /*c4c0*/  ISETP.GE.AND P2, PT, R10, RZ, PT ;  /* 0x000000ff0a00720c */ /* 0x000fc60003f46270 */
[----:B------:R-:W-:-:S04]  /*c4d0*/  @P6 IADD3 R15, PT, PT, R15, 0x1, RZ ;  /* 0x000000010f0f6810 */ /* 0x000fc80007ffe0ff */
[----:B------:R-:W-:Y:S01]  /*c4e0*/  @P1 VIADD R9, R9, 0x1 ;  /* 0x0000000109091836 */ /* 0x000fe20000000000 */
[----:B------:R-:W-:-:S04]  /*c4f0*/  ISETP.NE.AND P1, PT, R12, RZ, PT ;  /* 0x000000ff0c00720c */ /* 0x000fc80003f25270 */
[----:B------:R-:W-:Y:S01]  /*c500*/  MOV R8, R9 ;  /* 0x0000000900087202 */ /* 0x000fe20000000f00 */
[----:B------:R-:W-:Y:S01]  /*c510*/  @!P2 IMAD.MOV R15, RZ, RZ, -R15 ;  /* 0x000000ffff0fa224 */ /* 0x000fe200078e0a0f */
[----:B------:R-:W-:Y:S02]  /*c520*/  LOP3.LUT R9, RZ, R12, RZ, 0x33, !PT ;  /* 0x0000000cff097212 */ /* 0x000fe400078e33ff */
[----:B------:R-:W-:Y:S02]  /*c530*/  @!P0 IADD3 R8, PT, PT, -R8, RZ, RZ ;  /* 0x000000ff08088210 */ /* 0x000fe40007ffe1ff */
[C---:B------:R-:W-:Y:S02]  /*c540*/  SEL R10, R9.reuse, R15, !P1 ;  /* 0x0000000f090a7207 */ /* 0x040fe40004800000 */
[----:B------:R-:W-:-:S03]  /*c550*/  SEL R9, R9, R8, !P1 ;  /* 0x0000000809097207 */ /* 0x000fc60004800000 */
[----:B------:R-:W-:-:S04]  /*c560*/  IMAD.WIDE R16, R10, 0x4, R216 ;  /* 0x000000040a107825 */ /* 0x000fc800078e02d8 */
[C---:B------:R-:W-:Y:S01]  /*c570*/  IMAD.WIDE R14, R9.reuse, 0x4, R216 ;  /* 0x00000004090e7825 */ /* 0x040fe200078e02d8 */
[----:B-1----:R-:W3:Y:S04]  /*c580*/  LDG.E R11, desc[UR14][R16.64] ;  /* 0x0000000e100b7981 */ /* 0x002ee8000c1e1900 */
[----:B------:R-:W3:Y:S01]  /*c590*/  LDG.E R8, desc[UR14][R14.64] ;  /* 0x0000000e0e087981 */ /* 0x000ee2000c1e1900 */
[----:B------:R-:W-:-:S04]  /*c5a0*/  IMAD.IADD R9, R9, 0x1, -R10 ;  /* 0x0000000109097824 */ /* 0x000fc800078e0a0a */
[----:B------:R-:W-:-:S05]  /*c5b0*/  IMAD R12, R9, R12, -0x100 ;  /* 0xffffff00090c7424 */ /* 0x000fca00078e020c */
[----:B------:R-:W-:-:S05]  /*c5c0*/  SHF.R.S32.HI R9, RZ, 0x1f, R12 ;  /* 0x0000001fff097819 */ /* 0x000fca000001140c */
[----:B------:R-:W-:-:S04]  /*c5d0*/  IMAD R9, R9, UR10, RZ ;  /* 0x0000000a09097c24 */ /* 0x000fc8000f8e02ff */
[C---:B------:R-:W-:Y:S02]  /*c5e0*/  IMAD R9, R12.reuse, UR11, R9 ;  /* 0x0000000b0c097c24 */ /* 0x040fe4000f8e0209 */
[----:B------:R-:W-:-:S04]  /*c5f0*/  IMAD.WIDE.U32 R12, R12, UR10, RZ ;  /* 0x0000000a0c0c7c25 */ /* 0x000fc8000f8e00ff */
        /* <DEDUP_REMOVED lines=10> */
.L_x_2148:
[----:B------:R-:W-:Y:S01]  /*c6a0*/  UMOV UR8, URZ ;  /* 0x000000ff00087c82 */ /* 0x000fe20008000000 */
[----:B------:R-:W-:Y:S01]  /*c6b0*/  USHF.L.U32 UR4, UR10, 0x8, URZ ;  /* 0x000000080a047899 */ /* 0x000fe200080006ff */
[----:B------:R-:W-:-:S05]  /*c6c0*/  IADD3 R9, P0, PT, RZ, -UR8, RZ ;  /* 0x80000008ff097c10 */ /* 0x000fca000ff1e0ff */
[----:B------:R-:W-:-:S05]  /*c6d0*/  IMAD.X R8, RZ, RZ, ~UR4, P0 ;  /* 0x80000004ff087e24 */ /* 0x000fca00080e06ff */
[----:B------:R-:W-:-:S04]  /*c6e0*/  SHF.R.S64 R9, R9, 0x1f, R8 ;  /* 0x0000001f09097819 */ /* 0x000fc80000001008 */
[----:B------:R-:W-:-:S04]  /*c6f0*/  IADD3 R212, P0, PT, R9, R212, RZ ;  /* 0x000000d409d47210 */ /* 0x000fc80007f1e0ff */
[----:B------:R-:W-:-:S09]  /*c700*/  LEA.HI.X.SX32 R195, R8, R195, 0x1, P0 ;  /* 0x000000c308c37211 */ /* 0x000fd200000f0eff */
.L_x_2149:
        /* <DEDUP_REMOVED lines=11> */
[-C--:B------:R-:W-:Y:S01]  /*c7c0*/  @!P3 LEA R18, P2, R19, R16.reuse, 0x6 ;  /* 0x000000101312b211 */ /* 0x080fe200078430ff */
[----:B------:R-:W-:Y:S01]  /*c7d0*/  IMAD.U32 R13, RZ, RZ, UR11 ;  /* 0x0000000bff0d7e24 */ /* 0x000fe2000f8e00ff */
[-C--:B------:R-:W-:Y:S01]  /*c7e0*/  @!P3 LEA R22, P0, R10, R16.reuse, 0x8 ;  /* 0x000000100a16b211 */ /* 0x080fe200078040ff */
[----:B------:R-:W-:Y:S01]  /*c7f0*/  @!P3 IMAD.MOV.U32 R213, RZ, RZ, R195 ;  /* 0x000000ffffd5b224 */ /* 0x000fe200078e00c3 */
[----:B------:R-:W-:Y:S01]  /*c800*/  @!P3 LEA R20, P1, R8, R16, 0x7 ;  /* 0x000000100814b211 */ /* 0x000fe200078238ff */
[----:B------:R-:W-:Y:S01]  /*c810*/  @!UP0 UIMAD UR8, UR11, 0xc0, URZ ;  /* 0x000000c00b0888a4 */ /* 0x000fe2000f8e02ff */
[----:B------:R-:W-:Y:S01]  /*c820*/  MOV R8, UR11 ;  /* 0x0000000b00087c02 */ /* 0x000fe20008000f00 */
[----:B------:R2:W-:Y:S01]  /*c830*/  @P3 STS.128 [R2+0x1000], RZ ;  /* 0x001000ff02003388 */ /* 0x0005e20000000c00 */
[-C--:B------:R-:W-:Y:S01]  /*c840*/  @!P3 LEA.HI.X R21, R12, R17.reuse, R11, 0x7, P1 ;  /* 0x000000110c15b211 */ /* 0x080fe200008f3c0b */
[----:B------:R-:W-:Y:S01]  /*c850*/  IMAD.U32 R11, RZ, RZ, UR10 ;  /* 0x0000000aff0b7e24 */ /* 0x000fe2000f8e00ff */
[-C--:B------:R-:W-:Y:S01]  /*c860*/  @!P3 LEA.HI.X R19, R14, R17.reuse, R13, 0x6, P2 ;  /* 0x000000110e13b211 */ /* 0x080fe200010f340d */
[----:B------:R-:W-:Y:S01]  /*c870*/  @!P3 IMAD.MOV.U32 R12, RZ, RZ, R16 ;  /* 0x000000ffff0cb224 */ /* 0x000fe200078e0010 */
[-C--:B------:R-:W-:Y:S01]  /*c880*/  @!P3 LEA.HI.X R23, R9, R17.reuse, R8, 0x8, P0 ;  /* 0x000000110917b211 */ /* 0x080fe200000f4408 */
[----:B------:R-:W-:Y:S01]  /*c890*/  @!P3 IMAD.WIDE.U32 R10, R11, 0xc0, R16 ;  /* 0x000000c00b0ab825 */ /* 0x000fe200078e0010 */
[----:B------:R-:W-:Y:S01]  /*c8a0*/  MOV R8, UR10 ;  /* 0x0000000a00087c02 */ /* 0x000fe20008000f00 */
[----:B------:R-:W-:Y:S01]  /*c8b0*/  @!PT LDS RZ, [RZ] ;  /* 0x00000000fffff984 */ /* 0x000fe20000000800 */
[----:B------:R-:W-:Y:S01]  /*c8c0*/  @!PT LDS RZ, [RZ] ;  /* 0x00000000fffff984 */ /* 0x000fe20000000800 */
[----:B------:R-:W-:Y:S01]  /*c8d0*/  @!PT LDS RZ, [RZ] ;  /* 0x00000000fffff984 */ /* 0x000fe20000000800 */
[----:B-1----:R2:W-:Y:S01]  /*c8e0*/  @!P3 LDGSTS.E.BYPASS.LTC128B.128 [R2+0x1000], desc[UR14][R212.64] ;  /* 0x01000000d402bfae */ /* 0x0025e2000b981a0e */
[----:B------:R-:W-:Y:S01]  /*c8f0*/  @!P3 MOV R13, R17 ;  /* 0x00000011000db202 */ /* 0x000fe20000000f00 */
[----:B------:R-:W-:Y:S01]  /*c900*/  @!UP0 UIMAD UR4, UR11, 0x140, URZ ;  /* 0x000001400b0488a4 */ /* 0x000fe2000f8e02ff */
[----:B------:R-:W-:Y:S01]  /*c910*/  @!P3 VIADD R11, R11, UR8 ;  /* 0x000000080b0bbc36 */ /* 0x000fe20008000000 */
[----:B------:R2:W-:Y:S01]  /*c920*/  @P3 STS.128 [R2+0x1800], RZ ;  /* 0x001800ff02003388 */ /* 0x0005e20000000c00 */
[----:B------:R-:W-:Y:S01]  /*c930*/  BSSY.RECONVERGENT B0, `(.L_x_2150) ;  /* 0x000002a000007945 */ /* 0x000fe20003800200 */
[----:B------:R-:W-:-:S02]  /*c940*/  @!P3 IMAD.WIDE.U32 R8, R8, 0x140, R12 ;  /* 0x000001400808b825 */ /* 0x000fc400078e000c */
[----:B------:R-:W-:Y:S01]  /*c950*/  @!PT LDS RZ, [RZ] ;  /* 0x00000000fffff984 */ /* 0x000fe20000000800 */
[----:B------:R-:W-:Y:S01]  /*c960*/  @!PT LDS RZ, [RZ] ;  /* 0x00000000fffff984 */ /* 0x000fe20000000800 */
[----:B------:R-:W-:Y:S01]  /*c970*/  @!PT LDS RZ, [RZ] ;  /* 0x00000000fffff984 */ /* 0x000fe20000000800 */
[----:B------:R2:W-:Y:S03]  /*c980*/  @!P3 LDGSTS.E.BYPASS.LTC128B.128 [R2+0x1800], desc[UR14][R12.64] ;  /* 0x018000000c02bfae */ /* 0x0005e6000b981a0e */
[----:B------:R-:W-:Y:S01]  /*c990*/  @!P3 IADD3 R9, PT, PT, R9, UR4, RZ ;  /* 0x000000040909bc10 */ /* 0x000fe2000fffe0ff */
        /* <DEDUP_REMOVED lines=27> */
[----:B--2---:R-:W-:Y:S01]  /*cb50*/  MOV R8, UR10 ;  /* 0x0000000a00087c02 */ /* 0x004fe20008000f00 */
[----:B------:R-:W-:-:S04]  /*cb60*/  UIMAD UR4, UR11, 0x180, URZ ;  /* 0x000001800b0478a4 */ /* 0x000fc8000f8e02ff */
[----:B------:R-:W-:-:S05]  /*cb70*/  IMAD.WIDE.U32 R8, R8, 0x180, R16 ;  /* 0x0000018008087825 */ /* 0x000fca00078e0010 */
[----:B------:R-:W-:-:S05]  /*cb80*/  IADD3 R9, PT, PT, R9, UR4, RZ ;  /* 0x0000000409097c10 */ /* 0x000fca000fffe0ff */
[----:B------:R-:W-:Y:S01]  /*cb90*/  @!PT LDS RZ, [RZ] ;  /* 0x00000000fffff984 */ /* 0x000fe20000000800 */
[----:B------:R-:W-:Y:S01]  /*cba0*/  @!PT LDS RZ, [RZ] ;  /* 0x00000000fffff984 */ /* 0x000fe20000000800 */
[----:B------:R-:W-:Y:S01]  /*cbb0*/  @!PT LDS RZ, [RZ] ;  /* 0x00000000fffff984 */ /* 0x000fe20000000800 */
[----:B------:R1:W-:Y:S02]  /*cbc0*/  LDGSTS.E.BYPASS.LTC128B.128 [R2+0x4800], desc[UR14][R8.64] ;  /* 0x0480000008027fae */ /* 0x0003e4000b981a0e */
.L_x_2151:
[----:B------:R-:W-:Y:S05]  /*cbd0*/  BSYNC.RECONVERGENT B0 ;  /* 0x0000000000007941 */ /* 0x000fea0003800200 */
.L_x_2150:
[----:B------:R-:W0:Y:S02]  /*cbe0*/  LDGDEPBAR ;  /* 0x00000000000079af */ /* 0x000e240000000000 */
.L_x_2147:
[----:B-12---:R-:W-:Y:S01]  /*cbf0*/  FMNMX3.FTZ R9, R134, R142, R152, !PT ;  /* 0x0000008e86097276 */ /* 0x006fe20007810098 */
[----:B------:R-:W-:Y:S01]  /*cc00*/  LDSM.16.MT88.4 R24, [R218+0x5400] ;  /* 0x00540000da18783b */ /* 0x000fe20000004200 */
[----:B------:R-:W-:Y:S02]  /*cc10*/  UISETP.GT.AND UP0, UPT, UR19, UR16, UPT ;  /* 0x000000101300728c */ /* 0x000fe4000bf04270 */
        /* <DEDUP_REMOVED lines=60> */
[----:B------:R-:W-:Y:S01]  /*cfe0*/  FFMA.FTZ R82, R75, UR7, -R99 ;  /* 0x000000074b527c23 */ /* 0x000fe20008010863 */
[----:B------:R-:W-:Y:S01]  /*cff0*/  IADD3 R100, PT, PT, R218, 0x5020, RZ ;  /* 0x00005020da647810 */ /* 0x000fe20007ffe0ff */
        /* <DEDUP_REMOVED lines=43> */
[----:B------:R-:W-:Y:S01]  /*d2b0*/  FFMA.FTZ R87, R78, UR7, -R99 ;  /* 0x000000074e577c23 */ /* 0x000fe20008010863 */
        /* <DEDUP_REMOVED lines=16> */
[----:B------:R-:W2:Y:S01]  /*d3c0*/  MUFU.EX2 R113, R113 ;  /* 0x0000007100717308 */ /* 0x000ea20000000800 */
[----:B------:R-:W-:Y:S01]  /*d3d0*/  FMNMX3.FTZ R2, R2, R39, R42, !PT ;  /* 0x0000002702027276 */ /* 0x000fe2000781002a */
[-C--:B-1----:R-:W-:Y:S01]  /*d3e0*/  FMUL.FTZ R20, R208, R131.reuse ;  /* 0x00000083d0147220 */ /* 0x082fe20000410000 */
[-C--:B------:R-:W-:Y:S01]  /*d3f0*/  FMUL.FTZ R21, R209, R131.reuse ;  /* 0x00000083d1157220 */ /* 0x080fe20000410000 */
[-C--:B------:R-:W-:Y:S01]  /*d400*/  FMUL.FTZ R204, R204, R131.reuse ;  /* 0x00000083cccc7220 */ /* 0x080fe20000410000 */
[----:B------:R-:W-:Y:S01]  /*d410*/  FMNMX3.FTZ R2, R2, R44, R43, !PT ;  /* 0x0000002c02027276 */ /* 0x000fe2000781002b */
[-C--:B------:R-:W-:Y:S01]  /*d420*/  FMUL.FTZ R205, R205, R131.reuse ;  /* 0x00000083cdcd7220 */ /* 0x080fe20000410000 */
[-C--:B------:R-:W-:Y:S01]  /*d430*/  FMUL.FTZ R200, R200, R131.reuse ;  /* 0x00000083c8c87220 */ /* 0x080fe20000410000 */
[----:B------:R-:W-:Y:S01]  /*d440*/  MUFU.EX2 R122, R122 ;  /* 0x0000007a007a7308 */ /* 0x000fe20000000800 */
[----:B------:R-:W-:Y:S01]  /*d450*/  FMNMX3.FTZ R2, R2, R46, R47, !PT ;  /* 0x0000002e02027276 */ /* 0x000fe2000781002f */
[-C--:B------:R-:W-:Y:S01]  /*d460*/  FMUL.FTZ R201, R201, R131.reuse ;  /* 0x00000083c9c97220 */ /* 0x080fe20000410000 */
[-C--:B------:R-:W-:Y:S01]  /*d470*/  FMUL.FTZ R196, R196, R131.reuse ;  /* 0x00000083c4c47220 */ /* 0x080fe20000410000 */
[----:B------:R-:W-:Y:S01]  /*d480*/  FMUL.FTZ R197, R197, R131 ;  /* 0x00000083c5c57220 */ /* 0x000fe20000410000 */
[----:B------:R-:W-:Y:S01]  /*d490*/  FMNMX3.FTZ R2, R2, R54, R53, !PT ;  /* 0x0000003602027276 */ /* 0x000fe20007810035 */
[--C-:B------:R-:W-:Y:S01]  /*d4a0*/  FFMA.FTZ R104, R104, UR7, -R99.reuse ;  /* 0x0000000768687c23 */ /* 0x100fe20008010863 */
[--C-:B------:R-:W-:Y:S01]  /*d4b0*/  FFMA.FTZ R96, R96, UR7, -R99.reuse ;  /* 0x0000000760607c23 */ /* 0x100fe20008010863 */
[----:B------:R-:W1:Y:S01]  /*d4c0*/  MUFU.EX2 R107, R107 ;  /* 0x0000006b006b7308 */ /* 0x000e620000000800 */
[----:B------:R-:W-:Y:S01]  /*d4d0*/  FMNMX3.FTZ R2, R2, R51, R50, !PT ;  /* 0x0000003302027276 */ /* 0x000fe20007810032 */
[----:B------:R-:W-:Y:S01]  /*d4e0*/  FFMA.FTZ R94, R94, UR7, -R99 ;  /* 0x000000075e5e7c23 */ /* 0x000fe20008010863 */
[----:B--2---:R-:W-:Y:S01]  /*d4f0*/  F2FP.F16.F32.PACK_AB R32, R113, R136 ;  /* 0x000000887120723e */ /* 0x004fe200000000ff */
[----:B------:R-:W-:Y:S01]  /*d500*/  FFMA.FTZ R190, R190, R131, R125 ;  /* 0x00000083bebe7223 */ /* 0x000fe2000001007d */
[----:B------:R-:W-:Y:S01]  /*d510*/  FMNMX3.FTZ R2, R2, R48, R55, !PT ;  /* 0x0000003002027276 */ /* 0x000fe20007810037 */
[--C-:B------:R-:W-:Y:S01]  /*d520*/  FFMA.FTZ R71, R71, UR7, -R99.reuse ;  /* 0x0000000747477c23 */ /* 0x100fe20008010863 */
[----:B------:R-:W-:Y:S01]  /*d530*/  FFMA.FTZ R135, R230, UR7, -R99 ;  /* 0x00000007e6877c23 */ /* 0x000fe20008010863 */
[----:B------:R-:W-:Y:S01]  /*d540*/  MUFU.EX2 R118, R118 ;  /* 0x0000007600767308 */ /* 0x000fe20000000800 */
[----:B------:R-:W-:Y:S01]  /*d550*/  FMNMX3.FTZ R2, R2, R58, R7, !PT ;  /* 0x0000003a02027276 */ /* 0x000fe20007810007 */
[----:B------:R-:W-:Y:S01]  /*d560*/  FADD.FTZ R123, R123, R190 ;  /* 0x000000be7b7b7221 */ /* 0x000fe20000010000 */
[--C-:B------:R-:W-:Y:S01]  /*d570*/  FFMA.FTZ R145, R226, UR7, -R99.reuse ;  /* 0x00000007e2917c23 */ /* 0x100fe20008010863 */
[----:B------:R-:W-:Y:S01]  /*d580*/  FFMA.FTZ R157, R182, UR7, -R99 ;  /* 0x00000007b69d7c23 */ /* 0x000fe20008010863 */
[----:B------:R-:W-:Y:S01]  /*d590*/  FMNMX3.FTZ R2, R2, R4, R5, !PT ;  /* 0x0000000402027276 */ /* 0x000fe20007810005 */
[----:B------:R-:W-:Y:S01]  /*d5a0*/  FADD.FTZ R142, R142, R123 ;  /* 0x0000007b8e8e7221 */ /* 0x000fe20000010000 */
[--C-:B------:R-:W-:Y:S01]  /*d5b0*/  FFMA.FTZ R130, R130, UR7, -R99.reuse ;  /* 0x0000000782827c23 */ /* 0x100fe20008010863 */
[----:B------:R-:W-:Y:S01]  /*d5c0*/  MUFU.EX2 R105, R105 ;  /* 0x0000006900697308 */ /* 0x000fe20000000800 */
[----:B-1----:R-:W-:Y:S01]  /*d5d0*/  F2FP.F16.F32.PACK_AB R34, R107, R122 ;  /* 0x0000007a6b22723e */ /* 0x002fe200000000ff */
[----:B------:R-:W1:Y:S01]  /*d5e0*/  SHFL.BFLY PT, R9, R2, 0x2, 0x1f ;  /* 0x0c401f0002097f89 */ /* 0x000e6200000e0000 */
[----:B------:R-:W-:Y:S01]  /*d5f0*/  FADD.FTZ R119, R119, R142 ;  /* 0x0000008e77777221 */ /* 0x000fe20000010000 */
[----:B------:R-:W-:-:S03]  /*d600*/  FFMA.FTZ R190, R57, UR7, -R99 ;  /* 0x0000000739be7c23 */ /* 0x000fc60008010863 */
[----:B------:R-:W-:Y:S01]  /*d610*/  FADD.FTZ R136, R136, R119 ;  /* 0x0000007788887221 */ /* 0x000fe20000010000 */
[----:B------:R-:W-:Y:S03]  /*d620*/  MUFU.EX2 R108, R108 ;  /* 0x0000006c006c7308 */ /* 0x000fe60000000800 */
[----:B------:R-:W-:-:S04]  /*d630*/  FADD.FTZ R113, R113, R136 ;  /* 0x0000008871717221 */ /* 0x000fc80000010000 */
[----:B------:R-:W-:Y:S01]  /*d640*/  FADD.FTZ R122, R122, R113 ;  /* 0x000000717a7a7221 */ /* 0x000fe20000010000 */
[----:B------:R-:W-:Y:S03]  /*d650*/  MUFU.EX2 R103, R103 ;  /* 0x0000006700677308 */ /* 0x000fe60000000800 */
[----:B------:R-:W-:-:S05]  /*d660*/  FADD.FTZ R107, R107, R122 ;  /* 0x0000007a6b6b7221 */ /* 0x000fca0000010000 */
        /* <DEDUP_REMOVED lines=10> */
[----:B------:R-:W-:-:S03]  /*d710*/  FMUL.FTZ R61, R2, UR7 ;  /* 0x00000007023d7c20 */ /* 0x000fc60008410000 */
[----:B------:R-:W-:Y:S02]  /*d720*/  FSEL R12, R2, RZ, P0 ;  /* 0x000000ff020c7208 */ /* 0x000fe40000000000 */
[----:B------:R-:W-:Y:S01]  /*d730*/  MUFU.EX2 R95, R95 ;  /* 0x0000005f005f7308 */ /* 0x000fe20000000800 */
[----:B------:R-:W-:Y:S02]  /*d740*/  FSEL R61, R61, RZ, P0 ;  /* 0x000000ff3d3d7208 */ /* 0x000fe40000000000 */
[----:B------:R-:W-:Y:S01]  /*d750*/  PLOP3.LUT P0, PT, PT, PT, UP0, 0x80, 0x8 ;  /* 0x000000000008781c */ /* 0x000fe20003f0f008 */
        /* <DEDUP_REMOVED lines=66> */
[----:B------:R-:W-:Y:S01]  /*db80*/  FFMA.FTZ R152, R191, R129, R152 ;  /* 0x00000081bf987223 */ /* 0x000fe20000010098 */
[--C-:B------:R-:W-:Y:S01]  /*db90*/  FFMA.FTZ R49, R49, UR7, -R61.reuse ;  /* 0x0000000731317c23 */ /* 0x100fe2000801083d */
[--C-:B------:R-:W-:Y:S01]  /*dba0*/  FFMA.FTZ R45, R45, UR7, -R61.reuse ;  /* 0x000000072d2d7c23 */ /* 0x100fe2000801083d */
[--C-:B------:R-:W-:Y:S01]  /*dbb0*/  FFMA.FTZ R40, R40, UR7, -R61.reuse ;  /* 0x0000000728287c23 */ /* 0x100fe2000801083d */
[----:B------:R-:W-:Y:S01]  /*dbc0*/  FADD.FTZ R152, R121, R152 ;  /* 0x0000009879987221 */ /* 0x000fe20000010000 */
[----:B------:R-:W1:Y:S01]  /*dbd0*/  MUFU.EX2 R148, R148 ;  /* 0x0000009400947308 */ /* 0x000e620000000800 */
[C---:B------:R-:W-:Y:S01]  /*dbe0*/  HMMA.16816.F32 R8, R16.reuse, R10, R204 ;  /* 0x0000000a1008723c */ /* 0x040fe200000018cc */
[----:B-----5:R-:W-:Y:S01]  /*dbf0*/  F2FP.F16.F32.PACK_AB R33, R111, R134 ;  /* 0x000000866f21723e */ /* 0x020fe200000000ff */
[--C-:B------:R-:W-:Y:S01]  /*dc00*/  FFMA.FTZ R41, R41, UR7, -R61.reuse ;  /* 0x0000000729297c23 */ /* 0x100fe2000801083d */
[--C-:B------:R-:W-:Y:S01]  /*dc10*/  FFMA.FTZ R36, R36, UR7, -R61.reuse ;  /* 0x0000000724247c23 */ /* 0x100fe2000801083d */
[--C-:B------:R-:W-:Y:S01]  /*dc20*/  FFMA.FTZ R38, R38, UR7, -R61.reuse ;  /* 0x0000000726267c23 */ /* 0x100fe2000801083d */
[--C-:B------:R-:W-:Y:S01]  /*dc30*/  FFMA.FTZ R37, R37, UR7, -R61.reuse ;  /* 0x0000000725257c23 */ /* 0x100fe2000801083d */
[--C-:B------:R-:W-:Y:S01]  /*dc40*/  FFMA.FTZ R39, R39, UR7, -R61.reuse ;  /* 0x0000000727277c23 */ /* 0x100fe2000801083d */
[----:B------:R-:W-:Y:S01]  /*dc50*/  MUFU.EX2 R160, R160 ;  /* 0x000000a000a07308 */ /* 0x000fe20000000800 */
[C---:B--2---:R-:W-:Y:S01]  /*dc60*/  HMMA.16816.F32 R200, R16.reuse, R12, R200 ;  /* 0x0000000c10c8723c */ /* 0x044fe200000018c8 */
[--C-:B------:R-:W-:Y:S01]  /*dc70*/  FFMA.FTZ R42, R42, UR7, -R61.reuse ;  /* 0x000000072a2a7c23 */ /* 0x100fe2000801083d */
[----:B------:R-:W-:Y:S01]  /*dc80*/  FFMA.FTZ R44, R44, UR7, -R61 ;  /* 0x000000072c2c7c23 */ /* 0x000fe2000801083d */
[--C-:B------:R-:W-:Y:S01]  /*dc90*/  FFMA.FTZ R170, R228, UR7, -R99.reuse ;  /* 0x00000007e4aa7c23 */ /* 0x100fe20008010863 */
[----:B------:R-:W-:Y:S01]  /*dca0*/  FFMA.FTZ R162, R224, UR7, -R99 ;  /* 0x00000007e0a27c23 */ /* 0x000fe20008010863 */
[--C-:B------:R-:W-:Y:S01]  /*dcb0*/  FFMA.FTZ R46, R46, UR7, -R61.reuse ;  /* 0x000000072e2e7c23 */ /* 0x100fe2000801083d */
[--C-:B------:R-:W-:Y:S01]  /*dcc0*/  FFMA.FTZ R47, R47, UR7, -R61.reuse ;  /* 0x000000072f2f7c23 */ /* 0x100fe2000801083d */
[----:B------:R-:W2:Y:S01]  /*dcd0*/  MUFU.EX2 R127, R127 ;  /* 0x0000007f007f7308 */ /* 0x000ea20000000800 */
[----:B------:R-:W-:Y:S01]  /*dce0*/  HMMA.16816.F32 R16, R16, R14, R196 ;  /* 0x0000000e1010723c */ /* 0x000fe200000018c4 */
[----:B------:R-:W3:Y:S01]  /*dcf0*/  LDSM.16.MT88.4 R12, [R218+0x5800] ;  /* 0x00580000da0c783b */ /* 0x000ee20000004200 */
[----:B-1----:R-:W-:Y:S01]  /*dd00*/  F2FP.F16.F32.PACK_AB R35, R148, R115 ;  /* 0x000000739423723e */ /* 0x002fe200000000ff */
[----:B------:R-:W-:Y:S01]  /*dd10*/  FFMA.FTZ R54, R54, UR7, -R61 ;  /* 0x0000000736367c23 */ /* 0x000fe2000801083d */
[--C-:B------:R-:W-:Y:S01]  /*dd20*/  FFMA.FTZ R144, R192, UR7, -R99.reuse ;  /* 0x00000007c0907c23 */ /* 0x100fe20008010863 */
[----:B------:R-:W-:Y:S01]  /*dd30*/  FFMA.FTZ R114, R166, UR7, -R99 ;  /* 0x00000007a6727c23 */ /* 0x000fe20008010863 */
[--C-:B------:R-:W-:Y:S01]  /*dd40*/  FFMA.FTZ R51, R51, UR7, -R61.reuse ;  /* 0x0000000733337c23 */ /* 0x100fe2000801083d */
[----:B------:R-:W-:Y:S01]  /*dd50*/  MUFU.EX2 R133, R133 ;  /* 0x0000008500857308 */ /* 0x000fe20000000800 */
[--C-:B------:R-:W-:Y:S01]  /*dd60*/  FFMA.FTZ R50, R50, UR7, -R61.reuse ;  /* 0x0000000732327c23 */ /* 0x100fe2000801083d */
[----:B------:R-:W-:Y:S01]  /*dd70*/  HMMA.16816.F32 R20, R32, R24, R20 ;  /* 0x000000182014723c */ /* 0x000fe20000001814 */
[--C-:B------:R-:W-:Y:S01]  /*dd80*/  FFMA.FTZ R48, R48, UR7, -R61.reuse ;  /* 0x0000000730307c23 */ /* 0x100fe2000801083d */
[--C-:B------:R-:W-:Y:S01]  /*dd90*/  FFMA.FTZ R55, R55, UR7, -R61.reuse ;  /* 0x0000000737377c23 */ /* 0x100fe2000801083d */
[----:B------:R-:W-:Y:S01]  /*dda0*/  LDSM.16.MT88.4 R204, [R218+0x8c00] ;  /* 0x008c0000dacc783b */ /* 0x000fe20000004200 */
[----:B------:R-:W-:-:S02]  /*ddb0*/  FFMA.FTZ R191, R5, UR7, -R61 ;  /* 0x0000000705bf7c23 */ /* 0x000fc4000801083d */
[----:B------:R-:W1:Y:S01]  /*ddc0*/  MUFU.EX2 R158, R158 ;  /* 0x0000009e009e7308 */ /* 0x000e620000000800 */
[----:B------:R-:W-:Y:S01]  /*ddd0*/  LDSM.16.MT88.4 R196, [R100+0x3c00] ;  /* 0x003c000064c4783b */ /* 0x000fe20000004200 */
[C---:B------:R-:W-:Y:S03]  /*dde0*/  HMMA.16816.F32 R8, R32.reuse, R26, R8 ;  /* 0x0000001a2008723c */ /* 0x040fe60000001808 */
[----:B------:R-:W5:Y:S03]  /*ddf0*/  LDSM.16.MT88.4 R24, [R100+0x800] ;  /* 0x000800006418783b */ /* 0x000f660000004200 */
[----:B------:R-:W-:Y:S02]  /*de00*/  MUFU.EX2 R174, R174 ;  /* 0x000000ae00ae7308 */ /* 0x000fe40000000800 */
[C---:B----4-:R-:W-:Y:S06]  /*de10*/  HMMA.16816.F32 R200, R32.reuse, R28, R200 ;  /* 0x0000001c20c8723c */ /* 0x050fec00000018c8 */
[----:B------:R-:W4:Y:S02]  /*de20*/  MUFU.EX2 R137, R137 ;  /* 0x0000008900897308 */ /* 0x000f240000000800 */
[----:B------:R-:W-:Y:S01]  /*de30*/  HMMA.16816.F32 R28, R32, R30, R16 ;  /* 0x0000001e201c723c */ /* 0x000fe20000001810 */
[----:B------:R-:W4:Y:S01]  /*de40*/  LDSM.16.MT88.4 R16, [R218+0x5c00] ;  /* 0x005c0000da10783b */ /* 0x000f220000004200 */
[----:B------:R-:W-:Y:S01]  /*de50*/  F2FP.F16.F32.PACK_AB R32, R105, R118 ;  /* 0x000000766920723e */ /* 0x000fe200000000ff */
[----:B------:R-:W-:Y:S01]  /*de60*/  FADD.FTZ R118, R118, R107 ;  /* 0x0000006b76767221 */ /* 0x000fe20000010000 */
[----:B--2---:R-:W-:-:S02]  /*de70*/  F2FP.F16.F32.PACK_AB R33, R127, R160 ;  /* 0x000000a07f21723e */ /* 0x004fc400000000ff */
[----:B------:R-:W-:Y:S01]  /*de80*/  F2FP.F16.F32.PACK_AB R34, R103, R108 ;  /* 0x0000006c6722723e */ /* 0x000fe200000000ff */
[----:B------:R-:W-:Y:S01]  /*de90*/  MUFU.EX2 R139, R139 ;  /* 0x0000008b008b7308 */ /* 0x000fe20000000800 */
[----:B-1----:R-:W-:Y:S01]  /*dea0*/  F2FP.F16.F32.PACK_AB R35, R158, R133 ;  /* 0x000000859e23723e */ /* 0x002fe200000000ff */
[----:B------:R-:W-:-:S04]  /*deb0*/  FADD.FTZ R105, R105, R118 ;  /* 0x0000007669697221 */ /* 0x000fc80000010000 */
[----:B------:R-:W-:Y:S02]  /*dec0*/  FADD.FTZ R108, R108, R105 ;  /* 0x000000696c6c7221 */ /* 0x000fe40000010000 */
[----:B------:R-:W1:Y:S01]  /*ded0*/  MUFU.EX2 R172, R172 ;  /* 0x000000ac00ac7308 */ /* 0x000e620000000800 */
[----:B---3--:R-:W-:Y:S01]  /*dee0*/  HMMA.16816.F32 R20, R32, R12, R20 ;  /* 0x0000000c2014723c */ /* 0x008fe20000001814 */
[----:B------:R-:W-:-:S06]  /*def0*/  FADD.FTZ R103, R103, R108 ;  /* 0x0000006c67677221 */ /* 0x000fcc0000010000 */
[----:B------:R-:W-:Y:S01]  /*df00*/  MUFU.EX2 R94, R94 ;  /* 0x0000005e005e7308 */ /* 0x000fe20000000800 */
[C---:B------:R-:W-:Y:S01]  /*df10*/  HMMA.16816.F32 R8, R32.reuse, R14, R8 ;  /* 0x0000000e2008723c */ /* 0x040fe20000001808 */
[----:B------:R-:W2:Y:S06]  /*df20*/  LDSM.16.MT88.4 R12, [R100+0xc00] ;  /* 0x000c0000640c783b */ /* 0x000eac0000004200 */
[----:B------:R-:W-:Y:S01]  /*df30*/  MUFU.EX2 R93, R93 ;  /* 0x0000005d005d7308 */ /* 0x000fe20000000800 */
[C---:B-----5:R-:W-:Y:S07]  /*df40*/  HMMA.16816.F32 R200, R32.reuse, R24, R200 ;  /* 0x0000001820c8723c */ /* 0x060fee00000018c8 */
[----:B------:R-:W-:Y:S01]  /*df50*/  MUFU.EX2 R143, R143 ;  /* 0x0000008f008f7308 */ /* 0x000fe20000000800 */
[----:B------:R-:W-:Y:S01]  /*df60*/  HMMA.16816.F32 R28, R32, R26, R28 ;  /* 0x0000001a201c723c */ /* 0x000fe2000000181c */
[----:B------:R-:W-:Y:S01]  /*df70*/  F2FP.F16.F32.PACK_AB R32, R101, R104 ;  /* 0x000000686520723e */ /* 0x000fe200000000ff */
[----:B------:R-:W3:Y:S01]  /*df80*/  LDSM.16.MT88.4 R24, [R218+0x6000] ;  /* 0x00600000da18783b */ /* 0x000ee20000004200 */
[----:B----4-:R-:W-:Y:S01]  /*df90*/  F2FP.F16.F32.PACK_AB R33, R137, R174 ;  /* 0x000000ae8921723e */ /* 0x010fe200000000ff */
[----:B------:R-:W-:Y:S01]  /*dfa0*/  FADD.FTZ R104, R104, R103 ;  /* 0x0000006768687221 */ /* 0x000fe20000010000 */
[----:B------:R-:W-:-:S02]  /*dfb0*/  F2FP.F16.F32.PACK_AB R34, R97, R98 ;  /* 0x000000626122723e */ /* 0x000fc400000000ff */
[----:B-1----:R-:W-:Y:S01]  /*dfc0*/  F2FP.F16.F32.PACK_AB R35, R172, R139 ;  /* 0x0000008bac23723e */ /* 0x002fe200000000ff */
[----:B------:R-:W1:Y:S01]  /*dfd0*/  MUFU.EX2 R180, R180 ;  /* 0x000000b400b47308 */ /* 0x000e620000000800 */
[----:B------:R-:W-:-:S04]  /*dfe0*/  FADD.FTZ R101, R101, R104 ;  /* 0x0000006865657221 */ /* 0x000fc80000010000 */
[----:B------:R-:W-:Y:S01]  /*dff0*/  FADD.FTZ R98, R98, R101 ;  /* 0x0000006562627221 */ /* 0x000fe20000010000 */
[----:B------:R-:W-:Y:S02]  /*e000*/  HMMA.16816.F32 R20, R32, R16, R20 ;  /* 0x000000102014723c */ /* 0x000fe40000001814 */
[----:B------:R-:W-:Y:S01]  /*e010*/  MUFU.EX2 R141, R141 ;  /* 0x0000008d008d7308 */ /* 0x000fe20000000800 */
[----:B------:R-:W-:-:S05]  /*e020*/  FADD.FTZ R97, R97, R98 ;  /* 0x0000006261617221 */ /* 0x000fca0000010000 */
[C---:B------:R-:W-:Y:S01]  /*e030*/  HMMA.16816.F32 R8, R32.reuse, R18, R8 ;  /* 0x000000122008723c */ /* 0x040fe20000001808 */
[----:B------:R-:W4:Y:S01]  /*e040*/  LDSM.16.MT88.4 R16, [R100+0x1000] ;  /* 0x001000006410783b */ /* 0x000f220000004200 */
[----:B------:R-:W5:Y:S06]  /*e050*/  MUFU.EX2 R176, R176 ;  /* 0x000000b000b07308 */ /* 0x000f6c0000000800 */
[C---:B--2---:R-:W-:Y:S02]  /*e060*/  HMMA.16816.F32 R200, R32.reuse, R12, R200 ;  /* 0x0000000c20c8723c */ /* 0x044fe400000018c8 */
[----:B------:R-:W-:Y:S06]  /*e070*/  MUFU.EX2 R92, R92 ;  /* 0x0000005c005c7308 */ /* 0x000fec0000000800 */
[----:B------:R-:W-:Y:S01]  /*e080*/  HMMA.16816.F32 R28, R32, R14, R28 ;  /* 0x0000000e201c723c */ /* 0x000fe2000000181c */
[----:B------:R-:W2:Y:S01]  /*e090*/  LDSM.16.MT88.4 R12, [R218+0x6400] ;  /* 0x00640000da0c783b */ /* 0x000ea20000004200 */
[----:B------:R-:W-:Y:S01]  /*e0a0*/  F2FP.F16.F32.PACK_AB R32, R95, R96 ;  /* 0x000000605f20723e */ /* 0x000fe200000000ff */
[----:B------:R-:W4:Y:S01]  /*e0b0*/  MUFU.EX2 R91, R91 ;  /* 0x0000005b005b7308 */ /* 0x000f220000000800 */
[----:B-1----:R-:W-:Y:S01]  /*e0c0*/  F2FP.F16.F32.PACK_AB R33, R180, R143 ;  /* 0x0000008fb421723e */ /* 0x002fe200000000ff */
[----:B------:R-:W-:Y:S01]  /*e0d0*/  FADD.FTZ R96, R96, R97 ;  /* 0x0000006160607221 */ /* 0x000fe20000010000 */
[----:B------:R-:W-:-:S02]  /*e0e0*/  F2FP.F16.F32.PACK_AB R34, R93, R94 ;  /* 0x0000005e5d22723e */ /* 0x000fc400000000ff */
[----:B-----5:R-:W-:Y:S01]  /*e0f0*/  F2FP.F16.F32.PACK_AB R35, R176, R141 ;  /* 0x0000008db023723e */ /* 0x020fe200000000ff */
[----:B------:R-:W-:Y:S02]  /*e100*/  FADD.FTZ R95, R95, R96 ;  /* 0x000000605f5f7221 */ /* 0x000fe40000010000 */
[----:B------:R-:W-:Y:S04]  /*e110*/  MUFU.EX2 R90, R90 ;  /* 0x0000005a005a7308 */ /* 0x000fe80000000800 */
[C---:B---3--:R-:W-:Y:S04]  /*e120*/  HMMA.16816.F32 R20, R32.reuse, R24, R20 ;  /* 0x000000182014723c */ /* 0x048fe80000001814 */
[----:B------:R-:W1:Y:S04]  /*e130*/  MUFU.EX2 R89, R89 ;  /* 0x0000005900597308 */ /* 0x000e680000000800 */
[C---:B------:R-:W-:Y:S01]  /*e140*/  HMMA.16816.F32 R8, R32.reuse, R26, R8 ;  /* 0x0000001a2008723c */ /* 0x040fe20000001808 */
[----:B------:R-:W3:Y:S03]  /*e150*/  LDSM.16.MT88.4 R24, [R100+0x1400] ;  /* 0x001400006418783b */ /* 0x000ee60000004200 */
[----:B------:R-:W-:Y:S04]  /*e160*/  MUFU.EX2 R147, R147 ;  /* 0x0000009300937308 */ /* 0x000fe80000000800 */
[C---:B----4-:R-:W-:Y:S04]  /*e170*/  HMMA.16816.F32 R200, R32.reuse, R16, R200 ;  /* 0x0000001020c8723c */ /* 0x050fe800000018c8 */
[----:B------:R-:W4:Y:S04]  /*e180*/  MUFU.EX2 R164, R164 ;  /* 0x000000a400a47308 */ /* 0x000f280000000800 */
[----:B------:R-:W-:Y:S01]  /*e190*/  HMMA.16816.F32 R28, R32, R18, R28 ;  /* 0x00000012201c723c */ /* 0x000fe2000000181c */
[----:B------:R-:W5:Y:S01]  /*e1a0*/  LDSM.16.MT88.4 R16, [R218+0x6800] ;  /* 0x00680000da10783b */ /* 0x000f620000004200 */
[----:B------:R-:W-:-:S02]  /*e1b0*/  F2FP.F16.F32.PACK_AB R32, R91, R92 ;  /* 0x0000005c5b20723e */ /* 0x000fc400000000ff */
[----:B------:R-:W-:Y:S01]  /*e1c0*/  MUFU.EX2 R149, R149 ;  /* 0x0000009500957308 */ /* 0x000fe20000000800 */
[----:B-1----:R-:W-:-:S07]  /*e1d0*/  F2FP.F16.F32.PACK_AB R34, R89, R90 ;  /* 0x0000005a5922723e */ /* 0x002fce00000000ff */
[----:B------:R-:W1:Y:S01]  /*e1e0*/  MUFU.EX2 R156, R156 ;  /* 0x0000009c009c7308 */ /* 0x000e620000000800 */
[----:B----4-:R-:W-:-:S07]  /*e1f0*/  F2FP.F16.F32.PACK_AB R33, R164, R147 ;  /* 0x00000093a421723e */ /* 0x010fce00000000ff */
[----:B------:R-:W-:Y:S08]  /*e200*/  MUFU.EX2 R88, R88 ;  /* 0x0000005800587308 */ /* 0x000ff00000000800 */
[----:B------:R-:W4:Y:S01]  /*e210*/  MUFU.EX2 R87, R87 ;  /* 0x0000005700577308 */ /* 0x000f220000000800 */
[----:B-1----:R-:W-:-:S07]  /*e220*/  F2FP.F16.F32.PACK_AB R35, R156, R149 ;  /* 0x000000959c23723e */ /* 0x002fce00000000ff */
[----:B------:R-:W-:Y:S01]  /*e230*/  MUFU.EX2 R86, R86 ;  /* 0x0000005600567308 */ /* 0x000fe20000000800 */
[C---:B--2---:R-:W-:Y:S07]  /*e240*/  HMMA.16816.F32 R20, R32.reuse, R12, R20 ;  /* 0x0000000c2014723c */ /* 0x044fee0000001814 */
[----:B------:R-:W1:Y:S01]  /*e250*/  MUFU.EX2 R85, R85 ;  /* 0x0000005500557308 */ /* 0x000e620000000800 */
[C---:B------:R-:W-:Y:S01]  /*e260*/  HMMA.16816.F32 R8, R32.reuse, R14, R8 ;  /* 0x0000000e2008723c */ /* 0x040fe20000001808 */
[----:B------:R-:W2:Y:S06]  /*e270*/  LDSM.16.MT88.4 R12, [R100+0x1800] ;  /* 0x00180000640c783b */ /* 0x000eac0000004200 */
        /* <DEDUP_REMOVED lines=36> */
[C---:B-1----:R-:W-:Y:S02]  /*e4c0*/  HMMA.16816.F32 R200, R32.reuse, R16, R200 ;  /* 0x0000001020c8723c */ /* 0x042fe400000018c8 */
[----:B------:R-:W-:Y:S06]  /*e4d0*/  MUFU.EX2 R120, R120 ;  /* 0x0000007800787308 */ /* 0x000fec0000000800 */
[----:B------:R-:W-:Y:S01]  /*e4e0*/  HMMA.16816.F32 R28, R32, R18, R28 ;  /* 0x00000012201c723c */ /* 0x000fe2000000181c */
[----:B------:R-:W1:Y:S01]  /*e4f0*/  LDSM.16.MT88.4 R16, [R218+0x7400] ;  /* 0x00740000da10783b */ /* 0x000e620000004200 */
[----:B------:R-:W2:Y:S01]  /*e500*/  MUFU.EX2 R161, R161 ;  /* 0x000000a100a17308 */ /* 0x000ea20000000800 */
[----:B----4-:R-:W-:-:S02]  /*e510*/  F2FP.F16.F32.PACK_AB R32, R79, R80 ;  /* 0x000000504f20723e */ /* 0x010fc400000000ff */
[----:B-----5:R-:W-:-:S05]  /*e520*/  F2FP.F16.F32.PACK_AB R34, R77, R78 ;  /* 0x0000004e4d22723e */ /* 0x020fca00000000ff */
        /* <DEDUP_REMOVED lines=12> */
[C---:B---3--:R-:W-:Y:S07]  /*e5f0*/  HMMA.16816.F32 R200, R32.reuse, R24, R200 ;  /* 0x0000001820c8723c */ /* 0x048fee00000018c8 */
[----:B------:R-:W3:Y:S01]  /*e600*/  MUFU.EX2 R165, R165 ;  /* 0x000000a500a57308 */ /* 0x000ee20000000800 */
[----:B------:R-:W-:Y:S01]  /*e610*/  HMMA.16816.F32 R28, R32, R26, R28 ;  /* 0x0000001a201c723c */ /* 0x000fe2000000181c */
[----:B--2---:R-:W-:Y:S01]  /*e620*/  F2FP.F16.F32.PACK_AB R32, R75, R76 ;  /* 0x0000004c4b20723e */ /* 0x004fe200000000ff */
[----:B------:R-:W2:Y:S01]  /*e630*/  LDSM.16.MT88.4 R24, [R218+0x7800] ;  /* 0x00780000da18783b */ /* 0x000ea20000004200 */
[----:B----4-:R-:W-:-:S04]  /*e640*/  F2FP.F16.F32.PACK_AB R34, R73, R74 ;  /* 0x0000004a4922723e */ /* 0x010fc800000000ff */
[----:B------:R-:W-:Y:S08]  /*e650*/  MUFU.EX2 R52, R52 ;  /* 0x0000003400347308 */ /* 0x000ff00000000800 */
        /* <DEDUP_REMOVED lines=9> */
[C---:B------:R-:W-:Y:S01]  /*e6f0*/  HMMA.16816.F32 R8, R32.reuse, R18, R8 ;  /* 0x000000122008723c */ /* 0x040fe20000001808 */
[----:B------:R-:W-:Y:S01]  /*e700*/  FADD.FTZ R102, R134, R17 ;  /* 0x0000001186667221 */ /* 0x000fe20000010000 */
[----:B------:R-:W1:Y:S01]  /*e710*/  MUFU.EX2 R69, R69 ;  /* 0x0000004500457308 */ /* 0x000e620000000800 */
[----:B------:R-:W4:Y:S01]  /*e720*/  LDSM.16.MT88.4 R16, [R100+0x2800] ;  /* 0x002800006410783b */ /* 0x000f220000004200 */
[-C--:B------:R-:W-:Y:S01]  /*e730*/  MOV R134, R60.reuse ;  /* 0x0000003c00867202 */ /* 0x080fe20000000f00 */
[----:B------:R-:W-:Y:S01]  /*e740*/  FADD.FTZ R102, R111, R102 ;  /* 0x000000666f667221 */ /* 0x000fe20000010000 */
[----:B------:R-:W-:Y:S02]  /*e750*/  @P0 MOV R134, R60 ;  /* 0x0000003c00860202 */ /* 0x000fe40000000f00 */
[----:B-----5:R-:W-:Y:S01]  /*e760*/  HMMA.16816.F32 R200, R32, R12, R200 ;  /* 0x0000000c20c8723c */ /* 0x020fe200000018c8 */
[----:B------:R-:W-:Y:S01]  /*e770*/  FADD.FTZ R113, R115, R102 ;  /* 0x0000006673717221 */ /* 0x000fe20000010000 */
[----:B------:R-:W-:Y:S01]  /*e780*/  MUFU.EX2 R0, R0 ;  /* 0x0000000000007308 */ /* 0x000fe20000000800 */
[----:B---3--:R-:W-:-:S02]  /*e790*/  F2FP.F16.F32.PACK_AB R12, R71, R72 ;  /* 0x00000048470c723e */ /* 0x008fc400000000ff */
[----:B------:R-:W-:-:S03]  /*e7a0*/  FADD.FTZ R113, R148, R113 ;  /* 0x0000007194717221 */ /* 0x000fc60000010000 */
[----:B------:R-:W-:Y:S01]  /*e7b0*/  HMMA.16816.F32 R28, R32, R14, R28 ;  /* 0x0000000e201c723c */ /* 0x000fe2000000181c */
[----:B------:R-:W3:Y:S01]  /*e7c0*/  LDSM.16.MT88.4 R32, [R218+0x7c00] ;  /* 0x007c0000da20783b */ /* 0x000ee20000004200 */
[----:B------:R-:W5:Y:S01]  /*e7d0*/  MUFU.EX2 R49, R49 ;  /* 0x0000003100317308 */ /* 0x000f620000000800 */
[----:B------:R-:W-:Y:S01]  /*e7e0*/  FADD.FTZ R160, R160, R113 ;  /* 0x00000071a0a07221 */ /* 0x000fe20000010000 */
[----:B-1----:R-:W-:-:S03]  /*e7f0*/  F2FP.F16.F32.PACK_AB R14, R69, R70 ;  /* 0x00000046450e723e */ /* 0x002fc600000000ff */
[----:B------:R-:W-:-:S03]  /*e800*/  FADD.FTZ R160, R127, R160 ;  /* 0x000000a07fa07221 */ /* 0x000fc60000010000 */
[----:B------:R-:W-:Y:S01]  /*e810*/  MUFU.EX2 R45, R45 ;  /* 0x0000002d002d7308 */ /* 0x000fe20000000800 */
[----:B------:R-:W-:-:S04]  /*e820*/  FADD.FTZ R133, R133, R160 ;  /* 0x000000a085857221 */ /* 0x000fc80000010000 */
[----:B------:R-:W-:-:S03]  /*e830*/  FADD.FTZ R133, R158, R133 ;  /* 0x000000859e857221 */ /* 0x000fc60000010000 */
[----:B------:R-:W1:Y:S01]  /*e840*/  MUFU.EX2 R40, R40 ;  /* 0x0000002800287308 */ /* 0x000e620000000800 */
[----:B-----5:R-:W-:Y:S01]  /*e850*/  F2FP.F16.F32.PACK_AB R13, R49, R0 ;  /* 0x00000000310d723e */ /* 0x020fe200000000ff */
[----:B------:R-:W-:Y:S01]  /*e860*/  FADD.FTZ R174, R174, R133 ;  /* 0x00000085aeae7221 */ /* 0x000fe20000010000 */
[-C--:B------:R-:W-:Y:S02]  /*e870*/  MOV R133, R2.reuse ;  /* 0x0000000200857202 */ /* 0x080fe40000000f00 */
[----:B------:R-:W-:Y:S01]  /*e880*/  @P0 MOV R133, R2 ;  /* 0x0000000200850202 */ /* 0x000fe20000000f00 */
        /* <DEDUP_REMOVED lines=8> */
[----:B------:R-:W-:Y:S01]  /*e910*/  MUFU.EX2 R66, R66 ;  /* 0x0000004200427308 */ /* 0x000fe20000000800 */
[----:B--2---:R-:W-:Y:S01]  /*e920*/  HMMA.16816.F32 R20, R12, R24, R20 ;  /* 0x000000180c14723c */ /* 0x004fe20000001814 */
[----:B------:R-:W-:-:S04]  /*e930*/  FADD.FTZ R141, R141, R180 ;  /* 0x000000b48d8d7221 */ /* 0x000fc80000010000 */
[----:B------:R-:W-:Y:S02]  /*e940*/  FADD.FTZ R176, R176, R141 ;  /* 0x0000008db0b07221 */ /* 0x000fe40000010000 */
[----:B------:R-:W1:Y:S01]  /*e950*/  MUFU.EX2 R65, R65 ;  /* 0x0000004100417308 */ /* 0x000e620000000800 */
[----:B------:R-:W-:Y:S01]  /*e960*/  HMMA.16816.F32 R8, R12, R26, R8 ;  /* 0x0000001a0c08723c */ /* 0x000fe20000001808 */
[----:B------:R-:W2:Y:S01]  /*e970*/  LDSM.16.MT88.4 R24, [R100+0x2c00] ;  /* 0x002c00006418783b */ /* 0x000ea20000004200 */
[----:B------:R-:W-:-:S04]  /*e980*/  FADD.FTZ R147, R147, R176 ;  /* 0x000000b093937221 */ /* 0x000fc80000010000 */
[----:B------:R-:W-:Y:S01]  /*e990*/  FADD.FTZ R164, R164, R147 ;  /* 0x00000093a4a47221 */ /* 0x000fe20000010000 */
[----:B------:R-:W-:Y:S01]  /*e9a0*/  MUFU.EX2 R41, R41 ;  /* 0x0000002900297308 */ /* 0x000fe20000000800 */
[----:B----4-:R-:W-:Y:S02]  /*e9b0*/  HMMA.16816.F32 R200, R12, R16, R200 ;  /* 0x000000100cc8723c */ /* 0x010fe400000018c8 */
[----:B------:R-:W-:-:S04]  /*e9c0*/  FADD.FTZ R149, R149, R164 ;  /* 0x000000a495957221 */ /* 0x000fc80000010000 */
[----:B------:R-:W-:Y:S01]  /*e9d0*/  FADD.FTZ R156, R156, R149 ;  /* 0x000000959c9c7221 */ /* 0x000fe20000010000 */
[----:B------:R-:W4:Y:S01]  /*e9e0*/  MUFU.EX2 R36, R36 ;  /* 0x0000002400247308 */ /* 0x000f220000000800 */
[----:B------:R-:W-:Y:S01]  /*e9f0*/  HMMA.16816.F32 R28, R12, R18, R28 ;  /* 0x000000120c1c723c */ /* 0x000fe2000000181c */
[----:B-----5:R-:W-:Y:S01]  /*ea00*/  F2FP.F16.F32.PACK_AB R12, R67, R68 ;  /* 0x00000044430c723e */ /* 0x020fe200000000ff */
[----:B------:R-:W5:Y:S01]  /*ea10*/  LDSM.16.MT88.4 R16, [R218+0x8000] ;  /* 0x00800000da10783b */ /* 0x000f620000004200 */
[----:B-1----:R-:W-:-:S04]  /*ea20*/  F2FP.F16.F32.PACK_AB R14, R65, R66 ;  /* 0x00000042410e723e */ /* 0x002fc800000000ff */
[----:B------:R-:W-:Y:S08]  /*ea30*/  MUFU.EX2 R38, R38 ;  /* 0x0000002600267308 */ /* 0x000ff00000000800 */
[----:B------:R-:W1:Y:S01]  /*ea40*/  MUFU.EX2 R37, R37 ;  /* 0x0000002500257308 */ /* 0x000e620000000800 */
[----:B----4-:R-:W-:-:S07]  /*ea50*/  F2FP.F16.F32.PACK_AB R13, R36, R41 ;  /* 0x00000029240d723e */ /* 0x010fce00000000ff */
[----:B------:R-:W-:Y:S08]  /*ea60*/  MUFU.EX2 R64, R64 ;  /* 0x0000004000407308 */ /* 0x000ff00000000800 */
[----:B------:R-:W4:Y:S01]  /*ea70*/  MUFU.EX2 R63, R63 ;  /* 0x0000003f003f7308 */ /* 0x000f220000000800 */
[----:B-1----:R-:W-:-:S07]  /*ea80*/  F2FP.F16.F32.PACK_AB R15, R37, R38 ;  /* 0x00000026250f723e */ /* 0x002fce00000000ff */
[C---:B---3--:R-:W-:Y:S01]  /*ea90*/  HMMA.16816.F32 R20, R12.reuse, R32, R20 ;  /* 0x000000200c14723c */ /* 0x048fe20000001814 */
[----:B------:R-:W-:Y:S01]  /*eaa0*/  FADD.FTZ R32, R94, R95 ;  /* 0x0000005f5e207221 */ /* 0x000fe20000010000 */
[----:B------:R-:W-:Y:S01]  /*eab0*/  FFMA.FTZ R94, R43, UR7, -R61 ;  /* 0x000000072b5e7c23 */ /* 0x000fe2000801083d */
[----:B------:R-:W-:Y:S01]  /*eac0*/  MUFU.EX2 R62, R62 ;  /* 0x0000003e003e7308 */ /* 0x000fe20000000800 */
[--C-:B------:R-:W-:Y:S01]  /*ead0*/  FFMA.FTZ R43, R56, UR7, -R99.reuse ;  /* 0x00000007382b7c23 */ /* 0x100fe20008010863 */
[----:B------:R-:W-:Y:S01]  /*eae0*/  FADD.FTZ R33, R93, R32 ;  /* 0x000000205d217221 */ /* 0x000fe20000010000 */
[----:B------:R-:W-:Y:S01]  /*eaf0*/  FFMA.FTZ R56, R59, UR7, -R99 ;  /* 0x000000073b387c23 */ /* 0x000fe20008010863 */
[----:B------:R-:W-:Y:S01]  /*eb00*/  FFMA.FTZ R59, R53, UR7, -R61 ;  /* 0x00000007353b7c23 */ /* 0x000fe2000801083d */
[----:B--2---:R-:W-:Y:S01]  /*eb10*/  HMMA.16816.F32 R200, R12, R24, R200 ;  /* 0x000000180cc8723c */ /* 0x004fe200000018c8 */
[----:B------:R-:W-:Y:S01]  /*eb20*/  FADD.FTZ R92, R92, R33 ;  /* 0x000000215c5c7221 */ /* 0x000fe20000010000 */
[----:B------:R-:W-:Y:S01]  /*eb30*/  FADD.FTZ R25, R151, R156 ;  /* 0x0000009c97197221 */ /* 0x000fe20000010000 */
[----:B------:R-:W1:Y:S01]  /*eb40*/  MUFU.EX2 R109, R109 ;  /* 0x0000006d006d7308 */ /* 0x000e620000000800 */
[----:B------:R-:W-:Y:S01]  /*eb50*/  FFMA.FTZ R53, R6, UR7, -R99 ;  /* 0x0000000706357c23 */ /* 0x000fe20008010863 */
[----:B------:R-:W-:Y:S01]  /*eb60*/  FADD.FTZ R91, R91, R92 ;  /* 0x0000005c5b5b7221 */ /* 0x000fe20000010000 */
[----:B------:R-:W-:-:S02]  /*eb70*/  FADD.FTZ R25, R146, R25 ;  /* 0x0000001992197221 */ /* 0x000fc40000010000 */
[C---:B------:R-:W-:Y:S01]  /*eb80*/  HMMA.16816.F32 R8, R12.reuse, R34, R8 ;  /* 0x000000220c08723c */ /* 0x040fe20000001808 */
[----:B------:R-:W-:Y:S01]  /*eb90*/  FADD.FTZ R90, R90, R91 ;  /* 0x0000005b5a5a7221 */ /* 0x000fe20000010000 */
[----:B------:R-:W-:Y:S01]  /*eba0*/  FADD.FTZ R150, R150, R25 ;  /* 0x0000001996967221 */ /* 0x000fe20000010000 */
[----:B------:R-:W-:Y:S01]  /*ebb0*/  MUFU.EX2 R39, R39 ;  /* 0x0000002700277308 */ /* 0x000fe20000000800 */
[----:B------:R-:W2:Y:S01]  /*ebc0*/  LDSM.16.MT88.4 R32, [R100+0x3000] ;  /* 0x003000006420783b */ /* 0x000ea20000004200 */
[----:B------:R-:W-:Y:S01]  /*ebd0*/  FADD.FTZ R89, R89, R90 ;  /* 0x0000005a59597221 */ /* 0x000fe20000010000 */
[----:B------:R-:W-:Y:S02]  /*ebe0*/  FADD.FTZ R153, R153, R150 ;  /* 0x0000009699997221 */ /* 0x000fe40000010000 */
[----:B------:R-:W-:Y:S01]  /*ebf0*/  HMMA.16816.F32 R28, R12, R26, R28 ;  /* 0x0000001a0c1c723c */ /* 0x000fe2000000181c */
[----:B------:R-:W-:Y:S01]  /*ec00*/  FADD.FTZ R88, R88, R89 ;  /* 0x0000005958587221 */ /* 0x000fe20000010000 */
[----:B------:R-:W-:Y:S01]  /*ec10*/  FADD.FTZ R138, R138, R153 ;  /* 0x000000998a8a7221 */ /* 0x000fe20000010000 */
[----:B------:R-:W3:Y:S01]  /*ec20*/  MUFU.EX2 R42, R42 ;  /* 0x0000002a002a7308 */ /* 0x000ee20000000800 */
[----:B----4-:R-:W-:Y:S01]  /*ec30*/  F2FP.F16.F32.PACK_AB R12, R63, R64 ;  /* 0x000000403f0c723e */ /* 0x010fe200000000ff */
[----:B------:R-:W-:Y:S01]  /*ec40*/  FADD.FTZ R87, R87, R88 ;  /* 0x0000005857577221 */ /* 0x000fe20000010000 */
[----:B------:R-:W-:Y:S01]  /*ec50*/  FADD.FTZ R155, R155, R138 ;  /* 0x0000008a9b9b7221 */ /* 0x000fe20000010000 */
[----:B-1----:R-:W-:Y:S01]  /*ec60*/  F2FP.F16.F32.PACK_AB R14, R109, R62 ;  /* 0x0000003e6d0e723e */ /* 0x002fe200000000ff */
        /* <DEDUP_REMOVED lines=9> */
[----:B---3--:R-:W-:Y:S01]  /*ed00*/  F2FP.F16.F32.PACK_AB R13, R42, R39 ;  /* 0x000000272a0d723e */ /* 0x008fe200000000ff */
        /* <DEDUP_REMOVED lines=10> */
[----:B----4-:R-:W-:Y:S01]  /*edb0*/  F2FP.F16.F32.PACK_AB R15, R93, R44 ;  /* 0x0000002c5d0f723e */ /* 0x010fe200000000ff */
[----:B------:R-:W-:Y:S01]  /*edc0*/  FADD.FTZ R79, R79, R80 ;  /* 0x000000504f4f7221 */ /* 0x000fe20000010000 */
[----:B------:R-:W-:-:S03]  /*edd0*/  FADD.FTZ R165, R165, R110 ;  /* 0x0000006ea5a57221 */ /* 0x000fc60000010000 */
[----:B------:R-:W-:Y:S01]  /*ede0*/  FADD.FTZ R78, R78, R79 ;  /* 0x0000004f4e4e7221 */ /* 0x000fe20000010000 */
[----:B------:R-:W-:Y:S01]  /*edf0*/  FADD.FTZ R52, R52, R165 ;  /* 0x000000a534347221 */ /* 0x000fe20000010000 */
[----:B-----5:R-:W-:Y:S01]  /*ee00*/  HMMA.16816.F32 R20, R12, R16, R20 ;  /* 0x000000100c14723c */ /* 0x020fe20000001814 */
[----:B------:R-:W-:Y:S01]  /*ee10*/  MUFU.EX2 R145, R145 ;  /* 0x0000009100917308 */ /* 0x000fe20000000800 */
[----:B------:R-:W-:Y:S01]  /*ee20*/  FADD.FTZ R77, R77, R78 ;  /* 0x0000004e4d4d7221 */ /* 0x000fe20000010000 */
[----:B------:R-:W-:-:S03]  /*ee30*/  FADD.FTZ R167, R167, R52 ;  /* 0x00000034a7a77221 */ /* 0x000fc60000010000 */
[----:B------:R-:W-:Y:S01]  /*ee40*/  FADD.FTZ R76, R76, R77 ;  /* 0x0000004d4c4c7221 */ /* 0x000fe20000010000 */
[----:B------:R-:W-:Y:S01]  /*ee50*/  FADD.FTZ R0, R0, R167 ;  /* 0x000000a700007221 */ /* 0x000fe20000010000 */
        /* <DEDUP_REMOVED lines=9> */
[----:B------:R-:W-:Y:S01]  /*eef0*/  FADD.FTZ R73, R73, R74 ;  /* 0x0000004a49497221 */ /* 0x000fe20000010000 */
[----:B------:R-:W-:Y:S01]  /*ef00*/  FFMA.FTZ R0, R58, UR7, -R61 ;  /* 0x000000073a007c23 */ /* 0x000fe2000801083d */
[----:B------:R-:W-:Y:S02]  /*ef10*/  FADD.FTZ R40, R40, R45 ;  /* 0x0000002d28287221 */ /* 0x000fe40000010000 */
[----:B------:R-:W-:Y:S01]  /*ef20*/  FADD.FTZ R72, R72, R73 ;  /* 0x0000004948487221 */ /* 0x000fe20000010000 */
[----:B------:R-:W-:Y:S01]  /*ef30*/  HMMA.16816.F32 R200, R12, R32, R200 ;  /* 0x000000200cc8723c */ /* 0x000fe200000018c8 */
[----:B------:R-:W2:Y:S01]  /*ef40*/  LDSM.16.MT88.4 R32, [R218+0x8800] ;  /* 0x00880000da20783b */ /* 0x000ea20000004200 */
[----:B------:R-:W1:Y:S01]  /*ef50*/  MUFU.EX2 R47, R47 ;  /* 0x0000002f002f7308 */ /* 0x000e620000000800 */
[----:B------:R-:W-:Y:S01]  /*ef60*/  FADD.FTZ R71, R71, R72 ;  /* 0x0000004847477221 */ /* 0x000fe20000010000 */
[----:B---3--:R-:W-:-:S02]  /*ef70*/  F2FP.F16.F32.PACK_AB R12, R170, R135 ;  /* 0x00000087aa0c723e */ /* 0x008fc400000000ff */
[----:B-----5:R-:W-:Y:S01]  /*ef80*/  F2FP.F16.F32.PACK_AB R14, R162, R145 ;  /* 0x00000091a20e723e */ /* 0x020fe200000000ff */
        /* <DEDUP_REMOVED lines=13> */
[----:B------:R-:W-:-:S06]  /*f060*/  FADD.FTZ R63, R63, R64 ;  /* 0x000000403f3f7221 */ /* 0x000fcc0000010000 */
[C---:B------:R-:W-:Y:S01]  /*f070*/  HMMA.16816.F32 R20, R12.reuse, R24, R20 ;  /* 0x000000180c14723c */ /* 0x040fe20000001814 */
[----:B------:R-:W-:Y:S07]  /*f080*/  MUFU.EX2 R114, R114 ;  /* 0x0000007200727308 */ /* 0x000fee0000000800 */
[C---:B------:R-:W-:Y:S01]  /*f090*/  HMMA.16816.F32 R8, R12.reuse, R26, R8 ;  /* 0x0000001a0c08723c */ /* 0x040fe20000001808 */
[----:B------:R-:W3:Y:S01]  /*f0a0*/  LDSM.16.MT88.4 R24, [R100+0x3800] ;  /* 0x003800006418783b */ /* 0x000ee20000004200 */
[----:B------:R-:W5:Y:S06]  /*f0b0*/  MUFU.EX2 R111, R130 ;  /* 0x00000082006f7308 */ /* 0x000f6c0000000800 */
[----:B----4-:R-:W-:Y:S01]  /*f0c0*/  HMMA.16816.F32 R28, R12, R18, R28 ;  /* 0x000000120c1c723c */ /* 0x010fe2000000181c */
[----:B------:R-:W-:Y:S01]  /*f0d0*/  FFMA.FTZ R19, R7, UR7, -R61 ;  /* 0x0000000707137c23 */ /* 0x000fe2000801083d */
[----:B------:R-:W-:Y:S01]  /*f0e0*/  FADD.FTZ R7, R41, R40 ;  /* 0x0000002829077221 */ /* 0x000fe20000010000 */
[----:B------:R-:W-:Y:S03]  /*f0f0*/  MUFU.EX2 R51, R51 ;  /* 0x0000003300337308 */ /* 0x000fe60000000800 */
[----:B------:R-:W-:-:S02]  /*f100*/  FADD.FTZ R7, R36, R7 ;  /* 0x0000000724077221 */ /* 0x000fc40000010000 */
[----:B------:R-:W-:Y:S01]  /*f110*/  HMMA.16816.F32 R200, R12, R16, R200 ;  /* 0x000000100cc8723c */ /* 0x000fe200000018c8 */
[----:B------:R-:W-:Y:S01]  /*f120*/  FFMA.FTZ R16, R4, UR7, -R61 ;  /* 0x0000000704107c23 */ /* 0x000fe2000801083d */
[----:B------:R-:W-:Y:S01]  /*f130*/  FADD.FTZ R4, R38, R7 ;  /* 0x0000000726047221 */ /* 0x000fe20000010000 */
[----:B------:R-:W4:Y:S01]  /*f140*/  MUFU.EX2 R50, R50 ;  /* 0x0000003200327308 */ /* 0x000f220000000800 */
[----:B-1----:R-:W-:Y:S01]  /*f150*/  F2FP.F16.F32.PACK_AB R12, R157, R144 ;  /* 0x000000909d0c723e */ /* 0x002fe200000000ff */
[----:B------:R-:W-:Y:S01]  /*f160*/  @UP0 UIADD3 UR7, UPT, UPT, UR18, -0x3, URZ ;  /* 0xfffffffd12070890 */ /* 0x000fe2000fffe0ff */
[----:B------:R-:W-:Y:S01]  /*f170*/  FADD.FTZ R4, R37, R4 ;  /* 0x0000000425047221 */ /* 0x000fe20000010000 */
[----:B-----5:R-:W-:-:S03]  /*f180*/  F2FP.F16.F32.PACK_AB R14, R111, R114 ;  /* 0x000000726f0e723e */ /* 0x020fc600000000ff */
[----:B------:R-:W-:Y:S01]  /*f190*/  FADD.FTZ R39, R39, R4 ;  /* 0x0000000427277221 */ /* 0x000fe20000010000 */
[----:B------:R-:W-:Y:S01]  /*f1a0*/  MUFU.EX2 R48, R48 ;  /* 0x0000003000307308 */ /* 0x000fe20000000800 */
[----:B------:R-:W-:Y:S02]  /*f1b0*/  FADD.FTZ R4, R62, R63 ;  /* 0x0000003f3e047221 */ /* 0x000fe40000010000 */
        /* <DEDUP_REMOVED lines=13> */
[----:B------:R-:W4:Y:S01]  /*f290*/  MUFU.EX2 R56, R56 ;  /* 0x0000003800387308 */ /* 0x000f220000000800 */
        /* <DEDUP_REMOVED lines=9> */
[----:B----4-:R-:W-:Y:S01]  /*f330*/  F2FP.F16.F32.PACK_AB R4, R56, R43 ;  /* 0x0000002b3804723e */ /* 0x010fe200000000ff */
[----:B------:R-:W-:-:S04]  /*f340*/  FADD.FTZ R43, R43, R114 ;  /* 0x000000722b2b7221 */ /* 0x000fc80000010000 */
[----:B------:R-:W-:Y:S01]  /*f350*/  FADD.FTZ R56, R56, R43 ;  /* 0x0000002b38387221 */ /* 0x000fe20000010000 */
[----:B------:R-:W-:Y:S01]  /*f360*/  MUFU.EX2 R0, R0 ;  /* 0x0000000000007308 */ /* 0x000fe20000000800 */
[C---:B---3--:R-:W-:Y:S07]  /*f370*/  HMMA.16816.F32 R200, R12.reuse, R24, R200 ;  /* 0x000000180cc8723c */ /* 0x048fee00000018c8 */
[----:B------:R-:W2:Y:S01]  /*f380*/  MUFU.EX2 R19, R19 ;  /* 0x0000001300137308 */ /* 0x000ea20000000800 */
[----:B------:R-:W-:Y:S01]  /*f390*/  HMMA.16816.F32 R28, R12, R26, R28 ;  /* 0x0000001a0c1c723c */ /* 0x000fe2000000181c */
[----:B-1----:R-:W-:Y:S01]  /*f3a0*/  F2FP.F16.F32.PACK_AB R6, R190, R53 ;  /* 0x00000035be06723e */ /* 0x002fe200000000ff */
[----:B------:R-:W-:Y:S01]  /*f3b0*/  FADD.FTZ R12, R54, R47 ;  /* 0x0000002f360c7221 */ /* 0x000fe20000010000 */
[----:B------:R-:W-:-:S03]  /*f3c0*/  FADD.FTZ R53, R53, R56 ;  /* 0x0000003835357221 */ /* 0x000fc60000010000 */
[----:B------:R-:W-:Y:S01]  /*f3d0*/  FADD.FTZ R12, R59, R12 ;  /* 0x0000000c3b0c7221 */ /* 0x000fe20000010000 */
[----:B------:R-:W-:Y:S01]  /*f3e0*/  MUFU.EX2 R16, R16 ;  /* 0x0000001000107308 */ /* 0x000fe20000000800 */
[----:B------:R-:W-:-:S07]  /*f3f0*/  FADD.FTZ R190, R190, R53 ;  /* 0x00000035bebe7221 */ /* 0x000fce0000010000 */
[----:B------:R-:W1:Y:S01]  /*f400*/  MUFU.EX2 R191, R191 ;  /* 0x000000bf00bf7308 */ /* 0x000e620000000800 */
[----:B--2---:R-:W-:Y:S02]  /*f410*/  F2FP.F16.F32.PACK_AB R5, R19, R0 ;  /* 0x000000001305723e */ /* 0x004fe400000000ff */
[----:B-1----:R-:W-:-:S07]  /*f420*/  F2FP.F16.F32.PACK_AB R7, R191, R16 ;  /* 0x00000010bf07723e */ /* 0x002fce00000000ff */
        /* <DEDUP_REMOVED lines=12> */
[----:B------:R-:W-:Y:S06]  /*f4f0*/  BRA.U UP0, `(.L_x_2152) ;  /* 0x0000000100047547 */ /* 0x000fec000b800000 */
.L_x_2144:
[----:B------:R-:W-:-:S12]  /*f500*/  UIADD3 UR7, UPT, UPT, UR19, -0x1, URZ ;  /* 0xffffffff13077890 */ /* 0x000fd8000fffe0ff */
.L_x_2152:
[----:B------:R-:W-:Y:S01]  /*f510*/  UISETP.GE.AND UP0, UPT, UR7, UR16, UPT ;  /* 0x000000100700728c */ /* 0x000fe2000bf06270 */
        /* <DEDUP_REMOVED lines=19> */
[----:B------:R-:W1:Y:S01]  /*f650*/  LDCU.64 UR8, c[0x0][0x3a0] ;  /* 0x00007400ff0877ac */ /* 0x000e620008000a00 */
[----:B------:R-:W1:Y:S01]  /*f660*/  LDCU.64 UR10, c[0x0][0x3a8] ;  /* 0x00007500ff0a77ac */ /* 0x000e620008000a00 */
[----:B------:R-:W-:-:S02]  /*f670*/  UIADD3 UR19, UPT, UPT, UR19, 0x100, URZ ;  /* 0x0000010013137890 */ /* 0x000fc4000fffe0ff */
[----:B--2---:R-:W-:-:S12]  /*f680*/  ULEA UR5, UR5, UR7, 0x18 ;  /* 0x0000000705057291 */ /* 0x004fd8000f8ec0ff */
.L_x_2157:
        /* <DEDUP_REMOVED lines=14> */
[C---:B------:R-:W-:Y:S02]  /*f770*/  LOP3.LUT R2, R215.reuse, 0x18, RZ, 0xc0, !PT ;  /* 0x00000018d7027812 */ /* 0x040fe400078ec0ff */
[----:B------:R-:W-:Y:S02]  /*f780*/  LOP3.LUT R4, R215, 0x1f20, RZ, 0xc0, !PT ;  /* 0x00001f20d7047812 */ /* 0x000fe400078ec0ff */
[----:B------:R-:W-:Y:S02]  /*f790*/  LOP3.LUT R225, R225, R214, RZ, 0x3c, !PT ;  /* 0x000000d6e1e17212 */ /* 0x000fe400078e3cff */
[----:B------:R-:W-:Y:S02]  /*f7a0*/  @!P2 IADD3 R220, P0, PT, R220, R5, RZ ;  /* 0x00000005dcdca210 */ /* 0x000fe40007f1e0ff */
[C---:B---3--:R-:W-:Y:S02]  /*f7b0*/  ISETP.GE.AND P3, PT, R2.reuse, UR12, PT ;  /* 0x0000000c02007c0c */ /* 0x048fe4000bf66270 */
[----:B------:R-:W-:Y:S02]  /*f7c0*/  ISETP.GE.AND P4, PT, R2, UR12, PT ;  /* 0x0000000c02007c0c */ /* 0x000fe4000bf86270 */
[----:B------:R-:W-:Y:S02]  /*f7d0*/  LOP3.LUT R225, R4, R225, RZ, 0xfc, !PT ;  /* 0x000000e104e17212 */ /* 0x000fe400078efcff */
[----:B------:R-:W-:Y:S01]  /*f7e0*/  @!P2 LEA.HI.X.SX32 R219, R0, R219, 0x1, P0 ;  /* 0x000000db00dba211 */ /* 0x000fe200000f0eff */
[----:B-1----:R-:W-:Y:S08]  /*f7f0*/  @!P2 BRA `(.L_x_2154) ;  /* 0x0000000000f8a947 */ /* 0x002ff00003800000 */
        /* <DEDUP_REMOVED lines=62> */
.L_x_2154:
[----:B------:R-:W-:Y:S01]  /*fbe0*/  LEA R225, R225, UR5, 0x1 ;  /* 0x00000005e1e17c11 */ /* 0x000fe2000f8e08ff */
[----:B------:R-:W-:Y:S01]  /*fbf0*/  @!P4 IMAD.MOV.U32 R221, RZ, RZ, R219 ;  /* 0x000000ffffddc224 */ /* 0x000fe200078e00db */
[C-C-:B------:R-:W-:Y:S01]  /*fc00*/  SHF.L.U64.HI R230, R226.reuse, 0x6, R213.reuse ;  /* 0x00000006e2e67819 */ /* 0x140fe200000102d5 */
[----:B------:R-:W-:Y:S01]  /*fc10*/  IMAD.SHL.U32 R237, R226, 0x40, RZ ;  /* 0x00000040e2ed7824 */ /* 0x000fe200078e00ff */
[----:B------:R-:W-:Y:S01]  /*fc20*/  MOV R0, 0x20 ;  /* 0x0000002000007802 */ /* 0x000fe20000000f00 */
[C---:B------:R-:W-:Y:S01]  /*fc30*/  @!P3 IMAD R228, R213.reuse, 0xc0, RZ ;  /* 0x000000c0d5e4b824 */ /* 0x040fe200078e02ff */
[----:B------:R-:W-:Y:S01]  /*fc40*/  @!PT LDS RZ, [RZ] ;  /* 0x00000000fffff984 */ /* 0x000fe20000000800 */
[----:B------:R-:W-:Y:S01]  /*fc50*/  @!PT LDS RZ, [RZ] ;  /* 0x00000000fffff984 */ /* 0x000fe20000000800 */
[----:B------:R-:W-:Y:S01]  /*fc60*/  @!PT LDS RZ, [RZ] ;  /* 0x00000000fffff984 */ /* 0x000fe20000000800 */
[----:B------:R-:W-:Y:S01]  /*fc70*/  @!P4 LDGSTS.E.BYPASS.LTC128B.128 [R225+0x5000], desc[UR14][R220.64] ;  /* 0x05000000dce1cfae */ /* 0x000fe2000b981a0e */
[----:B------:R-:W-:Y:S01]  /*fc80*/  @!P3 IMAD R227, R213, 0x140, RZ ;  /* 0x00000140d5e3b824 */ /* 0x000fe200078e02ff */
[----:B------:R-:W-:Y:S01]  /*fc90*/  IADD3 R240, P0, PT, R237, R220, RZ ;  /* 0x000000dcedf07210 */ /* 0x000fe20007f1e0ff */
[----:B------:R-:W-:Y:S02]  /*fca0*/  UIADD3 UR18, UPT, UPT, UR18, -0x1, URZ ;  /* 0xffffffff12127890 */ /* 0x000fe4000fffe0ff */
[----:B------:R-:W-:Y:S01]  /*fcb0*/  @P4 STS.128 [R225+0x5000], RZ ;  /* 0x005000ffe1004388 */ /* 0x000fe20000000c00 */
[----:B------:R-:W-:Y:S01]  /*fcc0*/  IADD3.X R241, PT, PT, R230, R219, RZ, P0, !PT ;  /* 0x000000dbe6f17210 */ /* 0x000fe200007fe4ff */
[----:B------:R-:W-:Y:S03]  /*fcd0*/  @!P3 IMAD.MOV.U32 R238, RZ, RZ, R240 ;  /* 0x000000ffffeeb224 */ /* 0x000fe600078e00f0 */
[----:B------:R-:W-:Y:S01]  /*fce0*/  @P3 STS.128 [R225+0x5800], RZ ;  /* 0x005800ffe1003388 */ /* 0x000fe20000000c00 */
[-C--:B------:R-:W-:Y:S01]  /*fcf0*/  @!P3 LEA R232, P0, R226, R240.reuse, 0x8 ;  /* 0x000000f0e2e8b211 */ /* 0x080fe200078040ff */
[----:B------:R-:W-:Y:S01]  /*fd00*/  UISETP.GT.AND UP0, UPT, UR18, UR16, UPT ;  /* 0x000000101200728c */ /* 0x000fe2000bf04270 */
[----:B------:R-:W-:Y:S02]  /*fd10*/  @!P3 IADD3 R236, P5, PT, R240, R237, RZ ;  /* 0x000000edf0ecb210 */ /* 0x000fe40007fbe0ff */
[----:B------:R-:W-:Y:S01]  /*fd20*/  @!PT LDS RZ, [RZ] ;  /* 0x00000000fffff984 */ /* 0x000fe20000000800 */
[----:B------:R-:W-:Y:S01]  /*fd30*/  @!PT LDS RZ, [RZ] ;  /* 0x00000000fffff984 */ /* 0x000fe20000000800 */
[----:B------:R-:W-:Y:S01]  /*fd40*/  @!PT LDS RZ, [RZ] ;  /* 0x00000000fffff984 */ /* 0x000fe20000000800 */
[----:B------:R1:W-:Y:S01]  /*fd50*/  @!P3 LDGSTS.E.BYPASS.LTC128B.128 [R225+0x5800], desc[UR14][R240.64] ;  /* 0x05800000f0e1bfae */ /* 0x0003e2000b981a0e */
[CCC-:B------:R-:W-:Y:S02]  /*fd60*/  @!P3 LEA.HI.X R233, R226.reuse, R241.reuse, R213.reuse, 0x8, P0 ;  /* 0x000000f1e2e9b211 */ /* 0x1c0fe400000f44d5 */
[C---:B------:R-:W-:Y:S02]  /*fd70*/  @!P3 LEA R234, P1, R226.reuse, R240, 0x7 ;  /* 0x000000f0e2eab211 */ /* 0x040fe400078238ff */
[----:B------:R-:W-:Y:S01]  /*fd80*/  @P3 STS.128 [R225+0x6000], RZ ;  /* 0x006000ffe1003388 */ /* 0x000fe20000000c00 */
[----:B------:R-:W-:Y:S01]  /*fd90*/  @!P3 IMAD.X R237, R241, 0x1, R230, P5 ;  /* 0x00000001f1edb824 */ /* 0x000fe200028e06e6 */
[-C--:B------:R-:W-:Y:S01]  /*fda0*/  @!P3 MOV R239, R241.reuse ;  /* 0x000000f100efb202 */ /* 0x080fe20000000f00 */
[----:B------:R-:W-:Y:S01]  /*fdb0*/  @!P3 IMAD.MOV.U32 R230, RZ, RZ, R240 ;  /* 0x000000ffffe6b224 */ /* 0x000fe200078e00f0 */
[CC--:B------:R-:W-:Y:S01]  /*fdc0*/  @!P3 LEA.HI.X R235, R226.reuse, R241.reuse, R213, 0x7, P1 ;  /* 0x000000f1e2ebb211 */ /* 0x0c0fe200008f3cd5 */
[----:B------:R-:W-:Y:S01]  /*fdd0*/  @!P3 IMAD R213, R213, 0x180, RZ ;  /* 0x00000180d5d5b824 */ /* 0x000fe200078e02ff */
[----:B------:R-:W-:Y:S01]  /*fde0*/  @!PT LDS RZ, [RZ] ;  /* 0x00000000fffff984 */ /* 0x000fe20000000800 */
[----:B------:R-:W-:Y:S01]  /*fdf0*/  @!PT LDS RZ, [RZ] ;  /* 0x00000000fffff984 */ /* 0x000fe20000000800 */
[----:B------:R-:W-:Y:S01]  /*fe00*/  @!PT LDS RZ, [RZ] ;  /* 0x00000000fffff984 */ /* 0x000fe20000000800 */
[----:B------:R2:W-:Y:S01]  /*fe10*/  @!P3 LDGSTS.E.BYPASS.LTC128B.128 [R225+0x6000], desc[UR14][R236.64] ;  /* 0x06000000ece1bfae */ /* 0x0005e2000b981a0e */
[----:B------:R-:W-:Y:S01]  /*fe20*/  @!P3 IMAD.WIDE.U32 R238, R226, 0xc0, R238 ;  /* 0x000000c0e2eeb825 */ /* 0x000fe200078e00ee */
[----:B------:R-:W-:Y:S03]  /*fe30*/  @!P3 MOV R231, R241 ;  /* 0x000000f100e7b202 */ /* 0x000fe60000000f00 */
[----:B------:R-:W-:Y:S01]  /*fe40*/  @P3 STS.128 [R225+0x6800], RZ ;  /* 0x006800ffe1003388 */ /* 0x000fe20000000c00 */
[----:B------:R-:W-:Y:S01]  /*fe50*/  @!P3 IMAD.IADD R239, R228, 0x1, R239 ;  /* 0x00000001e4efb824 */ /* 0x000fe200078e02ef */
[----:B------:R-:W-:Y:S01]  /*fe60*/  LOP3.LUT P0, RZ, R3, 0x4, RZ, 0xc0, !PT ;  /* 0x0000000403ff7812 */ /* 0x000fe2000780c0ff */
[----:B------:R-:W-:Y:S02]  /*fe70*/  @!P3 IMAD.WIDE.U32 R230, R226, 0x140, R230 ;  /* 0x00000140e2e6b825 */ /* 0x000fe400078e00e6 */
[----:B------:R-:W-:Y:S01]  /*fe80*/  @!PT LDS RZ, [RZ] ;  /* 0x00000000fffff984 */ /* 0x000fe20000000800 */
[----:B------:R-:W-:Y:S01]  /*fe90*/  @!PT LDS RZ, [RZ] ;  /* 0x00000000fffff984 */ /* 0x000fe20000000800 */
[----:B------:R-:W-:Y:S01]  /*fea0*/  @!PT LDS RZ, [RZ] ;  /* 0x00000000fffff984 */ /* 0x000fe20000000800 */
[----:B------:R2:W-:Y:S01]  /*feb0*/  @!P3 LDGSTS.E.BYPASS.LTC128B.128 [R225+0x6800], desc[UR14][R234.64] ;  /* 0x06800000eae1bfae */ /* 0x0005e2000b981a0e */
[----:B------:R-:W-:Y:S04]  /*fec0*/  SEL R0, R0, 0xffffffe0, !P0 ;  /* 0xffffffe000007807 */ /* 0x000fe80004000000 */
[----:B------:R-:W-:Y:S01]  /*fed0*/  @P3 STS.128 [R225+0x7000], RZ ;  /* 0x007000ffe1003388 */ /* 0x000fe20000000c00 */
[----:B------:R-:W-:Y:S01]  /*fee0*/  @!P3 IADD3 R231, PT, PT, R227, R231, RZ ;  /* 0x000000e7e3e7b210 */ /* 0x000fe20007ffe0ff */
[----:B------:R-:W-:Y:S03]  /*fef0*/  IMAD.IADD R2, R189, 0x1, R0 ;  /* 0x00000001bd027824 */ /* 0x000fe600078e0200 */
[----:B------:R-:W-:Y:S01]  /*ff00*/  @!PT LDS RZ, [RZ] ;  /* 0x00000000fffff984 */ /* 0x000fe20000000800 */
[----:B------:R-:W-:Y:S01]  /*ff10*/  @!PT LDS RZ, [RZ] ;  /* 0x00000000fffff984 */ /* 0x000fe20000000800 */
[----:B------:R-:W-:Y:S01]  /*ff20*/  @!PT LDS RZ, [RZ] ;  /* 0x00000000fffff984 */ /* 0x000fe20000000800 */
[----:B------:R2:W-:Y:S01]  /*ff30*/  @!P3 LDGSTS.E.BYPASS.LTC128B.128 [R225+0x7000], desc[UR14][R238.64] ;  /* 0x07000000eee1bfae */ /* 0x0005e2000b981a0e */
[----:B------:R-:W-:Y:S01]  /*ff40*/  IADD3 R0, PT, PT, R0, R188, RZ ;  /* 0x000000bc00007210 */ /* 0x000fe20007ffe0ff */
        /* <DEDUP_REMOVED lines=19> */
[----:B------:R-:W1:Y:S05]  /*10080*/  LDSM.16.M88.4 R8, [R188] ;  /* 0x00000000bc08783b */ /* 0x000e6a0000000200 */
        /* <DEDUP_REMOVED lines=23> */
[----:B------:R-:W4:Y:S05]  /*10200*/  LDSM.16.M88.4 R144, [R0] ;  /* 0x000000000090783b */ /* 0x000f2a0000000200 */
        /* <DEDUP_REMOVED lines=154> */
.L_x_2156:
        /* <DEDUP_REMOVED lines=61> */
.L_x_2155:
[----:B-1----:R-:W-:Y:S01]  /*10f80*/  LDSM.16.MT88.4 R144, [R218+0x5000] ;  /* 0x00500000da90783b */ /* 0x002fe20000004200 */
[----:B------:R-:W-:Y:S01]  /*10f90*/  MOV R169, R223 ;  /* 0x000000df00a97202 */ /* 0x000fe20000000f00 */
[----:B------:R-:W-:Y:S01]  /*10fa0*/  UISETP.GT.AND UP0, UPT, UR18, UR16, UPT ;  /* 0x000000101200728c */ /* 0x000fe2000bf04270 */
[----:B------:R-:W-:Y:S01]  /*10fb0*/  @P0 IADD3 R169, PT, PT, R222, -0x20, RZ ;  /* 0xffffffe0dea90810 */ /* 0x000fe20007ffe0ff */
[----:B------:R-:W-:Y:S01]  /*10fc0*/  UIADD3 UR19, UPT, UPT, UR19, -0x100, URZ ;  /* 0xffffff0013137890 */ /* 0x000fe2000fffe0ff */
[C---:B------:R-:W-:Y:S02]  /*10fd0*/  IADD3 R2, PT, PT, R192.reuse, -0x60, RZ ;  /* 0xffffffa0c0027810 */ /* 0x040fe40007ffe0ff */
[C---:B------:R-:W-:Y:S01]  /*10fe0*/  IADD3 R132, PT, PT, R192.reuse, -0x5f, RZ ;  /* 0xffffffa1c0847810 */ /* 0x040fe20007ffe0ff */
[----:B------:R-:W-:Y:S01]  /*10ff0*/  LDSM.16.MT88.4 R148, [R169] ;  /* 0x00000000a994783b */ /* 0x000fe20000004200 */
[C---:B------:R-:W-:Y:S02]  /*11000*/  IADD3 R140, PT, PT, R192.reuse, -0x78, RZ ;  /* 0xffffff88c08c7810 */ /* 0x040fe40007ffe0ff */
[C---:B------:R-:W-:Y:S02]  /*11010*/  IADD3 R138, PT, PT, R192.reuse, -0x77, RZ ;  /* 0xffffff89c08a7810 */ /* 0x040fe40007ffe0ff */
[C---:B------:R-:W-:Y:S02]  /*11020*/  IADD3 R139, PT, PT, R192.reuse, -0x80, RZ ;  /* 0xffffff80c08b7810 */ /* 0x040fe40007ffe0ff */
[C---:B------:R-:W-:Y:S01]  /*11030*/  IADD3 R136, PT, PT, R192.reuse, -0x7f, RZ ;  /* 0xffffff81c0887810 */ /* 0x040fe20007ffe0ff */
[----:B------:R-:W-:Y:S01]  /*11040*/  LDSM.16.MT88.4 R156, [R218+0x5400] ;  /* 0x00540000da9c783b */ /* 0x000fe20000004200 */
[----:B------:R-:W-:Y:S02]  /*11050*/  I2FP.F32.S32 R139, R139 ;  /* 0x0000008b008b7245 */ /* 0x000fe40000201400 */
[----:B------:R-:W-:Y:S02]  /*11060*/  I2FP.F32.S32 R136, R136 ;  /* 0x0000008800887245 */ /* 0x000fe40000201400 */
[----:B------:R-:W-:Y:S01]  /*11070*/  IADD3 R134, PT, PT, R192, -0xf, RZ ;  /* 0xfffffff1c0867810 */ /* 0x000fe20007ffe0ff */
[C---:B------:R-:W-:Y:S01]  /*11080*/  FFMA.FTZ R4, R139.reuse, UR6, R4 ;  /* 0x000000068b047c23 */ /* 0x040fe20008010004 */
[----:B------:R-:W-:Y:S01]  /*11090*/  FFMA.FTZ R6, R139, UR6, R6 ;  /* 0x000000068b067c23 */ /* 0x000fe20008010006 */
[----:B------:R-:W-:Y:S01]  /*110a0*/  I2FP.F32.S32 R139, R140 ;  /* 0x0000008c008b7245 */ /* 0x000fe20000201400 */
[----:B------:R-:W-:Y:S01]  /*110b0*/  FFMA.FTZ R5, R136, UR6, R5 ;  /* 0x0000000688057c23 */ /* 0x000fe20008010005 */
[----:B------:R-:W-:Y:S01]  /*110c0*/  IADD3 R140, PT, PT, R192, -0x70, RZ ;  /* 0xffffff90c08c7810 */ /* 0x000fe20007ffe0ff */
[----:B------:R-:W-:Y:S01]  /*110d0*/  FFMA.FTZ R7, R136, UR6, R7 ;  /* 0x0000000688077c23 */ /* 0x000fe20008010007 */
[----:B------:R-:W-:Y:S01]  /*110e0*/  I2FP.F32.S32 R136, R138 ;  /* 0x0000008a00887245 */ /* 0x000fe20000201400 */
[C---:B------:R-:W-:Y:S01]  /*110f0*/  FFMA.FTZ R8, R139.reuse, UR6, R8 ;  /* 0x000000068b087c23 */ /* 0x040fe20008010008 */
[----:B------:R-:W-:Y:S01]  /*11100*/  FFMA.FTZ R10, R139, UR6, R10 ;  /* 0x000000068b0a7c23 */ /* 0x000fe2000801000a */
[----:B------:R-:W-:Y:S02]  /*11110*/  IADD3 R138, PT, PT, R192, -0x6f, RZ ;  /* 0xffffff91c08a7810 */ /* 0x000fe40007ffe0ff */
[----:B------:R-:W-:Y:S01]  /*11120*/  I2FP.F32.S32 R139, R140 ;  /* 0x0000008c008b7245 */ /* 0x000fe20000201400 */
[----:B------:R-:W-:Y:S01]  /*11130*/  FFMA.FTZ R9, R136, UR6, R9 ;  /* 0x0000000688097c23 */ /* 0x000fe20008010009 */
[----:B------:R-:W-:Y:S01]  /*11140*/  IADD3 R140, PT, PT, R192, -0x68, RZ ;  /* 0xffffff98c08c7810 */ /* 0x000fe20007ffe0ff */
[----:B------:R-:W-:Y:S01]  /*11150*/  FFMA.FTZ R11, R136, UR6, R11 ;  /* 0x00000006880b7c23 */ /* 0x000fe2000801000b */
[----:B------:R-:W-:Y:S01]  /*11160*/  I2FP.F32.S32 R136, R138 ;  /* 0x0000008a00887245 */ /* 0x000fe20000201400 */
[C---:B------:R-:W-:Y:S01]  /*11170*/  FFMA.FTZ R12, R139.reuse, UR6, R12 ;  /* 0x000000068b0c7c23 */ /* 0x040fe2000801000c */
[----:B------:R-:W-:Y:S01]  /*11180*/  I2FP.F32.S32 R133, R140 ;  /* 0x0000008c00857245 */ /* 0x000fe20000201400 */
[----:B------:R-:W-:Y:S01]  /*11190*/  FFMA.FTZ R14, R139, UR6, R14 ;  /* 0x000000068b0e7c23 */ /* 0x000fe2000801000e */
[----:B------:R-:W-:Y:S01]  /*111a0*/  IADD3 R138, PT, PT, R192, -0x67, RZ ;  /* 0xffffff99c08a7810 */ /* 0x000fe20007ffe0ff */
[C---:B------:R-:W-:Y:S01]  /*111b0*/  FFMA.FTZ R13, R136.reuse, UR6, R13 ;  /* 0x00000006880d7c23 */ /* 0x040fe2000801000d */
[----:B------:R-:W-:Y:S01]  /*111c0*/  FFMA.FTZ R15, R136, UR6, R15 ;  /* 0x00000006880f7c23 */ /* 0x000fe2000801000f */
[C---:B------:R-:W-:Y:S01]  /*111d0*/  FFMA.FTZ R16, R133.reuse, UR6, R16 ;  /* 0x0000000685107c23 */ /* 0x040fe20008010010 */
[----:B------:R-:W-:Y:S01]  /*111e0*/  FFMA.FTZ R18, R133, UR6, R18 ;  /* 0x0000000685127c23 */ /* 0x000fe20008010012 */
[----:B------:R-:W-:Y:S02]  /*111f0*/  I2FP.F32.S32 R0, R138 ;  /* 0x0000008a00007245 */ /* 0x000fe40000201400 */
[----:B------:R-:W-:Y:S02]  /*11200*/  I2FP.F32.S32 R133, R2 ;  /* 0x0000000200857245 */ /* 0x000fe40000201400 */
[----:B------:R-:W-:Y:S01]  /*11210*/  IADD3 R2, PT, PT, R192, -0x58, RZ ;  /* 0xffffffa8c0027810 */ /* 0x000fe20007ffe0ff */
[C---:B------:R-:W-:Y:S01]  /*11220*/  FFMA.FTZ R17, R0.reuse, UR6, R17 ;  /* 0x0000000600117c23 */ /* 0x040fe20008010011 */
[----:B------:R-:W-:Y:S01]  /*11230*/  FFMA.FTZ R19, R0, UR6, R19 ;  /* 0x0000000600137c23 */ /* 0x000fe20008010013 */
[C---:B------:R-:W-:Y:S01]  /*11240*/  FFMA.FTZ R20, R133.reuse, UR6, R20 ;  /* 0x0000000685147c23 */ /* 0x040fe20008010014 */
[----:B------:R-:W-:Y:S01]  /*11250*/  I2FP.F32.S32 R0, R132 ;  /* 0x0000008400007245 */ /* 0x000fe20000201400 */
[----:B------:R-:W-:Y:S01]  /*11260*/  FFMA.FTZ R22, R133, UR6, R22 ;  /* 0x0000000685167c23 */ /* 0x000fe20008010016 */
[----:B------:R-:W-:Y:S02]  /*11270*/  I2FP.F32.S32 R133, R2 ;  /* 0x0000000200857245 */ /* 0x000fe40000201400 */
[----:B------:R-:W-:Y:S01]  /*11280*/  IADD3 R2, PT, PT, R192, -0x50, RZ ;  /* 0xffffffb0c0027810 */ /* 0x000fe20007ffe0ff */
[C---:B------:R-:W-:Y:S01]  /*11290*/  FFMA.FTZ R21, R0.reuse, UR6, R21 ;  /* 0x0000000600157c23 */ /* 0x040fe20008010015 */
[----:B------:R-:W-:Y:S01]  /*112a0*/  FFMA.FTZ R23, R0, UR6, R23 ;  /* 0x0000000600177c23 */ /* 0x000fe20008010017 */
[C---:B------:R-:W-:Y:S01]  /*112b0*/  FFMA.FTZ R24, R133.reuse, UR6, R24 ;  /* 0x0000000685187c23 */ /* 0x040fe20008010018 */
[----:B------:R-:W-:Y:S01]  /*112c0*/  FFMA.FTZ R26, R133, UR6, R26 ;  /* 0x00000006851a7c23 */ /* 0x000fe2000801001a */
[----:B------:R-:W-:Y:S02]  /*112d0*/  I2FP.F32.S32 R133, R2 ;  /* 0x0000000200857245 */ /* 0x000fe40000201400 */
[----:B------:R-:W-:Y:S02]  /*112e0*/  IADD3 R132, PT, PT, R192, -0x57, RZ ;  /* 0xffffffa9c0847810 */ /* 0x000fe40007ffe0ff */
[----:B------:R-:W-:Y:S02]  /*112f0*/  FMNMX3.FTZ R135, R194, R6, R7, !PT ;  /* 0x00000006c2877276 */ /* 0x000fe40007810007 */
[----:B------:R-:W-:Y:S02]  /*11300*/  I2FP.F32.S32 R0, R132 ;  /* 0x0000008400007245 */ /* 0x000fe40000201400 */
[C---:B------:R-:W-:Y:S02]  /*11310*/  IADD3 R132, PT, PT, R192.reuse, -0x4f, RZ ;  /* 0xffffffb1c0847810 */ /* 0x040fe40007ffe0ff */
        /* <DEDUP_REMOVED lines=13> */
[C---:B------:R-:W-:Y:S02]  /*113f0*/  IADD3 R2, PT, PT, R192.reuse, -0x40, RZ ;  /* 0xffffffc0c0027810 */ /* 0x040fe40007ffe0ff */
[----:B------:R-:W-:Y:S01]  /*11400*/  IADD3 R132, PT, PT, R192, -0x3f, RZ ;  /* 0xffffffc1c0847810 */ /* 0x000fe20007ffe0ff */
        /* <DEDUP_REMOVED lines=11> */
[C---:B------:R-:W-:Y:S02]  /*114c0*/  IADD3 R132, PT, PT, R192.reuse, -0x2f, RZ ;  /* 0xffffffd1c0847810 */ /* 0x040fe40007ffe0ff */
[----:B------:R-:W-:Y:S02]  /*114d0*/  I2FP.F32.S32 R133, R2 ;  /* 0x0000000200857245 */ /* 0x000fe40000201400 */
[----:B------:R-:W-:Y:S03]  /*114e0*/  IADD3 R2, PT, PT, R192, -0x30, RZ ;  /* 0xffffffd0c0027810 */ /* 0x000fe60007ffe0ff */
        /* <DEDUP_REMOVED lines=13> */
[C---:B------:R-:W-:Y:S01]  /*115c0*/  IADD3 R2, PT, PT, R192.reuse, -0x20, RZ ;  /* 0xffffffe0c0027810 */ /* 0x040fe20007ffe0ff */
        /* <DEDUP_REMOVED lines=15> */
[----:B------:R-:W-:Y:S02]  /*116c0*/  IADD3 R2, PT, PT, R192, -0x10, RZ ;  /* 0xfffffff0c0027810 */ /* 0x000fe40007ffe0ff */
[----:B------:R-:W-:Y:S01]  /*116d0*/  I2FP.F32.S32 R0, R132 ;  /* 0x0000008400007245 */ /* 0x000fe20000201400 */
[C---:B------:R-:W-:Y:S01]  /*116e0*/  FFMA.FTZ R56, R133.reuse, UR6, R56 ;  /* 0x0000000685387c23 */ /* 0x040fe20008010038 */
[----:B------:R-:W-:Y:S01]  /*116f0*/  FFMA.FTZ R58, R133, UR6, R58 ;  /* 0x00000006853a7c23 */ /* 0x000fe2000801003a */
[----:B------:R-:W-:Y:S02]  /*11700*/  I2FP.F32.S32 R133, R2 ;  /* 0x0000000200857245 */ /* 0x000fe40000201400 */
[C---:B------:R-:W-:Y:S01]  /*11710*/  FFMA.FTZ R57, R0.reuse, UR6, R57 ;  /* 0x0000000600397c23 */ /* 0x040fe20008010039 */
[----:B------:R-:W-:Y:S01]  /*11720*/  FFMA.FTZ R59, R0, UR6, R59 ;  /* 0x00000006003b7c23 */ /* 0x000fe2000801003b */
[----:B------:R-:W-:Y:S01]  /*11730*/  I2FP.F32.S32 R0, R134 ;  /* 0x0000008600007245 */ /* 0x000fe20000201400 */
[C---:B------:R-:W-:Y:S01]  /*11740*/  FFMA.FTZ R60, R133.reuse, UR6, R60 ;  /* 0x00000006853c7c23 */ /* 0x040fe2000801003c */
[----:B------:R-:W-:Y:S01]  /*11750*/  FFMA.FTZ R62, R133, UR6, R62 ;  /* 0x00000006853e7c23 */ /* 0x000fe2000801003e */
[----:B------:R-:W-:Y:S02]  /*11760*/  IADD3 R134, PT, PT, R192, 0x29, RZ ;  /* 0x00000029c0867810 */ /* 0x000fe40007ffe0ff */
[C---:B------:R-:W-:Y:S01]  /*11770*/  FFMA.FTZ R61, R0.reuse, UR6, R61 ;  /* 0x00000006003d7c23 */ /* 0x040fe2000801003d */
[----:B------:R-:W-:Y:S01]  /*11780*/  FFMA.FTZ R63, R0, UR6, R63 ;  /* 0x00000006003f7c23 */ /* 0x000fe2000801003f */
[C---:B------:R-:W-:Y:S02]  /*11790*/  IADD3 R132, PT, PT, R192.reuse, -0x8, RZ ;  /* 0xfffffff8c0847810 */ /* 0x040fe40007ffe0ff */
[C---:B------:R-:W-:Y:S02]  /*117a0*/  IADD3 R2, PT, PT, R192.reuse, -0x7, RZ ;  /* 0xfffffff9c0027810 */ /* 0x040fe40007ffe0ff */
[----:B------:R-:W-:Y:S02]  /*117b0*/  I2FP.F32.S32 R133, R132 ;  /* 0x0000008400857245 */ /* 0x000fe40000201400 */
[----:B------:R-:W-:Y:S02]  /*117c0*/  I2FP.F32.S32 R2, R2 ;  /* 0x0000000200027245 */ /* 0x000fe40000201400 */
[----:B------:R-:W-:Y:S01]  /*117d0*/  IADD3 R0, PT, PT, R192, 0x1, RZ ;  /* 0x00000001c0007810 */ /* 0x000fe20007ffe0ff */
[C---:B------:R-:W-:Y:S01]  /*117e0*/  FFMA.FTZ R64, R133.reuse, UR6, R64 ;  /* 0x0000000685407c23 */ /* 0x040fe20008010040 */
[----:B------:R-:W-:Y:S01]  /*117f0*/  FFMA.FTZ R66, R133, UR6, R66 ;  /* 0x0000000685427c23 */ /* 0x000fe20008010042 */
[C---:B------:R-:W-:Y:S01]  /*11800*/  FFMA.FTZ R65, R2.reuse, UR6, R65 ;  /* 0x0000000602417c23 */ /* 0x040fe20008010041 */
[----:B------:R-:W-:Y:S01]  /*11810*/  FFMA.FTZ R67, R2, UR6, R67 ;  /* 0x0000000602437c23 */ /* 0x000fe20008010043 */
        /* <DEDUP_REMOVED lines=8> */
[C---:B------:R-:W-:Y:S02]  /*118a0*/  IADD3 R132, PT, PT, R192.reuse, 0x9, RZ ;  /* 0x00000009c0847810 */ /* 0x040fe40007ffe0ff */
[C---:B------:R-:W-:Y:S01]  /*118b0*/  IADD3 R2, PT, PT, R192.reuse, 0x10, RZ ;  /* 0x00000010c0027810 */ /* 0x040fe20007ffe0ff */
        /* <DEDUP_REMOVED lines=11> */
[----:B------:R-:W-:Y:S01]  /*11970*/  IADD3 R132, PT, PT, R192, 0x19, RZ ;  /* 0x00000019c0847810 */ /* 0x000fe20007ffe0ff */
        /* <DEDUP_REMOVED lines=11> */
[C---:B------:R-:W-:Y:S04]  /*11a30*/  IADD3 R2, PT, PT, R192.reuse, 0x20, RZ ;  /* 0x00000020c0027810 */ /* 0x040fe80007ffe0ff */
[----:B------:R-:W-:Y:S02]  /*11a40*/  I2FP.F32.S32 R133, R2 ;  /* 0x0000000200857245 */ /* 0x000fe40000201400 */
[----:B------:R-:W-:Y:S03]  /*11a50*/  IADD3 R2, PT, PT, R192, 0x28, RZ ;  /* 0x00000028c0027810 */ /* 0x000fe60007ffe0ff */
[C---:B------:R-:W-:Y:S01]  /*11a60*/  FFMA.FTZ R84, R133.reuse, UR6, R84 ;  /* 0x0000000685547c23 */ /* 0x040fe20008010054 */
[----:B------:R-:W-:Y:S01]  /*11a70*/  FFMA.FTZ R86, R133, UR6, R86 ;  /* 0x0000000685567c23 */ /* 0x000fe20008010056 */
[C---:B------:R-:W-:Y:S01]  /*11a80*/  FFMA.FTZ R85, R0.reuse, UR6, R85 ;  /* 0x0000000600557c23 */ /* 0x040fe20008010055 */
[----:B------:R-:W-:Y:S01]  /*11a90*/  FFMA.FTZ R87, R0, UR6, R87 ;  /* 0x0000000600577c23 */ /* 0x000fe20008010057 */
[----:B------:R-:W-:Y:S02]  /*11aa0*/  I2FP.F32.S32 R0, R134 ;  /* 0x0000008600007245 */ /* 0x000fe40000201400 */
[----:B------:R-:W-:Y:S02]  /*11ab0*/  FMNMX3.FTZ R134, R193, R4, R5, !PT ;  /* 0x00000004c1867276 */ /* 0x000fe40007810005 */
[----:B------:R-:W-:Y:S02]  /*11ac0*/  I2FP.F32.S32 R133, R2 ;  /* 0x0000000200857245 */ /* 0x000fe40000201400 */
[----:B------:R-:W-:Y:S02]  /*11ad0*/  FMNMX3.FTZ R134, R134, R8, R9, !PT ;  /* 0x0000000886867276 */ /* 0x000fe40007810009 */
[----:B------:R-:W-:Y:S01]  /*11ae0*/  IADD3 R2, PT, PT, R192, 0x31, RZ ;  /* 0x00000031c0027810 */ /* 0x000fe20007ffe0ff */
[C---:B------:R-:W-:Y:S01]  /*11af0*/  FFMA.FTZ R88, R133.reuse, UR6, R88 ;  /* 0x0000000685587c23 */ /* 0x040fe20008010058 */
[----:B------:R-:W-:Y:S01]  /*11b00*/  FMNMX3.FTZ R134, R134, R12, R13, !PT ;  /* 0x0000000c86867276 */ /* 0x000fe2000781000d */
[----:B------:R-:W-:Y:S01]  /*11b10*/  FFMA.FTZ R90, R133, UR6, R90 ;  /* 0x00000006855a7c23 */ /* 0x000fe2000801005a */
[----:B------:R-:W-:Y:S01]  /*11b20*/  I2FP.F32.S32 R133, R132 ;  /* 0x0000008400857245 */ /* 0x000fe20000201400 */
        /* <DEDUP_REMOVED lines=9> */
[----:B------:R-:W-:Y:S02]  /*11bc0*/  I2FP.F32.S32 R133, R0 ;  /* 0x0000000000857245 */ /* 0x000fe40000201400 */
[----:B------:R-:W-:Y:S02]  /*11bd0*/  FMNMX3.FTZ R134, R134, R28, R29, !PT ;  /* 0x0000001c86867276 */ /* 0x000fe4000781001d */
[----:B------:R-:W-:Y:S02]  /*11be0*/  I2FP.F32.S32 R0, R132 ;  /* 0x0000008400007245 */ /* 0x000fe40000201400 */
        /* <DEDUP_REMOVED lines=31> */
[----:B------:R-:W-:Y:S02]  /*11de0*/  I2FP.F32.S32 R2, R2 ;  /* 0x0000000200027245 */ /* 0x000fe40000201400 */
        /* <DEDUP_REMOVED lines=14> */
[----:B------:R-:W-:Y:S02]  /*11ed0*/  I2FP.F32.S32 R133, R2 ;  /* 0x0000000200857245 */ /* 0x000fe40000201400 */
[----:B------:R-:W-:Y:S02]  /*11ee0*/  FMNMX3.FTZ R132, R132, R94, R95, !PT ;  /* 0x0000005e84847276 */ /* 0x000fe4000781005f */
[----:B------:R-:W-:Y:S01]  /*11ef0*/  IADD3 R2, PT, PT, R192, 0x49, RZ ;  /* 0x00000049c0027810 */ /* 0x000fe20007ffe0ff */
[C---:B------:R-:W-:Y:S01]  /*11f00*/  FFMA.FTZ R100, R133.reuse, UR6, R100 ;  /* 0x0000000685647c23 */ /* 0x040fe20008010064 */
[----:B------:R-:W-:Y:S01]  /*11f10*/  FFMA.FTZ R102, R133, UR6, R102 ;  /* 0x0000000685667c23 */ /* 0x000fe20008010066 */
[----:B------:R-:W-:Y:S02]  /*11f20*/  FMNMX3.FTZ R132, R132, R98, R99, !PT ;  /* 0x0000006284847276 */ /* 0x000fe40007810063 */
[C---:B------:R-:W-:Y:S02]  /*11f30*/  IADD3 R0, PT, PT, R192.reuse, 0x41, RZ ;  /* 0x00000041c0007810 */ /* 0x040fe40007ffe0ff */
[----:B------:R-:W-:Y:S02]  /*11f40*/  IADD3 R133, PT, PT, R192, 0x48, RZ ;  /* 0x00000048c0857810 */ /* 0x000fe40007ffe0ff */
[----:B------:R-:W-:Y:S02]  /*11f50*/  I2FP.F32.S32 R0, R0 ;  /* 0x0000000000007245 */ /* 0x000fe40000201400 */
[----:B------:R-:W-:Y:S03]  /*11f60*/  I2FP.F32.S32 R133, R133 ;  /* 0x0000008500857245 */ /* 0x000fe60000201400 */
[C---:B------:R-:W-:Y:S01]  /*11f70*/  FFMA.FTZ R101, R0.reuse, UR6, R101 ;  /* 0x0000000600657c23 */ /* 0x040fe20008010065 */
[----:B------:R-:W-:Y:S01]  /*11f80*/  FFMA.FTZ R103, R0, UR6, R103 ;  /* 0x0000000600677c23 */ /* 0x000fe20008010067 */
[----:B------:R-:W-:Y:S01]  /*11f90*/  I2FP.F32.S32 R0, R2 ;  /* 0x0000000200007245 */ /* 0x000fe20000201400 */
        /* <DEDUP_REMOVED lines=8> */
[----:B------:R-:W-:Y:S02]  /*12020*/  I2FP.F32.S32 R133, R2 ;  /* 0x0000000200857245 */ /* 0x000fe40000201400 */
[----:B------:R-:W-:Y:S02]  /*12030*/  FMNMX3.FTZ R132, R132, R106, R107, !PT ;  /* 0x0000006a84847276 */ /* 0x000fe4000781006b */
[C---:B------:R-:W-:Y:S01]  /*12040*/  IADD3 R0, PT, PT, R192.reuse, 0x51, RZ ;  /* 0x00000051c0007810 */ /* 0x040fe20007ffe0ff */
[C---:B------:R-:W-:Y:S01]  /*12050*/  FFMA.FTZ R108, R133.reuse, UR6, R108 ;  /* 0x00000006856c7c23 */ /* 0x040fe2000801006c */
[----:B------:R-:W-:Y:S01]  /*12060*/  FFMA.FTZ R110, R133, UR6, R110 ;  /* 0x00000006856e7c23 */ /* 0x000fe2000801006e */
[C---:B------:R-:W-:Y:S02]  /*12070*/  IADD3 R2, PT, PT, R192.reuse, 0x58, RZ ;  /* 0x00000058c0027810 */ /* 0x040fe40007ffe0ff */
[----:B------:R-:W-:Y:S02]  /*12080*/  I2FP.F32.S32 R0, R0 ;  /* 0x0000000000007245 */ /* 0x000fe40000201400 */
[----:B------:R-:W-:Y:S02]  /*12090*/  I2FP.F32.S32 R133, R2 ;  /* 0x0000000200857245 */ /* 0x000fe40000201400 */
        /* <DEDUP_REMOVED lines=8> */
[----:B------:R-:W-:Y:S02]  /*12120*/  I2FP.F32.S32 R0, R0 ;  /* 0x0000000000007245 */ /* 0x000fe40000201400 */
[----:B------:R-:W-:Y:S03]  /*12130*/  IADD3 R133, PT, PT, R192, 0x60, RZ ;  /* 0x00000060c0857810 */ /* 0x000fe60007ffe0ff */
[C---:B------:R-:W-:Y:S01]  /*12140*/  FFMA.FTZ R113, R0.reuse, UR6, R113 ;  /* 0x0000000600717c23 */ /* 0x040fe20008010071 */
[----:B------:R-:W-:Y:S01]  /*12150*/  FFMA.FTZ R115, R0, UR6, R115 ;  /* 0x0000000600737c23 */ /* 0x000fe20008010073 */
[----:B------:R-:W-:Y:S02]  /*12160*/  I2FP.F32.S32 R133, R133 ;  /* 0x0000008500857245 */ /* 0x000fe40000201400 */
[----:B------:R-:W-:Y:S02]  /*12170*/  I2FP.F32.S32 R0, R2 ;  /* 0x0000000200007245 */ /* 0x000fe40000201400 */
[----:B------:R-:W-:Y:S01]  /*12180*/  FMNMX3.FTZ R134, R134, R112, R113, !PT ;  /* 0x0000007086867276 */ /* 0x000fe20007810071 */
[C---:B------:R-:W-:Y:S01]  /*12190*/  FFMA.FTZ R116, R133.reuse, UR6, R116 ;  /* 0x0000000685747c23 */ /* 0x040fe20008010074 */
[----:B------:R-:W-:Y:S01]  /*121a0*/  FFMA.FTZ R118, R133, UR6, R118 ;  /* 0x0000000685767c23 */ /* 0x000fe20008010076 */
[C---:B------:R-:W-:Y:S01]  /*121b0*/  FFMA.FTZ R117, R0.reuse, UR6, R117 ;  /* 0x0000000600757c23 */ /* 0x040fe20008010075 */
[----:B------:R-:W-:Y:S01]  /*121c0*/  FFMA.FTZ R119, R0, UR6, R119 ;  /* 0x0000000600777c23 */ /* 0x000fe20008010077 */
[C---:B------:R-:W-:Y:S02]  /*121d0*/  IADD3 R2, PT, PT, R192.reuse, 0x68, RZ ;  /* 0x00000068c0027810 */ /* 0x040fe40007ffe0ff */
[----:B------:R-:W-:Y:S02]  /*121e0*/  IADD3 R0, PT, PT, R192, 0x69, RZ ;  /* 0x00000069c0007810 */ /* 0x000fe40007ffe0ff */
[----:B------:R-:W-:Y:S02]  /*121f0*/  FMNMX3.FTZ R134, R134, R116, R117, !PT ;  /* 0x0000007486867276 */ /* 0x000fe40007810075 */
        /* <DEDUP_REMOVED lines=8> */
[----:B------:R-:W-:Y:S02]  /*12280*/  I2FP.F32.S32 R133, R2 ;  /* 0x0000000200857245 */ /* 0x000fe40000201400 */
[----:B------:R-:W-:Y:S02]  /*12290*/  I2FP.F32.S32 R0, R0 ;  /* 0x0000000000007245 */ /* 0x000fe40000201400 */
[----:B------:R-:W-:Y:S01]  /*122a0*/  FMNMX3.FTZ R134, R134, R120, R121, !PT ;  /* 0x0000007886867276 */ /* 0x000fe20007810079 */
[C---:B------:R-:W-:Y:S01]  /*122b0*/  FFMA.FTZ R124, R133.reuse, UR6, R124 ;  /* 0x00000006857c7c23 */ /* 0x040fe2000801007c */
[----:B------:R-:W-:Y:S01]  /*122c0*/  FFMA.FTZ R126, R133, UR6, R126 ;  /* 0x00000006857e7c23 */ /* 0x000fe2000801007e */
[C---:B------:R-:W-:Y:S01]  /*122d0*/  FFMA.FTZ R125, R0.reuse, UR6, R125 ;  /* 0x00000006007d7c23 */ /* 0x040fe2000801007d */
[----:B------:R-:W-:Y:S01]  /*122e0*/  FFMA.FTZ R127, R0, UR6, R127 ;  /* 0x00000006007f7c23 */ /* 0x000fe2000801007f */
[----:B------:R-:W-:Y:S02]  /*122f0*/  FMNMX3.FTZ R0, R132, R114, R115, !PT ;  /* 0x0000007284007276 */ /* 0x000fe40007810073 */
[C---:B------:R-:W-:Y:S02]  /*12300*/  IADD3 R133, PT, PT, R192.reuse, 0x78, RZ ;  /* 0x00000078c0857810 */ /* 0x040fe40007ffe0ff */
        /* <DEDUP_REMOVED lines=9> */
[----:B------:R-:W-:Y:S02]  /*123a0*/  IADD3 R192, PT, PT, R192, -0x100, RZ ;  /* 0xffffff00c0c07810 */ /* 0x000fe40007ffe0ff */
        /* <DEDUP_REMOVED lines=91> */
[----:B------:R-:W-:Y:S01]  /*12960*/  FFMA.FTZ R173, R15, UR4, -R4 ;  /* 0x000000040fad7c23 */ /* 0x000fe20008010804 */
[----:B------:R-:W-:Y:S01]  /*12970*/  FFMA.FTZ R15, R105, UR4, -R132 ;  /* 0x00000004690f7c23 */ /* 0x000fe20008010884 */
[----:B------:R-:W-:Y:S01]  /*12980*/  FFMA.FTZ R105, R26, UR4, -R4 ;  /* 0x000000041a697c23 */ /* 0x000fe20008010804 */
[----:B------:R-:W-:Y:S01]  /*12990*/  FFMA.FTZ R41, R41, UR4, -R132 ;  /* 0x0000000429297c23 */ /* 0x000fe20008010884 */
[----:B------:R-:W-:Y:S01]  /*129a0*/  FFMA.FTZ R42, R42, UR4, -R4 ;  /* 0x000000042a2a7c23 */ /* 0x000fe20008010804 */
        /* <DEDUP_REMOVED lines=37> */
[----:B------:R-:W-:Y:S01]  /*12c00*/  FFMA.FTZ R94, R94, UR4, -R4 ;  /* 0x000000045e5e7c23 */ /* 0x000fe20008010804 */
        /* <DEDUP_REMOVED lines=10> */
[----:B------:R-:W-:Y:S03]  /*12cb0*/  FFMA.FTZ R103, R103, UR4, -R4 ;  /* 0x0000000467677c23 */ /* 0x000fe60008010804 */
[----:B------:R-:W-:Y:S01]  /*12cc0*/  MUFU.EX2 R172, R172 ;  /* 0x000000ac00ac7308 */ /* 0x000fe20000000800 */
[C---:B------:R-:W-:Y:S05]  /*12cd0*/  HMMA.16816.F32 R208, R152.reuse, R144, R208 ;  /* 0x0000009098d0723c */ /* 0x040fea00000018d0 */
[----:B------:R-:W-:Y:S01]  /*12ce0*/  FFMA.FTZ R121, R121, UR4, -R132 ;  /* 0x0000000479797c23 */ /* 0x000fe20008010884 */
[----:B------:R-:W-:Y:S03]  /*12cf0*/  FFMA.FTZ R0, R137, R190, R0 ;  /* 0x000000be89007223 */ /* 0x000fe60000010000 */
[----:B------:R-:W1:Y:S01]  /*12d00*/  MUFU.EX2 R173, R173 ;  /* 0x000000ad00ad7308 */ /* 0x000e620000000800 */
[C---:B------:R-:W-:Y:S01]  /*12d10*/  HMMA.16816.F32 R204, R152.reuse, R146, R204 ;  /* 0x0000009298cc723c */ /* 0x040fe200000018cc */
[----:B------:R-:W-:Y:S02]  /*12d20*/  LDSM.16.MT88.4 R144, [R218+0x5800] ;  /* 0x00580000da90783b */ /* 0x000fe40000004200 */
[----:B------:R-:W-:Y:S01]  /*12d30*/  FADD.FTZ R141, R141, R0 ;  /* 0x000000008d8d7221 */ /* 0x000fe20000010000 */
[--C-:B------:R-:W-:Y:S01]  /*12d40*/  FFMA.FTZ R0, R90, UR4, -R4.reuse ;  /* 0x000000045a007c23 */ /* 0x100fe20008010804 */
[--C-:B------:R-:W-:Y:S01]  /*12d50*/  FFMA.FTZ R90, R95, UR4, -R4.reuse ;  /* 0x000000045f5a7c23 */ /* 0x100fe20008010804 */
[----:B------:R-:W-:Y:S03]  /*12d60*/  FFMA.FTZ R95, R99, UR4, -R4 ;  /* 0x00000004635f7c23 */ /* 0x000fe60008010804 */
[----:B------:R-:W-:Y:S01]  /*12d70*/  MUFU.EX2 R177, R177 ;  /* 0x000000b100b17308 */ /* 0x000fe20000000800 */
[C---:B------:R-:W-:Y:S03]  /*12d80*/  HMMA.16816.F32 R200, R152.reuse, R148, R200 ;  /* 0x0000009498c8723c */ /* 0x040fe600000018c8 */
[----:B--2---:R-:W-:Y:S01]  /*12d90*/  F2FP.F16.F32.PACK_AB R148, R13, R160 ;  /* 0x000000a00d94723e */ /* 0x004fe200000000ff */
[----:B------:R-:W-:Y:S01]  /*12da0*/  FFMA.FTZ R2, R135, R191, R2 ;  /* 0x000000bf87027223 */ /* 0x000fe20000010002 */
        /* <DEDUP_REMOVED lines=26> */
[----:B------:R-:W-:Y:S01]  /*12f50*/  FADD.FTZ R177, R177, R172 ;  /* 0x000000acb1b17221 */ /* 0x000fe20000010000 */
[----:B------:R-:W-:Y:S04]  /*12f60*/  FADD.FTZ R163, R163, R162 ;  /* 0x000000a2a3a37221 */ /* 0x000fe80000010000 */
[----:B------:R-:W-:Y:S01]  /*12f70*/  MUFU.EX2 R105, R105 ;  /* 0x0000006900697308 */ /* 0x000fe20000000800 */
[----:B--2---:R-:W-:Y:S01]  /*12f80*/  F2FP.F16.F32.PACK_AB R26, R166, R165 ;  /* 0x000000a5a61a723e */ /* 0x004fe200000000ff */
[C---:B------:R-:W-:Y:S03]  /*12f90*/  HMMA.16816.F32 R208, R148.reuse, R156, R208 ;  /* 0x0000009c94d0723c */ /* 0x040fe600000018d0 */
[----:B------:R-:W-:Y:S01]  /*12fa0*/  FADD.FTZ R174, R174, R177 ;  /* 0x000000b1aeae7221 */ /* 0x000fe20000010000 */
[----:B------:R-:W-:Y:S04]  /*12fb0*/  FADD.FTZ R164, R164, R163 ;  /* 0x000000a3a4a47221 */ /* 0x000fe80000010000 */
[----:B------:R-:W2:Y:S01]  /*12fc0*/  MUFU.EX2 R154, R154 ;  /* 0x0000009a009a7308 */ /* 0x000ea20000000800 */
[C---:B---3--:R-:W-:Y:S01]  /*12fd0*/  F2FP.F16.F32.PACK_AB R25, R152.reuse, R153 ;  /* 0x000000999819723e */ /* 0x048fe200000000ff */
[----:B------:R-:W-:Y:S03]  /*12fe0*/  HMMA.16816.F32 R204, R148, R158, R204 ;  /* 0x0000009e94cc723c */ /* 0x000fe600000018cc */
[----:B------:R-:W-:Y:S01]  /*12ff0*/  FFMA.FTZ R149, R31, UR4, -R4 ;  /* 0x000000041f957c23 */ /* 0x000fe20008010804 */
[----:B------:R-:W-:Y:S01]  /*13000*/  FADD.FTZ R153, R153, R174 ;  /* 0x000000ae99997221 */ /* 0x000fe20000010000 */
[----:B------:R-:W-:Y:S03]  /*13010*/  FADD.FTZ R165, R165, R164 ;  /* 0x000000a4a5a57221 */ /* 0x000fe60000010000 */
[----:B------:R3:W-:Y:S01]  /*13020*/  MUFU.EX2 R148, R30 ;  /* 0x0000001e00947308 */ /* 0x0007e20000000800 */
[----:B------:R-:W-:Y:S01]  /*13030*/  FADD.FTZ R152, R152, R153 ;  /* 0x0000009998987221 */ /* 0x000fe20000010000 */
[----:B------:R-:W-:Y:S08]  /*13040*/  FADD.FTZ R166, R166, R165 ;  /* 0x000000a5a6a67221 */ /* 0x000ff00000010000 */
        /* <DEDUP_REMOVED lines=37> */
[----:B------:R-:W-:Y:S04]  /*132a0*/  FADD.FTZ R167, R167, R166 ;  /* 0x000000a6a7a77221 */ /* 0x000fe80000010000 */
[----:B------:R-:W-:Y:S04]  /*132b0*/  FADD.FTZ R167, R168, R167 ;  /* 0x000000a7a8a77221 */ /* 0x000fe80000010000 */
[----:B------:R-:W4:Y:S01]  /*132c0*/  MUFU.EX2 R37, R37 ;  /* 0x0000002500257308 */ /* 0x000f220000000800 */
[----:B--2---:R-:W-:Y:S01]  /*132d0*/  F2FP.F16.F32.PACK_AB R27, R145, R34 ;  /* 0x00000022911b723e */ /* 0x004fe200000000ff */
[----:B------:R-:W-:Y:S04]  /*132e0*/  FADD.FTZ R32, R32, R167 ;  /* 0x000000a720207221 */ /* 0x000fe80000010000 */
[----:B------:R-:W-:Y:S04]  /*132f0*/  FADD.FTZ R33, R33, R32 ;  /* 0x0000002021217221 */ /* 0x000fe80000010000 */
[----:B------:R-:W-:Y:S01]  /*13300*/  MUFU.EX2 R40, R40 ;  /* 0x0000002800287308 */ /* 0x000fe20000000800 */
[C---:B------:R-:W-:Y:S09]  /*13310*/  HMMA.16816.F32 R208, R24.reuse, R16, R208 ;  /* 0x0000001018d0723c */ /* 0x040ff200000018d0 */
        /* <DEDUP_REMOVED lines=199> */
[--C-:B------:R-:W-:Y:S03]  /*13f90*/  FFMA.FTZ R46, R122, UR4, -R4.reuse ;  /* 0x000000047a2e7c23 */ /* 0x100fe60008010804 */
[----:B------:R-:W4:Y:S01]  /*13fa0*/  MUFU.EX2 R101, R101 ;  /* 0x0000006500657308 */ /* 0x000f220000000800 */
[----:B--2---:R-:W-:Y:S01]  /*13fb0*/  F2FP.F16.F32.PACK_AB R19, R95, R94 ;  /* 0x0000005e5f13723e */ /* 0x004fe200000000ff */
[----:B------:R-:W-:Y:S01]  /*13fc0*/  FADD.FTZ R50, R50, R47 ;  /* 0x0000002f32327221 */ /* 0x000fe20000010000 */
[----:B------:R-:W-:Y:S03]  /*13fd0*/  FFMA.FTZ R47, R119, UR4, -R4 ;  /* 0x00000004772f7c23 */ /* 0x000fe60008010804 */
        /* <DEDUP_REMOVED lines=113> */
[----:B------:R-:W-:Y:S01]  /*146f0*/  FADD.FTZ R34, R34, R15 ;  /* 0x0000000f22227221 */ /* 0x000fe20000010000 */
[----:B------:R-:W-:Y:S07]  /*14700*/  HMMA.16816.F32 R196, R28, R22, R196 ;  /* 0x000000161cc4723c */ /* 0x000fee00000018c4 */
[----:B------:R-:W2:Y:S01]  /*14710*/  MUFU.EX2 R0, R0 ;  /* 0x0000000000007308 */ /* 0x000ea20000000800 */
[----:B-----5:R-:W-:Y:S01]  /*14720*/  F2FP.F16.F32.PACK_AB R22, R51, R42 ;  /* 0x0000002a3316723e */ /* 0x020fe200000000ff */
[----:B------:R-:W-:Y:S04]  /*14730*/  FADD.FTZ R39, R39, R34 ;  /* 0x0000002227277221 */ /* 0x000fe80000010000 */
[----:B------:R-:W-:Y:S04]  /*14740*/  FADD.FTZ R42, R42, R39 ;  /* 0x000000272a2a7221 */ /* 0x000fe80000010000 */
[----:B------:R-:W-:Y:S01]  /*14750*/  MUFU.EX2 R48, R48 ;  /* 0x0000003000307308 */ /* 0x000fe20000000800 */
[----:B------:R-:W-:Y:S09]  /*14760*/  FADD.FTZ R190, R51, R42 ;  /* 0x0000002a33be7221 */ /* 0x000ff20000010000 */
[----:B------:R-:W4:Y:S01]  /*14770*/  MUFU.EX2 R191, R4 ;  /* 0x0000000400bf7308 */ /* 0x000f220000000800 */
[C---:B--2---:R-:W-:Y:S01]  /*14780*/  F2FP.F16.F32.PACK_AB R21, R0.reuse, R13 ;  /* 0x0000000d0015723e */ /* 0x044fe200000000ff */
[----:B------:R-:W-:Y:S04]  /*14790*/  FADD.FTZ R13, R13, R46 ;  /* 0x0000002e0d0d7221 */ /* 0x000fe80000010000 */
[----:B------:R-:W-:Y:S01]  /*147a0*/  FADD.FTZ R13, R0, R13 ;  /* 0x0000000d000d7221 */ /* 0x000fe20000010000 */
[C---:B----4-:R-:W-:Y:S03]  /*147b0*/  F2FP.F16.F32.PACK_AB R23, R191.reuse, R48 ;  /* 0x00000030bf17723e */ /* 0x050fe600000000ff */
[----:B------:R-:W-:Y:S04]  /*147c0*/  FADD.FTZ R48, R48, R13 ;  /* 0x0000000d30307221 */ /* 0x000fe80000010000 */
[----:B------:R-:W-:Y:S01]  /*147d0*/  FADD.FTZ R191, R191, R48 ;  /* 0x00000030bfbf7221 */ /* 0x000fe20000010000 */
[C---:B---3--:R-:W-:Y:S08]  /*147e0*/  HMMA.16816.F32 R208, R20.reuse, R16, R208 ;  /* 0x0000001014d0723c */ /* 0x048ff000000018d0 */
[C---:B------:R-:W-:Y:S08]  /*147f0*/  HMMA.16816.F32 R204, R20.reuse, R18, R204 ;  /* 0x0000001214cc723c */ /* 0x040ff000000018cc */
[C---:B-1----:R-:W-:Y:S08]  /*14800*/  HMMA.16816.F32 R200, R20.reuse, R24, R200 ;  /* 0x0000001814c8723c */ /* 0x042ff000000018c8 */
[----:B------:R-:W-:Y:S01]  /*14810*/  HMMA.16816.F32 R196, R20, R26, R196 ;  /* 0x0000001a14c4723c */ /* 0x000fe200000018c4 */
[----:B------:R-:W-:Y:S08]  /*14820*/  @!UPT UIADD3 URZ, UPT, UPT, URZ, URZ, URZ ;  /* 0x000000fffffff290 */ /* 0x000ff0000fffe0ff */
[----:B------:R-:W-:Y:S11]  /*14830*/  BRA.U UP0, `(.L_x_2157) ;  /* 0xffffffad00947547 */ /* 0x000ff6000b83ffff */
.L_x_2153:
[----:B------:R-:W2:Y:S01]  /*14840*/  SHFL.BFLY PT, R0, R191, 0x2, 0x1f ;  /* 0x0c401f00bf007f89 */ /* 0x000ea200000e0000 */
[C---:B------:R-:W-:Y:S01]  /*14850*/  SHF.L.U32 R6, R3.reuse, 0x1, RZ ;  /* 0x0000000103067819 */ /* 0x040fe200000006ff */
[----:B------:R-:W-:Y:S01]  /*14860*/  S2UR UR6, SR_CTAID.Y ;  /* 0x00000000000679c3 */ /* 0x000fe20000002600 */
[----:B------:R-:W-:Y:S01]  /*14870*/  LOP3.LUT R214, R214, 0xc0, R215, 0xf8, !PT ;  /* 0x000000c0d6d67812 */ /* 0x000fe200078ef8d7 */
[----:B------:R-:W3:Y:S01]  /*14880*/  SHFL.BFLY PT, R5, R190, 0x2, 0x1f ;  /* 0x0c401f00be057f89 */ /* 0x000ee200000e0000 */
[----:B------:R-:W-:Y:S01]  /*14890*/  LOP3.LUT R6, R6, 0x6, RZ, 0xc0, !PT ;  /* 0x0000000606067812 */ /* 0x000fe200078ec0ff */
[----:B------:R-:W4:Y:S01]  /*148a0*/  LDCU UR9, c[0x0][0x3e0] ;  /* 0x00007c00ff0977ac */ /* 0x000f220008000800 */
[C---:B------:R-:W-:Y:S01]  /*148b0*/  SHF.L.U32 R20, R3.reuse, 0x2, RZ ;  /* 0x0000000203147819 */ /* 0x040fe200000006ff */
[----:B------:R-:W-:Y:S01]  /*148c0*/  BSSY.RECONVERGENT B0, `(.L_x_2158) ;  /* 0x000005d000007945 */ /* 0x000fe20003800200 */
[----:B------:R-:W-:Y:S01]  /*148d0*/  SHF.R.U32.HI R12, RZ, 0x1, R3 ;  /* 0x00000001ff0c7819 */ /* 0x000fe20000011603 */
[----:B------:R-:W4:Y:S01]  /*148e0*/  S2UR UR11, SR_CTAID.Z ;  /* 0x00000000000b79c3 */ /* 0x000f220000002700 */
[----:B------:R-:W5:Y:S01]  /*148f0*/  LDCU UR7, c[0x0][0x44c] ;  /* 0x00008980ff0777ac */ /* 0x000f620008000800 */
[----:B------:R-:W-:-:S02]  /*14900*/  LOP3.LUT P2, RZ, R3, 0x3, RZ, 0xc0, !PT ;  /* 0x0000000303ff7812 */ /* 0x000fc4000784c0ff */
[----:B------:R-:W-:Y:S01]  /*14910*/  SHF.R.U32.HI R15, RZ, 0x2, R3 ;  /* 0x00000002ff0f7819 */ /* 0x000fe20000011603 */
[----:B------:R-:W-:Y:S01]  /*14920*/  UIADD3 UR10, UPT, UPT, -UR17, URZ, URZ ;  /* 0x000000ff110a7290 */ /* 0x000fe2000fffe1ff */
[----:B------:R-:W-:Y:S02]  /*14930*/  MOV R17, 0xff800000 ;  /* 0xff80000000117802 */ /* 0x000fe40000000f00 */
[----:B------:R-:W1:Y:S01]  /*14940*/  S2UR UR8, SR_CTAID.X ;  /* 0x00000000000879c3 */ /* 0x000e620000002500 */
[----:B------:R-:W-:Y:S01]  /*14950*/  MOV R16, 0xff800000 ;  /* 0xff80000000107802 */ /* 0x000fe20000000f00 */
[----:B--2---:R-:W-:Y:S01]  /*14960*/  FADD.FTZ R9, R0, R191 ;  /* 0x000000bf00097221 */ /* 0x004fe20000010000 */
[----:B---3--:R-:W-:-:S04]  /*14970*/  FADD.FTZ R8, R5, R190 ;  /* 0x000000be05087221 */ /* 0x008fc80000010000 */
[----:B------:R-:W2:Y:S04]  /*14980*/  SHFL.BFLY PT, R0, R9, 0x1, 0x1f ;  /* 0x0c201f0009007f89 */ /* 0x000ea800000e0000 */
[----:B------:R-:W3:Y:S01]  /*14990*/  SHFL.BFLY PT, R5, R8, 0x1, 0x1f ;  /* 0x0c201f0008057f89 */ /* 0x000ee200000e0000 */
[----:B----4-:R-:W-:Y:S01]  /*149a0*/  UIMAD UR10, UR9, UR10, UR11 ;  /* 0x0000000a090a72a4 */ /* 0x010fe2000f8e020b */
[----:B--2---:R-:W-:-:S04]  /*149b0*/  FADD.FTZ R0, R9, R0 ;  /* 0x0000000009007221 */ /* 0x004fc80000010000 */
[----:B------:R-:W2:Y:S01]  /*149c0*/  MUFU.RCP R4, R0 ;  /* 0x0000000000047308 */ /* 0x000ea20000001000 */
[----:B---3--:R-:W-:Y:S01]  /*149d0*/  FADD.FTZ R2, R8, R5 ;  /* 0x0000000508027221 */ /* 0x008fe20000010000 */
[----:B------:R-:W-:Y:S01]  /*149e0*/  SHF.L.U32 R5, R3, 0x4, RZ ;  /* 0x0000000403057819 */ /* 0x000fe200000006ff */
[----:B------:R-:W-:Y:S01]  /*149f0*/  BAR.SYNC.DEFER_BLOCKING 0x0 ;  /* 0x0000000000007b1d */ /* 0x000fe20000010000 */
[----:B------:R-:W-:Y:S02]  /*14a00*/  FSETP.NE.FTZ.AND P0, PT, R0, RZ, PT ;  /* 0x000000ff0000720b */ /* 0x000fe40003f15000 */
[----:B------:R-:W-:Y:S02]  /*14a10*/  LOP3.LUT R6, R6, 0x3e00, R5, 0xf8, !PT ;  /* 0x00003e0006067812 */ /* 0x000fe400078ef805 */
[----:B------:R-:W-:Y:S01]  /*14a20*/  FSETP.NE.FTZ.AND P1, PT, R2, RZ, PT ;  /* 0x000000ff0200720b */ /* 0x000fe20003f35000 */
[----:B------:R-:W3:Y:S01]  /*14a30*/  MUFU.RCP R7, R2 ;  /* 0x0000000200077308 */ /* 0x000ee20000001000 */
[----:B------:R-:W-:-:S02]  /*14a40*/  LOP3.LUT R5, R6, 0x20, R215, 0xf8, !PT ;  /* 0x0000002006057812 */ /* 0x000fc400078ef8d7 */
[----:B------:R-:W-:Y:S02]  /*14a50*/  LOP3.LUT R8, R215, 0x80, RZ, 0xc0, !PT ;  /* 0x00000080d7087812 */ /* 0x000fe400078ec0ff */
[----:B------:R-:W-:Y:S02]  /*14a60*/  LOP3.LUT R5, R5, R214, RZ, 0xfc, !PT ;  /* 0x000000d605057212 */ /* 0x000fe400078efcff */
[----:B--2---:R-:W-:Y:S01]  /*14a70*/  FSEL R4, R4, 1, P0 ;  /* 0x3f80000004047808 */ /* 0x004fe20000000000 */
[----:B------:R-:W2:Y:S01]  /*14a80*/  @P0 MUFU.LG2 R0, R0 ;  /* 0x0000000000000308 */ /* 0x000ea20000000c00 */
[----:B------:R-:W-:-:S03]  /*14a90*/  LEA R5, R5, UR5, 0x2 ;  /* 0x0000000505057c11 */ /* 0x000fc6000f8e10ff */
[C---:B------:R-:W-:Y:S01]  /*14aa0*/  FMUL.FTZ R210, R4.reuse, R210 ;  /* 0x000000d204d27220 */ /* 0x040fe20000410000 */
[C---:B------:R-:W-:Y:S01]  /*14ab0*/  FMUL.FTZ R211, R4.reuse, R211 ;  /* 0x000000d304d37220 */ /* 0x040fe20000410000 */
[C---:B------:R-:W-:Y:S01]  /*14ac0*/  FMUL.FTZ R206, R4.reuse, R206 ;  /* 0x000000ce04ce7220 */ /* 0x040fe20000410000 */
[C---:B------:R-:W-:Y:S01]  /*14ad0*/  FMUL.FTZ R207, R4.reuse, R207 ;  /* 0x000000cf04cf7220 */ /* 0x040fe20000410000 */
[----:B---3--:R-:W-:Y:S01]  /*14ae0*/  FSEL R6, R7, 1, P1 ;  /* 0x3f80000007067808 */ /* 0x008fe20000800000 */
[C---:B------:R-:W-:Y:S01]  /*14af0*/  FMUL.FTZ R202, R4.reuse, R202 ;  /* 0x000000ca04ca7220 */ /* 0x040fe20000410000 */
[C---:B------:R-:W-:Y:S01]  /*14b00*/  FMUL.FTZ R203, R4.reuse, R203 ;  /* 0x000000cb04cb7220 */ /* 0x040fe20000410000 */
[C---:B------:R-:W-:Y:S01]  /*14b10*/  FMUL.FTZ R198, R4.reuse, R198 ;  /* 0x000000c604c67220 */ /* 0x040fe20000410000 */
[----:B------:R-:W-:Y:S01]  /*14b20*/  FMUL.FTZ R199, R4, R199 ;  /* 0x000000c704c77220 */ /* 0x000fe20000410000 */
[----:B------:R-:W-:Y:S01]  /*14b30*/  LOP3.LUT R4, R215, 0x40, RZ, 0xc0, !PT ;  /* 0x00000040d7047812 */ /* 0x000fe200078ec0ff */
        /* <DEDUP_REMOVED lines=9> */
[--C-:B------:R-:W-:Y:S01]  /*14bd0*/  IMAD.IADD R6, R5, 0x1, -R4.reuse ;  /* 0x0000000105067824 */ /* 0x100fe200078e0a04 */
[----:B------:R-:W-:Y:S01]  /*14be0*/  STS.64 [R5], R208 ;  /* 0x000000d005007388 */ /* 0x000fe20000000a00 */
[----:B------:R-:W-:Y:S01]  /*14bf0*/  IMAD.IADD R14, R13, 0x1, -R4 ;  /* 0x000000010d0e7824 */ /* 0x000fe200078e0a04 */
[----:B------:R-:W-:Y:S01]  /*14c00*/  LOP3.LUT R7, R20, 0xd8, RZ, 0xc0, !PT ;  /* 0x000000d814077812 */ /* 0x000fe200078ec0ff */
[----:B------:R-:W3:Y:S01]  /*14c10*/  @P1 MUFU.LG2 R2, R2 ;  /* 0x0000000200021308 */ /* 0x000ee20000000c00 */
[----:B------:R-:W-:Y:S01]  /*14c20*/  STS.64 [R5+0x400], R210 ;  /* 0x000400d205007388 */ /* 0x000fe20000000a00 */
[----:B--2---:R-:W-:Y:S01]  /*14c30*/  @P0 FMUL.FTZ R0, R0, 0.69314718246459960938 ;  /* 0x3f31721800000820 */ /* 0x004fe20000410000 */
[----:B------:R-:W-:-:S02]  /*14c40*/  LOP3.LUT R7, R7, 0x18, R12, 0x78, !PT ;  /* 0x0000001807077812 */ /* 0x000fc400078e780c */
[----:B------:R-:W-:Y:S01]  /*14c50*/  STS.64 [R6+0x20], R204 ;  /* 0x000020cc06007388 */ /* 0x000fe20000000a00 */
[----:B------:R-:W-:Y:S02]  /*14c60*/  LOP3.LUT R12, R12, 0x30, RZ, 0xc0, !PT ;  /* 0x000000300c0c7812 */ /* 0x000fe400078ec0ff */
[----:B------:R-:W-:Y:S01]  /*14c70*/  LOP3.LUT R7, R7, 0xf24, R20, 0xf8, !PT ;  /* 0x00000f2407077812 */ /* 0x000fe200078ef814 */
[----:B------:R-:W-:Y:S01]  /*14c80*/  STS.64 [R6+0x420], R206 ;  /* 0x000420ce06007388 */ /* 0x000fe20000000a00 */
[----:B------:R-:W-:Y:S02]  /*14c90*/  LOP3.LUT R12, R12, 0x7, R15, 0xf8, !PT ;  /* 0x000000070c0c7812 */ /* 0x000fe400078ef80f */
[----:B------:R-:W-:Y:S01]  /*14ca0*/  LEA R22, R7, UR5, 0x2 ;  /* 0x0000000507167c11 */ /* 0x000fe2000f8e10ff */
[----:B------:R-:W-:Y:S01]  /*14cb0*/  STS.64 [R13+0x40], R200 ;  /* 0x000040c80d007388 */ /* 0x000fe20000000a00 */
[----:B------:R-:W2:Y:S03]  /*14cc0*/  LDCU.64 UR4, c[0x0][0x430] ;  /* 0x00008600ff0477ac */ /* 0x000ea60008000a00 */
[----:B------:R4:W-:Y:S01]  /*14cd0*/  STS.64 [R13+0x440], R202 ;  /* 0x000440ca0d007388 */ /* 0x0009e20000000a00 */
[----:B---3--:R-:W-:-:S03]  /*14ce0*/  @P1 FMUL.FTZ R19, R2, 0.69314718246459960938 ;  /* 0x3f31721802131820 */ /* 0x008fc60000410000 */
[----:B------:R-:W-:Y:S04]  /*14cf0*/  STS.64 [R14+0x60], R196 ;  /* 0x000060c40e007388 */ /* 0x000fe80000000a00 */
[----:B------:R3:W-:Y:S01]  /*14d00*/  STS.64 [R14+0x460], R198 ;  /* 0x000460c60e007388 */ /* 0x0007e20000000a00 */
[----:B------:R-:W-:Y:S01]  /*14d10*/  BAR.SYNC.DEFER_BLOCKING 0x0 ;  /* 0x0000000000007b1d */ /* 0x000fe20000010000 */
[----:B--2---:R-:W-:Y:S02]  /*14d20*/  UIMAD UR4, UR6, UR4, UR17 ;  /* 0x00000004060472a4 */ /* 0x004fe4000f8e0211 */
[----:B-1----:R-:W-:Y:S02]  /*14d30*/  USHF.L.U32 UR6, UR8, 0x6, URZ ;  /* 0x0000000608067899 */ /* 0x002fe400080006ff */
[----:B------:R-:W-:-:S04]  /*14d40*/  UIMAD UR4, UR4, UR9, UR10 ;  /* 0x00000009040472a4 */ /* 0x000fc8000f8e020a */
[----:B------:R-:W-:Y:S01]  /*14d50*/  UIMAD UR6, UR4, UR5, UR6 ;  /* 0x00000005040672a4 */ /* 0x000fe2000f8e0206 */
[----:B----4-:R-:W1:Y:S03]  /*14d60*/  @P1 LDC R13, c[0x0][0x458] ;  /* 0x00011600ff0d1b82 */ /* 0x010e660000000800 */
[----:B-----5:R-:W-:-:S05]  /*14d70*/  UIMAD UR7, UR6, UR7, URZ ;  /* 0x00000007060772a4 */ /* 0x020fca000f8e02ff */
[----:B---3--:R-:W2:Y:S01]  /*14d80*/  @P0 LDC R14, c[0x0][0x458] ;  /* 0x00011600ff0e0b82 */ /* 0x008ea20000000800 */
[----:B------:R3:W4:Y:S04]  /*14d90*/  LDS.128 R8, [R22] ;  /* 0x0000000016087984 */ /* 0x0007280000000c00 */
[----:B------:R3:W2:Y:S01]  /*14da0*/  LDS.128 R4, [R22+0x800] ;  /* 0x0008000016047984 */ /* 0x0006a20000000c00 */
[----:B-1----:R-:W-:Y:S01]  /*14db0*/  @P1 FFMA.FTZ R17, R134, R13, R19 ;  /* 0x0000000d86111223 */ /* 0x002fe20000010013 */
[----:B--2---:R-:W-:Y:S01]  /*14dc0*/  @P0 FFMA.FTZ R16, R133, R14, R0 ;  /* 0x0000000e85100223 */ /* 0x004fe20000010000 */
[----:B---34-:R-:W-:Y:S06]  /*14dd0*/  @P2 BRA `(.L_x_2159) ;  /* 0x00000000002c2947 */ /* 0x018fec0003800000 */
[----:B------:R-:W1:Y:S01]  /*14de0*/  LDCU.64 UR4, c[0x0][0x428] ;  /* 0x00008500ff0477ac */ /* 0x000e620008000a00 */
[C---:B------:R-:W-:Y:S01]  /*14df0*/  VIADD R13, R12.reuse, 0x8 ;  /* 0x000000080c0d7836 */ /* 0x040fe20000000000 */
[C---:B------:R-:W-:Y:S01]  /*14e00*/  IADD3 R2, P0, PT, R12.reuse, UR6, RZ ;  /* 0x000000060c027c10 */ /* 0x040fe2000ff1e0ff */
[----:B------:R-:W-:Y:S01]  /*14e10*/  IMAD.U32 R0, RZ, RZ, UR6 ;  /* 0x00000006ff007e24 */ /* 0x000fe2000f8e00ff */
[----:B------:R-:W-:Y:S02]  /*14e20*/  ISETP.GE.AND P2, PT, R12, UR25, PT ;  /* 0x000000190c007c0c */ /* 0x000fe4000bf46270 */
[----:B------:R-:W-:Y:S02]  /*14e30*/  ISETP.GE.AND P1, PT, R13, UR25, PT ;  /* 0x000000190d007c0c */ /* 0x000fe4000bf26270 */
[----:B------:R-:W-:Y:S02]  /*14e40*/  LEA.HI.X.SX32 R13, R0, RZ, 0x1, P0 ;  /* 0x000000ff000d7211 */ /* 0x000fe400000f0eff */
[----:B-1----:R-:W-:-:S04]  /*14e50*/  LEA R12, P0, R2, UR4, 0x2 ;  /* 0x00000004020c7c11 */ /* 0x002fc8000f8010ff */
[----:B------:R-:W-:-:S05]  /*14e60*/  LEA.HI.X R13, R2, UR5, R13, 0x2, P0 ;  /* 0x00000005020d7c11 */ /* 0x000fca00080f140d */
[----:B------:R1:W-:Y:S04]  /*14e70*/  @!P2 STG.E desc[UR14][R12.64], R17 ;  /* 0x000000110c00a986 */ /* 0x0003e8000c10190e */
[----:B------:R1:W-:Y:S02]  /*14e80*/  @!P1 STG.E desc[UR14][R12.64+0x20], R16 ;  /* 0x000020100c009986 */ /* 0x0003e4000c10190e */
.L_x_2159:
[----:B------:R-:W-:Y:S05]  /*14e90*/  BSYNC.RECONVERGENT B0 ;  /* 0x0000000000007941 */ /* 0x000fea0003800200 */
.L_x_2158:
[----:B-1----:R-:W1:Y:S01]  /*14ea0*/  LDS.128 R16, [R22+0x1000] ;  /* 0x0010000016107984 */ /* 0x002e620000000c00 */
[----:B------:R-:W2:Y:S01]  /*14eb0*/  LDCU UR8, c[0x0][0x440] ;  /* 0x00008800ff0877ac */ /* 0x000ea20008000800 */
[C---:B------:R-:W-:Y:S02]  /*14ec0*/  LOP3.LUT R0, R20.reuse, 0x1c, RZ, 0xc0, !PT ;  /* 0x0000001c14007812 */ /* 0x040fe400078ec0ff */
[----:B------:R3:W4:Y:S01]  /*14ed0*/  LDS.128 R12, [R22+0x1800] ;  /* 0x00180000160c7984 */ /* 0x0007220000000c00 */
[----:B------:R-:W5:Y:S01]  /*14ee0*/  LDCU.64 UR4, c[0x0][0x3f8] ;  /* 0x00007f00ff0477ac */ /* 0x000f620008000a00 */
[----:B------:R-:W-:Y:S02]  /*14ef0*/  LOP3.LUT R21, R20, 0xfe0, RZ, 0xc0, !PT ;  /* 0x00000fe014157812 */ /* 0x000fe400078ec0ff */
[----:B------:R-:W-:Y:S02]  /*14f00*/  SHF.R.U32.HI R3, RZ, 0x3, R3 ;  /* 0x00000003ff037819 */ /* 0x000fe40000011603 */
[----:B------:R-:W-:-:S03]  /*14f10*/  LOP3.LUT R21, R21, 0x1c, R20, 0xf8, !PT ;  /* 0x0000001c15157812 */ /* 0x000fc600078ef814 */
[----:B------:R-:W-:Y:S01]  /*14f20*/  VIADD R20, R3, 0x10 ;  /* 0x0000001003147836 */ /* 0x000fe20000000000 */
[----:B------:R-:W-:Y:S01]  /*14f30*/  IADD3 R21, P1, PT, R21, UR7, RZ ;  /* 0x0000000715157c10 */ /* 0x000fe2000ff3e0ff */
[----:B------:R-:W-:Y:S01]  /*14f40*/  VIADD R2, R3, 0x20 ;  /* 0x0000002003027836 */ /* 0x000fe20000000000 */
[----:B--2---:R-:W-:Y:S01]  /*14f50*/  ISETP.GE.AND P0, PT, R0, UR8, PT ;  /* 0x0000000800007c0c */ /* 0x004fe2000bf06270 */
[----:B------:R-:W-:-:S03]  /*14f60*/  IMAD.U32 R0, RZ, RZ, UR7 ;  /* 0x00000007ff007e24 */ /* 0x000fc6000f8e00ff */
[C---:B------:R-:W-:Y:S01]  /*14f70*/  ISETP.GE.OR P4, PT, R3.reuse, UR25, P0 ;  /* 0x0000001903007c0c */ /* 0x040fe20008786670 */
[----:B------:R-:W-:Y:S01]  /*14f80*/  VIADD R3, R3, 0x30 ;  /* 0x0000003003037836 */ /* 0x000fe20000000000 */
[----:B------:R-:W-:Y:S02]  /*14f90*/  ISETP.GE.OR P3, PT, R20, UR25, P0 ;  /* 0x0000001914007c0c */ /* 0x000fe40008766670 */
[----:B------:R-:W-:Y:S02]  /*14fa0*/  ISETP.GE.OR P2, PT, R2, UR25, P0 ;  /* 0x0000001902007c0c */ /* 0x000fe40008746670 */
[----:B------:R-:W-:Y:S02]  /*14fb0*/  ISETP.GE.OR P0, PT, R3, UR25, P0 ;  /* 0x0000001903007c0c */ /* 0x000fe40008706670 */
[----:B------:R-:W-:Y:S02]  /*14fc0*/  LEA.HI.X.SX32 R0, R0, RZ, 0x1, P1 ;  /* 0x000000ff00007211 */ /* 0x000fe400008f0eff */
[----:B-----5:R-:W-:-:S04]  /*14fd0*/  LEA R20, P1, R21, UR4, 0x2 ;  /* 0x0000000415147c11 */ /* 0x020fc8000f8210ff */
[----:B------:R-:W-:-:S05]  /*14fe0*/  LEA.HI.X R21, R21, UR5, R0, 0x2, P1 ;  /* 0x0000000515157c11 */ /* 0x000fca00088f1400 */
[----:B------:R3:W-:Y:S04]  /*14ff0*/  @!P4 STG.E.128 desc[UR14][R20.64], R8 ;  /* 0x000000081400c986 */ /* 0x0007e8000c101d0e */
[----:B------:R3:W-:Y:S04]  /*15000*/  @!P3 STG.E.128 desc[UR14][R20.64+0x800], R4 ;  /* 0x000800041400b986 */ /* 0x0007e8000c101d0e */
[----:B-1----:R3:W-:Y:S01]  /*15010*/  @!P2 STG.E.128 desc[UR14][R20.64+0x1000], R16 ;  /* 0x001000101400a986 */ /* 0x0027e2000c101d0e */
[----:B----4-:R-:W-:Y:S05]  /*15020*/  @P0 EXIT ;  /* 0x000000000000094d */ /* 0x010fea0003800000 */
[----:B------:R-:W-:Y:S01]  /*15030*/  STG.E.128 desc[UR14][R20.64+0x1800], R12 ;  /* 0x0018000c14007986 */ /* 0x000fe2000c101d0e */
[----:B------:R-:W-:Y:S05]  /*15040*/  EXIT ;  /* 0x000000000000794d */ /* 0x000fea0003800000 */
.L_x_2160:
        /* <DEDUP_REMOVED lines=11> */
.L_x_4896:


//--------------------- .text._ZN5flash24flash_fwd_splitkv_kernelI23Flash_fwd_kernel_traitsILi32ELi64ELi256ELi4ELb0ELb0EN7cutlass6half_tE19Flash_kernel_traitsILi32ELi64ELi256ELi4ES3_EELb1ELb0ELb1ELb0ELb0ELb1ELb1ELb0EEEvNS_16Flash_fwd_paramsE --------------------------
	.section	.text._ZN5flash24flash_fwd_splitkv_kernelI23Flash_fwd_kernel_traitsILi32ELi64ELi256ELi4ELb0ELb0EN7cutlass6half_tE19Flash_kernel_traitsILi32ELi64ELi256ELi4ES3_EELb1ELb0ELb1ELb0ELb0ELb1ELb1ELb0EEEvNS_16Flash_fwd_paramsE,"ax",@progbits
	.align	128
        .global         _ZN5flash24flash_fwd_splitkv_kernelI23Flash_fwd_kernel_traitsILi32ELi64ELi256ELi4ELb0ELb0EN7cutlass6half_tE19Flash_kernel_traitsILi32ELi64ELi256ELi4ES3_EELb1ELb0ELb1ELb0ELb0ELb1ELb1ELb0EEEvNS_16Flash_fwd_paramsE
        .type           _ZN5flash24flash_fwd_splitkv_kernelI23Flash_fwd_kernel_traitsILi32ELi64ELi256ELi4ELb0ELb0EN7cutlass6half_tE19Flash_kernel_traitsILi32ELi64ELi256ELi4ES3_EELb1ELb0ELb1ELb0ELb0ELb1ELb1ELb0EEEvNS_16Flash_fwd_paramsE,@function
        .size           _ZN5flash24flash_fwd_splitkv_kernelI23Flash_fwd_kernel_traitsILi32ELi64ELi256ELi4ELb0ELb0EN7cutlass6half_tE19Flash_kernel_traitsILi32ELi64ELi256ELi4ES3_EELb1ELb0ELb1ELb0ELb0ELb1ELb1ELb0EEEvNS_16Flash_fwd_paramsE,(.L_x_4897 - _ZN5flash24flash_fwd_splitkv_kernelI23Flash_fwd_kernel_traitsILi32ELi64ELi256ELi4ELb0ELb0EN7cutlass6half_tE19Flash_kernel_traitsILi32ELi64ELi256ELi4ES3_EELb1ELb0ELb1ELb0ELb0ELb1ELb1ELb0EEEvNS_16Flash_fwd_paramsE)
        .other          _ZN5flash24flash_fwd_splitkv_kernelI23Flash_fwd_kernel_traitsILi32ELi64ELi256ELi4ELb0ELb0EN7cutlass6half_tE19Flash_kernel_traitsILi32ELi64ELi256ELi4ES3_EELb1ELb0ELb1ELb0ELb0ELb1ELb1ELb0EEEvNS_16Flash_fwd_paramsE,@"STO_CUDA_ENTRY STV_DEFAULT"
_ZN5flash24flash_fwd_splitkv_kernelI23Flash_fwd_kernel_traitsILi32ELi64ELi256ELi4ELb0ELb0EN7cutlass6half_tE19Flash_kernel_traitsILi32ELi64ELi256ELi4ES3_EELb1ELb0ELb1ELb0ELb0ELb1ELb1ELb0EEEvNS_16Flash_fwd_paramsE:
.text._ZN5flash24flash_fwd_splitkv_kernelI23Flash_fwd_kernel_traitsILi32ELi64ELi256ELi4ELb0ELb0EN7cutlass6half_tE19Flash_kernel_traitsILi32ELi64ELi256ELi4ES3_EELb1ELb0ELb1ELb0ELb0ELb1ELb1ELb0EEEvNS_16Flash_fwd_paramsE:
        /* <DEDUP_REMOVED lines=80> */
.L_x_2161:
        /* <DEDUP_REMOVED lines=23> */
[----:B------:R-:W3:Y:S01]  /*0670*/  S2R R148, SR_TID.X ;  /* 0x0000000000947919 */ /* 0x000ee20000002100 */
[----:B------:R-:W4:Y:S01]  /*0680*/  LDCU UR12, c[0x0][0x438] ;  /* 0x00008700ff0c77ac */ /* 0x000f220008000800 */
[----:B------:R-:W-:Y:S01]  /*0690*/  UMOV UR28, URZ ;  /* 0x000000ff001c7c82 */ /* 0x000fe20008000000 */
[----:B------:R-:W5:Y:S01]  /*06a0*/  LDCU UR20, c[0x0][0x508] ;  /* 0x0000a100ff1477ac */ /* 0x000f620008000800 */
[----:B------:R-:W-:-:S04]  /*06b0*/  UIADD3 UR11, UPT, UPT, UR11, 0x1, URZ ;  /* 0x000000010b0b7890 */ /* 0x000fc8000fffe0ff */
[----:B------:R-:W-:Y:S02]  /*06c0*/  ULEA UR11, UR11, -UR21, 0x6 ;  /* 0x800000150b0b7291 */ /* 0x000fe4000f8e30ff */
[----:B-1----:R-:W-:Y:S02]  /*06d0*/  UISETP.NE.AND UP1, UPT, UR4, URZ, UPT ;  /* 0x000000ff0400728c */ /* 0x002fe4000bf25270 */
[----:B----4-:R-:W-:Y:S01]  /*06e0*/  UIADD3 UR12, UPT, UPT, UR12, 0xff, URZ ;  /* 0x000000ff0c0c7890 */ /* 0x010fe2000fffe0ff */
        /* <DEDUP_REMOVED lines=34> */
[----:B-----5:R-:W-:-:S05]  /*0910*/  UIADD3 UR12, UPT, UPT, UR12, UR20, UR11 ;  /* 0x000000140c0c7290 */ /* 0x020fca000fffe00b */
        /* <DEDUP_REMOVED lines=10> */
[----:B------:R-:W-:-:S03]  /*09c0*/  USHF.R.S32.HI UR4, URZ, 0x8, UR4 ;  /* 0x00000008ff047899 */ /* 0x000fc60008011404 */
[----:B------:R-:W-:-:S13]  /*09d0*/  R2UR UR18, R0 ;  /* 0x00000000001272ca */ /* 0x000fda00000e0000 */
[----:B------:R-:W-:-:S04]  /*09e0*/  UISETP.LT.AND UP0, UPT, UR18, UR4, UPT ;  /* 0x000000041200728c */ /* 0x000fc8000bf01270 */
[----:B------:R-:W-:-:S04]  /*09f0*/  USEL UR18, UR18, UR4, UP0 ;  /* 0x0000000412127287 */ /* 0x000fc80008000000 */
[----:B------:R-:W-:-:S09]  /*0a00*/  UISETP.GE.AND UP0, UPT, UR16, UR18, UPT ;  /* 0x000000121000728c */ /* 0x000fd2000bf06270 */
[----:B---3--:R-:W-:Y:S05]  /*0a10*/  BRA.U !UP0, `(.L_x_2162) ;  /* 0x0000000108cc7547 */ /* 0x008fea000b800000 */
        /* <DEDUP_REMOVED lines=51> */
.L_x_2162:
        /* <DEDUP_REMOVED lines=12> */
.L_x_2163:
[----:B------:R-:W-:-:S04]  /*0e10*/  UISETP.NE.U32.AND UP2, UPT, UR12, URZ, UPT ;  /* 0x000000ff0c00728c */ /* 0x000fc8000bf45070 */
[----:B------:R-:W-:-:S09]  /*0e20*/  UISETP.NE.AND.EX UP2, UPT, UR13, URZ, UPT, UP2 ;  /* 0x000000ff0d00728c */ /* 0x000fd2000bf45320 */
[----:B------:R-:W-:Y:S05]  /*0e30*/  BRA.U !UP2, `(.L_x_2164) ;  /* 0x000000050a847547 */ /* 0x000fea000b800000 */
[----:B------:R-:W1:Y:S01]  /*0e40*/  LDC R6, c[0x0][0x4f0] ;  /* 0x00013c00ff067b82 */ /* 0x000e620000000800 */
[----:B------:R-:W-:Y:S01]  /*0e50*/  ULEA UR8, UR18, 0xffffff00, 0x8 ;  /* 0xffffff0012087891 */ /* 0x000fe2000f8e40ff */
[----:B------:R-:W2:Y:S05]  /*0e60*/  LDCU.64 UR4, c[0x0][0x4e8] ;  /* 0x00009d00ff0477ac */ /* 0x000eaa0008000a00 */
        /* <DEDUP_REMOVED lines=11> */
[----:B------:R-:W-:-:S05]  /*0f20*/  IMAD.U32 R177, RZ, RZ, UR5 ;  /* 0x00000005ffb17e24 */ /* 0x000fca000f8e00ff */
[----:B------:R-:W4:Y:S01]  /*0f30*/  LDCU.64 UR4, c[0x0][0x3a8] ;  /* 0x00007500ff0477ac */ /* 0x000f220008000a00 */
[----:B-1----:R-:W1:Y:S02]  /*0f40*/  MUFU.RCP R4, R7 ;  /* 0x0000000700047308 */ /* 0x002e640000001000 */
[----:B-1----:R-:W-:-:S06]  /*0f50*/  IADD3 R4, PT, PT, R4, 0xffffffe, RZ ;  /* 0x0ffffffe04047810 */ /* 0x002fcc0007ffe0ff */
        /* <DEDUP_REMOVED lines=14> */
[C---:B------:R-:W-:Y:S02]  /*1040*/  LOP3.LUT R0, R6.reuse, UR8, RZ, 0x3c, !PT ;  /* 0x0000000806007c12 */ /* 0x040fe4000f8e3cff */
[----:B------:R-:W-:Y:S02]  /*1050*/  ISETP.NE.AND P1, PT, R6, RZ, PT ;  /* 0x000000ff0600720c */ /* 0x000fe40003f25270 */
[----:B------:R-:W-:-:S07]  /*1060*/  ISETP.GE.AND P0, PT, R0, RZ, PT ;  /* 0x000000ff0000720c */ /* 0x000fce0003f06270 */
[----:B------:R-:W-:-:S06]  /*1070*/  @P2 VIADD R7, R7, 0x1 ;  /* 0x0000000107072836 */ /* 0x000fcc0000000000 */
[----:B------:R-:W-:Y:S02]  /*1080*/  @!P0 IADD3 R7, PT, PT, -R7, RZ, RZ ;  /* 0x000000ff07078210 */ /* 0x000fe40007ffe1ff */
[----:B------:R-:W-:-:S05]  /*1090*/  @!P1 LOP3.LUT R7, RZ, R6, RZ, 0x33, !PT ;  /* 0x00000006ff079212 */ /* 0x000fca00078e33ff */
[----:B------:R-:W-:-:S06]  /*10a0*/  IMAD.WIDE R2, R7, 0x4, R176 ;  /* 0x0000000407027825 */ /* 0x000fcc00078e02b0 */
[----:B------:R5:W3:Y:S01]  /*10b0*/  LDG.E R2, desc[UR22][R2.64] ;  /* 0x0000001602027981 */ /* 0x000ae2000c1e1900 */
[----:B-1----:R-:W-:Y:S01]  /*10c0*/  IABS R5, R4 ;  /* 0x0000000400057213 */ /* 0x002fe20000000000 */
[----:B------:R-:W-:Y:S01]  /*10d0*/  IMAD.U32 R0, RZ, RZ, UR26 ;  /* 0x0000001aff007e24 */ /* 0x000fe2000f8e00ff */
[----:B------:R-:W-:Y:S02]  /*10e0*/  IADD3 R7, PT, PT, -R7, RZ, RZ ;  /* 0x000000ff07077210 */ /* 0x000fe40007ffe1ff */
[----:B------:R-:W1:Y:S02]  /*10f0*/  I2F.RP R10, R5 ;  /* 0x00000005000a7306 */ /* 0x000e640000209400 */
[----:B------:R-:W-:Y:S01]  /*1100*/  IABS R0, R0 ;  /* 0x0000000000007213 */ /* 0x000fe20000000000 */
[----:B------:R-:W-:Y:S01]  /*1110*/  IMAD R6, R6, R7, UR8 ;  /* 0x0000000806067e24 */ /* 0x000fe2000f8e0207 */
[----:B------:R-:W4:Y:S04]  /*1120*/  LDCU.64 UR8, c[0x0][0x3c0] ;  /* 0x00007800ff0877ac */ /* 0x000f280008000a00 */
[----:B-1----:R-:W1:Y:S02]  /*1130*/  MUFU.RCP R9, R10 ;  /* 0x0000000a00097308 */ /* 0x002e640000001000 */
[----:B-1----:R-:W-:-:S06]  /*1140*/  IADD3 R9, PT, PT, R9, 0xffffffe, RZ ;  /* 0x0ffffffe09097810 */ /* 0x002fcc0007ffe0ff */
[----:B------:R-:W1:Y:S02]  /*1150*/  F2I.FTZ.U32.TRUNC.NTZ R9, R9 ;  /* 0x0000000900097305 */ /* 0x000e64000021f000 */
[----:B-1----:R-:W-:-:S05]  /*1160*/  IADD3 R8, PT, PT, RZ, -R9, RZ ;  /* 0x80000009ff087210 */ /* 0x002fca0007ffe0ff */
[----:B-----5:R-:W-:Y:S01]  /*1170*/  IMAD R3, R8, R5, RZ ;  /* 0x0000000508037224 */ /* 0x020fe200078e02ff */
[----:B------:R-:W-:-:S05]  /*1180*/  MOV R8, RZ ;  /* 0x000000ff00087202 */ /* 0x000fca0000000f00 */
        /* <DEDUP_REMOVED lines=15> */
[----:B---3--:R-:W-:Y:S01]  /*1280*/  SHF.R.S32.HI R3, RZ, 0x1f, R2 ;  /* 0x0000001fff037819 */ /* 0x008fe20000011402 */
        /* <DEDUP_REMOVED lines=15> */
[C---:B------:R-:W-:Y:S01]  /*1380*/  IMAD R5, R6.reuse, UR9, R5 ;  /* 0x0000000906057c24 */ /* 0x040fe2000f8e0205 */
[----:B------:R-:W-:Y:S01]  /*1390*/  IADD3 R9, PT, PT, R9, R3, RZ ;  /* 0x0000000309097210 */ /* 0x000fe20007ffe0ff */
[----:B------:R-:W-:-:S04]  /*13a0*/  IMAD.WIDE.U32 R6, R6, UR8, R10 ;  /* 0x0000000806067c25 */ /* 0x000fc8000f8e000a */
        /* <DEDUP_REMOVED lines=10> */
.L_x_2164:
        /* <DEDUP_REMOVED lines=15> */
.L_x_2166:
[----:B------:R-:W1:Y:S01]  /*1540*/  LDCU.64 UR10, c[0x0][0x3b8] ;  /* 0x00007700ff0a77ac */ /* 0x000e620008000a00 */
[----:B------:R-:W-:-:S04]  /*1550*/  UIADD3 UR15, UPT, UPT, UR7, UR27, URZ ;  /* 0x0000001b070f7290 */ /* 0x000fc8000fffe0ff */
[----:B-1----:R-:W-:Y:S02]  /*1560*/  UIMAD.WIDE.U32 UR4, UR15, UR10, URZ ;  /* 0x0000000a0f0472a5 */ /* 0x002fe4000f8e00ff */
[----:B------:R-:W-:-:S04]  /*1570*/  UIMAD UR15, UR15, UR11, URZ ;  /* 0x0000000b0f0f72a4 */ /* 0x000fc8000f8e02ff */
[----:B------:R-:W-:Y:S01]  /*1580*/  UIADD3 UR15, UPT, UPT, UR5, UR15, URZ ;  /* 0x0000000f050f7290 */ /* 0x000fe2000fffe0ff */
[----:B------:R-:W-:-:S11]  /*1590*/  UMOV UR14, UR4 ;  /* 0x00000004000e7c82 */ /* 0x000fd60008000000 */
.L_x_2167:
        /* <DEDUP_REMOVED lines=14> */
.L_x_2168:
[----:B------:R-:W1:Y:S01]  /*1680*/  LDCU.64 UR8, c[0x0][0x3c0] ;  /* 0x00007800ff0877ac */ /* 0x000e620008000a00 */
[----:B------:R-:W-:-:S04]  /*1690*/  UIADD3 UR7, UPT, UPT, UR7, UR27, URZ ;  /* 0x0000001b07077290 */ /* 0x000fc8000fffe0ff */
[----:B-1----:R-:W-:Y:S02]  /*16a0*/  UIMAD.WIDE.U32 UR28, UR7, UR8, URZ ;  /* 0x00000008071c72a5 */ /* 0x002fe4000f8e00ff */
[----:B------:R-:W-:-:S04]  /*16b0*/  UIMAD UR5, UR7, UR9, URZ ;  /* 0x00000009070572a4 */ /* 0x000fc8000f8e02ff */
[----:B------:R-:W-:-:S12]  /*16c0*/  UIADD3 UR5, UPT, UPT, UR29, UR5, URZ ;  /* 0x000000051d057290 */ /* 0x000fd8000fffe0ff */
.L_x_2169:
        /* <DEDUP_REMOVED lines=12> */
[----:B------:R-:W-:Y:S02]  /*1790*/  UIMAD UR5, UR4, UR11, UR5 ;  /* 0x0000000b040572a4 */ /* 0x000fe4000f8e0205 */
        /* <DEDUP_REMOVED lines=10> */
[----:B-1----:R-:W-:Y:S02]  /*1840*/  VIADD R6, R6, 0xffffffe ;  /* 0x0ffffffe06067836 */ /* 0x002fe40000000000 */
[----:B------:R-:W-:-:S04]  /*1850*/  IMAD.U32 R8, RZ, RZ, UR14 ;  /* 0x0000000eff087e24 */ /* 0x000fc8000f8e00ff */
[----:B------:R-:W1:Y:S02]  /*1860*/  F2I.FTZ.U32.TRUNC.NTZ R7, R6 ;  /* 0x0000000600077305 */ /* 0x000e64000021f000 */
[----:B-1----:R-:W-:Y:S02]  /*1870*/  IMAD.MOV R5, RZ, RZ, -R7 ;  /* 0x000000ffff057224 */ /* 0x002fe400078e0a07 */
[----:B------:R-:W-:Y:S02]  /*1880*/  IMAD.MOV.U32 R6, RZ, RZ, RZ ;  /* 0x000000ffff067224 */ /* 0x000fe400078e00ff */
        /* <DEDUP_REMOVED lines=12> */
[----:B------:R-:W1:Y:S08]  /*1950*/  LDC.64 R4, c[0x0][0x3d8] ;  /* 0x0000f600ff047b82 */ /* 0x000e700000000a00 */
[----:B------:R-:W2:Y:S03]  /*1960*/  LDC.64 R2, c[0x0][0x3d0] ;  /* 0x0000f400ff027b82 */ /* 0x000ea60000000a00 */
        /* <DEDUP_REMOVED lines=13> */
.L_x_2165:
        /* <DEDUP_REMOVED lines=12> */
[----:B------:R-:W-:Y:S01]  /*1b00*/  LOP3.LUT R7, R175, 0xd8, RZ, 0xc0, !PT ;  /* 0x000000d8af077812 */ /* 0x000fe200078ec0ff */
[----:B------:R-:W-:Y:S01]  /*1b10*/  BSSY.RECONVERGENT B0, `(.L_x_2170) ;  /* 0x0000037000007945 */ /* 0x000fe20003800200 */
[C---:B------:R-:W-:Y:S01]  /*1b20*/  IADD3 R8, P2, PT, R179.reuse, R8, RZ ;  /* 0x00000008b3087210 */ /* 0x040fe20007f5e0ff */
[----:B------:R-:W5:Y:S01]  /*1b30*/  @UP0 LDCU.64 UR6, c[0x0][0x3b0] ;  /* 0x00007600ff0607ac */ /* 0x000f620008000a00 */
[----:B------:R-:W-:-:S02]  /*1b40*/  IADD3 R6, P1, PT, R179, R6, RZ ;  /* 0x00000006b3067210 */ /* 0x000fc40007f3e0ff */
[----:B------:R-:W-:Y:S01]  /*1b50*/  LOP3.LUT R2, R7, R174, RZ, 0x3c, !PT ;  /* 0x000000ae07027212 */ /* 0x000fe200078e3cff */
[----:B------:R-:W-:Y:S01]  /*1b60*/  IMAD.X R9, RZ, RZ, R0, P2 ;  /* 0x000000ffff097224 */ /* 0x000fe200010e0600 */
[----:B------:R-:W-:Y:S01]  /*1b70*/  LOP3.LUT R5, R175, 0x1f20, RZ, 0xc0, !PT ;  /* 0x00001f20af057812 */ /* 0x000fe200078ec0ff */
[----:B--2---:R-:W-:Y:S02]  /*1b80*/  IMAD.U32 R4, RZ, RZ, UR4 ;  /* 0x00000004ff047e24 */ /* 0x004fe4000f8e00ff */
[----:B------:R-:W-:Y:S01]  /*1b90*/  IMAD.X R7, RZ, RZ, R3, P1 ;  /* 0x000000ffff077224 */ /* 0x000fe200008e0603 */
[----:B------:R-:W-:Y:S01]  /*1ba0*/  LOP3.LUT R2, R5, R2, RZ, 0xfc, !PT ;  /* 0x0000000205027212 */ /* 0x000fe200078efcff */
[----:B------:R-:W-:Y:S01]  /*1bb0*/  IMAD.WIDE.U32 R8, R12, UR10, R8 ;  /* 0x0000000a0c087c25 */ /* 0x000fe2000f8e0008 */
[----:B----4-:R-:W-:-:S03]  /*1bc0*/  @!UP0 UIMAD.WIDE.U32 UR32, UR17, UR14, URZ ;  /* 0x0000000e112082a5 */ /* 0x010fc6000f8e00ff */
[----:B------:R-:W-:Y:S01]  /*1bd0*/  IMAD.WIDE.U32 R6, R12, UR8, R6 ;  /* 0x000000080c067c25 */ /* 0x000fe2000f8e0006 */
[----:B-----5:R-:W-:-:S03]  /*1be0*/  @UP0 UIMAD.WIDE.U32 UR30, UR25, UR6, URZ ;  /* 0x00000006191e02a5 */ /* 0x020fc6000f8e00ff */
[C---:B------:R-:W-:Y:S01]  /*1bf0*/  IMAD R173, R12.reuse, UR11, R9 ;  /* 0x0000000b0cad7c24 */ /* 0x040fe2000f8e0209 */
[----:B------:R-:W-:Y:S01]  /*1c00*/  @!UP0 UIMAD UR6, UR17, UR15, UR33 ;  /* 0x0000000f110682a4 */ /* 0x000fe2000f8e0221 */
[----:B------:R-:W-:Y:S01]  /*1c10*/  IMAD R183, R12, UR9, R7 ;  /* 0x000000090cb77c24 */ /* 0x000fe2000f8e0207 */
[----:B------:R-:W-:Y:S01]  /*1c20*/  @UP0 UIMAD UR6, UR25, UR7, UR31 ;  /* 0x00000007190602a4 */ /* 0x000fe2000f8e021f */
[----:B-1----:R-:W-:Y:S01]  /*1c30*/  IMAD.WIDE.U32 R10, R11, 0x40, R12 ;  /* 0x000000400b0a7825 */ /* 0x002fe200078e000c */
[----:B------:R-:W-:Y:S01]  /*1c40*/  UIMAD UR7, UR27, UR4, URZ ;  /* 0x000000041b0772a4 */ /* 0x000fe2000f8e02ff */
[----:B------:R-:W1:Y:S03]  /*1c50*/  LDCU.64 UR14, c[0x0][0x388] ;  /* 0x00007100ff0e77ac */ /* 0x000e660008000a00 */
[----:B------:R-:W-:Y:S01]  /*1c60*/  UIMAD UR7, UR26, UR5, UR7 ;  /* 0x000000051a0772a4 */ /* 0x000fe2000f8e0207 */
[----:B------:R-:W2:Y:S01]  /*1c70*/  LDCU.64 UR4, c[0x0][0x390] ;  /* 0x00007200ff0477ac */ /* 0x000ea20008000a00 */
[----:B------:R-:W-:Y:S01]  /*1c80*/  UIADD3 UR25, UPT, UPT, -UR24, UR21, URZ ;  /* 0x0000001518197290 */ /* 0x000fe2000fffe1ff */
[----:B------:R-:W-:-:S02]  /*1c90*/  @UP0 UMOV UR32, UR30 ;  /* 0x0000001e00200c82 */ /* 0x000fc40008000000 */
[----:B------:R-:W-:-:S03]  /*1ca0*/  IADD3 R14, P0, PT, R179, UR32, RZ ;  /* 0x00000020b30e7c10 */ /* 0x000fc6000ff1e0ff */
[----:B------:R-:W-:Y:S02]  /*1cb0*/  ISETP.GE.AND P2, PT, R12, UR25, PT ;  /* 0x000000190c007c0c */ /* 0x000fe4000bf46270 */
[C---:B-1----:R-:W-:Y:S01]  /*1cc0*/  LEA R172, P1, R8.reuse, UR14, 0x1 ;  /* 0x0000000e08ac7c11 */ /* 0x042fe2000f8208ff */
[----:B------:R-:W-:Y:S01]  /*1cd0*/  IMAD.X R15, RZ, RZ, UR6, P0 ;  /* 0x00000006ff0f7e24 */ /* 0x000fe200080e06ff */
[----:B---3--:R-:W-:Y:S02]  /*1ce0*/  ULEA UR6, UR28, UR29, 0x18 ;  /* 0x0000001d1c067291 */ /* 0x008fe4000f8ec0ff */
[----:B------:R-:W-:Y:S01]  /*1cf0*/  LEA.HI.X R173, R8, UR15, R173, 0x1, P1 ;  /* 0x0000000f08ad7c11 */ /* 0x000fe200088f0cad */
[----:B------:R-:W-:Y:S01]  /*1d00*/  IMAD.WIDE.U32 R4, R4, UR26, R14 ;  /* 0x0000001a04047c25 */ /* 0x000fe2000f8e000e */
[----:B--2---:R-:W-:Y:S02]  /*1d10*/  LEA R182, P0, R6, UR4, 0x1 ;  /* 0x0000000406b67c11 */ /* 0x004fe4000f8008ff */
[----:B------:R-:W-:Y:S01]  /*1d20*/  LEA R2, R2, UR6, 0x1 ;  /* 0x0000000602027c11 */ /* 0x000fe2000f8e08ff */
[----:B------:R-:W-:Y:S01]  /*1d30*/  VIADD R7, R5, UR7 ;  /* 0x0000000705077c36 */ /* 0x000fe20008000000 */
[----:B------:R-:W-:Y:S01]  /*1d40*/  LEA.HI.X R183, R6, UR5, R183, 0x1, P0 ;  /* 0x0000000506b77c11 */ /* 0x000fe200080f0cb7 */
[----:B------:R-:W-:Y:S08]  /*1d50*/  @P2 BRA `(.L_x_2171) ;  /* 0x0000000000482947 */ /* 0x000ff00003800000 */
        /* <DEDUP_REMOVED lines=17> */
.L_x_2172:
[----:B------:R2:W-:Y:S02]  /*1e70*/  STS.128 [R2], RZ ;  /* 0x000000ff02007388 */ /* 0x0005e40000000c00 */
.L_x_2171:
[----:B------:R-:W-:Y:S05]  /*1e80*/  BSYNC.RECONVERGENT B0 ;  /* 0x0000000000007941 */ /* 0x000fea0003800200 */
.L_x_2170:
        /* <DEDUP_REMOVED lines=23> */
.L_x_2174:
[----:B------:R-:W-:Y:S05]  /*2000*/  BSYNC.RECONVERGENT B0 ;  /* 0x0000000000007941 */ /* 0x000fea0003800200 */
.L_x_2173:
        /* <DEDUP_REMOVED lines=15> */
.L_x_2177:
[----:B------:R1:W-:Y:S02]  /*2100*/  STS.128 [R2+0x1000], RZ ;  /* 0x001000ff02007388 */ /* 0x0003e40000000c00 */
.L_x_2176:
[----:B------:R-:W-:Y:S05]  /*2110*/  BSYNC.RECONVERGENT B0 ;  /* 0x0000000000007941 */ /* 0x000fea0003800200 */
.L_x_2175:
[----:B------:R-:W-:Y:S01]  /*2120*/  ISETP.GE.AND P1, PT, R9, UR28, PT ;  /* 0x0000001c09007c0c */ /* 0x000fe2000bf26270 */
[----:B------:R-:W-:Y:S01]  /*2130*/  IMAD.U32 R3, RZ, RZ, UR7 ;  /* 0x00000007ff037e24 */ /* 0x000fe2000f8e00ff */
[----:B------:R-:W-:Y:S01]  /*2140*/  BSSY.RECONVERGENT B0, `(.L_x_2178) ;  /* 0x0000018000007945 */ /* 0x000fe20003800200 */
[----:B------:R-:W-:Y:S02]  /*2150*/  IMAD.U32 R0, RZ, RZ, UR5 ;  /* 0x00000005ff007e24 */ /* 0x000fe4000f8e00ff */
[C---:B------:R-:W-:Y:S01]  /*2160*/  VIADD R8, R12.reuse, 0x40 ;  /* 0x000000400c087836 */ /* 0x040fe20000000000 */
[C---:B-1----:R-:W-:Y:S01]  /*2170*/  LEA R14, P0, R3.reuse, R172, 0x1 ;  /* 0x000000ac030e7211 */ /* 0x042fe200078008ff */
        /* <DEDUP_REMOVED lines=20> */
.L_x_2179:
[----:B------:R-:W-:Y:S05]  /*22c0*/  BSYNC.RECONVERGENT B0 ;  /* 0x0000000000007941 */ /* 0x000fea0003800200 */
.L_x_2178:
        /* <DEDUP_REMOVED lines=16> */
.L_x_2181:
[----:B------:R-:W-:Y:S05]  /*23d0*/  BSYNC.RECONVERGENT B0 ;  /* 0x0000000000007941 */ /* 0x000fea0003800200 */
.L_x_2180:
        /* <DEDUP_REMOVED lines=15> */
.L_x_2183:
[----:B------:R-:W-:Y:S05]  /*24d0*/  BSYNC.RECONVERGENT B0 ;  /* 0x0000000000007941 */ /* 0x000fea0003800200 */
.L_x_2182:
        /* <DEDUP_REMOVED lines=16> */
.L_x_2185:
[----:B------:R-:W-:Y:S05]  /*25e0*/  BSYNC.RECONVERGENT B0 ;  /* 0x0000000000007941 */ /* 0x000fea0003800200 */
.L_x_2184:
        /* <DEDUP_REMOVED lines=15> */
.L_x_2187:
[----:B------:R-:W-:Y:S05]  /*26e0*/  BSYNC.RECONVERGENT B0 ;  /* 0x0000000000007941 */ /* 0x000fea0003800200 */
.L_x_2186:
        /* <DEDUP_REMOVED lines=16> */
.L_x_2189:
[----:B------:R-:W-:Y:S05]  /*27f0*/  BSYNC.RECONVERGENT B0 ;  /* 0x0000000000007941 */ /* 0x000fea0003800200 */
.L_x_2188:
        /* <DEDUP_REMOVED lines=14> */
.L_x_2191:
[----:B------:R-:W-:Y:S05]  /*28e0*/  BSYNC.RECONVERGENT B0 ;  /* 0x0000000000007941 */ /* 0x000fea0003800200 */
.L_x_2190:
[----:B------:R-:W5:Y:S01]  /*28f0*/  LDCU.64 UR14, c[0x0][0x540] ;  /* 0x0000a800ff0e77ac */ /* 0x000f620008000a00 */
[----:B------:R-:W0:Y:S01]  /*2900*/  LDGDEPBAR ;  /* 0x00000000000079af */ /* 0x000e220000000000 */
[----:B------:R-:W2:Y:S01]  /*2910*/  LDCU.64 UR4, c[0x0][0x538] ;  /* 0x0000a700ff0477ac */ /* 0x000ea20008000a00 */
        /* <DEDUP_REMOVED lines=12> */
[----:B------:R-:W-:Y:S01]  /*29e0*/  IMAD.U32 R161, RZ, RZ, UR20 ;  /* 0x00000014ffa17e24 */ /* 0x000fe2000f8e00ff */
[----:B------:R-:W-:Y:S01]  /*29f0*/  USHF.L.U32 UR5, UR8, 0x5, URZ ;  /* 0x0000000508057899 */ /* 0x000fe200080006ff */
[----:B------:R-:W-:Y:S01]  /*2a00*/  BSSY.RECONVERGENT B0, `(.L_x_2192) ;  /* 0x0000016000007945 */ /* 0x000fe20003800200 */
[----:B------:R-:W-:Y:S01]  /*2a10*/  IADD3 R10, PT, PT, R11, 0x1, R10 ;  /* 0x000000010b0a7810 */ /* 0x000fe20007ffe00a */
[----:B-1----:R-:W2:Y:S01]  /*2a20*/  MUFU.RCP R0, UR4 ;  /* 0x0000000400007d08 */ /* 0x002ea20008001000 */
[----:B------:R-:W-:Y:S01]  /*2a30*/  USHF.L.U64.HI UR4, UR8, 0x5, UR9 ;  /* 0x0000000508047899 */ /* 0x000fe20008010209 */
[----:B------:R-:W-:Y:S01]  /*2a40*/  BAR.SYNC.DEFER_BLOCKING 0x0 ;  /* 0x0000000000007b1d */ /* 0x000fe20000010000 */
[----:B--2---:R-:W-:Y:S01]  /*2a50*/  FMUL.FTZ R0, R13, R0 ;  /* 0x000000000d007220 */ /* 0x004fe20000410000 */
[----:B------:R-:W-:-:S04]  /*2a60*/  LOP3.LUT R13, R12, 0x7, RZ, 0xc0, !PT ;  /* 0x000000070c0d7812 */ /* 0x000fc800078ec0ff */
[----:B------:R-:W-:Y:S02]  /*2a70*/  IADD3 R10, PT, PT, R10, -UR21, R13 ;  /* 0x800000150a0a7c10 */ /* 0x000fe4000fffe00d */
[----:B------:R-:W-:Y:S02]  /*2a80*/  R2UR UR7, R0 ;  /* 0x00000000000772ca */ /* 0x000fe400000e0000 */
[----:B------:R-:W-:Y:S01]  /*2a90*/  IADD3 R161, PT, PT, R10, UR19, R161 ;  /* 0x000000130aa17c10 */ /* 0x000fe2000fffe0a1 */
[----:B------:R-:W-:-:S12]  /*2aa0*/  @P6 BRA `(.L_x_2193) ;  /* 0x0000000000286947 */ /* 0x000fd80003800000 */
        /* <DEDUP_REMOVED lines=8> */
.L_x_2194:
[----:B------:R2:W-:Y:S01]  /*2b30*/  STS.128 [R2+0x5000], RZ ;  /* 0x005000ff02007388 */ /* 0x0005e20000000c00 */
[----:B------:R-:W-:Y:S05]  /*2b40*/  BRA `(.L_x_2195) ;  /* 0x0000000000047947 */ /* 0x000fea0003800000 */
.L_x_2193:
[----:B------:R1:W-:Y:S02]  /*2b50*/  STS.128 [R2+0x5000], RZ ;  /* 0x005000ff02007388 */ /* 0x0003e40000000c00 */
.L_x_2195:
[----:B------:R-:W-:Y:S05]  /*2b60*/  BSYNC.RECONVERGENT B0 ;  /* 0x0000000000007941 */ /* 0x000fea0003800200 */
.L_x_2192:
[----:B------:R-:W-:Y:S01]  /*2b70*/  ISETP.GE.AND P0, PT, R9, UR28, PT ;  /* 0x0000001c09007c0c */ /* 0x000fe2000bf06270 */
[C---:B------:R-:W-:Y:S01]  /*2b80*/  IMAD.SHL.U32 R0, R148.reuse, 0x20, RZ ;  /* 0x0000002094007824 */ /* 0x040fe200078e00ff */
[----:B------:R-:W-:Y:S01]  /*2b90*/  ISETP.GE.AND P3, PT, R5, UR28, PT ;  /* 0x0000001c05007c0c */ /* 0x000fe2000bf66270 */
[C---:B------:R-:W-:Y:S01]  /*2ba0*/  IMAD.SHL.U32 R9, R148.reuse, 0x4, RZ ;  /* 0x0000000494097824 */ /* 0x040fe200078e00ff */
[----:B------:R-:W-:Y:S01]  /*2bb0*/  ISETP.GE.AND P5, PT, R7, UR28, PT ;  /* 0x0000001c07007c0c */ /* 0x000fe2000bfa6270 */
[----:B------:R-:W-:Y:S01]  /*2bc0*/  IMAD.SHL.U32 R5, R148, 0x10, RZ ;  /* 0x0000001094057824 */ /* 0x000fe200078e00ff */
[C---:B------:R-:W-:Y:S01]  /*2bd0*/  LOP3.LUT R10, R0.reuse, 0xc0, RZ, 0xc0, !PT ;  /* 0x000000c0000a7812 */ /* 0x040fe200078ec0ff */
[----:B------:R-:W-:Y:S01]  /*2be0*/  IMAD.U32 R7, RZ, RZ, UR5 ;  /* 0x00000005ff077e24 */ /* 0x000fe2000f8e00ff */
[----:B------:R-:W-:Y:S01]  /*2bf0*/  LOP3.LUT R162, R0, 0x120, RZ, 0xc0, !PT ;  /* 0x0000012000a27812 */ /* 0x000fe200078ec0ff */
[----:B------:R-:W-:Y:S01]  /*2c00*/  BSSY.RECONVERGENT B0, `(.L_x_2196) ;  /* 0x000001a000007945 */ /* 0x000fe20003800200 */
[----:B------:R-:W-:-:S02]  /*2c10*/  LOP3.LUT R9, R10, 0x18, R9, 0xf8, !PT ;  /* 0x000000180a097812 */ /* 0x000fc400078ef809 */
[----:B------:R-:W-:Y:S01]  /*2c20*/  LOP3.LUT R11, R5, 0x100, RZ, 0xc0, !PT ;  /* 0x00000100050b7812 */ /* 0x000fe200078ec0ff */
[----:B------:R1:W-:Y:S01]  /*2c30*/  @P0 STS.128 [R2+0x5800], RZ ;  /* 0x005800ff02000388 */ /* 0x0003e20000000c00 */
[----:B------:R-:W-:Y:S01]  /*2c40*/  ISETP.GE.AND P6, PT, R8, UR28, PT ;  /* 0x0000001c08007c0c */ /* 0x000fe2000bfc6270 */
[----:B------:R-:W-:Y:S01]  /*2c50*/  IMAD.U32 R8, RZ, RZ, UR4 ;  /* 0x00000004ff087e24 */ /* 0x000fe2000f8e00ff */
[----:B------:R-:W-:Y:S02]  /*2c60*/  ISETP.GE.AND P4, PT, R6, UR28, PT ;  /* 0x0000001c06007c0c */ /* 0x000fe4000bf86270 */
[----:B------:R-:W-:Y:S02]  /*2c70*/  LEA R6, P1, R7, R182, 0x1 ;  /* 0x000000b607067211 */ /* 0x000fe400078208ff */
[----:B------:R-:W-:Y:S02]  /*2c80*/  LOP3.LUT R151, R9, 0x8, R151, 0x78, !PT ;  /* 0x0000000809977812 */ /* 0x000fe400078e7897 */
[----:B------:R-:W-:-:S02]  /*2c90*/  LOP3.LUT R0, R11, 0x20, R0, 0xf8, !PT ;  /* 0x000000200b007812 */ /* 0x000fc400078ef800 */
[----:B------:R-:W-:Y:S02]  /*2ca0*/  LOP3.LUT R9, R9, 0x8, R148, 0x78, !PT ;  /* 0x0000000809097812 */ /* 0x000fe400078e7894 */
[----:B------:R-:W-:Y:S02]  /*2cb0*/  LOP3.LUT R150, R162, 0x3e00, R5, 0xf8, !PT ;  /* 0x00003e00a2967812 */ /* 0x000fe400078ef805 */
[----:B------:R-:W-:Y:S02]  /*2cc0*/  LEA.HI.X R7, R7, R183, R8, 0x1, P1 ;  /* 0x000000b707077211 */ /* 0x000fe400008f0c08 */
[----:B------:R-:W-:Y:S02]  /*2cd0*/  ISETP.GE.AND P2, PT, R4, UR28, PT ;  /* 0x0000001c04007c0c */ /* 0x000fe4000bf46270 */
[----:B------:R-:W-:Y:S02]  /*2ce0*/  ISETP.GE.AND P1, PT, R3, UR28, PT ;  /* 0x0000001c03007c0c */ /* 0x000fe4000bf26270 */
[----:B------:R-:W-:-:S02]  /*2cf0*/  LOP3.LUT R0, R0, R9, RZ, 0xfc, !PT ;  /* 0x0000000900007212 */ /* 0x000fc400078efcff */
        /* <DEDUP_REMOVED lines=10> */
.L_x_2197:
[----:B------:R-:W-:Y:S05]  /*2da0*/  BSYNC.RECONVERGENT B0 ;  /* 0x0000000000007941 */ /* 0x000fea0003800200 */
.L_x_2196:
        /* <DEDUP_REMOVED lines=18> */
.L_x_2199:
[----:B------:R-:W-:Y:S05]  /*2ed0*/  BSYNC.RECONVERGENT B0 ;  /* 0x0000000000007941 */ /* 0x000fea0003800200 */
.L_x_2198:
        /* <DEDUP_REMOVED lines=16> */
.L_x_2201:
[----:B------:R-:W-:Y:S05]  /*2fe0*/  BSYNC.RECONVERGENT B0 ;  /* 0x0000000000007941 */ /* 0x000fea0003800200 */
.L_x_2200:
        /* <DEDUP_REMOVED lines=15> */
.L_x_2203:
[----:B------:R-:W-:Y:S05]  /*30e0*/  BSYNC.RECONVERGENT B0 ;  /* 0x0000000000007941 */ /* 0x000fea0003800200 */
.L_x_2202:
        /* <DEDUP_REMOVED lines=16> */
.L_x_2205:
[----:B------:R-:W-:Y:S05]  /*31f0*/  BSYNC.RECONVERGENT B0 ;  /* 0x0000000000007941 */ /* 0x000fea0003800200 */
.L_x_2204:
        /* <DEDUP_REMOVED lines=15> */
.L_x_2207:
[----:B------:R-:W-:Y:S05]  /*32f0*/  BSYNC.RECONVERGENT B0 ;  /* 0x0000000000007941 */ /* 0x000fea0003800200 */
.L_x_2206:
        /* <DEDUP_REMOVED lines=15> */
.L_x_2209:
[----:B------:R-:W-:Y:S05]  /*33f0*/  BSYNC.RECONVERGENT B0 ;  /* 0x0000000000007941 */ /* 0x000fea0003800200 */
.L_x_2208:
[----:B------:R-:W-:Y:S01]  /*3400*/  LDSM.16.M88.4 R12, [R150] ;  /* 0x00000000960c783b */ /* 0x000fe20000000200 */
[----:B------:R-:W-:Y:S01]  /*3410*/  UIADD3 UR4, UPT, UPT, UR6, 0x1000, URZ ;  /* 0x0000100006047890 */ /* 0x000fe2000fffe0ff */
[----:B------:R-:W-:Y:S01]  /*3420*/  IMAD.MOV.U32 R160, RZ, RZ, 0x20 ;  /* 0x00000020ffa07424 */ /* 0x000fe200078e00ff */
[----:B------:R-:W-:Y:S01]  /*3430*/  LOP3.LUT P5, RZ, R148, 0x4, RZ, 0xc0, !PT ;  /* 0x0000000494ff7812 */ /* 0x000fe200078ac0ff */
[----:B-1----:R-:W1:Y:S01]  /*3440*/  LDSM.16.M88.4 R4, [R3+0x1000] ;  /* 0x001000000304783b */ /* 0x002e620000000200 */
[----:B------:R-:W5:Y:S02]  /*3450*/  LDCU UR15, c[0x0][0x50c] ;  /* 0x0000a180ff0f77ac */ /* 0x000f640008000800 */
[----:B------:R-:W-:Y:S01]  /*3460*/  SEL R160, R160, 0xffffffe0, !P5 ;  /* 0xffffffe0a0a07807 */ /* 0x000fe20006800000 */
[----:B------:R-:W2:Y:S01]  /*3470*/  LDSM.16.M88.4 R124, [R3+0x1400] ;  /* 0x00140000037c783b */ /* 0x000ea20000000200 */
[----:B------:R-:W-:Y:S01]  /*3480*/  LEA R149, R0, UR4, 0x1 ;  /* 0x0000000400957c11 */ /* 0x000fe2000f8e08ff */
[----:B------:R-:W-:-:S02]  /*3490*/  UIADD3 UR14, UPT, UPT, UR18, -0x1, URZ ;  /* 0xffffffff120e7890 */ /* 0x000fc4000fffe0ff */
[----:B------:R-:W-:Y:S01]  /*34a0*/  IMAD.IADD R178, R150, 0x1, R160 ;  /* 0x0000000196b27824 */ /* 0x000fe200078e02a0 */
[----:B------:R-:W-:Y:S01]  /*34b0*/  LDSM.16.M88.4 R116, [R3+0x1800] ;  /* 0x001800000374783b */ /* 0x000fe20000000200 */
[----:B------:R-:W-:Y:S01]  /*34c0*/  IMAD.IADD R0, R160, 0x1, R149 ;  /* 0x00000001a0007824 */ /* 0x000fe200078e0295 */
[----:B------:R-:W-:Y:S02]  /*34d0*/  USHF.L.U32 UR14, UR14, 0x8, URZ ;  /* 0x000000080e0e7899 */ /* 0x000fe400080006ff */
[----:B------:R-:W-:Y:S01]  /*34e0*/  LDSM.16.M88.4 R152, [R178] ;  /* 0x00000000b298783b */ /* 0x000fe20000000200 */
[----:B------:R-:W-:-:S03]  /*34f0*/  UIADD3 UR20, UPT, UPT, UR18, -0x1, URZ ;  /* 0xffffffff12147890 */ /* 0x000fc6000fffe0ff */
[----:B------:R-:W3:Y:S01]  /*3500*/  LDSM.16.M88.4 R156, [R0] ;  /* 0x00000000009c783b */ /* 0x000ee20000000200 */
[----:B------:R-:W-:Y:S01]  /*3510*/  IMAD.U32 R170, RZ, RZ, UR14 ;  /* 0x0000000effaa7e24 */ /* 0x000fe2000f8e00ff */
[----:B------:R-:W-:Y:S01]  /*3520*/  UISETP.GT.AND UP0, UPT, UR20, UR16, UPT ;  /* 0x000000101400728c */ /* 0x000fe2000bf04270 */
[----:B------:R-:W-:Y:S01]  /*3530*/  IMAD.U32 R184, RZ, RZ, UR14 ;  /* 0x0000000effb87e24 */ /* 0x000fe2000f8e00ff */
        /* <DEDUP_REMOVED lines=11> */
[----:B--2---:R-:W-:Y:S03]  /*35f0*/  HMMA.16816.F32 R128, R12, R124, RZ ;  /* 0x0000007c0c80723c */ /* 0x004fe600000018ff */
[----:B------:R-:W2:Y:S04]  /*3600*/  LDSM.16.M88.4 R36, [R3+0x4000] ;  /* 0x004000000324783b */ /* 0x000ea80000000200 */
[----:B------:R-:W2:Y:S01]  /*3610*/  LDSM.16.M88.4 R28, [R3+0x4400] ;  /* 0x00440000031c783b */ /* 0x000ea20000000200 */
[----:B---3--:R-:W-:Y:S03]  /*3620*/  HMMA.16816.F32 R8, R152, R156, R8 ;  /* 0x0000009c9808723c */ /* 0x008fe60000001808 */
[----:B------:R-:W3:Y:S04]  /*3630*/  LDSM.16.M88.4 R20, [R3+0x4800] ;  /* 0x004800000314783b */ /* 0x000ee80000000200 */
[----:B------:R-:W3:Y:S01]  /*3640*/  LDSM.16.M88.4 R132, [R3+0x4c00] ;  /* 0x004c00000384783b */ /* 0x000ee20000000200 */
[C---:B------:R-:W-:Y:S03]  /*3650*/  HMMA.16816.F32 R124, R12.reuse, R126, RZ ;  /* 0x0000007e0c7c723c */ /* 0x040fe600000018ff */
[----:B------:R-:W3:Y:S04]  /*3660*/  LDSM.16.M88.4 R144, [R0+0x400] ;  /* 0x000400000090783b */ /* 0x000ee80000000200 */
[----:B------:R-:W3:Y:S01]  /*3670*/  LDSM.16.M88.4 R140, [R0+0x800] ;  /* 0x00080000008c783b */ /* 0x000ee20000000200 */
[----:B------:R-:W-:Y:S03]  /*3680*/  HMMA.16816.F32 R120, R12, R116, RZ ;  /* 0x000000740c78723c */ /* 0x000fe600000018ff */
[----:B------:R-:W-:Y:S01]  /*3690*/  LDSM.16.M88.4 R136, [R0+0xc00] ;  /* 0x000c00000088783b */ /* 0x000fe20000000200 */
[----:B-----5:R-:W-:Y:S01]  /*36a0*/  FMUL.FTZ R8, R8, UR15 ;  /* 0x0000000f08087c20 */ /* 0x020fe20008410000 */
[----:B------:R-:W-:-:S02]  /*36b0*/  FMUL.FTZ R157, R9, UR15 ;  /* 0x0000000f099d7c20 */ /* 0x000fc40008410000 */
[----:B------:R-:W0:Y:S01]  /*36c0*/  LDGDEPBAR ;  /* 0x00000000000079af */ /* 0x000e220000000000 */
[----:B------:R5:W5:Y:S01]  /*36d0*/  MUFU.TANH R156, R8 ;  /* 0x00000008009c7308 */ /* 0x000b620000002400 */
[C---:B----4-:R-:W-:Y:S07]  /*36e0*/  HMMA.16816.F32 R112, R12.reuse, R108, RZ ;  /* 0x0000006c0c70723c */ /* 0x050fee00000018ff */
[----:B------:R-:W-:Y:S01]  /*36f0*/  MUFU.TANH R157, R157 ;  /* 0x0000009d009d7308 */ /* 0x000fe20000002400 */
        /* <DEDUP_REMOVED lines=26> */
[----:B------:R-:W-:Y:S01]  /*38a0*/  FMUL.FTZ R158, R10, UR15 ;  /* 0x0000000f0a9e7c20 */ /* 0x000fe20008410000 */
[----:B------:R-:W-:-:S02]  /*38b0*/  FMUL.FTZ R159, R11, UR15 ;  /* 0x0000000f0b9f7c20 */ /* 0x000fc40008410000 */
[----:B-----5:R-:W1:Y:S03]  /*38c0*/  LDSM.16.M88.4 R8, [R0+0x1c00] ;  /* 0x001c00000008783b */ /* 0x020e660000000200 */
[----:B------:R-:W2:Y:S01]  /*38d0*/  MUFU.TANH R158, R158 ;  /* 0x0000009e009e7308 */ /* 0x000ea20000002400 */
[----:B------:R-:W-:Y:S01]  /*38e0*/  HMMA.16816.F32 R12, R12, R134, RZ ;  /* 0x000000860c0c723c */ /* 0x000fe200000018ff */
[----:B------:R-:W3:Y:S06]  /*38f0*/  LDSM.16.M88.4 R132, [R0+0x1000] ;  /* 0x001000000084783b */ /* 0x000eec0000000200 */
[----:B------:R-:W-:Y:S01]  /*3900*/  MUFU.TANH R159, R159 ;  /* 0x0000009f009f7308 */ /* 0x000fe20000002400 */
[----:B------:R-:W-:Y:S03]  /*3910*/  HMMA.16816.F32 R128, R152, R144, R128 ;  /* 0x000000909880723c */ /* 0x000fe60000001880 */
[----:B------:R-:W-:Y:S01]  /*3920*/  FMUL.FTZ R4, R4, UR15 ;  /* 0x0000000f04047c20 */ /* 0x000fe20008410000 */
[----:B------:R-:W-:Y:S01]  /*3930*/  FMUL.FTZ R164, R5, UR15 ;  /* 0x0000000f05a47c20 */ /* 0x000fe20008410000 */
[----:B------:R-:W-:-:S02]  /*3940*/  FMUL.FTZ R165, R6, UR15 ;  /* 0x0000000f06a57c20 */ /* 0x000fc40008410000 */
[----:B------:R4:W-:Y:S01]  /*3950*/  MUFU.TANH R163, R4 ;  /* 0x0000000400a37308 */ /* 0x0009e20000002400 */
[C---:B------:R-:W-:Y:S01]  /*3960*/  HMMA.16816.F32 R124, R152.reuse, R146, R124 ;  /* 0x00000092987c723c */ /* 0x040fe2000000187c */
[----:B------:R-:W5:Y:S06]  /*3970*/  LDSM.16.M88.4 R144, [R0+0x1400] ;  /* 0x001400000090783b */ /* 0x000f6c0000000200 */
[----:B------:R-:W-:Y:S01]  /*3980*/  MUFU.TANH R165, R165 ;  /* 0x000000a500a57308 */ /* 0x000fe20000002400 */
[----:B------:R-:W-:Y:S03]  /*3990*/  HMMA.16816.F32 R120, R152, R140, R120 ;  /* 0x0000008c9878723c */ /* 0x000fe60000001878 */
[----:B------:R-:W-:Y:S01]  /*39a0*/  FMUL.FTZ R128, R128, UR15 ;  /* 0x0000000f80807c20 */ /* 0x000fe20008410000 */
[----:B------:R-:W-:Y:S01]  /*39b0*/  FMUL.FTZ R129, R129, UR15 ;  /* 0x0000000f81817c20 */ /* 0x000fe20008410000 */
[----:B------:R-:W-:-:S02]  /*39c0*/  FMUL.FTZ R130, R130, UR15 ;  /* 0x0000000f82827c20 */ /* 0x000fc40008410000 */
[----:B------:R-:W-:Y:S01]  /*39d0*/  MUFU.TANH R164, R164 ;  /* 0x000000a400a47308 */ /* 0x000fe20000002400 */
[----:B------:R-:W-:Y:S01]  /*39e0*/  HMMA.16816.F32 R116, R152, R142, R116 ;  /* 0x0000008e9874723c */ /* 0x000fe20000001874 */
[----:B------:R-:W2:Y:S02]  /*39f0*/  LDSM.16.M88.4 R140, [R0+0x1800] ;  /* 0x00180000008c783b */ /* 0x000ea40000000200 */
[----:B------:R-:W-:Y:S01]  /*3a00*/  FMUL.FTZ R124, R124, UR15 ;  /* 0x0000000f7c7c7c20 */ /* 0x000fe20008410000 */
[----:B------:R-:W-:Y:S01]  /*3a10*/  FMUL.FTZ R125, R125, UR15 ;  /* 0x0000000f7d7d7c20 */ /* 0x000fe20008410000 */
[----:B------:R-:W-:-:S03]  /*3a20*/  FMUL.FTZ R126, R126, UR15 ;  /* 0x0000000f7e7e7c20 */ /* 0x000fc60008410000 */
[C---:B-1----:R-:W-:Y:S03]  /*3a30*/  HMMA.16816.F32 R80, R152.reuse, R8, R80 ;  /* 0x000000089850723c */ /* 0x042fe60000001850 */
[----:B------:R-:W-:Y:S01]  /*3a40*/  FMUL.FTZ R122, R122, UR15 ;  /* 0x0000000f7a7a7c20 */ /* 0x000fe20008410000 */
[----:B------:R-:W-:Y:S01]  /*3a50*/  FMUL.FTZ R120, R120, UR15 ;  /* 0x0000000f78787c20 */ /* 0x000fe20008410000 */
[----:B------:R-:W-:Y:S01]  /*3a60*/  FMUL.FTZ R121, R121, UR15 ;  /* 0x0000000f79797c20 */ /* 0x000fe20008410000 */
[----:B------:R-:W-:Y:S02]  /*3a70*/  FMUL.FTZ R123, R123, UR15 ;  /* 0x0000000f7b7b7c20 */ /* 0x000fe40008410000 */
[----:B---3--:R-:W-:Y:S01]  /*3a80*/  HMMA.16816.F32 R104, R152, R132, R104 ;  /* 0x000000849868723c */ /* 0x008fe20000001868 */
[----:B------:R-:W-:Y:S02]  /*3a90*/  MUFU.TANH R122, R122 ;  /* 0x0000007a007a7308 */ /* 0x000fe40000002400 */
[----:B------:R-:W-:Y:S01]  /*3aa0*/  FMUL.FTZ R117, R117, UR15 ;  /* 0x0000000f75757c20 */ /* 0x000fe20008410000 */
[----:B------:R-:W-:Y:S01]  /*3ab0*/  FMUL.FTZ R116, R116, UR15 ;  /* 0x0000000f74747c20 */ /* 0x000fe20008410000 */
[----:B------:R-:W-:-:S03]  /*3ac0*/  FMUL.FTZ R118, R118, UR15 ;  /* 0x0000000f76767c20 */ /* 0x000fc60008410000 */
[C---:B------:R-:W-:Y:S01]  /*3ad0*/  HMMA.16816.F32 R100, R152.reuse, R134, R100 ;  /* 0x000000869864723c */ /* 0x040fe20000001864 */
[----:B------:R-:W1:Y:S01]  /*3ae0*/  LDSM.16.M88.4 R132, [R0+0x2000] ;  /* 0x002000000084783b */ /* 0x000e620000000200 */
[----:B------:R-:W-:Y:S01]  /*3af0*/  MUFU.TANH R120, R120 ;  /* 0x0000007800787308 */ /* 0x000fe20000002400 */
[----:B------:R-:W-:Y:S01]  /*3b00*/  FMUL.FTZ R80, R80, UR15 ;  /* 0x0000000f50507c20 */ /* 0x000fe20008410000 */
[----:B------:R-:W-:Y:S01]  /*3b10*/  FMUL.FTZ R81, R81, UR15 ;  /* 0x0000000f51517c20 */ /* 0x000fe20008410000 */
[----:B------:R-:W-:Y:S01]  /*3b20*/  FMUL.FTZ R82, R82, UR15 ;  /* 0x0000000f52527c20 */ /* 0x000fe20008410000 */
[----:B------:R-:W-:Y:S02]  /*3b30*/  FMUL.FTZ R83, R83, UR15 ;  /* 0x0000000f53537c20 */ /* 0x000fe40008410000 */
[----:B------:R-:W-:Y:S01]  /*3b40*/  HMMA.16816.F32 R76, R152, R10, R76 ;  /* 0x0000000a984c723c */ /* 0x000fe2000000184c */
[----:B------:R-:W3:Y:S01]  /*3b50*/  LDSM.16.M88.4 R8, [R0+0x2c00] ;  /* 0x002c00000008783b */ /* 0x000ee20000000200 */
[----:B------:R-:W-:Y:S01]  /*3b60*/  MUFU.TANH R117, R117 ;  /* 0x0000007500757308 */ /* 0x000fe20000002400 */
[----:B------:R-:W-:Y:S01]  /*3b70*/  FMUL.FTZ R107, R107, UR15 ;  /* 0x0000000f6b6b7c20 */ /* 0x000fe20008410000 */
[----:B------:R-:W-:-:S04]  /*3b80*/  FMUL.FTZ R105, R105, UR15 ;  /* 0x0000000f69697c20 */ /* 0x000fc80008410000 */
[C---:B-----5:R-:W-:Y:S01]  /*3b90*/  HMMA.16816.F32 R96, R152.reuse, R144, R96 ;  /* 0x000000909860723c */ /* 0x060fe20000001860 */
[----:B------:R-:W-:Y:S01]  /*3ba0*/  FMUL.FTZ R144, R7, UR15 ;  /* 0x0000000f07907c20 */ /* 0x000fe20008410000 */
[----:B------:R-:W-:Y:S01]  /*3bb0*/  MUFU.TANH R145, R128 ;  /* 0x0000008000917308 */ /* 0x000fe20000002400 */
[----:B----4-:R-:W4:Y:S05]  /*3bc0*/  LDSM.16.M88.4 R4, [R0+0x2400] ;  /* 0x002400000004783b */ /* 0x010f2a0000000200 */
[----:B------:R-:W-:Y:S02]  /*3bd0*/  HMMA.16816.F32 R112, R152, R136, R112 ;  /* 0x000000889870723c */ /* 0x000fe40000001870 */
[----:B------:R-:W-:Y:S01]  /*3be0*/  MUFU.TANH R144, R144 ;  /* 0x0000009000907308 */ /* 0x000fe20000002400 */
[----:B------:R-:W-:Y:S01]  /*3bf0*/  FMUL.FTZ R76, R76, UR15 ;  /* 0x0000000f4c4c7c20 */ /* 0x000fe20008410000 */
[----:B------:R-:W-:Y:S01]  /*3c00*/  FMUL.FTZ R77, R77, UR15 ;  /* 0x0000000f4d4d7c20 */ /* 0x000fe20008410000 */
[----:B------:R-:W-:Y:S01]  /*3c10*/  FMUL.FTZ R78, R78, UR15 ;  /* 0x0000000f4e4e7c20 */ /* 0x000fe20008410000 */
[----:B------:R-:W-:-:S02]  /*3c20*/  FMUL.FTZ R79, R79, UR15 ;  /* 0x0000000f4f4f7c20 */ /* 0x000fc40008410000 */
[----:B------:R-:W-:Y:S01]  /*3c30*/  HMMA.16816.F32 R108, R152, R138, R108 ;  /* 0x0000008a986c723c */ /* 0x000fe2000000186c */
[----:B------:R-:W5:Y:S01]  /*3c40*/  LDSM.16.M88.4 R136, [R0+0x2800] ;  /* 0x002800000088783b */ /* 0x000f620000000200 */
[----:B------:R-:W-:Y:S01]  /*3c50*/  MUFU.TANH R121, R121 ;  /* 0x0000007900797308 */ /* 0x000fe20000002400 */
[----:B------:R-:W-:-:S05]  /*3c60*/  FMUL.FTZ R98, R98, UR15 ;  /* 0x0000000f62627c20 */ /* 0x000fca0008410000 */
[C---:B--2---:R-:W-:Y:S02]  /*3c70*/  HMMA.16816.F32 R88, R152.reuse, R140, R88 ;  /* 0x0000008c9858723c */ /* 0x044fe40000001858 */
[----:B------:R-:W-:Y:S06]  /*3c80*/  MUFU.TANH R140, R129 ;  /* 0x00000081008c7308 */ /* 0x000fec0000002400 */
        /* <DEDUP_REMOVED lines=8> */
[----:B-1----:R-:W-:Y:S01]  /*3d10*/  HMMA.16816.F32 R72, R152, R132, R72 ;  /* 0x000000849848723c */ /* 0x002fe20000001848 */
[----:B------:R-:W-:Y:S01]  /*3d20*/  FMUL.FTZ R106, R103, UR15 ;  /* 0x0000000f676a7c20 */ /* 0x000fe20008410000 */
[----:B------:R-:W-:Y:S01]  /*3d30*/  MUFU.TANH R143, R124 ;  /* 0x0000007c008f7308 */ /* 0x000fe20000002400 */
[----:B------:R-:W-:Y:S01]  /*3d40*/  FMUL.FTZ R110, R110, UR15 ;  /* 0x0000000f6e6e7c20 */ /* 0x000fe20008410000 */
[----:B------:R-:W-:Y:S01]  /*3d50*/  FMUL.FTZ R89, R89, UR15 ;  /* 0x0000000f59597c20 */ /* 0x000fe20008410000 */
[----:B------:R-:W-:Y:S01]  /*3d60*/  FMUL.FTZ R88, R88, UR15 ;  /* 0x0000000f58587c20 */ /* 0x000fe20008410000 */
[----:B------:R-:W-:-:S02]  /*3d70*/  FMUL.FTZ R91, R91, UR15 ;  /* 0x0000000f5b5b7c20 */ /* 0x000fc40008410000 */
[C---:B------:R-:W-:Y:S01]  /*3d80*/  HMMA.16816.F32 R68, R152.reuse, R134, R68 ;  /* 0x000000869844723c */ /* 0x040fe20000001844 */
[----:B------:R-:W-:Y:S01]  /*3d90*/  FMUL.FTZ R134, R127, UR15 ;  /* 0x0000000f7f867c20 */ /* 0x000fe20008410000 */
[----:B------:R-:W-:Y:S01]  /*3da0*/  MUFU.TANH R132, R125 ;  /* 0x0000007d00847308 */ /* 0x000fe20000002400 */
[----:B--2---:R-:W1:Y:S01]  /*3db0*/  LDSM.16.M88.4 R128, [R0+0x3000] ;  /* 0x003000000080783b */ /* 0x004e620000000200 */
[----:B------:R-:W-:Y:S01]  /*3dc0*/  FMUL.FTZ R84, R84, UR15 ;  /* 0x0000000f54547c20 */ /* 0x000fe20008410000 */
[----:B------:R-:W-:Y:S01]  /*3dd0*/  FMUL.FTZ R85, R85, UR15 ;  /* 0x0000000f55557c20 */ /* 0x000fe20008410000 */
[----:B------:R-:W-:Y:S01]  /*3de0*/  FMUL.FTZ R86, R86, UR15 ;  /* 0x0000000f56567c20 */ /* 0x000fe20008410000 */
[----:B------:R-:W-:Y:S01]  /*3df0*/  FMUL.FTZ R87, R87, UR15 ;  /* 0x0000000f57577c20 */ /* 0x000fe20008410000 */
[----:B---3--:R-:W-:Y:S02]  /*3e00*/  HMMA.16816.F32 R48, R152, R8, R48 ;  /* 0x000000089830723c */ /* 0x008fe40000001830 */
[----:B------:R2:W-:Y:S01]  /*3e10*/  MUFU.TANH R133, R126 ;  /* 0x0000007e00857308 */ /* 0x0005e20000002400 */
[----:B------:R-:W-:Y:S01]  /*3e20*/  FMUL.FTZ R72, R72, UR15 ;  /* 0x0000000f48487c20 */ /* 0x000fe20008410000 */
[----:B------:R-:W-:Y:S01]  /*3e30*/  FMUL.FTZ R73, R73, UR15 ;  /* 0x0000000f49497c20 */ /* 0x000fe20008410000 */
[----:B------:R-:W-:Y:S01]  /*3e40*/  FMUL.FTZ R74, R74, UR15 ;  /* 0x0000000f4a4a7c20 */ /* 0x000fe20008410000 */
[----:B------:R-:W-:-:S02]  /*3e50*/  FMUL.FTZ R75, R75, UR15 ;  /* 0x0000000f4b4b7c20 */ /* 0x000fc40008410000 */
[C---:B------:R-:W-:Y:S01]  /*3e60*/  HMMA.16816.F32 R44, R152.reuse, R10, R44 ;  /* 0x0000000a982c723c */ /* 0x040fe2000000182c */
[----:B------:R-:W3:Y:S01]  /*3e70*/  LDSM.16.M88.4 R8, [R0+0x3c00] ;  /* 0x003c00000008783b */ /* 0x000ee20000000200 */
[----:B------:R-:W-:Y:S01]  /*3e80*/  MUFU.TANH R142, R142 ;  /* 0x0000008e008e7308 */ /* 0x000fe20000002400 */
[----:B------:R-:W-:Y:S01]  /*3e90*/  FMUL.FTZ R68, R68, UR15 ;  /* 0x0000000f44447c20 */ /* 0x000fe20008410000 */
[----:B------:R-:W-:Y:S01]  /*3ea0*/  FMUL.FTZ R69, R69, UR15 ;  /* 0x0000000f45457c20 */ /* 0x000fe20008410000 */
[----:B------:R-:W-:Y:S01]  /*3eb0*/  FMUL.FTZ R70, R70, UR15 ;  /* 0x0000000f46467c20 */ /* 0x000fe20008410000 */
[----:B------:R-:W-:Y:S02]  /*3ec0*/  FMUL.FTZ R71, R71, UR15 ;  /* 0x0000000f47477c20 */ /* 0x000fe40008410000 */
[C---:B----4-:R-:W-:Y:S02]  /*3ed0*/  HMMA.16816.F32 R64, R152.reuse, R4, R64 ;  /* 0x000000049840723c */ /* 0x050fe40000001840 */
[----:B------:R-:W-:Y:S01]  /*3ee0*/  MUFU.TANH R134, R134 ;  /* 0x0000008600867308 */ /* 0x000fe20000002400 */
[----:B--2---:R-:W2:Y:S05]  /*3ef0*/  LDSM.16.M88.4 R124, [R0+0x3800] ;  /* 0x00380000007c783b */ /* 0x004eaa0000000200 */
[----:B------:R-:W-:Y:S01]  /*3f00*/  HMMA.16816.F32 R60, R152, R6, R60 ;  /* 0x00000006983c723c */ /* 0x000fe2000000183c */
[----:B------:R-:W4:Y:S01]  /*3f10*/  LDSM.16.M88.4 R4, [R0+0x3400] ;  /* 0x003400000004783b */ /* 0x000f220000000200 */
[----:B------:R-:W-:Y:S01]  /*3f20*/  MUFU.TANH R116, R116 ;  /* 0x0000007400747308 */ /* 0x000fe20000002400 */
[----:B------:R-:W-:Y:S01]  /*3f30*/  FMUL.FTZ R103, R45, UR15 ;  /* 0x0000000f2d677c20 */ /* 0x000fe20008410000 */
[----:B------:R-:W-:-:S04]  /*3f40*/  DEPBAR.LE SB0, 0x0 ;  /* 0x000080000000791a */ /* 0x000fc80000000000 */
[----:B------:R-:W-:Y:S02]  /*3f50*/  HMMA.16816.F32 R92, R152, R146, R92 ;  /* 0x00000092985c723c */ /* 0x000fe4000000185c */
[----:B------:R-:W-:Y:S01]  /*3f60*/  MUFU.TANH R123, R123 ;  /* 0x0000007b007b7308 */ /* 0x000fe20000002400 */
[----:B------:R-:W-:Y:S01]  /*3f70*/  FMUL.FTZ R66, R66, UR15 ;  /* 0x0000000f42427c20 */ /* 0x000fe20008410000 */
[----:B------:R-:W-:-:S04]  /*3f80*/  FMUL.FTZ R64, R64, UR15 ;  /* 0x0000000f40407c20 */ /* 0x000fc80008410000 */
[C---:B-----5:R-:W-:Y:S01]  /*3f90*/  HMMA.16816.F32 R56, R152.reuse, R136, R56 ;  /* 0x000000889838723c */ /* 0x060fe20000001838 */
[----:B------:R-:W-:Y:S01]  /*3fa0*/  FMUL.FTZ R137, R67, UR15 ;  /* 0x0000000f43897c20 */ /* 0x000fe20008410000 */
[----:B------:R-:W-:Y:S01]  /*3fb0*/  FMUL.FTZ R67, R47, UR15 ;  /* 0x0000000f2f437c20 */ /* 0x000fe20008410000 */
[----:B------:R-:W-:Y:S01]  /*3fc0*/  FMUL.FTZ R136, R60, UR15 ;  /* 0x0000000f3c887c20 */ /* 0x000fe20008410000 */
[----:B------:R-:W-:Y:S01]  /*3fd0*/  FMUL.FTZ R135, R62, UR15 ;  /* 0x0000000f3e877c20 */ /* 0x000fe20008410000 */
[----:B------:R5:W-:Y:S03]  /*3fe0*/  MUFU.TANH R60, R107 ;  /* 0x0000006b003c7308 */ /* 0x000be60000002400 */
[----:B-1----:R-:W-:Y:S01]  /*3ff0*/  HMMA.16816.F32 R36, R152, R130, R36 ;  /* 0x000000829824723c */ /* 0x002fe20000001824 */
[----:B------:R-:W-:Y:S02]  /*4000*/  FMUL.FTZ R130, R100, UR15 ;  /* 0x0000000f64827c20 */ /* 0x000fe40008410000 */
[----:B------:R-:W-:-:S02]  /*4010*/  FMUL.FTZ R95, R95, UR15 ;  /* 0x0000000f5f5f7c20 */ /* 0x000fc40008410000 */
[----:B------:R1:W-:Y:S03]  /*4020*/  MUFU.TANH R100, R109 ;  /* 0x0000006d00647308 */ /* 0x0003e60000002400 */
[C---:B------:R-:W-:Y:S01]  /*4030*/  HMMA.16816.F32 R40, R152.reuse, R128, R40 ;  /* 0x000000809828723c */ /* 0x040fe20000001828 */
[----:B------:R-:W-:Y:S01]  /*4040*/  FMUL.FTZ R128, R101, UR15 ;  /* 0x0000000f65807c20 */ /* 0x000fe20008410000 */
[----:B------:R-:W-:Y:S01]  /*4050*/  FMUL.FTZ R101, R99, UR15 ;  /* 0x0000000f63657c20 */ /* 0x000fe20008410000 */
[----:B------:R-:W-:Y:S01]  /*4060*/  FMUL.FTZ R131, R56, UR15 ;  /* 0x0000000f38837c20 */ /* 0x000fe20008410000 */
[----:B------:R-:W-:Y:S01]  /*4070*/  FMUL.FTZ R99, R92, UR15 ;  /* 0x0000000f5c637c20 */ /* 0x000fe20008410000 */
[----:B------:R-:W-:Y:S01]  /*4080*/  FMUL.FTZ R129, R102, UR15 ;  /* 0x0000000f66817c20 */ /* 0x000fe20008410000 */
[----:B-----5:R-:W-:Y:S01]  /*4090*/  FMUL.FTZ R107, R49, UR15 ;  /* 0x0000000f316b7c20 */ /* 0x020fe20008410000 */
[----:B------:R-:W-:Y:S01]  /*40a0*/  FMUL.FTZ R102, R97, UR15 ;  /* 0x0000000f61667c20 */ /* 0x000fe20008410000 */
[----:B---3--:R-:W-:Y:S01]  /*40b0*/  HMMA.16816.F32 R12, R152, R10, R12 ;  /* 0x0000000a980c723c */ /* 0x008fe2000000180c */
[----:B------:R-:W-:Y:S01]  /*40c0*/  FMUL.FTZ R10, R93, UR15 ;  /* 0x0000000f5d0a7c20 */ /* 0x000fe20008410000 */
[----:B------:R3:W-:Y:S01]  /*40d0*/  MUFU.TANH R11, R3 ;  /* 0x00000003000b7308 */ /* 0x0007e20000002400 */
[----:B------:R-:W-:Y:S01]  /*40e0*/  FMUL.FTZ R56, R37, UR15 ;  /* 0x0000000f25387c20 */ /* 0x000fe20008410000 */
[----:B-1----:R-:W-:-:S04]  /*40f0*/  FMUL.FTZ R109, R50, UR15 ;  /* 0x0000000f326d7c20 */ /* 0x002fc80008410000 */
[C---:B--2---:R-:W-:Y:S01]  /*4100*/  HMMA.16816.F32 R20, R152.reuse, R126, R20 ;  /* 0x0000007e9814723c */ /* 0x044fe20000001814 */
[----:B------:R-:W-:Y:S01]  /*4110*/  FMUL.FTZ R126, R57, UR15 ;  /* 0x0000000f397e7c20 */ /* 0x000fe20008410000 */
[----:B------:R1:W-:Y:S01]  /*4120*/  MUFU.TANH R93, R108 ;  /* 0x0000006c005d7308 */ /* 0x0003e20000002400 */
[----:B------:R-:W-:Y:S01]  /*4130*/  FMUL.FTZ R57, R43, UR15 ;  /* 0x0000000f2b397c20 */ /* 0x000fe20008410000 */
[----:B------:R-:W-:Y:S01]  /*4140*/  FMUL.FTZ R127, R63, UR15 ;  /* 0x0000000f3f7f7c20 */ /* 0x000fe20008410000 */
[----:B------:R-:W-:Y:S01]  /*4150*/  FMUL.FTZ R63, R40, UR15 ;  /* 0x0000000f283f7c20 */ /* 0x000fe20008410000 */
[----:B------:R-:W-:Y:S02]  /*4160*/  FMUL.FTZ R62, R41, UR15 ;  /* 0x0000000f293e7c20 */ /* 0x000fe40008410000 */
[C---:B----4-:R-:W-:Y:S01]  /*4170*/  HMMA.16816.F32 R28, R152.reuse, R6, R28 ;  /* 0x00000006981c723c */ /* 0x050fe2000000181c */
[----:B------:R-:W-:Y:S01]  /*4180*/  FMUL.FTZ R6, R90, UR15 ;  /* 0x0000000f5a067c20 */ /* 0x000fe20008410000 */
[----:B------:R-:W-:Y:S01]  /*4190*/  FMUL.FTZ R7, R113, UR15 ;  /* 0x0000000f71077c20 */ /* 0x000fe20008410000 */
[----:B------:R-:W-:Y:S01]  /*41a0*/  FMUL.FTZ R50, R12, UR15 ;  /* 0x0000000f0c327c20 */ /* 0x000fe20008410000 */
[----:B------:R-:W-:Y:S01]  /*41b0*/  FMUL.FTZ R37, R14, UR15 ;  /* 0x0000000f0e257c20 */ /* 0x000fe20008410000 */
[----:B---3--:R-:W-:Y:S01]  /*41c0*/  FMUL.FTZ R3, R96, UR15 ;  /* 0x0000000f60037c20 */ /* 0x008fe20008410000 */
[----:B------:R2:W-:Y:S01]  /*41d0*/  MUFU.TANH R90, R111 ;  /* 0x0000006f005a7308 */ /* 0x0005e20000002400 */
[----:B------:R-:W-:Y:S01]  /*41e0*/  IMAD.U32 R12, RZ, RZ, UR14 ;  /* 0x0000000eff0c7e24 */ /* 0x000fe2000f8e00ff */
[----:B------:R-:W-:Y:S01]  /*41f0*/  HMMA.16816.F32 R52, R152, R138, R52 ;  /* 0x0000008a9834723c */ /* 0x000fe20000001834 */
[----:B------:R-:W-:-:S02]  /*4200*/  IMAD.U32 R14, RZ, RZ, UR14 ;  /* 0x0000000eff0e7e24 */ /* 0x000fc4000f8e00ff */
[----:B-1----:R-:W-:Y:S01]  /*4210*/  FMUL.FTZ R108, R61, UR15 ;  /* 0x0000000f3d6c7c20 */ /* 0x002fe20008410000 */
[----:B------:R-:W-:Y:S01]  /*4220*/  FMUL.FTZ R61, R42, UR15 ;  /* 0x0000000f2a3d7c20 */ /* 0x000fe20008410000 */
[----:B------:R-:W-:Y:S01]  /*4230*/  FMUL.FTZ R42, R20, UR15 ;  /* 0x0000000f142a7c20 */ /* 0x000fe20008410000 */
[----:B------:R-:W-:Y:S01]  /*4240*/  IMAD.SHL.U32 R20, R148, 0x2, RZ ;  /* 0x0000000294147824 */ /* 0x000fe200078e00ff */
[----:B------:R-:W1:Y:S01]  /*4250*/  MUFU.TANH R50, R50 ;  /* 0x0000003200327308 */ /* 0x000e620000002400 */
[C---:B------:R-:W-:Y:S01]  /*4260*/  HMMA.16816.F32 R32, R152.reuse, R4, R32 ;  /* 0x000000049820723c */ /* 0x040fe20000001820 */
[----:B------:R-:W-:Y:S01]  /*4270*/  FMUL.FTZ R5, R112, UR15 ;  /* 0x0000000f70057c20 */ /* 0x000fe20008410000 */
[----:B------:R-:W-:Y:S01]  /*4280*/  FMUL.FTZ R112, R114, UR15 ;  /* 0x0000000f72707c20 */ /* 0x000fe20008410000 */
[----:B------:R-:W-:Y:S01]  /*4290*/  FMUL.FTZ R114, R65, UR15 ;  /* 0x0000000f41727c20 */ /* 0x000fe20008410000 */
[----:B------:R-:W-:Y:S01]  /*42a0*/  FMUL.FTZ R65, R46, UR15 ;  /* 0x0000000f2e417c20 */ /* 0x000fe20008410000 */
[----:B------:R-:W-:Y:S01]  /*42b0*/  FMUL.FTZ R46, R30, UR15 ;  /* 0x0000000f1e2e7c20 */ /* 0x000fe20008410000 */
[----:B------:R-:W-:Y:S01]  /*42c0*/  FMUL.FTZ R4, R119, UR15 ;  /* 0x0000000f77047c20 */ /* 0x000fe20008410000 */
[----:B------:R3:W-:Y:S01]  /*42d0*/  MUFU.TANH R30, R3 ;  /* 0x00000003001e7308 */ /* 0x0007e20000002400 */
[C---:B------:R-:W-:Y:S01]  /*42e0*/  HMMA.16816.F32 R16, R152.reuse, R8, R16 ;  /* 0x000000089810723c */ /* 0x040fe20000001810 */
[----:B------:R-:W-:Y:S01]  /*42f0*/  FMUL.FTZ R9, R115, UR15 ;  /* 0x0000000f73097c20 */ /* 0x000fe20008410000 */
[----:B------:R-:W-:Y:S01]  /*4300*/  FMUL.FTZ R8, R94, UR15 ;  /* 0x0000000f5e087c20 */ /* 0x000fe20008410000 */
[----:B--2---:R-:W-:Y:S01]  /*4310*/  FMUL.FTZ R111, R55, UR15 ;  /* 0x0000000f376f7c20 */ /* 0x004fe20008410000 */
        /* <DEDUP_REMOVED lines=12> */
[----:B---3--:R-:W-:Y:S01]  /*43e0*/  LOP3.LUT R3, R20, 0x6, RZ, 0xc0, !PT ;  /* 0x0000000614037812 */ /* 0x008fe200078ec0ff */
[----:B------:R-:W-:Y:S01]  /*43f0*/  FMUL.FTZ R36, R15, UR15 ;  /* 0x0000000f0f247c20 */ /* 0x000fe20008410000 */
[----:B------:R-:W-:Y:S01]  /*4400*/  FMUL.FTZ R52, R33, UR15 ;  /* 0x0000000f21347c20 */ /* 0x000fe20008410000 */
[----:B------:R-:W-:Y:S01]  /*4410*/  FMUL.FTZ R38, R17, UR15 ;  /* 0x0000000f11267c20 */ /* 0x000fe20008410000 */
[----:B------:R-:W-:Y:S01]  /*4420*/  LOP3.LUT R17, R3, UR14, RZ, 0xfc, !PT ;  /* 0x0000000e03117c12 */ /* 0x000fe2000f8efcff */
[----:B------:R-:W-:Y:S01]  /*4430*/  FMUL.FTZ R33, R18, UR15 ;  /* 0x0000000f12217c20 */ /* 0x000fe20008410000 */
[--C-:B------:R-:W-:Y:S01]  /*4440*/  LOP3.LUT R13, R12, 0xf8, R3.reuse, 0xfe, !PT ;  /* 0x000000f80c0d7812 */ /* 0x100fe200078efe03 */
[----:B------:R3:W-:Y:S01]  /*4450*/  MUFU.TANH R53, R130 ;  /* 0x0000008200357308 */ /* 0x0007e20000002400 */
[----:B------:R-:W-:Y:S01]  /*4460*/  I2FP.F32.S32 R15, R17 ;  /* 0x00000011000f7245 */ /* 0x000fe20000201400 */
[----:B------:R-:W-:Y:S01]  /*4470*/  FMUL.FTZ R113, R54, UR15 ;  /* 0x0000000f36717c20 */ /* 0x000fe20008410000 */
[----:B------:R-:W-:Y:S01]  /*4480*/  FMUL.FTZ R54, R39, UR15 ;  /* 0x0000000f27367c20 */ /* 0x000fe20008410000 */
[----:B------:R-:W-:Y:S01]  /*4490*/  FMUL.FTZ R43, R27, UR15 ;  /* 0x0000000f1b2b7c20 */ /* 0x000fe20008410000 */
[----:B------:R-:W-:Y:S01]  /*44a0*/  FMUL.FTZ R39, R16, UR15 ;  /* 0x0000000f10277c20 */ /* 0x000fe20008410000 */
[C---:B------:R-:W-:Y:S01]  /*44b0*/  FFMA.FTZ R92, R15.reuse, UR7, R156 ;  /* 0x000000070f5c7c23 */ /* 0x040fe2000801009c */
[----:B------:R-:W-:Y:S01]  /*44c0*/  FFMA.FTZ R18, R15, UR7, R158 ;  /* 0x000000070f127c23 */ /* 0x000fe2000801009e */
[----:B------:R-:W-:Y:S01]  /*44d0*/  LOP3.LUT R15, R14, 0x1, R3, 0xfe, !PT ;  /* 0x000000010e0f7812 */ /* 0x000fe200078efe03 */
[----:B----4-:R-:W-:Y:S01]  /*44e0*/  IMAD.MOV.U32 R128, RZ, RZ, 0x8 ;  /* 0x00000008ff807424 */ /* 0x010fe200078e00ff */
[----:B------:R4:W-:Y:S01]  /*44f0*/  MUFU.TANH R27, R8 ;  /* 0x00000008001b7308 */ /* 0x0009e20000002400 */
[----:B------:R-:W-:-:S02]  /*4500*/  IMAD.U32 R16, RZ, RZ, UR14 ;  /* 0x0000000eff107e24 */ /* 0x000fc4000f8e00ff */
[----:B------:R-:W-:Y:S01]  /*4510*/  FMUL.FTZ R40, R22, UR15 ;  /* 0x0000000f16287c20 */ /* 0x000fe20008410000 */
[----:B------:R-:W-:Y:S01]  /*4520*/  FMUL.FTZ R41, R21, UR15 ;  /* 0x0000000f15297c20 */ /* 0x000fe20008410000 */
[C---:B------:R-:W-:Y:S01]  /*4530*/  VIADDMNMX R128, R161.reuse, R128, UR19, PT ;  /* 0x00000013a1807e46 */ /* 0x040fe2000b800180 */
[----:B------:R-:W-:Y:S01]  /*4540*/  FMUL.FTZ R45, R24, UR15 ;  /* 0x0000000f182d7c20 */ /* 0x000fe20008410000 */
[----:B------:R-:W-:Y:S01]  /*4550*/  FMUL.FTZ R47, R28, UR15 ;  /* 0x0000000f1c2f7c20 */ /* 0x000fe20008410000 */
[----:B---3--:R-:W-:Y:S01]  /*4560*/  VIMNMX R130, PT, PT, R161, UR19, PT ;  /* 0x00000013a1827c48 */ /* 0x008fe2000bfe0100 */
[----:B------:R3:W-:Y:S01]  /*4570*/  MUFU.TANH R138, R106 ;  /* 0x0000006a008a7308 */ /* 0x0007e20000002400 */
[C---:B------:R-:W-:Y:S01]  /*4580*/  ISETP.GE.AND P1, PT, R13.reuse, R128, PT ;  /* 0x000000800d00720c */ /* 0x040fe20003f26270 */
[----:B------:R-:W-:Y:S01]  /*4590*/  FMUL.FTZ R24, R26, UR15 ;  /* 0x0000000f1a187c20 */ /* 0x000fe20008410000 */
[-C--:B------:R-:W-:Y:S01]  /*45a0*/  ISETP.GE.AND P4, PT, R13, R130.reuse, PT ;  /* 0x000000820d00720c */ /* 0x080fe20003f86270 */
[----:B------:R-:W-:Y:S01]  /*45b0*/  FMUL.FTZ R28, R31, UR15 ;  /* 0x0000000f1f1c7c20 */ /* 0x000fe20008410000 */
[----:B------:R-:W-:Y:S01]  /*45c0*/  I2FP.F32.S32 R13, R13 ;  /* 0x0000000d000d7245 */ /* 0x000fe20000201400 */
[----:B------:R-:W-:Y:S01]  /*45d0*/  FMUL.FTZ R31, R19, UR15 ;  /* 0x0000000f131f7c20 */ /* 0x000fe20008410000 */
[C---:B------:R-:W-:Y:S01]  /*45e0*/  ISETP.GE.AND P3, PT, R15.reuse, R130, PT ;  /* 0x000000820f00720c */ /* 0x040fe20003f66270 */
[----:B------:R5:W-:Y:S01]  /*45f0*/  MUFU.TANH R97, R104 ;  /* 0x0000006800617308 */ /* 0x000be20000002400 */
[----:B------:R-:W-:Y:S01]  /*4600*/  ISETP.GE.AND P0, PT, R15, R128, PT ;  /* 0x000000800f00720c */ /* 0x000fe20003f06270 */
[C---:B-1----:R-:W-:Y:S01]  /*4610*/  FFMA.FTZ R50, R13.reuse, UR7, R50 ;  /* 0x000000070d327c23 */ /* 0x042fe20008010032 */
[----:B--2---:R-:W-:Y:S01]  /*4620*/  FFMA.FTZ R37, R13, UR7, R37 ;  /* 0x000000070d257c23 */ /* 0x004fe20008010025 */
[----:B------:R-:W-:Y:S01]  /*4630*/  LOP3.LUT R13, R12, 0x8, R3, 0xfe, !PT ;  /* 0x000000080c0d7812 */ /* 0x000fe200078efe03 */
[----:B----4-:R-:W-:Y:S01]  /*4640*/  IMAD.U32 R8, RZ, RZ, UR14 ;  /* 0x0000000eff087e24 */ /* 0x010fe2000f8e00ff */
[----:B------:R-:W-:-:S02]  /*4650*/  I2FP.F32.S32 R12, R15 ;  /* 0x0000000f000c7245 */ /* 0x000fc40000201400 */
[----:B------:R-:W-:Y:S01]  /*4660*/  LOP3.LUT R15, R14, 0x9, R3, 0xfe, !PT ;  /* 0x000000090e0f7812 */ /* 0x000fe200078efe03 */
[----:B------:R1:W-:Y:S01]  /*4670*/  MUFU.TANH R22, R98 ;  /* 0x0000006200167308 */ /* 0x0003e20000002400 */
[----:B------:R-:W-:Y:S02]  /*4680*/  I2FP.F32.S32 R20, R13 ;  /* 0x0000000d00147245 */ /* 0x000fe40000201400 */
[----:B------:R-:W-:Y:S02]  /*4690*/  FSEL R50, R50, -INF , !P4 ;  /* 0xff80000032327808 */ /* 0x000fe40006000000 */
[----:B------:R-:W-:Y:S01]  /*46a0*/  FSEL R37, R37, -INF , !P1 ;  /* 0xff80000025257808 */ /* 0x000fe20004800000 */
[----:B---3--:R-:W-:Y:S01]  /*46b0*/  FFMA.FTZ R106, R20, UR7, R163 ;  /* 0x00000007146a7c23 */ /* 0x008fe200080100a3 */
[C---:B------:R-:W-:Y:S01]  /*46c0*/  ISETP.GE.AND P6, PT, R17.reuse, R130, PT ;  /* 0x000000821100720c */ /* 0x040fe20003fc6270 */
[----:B-----5:R-:W-:Y:S01]  /*46d0*/  FMUL.FTZ R104, R44, UR15 ;  /* 0x0000000f2c687c20 */ /* 0x020fe20008410000 */
[----:B------:R-:W-:Y:S01]  /*46e0*/  ISETP.GE.AND P2, PT, R17, R128, PT ;  /* 0x000000801100720c */ /* 0x000fe20003f46270 */
[----:B------:R2:W-:Y:S01]  /*46f0*/  MUFU.TANH R21, R102 ;  /* 0x0000006600157308 */ /* 0x0005e20000002400 */
[C---:B------:R-:W-:Y:S01]  /*4700*/  ISETP.GE.AND P4, PT, R15.reuse, R130, PT ;  /* 0x000000820f00720c */ /* 0x040fe20003f86270 */
[----:B------:R-:W-:Y:S01]  /*4710*/  FFMA.FTZ R20, R20, UR7, R165 ;  /* 0x0000000714147c23 */ /* 0x000fe200080100a5 */
[----:B------:R-:W-:Y:S01]  /*4720*/  ISETP.GE.AND P1, PT, R15, R128, PT ;  /* 0x000000800f00720c */ /* 0x000fe20003f26270 */
[----:B------:R-:W-:Y:S01]  /*4730*/  FMUL.FTZ R44, R25, UR15 ;  /* 0x0000000f192c7c20 */ /* 0x000fe20008410000 */
[----:B------:R-:W-:-:S02]  /*4740*/  I2FP.F32.S32 R15, R15 ;  /* 0x0000000f000f7245 */ /* 0x000fc40000201400 */
[----:B------:R-:W-:Y:S01]  /*4750*/  FSEL R92, R92, -INF , !P6 ;  /* 0xff8000005c5c7808 */ /* 0x000fe20007000000 */
[----:B-1----:R-:W-:Y:S01]  /*4760*/  FFMA.FTZ R98, R12, UR7, R157 ;  /* 0x000000070c627c23 */ /* 0x002fe2000801009d */
[----:B------:R-:W-:Y:S01]  /*4770*/  FSEL R18, R18, -INF , !P2 ;  /* 0xff80000012127808 */ /* 0x000fe20005000000 */
[----:B------:R-:W-:Y:S01]  /*4780*/  FFMA.FTZ R12, R12, UR7, R159 ;  /* 0x000000070c0c7c23 */ /* 0x000fe2000801009f */
[----:B------:R-:W-:Y:S01]  /*4790*/  ISETP.GE.AND P6, PT, R13, R130, PT ;  /* 0x000000820d00720c */ /* 0x000fe20003fc6270 */
[----:B------:R-:W-:Y:S01]  /*47a0*/  FFMA.FTZ R14, R15, UR7, R144 ;  /* 0x000000070f0e7c23 */ /* 0x000fe20008010090 */
[----:B------:R-:W-:Y:S01]  /*47b0*/  ISETP.GE.AND P2, PT, R13, R128, PT ;  /* 0x000000800d00720c */ /* 0x000fe20003f46270 */
[----:B------:R1:W-:Y:S01]  /*47c0*/  MUFU.TANH R25, R10 ;  /* 0x0000000a00197308 */ /* 0x0003e20000002400 */
[--C-:B------:R-:W-:Y:S01]  /*47d0*/  LOP3.LUT R13, R16, 0x10, R3.reuse, 0xfe, !PT ;  /* 0x00000010100d7812 */ /* 0x100fe200078efe03 */
[----:B------:R-:W-:Y:S02]  /*47e0*/  IMAD.U32 R144, RZ, RZ, UR14 ;  /* 0x0000000eff907e24 */ /* 0x000fe4000f8e00ff */
[----:B--2---:R-:W-:Y:S01]  /*47f0*/  FFMA.FTZ R102, R15, UR7, R164 ;  /* 0x000000070f667c23 */ /* 0x004fe200080100a4 */
[----:B------:R-:W-:-:S02]  /*4800*/  LOP3.LUT R15, R8, 0x11, R3, 0xfe, !PT ;  /* 0x00000011080f7812 */ /* 0x000fc400078efe03 */
[----:B------:R-:W-:Y:S02]  /*4810*/  I2FP.F32.S32 R16, R13 ;  /* 0x0000000d00107245 */ /* 0x000fe40000201400 */
[----:B------:R-:W-:Y:S01]  /*4820*/  FSEL R106, R106, -INF , !P6 ;  /* 0xff8000006a6a7808 */ /* 0x000fe20007000000 */
[----:B------:R2:W-:Y:S01]  /*4830*/  MUFU.TANH R94, R105 ;  /* 0x00000069005e7308 */ /* 0x0005e20000002400 */
[----:B------:R-:W-:Y:S01]  /*4840*/  FSEL R20, R20, -INF , !P2 ;  /* 0xff80000014147808 */ /* 0x000fe20005000000 */
[----:B------:R-:W-:Y:S01]  /*4850*/  FFMA.FTZ R145, R16, UR7, R145 ;  /* 0x0000000710917c23 */ /* 0x000fe20008010091 */
[----:B------:R-:W-:Y:S01]  /*4860*/  FSEL R98, R98, -INF , !P3 ;  /* 0xff80000062627808 */ /* 0x000fe20005800000 */
[----:B------:R-:W-:Y:S01]  /*4870*/  FFMA.FTZ R16, R16, UR7, R141 ;  /* 0x0000000710107c23 */ /* 0x000fe2000801008d */
[----:B------:R-:W-:Y:S02]  /*4880*/  FSEL R12, R12, -INF , !P0 ;  /* 0xff8000000c0c7808 */ /* 0x000fe40004000000 */
[C---:B------:R-:W-:Y:S01]  /*4890*/  ISETP.GE.AND P6, PT, R15.reuse, R130, PT ;  /* 0x000000820f00720c */ /* 0x040fe20003fc6270 */
[----:B-1----:R-:W-:Y:S01]  /*48a0*/  IMAD.U32 R10, RZ, RZ, UR14 ;  /* 0x0000000eff0a7e24 */ /* 0x002fe2000f8e00ff */
[----:B------:R-:W-:Y:S01]  /*48b0*/  ISETP.GE.AND P2, PT, R15, R128, PT ;  /* 0x000000800f00720c */ /* 0x000fe20003f46270 */
[----:B------:R1:W-:Y:S01]  /*48c0*/  MUFU.TANH R96, R110 ;  /* 0x0000006e00607308 */ /* 0x0003e20000002400 */
[----:B------:R-:W-:-:S02]  /*48d0*/  ISETP.GE.AND P3, PT, R13, R130, PT ;  /* 0x000000820d00720c */ /* 0x000fc40003f66270 */
[----:B------:R-:W-:Y:S02]  /*48e0*/  ISETP.GE.AND P0, PT, R13, R128, PT ;  /* 0x000000800d00720c */ /* 0x000fe40003f06270 */
[----:B------:R-:W-:Y:S01]  /*48f0*/  I2FP.F32.S32 R15, R15 ;  /* 0x0000000f000f7245 */ /* 0x000fe20000201400 */
[----:B--2---:R-:W-:Y:S01]  /*4900*/  FMUL.FTZ R105, R51, UR15 ;  /* 0x0000000f33697c20 */ /* 0x004fe20008410000 */
[----:B------:R-:W-:Y:S01]  /*4910*/  FMUL.FTZ R51, R32, UR15 ;  /* 0x0000000f20337c20 */ /* 0x000fe20008410000 */
[--C-:B------:R-:W-:Y:S01]  /*4920*/  LOP3.LUT R13, R10, 0x18, R3.reuse, 0xfe, !PT ;  /* 0x000000180a0d7812 */ /* 0x100fe200078efe03 */
[----:B------:R-:W-:Y:S01]  /*4930*/  IMAD.U32 R32, RZ, RZ, UR14 ;  /* 0x0000000eff207e24 */ /* 0x000fe2000f8e00ff */
[----:B------:R-:W-:Y:S01]  /*4940*/  FSEL R102, R102, -INF , !P4 ;  /* 0xff80000066667808 */ /* 0x000fe20006000000 */
[C---:B------:R-:W-:Y:S01]  /*4950*/  FFMA.FTZ R140, R15.reuse, UR7, R140 ;  /* 0x000000070f8c7c23 */ /* 0x040fe2000801008c */
[----:B------:R-:W-:Y:S01]  /*4960*/  FSEL R14, R14, -INF , !P1 ;  /* 0xff8000000e0e7808 */ /* 0x000fe20004800000 */
[----:B------:R-:W-:Y:S01]  /*4970*/  FFMA.FTZ R10, R15, UR7, R142 ;  /* 0x000000070f0a7c23 */ /* 0x000fe2000801008e */
[C---:B------:R-:W-:Y:S01]  /*4980*/  ISETP.GE.AND P4, PT, R13.reuse, R130, PT ;  /* 0x000000820d00720c */ /* 0x040fe20003f86270 */
[----:B------:R-:W-:Y:S01]  /*4990*/  MUFU.TANH R19, R99 ;  /* 0x0000006300137308 */ /* 0x000fe20000002400 */
[----:B-1----:R-:W-:Y:S01]  /*49a0*/  FMUL.FTZ R110, R48, UR15 ;  /* 0x0000000f306e7c20 */ /* 0x002fe20008410000 */
[----:B------:R-:W-:Y:S01]  /*49b0*/  ISETP.GE.AND P1, PT, R13, R128, PT ;  /* 0x000000800d00720c */ /* 0x000fe20003f26270 */
[----:B------:R-:W-:Y:S01]  /*49c0*/  FMUL.FTZ R48, R35, UR15 ;  /* 0x0000000f23307c20 */ /* 0x000fe20008410000 */
[----:B------:R-:W-:Y:S01]  /*49d0*/  I2FP.F32.S32 R26, R13 ;  /* 0x0000000d001a7245 */ /* 0x000fe20000201400 */
[----:B------:R-:W-:Y:S01]  /*49e0*/  FMUL.FTZ R35, R23, UR15 ;  /* 0x0000000f17237c20 */ /* 0x000fe20008410000 */
[----:B------:R-:W-:-:S02]  /*49f0*/  LOP3.LUT R13, R8, 0x19, R3, 0xfe, !PT ;  /* 0x00000019080d7812 */ /* 0x000fc400078efe03 */
[----:B------:R-:W-:Y:S01]  /*4a00*/  LOP3.LUT R15, R32, 0x20, R3, 0xfe, !PT ;  /* 0x00000020200f7812 */ /* 0x000fe200078efe03 */
[----:B------:R-:W-:Y:S01]  /*4a10*/  MUFU.TANH R23, R101 ;  /* 0x0000006500177308 */ /* 0x000fe20000002400 */
[----:B------:R-:W-:Y:S01]  /*4a20*/  FSEL R16, R16, -INF , !P0 ;  /* 0xff80000010107808 */ /* 0x000fe20004000000 */
[C---:B------:R-:W-:Y:S01]  /*4a30*/  FFMA.FTZ R143, R26.reuse, UR7, R143 ;  /* 0x000000071a8f7c23 */ /* 0x040fe2000801008f */
[-C--:B------:R-:W-:Y:S01]  /*4a40*/  ISETP.GE.AND P0, PT, R13, R128.reuse, PT ;  /* 0x000000800d00720c */ /* 0x080fe20003f06270 */
[----:B------:R-:W-:Y:S01]  /*4a50*/  FFMA.FTZ R8, R26, UR7, R133 ;  /* 0x000000071a087c23 */ /* 0x000fe20008010085 */
[----:B------:R-:W-:Y:S02]  /*4a60*/  FSEL R10, R10, -INF , !P2 ;  /* 0xff8000000a0a7808 */ /* 0x000fe40005000000 */
[----:B------:R-:W-:Y:S01]  /*4a70*/  ISETP.GE.AND P2, PT, R15, R128, PT ;  /* 0x000000800f00720c */ /* 0x000fe20003f46270 */
[----:B------:R1:W-:Y:S01]  /*4a80*/  MUFU.TANH R99, R114 ;  /* 0x0000007200637308 */ /* 0x0003e20000002400 */
[----:B------:R-:W-:-:S02]  /*4a90*/  FSEL R240, R143, -INF , !P4 ;  /* 0xff8000008ff07808 */ /* 0x000fc40006000000 */
[----:B------:R-:W-:-:S05]  /*4aa0*/  FSEL R8, R8, -INF , !P1 ;  /* 0xff80000008087808 */ /* 0x000fca0004800000 */
[----:B------:R2:W-:Y:S08]  /*4ab0*/  MUFU.TANH R101, R108 ;  /* 0x0000006c00657308 */ /* 0x0005f00000002400 */
[----:B------:R-:W3:Y:S01]  /*4ac0*/  MUFU.TANH R4, R4 ;  /* 0x0000000400047308 */ /* 0x000ee20000002400 */
[----:B-1----:R-:W-:Y:S02]  /*4ad0*/  FSEL R114, R145, -INF , !P3 ;  /* 0xff80000091727808 */ /* 0x002fe40005800000 */
[----:B------:R-:W-:-:S02]  /*4ae0*/  ISETP.GE.AND P3, PT, R13, R130, PT ;  /* 0x000000820d00720c */ /* 0x000fc40003f66270 */
[----:B------:R-:W-:-:S03]  /*4af0*/  I2FP.F32.S32 R13, R13 ;  /* 0x0000000d000d7245 */ /* 0x000fc60000201400 */
[----:B------:R-:W1:Y:S01]  /*4b00*/  MUFU.TANH R118, R118 ;  /* 0x0000007600767308 */ /* 0x000e620000002400 */
[----:B--2---:R-:W-:Y:S01]  /*4b10*/  FSEL R108, R140, -INF , !P6 ;  /* 0xff8000008c6c7808 */ /* 0x004fe20007000000 */
[----:B------:R-:W-:Y:S01]  /*4b20*/  FFMA.FTZ R142, R13, UR7, R132 ;  /* 0x000000070d8e7c23 */ /* 0x000fe20008010084 */
[----:B------:R-:W-:Y:S01]  /*4b30*/  ISETP.GE.AND P6, PT, R15, R130, PT ;  /* 0x000000820f00720c */ /* 0x000fe20003fc6270 */
[----:B------:R-:W-:Y:S01]  /*4b40*/  IMAD.U32 R132, RZ, RZ, UR14 ;  /* 0x0000000eff847e24 */ /* 0x000fe2000f8e00ff */
[----:B------:R-:W-:Y:S01]  /*4b50*/  I2FP.F32.S32 R15, R15 ;  /* 0x0000000f000f7245 */ /* 0x000fe20000201400 */
[----:B------:R-:W-:Y:S01]  /*4b60*/  FFMA.FTZ R26, R13, UR7, R134 ;  /* 0x000000070d1a7c23 */ /* 0x000fe20008010086 */
[----:B------:R-:W-:Y:S01]  /*4b70*/  FSEL R142, R142, -INF , !P3 ;  /* 0xff8000008e8e7808 */ /* 0x000fe20005800000 */
[----:B------:R-:W2:Y:S01]  /*4b80*/  MUFU.TANH R7, R7 ;  /* 0x0000000700077308 */ /* 0x000ea20000002400 */
[----:B------:R-:W-:Y:S01]  /*4b90*/  LOP3.LUT R17, R132, 0x29, R3, 0xfe, !PT ;  /* 0x0000002984117812 */ /* 0x000fe200078efe03 */
[----:B------:R-:W-:Y:S01]  /*4ba0*/  FFMA.FTZ R32, R15, UR7, R122 ;  /* 0x000000070f207c23 */ /* 0x000fe2000801007a */
[----:B------:R-:W-:-:S02]  /*4bb0*/  IMAD.U32 R122, RZ, RZ, UR14 ;  /* 0x0000000eff7a7e24 */ /* 0x000fc4000f8e00ff */
[----:B------:R-:W-:Y:S01]  /*4bc0*/  FFMA.FTZ R120, R15, UR7, R120 ;  /* 0x000000070f787c23 */ /* 0x000fe20008010078 */
[--C-:B------:R-:W-:Y:S01]  /*4bd0*/  LOP3.LUT R15, R132, 0x21, R3.reuse, 0xfe, !PT ;  /* 0x00000021840f7812 */ /* 0x100fe200078efe03 */
[----:B------:R-:W-:Y:S01]  /*4be0*/  IMAD.U32 R140, RZ, RZ, UR14 ;  /* 0x0000000eff8c7e24 */ /* 0x000fe2000f8e00ff */
[----:B------:R-:W-:Y:S01]  /*4bf0*/  FSEL R26, R26, -INF , !P0 ;  /* 0xff8000001a1a7808 */ /* 0x000fe20004000000 */
[----:B------:R-:W-:Y:S01]  /*4c00*/  MUFU.TANH R112, R112 ;  /* 0x0000007000707308 */ /* 0x000fe20000002400 */
[----:B------:R-:W-:Y:S02]  /*4c10*/  LOP3.LUT R13, R122, 0x28, R3, 0xfe, !PT ;  /* 0x000000287a0d7812 */ /* 0x000fe400078efe03 */
[----:B------:R-:W-:Y:S02]  /*4c20*/  FSEL R246, R120, -INF , !P6 ;  /* 0xff80000078f67808 */ /* 0x000fe40007000000 */
[C---:B------:R-:W-:Y:S02]  /*4c30*/  ISETP.GE.AND P4, PT, R15.reuse, R130, PT ;  /* 0x000000820f00720c */ /* 0x040fe40003f86270 */
[----:B------:R-:W-:Y:S01]  /*4c40*/  ISETP.GE.AND P1, PT, R15, R128, PT ;  /* 0x000000800f00720c */ /* 0x000fe20003f26270 */
[----:B------:R-:W4:Y:S01]  /*4c50*/  MUFU.TANH R9, R9 ;  /* 0x0000000900097308 */ /* 0x000f220000002400 */
[----:B------:R-:W-:-:S02]  /*4c60*/  I2FP.F32.S32 R134, R15 ;  /* 0x0000000f00867245 */ /* 0x000fc40000201400 */
[----:B------:R-:W-:Y:S02]  /*4c70*/  I2FP.F32.S32 R120, R17 ;  /* 0x0000001100787245 */ /* 0x000fe40000201400 */
[----:B------:R-:W-:Y:S01]  /*4c80*/  I2FP.F32.S32 R15, R13 ;  /* 0x0000000d000f7245 */ /* 0x000fe20000201400 */
[----:B------:R-:W-:Y:S01]  /*4c90*/  FFMA.FTZ R121, R134, UR7, R121 ;  /* 0x0000000786797c23 */ /* 0x000fe20008010079 */
[C---:B------:R-:W-:Y:S01]  /*4ca0*/  ISETP.GE.AND P3, PT, R13.reuse, R130, PT ;  /* 0x000000820d00720c */ /* 0x040fe20003f66270 */
[C---:B------:R-:W-:Y:S01]  /*4cb0*/  FFMA.FTZ R117, R120.reuse, UR7, R117 ;  /* 0x0000000778757c23 */ /* 0x040fe20008010075 */
[----:B------:R-:W-:Y:S01]  /*4cc0*/  ISETP.GE.AND P0, PT, R13, R128, PT ;  /* 0x000000800d00720c */ /* 0x000fe20003f06270 */
[----:B------:R-:W5:Y:S01]  /*4cd0*/  MUFU.TANH R5, R5 ;  /* 0x0000000500057308 */ /* 0x000f620000002400 */
[----:B------:R-:W-:Y:S01]  /*4ce0*/  FFMA.FTZ R13, R15, UR7, R116 ;  /* 0x000000070f0d7c23 */ /* 0x000fe20008010074 */
[----:B---3--:R-:W-:Y:S01]  /*4cf0*/  FFMA.FTZ R120, R120, UR7, R4 ;  /* 0x0000000778787c23 */ /* 0x008fe20008010004 */
[----:B------:R-:W-:Y:S01]  /*4d00*/  FFMA.FTZ R123, R134, UR7, R123 ;  /* 0x00000007867b7c23 */ /* 0x000fe2000801007b */
[----:B------:R-:W-:-:S02]  /*4d10*/  IMAD.U32 R4, RZ, RZ, UR14 ;  /* 0x0000000eff047e24 */ /* 0x000fc4000f8e00ff */
[----:B-1----:R-:W-:Y:S01]  /*4d20*/  FFMA.FTZ R118, R15, UR7, R118 ;  /* 0x000000070f767c23 */ /* 0x002fe20008010076 */
[----:B------:R-:W-:Y:S01]  /*4d30*/  IMAD.U32 R134, RZ, RZ, UR14 ;  /* 0x0000000eff867e24 */ /* 0x000fe2000f8e00ff */
[----:B------:R-:W-:Y:S01]  /*4d40*/  FSEL R32, R32, -INF , !P2 ;  /* 0xff80000020207808 */ /* 0x000fe20005000000 */
[----:B------:R1:W-:Y:S01]  /*4d50*/  MUFU.TANH R116, R124 ;  /* 0x0000007c00747308 */ /* 0x0003e20000002400 */
[----:B------:R-:W-:Y:S02]  /*4d60*/  FSEL R242, R121, -INF , !P4 ;  /* 0xff80000079f27808 */ /* 0x000fe40006000000 */
[C---:B------:R-:W-:Y:S02]  /*4d70*/  ISETP.GE.AND P6, PT, R17.reuse, R130, PT ;  /* 0x000000821100720c */ /* 0x040fe40003fc6270 */
[----:B------:R-:W-:Y:S02]  /*4d80*/  ISETP.GE.AND P2, PT, R17, R128, PT ;  /* 0x000000801100720c */ /* 0x000fe40003f46270 */
[--C-:B------:R-:W-:Y:S01]  /*4d90*/  LOP3.LUT R121, R4, 0x31, R3.reuse, 0xfe, !PT ;  /* 0x0000003104797812 */ /* 0x100fe200078efe03 */
[----:B------:R3:W-:Y:S01]  /*4da0*/  MUFU.TANH R122, R126 ;  /* 0x0000007e007a7308 */ /* 0x0007e20000002400 */
[----:B------:R-:W-:-:S02]  /*4db0*/  LOP3.LUT R15, R134, 0x30, R3, 0xfe, !PT ;  /* 0x00000030860f7812 */ /* 0x000fc400078efe03 */
[----:B------:R-:W-:Y:S02]  /*4dc0*/  FSEL R236, R118, -INF , !P0 ;  /* 0xff80000076ec7808 */ /* 0x000fe40004000000 */
[----:B------:R-:W-:Y:S02]  /*4dd0*/  I2FP.F32.S32 R232, R121 ;  /* 0x0000007900e87245 */ /* 0x000fe40000201400 */
[----:B------:R-:W-:Y:S01]  /*4de0*/  FSEL R250, R117, -INF , !P6 ;  /* 0xff80000075fa7808 */ /* 0x000fe20007000000 */
[----:B------:R-:W5:Y:S01]  /*4df0*/  MUFU.TANH R129, R129 ;  /* 0x0000008100817308 */ /* 0x000f620000002400 */
[----:B-1----:R-:W-:Y:S01]  /*4e00*/  IMAD.U32 R124, RZ, RZ, UR14 ;  /* 0x0000000eff7c7e24 */ /* 0x002fe2000f8e00ff */
[----:B------:R-:W-:Y:S01]  /*4e10*/  FSEL R120, R120, -INF , !P2 ;  /* 0xff80000078787808 */ /* 0x000fe20005000000 */
[C---:B--2---:R-:W-:Y:S01]  /*4e20*/  FFMA.FTZ R7, R232.reuse, UR7, R7 ;  /* 0x00000007e8077c23 */ /* 0x044fe20008010007 */
[----:B------:R-:W-:Y:S01]  /*4e30*/  FSEL R238, R123, -INF , !P1 ;  /* 0xff8000007bee7808 */ /* 0x000fe20004800000 */
[----:B----4-:R-:W-:Y:S01]  /*4e40*/  FFMA.FTZ R232, R232, UR7, R9 ;  /* 0x00000007e8e87c23 */ /* 0x010fe20008010009 */
[----:B------:R-:W-:-:S02]  /*4e50*/  LOP3.LUT R17, R124, 0x38, R3, 0xfe, !PT ;  /* 0x000000387c117812 */ /* 0x000fc400078efe03 */
[-C--:B------:R-:W-:Y:S01]  /*4e60*/  ISETP.GE.AND P4, PT, R15, R130.reuse, PT ;  /* 0x000000820f00720c */ /* 0x080fe20003f86270 */
[----:B------:R-:W1:Y:S01]  /*4e70*/  MUFU.TANH R127, R127 ;  /* 0x0000007f007f7308 */ /* 0x000e620000002400 */
[----:B---3--:R-:W-:Y:S02]  /*4e80*/  I2FP.F32.S32 R126, R15 ;  /* 0x0000000f007e7245 */ /* 0x008fe40000201400 */
[----:B------:R-:W-:Y:S02]  /*4e90*/  I2FP.F32.S32 R118, R17 ;  /* 0x0000001100767245 */ /* 0x000fe40000201400 */
[C---:B------:R-:W-:Y:S01]  /*4ea0*/  ISETP.GE.AND P6, PT, R17.reuse, R130, PT ;  /* 0x000000821100720c */ /* 0x040fe20003fc6270 */
[----:B------:R-:W-:Y:S01]  /*4eb0*/  FFMA.FTZ R112, R126, UR7, R112 ;  /* 0x000000077e707c23 */ /* 0x000fe20008010070 */
[-C--:B------:R-:W-:Y:S01]  /*4ec0*/  ISETP.GE.AND P2, PT, R17, R128.reuse, PT ;  /* 0x000000801100720c */ /* 0x080fe20003f46270 */
[----:B------:R-:W-:Y:S01]  /*4ed0*/  FFMA.FTZ R17, R118, UR7, R11 ;  /* 0x0000000776117c23 */ /* 0x000fe2000801000b */
[----:B------:R-:W-:Y:S01]  /*4ee0*/  ISETP.GE.AND P1, PT, R15, R128, PT ;  /* 0x000000800f00720c */ /* 0x000fe20003f26270 */
[----:B-----5:R-:W-:Y:S01]  /*4ef0*/  FFMA.FTZ R15, R126, UR7, R5 ;  /* 0x000000077e0f7c23 */ /* 0x020fe20008010005 */
[--C-:B------:R-:W-:Y:S01]  /*4f00*/  LOP3.LUT R9, R4, 0x39, R3.reuse, 0xfe, !PT ;  /* 0x0000003904097812 */ /* 0x100fe200078efe03 */
[----:B------:R-:W-:Y:S01]  /*4f10*/  FFMA.FTZ R96, R118, UR7, R96 ;  /* 0x0000000776607c23 */ /* 0x000fe20008010060 */
[----:B------:R-:W-:Y:S01]  /*4f20*/  LOP3.LUT R11, R124, 0x40, R3, 0xfe, !PT ;  /* 0x000000407c0b7812 */ /* 0x000fe200078efe03 */
[----:B------:R-:W2:Y:S01]  /*4f30*/  MUFU.TANH R136, R136 ;  /* 0x0000008800887308 */ /* 0x000ea20000002400 */
[----:B------:R-:W-:-:S02]  /*4f40*/  FSEL R5, R13, -INF , !P3 ;  /* 0xff8000000d057808 */ /* 0x000fc40005800000 */
[C---:B------:R-:W-:Y:S02]  /*4f50*/  ISETP.GE.AND P3, PT, R121.reuse, R130, PT ;  /* 0x000000827900720c */ /* 0x040fe40003f66270 */
[----:B------:R-:W-:Y:S02]  /*4f60*/  ISETP.GE.AND P0, PT, R121, R128, PT ;  /* 0x000000807900720c */ /* 0x000fe40003f06270 */
[----:B------:R-:W-:Y:S01]  /*4f70*/  FSEL R152, R112, -INF , !P1 ;  /* 0xff80000070987808 */ /* 0x000fe20004800000 */
[----:B------:R-:W-:Y:S01]  /*4f80*/  IMAD.U32 R112, RZ, RZ, UR14 ;  /* 0x0000000eff707e24 */ /* 0x000fe2000f8e00ff */
[----:B------:R-:W-:Y:S01]  /*4f90*/  I2FP.F32.S32 R117, R9 ;  /* 0x0000000900757245 */ /* 0x000fe20000201400 */
[----:B------:R-:W3:Y:S01]  /*4fa0*/  MUFU.TANH R135, R135 ;  /* 0x0000008700877308 */ /* 0x000ee20000002400 */
[----:B------:R-:W-:Y:S02]  /*4fb0*/  I2FP.F32.S32 R4, R11 ;  /* 0x0000000b00047245 */ /* 0x000fe40000201400 */
[----:B------:R-:W-:Y:S01]  /*4fc0*/  FSEL R15, R15, -INF , !P4 ;  /* 0xff8000000f0f7808 */ /* 0x000fe20006000000 */
[----:B------:R-:W-:Y:S01]  /*4fd0*/  FFMA.FTZ R13, R117, UR7, R100 ;  /* 0x00000007750d7c23 */ /* 0x000fe20008010064 */
[C---:B------:R-:W-:Y:S01]  /*4fe0*/  ISETP.GE.AND P4, PT, R9.reuse, R130, PT ;  /* 0x000000820900720c */ /* 0x040fe20003f86270 */
[----:B------:R-:W-:Y:S01]  /*4ff0*/  IMAD.U32 R100, RZ, RZ, UR14 ;  /* 0x0000000eff647e24 */ /* 0x000fe2000f8e00ff */
[----:B------:R-:W-:Y:S01]  /*5000*/  ISETP.GE.AND P1, PT, R9, R128, PT ;  /* 0x000000800900720c */ /* 0x000fe20003f26270 */
[----:B------:R-:W-:Y:S01]  /*5010*/  FFMA.FTZ R90, R117, UR7, R90 ;  /* 0x00000007755a7c23 */ /* 0x000fe2000801005a */
[----:B------:R-:W-:Y:S01]  /*5020*/  FSEL R9, R7, -INF , !P3 ;  /* 0xff80000007097808 */ /* 0x000fe20005800000 */
[----:B------:R-:W-:Y:S01]  /*5030*/  FFMA.FTZ R97, R4, UR7, R97 ;  /* 0x0000000704617c23 */ /* 0x000fe20008010061 */
[----:B------:R-:W-:Y:S01]  /*5040*/  FSEL R232, R232, -INF , !P0 ;  /* 0xff800000e8e87808 */ /* 0x000fe20004000000 */
[----:B------:R-:W4:Y:S01]  /*5050*/  MUFU.TANH R137, R137 ;  /* 0x0000008900897308 */ /* 0x000f220000002400 */
[----:B------:R-:W-:-:S02]  /*5060*/  ISETP.GE.AND P3, PT, R11, R130, PT ;  /* 0x000000820b00720c */ /* 0x000fc40003f66270 */
[----:B------:R-:W-:Y:S01]  /*5070*/  ISETP.GE.AND P0, PT, R11, R128, PT ;  /* 0x000000800b00720c */ /* 0x000fe20003f06270 */
[----:B------:R-:W-:Y:S01]  /*5080*/  FFMA.FTZ R11, R4, UR7, R93 ;  /* 0x00000007040b7c23 */ /* 0x000fe2000801005d */
[----:B------:R-:W-:Y:S01]  /*5090*/  LOP3.LUT R93, R112, 0x41, R3, 0xfe, !PT ;  /* 0x00000041705d7812 */ /* 0x000fe200078efe03 */
[----:B------:R-:W-:Y:S01]  /*50a0*/  IMAD.U32 R4, RZ, RZ, UR14 ;  /* 0x0000000eff047e24 */ /* 0x000fe2000f8e00ff */
[----:B------:R-:W-:Y:S01]  /*50b0*/  FSEL R17, R17, -INF , !P6 ;  /* 0xff80000011117808 */ /* 0x000fe20007000000 */
[----:B------:R-:W-:Y:S01]  /*50c0*/  MUFU.TANH R131, R131 ;  /* 0x0000008300837308 */ /* 0x000fe20000002400 */
[----:B------:R-:W-:Y:S02]  /*50d0*/  FSEL R230, R96, -INF , !P2 ;  /* 0xff80000060e67808 */ /* 0x000fe40005000000 */
[C---:B------:R-:W-:Y:S02]  /*50e0*/  ISETP.GE.AND P6, PT, R93.reuse, R130, PT ;  /* 0x000000825d00720c */ /* 0x040fe40003fc6270 */
[----:B------:R-:W-:-:S02]  /*50f0*/  ISETP.GE.AND P2, PT, R93, R128, PT ;  /* 0x000000805d00720c */ /* 0x000fc40003f46270 */
[----:B------:R-:W-:Y:S01]  /*5100*/  LOP3.LUT R7, R100, 0x48, R3, 0xfe, !PT ;  /* 0x0000004864077812 */ /* 0x000fe200078efe03 */
[----:B------:R-:W5:Y:S01]  /*5110*/  MUFU.TANH R125, R125 ;  /* 0x0000007d007d7308 */ /* 0x000f620000002400 */
[----:B------:R-:W-:Y:S02]  /*5120*/  I2FP.F32.S32 R93, R93 ;  /* 0x0000005d005d7245 */ /* 0x000fe40000201400 */
[----:B------:R-:W-:Y:S02]  /*5130*/  FSEL R13, R13, -INF , !P4 ;  /* 0xff8000000d0d7808 */ /* 0x000fe40006000000 */
[----:B------:R-:W-:Y:S01]  /*5140*/  FSEL R146, R90, -INF , !P1 ;  /* 0xff8000005a927808 */ /* 0x000fe20004800000 */
[----:B------:R-:W-:Y:S01]  /*5150*/  FFMA.FTZ R60, R93, UR7, R60 ;  /* 0x000000075d3c7c23 */ /* 0x000fe2000801003c */
[C---:B------:R-:W-:Y:S01]  /*5160*/  ISETP.GE.AND P4, PT, R7.reuse, R130, PT ;  /* 0x000000820700720c */ /* 0x040fe20003f86270 */
[----:B------:R-:W5:Y:S01]  /*5170*/  MUFU.TANH R115, R115 ;  /* 0x0000007300737308 */ /* 0x000f620000002400 */
[----:B------:R-:W-:-:S02]  /*5180*/  ISETP.GE.AND P1, PT, R7, R128, PT ;  /* 0x000000800700720c */ /* 0x000fc40003f26270 */
[----:B------:R-:W-:Y:S01]  /*5190*/  I2FP.F32.S32 R90, R7 ;  /* 0x00000007005a7245 */ /* 0x000fe20000201400 */
[----:B------:R-:W-:Y:S01]  /*51a0*/  FFMA.FTZ R7, R93, UR7, R94 ;  /* 0x000000075d077c23 */ /* 0x000fe2000801005e */
[----:B------:R-:W-:Y:S01]  /*51b0*/  IMAD.U32 R94, RZ, RZ, UR14 ;  /* 0x0000000eff5e7e24 */ /* 0x000fe2000f8e00ff */
[----:B------:R-:W-:Y:S02]  /*51c0*/  LOP3.LUT R93, R4, 0x49, R3, 0xfe, !PT ;  /* 0x00000049045d7812 */ /* 0x000fe400078efe03 */
[----:B------:R-:W-:Y:S01]  /*51d0*/  FSEL R226, R60, -INF , !P2 ;  /* 0xff8000003ce27808 */ /* 0x000fe20005000000 */
[----:B------:R-:W-:Y:S01]  /*51e0*/  FFMA.FTZ R53, R90, UR7, R53 ;  /* 0x000000075a357c23 */ /* 0x000fe20008010035 */
[----:B------:R-:W-:Y:S01]  /*51f0*/  LOP3.LUT R117, R94, 0x50, R3, 0xfe, !PT ;  /* 0x000000505e757812 */ /* 0x000fe200078efe03 */
[----:B------:R-:W-:Y:S01]  /*5200*/  IMAD.U32 R60, RZ, RZ, UR14 ;  /* 0x0000000eff3c7e24 */ /* 0x000fe2000f8e00ff */
[----:B------:R-:W-:Y:S01]  /*5210*/  FSEL R7, R7, -INF , !P6 ;  /* 0xff80000007077808 */ /* 0x000fe20007000000 */
[----:B------:R-:W-:Y:S01]  /*5220*/  FFMA.FTZ R129, R90, UR7, R129 ;  /* 0x000000075a817c23 */ /* 0x000fe20008010081 */
[----:B------:R-:W-:Y:S01]  /*5230*/  I2FP.F32.S32 R4, R93 ;  /* 0x0000005d00047245 */ /* 0x000fe20000201400 */
[----:B------:R-:W-:Y:S01]  /*5240*/  IMAD.U32 R90, RZ, RZ, UR14 ;  /* 0x0000000eff5a7e24 */ /* 0x000fe2000f8e00ff */
[C---:B------:R-:W-:Y:S01]  /*5250*/  ISETP.GE.AND P6, PT, R117.reuse, R130, PT ;  /* 0x000000827500720c */ /* 0x040fe20003fc6270 */
[----:B------:R-:W5:Y:S01]  /*5260*/  MUFU.TANH R113, R113 ;  /* 0x0000007100717308 */ /* 0x000f620000002400 */
[----:B------:R-:W-:Y:S01]  /*5270*/  ISETP.GE.AND P2, PT, R117, R128, PT ;  /* 0x000000807500720c */ /* 0x000fe20003f46270 */
[C---:B------:R-:W-:Y:S01]  /*5280*/  FFMA.FTZ R59, R4.reuse, UR7, R59 ;  /* 0x00000007043b7c23 */ /* 0x040fe2000801003b */
[----:B------:R-:W-:Y:S01]  /*5290*/  I2FP.F32.S32 R117, R117 ;  /* 0x0000007500757245 */ /* 0x000fe20000201400 */
[----:B------:R-:W-:Y:S01]  /*52a0*/  FFMA.FTZ R138, R4, UR7, R138 ;  /* 0x00000007048a7c23 */ /* 0x000fe2000801008a */
[----:B------:R-:W-:Y:S01]  /*52b0*/  IMAD.U32 R4, RZ, RZ, UR14 ;  /* 0x0000000eff047e24 */ /* 0x000fe2000f8e00ff */
[----:B------:R-:W-:-:S02]  /*52c0*/  FSEL R252, R53, -INF , !P4 ;  /* 0xff80000035fc7808 */ /* 0x000fc40006000000 */
[C---:B------:R-:W-:Y:S01]  /*52d0*/  FFMA.FTZ R22, R117.reuse, UR7, R22 ;  /* 0x0000000775167c23 */ /* 0x040fe20008010016 */
[--C-:B------:R-:W-:Y:S01]  /*52e0*/  LOP3.LUT R53, R60, 0x99, R3.reuse, 0xfe, !PT ;  /* 0x000000993c357812 */ /* 0x100fe200078efe03 */
[----:B------:R-:W-:Y:S01]  /*52f0*/  FFMA.FTZ R30, R117, UR7, R30 ;  /* 0x00000007751e7c23 */ /* 0x000fe2000801001e */
[----:B------:R-:W-:Y:S01]  /*5300*/  FSEL R11, R11, -INF , !P3 ;  /* 0xff8000000b0b7808 */ /* 0x000fe20005800000 */
[----:B------:R-:W5:Y:S01]  /*5310*/  MUFU.TANH R119, R119 ;  /* 0x0000007700777308 */ /* 0x000f620000002400 */
[----:B------:R-:W-:Y:S02]  /*5320*/  FSEL R228, R97, -INF , !P0 ;  /* 0xff80000061e47808 */ /* 0x000fe40004000000 */
[C---:B------:R-:W-:Y:S02]  /*5330*/  ISETP.GE.AND P3, PT, R93.reuse, R130, PT ;  /* 0x000000825d00720c */ /* 0x040fe40003f66270 */
[----:B------:R-:W-:Y:S02]  /*5340*/  ISETP.GE.AND P0, PT, R93, R128, PT ;  /* 0x000000805d00720c */ /* 0x000fe40003f06270 */
[----:B------:R-:W-:Y:S01]  /*5350*/  LOP3.LUT R93, R4, 0x98, R3, 0xfe, !PT ;  /* 0x00000098045d7812 */ /* 0x000fe200078efe03 */
[----:B------:R-:W5:Y:S01]  /*5360*/  MUFU.TANH R111, R111 ;  /* 0x0000006f006f7308 */ /* 0x000f620000002400 */
[----:B------:R-:W-:-:S02]  /*5370*/  FSEL R180, R22, -INF , !P2 ;  /* 0xff80000016b47808 */ /* 0x000fc40005000000 */
[----:B------:R-:W-:Y:S02]  /*5380*/  I2FP.F32.S32 R22, R53 ;  /* 0x0000003500167245 */ /* 0x000fe40000201400 */
[----:B------:R-:W-:Y:S02]  /*5390*/  FSEL R248, R59, -INF , !P3 ;  /* 0xff8000003bf87808 */ /* 0x000fe40005800000 */
[----:B------:R-:W-:Y:S01]  /*53a0*/  FSEL R158, R138, -INF , !P0 ;  /* 0xff8000008a9e7808 */ /* 0x000fe20004000000 */
[C---:B------:R-:W-:Y:S01]  /*53b0*/  FFMA.FTZ R101, R22.reuse, UR7, R101 ;  /* 0x0000000716657c23 */ /* 0x040fe20008010065 */
[C---:B------:R-:W-:Y:S01]  /*53c0*/  ISETP.GE.AND P3, PT, R93.reuse, R130, PT ;  /* 0x000000825d00720c */ /* 0x040fe20003f66270 */
[----:B-1----:R-:W-:Y:S01]  /*53d0*/  FFMA.FTZ R127, R22, UR7, R127 ;  /* 0x00000007167f7c23 */ /* 0x002fe2000801007f */
[----:B------:R-:W-:Y:S01]  /*53e0*/  ISETP.GE.AND P0, PT, R93, R128, PT ;  /* 0x000000805d00720c */ /* 0x000fe20003f06270 */
[----:B------:R-:W-:Y:S01]  /*53f0*/  IMAD.U32 R22, RZ, RZ, UR14 ;  /* 0x0000000eff167e24 */ /* 0x000fe2000f8e00ff */
[----:B------:R-:W-:Y:S01]  /*5400*/  I2FP.F32.S32 R93, R93 ;  /* 0x0000005d005d7245 */ /* 0x000fe20000201400 */
[----:B------:R-:W-:Y:S01]  /*5410*/  MUFU.TANH R110, R110 ;  /* 0x0000006e006e7308 */ /* 0x000fe20000002400 */
[----:B------:R-:W-:-:S02]  /*5420*/  LOP3.LUT R97, R60, 0x91, R3, 0xfe, !PT ;  /* 0x000000913c617812 */ /* 0x000fc400078efe03 */
[----:B------:R-:W-:Y:S01]  /*5430*/  LOP3.LUT R59, R90, 0xa0, R3, 0xfe, !PT ;  /* 0x000000a05a3b7812 */ /* 0x000fe200078efe03 */
[C---:B--2---:R-:W-:Y:S01]  /*5440*/  FFMA.FTZ R126, R93.reuse, UR7, R136 ;  /* 0x000000075d7e7c23 */ /* 0x044fe20008010088 */
[----:B------:R-:W-:Y:S01]  /*5450*/  I2FP.F32.S32 R4, R97 ;  /* 0x0000006100047245 */ /* 0x000fe20000201400 */
[----:B---3--:R-:W-:Y:S01]  /*5460*/  FFMA.FTZ R135, R93, UR7, R135 ;  /* 0x000000075d877c23 */ /* 0x008fe20008010087 */
[----:B------:R-:W-:Y:S01]  /*5470*/  FSEL R244, R30, -INF , !P6 ;  /* 0xff8000001ef47808 */ /* 0x000fe20007000000 */
[----:B------:R-:W1:Y:S01]  /*5480*/  MUFU.TANH R109, R109 ;  /* 0x0000006d006d7308 */ /* 0x000e620000002400 */
[----:B------:R-:W-:Y:S01]  /*5490*/  I2FP.F32.S32 R30, R59 ;  /* 0x0000003b001e7245 */ /* 0x000fe20000201400 */
[----:B------:R-:W-:Y:S01]  /*54a0*/  FFMA.FTZ R99, R4, UR7, R99 ;  /* 0x0000000704637c23 */ /* 0x000fe20008010063 */
[----:B------:R-:W-:Y:S01]  /*54b0*/  LOP3.LUT R93, R22, 0xa1, R3, 0xfe, !PT ;  /* 0x000000a1165d7812 */ /* 0x000fe200078efe03 */
[----:B----4-:R-:W-:Y:S01]  /*54c0*/  FFMA.FTZ R137, R4, UR7, R137 ;  /* 0x0000000704897c23 */ /* 0x010fe20008010089 */
[----:B------:R-:W-:Y:S01]  /*54d0*/  FSEL R224, R129, -INF , !P1 ;  /* 0xff80000081e07808 */ /* 0x000fe20004800000 */
[----:B-----5:R-:W-:Y:S01]  /*54e0*/  FFMA.FTZ R125, R30, UR7, R125 ;  /* 0x000000071e7d7c23 */ /* 0x020fe2000801007d */
[----:B------:R-:W-:Y:S01]  /*54f0*/  FSEL R126, R126, -INF , !P3 ;  /* 0xff8000007e7e7808 */ /* 0x000fe20005800000 */
[----:B------:R2:W-:Y:S01]  /*5500*/  MUFU.TANH R4, R62 ;  /* 0x0000003e00047308 */ /* 0x0005e20000002400 */
[----:B------:R-:W-:-:S02]  /*5510*/  FSEL R166, R135, -INF , !P0 ;  /* 0xff80000087a67808 */ /* 0x000fc40004000000 */
[C---:B------:R-:W-:Y:S02]  /*5520*/  ISETP.GE.AND P4, PT, R97.reuse, R130, PT ;  /* 0x000000826100720c */ /* 0x040fe40003f86270 */
[----:B------:R-:W-:Y:S02]  /*5530*/  ISETP.GE.AND P1, PT, R97, R128, PT ;  /* 0x000000806100720c */ /* 0x000fe40003f26270 */
[C---:B------:R-:W-:Y:S01]  /*5540*/  ISETP.GE.AND P3, PT, R93.reuse, R130, PT ;  /* 0x000000825d00720c */ /* 0x040fe20003f66270 */
[----:B------:R3:W-:Y:S01]  /*5550*/  MUFU.TANH R22, R58 ;  /* 0x0000003a00167308 */ /* 0x0007e20000002400 */
[----:B------:R-:W-:Y:S02]  /*5560*/  ISETP.GE.AND P0, PT, R93, R128, PT ;  /* 0x000000805d00720c */ /* 0x000fe40003f06270 */
[----:B------:R-:W-:Y:S02]  /*5570*/  I2FP.F32.S32 R93, R93 ;  /* 0x0000005d005d7245 */ /* 0x000fe40000201400 */
[----:B------:R-:W-:-:S02]  /*5580*/  FSEL R136, R99, -INF , !P4 ;  /* 0xff80000063887808 */ /* 0x000fc40006000000 */
[----:B------:R-:W-:Y:S01]  /*5590*/  FSEL R168, R137, -INF , !P1 ;  /* 0xff80000089a87808 */ /* 0x000fe20004800000 */
[----:B------:R-:W-:Y:S01]  /*55a0*/  FFMA.FTZ R122, R93, UR7, R122 ;  /* 0x000000075d7a7c23 */ /* 0x000fe2000801007a */
[----:B--2---:R-:W-:Y:S01]  /*55b0*/  FFMA.FTZ R62, R30, UR7, R131 ;  /* 0x000000071e3e7c23 */ /* 0x004fe20008010083 */
[----:B------:R-:W-:Y:S01]  /*55c0*/  IMAD.U32 R30, RZ, RZ, UR14 ;  /* 0x0000000eff1e7e24 */ /* 0x000fe2000f8e00ff */
[----:B------:R-:W-:Y:S01]  /*55d0*/  ISETP.GE.AND P4, PT, R59, R130, PT ;  /* 0x000000823b00720c */ /* 0x000fe20003f86270 */
[----:B------:R-:W-:Y:S01]  /*55e0*/  FFMA.FTZ R116, R93, UR7, R116 ;  /* 0x000000075d747c23 */ /* 0x000fe20008010074 */
[----:B------:R-:W-:Y:S01]  /*55f0*/  ISETP.GE.AND P1, PT, R59, R128, PT ;  /* 0x000000803b00720c */ /* 0x000fe20003f26270 */
[----:B------:R-:W2:Y:S01]  /*5600*/  MUFU.TANH R107, R107 ;  /* 0x0000006b006b7308 */ /* 0x000ea20000002400 */
[--C-:B------:R-:W-:Y:S02]  /*5610*/  LOP3.LUT R59, R60, 0xa8, R3.reuse, 0xfe, !PT ;  /* 0x000000a83c3b7812 */ /* 0x100fe400078efe03 */
[----:B------:R-:W-:-:S02]  /*5620*/  LOP3.LUT R93, R30, 0xa9, R3, 0xfe, !PT ;  /* 0x000000a91e5d7812 */ /* 0x000fc400078efe03 */
[----:B---3--:R-:W-:Y:S02]  /*5630*/  I2FP.F32.S32 R58, R59 ;  /* 0x0000003b003a7245 */ /* 0x008fe40000201400 */
[----:B------:R-:W-:Y:S01]  /*5640*/  LOP3.LUT R97, R90, 0xb0, R3, 0xfe, !PT ;  /* 0x000000b05a617812 */ /* 0x000fe200078efe03 */
[----:B------:R-:W3:Y:S01]  /*5650*/  MUFU.TANH R105, R105 ;  /* 0x0000006900697308 */ /* 0x000ee20000002400 */
[----:B------:R-:W-:Y:S01]  /*5660*/  I2FP.F32.S32 R30, R93 ;  /* 0x0000005d001e7245 */ /* 0x000fe20000201400 */
[C---:B------:R-:W-:Y:S01]  /*5670*/  FFMA.FTZ R60, R58.reuse, UR7, R115 ;  /* 0x000000073a3c7c23 */ /* 0x040fe20008010073 */
[C---:B------:R-:W-:Y:S01]  /*5680*/  ISETP.GE.AND P6, PT, R53.reuse, R130, PT ;  /* 0x000000823500720c */ /* 0x040fe20003fc6270 */
[----:B------:R-:W-:Y:S01]  /*5690*/  FFMA.FTZ R113, R58, UR7, R113 ;  /* 0x000000073a717c23 */ /* 0x000fe20008010071 */
[----:B------:R-:W-:Y:S01]  /*56a0*/  ISETP.GE.AND P2, PT, R53, R128, PT ;  /* 0x000000803500720c */ /* 0x000fe20003f46270 */
[----:B------:R-:W-:Y:S01]  /*56b0*/  FFMA.FTZ R58, R30, UR7, R119 ;  /* 0x000000071e3a7c23 */ /* 0x000fe20008010077 */
[----:B------:R-:W-:Y:S01]  /*56c0*/  FSEL R122, R122, -INF , !P3 ;  /* 0xff8000007a7a7808 */ /* 0x000fe20005800000 */
[----:B------:R-:W-:Y:S01]  /*56d0*/  FFMA.FTZ R111, R30, UR7, R111 ;  /* 0x000000071e6f7c23 */ /* 0x000fe2000801006f */
[----:B------:R-:W-:Y:S01]  /*56e0*/  FSEL R154, R116, -INF , !P0 ;  /* 0xff800000749a7808 */ /* 0x000fe20004000000 */
[----:B------:R-:W-:Y:S01]  /*56f0*/  IMAD.U32 R30, RZ, RZ, UR14 ;  /* 0x0000000eff1e7e24 */ /* 0x000fe2000f8e00ff */
[C---:B------:R-:W-:Y:S01]  /*5700*/  ISETP.GE.AND P3, PT, R97.reuse, R130, PT ;  /* 0x000000826100720c */ /* 0x040fe20003f66270 */
[----:B------:R-:W-:Y:S01]  /*5710*/  MUFU.TANH R103, R103 ;  /* 0x0000006700677308 */ /* 0x000fe20000002400 */
[----:B------:R-:W-:-:S02]  /*5720*/  ISETP.GE.AND P0, PT, R97, R128, PT ;  /* 0x000000806100720c */ /* 0x000fc40003f06270 */
[----:B------:R-:W-:Y:S02]  /*5730*/  FSEL R124, R101, -INF , !P6 ;  /* 0xff800000657c7808 */ /* 0x000fe40007000000 */
[----:B------:R-:W-:Y:S02]  /*5740*/  FSEL R164, R127, -INF , !P2 ;  /* 0xff8000007fa47808 */ /* 0x000fe40005000000 */
[----:B------:R-:W-:Y:S01]  /*5750*/  I2FP.F32.S32 R97, R97 ;  /* 0x0000006100617245 */ /* 0x000fe20000201400 */
[----:B------:R-:W-:Y:S01]  /*5760*/  MUFU.TANH R67, R67 ;  /* 0x0000004300437308 */ /* 0x000fe20000002400 */
[C---:B------:R-:W-:Y:S02]  /*5770*/  ISETP.GE.AND P6, PT, R59.reuse, R130, PT ;  /* 0x000000823b00720c */ /* 0x040fe40003fc6270 */
[----:B------:R-:W-:Y:S01]  /*5780*/  ISETP.GE.AND P2, PT, R59, R128, PT ;  /* 0x000000803b00720c */ /* 0x000fe20003f46270 */
[----:B-1----:R-:W-:Y:S01]  /*5790*/  FFMA.FTZ R109, R97, UR7, R109 ;  /* 0x00000007616d7c23 */ /* 0x002fe2000801006d */
[----:B------:R-:W-:-:S02]  /*57a0*/  FSEL R62, R62, -INF , !P4 ;  /* 0xff8000003e3e7808 */ /* 0x000fc40006000000 */
[----:B------:R-:W-:Y:S01]  /*57b0*/  FSEL R156, R125, -INF , !P1 ;  /* 0xff8000007d9c7808 */ /* 0x000fe20004800000 */
[----:B------:R1:W-:Y:S01]  /*57c0*/  MUFU.TANH R59, R54 ;  /* 0x00000036003b7308 */ /* 0x0003e20000002400 */
[C---:B------:R-:W-:Y:S02]  /*57d0*/  ISETP.GE.AND P4, PT, R93.reuse, R130, PT ;  /* 0x000000825d00720c */ /* 0x040fe40003f86270 */
[----:B------:R-:W-:Y:S02]  /*57e0*/  ISETP.GE.AND P1, PT, R93, R128, PT ;  /* 0x000000805d00720c */ /* 0x000fe40003f26270 */
[----:B------:R-:W-:Y:S02]  /*57f0*/  FSEL R60, R60, -INF , !P6 ;  /* 0xff8000003c3c7808 */ /* 0x000fe40007000000 */
[----:B------:R-:W-:Y:S01]  /*5800*/  FSEL R138, R113, -INF , !P2 ;  /* 0xff800000718a7808 */ /* 0x000fe20005000000 */
[----:B------:R4:W-:Y:S01]  /*5810*/  MUFU.TANH R53, R56 ;  /* 0x0000003800357308 */ /* 0x0009e20000002400 */
[----:B------:R-:W-:-:S02]  /*5820*/  LOP3.LUT R99, R30, 0xb9, R3, 0xfe, !PT ;  /* 0x000000b91e637812 */ /* 0x000fc400078efe03 */
[----:B------:R-:W-:Y:S02]  /*5830*/  FSEL R58, R58, -INF , !P4 ;  /* 0xff8000003a3a7808 */ /* 0x000fe40006000000 */
[----:B------:R-:W-:Y:S02]  /*5840*/  FSEL R132, R111, -INF , !P1 ;  /* 0xff8000006f847808 */ /* 0x000fe40004800000 */
[----:B------:R-:W-:Y:S01]  /*5850*/  FSEL R112, R109, -INF , !P0 ;  /* 0xff8000006d707808 */ /* 0x000fe20004000000 */
[----:B------:R-:W5:Y:S01]  /*5860*/  MUFU.TANH R104, R104 ;  /* 0x0000006800687308 */ /* 0x000f620000002400 */
[----:B-1----:R-:W-:Y:S01]  /*5870*/  IMAD.U32 R54, RZ, RZ, UR14 ;  /* 0x0000000eff367e24 */ /* 0x002fe2000f8e00ff */
[----:B------:R-:W-:-:S04]  /*5880*/  ISETP.GE.AND P0, PT, R99, R128, PT ;  /* 0x000000806300720c */ /* 0x000fc80003f06270 */
[--C-:B------:R-:W-:Y:S02]  /*5890*/  LOP3.LUT R93, R54, 0xb8, R3.reuse, 0xfe, !PT ;  /* 0x000000b8365d7812 */ /* 0x100fe400078efe03 */
[----:B------:R-:W1:Y:S01]  /*58a0*/  MUFU.TANH R65, R65 ;  /* 0x0000004100417308 */ /* 0x000e620000002400 */
[----:B----4-:R-:W-:Y:S01]  /*58b0*/  FFMA.FTZ R56, R97, UR7, R110 ;  /* 0x0000000761387c23 */ /* 0x010fe2000801006e */
[----:B------:R-:W-:Y:S02]  /*58c0*/  LOP3.LUT R97, R30, 0xb1, R3, 0xfe, !PT ;  /* 0x000000b11e617812 */ /* 0x000fe400078efe03 */
[-C--:B------:R-:W-:Y:S02]  /*58d0*/  ISETP.GE.AND P4, PT, R93, R130.reuse, PT ;  /* 0x000000825d00720c */ /* 0x080fe40003f86270 */
[----:B------:R-:W-:Y:S02]  /*58e0*/  I2FP.F32.S32 R94, R97 ;  /* 0x00000061005e7245 */ /* 0x000fe40000201400 */
[C---:B------:R-:W-:Y:S01]  /*58f0*/  ISETP.GE.AND P6, PT, R97.reuse, R130, PT ;  /* 0x000000826100720c */ /* 0x040fe20003fc6270 */
[----:B------:R-:W-:Y:S01]  /*5900*/  MUFU.TANH R55, R55 ;  /* 0x0000003700377308 */ /* 0x000fe20000002400 */
[-C--:B------:R-:W-:Y:S01]  /*5910*/  ISETP.GE.AND P2, PT, R97, R128.reuse, PT ;  /* 0x000000806100720c */ /* 0x080fe20003f46270 */
[C---:B--2---:R-:W-:Y:S01]  /*5920*/  FFMA.FTZ R54, R94.reuse, UR7, R107 ;  /* 0x000000075e367c23 */ /* 0x044fe2000801006b */
[----:B------:R-:W-:Y:S01]  /*5930*/  ISETP.GE.AND P1, PT, R93, R128, PT ;  /* 0x000000805d00720c */ /* 0x000fe20003f26270 */
[----:B---3--:R-:W-:Y:S01]  /*5940*/  FFMA.FTZ R105, R94, UR7, R105 ;  /* 0x000000075e697c23 */ /* 0x008fe20008010069 */
[----:B------:R-:W-:Y:S01]  /*5950*/  I2FP.F32.S32 R97, R93 ;  /* 0x0000005d00617245 */ /* 0x000fe20000201400 */
[----:B------:R-:W-:Y:S01]  /*5960*/  IMAD.U32 R94, RZ, RZ, UR14 ;  /* 0x0000000eff5e7e24 */ /* 0x000fe2000f8e00ff */
[----:B------:R-:W-:Y:S01]  /*5970*/  FSEL R56, R56, -INF , !P3 ;  /* 0xff80000038387808 */ /* 0x000fe20005800000 */
[----:B------:R2:W-:Y:S01]  /*5980*/  MUFU.TANH R93, R48 ;  /* 0x00000030005d7308 */ /* 0x0005e20000002400 */
[----:B------:R-:W-:Y:S01]  /*5990*/  ISETP.GE.AND P3, PT, R99, R130, PT ;  /* 0x000000826300720c */ /* 0x000fe20003f66270 */
[C---:B-----5:R-:W-:Y:S01]  /*59a0*/  FFMA.FTZ R104, R97.reuse, UR7, R104 ;  /* 0x0000000761687c23 */ /* 0x060fe20008010068 */
[----:B-1----:R-:W-:Y:S01]  /*59b0*/  FFMA.FTZ R65, R97, UR7, R65 ;  /* 0x0000000761417c23 */ /* 0x002fe20008010041 */
[----:B------:R-:W-:-:S02]  /*59c0*/  FSEL R54, R54, -INF , !P6 ;  /* 0xff80000036367808 */ /* 0x000fc40007000000 */
[----:B------:R-:W-:Y:S02]  /*59d0*/  FSEL R110, R105, -INF , !P2 ;  /* 0xff800000696e7808 */ /* 0x000fe40005000000 */
[----:B------:R1:W-:Y:S01]  /*59e0*/  MUFU.TANH R90, R49 ;  /* 0x00000031005a7308 */ /* 0x0003e20000002400 */
[----:B------:R-:W-:-:S07]  /*59f0*/  LOP3.LUT R97, R94, 0xc8, R3, 0xfe, !PT ;  /* 0x000000c85e617812 */ /* 0x000fce00078efe03 */
[----:B------:R-:W-:Y:S01]  /*5a00*/  MUFU.TANH R51, R51 ;  /* 0x0000003300337308 */ /* 0x000fe20000002400 */
[----:B--2---:R-:W-:-:S05]  /*5a10*/  I2FP.F32.S32 R48, R99 ;  /* 0x0000006300307245 */ /* 0x004fca0000201400 */
[C---:B------:R-:W-:Y:S01]  /*5a20*/  FFMA.FTZ R30, R48.reuse, UR7, R103 ;  /* 0x00000007301e7c23 */ /* 0x040fe20008010067 */
[----:B------:R-:W-:Y:S01]  /*5a30*/  FFMA.FTZ R67, R48, UR7, R67 ;  /* 0x0000000730437c23 */ /* 0x000fe20008010043 */
[----:B------:R-:W-:Y:S01]  /*5a40*/  IMAD.U32 R48, RZ, RZ, UR14 ;  /* 0x0000000eff307e24 */ /* 0x000fe2000f8e00ff */
[--C-:B-1----:R-:W-:Y:S01]  /*5a50*/  LOP3.LUT R49, R94, 0xc0, R3.reuse, 0xfe, !PT ;  /* 0x000000c05e317812 */ /* 0x102fe200078efe03 */
[----:B------:R-:W1:Y:S01]  /*5a60*/  MUFU.TANH R63, R63 ;  /* 0x0000003f003f7308 */ /* 0x000e620000002400 */
[----:B------:R-:W-:Y:S02]  /*5a70*/  FSEL R30, R30, -INF , !P3 ;  /* 0xff8000001e1e7808 */ /* 0x000fe40005800000 */
[C---:B------:R-:W-:Y:S02]  /*5a80*/  ISETP.GE.AND P6, PT, R49.reuse, R130, PT ;  /* 0x000000823100720c */ /* 0x040fe40003fc6270 */
[----:B------:R-:W-:Y:S02]  /*5a90*/  ISETP.GE.AND P2, PT, R49, R128, PT ;  /* 0x000000803100720c */ /* 0x000fe40003f46270 */
[----:B------:R-:W-:Y:S01]  /*5aa0*/  I2FP.F32.S32 R96, R49 ;  /* 0x0000003100607245 */ /* 0x000fe20000201400 */
[----:B------:R-:W2:Y:S01]  /*5ab0*/  MUFU.TANH R61, R61 ;  /* 0x0000003d003d7308 */ /* 0x000ea20000002400 */
[----:B------:R-:W-:-:S02]  /*5ac0*/  LOP3.LUT R99, R48, 0xc1, R3, 0xfe, !PT ;  /* 0x000000c130637812 */ /* 0x000fc400078efe03 */
[----:B------:R-:W-:Y:S02]  /*5ad0*/  FSEL R100, R67, -INF , !P0 ;  /* 0xff80000043647808 */ /* 0x000fe40004000000 */
[C---:B------:R-:W-:Y:S02]  /*5ae0*/  ISETP.GE.AND P3, PT, R97.reuse, R130, PT ;  /* 0x000000826100720c */ /* 0x040fe40003f66270 */
[----:B------:R-:W-:Y:S01]  /*5af0*/  ISETP.GE.AND P0, PT, R97, R128, PT ;  /* 0x000000806100720c */ /* 0x000fe20003f06270 */
[----:B------:R3:W-:Y:S01]  /*5b00*/  MUFU.TANH R49, R34 ;  /* 0x0000002200317308 */ /* 0x0007e20000002400 */
[----:B------:R-:W-:Y:S01]  /*5b10*/  I2FP.F32.S32 R97, R97 ;  /* 0x0000006100617245 */ /* 0x000fe20000201400 */
[----:B-1----:R-:W-:Y:S01]  /*5b20*/  FFMA.FTZ R63, R96, UR7, R63 ;  /* 0x00000007603f7c23 */ /* 0x002fe2000801003f */
[----:B------:R-:W-:-:S03]  /*5b30*/  LOP3.LUT R67, R48, 0xc9, R3, 0xfe, !PT ;  /* 0x000000c930437812 */ /* 0x000fc600078efe03 */
[----:B------:R-:W-:Y:S01]  /*5b40*/  FFMA.FTZ R48, R97, UR7, R55 ;  /* 0x0000000761307c23 */ /* 0x000fe20008010037 */
[----:B------:R-:W-:Y:S01]  /*5b50*/  I2FP.F32.S32 R116, R67 ;  /* 0x0000004300747245 */ /* 0x000fe20000201400 */
[----:B------:R-:W1:Y:S01]  /*5b60*/  MUFU.TANH R57, R57 ;  /* 0x0000003900397308 */ /* 0x000e620000002400 */
[----:B--2---:R-:W-:-:S03]  /*5b70*/  FFMA.FTZ R96, R96, UR7, R61 ;  /* 0x0000000760607c23 */ /* 0x004fc6000801003d */
[C---:B------:R-:W-:Y:S01]  /*5b80*/  FFMA.FTZ R53, R116.reuse, UR7, R53 ;  /* 0x0000000774357c23 */ /* 0x040fe20008010035 */
[----:B------:R-:W-:Y:S01]  /*5b90*/  FFMA.FTZ R59, R116, UR7, R59 ;  /* 0x00000007743b7c23 */ /* 0x000fe2000801003b */
[----:B------:R-:W-:Y:S02]  /*5ba0*/  FSEL R96, R96, -INF , !P2 ;  /* 0xff80000060607808 */ /* 0x000fe40005000000 */
[----:B------:R-:W2:Y:S01]  /*5bb0*/  MUFU.TANH R47, R47 ;  /* 0x0000002f002f7308 */ /* 0x000ea20000002400 */
[----:B---3--:R-:W-:Y:S02]  /*5bc0*/  FSEL R34, R104, -INF , !P4 ;  /* 0xff80000068227808 */ /* 0x008fe40006000000 */
[----:B------:R-:W-:Y:S02]  /*5bd0*/  FSEL R104, R65, -INF , !P1 ;  /* 0xff80000041687808 */ /* 0x000fe40004800000 */
[C---:B------:R-:W-:Y:S02]  /*5be0*/  ISETP.GE.AND P4, PT, R99.reuse, R130, PT ;  /* 0x000000826300720c */ /* 0x040fe40003f86270 */
[----:B------:R-:W-:Y:S01]  /*5bf0*/  ISETP.GE.AND P1, PT, R99, R128, PT ;  /* 0x000000806300720c */ /* 0x000fe20003f26270 */
[----:B------:R-:W3:Y:S01]  /*5c00*/  MUFU.TANH R46, R46 ;  /* 0x0000002e002e7308 */ /* 0x000ee20000002400 */
[----:B------:R-:W-:-:S02]  /*5c10*/  I2FP.F32.S32 R99, R99 ;  /* 0x0000006300637245 */ /* 0x000fc40000201400 */
[----:B------:R-:W-:-:S03]  /*5c20*/  ISETP.GE.AND P2, PT, R67, R128, PT ;  /* 0x000000804300720c */ /* 0x000fc60003f46270 */
[----:B------:R-:W-:Y:S01]  /*5c30*/  FFMA.FTZ R65, R99, UR7, R4 ;  /* 0x0000000763417c23 */ /* 0x000fe20008010004 */
[----:B------:R-:W-:Y:S01]  /*5c40*/  FFMA.FTZ R4, R97, UR7, R22 ;  /* 0x0000000761047c23 */ /* 0x000fe20008010016 */
[----:B------:R-:W-:Y:S01]  /*5c50*/  LOP3.LUT R97, R94, 0xd0, R3, 0xfe, !PT ;  /* 0x000000d05e617812 */ /* 0x000fe200078efe03 */
[----:B------:R-:W4:Y:S01]  /*5c60*/  MUFU.TANH R52, R52 ;  /* 0x0000003400347308 */ /* 0x000f220000002400 */
[----:B-1----:R-:W-:Y:S01]  /*5c70*/  FFMA.FTZ R57, R99, UR7, R57 ;  /* 0x0000000763397c23 */ /* 0x002fe20008010039 */
[----:B------:R-:W-:Y:S02]  /*5c80*/  FSEL R22, R65, -INF , !P4 ;  /* 0xff80000041167808 */ /* 0x000fe40006000000 */
[----:B------:R-:W-:Y:S02]  /*5c90*/  I2FP.F32.S32 R118, R97 ;  /* 0x0000006100767245 */ /* 0x000fe40000201400 */
[----:B------:R-:W-:Y:S02]  /*5ca0*/  FSEL R94, R57, -INF , !P1 ;  /* 0xff800000395e7808 */ /* 0x000fe40004800000 */
[----:B------:R1:W-:Y:S01]  /*5cb0*/  MUFU.TANH R55, R44 ;  /* 0x0000002c00377308 */ /* 0x0003e20000002400 */
[C---:B------:R-:W-:Y:S01]  /*5cc0*/  FFMA.FTZ R234, R118.reuse, UR7, R51 ;  /* 0x0000000776ea7c23 */ /* 0x040fe20008010033 */
[----:B------:R-:W-:Y:S01]  /*5cd0*/  FFMA.FTZ R51, R118, UR7, R90 ;  /* 0x0000000776337c23 */ /* 0x000fe2000801005a */
[----:B------:R-:W-:Y:S01]  /*5ce0*/  IMAD.U32 R90, RZ, RZ, UR14 ;  /* 0x0000000eff5a7e24 */ /* 0x000fe2000f8e00ff */
[----:B------:R-:W-:Y:S01]  /*5cf0*/  FSEL R4, R4, -INF , !P3 ;  /* 0xff80000004047808 */ /* 0x000fe20005800000 */
[----:B------:R-:W-:Y:S01]  /*5d00*/  IMAD.U32 R118, RZ, RZ, UR14 ;  /* 0x0000000eff767e24 */ /* 0x000fe2000f8e00ff */
[----:B------:R-:W-:-:S02]  /*5d10*/  ISETP.GE.AND P4, PT, R97, R130, PT ;  /* 0x000000826100720c */ /* 0x000fc40003f86270 */
[----:B------:R5:W4:Y:S01]  /*5d20*/  MUFU.TANH R61, R28 ;  /* 0x0000001c003d7308 */ /* 0x000b220000002400 */
[----:B------:R-:W-:Y:S02]  /*5d30*/  ISETP.GE.AND P1, PT, R97, R128, PT ;  /* 0x000000806100720c */ /* 0x000fe40003f26270 */
[----:B------:R-:W-:-:S05]  /*5d40*/  FSEL R234, R234, -INF , !P4 ;  /* 0xff800000eaea7808 */ /* 0x000fca0006000000 */
[----:B------:R2:W-:Y:S01]  /*5d50*/  MUFU.TANH R57, R24 ;  /* 0x0000001800397308 */ /* 0x0005e20000002400 */
[----:B-1----:R-:W-:-:S05]  /*5d60*/  IMAD.U32 R44, RZ, RZ, UR14 ;  /* 0x0000000eff2c7e24 */ /* 0x002fca000f8e00ff */
[--C-:B------:R-:W-:Y:S02]  /*5d70*/  LOP3.LUT R65, R44, 0xd1, R3.reuse, 0xfe, !PT ;  /* 0x000000d12c417812 */ /* 0x100fe400078efe03 */
[----:B------:R-:W1:Y:S01]  /*5d80*/  MUFU.TANH R45, R45 ;  /* 0x0000002d002d7308 */ /* 0x000e620000002400 */
[----:B-----5:R-:W-:Y:S02]  /*5d90*/  FSEL R28, R63, -INF , !P6 ;  /* 0xff8000003f1c7808 */ /* 0x020fe40007000000 */
[----:B------:R-:W-:Y:S02]  /*5da0*/  LOP3.LUT R63, R90, 0xd8, R3, 0xfe, !PT ;  /* 0x000000d85a3f7812 */ /* 0x000fe400078efe03 */
[----:B------:R-:W-:Y:S02]  /*5db0*/  ISETP.GE.AND P6, PT, R67, R130, PT ;  /* 0x000000824300720c */ /* 0x000fe40003fc6270 */
[----:B------:R-:W-:Y:S01]  /*5dc0*/  I2FP.F32.S32 R116, R63 ;  /* 0x0000003f00747245 */ /* 0x000fe20000201400 */
[----:B------:R-:W5:Y:S01]  /*5dd0*/  MUFU.TANH R43, R43 ;  /* 0x0000002b002b7308 */ /* 0x000f620000002400 */
[----:B------:R-:W-:-:S02]  /*5de0*/  FSEL R90, R48, -INF , !P0 ;  /* 0xff800000305a7808 */ /* 0x000fc40004000000 */
[----:B--2---:R-:W-:Y:S01]  /*5df0*/  FSEL R24, R53, -INF , !P6 ;  /* 0xff80000035187808 */ /* 0x004fe20007000000 */
[----:B------:R-:W-:Y:S01]  /*5e00*/  FFMA.FTZ R222, R116, UR7, R47 ;  /* 0x0000000774de7c23 */ /* 0x000fe2000801002f */
[C---:B------:R-:W-:Y:S02]  /*5e10*/  ISETP.GE.AND P3, PT, R65.reuse, R130, PT ;  /* 0x000000824100720c */ /* 0x040fe40003f66270 */
[----:B------:R-:W-:Y:S01]  /*5e20*/  ISETP.GE.AND P0, PT, R65, R128, PT ;  /* 0x000000804100720c */ /* 0x000fe20003f06270 */
[----:B------:R-:W2:Y:S01]  /*5e30*/  MUFU.TANH R42, R42 ;  /* 0x0000002a002a7308 */ /* 0x000ea20000002400 */
[----:B------:R-:W-:Y:S01]  /*5e40*/  LOP3.LUT R53, R44, 0xd9, R3, 0xfe, !PT ;  /* 0x000000d92c357812 */ /* 0x000fe200078efe03 */
[----:B---3--:R-:W-:Y:S01]  /*5e50*/  FFMA.FTZ R44, R116, UR7, R46 ;  /* 0x00000007742c7c23 */ /* 0x008fe2000801002e */
[----:B------:R-:W-:Y:S02]  /*5e60*/  I2FP.F32.S32 R65, R65 ;  /* 0x0000004100417245 */ /* 0x000fe40000201400 */
[----:B------:R-:W-:-:S02]  /*5e70*/  I2FP.F32.S32 R116, R53 ;  /* 0x0000003500747245 */ /* 0x000fc40000201400 */
[----:B------:R-:W-:Y:S01]  /*5e80*/  FSEL R48, R59, -INF , !P2 ;  /* 0xff8000003b307808 */ /* 0x000fe20005000000 */
[----:B----4-:R-:W-:Y:S01]  /*5e90*/  FFMA.FTZ R52, R65, UR7, R52 ;  /* 0x0000000741347c23 */ /* 0x010fe20008010034 */
[----:B------:R-:W-:Y:S01]  /*5ea0*/  LOP3.LUT R59, R118, 0xe0, R3, 0xfe, !PT ;  /* 0x000000e0763b7812 */ /* 0x000fe200078efe03 */
[C---:B------:R-:W-:Y:S01]  /*5eb0*/  FFMA.FTZ R49, R116.reuse, UR7, R49 ;  /* 0x0000000774317c23 */ /* 0x040fe20008010031 */
[----:B------:R-:W-:Y:S01]  /*5ec0*/  FFMA.FTZ R61, R116, UR7, R61 ;  /* 0x00000007743d7c23 */ /* 0x000fe2000801003d */
[----:B------:R-:W-:Y:S01]  /*5ed0*/  FSEL R47, R51, -INF , !P1 ;  /* 0xff800000332f7808 */ /* 0x000fe20004800000 */
[----:B------:R-:W-:Y:S01]  /*5ee0*/  IMAD.U32 R116, RZ, RZ, UR14 ;  /* 0x0000000eff747e24 */ /* 0x000fe2000f8e00ff */
[C---:B------:R-:W-:Y:S01]  /*5ef0*/  ISETP.GE.AND P4, PT, R53.reuse, R130, PT ;  /* 0x000000823500720c */ /* 0x040fe20003f86270 */
[----:B------:R-:W3:Y:S01]  /*5f00*/  MUFU.TANH R40, R40 ;  /* 0x0000002800287308 */ /* 0x000ee20000002400 */
[----:B------:R-:W-:Y:S01]  /*5f10*/  ISETP.GE.AND P1, PT, R53, R128, PT ;  /* 0x000000803500720c */ /* 0x000fe20003f26270 */
[----:B------:R-:W-:Y:S01]  /*5f20*/  FFMA.FTZ R93, R65, UR7, R93 ;  /* 0x00000007415d7c23 */ /* 0x000fe2000801005d */
[----:B------:R-:W-:-:S02]  /*5f30*/  FSEL R118, R52, -INF , !P3 ;  /* 0xff80000034767808 */ /* 0x000fc40005800000 */
[----:B------:R-:W-:Y:S02]  /*5f40*/  I2FP.F32.S32 R52, R59 ;  /* 0x0000003b00347245 */ /* 0x000fe40000201400 */
[----:B------:R-:W-:Y:S01]  /*5f50*/  LOP3.LUT R53, R134, 0xe1, R3, 0xfe, !PT ;  /* 0x000000e186357812 */ /* 0x000fe200078efe03 */
[----:B------:R-:W4:Y:S01]  /*5f60*/  MUFU.TANH R41, R41 ;  /* 0x0000002900297308 */ /* 0x000f220000002400 */
[----:B------:R-:W-:Y:S01]  /*5f70*/  ISETP.GE.AND P2, PT, R63, R128, PT ;  /* 0x000000803f00720c */ /* 0x000fe20003f46270 */
[----:B-1----:R-:W-:Y:S01]  /*5f80*/  FFMA.FTZ R210, R52, UR7, R45 ;  /* 0x0000000734d27c23 */ /* 0x002fe2000801002d */
[----:B------:R-:W-:Y:S01]  /*5f90*/  LOP3.LUT R51, R116, 0xe8, R3, 0xfe, !PT ;  /* 0x000000e874337812 */ /* 0x000fe200078efe03 */
[----:B------:R-:W-:Y:S01]  /*5fa0*/  FFMA.FTZ R57, R52, UR7, R57 ;  /* 0x0000000734397c23 */ /* 0x000fe20008010039 */
[----:B------:R-:W-:Y:S01]  /*5fb0*/  I2FP.F32.S32 R116, R53 ;  /* 0x0000003500747245 */ /* 0x000fe20000201400 */
[----:B------:R-:W-:Y:S01]  /*5fc0*/  IMAD.U32 R52, RZ, RZ, UR14 ;  /* 0x0000000eff347e24 */ /* 0x000fe2000f8e00ff */
[----:B------:R-:W-:Y:S01]  /*5fd0*/  FSEL R45, R44, -INF , !P2 ;  /* 0xff8000002c2d7808 */ /* 0x000fe20005000000 */
[----:B------:R-:W1:Y:S01]  /*5fe0*/  MUFU.TANH R35, R35 ;  /* 0x0000002300237308 */ /* 0x000e620000002400 */
[----:B------:R-:W-:Y:S01]  /*5ff0*/  FSEL R216, R49, -INF , !P4 ;  /* 0xff80000031d87808 */ /* 0x000fe20006000000 */
[----:B------:R-:W-:Y:S01]  /*6000*/  FFMA.FTZ R55, R116, UR7, R55 ;  /* 0x0000000774377c23 */ /* 0x000fe20008010037 */
[----:B------:R-:W-:-:S02]  /*6010*/  FSEL R44, R61, -INF , !P1 ;  /* 0xff8000003d2c7808 */ /* 0x000fc40004800000 */
[-C--:B------:R-:W-:Y:S02]  /*6020*/  ISETP.GE.AND P6, PT, R63, R130.reuse, PT ;  /* 0x000000823f00720c */ /* 0x080fe40003fc6270 */
[C---:B------:R-:W-:Y:S01]  /*6030*/  ISETP.GE.AND P4, PT, R51.reuse, R130, PT ;  /* 0x000000823300720c */ /* 0x040fe20003f86270 */
[----:B------:R-:W1:Y:S01]  /*6040*/  MUFU.TANH R39, R39 ;  /* 0x0000002700277308 */ /* 0x000e620000002400 */
[----:B------:R-:W-:Y:S02]  /*6050*/  ISETP.GE.AND P1, PT, R51, R128, PT ;  /* 0x000000803300720c */ /* 0x000fe40003f26270 */
[----:B------:R-:W-:Y:S01]  /*6060*/  I2FP.F32.S32 R49, R51 ;  /* 0x0000003300317245 */ /* 0x000fe20000201400 */
[----:B-----5:R-:W-:Y:S01]  /*6070*/  FFMA.FTZ R51, R116, UR7, R43 ;  /* 0x0000000774337c23 */ /* 0x020fe2000801002b */
[----:B------:R-:W-:Y:S01]  /*6080*/  IMAD.U32 R116, RZ, RZ, UR14 ;  /* 0x0000000eff747e24 */ /* 0x000fe2000f8e00ff */
[----:B------:R-:W-:Y:S02]  /*6090*/  FSEL R222, R222, -INF , !P6 ;  /* 0xff800000dede7808 */ /* 0x000fe40007000000 */
[----:B------:R-:W5:Y:S01]  /*60a0*/  MUFU.TANH R33, R33 ;  /* 0x0000002100217308 */ /* 0x000f620000002400 */
[----:B------:R-:W-:Y:S01]  /*60b0*/  FSEL R46, R93, -INF , !P0 ;  /* 0xff8000005d2e7808 */ /* 0x000fe20004000000 */
[----:B--2---:R-:W-:Y:S01]  /*60c0*/  FFMA.FTZ R186, R49, UR7, R42 ;  /* 0x0000000731ba7c23 */ /* 0x004fe2000801002a */
[----:B------:R-:W-:Y:S01]  /*60d0*/  ISETP.GE.AND P6, PT, R53, R130, PT ;  /* 0x000000823500720c */ /* 0x000fe20003fc6270 */
[----:B---3--:R-:W-:Y:S01]  /*60e0*/  FFMA.FTZ R40, R49, UR7, R40 ;  /* 0x0000000731287c23 */ /* 0x008fe20008010028 */
[----:B------:R-:W-:-:S02]  /*60f0*/  ISETP.GE.AND P2, PT, R53, R128, PT ;  /* 0x000000803500720c */ /* 0x000fc40003f46270 */
[C---:B------:R-:W-:Y:S01]  /*6100*/  ISETP.GE.AND P3, PT, R59.reuse, R130, PT ;  /* 0x000000823b00720c */ /* 0x040fe20003f66270 */
[----:B------:R-:W-:Y:S01]  /*6110*/  MUFU.TANH R38, R38 ;  /* 0x0000002600267308 */ /* 0x000fe20000002400 */
[----:B------:R-:W-:Y:S02]  /*6120*/  ISETP.GE.AND P0, PT, R59, R128, PT ;  /* 0x000000803b00720c */ /* 0x000fe40003f06270 */
[--C-:B------:R-:W-:Y:S02]  /*6130*/  LOP3.LUT R53, R52, 0xe9, R3.reuse, 0xfe, !PT ;  /* 0x000000e934357812 */ /* 0x100fe400078efe03 */
[----:B------:R-:W-:Y:S02]  /*6140*/  LOP3.LUT R59, R116, 0xf0, R3, 0xfe, !PT ;  /* 0x000000f0743b7812 */ /* 0x000fe400078efe03 */
[----:B------:R-:W-:Y:S01]  /*6150*/  I2FP.F32.S32 R52, R53 ;  /* 0x0000003500347245 */ /* 0x000fe20000201400 */
[----:B------:R2:W-:Y:S01]  /*6160*/  MUFU.TANH R49, R31 ;  /* 0x0000001f00317308 */ /* 0x0005e20000002400 */
[----:B------:R-:W-:-:S02]  /*6170*/  I2FP.F32.S32 R134, R59 ;  /* 0x0000003b00867245 */ /* 0x000fc40000201400 */
[----:B------:R-:W-:Y:S01]  /*6180*/  FSEL R42, R51, -INF , !P2 ;  /* 0xff800000332a7808 */ /* 0x000fe20005000000 */
[C---:B----4-:R-:W-:Y:S01]  /*6190*/  FFMA.FTZ R116, R52.reuse, UR7, R41 ;  /* 0x0000000734747c23 */ /* 0x050fe20008010029 */
[----:B-1----:R-:W-:Y:S01]  /*61a0*/  FFMA.FTZ R35, R52, UR7, R35 ;  /* 0x0000000734237c23 */ /* 0x002fe20008010023 */
[C---:B------:R-:W-:Y:S01]  /*61b0*/  FFMA.FTZ R52, R134.reuse, UR7, R39 ;  /* 0x0000000786347c23 */ /* 0x040fe20008010027 */
[----:B-----5:R-:W-:Y:S01]  /*61c0*/  FFMA.FTZ R39, R134, UR7, R33 ;  /* 0x0000000786277c23 */ /* 0x020fe20008010021 */
[----:B------:R-:W-:Y:S01]  /*61d0*/  MUFU.TANH R29, R29 ;  /* 0x0000001d001d7308 */ /* 0x000fe20000002400 */
[----:B------:R-:W-:Y:S01]  /*61e0*/  IMAD.U32 R134, RZ, RZ, UR14 ;  /* 0x0000000eff867e24 */ /* 0x000fe2000f8e00ff */
[----:B------:R-:W-:Y:S02]  /*61f0*/  LOP3.LUT R33, R140, 0xf1, R3, 0xfe, !PT ;  /* 0x000000f18c217812 */ /* 0x000fe400078efe03 */
[----:B------:R-:W-:Y:S02]  /*6200*/  FSEL R210, R210, -INF , !P3 ;  /* 0xff800000d2d27808 */ /* 0x000fe40005800000 */
[----:B------:R-:W-:-:S02]  /*6210*/  FSEL R43, R57, -INF , !P0 ;  /* 0xff800000392b7808 */ /* 0x000fc40004000000 */
[----:B------:R-:W1:Y:S01]  /*6220*/  MUFU.TANH R36, R36 ;  /* 0x0000002400247308 */ /* 0x000e620000002400 */
[----:B------:R-:W-:Y:S02]  /*6230*/  FSEL R198, R55, -INF , !P6 ;  /* 0xff80000037c67808 */ /* 0x000fe40007000000 */
[--C-:B------:R-:W-:Y:S02]  /*6240*/  LOP3.LUT R51, R144, 0xf9, R3.reuse, 0xfe, !PT ;  /* 0x000000f990337812 */ /* 0x100fe400078efe03 */
[----:B--2---:R-:W-:Y:S02]  /*6250*/  LOP3.LUT R31, R134, 0x51, R3, 0xfe, !PT ;  /* 0x00000051861f7812 */ /* 0x004fe400078efe03 */
[----:B------:R-:W-:Y:S01]  /*6260*/  FSEL R186, R186, -INF , !P4 ;  /* 0xff800000baba7808 */ /* 0x000fe20006000000 */
[----:B------:R-:W-:Y:S01]  /*6270*/  MUFU.TANH R84, R84 ;  /* 0x0000005400547308 */ /* 0x000fe20000002400 */
[----:B------:R-:W-:Y:S02]  /*6280*/  FSEL R41, R40, -INF , !P1 ;  /* 0xff80000028297808 */ /* 0x000fe40004800000 */
[----:B------:R-:W-:-:S02]  /*6290*/  ISETP.GE.AND P3, PT, R53, R130, PT ;  /* 0x000000823500720c */ /* 0x000fc40003f66270 */
[----:B------:R-:W-:Y:S02]  /*62a0*/  ISETP.GE.AND P0, PT, R53, R128, PT ;  /* 0x000000803500720c */ /* 0x000fe40003f06270 */
[-C--:B------:R-:W-:Y:S01]  /*62b0*/  ISETP.GE.AND P6, PT, R59, R130.reuse, PT ;  /* 0x000000823b00720c */ /* 0x080fe20003fc6270 */
[----:B------:R-:W-:Y:S01]  /*62c0*/  MUFU.TANH R88, R88 ;  /* 0x0000005800587308 */ /* 0x000fe20000002400 */
[C---:B------:R-:W-:Y:S02]  /*62d0*/  ISETP.GE.AND P4, PT, R33.reuse, R130, PT ;  /* 0x000000822100720c */ /* 0x040fe40003f86270 */
[----:B------:R-:W-:Y:S02]  /*62e0*/  ISETP.GE.AND P1, PT, R33, R128, PT ;  /* 0x000000802100720c */ /* 0x000fe40003f26270 */
[----:B------:R-:W-:Y:S02]  /*62f0*/  I2FP.F32.S32 R33, R33 ;  /* 0x0000002100217245 */ /* 0x000fe40000201400 */
[----:B------:R-:W-:Y:S01]  /*6300*/  I2FP.F32.S32 R134, R51 ;  /* 0x0000003300867245 */ /* 0x000fe20000201400 */
[----:B------:R-:W-:Y:S01]  /*6310*/  MUFU.TANH R76, R76 ;  /* 0x0000004c004c7308 */ /* 0x000fe20000002400 */
[----:B------:R-:W-:-:S02]  /*6320*/  I2FP.F32.S32 R140, R31 ;  /* 0x0000001f008c7245 */ /* 0x000fc40000201400 */
[----:B------:R-:W-:Y:S01]  /*6330*/  FSEL R116, R116, -INF , !P3 ;  /* 0xff80000074747808 */ /* 0x000fe20005800000 */
[----:B-1----:R-:W-:Y:S01]  /*6340*/  FFMA.FTZ R36, R134, UR7, R36 ;  /* 0x0000000786247c23 */ /* 0x002fe20008010024 */
[----:B------:R-:W-:Y:S01]  /*6350*/  FSEL R40, R35, -INF , !P0 ;  /* 0xff80000023287808 */ /* 0x000fe20004000000 */
[----:B------:R-:W-:Y:S01]  /*6360*/  FFMA.FTZ R21, R140, UR7, R21 ;  /* 0x000000078c157c23 */ /* 0x000fe20008010015 */
[----:B------:R-:W-:Y:S01]  /*6370*/  FSEL R52, R52, -INF , !P6 ;  /* 0xff80000034347808 */ /* 0x000fe20007000000 */
[----:B------:R-:W-:Y:S01]  /*6380*/  IMAD.U32 R140, RZ, RZ, UR14 ;  /* 0x0000000eff8c7e24 */ /* 0x000fe2000f8e00ff */
[C---:B------:R-:W-:Y:S01]  /*6390*/  ISETP.GE.AND P3, PT, R51.reuse, R130, PT ;  /* 0x000000823300720c */ /* 0x040fe20003f66270 */
[----:B------:R-:W-:Y:S01]  /*63a0*/  MUFU.TANH R85, R85 ;  /* 0x0000005500557308 */ /* 0x000fe20000002400 */
[----:B------:R-:W-:Y:S01]  /*63b0*/  ISETP.GE.AND P0, PT, R51, R128, PT ;  /* 0x000000803300720c */ /* 0x000fe20003f06270 */
[----:B------:R-:W-:Y:S01]  /*63c0*/  FFMA.FTZ R51, R33, UR7, R38 ;  /* 0x0000000721337c23 */ /* 0x000fe20008010026 */
[----:B------:R-:W-:Y:S01]  /*63d0*/  ISETP.GE.AND P6, PT, R31, R130, PT ;  /* 0x000000821f00720c */ /* 0x000fe20003fc6270 */
[----:B------:R-:W-:Y:S01]  /*63e0*/  FFMA.FTZ R38, R33, UR7, R49 ;  /* 0x0000000721267c23 */ /* 0x000fe20008010031 */
[----:B------:R-:W-:Y:S01]  /*63f0*/  FFMA.FTZ R49, R134, UR7, R29 ;  /* 0x0000000786317c23 */ /* 0x000fe2000801001d */
[----:B------:R-:W-:Y:S01]  /*6400*/  IMAD.U32 R134, RZ, RZ, UR14 ;  /* 0x0000000eff867e24 */ /* 0x000fe2000f8e00ff */
[--C-:B------:R-:W-:Y:S01]  /*6410*/  LOP3.LUT R29, R170, 0x59, R3.reuse, 0xfe, !PT ;  /* 0x00000059aa1d7812 */ /* 0x100fe200078efe03 */
[----:B------:R-:W1:Y:S01]  /*6420*/  MUFU.TANH R31, R89 ;  /* 0x00000059001f7308 */ /* 0x000e620000002400 */
[----:B------:R-:W-:-:S02]  /*6430*/  LOP3.LUT R55, R184, 0x58, R3, 0xfe, !PT ;  /* 0x00000058b8377812 */ /* 0x000fc400078efe03 */
[--C-:B------:R-:W-:Y:S02]  /*6440*/  LOP3.LUT R53, R140, 0x61, R3.reuse, 0xfe, !PT ;  /* 0x000000618c357812 */ /* 0x100fe400078efe03 */
[--C-:B------:R-:W-:Y:S02]  /*6450*/  LOP3.LUT R33, R134, 0x68, R3.reuse, 0xfe, !PT ;  /* 0x0000006886217812 */ /* 0x100fe400078efe03 */
[----:B------:R-:W-:Y:S01]  /*6460*/  LOP3.LUT R35, R144, 0x60, R3, 0xfe, !PT ;  /* 0x0000006090237812 */ /* 0x000fe200078efe03 */
[----:B------:R-:W-:Y:S01]  /*6470*/  MUFU.TANH R81, R81 ;  /* 0x0000005100517308 */ /* 0x000fe20000002400 */
[----:B------:R-:W-:Y:S02]  /*6480*/  I2FP.F32.S32 R140, R29 ;  /* 0x0000001d008c7245 */ /* 0x000fe40000201400 */
[----:B------:R-:W-:Y:S02]  /*6490*/  FSEL R36, R36, -INF , !P0 ;  /* 0xff80000024247808 */ /* 0x000fe40004000000 */
[----:B------:R-:W-:Y:S01]  /*64a0*/  I2FP.F32.S32 R144, R55 ;  /* 0x0000003700907245 */ /* 0x000fe20000201400 */
[----:B------:R-:W-:Y:S01]  /*64b0*/  FFMA.FTZ R25, R140, UR7, R25 ;  /* 0x000000078c197c23 */ /* 0x000fe20008010019 */
[----:B------:R-:W-:Y:S01]  /*64c0*/  FSEL R51, R51, -INF , !P4 ;  /* 0xff80000033337808 */ /* 0x000fe20006000000 */
[----:B------:R-:W-:Y:S01]  /*64d0*/  IMAD.U32 R140, RZ, RZ, UR14 ;  /* 0x0000000eff8c7e24 */ /* 0x000fe2000f8e00ff */
[----:B------:R-:W-:Y:S01]  /*64e0*/  I2FP.F32.S32 R134, R53 ;  /* 0x0000003500867245 */ /* 0x000fe20000201400 */
[----:B------:R2:W-:Y:S01]  /*64f0*/  MUFU.TANH R67, R72 ;  /* 0x0000004800437308 */ /* 0x0005e20000002400 */
[----:B------:R-:W-:-:S02]  /*6500*/  ISETP.GE.AND P0, PT, R33, R130, PT ;  /* 0x000000822100720c */ /* 0x000fc40003f06270 */
[----:B------:R-:W-:Y:S01]  /*6510*/  ISETP.GE.AND P4, PT, R29, R130, PT ;  /* 0x000000821d00720c */ /* 0x000fe20003f86270 */
[----:B-1----:R-:W-:Y:S01]  /*6520*/  FFMA.FTZ R31, R134, UR7, R31 ;  /* 0x00000007861f7c23 */ /* 0x002fe2000801001f */
[----:B------:R-:W-:Y:S01]  /*6530*/  I2FP.F32.S32 R33, R33 ;  /* 0x0000002100217245 */ /* 0x000fe20000201400 */
[----:B------:R-:W-:Y:S01]  /*6540*/  IMAD.U32 R134, RZ, RZ, UR14 ;  /* 0x0000000eff867e24 */ /* 0x000fe2000f8e00ff */
[----:B------:R-:W-:Y:S01]  /*6550*/  ISETP.GE.AND P2, PT, R59, R128, PT ;  /* 0x000000803b00720c */ /* 0x000fe20003f46270 */
[----:B------:R1:W3:Y:S01]  /*6560*/  MUFU.TANH R29, R80 ;  /* 0x00000050001d7308 */ /* 0x0002e20000002400 */
[----:B------:R-:W-:Y:S02]  /*6570*/  FSEL R38, R38, -INF , !P1 ;  /* 0xff80000026267808 */ /* 0x000fe40004800000 */
[----:B------:R-:W-:Y:S02]  /*6580*/  ISETP.GE.AND P1, PT, R35, R130, PT ;  /* 0x000000822300720c */ /* 0x000fe40003f26270 */
[----:B------:R-:W-:-:S02]  /*6590*/  I2FP.F32.S32 R35, R35 ;  /* 0x0000002300237245 */ /* 0x000fc40000201400 */
[----:B------:R-:W-:Y:S01]  /*65a0*/  FSEL R39, R39, -INF , !P2 ;  /* 0xff80000027277808 */ /* 0x000fe20005000000 */
[----:B------:R-:W4:Y:S01]  /*65b0*/  MUFU.TANH R77, R77 ;  /* 0x0000004d004d7308 */ /* 0x000f220000002400 */
[-C--:B------:R-:W-:Y:S01]  /*65c0*/  ISETP.GE.AND P2, PT, R55, R130.reuse, PT ;  /* 0x000000823700720c */ /* 0x080fe20003f46270 */
[----:B------:R-:W-:Y:S01]  /*65d0*/  FFMA.FTZ R88, R35, UR7, R88 ;  /* 0x0000000723587c23 */ /* 0x000fe20008010058 */
[----:B------:R-:W-:Y:S01]  /*65e0*/  FSEL R49, R49, -INF , !P3 ;  /* 0xff80000031317808 */ /* 0x000fe20005800000 */
[----:B--2---:R-:W-:Y:S01]  /*65f0*/  IMAD.U32 R72, RZ, RZ, UR14 ;  /* 0x0000000eff487e24 */ /* 0x004fe2000f8e00ff */
[----:B------:R-:W-:Y:S02]  /*6600*/  ISETP.GE.AND P3, PT, R53, R130, PT ;  /* 0x000000823500720c */ /* 0x000fe40003f66270 */
[----:B------:R-:W-:Y:S01]  /*6610*/  LOP3.LUT R55, R140, 0x70, R3, 0xfe, !PT ;  /* 0x000000708c377812 */ /* 0x000fe200078efe03 */
[----:B------:R-:W-:Y:S01]  /*6620*/  MUFU.TANH R61, R73 ;  /* 0x00000049003d7308 */ /* 0x000fe20000002400 */
[----:B-1----:R-:W-:Y:S01]  /*6630*/  FFMA.FTZ R80, R144, UR7, R19 ;  /* 0x0000000790507c23 */ /* 0x002fe20008010013 */
[----:B------:R-:W-:Y:S01]  /*6640*/  FFMA.FTZ R19, R33, UR7, R84 ;  /* 0x0000000721137c23 */ /* 0x000fe20008010054 */
[----:B------:R-:W-:Y:S01]  /*6650*/  IMAD.U32 R84, RZ, RZ, UR14 ;  /* 0x0000000eff547e24 */ /* 0x000fe2000f8e00ff */
[----:B------:R-:W-:Y:S01]  /*6660*/  LOP3.LUT R53, R134, 0x71, R3, 0xfe, !PT ;  /* 0x0000007186357812 */ /* 0x000fe200078efe03 */
[----:B------:R-:W-:Y:S01]  /*6670*/  IMAD.U32 R144, RZ, RZ, UR14 ;  /* 0x0000000eff907e24 */ /* 0x000fe2000f8e00ff */
[----:B------:R-:W-:-:S02]  /*6680*/  FSEL R25, R25, -INF , !P4 ;  /* 0xff80000019197808 */ /* 0x000fc40006000000 */
[--C-:B------:R-:W-:Y:S01]  /*6690*/  LOP3.LUT R35, R84, 0x78, R3.reuse, 0xfe, !PT ;  /* 0x0000007854237812 */ /* 0x100fe200078efe03 */
[----:B------:R-:W-:Y:S01]  /*66a0*/  MUFU.TANH R184, R66 ;  /* 0x0000004200b87308 */ /* 0x000fe20000002400 */
[----:B------:R-:W-:Y:S02]  /*66b0*/  LOP3.LUT R57, R144, 0x69, R3, 0xfe, !PT ;  /* 0x0000006990397812 */ /* 0x000fe400078efe03 */
[----:B------:R-:W-:Y:S02]  /*66c0*/  I2FP.F32.S32 R84, R55 ;  /* 0x0000003700547245 */ /* 0x000fe40000201400 */
[----:B------:R-:W-:Y:S02]  /*66d0*/  ISETP.GE.AND P4, PT, R53, R130, PT ;  /* 0x000000823500720c */ /* 0x000fe40003f86270 */
[----:B------:R-:W-:Y:S01]  /*66e0*/  I2FP.F32.S32 R140, R53 ;  /* 0x00000035008c7245 */ /* 0x000fe20000201400 */
[----:B------:R-:W-:Y:S01]  /*66f0*/  MUFU.TANH R65, R69 ;  /* 0x0000004500417308 */ /* 0x000fe20000002400 */
[----:B------:R-:W-:-:S02]  /*6700*/  FSEL R33, R21, -INF , !P6 ;  /* 0xff80000015217808 */ /* 0x000fc40007000000 */
[----:B------:R-:W-:Y:S02]  /*6710*/  I2FP.F32.S32 R53, R35 ;  /* 0x0000002300357245 */ /* 0x000fe40000201400 */
[----:B------:R-:W-:Y:S02]  /*6720*/  FSEL R21, R88, -INF , !P1 ;  /* 0xff80000058157808 */ /* 0x000fe40004800000 */
[----:B------:R-:W-:Y:S01]  /*6730*/  I2FP.F32.S32 R134, R57 ;  /* 0x0000003900867245 */ /* 0x000fe20000201400 */
[----:B------:R-:W-:Y:S01]  /*6740*/  FFMA.FTZ R88, R53, UR7, R76 ;  /* 0x0000000735587c23 */ /* 0x000fe2000801004c */
[-C--:B------:R-:W-:Y:S01]  /*6750*/  ISETP.GE.AND P1, PT, R35, R130.reuse, PT ;  /* 0x000000822300720c */ /* 0x080fe20003f26270 */
[----:B---3--:R-:W-:Y:S01]  /*6760*/  FFMA.FTZ R35, R84, UR7, R29 ;  /* 0x0000000754237c23 */ /* 0x008fe2000801001d */
[----:B------:R-:W-:Y:S01]  /*6770*/  IMAD.U32 R84, RZ, RZ, UR14 ;  /* 0x0000000eff547e24 */ /* 0x000fe2000f8e00ff */
[----:B------:R4:W1:Y:S01]  /*6780*/  MUFU.TANH R53, R68 ;  /* 0x0000004400357308 */ /* 0x0008620000002400 */
[----:B------:R-:W-:Y:S01]  /*6790*/  FFMA.FTZ R85, R134, UR7, R85 ;  /* 0x0000000786557c23 */ /* 0x000fe20008010055 */
[----:B------:R-:W-:Y:S01]  /*67a0*/  IMAD.U32 R134, RZ, RZ, UR14 ;  /* 0x0000000eff867e24 */ /* 0x000fe2000f8e00ff */
[----:B------:R-:W-:Y:S01]  /*67b0*/  FSEL R80, R80, -INF , !P2 ;  /* 0xff80000050507808 */ /* 0x000fe20005000000 */
[----:B------:R-:W-:Y:S01]  /*67c0*/  FFMA.FTZ R29, R140, UR7, R81 ;  /* 0x000000078c1d7c23 */ /* 0x000fe20008010051 */
[--C-:B------:R-:W-:Y:S01]  /*67d0*/  LOP3.LUT R59, R84, 0x80, R3.reuse, 0xfe, !PT ;  /* 0x00000080543b7812 */ /* 0x100fe200078efe03 */
[----:B------:R-:W-:Y:S01]  /*67e0*/  IMAD.U32 R76, RZ, RZ, UR14 ;  /* 0x0000000eff4c7e24 */ /* 0x000fe2000f8e00ff */
[----:B------:R-:W-:Y:S01]  /*67f0*/  ISETP.GE.AND P2, PT, R55, R130, PT ;  /* 0x000000823700720c */ /* 0x000fe20003f46270 */
[----:B------:R-:W-:Y:S01]  /*6800*/  MUFU.TANH R95, R95 ;  /* 0x0000005f005f7308 */ /* 0x000fe20000002400 */
[----:B------:R-:W-:-:S02]  /*6810*/  LOP3.LUT R63, R134, 0x79, R3, 0xfe, !PT ;  /* 0x00000079863f7812 */ /* 0x000fc400078efe03 */
[----:B------:R-:W-:Y:S02]  /*6820*/  I2FP.F32.S32 R140, R59 ;  /* 0x0000003b008c7245 */ /* 0x000fe40000201400 */
[----:B------:R-:W-:Y:S02]  /*6830*/  LOP3.LUT R55, R72, 0x88, R3, 0xfe, !PT ;  /* 0x0000008848377812 */ /* 0x000fe400078efe03 */
[----:B------:R-:W-:Y:S01]  /*6840*/  ISETP.GE.AND P6, PT, R57, R130, PT ;  /* 0x000000823900720c */ /* 0x000fe20003fc6270 */
[----:B------:R-:W-:Y:S01]  /*6850*/  FFMA.FTZ R67, R140, UR7, R67 ;  /* 0x000000078c437c23 */ /* 0x000fe20008010043 */
[----:B------:R-:W-:Y:S01]  /*6860*/  LOP3.LUT R57, R76, 0x81, R3, 0xfe, !PT ;  /* 0x000000814c397812 */ /* 0x000fe200078efe03 */
[----:B------:R-:W-:Y:S01]  /*6870*/  IMAD.U32 R140, RZ, RZ, UR14 ;  /* 0x0000000eff8c7e24 */ /* 0x000fe2000f8e00ff */
[----:B------:R-:W-:Y:S01]  /*6880*/  I2FP.F32.S32 R84, R63 ;  /* 0x0000003f00547245 */ /* 0x000fe20000201400 */
[----:B------:R-:W-:Y:S01]  /*6890*/  MUFU.TANH R91, R91 ;  /* 0x0000005b005b7308 */ /* 0x000fe20000002400 */
[----:B------:R-:W-:-:S02]  /*68a0*/  I2FP.F32.S32 R144, R55 ;  /* 0x0000003700907245 */ /* 0x000fc40000201400 */
[----:B------:R-:W-:Y:S01]  /*68b0*/  FSEL R72, R35, -INF , !P2 ;  /* 0xff80000023487808 */ /* 0x000fe20005000000 */
[----:B----4-:R-:W-:Y:S01]  /*68c0*/  FFMA.FTZ R68, R84, UR7, R77 ;  /* 0x0000000754447c23 */ /* 0x010fe2000801004d */
[-C--:B------:R-:W-:Y:S01]  /*68d0*/  ISETP.GE.AND P2, PT, R55, R130.reuse, PT ;  /* 0x000000823700720c */ /* 0x080fe20003f46270 */
[----:B-1----:R-:W-:Y:S01]  /*68e0*/  FFMA.FTZ R53, R144, UR7, R53 ;  /* 0x0000000790357c23 */ /* 0x002fe20008010035 */
[----:B------:R-:W-:Y:S01]  /*68f0*/  FSEL R76, R19, -INF , !P0 ;  /* 0xff800000134c7808 */ /* 0x000fe20004000000 */
[----:B------:R-:W1:Y:S01]  /*6900*/  MUFU.TANH R55, R64 ;  /* 0x0000004000377308 */ /* 0x000e620000002400 */
[----:B------:R-:W-:Y:S01]  /*6910*/  I2FP.F32.S32 R134, R57 ;  /* 0x0000003900867245 */ /* 0x000fe20000201400 */
[----:B------:R-:W-:Y:S01]  /*6920*/  IMAD.U32 R84, RZ, RZ, UR14 ;  /* 0x0000000eff547e24 */ /* 0x000fe2000f8e00ff */
[----:B------:R-:W-:Y:S01]  /*6930*/  FSEL R31, R31, -INF , !P3 ;  /* 0xff8000001f1f7808 */ /* 0x000fe20005800000 */
[----:B------:R-:W-:Y:S01]  /*6940*/  IMAD.U32 R144, RZ, RZ, UR14 ;  /* 0x0000000eff907e24 */ /* 0x000fe2000f8e00ff */
[----:B------:R-:W-:Y:S01]  /*6950*/  FSEL R19, R85, -INF , !P6 ;  /* 0xff80000055137808 */ /* 0x000fe20007000000 */
[----:B------:R-:W-:Y:S01]  /*6960*/  FFMA.FTZ R61, R134, UR7, R61 ;  /* 0x00000007863d7c23 */ /* 0x000fe2000801003d */
[-C--:B------:R-:W-:Y:S01]  /*6970*/  ISETP.GE.AND P3, PT, R63, R130.reuse, PT ;  /* 0x000000823f00720c */ /* 0x080fe20003f66270 */
[----:B------:R-:W-:Y:S01]  /*6980*/  IMAD.U32 R134, RZ, RZ, UR14 ;  /* 0x0000000eff867e24 */ /* 0x000fe2000f8e00ff */
[----:B------:R-:W-:Y:S01]  /*6990*/  ISETP.GE.AND P6, PT, R57, R130, PT ;  /* 0x000000823900720c */ /* 0x000fe20003fc6270 */
[----:B------:R-:W-:Y:S01]  /*69a0*/  MUFU.TANH R82, R82 ;  /* 0x0000005200527308 */ /* 0x000fe20000002400 */
[----:B------:R-:W-:-:S02]  /*69b0*/  LOP3.LUT R57, R140, 0x90, R3, 0xfe, !PT ;  /* 0x000000908c397812 */ /* 0x000fc400078efe03 */
[----:B------:R-:W-:Y:S02]  /*69c0*/  ISETP.GE.AND P0, PT, R59, R130, PT ;  /* 0x000000823b00720c */ /* 0x000fe40003f06270 */
[----:B------:R-:W-:Y:S02]  /*69d0*/  FSEL R68, R68, -INF , !P3 ;  /* 0xff80000044447808 */ /* 0x000fe40005800000 */
[--C-:B------:R-:W-:Y:S01]  /*69e0*/  LOP3.LUT R59, R84, 0x58, R3.reuse, 0xfe, !PT ;  /* 0x00000058543b7812 */ /* 0x100fe200078efe03 */
[----:B------:R-:W-:Y:S01]  /*69f0*/  MUFU.TANH R83, R83 ;  /* 0x0000005300537308 */ /* 0x000fe20000002400 */
[----:B------:R-:W-:Y:S02]  /*6a00*/  ISETP.GE.AND P3, PT, R57, R128, PT ;  /* 0x000000803900720c */ /* 0x000fe40003f66270 */
[--C-:B------:R-:W-:Y:S02]  /*6a10*/  LOP3.LUT R69, R170, 0x89, R3.reuse, 0xfe, !PT ;  /* 0x00000089aa457812 */ /* 0x100fe400078efe03 */
[----:B------:R-:W-:-:S02]  /*6a20*/  LOP3.LUT R35, R144, 0x90, R3, 0xfe, !PT ;  /* 0x0000009090237812 */ /* 0x000fc400078efe03 */
[----:B------:R-:W-:Y:S01]  /*6a30*/  I2FP.F32.S32 R57, R57 ;  /* 0x0000003900397245 */ /* 0x000fe20000201400 */
[----:B------:R-:W-:Y:S01]  /*6a40*/  MUFU.TANH R78, R78 ;  /* 0x0000004e004e7308 */ /* 0x000fe20000002400 */
[----:B------:R-:W-:Y:S02]  /*6a50*/  LOP3.LUT R63, R134, 0x51, R3, 0xfe, !PT ;  /* 0x00000051863f7812 */ /* 0x000fe400078efe03 */
[----:B------:R-:W-:Y:S01]  /*6a60*/  I2FP.F32.S32 R84, R59 ;  /* 0x0000003b00547245 */ /* 0x000fe20000201400 */
[----:B------:R-:W-:Y:S01]  /*6a70*/  FFMA.FTZ R184, R57, UR7, R184 ;  /* 0x0000000739b87c23 */ /* 0x000fe200080100b8 */
[----:B------:R-:W-:Y:S02]  /*6a80*/  I2FP.F32.S32 R140, R69 ;  /* 0x00000045008c7245 */ /* 0x000fe40000201400 */
[----:B------:R-:W-:Y:S01]  /*6a90*/  I2FP.F32.S32 R134, R35 ;  /* 0x0000002300867245 */ /* 0x000fe20000201400 */
[----:B------:R-:W2:Y:S01]  /*6aa0*/  MUFU.TANH R57, R86 ;  /* 0x0000005600397308 */ /* 0x000ea20000002400 */
[----:B------:R-:W-:Y:S01]  /*6ab0*/  FSEL R88, R88, -INF , !P1 ;  /* 0xff80000058587808 */ /* 0x000fe20004800000 */
[----:B------:R-:W-:Y:S01]  /*6ac0*/  FFMA.FTZ R27, R84, UR7, R27 ;  /* 0x00000007541b7c23 */ /* 0x000fe2000801001b */
[-C--:B------:R-:W-:Y:S01]  /*6ad0*/  ISETP.GE.AND P1, PT, R35, R130.reuse, PT ;  /* 0x000000822300720c */ /* 0x080fe20003f26270 */
[----:B------:R-:W-:Y:S01]  /*6ae0*/  FFMA.FTZ R65, R140, UR7, R65 ;  /* 0x000000078c417c23 */ /* 0x000fe20008010041 */
[----:B-1----:R-:W-:Y:S01]  /*6af0*/  FFMA.FTZ R55, R134, UR7, R55 ;  /* 0x0000000786377c23 */ /* 0x002fe20008010037 */
[----:B------:R-:W-:Y:S01]  /*6b00*/  IMAD.U32 R84, RZ, RZ, UR14 ;  /* 0x0000000eff547e24 */ /* 0x000fe2000f8e00ff */
[----:B------:R-:W-:Y:S01]  /*6b10*/  FSEL R29, R29, -INF , !P4 ;  /* 0xff8000001d1d7808 */ /* 0x000fe20006000000 */
[----:B------:R1:W3:Y:S01]  /*6b20*/  MUFU.TANH R35, R6 ;  /* 0x0000000600237308 */ /* 0x0002e20000002400 */
[----:B------:R-:W-:Y:S01]  /*6b30*/  IMAD.U32 R140, RZ, RZ, UR14 ;  /* 0x0000000eff8c7e24 */ /* 0x000fe2000f8e00ff */
[----:B------:R-:W-:Y:S01]  /*6b40*/  ISETP.GE.AND P4, PT, R69, R130, PT ;  /* 0x000000824500720c */ /* 0x000fe20003f86270 */
[----:B------:R-:W-:Y:S01]  /*6b50*/  IMAD.U32 R134, RZ, RZ, UR14 ;  /* 0x0000000eff867e24 */ /* 0x000fe2000f8e00ff */
[----:B------:R-:W-:-:S02]  /*6b60*/  FSEL R66, R67, -INF , !P0 ;  /* 0xff80000043427808 */ /* 0x000fc40004000000 */
[----:B------:R-:W-:Y:S02]  /*6b70*/  FSEL R64, R61, -INF , !P6 ;  /* 0xff8000003d407808 */ /* 0x000fe40007000000 */
[----:B------:R-:W-:Y:S01]  /*6b80*/  ISETP.GE.AND P0, PT, R63, R128, PT ;  /* 0x000000803f00720c */ /* 0x000fe20003f06270 */
[----:B------:R-:W-:Y:S01]  /*6b90*/  MUFU.TANH R79, R79 ;  /* 0x0000004f004f7308 */ /* 0x000fe20000002400 */
[----:B------:R-:W-:Y:S02]  /*6ba0*/  I2FP.F32.S32 R220, R63 ;  /* 0x0000003f00dc7245 */ /* 0x000fe40000201400 */
[--C-:B------:R-:W-:Y:S02]  /*6bb0*/  LOP3.LUT R69, R144, 0x59, R3.reuse, 0xfe, !PT ;  /* 0x0000005990457812 */ /* 0x100fe400078efe03 */
[----:B------:R-:W-:Y:S01]  /*6bc0*/  LOP3.LUT R61, R84, 0x68, R3, 0xfe, !PT ;  /* 0x00000068543d7812 */ /* 0x000fe200078efe03 */
[----:B------:R-:W-:Y:S01]  /*6bd0*/  FFMA.FTZ R220, R220, UR7, R23 ;  /* 0x00000007dcdc7c23 */ /* 0x000fe20008010017 */
[--C-:B------:R-:W-:Y:S01]  /*6be0*/  LOP3.LUT R67, R140, 0x60, R3.reuse, 0xfe, !PT ;  /* 0x000000608c437812 */ /* 0x100fe200078efe03 */
[----:B-1----:R-:W-:Y:S01]  /*6bf0*/  IMAD.U32 R6, RZ, RZ, UR14 ;  /* 0x0000000eff067e24 */ /* 0x002fe2000f8e00ff */
[----:B------:R-:W-:Y:S01]  /*6c00*/  LOP3.LUT R63, R134, 0x61, R3, 0xfe, !PT ;  /* 0x00000061863f7812 */ /* 0x000fe200078efe03 */
[----:B------:R-:W1:Y:S01]  /*6c10*/  MUFU.TANH R87, R87 ;  /* 0x0000005700577308 */ /* 0x000e620000002400 */
[----:B------:R-:W-:-:S02]  /*6c20*/  I2FP.F32.S32 R134, R69 ;  /* 0x0000004500867245 */ /* 0x000fc40000201400 */
[----:B------:R-:W-:Y:S02]  /*6c30*/  I2FP.F32.S32 R144, R61 ;  /* 0x0000003d00907245 */ /* 0x000fe40000201400 */
[----:B------:R-:W-:Y:S01]  /*6c40*/  I2FP.F32.S32 R84, R67 ;  /* 0x0000004300547245 */ /* 0x000fe20000201400 */
[----:B------:R-:W-:Y:S01]  /*6c50*/  FFMA.FTZ R95, R134, UR7, R95 ;  /* 0x00000007865f7c23 */ /* 0x000fe2000801005f */
[----:B------:R-:W-:Y:S01]  /*6c60*/  I2FP.F32.S32 R140, R63 ;  /* 0x0000003f008c7245 */ /* 0x000fe20000201400 */
[----:B--2---:R-:W-:Y:S01]  /*6c70*/  FFMA.FTZ R57, R144, UR7, R57 ;  /* 0x0000000790397c23 */ /* 0x004fe20008010039 */
[-C--:B------:R-:W-:Y:S01]  /*6c80*/  ISETP.GE.AND P6, PT, R59, R128.reuse, PT ;  /* 0x000000803b00720c */ /* 0x080fe20003fc6270 */
[----:B---3--:R-:W-:Y:S01]  /*6c90*/  FFMA.FTZ R35, R84, UR7, R35 ;  /* 0x0000000754237c23 */ /* 0x008fe20008010023 */
[----:B------:R-:W-:Y:S02]  /*6ca0*/  IMAD.U32 R144, RZ, RZ, UR14 ;  /* 0x0000000eff907e24 */ /* 0x000fe4000f8e00ff */
[----:B------:R-:W-:Y:S01]  /*6cb0*/  FFMA.FTZ R91, R140, UR7, R91 ;  /* 0x000000078c5b7c23 */ /* 0x000fe2000801005b */
[----:B------:R-:W-:Y:S01]  /*6cc0*/  IMAD.U32 R134, RZ, RZ, UR14 ;  /* 0x0000000eff867e24 */ /* 0x000fe2000f8e00ff */
[----:B------:R-:W-:Y:S01]  /*6cd0*/  LOP3.LUT R59, R6, 0x69, R3, 0xfe, !PT ;  /* 0x00000069063b7812 */ /* 0x000fe200078efe03 */
[----:B------:R-:W-:Y:S01]  /*6ce0*/  IMAD.U32 R140, RZ, RZ, UR14 ;  /* 0x0000000eff8c7e24 */ /* 0x000fe2000f8e00ff */
[----:B------:R-:W-:Y:S01]  /*6cf0*/  FSEL R86, R65, -INF , !P4 ;  /* 0xff80000041567808 */ /* 0x000fe20006000000 */
[----:B------:R-:W-:Y:S01]  /*6d00*/  IMAD.U32 R84, RZ, RZ, UR14 ;  /* 0x0000000eff547e24 */ /* 0x000fe2000f8e00ff */
[----:B------:R-:W-:Y:S01]  /*6d10*/  FSEL R184, R184, -INF , !P3 ;  /* 0xff800000b8b87808 */ /* 0x000fe20005800000 */
[----:B------:R-:W2:Y:S01]  /*6d20*/  MUFU.TANH R74, R74 ;  /* 0x0000004a004a7308 */ /* 0x000ea20000002400 */
[----:B------:R-:W-:-:S02]  /*6d30*/  ISETP.GE.AND P4, PT, R67, R128, PT ;  /* 0x000000804300720c */ /* 0x000fc40003f86270 */
[----:B------:R-:W-:Y:S02]  /*6d40*/  FSEL R6, R55, -INF , !P1 ;  /* 0xff80000037067808 */ /* 0x000fe40004800000 */
[-C--:B------:R-:W-:Y:S02]  /*6d50*/  ISETP.GE.AND P3, PT, R61, R128.reuse, PT ;  /* 0x000000803d00720c */ /* 0x080fe40003f66270 */
[----:B------:R-:W-:Y:S01]  /*6d60*/  FSEL R220, R220, -INF , !P0 ;  /* 0xff800000dcdc7808 */ /* 0x000fe20004000000 */
[----:B------:R-:W3:Y:S01]  /*6d70*/  MUFU.TANH R75, R75 ;  /* 0x0000004b004b7308 */ /* 0x000ee20000002400 */
[----:B------:R-:W-:Y:S02]  /*6d80*/  FSEL R23, R53, -INF , !P2 ;  /* 0xff80000035177808 */ /* 0x000fe40005000000 */
[----:B------:R-:W-:Y:S02]  /*6d90*/  ISETP.GE.AND P0, PT, R59, R128, PT ;  /* 0x000000803b00720c */ /* 0x000fe40003f06270 */
[----:B------:R-:W-:-:S02]  /*6da0*/  I2FP.F32.S32 R170, R59 ;  /* 0x0000003b00aa7245 */ /* 0x000fc40000201400 */
[--C-:B------:R-:W-:Y:S01]  /*6db0*/  LOP3.LUT R61, R144, 0x70, R3.reuse, 0xfe, !PT ;  /* 0x00000070903d7812 */ /* 0x100fe200078efe03 */
[----:B------:R-:W4:Y:S01]  /*6dc0*/  MUFU.TANH R70, R70 ;  /* 0x0000004600467308 */ /* 0x000f220000002400 */
[----:B------:R-:W-:Y:S01]  /*6dd0*/  LOP3.LUT R55, R134, 0x78, R3, 0xfe, !PT ;  /* 0x0000007886377812 */ /* 0x000fe200078efe03 */
[----:B-1----:R-:W-:Y:S01]  /*6de0*/  FFMA.FTZ R87, R170, UR7, R87 ;  /* 0x00000007aa577c23 */ /* 0x002fe20008010057 */
[--C-:B------:R-:W-:Y:S02]  /*6df0*/  LOP3.LUT R59, R140, 0x71, R3.reuse, 0xfe, !PT ;  /* 0x000000718c3b7812 */ /* 0x100fe400078efe03 */
[----:B------:R-:W-:Y:S02]  /*6e00*/  LOP3.LUT R53, R84, 0x79, R3, 0xfe, !PT ;  /* 0x0000007954357812 */ /* 0x000fe400078efe03 */
[----:B------:R-:W-:Y:S01]  /*6e10*/  FSEL R218, R27, -INF , !P6 ;  /* 0xff8000001bda7808 */ /* 0x000fe20007000000 */
[----:B------:R-:W1:Y:S01]  /*6e20*/  MUFU.TANH R71, R71 ;  /* 0x0000004700477308 */ /* 0x000e620000002400 */
[----:B------:R-:W-:-:S02]  /*6e30*/  FSEL R188, R35, -INF , !P4 ;  /* 0xff80000023bc7808 */ /* 0x000fc40006000000 */
[----:B------:R-:W-:Y:S02]  /*6e40*/  I2FP.F32.S32 R27, R61 ;  /* 0x0000003d001b7245 */ /* 0x000fe40000201400 */
[-C--:B------:R-:W-:Y:S02]  /*6e50*/  ISETP.GE.AND P4, PT, R55, R128.reuse, PT ;  /* 0x000000803700720c */ /* 0x080fe40003f86270 */
[----:B------:R-:W-:Y:S01]  /*6e60*/  I2FP.F32.S32 R84, R59 ;  /* 0x0000003b00547245 */ /* 0x000fe20000201400 */
[----:B------:R-:W-:Y:S01]  /*6e70*/  FFMA.FTZ R27, R27, UR7, R82 ;  /* 0x000000071b1b7c23 */ /* 0x000fe20008010052 */
[----:B------:R-:W-:Y:S01]  /*6e80*/  I2FP.F32.S32 R55, R55 ;  /* 0x0000003700377245 */ /* 0x000fe20000201400 */
[----:B------:R-:W-:Y:S01]  /*6e90*/  IMAD.U32 R82, RZ, RZ, UR14 ;  /* 0x0000000eff527e24 */ /* 0x000fe2000f8e00ff */
[----:B------:R-:W-:Y:S01]  /*6ea0*/  I2FP.F32.S32 R134, R53 ;  /* 0x0000003500867245 */ /* 0x000fe20000201400 */
        /* <DEDUP_REMOVED lines=8> */
[----:B------:R-:W-:Y:S01]  /*6f30*/  BAR.SYNC.DEFER_BLOCKING 0x0 ;  /* 0x0000000000007b1d */ /* 0x000fe20000010000 */
[----:B------:R-:W-:Y:S01]  /*6f40*/  IMAD.U32 R78, RZ, RZ, UR14 ;  /* 0x0000000eff4e7e24 */ /* 0x000fe2000f8e00ff */
[----:B------:R-:W-:-:S02]  /*6f50*/  ISETP.GE.AND P6, PT, R61, R128, PT ;  /* 0x000000803d00720c */ /* 0x000fc40003fc6270 */
[----:B------:R-:W-:Y:S02]  /*6f60*/  FSEL R170, R95, -INF , !P2 ;  /* 0xff8000005faa7808 */ /* 0x000fe40005000000 */
[-C--:B------:R-:W-:Y:S02]  /*6f70*/  ISETP.GE.AND P1, PT, R53, R128.reuse, PT ;  /* 0x000000803500720c */ /* 0x080fe40003f26270 */
[----:B------:R-:W-:Y:S02]  /*6f80*/  ISETP.GE.AND P2, PT, R59, R128, PT ;  /* 0x000000803b00720c */ /* 0x000fe40003f46270 */
[--C-:B------:R-:W-:Y:S02]  /*6f90*/  LOP3.LUT R53, R82, 0x88, R3.reuse, 0xfe, !PT ;  /* 0x0000008852357812 */ /* 0x100fe400078efe03 */
[--C-:B------:R-:W-:Y:S02]  /*6fa0*/  LOP3.LUT R61, R134, 0x80, R3.reuse, 0xfe, !PT ;  /* 0x00000080863d7812 */ /* 0x100fe400078efe03 */
[----:B------:R-:W-:-:S02]  /*6fb0*/  LOP3.LUT R59, R84, 0x81, R3, 0xfe, !PT ;  /* 0x00000081543b7812 */ /* 0x000fc400078efe03 */
[----:B------:R-:W-:Y:S02]  /*6fc0*/  LOP3.LUT R35, R78, 0x89, R3, 0xfe, !PT ;  /* 0x000000894e237812 */ /* 0x000fe400078efe03 */
[----:B------:R-:W-:Y:S02]  /*6fd0*/  FSEL R200, R27, -INF , !P6 ;  /* 0xff8000001bc87808 */ /* 0x000fe40007000000 */
[----:B------:R-:W-:Y:S02]  /*6fe0*/  FSEL R212, R57, -INF , !P3 ;  /* 0xff80000039d47808 */ /* 0x000fe40005800000 */
[----:B------:R-:W-:Y:S02]  /*6ff0*/  ISETP.GE.AND P6, PT, R53, R128, PT ;  /* 0x000000803500720c */ /* 0x000fe40003fc6270 */
[----:B------:R-:W-:Y:S02]  /*7000*/  I2FP.F32.S32 R57, R61 ;  /* 0x0000003d00397245 */ /* 0x000fe40000201400 */
[----:B------:R-:W-:-:S02]  /*7010*/  I2FP.F32.S32 R78, R59 ;  /* 0x0000003b004e7245 */ /* 0x000fc40000201400 */
[----:B------:R-:W-:Y:S01]  /*7020*/  I2FP.F32.S32 R53, R53 ;  /* 0x0000003500357245 */ /* 0x000fe20000201400 */
[----:B--2---:R-:W-:Y:S01]  /*7030*/  FFMA.FTZ R57, R57, UR7, R74 ;  /* 0x0000000739397c23 */ /* 0x004fe2000801004a */
[----:B------:R-:W-:Y:S01]  /*7040*/  I2FP.F32.S32 R82, R35 ;  /* 0x0000002300527245 */ /* 0x000fe20000201400 */
[----:B---3--:R-:W-:Y:S01]  /*7050*/  FFMA.FTZ R75, R78, UR7, R75 ;  /* 0x000000074e4b7c23 */ /* 0x008fe2000801004b */
[----:B------:R-:W-:Y:S01]  /*7060*/  FSEL R192, R87, -INF , !P0 ;  /* 0xff80000057c07808 */ /* 0x000fe20004000000 */
[----:B----4-:R-:W-:Y:S01]  /*7070*/  FFMA.FTZ R53, R53, UR7, R70 ;  /* 0x0000000735357c23 */ /* 0x010fe20008010046 */
[----:B------:R-:W-:Y:S01]  /*7080*/  FSEL R208, R83, -INF , !P2 ;  /* 0xff80000053d07808 */ /* 0x000fe20005000000 */
[----:B-1----:R-:W-:Y:S01]  /*7090*/  FFMA.FTZ R71, R82, UR7, R71 ;  /* 0x0000000752477c23 */ /* 0x002fe20008010047 */
[-C--:B------:R-:W-:Y:S02]  /*70a0*/  ISETP.GE.AND P3, PT, R61, R128.reuse, PT ;  /* 0x000000803d00720c */ /* 0x080fe40003f66270 */
[----:B------:R-:W-:-:S02]  /*70b0*/  ISETP.GE.AND P0, PT, R59, R128, PT ;  /* 0x000000803b00720c */ /* 0x000fc40003f06270 */
[----:B------:R-:W-:Y:S02]  /*70c0*/  ISETP.GE.AND P2, PT, R35, R128, PT ;  /* 0x000000802300720c */ /* 0x000fe40003f46270 */
[----:B------:R-:W-:Y:S02]  /*70d0*/  FSEL R204, R55, -INF , !P4 ;  /* 0xff80000037cc7808 */ /* 0x000fe40006000000 */
[----:B------:R-:W-:Y:S02]  /*70e0*/  FSEL R206, R79, -INF , !P1 ;  /* 0xff8000004fce7808 */ /* 0x000fe40004800000 */
[----:B------:R-:W-:Y:S02]  /*70f0*/  FSEL R202, R57, -INF , !P3 ;  /* 0xff80000039ca7808 */ /* 0x000fe40005800000 */
[----:B------:R-:W-:Y:S02]  /*7100*/  FSEL R196, R75, -INF , !P0 ;  /* 0xff8000004bc47808 */ /* 0x000fe40004000000 */
[----:B------:R-:W-:-:S02]  /*7110*/  FSEL R194, R53, -INF , !P6 ;  /* 0xff80000035c27808 */ /* 0x000fc40007000000 */
        /* <DEDUP_REMOVED lines=13> */
.L_x_2211:
[----:B------:R-:W1:Y:S01]  /*71f0*/  LDC R35, c[0x0][0x4f0] ;  /* 0x00013c00ff237b82 */ /* 0x000e620000000800 */
[----:B------:R-:W-:Y:S01]  /*7200*/  UIADD3 UR4, UPT, UPT, UR14, -0x100, URZ ;  /* 0xffffff000e047890 */ /* 0x000fe2000fffe0ff */
        /* <DEDUP_REMOVED lines=46> */
[----:B------:R-:W-:-:S04]  /*74f0*/  IMAD R27, R27, UR10, RZ ;  /* 0x0000000a1b1b7c24 */ /* 0x000fc8000f8e02ff */
[C---:B------:R-:W-:Y:S02]  /*7500*/  IMAD R27, R74.reuse, UR11, R27 ;  /* 0x0000000b4a1b7c24 */ /* 0x040fe4000f8e021b */
[----:B------:R-:W-:-:S04]  /*7510*/  IMAD.WIDE.U32 R74, R74, UR10, RZ ;  /* 0x0000000a4a4a7c25 */ /* 0x000fc8000f8e00ff */
        /* <DEDUP_REMOVED lines=9> */
.L_x_2212:
        /* <DEDUP_REMOVED lines=18> */
[-C--:B------:R-:W-:Y:S01]  /*76d0*/  @!P0 LEA R84, P2, R85, R78.reuse, 0x6 ;  /* 0x0000004e55548211 */ /* 0x080fe200078430ff */
[----:B------:R-:W-:Y:S01]  /*76e0*/  VOTEU.ALL UP0, P0 ;  /* 0x0000000000ff7886 */ /* 0x000fe20000000000 */
[-C--:B------:R-:W-:Y:S01]  /*76f0*/  @!P0 LEA R134, P3, R57, R78.reuse, 0x7 ;  /* 0x0000004e39868211 */ /* 0x080fe200078638ff */
[----:B------:R-:W-:Y:S01]  /*7700*/  @!P0 IMAD.WIDE.U32 R82, R83, 0xc0, R78 ;  /* 0x000000c053528825 */ /* 0x000fe200078e004e */
        /* <DEDUP_REMOVED lines=8> */
[----:B------:R-:W-:Y:S01]  /*7790*/  IMAD.U32 R27, RZ, RZ, UR10 ;  /* 0x0000000aff1b7e24 */ /* 0x000fe2000f8e00ff */
[-C--:B------:R-:W-:Y:S01]  /*77a0*/  @!P0 MOV R71, R79.reuse ;  /* 0x0000004f00478202 */ /* 0x080fe20000000f00 */
[----:B------:R-:W-:Y:S01]  /*77b0*/  @!UP0 UIMAD UR4, UR11, 0x140, URZ ;  /* 0x000001400b0488a4 */ /* 0x000fe2000f8e02ff */
[-C--:B------:R-:W-:Y:S01]  /*77c0*/  @!P0 LEA.HI.X R141, R70, R79.reuse, R35, 0x8, P2 ;  /* 0x0000004f468d8211 */ /* 0x080fe200010f4423 */
[--C-:B------:R-:W-:Y:S01]  /*77d0*/  @!P0 IMAD.MOV.U32 R70, RZ, RZ, R78.reuse ;  /* 0x000000ffff468224 */ /* 0x100fe200078e004e */
[----:B------:R-:W-:Y:S01]  /*77e0*/  @!P0 LEA.HI.X R135, R74, R79, R55, 0x7, P3 ;  /* 0x0000004f4a878211 */ /* 0x000fe200018f3c37 */
[----:B------:R1:W-:Y:S01]  /*77f0*/  @P1 STS.128 [R2+0x1000], RZ ;  /* 0x001000ff02001388 */ /* 0x0003e20000000c00 */
[----:B------:R-:W-:-:S03]  /*7800*/  @!P0 IMAD.WIDE.U32 R144, R27, 0x140, R78 ;  /* 0x000001401b908825 */ /* 0x000fc600078e004e */
        /* <DEDUP_REMOVED lines=42> */
.L_x_2214:
[----:B------:R-:W-:Y:S05]  /*7ab0*/  BSYNC.RECONVERGENT B0 ;  /* 0x0000000000007941 */ /* 0x000fea0003800200 */
.L_x_2213:
[----:B------:R-:W0:Y:S02]  /*7ac0*/  LDGDEPBAR ;  /* 0x00000000000079af */ /* 0x000e240000000000 */
.L_x_2210:
[----:B------:R-:W-:Y:S01]  /*7ad0*/  FMNMX3.FTZ R27, R92, R98, R106, !PT ;  /* 0x000000625c1b7276 */ /* 0x000fe2000781006a */
[----:B------:R-:W3:Y:S01]  /*7ae0*/  LDCU UR19, c[0x0][0x45c] ;  /* 0x00008b80ff1377ac */ /* 0x000ee20008000800 */
[----:B------:R-:W-:Y:S02]  /*7af0*/  IADD3 R181, PT, PT, R162, R151, RZ ;  /* 0x00000097a2b57210 */ /* 0x000fe40007ffe0ff */
[----:B------:R-:W-:Y:S01]  /*7b00*/  FMNMX3.FTZ R27, R27, R102, R114, !PT ;  /* 0x000000661b1b7276 */ /* 0x000fe20007810072 */
[----:B------:R-:W-:Y:S01]  /*7b10*/  UISETP.GT.AND UP0, UPT, UR20, UR16, UPT ;  /* 0x000000101400728c */ /* 0x000fe2000bf04270 */
[----:B------:R-:W-:Y:S02]  /*7b20*/  LEA R181, R181, UR6, 0x1 ;  /* 0x00000006b5b57c11 */ /* 0x000fe4000f8e08ff */
        /* <DEDUP_REMOVED lines=77> */
[----:B------:R-:W-:Y:S01]  /*8000*/  LDSM.16.MT88.4 R28, [R88+0x5400] ;  /* 0x00540000581c783b */ /* 0x000fe20000004200 */
        /* <DEDUP_REMOVED lines=47> */
[--C-:B------:R-:W-:Y:S01]  /*8300*/  FFMA.FTZ R97, R234, UR19, -R85.reuse ;  /* 0x00000013ea617c23 */ /* 0x100fe20008010855 */
[----:B------:R-:W-:Y:S01]  /*8310*/  FADD.FTZ R115, R115, R140 ;  /* 0x0000008c73737221 */ /* 0x000fe20000010000 */
        /* <DEDUP_REMOVED lines=20> */
[----:B------:R-:W-:Y:S01]  /*8460*/  FMNMX.FTZ R6, R36, R5, !PT ;  /* 0x0000000524067209 */ /* 0x000fe20007810000 */
        /* <DEDUP_REMOVED lines=64> */
[C---:B-1----:R-:W-:Y:S01]  /*8870*/  F2FP.F16.F32.PACK_AB R23, R119.reuse, R136 ;  /* 0x000000887717723e */ /* 0x042fe200000000ff */
[--C-:B------:R-:W-:Y:S01]  /*8880*/  FFMA.FTZ R184, R184, UR19, -R87.reuse ;  /* 0x00000013b8b87c23 */ /* 0x100fe20008010857 */
[--C-:B------:R-:W-:Y:S01]  /*8890*/  FFMA.FTZ R159, R168, UR19, -R87.reuse ;  /* 0x00000013a89f7c23 */ /* 0x100fe20008010857 */
[--C-:B------:R-:W-:Y:S01]  /*88a0*/  FFMA.FTZ R161, R166, UR19, -R87.reuse ;  /* 0x00000013a6a17c23 */ /* 0x100fe20008010857 */
[----:B------:R-:W-:Y:S01]  /*88b0*/  FFMA.FTZ R164, R164, UR19, -R87 ;  /* 0x00000013a4a47c23 */ /* 0x000fe20008010857 */
[----:B------:R-:W-:Y:S01]  /*88c0*/  FADD.FTZ R123, R142, R121 ;  /* 0x000000798e7b7221 */ /* 0x000fe20000010000 */
[----:B------:R-:W-:Y:S01]  /*88d0*/  FFMA.FTZ R156, R156, UR19, -R87 ;  /* 0x000000139c9c7c23 */ /* 0x000fe20008010857 */
[----:B------:R-:W-:Y:S01]  /*88e0*/  MUFU.EX2 R109, R109 ;  /* 0x0000006d006d7308 */ /* 0x000fe20000000800 */
[C---:B------:R-:W-:Y:S01]  /*88f0*/  HMMA.16816.F32 R8, R20.reuse, R4, RZ ;  /* 0x000000041408723c */ /* 0x040fe200000018ff */
[----:B------:R-:W-:Y:S01]  /*8900*/  FADD.FTZ R136, R136, R123 ;  /* 0x0000007b88887221 */ /* 0x000fe20000010000 */
[--C-:B------:R-:W-:Y:S01]  /*8910*/  FFMA.FTZ R163, R154, UR19, -R87.reuse ;  /* 0x000000139aa37c23 */ /* 0x100fe20008010857 */
[--C-:B------:R-:W-:Y:S01]  /*8920*/  FFMA.FTZ R132, R132, UR19, -R87.reuse ;  /* 0x0000001384847c23 */ /* 0x100fe20008010857 */
[--C-:B------:R-:W-:Y:S01]  /*8930*/  FFMA.FTZ R138, R138, UR19, -R87.reuse ;  /* 0x000000138a8a7c23 */ /* 0x100fe20008010857 */
[----:B------:R-:W-:Y:S01]  /*8940*/  FADD.FTZ R119, R119, R136 ;  /* 0x0000008877777221 */ /* 0x000fe20000010000 */
        /* <DEDUP_REMOVED lines=13> */
[----:B----4-:R-:W-:Y:S01]  /*8a20*/  F2FP.F16.F32.PACK_AB R13, R111, R126 ;  /* 0x0000007e6f0d723e */ /* 0x010fe200000000ff */
[----:B------:R-:W-:Y:S01]  /*8a30*/  FADD.FTZ R126, R126, R119 ;  /* 0x000000777e7e7221 */ /* 0x000fe20000010000 */
[----:B------:R-:W-:Y:S01]  /*8a40*/  FFMA.FTZ R115, R116, UR19, -R85 ;  /* 0x0000001374737c23 */ /* 0x000fe20008010855 */
        /* <DEDUP_REMOVED lines=16> */
[----:B------:R-:W-:Y:S01]  /*8b50*/  FFMA.FTZ R40, R40, UR19, -R87 ;  /* 0x0000001328287c23 */ /* 0x000fe20008010857 */
[----:B------:R-:W1:Y:S03]  /*8b60*/  MUFU.EX2 R120, R120 ;  /* 0x0000007800787308 */ /* 0x000e660000000800 */
[C---:B------:R-:W-:Y:S01]  /*8b70*/  HMMA.16816.F32 R4, R12.reuse, R18, R4 ;  /* 0x000000120c04723c */ /* 0x040fe20000001804 */
[----:B------:R-:W3:Y:S04]  /*8b80*/  LDSM.16.MT88.4 R16, [R88+0x5800] ;  /* 0x005800005810783b */ /* 0x000ee80000004200 */
[----:B------:R-:W-:Y:S03]  /*8b90*/  MUFU.EX2 R152, R152 ;  /* 0x0000009800987308 */ /* 0x000fe60000000800 */
[C---:B------:R-:W-:Y:S05]  /*8ba0*/  HMMA.16816.F32 R24, R12.reuse, R28, R24 ;  /* 0x0000001c0c18723c */ /* 0x040fea0000001818 */
[----:B------:R-:W4:Y:S03]  /*8bb0*/  MUFU.EX2 R117, R117 ;  /* 0x0000007500757308 */ /* 0x000f260000000800 */
[----:B------:R-:W-:Y:S01]  /*8bc0*/  HMMA.16816.F32 R20, R12, R30, R20 ;  /* 0x0000001e0c14723c */ /* 0x000fe20000001814 */
[----:B------:R-:W4:Y:S01]  /*8bd0*/  LDSM.16.MT88.4 R28, [R181+0x5c00] ;  /* 0x005c0000b51c783b */ /* 0x000f220000004200 */
        /* <DEDUP_REMOVED lines=8> */
[----:B-----5:R-:W-:Y:S01]  /*8c60*/  HMMA.16816.F32 R8, R12, R32, R8 ;  /* 0x000000200c08723c */ /* 0x020fe20000001808 */
[----:B------:R-:W-:-:S04]  /*8c70*/  FADD.FTZ R107, R107, R122 ;  /* 0x0000007a6b6b7221 */ /* 0x000fc80000010000 */
[----:B------:R-:W-:Y:S01]  /*8c80*/  FADD.FTZ R107, R120, R107 ;  /* 0x0000006b786b7221 */ /* 0x000fe20000010000 */
[----:B------:R-:W-:Y:S02]  /*8c90*/  MUFU.EX2 R160, R160 ;  /* 0x000000a000a07308 */ /* 0x000fe40000000800 */
[C---:B------:R-:W-:Y:S01]  /*8ca0*/  HMMA.16816.F32 R4, R12.reuse, R34, R4 ;  /* 0x000000220c04723c */ /* 0x040fe20000001804 */
[----:B------:R-:W2:Y:S05]  /*8cb0*/  LDSM.16.MT88.4 R32, [R88+0x5c00] ;  /* 0x005c00005820783b */ /* 0x000eaa0000004200 */
[----:B------:R-:W5:Y:S02]  /*8cc0*/  MUFU.EX2 R127, R127 ;  /* 0x0000007f007f7308 */ /* 0x000f640000000800 */
        /* <DEDUP_REMOVED lines=8> */
[----:B------:R-:W4:Y:S01]  /*8d50*/  MUFU.EX2 R158, R158 ;  /* 0x0000009e009e7308 */ /* 0x000f220000000800 */
[----:B-1----:R-:W-:Y:S01]  /*8d60*/  F2FP.F16.F32.PACK_AB R15, R146, R125 ;  /* 0x0000007d920f723e */ /* 0x002fe200000000ff */
[----:B------:R-:W-:-:S04]  /*8d70*/  FADD.FTZ R152, R117, R152 ;  /* 0x0000009875987221 */ /* 0x000fc80000010000 */
[----:B------:R-:W-:Y:S01]  /*8d80*/  FADD.FTZ R125, R125, R152 ;  /* 0x000000987d7d7221 */ /* 0x000fe20000010000 */
[----:B------:R-:W-:Y:S01]  /*8d90*/  FFMA.FTZ R152, R36, UR19, -R87 ;  /* 0x0000001324987c23 */ /* 0x000fe20008010857 */
[----:B------:R-:W-:Y:S01]  /*8da0*/  HMMA.16816.F32 R8, R12, R28, R8 ;  /* 0x0000001c0c08723c */ /* 0x000fe20000001808 */
[----:B------:R-:W-:Y:S01]  /*8db0*/  MUFU.EX2 R80, R80 ;  /* 0x0000005000507308 */ /* 0x000fe20000000800 */
[----:B------:R-:W-:-:S06]  /*8dc0*/  FADD.FTZ R125, R146, R125 ;  /* 0x0000007d927d7221 */ /* 0x000fcc0000010000 */
[C---:B------:R-:W-:Y:S01]  /*8dd0*/  HMMA.16816.F32 R4, R12.reuse, R30, R4 ;  /* 0x0000001e0c04723c */ /* 0x040fe20000001804 */
[----:B------:R-:W1:Y:S01]  /*8de0*/  LDSM.16.MT88.4 R28, [R88+0x6000] ;  /* 0x00600000581c783b */ /* 0x000e620000004200 */
[----:B------:R-:W-:Y:S06]  /*8df0*/  MUFU.EX2 R79, R79 ;  /* 0x0000004f004f7308 */ /* 0x000fec0000000800 */
[C---:B--2---:R-:W-:Y:S02]  /*8e00*/  HMMA.16816.F32 R24, R12.reuse, R32, R24 ;  /* 0x000000200c18723c */ /* 0x044fe40000001818 */
[----:B------:R-:W-:Y:S06]  /*8e10*/  MUFU.EX2 R180, R180 ;  /* 0x000000b400b47308 */ /* 0x000fec0000000800 */
[----:B------:R-:W-:Y:S01]  /*8e20*/  HMMA.16816.F32 R20, R12, R34, R20 ;  /* 0x000000220c14723c */ /* 0x000fe20000001814 */
[----:B------:R-:W2:Y:S01]  /*8e30*/  LDSM.16.MT88.4 R32, [R181+0x6400] ;  /* 0x00640000b520783b */ /* 0x000ea20000004200 */
[----:B------:R-:W-:Y:S01]  /*8e40*/  F2FP.F16.F32.PACK_AB R12, R91, R92 ;  /* 0x0000005c5b0c723e */ /* 0x000fe200000000ff */
[----:B------:R-:W1:Y:S01]  /*8e50*/  MUFU.EX2 R137, R137 ;  /* 0x0000008900897308 */ /* 0x000e620000000800 */
[----:B-----5:R-:W-:Y:S01]  /*8e60*/  F2FP.F16.F32.PACK_AB R13, R127, R160 ;  /* 0x000000a07f0d723e */ /* 0x020fe200000000ff */
[----:B------:R-:W-:Y:S01]  /*8e70*/  FADD.FTZ R160, R160, R125 ;  /* 0x0000007da0a07221 */ /* 0x000fe20000010000 */
[----:B------:R-:W-:-:S02]  /*8e80*/  F2FP.F16.F32.PACK_AB R14, R83, R84 ;  /* 0x00000054530e723e */ /* 0x000fc400000000ff */
[C---:B----4-:R-:W-:Y:S01]  /*8e90*/  F2FP.F16.F32.PACK_AB R15, R158.reuse, R135 ;  /* 0x000000879e0f723e */ /* 0x050fe200000000ff */
        /* <DEDUP_REMOVED lines=18> */
[----:B---3--:R-:W-:-:S03]  /*8fc0*/  F2FP.F16.F32.PACK_AB R15, R170, R139 ;  /* 0x0000008baa0f723e */ /* 0x008fc600000000ff */
[----:B------:R-:W-:Y:S02]  /*8fd0*/  FADD.FTZ R180, R137, R180 ;  /* 0x000000b489b47221 */ /* 0x000fe40000010000 */
[----:B------:R-:W3:Y:S02]  /*8fe0*/  MUFU.EX2 R75, R75 ;  /* 0x0000004b004b7308 */ /* 0x000ee40000000800 */
[----:B--2---:R-:W-:Y:S01]  /*8ff0*/  HMMA.16816.F32 R8, R12, R32, R8 ;  /* 0x000000200c08723c */ /* 0x004fe20000001808 */
[----:B------:R-:W-:-:S04]  /*9000*/  FADD.FTZ R139, R139, R180 ;  /* 0x000000b48b8b7221 */ /* 0x000fc80000010000 */
[----:B------:R-:W-:Y:S01]  /*9010*/  FADD.FTZ R139, R170, R139 ;  /* 0x0000008baa8b7221 */ /* 0x000fe20000010000 */
[----:B------:R-:W-:Y:S02]  /*9020*/  MUFU.EX2 R188, R188 ;  /* 0x000000bc00bc7308 */ /* 0x000fe40000000800 */
[C---:B------:R-:W-:Y:S01]  /*9030*/  HMMA.16816.F32 R4, R12.reuse, R34, R4 ;  /* 0x000000220c04723c */ /* 0x040fe20000001804 */
[----:B------:R-:W2:Y:S05]  /*9040*/  LDSM.16.MT88.4 R32, [R88+0x6800] ;  /* 0x006800005820783b */ /* 0x000eaa0000004200 */
[----:B------:R-:W5:Y:S02]  /*9050*/  MUFU.EX2 R143, R143 ;  /* 0x0000008f008f7308 */ /* 0x000f640000000800 */
[C---:B----4-:R-:W-:Y:S06]  /*9060*/  HMMA.16816.F32 R24, R12.reuse, R16, R24 ;  /* 0x000000100c18723c */ /* 0x050fec0000001818 */
[----:B------:R-:W-:Y:S02]  /*9070*/  MUFU.EX2 R145, R145 ;  /* 0x0000009100917308 */ /* 0x000fe40000000800 */
[----:B------:R-:W-:Y:S01]  /*9080*/  HMMA.16816.F32 R20, R12, R18, R20 ;  /* 0x000000120c14723c */ /* 0x000fe20000001814 */
[----:B-1----:R-:W-:Y:S01]  /*9090*/  F2FP.F16.F32.PACK_AB R12, R77, R78 ;  /* 0x0000004e4d0c723e */ /* 0x002fe200000000ff */
[----:B------:R-:W1:Y:S01]  /*90a0*/  LDSM.16.MT88.4 R16, [R181+0x6c00] ;  /* 0x006c0000b510783b */ /* 0x000e620000004200 */
[----:B---3--:R-:W-:-:S03]  /*90b0*/  F2FP.F16.F32.PACK_AB R14, R75, R76 ;  /* 0x0000004c4b0e723e */ /* 0x008fc600000000ff */
[----:B------:R-:W3:Y:S01]  /*90c0*/  MUFU.EX2 R192, R192 ;  /* 0x000000c000c07308 */ /* 0x000ee20000000800 */
[----:B-----5:R-:W-:-:S07]  /*90d0*/  F2FP.F16.F32.PACK_AB R13, R143, R188 ;  /* 0x000000bc8f0d723e */ /* 0x020fce00000000ff */
        /* <DEDUP_REMOVED lines=8> */
[C---:B--2---:R-:W-:Y:S02]  /*9160*/  HMMA.16816.F32 R24, R12.reuse, R32, R24 ;  /* 0x000000200c18723c */ /* 0x044fe40000001818 */
[----:B------:R-:W-:Y:S06]  /*9170*/  MUFU.EX2 R200, R200 ;  /* 0x000000c800c87308 */ /* 0x000fec0000000800 */
[----:B------:R-:W-:Y:S01]  /*9180*/  HMMA.16816.F32 R20, R12, R34, R20 ;  /* 0x000000220c14723c */ /* 0x000fe20000001814 */
[----:B------:R-:W2:Y:S01]  /*9190*/  LDSM.16.MT88.4 R32, [R181+0x7000] ;  /* 0x00700000b520783b */ /* 0x000ea20000004200 */
        /* <DEDUP_REMOVED lines=20> */
[----:B----4-:R-:W-:-:S03]  /*92e0*/  F2FP.F16.F32.PACK_AB R14, R67, R68 ;  /* 0x00000044430e723e */ /* 0x010fc600000000ff */
        /* <DEDUP_REMOVED lines=52> */
[C---:B------:R-:W-:Y:S01]  /*9630*/  HMMA.16816.F32 R4, R32.reuse, R14, R4 ;  /* 0x0000000e2004723c */ /* 0x040fe20000001804 */
[----:B------:R-:W5:Y:S06]  /*9640*/  LDSM.16.MT88.4 R12, [R88+0x7c00] ;  /* 0x007c0000580c783b */ /* 0x000f6c0000004200 */
[----:B------:R-:W-:Y:S01]  /*9650*/  MUFU.EX2 R110, R112 ;  /* 0x00000070006e7308 */ /* 0x000fe20000000800 */
[----:B--2---:R-:W-:Y:S01]  /*9660*/  HMMA.16816.F32 R24, R32, R28, R24 ;  /* 0x0000001c2018723c */ /* 0x004fe20000001818 */
[----:B------:R-:W-:-:S04]  /*9670*/  FADD.FTZ R29, R95, R102 ;  /* 0x000000665f1d7221 */ /* 0x000fc80000010000 */
[----:B------:R-:W-:Y:S02]  /*9680*/  FADD.FTZ R98, R98, R29 ;  /* 0x0000001d62627221 */ /* 0x000fe40000010000 */
[----:B------:R-:W2:Y:S01]  /*9690*/  MUFU.EX2 R105, R111 ;  /* 0x0000006f00697308 */ /* 0x000ea20000000800 */
[----:B------:R-:W-:Y:S01]  /*96a0*/  HMMA.16816.F32 R28, R32, R30, R20 ;  /* 0x0000001e201c723c */ /* 0x000fe20000001814 */
[----:B------:R-:W-:Y:S01]  /*96b0*/  FADD.FTZ R93, R93, R98 ;  /* 0x000000625d5d7221 */ /* 0x000fe20000010000 */
[----:B----4-:R-:W-:Y:S01]  /*96c0*/  F2FP.F16.F32.PACK_AB R32, R57, R58 ;  /* 0x0000003a3920723e */ /* 0x010fe200000000ff */
[----:B------:R-:W4:Y:S01]  /*96d0*/  LDSM.16.MT88.4 R20, [R181+0x8000] ;  /* 0x00800000b514783b */ /* 0x000f220000004200 */
[----:B---3--:R-:W-:Y:S01]  /*96e0*/  F2FP.F16.F32.PACK_AB R34, R55, R56 ;  /* 0x000000383722723e */ /* 0x008fe200000000ff */
[----:B------:R-:W-:Y:S02]  /*96f0*/  FADD.FTZ R92, R92, R93 ;  /* 0x0000005d5c5c7221 */ /* 0x000fe40000010000 */
[----:B------:R-:W-:Y:S02]  /*9700*/  MUFU.EX2 R101, R104 ;  /* 0x0000006800657308 */ /* 0x000fe40000000800 */
[----:B------:R-:W-:-:S06]  /*9710*/  FADD.FTZ R91, R91, R92 ;  /* 0x0000005c5b5b7221 */ /* 0x000fcc0000010000 */
        /* <DEDUP_REMOVED lines=16> */
[----:B------:R-:W3:Y:S01]  /*9820*/  MUFU.EX2 R89, R89 ;  /* 0x0000005900597308 */ /* 0x000ee20000000800 */
        /* <DEDUP_REMOVED lines=12> */
[----:B---3--:R-:W-:Y:S02]  /*98f0*/  F2FP.F16.F32.PACK_AB R14, R89, R86 ;  /* 0x00000056590e723e */ /* 0x008fe400000000ff */
[----:B------:R-:W-:Y:S01]  /*9900*/  FADD.FTZ R145, R145, R32 ;  /* 0x0000002091917221 */ /* 0x000fe20000010000 */
[----:B------:R-:W-:Y:S01]  /*9910*/  FADD.FTZ R76, R76, R77 ;  /* 0x0000004d4c4c7221 */ /* 0x000fe20000010000 */
[----:B------:R-:W3:Y:S01]  /*9920*/  LDSM.16.MT88.4 R32, [R181+0x8400] ;  /* 0x00840000b520783b */ /* 0x000ee20000004200 */
        /* <DEDUP_REMOVED lines=11> */
[----:B------:R-:W-:Y:S02]  /*99e0*/  MUFU.EX2 R97, R97 ;  /* 0x0000006100617308 */ /* 0x000fe40000000800 */
[----:B------:R-:W-:Y:S01]  /*99f0*/  FADD.FTZ R204, R151, R204 ;  /* 0x000000cc97cc7221 */ /* 0x000fe20000010000 */
[----:B------:R-:W-:Y:S01]  /*9a00*/  FADD.FTZ R71, R71, R72 ;  /* 0x0000004847477221 */ /* 0x000fe20000010000 */
[----:B------:R-:W-:Y:S02]  /*9a10*/  FFMA.FTZ R151, R49, UR19, -R85 ;  /* 0x0000001331977c23 */ /* 0x000fe40008010855 */
        /* <DEDUP_REMOVED lines=13> */
[----:B------:R-:W5:Y:S01]  /*9af0*/  LDSM.16.MT88.4 R20, [R88+0x8400] ;  /* 0x008400005814783b */ /* 0x000f620000004200 */
[----:B------:R-:W-:-:S04]  /*9b00*/  FADD.FTZ R65, R65, R66 ;  /* 0x0000004241417221 */ /* 0x000fc80000010000 */
[----:B------:R-:W-:Y:S01]  /*9b10*/  FADD.FTZ R64, R64, R65 ;  /* 0x0000004140407221 */ /* 0x000fe20000010000 */
[----:B------:R-:W-:Y:S01]  /*9b20*/  MUFU.EX2 R47, R47 ;  /* 0x0000002f002f7308 */ /* 0x000fe20000000800 */
[----:B-1----:R-:W-:Y:S01]  /*9b30*/  HMMA.16816.F32 R24, R12, R16, R24 ;  /* 0x000000100c18723c */ /* 0x002fe20000001818 */
[----:B------:R-:W-:Y:S01]  /*9b40*/  FADD.FTZ R17, R155, R196 ;  /* 0x000000c49b117221 */ /* 0x000fe20000010000 */
[----:B------:R-:W-:-:S03]  /*9b50*/  FADD.FTZ R63, R63, R64 ;  /* 0x000000403f3f7221 */ /* 0x000fc60000010000 */
[----:B------:R-:W-:Y:S01]  /*9b60*/  FADD.FTZ R17, R190, R17 ;  /* 0x00000011be117221 */ /* 0x000fe20000010000 */
[----:B------:R-:W-:Y:S01]  /*9b70*/  FADD.FTZ R62, R62, R63 ;  /* 0x0000003f3e3e7221 */ /* 0x000fe20000010000 */
[----:B------:R-:W1:Y:S01]  /*9b80*/  MUFU.EX2 R46, R46 ;  /* 0x0000002e002e7308 */ /* 0x000e620000000800 */
[----:B------:R-:W-:Y:S01]  /*9b90*/  HMMA.16816.F32 R28, R12, R18, R28 ;  /* 0x000000120c1c723c */ /* 0x000fe2000000181c */
[----:B--2---:R-:W-:Y:S01]  /*9ba0*/  F2FP.F16.F32.PACK_AB R12, R118, R97 ;  /* 0x00000061760c723e */ /* 0x004fe200000000ff */
[----:B------:R-:W-:Y:S01]  /*9bb0*/  FADD.FTZ R61, R61, R62 ;  /* 0x0000003e3d3d7221 */ /* 0x000fe20000010000 */
[----:B----4-:R-:W-:-:S03]  /*9bc0*/  F2FP.F16.F32.PACK_AB R14, R162, R133 ;  /* 0x00000085a20e723e */ /* 0x010fc600000000ff */
        /* <DEDUP_REMOVED lines=13> */
[----:B------:R-:W-:-:S05]  /*9ca0*/  FADD.FTZ R53, R53, R54 ;  /* 0x0000003635357221 */ /* 0x000fca0000010000 */
[----:B---3--:R-:W-:Y:S01]  /*9cb0*/  HMMA.16816.F32 R8, R12, R32, R8 ;  /* 0x000000200c08723c */ /* 0x008fe20000001808 */
[----:B------:R-:W-:Y:S01]  /*9cc0*/  FADD.FTZ R32, R184, R17 ;  /* 0x00000011b8207221 */ /* 0x000fe20000010000 */
[----:B------:R-:W-:Y:S01]  /*9cd0*/  MUFU.EX2 R157, R157 ;  /* 0x0000009d009d7308 */ /* 0x000fe20000000800 */
[----:B------:R-:W2:Y:S02]  /*9ce0*/  LDSM.16.MT88.4 R16, [R181+0x8800] ;  /* 0x00880000b510783b */ /* 0x000ea40000004200 */
[----:B------:R-:W-:-:S03]  /*9cf0*/  FADD.FTZ R32, R159, R32 ;  /* 0x000000209f207221 */ /* 0x000fc60000010000 */
[C---:B------:R-:W-:Y:S01]  /*9d00*/  HMMA.16816.F32 R4, R12.reuse, R34, R4 ;  /* 0x000000220c04723c */ /* 0x040fe20000001804 */
[----:B------:R-:W-:Y:S01]  /*9d10*/  FADD.FTZ R33, R161, R32 ;  /* 0x00000020a1217221 */ /* 0x000fe20000010000 */
[----:B------:R-:W3:Y:S03]  /*9d20*/  MUFU.EX2 R114, R115 ;  /* 0x0000007300727308 */ /* 0x000ee60000000800 */
[----:B------:R-:W-:Y:S02]  /*9d30*/  FADD.FTZ R33, R164, R33 ;  /* 0x00000021a4217221 */ /* 0x000fe40000010000 */
[----:B------:R-:W-:Y:S01]  /*9d40*/  LDSM.16.MT88.4 R164, [R181+0x8c00] ;  /* 0x008c0000b5a4783b */ /* 0x000fe20000004200 */
[----:B-----5:R-:W-:Y:S01]  /*9d50*/  HMMA.16816.F32 R24, R12, R20, R24 ;  /* 0x000000140c18723c */ /* 0x020fe20000001818 */
[----:B------:R-:W-:Y:S01]  /*9d60*/  FADD.FTZ R156, R156, R33 ;  /* 0x000000219c9c7221 */ /* 0x000fe20000010000 */
[----:B------:R-:W-:Y:S01]  /*9d70*/  MUFU.EX2 R43, R43 ;  /* 0x0000002b002b7308 */ /* 0x000fe20000000800 */
[----:B------:R-:W4:Y:S01]  /*9d80*/  LDSM.16.MT88.4 R32, [R88+0x8800] ;  /* 0x008800005820783b */ /* 0x000f220000004200 */
[----:B------:R-:W-:Y:S01]  /*9d90*/  FFMA.FTZ R21, R39, UR19, -R87 ;  /* 0x0000001327157c23 */ /* 0x000fe20008010857 */
[----:B------:R-:W-:-:S03]  /*9da0*/  FADD.FTZ R156, R163, R156 ;  /* 0x0000009ca39c7221 */ /* 0x000fc60000010000 */
[----:B------:R-:W-:Y:S01]  /*9db0*/  HMMA.16816.F32 R28, R12, R22, R28 ;  /* 0x000000160c1c723c */ /* 0x000fe2000000181c */
[----:B------:R-:W-:Y:S01]  /*9dc0*/  FADD.FTZ R121, R121, R156 ;  /* 0x0000009c79797221 */ /* 0x000fe20000010000 */
[----:B------:R-:W5:Y:S01]  /*9dd0*/  MUFU.EX2 R42, R42 ;  /* 0x0000002a002a7308 */ /* 0x000f620000000800 */
[----:B------:R-:W-:Y:S01]  /*9de0*/  FFMA.FTZ R22, R38, UR19, -R87 ;  /* 0x0000001326167c23 */ /* 0x000fe20008010857 */
[----:B-1----:R-:W-:Y:S01]  /*9df0*/  F2FP.F16.F32.PACK_AB R12, R198, R141 ;  /* 0x0000008dc60c723e */ /* 0x002fe200000000ff */
[----:B------:R-:W-:Y:S01]  /*9e00*/  FADD.FTZ R121, R132, R121 ;  /* 0x0000007984797221 */ /* 0x000fe20000010000 */
[----:B---3--:R-:W-:Y:S01]  /*9e10*/  F2FP.F16.F32.PACK_AB R14, R114, R157 ;  /* 0x0000009d720e723e */ /* 0x008fe200000000ff */
[----:B------:R-:W-:Y:S02]  /*9e20*/  FFMA.FTZ R23, R37, UR19, -R87 ;  /* 0x0000001325177c23 */ /* 0x000fe40008010857 */
        /* <DEDUP_REMOVED lines=33> */
[----:B---3--:R-:W-:Y:S01]  /*a040*/  F2FP.F16.F32.PACK_AB R12, R51, R48 ;  /* 0x00000030330c723e */ /* 0x008fe200000000ff */
[----:B------:R-:W-:Y:S01]  /*a050*/  FADD.FTZ R20, R20, R41 ;  /* 0x0000002914147221 */ /* 0x000fe20000010000 */
[----:B------:R-:W-:Y:S01]  /*a060*/  FADD.FTZ R118, R118, R97 ;  /* 0x0000006176767221 */ /* 0x000fe20000010000 */
[----:B--2---:R-:W-:-:S03]  /*a070*/  F2FP.F16.F32.PACK_AB R14, R151, R44 ;  /* 0x0000002c970e723e */ /* 0x004fc600000000ff */
[----:B------:R-:W-:Y:S01]  /*a080*/  FADD.FTZ R133, R133, R118 ;  /* 0x0000007685857221 */ /* 0x000fe20000010000 */
[----:B------:R-:W-:Y:S03]  /*a090*/  MUFU.EX2 R23, R23 ;  /* 0x0000001700177308 */ /* 0x000fe60000000800 */
[----:B------:R-:W-:-:S04]  /*a0a0*/  FADD.FTZ R162, R162, R133 ;  /* 0x00000085a2a27221 */ /* 0x000fc80000010000 */
[----:B------:R-:W-:Y:S01]  /*a0b0*/  FADD.FTZ R141, R141, R162 ;  /* 0x000000a28d8d7221 */ /* 0x000fe20000010000 */
[----:B------:R-:W2:Y:S01]  /*a0c0*/  MUFU.EX2 R152, R152 ;  /* 0x0000009800987308 */ /* 0x000ea20000000800 */
[----:B----4-:R-:W-:Y:S01]  /*a0d0*/  F2FP.F16.F32.PACK_AB R13, R22, R21 ;  /* 0x00000015160d723e */ /* 0x010fe200000000ff */
[----:B------:R-:W-:Y:S01]  /*a0e0*/  FADD.FTZ R21, R21, R20 ;  /* 0x0000001415157221 */ /* 0x000fe20000010000 */
[----:B------:R-:W-:-:S03]  /*a0f0*/  FADD.FTZ R198, R198, R141 ;  /* 0x0000008dc6c67221 */ /* 0x000fc60000010000 */
[----:B------:R-:W-:Y:S01]  /*a100*/  FADD.FTZ R22, R22, R21 ;  /* 0x0000001516167221 */ /* 0x000fe20000010000 */
[----:B--2---:R-:W-:-:S03]  /*a110*/  F2FP.F16.F32.PACK_AB R15, R152, R23 ;  /* 0x00000017980f723e */ /* 0x004fc600000000ff */
[----:B------:R-:W-:-:S04]  /*a120*/  FADD.FTZ R23, R23, R22 ;  /* 0x0000001617177221 */ /* 0x000fc80000010000 */
[----:B------:R-:W-:Y:S01]  /*a130*/  FADD.FTZ R152, R152, R23 ;  /* 0x0000001798987221 */ /* 0x000fe20000010000 */
[----:B-1----:R-:W-:Y:S01]  /*a140*/  HMMA.16816.F32 R160, R12, R4, R24 ;  /* 0x000000040ca0723c */ /* 0x002fe20000001818 */
        /* <DEDUP_REMOVED lines=9> */
[----:B------:R-:W-:Y:S07]  /*a1e0*/  BRA.U !UP0, `(.L_x_2215) ;  /* 0x0000007508107547 */ /* 0x000fee000b800000 */
        /* <DEDUP_REMOVED lines=65> */
.L_x_2216:
[----:B------:R-:W-:Y:S01]  /*a600*/  UMOV UR5, URZ ;  /* 0x000000ff00057c82 */ /* 0x000fe20008000000 */
[----:B------:R-:W-:Y:S01]  /*a610*/  USHF.L.U32 UR4, UR8, 0x8, URZ ;  /* 0x0000000808047899 */ /* 0x000fe200080006ff */
[----:B------:R-:W-:-:S05]  /*a620*/  IADD3 R5, P0, PT, RZ, -UR5, RZ ;  /* 0x80000005ff057c10 */ /* 0x000fca000ff1e0ff */
[----:B------:R-:W-:-:S05]  /*a630*/  IMAD.X R4, RZ, RZ, ~UR4, P0 ;  /* 0x80000004ff047e24 */ /* 0x000fca00080e06ff */
[----:B------:R-:W-:-:S04]  /*a640*/  SHF.R.S64 R5, R5, 0x1f, R4 ;  /* 0x0000001f05057819 */ /* 0x000fc80000001004 */
[----:B------:R-:W-:-:S04]  /*a650*/  IADD3 R182, P0, PT, R5, R182, RZ ;  /* 0x000000b605b67210 */ /* 0x000fc80007f1e0ff */
[----:B------:R-:W-:-:S09]  /*a660*/  LEA.HI.X.SX32 R183, R4, R183, 0x1, P0 ;  /* 0x000000b704b77211 */ /* 0x000fd200000f0eff */
.L_x_2217:
        /* <DEDUP_REMOVED lines=38> */
[----:B------:R-:W-:Y:S01]  /*a8d0*/  @!P3 VIADD R7, R7, UR4 ;  /* 0x000000040707bc36 */ /* 0x000fe20008000000 */
[----:B------:R-:W-:Y:S01]  /*a8e0*/  UISETP.GT.AND UP1, UPT, UR20, UR16, UPT ;  /* 0x000000101400728c */ /* 0x000fe2000bf24270 */
[----:B------:R-:W-:Y:S01]  /*a8f0*/  @!P3 IMAD.WIDE.U32 R4, R4, 0x180, R10 ;  /* 0x000001800404b825 */ /* 0x000fe200078e000a */
[----:B------:R-:W-:Y:S03]  /*a900*/  @P3 STS.128 [R2+0x6000], RZ ;  /* 0x006000ff02003388 */ /* 0x000fe60000000c00 */
[----:B------:R-:W-:Y:S01]  /*a910*/  @!P3 VIADD R33, R9, UR8 ;  /* 0x000000080921bc36 */ /* 0x000fe20008000000 */
[----:B------:R-:W-:Y:S01]  /*a920*/  @!PT LDS RZ, [RZ] ;  /* 0x00000000fffff984 */ /* 0x000fe20000000800 */
[----:B------:R-:W-:Y:S01]  /*a930*/  @!PT LDS RZ, [RZ] ;  /* 0x00000000fffff984 */ /* 0x000fe20000000800 */
[----:B------:R-:W-:Y:S01]  /*a940*/  @!PT LDS RZ, [RZ] ;  /* 0x00000000fffff984 */ /* 0x000fe20000000800 */
[----:B------:R1:W-:Y:S01]  /*a950*/  @!P3 LDGSTS.E.BYPASS.LTC128B.128 [R2+0x6000], desc[UR22][R12.64] ;  /* 0x060000000c02bfae */ /* 0x0003e2000b981a16 */
[----:B------:R-:W-:-:S02]  /*a960*/  @!P3 IMAD.MOV.U32 R32, RZ, RZ, R8 ;  /* 0x000000ffff20b224 */ /* 0x000fc400078e0008 */
        /* <DEDUP_REMOVED lines=27> */
[----:B-1----:R-:W-:Y:S04]  /*ab20*/  LDSM.16.M88.4 R12, [R150] ;  /* 0x00000000960c783b */ /* 0x002fe80000000200 */
[----:B------:R-:W1:Y:S04]  /*ab30*/  LDSM.16.M88.4 R24, [R149] ;  /* 0x000000009518783b */ /* 0x000e680000000200 */
[----:B------:R-:W-:Y:S04]  /*ab40*/  LDSM.16.M88.4 R136, [R178] ;  /* 0x00000000b288783b */ /* 0x000fe80000000200 */
[----:B------:R-:W-:Y:S04]  /*ab50*/  LDSM.16.M88.4 R8, [R0] ;  /* 0x000000000008783b */ /* 0x000fe80000000200 */
[----:B------:R-:W3:Y:S04]  /*ab60*/  LDSM.16.M88.4 R116, [R149+0x400] ;  /* 0x000400009574783b */ /* 0x000ee80000000200 */
[----:B--2---:R-:W2:Y:S04]  /*ab70*/  LDSM.16.M88.4 R4, [R149+0x800] ;  /* 0x000800009504783b */ /* 0x004ea80000000200 */
[----:B------:R-:W-:Y:S04]  /*ab80*/  LDSM.16.M88.4 R144, [R0+0x800] ;  /* 0x000800000090783b */ /* 0x000fe80000000200 */
[----:B------:R-:W5:Y:S04]  /*ab90*/  LDSM.16.M88.4 R28, [R0+0x400] ;  /* 0x00040000001c783b */ /* 0x000f680000000200 */
        /* <DEDUP_REMOVED lines=9> */
[----:B---3--:R-:W-:Y:S03]  /*ac30*/  HMMA.16816.F32 R16, R12, R116, RZ ;  /* 0x000000740c10723c */ /* 0x008fe600000018ff */
[----:B------:R-:W3:Y:S04]  /*ac40*/  LDSM.16.M88.4 R60, [R149+0x2400] ;  /* 0x00240000953c783b */ /* 0x000ee80000000200 */
[----:B------:R-:W3:Y:S01]  /*ac50*/  LDSM.16.M88.4 R52, [R149+0x2800] ;  /* 0x002800009534783b */ /* 0x000ee20000000200 */
[C---:B------:R-:W-:Y:S03]  /*ac60*/  HMMA.16816.F32 R20, R136.reuse, R8, R20 ;  /* 0x000000088814723c */ /* 0x040fe60000001814 */
[----:B------:R-:W3:Y:S04]  /*ac70*/  LDSM.16.M88.4 R44, [R149+0x2c00] ;  /* 0x002c0000952c783b */ /* 0x000ee80000000200 */
[----:B------:R-:W3:Y:S01]  /*ac80*/  LDSM.16.M88.4 R36, [R149+0x3000] ;  /* 0x003000009524783b */ /* 0x000ee20000000200 */
[----:B------:R-:W-:Y:S03]  /*ac90*/  HMMA.16816.F32 R24, R136, R10, R24 ;  /* 0x0000000a8818723c */ /* 0x000fe60000001818 */
[----:B------:R-:W-:Y:S04]  /*aca0*/  LDSM.16.M88.4 R140, [R149+0x3c00] ;  /* 0x003c0000958c783b */ /* 0x000fe80000000200 */
[----:B------:R-:W-:Y:S01]  /*acb0*/  LDSM.16.M88.4 R124, [R0+0x1000] ;  /* 0x00100000007c783b */ /* 0x000fe20000000200 */
[C---:B--2---:R-:W-:Y:S03]  /*acc0*/  HMMA.16816.F32 R8, R12.reuse, R4, RZ ;  /* 0x000000040c08723c */ /* 0x044fe600000018ff */
[----:B------:R-:W-:Y:S01]  /*acd0*/  LDSM.16.M88.4 R132, [R0+0xc00] ;  /* 0x000c00000084783b */ /* 0x000fe20000000200 */
[----:B------:R-:W-:Y:S01]  /*ace0*/  FMUL.FTZ R20, R20, UR15 ;  /* 0x0000000f14147c20 */ /* 0x000fe20008410000 */
[----:B------:R-:W-:Y:S01]  /*acf0*/  FMUL.FTZ R153, R22, UR15 ;  /* 0x0000000f16997c20 */ /* 0x000fe20008410000 */
[----:B------:R-:W-:Y:S01]  /*ad00*/  FMUL.FTZ R154, R23, UR15 ;  /* 0x0000000f179a7c20 */ /* 0x000fe20008410000 */
[----:B------:R-:W0:Y:S01]  /*ad10*/  LDGDEPBAR ;  /* 0x00000000000079af */ /* 0x000e220000000000 */
[----:B------:R-:W-:Y:S03]  /*ad20*/  HMMA.16816.F32 R116, R12, R118, RZ ;  /* 0x000000760c74723c */ /* 0x000fe600000018ff */
[----:B------:R-:W2:Y:S01]  /*ad30*/  MUFU.TANH R153, R153 ;  /* 0x0000009900997308 */ /* 0x000ea20000002400 */
[----:B------:R-:W-:Y:S01]  /*ad40*/  FMUL.FTZ R24, R24, UR15 ;  /* 0x0000000f18187c20 */ /* 0x000fe20008410000 */
[----:B------:R-:W-:Y:S01]  /*ad50*/  FMUL.FTZ R25, R25, UR15 ;  /* 0x0000000f19197c20 */ /* 0x000fe20008410000 */
[----:B------:R-:W-:Y:S01]  /*ad60*/  FMUL.FTZ R26, R26, UR15 ;  /* 0x0000000f1a1a7c20 */ /* 0x000fe20008410000 */
[----:B------:R-:W-:Y:S01]  /*ad70*/  FMUL.FTZ R27, R27, UR15 ;  /* 0x0000000f1b1b7c20 */ /* 0x000fe20008410000 */
[C---:B-----5:R-:W-:Y:S03]  /*ad80*/  HMMA.16816.F32 R16, R136.reuse, R28, R16 ;  /* 0x0000001c8810723c */ /* 0x060fe60000001810 */
[----:B------:R-:W-:Y:S05]  /*ad90*/  MUFU.TANH R155, R24 ;  /* 0x00000018009b7308 */ /* 0x000fea0000002400 */
[----:B------:R-:W-:Y:S01]  /*ada0*/  HMMA.16816.F32 R8, R136, R144, R8 ;  /* 0x000000908808723c */ /* 0x000fe20000001808 */
[----:B------:R-:W-:-:S02]  /*adb0*/  FMUL.FTZ R145, R21, UR15 ;  /* 0x0000000f15917c20 */ /* 0x000fc40008410000 */
[----:B------:R5:W2:Y:S05]  /*adc0*/  MUFU.TANH R144, R20 ;  /* 0x0000001400907308 */ /* 0x000aaa0000002400 */
[----:B------:R-:W-:Y:S01]  /*add0*/  HMMA.16816.F32 R116, R136, R30, R116 ;  /* 0x0000001e8874723c */ /* 0x000fe20000001874 */
[----:B------:R-:W2:Y:S02]  /*ade0*/  LDSM.16.M88.4 R28, [R149+0x3400] ;  /* 0x00340000951c783b */ /* 0x000ea40000000200 */
[----:B------:R-:W-:Y:S01]  /*adf0*/  MUFU.TANH R178, R25 ;  /* 0x0000001900b27308 */ /* 0x000fe20000002400 */
[----:B------:R-:W-:Y:S01]  /*ae00*/  FMUL.FTZ R16, R16, UR15 ;  /* 0x0000000f10107c20 */ /* 0x000fe20008410000 */
[----:B------:R-:W-:Y:S01]  /*ae10*/  FMUL.FTZ R17, R17, UR15 ;  /* 0x0000000f11117c20 */ /* 0x000fe20008410000 */
[----:B------:R-:W-:Y:S01]  /*ae20*/  FMUL.FTZ R186, R18, UR15 ;  /* 0x0000000f12ba7c20 */ /* 0x000fe20008410000 */
[----:B------:R-:W-:Y:S01]  /*ae30*/  FMUL.FTZ R187, R19, UR15 ;  /* 0x0000000f13bb7c20 */ /* 0x000fe20008410000 */
[C---:B------:R-:W-:Y:S03]  /*ae40*/  HMMA.16816.F32 R4, R12.reuse, R6, RZ ;  /* 0x000000060c04723c */ /* 0x040fe600000018ff */
[----:B------:R-:W-:Y:S01]  /*ae50*/  MUFU.TANH R179, R26 ;  /* 0x0000001a00b37308 */ /* 0x000fe20000002400 */
[----:B-----5:R-:W5:Y:S04]  /*ae60*/  LDSM.16.M88.4 R20, [R149+0x3800] ;  /* 0x003800009514783b */ /* 0x020f680000000200 */
[----:B----4-:R-:W-:Y:S03]  /*ae70*/  HMMA.16816.F32 R96, R12, R92, RZ ;  /* 0x0000005c0c60723c */ /* 0x010fe600000018ff */
[----:B------:R5:W-:Y:S01]  /*ae80*/  MUFU.TANH R180, R27 ;  /* 0x0000001b00b47308 */ /* 0x000be20000002400 */
[----:B------:R-:W-:-:S04]  /*ae90*/  FMUL.FTZ R188, R116, UR15 ;  /* 0x0000000f74bc7c20 */ /* 0x000fc80008410000 */
[C---:B------:R-:W-:Y:S03]  /*aea0*/  HMMA.16816.F32 R92, R12.reuse, R94, RZ ;  /* 0x0000005e0c5c723c */ /* 0x040fe600000018ff */
[----:B------:R-:W-:Y:S05]  /*aeb0*/  MUFU.TANH R184, R16 ;  /* 0x0000001000b87308 */ /* 0x000fea0000002400 */
[C---:B------:R-:W-:Y:S03]  /*aec0*/  HMMA.16816.F32 R104, R12.reuse, R100, RZ ;  /* 0x000000640c68723c */ /* 0x040fe600000018ff */
[----:B------:R4:W-:Y:S05]  /*aed0*/  MUFU.TANH R185, R17 ;  /* 0x0000001100b97308 */ /* 0x0009ea0000002400 */
[C---:B------:R-:W-:Y:S03]  /*aee0*/  HMMA.16816.F32 R100, R12.reuse, R102, RZ ;  /* 0x000000660c64723c */ /* 0x040fe600000018ff */
[----:B------:R-:W4:Y:S05]  /*aef0*/  MUFU.TANH R145, R145 ;  /* 0x0000009100917308 */ /* 0x000f2a0000002400 */
[----:B------:R-:W-:Y:S03]  /*af00*/  HMMA.16816.F32 R112, R12, R108, RZ ;  /* 0x0000006c0c70723c */ /* 0x000fe600000018ff */
[----:B------:R-:W-:Y:S05]  /*af10*/  MUFU.TANH R154, R154 ;  /* 0x0000009a009a7308 */ /* 0x000fea0000002400 */
[----:B------:R-:W-:Y:S01]  /*af20*/  HMMA.16816.F32 R4, R136, R146, R4 ;  /* 0x000000928804723c */ /* 0x000fe20000001804 */
[----:B------:R-:W-:-:S02]  /*af30*/  FMUL.FTZ R146, R9, UR15 ;  /* 0x0000000f09927c20 */ /* 0x000fc40008410000 */
[----:B------:R-:W-:Y:S05]  /*af40*/  MUFU.TANH R186, R186 ;  /* 0x000000ba00ba7308 */ /* 0x000fea0000002400 */
[----:B------:R-:W-:Y:S03]  /*af50*/  HMMA.16816.F32 R108, R12, R110, RZ ;  /* 0x0000006e0c6c723c */ /* 0x000fe600000018ff */
[----:B------:R-:W-:Y:S05]  /*af60*/  MUFU.TANH R187, R187 ;  /* 0x000000bb00bb7308 */ /* 0x000fea0000002400 */
[----:B-1----:R-:W-:Y:S03]  /*af70*/  HMMA.16816.F32 R96, R136, R120, R96 ;  /* 0x000000788860723c */ /* 0x002fe60000001860 */
[----:B------:R-:W-:Y:S01]  /*af80*/  MUFU.TANH R188, R188 ;  /* 0x000000bc00bc7308 */ /* 0x000fe20000002400 */
[----:B------:R-:W-:Y:S01]  /*af90*/  FMUL.FTZ R147, R6, UR15 ;  /* 0x0000000f06937c20 */ /* 0x000fe20008410000 */
[----:B------:R-:W-:-:S03]  /*afa0*/  FMUL.FTZ R189, R7, UR15 ;  /* 0x0000000f07bd7c20 */ /* 0x000fc60008410000 */
[----:B------:R-:W-:Y:S01]  /*afb0*/  HMMA.16816.F32 R92, R136, R122, R92 ;  /* 0x0000007a885c723c */ /* 0x000fe2000000185c */
[----:B------:R-:W1:Y:S02]  /*afc0*/  LDSM.16.M88.4 R120, [R0+0x2400] ;  /* 0x002400000078783b */ /* 0x000e640000000200 */
[----:B------:R-:W-:Y:S05]  /*afd0*/  MUFU.TANH R146, R146 ;  /* 0x0000009200927308 */ /* 0x000fea0000002400 */
[----:B------:R-:W-:Y:S03]  /*afe0*/  HMMA.16816.F32 R88, R12, R84, RZ ;  /* 0x000000540c58723c */ /* 0x000fe600000018ff */
[----:B------:R-:W-:Y:S01]  /*aff0*/  MUFU.TANH R189, R189 ;  /* 0x000000bd00bd7308 */ /* 0x000fe20000002400 */
[----:B------:R-:W-:Y:S01]  /*b000*/  FMUL.FTZ R97, R97, UR15 ;  /* 0x0000000f61617c20 */ /* 0x000fe20008410000 */
[----:B------:R-:W-:Y:S01]  /*b010*/  FMUL.FTZ R98, R98, UR15 ;  /* 0x0000000f62627c20 */ /* 0x000fe20008410000 */
[----:B------:R-:W-:-:S02]  /*b020*/  FMUL.FTZ R96, R96, UR15 ;  /* 0x0000000f60607c20 */ /* 0x000fc40008410000 */
[----:B------:R-:W-:Y:S03]  /*b030*/  HMMA.16816.F32 R80, R12, R76, RZ ;  /* 0x0000004c0c50723c */ /* 0x000fe600000018ff */
[----:B------:R-:W-:Y:S01]  /*b040*/  MUFU.TANH R147, R147 ;  /* 0x0000009300937308 */ /* 0x000fe20000002400 */
[----:B------:R-:W-:-:S04]  /*b050*/  FMUL.FTZ R94, R94, UR15 ;  /* 0x0000000f5e5e7c20 */ /* 0x000fc80008410000 */
[C---:B------:R-:W-:Y:S03]  /*b060*/  HMMA.16816.F32 R72, R12.reuse, R68, RZ ;  /* 0x000000440c48723c */ /* 0x040fe600000018ff */
[----:B------:R-:W-:Y:S05]  /*b070*/  MUFU.TANH R96, R96 ;  /* 0x0000006000607308 */ /* 0x000fea0000002400 */
[C---:B---3--:R-:W-:Y:S03]  /*b080*/  HMMA.16816.F32 R64, R12.reuse, R60, RZ ;  /* 0x0000003c0c40723c */ /* 0x048fe600000018ff */
[----:B------:R-:W-:Y:S05]  /*b090*/  MUFU.TANH R94, R94 ;  /* 0x0000005e005e7308 */ /* 0x000fea0000002400 */
[C---:B------:R-:W-:Y:S08]  /*b0a0*/  HMMA.16816.F32 R56, R12.reuse, R52, RZ ;  /* 0x000000340c38723c */ /* 0x040ff000000018ff */
[C---:B------:R-:W-:Y:S08]  /*b0b0*/  HMMA.16816.F32 R48, R12.reuse, R44, RZ ;  /* 0x0000002c0c30723c */ /* 0x040ff000000018ff */
[C---:B------:R-:W-:Y:S08]  /*b0c0*/  HMMA.16816.F32 R40, R12.reuse, R36, RZ ;  /* 0x000000240c28723c */ /* 0x040ff000000018ff */
[C---:B--2---:R-:W-:Y:S08]  /*b0d0*/  HMMA.16816.F32 R32, R12.reuse, R28, RZ ;  /* 0x0000001c0c20723c */ /* 0x044ff000000018ff */
        /* <DEDUP_REMOVED lines=10> */
[----:B----4-:R-:W-:Y:S01]  /*b180*/  HMMA.16816.F32 R16, R12, R140, RZ ;  /* 0x0000008c0c10723c */ /* 0x010fe200000018ff */
[----:B------:R-:W-:Y:S01]  /*b190*/  FMUL.FTZ R140, R117, UR15 ;  /* 0x0000000f758c7c20 */ /* 0x000fe20008410000 */
[----:B------:R-:W-:-:S05]  /*b1a0*/  FMUL.FTZ R141, R118, UR15 ;  /* 0x0000000f768d7c20 */ /* 0x000fca0008410000 */
[----:B------:R-:W-:Y:S01]  /*b1b0*/  MUFU.TANH R140, R140 ;  /* 0x0000008c008c7308 */ /* 0x000fe20000002400 */
[----:B------:R-:W-:Y:S01]  /*b1c0*/  HMMA.16816.F32 R12, R12, R142, RZ ;  /* 0x0000008e0c0c723c */ /* 0x000fe200000018ff */
[----:B------:R-:W-:Y:S01]  /*b1d0*/  FMUL.FTZ R142, R119, UR15 ;  /* 0x0000000f778e7c20 */ /* 0x000fe20008410000 */
[----:B------:R-:W-:Y:S01]  /*b1e0*/  FMUL.FTZ R143, R8, UR15 ;  /* 0x0000000f088f7c20 */ /* 0x000fe20008410000 */
[----:B------:R-:W2:Y:S04]  /*b1f0*/  LDSM.16.M88.4 R116, [R0+0x1800] ;  /* 0x001800000074783b */ /* 0x000ea80000000200 */
[----:B------:R-:W-:Y:S01]  /*b200*/  MUFU.TANH R141, R141 ;  /* 0x0000008d008d7308 */ /* 0x000fe20000002400 */
[----:B------:R-:W-:Y:S01]  /*b210*/  HMMA.16816.F32 R100, R136, R126, R100 ;  /* 0x0000007e8864723c */ /* 0x000fe20000001864 */
[----:B------:R-:W-:Y:S01]  /*b220*/  FMUL.FTZ R126, R4, UR15 ;  /* 0x0000000f047e7c20 */ /* 0x000fe20008410000 */
[----:B------:R-:W-:-:S02]  /*b230*/  FMUL.FTZ R127, R5, UR15 ;  /* 0x0000000f057f7c20 */ /* 0x000fc40008410000 */
[----:B------:R-:W3:Y:S03]  /*b240*/  LDSM.16.M88.4 R4, [R0+0x2800] ;  /* 0x002800000004783b */ /* 0x000ee60000000200 */
[----:B------:R-:W-:Y:S01]  /*b250*/  MUFU.TANH R142, R142 ;  /* 0x0000008e008e7308 */ /* 0x000fe20000002400 */
[C---:B------:R-:W-:Y:S07]  /*b260*/  HMMA.16816.F32 R108, R136.reuse, R134, R108 ;  /* 0x00000086886c723c */ /* 0x040fee000000186c */
[----:B------:R-:W-:Y:S01]  /*b270*/  MUFU.TANH R143, R143 ;  /* 0x0000008f008f7308 */ /* 0x000fe20000002400 */
[----:B------:R-:W-:Y:S01]  /*b280*/  HMMA.16816.F32 R104, R136, R124, R104 ;  /* 0x0000007c8868723c */ /* 0x000fe20000001868 */
[----:B------:R-:W-:Y:S01]  /*b290*/  FMUL.FTZ R124, R10, UR15 ;  /* 0x0000000f0a7c7c20 */ /* 0x000fe20008410000 */
[----:B------:R-:W-:Y:S01]  /*b2a0*/  FMUL.FTZ R125, R11, UR15 ;  /* 0x0000000f0b7d7c20 */ /* 0x000fe20008410000 */
[----:B------:R-:W-:Y:S01]  /*b2b0*/  FMUL.FTZ R100, R100, UR15 ;  /* 0x0000000f64647c20 */ /* 0x000fe20008410000 */
[----:B------:R-:W4:Y:S01]  /*b2c0*/  LDSM.16.M88.4 R8, [R0+0x2000] ;  /* 0x002000000008783b */ /* 0x000f220000000200 */
[----:B------:R-:W-:-:S02]  /*b2d0*/  FMUL.FTZ R101, R101, UR15 ;  /* 0x0000000f65657c20 */ /* 0x000fc40008410000 */
[----:B------:R-:W-:Y:S01]  /*b2e0*/  MUFU.TANH R124, R124 ;  /* 0x0000007c007c7308 */ /* 0x000fe20000002400 */
[----:B------:R-:W-:Y:S01]  /*b2f0*/  HMMA.16816.F32 R112, R136, R132, R112 ;  /* 0x000000848870723c */ /* 0x000fe20000001870 */
[----:B------:R-:W5:Y:S02]  /*b300*/  LDSM.16.M88.4 R132, [R0+0x1c00] ;  /* 0x001c00000084783b */ /* 0x000f640000000200 */
[----:B------:R-:W-:Y:S01]  /*b310*/  FMUL.FTZ R108, R108, UR15 ;  /* 0x0000000f6c6c7c20 */ /* 0x000fe20008410000 */
[----:B------:R-:W-:-:S03]  /*b320*/  FMUL.FTZ R109, R109, UR15 ;  /* 0x0000000f6d6d7c20 */ /* 0x000fc60008410000 */
[----:B------:R-:W-:Y:S01]  /*b330*/  MUFU.TANH R125, R125 ;  /* 0x0000007d007d7308 */ /* 0x000fe20000002400 */
[----:B-1----:R-:W-:Y:S03]  /*b340*/  HMMA.16816.F32 R64, R136, R120, R64 ;  /* 0x000000788840723c */ /* 0x002fe60000001840 */
[----:B------:R-:W-:Y:S01]  /*b350*/  FMUL.FTZ R105, R105, UR15 ;  /* 0x0000000f69697c20 */ /* 0x000fe20008410000 */
[----:B------:R-:W-:-:S03]  /*b360*/  FMUL.FTZ R104, R104, UR15 ;  /* 0x0000000f68687c20 */ /* 0x000fc60008410000 */
[----:B------:R-:W-:Y:S01]  /*b370*/  MUFU.TANH R120, R108 ;  /* 0x0000006c00787308 */ /* 0x000fe20000002400 */
[----:B------:R-:W-:Y:S01]  /*b380*/  HMMA.16816.F32 R60, R136, R122, R60 ;  /* 0x0000007a883c723c */ /* 0x000fe2000000183c */
[----:B------:R-:W-:Y:S01]  /*b390*/  FMUL.FTZ R122, R110, UR15 ;  /* 0x0000000f6e7a7c20 */ /* 0x000fe20008410000 */
[----:B------:R-:W-:Y:S01]  /*b3a0*/  FMUL.FTZ R123, R111, UR15 ;  /* 0x0000000f6f7b7c20 */ /* 0x000fe20008410000 */
[----:B------:R-:W-:Y:S01]  /*b3b0*/  FMUL.FTZ R112, R112, UR15 ;  /* 0x0000000f70707c20 */ /* 0x000fe20008410000 */
[----:B------:R-:W-:-:S03]  /*b3c0*/  FMUL.FTZ R113, R113, UR15 ;  /* 0x0000000f71717c20 */ /* 0x000fc60008410000 */
[----:B------:R1:W-:Y:S01]  /*b3d0*/  MUFU.TANH R121, R109 ;  /* 0x0000006d00797308 */ /* 0x0003e20000002400 */
[C---:B--2---:R-:W-:Y:S07]  /*b3e0*/  HMMA.16816.F32 R88, R136.reuse, R116, R88 ;  /* 0x000000748858723c */ /* 0x044fee0000001858 */
[----:B------:R-:W-:Y:S01]  /*b3f0*/  MUFU.TANH R126, R126 ;  /* 0x0000007e007e7308 */ /* 0x000fe20000002400 */
[C---:B------:R-:W-:Y:S01]  /*b400*/  HMMA.16816.F32 R84, R136.reuse, R118, R84 ;  /* 0x000000768854723c */ /* 0x040fe20000001854 */
[----:B------:R-:W-:Y:S06]  /*b410*/  LDSM.16.M88.4 R116, [R0+0x2c00] ;  /* 0x002c00000074783b */ /* 0x000fec0000000200 */
[----:B------:R-:W-:Y:S01]  /*b420*/  MUFU.TANH R127, R127 ;  /* 0x0000007f007f7308 */ /* 0x000fe20000002400 */
[----:B-1----:R-:W1:Y:S01]  /*b430*/  LDSM.16.M88.4 R108, [R0+0x3c00] ;  /* 0x003c0000006c783b */ /* 0x002e620000000200 */
[C---:B---3--:R-:W-:Y:S06]  /*b440*/  HMMA.16816.F32 R56, R136.reuse, R4, R56 ;  /* 0x000000048838723c */ /* 0x048fec0000001838 */
[----:B------:R-:W-:Y:S02]  /*b450*/  MUFU.TANH R122, R122 ;  /* 0x0000007a007a7308 */ /* 0x000fe40000002400 */
[C---:B------:R-:W-:Y:S01]  /*b460*/  HMMA.16816.F32 R52, R136.reuse, R6, R52 ;  /* 0x000000068834723c */ /* 0x040fe20000001834 */
[----:B------:R-:W2:Y:S05]  /*b470*/  LDSM.16.M88.4 R4, [R0+0x3800] ;  /* 0x003800000004783b */ /* 0x000eaa0000000200 */
[----:B------:R-:W-:Y:S02]  /*b480*/  MUFU.TANH R123, R123 ;  /* 0x0000007b007b7308 */ /* 0x000fe40000002400 */
[----:B----4-:R-:W-:Y:S03]  /*b490*/  HMMA.16816.F32 R72, R136, R8, R72 ;  /* 0x000000088848723c */ /* 0x010fe60000001848 */
[----:B------:R-:W-:-:S03]  /*b4a0*/  FMUL.FTZ R58, R58, UR15 ;  /* 0x0000000f3a3a7c20 */ /* 0x000fc60008410000 */
[----:B------:R-:W-:Y:S02]  /*b4b0*/  MUFU.TANH R105, R105 ;  /* 0x0000006900697308 */ /* 0x000fe40000002400 */
[C---:B------:R-:W-:Y:S01]  /*b4c0*/  HMMA.16816.F32 R68, R136.reuse, R10, R68 ;  /* 0x0000000a8844723c */ /* 0x040fe20000001844 */
[----:B------:R-:W3:Y:S05]  /*b4d0*/  LDSM.16.M88.4 R8, [R0+0x3000] ;  /* 0x003000000008783b */ /* 0x000eea0000000200 */
[----:B------:R-:W-:Y:S02]  /*b4e0*/  MUFU.TANH R104, R104 ;  /* 0x0000006800687308 */ /* 0x000fe40000002400 */
[C---:B-----5:R-:W-:Y:S06]  /*b4f0*/  HMMA.16816.F32 R80, R136.reuse, R132, R80 ;  /* 0x000000848850723c */ /* 0x060fec0000001850 */
[----:B------:R-:W-:Y:S02]  /*b500*/  MUFU.TANH R132, R112 ;  /* 0x0000007000847308 */ /* 0x000fe40000002400 */
[----:B------:R-:W-:Y:S01]  /*b510*/  HMMA.16816.F32 R76, R136, R134, R76 ;  /* 0x00000086884c723c */ /* 0x000fe2000000184c */
[----:B------:R-:W-:Y:S01]  /*b520*/  FMUL.FTZ R134, R114, UR15 ;  /* 0x0000000f72867c20 */ /* 0x000fe20008410000 */
[----:B------:R-:W-:-:S04]  /*b530*/  FMUL.FTZ R135, R115, UR15 ;  /* 0x0000000f73877c20 */ /* 0x000fc80008410000 */
[----:B------:R4:W-:Y:S02]  /*b540*/  MUFU.TANH R133, R113 ;  /* 0x0000007100857308 */ /* 0x0009e40000002400 */
[C---:B-1----:R-:W-:Y:S01]  /*b550*/  HMMA.16816.F32 R12, R136.reuse, R110, R12 ;  /* 0x0000006e880c723c */ /* 0x042fe2000000180c */
[----:B------:R-:W-:Y:S01]  /*b560*/  FMUL.FTZ R110, R93, UR15 ;  /* 0x0000000f5d6e7c20 */ /* 0x000fe20008410000 */
[----:B------:R-:W-:Y:S01]  /*b570*/  FMUL.FTZ R93, R65, UR15 ;  /* 0x0000000f415d7c20 */ /* 0x000fe20008410000 */
[----:B------:R-:W-:Y:S01]  /*b580*/  FMUL.FTZ R65, R53, UR15 ;  /* 0x0000000f35417c20 */ /* 0x000fe20008410000 */
[----:B------:R-:W-:Y:S01]  /*b590*/  FMUL.FTZ R111, R92, UR15 ;  /* 0x0000000f5c6f7c20 */ /* 0x000fe20008410000 */
[----:B------:R-:W-:Y:S01]  /*b5a0*/  FMUL.FTZ R81, R81, UR15 ;  /* 0x0000000f51517c20 */ /* 0x000fe20008410000 */
[----:B------:R1:W-:Y:S02]  /*b5b0*/  MUFU.TANH R92, R97 ;  /* 0x00000061005c7308 */ /* 0x0003e40000002400 */
[C---:B------:R-:W-:Y:S06]  /*b5c0*/  HMMA.16816.F32 R48, R136.reuse, R116, R48 ;  /* 0x000000748830723c */ /* 0x040fec0000001830 */
[----:B------:R-:W-:Y:S01]  /*b5d0*/  MUFU.TANH R134, R134 ;  /* 0x0000008600867308 */ /* 0x000fe20000002400 */
[----:B----4-:R4:W5:Y:S01]  /*b5e0*/  LDSM.16.M88.4 R112, [R0+0x3400] ;  /* 0x003400000070783b */ /* 0x0109620000000200 */
[----:B--2---:R-:W-:Y:S01]  /*b5f0*/  HMMA.16816.F32 R24, R136, R4, R24 ;  /* 0x000000048818723c */ /* 0x004fe20000001818 */
[----:B------:R-:W-:Y:S01]  /*b600*/  FMUL.FTZ R5, R88, UR15 ;  /* 0x0000000f58057c20 */ /* 0x000fe20008410000 */
[----:B------:R-:W-:Y:S01]  /*b610*/  FMUL.FTZ R88, R60, UR15 ;  /* 0x0000000f3c587c20 */ /* 0x000fe20008410000 */
[----:B------:R-:W-:Y:S01]  /*b620*/  FMUL.FTZ R60, R57, UR15 ;  /* 0x0000000f393c7c20 */ /* 0x000fe20008410000 */
[----:B------:R-:W-:Y:S01]  /*b630*/  FMUL.FTZ R57, R12, UR15 ;  /* 0x0000000f0c397c20 */ /* 0x000fe20008410000 */
[----:B------:R-:W-:-:S02]  /*b640*/  IMAD.U32 R12, RZ, RZ, UR18 ;  /* 0x00000012ff0c7e24 */ /* 0x000fc4000f8e00ff */
[----:B------:R-:W-:Y:S01]  /*b650*/  FMUL.FTZ R4, R102, UR15 ;  /* 0x0000000f66047c20 */ /* 0x000fe20008410000 */
[----:B------:R-:W-:Y:S01]  /*b660*/  FMUL.FTZ R102, R82, UR15 ;  /* 0x0000000f52667c20 */ /* 0x000fe20008410000 */
[C---:B------:R-:W-:Y:S01]  /*b670*/  HMMA.16816.F32 R44, R136.reuse, R118, R44 ;  /* 0x00000076882c723c */ /* 0x040fe2000000182c */
[----:B------:R-:W-:Y:S01]  /*b680*/  FMUL.FTZ R82, R70, UR15 ;  /* 0x0000000f46527c20 */ /* 0x000fe20008410000 */
[----:B------:R-:W2:Y:S01]  /*b690*/  MUFU.TANH R57, R57 ;  /* 0x0000003900397308 */ /* 0x000ea20000002400 */
[----:B------:R-:W-:Y:S01]  /*b6a0*/  FMUL.FTZ R53, R48, UR15 ;  /* 0x0000000f30357c20 */ /* 0x000fe20008410000 */
[----:B------:R-:W-:Y:S02]  /*b6b0*/  IMAD R48, R12, 0x100, R3 ;  /* 0x000001000c307824 */ /* 0x000fe400078e0203 */
[----:B------:R-:W-:Y:S01]  /*b6c0*/  FMUL.FTZ R70, R67, UR15 ;  /* 0x0000000f43467c20 */ /* 0x000fe20008410000 */
[----:B-1----:R-:W-:Y:S01]  /*b6d0*/  FMUL.FTZ R97, R74, UR15 ;  /* 0x0000000f4a617c20 */ /* 0x002fe20008410000 */
[----:B------:R-:W-:Y:S01]  /*b6e0*/  FMUL.FTZ R74, R69, UR15 ;  /* 0x0000000f454a7c20 */ /* 0x000fe20008410000 */
        /* <DEDUP_REMOVED lines=8> */
[----:B---3--:R-:W-:Y:S01]  /*b770*/  HMMA.16816.F32 R36, R136, R10, R36 ;  /* 0x0000000a8824723c */ /* 0x008fe20000001824 */
[----:B------:R-:W-:Y:S01]  /*b780*/  FMUL.FTZ R109, R89, UR15 ;  /* 0x0000000f596d7c20 */ /* 0x000fe20008410000 */
[----:B------:R-:W-:Y:S01]  /*b790*/  FMUL.FTZ R11, R80, UR15 ;  /* 0x0000000f500b7c20 */ /* 0x000fe20008410000 */
[----:B------:R-:W-:Y:S01]  /*b7a0*/  FMUL.FTZ R89, R75, UR15 ;  /* 0x0000000f4b597c20 */ /* 0x000fe20008410000 */
[----:B------:R-:W-:Y:S01]  /*b7b0*/  FMUL.FTZ R80, R71, UR15 ;  /* 0x0000000f47507c20 */ /* 0x000fe20008410000 */
[----:B------:R-:W1:Y:S01]  /*b7c0*/  MUFU.TANH R55, R55 ;  /* 0x0000003700377308 */ /* 0x000e620000002400 */
[----:B------:R-:W-:-:S02]  /*b7d0*/  VIADD R75, R48, 0xfffffe00 ;  /* 0xfffffe00304b7836 */ /* 0x000fc40000000000 */
[----:B----4-:R-:W-:Y:S01]  /*b7e0*/  FMUL.FTZ R0, R95, UR15 ;  /* 0x0000000f5f007c20 */ /* 0x010fe20008410000 */
[----:B------:R-:W-:Y:S01]  /*b7f0*/  VIADD R71, R48, 0xfffffef8 ;  /* 0xfffffef830477836 */ /* 0x000fe20000000000 */
[C---:B------:R-:W-:Y:S01]  /*b800*/  HMMA.16816.F32 R40, R136.reuse, R8, R40 ;  /* 0x000000088828723c */ /* 0x040fe20000001828 */
[----:B------:R-:W-:Y:S01]  /*b810*/  FMUL.FTZ R9, R86, UR15 ;  /* 0x0000000f56097c20 */ /* 0x000fe20008410000 */
[----:B------:R-:W-:Y:S01]  /*b820*/  FMUL.FTZ R95, R73, UR15 ;  /* 0x0000000f495f7c20 */ /* 0x000fe20008410000 */
[----:B------:R-:W-:Y:S01]  /*b830*/  FMUL.FTZ R12, R44, UR15 ;  /* 0x0000000f2c0c7c20 */ /* 0x000fe20008410000 */
[----:B------:R-:W-:Y:S01]  /*b840*/  FMUL.FTZ R8, R106, UR15 ;  /* 0x0000000f6a087c20 */ /* 0x000fe20008410000 */
[----:B------:R-:W-:Y:S01]  /*b850*/  FMUL.FTZ R73, R61, UR15 ;  /* 0x0000000f3d497c20 */ /* 0x000fe20008410000 */
[----:B------:R-:W-:Y:S01]  /*b860*/  I2FP.F32.S32 R44, R75 ;  /* 0x0000004b002c7245 */ /* 0x000fe20000201400 */
[----:B------:R-:W-:Y:S01]  /*b870*/  FMUL.FTZ R106, R85, UR15 ;  /* 0x0000000f556a7c20 */ /* 0x000fe20008410000 */
[----:B-----5:R-:W-:Y:S01]  /*b880*/  HMMA.16816.F32 R32, R136, R112, R32 ;  /* 0x000000708820723c */ /* 0x020fe20000001820 */
[----:B------:R-:W-:Y:S01]  /*b890*/  FMUL.FTZ R112, R99, UR15 ;  /* 0x0000000f63707c20 */ /* 0x000fe20008410000 */
[----:B------:R-:W-:-:S02]  /*b8a0*/  VIADD R61, R48, 0xfffffe01 ;  /* 0xfffffe01303d7836 */ /* 0x000fc40000000000 */
[----:B------:R-:W-:Y:S01]  /*b8b0*/  FMUL.FTZ R10, R107, UR15 ;  /* 0x0000000f6b0a7c20 */ /* 0x000fe20008410000 */
[----:B------:R-:W-:Y:S01]  /*b8c0*/  FMUL.FTZ R85, R83, UR15 ;  /* 0x0000000f53557c20 */ /* 0x000fe20008410000 */
[----:B------:R3:W-:Y:S01]  /*b8d0*/  MUFU.TANH R86, R112 ;  /* 0x0000007000567308 */ /* 0x0007e20000002400 */
[----:B------:R-:W-:Y:S01]  /*b8e0*/  FMUL.FTZ R107, R91, UR15 ;  /* 0x0000000f5b6b7c20 */ /* 0x000fe20008410000 */
[----:B------:R-:W-:Y:S01]  /*b8f0*/  FMUL.FTZ R83, R76, UR15 ;  /* 0x0000000f4c537c20 */ /* 0x000fe20008410000 */
[----:B------:R-:W-:Y:S01]  /*b900*/  FMUL.FTZ R91, R78, UR15 ;  /* 0x0000000f4e5b7c20 */ /* 0x000fe20008410000 */
[----:B------:R-:W-:Y:S01]  /*b910*/  FMUL.FTZ R76, R64, UR15 ;  /* 0x0000000f404c7c20 */ /* 0x000fe20008410000 */
[----:B------:R-:W-:Y:S01]  /*b920*/  FMUL.FTZ R78, R68, UR15 ;  /* 0x0000000f444e7c20 */ /* 0x000fe20008410000 */
[----:B------:R-:W-:Y:S01]  /*b930*/  I2FP.F32.S32 R67, R75 ;  /* 0x0000004b00437245 */ /* 0x000fe20000201400 */
[----:B------:R-:W-:Y:S01]  /*b940*/  FFMA.FTZ R153, R44, UR7, R153 ;  /* 0x000000072c997c23 */ /* 0x000fe20008010099 */
[----:B------:R4:W-:Y:S01]  /*b950*/  MUFU.TANH R64, R110 ;  /* 0x0000006e00407308 */ /* 0x0009e20000002400 */
[----:B------:R-:W-:Y:S01]  /*b960*/  ISETP.GE.AND P0, PT, R71, R130, PT ;  /* 0x000000824700720c */ /* 0x000fe20003f06270 */
[----:B------:R-:W-:Y:S01]  /*b970*/  FMUL.FTZ R69, R63, UR15 ;  /* 0x0000000f3f457c20 */ /* 0x000fe20008410000 */
[-C--:B------:R-:W-:Y:S01]  /*b980*/  ISETP.GE.AND P4, PT, R71, R128.reuse, PT ;  /* 0x000000804700720c */ /* 0x080fe20003f86270 */
[----:B------:R-:W-:Y:S01]  /*b990*/  FMUL.FTZ R63, R59, UR15 ;  /* 0x0000000f3b3f7c20 */ /* 0x000fe20008410000 */
[----:B------:R-:W-:Y:S01]  /*b9a0*/  I2FP.F32.S32 R68, R61 ;  /* 0x0000003d00447245 */ /* 0x000fe20000201400 */
[----:B------:R-:W-:Y:S01]  /*b9b0*/  FMUL.FTZ R59, R54, UR15 ;  /* 0x0000000f363b7c20 */ /* 0x000fe20008410000 */
[----:B------:R-:W-:Y:S01]  /*b9c0*/  ISETP.GE.AND P1, PT, R75, R128, PT ;  /* 0x000000804b00720c */ /* 0x000fe20003f26270 */
[----:B------:R1:W-:Y:S01]  /*b9d0*/  MUFU.TANH R14, R0 ;  /* 0x00000000000e7308 */ /* 0x0003e20000002400 */
[-C--:B---3--:R-:W-:Y:S01]  /*b9e0*/  I2FP.F32.S32 R112, R71.reuse ;  /* 0x0000004700707245 */ /* 0x088fe20000201400 */
[----:B------:R-:W-:Y:S01]  /*b9f0*/  FFMA.FTZ R144, R67, UR7, R144 ;  /* 0x0000000743907c23 */ /* 0x000fe20008010090 */
[----:B------:R-:W-:Y:S01]  /*ba00*/  FFMA.FTZ R67, R68, UR7, R145 ;  /* 0x0000000744437c23 */ /* 0x000fe20008010091 */
[C---:B------:R-:W-:Y:S01]  /*ba10*/  HMMA.16816.F32 R28, R136.reuse, R114, R28 ;  /* 0x00000072881c723c */ /* 0x040fe2000000181c */
[----:B------:R-:W-:Y:S01]  /*ba20*/  ISETP.GE.AND P2, PT, R75, R130, PT ;  /* 0x000000824b00720c */ /* 0x000fe20003f46270 */
[----:B--2---:R-:W-:Y:S01]  /*ba30*/  FFMA.FTZ R44, R112, UR7, R57 ;  /* 0x00000007702c7c23 */ /* 0x004fe20008010039 */
[C---:B------:R-:W-:Y:S01]  /*ba40*/  VIADD R57, R48.reuse, 0xfffffe09 ;  /* 0xfffffe0930397836 */ /* 0x040fe20000000000 */
[----:B------:R2:W-:Y:S01]  /*ba50*/  MUFU.TANH R54, R5 ;  /* 0x0000000500367308 */ /* 0x0005e20000002400 */
[----:B----4-:R-:W-:Y:S01]  /*ba60*/  I2FP.F32.S32 R110, R71 ;  /* 0x00000047006e7245 */ /* 0x010fe20000201400 */
[----:B------:R-:W-:Y:S01]  /*ba70*/  VIADD R71, R48, 0xfffffe08 ;  /* 0xfffffe0830477836 */ /* 0x000fe20000000000 */
[----:B------:R-:W-:Y:S01]  /*ba80*/  FSEL R44, R44, -INF , !P0 ;  /* 0xff8000002c2c7808 */ /* 0x000fe20004000000 */
[----:B------:R-:W-:Y:S01]  /*ba90*/  HMMA.16816.F32 R20, R136, R6, R20 ;  /* 0x000000068814723c */ /* 0x000fe20000001814 */
[----:B------:R-:W-:Y:S01]  /*baa0*/  I2FP.F32.S32 R115, R61 ;  /* 0x0000003d00737245 */ /* 0x000fe20000201400 */
[----:B------:R-:W-:Y:S01]  /*bab0*/  FMUL.FTZ R7, R84, UR15 ;  /* 0x0000000f54077c20 */ /* 0x000fe20008410000 */
[----:B------:R-:W-:Y:S01]  /*bac0*/  ISETP.GE.AND P0, PT, R71, R128, PT ;  /* 0x000000804700720c */ /* 0x000fe20003f06270 */
[----:B------:R-:W-:-:S02]  /*bad0*/  VIADD R75, R48, 0xfffffe10 ;  /* 0xfffffe10304b7836 */ /* 0x000fc40000000000 */
[----:B-1----:R-:W-:Y:S01]  /*bae0*/  FFMA.FTZ R0, R110, UR7, R55 ;  /* 0x000000076e007c23 */ /* 0x002fe20008010037 */
[-C--:B------:R-:W-:Y:S01]  /*baf0*/  I2FP.F32.S32 R110, R71.reuse ;  /* 0x00000047006e7245 */ /* 0x080fe20000201400 */
[----:B------:R-:W-:Y:S01]  /*bb00*/  FMUL.FTZ R6, R103, UR15 ;  /* 0x0000000f67067c20 */ /* 0x000fe20008410000 */
[----:B------:R-:W-:Y:S01]  /*bb10*/  I2FP.F32.S32 R68, R71 ;  /* 0x0000004700447245 */ /* 0x000fe20000201400 */
[----:B------:R-:W-:Y:S01]  /*bb20*/  FFMA.FTZ R115, R115, UR7, R154 ;  /* 0x0000000773737c23 */ /* 0x000fe2000801009a */
[-C--:B------:R-:W-:Y:S01]  /*bb30*/  ISETP.GE.AND P6, PT, R61, R130.reuse, PT ;  /* 0x000000823d00720c */ /* 0x080fe20003fc6270 */
[----:B------:R-:W-:Y:S01]  /*bb40*/  FMUL.FTZ R103, R87, UR15 ;  /* 0x0000000f57677c20 */ /* 0x000fe20008410000 */
[----:B------:R-:W-:Y:S01]  /*bb50*/  FSEL R55, R144, -INF , !P2 ;  /* 0xff80000090377808 */ /* 0x000fe20005000000 */
[----:B------:R-:W-:Y:S01]  /*bb60*/  FFMA.FTZ R179, R68, UR7, R179 ;  /* 0x0000000744b37c23 */ /* 0x000fe200080100b3 */
[----:B--2---:R-:W-:Y:S01]  /*bb70*/  FSEL R5, R153, -INF , !P1 ;  /* 0xff80000099057808 */ /* 0x004fe20004800000 */
[----:B------:R-:W-:Y:S01]  /*bb80*/  FMUL.FTZ R99, R77, UR15 ;  /* 0x0000000f4d637c20 */ /* 0x000fe20008410000 */
[----:B------:R-:W-:Y:S01]  /*bb90*/  ISETP.GE.AND P1, PT, R71, R130, PT ;  /* 0x000000824700720c */ /* 0x000fe20003f26270 */
[----:B------:R-:W-:Y:S01]  /*bba0*/  FMUL.FTZ R87, R79, UR15 ;  /* 0x0000000f4f577c20 */ /* 0x000fe20008410000 */
[-C--:B------:R-:W-:Y:S01]  /*bbb0*/  I2FP.F32.S32 R71, R57.reuse ;  /* 0x0000003900477245 */ /* 0x080fe20000201400 */
[----:B------:R-:W-:Y:S01]  /*bbc0*/  VIADD R113, R48, 0xfffffe19 ;  /* 0xfffffe1930717836 */ /* 0x000fe20000000000 */
[----:B------:R-:W-:Y:S01]  /*bbd0*/  FSEL R0, R0, -INF , !P4 ;  /* 0xff80000000007808 */ /* 0x000fe20006000000 */
[----:B------:R1:W-:Y:S01]  /*bbe0*/  MUFU.TANH R84, R98 ;  /* 0x0000006200547308 */ /* 0x0003e20000002400 */
[----:B------:R-:W-:Y:S01]  /*bbf0*/  ISETP.GE.AND P2, PT, R61, R128, PT ;  /* 0x000000803d00720c */ /* 0x000fe20003f46270 */
[----:B------:R-:W-:Y:S01]  /*bc00*/  FFMA.FTZ R178, R71, UR7, R178 ;  /* 0x0000000747b27c23 */ /* 0x000fe200080100b2 */
[----:B------:R-:W-:Y:S01]  /*bc10*/  VIADD R71, R48, 0xfffffe11 ;  /* 0xfffffe1130477836 */ /* 0x000fe20000000000 */
[----:B------:R-:W-:Y:S01]  /*bc20*/  ISETP.GE.AND P4, PT, R57, R130, PT ;  /* 0x000000823900720c */ /* 0x000fe20003f86270 */
[----:B------:R-:W-:Y:S01]  /*bc30*/  FFMA.FTZ R61, R110, UR7, R155 ;  /* 0x000000076e3d7c23 */ /* 0x000fe2000801009b */
[----:B------:R-:W-:Y:S01]  /*bc40*/  FSEL R67, R67, -INF , !P6 ;  /* 0xff80000043437808 */ /* 0x000fe20007000000 */
[----:B------:R-:W-:Y:S01]  /*bc50*/  VIADD R137, R48, 0xfffffe21 ;  /* 0xfffffe2130897836 */ /* 0x000fe20000000000 */
[----:B------:R2:W-:Y:S01]  /*bc60*/  MUFU.TANH R110, R7 ;  /* 0x00000007006e7308 */ /* 0x0005e20000002400 */
[-C--:B------:R-:W-:Y:S01]  /*bc70*/  ISETP.GE.AND P6, PT, R57, R128.reuse, PT ;  /* 0x000000803900720c */ /* 0x080fe20003fc6270 */
[----:B------:R-:W-:Y:S01]  /*bc80*/  FMUL.FTZ R50, R50, UR15 ;  /* 0x0000000f32327c20 */ /* 0x000fe20008410000 */
[----:B------:R-:W-:Y:S01]  /*bc90*/  I2FP.F32.S32 R77, R57 ;  /* 0x00000039004d7245 */ /* 0x000fe20000201400 */
[----:B------:R-:W-:Y:S01]  /*bca0*/  FMUL.FTZ R49, R49, UR15 ;  /* 0x0000000f31317c20 */ /* 0x000fe20008410000 */
[----:B------:R-:W-:Y:S01]  /*bcb0*/  I2FP.F32.S32 R79, R75 ;  /* 0x0000004b004f7245 */ /* 0x000fe20000201400 */
[----:B------:R-:W-:Y:S01]  /*bcc0*/  FMUL.FTZ R51, R51, UR15 ;  /* 0x0000000f33337c20 */ /* 0x000fe20008410000 */
[----:B------:R-:W-:Y:S01]  /*bcd0*/  FSEL R57, R178, -INF , !P4 ;  /* 0xff800000b2397808 */ /* 0x000fe20006000000 */
[----:B------:R-:W-:Y:S01]  /*bce0*/  FFMA.FTZ R77, R77, UR7, R180 ;  /* 0x000000074d4d7c23 */ /* 0x000fe200080100b4 */
[----:B------:R-:W-:Y:S01]  /*bcf0*/  ISETP.GE.AND P4, PT, R71, R128, PT ;  /* 0x000000804700720c */ /* 0x000fe20003f86270 */
[----:B------:R-:W-:Y:S01]  /*bd00*/  FFMA.FTZ R184, R79, UR7, R184 ;  /* 0x000000074fb87c23 */ /* 0x000fe200080100b8 */
[-C--:B------:R-:W-:Y:S01]  /*bd10*/  I2FP.F32.S32 R68, R71.reuse ;  /* 0x0000004700447245 */ /* 0x080fe20000201400 */
[----:B------:R-:W-:Y:S01]  /*bd20*/  VIADD R79, R48, 0xfffffe20 ;  /* 0xfffffe20304f7836 */ /* 0x000fe20000000000 */
[----:B------:R-:W-:Y:S01]  /*bd30*/  I2FP.F32.S32 R112, R71 ;  /* 0x0000004700707245 */ /* 0x000fe20000201400 */
[----:B-1----:R-:W-:Y:S01]  /*bd40*/  FMUL.FTZ R98, R72, UR15 ;  /* 0x0000000f48627c20 */ /* 0x002fe20008410000 */
[----:B------:R-:W-:Y:S01]  /*bd50*/  FSEL R115, R115, -INF , !P2 ;  /* 0xff80000073737808 */ /* 0x000fe20005000000 */
[----:B------:R-:W-:Y:S01]  /*bd60*/  FFMA.FTZ R68, R68, UR7, R185 ;  /* 0x0000000744447c23 */ /* 0x000fe200080100b9 */
[----:B--2---:R-:W-:Y:S01]  /*bd70*/  FSEL R7, R179, -INF , !P0 ;  /* 0xff800000b3077808 */ /* 0x004fe20004000000 */
[----:B------:R-:W-:Y:S01]  /*bd80*/  FFMA.FTZ R187, R112, UR7, R187 ;  /* 0x0000000770bb7c23 */ /* 0x000fe200080100bb */
[-C--:B------:R-:W-:Y:S01]  /*bd90*/  ISETP.GE.AND P0, PT, R71, R130.reuse, PT ;  /* 0x000000824700720c */ /* 0x080fe20003f06270 */
[----:B------:R-:W-:Y:S01]  /*bda0*/  VIADD R71, R48, 0xfffffe18 ;  /* 0xfffffe1830477836 */ /* 0x000fe20000000000 */
[----:B------:R-:W-:Y:S01]  /*bdb0*/  FSEL R61, R61, -INF , !P1 ;  /* 0xff8000003d3d7808 */ /* 0x000fe20004800000 */
[----:B------:R-:W-:Y:S01]  /*bdc0*/  MUFU.TANH R72, R111 ;  /* 0x0000006f00487308 */ /* 0x000fe20000002400 */
[C---:B------:R-:W-:Y:S01]  /*bdd0*/  ISETP.GE.AND P2, PT, R75.reuse, R130, PT ;  /* 0x000000824b00720c */ /* 0x040fe20003f46270 */
[----:B------:R-:W-:Y:S01]  /*bde0*/  FMUL.FTZ R46, R46, UR15 ;  /* 0x0000000f2e2e7c20 */ /* 0x000fe20008410000 */
[----:B------:R-:W-:Y:S01]  /*bdf0*/  ISETP.GE.AND P1, PT, R75, R128, PT ;  /* 0x000000804b00720c */ /* 0x000fe20003f26270 */
[----:B------:R-:W-:Y:S01]  /*be00*/  FMUL.FTZ R45, R45, UR15 ;  /* 0x0000000f2d2d7c20 */ /* 0x000fe20008410000 */
[----:B------:R-:W-:Y:S01]  /*be10*/  I2FP.F32.S32 R75, R75 ;  /* 0x0000004b004b7245 */ /* 0x000fe20000201400 */
[----:B------:R-:W-:Y:S01]  /*be20*/  FMUL.FTZ R32, R32, UR15 ;  /* 0x0000000f20207c20 */ /* 0x000fe20008410000 */
[----:B------:R-:W-:Y:S01]  /*be30*/  I2FP.F32.S32 R114, R71 ;  /* 0x0000004700727245 */ /* 0x000fe20000201400 */
[----:B------:R1:W-:Y:S01]  /*be40*/  MUFU.TANH R111, R9 ;  /* 0x00000009006f7308 */ /* 0x0003e20000002400 */
[-C--:B------:R-:W-:Y:S01]  /*be50*/  I2FP.F32.S32 R117, R113.reuse ;  /* 0x0000007100757245 */ /* 0x080fe20000201400 */
[----:B------:R-:W-:Y:S01]  /*be60*/  FFMA.FTZ R186, R75, UR7, R186 ;  /* 0x000000074bba7c23 */ /* 0x000fe200080100ba */
[----:B------:R-:W-:Y:S01]  /*be70*/  I2FP.F32.S32 R119, R113 ;  /* 0x0000007100777245 */ /* 0x000fe20000201400 */
[----:B------:R-:W-:Y:S01]  /*be80*/  FFMA.FTZ R141, R114, UR7, R141 ;  /* 0x00000007728d7c23 */ /* 0x000fe2000801008d */
[----:B------:R-:W-:Y:S01]  /*be90*/  FSEL R241, R77, -INF , !P6 ;  /* 0xff8000004df17808 */ /* 0x000fe20007000000 */
[----:B------:R-:W-:Y:S01]  /*bea0*/  FFMA.FTZ R140, R117, UR7, R140 ;  /* 0x00000007758c7c23 */ /* 0x000fe2000801008c */
[----:B------:R-:W-:Y:S01]  /*beb0*/  FSEL R75, R184, -INF , !P2 ;  /* 0xff800000b84b7808 */ /* 0x000fe20005000000 */
[----:B------:R-:W-:Y:S01]  /*bec0*/  FFMA.FTZ R119, R119, UR7, R142 ;  /* 0x0000000777777c23 */ /* 0x000fe2000801008e */
[----:B------:R-:W-:Y:S01]  /*bed0*/  I2FP.F32.S32 R77, R71 ;  /* 0x00000047004d7245 */ /* 0x000fe20000201400 */
[----:B------:R-:W-:Y:S01]  /*bee0*/  VIADD R117, R48, 0xfffffe28 ;  /* 0xfffffe2830757836 */ /* 0x000fe20000000000 */
[C---:B------:R-:W-:Y:S01]  /*bef0*/  ISETP.GE.AND P6, PT, R71.reuse, R130, PT ;  /* 0x000000824700720c */ /* 0x040fe20003fc6270 */
[----:B------:R2:W-:Y:S01]  /*bf00*/  MUFU.TANH R112, R11 ;  /* 0x0000000b00707308 */ /* 0x0005e20000002400 */
[-C--:B------:R-:W-:Y:S01]  /*bf10*/  ISETP.GE.AND P2, PT, R71, R128.reuse, PT ;  /* 0x000000804700720c */ /* 0x080fe20003f46270 */
[----:B------:R-:W-:Y:S01]  /*bf20*/  FFMA.FTZ R77, R77, UR7, R188 ;  /* 0x000000074d4d7c23 */ /* 0x000fe200080100bc */
[----:B------:R-:W-:Y:S01]  /*bf30*/  FSEL R71, R68, -INF , !P0 ;  /* 0xff80000044477808 */ /* 0x000fe20004000000 */
[----:B------:R-:W-:Y:S01]  /*bf40*/  FMUL.FTZ R41, R41, UR15 ;  /* 0x0000000f29297c20 */ /* 0x000fe20008410000 */
[-C--:B------:R-:W-:Y:S01]  /*bf50*/  I2FP.F32.S32 R68, R79.reuse ;  /* 0x0000004f00447245 */ /* 0x080fe20000201400 */
[----:B------:R-:W-:Y:S01]  /*bf60*/  FMUL.FTZ R47, R47, UR15 ;  /* 0x0000000f2f2f7c20 */ /* 0x000fe20008410000 */
[----:B------:R-:W-:Y:S01]  /*bf70*/  ISETP.GE.AND P0, PT, R113, R128, PT ;  /* 0x000000807100720c */ /* 0x000fe20003f06270 */
[----:B------:R3:W-:Y:S01]  /*bf80*/  MUFU.TANH R116, R85 ;  /* 0x0000005500747308 */ /* 0x0007e20000002400 */
[----:B-1----:R-:W-:Y:S01]  /*bf90*/  FSEL R9, R186, -INF , !P1 ;  /* 0xff800000ba097808 */ /* 0x002fe20004800000 */
[----:B------:R-:W-:Y:S01]  /*bfa0*/  FFMA.FTZ R68, R68, UR7, R143 ;  /* 0x0000000744447c23 */ /* 0x000fe2000801008f */
[----:B------:R-:W-:Y:S01]  /*bfb0*/  FSEL R239, R141, -INF , !P2 ;  /* 0xff8000008def7808 */ /* 0x000fe20005000000 */
[----:B------:R-:W-:Y:S01]  /*bfc0*/  FMUL.FTZ R40, R40, UR15 ;  /* 0x0000000f28287c20 */ /* 0x000fe20008410000 */
[-C--:B------:R-:W-:Y:S01]  /*bfd0*/  ISETP.GE.AND P1, PT, R113, R130.reuse, PT ;  /* 0x000000827100720c */ /* 0x080fe20003f26270 */
[----:B------:R-:W-:Y:S01]  /*bfe0*/  FMUL.FTZ R34, R34, UR15 ;  /* 0x0000000f22227c20 */ /* 0x000fe20008410000 */
[----:B------:R-:W-:Y:S01]  /*bff0*/  I2FP.F32.S32 R139, R79 ;  /* 0x0000004f008b7245 */ /* 0x000fe20000201400 */
[----:B------:R1:W-:Y:S01]  /*c000*/  MUFU.TANH R113, R81 ;  /* 0x0000005100717308 */ /* 0x0003e20000002400 */
[----:B--2---:R-:W-:Y:S01]  /*c010*/  FSEL R11, R187, -INF , !P4 ;  /* 0xff800000bb0b7808 */ /* 0x004fe20006000000 */
[----:B------:R-:W-:Y:S01]  /*c020*/  FMUL.FTZ R35, R35, UR15 ;  /* 0x0000000f23237c20 */ /* 0x000fe20008410000 */
[-C--:B------:R-:W-:Y:S01]  /*c030*/  I2FP.F32.S32 R141, R137.reuse ;  /* 0x00000089008d7245 */ /* 0x080fe20000201400 */
[----:B------:R-:W-:Y:S01]  /*c040*/  FFMA.FTZ R124, R139, UR7, R124 ;  /* 0x000000078b7c7c23 */ /* 0x000fe2000801007c */
[----:B------:R-:W-:Y:S01]  /*c050*/  FSEL R237, R119, -INF , !P0 ;  /* 0xff80000077ed7808 */ /* 0x000fe20004000000 */
[----:B------:R-:W-:Y:S01]  /*c060*/  FMUL.FTZ R37, R37, UR15 ;  /* 0x0000000f25257c20 */ /* 0x000fe20008410000 */
[-C--:B------:R-:W-:Y:S01]  /*c070*/  ISETP.GE.AND P4, PT, R79, R130.reuse, PT ;  /* 0x000000824f00720c */ /* 0x080fe20003f86270 */
[----:B------:R-:W-:Y:S01]  /*c080*/  MUFU.TANH R114, R102 ;  /* 0x0000006600727308 */ /* 0x000fe20000002400 */
[----:B------:R-:W-:Y:S01]  /*c090*/  I2FP.F32.S32 R118, R137 ;  /* 0x0000008900767245 */ /* 0x000fe20000201400 */
[----:B---3--:R-:W-:Y:S01]  /*c0a0*/  FFMA.FTZ R85, R141, UR7, R146 ;  /* 0x000000078d557c23 */ /* 0x008fe20008010092 */
[----:B------:R-:W-:Y:S01]  /*c0b0*/  I2FP.F32.S32 R119, R117 ;  /* 0x0000007500777245 */ /* 0x000fe20000201400 */
[----:B------:R-:W-:Y:S01]  /*c0c0*/  FMUL.FTZ R31, R31, UR15 ;  /* 0x0000000f1f1f7c20 */ /* 0x000fe20008410000 */
[-C--:B------:R-:W-:Y:S01]  /*c0d0*/  ISETP.GE.AND P2, PT, R137, R130.reuse, PT ;  /* 0x000000828900720c */ /* 0x080fe20003f46270 */
[----:B------:R-:W-:Y:S01]  /*c0e0*/  FFMA.FTZ R233, R118, UR7, R125 ;  /* 0x0000000776e97c23 */ /* 0x000fe2000801007d */
[----:B------:R-:W-:Y:S01]  /*c0f0*/  ISETP.GE.AND P0, PT, R117, R130, PT ;  /* 0x000000827500720c */ /* 0x000fe20003f06270 */
[----:B------:R-:W-:Y:S01]  /*c100*/  VIADD R125, R48, 0xfffffe30 ;  /* 0xfffffe30307d7836 */ /* 0x000fe20000000000 */
[----:B-1----:R-:W-:Y:S01]  /*c110*/  FSEL R81, R77, -INF , !P6 ;  /* 0xff8000004d517808 */ /* 0x002fe20007000000 */
[----:B------:R1:W-:Y:S01]  /*c120*/  MUFU.TANH R102, R83 ;  /* 0x0000005300667308 */ /* 0x0003e20000002400 */
[-C--:B------:R-:W-:Y:S01]  /*c130*/  ISETP.GE.AND P6, PT, R79, R128.reuse, PT ;  /* 0x000000804f00720c */ /* 0x080fe20003fc6270 */
[----:B------:R-:W-:Y:S01]  /*c140*/  FMUL.FTZ R21, R21, UR15 ;  /* 0x0000000f15157c20 */ /* 0x000fe20008410000 */
[----:B------:R-:W-:Y:S01]  /*c150*/  FSEL R79, R140, -INF , !P1 ;  /* 0xff8000008c4f7808 */ /* 0x000fe20004800000 */
[----:B------:R-:W-:Y:S01]  /*c160*/  FMUL.FTZ R13, R13, UR15 ;  /* 0x0000000f0d0d7c20 */ /* 0x000fe20008410000 */
[----:B------:R-:W-:Y:S01]  /*c170*/  ISETP.GE.AND P1, PT, R137, R128, PT ;  /* 0x000000808900720c */ /* 0x000fe20003f26270 */
[----:B------:R-:W-:Y:S01]  /*c180*/  VIADD R137, R48, 0xfffffe29 ;  /* 0xfffffe2930897836 */ /* 0x000fe20000000000 */
[----:B------:R-:W-:Y:S01]  /*c190*/  FSEL R77, R68, -INF , !P4 ;  /* 0xff800000444d7808 */ /* 0x000fe20006000000 */
[----:B------:R-:W-:Y:S01]  /*c1a0*/  FFMA.FTZ R68, R119, UR7, R126 ;  /* 0x0000000777447c23 */ /* 0x000fe2000801007e */
[----:B------:R-:W-:Y:S01]  /*c1b0*/  FSEL R141, R124, -INF , !P6 ;  /* 0xff8000007c8d7808 */ /* 0x000fe20007000000 */
[----:B------:R-:W2:Y:S01]  /*c1c0*/  MUFU.TANH R135, R135 ;  /* 0x0000008700877308 */ /* 0x000ea20000002400 */
[----:B------:R-:W-:Y:S01]  /*c1d0*/  FSEL R85, R85, -INF , !P2 ;  /* 0xff80000055557808 */ /* 0x000fe20005000000 */
[----:B------:R-:W-:Y:S01]  /*c1e0*/  VIADD R119, R48, 0xfffffe31 ;  /* 0xfffffe3130777836 */ /* 0x000fe20000000000 */
[----:B------:R-:W-:Y:S01]  /*c1f0*/  ISETP.GE.AND P6, PT, R137, R130, PT ;  /* 0x000000828900720c */ /* 0x000fe20003fc6270 */
[----:B------:R-:W-:Y:S01]  /*c200*/  FMUL.FTZ R15, R15, UR15 ;  /* 0x0000000f0f0f7c20 */ /* 0x000fe20008410000 */
[----:B------:R-:W-:Y:S01]  /*c210*/  ISETP.GE.AND P2, PT, R137, R128, PT ;  /* 0x000000808900720c */ /* 0x000fe20003f46270 */
[----:B------:R-:W-:-:S04]  /*c220*/  DEPBAR.LE SB0, 0x0 ;  /* 0x000080000000791a */ /* 0x000fc80000000000 */
[-C--:B------:R-:W-:Y:S01]  /*c230*/  I2FP.F32.S32 R126, R137.reuse ;  /* 0x00000089007e7245 */ /* 0x080fe20000201400 */
[----:B------:R3:W-:Y:S01]  /*c240*/  MUFU.TANH R118, R87 ;  /* 0x0000005700767308 */ /* 0x0007e20000002400 */
[----:B------:R-:W-:Y:S02]  /*c250*/  I2FP.F32.S32 R124, R137 ;  /* 0x00000089007c7245 */ /* 0x000fe40000201400 */
[----:B------:R-:W-:Y:S02]  /*c260*/  FSEL R233, R233, -INF , !P1 ;  /* 0xff800000e9e97808 */ /* 0x000fe40004800000 */
[----:B-1----:R-:W-:Y:S01]  /*c270*/  FSEL R83, R68, -INF , !P0 ;  /* 0xff80000044537808 */ /* 0x002fe20004000000 */
[----:B------:R-:W-:Y:S01]  /*c280*/  FFMA.FTZ R189, R124, UR7, R189 ;  /* 0x000000077cbd7c23 */ /* 0x000fe200080100bd */
[C---:B------:R-:W-:Y:S01]  /*c290*/  ISETP.GE.AND P1, PT, R125.reuse, R130, PT ;  /* 0x000000827d00720c */ /* 0x040fe20003f26270 */
[----:B------:R1:W-:Y:S01]  /*c2a0*/  MUFU.TANH R124, R98 ;  /* 0x00000062007c7308 */ /* 0x0003e20000002400 */
[----:B------:R-:W-:-:S02]  /*c2b0*/  ISETP.GE.AND P0, PT, R125, R128, PT ;  /* 0x000000807d00720c */ /* 0x000fc40003f06270 */
[-C--:B------:R-:W-:Y:S02]  /*c2c0*/  I2FP.F32.S32 R137, R125.reuse ;  /* 0x0000007d00897245 */ /* 0x080fe40000201400 */
[----:B------:R-:W-:Y:S02]  /*c2d0*/  I2FP.F32.S32 R125, R125 ;  /* 0x0000007d007d7245 */ /* 0x000fe40000201400 */
[----:B------:R-:W-:Y:S01]  /*c2e0*/  ISETP.GE.AND P4, PT, R117, R128, PT ;  /* 0x000000807500720c */ /* 0x000fe20003f86270 */
[----:B------:R-:W-:Y:S01]  /*c2f0*/  FFMA.FTZ R132, R137, UR7, R132 ;  /* 0x0000000789847c23 */ /* 0x000fe20008010084 */
[----:B------:R-:W-:Y:S01]  /*c300*/  I2FP.F32.S32 R136, R117 ;  /* 0x0000007500887245 */ /* 0x000fe20000201400 */
[----:B------:R-:W-:Y:S01]  /*c310*/  FFMA.FTZ R134, R125, UR7, R134 ;  /* 0x000000077d867c23 */ /* 0x000fe20008010086 */
[----:B------:R4:W-:Y:S01]  /*c320*/  MUFU.TANH R117, R91 ;  /* 0x0000005b00757308 */ /* 0x0009e20000002400 */
[----:B------:R-:W-:Y:S01]  /*c330*/  VIADD R125, R48, 0xfffffe39 ;  /* 0xfffffe39307d7836 */ /* 0x000fe20000000000 */
[----:B------:R-:W-:Y:S01]  /*c340*/  FSEL R229, R189, -INF , !P2 ;  /* 0xff800000bde57808 */ /* 0x000fe20005000000 */
[----:B------:R-:W-:Y:S01]  /*c350*/  FFMA.FTZ R147, R136, UR7, R147 ;  /* 0x0000000788937c23 */ /* 0x000fe20008010093 */
[----:B---3--:R-:W-:-:S02]  /*c360*/  FSEL R87, R132, -INF , !P1 ;  /* 0xff80000084577808 */ /* 0x008fc40004800000 */
[----:B-1----:R-:W-:Y:S02]  /*c370*/  I2FP.F32.S32 R98, R125 ;  /* 0x0000007d00627245 */ /* 0x002fe40000201400 */
[----:B------:R-:W1:Y:S01]  /*c380*/  MUFU.TANH R10, R10 ;  /* 0x0000000a000a7308 */ /* 0x000e620000002400 */
[----:B------:R-:W-:Y:S02]  /*c390*/  I2FP.F32.S32 R68, R119 ;  /* 0x0000007700447245 */ /* 0x000fe40000201400 */
[----:B------:R-:W-:Y:S01]  /*c3a0*/  FFMA.FTZ R98, R98, UR7, R121 ;  /* 0x0000000762627c23 */ /* 0x000fe20008010079 */
[----:B------:R-:W-:Y:S02]  /*c3b0*/  FSEL R227, R134, -INF , !P0 ;  /* 0xff80000086e37808 */ /* 0x000fe40004000000 */
[----:B------:R-:W-:Y:S01]  /*c3c0*/  ISETP.GE.AND P0, PT, R125, R130, PT ;  /* 0x000000827d00720c */ /* 0x000fe20003f06270 */
[----:B------:R-:W-:Y:S01]  /*c3d0*/  FFMA.FTZ R133, R68, UR7, R133 ;  /* 0x0000000744857c23 */ /* 0x000fe20008010085 */
[----:B------:R-:W3:Y:S01]  /*c3e0*/  MUFU.TANH R8, R8 ;  /* 0x0000000800087308 */ /* 0x000ee20000002400 */
[----:B----4-:R-:W-:Y:S01]  /*c3f0*/  FFMA.FTZ R91, R126, UR7, R127 ;  /* 0x000000077e5b7c23 */ /* 0x010fe2000801007f */
[----:B------:R-:W-:-:S02]  /*c400*/  VIADD R127, R48, 0xfffffe38 ;  /* 0xfffffe38307f7836 */ /* 0x000fc40000000000 */
[----:B--2---:R-:W-:Y:S01]  /*c410*/  FFMA.FTZ R135, R68, UR7, R135 ;  /* 0x0000000744877c23 */ /* 0x004fe20008010087 */
[----:B------:R-:W-:Y:S02]  /*c420*/  FSEL R231, R147, -INF , !P4 ;  /* 0xff80000093e77808 */ /* 0x000fe40006000000 */
[-C--:B------:R-:W-:Y:S02]  /*c430*/  ISETP.GE.AND P4, PT, R119, R130.reuse, PT ;  /* 0x000000827700720c */ /* 0x080fe40003f86270 */
[C---:B------:R-:W-:Y:S01]  /*c440*/  ISETP.GE.AND P2, PT, R127.reuse, R130, PT ;  /* 0x000000827f00720c */ /* 0x040fe20003f46270 */
[----:B------:R-:W2:Y:S01]  /*c450*/  MUFU.TANH R100, R100 ;  /* 0x0000006400647308 */ /* 0x000ea20000002400 */
[----:B------:R-:W-:Y:S02]  /*c460*/  ISETP.GE.AND P1, PT, R127, R128, PT ;  /* 0x000000807f00720c */ /* 0x000fe40003f26270 */
[-C--:B------:R-:W-:Y:S02]  /*c470*/  I2FP.F32.S32 R137, R127.reuse ;  /* 0x0000007f00897245 */ /* 0x080fe40000201400 */
[----:B------:R-:W-:-:S02]  /*c480*/  I2FP.F32.S32 R127, R127 ;  /* 0x0000007f007f7245 */ /* 0x000fc40000201400 */
[----:B------:R-:W-:Y:S01]  /*c490*/  FSEL R91, R91, -INF , !P6 ;  /* 0xff8000005b5b7808 */ /* 0x000fe20007000000 */
[----:B------:R-:W-:Y:S01]  /*c4a0*/  FFMA.FTZ R68, R137, UR7, R120 ;  /* 0x0000000789447c23 */ /* 0x000fe20008010078 */
[----:B------:R-:W-:Y:S01]  /*c4b0*/  ISETP.GE.AND P6, PT, R119, R128, PT ;  /* 0x000000807700720c */ /* 0x000fe20003fc6270 */
[----:B------:R-:W-:Y:S01]  /*c4c0*/  FFMA.FTZ R122, R127, UR7, R122 ;  /* 0x000000077f7a7c23 */ /* 0x000fe2000801007a */
[C---:B------:R-:W-:Y:S01]  /*c4d0*/  VIADD R127, R48.reuse, 0xfffffe41 ;  /* 0xfffffe41307f7836 */ /* 0x040fe20000000000 */
[----:B------:R4:W-:Y:S01]  /*c4e0*/  MUFU.TANH R120, R89 ;  /* 0x0000005900787308 */ /* 0x0009e20000002400 */
[----:B------:R-:W-:Y:S01]  /*c4f0*/  VIADD R137, R48, 0xfffffe40 ;  /* 0xfffffe4030897836 */ /* 0x000fe20000000000 */
[----:B------:R-:W-:Y:S02]  /*c500*/  I2FP.F32.S32 R126, R125 ;  /* 0x0000007d007e7245 */ /* 0x000fe40000201400 */
[----:B------:R-:W-:Y:S02]  /*c510*/  FSEL R155, R122, -INF , !P1 ;  /* 0xff8000007a9b7808 */ /* 0x000fe40004800000 */
[----:B------:R-:W-:Y:S01]  /*c520*/  ISETP.GE.AND P1, PT, R127, R130, PT ;  /* 0x000000827f00720c */ /* 0x000fe20003f26270 */
[----:B------:R-:W-:Y:S01]  /*c530*/  FFMA.FTZ R123, R126, UR7, R123 ;  /* 0x000000077e7b7c23 */ /* 0x000fe2000801007b */
[----:B------:R-:W-:Y:S01]  /*c540*/  MUFU.TANH R101, R101 ;  /* 0x0000006500657308 */ /* 0x000fe20000002400 */
[----:B------:R-:W-:-:S02]  /*c550*/  I2FP.F32.S32 R122, R127 ;  /* 0x0000007f007a7245 */ /* 0x000fc40000201400 */
[----:B------:R-:W-:Y:S01]  /*c560*/  FSEL R223, R135, -INF , !P6 ;  /* 0xff80000087df7808 */ /* 0x000fe20007000000 */
[----:B------:R-:W-:Y:S01]  /*c570*/  VIADD R135, R48, 0xfffffe48 ;  /* 0xfffffe4830877836 */ /* 0x000fe20000000000 */
[----:B------:R-:W-:Y:S01]  /*c580*/  FSEL R68, R68, -INF , !P2 ;  /* 0xff80000044447808 */ /* 0x000fe20005000000 */
[----:B------:R-:W-:Y:S01]  /*c590*/  FFMA.FTZ R122, R122, UR7, R105 ;  /* 0x000000077a7a7c23 */ /* 0x000fe20008010069 */
[----:B------:R-:W-:Y:S01]  /*c5a0*/  ISETP.GE.AND P6, PT, R137, R130, PT ;  /* 0x000000828900720c */ /* 0x000fe20003fc6270 */
[----:B------:R-:W5:Y:S01]  /*c5b0*/  MUFU.TANH R4, R4 ;  /* 0x0000000400047308 */ /* 0x000f620000002400 */
[----:B----4-:R-:W-:Y:S02]  /*c5c0*/  FSEL R89, R98, -INF , !P0 ;  /* 0xff80000062597808 */ /* 0x010fe40004000000 */
[----:B------:R-:W-:Y:S02]  /*c5d0*/  ISETP.GE.AND P0, PT, R127, R128, PT ;  /* 0x000000807f00720c */ /* 0x000fe40003f06270 */
[----:B------:R-:W-:-:S02]  /*c5e0*/  I2FP.F32.S32 R127, R127 ;  /* 0x0000007f007f7245 */ /* 0x000fc40000201400 */
[----:B------:R-:W-:Y:S01]  /*c5f0*/  ISETP.GE.AND P2, PT, R137, R128, PT ;  /* 0x000000808900720c */ /* 0x000fe20003f46270 */
[----:B------:R4:W-:Y:S02]  /*c600*/  MUFU.TANH R119, R95 ;  /* 0x0000005f00777308 */ /* 0x0009e40000002400 */
[----:B-1----:R-:W-:Y:S01]  /*c610*/  FFMA.FTZ R10, R127, UR7, R10 ;  /* 0x000000077f0a7c23 */ /* 0x002fe2000801000a */
[----:B------:R-:W-:-:S04]  /*c620*/  VIADD R127, R48, 0xfffffe49 ;  /* 0xfffffe49307f7836 */ /* 0x000fc80000000000 */
[----:B------:R-:W-:Y:S01]  /*c630*/  FSEL R217, R10, -INF , !P0 ;  /* 0xff8000000ad97808 */ /* 0x000fe20004000000 */
[----:B------:R-:W1:Y:S08]  /*c640*/  MUFU.TANH R6, R6 ;  /* 0x0000000600067308 */ /* 0x000e700000002400 */
[----:B------:R2:W-:Y:S01]  /*c650*/  MUFU.TANH R105, R82 ;  /* 0x0000005200697308 */ /* 0x0005e20000002400 */
[----:B----4-:R-:W-:-:S02]  /*c660*/  FSEL R95, R133, -INF , !P4 ;  /* 0xff800000855f7808 */ /* 0x010fc40006000000 */
[----:B------:R-:W-:Y:S02]  /*c670*/  ISETP.GE.AND P4, PT, R125, R128, PT ;  /* 0x000000807d00720c */ /* 0x000fe40003f86270 */
[-C--:B------:R-:W-:Y:S02]  /*c680*/  I2FP.F32.S32 R125, R137.reuse ;  /* 0x00000089007d7245 */ /* 0x080fe40000201400 */
[----:B------:R-:W-:Y:S01]  /*c690*/  I2FP.F32.S32 R137, R137 ;  /* 0x0000008900897245 */ /* 0x000fe20000201400 */
[----:B------:R4:W-:Y:S01]  /*c6a0*/  MUFU.TANH R98, R74 ;  /* 0x0000004a00627308 */ /* 0x0009e20000002400 */
[----:B------:R-:W-:Y:S01]  /*c6b0*/  FSEL R145, R123, -INF , !P4 ;  /* 0xff8000007b917808 */ /* 0x000fe20006000000 */
[----:B------:R-:W-:Y:S01]  /*c6c0*/  FFMA.FTZ R104, R125, UR7, R104 ;  /* 0x000000077d687c23 */ /* 0x000fe20008010068 */
[-C--:B------:R-:W-:Y:S01]  /*c6d0*/  I2FP.F32.S32 R133, R135.reuse ;  /* 0x0000008700857245 */ /* 0x080fe20000201400 */
[----:B---3--:R-:W-:Y:S01]  /*c6e0*/  FFMA.FTZ R137, R137, UR7, R8 ;  /* 0x0000000789897c23 */ /* 0x008fe20008010008 */
[----:B------:R-:W-:Y:S01]  /*c6f0*/  I2FP.F32.S32 R123, R135 ;  /* 0x00000087007b7245 */ /* 0x000fe20000201400 */
[C---:B------:R-:W-:Y:S01]  /*c700*/  VIADD R125, R48.reuse, 0xfffffe50 ;  /* 0xfffffe50307d7836 */ /* 0x040fe20000000000 */
[-C--:B------:R-:W-:Y:S01]  /*c710*/  ISETP.GE.AND P4, PT, R135, R130.reuse, PT ;  /* 0x000000828700720c */ /* 0x080fe20003f86270 */
[----:B------:R3:W-:Y:S01]  /*c720*/  MUFU.TANH R121, R78 ;  /* 0x0000004e00797308 */ /* 0x0007e20000002400 */
[----:B--2---:R-:W-:Y:S01]  /*c730*/  I2FP.F32.S32 R82, R127 ;  /* 0x0000007f00527245 */ /* 0x004fe20000201400 */
[----:B------:R-:W-:Y:S01]  /*c740*/  FFMA.FTZ R100, R133, UR7, R100 ;  /* 0x0000000785647c23 */ /* 0x000fe20008010064 */
[----:B------:R-:W-:Y:S01]  /*c750*/  FSEL R221, R137, -INF , !P2 ;  /* 0xff80000089dd7808 */ /* 0x000fe20005000000 */
[----:B-----5:R-:W-:Y:S01]  /*c760*/  FFMA.FTZ R4, R123, UR7, R4 ;  /* 0x000000077b047c23 */ /* 0x020fe20008010004 */
[-C--:B------:R-:W-:Y:S01]  /*c770*/  ISETP.GE.AND P2, PT, R127, R130.reuse, PT ;  /* 0x000000827f00720c */ /* 0x080fe20003f46270 */
[----:B------:R-:W-:Y:S01]  /*c780*/  VIADD R123, R48, 0xfffffe51 ;  /* 0xfffffe51307b7836 */ /* 0x000fe20000000000 */
[----:B------:R-:W-:Y:S01]  /*c790*/  ISETP.GE.AND P0, PT, R125, R130, PT ;  /* 0x000000827d00720c */ /* 0x000fe20003f06270 */
[----:B------:R2:W-:Y:S01]  /*c7a0*/  MUFU.TANH R8, R80 ;  /* 0x0000005000087308 */ /* 0x0005e20000002400 */
[----:B----4-:R-:W-:-:S02]  /*c7b0*/  FSEL R74, R122, -INF , !P1 ;  /* 0xff8000007a4a7808 */ /* 0x010fc40004800000 */
[----:B------:R-:W-:Y:S02]  /*c7c0*/  ISETP.GE.AND P1, PT, R127, R128, PT ;  /* 0x000000807f00720c */ /* 0x000fe40003f26270 */
[----:B------:R-:W-:-:S03]  /*c7d0*/  I2FP.F32.S32 R127, R127 ;  /* 0x0000007f007f7245 */ /* 0x000fc60000201400 */
[----:B------:R-:W4:Y:S01]  /*c7e0*/  MUFU.TANH R108, R108 ;  /* 0x0000006c006c7308 */ /* 0x000f220000002400 */
[----:B---3--:R-:W-:Y:S01]  /*c7f0*/  FSEL R78, R104, -INF , !P6 ;  /* 0xff800000684e7808 */ /* 0x008fe20007000000 */
[----:B-1----:R-:W-:Y:S01]  /*c800*/  FFMA.FTZ R6, R127, UR7, R6 ;  /* 0x000000077f067c23 */ /* 0x002fe20008010006 */
[-C--:B------:R-:W-:Y:S02]  /*c810*/  ISETP.GE.AND P6, PT, R135, R128.reuse, PT ;  /* 0x000000808700720c */ /* 0x080fe40003fc6270 */
[----:B------:R-:W-:Y:S02]  /*c820*/  I2FP.F32.S32 R135, R125 ;  /* 0x0000007d00877245 */ /* 0x000fe40000201400 */
[----:B------:R-:W-:Y:S01]  /*c830*/  FSEL R215, R4, -INF , !P6 ;  /* 0xff80000004d77808 */ /* 0x000fe20007000000 */
[----:B------:R1:W-:Y:S01]  /*c840*/  MUFU.TANH R104, R76 ;  /* 0x0000004c00687308 */ /* 0x0003e20000002400 */
[----:B--2---:R-:W-:Y:S01]  /*c850*/  FFMA.FTZ R80, R82, UR7, R101 ;  /* 0x0000000752507c23 */ /* 0x004fe20008010065 */
[----:B------:R-:W-:Y:S01]  /*c860*/  VIADD R101, R48, 0xfffffe58 ;  /* 0xfffffe5830657836 */ /* 0x000fe20000000000 */
[----:B------:R-:W-:Y:S01]  /*c870*/  FSEL R82, R100, -INF , !P4 ;  /* 0xff80000064527808 */ /* 0x000fe20006000000 */
[----:B------:R-:W-:Y:S01]  /*c880*/  FFMA.FTZ R96, R135, UR7, R96 ;  /* 0x0000000787607c23 */ /* 0x000fe20008010060 */
[----:B------:R-:W-:-:S02]  /*c890*/  ISETP.GE.AND P4, PT, R125, R128, PT ;  /* 0x000000807d00720c */ /* 0x000fc40003f86270 */
[----:B------:R-:W-:Y:S01]  /*c8a0*/  FSEL R80, R80, -INF , !P2 ;  /* 0xff80000050507808 */ /* 0x000fe20005000000 */
[----:B------:R-:W2:Y:S01]  /*c8b0*/  MUFU.TANH R109, R109 ;  /* 0x0000006d006d7308 */ /* 0x000ea20000002400 */
[C---:B------:R-:W-:Y:S02]  /*c8c0*/  ISETP.GE.AND P6, PT, R123.reuse, R130, PT ;  /* 0x000000827b00720c */ /* 0x040fe40003fc6270 */
[----:B------:R-:W-:Y:S02]  /*c8d0*/  ISETP.GE.AND P2, PT, R123, R128, PT ;  /* 0x000000807b00720c */ /* 0x000fe40003f46270 */
[----:B------:R-:W-:Y:S02]  /*c8e0*/  I2FP.F32.S32 R127, R123 ;  /* 0x0000007b007f7245 */ /* 0x000fe40000201400 */
[----:B------:R-:W-:Y:S01]  /*c8f0*/  I2FP.F32.S32 R125, R125 ;  /* 0x0000007d007d7245 */ /* 0x000fe20000201400 */
[----:B------:R-:W-:Y:S01]  /*c900*/  MUFU.TANH R106, R106 ;  /* 0x0000006a006a7308 */ /* 0x000fe20000002400 */
[----:B------:R-:W-:Y:S01]  /*c910*/  I2FP.F32.S32 R123, R123 ;  /* 0x0000007b007b7245 */ /* 0x000fe20000201400 */
[----:B------:R-:W-:Y:S01]  /*c920*/  FFMA.FTZ R92, R127, UR7, R92 ;  /* 0x000000077f5c7c23 */ /* 0x000fe2000801005c */
[-C--:B------:R-:W-:Y:S01]  /*c930*/  I2FP.F32.S32 R133, R101.reuse ;  /* 0x0000006500857245 */ /* 0x080fe20000201400 */
[----:B------:R-:W-:Y:S01]  /*c940*/  FFMA.FTZ R84, R125, UR7, R84 ;  /* 0x000000077d547c23 */ /* 0x000fe20008010054 */
[----:B------:R-:W-:Y:S01]  /*c950*/  FSEL R213, R6, -INF , !P1 ;  /* 0xff80000006d57808 */ /* 0x000fe20004800000 */
[----:B------:R-:W-:Y:S01]  /*c960*/  FFMA.FTZ R86, R123, UR7, R86 ;  /* 0x000000077b567c23 */ /* 0x000fe20008010056 */
[----:B-1----:R-:W-:Y:S01]  /*c970*/  FSEL R76, R96, -INF , !P0 ;  /* 0xff800000604c7808 */ /* 0x002fe20004000000 */
[----:B------:R-:W-:Y:S01]  /*c980*/  FFMA.FTZ R4, R133, UR7, R72 ;  /* 0x0000000785047c23 */ /* 0x000fe20008010048 */
[C---:B------:R-:W-:Y:S01]  /*c990*/  ISETP.GE.AND P1, PT, R101.reuse, R130, PT ;  /* 0x000000826500720c */ /* 0x040fe20003f26270 */
[C---:B------:R-:W-:Y:S01]  /*c9a0*/  VIADD R127, R48.reuse, 0xfffffe59 ;  /* 0xfffffe59307f7836 */ /* 0x040fe20000000000 */
[----:B------:R-:W-:Y:S01]  /*c9b0*/  ISETP.GE.AND P0, PT, R101, R128, PT ;  /* 0x000000806500720c */ /* 0x000fe20003f06270 */
[----:B------:R-:W-:Y:S01]  /*c9c0*/  VIADD R123, R48, 0xfffffe60 ;  /* 0xfffffe60307b7836 */ /* 0x000fe20000000000 */
[----:B------:R-:W-:Y:S01]  /*c9d0*/  I2FP.F32.S32 R101, R101 ;  /* 0x0000006500657245 */ /* 0x000fe20000201400 */
[----:B------:R1:W-:Y:S01]  /*c9e0*/  MUFU.TANH R6, R70 ;  /* 0x0000004600067308 */ /* 0x0003e20000002400 */
[----:B------:R-:W-:-:S02]  /*c9f0*/  FSEL R211, R84, -INF , !P4 ;  /* 0xff80000054d37808 */ /* 0x000fc40006000000 */
[----:B------:R-:W-:Y:S01]  /*ca00*/  FSEL R72, R92, -INF , !P6 ;  /* 0xff8000005c487808 */ /* 0x000fe20007000000 */
[----:B------:R-:W-:Y:S01]  /*ca10*/  FFMA.FTZ R94, R101, UR7, R94 ;  /* 0x00000007655e7c23 */ /* 0x000fe2000801005e */
[----:B------:R-:W-:Y:S01]  /*ca20*/  FSEL R207, R86, -INF , !P2 ;  /* 0xff80000056cf7808 */ /* 0x000fe20005000000 */
[----:B------:R-:W-:Y:S01]  /*ca30*/  VIADD R101, R48, 0xfffffe61 ;  /* 0xfffffe6130657836 */ /* 0x000fe20000000000 */
[C---:B------:R-:W-:Y:S01]  /*ca40*/  ISETP.GE.AND P4, PT, R127.reuse, R130, PT ;  /* 0x000000827f00720c */ /* 0x040fe20003f86270 */
[----:B------:R-:W3:Y:S01]  /*ca50*/  MUFU.TANH R107, R107 ;  /* 0x0000006b006b7308 */ /* 0x000ee20000002400 */
[----:B------:R-:W-:Y:S02]  /*ca60*/  ISETP.GE.AND P6, PT, R127, R128, PT ;  /* 0x000000807f00720c */ /* 0x000fe40003fc6270 */
[----:B------:R-:W-:Y:S02]  /*ca70*/  I2FP.F32.S32 R133, R127 ;  /* 0x0000007f00857245 */ /* 0x000fe40000201400 */
[----:B------:R-:W-:-:S02]  /*ca80*/  ISETP.GE.AND P2, PT, R123, R130, PT ;  /* 0x000000827b00720c */ /* 0x000fc40003f46270 */
[----:B------:R-:W-:Y:S01]  /*ca90*/  I2FP.F32.S32 R125, R123 ;  /* 0x0000007b007d7245 */ /* 0x000fe20000201400 */
[----:B------:R5:W-:Y:S01]  /*caa0*/  MUFU.TANH R84, R73 ;  /* 0x0000004900547308 */ /* 0x000be20000002400 */
[----:B-1----:R-:W-:Y:S01]  /*cab0*/  FSEL R70, R4, -INF , !P1 ;  /* 0xff80000004467808 */ /* 0x002fe20004800000 */
[----:B------:R-:W-:Y:S01]  /*cac0*/  FFMA.FTZ R64, R133, UR7, R64 ;  /* 0x0000000785407c23 */ /* 0x000fe20008010040 */
[----:B------:R-:W-:Y:S01]  /*cad0*/  ISETP.GE.AND P1, PT, R123, R128, PT ;  /* 0x000000807b00720c */ /* 0x000fe20003f26270 */
[----:B------:R-:W-:Y:S01]  /*cae0*/  FFMA.FTZ R54, R125, UR7, R54 ;  /* 0x000000077d367c23 */ /* 0x000fe20008010036 */
[----:B------:R-:W-:Y:S02]  /*caf0*/  I2FP.F32.S32 R127, R127 ;  /* 0x0000007f007f7245 */ /* 0x000fe40000201400 */
[----:B------:R-:W-:Y:S01]  /*cb00*/  I2FP.F32.S32 R123, R123 ;  /* 0x0000007b007b7245 */ /* 0x000fe20000201400 */
[----:B------:R-:W1:Y:S01]  /*cb10*/  MUFU.TANH R103, R103 ;  /* 0x0000006700677308 */ /* 0x000e620000002400 */
[----:B------:R-:W-:Y:S01]  /*cb20*/  I2FP.F32.S32 R4, R101 ;  /* 0x0000006500047245 */ /* 0x000fe20000201400 */
[----:B------:R-:W-:Y:S01]  /*cb30*/  FFMA.FTZ R14, R127, UR7, R14 ;  /* 0x000000077f0e7c23 */ /* 0x000fe2000801000e */
[----:B------:R-:W-:Y:S01]  /*cb40*/  FSEL R205, R94, -INF , !P0 ;  /* 0xff8000005ecd7808 */ /* 0x000fe20004000000 */
[----:B----4-:R-:W-:Y:S01]  /*cb50*/  FFMA.FTZ R108, R123, UR7, R108 ;  /* 0x000000077b6c7c23 */ /* 0x010fe2000801006c */
[----:B------:R-:W-:-:S02]  /*cb60*/  VIADD R123, R48, 0xfffffe68 ;  /* 0xfffffe68307b7836 */ /* 0x000fc40000000000 */
[----:B--2---:R-:W-:Y:S01]  /*cb70*/  FFMA.FTZ R109, R4, UR7, R109 ;  /* 0x00000007046d7c23 */ /* 0x004fe2000801006d */
[-C--:B------:R-:W-:Y:S01]  /*cb80*/  ISETP.GE.AND P0, PT, R101, R130.reuse, PT ;  /* 0x000000826500720c */ /* 0x080fe20003f06270 */
[----:B------:R2:W-:Y:S01]  /*cb90*/  MUFU.TANH R92, R69 ;  /* 0x00000045005c7308 */ /* 0x0005e20000002400 */
[----:B-----5:R-:W-:Y:S01]  /*cba0*/  VIADD R73, R48, 0xfffffe69 ;  /* 0xfffffe6930497836 */ /* 0x020fe20000000000 */
[----:B------:R-:W-:Y:S01]  /*cbb0*/  FSEL R195, R14, -INF , !P6 ;  /* 0xff8000000ec37808 */ /* 0x000fe20007000000 */
[----:B---3--:R-:W-:Y:S01]  /*cbc0*/  FFMA.FTZ R107, R4, UR7, R107 ;  /* 0x00000007046b7c23 */ /* 0x008fe2000801006b */
[----:B------:R-:W-:Y:S02]  /*cbd0*/  ISETP.GE.AND P6, PT, R123, R130, PT ;  /* 0x000000827b00720c */ /* 0x000fe40003fc6270 */
[----:B------:R-:W-:Y:S02]  /*cbe0*/  I2FP.F32.S32 R10, R123 ;  /* 0x0000007b000a7245 */ /* 0x000fe40000201400 */
[----:B------:R3:W-:Y:S01]  /*cbf0*/  MUFU.TANH R86, R66 ;  /* 0x0000004200567308 */ /* 0x0007e20000002400 */
[----:B------:R-:W-:-:S02]  /*cc00*/  FSEL R203, R108, -INF , !P1 ;  /* 0xff8000006ccb7808 */ /* 0x000fc40004800000 */
[----:B------:R-:W-:Y:S01]  /*cc10*/  ISETP.GE.AND P1, PT, R73, R130, PT ;  /* 0x000000824900720c */ /* 0x000fe20003f26270 */
[----:B------:R-:W-:Y:S01]  /*cc20*/  FFMA.FTZ R111, R10, UR7, R111 ;  /* 0x000000070a6f7c23 */ /* 0x000fe2000801006f */
[----:B------:R-:W-:-:S03]  /*cc30*/  I2FP.F32.S32 R4, R73 ;  /* 0x0000004900047245 */ /* 0x000fc60000201400 */
[----:B------:R4:W-:Y:S01]  /*cc40*/  MUFU.TANH R94, R62 ;  /* 0x0000003e005e7308 */ /* 0x0009e20000002400 */
[----:B--2---:R-:W-:Y:S01]  /*cc50*/  I2FP.F32.S32 R69, R73 ;  /* 0x0000004900457245 */ /* 0x004fe20000201400 */
[----:B-1----:R-:W-:-:S04]  /*cc60*/  FFMA.FTZ R4, R4, UR7, R103 ;  /* 0x0000000704047c23 */ /* 0x002fc80008010067 */
[----:B------:R-:W-:Y:S01]  /*cc70*/  FFMA.FTZ R106, R69, UR7, R106 ;  /* 0x00000007456a7c23 */ /* 0x000fe2000801006a */
[----:B------:R-:W-:Y:S01]  /*cc80*/  VIADD R69, R48, 0xfffffe71 ;  /* 0xfffffe7130457836 */ /* 0x000fe20000000000 */
[----:B------:R-:W1:Y:S01]  /*cc90*/  MUFU.TANH R99, R99 ;  /* 0x0000006300637308 */ /* 0x000e620000002400 */
[----:B---3--:R-:W-:Y:S02]  /*cca0*/  FSEL R66, R64, -INF , !P4 ;  /* 0xff80000040427808 */ /* 0x008fe40006000000 */
[-C--:B------:R-:W-:Y:S02]  /*ccb0*/  ISETP.GE.AND P4, PT, R101, R128.reuse, PT ;  /* 0x000000806500720c */ /* 0x080fe40003f86270 */
[----:B------:R-:W-:Y:S02]  /*ccc0*/  FSEL R64, R54, -INF , !P2 ;  /* 0xff80000036407808 */ /* 0x000fe40005000000 */
[-C--:B------:R-:W-:Y:S01]  /*ccd0*/  ISETP.GE.AND P2, PT, R123, R128.reuse, PT ;  /* 0x000000807b00720c */ /* 0x080fe20003f46270 */
[----:B------:R-:W2:Y:S01]  /*cce0*/  MUFU.TANH R97, R97 ;  /* 0x0000006100617308 */ /* 0x000ea20000002400 */
[----:B------:R-:W-:Y:S01]  /*ccf0*/  I2FP.F32.S32 R101, R123 ;  /* 0x0000007b00657245 */ /* 0x000fe20000201400 */
[C---:B------:R-:W-:Y:S01]  /*cd00*/  VIADD R123, R48.reuse, 0xfffffe70 ;  /* 0xfffffe70307b7836 */ /* 0x040fe20000000000 */
[----:B----4-:R-:W-:Y:S01]  /*cd10*/  FSEL R62, R109, -INF , !P0 ;  /* 0xff8000006d3e7808 */ /* 0x010fe20004000000 */
[----:B------:R-:W-:Y:S01]  /*cd20*/  VIADD R109, R48, 0xfffffe78 ;  /* 0xfffffe78306d7836 */ /* 0x000fe20000000000 */
[----:B------:R-:W-:Y:S01]  /*cd30*/  ISETP.GE.AND P0, PT, R73, R128, PT ;  /* 0x000000804900720c */ /* 0x000fe20003f06270 */
[----:B------:R-:W-:Y:S01]  /*cd40*/  FFMA.FTZ R110, R101, UR7, R110 ;  /* 0x00000007656e7c23 */ /* 0x000fe2000801006e */
[----:B------:R-:W-:Y:S01]  /*cd50*/  I2FP.F32.S32 R73, R123 ;  /* 0x0000007b00497245 */ /* 0x000fe20000201400 */
[----:B------:R3:W-:Y:S01]  /*cd60*/  MUFU.TANH R14, R60 ;  /* 0x0000003c000e7308 */ /* 0x0007e20000002400 */
[----:B------:R-:W-:-:S02]  /*cd70*/  I2FP.F32.S32 R10, R69 ;  /* 0x00000045000a7245 */ /* 0x000fc40000201400 */
[----:B------:R-:W-:Y:S01]  /*cd80*/  FSEL R199, R107, -INF , !P4 ;  /* 0xff8000006bc77808 */ /* 0x000fe20006000000 */
[----:B------:R-:W-:Y:S01]  /*cd90*/  FFMA.FTZ R73, R73, UR7, R112 ;  /* 0x0000000749497c23 */ /* 0x000fe20008010070 */
[-C--:B------:R-:W-:Y:S01]  /*cda0*/  ISETP.GE.AND P4, PT, R123, R130.reuse, PT ;  /* 0x000000827b00720c */ /* 0x080fe20003f86270 */
[----:B------:R-:W-:Y:S01]  /*cdb0*/  FFMA.FTZ R10, R10, UR7, R113 ;  /* 0x000000070a0a7c23 */ /* 0x000fe20008010071 */
[----:B------:R-:W-:Y:S01]  /*cdc0*/  FSEL R197, R111, -INF , !P2 ;  /* 0xff8000006fc57808 */ /* 0x000fe20005000000 */
[----:B------:R4:W-:Y:S01]  /*cdd0*/  MUFU.TANH R101, R58 ;  /* 0x0000003a00657308 */ /* 0x0009e20000002400 */
[-C--:B------:R-:W-:Y:S01]  /*cde0*/  ISETP.GE.AND P2, PT, R69, R130.reuse, PT ;  /* 0x000000824500720c */ /* 0x080fe20003f46270 */
[----:B------:R-:W-:Y:S01]  /*cdf0*/  VIADD R107, R48, 0xfffffe79 ;  /* 0xfffffe79306b7836 */ /* 0x000fe20000000000 */
[----:B------:R-:W-:Y:S02]  /*ce00*/  FSEL R193, R4, -INF , !P0 ;  /* 0xff80000004c17808 */ /* 0x000fe40004000000 */
[----:B------:R-:W-:-:S02]  /*ce10*/  ISETP.GE.AND P0, PT, R109, R130, PT ;  /* 0x000000826d00720c */ /* 0x000fc40003f06270 */
[----:B------:R-:W-:Y:S01]  /*ce20*/  I2FP.F32.S32 R4, R109 ;  /* 0x0000006d00047245 */ /* 0x000fe20000201400 */
[----:B------:R5:W-:Y:S01]  /*ce30*/  MUFU.TANH R100, R56 ;  /* 0x0000003800647308 */ /* 0x000be20000002400 */
[----:B---3--:R-:W-:Y:S02]  /*ce40*/  FSEL R60, R110, -INF , !P6 ;  /* 0xff8000006e3c7808 */ /* 0x008fe40007000000 */
[-C--:B------:R-:W-:Y:S01]  /*ce50*/  ISETP.GE.AND P6, PT, R123, R128.reuse, PT ;  /* 0x000000807b00720c */ /* 0x080fe20003fc6270 */
[----:B------:R-:W-:Y:S01]  /*ce60*/  FFMA.FTZ R4, R4, UR7, R117 ;  /* 0x0000000704047c23 */ /* 0x000fe20008010075 */
[----:B------:R-:W-:Y:S02]  /*ce70*/  I2FP.F32.S32 R123, R123 ;  /* 0x0000007b007b7245 */ /* 0x000fe40000201400 */
[----:B------:R-:W-:Y:S01]  /*ce80*/  FSEL R54, R10, -INF , !P2 ;  /* 0xff8000000a367808 */ /* 0x000fe20005000000 */
[----:B------:R3:W-:Y:S01]  /*ce90*/  MUFU.TANH R96, R63 ;  /* 0x0000003f00607308 */ /* 0x0007e20000002400 */
[----:B----4-:R-:W-:Y:S01]  /*cea0*/  FSEL R58, R106, -INF , !P1 ;  /* 0xff8000006a3a7808 */ /* 0x010fe20004800000 */
[----:B------:R-:W-:Y:S01]  /*ceb0*/  FFMA.FTZ R114, R123, UR7, R114 ;  /* 0x000000077b727c23 */ /* 0x000fe20008010072 */
[----:B------:R-:W-:-:S02]  /*cec0*/  ISETP.GE.AND P1, PT, R69, R128, PT ;  /* 0x000000804500720c */ /* 0x000fc40003f26270 */
[----:B------:R-:W-:Y:S02]  /*ced0*/  I2FP.F32.S32 R69, R69 ;  /* 0x0000004500457245 */ /* 0x000fe40000201400 */
[----:B------:R-:W-:Y:S01]  /*cee0*/  I2FP.F32.S32 R10, R107 ;  /* 0x0000006b000a7245 */ /* 0x000fe20000201400 */
[----:B------:R4:W-:Y:S01]  /*cef0*/  MUFU.TANH R103, R65 ;  /* 0x0000004100677308 */ /* 0x0009e20000002400 */
[----:B-----5:R-:W-:Y:S01]  /*cf00*/  FSEL R56, R73, -INF , !P4 ;  /* 0xff80000049387808 */ /* 0x020fe20006000000 */
[----:B------:R-:W-:Y:S01]  /*cf10*/  FFMA.FTZ R69, R69, UR7, R116 ;  /* 0x0000000745457c23 */ /* 0x000fe20008010074 */
[----:B------:R-:W-:Y:S01]  /*cf20*/  ISETP.GE.AND P4, PT, R109, R128, PT ;  /* 0x000000806d00720c */ /* 0x000fe20003f86270 */
[----:B-1----:R-:W-:Y:S01]  /*cf30*/  FFMA.FTZ R99, R10, UR7, R99 ;  /* 0x000000070a637c23 */ /* 0x002fe20008010063 */
[----:B------:R-:W-:Y:S01]  /*cf40*/  I2FP.F32.S32 R73, R109 ;  /* 0x0000006d00497245 */ /* 0x000fe20000201400 */
[----:B------:R-:W-:Y:S01]  /*cf50*/  VIADD R109, R48, 0xfffffe81 ;  /* 0xfffffe81306d7836 */ /* 0x000fe20000000000 */
[----:B------:R-:W-:Y:S01]  /*cf60*/  FSEL R189, R114, -INF , !P6 ;  /* 0xff80000072bd7808 */ /* 0x000fe20007000000 */
[----:B------:R1:W-:Y:S01]  /*cf70*/  MUFU.TANH R106, R59 ;  /* 0x0000003b006a7308 */ /* 0x0003e20000002400 */
[----:B---3--:R-:W-:-:S02]  /*cf80*/  VIADD R63, R48, 0xfffffe80 ;  /* 0xfffffe80303f7836 */ /* 0x008fc40000000000 */
[----:B------:R-:W-:Y:S01]  /*cf90*/  FFMA.FTZ R73, R73, UR7, R102 ;  /* 0x0000000749497c23 */ /* 0x000fe20008010066 */
[----:B------:R-:W-:Y:S02]  /*cfa0*/  I2FP.F32.S32 R108, R109 ;  /* 0x0000006d006c7245 */ /* 0x000fe40000201400 */
[C---:B------:R-:W-:Y:S02]  /*cfb0*/  ISETP.GE.AND P6, PT, R107.reuse, R130, PT ;  /* 0x000000826b00720c */ /* 0x040fe40003fc6270 */
[-C--:B------:R-:W-:Y:S01]  /*cfc0*/  I2FP.F32.S32 R102, R63.reuse ;  /* 0x0000003f00667245 */ /* 0x080fe20000201400 */
[----:B------:R-:W3:Y:S01]  /*cfd0*/  MUFU.TANH R93, R93 ;  /* 0x0000005d005d7308 */ /* 0x000ee20000002400 */
[----:B------:R-:W-:Y:S02]  /*cfe0*/  ISETP.GE.AND P2, PT, R107, R128, PT ;  /* 0x000000806b00720c */ /* 0x000fe40003f46270 */
[----:B----4-:R-:W-:Y:S01]  /*cff0*/  I2FP.F32.S32 R65, R63 ;  /* 0x0000003f00417245 */ /* 0x010fe20000201400 */
[----:B--2---:R-:W-:Y:S01]  /*d000*/  FFMA.FTZ R102, R102, UR7, R97 ;  /* 0x0000000766667c23 */ /* 0x004fe20008010061 */
[----:B------:R-:W-:Y:S01]  /*d010*/  I2FP.F32.S32 R107, R107 ;  /* 0x0000006b006b7245 */ /* 0x000fe20000201400 */
[----:B------:R-:W-:Y:S01]  /*d020*/  VIADD R97, R48, 0xfffffe91 ;  /* 0xfffffe9130617836 */ /* 0x000fe20000000000 */
[----:B------:R-:W-:Y:S01]  /*d030*/  FSEL R187, R69, -INF , !P1 ;  /* 0xff80000045bb7808 */ /* 0x000fe20004800000 */
[----:B------:R-:W-:Y:S01]  /*d040*/  FFMA.FTZ R69, R108, UR7, R119 ;  /* 0x000000076c457c23 */ /* 0x000fe20008010077 */
[C---:B-1----:R-:W-:Y:S01]  /*d050*/  VIADD R59, R48.reuse, 0xfffffe88 ;  /* 0xfffffe88303b7836 */ /* 0x042fe20000000000 */
[----:B------:R-:W-:Y:S01]  /*d060*/  FSEL R10, R73, -INF , !P0 ;  /* 0xff800000490a7808 */ /* 0x000fe20004000000 */
[----:B------:R-:W-:Y:S01]  /*d070*/  FFMA.FTZ R65, R65, UR7, R124 ;  /* 0x0000000741417c23 */ /* 0x000fe2000801007c */
[----:B------:R-:W-:Y:S01]  /*d080*/  ISETP.GE.AND P1, PT, R63, R130, PT ;  /* 0x000000823f00720c */ /* 0x000fe20003f26270 */
[----:B------:R-:W-:Y:S01]  /*d090*/  FFMA.FTZ R107, R107, UR7, R118 ;  /* 0x000000076b6b7c23 */ /* 0x000fe20008010076 */
[----:B------:R-:W-:Y:S01]  /*d0a0*/  ISETP.GE.AND P0, PT, R63, R128, PT ;  /* 0x000000803f00720c */ /* 0x000fe20003f06270 */
[----:B------:R-:W-:Y:S01]  /*d0b0*/  VIADD R63, R48, 0xfffffe89 ;  /* 0xfffffe89303f7836 */ /* 0x000fe20000000000 */
[----:B------:R-:W-:Y:S01]  /*d0c0*/  FSEL R185, R4, -INF , !P4 ;  /* 0xff80000004b97808 */ /* 0x000fe20006000000 */
[----:B------:R-:W1:Y:S01]  /*d0d0*/  MUFU.TANH R90, R90 ;  /* 0x0000005a005a7308 */ /* 0x000e620000002400 */
[----:B------:R-:W-:-:S02]  /*d0e0*/  ISETP.GE.AND P4, PT, R109, R130, PT ;  /* 0x000000826d00720c */ /* 0x000fc40003f86270 */
[----:B------:R-:W-:Y:S01]  /*d0f0*/  FSEL R4, R99, -INF , !P6 ;  /* 0xff80000063047808 */ /* 0x000fe20007000000 */
[----:B------:R-:W-:Y:S01]  /*d100*/  VIADD R99, R48, 0xfffffe90 ;  /* 0xfffffe9030637836 */ /* 0x000fe20000000000 */
[----:B------:R-:W-:Y:S02]  /*d110*/  ISETP.GE.AND P6, PT, R109, R128, PT ;  /* 0x000000806d00720c */ /* 0x000fe40003fc6270 */
[----:B------:R-:W-:Y:S01]  /*d120*/  I2FP.F32.S32 R109, R109 ;  /* 0x0000006d006d7245 */ /* 0x000fe20000201400 */
[----:B------:R-:W2:Y:S01]  /*d130*/  MUFU.TANH R88, R88 ;  /* 0x0000005800587308 */ /* 0x000ea20000002400 */
[----:B------:R-:W-:Y:S02]  /*d140*/  I2FP.F32.S32 R112, R59 ;  /* 0x0000003b00707245 */ /* 0x000fe40000201400 */
[----:B------:R-:W-:Y:S01]  /*d150*/  FSEL R147, R102, -INF , !P0 ;  /* 0xff80000066937808 */ /* 0x000fe20004000000 */
[----:B------:R-:W-:Y:S01]  /*d160*/  FFMA.FTZ R109, R109, UR7, R120 ;  /* 0x000000076d6d7c23 */ /* 0x000fe20008010078 */
[----:B------:R-:W-:-:S02]  /*d170*/  FSEL R69, R69, -INF , !P4 ;  /* 0xff80000045457808 */ /* 0x000fc40006000000 */
[C---:B------:R-:W-:Y:S01]  /*d180*/  ISETP.GE.AND P0, PT, R63.reuse, R130, PT ;  /* 0x000000823f00720c */ /* 0x040fe20003f06270 */
[----:B------:R-:W4:Y:S01]  /*d190*/  MUFU.TANH R52, R52 ;  /* 0x0000003400347308 */ /* 0x000f220000002400 */
[----:B------:R-:W-:Y:S02]  /*d1a0*/  ISETP.GE.AND P4, PT, R63, R128, PT ;  /* 0x000000803f00720c */ /* 0x000fe40003f86270 */
[----:B------:R-:W-:Y:S01]  /*d1b0*/  FSEL R73, R65, -INF , !P1 ;  /* 0xff80000041497808 */ /* 0x000fe20004800000 */
[----:B------:R-:W-:Y:S01]  /*d1c0*/  FFMA.FTZ R65, R112, UR7, R121 ;  /* 0x0000000770417c23 */ /* 0x000fe20008010079 */
[----:B------:R-:W-:Y:S02]  /*d1d0*/  I2FP.F32.S32 R110, R59 ;  /* 0x0000003b006e7245 */ /* 0x000fe40000201400 */
[----:B------:R-:W-:Y:S01]  /*d1e0*/  I2FP.F32.S32 R63, R63 ;  /* 0x0000003f003f7245 */ /* 0x000fe20000201400 */
[----:B------:R-:W5:Y:S01]  /*d1f0*/  MUFU.TANH R53, R53 ;  /* 0x0000003500357308 */ /* 0x000f620000002400 */
[----:B------:R-:W-:Y:S01]  /*d200*/  FSEL R179, R107, -INF , !P2 ;  /* 0xff8000006bb37808 */ /* 0x000fe20005000000 */
[----:B------:R-:W-:Y:S01]  /*d210*/  FFMA.FTZ R105, R110, UR7, R105 ;  /* 0x000000076e697c23 */ /* 0x000fe20008010069 */
[----:B------:R-:W-:Y:S01]  /*d220*/  ISETP.GE.AND P2, PT, R59, R130, PT ;  /* 0x000000823b00720c */ /* 0x000fe20003f46270 */
[----:B------:R-:W-:Y:S01]  /*d230*/  FFMA.FTZ R8, R63, UR7, R8 ;  /* 0x000000073f087c23 */ /* 0x000fe20008010008 */
[----:B------:R-:W-:Y:S01]  /*d240*/  ISETP.GE.AND P1, PT, R59, R128, PT ;  /* 0x000000803b00720c */ /* 0x000fe20003f26270 */
[----:B------:R-:W-:Y:S01]  /*d250*/  FFMA.FTZ R59, R63, UR7, R98 ;  /* 0x000000073f3b7c23 */ /* 0x000fe20008010062 */
[----:B------:R-:W-:Y:S01]  /*d260*/  FSEL R143, R109, -INF , !P6 ;  /* 0xff8000006d8f7808 */ /* 0x000fe20007000000 */
[----:B------:R-:W-:Y:S01]  /*d270*/  VIADD R63, R48, 0xfffffe99 ;  /* 0xfffffe99303f7836 */ /* 0x000fe20000000000 */
[----:B------:R-:W-:Y:S01]  /*d280*/  FSEL R65, R65, -INF , !P2 ;  /* 0xff80000041417808 */ /* 0x000fe20005000000 */
[----:B------:R-:W5:Y:S01]  /*d290*/  MUFU.TANH R50, R50 ;  /* 0x0000003200327308 */ /* 0x000f620000002400 */
[----:B------:R-:W-:-:S02]  /*d2a0*/  ISETP.GE.AND P6, PT, R99, R130, PT ;  /* 0x000000826300720c */ /* 0x000fc40003fc6270 */
[----:B------:R-:W-:Y:S02]  /*d2b0*/  ISETP.GE.AND P2, PT, R99, R128, PT ;  /* 0x000000806300720c */ /* 0x000fe40003f46270 */
[----:B------:R-:W-:Y:S02]  /*d2c0*/  I2FP.F32.S32 R99, R99 ;  /* 0x0000006300637245 */ /* 0x000fe40000201400 */
[----:B------:R-:W-:Y:S01]  /*d2d0*/  I2FP.F32.S32 R98, R97 ;  /* 0x0000006100627245 */ /* 0x000fe20000201400 */
[----:B------:R-:W5:Y:S01]  /*d2e0*/  MUFU.TANH R49, R49 ;  /* 0x0000003100317308 */ /* 0x000f620000002400 */
[----:B------:R-:W-:Y:S01]  /*d2f0*/  FSEL R139, R105, -INF , !P1 ;  /* 0xff800000698b7808 */ /* 0x000fe20004800000 */
[----:B------:R-:W-:Y:S01]  /*d300*/  FFMA.FTZ R104, R99, UR7, R104 ;  /* 0x0000000763687c23 */ /* 0x000fe20008010068 */
[----:B------:R-:W-:Y:S01]  /*d310*/  FSEL R59, R59, -INF , !P0 ;  /* 0xff8000003b3b7808 */ /* 0x000fe20004000000 */
[----:B---3--:R-:W-:Y:S01]  /*d320*/  FFMA.FTZ R93, R98, UR7, R93 ;  /* 0x00000007625d7c23 */ /* 0x008fe2000801005d */
[----:B------:R-:W-:Y:S01]  /*d330*/  ISETP.GE.AND P1, PT, R97, R130, PT ;  /* 0x000000826100720c */ /* 0x000fe20003f26270 */
[----:B-1----:R-:W-:Y:S01]  /*d340*/  FFMA.FTZ R90, R99, UR7, R90 ;  /* 0x00000007635a7c23 */ /* 0x002fe2000801005a */
[----:B------:R-:W-:Y:S01]  /*d350*/  ISETP.GE.AND P0, PT, R97, R128, PT ;  /* 0x000000806100720c */ /* 0x000fe20003f06270 */
[----:B------:R-:W-:Y:S01]  /*d360*/  FMUL.FTZ R97, R42, UR15 ;  /* 0x0000000f2a617c20 */ /* 0x000fe20008410000 */
[----:B------:R-:W-:Y:S01]  /*d370*/  FMUL.FTZ R42, R43, UR15 ;  /* 0x0000000f2b2a7c20 */ /* 0x000fe20008410000 */
[----:B------:R-:W-:Y:S01]  /*d380*/  VIADD R43, R48, 0xfffffe98 ;  /* 0xfffffe98302b7836 */ /* 0x000fe20000000000 */
[----:B------:R-:W-:Y:S01]  /*d390*/  FSEL R137, R8, -INF , !P4 ;  /* 0xff80000008897808 */ /* 0x000fe20006000000 */
[----:B------:R-:W-:Y:S01]  /*d3a0*/  FFMA.FTZ R6, R98, UR7, R6 ;  /* 0x0000000762067c23 */ /* 0x000fe20008010006 */
[----:B------:R-:W-:Y:S01]  /*d3b0*/  FSEL R247, R104, -INF , !P6 ;  /* 0xff80000068f77808 */ /* 0x000fe20007000000 */
[----:B------:R-:W-:Y:S01]  /*d3c0*/  VIADD R99, R48, 0xfffffea0 ;  /* 0xfffffea030637836 */ /* 0x000fe20000000000 */
[C---:B------:R-:W-:Y:S01]  /*d3d0*/  ISETP.GE.AND P4, PT, R43.reuse, R130, PT ;  /* 0x000000822b00720c */ /* 0x040fe20003f86270 */
[----:B------:R-:W1:Y:S01]  /*d3e0*/  MUFU.TANH R51, R51 ;  /* 0x0000003300337308 */ /* 0x000e620000002400 */
[----:B------:R-:W-:Y:S01]  /*d3f0*/  ISETP.GE.AND P6, PT, R43, R128, PT ;  /* 0x000000802b00720c */ /* 0x000fe20003fc6270 */
[----:B------:R-:W-:Y:S01]  /*d400*/  FMUL.FTZ R8, R38, UR15 ;  /* 0x0000000f26087c20 */ /* 0x000fe20008410000 */
[----:B------:R-:W-:-:S02]  /*d410*/  FSEL R135, R93, -INF , !P1 ;  /* 0xff8000005d877808 */ /* 0x000fc40004800000 */
[----:B------:R-:W-:Y:S02]  /*d420*/  I2FP.F32.S32 R43, R43 ;  /* 0x0000002b002b7245 */ /* 0x000fe40000201400 */
[----:B------:R-:W-:Y:S01]  /*d430*/  I2FP.F32.S32 R93, R63 ;  /* 0x0000003f005d7245 */ /* 0x000fe20000201400 */
[----:B------:R-:W3:Y:S01]  /*d440*/  MUFU.TANH R12, R12 ;  /* 0x0000000c000c7308 */ /* 0x000ee20000002400 */
[----:B------:R-:W-:Y:S01]  /*d450*/  FSEL R133, R90, -INF , !P2 ;  /* 0xff8000005a857808 */ /* 0x000fe20005000000 */
[----:B------:R-:W-:Y:S01]  /*d460*/  FFMA.FTZ R86, R43, UR7, R86 ;  /* 0x000000072b567c23 */ /* 0x000fe20008010056 */
[-C--:B------:R-:W-:Y:S01]  /*d470*/  ISETP.GE.AND P2, PT, R63, R130.reuse, PT ;  /* 0x000000823f00720c */ /* 0x080fe20003f46270 */
[C---:B------:R-:W-:Y:S01]  /*d480*/  FFMA.FTZ R84, R93.reuse, UR7, R84 ;  /* 0x000000075d547c23 */ /* 0x040fe20008010054 */
[----:B------:R-:W-:Y:S01]  /*d490*/  FFMA.FTZ R92, R93, UR7, R92 ;  /* 0x000000075d5c7c23 */ /* 0x000fe2000801005c */
[----:B------:R-:W-:Y:S01]  /*d4a0*/  VIADD R93, R48, 0xfffffea1 ;  /* 0xfffffea1305d7836 */ /* 0x000fe20000000000 */
[----:B------:R-:W-:Y:S01]  /*d4b0*/  FSEL R123, R86, -INF , !P6 ;  /* 0xff800000567b7808 */ /* 0x000fe20007000000 */
[----:B--2---:R-:W-:Y:S01]  /*d4c0*/  FFMA.FTZ R88, R43, UR7, R88 ;  /* 0x000000072b587c23 */ /* 0x004fe20008010058 */
[----:B------:R-:W-:Y:S01]  /*d4d0*/  FSEL R251, R84, -INF , !P2 ;  /* 0xff80000054fb7808 */ /* 0x000fe20005000000 */
[----:B------:R-:W-:Y:S01]  /*d4e0*/  VIADD R43, R48, 0xfffffea8 ;  /* 0xfffffea8302b7836 */ /* 0x000fe20000000000 */
[C---:B------:R-:W-:Y:S01]  /*d4f0*/  ISETP.GE.AND P6, PT, R93.reuse, R130, PT ;  /* 0x000000825d00720c */ /* 0x040fe20003fc6270 */
[----:B------:R-:W2:Y:S01]  /*d500*/  MUFU.TANH R46, R46 ;  /* 0x0000002e002e7308 */ /* 0x000ea20000002400 */
[----:B------:R-:W-:Y:S01]  /*d510*/  ISETP.GE.AND P2, PT, R93, R128, PT ;  /* 0x000000805d00720c */ /* 0x000fe20003f46270 */
[----:B------:R-:W-:Y:S01]  /*d520*/  FMUL.FTZ R86, R28, UR15 ;  /* 0x0000000f1c567c20 */ /* 0x000fe20008410000 */
[----:B------:R-:W-:-:S02]  /*d530*/  I2FP.F32.S32 R93, R93 ;  /* 0x0000005d005d7245 */ /* 0x000fc40000201400 */
[----:B------:R-:W-:Y:S02]  /*d540*/  ISETP.GE.AND P1, PT, R63, R128, PT ;  /* 0x000000803f00720c */ /* 0x000fe40003f26270 */
[----:B------:R-:W-:Y:S01]  /*d550*/  FSEL R125, R6, -INF , !P0 ;  /* 0xff800000067d7808 */ /* 0x000fe20004000000 */
[----:B------:R-:W-:Y:S01]  /*d560*/  FMUL.FTZ R6, R39, UR15 ;  /* 0x0000000f27067c20 */ /* 0x000fe20008410000 */
[----:B------:R-:W-:Y:S01]  /*d570*/  FSEL R63, R88, -INF , !P4 ;  /* 0xff800000583f7808 */ /* 0x000fe20006000000 */
[----:B------:R-:W-:Y:S01]  /*d580*/  FMUL.FTZ R88, R36, UR15 ;  /* 0x0000000f24587c20 */ /* 0x000fe20008410000 */
[----:B------:R-:W-:Y:S01]  /*d590*/  FFMA.FTZ R14, R93, UR7, R14 ;  /* 0x000000075d0e7c23 */ /* 0x000fe2000801000e */
[----:B------:R5:W-:Y:S01]  /*d5a0*/  MUFU.TANH R36, R97 ;  /* 0x0000006100247308 */ /* 0x000be20000002400 */
[C---:B------:R-:W-:Y:S01]  /*d5b0*/  VIADD R39, R48.reuse, 0xfffffea9 ;  /* 0xfffffea930277836 */ /* 0x040fe20000000000 */
[----:B------:R-:W-:Y:S01]  /*d5c0*/  ISETP.GE.AND P0, PT, R99, R130, PT ;  /* 0x000000826300720c */ /* 0x000fe20003f06270 */
[----:B------:R-:W-:Y:S01]  /*d5d0*/  FFMA.FTZ R96, R93, UR7, R96 ;  /* 0x000000075d607c23 */ /* 0x000fe20008010060 */
[----:B------:R-:W-:Y:S01]  /*d5e0*/  ISETP.GE.AND P4, PT, R99, R128, PT ;  /* 0x000000806300720c */ /* 0x000fe20003f86270 */
[----:B------:R-:W-:Y:S01]  /*d5f0*/  VIADD R93, R48, 0xfffffeb8 ;  /* 0xfffffeb8305d7836 */ /* 0x000fe20000000000 */
[----:B------:R-:W-:-:S02]  /*d600*/  FSEL R121, R14, -INF , !P6 ;  /* 0xff8000000e797808 */ /* 0x000fc40007000000 */
[----:B------:R-:W-:Y:S01]  /*d610*/  I2FP.F32.S32 R99, R99 ;  /* 0x0000006300637245 */ /* 0x000fe20000201400 */
[----:B------:R1:W-:Y:S01]  /*d620*/  MUFU.TANH R84, R6 ;  /* 0x0000000600547308 */ /* 0x0003e20000002400 */
[----:B------:R-:W-:Y:S02]  /*d630*/  I2FP.F32.S32 R14, R39 ;  /* 0x00000027000e7245 */ /* 0x000fe40000201400 */
[----:B------:R-:W-:Y:S01]  /*d640*/  FSEL R117, R92, -INF , !P1 ;  /* 0xff8000005c757808 */ /* 0x000fe20004800000 */
[----:B------:R-:W-:Y:S01]  /*d650*/  FFMA.FTZ R94, R99, UR7, R94 ;  /* 0x00000007635e7c23 */ /* 0x000fe2000801005e */
[----:B------:R-:W-:Y:S01]  /*d660*/  ISETP.GE.AND P1, PT, R43, R130, PT ;  /* 0x000000822b00720c */ /* 0x000fe20003f26270 */
[C---:B------:R-:W-:Y:S01]  /*d670*/  FFMA.FTZ R249, R14.reuse, UR7, R103 ;  /* 0x000000070ef97c23 */ /* 0x040fe20008010067 */
[----:B----4-:R-:W-:Y:S01]  /*d680*/  FFMA.FTZ R103, R14, UR7, R52 ;  /* 0x000000070e677c23 */ /* 0x010fe20008010034 */
[----:B-----5:R-:W-:Y:S01]  /*d690*/  I2FP.F32.S32 R97, R43 ;  /* 0x0000002b00617245 */ /* 0x020fe20000201400 */
[----:B------:R-:W-:Y:S01]  /*d6a0*/  MUFU.TANH R45, R45 ;  /* 0x0000002d002d7308 */ /* 0x000fe20000002400 */
[----:B------:R-:W-:Y:S01]  /*d6b0*/  FSEL R245, R94, -INF , !P0 ;  /* 0xff8000005ef57808 */ /* 0x000fe20004000000 */
[----:B------:R-:W-:Y:S01]  /*d6c0*/  FFMA.FTZ R101, R99, UR7, R101 ;  /* 0x0000000763657c23 */ /* 0x000fe20008010065 */
[----:B------:R-:W-:Y:S01]  /*d6d0*/  ISETP.GE.AND P0, PT, R43, R128, PT ;  /* 0x000000802b00720c */ /* 0x000fe20003f06270 */
[C---:B------:R-:W-:Y:S01]  /*d6e0*/  FFMA.FTZ R100, R97.reuse, UR7, R100 ;  /* 0x0000000761647c23 */ /* 0x040fe20008010064 */
[----:B------:R-:W-:Y:S01]  /*d6f0*/  FFMA.FTZ R105, R97, UR7, R106 ;  /* 0x0000000761697c23 */ /* 0x000fe2000801006a */
[----:B------:R-:W-:-:S02]  /*d700*/  VIADD R97, R48, 0xfffffeb0 ;  /* 0xfffffeb030617836 */ /* 0x000fc40000000000 */
[----:B------:R-:W-:Y:S01]  /*d710*/  FMUL.FTZ R43, R33, UR15 ;  /* 0x0000000f212b7c20 */ /* 0x000fe20008410000 */
[----:B------:R-:W-:Y:S01]  /*d720*/  FSEL R113, R96, -INF , !P2 ;  /* 0xff80000060717808 */ /* 0x000fe20005000000 */
[----:B------:R-:W-:Y:S01]  /*d730*/  VIADD R33, R48, 0xfffffeb1 ;  /* 0xfffffeb130217836 */ /* 0x000fe20000000000 */
[----:B------:R-:W-:Y:S01]  /*d740*/  ISETP.GE.AND P6, PT, R39, R128, PT ;  /* 0x000000802700720c */ /* 0x000fe20003fc6270 */
[----:B------:R2:W-:Y:S01]  /*d750*/  MUFU.TANH R52, R32 ;  /* 0x0000002000347308 */ /* 0x0005e20000002400 */
[----:B------:R-:W-:Y:S02]  /*d760*/  I2FP.F32.S32 R14, R97 ;  /* 0x00000061000e7245 */ /* 0x000fe40000201400 */
[-C--:B------:R-:W-:Y:S02]  /*d770*/  ISETP.GE.AND P2, PT, R97, R130.reuse, PT ;  /* 0x000000826100720c */ /* 0x080fe40003f46270 */
[----:B------:R-:W-:Y:S01]  /*d780*/  FSEL R103, R103, -INF , !P6 ;  /* 0xff80000067677808 */ /* 0x000fe20007000000 */
[C---:B------:R-:W-:Y:S01]  /*d790*/  FFMA.FTZ R53, R14.reuse, UR7, R53 ;  /* 0x000000070e357c23 */ /* 0x040fe20008010035 */
[----:B-1----:R-:W-:Y:S01]  /*d7a0*/  I2FP.F32.S32 R6, R33 ;  /* 0x0000002100067245 */ /* 0x002fe20000201400 */
[----:B------:R-:W-:Y:S01]  /*d7b0*/  FFMA.FTZ R50, R14, UR7, R50 ;  /* 0x000000070e327c23 */ /* 0x000fe20008010032 */
[----:B------:R-:W-:Y:S01]  /*d7c0*/  ISETP.GE.AND P6, PT, R93, R130, PT ;  /* 0x000000825d00720c */ /* 0x000fe20003fc6270 */
[----:B------:R-:W-:Y:S01]  /*d7d0*/  MUFU.TANH R41, R41 ;  /* 0x0000002900297308 */ /* 0x000fe20000002400 */
[----:B------:R-:W-:Y:S01]  /*d7e0*/  FSEL R243, R53, -INF , !P2 ;  /* 0xff80000035f37808 */ /* 0x000fe20005000000 */
[C---:B------:R-:W-:Y:S01]  /*d7f0*/  FFMA.FTZ R14, R6.reuse, UR7, R49 ;  /* 0x00000007060e7c23 */ /* 0x040fe20008010031 */
[----:B------:R-:W-:Y:S01]  /*d800*/  ISETP.GE.AND P2, PT, R93, R128, PT ;  /* 0x000000805d00720c */ /* 0x000fe20003f46270 */
[----:B------:R-:W-:Y:S01]  /*d810*/  FFMA.FTZ R51, R6, UR7, R51 ;  /* 0x0000000706337c23 */ /* 0x000fe20008010033 */
[----:B------:R-:W-:Y:S01]  /*d820*/  I2FP.F32.S32 R93, R93 ;  /* 0x0000005d005d7245 */ /* 0x000fe20000201400 */
[----:B------:R-:W-:Y:S01]  /*d830*/  FMUL.FTZ R53, R29, UR15 ;  /* 0x0000000f1d357c20 */ /* 0x000fe20008410000 */
[----:B------:R-:W-:Y:S01]  /*d840*/  FSEL R109, R101, -INF , !P4 ;  /* 0xff800000656d7808 */ /* 0x000fe20006000000 */
[----:B------:R-:W1:Y:S01]  /*d850*/  MUFU.TANH R47, R47 ;  /* 0x0000002f002f7308 */ /* 0x000e620000002400 */
[-C--:B------:R-:W-:Y:S01]  /*d860*/  ISETP.GE.AND P4, PT, R39, R130.reuse, PT ;  /* 0x000000822700720c */ /* 0x080fe20003f86270 */
[C---:B---3--:R-:W-:Y:S01]  /*d870*/  FFMA.FTZ R6, R93.reuse, UR7, R12 ;  /* 0x000000075d067c23 */ /* 0x048fe2000801000c */
[----:B--2---:R-:W-:Y:S01]  /*d880*/  FFMA.FTZ R32, R93, UR7, R46 ;  /* 0x000000075d207c23 */ /* 0x004fe2000801002e */
[C---:B------:R-:W-:Y:S01]  /*d890*/  VIADD R93, R48.reuse, 0xfffffeb9 ;  /* 0xfffffeb9305d7836 */ /* 0x040fe20000000000 */
[----:B------:R-:W-:Y:S01]  /*d8a0*/  FSEL R105, R105, -INF , !P0 ;  /* 0xff80000069697808 */ /* 0x000fe20004000000 */
[C---:B------:R-:W-:Y:S01]  /*d8b0*/  VIADD R29, R48.reuse, 0xfffffec0 ;  /* 0xfffffec0301d7836 */ /* 0x040fe20000000000 */
[----:B------:R-:W-:Y:S01]  /*d8c0*/  ISETP.GE.AND P0, PT, R33, R130, PT ;  /* 0x000000822100720c */ /* 0x000fe20003f06270 */
[----:B------:R2:W3:Y:S01]  /*d8d0*/  MUFU.TANH R39, R8 ;  /* 0x0000000800277308 */ /* 0x0004e20000002400 */
[----:B------:R-:W-:Y:S01]  /*d8e0*/  I2FP.F32.S32 R12, R93 ;  /* 0x0000005d000c7245 */ /* 0x000fe20000201400 */
[----:B------:R-:W-:Y:S01]  /*d8f0*/  VIADD R49, R48, 0xfffffec1 ;  /* 0xfffffec130317836 */ /* 0x000fe20000000000 */
[----:B------:R-:W-:-:S02]  /*d900*/  FSEL R249, R249, -INF , !P4 ;  /* 0xff800000f9f97808 */ /* 0x000fc40006000000 */
[-C--:B------:R-:W-:Y:S01]  /*d910*/  ISETP.GE.AND P4, PT, R33, R128.reuse, PT ;  /* 0x000000802100720c */ /* 0x080fe20003f86270 */
[----:B------:R-:W-:Y:S01]  /*d920*/  FMUL.FTZ R33, R30, UR15 ;  /* 0x0000000f1e217c20 */ /* 0x000fe20008410000 */
[----:B------:R-:W-:Y:S01]  /*d930*/  FSEL R14, R14, -INF , !P0 ;  /* 0xff8000000e0e7808 */ /* 0x000fe20004000000 */
[----:B------:R-:W4:Y:S01]  /*d940*/  MUFU.TANH R40, R40 ;  /* 0x0000002800287308 */ /* 0x000f220000002400 */
[-C--:B------:R-:W-:Y:S01]  /*d950*/  ISETP.GE.AND P0, PT, R93, R128.reuse, PT ;  /* 0x000000805d00720c */ /* 0x080fe20003f06270 */
[----:B-1----:R-:W-:Y:S01]  /*d960*/  FFMA.FTZ R47, R12, UR7, R47 ;  /* 0x000000070c2f7c23 */ /* 0x002fe2000801002f */
[----:B------:R-:W-:Y:S02]  /*d970*/  FSEL R6, R6, -INF , !P6 ;  /* 0xff80000006067808 */ /* 0x000fe40007000000 */
[----:B------:R-:W-:Y:S02]  /*d980*/  ISETP.GE.AND P6, PT, R29, R128, PT ;  /* 0x000000801d00720c */ /* 0x000fe40003fc6270 */
[----:B------:R-:W-:Y:S01]  /*d990*/  FSEL R32, R32, -INF , !P2 ;  /* 0xff80000020207808 */ /* 0x000fe20005000000 */
[----:B------:R1:W-:Y:S01]  /*d9a0*/  MUFU.TANH R28, R34 ;  /* 0x00000022001c7308 */ /* 0x0003e20000002400 */
[----:B--2---:R-:W-:-:S02]  /*d9b0*/  FSEL R8, R100, -INF , !P1 ;  /* 0xff80000064087808 */ /* 0x004fc40004800000 */
[----:B------:R-:W-:Y:S01]  /*d9c0*/  ISETP.GE.AND P1, PT, R97, R128, PT ;  /* 0x000000806100720c */ /* 0x000fe20003f26270 */
[----:B------:R-:W-:Y:S01]  /*d9d0*/  VIADD R97, R48, 0xfffffec8 ;  /* 0xfffffec830617836 */ /* 0x000fe20000000000 */
[-C--:B------:R-:W-:Y:S02]  /*d9e0*/  ISETP.GE.AND P2, PT, R49, R130.reuse, PT ;  /* 0x000000823100720c */ /* 0x080fe40003f46270 */
[----:B------:R-:W-:Y:S01]  /*d9f0*/  FSEL R99, R50, -INF , !P1 ;  /* 0xff80000032637808 */ /* 0x000fe20004800000 */
[----:B------:R-:W2:Y:S01]  /*da00*/  MUFU.TANH R42, R42 ;  /* 0x0000002a002a7308 */ /* 0x000ea20000002400 */
[-C--:B------:R-:W-:Y:S02]  /*da10*/  ISETP.GE.AND P1, PT, R93, R130.reuse, PT ;  /* 0x000000825d00720c */ /* 0x080fe40003f26270 */
[----:B------:R-:W-:Y:S01]  /*da20*/  FSEL R93, R51, -INF , !P4 ;  /* 0xff800000335d7808 */ /* 0x000fe20006000000 */
[----:B------:R-:W-:Y:S01]  /*da30*/  FMUL.FTZ R51, R25, UR15 ;  /* 0x0000000f19337c20 */ /* 0x000fe20008410000 */
[----:B------:R-:W-:Y:S01]  /*da40*/  ISETP.GE.AND P4, PT, R29, R130, PT ;  /* 0x000000821d00720c */ /* 0x000fe20003f86270 */
[----:B------:R-:W-:Y:S01]  /*da50*/  FMUL.FTZ R25, R26, UR15 ;  /* 0x0000000f1a197c20 */ /* 0x000fe20008410000 */
[----:B------:R-:W-:Y:S01]  /*da60*/  I2FP.F32.S32 R50, R97 ;  /* 0x0000006100327245 */ /* 0x000fe20000201400 */
[----:B------:R-:W5:Y:S01]  /*da70*/  MUFU.TANH R38, R88 ;  /* 0x0000005800267308 */ /* 0x000f620000002400 */
[----:B-1----:R-:W-:-:S03]  /*da80*/  FFMA.FTZ R34, R12, UR7, R45 ;  /* 0x000000070c227c23 */ /* 0x002fc6000801002d */
[----:B---3--:R-:W-:-:S04]  /*da90*/  FFMA.FTZ R39, R50, UR7, R39 ;  /* 0x0000000732277c23 */ /* 0x008fc80008010027 */
[----:B------:R1:W-:Y:S08]  /*daa0*/  MUFU.TANH R46, R35 ;  /* 0x00000023002e7308 */ /* 0x0003f00000002400 */
[----:B------:R-:W3:Y:S08]  /*dab0*/  MUFU.TANH R37, R37 ;  /* 0x0000002500257308 */ /* 0x000ef00000002400 */
[----:B------:R5:W3:Y:S01]  /*dac0*/  MUFU.TANH R45, R53 ;  /* 0x00000035002d7308 */ /* 0x000ae20000002400 */
[----:B-1----:R-:W-:-:S02]  /*dad0*/  I2FP.F32.S32 R35, R29 ;  /* 0x0000001d00237245 */ /* 0x002fc40000201400 */
[----:B------:R-:W-:Y:S02]  /*dae0*/  FSEL R29, R34, -INF , !P1 ;  /* 0xff800000221d7808 */ /* 0x000fe40004800000 */
[----:B------:R-:W-:Y:S01]  /*daf0*/  I2FP.F32.S32 R34, R49 ;  /* 0x0000003100227245 */ /* 0x000fe20000201400 */
[----:B------:R-:W-:Y:S01]  /*db00*/  FFMA.FTZ R26, R35, UR7, R36 ;  /* 0x00000007231a7c23 */ /* 0x000fe20008010024 */
[----:B------:R-:W-:Y:S01]  /*db10*/  ISETP.GE.AND P1, PT, R49, R128, PT ;  /* 0x000000803100720c */ /* 0x000fe20003f26270 */
[----:B------:R-:W-:Y:S01]  /*db20*/  FMUL.FTZ R49, R27, UR15 ;  /* 0x0000000f1b317c20 */ /* 0x000fe20008410000 */
[----:B------:R1:W-:Y:S01]  /*db30*/  MUFU.TANH R36, R31 ;  /* 0x0000001f00247308 */ /* 0x0003e20000002400 */
[----:B------:R-:W-:Y:S01]  /*db40*/  FFMA.FTZ R41, R34, UR7, R41 ;  /* 0x0000000722297c23 */ /* 0x000fe20008010029 */
[----:B----4-:R-:W-:Y:S01]  /*db50*/  FFMA.FTZ R12, R35, UR7, R40 ;  /* 0x00000007230c7c23 */ /* 0x010fe20008010028 */
[----:B------:R-:W-:Y:S02]  /*db60*/  VIADD R27, R48, 0xfffffec9 ;  /* 0xfffffec9301b7836 */ /* 0x000fe40000000000 */
[----:B--2---:R-:W-:Y:S01]  /*db70*/  FFMA.FTZ R42, R34, UR7, R42 ;  /* 0x00000007222a7c23 */ /* 0x004fe2000801002a */
[----:B------:R-:W-:Y:S01]  /*db80*/  FSEL R35, R47, -INF , !P0 ;  /* 0xff8000002f237808 */ /* 0x000fe20004000000 */
[----:B------:R-:W-:Y:S01]  /*db90*/  FMUL.FTZ R47, R20, UR15 ;  /* 0x0000000f142f7c20 */ /* 0x000fe20008410000 */
[----:B------:R-:W-:Y:S01]  /*dba0*/  ISETP.GE.AND P0, PT, R97, R130, PT ;  /* 0x000000826100720c */ /* 0x000fe20003f06270 */
[----:B------:R-:W2:Y:S01]  /*dbb0*/  MUFU.TANH R43, R43 ;  /* 0x0000002b002b7308 */ /* 0x000ea20000002400 */
[----:B-----5:R-:W-:Y:S01]  /*dbc0*/  VIADD R53, R48, 0xfffffed0 ;  /* 0xfffffed030357836 */ /* 0x020fe20000000000 */
[----:B------:R-:W-:-:S02]  /*dbd0*/  FSEL R34, R26, -INF , !P6 ;  /* 0xff8000001a227808 */ /* 0x000fc40007000000 */
[----:B------:R-:W-:Y:S02]  /*dbe0*/  ISETP.GE.AND P6, PT, R27, R130, PT ;  /* 0x000000821b00720c */ /* 0x000fe40003fc6270 */
[----:B------:R-:W-:Y:S02]  /*dbf0*/  FSEL R12, R12, -INF , !P4 ;  /* 0xff8000000c0c7808 */ /* 0x000fe40006000000 */
[----:B------:R4:W5:Y:S01]  /*dc00*/  MUFU.TANH R30, R86 ;  /* 0x00000056001e7308 */ /* 0x0009620000002400 */
[----:B-1----:R-:W-:Y:S01]  /*dc10*/  FSEL R31, R41, -INF , !P2 ;  /* 0xff800000291f7808 */ /* 0x002fe20005000000 */
[----:B------:R-:W-:Y:S01]  /*dc20*/  FFMA.FTZ R41, R50, UR7, R38 ;  /* 0x0000000732297c23 */ /* 0x000fe20008010026 */
[-C--:B------:R-:W-:Y:S02]  /*dc30*/  ISETP.GE.AND P2, PT, R27, R128.reuse, PT ;  /* 0x000000801b00720c */ /* 0x080fe40003f46270 */
[----:B------:R-:W-:Y:S02]  /*dc40*/  I2FP.F32.S32 R38, R27 ;  /* 0x0000001b00267245 */ /* 0x000fe40000201400 */
[----:B------:R-:W-:Y:S01]  /*dc50*/  FSEL R27, R41, -INF , !P0 ;  /* 0xff800000291b7808 */ /* 0x000fe20004000000 */
[----:B------:R-:W-:Y:S01]  /*dc60*/  FMUL.FTZ R41, R22, UR15 ;  /* 0x0000000f16297c20 */ /* 0x000fe20008410000 */
[-C--:B------:R-:W-:Y:S01]  /*dc70*/  ISETP.GE.AND P0, PT, R53, R128.reuse, PT ;  /* 0x000000803500720c */ /* 0x080fe20003f06270 */
[----:B---3--:R-:W-:Y:S01]  /*dc80*/  FFMA.FTZ R22, R38, UR7, R37 ;  /* 0x0000000726167c23 */ /* 0x008fe20008010025 */
[----:B------:R-:W-:Y:S01]  /*dc90*/  ISETP.GE.AND P4, PT, R97, R128, PT ;  /* 0x000000806100720c */ /* 0x000fe20003f86270 */
[----:B------:R-:W-:Y:S01]  /*dca0*/  VIADD R97, R48, 0xfffffed1 ;  /* 0xfffffed130617836 */ /* 0x000fe20000000000 */
[----:B------:R1:W-:Y:S01]  /*dcb0*/  MUFU.TANH R26, R51 ;  /* 0x00000033001a7308 */ /* 0x0003e20000002400 */
[----:B------:R-:W-:Y:S01]  /*dcc0*/  FFMA.FTZ R38, R38, UR7, R84 ;  /* 0x0000000726267c23 */ /* 0x000fe20008010054 */
[----:B------:R-:W-:Y:S01]  /*dcd0*/  FSEL R39, R39, -INF , !P4 ;  /* 0xff80000027277808 */ /* 0x000fe20006000000 */
[----:B----4-:R-:W-:Y:S01]  /*dce0*/  FMUL.FTZ R86, R24, UR15 ;  /* 0x0000000f18567c20 */ /* 0x010fe20008410000 */
[----:B------:R-:W-:-:S02]  /*dcf0*/  ISETP.GE.AND P4, PT, R97, R130, PT ;  /* 0x000000826100720c */ /* 0x000fc40003f86270 */
[----:B------:R-:W-:Y:S02]  /*dd00*/  FSEL R38, R38, -INF , !P2 ;  /* 0xff80000026267808 */ /* 0x000fe40005000000 */
[----:B------:R3:W4:Y:S08]  /*dd10*/  MUFU.TANH R24, R33 ;  /* 0x0000002100187308 */ /* 0x0007300000002400 */
[----:B------:R-:W4:Y:S01]  /*dd20*/  MUFU.TANH R40, R86 ;  /* 0x0000005600287308 */ /* 0x000f220000002400 */
[----:B-1----:R-:W-:-:S05]  /*dd30*/  VIADD R51, R48, 0xfffffed9 ;  /* 0xfffffed930337836 */ /* 0x002fca0000000000 */
[----:B------:R-:W-:Y:S02]  /*dd40*/  I2FP.F32.S32 R50, R51 ;  /* 0x0000003300327245 */ /* 0x000fe40000201400 */
[----:B------:R1:W4:Y:S01]  /*dd50*/  MUFU.TANH R20, R25 ;  /* 0x0000001900147308 */ /* 0x0003220000002400 */
[----:B---3--:R-:W-:Y:S01]  /*dd60*/  FSEL R33, R42, -INF , !P1 ;  /* 0xff8000002a217808 */ /* 0x008fe20004800000 */
[----:B------:R-:W-:Y:S01]  /*dd70*/  FMUL.FTZ R42, R23, UR15 ;  /* 0x0000000f172a7c20 */ /* 0x000fe20008410000 */
[----:B------:R-:W-:Y:S01]  /*dd80*/  BAR.SYNC.DEFER_BLOCKING 0x0 ;  /* 0x0000000000007b1d */ /* 0x000fe20000010000 */
[----:B------:R-:W-:Y:S01]  /*dd90*/  ISETP.GE.AND P1, PT, R53, R130, PT ;  /* 0x000000823500720c */ /* 0x000fe20003f26270 */
[----:B------:R-:W-:Y:S01]  /*dda0*/  FFMA.FTZ R209, R50, UR7, R45 ;  /* 0x0000000732d17c23 */ /* 0x000fe2000801002d */
[----:B------:R-:W-:Y:S01]  /*ddb0*/  I2FP.F32.S32 R53, R53 ;  /* 0x0000003500357245 */ /* 0x000fe20000201400 */
[C---:B------:R-:W-:Y:S02]  /*ddc0*/  VIADD R45, R48.reuse, 0xfffffee1 ;  /* 0xfffffee1302d7836 */ /* 0x040fe40000000000 */
[----:B------:R3:W3:Y:S02]  /*ddd0*/  MUFU.TANH R23, R49 ;  /* 0x0000003100177308 */ /* 0x0006e40000002400 */
[C---:B------:R-:W-:Y:S01]  /*dde0*/  FFMA.FTZ R37, R53.reuse, UR7, R28 ;  /* 0x0000000735257c23 */ /* 0x040fe2000801001c */
[----:B------:R-:W-:Y:S01]  /*ddf0*/  FFMA.FTZ R52, R53, UR7, R52 ;  /* 0x0000000735347c23 */ /* 0x000fe20008010034 */
[----:B------:R-:W-:Y:S01]  /*de00*/  I2FP.F32.S32 R28, R97 ;  /* 0x00000061001c7245 */ /* 0x000fe20000201400 */
[----:B------:R-:W-:-:S02]  /*de10*/  VIADD R53, R48, 0xfffffed8 ;  /* 0xfffffed830357836 */ /* 0x000fc40000000000 */
[----:B------:R-:W-:Y:S01]  /*de20*/  FSEL R37, R37, -INF , !P0 ;  /* 0xff80000025257808 */ /* 0x000fe20004000000 */
[----:B------:R-:W-:Y:S01]  /*de30*/  MUFU.TANH R21, R21 ;  /* 0x0000001500157308 */ /* 0x000fe20000002400 */
[C---:B--2---:R-:W-:Y:S01]  /*de40*/  FFMA.FTZ R225, R28.reuse, UR7, R43 ;  /* 0x000000071ce17c23 */ /* 0x044fe2000801002b */
[----:B------:R-:W-:Y:S01]  /*de50*/  I2FP.F32.S32 R43, R53 ;  /* 0x00000035002b7245 */ /* 0x000fe20000201400 */
[----:B------:R-:W-:Y:S01]  /*de60*/  FFMA.FTZ R28, R28, UR7, R46 ;  /* 0x000000071c1c7c23 */ /* 0x000fe2000801002e */
[----:B-1----:R-:W-:Y:S01]  /*de70*/  FSEL R25, R22, -INF , !P6 ;  /* 0xff80000016197808 */ /* 0x002fe20007000000 */
[----:B------:R-:W-:Y:S01]  /*de80*/  FFMA.FTZ R46, R50, UR7, R36 ;  /* 0x00000007322e7c23 */ /* 0x000fe20008010024 */
[----:B------:R-:W-:Y:S01]  /*de90*/  ISETP.GE.AND P6, PT, R97, R128, PT ;  /* 0x000000806100720c */ /* 0x000fe20003fc6270 */
[----:B-----5:R-:W-:Y:S01]  /*dea0*/  FFMA.FTZ R219, R43, UR7, R30 ;  /* 0x000000072bdb7c23 */ /* 0x020fe2000801001e */
[----:B------:R1:W2:Y:S01]  /*deb0*/  MUFU.TANH R22, R47 ;  /* 0x0000002f00167308 */ /* 0x0002a20000002400 */
[----:B------:R-:W-:Y:S01]  /*dec0*/  ISETP.GE.AND P2, PT, R53, R130, PT ;  /* 0x000000823500720c */ /* 0x000fe20003f46270 */
[----:B----4-:R-:W-:Y:S01]  /*ded0*/  FFMA.FTZ R24, R43, UR7, R24 ;  /* 0x000000072b187c23 */ /* 0x010fe20008010018 */
[----:B------:R-:W-:Y:S01]  /*dee0*/  FSEL R235, R52, -INF , !P1 ;  /* 0xff80000034eb7808 */ /* 0x000fe20004800000 */
[----:B---3--:R-:W-:Y:S01]  /*def0*/  FMUL.FTZ R49, R16, UR15 ;  /* 0x0000000f10317c20 */ /* 0x008fe20008410000 */
[----:B------:R-:W-:Y:S01]  /*df00*/  ISETP.GE.AND P1, PT, R53, R128, PT ;  /* 0x000000803500720c */ /* 0x000fe20003f26270 */
[----:B------:R-:W-:Y:S01]  /*df10*/  VIADD R43, R48, 0xfffffee8 ;  /* 0xfffffee8302b7836 */ /* 0x000fe20000000000 */
[----:B------:R-:W-:Y:S01]  /*df20*/  ISETP.GE.AND P0, PT, R51, R130, PT ;  /* 0x000000823300720c */ /* 0x000fe20003f06270 */
[----:B------:R3:W4:Y:S01]  /*df30*/  MUFU.TANH R30, R41 ;  /* 0x00000029001e7308 */ /* 0x0007220000002400 */
[----:B------:R-:W-:Y:S01]  /*df40*/  FSEL R36, R28, -INF , !P6 ;  /* 0xff8000001c247808 */ /* 0x000fe20007000000 */
[----:B------:R-:W-:Y:S01]  /*df50*/  FMUL.FTZ R16, R17, UR15 ;  /* 0x0000000f11107c20 */ /* 0x000fe20008410000 */
[----:B------:R-:W-:-:S02]  /*df60*/  FSEL R219, R219, -INF , !P2 ;  /* 0xff800000dbdb7808 */ /* 0x000fc40005000000 */
[----:B------:R-:W-:Y:S02]  /*df70*/  FSEL R209, R209, -INF , !P0 ;  /* 0xff800000d1d17808 */ /* 0x000fe40004000000 */
[-C--:B------:R-:W-:Y:S01]  /*df80*/  ISETP.GE.AND P0, PT, R45, R128.reuse, PT ;  /* 0x000000802d00720c */ /* 0x080fe20003f06270 */
[----:B------:R5:W4:Y:S01]  /*df90*/  MUFU.TANH R28, R42 ;  /* 0x0000002a001c7308 */ /* 0x000b220000002400 */
[----:B-1----:R-:W-:Y:S01]  /*dfa0*/  VIADD R47, R48, 0xfffffee0 ;  /* 0xfffffee0302f7836 */ /* 0x002fe20000000000 */
[----:B------:R-:W-:Y:S02]  /*dfb0*/  FSEL R225, R225, -INF , !P4 ;  /* 0xff800000e1e17808 */ /* 0x000fe40006000000 */
[----:B------:R-:W-:Y:S02]  /*dfc0*/  ISETP.GE.AND P4, PT, R51, R128, PT ;  /* 0x000000803300720c */ /* 0x000fe40003f86270 */
[C---:B------:R-:W-:Y:S02]  /*dfd0*/  ISETP.GE.AND P6, PT, R47.reuse, R130, PT ;  /* 0x000000822f00720c */ /* 0x040fe40003fc6270 */
[----:B------:R-:W-:Y:S01]  /*dfe0*/  ISETP.GE.AND P2, PT, R47, R128, PT ;  /* 0x000000802f00720c */ /* 0x000fe20003f46270 */
[----:B------:R-:W-:Y:S01]  /*dff0*/  MUFU.TANH R16, R16 ;  /* 0x0000001000107308 */ /* 0x000fe20000002400 */
[----:B------:R-:W-:-:S02]  /*e000*/  I2FP.F32.S32 R47, R47 ;  /* 0x0000002f002f7245 */ /* 0x000fc40000201400 */
[----:B---3--:R-:W-:Y:S02]  /*e010*/  FSEL R41, R24, -INF , !P1 ;  /* 0xff80000018297808 */ /* 0x008fe40004800000 */
[-C--:B------:R-:W-:Y:S01]  /*e020*/  ISETP.GE.AND P1, PT, R45, R130.reuse, PT ;  /* 0x000000822d00720c */ /* 0x080fe20003f26270 */
[C---:B------:R-:W-:Y:S01]  /*e030*/  FFMA.FTZ R201, R47.reuse, UR7, R40 ;  /* 0x000000072fc97c23 */ /* 0x040fe20008010028 */
[----:B------:R-:W-:Y:S01]  /*e040*/  I2FP.F32.S32 R45, R45 ;  /* 0x0000002d002d7245 */ /* 0x000fe20000201400 */
[----:B------:R1:W-:Y:S01]  /*e050*/  MUFU.TANH R24, R49 ;  /* 0x0000003100187308 */ /* 0x0003e20000002400 */
[----:B------:R-:W-:Y:S01]  /*e060*/  FFMA.FTZ R20, R47, UR7, R20 ;  /* 0x000000072f147c23 */ /* 0x000fe20008010014 */
[----:B------:R-:W-:Y:S01]  /*e070*/  FSEL R40, R46, -INF , !P4 ;  /* 0xff8000002e287808 */ /* 0x000fe20006000000 */
[C---:B------:R-:W-:Y:S02]  /*e080*/  VIADD R47, R48.reuse, 0xfffffef0 ;  /* 0xfffffef0302f7836 */ /* 0x040fe40000000000 */
[----:B------:R-:W-:Y:S01]  /*e090*/  FFMA.FTZ R26, R45, UR7, R26 ;  /* 0x000000072d1a7c23 */ /* 0x000fe2000801001a */
[----:B------:R-:W-:Y:S01]  /*e0a0*/  FSEL R201, R201, -INF , !P6 ;  /* 0xff800000c9c97808 */ /* 0x000fe20007000000 */
[----:B------:R-:W-:Y:S01]  /*e0b0*/  FFMA.FTZ R45, R45, UR7, R23 ;  /* 0x000000072d2d7c23 */ /* 0x000fe20008010017 */
[C---:B------:R-:W-:Y:S01]  /*e0c0*/  ISETP.GE.AND P4, PT, R43.reuse, R130, PT ;  /* 0x000000822b00720c */ /* 0x040fe20003f86270 */
[----:B------:R-:W3:Y:S01]  /*e0d0*/  MUFU.TANH R13, R13 ;  /* 0x0000000d000d7308 */ /* 0x000ee20000002400 */
[----:B------:R-:W-:Y:S01]  /*e0e0*/  ISETP.GE.AND P6, PT, R43, R128, PT ;  /* 0x000000802b00720c */ /* 0x000fe20003fc6270 */
[----:B------:R-:W-:Y:S01]  /*e0f0*/  VIADD R23, R48, 0xfffffef1 ;  /* 0xfffffef130177836 */ /* 0x000fe20000000000 */
[----:B------:R-:W-:Y:S01]  /*e100*/  I2FP.F32.S32 R17, R43 ;  /* 0x0000002b00117245 */ /* 0x000fe20000201400 */
[----:B------:R-:W-:Y:S01]  /*e110*/  FMUL.FTZ R43, R18, UR15 ;  /* 0x0000000f122b7c20 */ /* 0x000fe20008410000 */
[----:B-----5:R-:W-:Y:S01]  /*e120*/  FSEL R42, R20, -INF , !P2 ;  /* 0xff800000142a7808 */ /* 0x020fe20005000000 */
[----:B------:R-:W-:Y:S01]  /*e130*/  FMUL.FTZ R18, R19, UR15 ;  /* 0x0000000f13127c20 */ /* 0x000fe20008410000 */
[----:B------:R-:W-:Y:S01]  /*e140*/  FSEL R191, R26, -INF , !P1 ;  /* 0xff8000001abf7808 */ /* 0x000fe20004800000 */
[----:B--2---:R-:W-:Y:S01]  /*e150*/  FFMA.FTZ R22, R17, UR7, R22 ;  /* 0x0000000711167c23 */ /* 0x004fe20008010016 */
[----:B-1----:R-:W-:-:S02]  /*e160*/  VIADD R49, R48, 0xfffffee9 ;  /* 0xfffffee930317836 */ /* 0x002fc40000000000 */
[----:B----4-:R-:W-:Y:S01]  /*e170*/  FFMA.FTZ R30, R17, UR7, R30 ;  /* 0x00000007111e7c23 */ /* 0x010fe2000801001e */
[----:B------:R-:W1:Y:S01]  /*e180*/  MUFU.TANH R15, R15 ;  /* 0x0000000f000f7308 */ /* 0x000e620000002400 */
[----:B------:R-:W-:Y:S01]  /*e190*/  FSEL R45, R45, -INF , !P0 ;  /* 0xff8000002d2d7808 */ /* 0x000fe20004000000 */
[----:B------:R-:W-:Y:S01]  /*e1a0*/  VIADD R19, R48, 0xfffffef9 ;  /* 0xfffffef930137836 */ /* 0x000fe20000000000 */
[C---:B------:R-:W-:Y:S02]  /*e1b0*/  ISETP.GE.AND P2, PT, R49.reuse, R130, PT ;  /* 0x000000823100720c */ /* 0x040fe40003f46270 */
[----:B------:R-:W-:Y:S02]  /*e1c0*/  ISETP.GE.AND P1, PT, R49, R128, PT ;  /* 0x000000803100720c */ /* 0x000fe40003f26270 */
[----:B------:R-:W-:Y:S01]  /*e1d0*/  I2FP.F32.S32 R49, R49 ;  /* 0x0000003100317245 */ /* 0x000fe20000201400 */
[----:B------:R2:W4:Y:S01]  /*e1e0*/  MUFU.TANH R17, R43 ;  /* 0x0000002b00117308 */ /* 0x0005220000002400 */
[----:B------:R-:W-:-:S02]  /*e1f0*/  ISETP.GE.AND P0, PT, R47, R130, PT ;  /* 0x000000822f00720c */ /* 0x000fc40003f06270 */
[----:B------:R-:W-:Y:S01]  /*e200*/  I2FP.F32.S32 R20, R19 ;  /* 0x0000001300147245 */ /* 0x000fe20000201400 */
[C---:B------:R-:W-:Y:S01]  /*e210*/  FFMA.FTZ R21, R49.reuse, UR7, R21 ;  /* 0x0000000731157c23 */ /* 0x040fe20008010015 */
[----:B------:R-:W-:Y:S01]  /*e220*/  FFMA.FTZ R28, R49, UR7, R28 ;  /* 0x00000007311c7c23 */ /* 0x000fe2000801001c */
[----:B------:R-:W-:Y:S02]  /*e230*/  FSEL R153, R22, -INF , !P4 ;  /* 0xff80000016997808 */ /* 0x000fe40006000000 */
[----:B------:R-:W5:Y:S01]  /*e240*/  MUFU.TANH R18, R18 ;  /* 0x0000001200127308 */ /* 0x000f620000002400 */
[----:B------:R-:W-:Y:S01]  /*e250*/  FSEL R111, R21, -INF , !P2 ;  /* 0xff800000156f7808 */ /* 0x000fe20005000000 */
[C---:B---3--:R-:W-:Y:S01]  /*e260*/  FFMA.FTZ R13, R20.reuse, UR7, R13 ;  /* 0x00000007140d7c23 */ /* 0x048fe2000801000d */
[----:B------:R-:W-:Y:S01]  /*e270*/  ISETP.GE.AND P2, PT, R47, R128, PT ;  /* 0x000000802f00720c */ /* 0x000fe20003f46270 */
[----:B-1----:R-:W-:Y:S01]  /*e280*/  FFMA.FTZ R15, R20, UR7, R15 ;  /* 0x00000007140f7c23 */ /* 0x002fe2000801000f */
[----:B------:R-:W-:-:S02]  /*e290*/  I2FP.F32.S32 R47, R47 ;  /* 0x0000002f002f7245 */ /* 0x000fc40000201400 */
[----:B------:R-:W-:Y:S02]  /*e2a0*/  FSEL R48, R28, -INF , !P1 ;  /* 0xff8000001c307808 */ /* 0x000fe40004800000 */
[----:B--2---:R-:W-:Y:S01]  /*e2b0*/  FSEL R43, R30, -INF , !P6 ;  /* 0xff8000001e2b7808 */ /* 0x004fe20007000000 */
[----:B------:R-:W-:Y:S01]  /*e2c0*/  FFMA.FTZ R24, R47, UR7, R24 ;  /* 0x000000072f187c23 */ /* 0x000fe20008010018 */
[----:B------:R-:W-:Y:S01]  /*e2d0*/  ISETP.GE.AND P6, PT, R23, R130, PT ;  /* 0x000000821700720c */ /* 0x000fe20003fc6270 */
[----:B----4-:R-:W-:Y:S01]  /*e2e0*/  FFMA.FTZ R17, R47, UR7, R17 ;  /* 0x000000072f117c23 */ /* 0x010fe20008010011 */
[----:B------:R-:W-:Y:S02]  /*e2f0*/  ISETP.GE.AND P1, PT, R23, R128, PT ;  /* 0x000000801700720c */ /* 0x000fe40003f26270 */
[----:B------:R-:W-:Y:S02]  /*e300*/  I2FP.F32.S32 R23, R23 ;  /* 0x0000001700177245 */ /* 0x000fe40000201400 */
[----:B------:R-:W-:-:S02]  /*e310*/  FSEL R53, R24, -INF , !P0 ;  /* 0xff80000018357808 */ /* 0x000fc40004000000 */
[----:B------:R-:W-:Y:S01]  /*e320*/  ISETP.GE.AND P4, PT, R19, R130, PT ;  /* 0x000000821300720c */ /* 0x000fe20003f86270 */
[C---:B------:R-:W-:Y:S01]  /*e330*/  FFMA.FTZ R16, R23.reuse, UR7, R16 ;  /* 0x0000000717107c23 */ /* 0x040fe20008010010 */
[----:B-----5:R-:W-:Y:S01]  /*e340*/  FFMA.FTZ R18, R23, UR7, R18 ;  /* 0x0000000717127c23 */ /* 0x020fe20008010012 */
[----:B------:R-:W-:Y:S02]  /*e350*/  ISETP.GE.AND P0, PT, R19, R128, PT ;  /* 0x000000801300720c */ /* 0x000fe40003f06270 */
[----:B------:R-:W-:Y:S02]  /*e360*/  FSEL R49, R17, -INF , !P2 ;  /* 0xff80000011317808 */ /* 0x000fe40005000000 */
[----:B------:R-:W-:Y:S02]  /*e370*/  FSEL R50, R16, -INF , !P6 ;  /* 0xff80000010327808 */ /* 0x000fe40007000000 */
[----:B------:R-:W-:Y:S02]  /*e380*/  FSEL R46, R18, -INF , !P1 ;  /* 0xff800000122e7808 */ /* 0x000fe40004800000 */
[----:B------:R-:W-:-:S02]  /*e390*/  FSEL R51, R13, -INF , !P4 ;  /* 0xff8000000d337808 */ /* 0x000fc40006000000 */
        /* <DEDUP_REMOVED lines=16> */
[----:B--2---:R-:W-:-:S04]  /*e4a0*/  IMAD.MOV R20, RZ, RZ, -R21 ;  /* 0x000000ffff147224 */ /* 0x004fc800078e0a15 */
[----:B------:R-:W-:Y:S01]  /*e4b0*/  IMAD R15, R20, R17, RZ ;  /* 0x00000011140f7224 */ /* 0x000fe200078e02ff */
[----:B------:R-:W-:-:S05]  /*e4c0*/  MOV R20, RZ ;  /* 0x000000ff00147202 */ /* 0x000fca0000000f00 */
[----:B------:R-:W-:-:S06]  /*e4d0*/  IMAD.HI.U32 R15, R21, R15, R20 ;  /* 0x0000000f150f7227 */ /* 0x000fcc00078e0014 */
[----:B------:R-:W-:-:S04]  /*e4e0*/  IMAD.HI.U32 R21, R15, R19, RZ ;  /* 0x000000130f157227 */ /* 0x000fc800078e00ff */
[----:B------:R-:W-:-:S04]  /*e4f0*/  IMAD.HI.U32 R15, R15, R16, RZ ;  /* 0x000000100f0f7227 */ /* 0x000fc800078e00ff */
[----:B------:R-:W-:Y:S01]  /*e500*/  IMAD.MOV R20, RZ, RZ, -R21 ;  /* 0x000000ffff147224 */ /* 0x000fe200078e0a15 */
[----:B------:R-:W-:-:S03]  /*e510*/  IADD3 R13, PT, PT, -R15, RZ, RZ ;  /* 0x000000ff0f0d7210 */ /* 0x000fc60007ffe1ff */
[C---:B------:R-:W-:Y:S02]  /*e520*/  IMAD R20, R17.reuse, R20, R19 ;  /* 0x0000001411147224 */ /* 0x040fe400078e0213 */
[C---:B------:R-:W-:Y:S01]  /*e530*/  IMAD R16, R17.reuse, R13, R16 ;  /* 0x0000000d11107224 */ /* 0x040fe200078e0210 */
[----:B------:R-:W-:Y:S02]  /*e540*/  LOP3.LUT R13, R18, UR14, RZ, 0x3c, !PT ;  /* 0x0000000e120d7c12 */ /* 0x000fe4000f8e3cff */
[C---:B------:R-:W-:Y:S02]  /*e550*/  ISETP.GT.U32.AND P4, PT, R17.reuse, R20, PT ;  /* 0x000000141100720c */ /* 0x040fe40003f84070 */
[----:B------:R-:W-:Y:S02]  /*e560*/  ISETP.GT.U32.AND P2, PT, R17, R16, PT ;  /* 0x000000101100720c */ /* 0x000fe40003f44070 */
[----:B------:R-:W-:Y:S02]  /*e570*/  ISETP.GE.AND P0, PT, R13, RZ, PT ;  /* 0x000000ff0d00720c */ /* 0x000fe40003f06270 */
[----:B------:R-:W-:-:S07]  /*e580*/  LOP3.LUT R13, RZ, R18, RZ, 0x33, !PT ;  /* 0x00000012ff0d7212 */ /* 0x000fce00078e33ff */
[----:B------:R-:W-:Y:S01]  /*e590*/  @!P4 IMAD.IADD R20, R20, 0x1, -R17 ;  /* 0x000000011414c824 */ /* 0x000fe200078e0a11 */
[----:B------:R-:W-:Y:S01]  /*e5a0*/  @!P4 IADD3 R21, PT, PT, R21, 0x1, RZ ;  /* 0x000000011515c810 */ /* 0x000fe20007ffe0ff */
[----:B------:R-:W-:Y:S01]  /*e5b0*/  @!P2 VIADD R15, R15, 0x1 ;  /* 0x000000010f0fa836 */ /* 0x000fe20000000000 */
[-C--:B------:R-:W-:Y:S02]  /*e5c0*/  @!P2 IADD3 R16, PT, PT, R16, -R17.reuse, RZ ;  /* 0x800000111010a210 */ /* 0x080fe40007ffe0ff */
[-C--:B------:R-:W-:Y:S02]  /*e5d0*/  ISETP.GE.U32.AND P6, PT, R20, R17.reuse, PT ;  /* 0x000000111400720c */ /* 0x080fe40003fc6070 */
[----:B------:R-:W-:Y:S02]  /*e5e0*/  ISETP.GE.U32.AND P1, PT, R16, R17, PT ;  /* 0x000000111000720c */ /* 0x000fe40003f26070 */
[----:B------:R-:W-:Y:S01]  /*e5f0*/  LOP3.LUT R16, R18, UR4, RZ, 0x3c, !PT ;  /* 0x0000000412107c12 */ /* 0x000fe2000f8e3cff */
[----:B------:R-:W2:Y:S03]  /*e600*/  LDCU.64 UR4, c[0x0][0x3a0] ;  /* 0x00007400ff0477ac */ /* 0x000ea60008000a00 */
[----:B------:R-:W-:-:S05]  /*e610*/  ISETP.GE.AND P2, PT, R16, RZ, PT ;  /* 0x000000ff1000720c */ /* 0x000fca0003f46270 */
[----:B------:R-:W-:Y:S02]  /*e620*/  @P6 VIADD R21, R21, 0x1 ;  /* 0x0000000115156836 */ /* 0x000fe40000000000 */
[----:B------:R-:W-:Y:S02]  /*e630*/  @P1 IADD3 R15, PT, PT, R15, 0x1, RZ ;  /* 0x000000010f0f1810 */ /* 0x000fe40007ffe0ff */
[----:B------:R-:W-:Y:S02]  /*e640*/  ISETP.NE.AND P1, PT, R18, RZ, PT ;  /* 0x000000ff1200720c */ /* 0x000fe40003f25270 */
[----:B------:R-:W-:Y:S02]  /*e650*/  @!P0 IADD3 R15, PT, PT, -R15, RZ, RZ ;  /* 0x000000ff0f0f8210 */ /* 0x000fe40007ffe1ff */
[----:B------:R-:W-:-:S05]  /*e660*/  @!P2 IMAD.MOV R21, RZ, RZ, -R21 ;  /* 0x000000ffff15a224 */ /* 0x000fca00078e0a15 */
        /* <DEDUP_REMOVED lines=22> */
.L_x_2219:
[----:B------:R-:W-:Y:S01]  /*e7d0*/  UMOV UR5, URZ ;  /* 0x000000ff00057c82 */ /* 0x000fe20008000000 */
[----:B------:R-:W-:Y:S01]  /*e7e0*/  USHF.L.U32 UR4, UR10, 0x8, URZ ;  /* 0x000000080a047899 */ /* 0x000fe200080006ff */
[----:B------:R-:W-:-:S05]  /*e7f0*/  IADD3 R13, P0, PT, RZ, -UR5, RZ ;  /* 0x80000005ff0d7c10 */ /* 0x000fca000ff1e0ff */
[----:B------:R-:W-:-:S05]  /*e800*/  IMAD.X R16, RZ, RZ, ~UR4, P0 ;  /* 0x80000004ff107e24 */ /* 0x000fca00080e06ff */
[----:B------:R-:W-:-:S04]  /*e810*/  SHF.R.S64 R13, R13, 0x1f, R16 ;  /* 0x0000001f0d0d7819 */ /* 0x000fc80000001010 */
[----:B------:R-:W-:-:S04]  /*e820*/  IADD3 R172, P0, PT, R13, R172, RZ ;  /* 0x000000ac0dac7210 */ /* 0x000fc80007f1e0ff */
[----:B------:R-:W-:-:S09]  /*e830*/  LEA.HI.X.SX32 R173, R16, R173, 0x1, P0 ;  /* 0x000000ad10ad7211 */ /* 0x000fd200000f0eff */
.L_x_2220:
        /* <DEDUP_REMOVED lines=14> */
[----:B------:R-:W-:Y:S01]  /*e920*/  IMAD.U32 R17, RZ, RZ, UR11 ;  /* 0x0000000bff117e24 */ /* 0x000fe2000f8e00ff */
[C---:B------:R-:W-:Y:S01]  /*e930*/  @!P3 LEA R106, P0, R15.reuse, R22, 0x8 ;  /* 0x000000160f6ab211 */ /* 0x040fe200078040ff */
[----:B------:R-:W-:Y:S01]  /*e940*/  @!UP0 UIMAD UR5, UR11, 0xc0, URZ ;  /* 0x000000c00b0588a4 */ /* 0x000fe2000f8e02ff */
[-C--:B------:R-:W-:Y:S01]  /*e950*/  @!P3 LEA.HI.X R97, R20, R23.reuse, R19, 0x6, P2 ;  /* 0x000000171461b211 */ /* 0x080fe200010f3413 */
[--C-:B------:R-:W-:Y:S01]  /*e960*/  @!P3 IMAD.MOV.U32 R20, RZ, RZ, R22.reuse ;  /* 0x000000ffff14b224 */ /* 0x100fe200078e0016 */
[-C--:B------:R-:W-:Y:S01]  /*e970*/  @!P3 LEA.HI.X R107, R16, R23.reuse, R13, 0x8, P0 ;  /* 0x00000017106bb211 */ /* 0x080fe200000f440d */
[----:B------:R2:W-:Y:S01]  /*e980*/  @P3 STS.128 [R2+0x1000], RZ ;  /* 0x001000ff02003388 */ /* 0x0005e20000000c00 */
[-C--:B------:R-:W-:Y:S01]  /*e990*/  @!P3 LEA.HI.X R101, R18, R23.reuse, R17, 0x7, P1 ;  /* 0x000000171265b211 */ /* 0x080fe200008f3c11 */
[--C-:B------:R-:W-:Y:S01]  /*e9a0*/  @!P3 IMAD.MOV.U32 R18, RZ, RZ, R22.reuse ;  /* 0x000000ffff12b224 */ /* 0x100fe200078e0016 */
[----:B------:R-:W-:Y:S01]  /*e9b0*/  MOV R13, UR10 ;  /* 0x0000000a000d7c02 */ /* 0x000fe20008000f00 */
[----:B------:R-:W-:Y:S01]  /*e9c0*/  @!P3 IMAD.WIDE.U32 R16, R15, 0xc0, R22 ;  /* 0x000000c00f10b825 */ /* 0x000fe200078e0016 */
[-C--:B------:R-:W-:Y:S01]  /*e9d0*/  @!P3 MOV R19, R23.reuse ;  /* 0x000000170013b202 */ /* 0x080fe20000000f00 */
        /* <DEDUP_REMOVED lines=8> */
[----:B------:R-:W-:Y:S01]  /*ea60*/  @!P3 IMAD.WIDE.U32 R18, R13, 0x140, R18 ;  /* 0x000001400d12b825 */ /* 0x000fe200078e0012 */
[----:B------:R-:W-:Y:S02]  /*ea70*/  BSSY.RECONVERGENT B0, `(.L_x_2221) ;  /* 0x0000029000007945 */ /* 0x000fe40003800200 */
[----:B------:R-:W-:Y:S01]  /*ea80*/  @!PT LDS RZ, [RZ] ;  /* 0x00000000fffff984 */ /* 0x000fe20000000800 */
[----:B------:R-:W-:Y:S01]  /*ea90*/  @!PT LDS RZ, [RZ] ;  /* 0x00000000fffff984 */ /* 0x000fe20000000800 */
[----:B------:R-:W-:Y:S01]  /*eaa0*/  @!PT LDS RZ, [RZ] ;  /* 0x00000000fffff984 */ /* 0x000fe20000000800 */
[----:B------:R2:W-:Y:S02]  /*eab0*/  @!P3 LDGSTS.E.BYPASS.LTC128B.128 [R2+0x1800], desc[UR8][R20.64] ;  /* 0x018000001402bfae */ /* 0x0005e4000b981a08 */
[----:B------:R-:W-:-:S02]  /*eac0*/  @!P3 IADD3 R19, PT, PT, R19, UR4, RZ ;  /* 0x000000041313bc10 */ /* 0x000fc4000fffe0ff */
        /* <DEDUP_REMOVED lines=35> */
.L_x_2222:
[----:B------:R-:W-:Y:S05]  /*ed00*/  BSYNC.RECONVERGENT B0 ;  /* 0x0000000000007941 */ /* 0x000fea0003800200 */
.L_x_2221:
[----:B------:R-:W0:Y:S02]  /*ed10*/  LDGDEPBAR ;  /* 0x00000000000079af */ /* 0x000e240000000000 */
.L_x_2218:
[----:B-12---:R-:W-:Y:S01]  /*ed20*/  FMNMX3.FTZ R2, R131, R55, R67, !PT ;  /* 0x0000003783027276 */ /* 0x006fe20007810043 */
[----:B------:R-:W-:Y:S01]  /*ed30*/  LDSM.16.MT88.4 R20, [R181+0x5400] ;  /* 0x00540000b514783b */ /* 0x000fe20000004200 */
[----:B------:R-:W-:Y:S01]  /*ed40*/  IADD3 R94, PT, PT, R181, 0x5020, RZ ;  /* 0x00005020b55e7810 */ /* 0x000fe20007ffe0ff */
[----:B------:R-:W-:Y:S01]  /*ed50*/  UISETP.GT.AND UP0, UPT, UR20, UR16, UPT ;  /* 0x000000101400728c */ /* 0x000fe2000bf04270 */
[----:B------:R-:W-:-:S04]  /*ed60*/  FMNMX3.FTZ R2, R2, R61, R57, !PT ;  /* 0x0000003d02027276 */ /* 0x000fc80007810039 */
[----:B------:R-:W-:-:S04]  /*ed70*/  FMNMX3.FTZ R2, R2, R75, R71, !PT ;  /* 0x0000004b02027276 */ /* 0x000fc80007810047 */
[----:B------:R-:W-:Y:S02]  /*ed80*/  FMNMX3.FTZ R2, R2, R81, R79, !PT ;  /* 0x0000005102027276 */ /* 0x000fe4000781004f */
[----:B------:R-:W-:Y:S02]  /*ed90*/  @UP0 UIADD3 UR18, UPT, UPT, UR18, -0x3, URZ ;  /* 0xfffffffd12120890 */ /* 0x000fe4000fffe0ff */
        /* <DEDUP_REMOVED lines=133> */
[-C--:B------:R-:W-:Y:S01]  /*f5f0*/  FMUL.FTZ R165, R165, R128.reuse ;  /* 0x00000080a5a57220 */ /* 0x080fe20000410000 */
[----:B------:R-:W1:Y:S01]  /*f600*/  SHFL.BFLY PT, R13, R2, 0x2, 0x1f ;  /* 0x0c401f00020d7f89 */ /* 0x000e6200000e0000 */
[-C--:B------:R-:W-:Y:S01]  /*f610*/  FMUL.FTZ R160, R160, R128.reuse ;  /* 0x00000080a0a07220 */ /* 0x080fe20000410000 */
[----:B------:R-:W-:Y:S01]  /*f620*/  MUFU.EX2 R107, R107 ;  /* 0x0000006b006b7308 */ /* 0x000fe20000000800 */
[-C--:B------:R-:W-:Y:S01]  /*f630*/  FMUL.FTZ R161, R161, R128.reuse ;  /* 0x00000080a1a17220 */ /* 0x080fe20000410000 */
[-C--:B------:R-:W-:Y:S01]  /*f640*/  FMUL.FTZ R156, R156, R128.reuse ;  /* 0x000000809c9c7220 */ /* 0x080fe20000410000 */
[-C--:B------:R-:W-:Y:S01]  /*f650*/  FMUL.FTZ R157, R157, R128.reuse ;  /* 0x000000809d9d7220 */ /* 0x080fe20000410000 */
[----:B------:R-:W-:Y:S01]  /*f660*/  FFMA.FTZ R151, R151, R128, R122 ;  /* 0x0000008097977223 */ /* 0x000fe2000001007a */
[--C-:B------:R-:W-:Y:S01]  /*f670*/  FFMA.FTZ R61, R243, UR19, -R92.reuse ;  /* 0x00000013f33d7c23 */ /* 0x100fe2000801085c */
[--C-:B------:R-:W-:Y:S01]  /*f680*/  FFMA.FTZ R120, R235, UR19, -R92.reuse ;  /* 0x00000013eb787c23 */ /* 0x100fe2000801085c */
[--C-:B------:R-:W-:Y:S01]  /*f690*/  FFMA.FTZ R140, R219, UR19, -R92.reuse ;  /* 0x00000013db8c7c23 */ /* 0x100fe2000801085c */
[----:B------:R-:W3:Y:S01]  /*f6a0*/  MUFU.EX2 R102, R102 ;  /* 0x0000006600667308 */ /* 0x000ee20000000800 */
[----:B--2---:R-:W-:Y:S01]  /*f6b0*/  F2FP.F16.F32.PACK_AB R28, R108, R119 ;  /* 0x000000776c1c723e */ /* 0x004fe200000000ff */
[----:B------:R-:W-:Y:S01]  /*f6c0*/  FADD.FTZ R118, R118, R151 ;  /* 0x0000009776767221 */ /* 0x000fe20000010000 */
[--C-:B------:R-:W-:Y:S01]  /*f6d0*/  FFMA.FTZ R111, R111, UR19, -R92.reuse ;  /* 0x000000136f6f7c23 */ /* 0x100fe2000801085c */
[----:B------:R-:W-:-:S02]  /*f6e0*/  FFMA.FTZ R151, R51, UR19, -R92 ;  /* 0x0000001333977c23 */ /* 0x000fc4000801085c */
[----:B------:R-:W-:Y:S02]  /*f6f0*/  FADD.FTZ R127, R127, R118 ;  /* 0x000000767f7f7221 */ /* 0x000fe40000010000 */
[----:B------:R-:W-:Y:S02]  /*f700*/  MUFU.EX2 R101, R101 ;  /* 0x0000006500657308 */ /* 0x000fe40000000800 */
[----:B------:R-:W-:Y:S01]  /*f710*/  FADD.FTZ R114, R114, R127 ;  /* 0x0000007f72727221 */ /* 0x000fe20000010000 */
[----:B-1----:R-:W-:-:S03]  /*f720*/  FMNMX.FTZ R4, R2, R13, !PT ;  /* 0x0000000d02047209 */ /* 0x002fc60007810000 */
[----:B------:R-:W-:Y:S02]  /*f730*/  FADD.FTZ R119, R119, R114 ;  /* 0x0000007277777221 */ /* 0x000fe40000010000 */
[----:B------:R-:W-:Y:S01]  /*f740*/  MUFU.EX2 R100, R100 ;  /* 0x0000006400647308 */ /* 0x000fe20000000800 */
[----:B---3--:R-:W-:Y:S01]  /*f750*/  F2FP.F16.F32.PACK_AB R30, R102, R107 ;  /* 0x0000006b661e723e */ /* 0x008fe200000000ff */
[----:B------:R-:W1:Y:S01]  /*f760*/  SHFL.BFLY PT, R13, R4, 0x1, 0x1f ;  /* 0x0c201f00040d7f89 */ /* 0x000e6200000e0000 */
[----:B------:R-:W-:-:S05]  /*f770*/  FADD.FTZ R108, R108, R119 ;  /* 0x000000776c6c7221 */ /* 0x000fca0000010000 */
[----:B------:R-:W-:Y:S01]  /*f780*/  MUFU.EX2 R98, R98 ;  /* 0x0000006200627308 */ /* 0x000fe20000000800 */
[----:B------:R-:W-:-:S04]  /*f790*/  FADD.FTZ R107, R107, R108 ;  /* 0x0000006c6b6b7221 */ /* 0x000fc80000010000 */
[----:B------:R-:W-:-:S03]  /*f7a0*/  FADD.FTZ R108, R102, R107 ;  /* 0x0000006b666c7221 */ /* 0x000fc60000010000 */
[----:B------:R-:W-:Y:S08]  /*f7b0*/  MUFU.EX2 R97, R97 ;  /* 0x0000006100617308 */ /* 0x000ff00000000800 */
[----:B------:R-:W-:Y:S01]  /*f7c0*/  MUFU.EX2 R96, R96 ;  /* 0x0000006000607308 */ /* 0x000fe20000000800 */
[----:B-1----:R-:W-:-:S04]  /*f7d0*/  FMNMX.FTZ R2, R4, R13, !PT ;  /* 0x0000000d04027209 */ /* 0x002fc80007810000 */
[C---:B------:R-:W-:Y:S01]  /*f7e0*/  FSETP.NEU.FTZ.AND P0, PT, R2.reuse, -INF , PT ;  /* 0xff8000000200780b */ /* 0x040fe20003f1d000 */
[C---:B------:R-:W-:Y:S02]  /*f7f0*/  FMUL.FTZ R54, R2.reuse, UR19 ;  /* 0x0000001302367c20 */ /* 0x040fe40008410000 */
[----:B------:R-:W-:Y:S01]  /*f800*/  MUFU.EX2 R95, R95 ;  /* 0x0000005f005f7308 */ /* 0x000fe20000000800 */
[----:B------:R-:W-:Y:S02]  /*f810*/  FSEL R8, R2, RZ, P0 ;  /* 0x000000ff02087208 */ /* 0x000fe40000000000 */
[----:B------:R-:W-:Y:S02]  /*f820*/  FSEL R54, R54, RZ, P0 ;  /* 0x000000ff36367208 */ /* 0x000fe40000000000 */
[----:B------:R-:W-:Y:S01]  /*f830*/  PLOP3.LUT P0, PT, PT, PT, UP0, 0x80, 0x8 ;  /* 0x000000000008781c */ /* 0x000fe20003f0f008 */
[----:B------:R-:W-:Y:S02]  /*f840*/  FADD.FTZ R8, R129, -R8 ;  /* 0x8000000881087221 */ /* 0x000fe40000010000 */
[----:B------:R-:W-:Y:S01]  /*f850*/  MUFU.EX2 R91, R91 ;  /* 0x0000005b005b7308 */ /* 0x000fe20000000800 */
        /* <DEDUP_REMOVED lines=53> */
[----:B------:R-:W-:Y:S01]  /*fbb0*/  FFMA.FTZ R39, R39, UR19, -R54 ;  /* 0x0000001327277c23 */ /* 0x000fe20008010836 */
[--C-:B------:R-:W-:Y:S01]  /*fbc0*/  FFMA.FTZ R145, R225, UR19, -R92.reuse ;  /* 0x00000013e1917c23 */ /* 0x100fe2000801085c */
[----:B------:R-:W-:Y:S01]  /*fbd0*/  FFMA.FTZ R195, R209, UR19, -R92 ;  /* 0x00000013d1c37c23 */ /* 0x000fe2000801085c */
[--C-:B------:R-:W-:Y:S01]  /*fbe0*/  FFMA.FTZ R37, R37, UR19, -R54.reuse ;  /* 0x0000001325257c23 */ /* 0x100fe20008010836 */
[--C-:B------:R-:W-:Y:S01]  /*fbf0*/  FFMA.FTZ R36, R36, UR19, -R54.reuse ;  /* 0x0000001324247c23 */ /* 0x100fe20008010836 */
[----:B------:R-:W5:Y:S01]  /*fc00*/  MUFU.EX2 R106, R106 ;  /* 0x0000006a006a7308 */ /* 0x000f620000000800 */
        /* <DEDUP_REMOVED lines=12> */
[----:B------:R-:W-:Y:S01]  /*fcd0*/  FFMA.FTZ R135, R152, R126, R135 ;  /* 0x0000007e98877223 */ /* 0x000fe20000010087 */
[----:B------:R-:W-:Y:S01]  /*fce0*/  FFMA.FTZ R41, R41, UR19, -R54 ;  /* 0x0000001329297c23 */ /* 0x000fe20008010836 */
[----:B------:R-:W-:Y:S01]  /*fcf0*/  FFMA.FTZ R137, R153, UR19, -R92 ;  /* 0x0000001399897c23 */ /* 0x000fe2000801085c */
[----:B------:R-:W1:Y:S01]  /*fd00*/  MUFU.EX2 R129, R129 ;  /* 0x0000008100817308 */ /* 0x000e620000000800 */
[C---:B------:R-:W-:Y:S01]  /*fd10*/  HMMA.16816.F32 R4, R12.reuse, R6, R164 ;  /* 0x000000060c04723c */ /* 0x040fe200000018a4 */
[----:B-----5:R-:W-:Y:S01]  /*fd20*/  F2FP.F16.F32.PACK_AB R29, R106, R115 ;  /* 0x000000736a1d723e */ /* 0x020fe200000000ff */
[--C-:B------:R-:W-:Y:S01]  /*fd30*/  FFMA.FTZ R165, R213, UR19, -R54.reuse ;  /* 0x00000013d5a57c23 */ /* 0x100fe20008010836 */
[--C-:B------:R-:W-:Y:S01]  /*fd40*/  FFMA.FTZ R167, R211, UR19, -R54.reuse ;  /* 0x00000013d3a77c23 */ /* 0x100fe20008010836 */
[--C-:B------:R-:W-:Y:S01]  /*fd50*/  FFMA.FTZ R164, R185, UR19, -R54.reuse ;  /* 0x00000013b9a47c23 */ /* 0x100fe20008010836 */
[--C-:B------:R-:W-:Y:S01]  /*fd60*/  FFMA.FTZ R185, R179, UR19, -R54.reuse ;  /* 0x00000013b3b97c23 */ /* 0x100fe20008010836 */
[----:B------:R-:W-:Y:S01]  /*fd70*/  FFMA.FTZ R166, R143, UR19, -R54 ;  /* 0x000000138fa67c23 */ /* 0x000fe20008010836 */
[----:B------:R-:W-:Y:S01]  /*fd80*/  MUFU.EX2 R141, R141 ;  /* 0x0000008d008d7308 */ /* 0x000fe20000000800 */
[C---:B--2---:R-:W-:Y:S01]  /*fd90*/  HMMA.16816.F32 R160, R12.reuse, R8, R160 ;  /* 0x000000080ca0723c */ /* 0x044fe200000018a0 */
[----:B------:R-:W-:Y:S01]  /*fda0*/  FADD.FTZ R135, R116, R135 ;  /* 0x0000008774877221 */ /* 0x000fe20000010000 */
[----:B------:R-:W-:Y:S01]  /*fdb0*/  FFMA.FTZ R179, R191, UR19, -R92 ;  /* 0x00000013bfb37c23 */ /* 0x000fe2000801085c */
[--C-:B------:R-:W-:Y:S01]  /*fdc0*/  FFMA.FTZ R42, R42, UR19, -R54.reuse ;  /* 0x000000132a2a7c23 */ /* 0x100fe20008010836 */
[--C-:B------:R-:W-:Y:S01]  /*fdd0*/  FFMA.FTZ R45, R45, UR19, -R54.reuse ;  /* 0x000000132d2d7c23 */ /* 0x100fe20008010836 */
[--C-:B------:R-:W-:Y:S01]  /*fde0*/  FFMA.FTZ R43, R43, UR19, -R54.reuse ;  /* 0x000000132b2b7c23 */ /* 0x100fe20008010836 */
[--C-:B------:R-:W-:Y:S01]  /*fdf0*/  FFMA.FTZ R48, R48, UR19, -R54.reuse ;  /* 0x0000001330307c23 */ /* 0x100fe20008010836 */
[----:B------:R-:W2:Y:S01]  /*fe00*/  MUFU.EX2 R124, R124 ;  /* 0x0000007c007c7308 */ /* 0x000ea20000000800 */
[----:B------:R-:W-:Y:S01]  /*fe10*/  HMMA.16816.F32 R12, R12, R10, R156 ;  /* 0x0000000a0c0c723c */ /* 0x000fe2000000189c */
[----:B------:R-:W4:Y:S01]  /*fe20*/  LDSM.16.MT88.4 R8, [R181+0x5800] ;  /* 0x00580000b508783b */ /* 0x000f220000004200 */
[----:B-1----:R-:W-:Y:S01]  /*fe30*/  F2FP.F16.F32.PACK_AB R31, R129, R110 ;  /* 0x0000006e811f723e */ /* 0x002fe200000000ff */
[--C-:B------:R-:W-:Y:S01]  /*fe40*/  FFMA.FTZ R157, R227, UR19, -R54.reuse ;  /* 0x00000013e39d7c23 */ /* 0x100fe20008010836 */
[--C-:B------:R-:W-:Y:S01]  /*fe50*/  FFMA.FTZ R159, R221, UR19, -R54.reuse ;  /* 0x00000013dd9f7c23 */ /* 0x100fe20008010836 */
[----:B------:R-:W-:Y:S01]  /*fe60*/  FFMA.FTZ R158, R189, UR19, -R54 ;  /* 0x00000013bd9e7c23 */ /* 0x000fe20008010836 */
[----:B------:R-:W-:Y:S01]  /*fe70*/  FFMA.FTZ R156, R201, UR19, -R92 ;  /* 0x00000013c99c7c23 */ /* 0x000fe2000801085c */
[----:B------:R-:W-:Y:S01]  /*fe80*/  MUFU.EX2 R130, R130 ;  /* 0x0000008200827308 */ /* 0x000fe20000000800 */
[----:B------:R-:W-:Y:S01]  /*fe90*/  FFMA.FTZ R0, R0, UR19, -R54 ;  /* 0x0000001300007c23 */ /* 0x000fe20008010836 */
[C---:B------:R-:W-:Y:S06]  /*fea0*/  HMMA.16816.F32 R16, R28.reuse, R20, R16 ;  /* 0x000000141c10723c */ /* 0x040fec0000001810 */
[----:B------:R-:W1:Y:S02]  /*feb0*/  MUFU.EX2 R131, R131 ;  /* 0x0000008300837308 */ /* 0x000e640000000800 */
[C---:B------:R-:W-:Y:S01]  /*fec0*/  HMMA.16816.F32 R4, R28.reuse, R22, R4 ;  /* 0x000000161c04723c */ /* 0x040fe20000001804 */
[----:B------:R-:W5:Y:S05]  /*fed0*/  LDSM.16.MT88.4 R20, [R94+0x800] ;  /* 0x000800005e14783b */ /* 0x000f6a0000004200 */
[----:B------:R-:W-:Y:S02]  /*fee0*/  MUFU.EX2 R90, R90 ;  /* 0x0000005a005a7308 */ /* 0x000fe40000000800 */
[C---:B---3--:R-:W-:Y:S06]  /*fef0*/  HMMA.16816.F32 R160, R28.reuse, R24, R160 ;  /* 0x000000181ca0723c */ /* 0x048fec00000018a0 */
[----:B------:R-:W-:Y:S02]  /*ff00*/  MUFU.EX2 R157, R157 ;  /* 0x0000009d009d7308 */ /* 0x000fe40000000800 */
[----:B------:R-:W-:Y:S01]  /*ff10*/  HMMA.16816.F32 R24, R28, R26, R12 ;  /* 0x0000001a1c18723c */ /* 0x000fe2000000180c */
[----:B------:R-:W3:Y:S01]  /*ff20*/  LDSM.16.MT88.4 R12, [R181+0x5c00] ;  /* 0x005c0000b50c783b */ /* 0x000ee20000004200 */
[----:B------:R-:W-:Y:S01]  /*ff30*/  F2FP.F16.F32.PACK_AB R28, R100, R101 ;  /* 0x00000065641c723e */ /* 0x000fe200000000ff */
[----:B------:R-:W-:Y:S01]  /*ff40*/  FADD.FTZ R101, R101, R108 ;  /* 0x0000006c65657221 */ /* 0x000fe20000010000 */
[----:B--2---:R-:W-:-:S02]  /*ff50*/  F2FP.F16.F32.PACK_AB R29, R124, R141 ;  /* 0x0000008d7c1d723e */ /* 0x004fc400000000ff */
[----:B------:R-:W-:Y:S01]  /*ff60*/  F2FP.F16.F32.PACK_AB R30, R97, R98 ;  /* 0x00000062611e723e */ /* 0x000fe200000000ff */
[----:B------:R-:W2:Y:S01]  /*ff70*/  MUFU.EX2 R132, R132 ;  /* 0x0000008400847308 */ /* 0x000ea20000000800 */
[----:B-1----:R-:W-:Y:S01]  /*ff80*/  F2FP.F16.F32.PACK_AB R31, R131, R130 ;  /* 0x00000082831f723e */ /* 0x002fe200000000ff */
[----:B------:R-:W-:-:S04]  /*ff90*/  FADD.FTZ R101, R100, R101 ;  /* 0x0000006564657221 */ /* 0x000fc80000010000 */
[----:B------:R-:W-:Y:S02]  /*ffa0*/  FADD.FTZ R98, R98, R101 ;  /* 0x0000006562627221 */ /* 0x000fe40000010000 */
[----:B------:R-:W-:Y:S01]  /*ffb0*/  MUFU.EX2 R134, R134 ;  /* 0x0000008600867308 */ /* 0x000fe20000000800 */
[----:B----4-:R-:W-:Y:S01]  /*ffc0*/  HMMA.16816.F32 R16, R28, R8, R16 ;  /* 0x000000081c10723c */ /* 0x010fe20000001810 */
[----:B------:R-:W-:-:S06]  /*ffd0*/  FADD.FTZ R97, R97, R98 ;  /* 0x0000006261617221 */ /* 0x000fcc0000010000 */
[----:B------:R-:W1:Y:S01]  /*ffe0*/  MUFU.EX2 R155, R155 ;  /* 0x0000009b009b7308 */ /* 0x000e620000000800 */
[C---:B------:R-:W-:Y:S01]  /*fff0*/  HMMA.16816.F32 R4, R28.reuse, R10, R4 ;  /* 0x0000000a1c04723c */ /* 0x040fe20000001804 */
[----:B------:R-:W4:Y:S06]  /*10000*/  LDSM.16.MT88.4 R8, [R94+0xc00] ;  /* 0x000c00005e08783b */ /* 0x000f2c0000004200 */
[----:B------:R-:W-:Y:S01]  /*10010*/  MUFU.EX2 R89, R89 ;  /* 0x0000005900597308 */ /* 0x000fe20000000800 */
[C---:B-----5:R-:W-:Y:S07]  /*10020*/  HMMA.16816.F32 R160, R28.reuse, R20, R160 ;  /* 0x000000141ca0723c */ /* 0x060fee00000018a0 */
[----:B------:R-:W5:Y:S01]  /*10030*/  MUFU.EX2 R88, R88 ;  /* 0x0000005800587308 */ /* 0x000f620000000800 */
[----:B------:R-:W-:Y:S01]  /*10040*/  HMMA.16816.F32 R24, R28, R22, R24 ;  /* 0x000000161c18723c */ /* 0x000fe20000001818 */
[----:B------:R-:W-:Y:S01]  /*10050*/  F2FP.F16.F32.PACK_AB R28, R95, R96 ;  /* 0x000000605f1c723e */ /* 0x000fe200000000ff */
[----:B------:R-:W5:Y:S01]  /*10060*/  LDSM.16.MT88.4 R20, [R181+0x6000] ;  /* 0x00600000b514783b */ /* 0x000f620000004200 */
[----:B--2---:R-:W-:Y:S01]  /*10070*/  F2FP.F16.F32.PACK_AB R29, R132, R157 ;  /* 0x0000009d841d723e */ /* 0x004fe200000000ff */
[----:B------:R-:W-:Y:S01]  /*10080*/  FADD.FTZ R96, R96, R97 ;  /* 0x0000006160607221 */ /* 0x000fe20000010000 */
[----:B------:R-:W-:-:S02]  /*10090*/  F2FP.F16.F32.PACK_AB R30, R90, R91 ;  /* 0x0000005b5a1e723e */ /* 0x000fc400000000ff */
[----:B-1----:R-:W-:Y:S01]  /*100a0*/  F2FP.F16.F32.PACK_AB R31, R155, R134 ;  /* 0x000000869b1f723e */ /* 0x002fe200000000ff */
[----:B------:R-:W-:Y:S01]  /*100b0*/  MUFU.EX2 R87, R87 ;  /* 0x0000005700577308 */ /* 0x000fe20000000800 */
[----:B------:R-:W-:-:S04]  /*100c0*/  FADD.FTZ R96, R95, R96 ;  /* 0x000000605f607221 */ /* 0x000fc80000010000 */
[----:B------:R-:W-:Y:S01]  /*100d0*/  FADD.FTZ R91, R91, R96 ;  /* 0x000000605b5b7221 */ /* 0x000fe20000010000 */
[----:B---3--:R-:W-:Y:S02]  /*100e0*/  HMMA.16816.F32 R16, R28, R12, R16 ;  /* 0x0000000c1c10723c */ /* 0x008fe40000001810 */
[----:B------:R-:W1:Y:S01]  /*100f0*/  MUFU.EX2 R86, R86 ;  /* 0x0000005600567308 */ /* 0x000e620000000800 */
[----:B------:R-:W-:-:S05]  /*10100*/  FADD.FTZ R90, R90, R91 ;  /* 0x0000005b5a5a7221 */ /* 0x000fca0000010000 */
        /* <DEDUP_REMOVED lines=8> */
[----:B-----5:R-:W-:Y:S01]  /*10190*/  F2FP.F16.F32.PACK_AB R28, R88, R89 ;  /* 0x00000059581c723e */ /* 0x020fe200000000ff */
[----:B------:R-:W-:Y:S01]  /*101a0*/  FADD.FTZ R89, R89, R90 ;  /* 0x0000005a59597221 */ /* 0x000fe20000010000 */
[----:B-1----:R-:W-:-:S03]  /*101b0*/  F2FP.F16.F32.PACK_AB R30, R86, R87 ;  /* 0x00000057561e723e */ /* 0x002fc600000000ff */
[----:B------:R-:W-:Y:S02]  /*101c0*/  FADD.FTZ R88, R88, R89 ;  /* 0x0000005958587221 */ /* 0x000fe40000010000 */
        /* <DEDUP_REMOVED lines=29> */
[C---:B-1----:R-:W-:Y:S07]  /*103a0*/  HMMA.16816.F32 R160, R28.reuse, R20, R160 ;  /* 0x000000141ca0723c */ /* 0x042fee00000018a0 */
[----:B------:R-:W1:Y:S01]  /*103b0*/  MUFU.EX2 R171, R171 ;  /* 0x000000ab00ab7308 */ /* 0x000e620000000800 */
[----:B------:R-:W-:Y:S01]  /*103c0*/  HMMA.16816.F32 R24, R28, R22, R24 ;  /* 0x000000161c18723c */ /* 0x000fe20000001818 */
[----:B----4-:R-:W-:Y:S01]  /*103d0*/  F2FP.F16.F32.PACK_AB R28, R80, R81 ;  /* 0x00000051501c723e */ /* 0x010fe200000000ff */
[----:B------:R-:W4:Y:S01]  /*103e0*/  LDSM.16.MT88.4 R20, [R181+0x6c00] ;  /* 0x006c0000b514783b */ /* 0x000f220000004200 */
        /* <DEDUP_REMOVED lines=16> */
[----:B------:R-:W4:Y:S01]  /*104f0*/  MUFU.EX2 R187, R187 ;  /* 0x000000bb00bb7308 */ /* 0x000f220000000800 */
[----:B-1----:R-:W-:-:S02]  /*10500*/  F2FP.F16.F32.PACK_AB R28, R76, R77 ;  /* 0x0000004d4c1c723e */ /* 0x002fc400000000ff */
[----:B---3--:R-:W-:-:S05]  /*10510*/  F2FP.F16.F32.PACK_AB R30, R74, R75 ;  /* 0x0000004b4a1e723e */ /* 0x008fca00000000ff */
[----:B------:R-:W-:Y:S08]  /*10520*/  MUFU.EX2 R164, R164 ;  /* 0x000000a400a47308 */ /* 0x000ff00000000800 */
[----:B------:R-:W1:Y:S01]  /*10530*/  MUFU.EX2 R185, R185 ;  /* 0x000000b900b97308 */ /* 0x000e620000000800 */
[----:B----4-:R-:W-:-:S07]  /*10540*/  F2FP.F16.F32.PACK_AB R29, R187, R158 ;  /* 0x0000009ebb1d723e */ /* 0x010fce00000000ff */
[----:B------:R-:W-:Y:S08]  /*10550*/  MUFU.EX2 R73, R73 ;  /* 0x0000004900497308 */ /* 0x000ff00000000800 */
[----:B------:R-:W3:Y:S01]  /*10560*/  MUFU.EX2 R72, R72 ;  /* 0x0000004800487308 */ /* 0x000ee20000000800 */
        /* <DEDUP_REMOVED lines=12> */
[----:B----4-:R-:W-:-:S05]  /*10630*/  F2FP.F16.F32.PACK_AB R30, R70, R71 ;  /* 0x00000047461e723e */ /* 0x010fca00000000ff */
[----:B------:R-:W-:Y:S08]  /*10640*/  MUFU.EX2 R139, R139 ;  /* 0x0000008b008b7308 */ /* 0x000ff00000000800 */
[----:B------:R-:W3:Y:S01]  /*10650*/  MUFU.EX2 R168, R168 ;  /* 0x000000a800a87308 */ /* 0x000ee20000000800 */
[----:B-----5:R-:W-:-:S07]  /*10660*/  F2FP.F16.F32.PACK_AB R29, R166, R147 ;  /* 0x00000093a61d723e */ /* 0x020fce00000000ff */
        /* <DEDUP_REMOVED lines=21> */
[----:B--2---:R-:W-:Y:S01]  /*107c0*/  HMMA.16816.F32 R16, R28, R12, R16 ;  /* 0x0000000c1c10723c */ /* 0x004fe20000001810 */
[----:B------:R-:W-:Y:S01]  /*107d0*/  FADD.FTZ R12, R112, R135 ;  /* 0x00000087700c7221 */ /* 0x000fe20000010000 */
[----:B------:R-:W-:Y:S01]  /*107e0*/  FFMA.FTZ R112, R103, UR19, -R54 ;  /* 0x0000001367707c23 */ /* 0x000fe20008010836 */
[----:B------:R-:W-:Y:S02]  /*107f0*/  MUFU.EX2 R63, R63 ;  /* 0x0000003f003f7308 */ /* 0x000fe40000000800 */
[----:B------:R-:W-:-:S03]  /*10800*/  FADD.FTZ R12, R121, R12 ;  /* 0x0000000c790c7221 */ /* 0x000fc60000010000 */
[----:B------:R-:W-:Y:S01]  /*10810*/  HMMA.16816.F32 R4, R28, R14, R4 ;  /* 0x0000000e1c04723c */ /* 0x000fe20000001804 */
[----:B------:R-:W-:Y:S02]  /*10820*/  FADD.FTZ R103, R115, R12 ;  /* 0x0000000c73677221 */ /* 0x000fe40000010000 */
[----:B------:R-:W2:Y:S01]  /*10830*/  LDSM.16.MT88.4 R12, [R94+0x2800] ;  /* 0x002800005e0c783b */ /* 0x000ea20000004200 */
[----:B------:R-:W3:Y:S01]  /*10840*/  MUFU.EX2 R62, R62 ;  /* 0x0000003e003e7308 */ /* 0x000ee20000000800 */
[----:B------:R-:W-:-:S03]  /*10850*/  FADD.FTZ R103, R106, R103 ;  /* 0x000000676a677221 */ /* 0x000fc60000010000 */
[C---:B-----5:R-:W-:Y:S01]  /*10860*/  HMMA.16816.F32 R160, R28.reuse, R8, R160 ;  /* 0x000000081ca0723c */ /* 0x060fe200000018a0 */
[----:B------:R-:W-:Y:S01]  /*10870*/  FADD.FTZ R110, R110, R103 ;  /* 0x000000676e6e7221 */ /* 0x000fe20000010000 */
[----:B-1----:R-:W-:Y:S02]  /*10880*/  F2FP.F16.F32.PACK_AB R8, R64, R65 ;  /* 0x000000414008723e */ /* 0x002fe400000000ff */
[----:B------:R-:W-:Y:S01]  /*10890*/  MUFU.EX2 R109, R109 ;  /* 0x0000006d006d7308 */ /* 0x000fe20000000800 */
[----:B------:R-:W-:Y:S01]  /*108a0*/  FADD.FTZ R110, R129, R110 ;  /* 0x0000006e816e7221 */ /* 0x000fe20000010000 */
[-C--:B------:R-:W-:Y:S02]  /*108b0*/  MOV R129, R2.reuse ;  /* 0x0000000200817202 */ /* 0x080fe40000000f00 */
[----:B------:R-:W-:Y:S01]  /*108c0*/  HMMA.16816.F32 R24, R28, R10, R24 ;  /* 0x0000000a1c18723c */ /* 0x000fe20000001818 */
[----:B------:R-:W1:Y:S01]  /*108d0*/  LDSM.16.MT88.4 R28, [R181+0x7c00] ;  /* 0x007c0000b51c783b */ /* 0x000e620000004200 */
[----:B------:R-:W-:Y:S01]  /*108e0*/  FADD.FTZ R141, R141, R110 ;  /* 0x0000006e8d8d7221 */ /* 0x000fe20000010000 */
[----:B------:R-:W-:Y:S01]  /*108f0*/  @P0 MOV R129, R2 ;  /* 0x0000000200810202 */ /* 0x000fe20000000f00 */
[----:B------:R-:W5:Y:S01]  /*10900*/  MUFU.EX2 R122, R113 ;  /* 0x00000071007a7308 */ /* 0x000f620000000800 */
[----:B---3--:R-:W-:Y:S01]  /*10910*/  F2FP.F16.F32.PACK_AB R10, R62, R63 ;  /* 0x0000003f3e0a723e */ /* 0x008fe200000000ff */
[----:B------:R-:W-:-:S04]  /*10920*/  FADD.FTZ R141, R124, R141 ;  /* 0x0000008d7c8d7221 */ /* 0x000fc80000010000 */
[----:B------:R-:W-:Y:S02]  /*10930*/  FADD.FTZ R130, R130, R141 ;  /* 0x0000008d82827221 */ /* 0x000fe40000010000 */
[----:B------:R-:W-:Y:S02]  /*10940*/  MUFU.EX2 R105, R105 ;  /* 0x0000006900697308 */ /* 0x000fe40000000800 */
[----:B------:R-:W-:Y:S01]  /*10950*/  FADD.FTZ R130, R131, R130 ;  /* 0x0000008283827221 */ /* 0x000fe20000010000 */
[-C--:B------:R-:W-:Y:S02]  /*10960*/  MOV R131, R52.reuse ;  /* 0x0000003400837202 */ /* 0x080fe40000000f00 */
[----:B------:R-:W-:Y:S01]  /*10970*/  @P0 MOV R131, R52 ;  /* 0x0000003400830202 */ /* 0x000fe20000000f00 */
[----:B------:R-:W-:Y:S02]  /*10980*/  FADD.FTZ R157, R157, R130 ;  /* 0x000000829d9d7221 */ /* 0x000fe40000010000 */
[----:B------:R-:W3:Y:S01]  /*10990*/  MUFU.EX2 R112, R112 ;  /* 0x0000007000707308 */ /* 0x000ee20000000800 */
[----:B-----5:R-:W-:Y:S01]  /*109a0*/  F2FP.F16.F32.PACK_AB R9, R122, R109 ;  /* 0x0000006d7a09723e */ /* 0x020fe200000000ff */
[----:B------:R-:W-:-:S04]  /*109b0*/  FADD.FTZ R157, R132, R157 ;  /* 0x0000009d849d7221 */ /* 0x000fc80000010000 */
[----:B------:R-:W-:Y:S02]  /*109c0*/  FADD.FTZ R134, R134, R157 ;  /* 0x0000009d86867221 */ /* 0x000fe40000010000 */
[----:B------:R-:W-:Y:S02]  /*109d0*/  MUFU.EX2 R61, R61 ;  /* 0x0000003d003d7308 */ /* 0x000fe40000000800 */
[----:B------:R-:W-:-:S04]  /*109e0*/  FADD.FTZ R134, R155, R134 ;  /* 0x000000869b867221 */ /* 0x000fc80000010000 */
[----:B------:R-:W-:Y:S02]  /*109f0*/  FADD.FTZ R159, R159, R134 ;  /* 0x000000869f9f7221 */ /* 0x000fe40000010000 */
[----:B------:R-:W5:Y:S01]  /*10a00*/  MUFU.EX2 R60, R60 ;  /* 0x0000003c003c7308 */ /* 0x000f620000000800 */
[----:B---3--:R-:W-:Y:S01]  /*10a10*/  F2FP.F16.F32.PACK_AB R11, R112, R105 ;  /* 0x00000069700b723e */ /* 0x008fe200000000ff */
[----:B------:R-:W-:-:S04]  /*10a20*/  FADD.FTZ R89, R138, R159 ;  /* 0x0000009f8a597221 */ /* 0x000fc80000010000 */
[----:B------:R-:W-:Y:S02]  /*10a30*/  FADD.FTZ R136, R136, R89 ;  /* 0x0000005988887221 */ /* 0x000fe40000010000 */
[----:B------:R-:W-:Y:S01]  /*10a40*/  MUFU.EX2 R59, R59 ;  /* 0x0000003b003b7308 */ /* 0x000fe20000000800 */
[C---:B----4-:R-:W-:Y:S07]  /*10a50*/  HMMA.16816.F32 R16, R8.reuse, R20, R16 ;  /* 0x000000140810723c */ /* 0x050fee0000001810 */
[----:B------:R-:W3:Y:S01]  /*10a60*/  MUFU.EX2 R58, R58 ;  /* 0x0000003a003a7308 */ /* 0x000ee20000000800 */
[C---:B------:R-:W-:Y:S01]  /*10a70*/  HMMA.16816.F32 R4, R8.reuse, R22, R4 ;  /* 0x000000160804723c */ /* 0x040fe20000001804 */
[----:B------:R-:W4:Y:S06]  /*10a80*/  LDSM.16.MT88.4 R20, [R94+0x2c00] ;  /* 0x002c00005e14783b */ /* 0x000f2c0000004200 */
[----:B------:R-:W-:Y:S01]  /*10a90*/  MUFU.EX2 R102, R99 ;  /* 0x0000006300667308 */ /* 0x000fe20000000800 */
[C---:B--2---:R-:W-:Y:S07]  /*10aa0*/  HMMA.16816.F32 R160, R8.reuse, R12, R160 ;  /* 0x0000000c08a0723c */ /* 0x044fee00000018a0 */
[----:B------:R-:W2:Y:S01]  /*10ab0*/  MUFU.EX2 R93, R93 ;  /* 0x0000005d005d7308 */ /* 0x000ea20000000800 */
[----:B------:R-:W-:Y:S01]  /*10ac0*/  HMMA.16816.F32 R24, R8, R14, R24 ;  /* 0x0000000e0818723c */ /* 0x000fe20000001818 */
[----:B-----5:R-:W-:Y:S01]  /*10ad0*/  F2FP.F16.F32.PACK_AB R8, R60, R61 ;  /* 0x0000003d3c08723e */ /* 0x020fe200000000ff */
[----:B------:R-:W5:Y:S01]  /*10ae0*/  LDSM.16.MT88.4 R12, [R181+0x8000] ;  /* 0x00800000b50c783b */ /* 0x000f620000004200 */
        /* <DEDUP_REMOVED lines=10> */
[----:B------:R-:W-:Y:S01]  /*10b90*/  FADD.FTZ R38, R165, R136 ;  /* 0x00000088a5267221 */ /* 0x000fe20000010000 */
[----:B------:R-:W-:Y:S01]  /*10ba0*/  MUFU.EX2 R55, R55 ;  /* 0x0000003700377308 */ /* 0x000fe20000000800 */
[----:B------:R-:W-:Y:S02]  /*10bb0*/  FADD.FTZ R28, R86, R29 ;  /* 0x0000001d561c7221 */ /* 0x000fe40000010000 */
[----:B------:R-:W-:Y:S01]  /*10bc0*/  FADD.FTZ R29, R167, R38 ;  /* 0x00000026a71d7221 */ /* 0x000fe20000010000 */
[C---:B------:R-:W-:Y:S01]  /*10bd0*/  HMMA.16816.F32 R4, R8.reuse, R30, R4 ;  /* 0x0000001e0804723c */ /* 0x040fe20000001804 */
[----:B------:R-:W-:Y:S01]  /*10be0*/  FADD.FTZ R85, R85, R28 ;  /* 0x0000001c55557221 */ /* 0x000fe20000010000 */
[--C-:B------:R-:W-:Y:S01]  /*10bf0*/  FFMA.FTZ R38, R53, UR19, -R92.reuse ;  /* 0x0000001335267c23 */ /* 0x100fe2000801085c */
[----:B------:R-:W-:Y:S01]  /*10c00*/  FADD.FTZ R29, R142, R29 ;  /* 0x0000001d8e1d7221 */ /* 0x000fe20000010000 */
[----:B------:R-:W1:Y:S01]  /*10c10*/  MUFU.EX2 R104, R104 ;  /* 0x0000006800687308 */ /* 0x000e620000000800 */
[----:B------:R-:W-:Y:S01]  /*10c20*/  FADD.FTZ R84, R84, R85 ;  /* 0x0000005554547221 */ /* 0x000fe20000010000 */
[----:B------:R-:W-:Y:S01]  /*10c30*/  FFMA.FTZ R53, R50, UR19, -R92 ;  /* 0x0000001332357c23 */ /* 0x000fe2000801085c */
[----:B------:R-:W-:Y:S01]  /*10c40*/  FADD.FTZ R144, R144, R29 ;  /* 0x0000001d90907221 */ /* 0x000fe20000010000 */
[C---:B----4-:R-:W-:Y:S01]  /*10c50*/  HMMA.16816.F32 R160, R8.reuse, R20, R160 ;  /* 0x0000001408a0723c */ /* 0x050fe200000018a0 */
[----:B------:R-:W-:Y:S01]  /*10c60*/  FADD.FTZ R83, R83, R84 ;  /* 0x0000005453537221 */ /* 0x000fe20000010000 */
[----:B------:R-:W3:Y:S01]  /*10c70*/  LDSM.16.MT88.4 R28, [R94+0x3000] ;  /* 0x003000005e1c783b */ /* 0x000ee20000004200 */
[----:B------:R-:W-:Y:S01]  /*10c80*/  FADD.FTZ R169, R169, R144 ;  /* 0x00000090a9a97221 */ /* 0x000fe20000010000 */
[----:B------:R-:W-:Y:S01]  /*10c90*/  MUFU.EX2 R34, R34 ;  /* 0x0000002200227308 */ /* 0x000fe20000000800 */
[----:B------:R-:W-:Y:S01]  /*10ca0*/  FADD.FTZ R82, R82, R83 ;  /* 0x0000005352527221 */ /* 0x000fe20000010000 */
[----:B------:R-:W-:Y:S01]  /*10cb0*/  FFMA.FTZ R50, R40, UR19, -R54 ;  /* 0x0000001328327c23 */ /* 0x000fe20008010836 */
[----:B------:R-:W-:Y:S01]  /*10cc0*/  FADD.FTZ R146, R146, R169 ;  /* 0x000000a992927221 */ /* 0x000fe20000010000 */
[----:B------:R-:W-:Y:S01]  /*10cd0*/  HMMA.16816.F32 R24, R8, R22, R24 ;  /* 0x000000160818723c */ /* 0x000fe20000001818 */
[----:B------:R-:W-:Y:S01]  /*10ce0*/  FADD.FTZ R81, R81, R82 ;  /* 0x0000005251517221 */ /* 0x000fe20000010000 */
[----:B------:R-:W4:Y:S01]  /*10cf0*/  LDSM.16.MT88.4 R20, [R181+0x8400] ;  /* 0x00840000b514783b */ /* 0x000f220000004200 */
[----:B------:R-:W-:Y:S01]  /*10d00*/  FADD.FTZ R171, R171, R146 ;  /* 0x00000092abab7221 */ /* 0x000fe20000010000 */
[----:B------:R-:W5:Y:S01]  /*10d10*/  MUFU.EX2 R33, R33 ;  /* 0x0000002100217308 */ /* 0x000f620000000800 */
[----:B------:R-:W-:Y:S01]  /*10d20*/  FADD.FTZ R80, R80, R81 ;  /* 0x0000005150507221 */ /* 0x000fe20000010000 */
[----:B--2---:R-:W-:Y:S01]  /*10d30*/  F2FP.F16.F32.PACK_AB R8, R56, R57 ;  /* 0x000000393808723e */ /* 0x004fe200000000ff */
[----:B------:R-:W-:Y:S01]  /*10d40*/  FADD.FTZ R154, R154, R171 ;  /* 0x000000ab9a9a7221 */ /* 0x000fe20000010000 */
[----:B-1----:R-:W-:Y:S01]  /*10d50*/  F2FP.F16.F32.PACK_AB R10, R104, R55 ;  /* 0x00000037680a723e */ /* 0x002fe200000000ff */
        /* <DEDUP_REMOVED lines=9> */
[----:B------:R-:W-:Y:S01]  /*10df0*/  FADD.FTZ R76, R76, R77 ;  /* 0x0000004d4c4c7221 */ /* 0x000fe20000010000 */
[----:B-----5:R-:W-:Y:S01]  /*10e00*/  F2FP.F16.F32.PACK_AB R9, R33, R34 ;  /* 0x000000222109723e */ /* 0x020fe200000000ff */
[----:B------:R-:W-:Y:S02]  /*10e10*/  FADD.FTZ R164, R164, R187 ;  /* 0x000000bba4a47221 */ /* 0x000fe40000010000 */
        /* <DEDUP_REMOVED lines=8> */
[----:B-1----:R-:W-:Y:S01]  /*10ea0*/  F2FP.F16.F32.PACK_AB R11, R86, R39 ;  /* 0x00000027560b723e */ /* 0x002fe200000000ff */
[----:B------:R-:W-:Y:S01]  /*10eb0*/  FADD.FTZ R72, R72, R73 ;  /* 0x0000004948487221 */ /* 0x000fe20000010000 */
[----:B------:R-:W-:-:S02]  /*10ec0*/  FADD.FTZ R139, R139, R166 ;  /* 0x000000a68b8b7221 */ /* 0x000fc40000010000 */
[----:B------:R-:W-:Y:S01]  /*10ed0*/  LDSM.16.MT88.4 R164, [R181+0x8c00] ;  /* 0x008c0000b5a4783b */ /* 0x000fe20000004200 */
        /* <DEDUP_REMOVED lines=9> */
[----:B------:R-:W1:Y:S01]  /*10f70*/  LDSM.16.MT88.4 R12, [R94+0x3400] ;  /* 0x003400005e0c783b */ /* 0x000e620000004200 */
[----:B------:R-:W5:Y:S01]  /*10f80*/  MUFU.EX2 R195, R195 ;  /* 0x000000c300c37308 */ /* 0x000f620000000800 */
        /* <DEDUP_REMOVED lines=12> */
[----:B-----5:R-:W-:Y:S01]  /*11050*/  F2FP.F16.F32.PACK_AB R10, R195, R140 ;  /* 0x0000008cc30a723e */ /* 0x020fe200000000ff */
[----:B------:R-:W3:Y:S01]  /*11060*/  LDSM.16.MT88.4 R28, [R181+0x8800] ;  /* 0x00880000b51c783b */ /* 0x000ee20000004200 */
[----:B------:R-:W-:Y:S01]  /*11070*/  FADD.FTZ R64, R64, R65 ;  /* 0x0000004140407221 */ /* 0x000fe20000010000 */
[----:B------:R-:W-:-:S03]  /*11080*/  FADD.FTZ R122, R122, R109 ;  /* 0x0000006d7a7a7221 */ /* 0x000fc60000010000 */
[----:B------:R-:W-:Y:S01]  /*11090*/  FADD.FTZ R63, R63, R64 ;  /* 0x000000403f3f7221 */ /* 0x000fe20000010000 */
[----:B------:R-:W-:Y:S01]  /*110a0*/  MUFU.EX2 R41, R41 ;  /* 0x0000002900297308 */ /* 0x000fe20000000800 */
[----:B------:R-:W-:Y:S02]  /*110b0*/  FADD.FTZ R105, R105, R122 ;  /* 0x0000007a69697221 */ /* 0x000fe40000010000 */
[----:B------:R-:W-:Y:S02]  /*110c0*/  FADD.FTZ R62, R62, R63 ;  /* 0x0000003f3e3e7221 */ /* 0x000fe40000010000 */
[----:B------:R-:W-:Y:S02]  /*110d0*/  FADD.FTZ R105, R112, R105 ;  /* 0x0000006970697221 */ /* 0x000fe40000010000 */
[----:B------:R-:W-:Y:S01]  /*110e0*/  FADD.FTZ R61, R61, R62 ;  /* 0x0000003e3d3d7221 */ /* 0x000fe20000010000 */
        /* <DEDUP_REMOVED lines=21> */
[----:B------:R-:W4:Y:S01]  /*11240*/  LDSM.16.MT88.4 R20, [R94+0x3800] ;  /* 0x003800005e14783b */ /* 0x000f220000004200 */
[----:B------:R-:W5:Y:S01]  /*11250*/  MUFU.EX2 R106, R111 ;  /* 0x0000006f006a7308 */ /* 0x000f620000000800 */
[----:B------:R-:W-:Y:S02]  /*11260*/  FADD.FTZ R37, R37, R86 ;  /* 0x0000005625257221 */ /* 0x000fe40000010000 */
[----:B------:R-:W4:Y:S02]  /*11270*/  LDSM.16.MT88.4 R92, [R94+0x3c00] ;  /* 0x003c00005e5c783b */ /* 0x000f240000004200 */
[----:B------:R-:W-:Y:S01]  /*11280*/  FADD.FTZ R36, R36, R37 ;  /* 0x0000002524247221 */ /* 0x000fe20000010000 */
[C---:B-1----:R-:W-:Y:S01]  /*11290*/  HMMA.16816.F32 R160, R8.reuse, R12, R160 ;  /* 0x0000000c08a0723c */ /* 0x042fe200000018a0 */
[--C-:B------:R-:W-:Y:S01]  /*112a0*/  FFMA.FTZ R13, R49, UR19, -R54.reuse ;  /* 0x00000013310d7c23 */ /* 0x100fe20008010836 */
[----:B------:R-:W-:Y:S06]  /*112b0*/  MUFU.EX2 R42, R42 ;  /* 0x0000002a002a7308 */ /* 0x000fec0000000800 */
[----:B------:R-:W-:Y:S01]  /*112c0*/  HMMA.16816.F32 R24, R8, R14, R24 ;  /* 0x0000000e0818723c */ /* 0x000fe20000001818 */
[--C-:B------:R-:W-:Y:S01]  /*112d0*/  FFMA.FTZ R14, R46, UR19, -R54.reuse ;  /* 0x000000132e0e7c23 */ /* 0x100fe20008010836 */
[----:B------:R-:W1:Y:S01]  /*112e0*/  MUFU.EX2 R45, R45 ;  /* 0x0000002d002d7308 */ /* 0x000e620000000800 */
[----:B------:R-:W-:Y:S01]  /*112f0*/  FFMA.FTZ R15, R47, UR19, -R54 ;  /* 0x000000132f0f7c23 */ /* 0x000fe20008010836 */
[----:B--2---:R-:W-:-:S02]  /*11300*/  F2FP.F16.F32.PACK_AB R8, R179, R156 ;  /* 0x0000009cb308723e */ /* 0x004fc400000000ff */
[----:B-----5:R-:W-:-:S04]  /*11310*/  F2FP.F16.F32.PACK_AB R10, R106, R137 ;  /* 0x000000896a0a723e */ /* 0x020fc800000000ff */
[----:B------:R-:W-:Y:S08]  /*11320*/  MUFU.EX2 R43, R43 ;  /* 0x0000002b002b7308 */ /* 0x000ff00000000800 */
[----:B------:R-:W2:Y:S01]  /*11330*/  MUFU.EX2 R12, R48 ;  /* 0x00000030000c7308 */ /* 0x000ea20000000800 */
[----:B-1----:R-:W-:-:S07]  /*11340*/  F2FP.F16.F32.PACK_AB R9, R45, R42 ;  /* 0x0000002a2d09723e */ /* 0x002fce00000000ff */
[----:B------:R-:W-:Y:S08]  /*11350*/  MUFU.EX2 R38, R38 ;  /* 0x0000002600267308 */ /* 0x000ff00000000800 */
[----:B------:R-:W1:Y:S01]  /*11360*/  MUFU.EX2 R53, R53 ;  /* 0x0000003500357308 */ /* 0x000e620000000800 */
[----:B--2---:R-:W-:-:S07]  /*11370*/  F2FP.F16.F32.PACK_AB R11, R12, R43 ;  /* 0x0000002b0c0b723e */ /* 0x004fce00000000ff */
[----:B------:R-:W-:Y:S01]  /*11380*/  MUFU.EX2 R40, R40 ;  /* 0x0000002800287308 */ /* 0x000fe20000000800 */
[C---:B---3--:R-:W-:Y:S07]  /*11390*/  HMMA.16816.F32 R16, R8.reuse, R28, R16 ;  /* 0x0000001c0810723c */ /* 0x048fee0000001810 */
[----:B------:R-:W2:Y:S01]  /*113a0*/  MUFU.EX2 R151, R151 ;  /* 0x0000009700977308 */ /* 0x000ea20000000800 */
[----:B----4-:R-:W-:Y:S01]  /*113b0*/  HMMA.16816.F32 R160, R8, R20, R160 ;  /* 0x0000001408a0723c */ /* 0x010fe200000018a0 */
[----:B------:R-:W-:-:S04]  /*113c0*/  FADD.FTZ R21, R55, R56 ;  /* 0x0000003837157221 */ /* 0x000fc80000010000 */
[----:B------:R-:W-:Y:S02]  /*113d0*/  FADD.FTZ R21, R104, R21 ;  /* 0x0000001568157221 */ /* 0x000fe40000010000 */
[----:B------:R-:W-:Y:S01]  /*113e0*/  MUFU.EX2 R13, R13 ;  /* 0x0000000d000d7308 */ /* 0x000fe20000000800 */
[----:B------:R-:W-:Y:S01]  /*113f0*/  HMMA.16816.F32 R4, R8, R30, R4 ;  /* 0x0000001e0804723c */ /* 0x000fe20000001804 */
[----:B------:R-:W-:-:S04]  /*11400*/  FADD.FTZ R120, R120, R21 ;  /* 0x0000001578787221 */ /* 0x000fc80000010000 */
[----:B------:R-:W-:Y:S02]  /*11410*/  FADD.FTZ R145, R145, R120 ;  /* 0x0000007891917221 */ /* 0x000fe40000010000 */
[----:B------:R-:W3:Y:S01]  /*11420*/  MUFU.EX2 R14, R14 ;  /* 0x0000000e000e7308 */ /* 0x000ee20000000800 */
[----:B------:R-:W-:Y:S01]  /*11430*/  HMMA.16816.F32 R24, R8, R22, R24 ;  /* 0x000000160818723c */ /* 0x000fe20000001818 */
[----:B-1----:R-:W-:Y:S01]  /*11440*/  F2FP.F16.F32.PACK_AB R8, R53, R38 ;  /* 0x000000263508723e */ /* 0x002fe200000000ff */
[----:B------:R-:W-:Y:S01]  /*11450*/  FADD.FTZ R140, R140, R145 ;  /* 0x000000918c8c7221 */ /* 0x000fe20000010000 */
[----:B--2---:R-:W-:-:S03]  /*11460*/  F2FP.F16.F32.PACK_AB R10, R151, R40 ;  /* 0x00000028970a723e */ /* 0x004fc600000000ff */
[----:B------:R-:W-:Y:S01]  /*11470*/  FADD.FTZ R195, R195, R140 ;  /* 0x0000008cc3c37221 */ /* 0x000fe20000010000 */
[----:B------:R-:W-:Y:S03]  /*11480*/  MUFU.EX2 R0, R0 ;  /* 0x0000000000007308 */ /* 0x000fe60000000800 */
[----:B------:R-:W-:-:S04]  /*11490*/  FADD.FTZ R156, R156, R195 ;  /* 0x000000c39c9c7221 */ /* 0x000fc80000010000 */
[----:B------:R-:W-:Y:S01]  /*114a0*/  FADD.FTZ R156, R179, R156 ;  /* 0x0000009cb39c7221 */ /* 0x000fe20000010000 */
[----:B------:R-:W1:Y:S01]  /*114b0*/  MUFU.EX2 R15, R15 ;  /* 0x0000000f000f7308 */ /* 0x000e620000000800 */
[----:B---3--:R-:W-:Y:S02]  /*114c0*/  F2FP.F16.F32.PACK_AB R9, R14, R13 ;  /* 0x0000000d0e09723e */ /* 0x008fe400000000ff */
        /* <DEDUP_REMOVED lines=22> */
.L_x_2215:
[----:B------:R-:W-:-:S12]  /*11630*/  UIADD3 UR18, UPT, UPT, UR20, -0x1, URZ ;  /* 0xffffffff14127890 */ /* 0x000fd8000fffe0ff */
.L_x_2223:
        /* <DEDUP_REMOVED lines=10> */
[----:B------:R-:W-:Y:S01]  /*116e0*/  VIADD R179, R181, 0x5020 ;  /* 0x00005020b5b37836 */ /* 0x000fe20000000000 */
[----:B------:R-:W-:Y:S01]  /*116f0*/  PRMT R3, R3, 0x6540, R0 ;  /* 0x0000654003037816 */ /* 0x000fe20000000000 */
[----:B------:R-:W-:Y:S01]  /*11700*/  VIADD R178, R181, 0x5000 ;  /* 0x00005000b5b27836 */ /* 0x000fe20000000000 */
[----:B------:R-:W-:Y:S01]  /*11710*/  MOV R180, RZ ;  /* 0x000000ff00b47202 */ /* 0x000fe20000000f00 */
[----:B------:R-:W-:Y:S01]  /*11720*/  UMOV UR12, 0x400 ;  /* 0x00000400000c7882 */ /* 0x000fe20000000000 */
[----:B------:R-:W-:Y:S01]  /*11730*/  PLOP3.LUT P2, PT, PT, PT, UP0, 0x80, 0x8 ;  /* 0x000000000008781c */ /* 0x000fe20003f4f008 */
[----:B------:R-:W-:Y:S01]  /*11740*/  UIADD3 UR19, UPT, UPT, UR18, 0x1, URZ ;  /* 0x0000000112137890 */ /* 0x000fe2000fffe0ff */
        /* <DEDUP_REMOVED lines=8> */
.L_x_2228:
        /* <DEDUP_REMOVED lines=85> */
.L_x_2225:
[----:B------:R-:W-:Y:S01]  /*11d20*/  LEA R185, R186, UR6, 0x1 ;  /* 0x00000006bab97c11 */ /* 0x000fe2000f8e08ff */
[C---:B------:R-:W-:Y:S01]  /*11d30*/  @!P3 IMAD R188, R187.reuse, 0xc0, RZ ;  /* 0x000000c0bbbcb824 */ /* 0x040fe200078e02ff */
[C---:B------:R-:W-:Y:S01]  /*11d40*/  SHF.L.U32 R197, R184.reuse, 0x6, RZ ;  /* 0x00000006b8c57819 */ /* 0x040fe200000006ff */
[----:B------:R-:W-:Y:S01]  /*11d50*/  @!P3 IMAD R186, R187, 0x140, RZ ;  /* 0x00000140bbbab824 */ /* 0x000fe200078e02ff */
[--C-:B------:R-:W-:Y:S01]  /*11d60*/  SHF.L.U64.HI R190, R184, 0x6, R187.reuse ;  /* 0x00000006b8be7819 */ /* 0x100fe200000102bb */
[----:B------:R-:W-:Y:S01]  /*11d70*/  @!PT LDS RZ, [RZ] ;  /* 0x00000000fffff984 */ /* 0x000fe20000000800 */
[----:B------:R-:W-:Y:S01]  /*11d80*/  @!PT LDS RZ, [RZ] ;  /* 0x00000000fffff984 */ /* 0x000fe20000000800 */
[----:B------:R-:W-:Y:S01]  /*11d90*/  @!PT LDS RZ, [RZ] ;  /* 0x00000000fffff984 */ /* 0x000fe20000000800 */
[----:B------:R-:W-:Y:S01]  /*11da0*/  @!P4 LDGSTS.E.BYPASS.LTC128B.128 [R185+0x5000], desc[UR14][R182.64] ;  /* 0x05000000b6b9cfae */ /* 0x000fe2000b981a0e */
[----:B------:R-:W-:Y:S01]  /*11db0*/  IADD3 R200, P0, PT, R197, R182, RZ ;  /* 0x000000b6c5c87210 */ /* 0x000fe20007f1e0ff */
[----:B------:R-:W-:Y:S01]  /*11dc0*/  UIADD3 UR19, UPT, UPT, UR19, -0x1, URZ ;  /* 0xffffffff13137890 */ /* 0x000fe2000fffe0ff */
[----:B------:R-:W-:Y:S02]  /*11dd0*/  MOV R0, 0x20 ;  /* 0x0000002000007802 */ /* 0x000fe40000000f00 */
[----:B------:R-:W-:Y:S01]  /*11de0*/  IADD3.X R201, PT, PT, R190, R183, RZ, P0, !PT ;  /* 0x000000b7bec97210 */ /* 0x000fe200007fe4ff */
[----:B------:R-:W-:Y:S01]  /*11df0*/  UISETP.GT.AND UP0, UPT, UR19, UR16, UPT ;  /* 0x000000101300728c */ /* 0x000fe2000bf04270 */
        /* <DEDUP_REMOVED lines=59> */
[----:B------:R-:W1:Y:S08]  /*121b0*/  LDSM.16.M88.4 R8, [R149] ;  /* 0x000000009508783b */ /* 0x000e700000000200 */
[----:B------:R-:W-:Y:S08]  /*121c0*/  LDSM.16.M88.4 R128, [R2] ;  /* 0x000000000280783b */ /* 0x000ff00000000200 */
[----:B------:R-:W-:Y:S08]  /*121d0*/  LDSM.16.M88.4 R12, [R136] ;  /* 0x00000000880c783b */ /* 0x000ff00000000200 */
        /* <DEDUP_REMOVED lines=431> */
.L_x_2227:
        /* <DEDUP_REMOVED lines=60> */
.L_x_2226:
[----:B------:R-:W-:Y:S01]  /*14090*/  LDSM.16.MT88.4 R188, [R181+0x5400] ;  /* 0x00540000b5bc783b */ /* 0x000fe20000004200 */
[C---:B------:R-:W-:Y:S01]  /*140a0*/  IADD3 R131, PT, PT, R153.reuse, -0x67, RZ ;  /* 0xffffff9999837810 */ /* 0x040fe20007ffe0ff */
[----:B------:R-:W-:Y:S01]  /*140b0*/  UISETP.GT.AND UP0, UPT, UR19, UR16, UPT ;  /* 0x000000101300728c */ /* 0x000fe2000bf04270 */
[C---:B------:R-:W-:Y:S01]  /*140c0*/  IADD3 R129, PT, PT, R153.reuse, -0x60, RZ ;  /* 0xffffffa099817810 */ /* 0x040fe20007ffe0ff */
[----:B------:R-:W-:Y:S01]  /*140d0*/  UIADD3 UR20, UPT, UPT, UR20, -0x100, URZ ;  /* 0xffffff0014147890 */ /* 0x000fe2000fffe0ff */
[C---:B--2---:R-:W-:Y:S02]  /*140e0*/  IADD3 R133, PT, PT, R153.reuse, -0x80, RZ ;  /* 0xffffff8099857810 */ /* 0x044fe40007ffe0ff */
[C---:B------:R-:W-:Y:S02]  /*140f0*/  IADD3 R135, PT, PT, R153.reuse, -0x7f, RZ ;  /* 0xffffff8199877810 */ /* 0x040fe40007ffe0ff */
[----:B------:R-:W-:Y:S02]  /*14100*/  I2FP.F32.S32 R133, R133 ;  /* 0x0000008500857245 */ /* 0x000fe40000201400 */
[----:B------:R-:W-:Y:S02]  /*14110*/  I2FP.F32.S32 R136, R135 ;  /* 0x0000008700887245 */ /* 0x000fe40000201400 */
[----:B------:R-:W-:Y:S01]  /*14120*/  IADD3 R135, PT, PT, R153, -0x77, RZ ;  /* 0xffffff8999877810 */ /* 0x000fe20007ffe0ff */
[C---:B-1----:R-:W-:Y:S01]  /*14130*/  FFMA.FTZ R0, R133.reuse, UR7, R0 ;  /* 0x0000000785007c23 */ /* 0x042fe20008010000 */
[----:B------:R-:W-:Y:S01]  /*14140*/  FFMA.FTZ R2, R133, UR7, R2 ;  /* 0x0000000785027c23 */ /* 0x000fe20008010002 */
[C---:B------:R-:W-:Y:S01]  /*14150*/  FFMA.FTZ R3, R136.reuse, UR7, R3 ;  /* 0x0000000788037c23 */ /* 0x040fe20008010003 */
[----:B------:R-:W-:Y:S01]  /*14160*/  FFMA.FTZ R4, R136, UR7, R4 ;  /* 0x0000000788047c23 */ /* 0x000fe20008010004 */
[----:B------:R-:W-:Y:S02]  /*14170*/  IADD3 R133, PT, PT, R153, -0x70, RZ ;  /* 0xffffff9099857810 */ /* 0x000fe40007ffe0ff */
[----:B------:R-:W-:Y:S02]  /*14180*/  I2FP.F32.S32 R136, R135 ;  /* 0x0000008700887245 */ /* 0x000fe40000201400 */
[----:B------:R-:W-:Y:S02]  /*14190*/  FMNMX3.FTZ R137, R155, R2, R4, !PT ;  /* 0x000000029b897276 */ /* 0x000fe40007810004 */
[C---:B------:R-:W-:Y:S02]  /*141a0*/  IADD3 R135, PT, PT, R153.reuse, -0x6f, RZ ;  /* 0xffffff9199877810 */ /* 0x040fe40007ffe0ff */
[C---:B------:R-:W-:Y:S02]  /*141b0*/  IADD3 R138, PT, PT, R153.reuse, -0x78, RZ ;  /* 0xffffff88998a7810 */ /* 0x040fe40007ffe0ff */
[----:B------:R-:W-:Y:S02]  /*141c0*/  I2FP.F32.S32 R130, R135 ;  /* 0x0000008700827245 */ /* 0x000fe40000201400 */
[----:B------:R-:W-:Y:S05]  /*141d0*/  I2FP.F32.S32 R138, R138 ;  /* 0x0000008a008a7245 */ /* 0x000fea0000201400 */
[C---:B------:R-:W-:Y:S01]  /*141e0*/  FFMA.FTZ R5, R138.reuse, UR7, R5 ;  /* 0x000000078a057c23 */ /* 0x040fe20008010005 */
[----:B------:R-:W-:Y:S01]  /*141f0*/  FFMA.FTZ R6, R138, UR7, R6 ;  /* 0x000000078a067c23 */ /* 0x000fe20008010006 */
[----:B------:R-:W-:Y:S01]  /*14200*/  I2FP.F32.S32 R138, R133 ;  /* 0x00000085008a7245 */ /* 0x000fe20000201400 */
[C---:B------:R-:W-:Y:S01]  /*14210*/  FFMA.FTZ R7, R136.reuse, UR7, R7 ;  /* 0x0000000788077c23 */ /* 0x040fe20008010007 */
[C---:B------:R-:W-:Y:S01]  /*14220*/  IADD3 R133, PT, PT, R153.reuse, -0x68, RZ ;  /* 0xffffff9899857810 */ /* 0x040fe20007ffe0ff */
[----:B------:R-:W-:Y:S02]  /*14230*/  FFMA.FTZ R8, R136, UR7, R8 ;  /* 0x0000000788087c23 */ /* 0x000fe40008010008 */
[C---:B------:R-:W-:Y:S01]  /*14240*/  FFMA.FTZ R9, R138.reuse, UR7, R9 ;  /* 0x000000078a097c23 */ /* 0x040fe20008010009 */
[----:B------:R-:W-:Y:S01]  /*14250*/  I2FP.F32.S32 R132, R133 ;  /* 0x0000008500847245 */ /* 0x000fe20000201400 */
[----:B------:R-:W-:Y:S01]  /*14260*/  FFMA.FTZ R10, R138, UR7, R10 ;  /* 0x000000078a0a7c23 */ /* 0x000fe2000801000a */
[C---:B------:R-:W-:Y:S01]  /*14270*/  FFMA.FTZ R11, R130.reuse, UR7, R11 ;  /* 0x00000007820b7c23 */ /* 0x040fe2000801000b */
[----:B------:R-:W-:Y:S01]  /*14280*/  FFMA.FTZ R12, R130, UR7, R12 ;  /* 0x00000007820c7c23 */ /* 0x000fe2000801000c */
[----:B------:R-:W-:Y:S01]  /*14290*/  I2FP.F32.S32 R130, R131 ;  /* 0x0000008300827245 */ /* 0x000fe20000201400 */
[C---:B------:R-:W-:Y:S01]  /*142a0*/  FFMA.FTZ R13, R132.reuse, UR7, R13 ;  /* 0x00000007840d7c23 */ /* 0x040fe2000801000d */
[----:B------:R-:W-:Y:S01]  /*142b0*/  FFMA.FTZ R14, R132, UR7, R14 ;  /* 0x00000007840e7c23 */ /* 0x000fe2000801000e */
[----:B------:R-:W-:Y:S02]  /*142c0*/  I2FP.F32.S32 R132, R129 ;  /* 0x0000008100847245 */ /* 0x000fe40000201400 */
[C---:B------:R-:W-:Y:S01]  /*142d0*/  FFMA.FTZ R15, R130.reuse, UR7, R15 ;  /* 0x00000007820f7c23 */ /* 0x040fe2000801000f */
[----:B------:R-:W-:Y:S01]  /*142e0*/  FFMA.FTZ R16, R130, UR7, R16 ;  /* 0x0000000782107c23 */ /* 0x000fe20008010010 */
[C---:B------:R-:W-:Y:S01]  /*142f0*/  IADD3 R131, PT, PT, R153.reuse, -0x5f, RZ ;  /* 0xffffffa199837810 */ /* 0x040fe20007ffe0ff */
[C---:B------:R-:W-:Y:S01]  /*14300*/  FFMA.FTZ R17, R132.reuse, UR7, R17 ;  /* 0x0000000784117c23 */ /* 0x040fe20008010011 */
[----:B------:R-:W-:Y:S01]  /*14310*/  FFMA.FTZ R18, R132, UR7, R18 ;  /* 0x0000000784127c23 */ /* 0x000fe20008010012 */
[C---:B------:R-:W-:Y:S02]  /*14320*/  IADD3 R129, PT, PT, R153.reuse, -0x58, RZ ;  /* 0xffffffa899817810 */ /* 0x040fe40007ffe0ff */
[----:B------:R-:W-:Y:S02]  /*14330*/  I2FP.F32.S32 R130, R131 ;  /* 0x0000008300827245 */ /* 0x000fe40000201400 */
[----:B------:R-:W-:Y:S02]  /*14340*/  I2FP.F32.S32 R132, R129 ;  /* 0x0000008100847245 */ /* 0x000fe40000201400 */
[C---:B------:R-:W-:Y:S01]  /*14350*/  IADD3 R131, PT, PT, R153.reuse, -0x57, RZ ;  /* 0xffffffa999837810 */ /* 0x040fe20007ffe0ff */
        /* <DEDUP_REMOVED lines=11> */
[C---:B------:R-:W-:Y:S01]  /*14410*/  IADD3 R133, PT, PT, R153.reuse, -0xf, RZ ;  /* 0xfffffff199857810 */ /* 0x040fe20007ffe0ff */
[C---:B------:R-:W-:Y:S01]  /*14420*/  FFMA.FTZ R25, R132.reuse, UR7, R25 ;  /* 0x0000000784197c23 */ /* 0x040fe20008010019 */
[----:B------:R-:W-:Y:S01]  /*14430*/  FFMA.FTZ R26, R132, UR7, R26 ;  /* 0x00000007841a7c23 */ /* 0x000fe2000801001a */
[C---:B------:R-:W-:Y:S01]  /*14440*/  FFMA.FTZ R27, R130.reuse, UR7, R27 ;  /* 0x00000007821b7c23 */ /* 0x040fe2000801001b */
[----:B------:R-:W-:Y:S01]  /*14450*/  FFMA.FTZ R28, R130, UR7, R28 ;  /* 0x00000007821c7c23 */ /* 0x000fe2000801001c */
[C---:B------:R-:W-:Y:S02]  /*14460*/  IADD3 R129, PT, PT, R153.reuse, -0x48, RZ ;  /* 0xffffffb899817810 */ /* 0x040fe40007ffe0ff */
        /* <DEDUP_REMOVED lines=12> */
[C---:B------:R-:W-:Y:S03]  /*14530*/  IADD3 R129, PT, PT, R153.reuse, -0x38, RZ ;  /* 0xffffffc899817810 */ /* 0x040fe60007ffe0ff */
[C---:B------:R-:W-:Y:S01]  /*14540*/  FFMA.FTZ R33, R132.reuse, UR7, R33 ;  /* 0x0000000784217c23 */ /* 0x040fe20008010021 */
[----:B------:R-:W-:Y:S01]  /*14550*/  FFMA.FTZ R34, R132, UR7, R34 ;  /* 0x0000000784227c23 */ /* 0x000fe20008010022 */
[----:B------:R-:W-:Y:S01]  /*14560*/  I2FP.F32.S32 R132, R129 ;  /* 0x0000008100847245 */ /* 0x000fe20000201400 */
[C---:B------:R-:W-:Y:S01]  /*14570*/  FFMA.FTZ R35, R130.reuse, UR7, R35 ;  /* 0x0000000782237c23 */ /* 0x040fe20008010023 */
[----:B------:R-:W-:Y:S01]  /*14580*/  FFMA.FTZ R36, R130, UR7, R36 ;  /* 0x0000000782247c23 */ /* 0x000fe20008010024 */
[C---:B------:R-:W-:Y:S02]  /*14590*/  IADD3 R129, PT, PT, R153.reuse, -0x30, RZ ;  /* 0xffffffd099817810 */ /* 0x040fe40007ffe0ff */
[C---:B------:R-:W-:Y:S01]  /*145a0*/  FFMA.FTZ R37, R132.reuse, UR7, R37 ;  /* 0x0000000784257c23 */ /* 0x040fe20008010025 */
[----:B------:R-:W-:Y:S01]  /*145b0*/  FFMA.FTZ R38, R132, UR7, R38 ;  /* 0x0000000784267c23 */ /* 0x000fe20008010026 */
[----:B------:R-:W-:Y:S02]  /*145c0*/  I2FP.F32.S32 R132, R129 ;  /* 0x0000008100847245 */ /* 0x000fe40000201400 */
[----:B------:R-:W-:Y:S02]  /*145d0*/  I2FP.F32.S32 R130, R131 ;  /* 0x0000008300827245 */ /* 0x000fe40000201400 */
[C---:B------:R-:W-:Y:S02]  /*145e0*/  IADD3 R131, PT, PT, R153.reuse, -0x2f, RZ ;  /* 0xffffffd199837810 */ /* 0x040fe40007ffe0ff */
[C---:B------:R-:W-:Y:S01]  /*145f0*/  IADD3 R129, PT, PT, R153.reuse, -0x28, RZ ;  /* 0xffffffd899817810 */ /* 0x040fe20007ffe0ff */
[C---:B------:R-:W-:Y:S01]  /*14600*/  FFMA.FTZ R39, R130.reuse, UR7, R39 ;  /* 0x0000000782277c23 */ /* 0x040fe20008010027 */
[----:B------:R-:W-:Y:S01]  /*14610*/  FFMA.FTZ R40, R130, UR7, R40 ;  /* 0x0000000782287c23 */ /* 0x000fe20008010028 */
[C---:B------:R-:W-:Y:S01]  /*14620*/  FFMA.FTZ R41, R132.reuse, UR7, R41 ;  /* 0x0000000784297c23 */ /* 0x040fe20008010029 */
[----:B------:R-:W-:Y:S01]  /*14630*/  I2FP.F32.S32 R130, R131 ;  /* 0x0000008300827245 */ /* 0x000fe20000201400 */
[----:B------:R-:W-:Y:S01]  /*14640*/  FFMA.FTZ R42, R132, UR7, R42 ;  /* 0x00000007842a7c23 */ /* 0x000fe2000801002a */
[----:B------:R-:W-:Y:S02]  /*14650*/  I2FP.F32.S32 R132, R129 ;  /* 0x0000008100847245 */ /* 0x000fe40000201400 */
[C---:B------:R-:W-:Y:S01]  /*14660*/  IADD3 R131, PT, PT, R153.reuse, -0x27, RZ ;  /* 0xffffffd999837810 */ /* 0x040fe20007ffe0ff */
[C---:B------:R-:W-:Y:S01]  /*14670*/  FFMA.FTZ R43, R130.reuse, UR7, R43 ;  /* 0x00000007822b7c23 */ /* 0x040fe2000801002b */
[----:B------:R-:W-:Y:S01]  /*14680*/  FFMA.FTZ R44, R130, UR7, R44 ;  /* 0x00000007822c7c23 */ /* 0x000fe2000801002c */
[C---:B------:R-:W-:Y:S01]  /*14690*/  FFMA.FTZ R45, R132.reuse, UR7, R45 ;  /* 0x00000007842d7c23 */ /* 0x040fe2000801002d */
[----:B------:R-:W-:Y:S01]  /*146a0*/  I2FP.F32.S32 R130, R131 ;  /* 0x0000008300827245 */ /* 0x000fe20000201400 */
[----:B------:R-:W-:Y:S01]  /*146b0*/  FFMA.FTZ R46, R132, UR7, R46 ;  /* 0x00000007842e7c23 */ /* 0x000fe2000801002e */
[C---:B------:R-:W-:Y:S02]  /*146c0*/  IADD3 R129, PT, PT, R153.reuse, -0x20, RZ ;  /* 0xffffffe099817810 */ /* 0x040fe40007ffe0ff */
[C---:B------:R-:W-:Y:S01]  /*146d0*/  IADD3 R131, PT, PT, R153.reuse, -0x1f, RZ ;  /* 0xffffffe199837810 */ /* 0x040fe20007ffe0ff */
[C---:B------:R-:W-:Y:S01]  /*146e0*/  FFMA.FTZ R47, R130.reuse, UR7, R47 ;  /* 0x00000007822f7c23 */ /* 0x040fe2000801002f */
[----:B------:R-:W-:Y:S01]  /*146f0*/  FFMA.FTZ R48, R130, UR7, R48 ;  /* 0x0000000782307c23 */ /* 0x000fe20008010030 */
[----:B------:R-:W-:Y:S02]  /*14700*/  I2FP.F32.S32 R132, R129 ;  /* 0x0000008100847245 */ /* 0x000fe40000201400 */
[C---:B------:R-:W-:Y:S02]  /*14710*/  IADD3 R129, PT, PT, R153.reuse, -0x18, RZ ;  /* 0xffffffe899817810 */ /* 0x040fe40007ffe0ff */
        /* <DEDUP_REMOVED lines=18> */
[----:B------:R-:W-:Y:S02]  /*14840*/  I2FP.F32.S32 R130, R133 ;  /* 0x0000008500827245 */ /* 0x000fe40000201400 */
[C---:B------:R-:W-:Y:S02]  /*14850*/  IADD3 R133, PT, PT, R153.reuse, 0x8, RZ ;  /* 0x0000000899857810 */ /* 0x040fe40007ffe0ff */
[C---:B------:R-:W-:Y:S01]  /*14860*/  IADD3 R131, PT, PT, R153.reuse, -0x8, RZ ;  /* 0xfffffff899837810 */ /* 0x040fe20007ffe0ff */
[C---:B------:R-:W-:Y:S01]  /*14870*/  FFMA.FTZ R59, R130.reuse, UR7, R59 ;  /* 0x00000007823b7c23 */ /* 0x040fe2000801003b */
[----:B------:R-:W-:Y:S01]  /*14880*/  FFMA.FTZ R60, R130, UR7, R60 ;  /* 0x00000007823c7c23 */ /* 0x000fe2000801003c */
[----:B------:R-:W-:Y:S02]  /*14890*/  I2FP.F32.S32 R130, R153 ;  /* 0x0000009900827245 */ /* 0x000fe40000201400 */
[----:B------:R-:W-:Y:S02]  /*148a0*/  I2FP.F32.S32 R132, R131 ;  /* 0x0000008300847245 */ /* 0x000fe40000201400 */
[C---:B------:R-:W-:Y:S02]  /*148b0*/  IADD3 R131, PT, PT, R153.reuse, 0x9, RZ ;  /* 0x0000000999837810 */ /* 0x040fe40007ffe0ff */
[C---:B------:R-:W-:Y:S01]  /*148c0*/  IADD3 R129, PT, PT, R153.reuse, 0x1, RZ ;  /* 0x0000000199817810 */ /* 0x040fe20007ffe0ff */
[C---:B------:R-:W-:Y:S01]  /*148d0*/  FFMA.FTZ R61, R132.reuse, UR7, R61 ;  /* 0x00000007843d7c23 */ /* 0x040fe2000801003d */
[----:B------:R-:W-:Y:S01]  /*148e0*/  FFMA.FTZ R62, R132, UR7, R62 ;  /* 0x00000007843e7c23 */ /* 0x000fe2000801003e */
[C---:B------:R-:W-:Y:S01]  /*148f0*/  FFMA.FTZ R63, R134.reuse, UR7, R63 ;  /* 0x00000007863f7c23 */ /* 0x040fe2000801003f */
[----:B------:R-:W-:Y:S01]  /*14900*/  FFMA.FTZ R64, R134, UR7, R64 ;  /* 0x0000000786407c23 */ /* 0x000fe20008010040 */
[C---:B------:R-:W-:Y:S01]  /*14910*/  FFMA.FTZ R65, R130.reuse, UR7, R65 ;  /* 0x0000000782417c23 */ /* 0x040fe20008010041 */
[----:B------:R-:W-:Y:S01]  /*14920*/  I2FP.F32.S32 R132, R129 ;  /* 0x0000008100847245 */ /* 0x000fe20000201400 */
[----:B------:R-:W-:Y:S01]  /*14930*/  FFMA.FTZ R66, R130, UR7, R66 ;  /* 0x0000000782427c23 */ /* 0x000fe20008010042 */
[----:B------:R-:W-:Y:S02]  /*14940*/  I2FP.F32.S32 R130, R133 ;  /* 0x0000008500827245 */ /* 0x000fe40000201400 */
[C---:B------:R-:W-:Y:S01]  /*14950*/  IADD3 R133, PT, PT, R153.reuse, 0x29, RZ ;  /* 0x0000002999857810 */ /* 0x040fe20007ffe0ff */
[C---:B------:R-:W-:Y:S01]  /*14960*/  FFMA.FTZ R67, R132.reuse, UR7, R67 ;  /* 0x0000000784437c23 */ /* 0x040fe20008010043 */
[----:B------:R-:W-:Y:S01]  /*14970*/  FFMA.FTZ R68, R132, UR7, R68 ;  /* 0x0000000784447c23 */ /* 0x000fe20008010044 */
[----:B------:R-:W-:Y:S01]  /*14980*/  I2FP.F32.S32 R132, R131 ;  /* 0x0000008300847245 */ /* 0x000fe20000201400 */
[C---:B------:R-:W-:Y:S01]  /*14990*/  FFMA.FTZ R69, R130.reuse, UR7, R69 ;  /* 0x0000000782457c23 */ /* 0x040fe20008010045 */
[C---:B------:R-:W-:Y:S01]  /*149a0*/  IADD3 R131, PT, PT, R153.reuse, 0x11, RZ ;  /* 0x0000001199837810 */ /* 0x040fe20007ffe0ff */
[----:B------:R-:W-:Y:S01]  /*149b0*/  FFMA.FTZ R70, R130, UR7, R70 ;  /* 0x0000000782467c23 */ /* 0x000fe20008010046 */
[C---:B------:R-:W-:Y:S01]  /*149c0*/  IADD3 R129, PT, PT, R153.reuse, 0x10, RZ ;  /* 0x0000001099817810 */ /* 0x040fe20007ffe0ff */
        /* <DEDUP_REMOVED lines=21> */
[C---:B------:R-:W-:Y:S03]  /*14b20*/  IADD3 R129, PT, PT, R153.reuse, 0x28, RZ ;  /* 0x0000002899817810 */ /* 0x040fe60007ffe0ff */
[C---:B------:R-:W-:Y:S01]  /*14b30*/  FFMA.FTZ R81, R130.reuse, UR7, R81 ;  /* 0x0000000782517c23 */ /* 0x040fe20008010051 */
[----:B------:R-:W-:Y:S01]  /*14b40*/  FFMA.FTZ R82, R130, UR7, R82 ;  /* 0x0000000782527c23 */ /* 0x000fe20008010052 */
[C---:B------:R-:W-:Y:S01]  /*14b50*/  FFMA.FTZ R83, R132.reuse, UR7, R83 ;  /* 0x0000000784537c23 */ /* 0x040fe20008010053 */
[----:B------:R-:W-:Y:S01]  /*14b60*/  FFMA.FTZ R84, R132, UR7, R84 ;  /* 0x0000000784547c23 */ /* 0x000fe20008010054 */
[----:B------:R-:W-:Y:S02]  /*14b70*/  I2FP.F32.S32 R132, R133 ;  /* 0x0000008500847245 */ /* 0x000fe40000201400 */
[----:B------:R-:W-:Y:S02]  /*14b80*/  I2FP.F32.S32 R130, R129 ;  /* 0x0000008100827245 */ /* 0x000fe40000201400 */
[C---:B------:R-:W-:Y:S03]  /*14b90*/  IADD3 R129, PT, PT, R153.reuse, 0x31, RZ ;  /* 0x0000003199817810 */ /* 0x040fe60007ffe0ff */
[C---:B------:R-:W-:Y:S01]  /*14ba0*/  FFMA.FTZ R85, R130.reuse, UR7, R85 ;  /* 0x0000000782557c23 */ /* 0x040fe20008010055 */
[----:B------:R-:W-:Y:S01]  /*14bb0*/  I2FP.F32.S32 R134, R129 ;  /* 0x0000008100867245 */ /* 0x000fe20000201400 */
[----:B------:R-:W-:Y:S01]  /*14bc0*/  FFMA.FTZ R86, R130, UR7, R86 ;  /* 0x0000000782567c23 */ /* 0x000fe20008010056 */
[C---:B------:R-:W-:Y:S01]  /*14bd0*/  FFMA.FTZ R87, R132.reuse, UR7, R87 ;  /* 0x0000000784577c23 */ /* 0x040fe20008010057 */
[----:B------:R-:W-:Y:S01]  /*14be0*/  FFMA.FTZ R88, R132, UR7, R88 ;  /* 0x0000000784587c23 */ /* 0x000fe20008010058 */
[----:B------:R-:W-:Y:S02]  /*14bf0*/  FMNMX3.FTZ R132, R154, R0, R3, !PT ;  /* 0x000000009a847276 */ /* 0x000fe40007810003 */
[----:B------:R-:W-:Y:S02]  /*14c00*/  I2FP.F32.S32 R130, R131 ;  /* 0x0000008300827245 */ /* 0x000fe40000201400 */
[----:B------:R-:W-:Y:S02]  /*14c10*/  FMNMX3.FTZ R132, R132, R5, R7, !PT ;  /* 0x0000000584847276 */ /* 0x000fe40007810007 */
[----:B------:R-:W-:Y:S01]  /*14c20*/  IADD3 R131, PT, PT, R153, 0x39, RZ ;  /* 0x0000003999837810 */ /* 0x000fe20007ffe0ff */
[C---:B------:R-:W-:Y:S01]  /*14c30*/  FFMA.FTZ R89, R130.reuse, UR7, R89 ;  /* 0x0000000782597c23 */ /* 0x040fe20008010059 */
[----:B------:R-:W-:Y:S01]  /*14c40*/  FFMA.FTZ R90, R130, UR7, R90 ;  /* 0x00000007825a7c23 */ /* 0x000fe2000801005a */
[C---:B------:R-:W-:Y:S01]  /*14c50*/  FFMA.FTZ R91, R134.reuse, UR7, R91 ;  /* 0x00000007865b7c23 */ /* 0x040fe2000801005b */
[----:B------:R-:W-:Y:S01]  /*14c60*/  FFMA.FTZ R92, R134, UR7, R92 ;  /* 0x00000007865c7c23 */ /* 0x000fe2000801005c */
        /* <DEDUP_REMOVED lines=15> */
[----:B------:R-:W-:Y:S02]  /*14d60*/  I2FP.F32.S32 R130, R130 ;  /* 0x0000008200827245 */ /* 0x000fe40000201400 */
[----:B------:R-:W-:Y:S02]  /*14d70*/  FMNMX3.FTZ R134, R134, R37, R39, !PT ;  /* 0x0000002586867276 */ /* 0x000fe40007810027 */
[----:B------:R-:W-:Y:S01]  /*14d80*/  IADD3 R129, PT, PT, R153, 0x40, RZ ;  /* 0x0000004099817810 */ /* 0x000fe20007ffe0ff */
[----:B------:R-:W-:Y:S01]  /*14d90*/  FFMA.FTZ R93, R130, UR7, R93 ;  /* 0x00000007825d7c23 */ /* 0x000fe2000801005d */
[----:B------:R-:W-:Y:S01]  /*14da0*/  FMNMX3.FTZ R134, R134, R41, R43, !PT ;  /* 0x0000002986867276 */ /* 0x000fe2000781002b */
[----:B------:R-:W-:Y:S01]  /*14db0*/  FFMA.FTZ R94, R130, UR7, R94 ;  /* 0x00000007825e7c23 */ /* 0x000fe2000801005e */
[C---:B------:R-:W-:Y:S01]  /*14dc0*/  FFMA.FTZ R95, R132.reuse, UR7, R95 ;  /* 0x00000007845f7c23 */ /* 0x040fe2000801005f */
[----:B------:R-:W-:Y:S01]  /*14dd0*/  FFMA.FTZ R96, R132, UR7, R96 ;  /* 0x0000000784607c23 */ /* 0x000fe20008010060 */
        /* <DEDUP_REMOVED lines=11> */
[----:B------:R-:W-:Y:S02]  /*14e90*/  I2FP.F32.S32 R130, R129 ;  /* 0x0000008100827245 */ /* 0x000fe40000201400 */
[----:B------:R-:W-:Y:S02]  /*14ea0*/  FMNMX3.FTZ R134, R134, R61, R63, !PT ;  /* 0x0000003d86867276 */ /* 0x000fe4000781003f */
[C---:B------:R-:W-:Y:S01]  /*14eb0*/  IADD3 R129, PT, PT, R153.reuse, 0x49, RZ ;  /* 0x0000004999817810 */ /* 0x040fe20007ffe0ff */
[----:B------:R-:W-:Y:S01]  /*14ec0*/  FFMA.FTZ R97, R130, UR7, R97 ;  /* 0x0000000782617c23 */ /* 0x000fe20008010061 */
[----:B------:R-:W-:Y:S01]  /*14ed0*/  FMNMX3.FTZ R134, R134, R65, R67, !PT ;  /* 0x0000004186867276 */ /* 0x000fe20007810043 */
[----:B------:R-:W-:Y:S01]  /*14ee0*/  FFMA.FTZ R98, R130, UR7, R98 ;  /* 0x0000000782627c23 */ /* 0x000fe20008010062 */
[----:B------:R-:W-:Y:S02]  /*14ef0*/  IADD3 R130, PT, PT, R153, 0x41, RZ ;  /* 0x0000004199827810 */ /* 0x000fe40007ffe0ff */
[----:B------:R-:W-:Y:S02]  /*14f00*/  FMNMX3.FTZ R134, R134, R69, R71, !PT ;  /* 0x0000004586867276 */ /* 0x000fe40007810047 */
[----:B------:R-:W-:Y:S02]  /*14f10*/  I2FP.F32.S32 R130, R130 ;  /* 0x0000008200827245 */ /* 0x000fe40000201400 */
[----:B------:R-:W-:Y:S03]  /*14f20*/  FMNMX3.FTZ R134, R134, R73, R75, !PT ;  /* 0x0000004986867276 */ /* 0x000fe6000781004b */
        /* <DEDUP_REMOVED lines=9> */
[----:B------:R-:W-:Y:S02]  /*14fc0*/  I2FP.F32.S32 R130, R129 ;  /* 0x0000008100827245 */ /* 0x000fe40000201400 */
[----:B------:R-:W-:Y:S02]  /*14fd0*/  IADD3 R129, PT, PT, R153, 0x58, RZ ;  /* 0x0000005899817810 */ /* 0x000fe40007ffe0ff */
[----:B------:R-:W-:Y:S01]  /*14fe0*/  FMNMX3.FTZ R131, R131, R54, R56, !PT ;  /* 0x0000003683837276 */ /* 0x000fe20007810038 */
[C---:B------:R-:W-:Y:S01]  /*14ff0*/  FFMA.FTZ R103, R130.reuse, UR7, R103 ;  /* 0x0000000782677c23 */ /* 0x040fe20008010067 */
[----:B------:R-:W-:Y:S01]  /*15000*/  FFMA.FTZ R104, R130, UR7, R104 ;  /* 0x0000000782687c23 */ /* 0x000fe20008010068 */
[----:B------:R-:W-:Y:S02]  /*15010*/  IADD3 R130, PT, PT, R153, 0x50, RZ ;  /* 0x0000005099827810 */ /* 0x000fe40007ffe0ff */
[----:B------:R-:W-:Y:S02]  /*15020*/  FMNMX3.FTZ R137, R131, R58, R60, !PT ;  /* 0x0000003a83897276 */ /* 0x000fe4000781003c */
[----:B------:R-:W-:Y:S02]  /*15030*/  I2FP.F32.S32 R130, R130 ;  /* 0x0000008200827245 */ /* 0x000fe40000201400 */
[----:B------:R-:W-:Y:S02]  /*15040*/  FMNMX3.FTZ R137, R137, R62, R64, !PT ;  /* 0x0000003e89897276 */ /* 0x000fe40007810040 */
[----:B------:R-:W-:Y:S01]  /*15050*/  FMNMX3.FTZ R134, R134, R85, R87, !PT ;  /* 0x0000005586867276 */ /* 0x000fe20007810057 */
        /* <DEDUP_REMOVED lines=11> */
[----:B------:R-:W-:Y:S02]  /*15110*/  I2FP.F32.S32 R130, R130 ;  /* 0x0000008200827245 */ /* 0x000fe40000201400 */
[----:B------:R-:W-:Y:S02]  /*15120*/  FMNMX3.FTZ R134, R134, R97, R99, !PT ;  /* 0x0000006186867276 */ /* 0x000fe40007810063 */
[----:B------:R-:W-:Y:S01]  /*15130*/  IADD3 R131, PT, PT, R153, 0x60, RZ ;  /* 0x0000006099837810 */ /* 0x000fe20007ffe0ff */
[C---:B------:R-:W-:Y:S01]  /*15140*/  FFMA.FTZ R111, R130.reuse, UR7, R111 ;  /* 0x00000007826f7c23 */ /* 0x040fe2000801006f */
[----:B------:R-:W-:Y:S01]  /*15150*/  FFMA.FTZ R112, R130, UR7, R112 ;  /* 0x0000000782707c23 */ /* 0x000fe20008010070 */
[----:B------:R-:W-:Y:S02]  /*15160*/  FMNMX3.FTZ R134, R134, R101, R103, !PT ;  /* 0x0000006586867276 */ /* 0x000fe40007810067 */
[----:B------:R-:W-:Y:S02]  /*15170*/  I2FP.F32.S32 R132, R131 ;  /* 0x0000008300847245 */ /* 0x000fe40000201400 */
[----:B------:R-:W-:Y:S02]  /*15180*/  FMNMX3.FTZ R134, R134, R105, R107, !PT ;  /* 0x0000006986867276 */ /* 0x000fe4000781006b */
[----:B------:R-:W-:Y:S01]  /*15190*/  FMNMX3.FTZ R131, R137, R66, R68, !PT ;  /* 0x0000004289837276 */ /* 0x000fe20007810044 */
[C---:B------:R-:W-:Y:S01]  /*151a0*/  FFMA.FTZ R113, R132.reuse, UR7, R113 ;  /* 0x0000000784717c23 */ /* 0x040fe20008010071 */
[----:B------:R-:W-:Y:S01]  /*151b0*/  I2FP.F32.S32 R130, R129 ;  /* 0x0000008100827245 */ /* 0x000fe20000201400 */
[----:B------:R-:W-:Y:S01]  /*151c0*/  FFMA.FTZ R114, R132, UR7, R114 ;  /* 0x0000000784727c23 */ /* 0x000fe20008010072 */
[C---:B------:R-:W-:Y:S02]  /*151d0*/  IADD3 R129, PT, PT, R153.reuse, 0x70, RZ ;  /* 0x0000007099817810 */ /* 0x040fe40007ffe0ff */
        /* <DEDUP_REMOVED lines=10> */
[----:B------:R-:W-:Y:S02]  /*15280*/  I2FP.F32.S32 R130, R129 ;  /* 0x0000008100827245 */ /* 0x000fe40000201400 */
[----:B------:R-:W-:Y:S02]  /*15290*/  IADD3 R129, PT, PT, R153, 0x79, RZ ;  /* 0x0000007999817810 */ /* 0x000fe40007ffe0ff */
[----:B------:R-:W-:Y:S02]  /*152a0*/  FMNMX3.FTZ R137, R131, R78, R80, !PT ;  /* 0x0000004e83897276 */ /* 0x000fe40007810050 */
[----:B------:R-:W-:Y:S02]  /*152b0*/  IADD3 R131, PT, PT, R153, 0x69, RZ ;  /* 0x0000006999837810 */ /* 0x000fe40007ffe0ff */
[----:B------:R-:W-:Y:S02]  /*152c0*/  FMNMX3.FTZ R137, R137, R82, R84, !PT ;  /* 0x0000005289897276 */ /* 0x000fe40007810054 */
[----:B------:R-:W-:Y:S02]  /*152d0*/  I2FP.F32.S32 R132, R131 ;  /* 0x0000008300847245 */ /* 0x000fe40000201400 */
        /* <DEDUP_REMOVED lines=12> */
[----:B------:R-:W-:Y:S02]  /*153a0*/  I2FP.F32.S32 R132, R131 ;  /* 0x0000008300847245 */ /* 0x000fe40000201400 */
[----:B------:R-:W-:Y:S02]  /*153b0*/  FMNMX3.FTZ R131, R137, R106, R108, !PT ;  /* 0x0000006a89837276 */ /* 0x000fe4000781006c */
[----:B------:R-:W-:Y:S02]  /*153c0*/  I2FP.F32.S32 R130, R130 ;  /* 0x0000008200827245 */ /* 0x000fe40000201400 */
[----:B------:R-:W-:Y:S03]  /*153d0*/  IADD3 R153, PT, PT, R153, -0x100, RZ ;  /* 0xffffff0099997810 */ /* 0x000fe60007ffe0ff */
[C---:B------:R-:W-:Y:S01]  /*153e0*/  FFMA.FTZ R123, R130.reuse, UR7, R123 ;  /* 0x00000007827b7c23 */ /* 0x040fe2000801007b */
[----:B------:R-:W-:Y:S01]  /*153f0*/  FFMA.FTZ R124, R130, UR7, R124 ;  /* 0x00000007827c7c23 */ /* 0x000fe2000801007c */
[----:B------:R-:W-:Y:S01]  /*15400*/  I2FP.F32.S32 R130, R129 ;  /* 0x0000008100827245 */ /* 0x000fe20000201400 */
        /* <DEDUP_REMOVED lines=52> */
[C---:B--2---:R-:W-:Y:S01]  /*15750*/  FMUL.FTZ R158, R135.reuse, R158 ;  /* 0x0000009e879e7220 */ /* 0x044fe20000410000 */
        /* <DEDUP_REMOVED lines=385> */
[----:B------:R-:W-:Y:S01]  /*16f70*/  FFMA.FTZ R41, R114, UR4, -R9 ;  /* 0x0000000472297c23 */ /* 0x000fe20008010809 */
[----:B------:R-:W-:Y:S01]  /*16f80*/  FADD.FTZ R42, R42, R93 ;  /* 0x0000005d2a2a7221 */ /* 0x000fe20000010000 */
[----:B------:R-:W-:Y:S03]  /*16f90*/  FADD.FTZ R43, R43, R210 ;  /* 0x000000d22b2b7221 */ /* 0x000fe60000010000 */
[----:B------:R-:W-:Y:S03]  /*16fa0*/  FADD.FTZ R97, R97, R42 ;  /* 0x0000002a61617221 */ /* 0x000fe60000010000 */
[----:B------:R-:W-:Y:S01]  /*16fb0*/  MUFU.EX2 R67, R67 ;  /* 0x0000004300437308 */ /* 0x000fe20000000800 */
[C---:B-----5:R-:W-:Y:S03]  /*16fc0*/  HMMA.16816.F32 R168, R12.reuse, R16, R168 ;  /* 0x000000100ca8723c */ /* 0x060fe600000018a8 */
[----:B------:R-:W-:Y:S01]  /*16fd0*/  FFMA.FTZ R42, R116, UR4, -R9 ;  /* 0x00000004742a7c23 */ /* 0x000fe20008010809 */
[----:B------:R-:W-:Y:S01]  /*16fe0*/  FADD.FTZ R44, R44, R97 ;  /* 0x000000612c2c7221 */ /* 0x000fe20000010000 */
[----:B------:R-:W-:Y:S01]  /*16ff0*/  FADD.FTZ R212, R212, R43 ;  /* 0x0000002bd4d47221 */ /* 0x000fe20000010000 */
[--C-:B------:R-:W-:Y:S03]  /*17000*/  FFMA.FTZ R43, R118, UR4, -R9.reuse ;  /* 0x00000004762b7c23 */ /* 0x100fe60008010809 */
        /* <DEDUP_REMOVED lines=148> */
.L_x_2224:
[----:B------:R-:W2:Y:S01]  /*17950*/  SHFL.BFLY PT, R0, R151, 0x2, 0x1f ;  /* 0x0c401f0097007f89 */ /* 0x000ea200000e0000 */
[C---:B------:R-:W-:Y:S01]  /*17960*/  SHF.L.U32 R5, R148.reuse, 0x1, RZ ;  /* 0x0000000194057819 */ /* 0x040fe200000006ff */
[----:B------:R-:W3:Y:S01]  /*17970*/  S2UR UR7, SR_CTAID.Y ;  /* 0x00000000000779c3 */ /* 0x000ee20000002600 */
[C---:B------:R-:W-:Y:S01]  /*17980*/  SHF.L.U32 R4, R148.reuse, 0x4, RZ ;  /* 0x0000000494047819 */ /* 0x040fe200000006ff */
[----:B------:R-:W4:Y:S01]  /*17990*/  SHFL.BFLY PT, R9, R152, 0x2, 0x1f ;  /* 0x0c401f0098097f89 */ /* 0x000f2200000e0000 */
[----:B------:R-:W-:Y:S01]  /*179a0*/  LOP3.LUT R5, R5, 0x6, RZ, 0xc0, !PT ;  /* 0x0000000605057812 */ /* 0x000fe200078ec0ff */
[----:B------:R-:W3:Y:S01]  /*179b0*/  LDCU.64 UR4, c[0x0][0x430] ;  /* 0x00008600ff0477ac */ /* 0x000ee20008000a00 */
[----:B------:R-:W-:Y:S01]  /*179c0*/  SHF.R.U32.HI R12, RZ, 0x1, R148 ;  /* 0x00000001ff0c7819 */ /* 0x000fe20000011694 */
[----:B------:R-:W-:Y:S01]  /*179d0*/  BSSY.RECONVERGENT B0, `(.L_x_2229) ;  /* 0x000005d000007945 */ /* 0x000fe20003800200 */
[----:B------:R-:W-:Y:S01]  /*179e0*/  LOP3.LUT R4, R5, 0x3e00, R4, 0xf8, !PT ;  /* 0x00003e0005047812 */ /* 0x000fe200078ef804 */
[----:B------:R-:W5:Y:S01]  /*179f0*/  S2UR UR11, SR_CTAID.Z ;  /* 0x00000000000b79c3 */ /* 0x000f620000002700 */
[----:B------:R-:W5:Y:S01]  /*17a00*/  LDCU UR9, c[0x0][0x3e0] ;  /* 0x00007c00ff0977ac */ /* 0x000f620008000800 */
[----:B------:R-:W-:-:S02]  /*17a10*/  LOP3.LUT P2, RZ, R148, 0x3, RZ, 0xc0, !PT ;  /* 0x0000000394ff7812 */ /* 0x000fc4000784c0ff */
[----:B------:R-:W-:Y:S01]  /*17a20*/  LOP3.LUT R4, R4, 0x20, R175, 0xf8, !PT ;  /* 0x0000002004047812 */ /* 0x000fe200078ef8af */
[----:B------:R-:W-:Y:S01]  /*17a30*/  UIADD3 UR10, UPT, UPT, -UR17, URZ, URZ ;  /* 0x000000ff110a7290 */ /* 0x000fe2000fffe1ff */
[----:B------:R-:W-:Y:S02]  /*17a40*/  MOV R17, 0xff800000 ;  /* 0xff80000000117802 */ /* 0x000fe40000000f00 */
[----:B------:R-:W1:Y:S01]  /*17a50*/  S2UR UR8, SR_CTAID.X ;  /* 0x00000000000879c3 */ /* 0x000e620000002500 */
[----:B------:R-:W-:Y:S01]  /*17a60*/  MOV R15, 0xff800000 ;  /* 0xff800000000f7802 */ /* 0x000fe20000000f00 */
[----:B--2---:R-:W-:Y:S01]  /*17a70*/  FADD.FTZ R7, R0, R151 ;  /* 0x0000009700077221 */ /* 0x004fe20000010000 */
[----:B---3--:R-:W-:Y:S01]  /*17a80*/  UIMAD UR4, UR7, UR4, UR17 ;  /* 0x00000004070472a4 */ /* 0x008fe2000f8e0211 */
[----:B----4-:R-:W-:-:S03]  /*17a90*/  FADD.FTZ R9, R9, R152 ;  /* 0x0000009809097221 */ /* 0x010fc60000010000 */
[----:B------:R-:W2:Y:S04]  /*17aa0*/  SHFL.BFLY PT, R2, R7, 0x1, 0x1f ;  /* 0x0c201f0007027f89 */ /* 0x000ea800000e0000 */
[----:B------:R-:W3:Y:S01]  /*17ab0*/  SHFL.BFLY PT, R0, R9, 0x1, 0x1f ;  /* 0x0c201f0009007f89 */ /* 0x000ee200000e0000 */
[----:B-----5:R-:W-:-:S04]  /*17ac0*/  UIMAD UR10, UR9, UR10, UR11 ;  /* 0x0000000a090a72a4 */ /* 0x020fc8000f8e020b */
[----:B------:R-:W-:Y:S02]  /*17ad0*/  UIMAD UR4, UR4, UR9, UR10 ;  /* 0x00000009040472a4 */ /* 0x000fe4000f8e020a */
[----:B-1----:R-:W-:-:S04]  /*17ae0*/  USHF.L.U32 UR7, UR8, 0x6, URZ ;  /* 0x0000000608077899 */ /* 0x002fc800080006ff */
[----:B------:R-:W-:Y:S01]  /*17af0*/  UIMAD UR7, UR4, UR5, UR7 ;  /* 0x00000005040772a4 */ /* 0x000fe2000f8e0207 */
[----:B--2---:R-:W-:Y:S01]  /*17b00*/  FADD.FTZ R2, R7, R2 ;  /* 0x0000000207027221 */ /* 0x004fe20000010000 */
[----:B------:R-:W-:-:S03]  /*17b10*/  LOP3.LUT R7, R174, 0xc0, R175, 0xf8, !PT ;  /* 0x000000c0ae077812 */ /* 0x000fc600078ef8af */
[----:B------:R-:W1:Y:S01]  /*17b20*/  MUFU.RCP R6, R2 ;  /* 0x0000000200067308 */ /* 0x000e620000001000 */
[----:B---3--:R-:W-:Y:S01]  /*17b30*/  FADD.FTZ R0, R9, R0 ;  /* 0x0000000009007221 */ /* 0x008fe20000010000 */
[----:B------:R-:W-:Y:S01]  /*17b40*/  BAR.SYNC.DEFER_BLOCKING 0x0 ;  /* 0x0000000000007b1d */ /* 0x000fe20000010000 */
[----:B------:R-:W-:Y:S02]  /*17b50*/  FSETP.NE.FTZ.AND P1, PT, R2, RZ, PT ;  /* 0x000000ff0200720b */ /* 0x000fe40003f35000 */
[----:B------:R-:W-:Y:S02]  /*17b60*/  LOP3.LUT R4, R4, R7, RZ, 0xfc, !PT ;  /* 0x0000000704047212 */ /* 0x000fe400078efcff */
[----:B------:R-:W-:Y:S01]  /*17b70*/  FSETP.NE.FTZ.AND P0, PT, R0, RZ, PT ;  /* 0x000000ff0000720b */ /* 0x000fe20003f15000 */
[----:B------:R-:W2:Y:S01]  /*17b80*/  MUFU.RCP R3, R0 ;  /* 0x0000000000037308 */ /* 0x000ea20000001000 */
[----:B------:R-:W-:-:S07]  /*17b90*/  LEA R4, R4, UR6, 0x2 ;  /* 0x0000000604047c11 */ /* 0x000fce000f8e10ff */
[----:B------:R-:W3:Y:S01]  /*17ba0*/  @P1 LDC R16, c[0x0][0x458] ;  /* 0x00011600ff101b82 */ /* 0x000ee20000000800 */
[----:B-1----:R-:W-:Y:S01]  /*17bb0*/  FSEL R5, R6, 1, P1 ;  /* 0x3f80000006057808 */ /* 0x002fe20000800000 */
[----:B------:R-:W1:Y:S04]  /*17bc0*/  @P1 MUFU.LG2 R2, R2 ;  /* 0x0000000200021308 */ /* 0x000e680000000c00 */
        /* <DEDUP_REMOVED lines=9> */
[----:B------:R-:W-:Y:S01]  /*17c60*/  STS.64 [R4], R168 ;  /* 0x000000a804007388 */ /* 0x000fe20000000a00 */
[----:B------:R-:W-:Y:S01]  /*17c70*/  LOP3.LUT R175, R175, 0x80, RZ, 0xc0, !PT ;  /* 0x00000080afaf7812 */ /* 0x000fe200078ec0ff */
[----:B------:R-:W4:Y:S01]  /*17c80*/  @P0 LDC R14, c[0x0][0x458] ;  /* 0x00011600ff0e0b82 */ /* 0x000f220000000800 */
[----:B--2---:R-:W-:Y:S01]  /*17c90*/  FSEL R3, R3, 1, P0 ;  /* 0x3f80000003037808 */ /* 0x004fe20000000000 */
[C-C-:B------:R-:W-:Y:S01]  /*17ca0*/  IMAD.IADD R8, R4.reuse, 0x1, -R5.reuse ;  /* 0x0000000104087824 */ /* 0x140fe200078e0a05 */
[----:B------:R-:W-:Y:S01]  /*17cb0*/  IADD3 R6, PT, PT, R4, -R175, RZ ;  /* 0x800000af04067210 */ /* 0x000fe20007ffe0ff */
[----:B------:R-:W2:Y:S01]  /*17cc0*/  @P0 MUFU.LG2 R0, R0 ;  /* 0x0000000000000308 */ /* 0x000ea20000000c00 */
[----:B-1----:R-:W-:Y:S01]  /*17cd0*/  @P1 FMUL.FTZ R2, R2, 0.69314718246459960938 ;  /* 0x3f31721802021820 */ /* 0x002fe20000410000 */
        /* <DEDUP_REMOVED lines=9> */
[----:B------:R-:W-:Y:S01]  /*17d70*/  STS.64 [R4+0x400], R170 ;  /* 0x000400aa04007388 */ /* 0x000fe20000000a00 */
[----:B------:R-:W-:Y:S01]  /*17d80*/  SHF.L.U32 R3, R148, 0x2, RZ ;  /* 0x0000000294037819 */ /* 0x000fe200000006ff */
[----:B---3--:R-:W-:-:S02]  /*17d90*/  @P1 FFMA.FTZ R17, R131, R16, R2 ;  /* 0x0000001083111223 */ /* 0x008fc40000010002 */
[----:B------:R-:W-:Y:S01]  /*17da0*/  STS.64 [R8+0x20], R164 ;  /* 0x000020a408007388 */ /* 0x000fe20000000a00 */
[----:B------:R-:W-:Y:S01]  /*17db0*/  LOP3.LUT R7, R3, 0xd8, RZ, 0xc0, !PT ;  /* 0x000000d803077812 */ /* 0x000fe200078ec0ff */
[----:B--2---:R-:W-:Y:S02]  /*17dc0*/  @P0 FMUL.FTZ R0, R0, 0.69314718246459960938 ;  /* 0x3f31721800000820 */ /* 0x004fe40000410000 */
[----:B------:R-:W-:Y:S01]  /*17dd0*/  STS.64 [R8+0x420], R166 ;  /* 0x000420a608007388 */ /* 0x000fe20000000a00 */
[----:B------:R-:W-:Y:S01]  /*17de0*/  LOP3.LUT R10, R7, 0x18, R12, 0x78, !PT ;  /* 0x00000018070a7812 */ /* 0x000fe200078e780c */
[----:B----4-:R-:W-:Y:S01]  /*17df0*/  @P0 FFMA.FTZ R15, R129, R14, R0 ;  /* 0x0000000e810f0223 */ /* 0x010fe20000010000 */
[----:B------:R-:W-:Y:S01]  /*17e00*/  LOP3.LUT R12, R12, 0x30, RZ, 0xc0, !PT ;  /* 0x000000300c0c7812 */ /* 0x000fe200078ec0ff */
[----:B------:R-:W-:Y:S01]  /*17e10*/  STS.64 [R6+0x40], R160 ;  /* 0x000040a006007388 */ /* 0x000fe20000000a00 */
[----:B------:R-:W-:-:S03]  /*17e20*/  LOP3.LUT R10, R10, 0xf24, R3, 0xf8, !PT ;  /* 0x00000f240a0a7812 */ /* 0x000fc600078ef803 */
[----:B------:R-:W-:Y:S01]  /*17e30*/  STS.64 [R6+0x440], R162 ;  /* 0x000440a206007388 */ /* 0x000fe20000000a00 */
[----:B------:R-:W-:Y:S01]  /*17e40*/  LEA R21, R10, UR6, 0x2 ;  /* 0x000000060a157c11 */ /* 0x000fe2000f8e10ff */
[----:B------:R-:W1:Y:S02]  /*17e50*/  LDCU UR6, c[0x0][0x44c] ;  /* 0x00008980ff0677ac */ /* 0x000e640008000800 */
[----:B------:R-:W-:Y:S04]  /*17e60*/  STS.64 [R13+0x60], R156 ;  /* 0x0000609c0d007388 */ /* 0x000fe80000000a00 */
[----:B------:R2:W-:Y:S01]  /*17e70*/  STS.64 [R13+0x460], R158 ;  /* 0x0004609e0d007388 */ /* 0x0005e20000000a00 */
[----:B------:R-:W-:Y:S01]  /*17e80*/  BAR.SYNC.DEFER_BLOCKING 0x0 ;  /* 0x0000000000007b1d */ /* 0x000fe20000010000 */
[----:B-1----:R-:W-:Y:S01]  /*17e90*/  UIMAD UR6, UR7, UR6, URZ ;  /* 0x00000006070672a4 */ /* 0x002fe2000f8e02ff */
[----:B--2---:R-:W-:-:S04]  /*17ea0*/  SHF.R.U32.HI R13, RZ, 0x2, R148 ;  /* 0x00000002ff0d7819 */ /* 0x004fc80000011694 */
[----:B------:R1:W2:Y:S01]  /*17eb0*/  LDS.128 R8, [R21] ;  /* 0x0000000015087984 */ /* 0x0002a20000000c00 */
[----:B------:R-:W-:-:S03]  /*17ec0*/  LOP3.LUT R12, R12, 0x7, R13, 0xf8, !PT ;  /* 0x000000070c0c7812 */ /* 0x000fc600078ef80d */
[----:B------:R1:W3:Y:S01]  /*17ed0*/  LDS.128 R4, [R21+0x800] ;  /* 0x0008000015047984 */ /* 0x0002e20000000c00 */
[----:B------:R-:W-:Y:S05]  /*17ee0*/  @P2 BRA `(.L_x_2230) ;  /* 0x00000000002c2947 */ /* 0x000fea0003800000 */
[----:B------:R-:W4:Y:S01]  /*17ef0*/  LDCU.64 UR4, c[0x0][0x428] ;  /* 0x00008500ff0477ac */ /* 0x000f220008000a00 */
[C---:B------:R-:W-:Y:S01]  /*17f00*/  VIADD R13, R12.reuse, 0x8 ;  /* 0x000000080c0d7836 */ /* 0x040fe20000000000 */
[C---:B------:R-:W-:Y:S01]  /*17f10*/  IADD3 R2, P0, PT, R12.reuse, UR7, RZ ;  /* 0x000000070c027c10 */ /* 0x040fe2000ff1e0ff */
[----:B------:R-:W-:Y:S01]  /*17f20*/  IMAD.U32 R0, RZ, RZ, UR7 ;  /* 0x00000007ff007e24 */ /* 0x000fe2000f8e00ff */
[----:B------:R-:W-:Y:S02]  /*17f30*/  ISETP.GE.AND P2, PT, R12, UR25, PT ;  /* 0x000000190c007c0c */ /* 0x000fe4000bf46270 */
[----:B------:R-:W-:Y:S02]  /*17f40*/  ISETP.GE.AND P1, PT, R13, UR25, PT ;  /* 0x000000190d007c0c */ /* 0x000fe4000bf26270 */
[----:B------:R-:W-:Y:S02]  /*17f50*/  LEA.HI.X.SX32 R13, R0, RZ, 0x1, P0 ;  /* 0x000000ff000d7211 */ /* 0x000fe400000f0eff */
[----:B----4-:R-:W-:-:S04]  /*17f60*/  LEA R12, P0, R2, UR4, 0x2 ;  /* 0x00000004020c7c11 */ /* 0x010fc8000f8010ff */
[----:B------:R-:W-:-:S05]  /*17f70*/  LEA.HI.X R13, R2, UR5, R13, 0x2, P0 ;  /* 0x00000005020d7c11 */ /* 0x000fca00080f140d */
[----:B------:R4:W-:Y:S04]  /*17f80*/  @!P2 STG.E desc[UR14][R12.64], R17 ;  /* 0x000000110c00a986 */ /* 0x0009e8000c10190e */
[----:B------:R4:W-:Y:S02]  /*17f90*/  @!P1 STG.E desc[UR14][R12.64+0x20], R15 ;  /* 0x0000200f0c009986 */ /* 0x0009e4000c10190e */
.L_x_2230:
[----:B------:R-:W-:Y:S05]  /*17fa0*/  BSYNC.RECONVERGENT B0 ;  /* 0x0000000000007941 */ /* 0x000fea0003800200 */
.L_x_2229:
[----:B----4-:R-:W4:Y:S01]  /*17fb0*/  LDS.128 R16, [R21+0x1000] ;  /* 0x0010000015107984 */ /* 0x010f220000000c00 */
[----:B------:R-:W5:Y:S01]  /*17fc0*/  LDCU UR8, c[0x0][0x440] ;  /* 0x00008800ff0877ac */ /* 0x000f620008000800 */
[C---:B------:R-:W-:Y:S02]  /*17fd0*/  LOP3.LUT R0, R3.reuse, 0x1c, RZ, 0xc0, !PT ;  /* 0x0000001c03007812 */ /* 0x040fe400078ec0ff */
[----:B------:R1:W1:Y:S01]  /*17fe0*/  LDS.128 R12, [R21+0x1800] ;  /* 0x00180000150c7984 */ /* 0x0002620000000c00 */
[----:B------:R-:W2:Y:S01]  /*17ff0*/  LDCU.64 UR4, c[0x0][0x3f8] ;  /* 0x00007f00ff0477ac */ /* 0x000ea20008000a00 */
[----:B------:R-:W-:Y:S02]  /*18000*/  LOP3.LUT R20, R3, 0xfe0, RZ, 0xc0, !PT ;  /* 0x00000fe003147812 */ /* 0x000fe400078ec0ff */
[----:B------:R-:W-:Y:S02]  /*18010*/  SHF.R.U32.HI R148, RZ, 0x3, R148 ;  /* 0x00000003ff947819 */ /* 0x000fe40000011694 */
[----:B------:R-:W-:-:S03]  /*18020*/  LOP3.LUT R20, R20, 0x1c, R3, 0xf8, !PT ;  /* 0x0000001c14147812 */ /* 0x000fc600078ef803 */
[----:B------:R-:W-:Y:S01]  /*18030*/  VIADD R3, R148, 0x10 ;  /* 0x0000001094037836 */ /* 0x000fe20000000000 */
[----:B------:R-:W-:Y:S01]  /*18040*/  IADD3 R20, P1, PT, R20, UR6, RZ ;  /* 0x0000000614147c10 */ /* 0x000fe2000ff3e0ff */
[----:B------:R-:W-:Y:S01]  /*18050*/  VIADD R2, R148, 0x20 ;  /* 0x0000002094027836 */ /* 0x000fe20000000000 */
[----:B-----5:R-:W-:Y:S01]  /*18060*/  ISETP.GE.AND P0, PT, R0, UR8, PT ;  /* 0x0000000800007c0c */ /* 0x020fe2000bf06270 */
[----:B------:R-:W-:-:S03]  /*18070*/  IMAD.U32 R0, RZ, RZ, UR6 ;  /* 0x00000006ff007e24 */ /* 0x000fc6000f8e00ff */
[C---:B------:R-:W-:Y:S01]  /*18080*/  ISETP.GE.OR P4, PT, R148.reuse, UR25, P0 ;  /* 0x0000001994007c0c */ /* 0x040fe20008786670 */
[----:B------:R-:W-:Y:S01]  /*18090*/  VIADD R148, R148, 0x30 ;  /* 0x0000003094947836 */ /* 0x000fe20000000000 */
[----:B------:R-:W-:Y:S02]  /*180a0*/  ISETP.GE.OR P3, PT, R3, UR25, P0 ;  /* 0x0000001903007c0c */ /* 0x000fe40008766670 */
[----:B------:R-:W-:Y:S02]  /*180b0*/  ISETP.GE.OR P2, PT, R2, UR25, P0 ;  /* 0x0000001902007c0c */ /* 0x000fe40008746670 */
[----:B------:R-:W-:Y:S02]  /*180c0*/  ISETP.GE.OR P0, PT, R148, UR25, P0 ;  /* 0x0000001994007c0c */ /* 0x000fe40008706670 */
[----:B------:R-:W-:Y:S02]  /*180d0*/  LEA.HI.X.SX32 R3, R0, RZ, 0x1, P1 ;  /* 0x000000ff00037211 */ /* 0x000fe400008f0eff */
        /* <DEDUP_REMOVED lines=8> */
.L_x_2231:
        /* <DEDUP_REMOVED lines=10> */
.L_x_4897:


//--------------------- .text._ZN5flash24flash_fwd_splitkv_kernelI23Flash_fwd_kernel_traitsILi32ELi64ELi256ELi4ELb0ELb0EN7cutlass6half_tE19Flash_kernel_traitsILi32ELi64ELi256ELi4ES3_EELb1ELb0ELb0ELb0ELb1ELb0ELb1ELb1EEEvNS_16Flash_fwd_paramsE --------------------------
	.section	.text._ZN5flash24flash_fwd_splitkv_kernelI23Flash_fwd_kernel_traitsILi32ELi64ELi256ELi4ELb0ELb0EN7cutlass6half_tE19Flash_kernel_traitsILi32ELi64ELi256ELi4ES3_EELb1ELb0ELb0ELb0ELb1ELb0ELb1ELb1EEEvNS_16Flash_fwd_paramsE,"ax",@progbits
	.align	128
        .global         _ZN5flash24flash_fwd_splitkv_kernelI23Flash_fwd_kernel_traitsILi32ELi64ELi256ELi4ELb0ELb0EN7cutlass6half_tE19Flash_kernel_traitsILi32ELi64ELi256ELi4ES3_EELb1ELb0ELb0ELb0ELb1ELb0ELb1ELb1EEEvNS_16Flash_fwd_paramsE
        .type           _ZN5flash24flash_fwd_splitkv_kernelI23Flash_fwd_kernel_traitsILi32ELi64ELi256ELi4ELb0ELb0EN7cutlass6half_tE19Flash_kernel_traitsILi32ELi64ELi256ELi4ES3_EELb1ELb0ELb0ELb0ELb1ELb0ELb1ELb1EEEvNS_16Flash_fwd_paramsE,@function
        .size           _ZN5flash24flash_fwd_splitkv_kernelI23Flash_fwd_kernel_traitsILi32ELi64ELi256ELi4ELb0ELb0EN7cutlass6half_tE19Flash_kernel_traitsILi32ELi64ELi256ELi4ES3_EELb1ELb0ELb0ELb0ELb1ELb0ELb1ELb1EEEvNS_16Flash_fwd_paramsE,(.L_x_4898 - _ZN5flash24flash_fwd_splitkv_kernelI23Flash_fwd_kernel_traitsILi32ELi64ELi256ELi4ELb0ELb0EN7cutlass6half_tE19Flash_kernel_traitsILi32ELi64ELi256ELi4ES3_EELb1ELb0ELb0ELb0ELb1ELb0ELb1ELb1EEEvNS_16Flash_fwd_paramsE)
        .other          _ZN5flash24flash_fwd_splitkv_kernelI23Flash_fwd_kernel_traitsILi32ELi64ELi256ELi4ELb0ELb0EN7cutlass6half_tE19Flash_kernel_traitsILi32ELi64ELi256ELi4ES3_EELb1ELb0ELb0ELb0ELb1ELb0ELb1ELb1EEEvNS_16Flash_fwd_paramsE,@"STO_CUDA_ENTRY STV_DEFAULT"
_ZN5flash24flash_fwd_splitkv_kernelI23Flash_fwd_kernel_traitsILi32ELi64ELi256ELi4ELb0ELb0EN7cutlass6half_tE19Flash_kernel_traitsILi32ELi64ELi256ELi4ES3_EELb1ELb0ELb0ELb0ELb1ELb0ELb1ELb1EEEvNS_16Flash_fwd_paramsE:
.text._ZN5flash24flash_fwd_splitkv_kernelI23Flash_fwd_kernel_traitsILi32ELi64ELi256ELi4ELb0ELb0EN7cutlass6half_tE19Flash_kernel_traitsILi32ELi64ELi256ELi4ES3_EELb1ELb0ELb0ELb0ELb1ELb0ELb1ELb1EEEvNS_16Flash_fwd_paramsE:
[----:B------:R-:W-:Y:S08]  /*0000*/  LDC R1, c[0x0][0x37c] ;  /* 0x0000df00ff017b82 */ /* 0x000ff00000000800 */
[----:B------:R-:W1:Y:S01]  /*0010*/  LDC R6, c[0x0][0x3e0] ;  /* 0x0000f800ff067b82 */ /* 0x000e620000000800 */
[----:B------:R-:W2:Y:S01]  /*0020*/  LDCU.64 UR8, c[0x0][0x460] ;  /* 0x00008c00ff0877ac */ /* 0x000ea20008000a00 */
[----:B------:R-:W-:Y:S01]  /*0030*/  IMAD.MOV.U32 R8, RZ, RZ, -0x1 ;  /* 0xffffffffff087424 */ /* 0x000fe200078e00ff */
[----:B------:R-:W3:Y:S05]  /*0040*/  LDCU.64 UR4, c[0x0][0x470] ;  /* 0x00008e00ff0477ac */ /* 0x000eea0008000a00 */
[----:B------:R-:W4:Y:S01]  /*0050*/  S2UR UR10, SR_CTAID.Z ;  /* 0x00000000000a79c3 */ /* 0x000f220000002700 */
[----:B------:R-:W3:Y:S07]  /*0060*/  LDCU.64 UR6, c[0x0][0x358] ;  /* 0x00006b00ff0677ac */ /* 0x000eee0008000a00 */
[----:B------:R-:W3:Y:S01]  /*0070*/  LDC.64 R4, c[0x0][0x460] ;  /* 0x00011800ff047b82 */ /* 0x000ee20000000a00 */
[----:B--2---:R-:W-:-:S04]  /*0080*/  ISETP.NE.U32.AND P1, PT, RZ, UR8, PT ;  /* 0x00000008ff007c0c */ /* 0x004fc8000bf25070 */
[----:B------:R-:W-:Y:S01]  /*0090*/  ISETP.NE.AND.EX P1, PT, RZ, UR9, PT, P1 ;  /* 0x00000009ff007c0c */ /* 0x000fe2000bf25310 */
        /* <DEDUP_REMOVED lines=10> */
[----:B----4-:R-:W-:-:S04]  /*0140*/  IMAD.HI.U32 R215, R0, UR10, RZ ;  /* 0x0000000a00d77c27 */ /* 0x010fc8000f8e00ff */
[----:B------:R-:W-:-:S04]  /*0150*/  IMAD.MOV R0, RZ, RZ, -R215 ;  /* 0x000000ffff007224 */ /* 0x000fc800078e0ad7 */
[----:B------:R-:W-:-:S05]  /*0160*/  IMAD R0, R6, R0, UR10 ;  /* 0x0000000a06007e24 */ /* 0x000fca000f8e0200 */
[----:B------:R-:W-:-:S13]  /*0170*/  ISETP.GE.U32.AND P0, PT, R0, R6, PT ;  /* 0x000000060000720c */ /* 0x000fda0003f06070 */
[----:B------:R-:W-:Y:S02]  /*0180*/  @P0 IMAD.IADD R0, R0, 0x1, -R6 ;  /* 0x0000000100000824 */ /* 0x000fe400078e0a06 */
[----:B------:R-:W-:Y:S01]  /*0190*/  @P0 VIADD R215, R215, 0x1 ;  /* 0x00000001d7d70836 */ /* 0x000fe20000000000 */
[----:B------:R-:W-:Y:S02]  /*01a0*/  ISETP.NE.U32.AND P0, PT, RZ, UR8, PT ;  /* 0x00000008ff007c0c */ /* 0x000fe4000bf05070 */
[----:B------:R-:W-:Y:S02]  /*01b0*/  ISETP.GE.U32.AND P2, PT, R0, R6, PT ;  /* 0x000000060000720c */ /* 0x000fe40003f46070 */
[----:B------:R-:W-:Y:S02]  /*01c0*/  ISETP.NE.AND.EX P3, PT, RZ, UR9, PT, P0 ;  /* 0x00000009ff007c0c */ /* 0x000fe4000bf65300 */
[----:B-1----:R-:W-:-:S09]  /*01d0*/  ISETP.NE.U32.AND P0, PT, R2, RZ, PT ;  /* 0x000000ff0200720c */ /* 0x002fd20003f05070 */
[----:B------:R-:W-:Y:S01]  /*01e0*/  @P2 VIADD R215, R215, 0x1 ;  /* 0x00000001d7d72836 */ /* 0x000fe20000000000 */
[----:B------:R-:W-:Y:S02]  /*01f0*/  @!P4 LOP3.LUT R215, RZ, R6, RZ, 0x33, !PT ;  /* 0x00000006ffd7c212 */ /* 0x000fe400078e33ff */
[----:B------:R-:W-:Y:S02]  /*0200*/  ISETP.NE.AND.EX P2, PT, R3, RZ, PT, P0 ;  /* 0x000000ff0300720c */ /* 0x000fe40003f45300 */
[----:B---3--:R-:W-:Y:S01]  /*0210*/  ISETP.NE.U32.AND P0, PT, RZ, UR4, PT ;  /* 0x00000004ff007c0c */ /* 0x008fe2000bf05070 */
[----:B------:R-:W-:-:S03]  /*0220*/  IMAD.WIDE.U32 R4, R215, 0x4, R4 ;  /* 0x00000004d7047825 */ /* 0x000fc600078e0004 */
[----:B------:R-:W-:Y:S01]  /*0230*/  ISETP.NE.AND.EX P5, PT, RZ, UR5, PT, P0 ;  /* 0x00000005ff007c0c */ /* 0x000fe2000bfa5300 */
[----:B------:R-:W-:Y:S01]  /*0240*/  IMAD.SHL.U32 R9, R215, 0x4, RZ ;  /* 0x00000004d7097824 */ /* 0x000fe200078e00ff */
[----:B------:R-:W2:Y:S01]  /*0250*/  @P1 LDG.E R8, desc[UR6][R4.64] ;  /* 0x0000000604081981 */ /* 0x000ea2000c1e1900 */
[----:B------:R-:W-:-:S03]  /*0260*/  SHF.R.U32.HI R7, RZ, 0x1e, R215 ;  /* 0x0000001eff077819 */ /* 0x000fc600000116d7 */
[----:B------:R1:W2:Y:S01]  /*0270*/  @P3 LDG.E R0, desc[UR6][R4.64+0x4] ;  /* 0x0000040604003981 */ /* 0x0002a2000c1e1900 */
[C---:B------:R-:W-:Y:S02]  /*0280*/  IADD3 R108, P1, PT, R9.reuse, UR4, RZ ;  /* 0x00000004096c7c10 */ /* 0x040fe4000ff3e0ff */
[----:B------:R-:W-:Y:S02]  /*0290*/  @P2 IADD3 R46, P0, PT, R9, R2, RZ ;  /* 0x00000002092e2210 */ /* 0x000fe40007f1e0ff */
[----:B------:R-:W-:-:S03]  /*02a0*/  IADD3.X R109, PT, PT, R7, UR5, RZ, P1, !PT ;  /* 0x00000005076d7c10 */ /* 0x000fc60008ffe4ff */
[----:B------:R-:W-:Y:S02]  /*02b0*/  @P2 IMAD.X R47, R7, 0x1, R3, P0 ;  /* 0x00000001072f2824 */ /* 0x000fe400000e0603 */
[----:B------:R-:W3:Y:S01]  /*02c0*/  LDC.64 R2, c[0x0][0x468] ;  /* 0x00011a00ff027b82 */ /* 0x000ee20000000a00 */
[----:B-1----:R-:W-:Y:S01]  /*02d0*/  IMAD.MOV.U32 R4, RZ, RZ, RZ ;  /* 0x000000ffff047224 */ /* 0x002fe200078e00ff */
[----:B------:R-:W1:Y:S01]  /*02e0*/  LDCU.U8 UR4, c[0x0][0x532] ;  /* 0x0000a640ff0477ac */ /* 0x000e620008000000 */
[----:B------:R-:W4:Y:S04]  /*02f0*/  S2R R16, SR_CTAID.X ;  /* 0x0000000000107919 */ /* 0x000f280000002500 */
[----:B------:R-:W5:Y:S01]  /*0300*/  @P5 LDG.E R4, desc[UR6][R108.64] ;  /* 0x000000066c045981 */ /* 0x000f62000c1e1900 */
[----:B---3--:R-:W-:Y:S01]  /*0310*/  ISETP.EQ.U32.AND P0, PT, R2, RZ, PT ;  /* 0x000000ff0200720c */ /* 0x008fe20003f02070 */
[----:B------:R-:W3:Y:S02]  /*0320*/  @!P3 LDC R214, c[0x0][0x434] ;  /* 0x00010d00ffd6bb82 */ /* 0x000ee40000000800 */
[----:B------:R4:W5:Y:S01]  /*0330*/  @P2 LDG.E R46, desc[UR6][R46.64] ;  /* 0x000000062e2e2981 */ /* 0x000962000c1e1900 */
[----:B-1----:R-:W-:-:S04]  /*0340*/  ISETP.NE.AND P4, PT, RZ, UR4, PT ;  /* 0x00000004ff007c0c */ /* 0x002fc8000bf85270 */
[----:B------:R-:W-:Y:S02]  /*0350*/  ISETP.EQ.OR.EX P1, PT, R3, RZ, !P4, P0 ;  /* 0x000000ff0300720c */ /* 0x000fe40006722700 */
[----:B------:R-:W-:-:S05]  /*0360*/  IADD3 R10, P0, PT, R9, R2, RZ ;  /* 0x00000002090a7210 */ /* 0x000fca0007f1e0ff */
[----:B------:R-:W-:Y:S01]  /*0370*/  IMAD.X R11, R7, 0x1, R3, P0 ;  /* 0x00000001070b7824 */ /* 0x000fe200000e0603 */
[----:B------:R-:W-:-:S04]  /*0380*/  ISETP.NE.U32.AND P0, PT, R2, RZ, PT ;  /* 0x000000ff0200720c */ /* 0x000fc80003f05070 */
[----:B------:R-:W-:-:S13]  /*0390*/  ISETP.NE.AND.EX P0, PT, R3, RZ, PT, P0 ;  /* 0x000000ff0300720c */ /* 0x000fda0003f05300 */
[----:B----4-:R-:W1:Y:S01]  /*03a0*/  @!P0 LDC R47, c[0x0][0x438] ;  /* 0x00010e00ff2f8b82 */ /* 0x010e620000000800 */
[----:B------:R-:W-:Y:S02]  /*03b0*/  IMAD.MOV.U32 R5, RZ, RZ, -0x1 ;  /* 0xffffffffff057424 */ /* 0x000fe400078e00ff */
[----:B------:R-:W-:-:S04]  /*03c0*/  IMAD.SHL.U32 R213, R16, 0x40, RZ ;  /* 0x0000004010d57824 */ /* 0x000fc800078e00ff */
[----:B------:R4:W5:Y:S01]  /*03d0*/  @!P1 LDG.E R5, desc[UR6][R10.64] ;  /* 0x000000060a059981 */ /* 0x000962000c1e1900 */
[----:B--2---:R-:W-:Y:S02]  /*03e0*/  @P3 IMAD.IADD R214, R0, 0x1, -R8 ;  /* 0x0000000100d63824 */ /* 0x004fe400078e0a08 */
[----:B------:R-:W-:-:S04]  /*03f0*/  IMAD.MOV R0, RZ, RZ, -R215 ;  /* 0x000000ffff007224 */ /* 0x000fc800078e0ad7 */
[----:B------:R-:W-:Y:S01]  /*0400*/  IMAD R0, R6, R0, UR10 ;  /* 0x0000000a06007e24 */ /* 0x000fe2000f8e0200 */
[----:B---3--:R-:W-:Y:S01]  /*0410*/  ISETP.GT.AND P1, PT, R214, R213, PT ;  /* 0x000000d5d600720c */ /* 0x008fe20003f24270 */
[----:B-1--4-:R-:W-:-:S12]  /*0420*/  @!P0 BRA `(.L_x_2232) ;  /* 0x00000000000c8947 */ /* 0x012fd80003800000 */
[----:B------:R-:W2:Y:S02]  /*0430*/  @P4 LDG.E R47, desc[UR6][R10.64+0x4] ;  /* 0x000004060a2f4981 */ /* 0x000ea4000c1e1900 */
[----:B--2--5:R-:W-:-:S06]  /*0440*/  @P4 IADD3 R47, PT, PT, R47, -R5, RZ ;  /* 0x800000052f2f4210 */ /* 0x024fcc0007ffe0ff */
[----:B------:R1:W5:Y:S02]  /*0450*/  @!P4 LDG.E R47, desc[UR6][R10.64] ;  /* 0x000000060a2fc981 */ /* 0x000364000c1e1900 */
.L_x_2232:
[----:B------:R-:W-:Y:S05]  /*0460*/  @!P1 EXIT ;  /* 0x000000000000994d */ /* 0x000fea0003800000 */
[----:B-1----:R-:W1:Y:S01]  /*0470*/  LDC R10, c[0x0][0x374] ;  /* 0x0000dd00ff0a7b82 */ /* 0x002e620000000800 */
[--C-:B-----5:R-:W-:Y:S01]  /*0480*/  IMAD.IADD R47, R47, 0x1, -R4.reuse ;  /* 0x000000012f2f7824 */ /* 0x120fe200078e0a04 */
[----:B------:R-:W2:Y:S01]  /*0490*/  S2R R51, SR_TID.X ;  /* 0x0000000000337919 */ /* 0x000ea20000002100 */
[----:B------:R-:W-:-:S05]  /*04a0*/  @P2 IMAD.IADD R46, R46, 0x1, -R4 ;  /* 0x000000012e2e2824 */ /* 0x000fca00078e0a04 */
[----:B------:R-:W3:Y:S01]  /*04b0*/  LDC R2, c[0x0][0x438] ;  /* 0x00010e00ff027b82 */ /* 0x000ee20000000800 */
[-C--:B-1----:R-:W-:Y:S02]  /*04c0*/  IABS R12, R10.reuse ;  /* 0x0000000a000c7213 */ /* 0x082fe40000000000 */
[----:B------:R-:W-:Y:S02]  /*04d0*/  IABS R14, R10 ;  /* 0x0000000a000e7213 */ /* 0x000fe40000000000 */
[----:B------:R-:W1:Y:S03]  /*04e0*/  I2F.RP R3, R12 ;  /* 0x0000000c00037306 */ /* 0x000e660000209400 */
[----:B------:R-:W-:Y:S02]  /*04f0*/  IMAD.MOV R14, RZ, RZ, -R14 ;  /* 0x000000ffff0e7224 */ /* 0x000fe400078e0a0e */
[----:B---3--:R-:W-:-:S05]  /*0500*/  VIADD R2, R2, 0xff ;  /* 0x000000ff02027836 */ /* 0x008fca0000000000 */
        /* <DEDUP_REMOVED lines=17> */
[----:B------:R-:W3:Y:S03]  /*0620*/  @!P2 LDC R13, c[0x0][0x43c] ;  /* 0x00010f00ff0dab82 */ /* 0x000ee60000000800 */
[----:B------:R-:W-:Y:S02]  /*0630*/  ISETP.GT.U32.AND P1, PT, R12, R14, PT ;  /* 0x0000000e0c00720c */ /* 0x000fe40003f24070 */
[----:B-1----:R-:W-:Y:S02]  /*0640*/  @!P2 ISETP.NE.U32.AND P0, PT, R2, RZ, PT ;  /* 0x000000ff0200a20c */ /* 0x002fe40003f05070 */
[----:B------:R-:W1:Y:S09]  /*0650*/  S2R R2, SR_CTAID.Y ;  /* 0x0000000000027919 */ /* 0x000e720000002600 */
[----:B------:R-:W-:Y:S01]  /*0660*/  @!P1 IMAD.IADD R14, R14, 0x1, -R12 ;  /* 0x000000010e0e9824 */ /* 0x000fe200078e0a0c */
[----:B------:R-:W-:Y:S01]  /*0670*/  @!P2 ISETP.NE.AND.EX P0, PT, R3, RZ, PT, P0 ;  /* 0x000000ff0300a20c */ /* 0x000fe20003f05300 */
[----:B------:R-:W-:Y:S01]  /*0680*/  @!P1 VIADD R11, R11, 0x1 ;  /* 0x000000010b0b9836 */ /* 0x000fe20000000000 */
[----:B------:R-:W4:Y:S02]  /*0690*/  LDC R3, c[0x0][0x508] ;  /* 0x00014200ff037b82 */ /* 0x000f240000000800 */
[----:B------:R-:W-:-:S02]  /*06a0*/  ISETP.GE.U32.AND P4, PT, R14, R12, PT ;  /* 0x0000000c0e00720c */ /* 0x000fc40003f86070 */
[----:B---3--:R-:W-:Y:S02]  /*06b0*/  @!P2 SEL R13, R13, RZ, P0 ;  /* 0x000000ff0d0da207 */ /* 0x008fe40000000000 */
[----:B------:R-:W-:-:S03]  /*06c0*/  ISETP.NE.AND P0, PT, R10, RZ, PT ;  /* 0x000000ff0a00720c */ /* 0x000fc60003f05270 */
[----:B------:R-:W-:-:S04]  /*06d0*/  @!P2 IMAD.IADD R46, R47, 0x1, R13 ;  /* 0x000000012f2ea824 */ /* 0x000fc800078e020d */
[----:B------:R-:W-:Y:S02]  /*06e0*/  VIADD R12, R46, 0xff ;  /* 0x000000ff2e0c7836 */ /* 0x000fe40000000000 */
[----:B------:R-:W-:-:S03]  /*06f0*/  @P4 VIADD R11, R11, 0x1 ;  /* 0x000000010b0b4836 */ /* 0x000fc60000000000 */
[----:B------:R-:W-:Y:S01]  /*0700*/  IADD3 R13, PT, PT, R12, R213, -R214 ;  /* 0x000000d50c0d7210 */ /* 0x000fe20007ffe8d6 */
[----:B------:R-:W-:Y:S01]  /*0710*/  @!P3 IMAD.MOV R11, RZ, RZ, -R11 ;  /* 0x000000ffff0bb224 */ /* 0x000fe200078e0a0b */
[----:B------:R-:W-:Y:S02]  /*0720*/  @!P0 LOP3.LUT R11, RZ, R10, RZ, 0x33, !PT ;  /* 0x0000000aff0b8212 */ /* 0x000fe400078e33ff */
[----:B----4-:R-:W-:Y:S02]  /*0730*/  IADD3 R3, PT, PT, R13, 0x40, R3 ;  /* 0x000000400d037810 */ /* 0x010fe40007ffe003 */
[----:B------:R-:W-:Y:S02]  /*0740*/  SHF.R.S32.HI R13, RZ, 0x1f, R12 ;  /* 0x0000001fff0d7819 */ /* 0x000fe4000001140c */
[----:B------:R-:W-:Y:S01]  /*0750*/  SHF.R.S32.HI R10, RZ, 0x1f, R3 ;  /* 0x0000001fff0a7819 */ /* 0x000fe20000011403 */
[----:B-1----:R-:W-:Y:S01]  /*0760*/  IMAD R212, R11, R2, RZ ;  /* 0x000000020bd47224 */ /* 0x002fe200078e02ff */
[----:B------:R-:W-:-:S02]  /*0770*/  LEA.HI R13, R13, R12, RZ, 0x8 ;  /* 0x0000000c0d0d7211 */ /* 0x000fc400078f40ff */
[----:B------:R-:W-:Y:S02]  /*0780*/  LEA.HI R10, R10, R3, RZ, 0x8 ;  /* 0x000000030a0a7211 */ /* 0x000fe400078f40ff */
[----:B------:R-:W-:Y:S02]  /*0790*/  SHF.R.S32.HI R13, RZ, 0x8, R13 ;  /* 0x00000008ff0d7819 */ /* 0x000fe4000001140d */
[----:B------:R-:W-:Y:S02]  /*07a0*/  SHF.R.S32.HI R10, RZ, 0x8, R10 ;  /* 0x00000008ff0a7819 */ /* 0x000fe4000001140a */
[----:B------:R-:W-:-:S04]  /*07b0*/  VIADDMNMX R13, R212, R11, R13, PT ;  /* 0x0000000bd40d7246 */ /* 0x000fc8000380010d */
[----:B------:R-:W-:-:S04]  /*07c0*/  VIMNMX R44, PT, PT, R13, R10, PT ;  /* 0x0000000a0d2c7248 */ /* 0x000fc80003fe0100 */
[----:B------:R-:W-:-:S13]  /*07d0*/  ISETP.GE.AND P0, PT, R212, R44, PT ;  /* 0x0000002cd400720c */ /* 0x000fda0003f06270 */
[----:B--2---:R-:W-:Y:S05]  /*07e0*/  @!P0 BRA `(.L_x_2233) ;  /* 0x0000000000b08947 */ /* 0x004fea0003800000 */
[----:B------:R-:W1:Y:S01]  /*07f0*/  LDC.64 R4, c[0x0][0x430] ;  /* 0x00010c00ff047b82 */ /* 0x000e620000000a00 */
[----:B------:R-:W2:Y:S01]  /*0800*/  LDCU UR4, c[0x0][0x44c] ;  /* 0x00008980ff0477ac */ /* 0x000ea20008000800 */
[----:B------:R-:W3:Y:S01]  /*0810*/  LDCU.64 UR8, c[0x0][0x3f8] ;  /* 0x00007f00ff0877ac */ /* 0x000ee20008000a00 */
[----:B-1----:R-:W-:-:S04]  /*0820*/  IMAD R4, R2, R4, R215 ;  /* 0x0000000402047224 */ /* 0x002fc800078e02d7 */
[----:B------:R-:W-:Y:S01]  /*0830*/  IMAD R4, R4, R6, R0 ;  /* 0x0000000604047224 */ /* 0x000fe200078e0200 */
[----:B------:R-:W-:-:S03]  /*0840*/  SHF.R.U32.HI R6, RZ, 0x3, R51 ;  /* 0x00000003ff067819 */ /* 0x000fc60000011633 */
[--C-:B------:R-:W-:Y:S02]  /*0850*/  IMAD R5, R4, R5, R213.reuse ;  /* 0x0000000504057224 */ /* 0x100fe400078e02d5 */
[----:B------:R-:W-:Y:S02]  /*0860*/  IMAD.IADD R213, R214, 0x1, -R213 ;  /* 0x00000001d6d57824 */ /* 0x000fe400078e0ad5 */
[----:B--2---:R-:W-:Y:S01]  /*0870*/  IMAD R0, R5, UR4, RZ ;  /* 0x0000000405007c24 */ /* 0x004fe2000f8e02ff */
[----:B------:R-:W1:Y:S01]  /*0880*/  LDCU.64 UR4, c[0x0][0x428] ;  /* 0x00008500ff0477ac */ /* 0x000e620008000a00 */
[C---:B------:R-:W-:Y:S02]  /*0890*/  VIADD R4, R6.reuse, 0x10 ;  /* 0x0000001006047836 */ /* 0x040fe40000000000 */
[----:B------:R-:W-:Y:S01]  /*08a0*/  VIADD R3, R6, 0x20 ;  /* 0x0000002006037836 */ /* 0x000fe20000000000 */
[C---:B------:R-:W-:Y:S02]  /*08b0*/  LEA R2, P0, R51.reuse, R0, 0x2 ;  /* 0x0000000033027211 */ /* 0x040fe400078010ff */
[----:B------:R-:W-:-:S02]  /*08c0*/  LOP3.LUT P1, R51, R51, 0x7, RZ, 0xc0, !PT ;  /* 0x0000000733337812 */ /* 0x000fc4000782c0ff */
[----:B------:R-:W-:Y:S02]  /*08d0*/  LEA.HI.X.SX32 R0, R0, RZ, 0x1, P0 ;  /* 0x000000ff00007211 */ /* 0x000fe400000f0eff */
[----:B---3--:R-:W-:Y:S02]  /*08e0*/  LEA R8, P0, R2, UR8, 0x2 ;  /* 0x0000000802087c11 */ /* 0x008fe4000f8010ff */
[-C--:B------:R-:W-:Y:S02]  /*08f0*/  ISETP.GE.AND P6, PT, R4, R213.reuse, PT ;  /* 0x000000d50400720c */ /* 0x080fe40003fc6270 */
[----:B------:R-:W-:Y:S01]  /*0900*/  LEA.HI.X R9, R2, UR9, R0, 0x2, P0 ;  /* 0x0000000902097c11 */ /* 0x000fe200080f1400 */
[C---:B------:R-:W-:Y:S01]  /*0910*/  VIADD R0, R6.reuse, 0x30 ;  /* 0x0000003006007836 */ /* 0x040fe20000000000 */
[-C--:B------:R-:W-:Y:S02]  /*0920*/  ISETP.GE.AND P0, PT, R6, R213.reuse, PT ;  /* 0x000000d50600720c */ /* 0x080fe40003f06270 */
[----:B------:R-:W-:-:S02]  /*0930*/  ISETP.GE.AND P5, PT, R3, R213, PT ;  /* 0x000000d50300720c */ /* 0x000fc40003fa6270 */
[----:B------:R-:W-:Y:S02]  /*0940*/  ISETP.GE.OR P3, PT, R6, R213, P1 ;  /* 0x000000d50600720c */ /* 0x000fe40000f66670 */
[C---:B------:R-:W-:Y:S02]  /*0950*/  ISETP.NE.OR P2, PT, R51.reuse, RZ, P6 ;  /* 0x000000ff3300720c */ /* 0x040fe40003745670 */
[----:B------:R-:W-:Y:S01]  /*0960*/  ISETP.NE.OR P1, PT, R51, RZ, P5 ;  /* 0x000000ff3300720c */ /* 0x000fe20002f25670 */
[----:B------:R2:W-:Y:S01]  /*0970*/  @!P6 STG.E.128 desc[UR6][R8.64+0x800], RZ ;  /* 0x000800ff0800e986 */ /* 0x0005e2000c101d06 */
[----:B------:R-:W-:-:S03]  /*0980*/  IADD3 R6, P4, PT, R5, R6, RZ ;  /* 0x0000000605067210 */ /* 0x000fc60007f9e0ff */
[----:B------:R2:W-:Y:S01]  /*0990*/  @!P0 STG.E.128 desc[UR6][R8.64], RZ ;  /* 0x000000ff08008986 */ /* 0x0005e2000c101d06 */
[----:B------:R-:W-:Y:S02]  /*09a0*/  ISETP.GE.AND P0, PT, R0, R213, PT ;  /* 0x000000d50000720c */ /* 0x000fe40003f06270 */
[----:B------:R-:W-:Y:S01]  /*09b0*/  LEA.HI.X.SX32 R5, R5, RZ, 0x1, P4 ;  /* 0x000000ff05057211 */ /* 0x000fe200020f0eff */
[----:B------:R-:W-:Y:S01]  /*09c0*/  @!P3 IMAD.MOV.U32 R3, RZ, RZ, -0x800000 ;  /* 0xff800000ff03b424 */ /* 0x000fe200078e00ff */
[C---:B-1----:R-:W-:Y:S01]  /*09d0*/  LEA R4, P4, R6.reuse, UR4, 0x2 ;  /* 0x0000000406047c11 */ /* 0x042fe2000f8810ff */
[----:B------:R-:W-:Y:S01]  /*09e0*/  @!P2 IMAD.MOV.U32 R2, RZ, RZ, -0x800000 ;  /* 0xff800000ff02a424 */ /* 0x000fe200078e00ff */
[----:B------:R2:W-:Y:S01]  /*09f0*/  @!P5 STG.E.128 desc[UR6][R8.64+0x1000], RZ ;  /* 0x001000ff0800d986 */ /* 0x0005e2000c101d06 */
[----:B------:R-:W-:Y:S01]  /*0a00*/  @!P1 IMAD.MOV.U32 R0, RZ, RZ, -0x800000 ;  /* 0xff800000ff009424 */ /* 0x000fe200078e00ff */
[----:B------:R-:W-:-:S05]  /*0a10*/  LEA.HI.X R5, R6, UR5, R5, 0x2, P4 ;  /* 0x0000000506057c11 */ /* 0x000fca000a0f1405 */
        /* <DEDUP_REMOVED lines=9> */
.L_x_2233:
        /* <DEDUP_REMOVED lines=9> */
.L_x_2234:
[----:B------:R-:W-:-:S04]  /*0b40*/  UISETP.NE.U32.AND UP0, UPT, UR12, URZ, UPT ;  /* 0x000000ff0c00728c */ /* 0x000fc8000bf05070 */
[----:B------:R-:W-:-:S09]  /*0b50*/  UISETP.NE.AND.EX UP0, UPT, UR13, URZ, UPT, UP0 ;  /* 0x000000ff0d00728c */ /* 0x000fd2000bf05300 */
        /* <DEDUP_REMOVED lines=107> */
.L_x_2235:
        /* <DEDUP_REMOVED lines=16> */
.L_x_2237:
[----:B------:R-:W2:Y:S01]  /*1310*/  LDC.64 R2, c[0x0][0x3b8] ;  /* 0x0000ee00ff027b82 */ /* 0x000ea20000000a00 */
[----:B------:R-:W-:-:S05]  /*1320*/  IADD3 R10, PT, PT, R4, R5, RZ ;  /* 0x00000005040a7210 */ /* 0x000fca0007ffe0ff */
[C---:B--2---:R-:W-:Y:S02]  /*1330*/  IMAD R18, R10.reuse, R3, RZ ;  /* 0x000000030a127224 */ /* 0x044fe400078e02ff */
[----:B------:R-:W-:-:S05]  /*1340*/  IMAD.WIDE.U32 R10, R10, R2, RZ ;  /* 0x000000020a0a7225 */ /* 0x000fca00078e00ff */
[----:B------:R-:W-:Y:S02]  /*1350*/  IADD3 R18, PT, PT, R11, R18, RZ ;  /* 0x000000120b127210 */ /* 0x000fe40007ffe0ff */
[----:B------:R-:W-:Y:S02]  /*1360*/  MOV R19, R10 ;  /* 0x0000000a00137202 */ /* 0x000fe40000000f00 */
.L_x_2238:
        /* <DEDUP_REMOVED lines=15> */
.L_x_2239:
[----:B------:R-:W2:Y:S01]  /*1460*/  LDC.64 R70, c[0x0][0x3c0] ;  /* 0x0000f000ff467b82 */ /* 0x000ea20000000a00 */
[----:B------:R-:W-:-:S05]  /*1470*/  IADD3 R4, PT, PT, R4, R5, RZ ;  /* 0x0000000504047210 */ /* 0x000fca0007ffe0ff */
[C---:B--2---:R-:W-:Y:S02]  /*1480*/  IMAD R20, R4.reuse, R71, RZ ;  /* 0x0000004704147224 */ /* 0x044fe400078e02ff */
[----:B------:R-:W-:-:S05]  /*1490*/  IMAD.WIDE.U32 R4, R4, R70, RZ ;  /* 0x0000004604047225 */ /* 0x000fca00078e00ff */
[----:B------:R-:W-:Y:S02]  /*14a0*/  IADD3 R20, PT, PT, R5, R20, RZ ;  /* 0x0000001405147210 */ /* 0x000fe40007ffe0ff */
[----:B------:R-:W-:-:S07]  /*14b0*/  MOV R21, R4 ;  /* 0x0000000400157202 */ /* 0x000fce0000000f00 */
.L_x_2240:
        /* <DEDUP_REMOVED lines=19> */
[----:B------:R-:W-:-:S03]  /*15f0*/  LEA R10, R44, 0xffffff00, 0x8 ;  /* 0xffffff002c0a7811 */ /* 0x000fc600078e40ff */
[----:B------:R-:W-:Y:S01]  /*1600*/  IMAD.MOV.U32 R6, RZ, RZ, R5 ;  /* 0x000000ffff067224 */ /* 0x000fe200078e0005 */
[----:B------:R-:W-:Y:S01]  /*1610*/  SHF.R.S32.HI R11, RZ, 0x1f, R10 ;  /* 0x0000001fff0b7819 */ /* 0x000fe2000001140a */
[----:B------:R-:W-:-:S04]  /*1620*/  IMAD.WIDE.U32 R20, R10, R70, R20 ;  /* 0x000000460a147225 */ /* 0x000fc800078e0014 */
[----:B------:R-:W-:-:S04]  /*1630*/  IMAD.HI.U32 R9, R9, R6, RZ ;  /* 0x0000000609097227 */ /* 0x000fc800078e00ff */
[----:B------:R-:W-:Y:S01]  /*1640*/  IMAD R12, R11, R70, RZ ;  /* 0x000000460b0c7224 */ /* 0x000fe200078e02ff */
[----:B------:R-:W-:Y:S01]  /*1650*/  IADD3 R5, PT, PT, -R9, RZ, RZ ;  /* 0x000000ff09057210 */ /* 0x000fe20007ffe1ff */
[-C--:B------:R-:W-:Y:S02]  /*1660*/  IMAD R11, R11, R2.reuse, RZ ;  /* 0x000000020b0b7224 */ /* 0x080fe400078e02ff */
[----:B------:R-:W-:Y:S02]  /*1670*/  IMAD R12, R10, R71, R12 ;  /* 0x000000470a0c7224 */ /* 0x000fe400078e020c */
[----:B------:R-:W-:Y:S02]  /*1680*/  IMAD R5, R4, R5, R6 ;  /* 0x0000000504057224 */ /* 0x000fe400078e0206 */
[----:B-1----:R-:W1:Y:S01]  /*1690*/  LDC.64 R6, c[0x0][0x3d8] ;  /* 0x0000f600ff067b82 */ /* 0x002e620000000a00 */
[----:B------:R-:W-:Y:S01]  /*16a0*/  IMAD.WIDE.U32 R18, R10, R2, R18 ;  /* 0x000000020a127225 */ /* 0x000fe200078e0012 */
[----:B------:R-:W-:-:S02]  /*16b0*/  IADD3 R21, PT, PT, R21, R12, RZ ;  /* 0x0000000c15157210 */ /* 0x000fc40007ffe0ff */
[----:B------:R-:W-:Y:S01]  /*16c0*/  ISETP.GT.U32.AND P0, PT, R4, R5, PT ;  /* 0x000000050400720c */ /* 0x000fe20003f04070 */
[----:B------:R-:W-:-:S04]  /*16d0*/  IMAD R11, R10, R3, R11 ;  /* 0x000000030a0b7224 */ /* 0x000fc800078e020b */
[----:B------:R-:W-:-:S08]  /*16e0*/  IMAD.IADD R19, R19, 0x1, R11 ;  /* 0x0000000113137824 */ /* 0x000fd000078e020b */
        /* <DEDUP_REMOVED lines=13> */
[C---:B------:R-:W-:Y:S02]  /*17c0*/  IMAD R11, R12.reuse, R6, RZ ;  /* 0x000000060c0b7224 */ /* 0x040fe400078e02ff */
[-C--:B--2---:R-:W-:Y:S02]  /*17d0*/  IMAD R12, R12, R4.reuse, RZ ;  /* 0x000000040c0c7224 */ /* 0x084fe400078e02ff */
[C---:B------:R-:W-:Y:S02]  /*17e0*/  IMAD R7, R10.reuse, R7, R11 ;  /* 0x000000070a077224 */ /* 0x040fe400078e020b */
[----:B------:R-:W-:-:S04]  /*17f0*/  IMAD.WIDE.U32 R18, R10, R4, R18 ;  /* 0x000000040a127225 */ /* 0x000fc800078e0012 */
[----:B------:R-:W-:Y:S01]  /*1800*/  IMAD R5, R10, R5, R12 ;  /* 0x000000050a057224 */ /* 0x000fe200078e020c */
[----:B------:R-:W-:Y:S01]  /*1810*/  MOV R10, R20 ;  /* 0x00000014000a7202 */ /* 0x000fe20000000f00 */
[----:B------:R-:W-:Y:S01]  /*1820*/  IMAD.IADD R6, R21, 0x1, R7 ;  /* 0x0000000115067824 */ /* 0x000fe200078e0207 */
[----:B------:R-:W-:Y:S01]  /*1830*/  MOV R11, R18 ;  /* 0x00000012000b7202 */ /* 0x000fe20000000f00 */
[----:B------:R-:W-:-:S07]  /*1840*/  IMAD.IADD R7, R19, 0x1, R5 ;  /* 0x0000000113077824 */ /* 0x000fce00078e0205 */
.L_x_2236:
[----:B------:R-:W-:Y:S01]  /*1850*/  IMAD.MOV.U32 R32, RZ, RZ, RZ ;  /* 0x000000ffff207224 */ /* 0x000fe200078e00ff */
[----:B------:R-:W-:Y:S01]  /*1860*/  ISETP.NE.AND P0, PT, R8, -0x1, PT ;  /* 0xffffffff0800780c */ /* 0x000fe20003f05270 */
[----:B------:R-:W1:Y:S01]  /*1870*/  LDC.64 R104, c[0x0][0x3b0] ;  /* 0x0000ec00ff687b82 */ /* 0x000e620000000a00 */
[----:B------:R-:W2:Y:S03]  /*1880*/  LDCU.64 UR4, c[0x0][0x3c8] ;  /* 0x00007900ff0477ac */ /* 0x000ea60008000a00 */
[----:B------:R3:W5:Y:S01]  /*1890*/  @P5 LDG.E R32, desc[UR6][R108.64] ;  /* 0x000000066c205981 */ /* 0x000762000c1e1900 */
[C---:B------:R-:W-:Y:S01]  /*18a0*/  IMAD.SHL.U32 R52, R51.reuse, 0x8, RZ ;  /* 0x0000000833347824 */ /* 0x040fe200078e00ff */
[----:B------:R-:W-:Y:S01]  /*18b0*/  SHF.R.U32.HI R106, RZ, 0x2, R51 ;  /* 0x00000002ff6a7819 */ /* 0x000fe20000011633 */
[----:B------:R-:W4:Y:S01]  /*18c0*/  LDCU.64 UR8, c[0x0][0x388] ;  /* 0x00007100ff0877ac */ /* 0x000f220008000a00 */
[C---:B------:R-:W-:Y:S01]  /*18d0*/  SHF.L.U64.HI R48, R2.reuse, 0x5, R3 ;  /* 0x0000000502307819 */ /* 0x040fe20000010203 */
[----:B------:R-:W-:Y:S01]  /*18e0*/  IMAD.SHL.U32 R100, R51, 0x4, RZ ;  /* 0x0000000433647824 */ /* 0x000fe200078e00ff */
[----:B------:R-:W-:Y:S01]  /*18f0*/  SHF.L.U32 R49, R2, 0x5, RZ ;  /* 0x0000000502317819 */ /* 0x000fe200000006ff */
[----:B------:R-:W-:Y:S01]  /*1900*/  VIADD R45, R44, 0xffffffff ;  /* 0xffffffff2c2d7836 */ /* 0x000fe20000000000 */
[----:B------:R-:W2:Y:S01]  /*1910*/  @!P0 LDC.64 R4, c[0x0][0x398] ;  /* 0x0000e600ff048b82 */ /* 0x000ea20000000a00 */
[----:B------:R-:W-:-:S02]  /*1920*/  MOV R107, RZ ;  /* 0x000000ff006b7202 */ /* 0x000fc40000000f00 */
[----:B------:R-:W-:Y:S02]  /*1930*/  LOP3.LUT R100, R100, 0xc, RZ, 0xc0, !PT ;  /* 0x0000000c64647812 */ /* 0x000fe400078ec0ff */
[-C--:B------:R-:W-:Y:S01]  /*1940*/  LOP3.LUT R223, R223, R222.reuse, RZ, 0x3c, !PT ;  /* 0x000000dedfdf7212 */ /* 0x080fe200078e3cff */
[----:B------:R-:W-:Y:S01]  /*1950*/  IMAD.WIDE.U32 R16, R16, 0x40, R106 ;  /* 0x0000004010107825 */ /* 0x000fe200078e006a */
[----:B------:R-:W-:Y:S02]  /*1960*/  SHF.L.U64.HI R50, R70, 0x5, R71 ;  /* 0x0000000546327819 */ /* 0x000fe40000010247 */
[----:B------:R-:W-:Y:S02]  /*1970*/  LOP3.LUT R222, R223, R222, RZ, 0x3c, !PT ;  /* 0x000000dedfde7212 */ /* 0x000fe400078e3cff */
[----:B------:R-:W-:Y:S01]  /*1980*/  SHF.R.U32.HI R216, RZ, 0x3, R51 ;  /* 0x00000003ffd87819 */ /* 0x000fe20000011633 */
[----:B-1----:R-:W-:Y:S01]  /*1990*/  @P0 IMAD.WIDE.U32 R18, R8, R104, RZ ;  /* 0x0000006808120225 */ /* 0x002fe200078e00ff */
[----:B------:R-:W-:-:S02]  /*19a0*/  LOP3.LUT R102, R52, 0x20, RZ, 0xc0, !PT ;  /* 0x0000002034667812 */ /* 0x000fc400078ec0ff */
[----:B------:R-:W-:Y:S01]  /*19b0*/  LOP3.LUT R223, R223, R222, RZ, 0x3c, !PT ;  /* 0x000000dedfdf7212 */ /* 0x000fe200078e3cff */
[----:B------:R-:W-:-:S04]  /*19c0*/  IMAD R54, R17, R104, RZ ;  /* 0x0000006811367224 */ /* 0x000fc800078e02ff */
[----:B------:R-:W-:Y:S02]  /*19d0*/  IMAD R54, R16, R105, R54 ;  /* 0x0000006910367224 */ /* 0x000fe400078e0236 */
[----:B--2---:R-:W-:-:S04]  /*19e0*/  @!P0 IMAD.WIDE.U32 R12, R215, R4, RZ ;  /* 0x00000004d70c8225 */ /* 0x004fc800078e00ff */
[----:B------:R-:W-:Y:S01]  /*19f0*/  @!P0 IMAD.MOV.U32 R4, RZ, RZ, R12 ;  /* 0x000000ffff048224 */ /* 0x000fe200078e000c */
[----:B------:R-:W-:Y:S01]  /*1a00*/  LOP3.LUT R12, R52, 0x18, RZ, 0xc0, !PT ;  /* 0x00000018340c7812 */ /* 0x000fe200078ec0ff */
[----:B------:R-:W-:Y:S02]  /*1a10*/  @P0 IMAD.MOV.U32 R4, RZ, RZ, R18 ;  /* 0x000000ffff040224 */ /* 0x000fe400078e0012 */
[----:B------:R-:W-:Y:S01]  /*1a20*/  @!P0 IMAD R5, R215, R5, R13 ;  /* 0x00000005d7058224 */ /* 0x000fe200078e020d */
[----:B------:R-:W-:Y:S01]  /*1a30*/  SHF.R.S32.HI R13, RZ, 0x1f, R0 ;  /* 0x0000001fff0d7819 */ /* 0x000fe20000011400 */
[----:B------:R-:W-:Y:S01]  /*1a40*/  @P0 IMAD R5, R8, R105, R19 ;  /* 0x0000006908050224 */ /* 0x000fe200078e0213 */
[C---:B------:R-:W-:Y:S02]  /*1a50*/  IADD3 R18, P0, PT, R12.reuse, R4, RZ ;  /* 0x000000040c127210 */ /* 0x040fe40007f1e0ff */
[C---:B------:R-:W-:Y:S01]  /*1a60*/  IADD3 R20, P1, PT, R12.reuse, R11, RZ ;  /* 0x0000000b0c147210 */ /* 0x040fe20007f3e0ff */
[----:B------:R-:W-:Y:S01]  /*1a70*/  IMAD R4, R13, UR4, RZ ;  /* 0x000000040d047c24 */ /* 0x000fe2000f8e02ff */
[----:B------:R-:W1:Y:S01]  /*1a80*/  LDC R11, c[0x0][0x450] ;  /* 0x00011400ff0b7b82 */ /* 0x000e620000000800 */
[----:B------:R-:W-:Y:S01]  /*1a90*/  IMAD.X R19, RZ, RZ, R5, P0 ;  /* 0x000000ffff137224 */ /* 0x000fe200000e0605 */
[----:B------:R-:W-:Y:S01]  /*1aa0*/  IADD3 R22, P0, PT, R12, R10, RZ ;  /* 0x0000000a0c167210 */ /* 0x000fe20007f1e0ff */
[----:B------:R-:W-:-:S02]  /*1ab0*/  IMAD.X R21, RZ, RZ, R7, P1 ;  /* 0x000000ffff157224 */ /* 0x000fc400008e0607 */
[C---:B------:R-:W-:Y:S02]  /*1ac0*/  IMAD R4, R0.reuse, UR5, R4 ;  /* 0x0000000500047c24 */ /* 0x040fe4000f8e0204 */
[----:B------:R-:W-:Y:S01]  /*1ad0*/  IMAD.WIDE.U32 R18, R0, UR4, R18 ;  /* 0x0000000400127c25 */ /* 0x000fe2000f8e0012 */
[----:B------:R-:W2:Y:S03]  /*1ae0*/  LDCU.64 UR4, c[0x0][0x390] ;  /* 0x00007200ff0477ac */ /* 0x000ea60008000a00 */
[----:B------:R-:W-:-:S04]  /*1af0*/  IMAD.WIDE.U32 R24, R106, R2, R20 ;  /* 0x000000026a187225 */ /* 0x000fc800078e0014 */
[----:B------:R-:W-:Y:S01]  /*1b00*/  IMAD.X R23, RZ, RZ, R6, P0 ;  /* 0x000000ffff177224 */ /* 0x000fe200000e0606 */
[----:B------:R-:W-:Y:S01]  /*1b10*/  SHF.L.U32 R6, R24, 0x1, RZ ;  /* 0x0000000118067819 */ /* 0x000fe200000006ff */
[C---:B------:R-:W-:Y:S01]  /*1b20*/  IMAD R0, R106.reuse, R3, R25 ;  /* 0x000000036a007224 */ /* 0x040fe200078e0219 */
[----:B------:R-:W-:Y:S01]  /*1b30*/  SHF.R.S32.HI R3, RZ, 0x1f, R47 ;  /* 0x0000001fff037819 */ /* 0x000fe2000001142f */
[----:B------:R-:W-:Y:S01]  /*1b40*/  IMAD.WIDE.U32 R20, R106, R70, R22 ;  /* 0x000000466a147225 */ /* 0x000fe200078e0016 */
[----:B----4-:R-:W-:Y:S02]  /*1b50*/  IADD3 R6, P1, PT, R6, UR8, RZ ;  /* 0x0000000806067c10 */ /* 0x010fe4000ff3e0ff */
[----:B------:R-:W-:Y:S01]  /*1b60*/  LEA.HI R2, R3, R47, RZ, 0x8 ;  /* 0x0000002f03027211 */ /* 0x000fe200078f40ff */
[----:B------:R-:W-:Y:S01]  /*1b70*/  IMAD R7, R106, R71, R21 ;  /* 0x000000476a077224 */ /* 0x000fe200078e0215 */
[----:B-1----:R-:W-:Y:S01]  /*1b80*/  LEA.HI R11, R11, R11, RZ, 0x1 ;  /* 0x0000000b0b0b7211 */ /* 0x002fe200078f08ff */
[C---:B------:R-:W-:Y:S01]  /*1b90*/  IMAD.SHL.U32 R8, R20.reuse, 0x2, RZ ;  /* 0x0000000214087824 */ /* 0x040fe200078e00ff */
[----:B------:R-:W-:Y:S01]  /*1ba0*/  SHF.R.S32.HI R2, RZ, 0x8, R2 ;  /* 0x00000008ff027819 */ /* 0x000fe20000011402 */
[----:B------:R-:W-:Y:S01]  /*1bb0*/  IMAD.IADD R5, R19, 0x1, R4 ;  /* 0x0000000113057824 */ /* 0x000fe200078e0204 */
[----:B------:R-:W-:Y:S01]  /*1bc0*/  SHF.L.U64.HI R7, R20, 0x1, R7 ;  /* 0x0000000114077819 */ /* 0x000fe20000010207 */
[----:B------:R-:W-:Y:S01]  /*1bd0*/  IMAD.MOV.U32 R4, RZ, RZ, R18 ;  /* 0x000000ffff047224 */ /* 0x000fe200078e0012 */
[----:B--2---:R-:W-:Y:S01]  /*1be0*/  IADD3 R8, P0, PT, R8, UR4, RZ ;  /* 0x0000000408087c10 */ /* 0x004fe2000ff1e0ff */
[----:B------:R-:W-:Y:S01]  /*1bf0*/  IMAD.SHL.U32 R70, R70, 0x20, RZ ;  /* 0x0000002046467824 */ /* 0x000fe200078e00ff */
[----:B------:R-:W-:Y:S01]  /*1c00*/  VIMNMX R53, PT, PT, R212, R2, !PT ;  /* 0x00000002d4357248 */ /* 0x000fe20007fe0100 */
[----:B------:R-:W-:Y:S01]  /*1c10*/  IMAD.WIDE.U32 R104, R16, R104, R4 ;  /* 0x0000006810687225 */ /* 0x000fe200078e0004 */
[----:B------:R-:W-:-:S02]  /*1c20*/  IADD3.X R7, PT, PT, R7, UR5, RZ, P0, !PT ;  /* 0x0000000507077c10 */ /* 0x000fc400087fe4ff */
[----:B------:R-:W-:Y:S01]  /*1c30*/  ISETP.GT.AND P0, PT, R44, R53, PT ;  /* 0x000000352c00720c */ /* 0x000fe20003f04270 */
[----:B------:R-:W-:Y:S01]  /*1c40*/  IMAD.MOV.U32 R218, RZ, RZ, R6 ;  /* 0x000000ffffda7224 */ /* 0x000fe200078e0006 */
[----:B------:R-:W-:Y:S01]  /*1c50*/  SHF.R.S32.HI R11, RZ, 0x1, R11 ;  /* 0x00000001ff0b7819 */ /* 0x000fe2000001140b */
[----:B------:R-:W-:Y:S01]  /*1c60*/  IMAD.MOV.U32 R221, RZ, RZ, R8 ;  /* 0x000000ffffdd7224 */ /* 0x000fe200078e0008 */
[----:B------:R-:W-:Y:S01]  /*1c70*/  SHF.L.U64.HI R0, R24, 0x1, R0 ;  /* 0x0000000118007819 */ /* 0x000fe20000010200 */
[----:B------:R-:W-:Y:S01]  /*1c80*/  IMAD.IADD R54, R105, 0x1, R54 ;  /* 0x0000000169367824 */ /* 0x000fe200078e0236 */
[----:B------:R-:W-:Y:S01]  /*1c90*/  MOV R220, R7 ;  /* 0x0000000700dc7202 */ /* 0x000fe20000000f00 */
[----:B------:R-:W-:Y:S01]  /*1ca0*/  IMAD R101, R106, R11, R100 ;  /* 0x0000000b6a657224 */ /* 0x000fe200078e0264 */
[----:B------:R-:W-:-:S04]  /*1cb0*/  IADD3.X R0, PT, PT, R0, UR9, RZ, P1, !PT ;  /* 0x0000000900007c10 */ /* 0x000fc80008ffe4ff */
[----:B------:R-:W-:Y:S01]  /*1cc0*/  IADD3 R100, PT, PT, R100, R101, RZ ;  /* 0x0000006564647210 */ /* 0x000fe20007ffe0ff */
[----:B------:R-:W-:Y:S01]  /*1cd0*/  IMAD.MOV.U32 R217, RZ, RZ, R0 ;  /* 0x000000ffffd97224 */ /* 0x000fe200078e0000 */
[----:B------:R-:W-:Y:S02]  /*1ce0*/  SHF.R.S32.HI R81, RZ, 0x1f, R101 ;  /* 0x0000001fff517819 */ /* 0x000fe40000011465 */
[----:B------:R-:W-:Y:S01]  /*1cf0*/  SHF.R.S32.HI R80, RZ, 0x1f, R100 ;  /* 0x0000001fff507819 */ /* 0x000fe20000011464 */
[----:B---3--:R-:W-:Y:S06]  /*1d00*/  @!P0 BRA `(.L_x_2241) ;  /* 0x0000006800488947 */ /* 0x008fec0003800000 */
[----:B------:R-:W1:Y:S01]  /*1d10*/  LDC.64 R4, c[0x0][0x4a0] ;  /* 0x00012800ff047b82 */ /* 0x000e620000000a00 */
[----:B------:R-:W2:Y:S01]  /*1d20*/  LDCU.128 UR8, c[0x0][0x490] ;  /* 0x00009200ff0877ac */ /* 0x000ea20008000c00 */
[----:B------:R-:W-:Y:S01]  /*1d30*/  IMAD.MOV.U32 R13, RZ, RZ, RZ ;  /* 0x000000ffff0d7224 */ /* 0x000fe200078e00ff */
[----:B------:R-:W-:Y:S01]  /*1d40*/  LEA R99, R44, 0xffffff00, 0x8 ;  /* 0xffffff002c637811 */ /* 0x000fe200078e40ff */
[----:B------:R-:W-:Y:S01]  /*1d50*/  @!P3 IMAD.MOV R9, RZ, RZ, -R9 ;  /* 0x000000ffff09b224 */ /* 0x000fe200078e0a09 */
[----:B------:R-:W3:Y:S01]  /*1d60*/  LDCU.128 UR16, c[0x0][0x4b0] ;  /* 0x00009600ff1077ac */ /* 0x000ee20008000c00 */
[----:B-----5:R-:W-:Y:S01]  /*1d70*/  LEA R32, R45, R32, 0x8 ;  /* 0x000000202d207211 */ /* 0x020fe200078e40ff */
[C---:B------:R-:W-:Y:S01]  /*1d80*/  IMAD.SHL.U32 R98, R11.reuse, 0x20, RZ ;  /* 0x000000200b627824 */ /* 0x040fe200078e00ff */
[----:B------:R-:W4:Y:S01]  /*1d90*/  LDC.64 R2, c[0x0][0x4a8] ;  /* 0x00012a00ff027b82 */ /* 0x000f220000000a00 */
[----:B------:R-:W4:Y:S01]  /*1da0*/  LDCU.128 UR12, c[0x0][0x4c0] ;  /* 0x00009800ff0c77ac */ /* 0x000f220008000c00 */
[----:B------:R-:W-:Y:S01]  /*1db0*/  SEL R14, R14, R9, !P2 ;  /* 0x000000090e0e7207 */ /* 0x000fe20005000000 */
[----:B------:R-:W-:Y:S01]  /*1dc0*/  IMAD R32, R32, R11, RZ ;  /* 0x0000000b20207224 */ /* 0x000fe200078e02ff */
[----:B------:R-:W-:Y:S01]  /*1dd0*/  SHF.R.S32.HI R9, RZ, 0x1f, R47 ;  /* 0x0000001fff097819 */ /* 0x000fe2000001142f */
[----:B------:R-:W4:Y:S01]  /*1de0*/  LDCU.64 UR4, c[0x0][0x488] ;  /* 0x00009100ff0477ac */ /* 0x000f220008000a00 */
[----:B------:R-:W-:Y:S01]  /*1df0*/  SHF.R.S32.HI R20, RZ, 0x1f, R14 ;  /* 0x0000001fff147819 */ /* 0x000fe2000001140e */
[C---:B------:R-:W-:Y:S01]  /*1e00*/  IMAD R90, R11.reuse, 0x60, RZ ;  /* 0x000000600b5a7824 */ /* 0x040fe200078e02ff */
[C---:B------:R-:W-:Y:S01]  /*1e10*/  SHF.L.U32 R85, R11.reuse, 0x7, RZ ;  /* 0x000000070b557819 */ /* 0x040fe200000006ff */
[----:B------:R-:W-:Y:S01]  /*1e20*/  UMOV UR21, URZ ;  /* 0x000000ff00157c82 */ /* 0x000fe20008000000 */
[----:B------:R-:W-:Y:S01]  /*1e30*/  IMAD R89, R11, 0xa0, RZ ;  /* 0x000000a00b597824 */ /* 0x000fe200078e02ff */
[----:B------:R-:W-:Y:S01]  /*1e40*/  MOV R55, R7 ;  /* 0x0000000700377202 */ /* 0x000fe20000000f00 */
[----:B--2---:R-:W-:Y:S01]  /*1e50*/  IMAD.WIDE.U32 R16, R215, UR10, R12 ;  /* 0x0000000ad7107c25 */ /* 0x004fe2000f8e000c */
[----:B------:R-:W-:Y:S01]  /*1e60*/  MOV R58, R0 ;  /* 0x00000000003a7202 */ /* 0x000fe20000000f00 */
[----:B---3--:R-:W-:-:S02]  /*1e70*/  USHF.L.U64.HI UR20, UR16, 0x6, UR17 ;  /* 0x0000000610147899 */ /* 0x008fc40008010211 */
[C---:B-1----:R-:W-:Y:S01]  /*1e80*/  IMAD.WIDE.U32 R22, R215.reuse, R4, R12 ;  /* 0x00000004d7167225 */ /* 0x042fe200078e000c */
[----:B------:R-:W-:Y:S02]  /*1e90*/  SHF.R.S32.HI R4, RZ, 0x1f, R99 ;  /* 0x0000001fff047819 */ /* 0x000fe40000011463 */
[C---:B------:R-:W-:Y:S01]  /*1ea0*/  IADD3 R97, PT, PT, R106.reuse, 0x20, RZ ;  /* 0x000000206a617810 */ /* 0x040fe20007ffe0ff */
[C---:B------:R-:W-:Y:S01]  /*1eb0*/  IMAD R23, R215.reuse, R5, R23 ;  /* 0x00000005d7177224 */ /* 0x040fe200078e0217 */
[----:B------:R-:W-:Y:S01]  /*1ec0*/  IADD3 R95, PT, PT, R106, 0x60, RZ ;  /* 0x000000606a5f7810 */ /* 0x000fe20007ffe0ff */
[----:B------:R-:W-:Y:S01]  /*1ed0*/  IMAD R5, R4, UR16, RZ ;  /* 0x0000001004057c24 */ /* 0x000fe2000f8e02ff */
[----:B------:R-:W-:Y:S01]  /*1ee0*/  IADD3 R93, PT, PT, R106, 0xa0, RZ ;  /* 0x000000a06a5d7810 */ /* 0x000fe20007ffe0ff */
[----:B------:R-:W-:Y:S01]  /*1ef0*/  IMAD R17, R215, UR11, R17 ;  /* 0x0000000bd7117c24 */ /* 0x000fe2000f8e0211 */
[----:B------:R-:W1:Y:S01]  /*1f00*/  LDCU.64 UR10, c[0x0][0x4d0] ;  /* 0x00009a00ff0a77ac */ /* 0x000e620008000a00 */
[----:B----4-:R-:W-:Y:S01]  /*1f10*/  IMAD R4, R4, R2, RZ ;  /* 0x0000000204047224 */ /* 0x010fe200078e02ff */
[C---:B------:R-:W-:Y:S01]  /*1f20*/  SHF.L.U32 R68, R2.reuse, 0x8, RZ ;  /* 0x0000000802447819 */ /* 0x040fe200000006ff */
[C---:B------:R-:W-:Y:S01]  /*1f30*/  IMAD R5, R99.reuse, UR17, R5 ;  /* 0x0000001163057c24 */ /* 0x040fe2000f8e0205 */
[----:B------:R-:W-:Y:S01]  /*1f40*/  SHF.L.U64.HI R71, R2, 0x5, R3 ;  /* 0x0000000502477819 */ /* 0x000fe20000010203 */
[----:B------:R-:W-:Y:S01]  /*1f50*/  IMAD.WIDE.U32 R22, R99, UR16, R22 ;  /* 0x0000001063167c25 */ /* 0x000fe2000f8e0016 */
[----:B------:R-:W-:-:S02]  /*1f60*/  IADD3 R91, PT, PT, R106, 0xe0, RZ ;  /* 0x000000e06a5b7810 */ /* 0x000fc40007ffe0ff */
[----:B------:R-:W-:Y:S01]  /*1f70*/  SHF.R.S32.HI R79, RZ, 0x1f, R98 ;  /* 0x0000001fff4f7819 */ /* 0x000fe20000011462 */
[----:B------:R-:W-:Y:S01]  /*1f80*/  IMAD R4, R99, R3, R4 ;  /* 0x0000000363047224 */ /* 0x000fe200078e0204 */
[----:B------:R-:W-:Y:S01]  /*1f90*/  IADD3 R23, PT, PT, R23, R5, RZ ;  /* 0x0000000517177210 */ /* 0x000fe20007ffe0ff */
[----:B------:R-:W-:Y:S01]  /*1fa0*/  IMAD.WIDE.U32 R16, R99, R2, R16 ;  /* 0x0000000263107225 */ /* 0x000fe200078e0010 */
[----:B------:R-:W-:Y:S02]  /*1fb0*/  SHF.R.S32.HI R77, RZ, 0x1f, R90 ;  /* 0x0000001fff4d7819 */ /* 0x000fe4000001145a */
[----:B------:R-:W-:Y:S01]  /*1fc0*/  SHF.R.S32.HI R76, RZ, 0x1f, R85 ;  /* 0x0000001fff4c7819 */ /* 0x000fe20000011455 */
[C---:B------:R-:W-:Y:S01]  /*1fd0*/  IMAD R18, R20.reuse, UR12, RZ ;  /* 0x0000000c14127c24 */ /* 0x040fe2000f8e02ff */
[----:B------:R-:W-:Y:S01]  /*1fe0*/  SHF.R.S32.HI R75, RZ, 0x1f, R89 ;  /* 0x0000001fff4b7819 */ /* 0x000fe20000011459 */
[----:B------:R-:W-:Y:S02]  /*1ff0*/  IMAD.IADD R5, R17, 0x1, R4 ;  /* 0x0000000111057824 */ /* 0x000fe400078e0204 */
[----:B------:R-:W-:Y:S01]  /*2000*/  IMAD.MOV.U32 R4, RZ, RZ, R16 ;  /* 0x000000ffff047224 */ /* 0x000fe200078e0010 */
[----:B------:R-:W-:Y:S01]  /*2010*/  IADD3 R16, P0, PT, -R47, R106, RZ ;  /* 0x0000006a2f107210 */ /* 0x000fe20007f1e1ff */
[----:B------:R-:W-:-:S02]  /*2020*/  IMAD R20, R20, UR18, RZ ;  /* 0x0000001214147c24 */ /* 0x000fc4000f8e02ff */
[C---:B------:R-:W-:Y:S01]  /*2030*/  IMAD R18, R14.reuse, UR13, R18 ;  /* 0x0000000d0e127c24 */ /* 0x040fe2000f8e0212 */
[----:B------:R-:W-:Y:S01]  /*2040*/  IADD3.X R9, PT, PT, RZ, ~R9, RZ, P0, !PT ;  /* 0x80000009ff097210 */ /* 0x000fe200007fe4ff */
[----:B------:R-:W-:Y:S01]  /*2050*/  IMAD.WIDE.U32 R22, R14, UR12, R22 ;  /* 0x0000000c0e167c25 */ /* 0x000fe2000f8e0016 */
[----:B------:R-:W-:Y:S01]  /*2060*/  IADD3 R63, P0, PT, R32, R100, RZ ;  /* 0x00000064203f7210 */ /* 0x000fe20007f1e0ff */
[----:B------:R-:W2:Y:S02]  /*2070*/  LDCU.64 UR12, c[0x0][0x4e0] ;  /* 0x00009c00ff0c77ac */ /* 0x000ea40008000a00 */
[C---:B------:R-:W-:Y:S02]  /*2080*/  IMAD R20, R14.reuse, UR19, R20 ;  /* 0x000000130e147c24 */ /* 0x040fe4000f8e0214 */
[----:B------:R-:W-:Y:S01]  /*2090*/  IMAD.WIDE.U32 R14, R14, UR18, R4 ;  /* 0x000000120e0e7c25 */ /* 0x000fe2000f8e0004 */
[----:B------:R-:W-:Y:S01]  /*20a0*/  SHF.R.S32.HI R4, RZ, 0x1f, R32 ;  /* 0x0000001fff047819 */ /* 0x000fe20000011420 */
[----:B------:R-:W-:Y:S01]  /*20b0*/  USHF.L.U32 UR18, UR16, 0x6, URZ ;  /* 0x0000000610127899 */ /* 0x000fe200080006ff */
[----:B------:R-:W-:Y:S01]  /*20c0*/  IADD3 R32, P1, PT, R32, R101, RZ ;  /* 0x0000006520207210 */ /* 0x000fe20007f3e0ff */
[----:B------:R-:W-:Y:S01]  /*20d0*/  IMAD.IADD R19, R23, 0x1, R18 ;  /* 0x0000000117137824 */ /* 0x000fe200078e0212 */
[----:B------:R-:W-:Y:S01]  /*20e0*/  IADD3 R21, PT, PT, R15, R20, RZ ;  /* 0x000000140f157210 */ /* 0x000fe20007ffe0ff */
[C---:B------:R-:W-:Y:S01]  /*20f0*/  IMAD.X R62, R4.reuse, 0x1, R80, P0 ;  /* 0x00000001043e7824 */ /* 0x040fe200000e0650 */
[----:B------:R-:W-:Y:S01]  /*2100*/  MOV R20, R14 ;  /* 0x0000000e00147202 */ /* 0x000fe20000000f00 */
[----:B------:R-:W-:Y:S01]  /*2110*/  IMAD.X R4, R4, 0x1, R81, P1 ;  /* 0x0000000104047824 */ /* 0x000fe200008e0651 */
[----:B------:R-:W-:Y:S01]  /*2120*/  USHF.L.U32 UR19, UR16, 0x8, URZ ;  /* 0x0000000810137899 */ /* 0x000fe200080006ff */
[----:B------:R-:W-:Y:S01]  /*2130*/  IMAD.MOV.U32 R18, RZ, RZ, R22 ;  /* 0x000000ffff127224 */ /* 0x000fe200078e0016 */
[----:B------:R-:W-:Y:S01]  /*2140*/  SHF.L.U64.HI R62, R63, 0x1, R62 ;  /* 0x000000013f3e7819 */ /* 0x000fe2000001023e */
[----:B------:R-:W-:Y:S01]  /*2150*/  IMAD R60, R9, UR16, RZ ;  /* 0x00000010093c7c24 */ /* 0x000fe2000f8e02ff */
[C---:B------:R-:W-:Y:S01]  /*2160*/  SHF.L.U64.HI R4, R32.reuse, 0x1, R4 ;  /* 0x0000000120047819 */ /* 0x040fe20000010204 */
[----:B------:R-:W-:-:S02]  /*2170*/  IMAD.SHL.U32 R32, R32, 0x2, RZ ;  /* 0x0000000220207824 */ /* 0x000fc400078e00ff */
[----:B------:R-:W-:Y:S01]  /*2180*/  IMAD.WIDE.U32 R18, R16, UR16, R18 ;  /* 0x0000001010127c25 */ /* 0x000fe2000f8e0012 */
[----:B------:R-:W3:Y:S02]  /*2190*/  LDCU UR16, c[0x0][0x450] ;  /* 0x00008a00ff1077ac */ /* 0x000ee40008000800 */
[----:B------:R-:W-:Y:S01]  /*21a0*/  IADD3 R14, P0, PT, R32, UR14, RZ ;  /* 0x0000000e200e7c10 */ /* 0x000fe2000ff1e0ff */
[----:B------:R-:W-:Y:S01]  /*21b0*/  IMAD R60, R16, UR17, R60 ;  /* 0x00000011103c7c24 */ /* 0x000fe2000f8e023c */
[----:B------:R-:W4:Y:S01]  /*21c0*/  LDCU.U8 UR17, c[0x0][0x533] ;  /* 0x0000a660ff1177ac */ /* 0x000f220008000000 */
[-C--:B------:R-:W-:Y:S01]  /*21d0*/  IMAD R9, R9, R2.reuse, RZ ;  /* 0x0000000209097224 */ /* 0x080fe200078e02ff */
[----:B------:R-:W-:Y:S01]  /*21e0*/  IADD3.X R15, PT, PT, R4, UR15, RZ, P0, !PT ;  /* 0x0000000f040f7c10 */ /* 0x000fe200087fe4ff */
[----:B------:R-:W-:Y:S01]  /*21f0*/  IMAD.SHL.U32 R63, R63, 0x2, RZ ;  /* 0x000000023f3f7824 */ /* 0x000fe200078e00ff */
[----:B-1----:R-:W-:Y:S01]  /*2200*/  IADD3 R32, P0, PT, R32, UR10, RZ ;  /* 0x0000000a20207c10 */ /* 0x002fe2000ff1e0ff */
[----:B------:R-:W-:Y:S01]  /*2210*/  IMAD R9, R16, R3, R9 ;  /* 0x0000000310097224 */ /* 0x000fe200078e0209 */
[----:B------:R-:W-:Y:S01]  /*2220*/  LEA R61, P3, R18, UR8, 0x1 ;  /* 0x00000008123d7c11 */ /* 0x000fe2000f8608ff */
[----:B------:R-:W-:Y:S01]  /*2230*/  IMAD.WIDE.U32 R16, R16, R2, R20 ;  /* 0x0000000210107225 */ /* 0x000fe200078e0014 */
[----:B------:R-:W-:-:S02]  /*2240*/  IADD3.X R33, PT, PT, R4, UR11, RZ, P0, !PT ;  /* 0x0000000b04217c10 */ /* 0x000fc400087fe4ff */
[----:B------:R-:W-:Y:S01]  /*2250*/  IADD3 R69, P0, PT, RZ, -UR21, RZ ;  /* 0x80000015ff457c10 */ /* 0x000fe2000ff1e0ff */
[----:B------:R-:W-:Y:S01]  /*2260*/  IMAD R88, R11, 0xc0, RZ ;  /* 0x000000c00b587824 */ /* 0x000fe200078e02ff */
[----:B------:R-:W-:Y:S01]  /*2270*/  IADD3 R65, P1, PT, R63, UR14, RZ ;  /* 0x0000000e3f417c10 */ /* 0x000fe2000ff3e0ff */
[----:B------:R-:W-:Y:S01]  /*2280*/  IMAD R87, R11, 0xe0, RZ ;  /* 0x000000e00b577824 */ /* 0x000fe200078e02ff */
[----:B------:R-:W-:Y:S01]  /*2290*/  IADD3.X R66, PT, PT, RZ, ~UR19, RZ, P0, !PT ;  /* 0x80000013ff427c10 */ /* 0x000fe200087fe4ff */
[----:B------:R-:W-:Y:S01]  /*22a0*/  IMAD.X R68, RZ, RZ, ~R68, P0 ;  /* 0x000000ffff447224 */ /* 0x000fe200000e0e44 */
[----:B------:R-:W-:Y:S01]  /*22b0*/  IADD3 R9, PT, PT, R17, R9, RZ ;  /* 0x0000000911097210 */ /* 0x000fe20007ffe0ff */
[----:B------:R-:W-:Y:S01]  /*22c0*/  IMAD.SHL.U32 R86, R11, 0x40, RZ ;  /* 0x000000400b567824 */ /* 0x000fe200078e00ff */
[----:B------:R-:W-:Y:S01]  /*22d0*/  LEA R10, P2, R16, UR4, 0x1 ;  /* 0x00000004100a7c11 */ /* 0x000fe2000f8408ff */
[----:B------:R-:W-:Y:S01]  /*22e0*/  IMAD.IADD R60, R19, 0x1, R60 ;  /* 0x00000001133c7824 */ /* 0x000fe200078e023c */
[----:B------:R-:W-:Y:S01]  /*22f0*/  IADD3.X R64, PT, PT, R62, UR15, RZ, P1, !PT ;  /* 0x0000000f3e407c10 */ /* 0x000fe20008ffe4ff */
[----:B------:R-:W-:Y:S01]  /*2300*/  IMAD.SHL.U32 R72, R2, 0x20, RZ ;  /* 0x0000002002487824 */ /* 0x000fe200078e00ff */
[----:B------:R-:W-:Y:S01]  /*2310*/  IADD3 R63, P1, PT, R63, UR10, RZ ;  /* 0x0000000a3f3f7c10 */ /* 0x000fe2000ff3e0ff */
[----:B------:R-:W-:Y:S01]  /*2320*/  IMAD.MOV.U32 R56, RZ, RZ, R8 ;  /* 0x000000ffff387224 */ /* 0x000fe200078e0008 */
[C---:B------:R-:W-:Y:S01]  /*2330*/  SHF.R.S64 R67, R69.reuse, 0x1f, R66 ;  /* 0x0000001f45437819 */ /* 0x040fe20000001042 */
[----:B------:R-:W-:Y:S01]  /*2340*/  IMAD.MOV.U32 R59, RZ, RZ, R6 ;  /* 0x000000ffff3b7224 */ /* 0x000fe200078e0006 */
[----:B------:R-:W-:Y:S01]  /*2350*/  LEA.HI.X R9, R16, UR5, R9, 0x1, P2 ;  /* 0x0000000510097c11 */ /* 0x000fe200090f0c09 */
[C---:B------:R-:W-:Y:S01]  /*2360*/  VIADD R96, R106.reuse, 0x40 ;  /* 0x000000406a607836 */ /* 0x040fe20000000000 */
[----:B------:R-:W-:Y:S01]  /*2370*/  SHF.R.S64 R69, R69, 0x1f, R68 ;  /* 0x0000001f45457819 */ /* 0x000fe20000001044 */
[C---:B------:R-:W-:Y:S01]  /*2380*/  VIADD R94, R106.reuse, 0x80 ;  /* 0x000000806a5e7836 */ /* 0x040fe20000000000 */
[----:B------:R-:W-:Y:S01]  /*2390*/  SHF.R.S32.HI R78, RZ, 0x1f, R86 ;  /* 0x0000001fff4e7819 */ /* 0x000fe20000011456 */
[----:B------:R-:W-:Y:S01]  /*23a0*/  VIADD R92, R106, 0xc0 ;  /* 0x000000c06a5c7836 */ /* 0x000fe20000000000 */
[----:B------:R-:W-:Y:S01]  /*23b0*/  SHF.R.S32.HI R74, RZ, 0x1f, R88 ;  /* 0x0000001fff4a7819 */ /* 0x000fe20000011458 */
[C---:B------:R-:W-:Y:S01]  /*23c0*/  IMAD R84, R44.reuse, -0x100, R47 ;  /* 0xffffff002c547824 */ /* 0x040fe200078e022f */
[----:B------:R-:W-:Y:S01]  /*23d0*/  SHF.R.S32.HI R73, RZ, 0x1f, R87 ;  /* 0x0000001fff497819 */ /* 0x000fe20000011457 */
[----:B------:R-:W-:Y:S01]  /*23e0*/  IMAD R83, R44, -0x100, R46 ;  /* 0xffffff002c537824 */ /* 0x000fe200078e022e */
[----:B---3--:R-:W-:Y:S01]  /*23f0*/  MOV R16, UR16 ;  /* 0x0000001000107c02 */ /* 0x008fe20008000f00 */
[----:B------:R-:W-:Y:S01]  /*2400*/  IMAD.MOV.U32 R82, RZ, RZ, R44 ;  /* 0x000000ffff527224 */ /* 0x000fe200078e002c */
[----:B------:R-:W-:Y:S01]  /*2410*/  SHF.R.S32.HI R66, RZ, 0x1f, R66 ;  /* 0x0000001fff427819 */ /* 0x000fe20000011442 */
[----:B------:R-:W1:Y:S01]  /*2420*/  LDCU.64 UR4, c[0x0][0x3b8] ;  /* 0x00007700ff0477ac */ /* 0x000e620008000a00 */
[----:B------:R-:W-:-:S02]  /*2430*/  SHF.R.S32.HI R68, RZ, 0x1f, R68 ;  /* 0x0000001fff447819 */ /* 0x000fc40000011444 */
[----:B------:R-:W-:Y:S01]  /*2440*/  LEA.HI.X R60, R18, UR9, R60, 0x1, P3 ;  /* 0x00000009123c7c11 */ /* 0x000fe200098f0c3c */
[----:B------:R-:W3:Y:S01]  /*2450*/  LDCU.64 UR14, c[0x0][0x3c0] ;  /* 0x00007800ff0e77ac */ /* 0x000ee20008000a00 */
[----:B------:R-:W-:Y:S01]  /*2460*/  IADD3.X R62, PT, PT, R62, UR11, RZ, P1, !PT ;  /* 0x0000000b3e3e7c10 */ /* 0x000fe20008ffe4ff */
[----:B------:R-:W1:Y:S01]  /*2470*/  LDCU.128 UR8, c[0x0][0x3a0] ;  /* 0x00007400ff0877ac */ /* 0x000e620008000c00 */
[----:B--2-4-:R-:W-:-:S11]  /*2480*/  UISETP.NE.AND UP0, UPT, UR17, URZ, UPT ;  /* 0x000000ff1100728c */ /* 0x014fd6000bf05270 */
.L_x_2279:
        /* <DEDUP_REMOVED lines=12> */
[-C--:B------:R-:W-:Y:S02]  /*2550*/  ISETP.GE.AND P3, PT, R97, R84.reuse, !P0 ;  /* 0x000000546100720c */ /* 0x080fe40004766270 */
[----:B------:R-:W-:Y:S02]  /*2560*/  IADD3 R24, P0, PT, R61, UR18, RZ ;  /* 0x000000123d187c10 */ /* 0x000fe4000ff1e0ff */
[----:B------:R-:W-:Y:S02]  /*2570*/  P2R R116, PR, RZ, 0x8 ;  /* 0x00000008ff747803 */ /* 0x000fe40000000000 */
[----:B------:R-:W-:Y:S01]  /*2580*/  IADD3.X R25, PT, PT, R60, UR20, RZ, P0, !PT ;  /* 0x000000143c197c10 */ /* 0x000fe200087fe4ff */
[----:B------:R-:W-:Y:S01]  /*2590*/  @P2 IMAD.MOV.U32 R2, RZ, RZ, R61 ;  /* 0x000000ffff022224 */ /* 0x000fe200078e003d */
[CC--:B------:R-:W-:Y:S01]  /*25a0*/  ISETP.GE.AND P0, PT, R96.reuse, R83.reuse, PT ;  /* 0x000000536000720c */ /* 0x0c0fe20003f06270 */
[----:B------:R-:W-:Y:S02]  /*25b0*/  @P2 IMAD.MOV.U32 R3, RZ, RZ, R60 ;  /* 0x000000ffff032224 */ /* 0x000fe400078e003c */
[----:B------:R-:W-:Y:S01]  /*25c0*/  @P2 IMAD.MOV.U32 R57, RZ, RZ, R55 ;  /* 0x000000ffff392224 */ /* 0x000fe200078e0037 */
[-C--:B------:R-:W-:Y:S02]  /*25d0*/  ISETP.LT.OR P5, PT, R96, R84.reuse, P0 ;  /* 0x000000546000720c */ /* 0x080fe400007a1670 */
[----:B------:R2:W4:Y:S11]  /*25e0*/  @P2 LDG.E.128 R4, desc[UR6][R2.64] ;  /* 0x0000000602042981 */ /* 0x000536000c1e1d00 */
[----:B------:R-:W-:Y:S04]  /*25f0*/  @!P5 IADD3 R20, P0, PT, R24, UR18, RZ ;  /* 0x000000121814dc10 */ /* 0x000fe8000ff1e0ff */
[----:B------:R-:W-:Y:S02]  /*2600*/  @!P5 IADD3.X R21, PT, PT, R25, UR20, RZ, P0, !PT ;  /* 0x000000141915dc10 */ /* 0x000fe400087fe4ff */
[C---:B------:R-:W-:Y:S04]  /*2610*/  ISETP.GE.AND P0, PT, R95.reuse, R83, PT ;  /* 0x000000535f00720c */ /* 0x040fe80003f06270 */
[----:B------:R-:W-:Y:S11]  /*2620*/  ISETP.LT.OR P6, PT, R95, R84, P0 ;  /* 0x000000545f00720c */ /* 0x000ff600007c1670 */
[----:B------:R-:W-:Y:S02]  /*2630*/  @!UPT UIADD3 URZ, UPT, UPT, URZ, URZ, URZ ;  /* 0x000000fffffff290 */ /* 0x000fe4000fffe0ff */
[----:B--2---:R-:W2:Y:S01]  /*2640*/  @!P6 LDC.64 R2, c[0x0][0x4b0] ;  /* 0x00012c00ff02eb82 */ /* 0x004ea20000000a00 */
[----:B----4-:R4:W-:Y:S06]  /*2650*/  @P2 STG.E.128 desc[UR6][R56.64], R4 ;  /* 0x0000000438002986 */ /* 0x0109ec000c101d06 */
[----:B----4-:R-:W4:Y:S06]  /*2660*/  @P3 LDG.E.128 R4, desc[UR6][R24.64] ;  /* 0x0000000618043981 */ /* 0x010f2c000c1e1d00 */
[----:B----4-:R4:W-:Y:S06]  /*2670*/  @P3 STG.E.128 desc[UR6][R18.64], R4 ;  /* 0x0000000412003986 */ /* 0x0109ec000c101d06 */
[----:B------:R-:W5:Y:S01]  /*2680*/  @!P5 LDG.E.128 R20, desc[UR6][R20.64] ;  /* 0x000000061414d981 */ /* 0x000f62000c1e1d00 */
[----:B----4-:R-:W4:Y:S01]  /*2690*/  @!P5 LDC.64 R4, c[0x0][0x3c0] ;  /* 0x0000f000ff04db82 */ /* 0x010f220000000a00 */
[C---:B--2---:R-:W-:Y:S04]  /*26a0*/  @!P6 LEA R6, P0, R2.reuse, R24, 0x7 ;  /* 0x000000180206e211 */ /* 0x044fe800078038ff */
[----:B------:R-:W-:Y:S02]  /*26b0*/  @!P6 LEA.HI.X R7, R2, R25, R3, 0x7, P0 ;  /* 0x000000190207e211 */ /* 0x000fe400000f3c03 */
[C---:B------:R-:W-:Y:S04]  /*26c0*/  ISETP.GE.AND P0, PT, R94.reuse, R83, PT ;  /* 0x000000535e00720c */ /* 0x040fe80003f06270 */
[----:B------:R-:W-:Y:S11]  /*26d0*/  ISETP.LT.OR P3, PT, R94, R84, P0 ;  /* 0x000000545e00720c */ /* 0x000ff60000761670 */
[----:B------:R-:W-:Y:S02]  /*26e0*/  @!UPT UIADD3 URZ, UPT, UPT, URZ, URZ, URZ ;  /* 0x000000fffffff290 */ /* 0x000fe4000fffe0ff */
[----:B------:R-:W2:Y:S01]  /*26f0*/  @!P3 LDC.64 R2, c[0x0][0x4b0] ;  /* 0x00012c00ff02bb82 */ /* 0x000ea20000000a00 */
[CC--:B----4-:R-:W-:Y:S04]  /*2700*/  @!P5 LEA R26, P1, R4.reuse, R18.reuse, 0x6 ;  /* 0x00000012041ad211 */ /* 0x0d0fe800078230ff */
[-C--:B------:R-:W-:Y:S03]  /*2710*/  @!P5 LEA.HI.X R27, R4, R19.reuse, R5, 0x6, P1 ;  /* 0x00000013041bd211 */ /* 0x080fe600008f3405 */
[----:B------:R-:W4:Y:S01]  /*2720*/  @!P6 LDC.64 R4, c[0x0][0x3c0] ;  /* 0x0000f000ff04eb82 */ /* 0x000f220000000a00 */
[----:B--2---:R-:W-:Y:S01]  /*2730*/  @!P3 IMAD R3, R3, 0xc0, RZ ;  /* 0x000000c00303b824 */ /* 0x004fe200078e02ff */
[----:B-----5:R2:W-:Y:S06]  /*2740*/  @!P5 STG.E.128 desc[UR6][R26.64], R20 ;  /* 0x000000141a00d986 */ /* 0x0205ec000c101d06 */
        /* <DEDUP_REMOVED lines=63> */
[----:B--2---:R-:W2:Y:S02]  /*2b40*/  @!P5 LDC.64 R2, c[0x0][0x4a8] ;  /* 0x00012a00ff02db82 */ /* 0x004ea40000000a00 */
[C---:B--2---:R-:W-:Y:S04]  /*2b50*/  @!P5 LEA R4, P0, R2.reuse, R26, 0x6 ;  /* 0x0000001a0204d211 */ /* 0x044fe800078030ff */
[----:B------:R-:W-:Y:S02]  /*2b60*/  @!P5 LEA.HI.X R5, R2, R27, R3, 0x6, P0 ;  /* 0x0000001b0205d211 */ /* 0x000fe400000f3403 */
[----:B------:R-:W2:Y:S02]  /*2b70*/  @!P5 LDC.64 R2, c[0x0][0x3b8] ;  /* 0x0000ee00ff02db82 */ /* 0x000ea40000000a00 */
[C---:B--2---:R-:W-:Y:S04]  /*2b80*/  @!P5 LEA R16, P0, R2.reuse, R24, 0x6 ;  /* 0x000000180210d211 */ /* 0x044fe800078030ff */
[----:B------:R-:W-:Y:S02]  /*2b90*/  @!P5 LEA.HI.X R17, R2, R25, R3, 0x6, P0 ;  /* 0x000000190211d211 */ /* 0x000fe400000f3403 */
[----:B------:R-:W2:Y:S01]  /*2ba0*/  @!P6 LDC.64 R2, c[0x0][0x4a8] ;  /* 0x00012a00ff02eb82 */ /* 0x000ea20000000a00 */
[----:B------:R-:W-:Y:S11]  /*2bb0*/  ISETP.NE.AND P0, PT, R116, RZ, PT ;  /* 0x000000ff7400720c */ /* 0x000ff60003f05270 */
[----:B------:R-:W-:Y:S02]  /*2bc0*/  @!UPT UIADD3 URZ, UPT, UPT, URZ, URZ, URZ ;  /* 0x000000fffffff290 */ /* 0x000fe4000fffe0ff */
[----:B------:R-:W4:Y:S05]  /*2bd0*/  @P0 LDG.E.128 R20, desc[UR6][R26.64] ;  /* 0x000000061a140981 */ /* 0x000f2a000c1e1d00 */
[----:B----4-:R-:W-:Y:S01]  /*2be0*/  @P0 STG.E.128 desc[UR6][R24.64], R20 ;  /* 0x0000001418000986 */ /* 0x010fe2000c101d06 */
[C---:B--2---:R-:W-:Y:S04]  /*2bf0*/  @!P6 LEA R18, P0, R2.reuse, R26, 0x7 ;  /* 0x0000001a0212e211 */ /* 0x044fe800078038ff */
[----:B------:R-:W2:Y:S01]  /*2c00*/  @!P5 LDG.E.128 R4, desc[UR6][R4.64] ;  /* 0x000000060404d981 */ /* 0x000ea2000c1e1d00 */
[----:B------:R-:W-:Y:S02]  /*2c10*/  @!P6 LEA.HI.X R19, R2, R27, R3, 0x7, P0 ;  /* 0x0000001b0213e211 */ /* 0x000fe400000f3c03 */
[----:B------:R-:W4:Y:S02]  /*2c20*/  @!P3 LDC.64 R2, c[0x0][0x4a8] ;  /* 0x00012a00ff02bb82 */ /* 0x000f240000000a00 */
[----:B----4-:R-:W-:Y:S01]  /*2c30*/  @!P3 IMAD R3, R3, 0xc0, RZ ;  /* 0x000000c00303b824 */ /* 0x010fe200078e02ff */
[----:B--2---:R2:W-:Y:S05]  /*2c40*/  @!P5 STG.E.128 desc[UR6][R16.64], R4 ;  /* 0x000000041000d986 */ /* 0x0045ea000c101d06 */
[----:B--2---:R-:W2:Y:S01]  /*2c50*/  @!P6 LDC.64 R4, c[0x0][0x3b8] ;  /* 0x0000ee00ff04eb82 */ /* 0x004ea20000000a00 */
[----:B------:R-:W4:Y:S01]  /*2c60*/  @!P6 LDG.E.128 R16, desc[UR6][R18.64] ;  /* 0x000000061210e981 */ /* 0x000f22000c1e1d00 */
[----:B------:R-:W-:Y:S04]  /*2c70*/  @!P3 IMAD.WIDE.U32 R6, R2, 0xc0, R26 ;  /* 0x000000c00206b825 */ /* 0x000fe800078e001a */
[----:B------:R-:W-:Y:S02]  /*2c80*/  @!P3 IMAD.IADD R7, R7, 0x1, R3 ;  /* 0x000000010707b824 */ /* 0x000fe400078e0203 */
        /* <DEDUP_REMOVED lines=40> */
.L_x_2243:
        /* <DEDUP_REMOVED lines=66> */
.L_x_2247:
[----:B-1-3--:R-:W-:Y:S05]  /*3330*/  BSYNC.RECONVERGENT B0 ;  /* 0x0000000000007941 */ /* 0x00afea0003800200 */
.L_x_2246:
[----:B------:R-:W-:Y:S01]  /*3340*/  ISETP.NE.AND P0, PT, R116, RZ, PT ;  /* 0x000000ff7400720c */ /* 0x000fe20003f05270 */
[----:B------:R-:W-:Y:S11]  /*3350*/  BSSY.RECONVERGENT B0, `(.L_x_2248) ;  /* 0x0000035000007945 */ /* 0x000ff60003800200 */
[----:B------:R-:W-:Y:S01]  /*3360*/  @!UPT UIADD3 URZ, UPT, UPT, URZ, URZ, URZ ;  /* 0x000000fffffff290 */ /* 0x000fe2000fffe0ff */
[----:B------:R-:W-:Y:S05]  /*3370*/  @!P0 BRA `(.L_x_2249) ;  /* 0x0000000000c88947 */ /* 0x000fea0003800000 */
        /* <DEDUP_REMOVED lines=50> */
.L_x_2249:
[----:B------:R-:W-:Y:S05]  /*36a0*/  BSYNC.RECONVERGENT B0 ;  /* 0x0000000000007941 */ /* 0x000fea0003800200 */
.L_x_2248:
[----:B------:R-:W-:Y:S04]  /*36b0*/  BSSY.RECONVERGENT B0, `(.L_x_2250) ;  /* 0x000003c000007945 */ /* 0x000fe80003800200 */
[----:B------:R-:W-:Y:S05]  /*36c0*/  @P5 BRA `(.L_x_2251) ;  /* 0x0000000000e85947 */ /* 0x000fea0003800000 */
        /* <DEDUP_REMOVED lines=58> */
.L_x_2251:
[----:B------:R-:W-:Y:S05]  /*3a70*/  BSYNC.RECONVERGENT B0 ;  /* 0x0000000000007941 */ /* 0x000fea0003800200 */
.L_x_2250:
        /* <DEDUP_REMOVED lines=59> */
.L_x_2253:
[----:B------:R-:W-:Y:S05]  /*3e30*/  BSYNC.RECONVERGENT B0 ;  /* 0x0000000000007941 */ /* 0x000fea0003800200 */
.L_x_2252:
        /* <DEDUP_REMOVED lines=61> */
.L_x_2255:
[----:B------:R-:W-:Y:S05]  /*4210*/  BSYNC.RECONVERGENT B0 ;  /* 0x0000000000007941 */ /* 0x000fea0003800200 */
.L_x_2254:
        /* <DEDUP_REMOVED lines=61> */
.L_x_2257:
[----:B------:R-:W-:Y:S05]  /*45f0*/  BSYNC.RECONVERGENT B0 ;  /* 0x0000000000007941 */ /* 0x000fea0003800200 */
.L_x_2256:
        /* <DEDUP_REMOVED lines=61> */
.L_x_2259:
[----:B------:R-:W-:Y:S05]  /*49d0*/  BSYNC.RECONVERGENT B0 ;  /* 0x0000000000007941 */ /* 0x000fea0003800200 */
.L_x_2258:
        /* <DEDUP_REMOVED lines=10> */
[----:B------:R-:W3:Y:S02]  /*4a80*/  @!P0 LDG.E.64 R28, desc[UR6][R28.64] ;  /* 0x000000061c1c8981 */ /* 0x000ee4000c1e1b00 */
[----:B------:R-:W-:Y:S02]  /*4a90*/  IMAD R3, R3, 0x180, RZ ;  /* 0x0000018003037824 */ /* 0x000fe400078e02ff */
[----:B-----5:R-:W-:Y:S02]  /*4aa0*/  IMAD R27, R27, 0x180, RZ ;  /* 0x000001801b1b7824 */ /* 0x020fe400078e02ff */
[----:B-1----:R-:W-:Y:S01]  /*4ab0*/  IMAD.WIDE.U32 R34, R26, 0x180, R34 ;  /* 0x000001801a227825 */ /* 0x002fe200078e0022 */
[----:B------:R-:W-:Y:S02]  /*4ac0*/  IADD3 R37, PT, PT, R3, R37, RZ ;  /* 0x0000002503257210 */ /* 0x000fe40007ffe0ff */
[----:B------:R-:W2:Y:S02]  /*4ad0*/  @!P0 LDG.E.64 R2, desc[UR6][R6.64] ;  /* 0x0000000606028981 */ /* 0x000ea4000c1e1b00 */
[----:B------:R-:W-:Y:S04]  /*4ae0*/  IADD3 R35, PT, PT, R27, R35, RZ ;  /* 0x000000231b237210 */ /* 0x000fe80007ffe0ff */
[----:B------:R-:W5:Y:S01]  /*4af0*/  LDG.E.128 R16, desc[UR6][R36.64] ;  /* 0x0000000624107981 */ /* 0x000f62000c1e1d00 */
[--C-:B---3--:R-:W-:Y:S02]  /*4b00*/  @!P0 HADD2.F32 R20, -RZ, R28.reuse.H0_H0 ;  /* 0x2000001cff148230 */ /* 0x108fe40000004100 */
[----:B------:R-:W-:Y:S02]  /*4b10*/  @!P0 HADD2.F32 R22, -RZ, R28.H1_H1 ;  /* 0x3000001cff168230 */ /* 0x000fe40000004100 */
[--C-:B------:R-:W-:Y:S02]  /*4b20*/  @!P0 HADD2.F32 R23, -RZ, R29.reuse.H0_H0 ;  /* 0x2000001dff178230 */ /* 0x100fe40000004100 */
[----:B------:R-:W-:Y:S02]  /*4b30*/  @!P0 HADD2.F32 R24, -RZ, R29.H1_H1 ;  /* 0x3000001dff188230 */ /* 0x000fe40000004100 */
[--C-:B--2---:R-:W-:Y:S02]  /*4b40*/  @!P0 HADD2.F32 R8, -RZ, R2.reuse.H0_H0 ;  /* 0x20000002ff088230 */ /* 0x104fe40000004100 */
[--C-:B------:R-:W-:Y:S02]  /*4b50*/  @!P0 HADD2.F32 R4, -RZ, R3.reuse.H0_H0 ;  /* 0x20000003ff048230 */ /* 0x100fe40000004100 */
[----:B------:R-:W-:Y:S01]  /*4b60*/  @!P0 HADD2.F32 R5, -RZ, R3.H1_H1 ;  /* 0x30000003ff058230 */ /* 0x000fe20000004100 */
        /* <DEDUP_REMOVED lines=38> */
.L_x_2261:
[----:B------:R-:W-:Y:S05]  /*4dd0*/  BSYNC.RECONVERGENT B0 ;  /* 0x0000000000007941 */ /* 0x000fea0003800200 */
.L_x_2260:
[----:B-1----:R-:W1:Y:S01]  /*4de0*/  LDC R16, c[0x0][0x450] ;  /* 0x00011400ff107b82 */ /* 0x002e620000000800 */
[----:B----4-:R-:W-:Y:S05]  /*4df0*/  IMAD.U32 R30, R30, -0x80, RZ ;  /* 0xffffff801e1e7824 */ /* 0x010fea00078e00ff */
[C---:B------:R-:W-:Y:S02]  /*4e00*/  LEA R14, P1, R30.reuse, R14, 0x1 ;  /* 0x0000000e1e0e7211 */ /* 0x040fe400078208ff */
[C---:B------:R-:W-:Y:S02]  /*4e10*/  LEA R32, P0, R30.reuse, R32, 0x1 ;  /* 0x000000201e207211 */ /* 0x040fe400078008ff */
[C---:B------:R-:W-:Y:S02]  /*4e20*/  LEA.HI.X.SX32 R15, R30.reuse, R15, 0x1, P1 ;  /* 0x0000000f1e0f7211 */ /* 0x040fe400008f0eff */
[----:B------:R-:W-:Y:S01]  /*4e30*/  LEA.HI.X.SX32 R33, R30, R33, 0x1, P0 ;  /* 0x000000211e217211 */ /* 0x000fe200000f0eff */
[----:B------:R-:W-:Y:S05]  /*4e40*/  BRA `(.L_x_2244) ;  /* 0x0000003000747947 */ /* 0x000fea0003800000 */
.L_x_2245:
[----:B--2---:R-:W-:Y:S01]  /*4e50*/  LEA.HI R18, R16, R16, RZ, 0x1 ;  /* 0x0000001010127211 */ /* 0x004fe200078f08ff */
[----:B------:R-:W2:Y:S01]  /*4e60*/  LDC R111, c[0x0][0x450] ;  /* 0x00011400ff6f7b82 */ /* 0x000ea20000000800 */
        /* <DEDUP_REMOVED lines=14> */
[----:B------:R-:W4:Y:S06]  /*4f50*/  LDG.E.128 R40, desc[UR6][R8.64] ;  /* 0x0000000608287981 */ /* 0x000f2c000c1e1d00 */
[----:B------:R-:W-:Y:S02]  /*4f60*/  @!P0 SEL R2, R18, RZ, P1 ;  /* 0x000000ff12028207 */ /* 0x000fe40000800000 */
[----:B------:R-:W-:Y:S02]  /*4f70*/  @!P0 SEL R0, R113, RZ, P1 ;  /* 0x000000ff71008207 */ /* 0x000fe40000800000 */
[C---:B------:R-:W-:Y:S02]  /*4f80*/  @!P0 SHF.L.U32 R26, R2.reuse, 0x1, RZ ;  /* 0x00000001021a8819 */ /* 0x040fe400000006ff */
[----:B------:R-:W-:Y:S02]  /*4f90*/  @!P0 SHF.L.U64.HI R0, R2, 0x1, R0 ;  /* 0x0000000102008819 */ /* 0x000fe40000010200 */
[----:B------:R-:W-:Y:S04]  /*4fa0*/  @!P0 IADD3 R4, P2, PT, R26, R63, RZ ;  /* 0x0000003f1a048210 */ /* 0x000fe80007f5e0ff */
[----:B------:R-:W-:Y:S02]  /*4fb0*/  @!P0 IADD3.X R5, PT, PT, R0, R62, RZ, P2, !PT ;  /* 0x0000003e00058210 */ /* 0x000fe400017fe4ff */
[----:B------:R-:W-:Y:S04]  /*4fc0*/  @!P0 IADD3 R26, P2, PT, R26, R65, RZ ;  /* 0x000000411a1a8210 */ /* 0x000fe80007f5e0ff */
[----:B------:R-:W5:Y:S01]  /*4fd0*/  @!P0 LDG.E.128 R4, desc[UR6][R4.64] ;  /* 0x0000000604048981 */ /* 0x000f62000c1e1d00 */
[----:B------:R-:W-:Y:S02]  /*4fe0*/  @!P0 IADD3.X R27, PT, PT, R0, R64, RZ, P2, !PT ;  /* 0x00000040001b8210 */ /* 0x000fe400017fe4ff */
[----:B------:R-:W-:Y:S02]  /*4ff0*/  PLOP3.LUT P2, PT, PT, PT, PT, 0x80, 0x8 ;  /* 0x000000000008781c */ /* 0x000fe40003f4f070 */
[----:B------:R-:W-:Y:S03]  /*5000*/  @!P0 PLOP3.LUT P2, PT, P1, PT, PT, 0x80, 0x8 ;  /* 0x000000000008881c */ /* 0x000fe60000f4f070 */
[----:B------:R-:W3:Y:S01]  /*5010*/  @!P0 LDG.E.128 R36, desc[UR6][R26.64] ;  /* 0x000000061a248981 */ /* 0x000ee2000c1e1d00 */
[--C-:B-----5:R-:W-:Y:S01]  /*5020*/  @!P0 HADD2.F32 R0, -RZ, R4.reuse.H0_H0 ;  /* 0x20000004ff008230 */ /* 0x120fe20000004100 */
[----:B----4-:R-:W-:Y:S01]  /*5030*/  @!P0 MOV R34, R41 ;  /* 0x0000002900228202 */ /* 0x010fe20000000f00 */
[----:B------:R-:W-:Y:S01]  /*5040*/  @!P0 HADD2.F32 R2, -RZ, R4.H1_H1 ;  /* 0x30000004ff028230 */ /* 0x000fe20000004100 */
[----:B------:R-:W-:Y:S01]  /*5050*/  @!P0 MOV R35, R42 ;  /* 0x0000002a00238202 */ /* 0x000fe20000000f00 */
        /* <DEDUP_REMOVED lines=26> */
[--C-:B------:R-:W-:Y:S02]  /*5200*/  @!P0 HADD2.F32 R26, -RZ, R7.reuse.H0_H0 ;  /* 0x20000007ff1a8230 */ /* 0x100fe40000004100 */
[----:B------:R-:W-:Y:S01]  /*5210*/  @!P0 FMUL.FTZ R4, R4, R25 ;  /* 0x0000001904048220 */ /* 0x000fe20000410000 */
[----:B------:R-:W-:Y:S02]  /*5220*/  @!P0 HADD2.F32 R8, -RZ, R7.H1_H1 ;  /* 0x30000007ff088230 */ /* 0x000fe40000004100 */
[----:B------:R-:W-:Y:S01]  /*5230*/  @!P0 FMUL.FTZ R5, R5, R24 ;  /* 0x0000001805058220 */ /* 0x000fe20000410000 */
[----:B------:R-:W-:Y:S01]  /*5240*/  @!P0 HADD2.F32 R6, -RZ, R6.H1_H1 ;  /* 0x30000006ff068230 */ /* 0x000fe20000004100 */
[----:B------:R-:W-:Y:S01]  /*5250*/  @!P0 MOV R24, R40 ;  /* 0x0000002800188202 */ /* 0x000fe20000000f00 */
[----:B------:R-:W-:Y:S02]  /*5260*/  @!P0 HADD2.F32 R25, -RZ, R34.H0_H0 ;  /* 0x20000022ff198230 */ /* 0x000fe40000004100 */
[----:B------:R-:W-:Y:S01]  /*5270*/  @!P0 FMUL.FTZ R7, R26, R22 ;  /* 0x000000161a078220 */ /* 0x000fe20000410000 */
[----:B------:R-:W-:Y:S02]  /*5280*/  @!P0 HADD2.F32 R22, -RZ, R36.H0_H0 ;  /* 0x20000024ff168230 */ /* 0x000fe40000004100 */
[----:B------:R-:W-:Y:S01]  /*5290*/  @!P0 FMUL.FTZ R8, R8, R19 ;  /* 0x0000001308088220 */ /* 0x000fe20000410000 */
[--C-:B------:R-:W-:Y:S02]  /*52a0*/  @!P0 HADD2.F32 R19, -RZ, R24.reuse.H0_H0 ;  /* 0x20000018ff138230 */ /* 0x100fe40000004100 */
[----:B------:R-:W-:Y:S01]  /*52b0*/  @!P0 FMUL.FTZ R6, R6, R23 ;  /* 0x0000001706068220 */ /* 0x000fe20000410000 */
[----:B------:R-:W-:Y:S02]  /*52c0*/  @!P0 HADD2.F32 R23, -RZ, R24.H1_H1 ;  /* 0x30000018ff178230 */ /* 0x000fe40000004100 */
[----:B------:R-:W-:Y:S01]  /*52d0*/  @!P0 HADD2.F32 R24, -RZ, R36.H1_H1 ;  /* 0x30000024ff188230 */ /* 0x000fe20000004100 */
[----:B------:R-:W-:Y:S01]  /*52e0*/  @!P0 MOV R36, R43 ;  /* 0x0000002b00248202 */ /* 0x000fe20000000f00 */
[--C-:B------:R-:W-:Y:S02]  /*52f0*/  @!P0 HADD2.F32 R26, -RZ, R37.reuse.H0_H0 ;  /* 0x20000025ff1a8230 */ /* 0x100fe40000004100 */
[----:B------:R-:W-:Y:S01]  /*5300*/  @!P0 FFMA.FTZ R0, R19, R22, R0 ;  /* 0x0000001613008223 */ /* 0x000fe20000010000 */
[----:B------:R-:W-:Y:S02]  /*5310*/  @!P0 HADD2.F32 R27, -RZ, R37.H1_H1 ;  /* 0x30000025ff1b8230 */ /* 0x000fe40000004100 */
[----:B------:R-:W-:Y:S01]  /*5320*/  @!P0 FFMA.FTZ R2, R23, R24, R2 ;  /* 0x0000001817028223 */ /* 0x000fe20000010002 */
[----:B------:R-:W-:Y:S02]  /*5330*/  @!P0 HADD2.F32 R19, -RZ, R34.H1_H1 ;  /* 0x30000022ff138230 */ /* 0x000fe40000004100 */
[----:B------:R-:W-:Y:S01]  /*5340*/  @!P0 FFMA.FTZ R3, R25, R26, R3 ;  /* 0x0000001a19038223 */ /* 0x000fe20000010003 */
[--C-:B------:R-:W-:Y:S01]  /*5350*/  @!P0 HADD2.F32 R28, -RZ, R38.reuse.H0_H0 ;  /* 0x20000026ff1c8230 */ /* 0x100fe20000004100 */
[----:B------:R-:W-:Y:S01]  /*5360*/  @!P0 F2FP.F16.F32.PACK_AB R0, R2, R0 ;  /* 0x000000000200823e */ /* 0x000fe200000000ff */
[--C-:B------:R-:W-:Y:S01]  /*5370*/  @!P0 HADD2.F32 R22, -RZ, R35.reuse.H0_H0 ;  /* 0x20000023ff168230 */ /* 0x100fe20000004100 */
[----:B------:R-:W-:Y:S01]  /*5380*/  MOV R2, R59 ;  /* 0x0000003b00027202 */ /* 0x000fe20000000f00 */
[----:B------:R-:W-:Y:S01]  /*5390*/  @!P0 HADD2.F32 R29, -RZ, R38.H1_H1 ;  /* 0x30000026ff1d8230 */ /* 0x000fe20000004100 */
        /* <DEDUP_REMOVED lines=17> */
.L_x_2263:
[----:B-1-3--:R-:W-:Y:S05]  /*54b0*/  BSYNC.RECONVERGENT B0 ;  /* 0x0000000000007941 */ /* 0x00afea0003800200 */
.L_x_2262:
[----:B------:R-:W-:Y:S01]  /*54c0*/  ISETP.NE.AND P0, PT, R116, RZ, PT ;  /* 0x000000ff7400720c */ /* 0x000fe20003f05270 */
[----:B------:R-:W-:Y:S11]  /*54d0*/  BSSY.RECONVERGENT B0, `(.L_x_2264) ;  /* 0x000005b000007945 */ /* 0x000ff60003800200 */
[----:B------:R-:W-:Y:S01]  /*54e0*/  @!UPT UIADD3 URZ, UPT, UPT, URZ, URZ, URZ ;  /* 0x000000fffffff290 */ /* 0x000fe2000fffe0ff */
[----:B------:R-:W-:Y:S05]  /*54f0*/  @!P0 BRA `(.L_x_2265) ;  /* 0x0000000400608947 */ /* 0x000fea0003800000 */
[----:B------:R-:W-:Y:S01]  /*5500*/  ISETP.GE.AND P0, PT, R12, R16, PT ;  /* 0x000000100c00720c */ /* 0x000fe20003f06270 */
[----:B----4-:R-:W3:Y:S11]  /*5510*/  LDG.E.128 R40, desc[UR6][R20.64] ;  /* 0x0000000614287981 */ /* 0x010ef6000c1e1d00 */
        /* <DEDUP_REMOVED lines=66> */
[----:B------:R-:W-:Y:S01]  /*5940*/  @!P0 F2FP.F16.F32.PACK_AB R0, R2, R0 ;  /* 0x000000000200823e */ /* 0x000fe200000000ff */
[--C-:B------:R-:W-:Y:S02]  /*5950*/  @!P0 HADD2.F32 R28, -RZ, R38.reuse.H0_H0 ;  /* 0x20000026ff1c8230 */ /* 0x100fe40000004100 */
[--C-:B------:R-:W-:Y:S01]  /*5960*/  @!P0 HADD2.F32 R22, -RZ, R35.reuse.H0_H0 ;  /* 0x20000023ff168230 */ /* 0x100fe20000004100 */
[----:B------:R-:W-:Y:S01]  /*5970*/  @!P0 MOV R40, R0 ;  /* 0x0000000000288202 */ /* 0x000fe20000000f00 */
[----:B------:R-:W-:Y:S02]  /*5980*/  @!P0 HADD2.F32 R29, -RZ, R38.H1_H1 ;  /* 0x30000026ff1d8230 */ /* 0x000fe40000004100 */
[----:B------:R-:W-:Y:S01]  /*5990*/  @!P0 FFMA.FTZ R4, R19, R27, R4 ;  /* 0x0000001b13048223 */ /* 0x000fe20000010004 */
[----:B------:R-:W-:Y:S02]  /*59a0*/  @!P0 HADD2.F32 R23, -RZ, R35.H1_H1 ;  /* 0x30000023ff178230 */ /* 0x000fe40000004100 */
[----:B------:R-:W-:Y:S01]  /*59b0*/  @!P0 FFMA.FTZ R5, R22, R28, R5 ;  /* 0x0000001c16058223 */ /* 0x000fe20000010005 */
[--C-:B------:R-:W-:Y:S01]  /*59c0*/  @!P0 HADD2.F32 R24, -RZ, R36.reuse.H0_H0 ;  /* 0x20000024ff188230 */ /* 0x100fe20000004100 */
[----:B------:R-:W-:Y:S01]  /*59d0*/  @!P0 F2FP.F16.F32.PACK_AB R3, R4, R3 ;  /* 0x000000030403823e */ /* 0x000fe200000000ff */
[----:B------:R-:W-:Y:S02]  /*59e0*/  @!P0 HADD2.F32 R25, -RZ, R36.H1_H1 ;  /* 0x30000024ff198230 */ /* 0x000fe40000004100 */
[----:B------:R-:W-:Y:S01]  /*59f0*/  @!P0 FFMA.FTZ R6, R23, R29, R6 ;  /* 0x0000001d17068223 */ /* 0x000fe20000010006 */
[----:B------:R-:W-:Y:S01]  /*5a00*/  @!P0 FFMA.FTZ R7, R24, R30, R7 ;  /* 0x0000001e18078223 */ /* 0x000fe20000010007 */
[----:B------:R-:W-:Y:S01]  /*5a10*/  @!P0 MOV R41, R3 ;  /* 0x0000000300298202 */ /* 0x000fe20000000f00 */
[----:B------:R-:W-:Y:S02]  /*5a20*/  @!P0 FFMA.FTZ R8, R25, R31, R8 ;  /* 0x0000001f19088223 */ /* 0x000fe40000010008 */
[----:B------:R-:W-:Y:S03]  /*5a30*/  @!P0 F2FP.F16.F32.PACK_AB R5, R6, R5 ;  /* 0x000000050605823e */ /* 0x000fe600000000ff */
[----:B------:R-:W-:Y:S02]  /*5a40*/  @!P0 F2FP.F16.F32.PACK_AB R7, R8, R7 ;  /* 0x000000070807823e */ /* 0x000fe400000000ff */
[----:B------:R-:W-:Y:S02]  /*5a50*/  @!P0 MOV R42, R5 ;  /* 0x00000005002a8202 */ /* 0x000fe40000000f00 */
[----:B------:R-:W-:Y:S05]  /*5a60*/  @!P0 MOV R43, R7 ;  /* 0x00000007002b8202 */ /* 0x000fea0000000f00 */
[----:B------:R1:W-:Y:S02]  /*5a70*/  STG.E.128 desc[UR6][R114.64], R40 ;  /* 0x0000002872007986 */ /* 0x0003e4000c101d06 */
.L_x_2265:
[----:B------:R-:W-:Y:S05]  /*5a80*/  BSYNC.RECONVERGENT B0 ;  /* 0x0000000000007941 */ /* 0x000fea0003800200 */
.L_x_2264:
[----:B------:R-:W-:Y:S04]  /*5a90*/  BSSY.RECONVERGENT B0, `(.L_x_2266) ;  /* 0x0000060000007945 */ /* 0x000fe80003800200 */
[----:B------:R-:W-:Y:S05]  /*5aa0*/  @P5 BRA `(.L_x_2267) ;  /* 0x0000000400785947 */ /* 0x000fea0003800000 */
[----:B----4-:R-:W3:Y:S02]  /*5ab0*/  LDC.64 R2, c[0x0][0x4a8] ;  /* 0x00012a00ff027b82 */ /* 0x010ee40000000a00 */
[C---:B---3--:R-:W-:Y:S04]  /*5ac0*/  LEA R26, P0, R2.reuse, R20, 0x6 ;  /* 0x00000014021a7211 */ /* 0x048fe800078030ff */
[----:B------:R-:W-:Y:S02]  /*5ad0*/  LEA.HI.X R27, R2, R21, R3, 0x6, P0 ;  /* 0x00000015021b7211 */ /* 0x000fe400000f3403 */
[----:B------:R-:W3:Y:S03]  /*5ae0*/  LDC.64 R2, c[0x0][0x3b8] ;  /* 0x0000ee00ff027b82 */ /* 0x000ee60000000a00 */
[----:B-1----:R-:W4:Y:S01]  /*5af0*/  LDG.E.128 R40, desc[UR6][R26.64] ;  /* 0x000000061a287981 */ /* 0x002f22000c1e1d00 */
[C---:B---3--:R-:W-:Y:S04]  /*5b00*/  LEA R116, P0, R2.reuse, R114, 0x6 ;  /* 0x0000007202747211 */ /* 0x048fe800078030ff */
        /* <DEDUP_REMOVED lines=17> */
[----:B----4-:R-:W-:Y:S02]  /*5c20*/  @!P0 MOV R34, R41 ;  /* 0x0000002900228202 */ /* 0x010fe40000000f00 */
[----:B------:R-:W-:Y:S01]  /*5c30*/  @!P0 MOV R35, R42 ;  /* 0x0000002a00238202 */ /* 0x000fe20000000f00 */
[--C-:B---3--:R-:W-:Y:S02]  /*5c40*/  @!P0 HADD2.F32 R0, -RZ, R4.reuse.H0_H0 ;  /* 0x20000004ff008230 */ /* 0x108fe40000004100 */
[----:B------:R-:W-:Y:S02]  /*5c50*/  @!P0 HADD2.F32 R2, -RZ, R4.H1_H1 ;  /* 0x30000004ff028230 */ /* 0x000fe40000004100 */
[--C-:B------:R-:W-:Y:S02]  /*5c60*/  @!P0 HADD2.F32 R3, -RZ, R5.reuse.H0_H0 ;  /* 0x20000005ff038230 */ /* 0x100fe40000004100 */
        /* <DEDUP_REMOVED lines=66> */
.L_x_2267:
[----:B------:R-:W-:Y:S05]  /*6090*/  BSYNC.RECONVERGENT B0 ;  /* 0x0000000000007941 */ /* 0x000fea0003800200 */
.L_x_2266:
[----:B------:R-:W-:Y:S04]  /*60a0*/  BSSY.RECONVERGENT B0, `(.L_x_2268) ;  /* 0x0000060000007945 */ /* 0x000fe80003800200 */
[----:B------:R-:W-:Y:S05]  /*60b0*/  @P6 BRA `(.L_x_2269) ;  /* 0x0000000400786947 */ /* 0x000fea0003800000 */
[----:B------:R-:W5:Y:S08]  /*60c0*/  LDC.64 R4, c[0x0][0x4a8] ;  /* 0x00012a00ff047b82 */ /* 0x000f700000000a00 */
[----:B----4-:R-:W3:Y:S01]  /*60d0*/  LDC.64 R2, c[0x0][0x3b8] ;  /* 0x0000ee00ff027b82 */ /* 0x010ee20000000a00 */
[C---:B-----5:R-:W-:Y:S04]  /*60e0*/  LEA R26, P0, R4.reuse, R20, 0x7 ;  /* 0x00000014041a7211 */ /* 0x060fe800078038ff */
[----:B------:R-:W-:Y:S02]  /*60f0*/  LEA.HI.X R27, R4, R21, R5, 0x7, P0 ;  /* 0x00000015041b7211 */ /* 0x000fe400000f3c05 */
[C---:B---3--:R-:W-:Y:S03]  /*6100*/  LEA R116, P0, R2.reuse, R114, 0x7 ;  /* 0x0000007202747211 */ /* 0x048fe600078038ff */
[----:B-1----:R-:W3:Y:S01]  /*6110*/  LDG.E.128 R40, desc[UR6][R26.64] ;  /* 0x000000061a287981 */ /* 0x002ee2000c1e1d00 */
        /* <DEDUP_REMOVED lines=17> */
[----:B---3--:R-:W-:Y:S02]  /*6230*/  @!P0 MOV R34, R41 ;  /* 0x0000002900228202 */ /* 0x008fe40000000f00 */
[----:B------:R-:W-:Y:S01]  /*6240*/  @!P0 MOV R35, R42 ;  /* 0x0000002a00238202 */ /* 0x000fe20000000f00 */
[--C-:B----4-:R-:W-:Y:S02]  /*6250*/  @!P0 HADD2.F32 R0, -RZ, R4.reuse.H0_H0 ;  /* 0x20000004ff008230 */ /* 0x110fe40000004100 */
        /* <DEDUP_REMOVED lines=68> */
.L_x_2269:
[----:B------:R-:W-:Y:S05]  /*66a0*/  BSYNC.RECONVERGENT B0 ;  /* 0x0000000000007941 */ /* 0x000fea0003800200 */
.L_x_2268:
[----:B------:R-:W-:Y:S04]  /*66b0*/  BSSY.RECONVERGENT B0, `(.L_x_2270) ;  /* 0x0000062000007945 */ /* 0x000fe80003800200 */
[----:B------:R-:W-:Y:S05]  /*66c0*/  @P3 BRA `(.L_x_2271) ;  /* 0x0000000400803947 */ /* 0x000fea0003800000 */
[----:B------:R-:W4:Y:S01]  /*66d0*/  LDC.64 R4, c[0x0][0x4a8] ;  /* 0x00012a00ff047b82 */ /* 0x000f220000000a00 */
[----:B------:R-:W-:Y:S11]  /*66e0*/  ISETP.GE.AND P0, PT, R12, R16, PT ;  /* 0x000000100c00720c */ /* 0x000ff60003f06270 */
[----:B------:R-:W-:Y:S02]  /*66f0*/  @!UPT UIADD3 URZ, UPT, UPT, URZ, URZ, URZ ;  /* 0x000000fffffff290 */ /* 0x000fe4000fffe0ff */
[----:B------:R-:W-:Y:S02]  /*6700*/  @!P0 SEL R6, R18, RZ, P1 ;  /* 0x000000ff12068207 */ /* 0x000fe40000800000 */
[----:B------:R-:W-:Y:S02]  /*6710*/  @!P0 SEL R0, R113, RZ, P1 ;  /* 0x000000ff71008207 */ /* 0x000fe40000800000 */
[----:B------:R-:W-:Y:S04]  /*6720*/  @!P0 IADD3 R6, P2, PT, R85, R6, RZ ;  /* 0x0000000655068210 */ /* 0x000fe80007f5e0ff */
[----:B------:R-:W-:Y:S01]  /*6730*/  @!P0 SHF.L.U32 R22, R6, 0x1, RZ ;  /* 0x0000000106168819 */ /* 0x000fe200000006ff */
[----:B----4-:R-:W-:Y:S01]  /*6740*/  IMAD.WIDE.U32 R2, R4, 0xc0, R20 ;  /* 0x000000c004027825 */ /* 0x010fe200078e0014 */
        /* <DEDUP_REMOVED lines=8> */
[----:B------:R-:W3:Y:S02]  /*67d0*/  LDG.E.128 R40, desc[UR6][R2.64] ;  /* 0x0000000602287981 */ /* 0x000ee4000c1e1d00 */
[----:B------:R-:W-:Y:S02]  /*67e0*/  @!P0 IADD3.X R23, PT, PT, R0, R64, RZ, P2, !PT ;  /* 0x0000004000178210 */ /* 0x000fe400017fe4ff */
[----:B------:R-:W-:Y:S02]  /*67f0*/  PLOP3.LUT P2, PT, PT, PT, PT, 0x80, 0x8 ;  /* 0x000000000008781c */ /* 0x000fe40003f4f070 */
[----:B------:R-:W-:Y:S02]  /*6800*/  @!P0 PLOP3.LUT P2, PT, P1, PT, PT, 0x80, 0x8 ;  /* 0x000000000008881c */ /* 0x000fe40000f4f070 */
[----:B------:R-:W4:Y:S08]  /*6810*/  @!P0 LDG.E.128 R116, desc[UR6][R116.64] ;  /* 0x0000000674748981 */ /* 0x000f30000c1e1d00 */
[----:B------:R-:W5:Y:S08]  /*6820*/  @!P0 LDG.E.128 R4, desc[UR6][R4.64] ;  /* 0x0000000604048981 */ /* 0x000f70000c1e1d00 */
[----:B------:R1:W2:Y:S01]  /*6830*/  @!P0 LDG.E.128 R36, desc[UR6][R22.64] ;  /* 0x0000000616248981 */ /* 0x0002a2000c1e1d00 */
[----:B---3--:R-:W-:Y:S02]  /*6840*/  @!P0 MOV R31, R41 ;  /* 0x00000029001f8202 */ /* 0x008fe40000000f00 */
[----:B------:R-:W-:Y:S02]  /*6850*/  @!P0 MOV R35, R42 ;  /* 0x0000002a00238202 */ /* 0x000fe40000000f00 */
[----:B------:R-:W-:Y:S01]  /*6860*/  @!P0 MOV R34, R43 ;  /* 0x0000002b00228202 */ /* 0x000fe20000000f00 */
[--C-:B----4-:R-:W-:Y:S02]  /*6870*/  @!P0 HADD2.F32 R28, -RZ, R116.reuse.H0_H0 ;  /* 0x20000074ff1c8230 */ /* 0x110fe40000004100 */
[----:B------:R-:W-:Y:S02]  /*6880*/  @!P0 HADD2.F32 R27, -RZ, R116.H1_H1 ;  /* 0x30000074ff1b8230 */ /* 0x000fe40000004100 */
[--C-:B------:R-:W-:Y:S02]  /*6890*/  @!P0 HADD2.F32 R26, -RZ, R117.reuse.H0_H0 ;  /* 0x20000075ff1a8230 */ /* 0x100fe40000004100 */
        /* <DEDUP_REMOVED lines=36> */
[----:B------:R-:W-:Y:S02]  /*6ae0*/  @!P0 HADD2.F32 R23, -RZ, R23.H1_H1 ;  /* 0x30000017ff178230 */ /* 0x000fe40000004100 */
[----:B------:R-:W-:Y:S02]  /*6af0*/  @!P0 HADD2.F32 R24, -RZ, R36.H1_H1 ;  /* 0x30000024ff188230 */ /* 0x000fe40000004100 */
[----:B------:R-:W-:Y:S01]  /*6b00*/  @!P0 FFMA.FTZ R0, R19, R22, R0 ;  /* 0x0000001613008223 */ /* 0x000fe20000010000 */
[--C-:B------:R-:W-:Y:S02]  /*6b10*/  @!P0 HADD2.F32 R19, -RZ, R31.reuse.H0_H0 ;  /* 0x2000001fff138230 */ /* 0x100fe40000004100 */
        /* <DEDUP_REMOVED lines=27> */
.L_x_2271:
[----:B------:R-:W-:Y:S05]  /*6cd0*/  BSYNC.RECONVERGENT B0 ;  /* 0x0000000000007941 */ /* 0x000fea0003800200 */
.L_x_2270:
[----:B------:R-:W-:Y:S01]  /*6ce0*/  ISETP.NE.AND P0, PT, R112, RZ, PT ;  /* 0x000000ff7000720c */ /* 0x000fe20003f05270 */
[----:B------:R-:W-:Y:S11]  /*6cf0*/  BSSY.RECONVERGENT B0, `(.L_x_2272) ;  /* 0x0000061000007945 */ /* 0x000ff60003800200 */
[----:B------:R-:W-:Y:S01]  /*6d00*/  @!UPT UIADD3 URZ, UPT, UPT, URZ, URZ, URZ ;  /* 0x000000fffffff290 */ /* 0x000fe2000fffe0ff */
[----:B------:R-:W-:Y:S05]  /*6d10*/  @!P0 BRA `(.L_x_2273) ;  /* 0x0000000400788947 */ /* 0x000fea0003800000 */
[----:B------:R-:W4:Y:S01]  /*6d20*/  LDC.64 R4, c[0x0][0x4a8] ;  /* 0x00012a00ff047b82 */ /* 0x000f220000000a00 */
[----:B------:R-:W-:Y:S11]  /*6d30*/  ISETP.GE.AND P0, PT, R12, R16, PT ;  /* 0x000000100c00720c */ /* 0x000ff60003f06270 */
[----:B------:R-:W-:Y:S02]  /*6d40*/  @!UPT UIADD3 URZ, UPT, UPT, URZ, URZ, URZ ;  /* 0x000000fffffff290 */ /* 0x000fe4000fffe0ff */
[----:B------:R-:W-:Y:S02]  /*6d50*/  @!P0 SEL R0, R18, RZ, P1 ;  /* 0x000000ff12008207 */ /* 0x000fe40000800000 */
[----:B------:R-:W-:Y:S02]  /*6d60*/  @!P0 SEL R6, R113, RZ, P1 ;  /* 0x000000ff71068207 */ /* 0x000fe40000800000 */
[----:B------:R-:W-:Y:S04]  /*6d70*/  @!P0 IADD3 R0, P2, PT, R89, R0, RZ ;  /* 0x0000000059008210 */ /* 0x000fe80007f5e0ff */
[----:B------:R-:W-:Y:S02]  /*6d80*/  @!P0 IADD3.X R6, PT, PT, R75, R6, RZ, P2, !PT ;  /* 0x000000064b068210 */ /* 0x000fe400017fe4ff */
[----:B----4-:R-:W-:Y:S02]  /*6d90*/  LEA R2, P3, R4, R20, 0x8 ;  /* 0x0000001404027211 */ /* 0x010fe400078640ff */
[----:B------:R-:W-:Y:S02]  /*6da0*/  @!P0 SHF.L.U32 R22, R0, 0x1, RZ ;  /* 0x0000000100168819 */ /* 0x000fe400000006ff */
[----:B------:R-:W-:Y:S02]  /*6db0*/  LEA.HI.X R3, R4, R21, R5, 0x8, P3 ;  /* 0x0000001504037211 */ /* 0x000fe400018f4405 */
[----:B------:R-:W-:Y:S02]  /*6dc0*/  @!P0 SHF.L.U64.HI R0, R0, 0x1, R6 ;  /* 0x0000000100008819 */ /* 0x000fe40000010206 */
[----:B-1-3--:R-:W-:Y:S01]  /*6dd0*/  @!P0 IADD3 R116, P2, PT, R22, R63, RZ ;  /* 0x0000003f16748210 */ /* 0x00afe20007f5e0ff */
[----:B------:R-:W-:Y:S01]  /*6de0*/  @!P0 IMAD.WIDE R4, R17, 0x2, R2 ;  /* 0x0000000211048825 */ /* 0x000fe200078e0202 */
[----:B------:R-:W3:Y:S02]  /*6df0*/  LDG.E.128 R40, desc[UR6][R2.64] ;  /* 0x0000000602287981 */ /* 0x000ee4000c1e1d00 */
[----:B------:R-:W-:Y:S02]  /*6e00*/  @!P0 IADD3.X R117, PT, PT, R0, R62, RZ, P2, !PT ;  /* 0x0000003e00758210 */ /* 0x000fe400017fe4ff */
[----:B------:R-:W-:Y:S04]  /*6e10*/  @!P0 IADD3 R22, P2, PT, R22, R65, RZ ;  /* 0x0000004116168210 */ /* 0x000fe80007f5e0ff */
[----:B------:R-:W4:Y:S01]  /*6e20*/  @!P0 LDG.E.128 R116, desc[UR6][R116.64] ;  /* 0x0000000674748981 */ /* 0x000f22000c1e1d00 */
[----:B------:R-:W-:Y:S02]  /*6e30*/  @!P0 IADD3.X R23, PT, PT, R0, R64, RZ, P2, !PT ;  /* 0x0000004000178210 */ /* 0x000fe400017fe4ff */
[----:B------:R-:W-:Y:S02]  /*6e40*/  PLOP3.LUT P2, PT, PT, PT, PT, 0x80, 0x8 ;  /* 0x000000000008781c */ /* 0x000fe40003f4f070 */
[----:B------:R-:W-:Y:S03]  /*6e50*/  @!P0 PLOP3.LUT P2, PT, P1, PT, PT, 0x80, 0x8 ;  /* 0x000000000008881c */ /* 0x000fe60000f4f070 */
[----:B------:R-:W5:Y:S08]  /*6e60*/  @!P0 LDG.E.128 R4, desc[UR6][R4.64] ;  /* 0x0000000604048981 */ /* 0x000f70000c1e1d00 */
[----:B------:R1:W2:Y:S01]  /*6e70*/  @!P0 LDG.E.128 R36, desc[UR6][R22.64] ;  /* 0x0000000616248981 */ /* 0x0002a2000c1e1d00 */
[----:B---3--:R-:W-:Y:S02]  /*6e80*/  @!P0 MOV R31, R41 ;  /* 0x00000029001f8202 */ /* 0x008fe40000000f00 */
[----:B------:R-:W-:Y:S02]  /*6e90*/  @!P0 MOV R35, R42 ;  /* 0x0000002a00238202 */ /* 0x000fe40000000f00 */
[----:B------:R-:W-:Y:S01]  /*6ea0*/  @!P0 MOV R34, R43 ;  /* 0x0000002b00228202 */ /* 0x000fe20000000f00 */
[--C-:B----4-:R-:W-:Y:S02]  /*6eb0*/  @!P0 HADD2.F32 R28, -RZ, R116.reuse.H0_H0 ;  /* 0x20000074ff1c8230 */ /* 0x110fe40000004100 */
[--C-:B------:R-:W-:Y:S02]  /*6ec0*/  @!P0 HADD2.F32 R25, -RZ, R117.reuse.H1_H1 ;  /* 0x30000075ff198230 */ /* 0x100fe40000004100 */
[----:B------:R-:W-:Y:S02]  /*6ed0*/  @!P0 HADD2.F32 R27, -RZ, R116.H1_H1 ;  /* 0x30000074ff1b8230 */ /* 0x000fe40000004100 */
[----:B------:R-:W-:Y:S01]  /*6ee0*/  @!P2 FADD.FTZ R28, -R28, -RZ ;  /* 0x800000ff1c1ca221 */ /* 0x000fe20000010100 */
[----:B------:R-:W-:Y:S02]  /*6ef0*/  @!P0 HADD2.F32 R26, -RZ, R117.H0_H0 ;  /* 0x20000075ff1a8230 */ /* 0x000fe40000004100 */
        /* <DEDUP_REMOVED lines=27> */
[----:B------:R-:W-:Y:S01]  /*70b0*/  @!P0 FMUL.FTZ R7, R22, R7 ;  /* 0x0000000716078220 */ /* 0x000fe20000410000 */
[----:B------:R-:W-:Y:S02]  /*70c0*/  @!P0 HADD2.F32 R22, -RZ, R36.H0_H0 ;  /* 0x20000024ff168230 */ /* 0x000fe40000004100 */
[----:B------:R-:W-:Y:S01]  /*70d0*/  @!P0 FMUL.FTZ R8, R19, R8 ;  /* 0x0000000813088220 */ /* 0x000fe20000410000 */
[--C-:B------:R-:W-:Y:S02]  /*70e0*/  @!P0 HADD2.F32 R19, -RZ, R23.reuse.H0_H0 ;  /* 0x20000017ff138230 */ /* 0x100fe40000004100 */
[----:B------:R-:W-:Y:S01]  /*70f0*/  @!P2 FADD.FTZ R24, -R24, -RZ ;  /* 0x800000ff1818a221 */ /* 0x000fe20000010100 */
[----:B------:R-:W-:Y:S02]  /*7100*/  @!P0 HADD2.F32 R23, -RZ, R23.H1_H1 ;  /* 0x30000017ff178230 */ /* 0x000fe40000004100 */
[----:B------:R-:W-:Y:S02]  /*7110*/  @!P0 HADD2.F32 R27, -RZ, R38.H0_H0 ;  /* 0x20000026ff1b8230 */ /* 0x000fe40000004100 */
[----:B------:R-:W-:Y:S01]  /*7120*/  @!P0 FMUL.FTZ R5, R5, R24 ;  /* 0x0000001805058220 */ /* 0x000fe20000410000 */
[----:B------:R-:W-:Y:S02]  /*7130*/  @!P0 HADD2.F32 R24, -RZ, R36.H1_H1 ;  /* 0x30000024ff188230 */ /* 0x000fe40000004100 */
[----:B------:R-:W-:Y:S01]  /*7140*/  @!P0 FFMA.FTZ R0, R19, R22, R0 ;  /* 0x0000001613008223 */ /* 0x000fe20000010000 */
[--C-:B------:R-:W-:Y:S02]  /*7150*/  @!P0 HADD2.F32 R19, -RZ, R31.reuse.H0_H0 ;  /* 0x2000001fff138230 */ /* 0x100fe40000004100 */
[----:B------:R-:W-:Y:S02]  /*7160*/  @!P0 HADD2.F32 R22, -RZ, R31.H1_H1 ;  /* 0x3000001fff168230 */ /* 0x000fe40000004100 */
[----:B------:R-:W-:Y:S01]  /*7170*/  @!P0 FFMA.FTZ R2, R23, R24, R2 ;  /* 0x0000001817028223 */ /* 0x000fe20000010002 */
[----:B------:R-:W-:Y:S02]  /*7180*/  @!P0 HADD2.F32 R28, -RZ, R38.H1_H1 ;  /* 0x30000026ff1c8230 */ /* 0x000fe40000004100 */
[----:B------:R-:W-:Y:S01]  /*7190*/  @!P0 FFMA.FTZ R3, R19, R25, R3 ;  /* 0x0000001913038223 */ /* 0x000fe20000010003 */
[--C-:B------:R-:W-:Y:S02]  /*71a0*/  @!P0 HADD2.F32 R19, -RZ, R35.reuse.H0_H0 ;  /* 0x20000023ff138230 */ /* 0x100fe40000004100 */
[----:B------:R-:W-:Y:S01]  /*71b0*/  @!P0 FFMA.FTZ R4, R22, R26, R4 ;  /* 0x0000001a16048223 */ /* 0x000fe20000010004 */
[----:B------:R-:W-:Y:S01]  /*71c0*/  @!P0 F2FP.F16.F32.PACK_AB R0, R2, R0 ;  /* 0x000000000200823e */ /* 0x000fe200000000ff */
[----:B------:R-:W-:Y:S02]  /*71d0*/  @!P0 HADD2.F32 R23, -RZ, R35.H1_H1 ;  /* 0x30000023ff178230 */ /* 0x000fe40000004100 */
        /* <DEDUP_REMOVED lines=18> */
.L_x_2273:
[----:B------:R-:W-:Y:S05]  /*7300*/  BSYNC.RECONVERGENT B0 ;  /* 0x0000000000007941 */ /* 0x000fea0003800200 */
.L_x_2272:
[----:B------:R-:W-:Y:S04]  /*7310*/  BSSY.RECONVERGENT B0, `(.L_x_2274) ;  /* 0x0000062000007945 */ /* 0x000fe80003800200 */
[----:B------:R-:W-:Y:S05]  /*7320*/  @!P4 BRA `(.L_x_2275) ;  /* 0x000000040080c947 */ /* 0x000fea0003800000 */
        /* <DEDUP_REMOVED lines=96> */
.L_x_2275:
[----:B------:R-:W-:Y:S05]  /*7930*/  BSYNC.RECONVERGENT B0 ;  /* 0x0000000000007941 */ /* 0x000fea0003800200 */
.L_x_2274:
[----:B------:R-:W-:Y:S01]  /*7940*/  ISETP.NE.AND P0, PT, R110, RZ, PT ;  /* 0x000000ff6e00720c */ /* 0x000fe20003f05270 */
[----:B------:R-:W-:Y:S11]  /*7950*/  BSSY.RECONVERGENT B0, `(.L_x_2276) ;  /* 0x0000062000007945 */ /* 0x000ff60003800200 */
[----:B------:R-:W-:Y:S01]  /*7960*/  @!UPT UIADD3 URZ, UPT, UPT, URZ, URZ, URZ ;  /* 0x000000fffffff290 */ /* 0x000fe2000fffe0ff */
[----:B------:R-:W-:Y:S05]  /*7970*/  @!P0 BRA `(.L_x_2277) ;  /* 0x00000004007c8947 */ /* 0x000fea0003800000 */
[----:B----4-:R-:W4:Y:S01]  /*7980*/  LDC.64 R2, c[0x0][0x4a8] ;  /* 0x00012a00ff027b82 */ /* 0x010f220000000a00 */
[----:B------:R-:W-:Y:S01]  /*7990*/  ISETP.GE.AND P0, PT, R12, R16, PT ;  /* 0x000000100c00720c */ /* 0x000fe20003f06270 */
[----:B----4-:R-:W-:Y:S04]  /*79a0*/  IMAD.WIDE.U32 R20, R2, 0x180, R20 ;  /* 0x0000018002147825 */ /* 0x010fe800078e0014 */
[----:B------:R-:W-:Y:S08]  /*79b0*/  IMAD R0, R3, 0x180, RZ ;  /* 0x0000018003007824 */ /* 0x000ff000078e02ff */
[----:B------:R-:W-:Y:S02]  /*79c0*/  @!P0 SEL R3, R18, RZ, P1 ;  /* 0x000000ff12038207 */ /* 0x000fe40000800000 */
[----:B------:R-:W-:Y:S02]  /*79d0*/  IADD3 R21, PT, PT, R0, R21, RZ ;  /* 0x0000001500157210 */ /* 0x000fe40007ffe0ff */
[----:B------:R-:W-:Y:S02]  /*79e0*/  @!P0 IADD3 R3, P2, PT, R87, R3, RZ ;  /* 0x0000000357038210 */ /* 0x000fe40007f5e0ff */
[----:B------:R-:W-:Y:S01]  /*79f0*/  @!P0 SEL R0, R113, RZ, P1 ;  /* 0x000000ff71008207 */ /* 0x000fe20000800000 */
[----:B------:R-:W-:Y:S01]  /*7a00*/  @!P0 IMAD.WIDE R4, R17, 0x2, R20 ;  /* 0x0000000211048825 */ /* 0x000fe200078e0214 */
[----:B------:R-:W-:Y:S01]  /*7a10*/  @!P0 SHF.L.U32 R2, R3, 0x1, RZ ;  /* 0x0000000103028819 */ /* 0x000fe200000006ff */
[----:B------:R-:W4:Y:S01]  /*7a20*/  LDG.E.128 R28, desc[UR6][R20.64] ;  /* 0x00000006141c7981 */ /* 0x000f22000c1e1d00 */
[----:B------:R-:W-:Y:S02]  /*7a30*/  @!P0 IADD3.X R0, PT, PT, R73, R0, RZ, P2, !PT ;  /* 0x0000000049008210 */ /* 0x000fe400017fe4ff */
[----:B------:R-:W-:Y:S02]  /*7a40*/  @!P0 IADD3 R36, P2, PT, R2, R63, RZ ;  /* 0x0000003f02248210 */ /* 0x000fe40007f5e0ff */
[----:B------:R-:W-:Y:S03]  /*7a50*/  @!P0 SHF.L.U64.HI R0, R3, 0x1, R0 ;  /* 0x0000000103008819 */ /* 0x000fe60000010200 */
[----:B------:R-:W5:Y:S01]  /*7a60*/  @!P0 LDG.E.128 R4, desc[UR6][R4.64] ;  /* 0x0000000604048981 */ /* 0x000f62000c1e1d00 */
[----:B------:R-:W-:Y:S02]  /*7a70*/  @!P0 IADD3.X R37, PT, PT, R0, R62, RZ, P2, !PT ;  /* 0x0000003e00258210 */ /* 0x000fe400017fe4ff */
[----:B------:R-:W-:Y:S04]  /*7a80*/  @!P0 IADD3 R2, P2, PT, R2, R65, RZ ;  /* 0x0000004102028210 */ /* 0x000fe80007f5e0ff */
[----:B------:R-:W-:Y:S01]  /*7a90*/  @!P0 IADD3.X R3, PT, PT, R0, R64, RZ, P2, !PT ;  /* 0x0000004000038210 */ /* 0x000fe200017fe4ff */
[----:B------:R-:W2:Y:S01]  /*7aa0*/  @!P0 LDG.E.128 R36, desc[UR6][R36.64] ;  /* 0x0000000624248981 */ /* 0x000ea2000c1e1d00 */
[----:B------:R-:W-:Y:S02]  /*7ab0*/  PLOP3.LUT P2, PT, PT, PT, PT, 0x80, 0x8 ;  /* 0x000000000008781c */ /* 0x000fe40003f4f070 */
[----:B------:R-:W-:Y:S05]  /*7ac0*/  @!P0 PLOP3.LUT P2, PT, P1, PT, PT, 0x80, 0x8 ;  /* 0x000000000008881c */ /* 0x000fea0000f4f070 */
[----:B-1----:R1:W3:Y:S01]  /*7ad0*/  @!P0 LDG.E.128 R24, desc[UR6][R2.64] ;  /* 0x0000000602188981 */ /* 0x0022e2000c1e1d00 */
[----:B----4-:R-:W-:Y:S01]  /*7ae0*/  @!P0 MOV R34, R29 ;  /* 0x0000001d00228202 */ /* 0x010fe20000000f00 */
[--C-:B-----5:R-:W-:Y:S02]  /*7af0*/  @!P0 HADD2.F32 R0, -RZ, R4.reuse.H0_H0 ;  /* 0x20000004ff008230 */ /* 0x120fe40000004100 */
[----:B-1----:R-:W-:Y:S02]  /*7b00*/  @!P0 HADD2.F32 R2, -RZ, R4.H1_H1 ;  /* 0x30000004ff028230 */ /* 0x002fe40000004100 */
[--C-:B------:R-:W-:Y:S02]  /*7b10*/  @!P0 HADD2.F32 R3, -RZ, R5.reuse.H0_H0 ;  /* 0x20000005ff038230 */ /* 0x100fe40000004100 */
[----:B------:R-:W-:Y:S02]  /*7b20*/  @!P0 HADD2.F32 R4, -RZ, R5.H1_H1 ;  /* 0x30000005ff048230 */ /* 0x000fe40000004100 */
[--C-:B--2---:R-:W-:Y:S02]  /*7b30*/  @!P0 HADD2.F32 R23, -RZ, R36.reuse.H0_H0 ;  /* 0x20000024ff178230 */ /* 0x104fe40000004100 */
        /* <DEDUP_REMOVED lines=21> */
[--C-:B---3--:R-:W-:Y:S02]  /*7c90*/  @!P0 HADD2.F32 R21, -RZ, R25.reuse.H1_H1 ;  /* 0x30000019ff158230 */ /* 0x108fe40000004100 */
[----:B------:R-:W-:Y:S01]  /*7ca0*/  @!P2 FADD.FTZ R8, -R8, -RZ ;  /* 0x800000ff0808a221 */ /* 0x000fe20000010100 */
[----:B------:R-:W-:Y:S02]  /*7cb0*/  @!P0 HADD2.F32 R23, -RZ, R26.H1_H1 ;  /* 0x3000001aff178230 */ /* 0x000fe40000004100 */
[----:B------:R-:W-:Y:S01]  /*7cc0*/  @!P2 FADD.FTZ R20, -R20, -RZ ;  /* 0x800000ff1414a221 */ /* 0x000fe20000010100 */
[----:B------:R-:W-:Y:S01]  /*7cd0*/  @!P2 FADD.FTZ R19, -R19, -RZ ;  /* 0x800000ff1313a221 */ /* 0x000fe20000010100 */
[----:B------:R-:W-:Y:S01]  /*7ce0*/  @!P0 FMUL.FTZ R7, R17, R7 ;  /* 0x0000000711078220 */ /* 0x000fe20000410000 */
[----:B------:R-:W-:Y:S02]  /*7cf0*/  @!P0 HADD2.F32 R17, -RZ, R24.H0_H0 ;  /* 0x20000018ff118230 */ /* 0x000fe40000004100 */
        /* <DEDUP_REMOVED lines=8> */
[----:B------:R-:W-:Y:S01]  /*7d80*/  @!P0 FMUL.FTZ R2, R2, R22 ;  /* 0x0000001602028220 */ /* 0x000fe20000410000 */
[--C-:B------:R-:W-:Y:S02]  /*7d90*/  @!P0 HADD2.F32 R24, -RZ, R27.reuse.H0_H0 ;  /* 0x2000001bff188230 */ /* 0x100fe40000004100 */
[----:B------:R-:W-:Y:S01]  /*7da0*/  @!P0 HADD2.F32 R25, -RZ, R27.H1_H1 ;  /* 0x3000001bff198230 */ /* 0x000fe20000004100 */
[----:B------:R-:W-:Y:S01]  /*7db0*/  @!P0 MOV R27, R30 ;  /* 0x0000001e001b8202 */ /* 0x000fe20000000f00 */
[----:B------:R-:W-:Y:S01]  /*7dc0*/  @!P0 HADD2.F32 R22, -RZ, R26.H0_H0 ;  /* 0x2000001aff168230 */ /* 0x000fe20000004100 */
[----:B------:R-:W-:Y:S01]  /*7dd0*/  @!P0 MOV R26, R31 ;  /* 0x0000001f001a8202 */ /* 0x000fe20000000f00 */
[--C-:B------:R-:W-:Y:S02]  /*7de0*/  @!P0 HADD2.F32 R16, -RZ, R34.reuse.H0_H0 ;  /* 0x20000022ff108230 */ /* 0x100fe40000004100 */
[----:B------:R-:W-:Y:S01]  /*7df0*/  @!P0 FFMA.FTZ R2, R18, R19, R2 ;  /* 0x0000001312028223 */ /* 0x000fe20000010002 */
[----:B------:R-:W-:Y:S02]  /*7e00*/  @!P0 HADD2.F32 R17, -RZ, R34.H1_H1 ;  /* 0x30000022ff118230 */ /* 0x000fe40000004100 */
[--C-:B------:R-:W-:Y:S02]  /*7e10*/  @!P0 HADD2.F32 R18, -RZ, R27.reuse.H0_H0 ;  /* 0x2000001bff128230 */ /* 0x100fe40000004100 */
[----:B------:R-:W-:Y:S01]  /*7e20*/  @!P0 FFMA.FTZ R3, R16, R20, R3 ;  /* 0x0000001410038223 */ /* 0x000fe20000010003 */
[----:B------:R-:W-:Y:S01]  /*7e30*/  @!P0 F2FP.F16.F32.PACK_AB R0, R2, R0 ;  /* 0x000000000200823e */ /* 0x000fe200000000ff */
[----:B------:R-:W-:Y:S02]  /*7e40*/  @!P0 HADD2.F32 R19, -RZ, R27.H1_H1 ;  /* 0x3000001bff138230 */ /* 0x000fe40000004100 */
[----:B------:R-:W-:Y:S01]  /*7e50*/  @!P0 FFMA.FTZ R4, R17, R21, R4 ;  /* 0x0000001511048223 */ /* 0x000fe20000010004 */
[--C-:B------:R-:W-:Y:S01]  /*7e60*/  @!P0 HADD2.F32 R16, -RZ, R26.reuse.H0_H0 ;  /* 0x2000001aff108230 */ /* 0x100fe20000004100 */
[----:B------:R-:W-:Y:S01]  /*7e70*/  @!P0 MOV R28, R0 ;  /* 0x00000000001c8202 */ /* 0x000fe20000000f00 */
[----:B------:R-:W-:Y:S02]  /*7e80*/  @!P0 HADD2.F32 R17, -RZ, R26.H1_H1 ;  /* 0x3000001aff118230 */ /* 0x000fe40000004100 */
[----:B------:R-:W-:Y:S01]  /*7e90*/  @!P0 FFMA.FTZ R5, R18, R22, R5 ;  /* 0x0000001612058223 */ /* 0x000fe20000010005 */
[----:B------:R-:W-:Y:S01]  /*7ea0*/  @!P0 F2FP.F16.F32.PACK_AB R3, R4, R3 ;  /* 0x000000030403823e */ /* 0x000fe200000000ff */
[----:B------:R-:W-:Y:S01]  /*7eb0*/  @!P0 FFMA.FTZ R6, R19, R23, R6 ;  /* 0x0000001713068223 */ /* 0x000fe20000010006 */
[----:B------:R-:W-:Y:S01]  /*7ec0*/  @!P0 FFMA.FTZ R7, R16, R24, R7 ;  /* 0x0000001810078223 */ /* 0x000fe20000010007 */
[----:B------:R-:W-:Y:S01]  /*7ed0*/  @!P0 FFMA.FTZ R8, R17, R25, R8 ;  /* 0x0000001911088223 */ /* 0x000fe20000010008 */
[----:B------:R-:W-:Y:S01]  /*7ee0*/  @!P0 MOV R29, R3 ;  /* 0x00000003001d8202 */ /* 0x000fe20000000f00 */
[----:B-1----:R-:W-:Y:S01]  /*7ef0*/  IMAD.WIDE.U32 R114, R36, 0x180, R114 ;  /* 0x0000018024727825 */ /* 0x002fe200078e0072 */
[----:B------:R-:W-:Y:S02]  /*7f00*/  @!P0 F2FP.F16.F32.PACK_AB R5, R6, R5 ;  /* 0x000000050605823e */ /* 0x000fe400000000ff */
[----:B------:R-:W-:Y:S01]  /*7f10*/  @!P0 F2FP.F16.F32.PACK_AB R7, R8, R7 ;  /* 0x000000070807823e */ /* 0x000fe200000000ff */
[----:B------:R-:W-:Y:S01]  /*7f20*/  IMAD R37, R37, 0x180, RZ ;  /* 0x0000018025257824 */ /* 0x000fe200078e02ff */
[----:B------:R-:W-:Y:S02]  /*7f30*/  @!P0 MOV R30, R5 ;  /* 0x00000005001e8202 */ /* 0x000fe40000000f00 */
[----:B------:R-:W-:Y:S02]  /*7f40*/  @!P0 MOV R31, R7 ;  /* 0x00000007001f8202 */ /* 0x000fe40000000f00 */
[----:B------:R-:W-:Y:S05]  /*7f50*/  IADD3 R115, PT, PT, R37, R115, RZ ;  /* 0x0000007325737210 */ /* 0x000fea0007ffe0ff */
[----:B------:R1:W-:Y:S02]  /*7f60*/  STG.E.128 desc[UR6][R114.64], R28 ;  /* 0x0000001c72007986 */ /* 0x0003e4000c101d06 */
.L_x_2277:
[----:B------:R-:W-:Y:S05]  /*7f70*/  BSYNC.RECONVERGENT B0 ;  /* 0x0000000000007941 */ /* 0x000fea0003800200 */
.L_x_2276:
[----:B------:R-:W-:Y:S01]  /*7f80*/  MOV R5, R64 ;  /* 0x0000004000057202 */ /* 0x000fe20000000f00 */
[----:B------:R-:W1:Y:S01]  /*7f90*/  LDC R16, c[0x0][0x450] ;  /* 0x00011400ff107b82 */ /* 0x000e620000000800 */
[----:B----4-:R-:W-:Y:S01]  /*7fa0*/  MOV R3, R62 ;  /* 0x0000003e00037202 */ /* 0x010fe20000000f00 */
[----:B--2---:R-:W-:Y:S02]  /*7fb0*/  IMAD.U32 R111, R111, -0x80, RZ ;  /* 0xffffff806f6f7824 */ /* 0x004fe400078e00ff */
[----:B------:R-:W-:Y:S02]  /*7fc0*/  IMAD.MOV.U32 R4, RZ, RZ, R65 ;  /* 0x000000ffff047224 */ /* 0x000fe400078e0041 */
[----:B------:R-:W-:Y:S03]  /*7fd0*/  IMAD.MOV.U32 R2, RZ, RZ, R63 ;  /* 0x000000ffff027224 */ /* 0x000fe600078e003f */
[C---:B------:R-:W-:Y:S02]  /*7fe0*/  LEA R65, P1, R111.reuse, R4, 0x1 ;  /* 0x000000046f417211 */ /* 0x040fe400078208ff */
[C---:B------:R-:W-:Y:S02]  /*7ff0*/  LEA R63, P0, R111.reuse, R2, 0x1 ;  /* 0x000000026f3f7211 */ /* 0x040fe400078008ff */
[C---:B------:R-:W-:Y:S02]  /*8000*/  LEA.HI.X.SX32 R64, R111.reuse, R5, 0x1, P1 ;  /* 0x000000056f407211 */ /* 0x040fe400008f0eff */
[----:B------:R-:W-:Y:S09]  /*8010*/  LEA.HI.X.SX32 R62, R111, R3, 0x1, P0 ;  /* 0x000000036f3e7211 */ /* 0x000ff200000f0eff */
.L_x_2244:
[----:B-1-3--:R-:W-:Y:S05]  /*8020*/  BSYNC.RECONVERGENT B1 ;  /* 0x0000000000017941 */ /* 0x00afea0003800200 */
.L_x_2242:
        /* <DEDUP_REMOVED lines=90> */
.L_x_2278:
[----:B------:R-:W-:Y:S02]  /*85d0*/  ISETP.NE.AND P2, PT, R57, RZ, PT ;  /* 0x000000ff3900720c */ /* 0x000fe40003f45270 */
[----:B------:R-:W-:Y:S02]  /*85e0*/  IADD3 R61, P1, PT, R61, R67, RZ ;  /* 0x000000433d3d7210 */ /* 0x000fe40007f3e0ff */
[----:B------:R-:W-:Y:S03]  /*85f0*/  IADD3 R10, P0, PT, R10, R69, RZ ;  /* 0x000000450a0a7210 */ /* 0x000fe60007f1e0ff */
[----:B------:R-:W-:Y:S02]  /*8600*/  IMAD.X R60, R60, 0x1, R66, P1 ;  /* 0x000000013c3c7824 */ /* 0x000fe400008e0642 */
[----:B------:R-:W-:Y:S04]  /*8610*/  IMAD.X R9, R9, 0x1, R68, P0 ;  /* 0x0000000109097824 */ /* 0x000fe800000e0644 */
[----:B------:R-:W-:Y:S05]  /*8620*/  @P2 BRA `(.L_x_2279) ;  /* 0xffffff9c00982947 */ /* 0x000fea000383ffff */
.L_x_2241:
        /* <DEDUP_REMOVED lines=29> */
.L_x_2283:
[----:B------:R-:W-:Y:S05]  /*8800*/  BSYNC.RECONVERGENT B0 ;  /* 0x0000000000007941 */ /* 0x000fea0003800200 */
.L_x_2282:
        /* <DEDUP_REMOVED lines=8> */
.L_x_2281:
        /* <DEDUP_REMOVED lines=41> */
[----:B------:R-:W-:Y:S02]  /*8b20*/  HADD2.F32 R22, -RZ, R22.H1_H1 ;  /* 0x30000016ff167230 */ /* 0x000fe40000004100 */
[--C-:B------:R-:W-:Y:S02]  /*8b30*/  HADD2.F32 R26, -RZ, R9.reuse.H0_H0 ;  /* 0x20000009ff1a7230 */ /* 0x100fe40000004100 */
        /* <DEDUP_REMOVED lines=36> */
.L_x_2289:
[----:B------:R-:W-:Y:S05]  /*8d80*/  BSYNC.RECONVERGENT B0 ;  /* 0x0000000000007941 */ /* 0x000fea0003800200 */
.L_x_2288:
[----:B-----5:R2:W-:Y:S02]  /*8d90*/  STS.128 [R3], R8 ;  /* 0x0000000803007388 */ /* 0x0205e40000000c00 */
.L_x_2287:
[----:B------:R-:W-:Y:S05]  /*8da0*/  BSYNC.RECONVERGENT B1 ;  /* 0x0000000000017941 */ /* 0x000fea0003800200 */
.L_x_2286:
        /* <DEDUP_REMOVED lines=64> */
.L_x_2291:
[----:B------:R-:W-:Y:S05]  /*91b0*/  BSYNC.RECONVERGENT B0 ;  /* 0x0000000000007941 */ /* 0x000fea0003800200 */
.L_x_2290:
[----:B-----5:R4:W-:Y:S01]  /*91c0*/  STS.128 [R3+0x800], R8 ;  /* 0x0008000803007388 */ /* 0x0209e20000000c00 */
[----:B------:R-:W-:Y:S05]  /*91d0*/  BRA `(.L_x_2284) ;  /* 0x0000000c00107947 */ /* 0x000fea0003800000 */
.L_x_2285:
        /* <DEDUP_REMOVED lines=100> */
.L_x_2295:
[----:B------:R-:W-:Y:S05]  /*9820*/  BSYNC.RECONVERGENT B0 ;  /* 0x0000000000007941 */ /* 0x000fea0003800200 */
.L_x_2294:
[----:B-----5:R2:W-:Y:S02]  /*9830*/  STS.128 [R3], R20 ;  /* 0x0000001403007388 */ /* 0x0205e40000000c00 */
.L_x_2293:
[----:B------:R-:W-:Y:S05]  /*9840*/  BSYNC.RECONVERGENT B1 ;  /* 0x0000000000017941 */ /* 0x000fea0003800200 */
.L_x_2292:
[----:B--2---:R-:W-:-:S04]  /*9850*/  IADD3 R20, PT, PT, R106, 0x20, RZ ;  /* 0x000000206a147810 */ /* 0x004fc80007ffe0ff */
[----:B------:R-:W-:-:S13]  /*9860*/  ISETP.GE.AND P1, PT, R20, R29, PT ;  /* 0x0000001d1400720c */ /* 0x000fda0003f26270 */
[----:B------:R-:W-:Y:S05]  /*9870*/  @P1 BRA `(.L_x_2284) ;  /* 0x0000000400681947 */ /* 0x000fea0003800000 */
[----:B------:R-:W-:-:S04]  /*9880*/  LEA R4, P1, R2, R24, 0x1 ;  /* 0x0000001802047211 */ /* 0x000fc800078208ff */
[----:B------:R-:W-:-:S05]  /*9890*/  LEA.HI.X R5, R2, R25, R14, 0x1, P1 ;  /* 0x0000001902057211 */ /* 0x000fca00008f0c0e */
[----:B-1----:R1:W5:Y:S01]  /*98a0*/  LDG.E.128 R16, desc[UR6][R4.64] ;  /* 0x0000000604107981 */ /* 0x002362000c1e1d00 */
[----:B------:R-:W-:Y:S01]  /*98b0*/  ISETP.GE.AND P1, PT, R12, R0, PT ;  /* 0x000000000c00720c */ /* 0x000fe20003f26270 */
[----:B------:R-:W-:-:S12]  /*98c0*/  BSSY.RECONVERGENT B0, `(.L_x_2296) ;  /* 0x0000054000007945 */ /* 0x000fd80003800200 */
[----:B------:R-:W-:Y:S05]  /*98d0*/  @P1 BRA `(.L_x_2297) ;  /* 0x0000000400481947 */ /* 0x000fea0003800000 */
[----:B------:R-:W1:Y:S01]  /*98e0*/  LDCU.64 UR8, c[0x0][0x4d0] ;  /* 0x00009a00ff0877ac */ /* 0x000e620008000a00 */
[----:B------:R-:W-:Y:S01]  /*98f0*/  SEL R26, R26, RZ, P0 ;  /* 0x000000ff1a1a7207 */ /* 0x000fe20000000000 */
[----:B------:R-:W-:Y:S01]  /*9900*/  IMAD.WIDE R12, R28, 0x2, R4 ;  /* 0x000000021c0c7825 */ /* 0x000fe200078e0204 */
[----:B------:R-:W-:Y:S02]  /*9910*/  SEL R27, R27, RZ, P0 ;  /* 0x000000ff1b1b7207 */ /* 0x000fe40000000000 */
[--C-:B------:R-:W-:Y:S02]  /*9920*/  IADD3 R26, P2, P1, R26, R100, R15.reuse ;  /* 0x000000641a1a7210 */ /* 0x100fe4000795e00f */
[----:B------:R-:W-:Y:S02]  /*9930*/  SHF.R.S32.HI R15, RZ, 0x1f, R15 ;  /* 0x0000001fff0f7819 */ /* 0x000fe4000001140f */
[----:B------:R-:W-:Y:S02]  /*9940*/  SHF.L.U32 R0, R26, 0x1, RZ ;  /* 0x000000011a007819 */ /* 0x000fe400000006ff */
[----:B------:R-:W-:-:S02]  /*9950*/  IADD3.X R2, PT, PT, R27, R80, R15, P2, P1 ;  /* 0x000000501b027210 */ /* 0x000fc400017e240f */
[----:B------:R-:W2:Y:S02]  /*9960*/  LDG.E.128 R12, desc[UR6][R12.64] ;  /* 0x000000060c0c7981 */ /* 0x000ea4000c1e1d00 */
[----:B------:R-:W-:Y:S02]  /*9970*/  SHF.L.U64.HI R2, R26, 0x1, R2 ;  /* 0x000000011a027819 */ /* 0x000fe40000010202 */
[----:B-1----:R-:W-:-:S04]  /*9980*/  IADD3 R4, P1, PT, R0, UR8, RZ ;  /* 0x0000000800047c10 */ /* 0x002fc8000ff3e0ff */
[----:B------:R-:W-:Y:S01]  /*9990*/  IADD3.X R5, PT, PT, R2, UR9, RZ, P1, !PT ;  /* 0x0000000902057c10 */ /* 0x000fe20008ffe4ff */
[----:B------:R-:W1:Y:S05]  /*99a0*/  LDCU.64 UR8, c[0x0][0x4c8] ;  /* 0x00009900ff0877ac */ /* 0x000e6a0008000a00 */
[----:B------:R-:W3:Y:S01]  /*99b0*/  LDG.E.128 R4, desc[UR6][R4.64] ;  /* 0x0000000604047981 */ /* 0x000ee2000c1e1d00 */
[----:B-1----:R-:W-:-:S04]  /*99c0*/  IADD3 R8, P1, PT, R0, UR8, RZ ;  /* 0x0000000800087c10 */ /* 0x002fc8000ff3e0ff */
[----:B------:R-:W-:-:S06]  /*99d0*/  IADD3.X R9, PT, PT, R2, UR9, RZ, P1, !PT ;  /* 0x0000000902097c10 */ /* 0x000fcc0008ffe4ff */
[----:B------:R-:W4:Y:S01]  /*99e0*/  LDG.E.128 R8, desc[UR6][R8.64] ;  /* 0x0000000608087981 */ /* 0x000f22000c1e1d00 */
[----:B-----5:R-:W-:Y:S02]  /*99f0*/  MOV R0, R17 ;  /* 0x0000001100007202 */ /* 0x020fe40000000f00 */
[----:B------:R-:W-:Y:S01]  /*9a00*/  MOV R2, R19 ;  /* 0x0000001300027202 */ /* 0x000fe20000000f00 */
[--C-:B--2---:R-:W-:Y:S02]  /*9a10*/  HADD2.F32 R17, -RZ, R12.reuse.H0_H0 ;  /* 0x2000000cff117230 */ /* 0x104fe40000004100 */
        /* <DEDUP_REMOVED lines=62> */
.L_x_2297:
[----:B------:R-:W-:Y:S05]  /*9e00*/  BSYNC.RECONVERGENT B0 ;  /* 0x0000000000007941 */ /* 0x000fea0003800200 */
.L_x_2296:
[----:B-----5:R3:W-:Y:S02]  /*9e10*/  STS.128 [R3+0x800], R16 ;  /* 0x0008001003007388 */ /* 0x0207e40000000c00 */
.L_x_2284:
[----:B------:R-:W-:Y:S05]  /*9e20*/  BSYNC.RECONVERGENT B2 ;  /* 0x0000000000027941 */ /* 0x000fea0003800200 */
.L_x_2280:
[----:B------:R-:W3:Y:S01]  /*9e30*/  LDC.64 R148, c[0x0][0x3b8] ;  /* 0x0000ee00ff947b82 */ /* 0x000ee20000000a00 */
[----:B------:R-:W-:Y:S01]  /*9e40*/  IMAD R0, R45, -0x100, R46 ;  /* 0xffffff002d007824 */ /* 0x000fe200078e022e */
[----:B--2-4-:R-:W-:Y:S01]  /*9e50*/  LEA R8, P0, R49, R218, 0x1 ;  /* 0x000000da31087211 */ /* 0x014fe200078008ff */
[C---:B------:R-:W-:Y:S01]  /*9e60*/  VIADD R7, R106.reuse, 0x40 ;  /* 0x000000406a077836 */ /* 0x040fe20000000000 */
[----:B------:R-:W2:Y:S01]  /*9e70*/  S2R R224, SR_TID.X ;  /* 0x0000000000e07919 */ /* 0x000ea20000002100 */
[C---:B------:R-:W-:Y:S01]  /*9e80*/  VIADD R6, R106.reuse, 0x60 ;  /* 0x000000606a067836 */ /* 0x040fe20000000000 */
[CC--:B------:R-:W-:Y:S01]  /*9e90*/  ISETP.GE.AND P6, PT, R106.reuse, R0.reuse, PT ;  /* 0x000000006a00720c */ /* 0x0c0fe20003fc6270 */
[----:B------:R-:W-:Y:S01]  /*9ea0*/  VIADD R2, R106, 0xe0 ;  /* 0x000000e06a027836 */ /* 0x000fe20000000000 */
[-C--:B------:R-:W-:Y:S01]  /*9eb0*/  ISETP.GE.AND P3, PT, R7, R0.reuse, PT ;  /* 0x000000000700720c */ /* 0x080fe20003f66270 */
[----:B------:R-:W4:Y:S01]  /*9ec0*/  LDC.64 R188, c[0x0][0x3c0] ;  /* 0x0000f000ffbc7b82 */ /* 0x000f220000000a00 */
[----:B------:R-:W-:Y:S01]  /*9ed0*/  ISETP.GE.AND P1, PT, R20, R0, PT ;  /* 0x000000001400720c */ /* 0x000fe20003f26270 */
[----:B------:R-:W4:Y:S01]  /*9ee0*/  LDCU UR4, c[0x0][0x508] ;  /* 0x0000a100ff0477ac */ /* 0x000f220008000800 */
[----:B------:R-:W-:-:S02]  /*9ef0*/  LEA.HI.X R9, R49, R217, R48, 0x1, P0 ;  /* 0x000000d931097211 */ /* 0x000fc400000f0c30 */
[-C--:B------:R-:W-:Y:S02]  /*9f00*/  ISETP.GE.AND P4, PT, R6, R0.reuse, PT ;  /* 0x000000000600720c */ /* 0x080fe40003f86270 */
[----:B------:R-:W-:Y:S02]  /*9f10*/  ISETP.GE.AND P0, PT, R2, R0, PT ;  /* 0x000000000200720c */ /* 0x000fe40003f06270 */
[----:B------:R-:W-:Y:S01]  /*9f20*/  LOP3.LUT R47, R47, 0xfffffffb, RZ, 0xc0, !PT ;  /* 0xfffffffb2f2f7812 */ /* 0x000fe200078ec0ff */
[----:B-1----:R-:W-:Y:S02]  /*9f30*/  @!P6 IMAD.MOV.U32 R4, RZ, RZ, R218 ;  /* 0x000000ffff04e224 */ /* 0x002fe400078e00da */
[----:B------:R-:W-:Y:S02]  /*9f40*/  @!P6 IMAD.MOV.U32 R5, RZ, RZ, R217 ;  /* 0x000000ffff05e224 */ /* 0x000fe400078e00d9 */
[----:B---3--:R-:W-:-:S03]  /*9f50*/  IMAD.WIDE.U32 R12, R148, 0x40, RZ ;  /* 0x00000040940c7825 */ /* 0x008fc600078e00ff */
[----:B------:R-:W-:Y:S01]  /*9f60*/  @!PT LDS RZ, [RZ] ;  /* 0x00000000fffff984 */ /* 0x000fe20000000800 */
[----:B------:R-:W-:Y:S01]  /*9f70*/  @!PT LDS RZ, [RZ] ;  /* 0x00000000fffff984 */ /* 0x000fe20000000800 */
[----:B------:R-:W-:Y:S01]  /*9f80*/  @!PT LDS RZ, [RZ] ;  /* 0x00000000fffff984 */ /* 0x000fe20000000800 */
[----:B------:R1:W-:Y:S01]  /*9f90*/  @!P6 LDGSTS.E.BYPASS.LTC128B.128 [R3+0x1000], desc[UR6][R4.64] ;  /* 0x010000000403efae */ /* 0x0003e2000b981a06 */
[----:B------:R-:W-:Y:S01]  /*9fa0*/  IMAD.SHL.U32 R10, R149, 0x40, RZ ;  /* 0x00000040950a7824 */ /* 0x000fe200078e00ff */
[----:B------:R-:W-:Y:S02]  /*9fb0*/  @!P3 IADD3 R12, P5, PT, R8, R12, RZ ;  /* 0x0000000c080cb210 */ /* 0x000fe40007fbe0ff */
[----:B------:R3:W-:Y:S01]  /*9fc0*/  @!P1 LDGSTS.E.BYPASS.LTC128B.128 [R3+0x1800], desc[UR6][R8.64] ;  /* 0x0180000008039fae */ /* 0x0007e2000b981a06 */
[----:B------:R-:W-:Y:S01]  /*9fd0*/  @!P0 IMAD.MOV.U32 R14, RZ, RZ, R8 ;  /* 0x000000ffff0e8224 */ /* 0x000fe200078e0008 */
[----:B------:R-:W-:Y:S01]  /*9fe0*/  @!P3 IADD3.X R13, PT, PT, R9, R13, R10, P5, !PT ;  /* 0x0000000d090db210 */ /* 0x000fe20002ffe40a */
[----:B------:R-:W-:Y:S01]  /*9ff0*/  @!P0 IMAD.MOV.U32 R15, RZ, RZ, R9 ;  /* 0x000000ffff0f8224 */ /* 0x000fe200078e0009 */
[----:B------:R-:W-:Y:S01]  /*a000*/  @!P4 LEA R22, P5, R148, R8, 0x7 ;  /* 0x000000089416c211 */ /* 0x000fe200078a38ff */
[----:B------:R-:W-:Y:S01]  /*a010*/  @!P0 IMAD R10, R149, 0x180, RZ ;  /* 0x00000180950a8824 */ /* 0x000fe200078e02ff */
[----:B--2---:R-:W-:Y:S01]  /*a020*/  LOP3.LUT R209, R224, 0x8, RZ, 0xc0, !PT ;  /* 0x00000008e0d17812 */ /* 0x004fe200078ec0ff */
[----:B------:R2:W-:Y:S01]  /*a030*/  @!P3 LDGSTS.E.BYPASS.LTC128B.128 [R3+0x2000], desc[UR6][R12.64] ;  /* 0x020000000c03bfae */ /* 0x0005e2000b981a06 */
[C---:B------:R-:W-:Y:S01]  /*a040*/  @!P4 LEA.HI.X R23, R148.reuse, R9, R149, 0x7, P5 ;  /* 0x000000099417c211 */ /* 0x040fe200028f3c95 */
[----:B------:R-:W-:-:S04]  /*a050*/  @!P0 IMAD.WIDE.U32 R14, R148, 0x180, R14 ;  /* 0x00000180940e8825 */ /* 0x000fc800078e000e */
[----:B------:R-:W-:Y:S01]  /*a060*/  @!P4 LDGSTS.E.BYPASS.LTC128B.128 [R3+0x2800], desc[UR6][R22.64] ;  /* 0x028000001603cfae */ /* 0x000fe2000b981a06 */
[----:B------:R-:W-:Y:S01]  /*a070*/  ISETP.GE.AND P4, PT, R6, R0, PT ;  /* 0x000000000600720c */ /* 0x000fe20003f86270 */
[C---:B------:R-:W-:Y:S02]  /*a080*/  IMAD.SHL.U32 R190, R224.reuse, 0x20, RZ ;  /* 0x00000020e0be7824 */ /* 0x040fe400078e00ff */
[----:B------:R-:W-:-:S03]  /*a090*/  IMAD.SHL.U32 R151, R224, 0x4, RZ ;  /* 0x00000004e0977824 */ /* 0x000fc600078e00ff */
[----:B------:R-:W-:Y:S01]  /*a0a0*/  LOP3.LUT R209, R209, 0xc0, R190, 0xf8, !PT ;  /* 0x000000c0d1d17812 */ /* 0x000fe200078ef8be */
[C---:B-1----:R-:W-:Y:S01]  /*a0b0*/  VIADD R5, R106.reuse, 0x80 ;  /* 0x000000806a057836 */ /* 0x042fe20000000000 */
[----:B------:R-:W-:Y:S01]  /*a0c0*/  LOP3.LUT R151, R151, 0x18, RZ, 0xc0, !PT ;  /* 0x0000001897977812 */ /* 0x000fe200078ec0ff */
[C---:B------:R-:W-:Y:S02]  /*a0d0*/  VIADD R4, R106.reuse, 0xc0 ;  /* 0x000000c06a047836 */ /* 0x040fe40000000000 */
[----:B------:R-:W-:Y:S01]  /*a0e0*/  VIADD R106, R106, 0xa0 ;  /* 0x000000a06a6a7836 */ /* 0x000fe20000000000 */
[-C--:B------:R-:W-:Y:S02]  /*a0f0*/  ISETP.GE.AND P2, PT, R5, R0.reuse, PT ;  /* 0x000000000500720c */ /* 0x080fe40003f46270 */
[-C--:B------:R-:W-:Y:S02]  /*a100*/  ISETP.GE.AND P1, PT, R4, R0.reuse, PT ;  /* 0x000000000400720c */ /* 0x080fe40003f26270 */
[----:B------:R-:W-:-:S09]  /*a110*/  ISETP.GE.AND P3, PT, R106, R0, PT ;  /* 0x000000006a00720c */ /* 0x000fd20003f66270 */
[--C-:B------:R-:W-:Y:S02]  /*a120*/  @!P2 IMAD.MOV.U32 R18, RZ, RZ, R8.reuse ;  /* 0x000000ffff12a224 */ /* 0x100fe400078e0008 */
[--C-:B------:R-:W-:Y:S02]  /*a130*/  @!P2 IMAD.MOV.U32 R19, RZ, RZ, R9.reuse ;  /* 0x000000ffff13a224 */ /* 0x100fe400078e0009 */
[----:B------:R-:W-:Y:S01]  /*a140*/  @!P1 IMAD.MOV.U32 R16, RZ, RZ, R8 ;  /* 0x000000ffff109224 */ /* 0x000fe200078e0008 */
[C---:B---3--:R-:W-:Y:S01]  /*a150*/  @!P3 LEA R8, P5, R148.reuse, R8, 0x8 ;  /* 0x000000089408b211 */ /* 0x048fe200078a40ff */
[----:B------:R-:W-:Y:S02]  /*a160*/  @!P1 IMAD.MOV.U32 R17, RZ, RZ, R9 ;  /* 0x000000ffff119224 */ /* 0x000fe400078e0009 */
[----:B--2---:R-:W-:Y:S01]  /*a170*/  @!P2 IMAD R12, R149, 0xc0, RZ ;  /* 0x000000c0950ca824 */ /* 0x004fe200078e02ff */
[C---:B------:R-:W-:Y:S01]  /*a180*/  @!P3 LEA.HI.X R9, R148.reuse, R9, R149, 0x8, P5 ;  /* 0x000000099409b211 */ /* 0x040fe200028f4495 */
[----:B------:R-:W-:Y:S01]  /*a190*/  @!P2 IMAD.WIDE.U32 R18, R148, 0xc0, R18 ;  /* 0x000000c09412a825 */ /* 0x000fe200078e0012 */
[----:B------:R-:W-:-:S03]  /*a1a0*/  ISETP.GE.AND P5, PT, R7, R0, PT ;  /* 0x000000000700720c */ /* 0x000fc60003fa6270 */
[----:B------:R-:W-:Y:S02]  /*a1b0*/  @!P1 IMAD R11, R149, 0x140, RZ ;  /* 0x00000140950b9824 */ /* 0x000fe400078e02ff */
[----:B------:R-:W-:-:S04]  /*a1c0*/  @!P1 IMAD.WIDE.U32 R16, R148, 0x140, R16 ;  /* 0x0000014094109825 */ /* 0x000fc800078e0010 */
[----:B------:R-:W-:Y:S02]  /*a1d0*/  @!P2 IMAD.IADD R13, R12, 0x1, R19 ;  /* 0x000000010c0da824 */ /* 0x000fe400078e0213 */
[----:B------:R-:W-:Y:S02]  /*a1e0*/  @!P2 IMAD.MOV.U32 R12, RZ, RZ, R18 ;  /* 0x000000ffff0ca224 */ /* 0x000fe400078e0012 */
[----:B------:R-:W-:Y:S02]  /*a1f0*/  @!P1 IMAD.IADD R17, R11, 0x1, R17 ;  /* 0x000000010b119824 */ /* 0x000fe400078e0211 */
[----:B------:R-:W-:Y:S01]  /*a200*/  @!P0 IMAD.IADD R11, R10, 0x1, R15 ;  /* 0x000000010a0b8824 */ /* 0x000fe200078e020f */
[----:B------:R-:W-:Y:S01]  /*a210*/  @!P2 LDGSTS.E.BYPASS.LTC128B.128 [R3+0x3000], desc[UR6][R12.64] ;  /* 0x030000000c03afae */ /* 0x000fe2000b981a06 */
[----:B------:R-:W-:Y:S01]  /*a220*/  @!P0 IMAD.MOV.U32 R10, RZ, RZ, R14 ;  /* 0x000000ffff0a8224 */ /* 0x000fe200078e000e */
[-C--:B------:R-:W-:Y:S02]  /*a230*/  ISETP.GE.AND P2, PT, R5, R0.reuse, PT ;  /* 0x000000000500720c */ /* 0x080fe40003f46270 */
[----:B------:R1:W-:Y:S01]  /*a240*/  @!P3 LDGSTS.E.BYPASS.LTC128B.128 [R3+0x3800], desc[UR6][R8.64] ;  /* 0x038000000803bfae */ /* 0x0003e2000b981a06 */
[----:B------:R-:W-:-:S02]  /*a250*/  ISETP.GE.AND P3, PT, R106, R0, PT ;  /* 0x000000006a00720c */ /* 0x000fc40003f66270 */
[----:B------:R-:W-:Y:S01]  /*a260*/  LOP3.LUT R5, R190, 0xc0, RZ, 0xc0, !PT ;  /* 0x000000c0be057812 */ /* 0x000fe200078ec0ff */
[----:B------:R2:W-:Y:S01]  /*a270*/  @!P1 LDGSTS.E.BYPASS.LTC128B.128 [R3+0x4000], desc[UR6][R16.64] ;  /* 0x0400000010039fae */ /* 0x0005e2000b981a06 */
[----:B------:R-:W-:-:S03]  /*a280*/  ISETP.GE.AND P1, PT, R20, R0, PT ;  /* 0x000000001400720c */ /* 0x000fc60003f26270 */
[----:B------:R3:W-:Y:S01]  /*a290*/  @!P0 LDGSTS.E.BYPASS.LTC128B.128 [R3+0x4800], desc[UR6][R10.64] ;  /* 0x048000000a038fae */ /* 0x0007e2000b981a06 */
[----:B------:R-:W-:Y:S02]  /*a2a0*/  P2R R7, PR, RZ, 0x2 ;  /* 0x00000002ff077803 */ /* 0x000fe40000000000 */
[----:B------:R-:W-:Y:S01]  /*a2b0*/  ISETP.GE.AND P1, PT, R4, R0, PT ;  /* 0x000000000400720c */ /* 0x000fe20003f26270 */
[----:B------:R-:W0:Y:S01]  /*a2c0*/  LDGDEPBAR ;  /* 0x00000000000079af */ /* 0x000e220000000000 */
[----:B------:R-:W-:-:S05]  /*a2d0*/  IMAD.SHL.U32 R4, R224, 0x10, RZ ;  /* 0x00000010e0047824 */ /* 0x000fca00078e00ff */
[----:B------:R-:W-:-:S04]  /*a2e0*/  LOP3.LUT R6, R4, 0x100, RZ, 0xc0, !PT ;  /* 0x0000010004067812 */ /* 0x000fc800078ec0ff */
[----:B------:R-:W-:-:S04]  /*a2f0*/  LOP3.LUT R6, R6, 0x20, R190, 0xf8, !PT ;  /* 0x0000002006067812 */ /* 0x000fc800078ef8be */
[----:B------:R-:W-:Y:S01]  /*a300*/  LOP3.LUT R209, R6, R209, R151, 0xf6, !PT ;  /* 0x000000d106d17212 */ /* 0x000fe200078ef697 */
[----:B----4-:R-:W-:Y:S01]  /*a310*/  @!P2 IMAD R6, R189, 0xc0, RZ ;  /* 0x000000c0bd06a824 */ /* 0x010fe200078e02ff */
[C---:B-1----:R-:W-:Y:S02]  /*a320*/  LEA R8, P0, R70.reuse, R221, 0x1 ;  /* 0x000000dd46087211 */ /* 0x042fe400078008ff */
[----:B------:R-:W-:Y:S02]  /*a330*/  LEA R209, R209, UR5, 0x1 ;  /* 0x00000005d1d17c11 */ /* 0x000fe4000f8e08ff */
[----:B------:R-:W-:Y:S01]  /*a340*/  LEA.HI.X R9, R70, R220, R50, 0x1, P0 ;  /* 0x000000dc46097211 */ /* 0x000fe200000f0c32 */
[----:B--2---:R-:W-:Y:S01]  /*a350*/  @!P2 IMAD.MOV.U32 R16, RZ, RZ, R8 ;  /* 0x000000ffff10a224 */ /* 0x004fe200078e0008 */
[----:B------:R-:W-:Y:S01]  /*a360*/  ISETP.GE.AND P0, PT, R2, R0, PT ;  /* 0x000000000200720c */ /* 0x000fe20003f06270 */
[----:B---3--:R-:W-:Y:S01]  /*a370*/  @!P6 IMAD.MOV.U32 R10, RZ, RZ, R221 ;  /* 0x000000ffff0ae224 */ /* 0x008fe200078e00dd */
[----:B------:R-:W-:-:S04]  /*a380*/  DEPBAR.LE SB0, 0x0 ;  /* 0x000080000000791a */ /* 0x000fc80000000000 */
[----:B------:R-:W-:Y:S01]  /*a390*/  @!P6 IMAD.MOV.U32 R11, RZ, RZ, R220 ;  /* 0x000000ffff0be224 */ /* 0x000fe200078e00dc */
[----:B------:R-:W-:Y:S01]  /*a3a0*/  BAR.SYNC.DEFER_BLOCKING 0x0 ;  /* 0x0000000000007b1d */ /* 0x000fe20000010000 */
[----:B------:R-:W-:Y:S01]  /*a3b0*/  IMAD.SHL.U32 R0, R189, 0x40, RZ ;  /* 0x00000040bd007824 */ /* 0x000fe200078e00ff */
[----:B------:R-:W-:Y:S01]  /*a3c0*/  SHF.R.U32.HI R2, RZ, 0x1, R224 ;  /* 0x00000001ff027819 */ /* 0x000fe200000116e0 */
[----:B------:R-:W-:Y:S02]  /*a3d0*/  @!P2 IMAD.MOV.U32 R17, RZ, RZ, R9 ;  /* 0x000000ffff11a224 */ /* 0x000fe400078e0009 */
[----:B------:R-:W-:Y:S01]  /*a3e0*/  @!P1 IMAD.MOV.U32 R14, RZ, RZ, R8 ;  /* 0x000000ffff0e9224 */ /* 0x000fe200078e0008 */
[----:B------:R-:W-:Y:S01]  /*a3f0*/  LOP3.LUT R5, R5, 0x8, R2, 0xf8, !PT ;  /* 0x0000000805057812 */ /* 0x000fe200078ef802 */
[----:B------:R-:W-:Y:S01]  /*a400*/  @!P2 IMAD.WIDE.U32 R16, R188, 0xc0, R16 ;  /* 0x000000c0bc10a825 */ /* 0x000fe200078e0010 */
[----:B------:R-:W-:Y:S02]  /*a410*/  LOP3.LUT R2, R2, 0x1f0, RZ, 0xc0, !PT ;  /* 0x000001f002027812 */ /* 0x000fe400078ec0ff */
[----:B------:R-:W-:Y:S01]  /*a420*/  LOP3.LUT R151, R5, R151, RZ, 0x3c, !PT ;  /* 0x0000009705977212 */ /* 0x000fe200078e3cff */
[----:B------:R-:W-:-:S02]  /*a430*/  @!P1 IMAD.MOV.U32 R15, RZ, RZ, R9 ;  /* 0x000000ffff0f9224 */ /* 0x000fc400078e0009 */
[----:B------:R-:W-:Y:S02]  /*a440*/  @!P0 IMAD.MOV.U32 R12, RZ, RZ, R8 ;  /* 0x000000ffff0c8224 */ /* 0x000fe400078e0008 */
[----:B------:R-:W-:Y:S02]  /*a450*/  @!P0 IMAD.MOV.U32 R13, RZ, RZ, R9 ;  /* 0x000000ffff0d8224 */ /* 0x000fe400078e0009 */
[----:B------:R-:W-:Y:S02]  /*a460*/  @!P1 IMAD R5, R189, 0x140, RZ ;  /* 0x00000140bd059824 */ /* 0x000fe400078e02ff */
[----:B------:R-:W-:-:S04]  /*a470*/  @!P1 IMAD.WIDE.U32 R14, R188, 0x140, R14 ;  /* 0x00000140bc0e9825 */ /* 0x000fc800078e000e */
[----:B------:R-:W-:Y:S01]  /*a480*/  @!P0 IMAD.WIDE.U32 R12, R188, 0x180, R12 ;  /* 0x00000180bc0c8825 */ /* 0x000fe200078e000c */
[----:B------:R-:W-:Y:S01]  /*a490*/  @!PT LDS RZ, [RZ] ;  /* 0x00000000fffff984 */ /* 0x000fe20000000800 */
[----:B------:R-:W-:Y:S01]  /*a4a0*/  @!PT LDS RZ, [RZ] ;  /* 0x00000000fffff984 */ /* 0x000fe20000000800 */
[----:B------:R-:W-:Y:S01]  /*a4b0*/  @!PT LDS RZ, [RZ] ;  /* 0x00000000fffff984 */ /* 0x000fe20000000800 */
[----:B------:R1:W-:Y:S03]  /*a4c0*/  @!P6 LDGSTS.E.BYPASS.LTC128B.128 [R3+0x5000], desc[UR6][R10.64] ;  /* 0x050000000a03efae */ /* 0x0003e6000b981a06 */
[----:B------:R-:W-:Y:S01]  /*a4d0*/  @!P1 IMAD.IADD R15, R5, 0x1, R15 ;  /* 0x00000001050f9824 */ /* 0x000fe200078e020f */
[----:B------:R-:W-:Y:S01]  /*a4e0*/  @P6 STS.128 [R3+0x5000], RZ ;  /* 0x005000ff03006388 */ /* 0x000fe20000000c00 */
[----:B------:R-:W-:Y:S01]  /*a4f0*/  ISETP.NE.AND P6, PT, R7, RZ, PT ;  /* 0x000000ff0700720c */ /* 0x000fe20003fc5270 */
[----:B------:R-:W-:-:S05]  /*a500*/  IMAD.SHL.U32 R7, R216, 0x100, RZ ;  /* 0x00000100d8077824 */ /* 0x000fca00078e00ff */
[----:B------:R-:W-:-:S04]  /*a510*/  LOP3.LUT R7, R7, 0x100, RZ, 0xc0, !PT ;  /* 0x0000010007077812 */ /* 0x000fc800078ec0ff */
[----:B------:R-:W-:Y:S01]  /*a520*/  LOP3.LUT R190, R7, 0x20, R190, 0xf8, !PT ;  /* 0x0000002007be7812 */ /* 0x000fe200078ef8be */
[----:B------:R-:W-:Y:S02]  /*a530*/  @!P2 IMAD.IADD R7, R6, 0x1, R17 ;  /* 0x000000010607a824 */ /* 0x000fe400078e0211 */
[----:B------:R-:W-:Y:S01]  /*a540*/  @P6 STS.128 [R3+0x5800], RZ ;  /* 0x005800ff03006388 */ /* 0x000fe20000000c00 */
[----:B------:R-:W-:Y:S01]  /*a550*/  LOP3.LUT R211, R190, 0x3e00, R4, 0xf8, !PT ;  /* 0x00003e00bed37812 */ /* 0x000fe200078ef804 */
[----:B------:R-:W-:Y:S02]  /*a560*/  @!P2 IMAD.MOV.U32 R6, RZ, RZ, R16 ;  /* 0x000000ffff06a224 */ /* 0x000fe400078e0010 */
[----:B------:R-:W-:Y:S01]  /*a570*/  @!PT LDS RZ, [RZ] ;  /* 0x00000000fffff984 */ /* 0x000fe20000000800 */
[----:B------:R-:W-:Y:S01]  /*a580*/  @!PT LDS RZ, [RZ] ;  /* 0x00000000fffff984 */ /* 0x000fe20000000800 */
[----:B------:R-:W-:Y:S01]  /*a590*/  @!PT LDS RZ, [RZ] ;  /* 0x00000000fffff984 */ /* 0x000fe20000000800 */
[----:B------:R-:W-:Y:S01]  /*a5a0*/  @!P6 LDGSTS.E.BYPASS.LTC128B.128 [R3+0x5800], desc[UR6][R8.64] ;  /* 0x058000000803efae */ /* 0x000fe2000b981a06 */
[----:B------:R-:W-:-:S03]  /*a5b0*/  LOP3.LUT R211, R211, R151, RZ, 0xfc, !PT ;  /* 0x00000097d3d37212 */ /* 0x000fc600078efcff */
[----:B------:R-:W-:Y:S01]  /*a5c0*/  @P5 STS.128 [R3+0x6000], RZ ;  /* 0x006000ff03005388 */ /* 0x000fe20000000c00 */
[----:B-1----:R-:W-:Y:S01]  /*a5d0*/  IMAD.WIDE.U32 R10, R188, 0x40, RZ ;  /* 0x00000040bc0a7825 */ /* 0x002fe200078e00ff */
[----:B------:R-:W-:Y:S02]  /*a5e0*/  LEA R211, R211, UR5, 0x1 ;  /* 0x00000005d3d37c11 */ /* 0x000fe4000f8e08ff */
[----:B------:R-:W-:-:S04]  /*a5f0*/  @!P5 IADD3 R10, P6, PT, R8, R10, RZ ;  /* 0x0000000a080ad210 */ /* 0x000fc80007fde0ff */
[----:B------:R-:W-:Y:S01]  /*a600*/  @!P5 IADD3.X R11, PT, PT, R9, R11, R0, P6, !PT ;  /* 0x0000000b090bd210 */ /* 0x000fe200037fe400 */
[----:B------:R-:W-:-:S04]  /*a610*/  @!P0 IMAD R0, R189, 0x180, RZ ;  /* 0x00000180bd008824 */ /* 0x000fc800078e02ff */
[----:B------:R-:W-:Y:S01]  /*a620*/  @!PT LDS RZ, [RZ] ;  /* 0x00000000fffff984 */ /* 0x000fe20000000800 */
[----:B------:R-:W-:Y:S01]  /*a630*/  @!PT LDS RZ, [RZ] ;  /* 0x00000000fffff984 */ /* 0x000fe20000000800 */
[----:B------:R-:W-:Y:S01]  /*a640*/  @!PT LDS RZ, [RZ] ;  /* 0x00000000fffff984 */ /* 0x000fe20000000800 */
[----:B------:R1:W-:Y:S01]  /*a650*/  @!P5 LDGSTS.E.BYPASS.LTC128B.128 [R3+0x6000], desc[UR6][R10.64] ;  /* 0x060000000a03dfae */ /* 0x0003e2000b981a06 */
[----:B------:R-:W-:Y:S02]  /*a660*/  @!P0 IMAD.IADD R13, R0, 0x1, R13 ;  /* 0x00000001000d8824 */ /* 0x000fe400078e020d */
[----:B------:R-:W-:Y:S01]  /*a670*/  IMAD.MOV.U32 R0, RZ, RZ, 0x20 ;  /* 0x00000020ff007424 */ /* 0x000fe200078e00ff */
[----:B------:R-:W-:Y:S01]  /*a680*/  @P4 STS.128 [R3+0x6800], RZ ;  /* 0x006800ff03004388 */ /* 0x000fe20000000c00 */
        /* <DEDUP_REMOVED lines=33> */
[----:B------:R-:W-:-:S03]  /*a8a0*/  ISETP.GT.AND P0, PT, R45, R212, PT ;  /* 0x000000d42d00720c */ /* 0x000fc60003f04270 */
[----:B------:R-:W-:Y:S04]  /*a8b0*/  LDSM.16.M88.4 R68, [R211] ;  /* 0x00000000d344783b */ /* 0x000fe80000000200 */
[----:B------:R-:W3:Y:S04]  /*a8c0*/  LDSM.16.M88.4 R24, [R209+0x2000] ;  /* 0x00200000d118783b */ /* 0x000ee80000000200 */
[----:B------:R-:W4:Y:S04]  /*a8d0*/  LDSM.16.M88.4 R60, [R209+0x1000] ;  /* 0x00100000d13c783b */ /* 0x000f280000000200 */
[----:B------:R-:W2:Y:S04]  /*a8e0*/  LDSM.16.M88.4 R52, [R209+0x1400] ;  /* 0x00140000d134783b */ /* 0x000ea80000000200 */
[----:B------:R-:W2:Y:S04]  /*a8f0*/  LDSM.16.M88.4 R40, [R209+0x1800] ;  /* 0x00180000d128783b */ /* 0x000ea80000000200 */
[----:B-----5:R-:W2:Y:S04]  /*a900*/  LDSM.16.M88.4 R32, [R209+0x1c00] ;  /* 0x001c0000d120783b */ /* 0x020ea80000000200 */
[----:B------:R-:W-:Y:S04]  /*a910*/  LDSM.16.M88.4 R184, [R210] ;  /* 0x00000000d2b8783b */ /* 0x000fe80000000200 */
[----:B------:R-:W2:Y:S04]  /*a920*/  LDSM.16.M88.4 R136, [R150+0x2000] ;  /* 0x002000009688783b */ /* 0x000ea80000000200 */
[----:B------:R-:W2:Y:S04]  /*a930*/  LDSM.16.M88.4 R16, [R209+0x2400] ;  /* 0x00240000d110783b */ /* 0x000ea80000000200 */
[----:B-1----:R-:W1:Y:S04]  /*a940*/  LDSM.16.M88.4 R8, [R209+0x2800] ;  /* 0x00280000d108783b */ /* 0x002e680000000200 */
[----:B------:R-:W1:Y:S04]  /*a950*/  LDSM.16.M88.4 R132, [R209+0x2c00] ;  /* 0x002c0000d184783b */ /* 0x000e680000000200 */
[----:B------:R-:W1:Y:S01]  /*a960*/  LDSM.16.M88.4 R124, [R209+0x3000] ;  /* 0x00300000d17c783b */ /* 0x000e620000000200 */
[C---:B---3--:R-:W-:Y:S03]  /*a970*/  HMMA.16816.F32 R28, R68.reuse, R24, RZ ;  /* 0x00000018441c723c */ /* 0x048fe600000018ff */
[----:B------:R-:W3:Y:S04]  /*a980*/  LDSM.16.M88.4 R116, [R209+0x3400] ;  /* 0x00340000d174783b */ /* 0x000ee80000000200 */
[----:B------:R-:W3:Y:S01]  /*a990*/  LDSM.16.M88.4 R108, [R209+0x3800] ;  /* 0x00380000d16c783b */ /* 0x000ee20000000200 */
[C---:B------:R-:W-:Y:S03]  /*a9a0*/  HMMA.16816.F32 R24, R68.reuse, R26, RZ ;  /* 0x0000001a4418723c */ /* 0x040fe600000018ff */
[----:B------:R-:W3:Y:S04]  /*a9b0*/  LDSM.16.M88.4 R100, [R209+0x3c00] ;  /* 0x003c0000d164783b */ /* 0x000ee80000000200 */
[----:B------:R-:W3:Y:S01]  /*a9c0*/  LDSM.16.M88.4 R92, [R209+0x4000] ;  /* 0x00400000d15c783b */ /* 0x000ee20000000200 */
[C---:B----4-:R-:W-:Y:S03]  /*a9d0*/  HMMA.16816.F32 R64, R68.reuse, R60, RZ ;  /* 0x0000003c4440723c */ /* 0x050fe600000018ff */
        /* <DEDUP_REMOVED lines=8> */
[C---:B------:R-:W-:Y:S03]  /*aa60*/  HMMA.16816.F32 R36, R68.reuse, R32, RZ ;  /* 0x000000204424723c */ /* 0x040fe600000018ff */
[----:B------:R-:W2:Y:S01]  /*aa70*/  LDSM.16.M88.4 R140, [R150+0x1c00] ;  /* 0x001c0000968c783b */ /* 0x000ea20000000200 */
[----:B------:R-:W1:Y:S04]  /*aa80*/  S2R R0, SR_CTAID.X ;  /* 0x0000000000007919 */ /* 0x000e680000002500 */
[C---:B------:R-:W-:Y:S01]  /*aa90*/  HMMA.16816.F32 R60, R68.reuse, R62, RZ ;  /* 0x0000003e443c723c */ /* 0x040fe200000018ff */
[----:B------:R-:W-:Y:S04]  /*aaa0*/  LDSM.16.M88.4 R180, [R150+0x2400] ;  /* 0x0024000096b4783b */ /* 0x000fe80000000200 */
[----:B------:R-:W-:Y:S03]  /*aab0*/  LDSM.16.M88.4 R176, [R150+0x2800] ;  /* 0x0028000096b0783b */ /* 0x000fe60000000200 */
[C---:B------:R-:W-:Y:S01]  /*aac0*/  HMMA.16816.F32 R52, R68.reuse, R54, RZ ;  /* 0x000000364434723c */ /* 0x040fe200000018ff */
[----:B------:R-:W-:Y:S04]  /*aad0*/  LDSM.16.M88.4 R172, [R150+0x2c00] ;  /* 0x002c000096ac783b */ /* 0x000fe80000000200 */
[----:B------:R-:W-:Y:S03]  /*aae0*/  LDSM.16.M88.4 R168, [R150+0x3000] ;  /* 0x0030000096a8783b */ /* 0x000fe60000000200 */
[C---:B------:R-:W-:Y:S01]  /*aaf0*/  HMMA.16816.F32 R40, R68.reuse, R42, RZ ;  /* 0x0000002a4428723c */ /* 0x040fe200000018ff */
[----:B------:R-:W-:Y:S04]  /*ab00*/  LDSM.16.M88.4 R164, [R150+0x3400] ;  /* 0x0034000096a4783b */ /* 0x000fe80000000200 */
[----:B------:R-:W0:Y:S03]  /*ab10*/  LDGDEPBAR ;  /* 0x00000000000079af */ /* 0x000e260000000000 */
[----:B------:R-:W-:Y:S01]  /*ab20*/  HMMA.16816.F32 R32, R68, R34, RZ ;  /* 0x000000224420723c */ /* 0x000fe200000018ff */
[----:B-1----:R-:W-:-:S07]  /*ab30*/  IMAD R0, R0, 0x40, R2 ;  /* 0x0000004000007824 */ /* 0x002fce00078e0202 */
[C---:B------:R-:W-:Y:S08]  /*ab40*/  HMMA.16816.F32 R28, R184.reuse, R136, R28 ;  /* 0x00000088b81c723c */ /* 0x040ff0000000181c */
[----:B------:R-:W-:Y:S01]  /*ab50*/  HMMA.16816.F32 R24, R184, R138, R24 ;  /* 0x0000008ab818723c */ /* 0x000fe20000001818 */
[----:B------:R-:W1:Y:S07]  /*ab60*/  LDSM.16.M88.4 R136, [R150+0x4c00] ;  /* 0x004c00009688783b */ /* 0x000e6e0000000200 */
        /* <DEDUP_REMOVED lines=29> */
[C---:B------:R-:W-:Y:S08]  /*ad40*/  HMMA.16816.F32 R48, R184.reuse, R144, R48 ;  /* 0x00000090b830723c */ /* 0x040ff00000001830 */
[C---:B------:R-:W-:Y:S01]  /*ad50*/  HMMA.16816.F32 R40, R184.reuse, R146, R40 ;  /* 0x00000092b828723c */ /* 0x040fe20000001828 */
[----:B------:R-:W4:Y:S07]  /*ad60*/  LDSM.16.M88.4 R144, [R150+0x4400] ;  /* 0x004400009690783b */ /* 0x000f2e0000000200 */
[C---:B------:R-:W-:Y:S08]  /*ad70*/  HMMA.16816.F32 R36, R184.reuse, R140, R36 ;  /* 0x0000008cb824723c */ /* 0x040ff00000001824 */
[----:B------:R-:W-:Y:S01]  /*ad80*/  HMMA.16816.F32 R32, R184, R142, R32 ;  /* 0x0000008eb820723c */ /* 0x000fe20000001820 */
[----:B------:R-:W4:Y:S01]  /*ad90*/  LDSM.16.M88.4 R140, [R150+0x4800] ;  /* 0x00480000968c783b */ /* 0x000f220000000200 */
[----:B------:R-:W-:-:S06]  /*ada0*/  DEPBAR.LE SB0, 0x0 ;  /* 0x000080000000791a */ /* 0x000fcc0000000000 */
[----:B-1----:R-:W-:Y:S01]  /*adb0*/  HMMA.16816.F32 R72, R184, R136, R72 ;  /* 0x00000088b848723c */ /* 0x002fe20000001848 */
[----:B------:R-:W-:-:S04]  /*adc0*/  SHF.R.U32.HI R136, RZ, 0x2, R224 ;  /* 0x00000002ff887819 */ /* 0x000fc800000116e0 */
[----:B------:R-:W-:-:S03]  /*add0*/  LOP3.LUT R136, R136, 0x7, RZ, 0xc0, !PT ;  /* 0x0000000788887812 */ /* 0x000fc600078ec0ff */
[----:B------:R-:W-:Y:S01]  /*ade0*/  HMMA.16816.F32 R20, R184, R180, R20 ;  /* 0x000000b4b814723c */ /* 0x000fe20000001814 */
[----:B------:R-:W-:-:S04]  /*adf0*/  IADD3 R0, PT, PT, -R214, R136, R0 ;  /* 0x00000088d6007210 */ /* 0x000fc80007ffe100 */
[----:B------:R-:W-:-:S03]  /*ae00*/  IADD3 R0, PT, PT, R0, UR4, R46 ;  /* 0x0000000400007c10 */ /* 0x000fc6000fffe02e */
[C---:B------:R-:W-:Y:S08]  /*ae10*/  HMMA.16816.F32 R16, R184.reuse, R182, R16 ;  /* 0x000000b6b810723c */ /* 0x040ff00000001810 */
[C---:B------:R-:W-:Y:S08]  /*ae20*/  HMMA.16816.F32 R12, R184.reuse, R176, R12 ;  /* 0x000000b0b80c723c */ /* 0x040ff0000000180c */
[C---:B------:R-:W-:Y:S08]  /*ae30*/  HMMA.16816.F32 R8, R184.reuse, R178, R8 ;  /* 0x000000b2b808723c */ /* 0x040ff00000001808 */
[----:B------:R-:W-:Y:S01]  /*ae40*/  HMMA.16816.F32 R4, R184, R172, R4 ;  /* 0x000000acb804723c */ /* 0x000fe20000001804 */
[----:B------:R-:W-:-:S02]  /*ae50*/  VIADDMNMX R172, R0, 0x1, R46, PT ;  /* 0x0000000100ac7846 */ /* 0x000fc4000380012e */
[----:B------:R-:W-:-:S05]  /*ae60*/  VIADDMNMX R46, R0, 0x9, R46, PT ;  /* 0x00000009002e7846 */ /* 0x000fca000380012e */
        /* <DEDUP_REMOVED lines=29> */
.L_x_2299:
[----:B------:R-:W1:Y:S01]  /*b040*/  LDC R2, c[0x0][0x4f0] ;  /* 0x00013c00ff027b82 */ /* 0x000e620000000800 */
[----:B------:R-:W-:Y:S01]  /*b050*/  LEA R141, R44, 0xfffffe00, 0x8 ;  /* 0xfffffe002c8d7811 */ /* 0x000fe200078e40ff */
[----:B------:R-:W2:Y:S01]  /*b060*/  LDCU.64 UR8, c[0x0][0x3a0] ;  /* 0x00007400ff0877ac */ /* 0x000ea20008000a00 */
[----:B------:R-:W-:Y:S02]  /*b070*/  SHF.L.U32 R143, R45, 0x8, RZ ;  /* 0x000000082d8f7819 */ /* 0x000fe400000006ff */
        /* <DEDUP_REMOVED lines=16> */
[----:B------:R-:W-:Y:S02]  /*b180*/  IMAD.MOV R136, RZ, RZ, -R140 ;  /* 0x000000ffff887224 */ /* 0x000fe400078e0a8c */
[----:B------:R-:W-:-:S04]  /*b190*/  IMAD.HI.U32 R142, R142, R139, RZ ;  /* 0x0000008b8e8e7227 */ /* 0x000fc800078e00ff */
[----:B------:R-:W-:Y:S01]  /*b1a0*/  IMAD R136, R0, R136, R137 ;  /* 0x0000008800887224 */ /* 0x000fe200078e0289 */
[----:B------:R-:W-:-:S04]  /*b1b0*/  IADD3 R138, PT, PT, -R142, RZ, RZ ;  /* 0x000000ff8e8a7210 */ /* 0x000fc80007ffe1ff */
[C---:B------:R-:W-:Y:S01]  /*b1c0*/  ISETP.GT.U32.AND P0, PT, R0.reuse, R136, PT ;  /* 0x000000880000720c */ /* 0x040fe20003f04070 */
[----:B------:R-:W-:-:S05]  /*b1d0*/  IMAD R138, R0, R138, R139 ;  /* 0x0000008a008a7224 */ /* 0x000fca00078e028b */
[----:B------:R-:W-:-:S07]  /*b1e0*/  ISETP.GT.U32.AND P1, PT, R0, R138, PT ;  /* 0x0000008a0000720c */ /* 0x000fce0003f24070 */
[--C-:B------:R-:W-:Y:S01]  /*b1f0*/  @!P0 IMAD.IADD R136, R136, 0x1, -R0.reuse ;  /* 0x0000000188888824 */ /* 0x100fe200078e0a00 */
[----:B------:R-:W-:Y:S02]  /*b200*/  @!P0 IADD3 R140, PT, PT, R140, 0x1, RZ ;  /* 0x000000018c8c8810 */ /* 0x000fe40007ffe0ff */
[----:B------:R-:W-:Y:S02]  /*b210*/  ISETP.NE.AND P0, PT, R2, RZ, PT ;  /* 0x000000ff0200720c */ /* 0x000fe40003f05270 */
[----:B------:R-:W-:Y:S01]  /*b220*/  ISETP.GE.U32.AND P2, PT, R136, R0, PT ;  /* 0x000000008800720c */ /* 0x000fe20003f46070 */
[----:B------:R-:W-:Y:S02]  /*b230*/  @!P1 IMAD.IADD R138, R138, 0x1, -R0 ;  /* 0x000000018a8a9824 */ /* 0x000fe400078e0a00 */
[----:B------:R-:W-:-:S03]  /*b240*/  @!P1 VIADD R142, R142, 0x1 ;  /* 0x000000018e8e9836 */ /* 0x000fc60000000000 */
[----:B------:R-:W-:Y:S02]  /*b250*/  ISETP.GE.U32.AND P3, PT, R138, R0, PT ;  /* 0x000000008a00720c */ /* 0x000fe40003f66070 */
[----:B------:R-:W-:-:S05]  /*b260*/  LOP3.LUT R0, RZ, R2, RZ, 0x33, !PT ;  /* 0x00000002ff007212 */ /* 0x000fca00078e33ff */
[----:B------:R-:W-:-:S04]  /*b270*/  @P2 IADD3 R140, PT, PT, R140, 0x1, RZ ;  /* 0x000000018c8c2810 */ /* 0x000fc80007ffe0ff */
[----:B------:R-:W-:Y:S02]  /*b280*/  MOV R138, R140 ;  /* 0x0000008c008a7202 */ /* 0x000fe40000000f00 */
[----:B------:R-:W-:-:S03]  /*b290*/  @P3 VIADD R142, R142, 0x1 ;  /* 0x000000018e8e3836 */ /* 0x000fc60000000000 */
        /* <DEDUP_REMOVED lines=23> */
.L_x_2300:
        /* <DEDUP_REMOVED lines=30> */
.L_x_2298:
        /* <DEDUP_REMOVED lines=8> */
[----:B----4-:R-:W-:Y:S01]  /*b670*/  FSEL R136, R66, -INF , !P0 ;  /* 0xff80000042887808 */ /* 0x010fe20004000000 */
[C---:B------:R-:W-:Y:S01]  /*b680*/  VIADD R244, R248.reuse, 0x10 ;  /* 0x00000010f8f47836 */ /* 0x040fe20000000000 */
        /* <DEDUP_REMOVED lines=26> */
[----:B------:R-:W-:Y:S01]  /*b830*/  ISETP.GE.AND P1, PT, R242, R46, PT ;  /* 0x0000002ef200720c */ /* 0x000fe20003f26270 */
        /* <DEDUP_REMOVED lines=8> */
[C---:B------:R-:W-:Y:S01]  /*b8c0*/  VIADD R154, R248.reuse, 0x58 ;  /* 0x00000058f89a7836 */ /* 0x040fe20000000000 */
[----:B------:R-:W-:Y:S01]  /*b8d0*/  ISETP.GE.AND P3, PT, R239, R46, PT ;  /* 0x0000002eef00720c */ /* 0x000fe20003f66270 */
[----:B------:R-:W-:Y:S01]  /*b8e0*/  VIADD R155, R248, 0x59 ;  /* 0x00000059f89b7836 */ /* 0x000fe20000000000 */
[----:B------:R-:W-:Y:S01]  /*b8f0*/  FSEL R55, R50, -INF , !P1 ;  /* 0xff80000032377808 */ /* 0x000fe20004800000 */
[----:B------:R-:W-:Y:S01]  /*b900*/  VIADD R164, R248, 0x60 ;  /* 0x00000060f8a47836 */ /* 0x000fe20000000000 */
[----:B------:R-:W-:Y:S01]  /*b910*/  FMNMX3.FTZ R0, R0, R62, R59, !PT ;  /* 0x0000003e00007276 */ /* 0x000fe2000781003b */
[C---:B------:R-:W-:Y:S01]  /*b920*/  VIADD R161, R248.reuse, 0x61 ;  /* 0x00000061f8a17836 */ /* 0x040fe20000000000 */
[----:B------:R-:W-:Y:S01]  /*b930*/  FSEL R54, R51, -INF , !P2 ;  /* 0xff80000033367808 */ /* 0x000fe20005000000 */
        /* <DEDUP_REMOVED lines=170> */
[----:B------:R-:W-:Y:S02]  /*c3e0*/  FSEL R42, R75, -INF , !P3 ;  /* 0xff8000004b2a7808 */ /* 0x000fe40005800000 */
[----:B------:R-:W-:Y:S02]  /*c3f0*/  FSEL R43, R70, -INF , !P2 ;  /* 0xff800000462b7808 */ /* 0x000fe40005000000 */
[----:B------:R-:W-:Y:S02]  /*c400*/  FMNMX3.FTZ R0, R0, R38, R39, !PT ;  /* 0x0000002600007276 */ /* 0x000fe40007810027 */
[----:B------:R-:W-:Y:S02]  /*c410*/  FSEL R71, R71, -INF , !P0 ;  /* 0xff80000047477808 */ /* 0x000fe40004000000 */
[----:B------:R-:W-:Y:S02]  /*c420*/  FMNMX3.FTZ R0, R0, R42, R43, !PT ;  /* 0x0000002a00007276 */ /* 0x000fe4000781002b */
[----:B------:R-:W-:-:S02]  /*c430*/  ISETP.GE.AND P1, PT, R246, R172, PT ;  /* 0x000000acf600720c */ /* 0x000fc40003f26270 */
[----:B------:R-:W-:Y:S02]  /*c440*/  FMNMX.FTZ R0, R71, R0, !PT ;  /* 0x0000000047007209 */ /* 0x000fe40007810000 */
[-C--:B------:R-:W-:Y:S02]  /*c450*/  ISETP.GE.AND P4, PT, R204, R172.reuse, PT ;  /* 0x000000accc00720c */ /* 0x080fe40003f86270 */
[-C--:B------:R-:W-:Y:S01]  /*c460*/  ISETP.GE.AND P2, PT, R245, R172.reuse, PT ;  /* 0x000000acf500720c */ /* 0x080fe20003f46270 */
[----:B------:R-:W2:Y:S01]  /*c470*/  SHFL.BFLY PT, R10, R0, 0x2, 0x1f ;  /* 0x0c401f00000a7f89 */ /* 0x000ea200000e0000 */
[-C--:B------:R-:W-:Y:S02]  /*c480*/  ISETP.GE.AND P3, PT, R244, R172.reuse, PT ;  /* 0x000000acf400720c */ /* 0x080fe40003f66270 */
[----:B------:R-:W-:Y:S02]  /*c490*/  FSEL R11, R57, -INF , !P4 ;  /* 0xff800000390b7808 */ /* 0x000fe40006000000 */
        /* <DEDUP_REMOVED lines=30> */
[----:B------:R-:W1:Y:S01]  /*c680*/  MUFU.EX2 R110, R110 ;  /* 0x0000006e006e7308 */ /* 0x000e620000000800 */
[----:B------:R-:W-:Y:S01]  /*c690*/  FSEL R26, R53, -INF , !P1 ;  /* 0xff800000351a7808 */ /* 0x000fe20004800000 */
        /* <DEDUP_REMOVED lines=90> */
[----:B------:R-:W-:Y:S01]  /*cc40*/  FFMA.FTZ R199, R199, UR4, -R70 ;  /* 0x00000004c7c77c23 */ /* 0x000fe20008010846 */
[----:B------:R-:W-:Y:S01]  /*cc50*/  FMNMX3.FTZ R5, R5, R11, R10, !PT ;  /* 0x0000000b05057276 */ /* 0x000fe2000781000a */
[--C-:B------:R-:W-:Y:S01]  /*cc60*/  FFMA.FTZ R135, R135, UR4, -R70.reuse ;  /* 0x0000000487877c23 */ /* 0x100fe20008010846 */
[----:B------:R-:W-:Y:S01]  /*cc70*/  FSEL R167, R132, -INF , !P5 ;  /* 0xff80000084a77808 */ /* 0x000fe20006800000 */
[----:B------:R-:W-:Y:S01]  /*cc80*/  MUFU.EX2 R52, R251 ;  /* 0x000000fb00347308 */ /* 0x000fe20000000800 */
[----:B------:R-:W-:Y:S01]  /*cc90*/  FMNMX3.FTZ R5, R5, R26, R19, !PT ;  /* 0x0000001a05057276 */ /* 0x000fe20007810013 */
[--C-:B------:R-:W-:Y:S01]  /*cca0*/  FFMA.FTZ R153, R153, UR4, -R70.reuse ;  /* 0x0000000499997c23 */ /* 0x100fe20008010846 */
[----:B------:R-:W-:Y:S01]  /*ccb0*/  ISETP.GE.AND P6, PT, R165, R172, PT ;  /* 0x000000aca500720c */ /* 0x000fe20003fc6270 */
[--C-:B------:R-:W-:Y:S01]  /*ccc0*/  FFMA.FTZ R159, R159, UR4, -R70.reuse ;  /* 0x000000049f9f7c23 */ /* 0x100fe20008010846 */
[----:B------:R-:W-:Y:S01]  /*ccd0*/  FMNMX3.FTZ R5, R5, R180, R179, !PT ;  /* 0x000000b405057276 */ /* 0x000fe200078100b3 */
[----:B------:R-:W-:Y:S01]  /*cce0*/  FFMA.FTZ R136, R136, UR4, -R70 ;  /* 0x0000000488887c23 */ /* 0x000fe20008010846 */
[----:B------:R-:W-:Y:S01]  /*ccf0*/  ISETP.GE.AND P1, PT, R174, R172, PT ;  /* 0x000000acae00720c */ /* 0x000fe20003f26270 */
[----:B------:R-:W-:Y:S01]  /*cd00*/  MUFU.EX2 R48, R48 ;  /* 0x0000003000307308 */ /* 0x000fe20000000800 */
[----:B------:R-:W-:Y:S01]  /*cd10*/  FMNMX3.FTZ R5, R5, R178, R146, !PT ;  /* 0x000000b205057276 */ /* 0x000fe20007810092 */
[--C-:B------:R-:W-:Y:S01]  /*cd20*/  FFMA.FTZ R122, R122, UR4, -R70.reuse ;  /* 0x000000047a7a7c23 */ /* 0x100fe20008010846 */
[----:B------:R-:W-:Y:S01]  /*cd30*/  ISETP.GE.AND P5, PT, R166, R172, PT ;  /* 0x000000aca600720c */ /* 0x000fe20003fa6270 */
[----:B------:R-:W-:Y:S01]  /*cd40*/  FFMA.FTZ R38, R38, UR4, -R70 ;  /* 0x0000000426267c23 */ /* 0x000fe20008010846 */
[----:B------:R-:W-:Y:S01]  /*cd50*/  FMNMX3.FTZ R5, R5, R177, R144, !PT ;  /* 0x000000b105057276 */ /* 0x000fe20007810090 */
[----:B------:R-:W-:Y:S01]  /*cd60*/  FFMA.FTZ R43, R43, UR4, -R70 ;  /* 0x000000042b2b7c23 */ /* 0x000fe20008010846 */
[----:B------:R-:W-:Y:S01]  /*cd70*/  FSEL R165, R128, -INF , !P0 ;  /* 0xff80000080a57808 */ /* 0x000fe20004000000 */
[----:B------:R-:W-:Y:S01]  /*cd80*/  MUFU.EX2 R36, R249 ;  /* 0x000000f900247308 */ /* 0x000fe20000000800 */
[----:B------:R-:W-:Y:S01]  /*cd90*/  FMNMX3.FTZ R5, R5, R145, R156, !PT ;  /* 0x0000009105057276 */ /* 0x000fe2000781009c */
[----:B------:R-:W-:Y:S01]  /*cda0*/  FFMA.FTZ R228, R71, UR4, -R70 ;  /* 0x0000000447e47c23 */ /* 0x000fe20008010846 */
[----:B------:R-:W-:-:S02]  /*cdb0*/  FSEL R174, R9, -INF , !P2 ;  /* 0xff80000009ae7808 */ /* 0x000fc40005000000 */
[----:B------:R-:W-:Y:S02]  /*cdc0*/  FMNMX3.FTZ R5, R5, R176, R154, !PT ;  /* 0x000000b005057276 */ /* 0x000fe4000781009a */
[-C--:B------:R-:W-:Y:S01]  /*cdd0*/  ISETP.GE.AND P0, PT, R158, R172.reuse, PT ;  /* 0x000000ac9e00720c */ /* 0x080fe20003f06270 */
[----:B------:R-:W-:Y:S01]  /*cde0*/  MUFU.EX2 R37, R37 ;  /* 0x0000002500257308 */ /* 0x000fe20000000800 */
[-C--:B------:R-:W-:Y:S02]  /*cdf0*/  ISETP.GE.AND P2, PT, R205, R172.reuse, PT ;  /* 0x000000accd00720c */ /* 0x080fe40003f46270 */
[----:B------:R-:W-:Y:S02]  /*ce00*/  FSEL R158, R124, -INF , !P4 ;  /* 0xff8000007c9e7808 */ /* 0x000fe40006000000 */
[----:B------:R-:W-:Y:S02]  /*ce10*/  ISETP.GE.AND P4, PT, R157, R172, PT ;  /* 0x000000ac9d00720c */ /* 0x000fe40003f86270 */
[----:B------:R-:W-:Y:S01]  /*ce20*/  FSEL R157, R125, -INF , !P5 ;  /* 0xff8000007d9d7808 */ /* 0x000fe20006800000 */
[----:B------:R-:W-:Y:S01]  /*ce30*/  MUFU.EX2 R40, R40 ;  /* 0x0000002800287308 */ /* 0x000fe20000000800 */
[----:B------:R-:W-:-:S02]  /*ce40*/  FMNMX3.FTZ R5, R5, R155, R164, !PT ;  /* 0x0000009b05057276 */ /* 0x000fc400078100a4 */
[-C--:B------:R-:W-:Y:S02]  /*ce50*/  ISETP.GE.AND P5, PT, R152, R172.reuse, PT ;  /* 0x000000ac9800720c */ /* 0x080fe40003fa6270 */
[----:B------:R-:W-:Y:S02]  /*ce60*/  FSEL R152, R120, -INF , !P2 ;  /* 0xff80000078987808 */ /* 0x000fe40005000000 */
[----:B------:R-:W-:Y:S01]  /*ce70*/  ISETP.GE.AND P2, PT, R140, R172, PT ;  /* 0x000000ac8c00720c */ /* 0x000fe20003f46270 */
[----:B------:R-:W-:Y:S01]  /*ce80*/  MUFU.EX2 R41, R41 ;  /* 0x0000002900297308 */ /* 0x000fe20000000800 */
[----:B------:R-:W-:Y:S02]  /*ce90*/  FMNMX3.FTZ R5, R5, R161, R162, !PT ;  /* 0x000000a105057276 */ /* 0x000fe400078100a2 */
[----:B------:R-:W-:Y:S02]  /*cea0*/  P2R R8, PR, RZ, 0x4 ;  /* 0x00000004ff087803 */ /* 0x000fe40000000000 */
[----:B------:R-:W-:-:S02]  /*ceb0*/  FMNMX3.FTZ R5, R5, R163, R169, !PT ;  /* 0x000000a305057276 */ /* 0x000fc400078100a9 */
[----:B------:R-:W-:Y:S01]  /*cec0*/  FSEL R127, R112, -INF , !P4 ;  /* 0xff800000707f7808 */ /* 0x000fe20006000000 */
[----:B------:R-:W-:Y:S01]  /*ced0*/  MUFU.EX2 R49, R49 ;  /* 0x0000003100317308 */ /* 0x000fe20000000800 */
[----:B------:R-:W-:Y:S02]  /*cee0*/  ISETP.NE.AND P4, PT, R8, RZ, PT ;  /* 0x000000ff0800720c */ /* 0x000fe40003f85270 */
[----:B------:R-:W-:Y:S02]  /*cef0*/  FMNMX3.FTZ R8, R5, R168, R170, !PT ;  /* 0x000000a805087276 */ /* 0x000fe400078100aa */
[----:B------:R-:W-:Y:S02]  /*cf00*/  FSEL R166, R133, -INF , !P1 ;  /* 0xff80000085a67808 */ /* 0x000fe40004800000 */
[----:B------:R-:W-:Y:S01]  /*cf10*/  FMNMX3.FTZ R8, R8, R174, R175, !PT ;  /* 0x000000ae08087276 */ /* 0x000fe200078100af */
[----:B------:R-:W-:Y:S01]  /*cf20*/  MUFU.EX2 R53, R53 ;  /* 0x0000003500357308 */ /* 0x000fe20000000800 */
[----:B------:R-:W-:-:S02]  /*cf30*/  ISETP.GE.AND P1, PT, R160, R172, PT ;  /* 0x000000aca000720c */ /* 0x000fc40003f26270 */
[----:B------:R-:W-:Y:S02]  /*cf40*/  FMNMX3.FTZ R8, R8, R171, R167, !PT ;  /* 0x000000ab08087276 */ /* 0x000fe400078100a7 */
[----:B------:R-:W-:Y:S02]  /*cf50*/  FSEL R160, R129, -INF , !P3 ;  /* 0xff80000081a07808 */ /* 0x000fe40005800000 */
[----:B------:R-:W-:Y:S01]  /*cf60*/  FMNMX3.FTZ R8, R8, R166, R165, !PT ;  /* 0x000000a608087276 */ /* 0x000fe200078100a5 */
[----:B------:R-:W-:Y:S01]  /*cf70*/  MUFU.EX2 R56, R56 ;  /* 0x0000003800387308 */ /* 0x000fe20000000800 */
[----:B------:R-:W-:Y:S02]  /*cf80*/  ISETP.GE.AND P3, PT, R141, R172, PT ;  /* 0x000000ac8d00720c */ /* 0x000fe40003f66270 */
[----:B------:R-:W-:Y:S02]  /*cf90*/  FMNMX3.FTZ R8, R8, R160, R158, !PT ;  /* 0x000000a008087276 */ /* 0x000fe4000781009e */
[----:B------:R-:W-:Y:S01]  /*cfa0*/  FSEL R141, R121, -INF , !P6 ;  /* 0xff800000798d7808 */ /* 0x000fe20007000000 */
[----:B------:R-:W-:Y:S01]  /*cfb0*/  FFMA.FTZ R121, R147, UR4, -R70 ;  /* 0x0000000493797c23 */ /* 0x000fe20008010846 */
[----:B------:R-:W-:Y:S01]  /*cfc0*/  FSEL R140, R116, -INF , !P1 ;  /* 0xff800000748c7808 */ /* 0x000fe20004800000 */
[----:B------:R-:W-:Y:S01]  /*cfd0*/  MUFU.EX2 R57, R57 ;  /* 0x0000003900397308 */ /* 0x000fe20000000800 */
[----:B------:R-:W-:-:S02]  /*cfe0*/  FMNMX3.FTZ R8, R8, R157, R152, !PT ;  /* 0x0000009d08087276 */ /* 0x000fc40007810098 */
[----:B------:R-:W-:Y:S01]  /*cff0*/  FSEL R134, R117, -INF , !P0 ;  /* 0xff80000075867808 */ /* 0x000fe20004000000 */
[----:B------:R-:W-:Y:S01]  /*d000*/  FFMA.FTZ R117, R137, UR4, -R70 ;  /* 0x0000000489757c23 */ /* 0x000fe20008010846 */
        /* <DEDUP_REMOVED lines=10> */
[----:B------:R-:W-:Y:S02]  /*d0b0*/  ISETP.GE.AND P3, PT, R193, R172, PT ;  /* 0x000000acc100720c */ /* 0x000fe40003f66270 */
[----:B------:R-:W-:Y:S01]  /*d0c0*/  FSEL R119, R104, -INF , !P2 ;  /* 0xff80000068777808 */ /* 0x000fe20005000000 */
[--C-:B------:R-:W-:Y:S01]  /*d0d0*/  FFMA.FTZ R104, R114, UR4, -R70.reuse ;  /* 0x0000000472687c23 */ /* 0x100fe20008010846 */
[----:B------:R-:W-:Y:S01]  /*d0e0*/  FMNMX3.FTZ R8, R8, R128, R123, !PT ;  /* 0x0000008008087276 */ /* 0x000fe2000781007b */
[----:B------:R-:W-:Y:S01]  /*d0f0*/  FFMA.FTZ R114, R18, UR4, -R70 ;  /* 0x0000000412727c23 */ /* 0x000fe20008010846 */
[-C--:B------:R-:W-:Y:S01]  /*d100*/  ISETP.GE.AND P6, PT, R195, R172.reuse, PT ;  /* 0x000000acc300720c */ /* 0x080fe20003fc6270 */
[----:B------:R-:W-:Y:S01]  /*d110*/  MUFU.EX2 R65, R65 ;  /* 0x0000004100417308 */ /* 0x000fe20000000800 */
[----:B------:R-:W-:-:S02]  /*d120*/  ISETP.GE.AND P5, PT, R194, R172, PT ;  /* 0x000000acc200720c */ /* 0x000fc40003fa6270 */
[----:B------:R-:W-:Y:S02]  /*d130*/  P2R R5, PR, RZ, 0x8 ;  /* 0x00000008ff057803 */ /* 0x000fe40000000000 */
[----:B------:R-:W-:Y:S01]  /*d140*/  FSEL R118, R105, -INF , !P1 ;  /* 0xff80000069767808 */ /* 0x000fe20004800000 */
[--C-:B------:R-:W-:Y:S01]  /*d150*/  FFMA.FTZ R105, R126, UR4, -R70.reuse ;  /* 0x000000047e697c23 */ /* 0x100fe20008010846 */
[----:B------:R-:W-:Y:S01]  /*d160*/  FSEL R116, R100, -INF , !P0 ;  /* 0xff80000064747808 */ /* 0x000fe20004000000 */
[--C-:B------:R-:W-:Y:S01]  /*d170*/  FFMA.FTZ R100, R30, UR4, -R70.reuse ;  /* 0x000000041e647c23 */ /* 0x100fe20008010846 */
[----:B------:R-:W-:Y:S01]  /*d180*/  FMNMX3.FTZ R8, R8, R120, R119, !PT ;  /* 0x0000007808087276 */ /* 0x000fe20007810077 */
[----:B------:R-:W-:Y:S01]  /*d190*/  MUFU.EX2 R74, R74 ;  /* 0x0000004a004a7308 */ /* 0x000fe20000000800 */
[----:B------:R-:W-:Y:S02]  /*d1a0*/  ISETP.GE.AND P4, PT, R192, R172, PT ;  /* 0x000000acc000720c */ /* 0x000fe40003f86270 */
[----:B------:R-:W-:Y:S01]  /*d1b0*/  FSEL R115, R101, -INF , !P6 ;  /* 0xff80000065737808 */ /* 0x000fe20007000000 */
[----:B------:R-:W-:Y:S01]  /*d1c0*/  FFMA.FTZ R101, R31, UR4, -R70 ;  /* 0x000000041f657c23 */ /* 0x000fe20008010846 */
[----:B------:R-:W-:-:S02]  /*d1d0*/  ISETP.NE.AND P6, PT, R5, RZ, PT ;  /* 0x000000ff0500720c */ /* 0x000fc40003fc5270 */
[----:B------:R-:W-:Y:S01]  /*d1e0*/  FSEL R112, R96, -INF , !P5 ;  /* 0xff80000060707808 */ /* 0x000fe20006800000 */
[----:B------:R-:W-:Y:S01]  /*d1f0*/  FFMA.FTZ R96, R14, UR4, -R70 ;  /* 0x000000040e607c23 */ /* 0x000fe20008010846 */
[----:B------:R-:W-:Y:S01]  /*d200*/  FMNMX3.FTZ R8, R8, R118, R116, !PT ;  /* 0x0000007608087276 */ /* 0x000fe20007810074 */
[----:B------:R-:W-:Y:S01]  /*d210*/  MUFU.EX2 R75, R75 ;  /* 0x0000004b004b7308 */ /* 0x000fe20000000800 */
[----:B------:R-:W-:Y:S02]  /*d220*/  FSEL R86, R92, -INF , !P4 ;  /* 0xff8000005c567808 */ /* 0x000fe40006000000 */
[-C--:B------:R-:W-:Y:S02]  /*d230*/  ISETP.GE.AND P3, PT, R191, R172.reuse, PT ;  /* 0x000000acbf00720c */ /* 0x080fe40003f66270 */
[-C--:B------:R-:W-:Y:S02]  /*d240*/  ISETP.GE.AND P2, PT, R187, R172.reuse, PT ;  /* 0x000000acbb00720c */ /* 0x080fe40003f46270 */
[----:B------:R-:W-:Y:S01]  /*d250*/  FSEL R113, R97, -INF , !P6 ;  /* 0xff80000061717808 */ /* 0x000fe20007000000 */
[----:B------:R-:W-:Y:S01]  /*d260*/  FFMA.FTZ R97, R15, UR4, -R70 ;  /* 0x000000040f617c23 */ /* 0x000fe20008010846 */
[-C--:B------:R-:W-:Y:S01]  /*d270*/  ISETP.GE.AND P5, PT, R184, R172.reuse, PT ;  /* 0x000000acb800720c */ /* 0x080fe20003fa6270 */
[----:B------:R-:W-:Y:S01]  /*d280*/  MUFU.EX2 R78, R78 ;  /* 0x0000004e004e7308 */ /* 0x000fe20000000800 */
[----:B------:R-:W-:-:S02]  /*d290*/  ISETP.GE.AND P4, PT, R183, R172, PT ;  /* 0x000000acb700720c */ /* 0x000fc40003f86270 */
[----:B------:R-:W-:Y:S02]  /*d2a0*/  FMNMX3.FTZ R8, R8, R115, R112, !PT ;  /* 0x0000007308087276 */ /* 0x000fe40007810070 */
[-C--:B------:R-:W-:Y:S02]  /*d2b0*/  ISETP.GE.AND P1, PT, R186, R172.reuse, PT ;  /* 0x000000acba00720c */ /* 0x080fe40003f26270 */
[----:B------:R-:W-:Y:S01]  /*d2c0*/  ISETP.GE.AND P0, PT, R185, R172, PT ;  /* 0x000000acb900720c */ /* 0x000fe20003f06270 */
[----:B------:R-:W-:Y:S01]  /*d2d0*/  MUFU.EX2 R79, R79 ;  /* 0x0000004f004f7308 */ /* 0x000fe20000000800 */
[----:B------:R-:W-:Y:S02]  /*d2e0*/  P2R R5, PR, RZ, 0x20 ;  /* 0x00000020ff057803 */ /* 0x000fe40000000000 */
[----:B------:R-:W-:Y:S02]  /*d2f0*/  FSEL R87, R93, -INF , !P3 ;  /* 0xff8000005d577808 */ /* 0x000fe40005800000 */
[----:B------:R-:W-:-:S02]  /*d300*/  P2R R9, PR, RZ, 0x10 ;  /* 0x00000010ff097803 */ /* 0x000fc40000000000 */
[----:B------:R-:W-:Y:S01]  /*d310*/  FSEL R90, R88, -INF , !P2 ;  /* 0xff800000585a7808 */ /* 0x000fe20005000000 */
[----:B------:R-:W-:Y:S01]  /*d320*/  MUFU.EX2 R82, R82 ;  /* 0x0000005200527308 */ /* 0x000fe20000000800 */
[----:B------:R-:W-:Y:S02]  /*d330*/  FMNMX3.FTZ R8, R8, R113, R86, !PT ;  /* 0x0000007108087276 */ /* 0x000fe40007810056 */
[----:B------:R-:W-:Y:S02]  /*d340*/  FSEL R89, R89, -INF , !P1 ;  /* 0xff80000059597808 */ /* 0x000fe40004800000 */
[----:B------:R-:W-:Y:S02]  /*d350*/  ISETP.NE.AND P2, PT, R5, RZ, PT ;  /* 0x000000ff0500720c */ /* 0x000fe40003f45270 */
[----:B------:R-:W-:Y:S01]  /*d360*/  ISETP.NE.AND P1, PT, R9, RZ, PT ;  /* 0x000000ff0900720c */ /* 0x000fe20003f25270 */
        /* <DEDUP_REMOVED lines=18> */
[----:B------:R-:W-:Y:S02]  /*d490*/  ISETP.GE.AND P1, PT, R138, R172, PT ;  /* 0x000000ac8a00720c */ /* 0x000fe40003f26270 */
[----:B------:R-:W-:Y:S01]  /*d4a0*/  FSEL R77, R77, -INF , !P4 ;  /* 0xff8000004d4d7808 */ /* 0x000fe20006000000 */
[----:B------:R-:W-:Y:S01]  /*d4b0*/  MUFU.EX2 R76, R202 ;  /* 0x000000ca004c7308 */ /* 0x000fe20000000800 */
[----:B------:R-:W-:Y:S02]  /*d4c0*/  FSEL R72, R72, -INF , !P3 ;  /* 0xff80000048487808 */ /* 0x000fe40005800000 */
[----:B------:R-:W-:Y:S02]  /*d4d0*/  FMNMX3.FTZ R2, R2, R81, R93, !PT ;  /* 0x0000005102027276 */ /* 0x000fe4000781005d */
[----:B------:R-:W-:-:S02]  /*d4e0*/  FSEL R73, R73, -INF , !P2 ;  /* 0xff80000049497808 */ /* 0x000fc40005000000 */
[----:B------:R-:W-:Y:S01]  /*d4f0*/  FSEL R94, R68, -INF , !P1 ;  /* 0xff800000445e7808 */ /* 0x000fe20004800000 */
[----:B------:R-:W-:Y:S01]  /*d500*/  MUFU.EX2 R107, R107 ;  /* 0x0000006b006b7308 */ /* 0x000fe20000000800 */
[----:B------:R-:W-:Y:S02]  /*d510*/  FMNMX3.FTZ R2, R2, R77, R72, !PT ;  /* 0x0000004d02027276 */ /* 0x000fe40007810048 */
[----:B------:R-:W-:Y:S01]  /*d520*/  FSEL R109, R69, -INF , !P0 ;  /* 0xff800000456d7808 */ /* 0x000fe20004000000 */
[----:B------:R-:W-:Y:S01]  /*d530*/  FFMA.FTZ R69, R6, UR4, -R70 ;  /* 0x0000000406457c23 */ /* 0x000fe20008010846 */
[----:B------:R-:W-:Y:S02]  /*d540*/  FMNMX3.FTZ R2, R2, R73, R94, !PT ;  /* 0x0000004902027276 */ /* 0x000fe4000781005e */
[----:B------:R-:W-:Y:S01]  /*d550*/  LOP3.LUT R208, R151, R190, RZ, 0xfc, !PT ;  /* 0x000000be97d07212 */ /* 0x000fe200078efcff */
[----:B------:R-:W-:Y:S01]  /*d560*/  MUFU.EX2 R68, R199 ;  /* 0x000000c700447308 */ /* 0x000fe20000000800 */
[----:B------:R-:W-:-:S02]  /*d570*/  FMNMX.FTZ R2, R109, R2, !PT ;  /* 0x000000026d027209 */ /* 0x000fc40007810000 */
[----:B------:R-:W-:Y:S02]  /*d580*/  LOP3.LUT P6, RZ, R224, 0x4, RZ, 0xc0, !PT ;  /* 0x00000004e0ff7812 */ /* 0x000fe400078cc0ff */
[----:B------:R-:W-:Y:S01]  /*d590*/  LEA R208, R208, UR5, 0x1 ;  /* 0x00000005d0d07c11 */ /* 0x000fe2000f8e08ff */
[----:B------:R-:W3:Y:S01]  /*d5a0*/  SHFL.BFLY PT, R5, R2, 0x2, 0x1f ;  /* 0x0c401f0002057f89 */ /* 0x000ee200000e0000 */
[----:B-1----:R-:W-:Y:S01]  /*d5b0*/  F2FP.F16.F32.PACK_AB R21, R110, R111 ;  /* 0x0000006f6e15723e */ /* 0x002fe200000000ff */
[----:B------:R-:W-:Y:S01]  /*d5c0*/  MUFU.EX2 R106, R106 ;  /* 0x0000006a006a7308 */ /* 0x000fe20000000800 */
[----:B--2---:R-:W-:Y:S01]  /*d5d0*/  F2FP.F16.F32.PACK_AB R23, R66, R67 ;  /* 0x000000434217723e */ /* 0x004fe200000000ff */
[C---:B------:R-:W-:Y:S01]  /*d5e0*/  VIADD R8, R208.reuse, 0x5000 ;  /* 0x00005000d0087836 */ /* 0x040fe20000000000 */
[----:B------:R-:W-:Y:S01]  /*d5f0*/  LDSM.16.MT88.4 R28, [R208+0x5400] ;  /* 0x00540000d01c783b */ /* 0x000fe20000004200 */
[----:B------:R-:W-:Y:S02]  /*d600*/  VIADD R151, R208, 0x5020 ;  /* 0x00005020d0977836 */ /* 0x000fe40000000000 */
[----:B------:R-:W-:-:S02]  /*d610*/  FADD.FTZ R110, R111, R110 ;  /* 0x0000006e6f6e7221 */ /* 0x000fc40000010000 */
[----:B------:R-:W-:Y:S01]  /*d620*/  @P6 VIADD R151, R8, 0xffffffe0 ;  /* 0xffffffe008976836 */ /* 0x000fe20000000000 */
[----:B------:R-:W-:Y:S01]  /*d630*/  MUFU.EX2 R105, R105 ;  /* 0x0000006900697308 */ /* 0x000fe20000000800 */
[----:B------:R-:W-:-:S03]  /*d640*/  FADD.FTZ R110, R67, R110 ;  /* 0x0000006e436e7221 */ /* 0x000fc60000010000 */
[----:B------:R-:W-:Y:S04]  /*d650*/  LDSM.16.MT88.4 R12, [R151] ;  /* 0x00000000970c783b */ /* 0x000fe80000004200 */
[----:B------:R-:W-:Y:S01]  /*d660*/  LDSM.16.MT88.4 R32, [R151+0x400] ;  /* 0x000400009720783b */ /* 0x000fe20000004200 */
[----:B------:R-:W-:Y:S01]  /*d670*/  MUFU.EX2 R104, R104 ;  /* 0x0000006800687308 */ /* 0x000fe20000000800 */
[----:B---3--:R-:W-:-:S07]  /*d680*/  FMNMX.FTZ R2, R2, R5, !PT ;  /* 0x0000000502027209 */ /* 0x008fce0007810000 */
        /* <DEDUP_REMOVED lines=10> */
[----:B------:R-:W-:-:S03]  /*d730*/  ISETP.GT.AND P0, PT, R45, R212, PT ;  /* 0x000000d42d00720c */ /* 0x000fc60003f04270 */
[--C-:B------:R-:W-:Y:S01]  /*d740*/  FFMA.FTZ R143, R4, UR4, -R108.reuse ;  /* 0x00000004048f7c23 */ /* 0x100fe2000801086c */
[--C-:B------:R-:W-:Y:S01]  /*d750*/  FFMA.FTZ R142, R204, UR4, -R108.reuse ;  /* 0x00000004cc8e7c23 */ /* 0x100fe2000801086c */
[----:B------:R-:W1:Y:S01]  /*d760*/  LDSM.16.MT88.4 R4, [R208+0x5000] ;  /* 0x00500000d004783b */ /* 0x000e620000004200 */
        /* <DEDUP_REMOVED lines=46> */
[----:B------:R-:W-:Y:S01]  /*da50*/  FFMA.FTZ R134, R134, UR4, -R108 ;  /* 0x0000000486867c23 */ /* 0x000fe2000801086c */
[----:B------:R-:W-:Y:S01]  /*da60*/  FADD.FTZ R142, R143, R142 ;  /* 0x0000008e8f8e7221 */ /* 0x000fe20000010000 */
[--C-:B------:R-:W-:Y:S01]  /*da70*/  FFMA.FTZ R127, R127, UR4, -R108.reuse ;  /* 0x000000047f7f7c23 */ /* 0x100fe2000801086c */
[--C-:B------:R-:W-:Y:S01]  /*da80*/  FFMA.FTZ R128, R128, UR4, -R108.reuse ;  /* 0x0000000480807c23 */ /* 0x100fe2000801086c */
[----:B------:R-:W-:Y:S01]  /*da90*/  FFMA.FTZ R123, R123, UR4, -R108 ;  /* 0x000000047b7b7c23 */ /* 0x000fe2000801086c */
        /* <DEDUP_REMOVED lines=177> */
[----:B------:R-:W-:Y:S02]  /*e5b0*/  FADD.FTZ R134, R134, R141 ;  /* 0x0000008d86867221 */ /* 0x000fe40000010000 */
        /* <DEDUP_REMOVED lines=9> */
[----:B------:R-:W4:Y:S02]  /*e650*/  MUFU.EX2 R63, R120 ;  /* 0x00000078003f7308 */ /* 0x000f240000000800 */
[C---:B--2---:R-:W-:Y:S01]  /*e660*/  HMMA.16816.F32 R24, R32.reuse, R12, R24 ;  /* 0x0000000c2018723c */ /* 0x044fe20000001818 */
[----:B------:R-:W-:Y:S01]  /*e670*/  FADD.FTZ R59, R58, R59 ;  /* 0x0000003b3a3b7221 */ /* 0x000fe20000010000 */
[----:B------:R-:W-:Y:S01]  /*e680*/  F2FP.F16.F32.PACK_AB R13, R103, R104 ;  /* 0x00000068670d723e */ /* 0x000fe200000000ff */
[----:B------:R-:W-:Y:S01]  /*e690*/  FFMA.FTZ R58, R119, UR4, -R108 ;  /* 0x00000004773a7c23 */ /* 0x000fe2000801086c */
[----:B------:R-:W-:Y:S01]  /*e6a0*/  F2FP.F16.F32.PACK_AB R12, R128, R127 ;  /* 0x0000007f800c723e */ /* 0x000fe200000000ff */
[----:B------:R-:W-:Y:S01]  /*e6b0*/  FADD.FTZ R59, R55, R59 ;  /* 0x0000003b373b7221 */ /* 0x000fe20000010000 */
[----:B------:R-:W-:Y:S02]  /*e6c0*/  MUFU.EX2 R114, R114 ;  /* 0x0000007200727308 */ /* 0x000fe40000000800 */
[----:B------:R-:W-:Y:S01]  /*e6d0*/  HMMA.16816.F32 R28, R32, R14, R28 ;  /* 0x0000000e201c723c */ /* 0x000fe2000000181c */
[----:B------:R-:W-:Y:S01]  /*e6e0*/  FADD.FTZ R54, R54, R59 ;  /* 0x0000003b36367221 */ /* 0x000fe20000010000 */
[----:B------:R-:W2:Y:S01]  /*e6f0*/  LDSM.16.MT88.4 R32, [R208+0x7c00] ;  /* 0x007c0000d020783b */ /* 0x000ea20000004200 */
[----:B------:R-:W-:-:S02]  /*e700*/  F2FP.F16.F32.PACK_AB R15, R101, R102 ;  /* 0x00000066650f723e */ /* 0x000fc400000000ff */
[----:B------:R-:W-:Y:S01]  /*e710*/  FADD.FTZ R54, R51, R54 ;  /* 0x0000003633367221 */ /* 0x000fe20000010000 */
[----:B------:R-:W-:Y:S01]  /*e720*/  MUFU.EX2 R58, R58 ;  /* 0x0000003a003a7308 */ /* 0x000fe20000000800 */
[----:B----4-:R-:W-:Y:S01]  /*e730*/  F2FP.F16.F32.PACK_AB R14, R63, R67 ;  /* 0x000000433f0e723e */ /* 0x010fe200000000ff */
[----:B------:R-:W-:Y:S01]  /*e740*/  FADD.FTZ R67, R67, R134 ;  /* 0x0000008643437221 */ /* 0x000fe20000010000 */
[----:B------:R-:W-:Y:S01]  /*e750*/  FADD.FTZ R50, R50, R54 ;  /* 0x0000003632327221 */ /* 0x000fe20000010000 */
[----:B------:R-:W-:Y:S02]  /*e760*/  FFMA.FTZ R54, R92, UR4, -R108 ;  /* 0x000000045c367c23 */ /* 0x000fe4000801086c */
        /* <DEDUP_REMOVED lines=17> */
[----:B------:R-:W5:Y:S01]  /*e880*/  LDSM.16.MT88.4 R16, [R208+0x8000] ;  /* 0x00800000d010783b */ /* 0x000f620000004200 */
[----:B------:R-:W-:Y:S01]  /*e890*/  FFMA.FTZ R41, R87, UR4, -R108 ;  /* 0x0000000457297c23 */ /* 0x000fe2000801086c */
[----:B------:R-:W-:Y:S01]  /*e8a0*/  FADD.FTZ R49, R49, R37 ;  /* 0x0000002531317221 */ /* 0x000fe20000010000 */
[----:B------:R-:W-:Y:S01]  /*e8b0*/  F2FP.F16.F32.PACK_AB R13, R99, R100 ;  /* 0x00000064630d723e */ /* 0x000fe200000000ff */
[----:B------:R-:W-:Y:S01]  /*e8c0*/  MUFU.EX2 R52, R112 ;  /* 0x0000007000347308 */ /* 0x000fe20000000800 */
[----:B------:R-:W-:Y:S01]  /*e8d0*/  F2FP.F16.F32.PACK_AB R15, R97, R98 ;  /* 0x00000062610f723e */ /* 0x000fe200000000ff */
[----:B------:R-:W-:Y:S01]  /*e8e0*/  FADD.FTZ R49, R53, R49 ;  /* 0x0000003135317221 */ /* 0x000fe20000010000 */
[----:B---3--:R-:W-:Y:S01]  /*e8f0*/  F2FP.F16.F32.PACK_AB R12, R55, R58 ;  /* 0x0000003a370c723e */ /* 0x008fe200000000ff */
[--C-:B------:R-:W-:Y:S01]  /*e900*/  FFMA.FTZ R37, R39, UR4, -R70.reuse ;  /* 0x0000000427257c23 */ /* 0x100fe20008010846 */
[----:B------:R-:W-:Y:S01]  /*e910*/  FFMA.FTZ R39, R42, UR4, -R70 ;  /* 0x000000042a277c23 */ /* 0x000fe20008010846 */
[----:B------:R-:W-:Y:S01]  /*e920*/  FADD.FTZ R56, R56, R49 ;  /* 0x0000003138387221 */ /* 0x000fe20000010000 */
[----:B-1----:R-:W-:Y:S01]  /*e930*/  F2FP.F16.F32.PACK_AB R14, R50, R51 ;  /* 0x00000033320e723e */ /* 0x002fe200000000ff */
[----:B------:R-:W1:Y:S01]  /*e940*/  MUFU.EX2 R36, R113 ;  /* 0x0000007100247308 */ /* 0x000e620000000800 */
[----:B------:R-:W-:Y:S01]  /*e950*/  FFMA.FTZ R42, R90, UR4, -R108 ;  /* 0x000000045a2a7c23 */ /* 0x000fe2000801086c */
[----:B------:R-:W-:Y:S01]  /*e960*/  FADD.FTZ R56, R57, R56 ;  /* 0x0000003839387221 */ /* 0x000fe20000010000 */
[--C-:B------:R-:W-:Y:S01]  /*e970*/  FFMA.FTZ R49, R91, UR4, -R108.reuse ;  /* 0x000000045b317c23 */ /* 0x100fe2000801086c */
[--C-:B------:R-:W-:Y:S01]  /*e980*/  FFMA.FTZ R53, R85, UR4, -R108.reuse ;  /* 0x0000000455357c23 */ /* 0x100fe2000801086c */
[----:B------:R-:W-:Y:S01]  /*e990*/  FFMA.FTZ R57, R93, UR4, -R108 ;  /* 0x000000045d397c23 */ /* 0x000fe2000801086c */
[----:B------:R-:W-:Y:S01]  /*e9a0*/  FADD.FTZ R61, R61, R56 ;  /* 0x000000383d3d7221 */ /* 0x000fe20000010000 */
[----:B--2---:R-:W-:Y:S01]  /*e9b0*/  HMMA.16816.F32 R8, R12, R32, R8 ;  /* 0x000000200c08723c */ /* 0x004fe20000001808 */
[----:B------:R-:W-:Y:S01]  /*e9c0*/  MUFU.EX2 R40, R86 ;  /* 0x0000005600287308 */ /* 0x000fe20000000800 */
[----:B------:R-:W-:Y:S01]  /*e9d0*/  FFMA.FTZ R56, R81, UR4, -R108 ;  /* 0x0000000451387c23 */ /* 0x000fe2000801086c */
[----:B------:R-:W-:Y:S01]  /*e9e0*/  FADD.FTZ R61, R64, R61 ;  /* 0x0000003d403d7221 */ /* 0x000fe20000010000 */
[----:B------:R-:W-:-:S03]  /*e9f0*/  FADD.FTZ R58, R58, R67 ;  /* 0x000000433a3a7221 */ /* 0x000fc60000010000 */
[----:B------:R-:W-:Y:S01]  /*ea00*/  FADD.FTZ R65, R65, R61 ;  /* 0x0000003d41417221 */ /* 0x000fe20000010000 */
[----:B------:R-:W-:Y:S01]  /*ea10*/  HMMA.16816.F32 R4, R12, R34, R4 ;  /* 0x000000220c04723c */ /* 0x000fe20000001804 */
[----:B------:R-:W2:Y:S01]  /*ea20*/  MUFU.EX2 R41, R41 ;  /* 0x0000002900297308 */ /* 0x000ea20000000800 */
[----:B------:R-:W3:Y:S01]  /*ea30*/  LDSM.16.MT88.4 R32, [R151+0x3000] ;  /* 0x003000009720783b */ /* 0x000ee20000004200 */
[----:B------:R-:W-:Y:S01]  /*ea40*/  FADD.FTZ R65, R74, R65 ;  /* 0x000000414a417221 */ /* 0x000fe20000010000 */
[----:B------:R-:W-:-:S03]  /*ea50*/  FADD.FTZ R55, R55, R58 ;  /* 0x0000003a37377221 */ /* 0x000fc60000010000 */
        /* <DEDUP_REMOVED lines=8> */
[----:B------:R-:W-:Y:S01]  /*eae0*/  F2FP.F16.F32.PACK_AB R13, R95, R96 ;  /* 0x000000605f0d723e */ /* 0x000fe200000000ff */
[----:B------:R-:W4:Y:S01]  /*eaf0*/  LDSM.16.MT88.4 R20, [R208+0x8400] ;  /* 0x00840000d014783b */ /* 0x000f220000004200 */
[----:B------:R-:W-:Y:S01]  /*eb00*/  FADD.FTZ R82, R82, R78 ;  /* 0x0000004e52527221 */ /* 0x000fe20000010000 */
[----:B------:R-:W-:Y:S01]  /*eb10*/  F2FP.F16.F32.PACK_AB R15, R114, R69 ;  /* 0x00000045720f723e */ /* 0x000fe200000000ff */
[----:B------:R-:W3:Y:S01]  /*eb20*/  MUFU.EX2 R121, R121 ;  /* 0x0000007900797308 */ /* 0x000ee20000000800 */
[----:B-1----:R-:W-:Y:S01]  /*eb30*/  F2FP.F16.F32.PACK_AB R12, R36, R52 ;  /* 0x00000034240c723e */ /* 0x002fe200000000ff */
[----:B------:R-:W-:Y:S01]  /*eb40*/  FADD.FTZ R82, R83, R82 ;  /* 0x0000005253527221 */ /* 0x000fe20000010000 */
[----:B--2---:R-:W-:Y:S01]  /*eb50*/  F2FP.F16.F32.PACK_AB R14, R41, R40 ;  /* 0x00000028290e723e */ /* 0x004fe200000000ff */
[----:B------:R-:W-:-:S02]  /*eb60*/  FADD.FTZ R50, R52, R50 ;  /* 0x0000003234327221 */ /* 0x000fc40000010000 */
[----:B------:R-:W-:Y:S02]  /*eb70*/  FADD.FTZ R88, R88, R82 ;  /* 0x0000005258587221 */ /* 0x000fe40000010000 */
[----:B------:R-:W-:Y:S01]  /*eb80*/  MUFU.EX2 R135, R135 ;  /* 0x0000008700877308 */ /* 0x000fe20000000800 */
[----:B------:R-:W-:Y:S01]  /*eb90*/  FADD.FTZ R50, R36, R50 ;  /* 0x0000003224327221 */ /* 0x000fe20000010000 */
[----:B------:R-:W-:Y:S01]  /*eba0*/  FADD.FTZ R88, R84, R88 ;  /* 0x0000005854587221 */ /* 0x000fe20000010000 */
[C---:B-----5:R-:W-:Y:S02]  /*ebb0*/  HMMA.16816.F32 R8, R12.reuse, R16, R8 ;  /* 0x000000100c08723c */ /* 0x060fe40000001808 */
[----:B------:R-:W-:Y:S01]  /*ebc0*/  FADD.FTZ R40, R40, R50 ;  /* 0x0000003228287221 */ /* 0x000fe20000010000 */
[----:B------:R-:W-:Y:S02]  /*ebd0*/  FADD.FTZ R88, R80, R88 ;  /* 0x0000005850587221 */ /* 0x000fe40000010000 */
[----:B------:R-:W1:Y:S01]  /*ebe0*/  MUFU.EX2 R153, R153 ;  /* 0x0000009900997308 */ /* 0x000e620000000800 */
[----:B------:R-:W-:Y:S01]  /*ebf0*/  FADD.FTZ R40, R41, R40 ;  /* 0x0000002829287221 */ /* 0x000fe20000010000 */
[----:B------:R-:W-:Y:S01]  /*ec00*/  FADD.FTZ R76, R76, R88 ;  /* 0x000000584c4c7221 */ /* 0x000fe20000010000 */
[----:B------:R-:W-:Y:S01]  /*ec10*/  HMMA.16816.F32 R4, R12, R18, R4 ;  /* 0x000000120c04723c */ /* 0x000fe20000001804 */
[----:B------:R-:W2:Y:S02]  /*ec20*/  LDSM.16.MT88.4 R16, [R151+0x3400] ;  /* 0x003400009710783b */ /* 0x000ea40000004200 */
        /* <DEDUP_REMOVED lines=8> */
[----:B------:R-:W2:Y:S01]  /*ecb0*/  LDSM.16.MT88.4 R32, [R208+0x8800] ;  /* 0x00880000d020783b */ /* 0x000ea20000004200 */
[----:B------:R-:W-:Y:S01]  /*ecc0*/  F2FP.F16.F32.PACK_AB R13, R121, R117 ;  /* 0x00000075790d723e */ /* 0x000fe200000000ff */
[----:B------:R-:W-:Y:S01]  /*ecd0*/  FADD.FTZ R105, R104, R105 ;  /* 0x0000006968697221 */ /* 0x000fe20000010000 */
[----:B-1----:R-:W-:Y:S01]  /*ece0*/  F2FP.F16.F32.PACK_AB R15, R153, R135 ;  /* 0x00000087990f723e */ /* 0x002fe200000000ff */
[----:B------:R-:W1:Y:S01]  /*ecf0*/  MUFU.EX2 R49, R49 ;  /* 0x0000003100317308 */ /* 0x000e620000000800 */
[----:B-----5:R-:W-:Y:S01]  /*ed00*/  FADD.FTZ R40, R42, R40 ;  /* 0x000000282a287221 */ /* 0x020fe20000010000 */
[----:B------:R-:W-:-:S04]  /*ed10*/  FADD.FTZ R105, R103, R105 ;  /* 0x0000006967697221 */ /* 0x000fc80000010000 */
[----:B------:R-:W-:Y:S02]  /*ed20*/  FADD.FTZ R102, R102, R105 ;  /* 0x0000006966667221 */ /* 0x000fe40000010000 */
[----:B------:R-:W5:Y:S01]  /*ed30*/  MUFU.EX2 R53, R53 ;  /* 0x0000003500357308 */ /* 0x000f620000000800 */
[C---:B---3--:R-:W-:Y:S01]  /*ed40*/  F2FP.F16.F32.PACK_AB R12, R48.reuse, R42 ;  /* 0x0000002a300c723e */ /* 0x048fe200000000ff */
        /* <DEDUP_REMOVED lines=30> */
[----:B-1----:R-:W-:Y:S01]  /*ef30*/  F2FP.F16.F32.PACK_AB R13, R136, R159 ;  /* 0x0000009f880d723e */ /* 0x002fe200000000ff */
[----:B------:R-:W-:Y:S01]  /*ef40*/  FADD.FTZ R153, R153, R121 ;  /* 0x0000007999997221 */ /* 0x000fe20000010000 */
        /* <DEDUP_REMOVED lines=14> */
[C---:B------:R-:W-:Y:S01]  /*f030*/  HMMA.16816.F32 R32, R12.reuse, R34, R4 ;  /* 0x000000220c20723c */ /* 0x040fe20000001804 */
[----:B------:R-:W4:Y:S06]  /*f040*/  LDSM.16.MT88.4 R4, [R151+0x3c00] ;  /* 0x003c00009704783b */ /* 0x000f2c0000004200 */
        /* <DEDUP_REMOVED lines=35> */
[----:B------:R-:W2:Y:S03]  /*f280*/  LDCU.64 UR8, c[0x0][0x3a8] ;  /* 0x00007500ff0877ac */ /* 0x000ea60008000a00 */
[----:B------:R-:W-:Y:S01]  /*f290*/  IABS R8, R6 ;  /* 0x0000000600087213 */ /* 0x000fe20000000000 */
[----:B------:R-:W-:-:S05]  /*f2a0*/  VIADD R13, R6, 0x100 ;  /* 0x00000100060d7836 */ /* 0x000fca0000000000 */
[----:B------:R-:W-:Y:S02]  /*f2b0*/  IABS R10, R13 ;  /* 0x0000000d000a7213 */ /* 0x000fe40000000000 */
[-C--:B-1----:R-:W-:Y:S02]  /*f2c0*/  IABS R4, R5.reuse ;  /* 0x0000000500047213 */ /* 0x082fe40000000000 */
[-C--:B------:R-:W-:Y:S02]  /*f2d0*/  LOP3.LUT R6, R6, R5.reuse, RZ, 0x3c, !PT ;  /* 0x0000000506067212 */ /* 0x080fe400078e3cff */
        /* <DEDUP_REMOVED lines=54> */
.L_x_2302:
[----:B------:R-:W-:Y:S01]  /*f640*/  UMOV UR8, URZ ;  /* 0x000000ff00087c82 */ /* 0x000fe20008000000 */
[----:B------:R-:W-:Y:S01]  /*f650*/  IMAD.SHL.U32 R4, R188, 0x100, RZ ;  /* 0x00000100bc047824 */ /* 0x000fe200078e00ff */
[----:B------:R-:W-:-:S05]  /*f660*/  IADD3 R5, P0, PT, RZ, -UR8, RZ ;  /* 0x80000008ff057c10 */ /* 0x000fca000ff1e0ff */
[----:B------:R-:W-:-:S05]  /*f670*/  IMAD.X R4, RZ, RZ, ~R4, P0 ;  /* 0x000000ffff047224 */ /* 0x000fca00000e0e04 */
[----:B------:R-:W-:-:S04]  /*f680*/  SHF.R.S64 R5, R5, 0x1f, R4 ;  /* 0x0000001f05057819 */ /* 0x000fc80000001004 */
[----:B------:R-:W-:-:S04]  /*f690*/  IADD3 R221, P0, PT, R5, R221, RZ ;  /* 0x000000dd05dd7210 */ /* 0x000fc80007f1e0ff */
[----:B------:R-:W-:-:S09]  /*f6a0*/  LEA.HI.X.SX32 R220, R4, R220, 0x1, P0 ;  /* 0x000000dc04dc7211 */ /* 0x000fd200000f0eff */
.L_x_2303:
[C---:B------:R-:W-:Y:S01]  /*f6b0*/  IMAD.SHL.U32 R4, R188.reuse, 0x40, RZ ;  /* 0x00000040bc047824 */ /* 0x040fe200078e00ff */
[----:B------:R-:W-:Y:S01]  /*f6c0*/  SHF.L.U64.HI R188, R188, 0x6, R189 ;  /* 0x00000006bcbc7819 */ /* 0x000fe200000102bd */
[----:B------:R-:W-:Y:S01]  /*f6d0*/  IMAD.MOV.U32 R8, RZ, RZ, R221 ;  /* 0x000000ffff087224 */ /* 0x000fe200078e00dd */
[----:B------:R-:W-:Y:S01]  /*f6e0*/  LOP3.LUT R47, R47, 0xfffffffd, RZ, 0xc0, !PT ;  /* 0xfffffffd2f2f7812 */ /* 0x000fe200078ec0ff */
        /* <DEDUP_REMOVED lines=62> */
[----:B------:R-:W-:Y:S02]  /*fad0*/  ISETP.GE.AND P1, PT, R168, R172, PT ;  /* 0x000000aca800720c */ /* 0x000fe40003f26270 */
[----:B------:R-:W-:Y:S01]  /*fae0*/  FSEL R176, R8, -INF , !P2 ;  /* 0xff80000008b07808 */ /* 0x000fe20005000000 */
[----:B------:R-:W-:Y:S01]  /*faf0*/  VIADD R8, R178, 0xfffffe11 ;  /* 0xfffffe11b2087836 */ /* 0x000fe20000000000 */
[-C--:B------:R-:W-:Y:S01]  /*fb00*/  ISETP.GE.AND P3, PT, R168, R46.reuse, PT ;  /* 0x0000002ea800720c */ /* 0x080fe20003f66270 */
        /* <DEDUP_REMOVED lines=8> */
[----:B------:R-:W-:Y:S01]  /*fb90*/  ISETP.GE.AND P1, PT, R8, R172, PT ;  /* 0x000000ac0800720c */ /* 0x000fe20003f26270 */
        /* <DEDUP_REMOVED lines=32> */
[----:B------:R-:W-:Y:S01]  /*fda0*/  FSEL R160, R10, -INF , !P0 ;  /* 0xff8000000aa07808 */ /* 0x000fe20004000000 */
[----:B------:R-:W-:Y:S01]  /*fdb0*/  VIADD R10, R178, 0xfffffe29 ;  /* 0xfffffe29b20a7836 */ /* 0x000fe20000000000 */
        /* <DEDUP_REMOVED lines=12> */
[----:B------:R-:W-:Y:S01]  /*fe80*/  ISETP.GE.AND P4, PT, R4, R46, PT ;  /* 0x0000002e0400720c */ /* 0x000fe20003f86270 */
[----:B------:R-:W-:Y:S01]  /*fe90*/  VIADD R4, R178, 0xfffffe20 ;  /* 0xfffffe20b2047836 */ /* 0x000fe20000000000 */
[----:B------:R-:W-:Y:S01]  /*fea0*/  FSEL R162, R7, -INF , !P5 ;  /* 0xff80000007a27808 */ /* 0x000fe20006800000 */
[C---:B-1----:R-:W-:Y:S01]  /*feb0*/  HMMA.16816.F32 R124, R164.reuse, R156, R124 ;  /* 0x0000009ca47c723c */ /* 0x042fe2000000187c */
[----:B------:R-:W-:Y:S01]  /*fec0*/  ISETP.GE.AND P5, PT, R8, R172, PT ;  /* 0x000000ac0800720c */ /* 0x000fe20003fa6270 */
[----:B------:R-:W-:Y:S01]  /*fed0*/  VIADD R156, R178, 0xfffffe39 ;  /* 0xfffffe39b29c7836 */ /* 0x000fe20000000000 */
[----:B------:R-:W-:Y:S02]  /*fee0*/  FSEL R152, R152, -INF , !P6 ;  /* 0xff80000098987808 */ /* 0x000fe40007000000 */
[----:B------:R-:W-:Y:S02]  /*fef0*/  ISETP.GE.AND P6, PT, R8, R46, PT ;  /* 0x0000002e0800720c */ /* 0x000fe40003fc6270 */
[----:B------:R-:W-:Y:S01]  /*ff00*/  P2R R8, PR, RZ, 0x20 ;  /* 0x00000020ff087803 */ /* 0x000fe20000000000 */
[----:B------:R-:W-:Y:S01]  /*ff10*/  HMMA.16816.F32 R120, R164, R158, R120 ;  /* 0x0000009ea478723c */ /* 0x000fe20000001878 */
[----:B------:R-:W-:-:S02]  /*ff20*/  FSEL R174, R154, -INF , !P0 ;  /* 0xff8000009aae7808 */ /* 0x000fc40004000000 */
[C---:B------:R-:W-:Y:S02]  /*ff30*/  ISETP.GE.AND P5, PT, R4.reuse, R172, PT ;  /* 0x000000ac0400720c */ /* 0x040fe40003fa6270 */
[----:B------:R-:W-:Y:S02]  /*ff40*/  ISETP.GE.AND P0, PT, R4, R46, PT ;  /* 0x0000002e0400720c */ /* 0x000fe40003f06270 */
[----:B------:R-:W1:Y:S01]  /*ff50*/  LDSM.16.M88.4 R4, [R150+0x2000] ;  /* 0x002000009604783b */ /* 0x000e620000000200 */
[----:B------:R-:W-:Y:S02]  /*ff60*/  FSEL R153, R153, -INF , !P1 ;  /* 0xff80000099997808 */ /* 0x000fe40004800000 */
[----:B------:R-:W-:Y:S02]  /*ff70*/  FSEL R175, R155, -INF , !P2 ;  /* 0xff8000009baf7808 */ /* 0x000fe40005000000 */
[----:B------:R-:W-:Y:S01]  /*ff80*/  FSEL R173, R130, -INF , !P4 ;  /* 0xff80000082ad7808 */ /* 0x000fe20006000000 */
[----:B--2---:R-:W-:Y:S01]  /*ff90*/  HMMA.16816.F32 R116, R164, R168, R116 ;  /* 0x000000a8a474723c */ /* 0x004fe20000001874 */
[----:B------:R-:W-:-:S02]  /*ffa0*/  ISETP.GE.AND P1, PT, R9, R172, PT ;  /* 0x000000ac0900720c */ /* 0x000fc40003f26270 */
[----:B------:R-:W-:Y:S01]  /*ffb0*/  ISETP.GE.AND P2, PT, R9, R46, PT ;  /* 0x0000002e0900720c */ /* 0x000fe20003f46270 */
[----:B------:R-:W-:Y:S01]  /*ffc0*/  VIADD R9, R178, 0xfffffe28 ;  /* 0xfffffe28b2097836 */ /* 0x000fe20000000000 */
[----:B------:R-:W-:Y:S01]  /*ffd0*/  ISETP.NE.AND P4, PT, R8, RZ, PT ;  /* 0x000000ff0800720c */ /* 0x000fe20003f85270 */
[----:B------:R-:W-:Y:S01]  /*ffe0*/  VIADD R8, R178, 0xfffffe30 ;  /* 0xfffffe30b2087836 */ /* 0x000fe20000000000 */
[----:B------:R-:W-:Y:S01]  /*fff0*/  FSEL R158, R131, -INF , !P6 ;  /* 0xff800000839e7808 */ /* 0x000fe20007000000 */
[----:B------:R-:W-:Y:S01]  /*10000*/  HMMA.16816.F32 R112, R164, R170, R112 ;  /* 0x000000aaa470723c */ /* 0x000fe20000001870 */
[----:B------:R-:W-:Y:S02]  /*10010*/  ISETP.GE.AND P6, PT, R10, R172, PT ;  /* 0x000000ac0a00720c */ /* 0x000fe40003fc6270 */
[----:B------:R-:W-:Y:S02]  /*10020*/  FSEL R128, R128, -INF , !P3 ;  /* 0xff80000080807808 */ /* 0x000fe40005800000 */
[----:B------:R-:W-:-:S02]  /*10030*/  FSEL R129, R129, -INF , !P4 ;  /* 0xff80000081817808 */ /* 0x000fc40006000000 */
[----:B------:R-:W-:Y:S01]  /*10040*/  FSEL R130, R124, -INF , !P5 ;  /* 0xff8000007c827808 */ /* 0x000fe20006800000 */
[----:B------:R-:W-:Y:S01]  /*10050*/  VIADD R124, R178, 0xfffffe31 ;  /* 0xfffffe31b27c7836 */ /* 0x000fe20000000000 */
[----:B------:R-:W-:Y:S02]  /*10060*/  P2R R131, PR, RZ, 0x40 ;  /* 0x00000040ff837803 */ /* 0x000fe40000000000 */
[----:B------:R-:W-:Y:S02]  /*10070*/  FSEL R155, R126, -INF , !P0 ;  /* 0xff8000007e9b7808 */ /* 0x000fe40004000000 */
[C---:B------:R-:W-:Y:S02]  /*10080*/  ISETP.GE.AND P3, PT, R9.reuse, R172, PT ;  /* 0x000000ac0900720c */ /* 0x040fe40003f66270 */
[-C--:B------:R-:W-:Y:S02]  /*10090*/  ISETP.GE.AND P4, PT, R9, R46.reuse, PT ;  /* 0x0000002e0900720c */ /* 0x080fe40003f86270 */
[----:B------:R-:W-:-:S02]  /*100a0*/  ISETP.GE.AND P6, PT, R10, R46, PT ;  /* 0x0000002e0a00720c */ /* 0x000fc40003fc6270 */
[C---:B------:R-:W-:Y:S02]  /*100b0*/  ISETP.GE.AND P5, PT, R8.reuse, R172, PT ;  /* 0x000000ac0800720c */ /* 0x040fe40003fa6270 */
[----:B------:R-:W-:Y:S02]  /*100c0*/  ISETP.GE.AND P0, PT, R8, R46, PT ;  /* 0x0000002e0800720c */ /* 0x000fe40003f06270 */
[----:B------:R-:W2:Y:S01]  /*100d0*/  LDSM.16.M88.4 R8, [R150+0x2400] ;  /* 0x002400009608783b */ /* 0x000ea20000000200 */
[----:B------:R-:W-:Y:S02]  /*100e0*/  FSEL R126, R125, -INF , !P1 ;  /* 0xff8000007d7e7808 */ /* 0x000fe40004800000 */
[----:B------:R-:W-:Y:S01]  /*100f0*/  FSEL R47, R127, -INF , !P2 ;  /* 0xff8000007f2f7808 */ /* 0x000fe20005000000 */
[C---:B-1----:R-:W-:Y:S01]  /*10100*/  HMMA.16816.F32 R108, R164.reuse, R4, R108 ;  /* 0x00000004a46c723c */ /* 0x042fe2000000186c */
[----:B------:R-:W-:Y:S01]  /*10110*/  ISETP.GE.AND P1, PT, R124, R172, PT ;  /* 0x000000ac7c00720c */ /* 0x000fe20003f26270 */
[----:B------:R-:W-:Y:S01]  /*10120*/  VIADD R4, R178, 0xfffffe41 ;  /* 0xfffffe41b2047836 */ /* 0x000fe20000000000 */
[----:B------:R-:W-:Y:S01]  /*10130*/  ISETP.GE.AND P2, PT, R124, R46, PT ;  /* 0x0000002e7c00720c */ /* 0x000fe20003f46270 */
[----:B------:R-:W-:Y:S01]  /*10140*/  VIADD R5, R178, 0xfffffe49 ;  /* 0xfffffe49b2057836 */ /* 0x000fe20000000000 */
        /* <DEDUP_REMOVED lines=12> */
[C---:B------:R-:W-:Y:S02]  /*10210*/  ISETP.GE.AND P5, PT, R120.reuse, R172, PT ;  /* 0x000000ac7800720c */ /* 0x040fe40003fa6270 */
        /* <DEDUP_REMOVED lines=9> */
[----:B------:R-:W-:Y:S01]  /*102b0*/  VIADD R4, R178, 0xfffffe48 ;  /* 0xfffffe48b2047836 */ /* 0x000fe20000000000 */
[----:B------:R-:W-:Y:S01]  /*102c0*/  FSEL R114, R114, -INF , !P4 ;  /* 0xff80000072727808 */ /* 0x000fe20006000000 */
[----:B------:R-:W-:Y:S01]  /*102d0*/  VIADD R8, R178, 0xfffffe51 ;  /* 0xfffffe51b2087836 */ /* 0x000fe20000000000 */
[----:B------:R-:W-:Y:S01]  /*102e0*/  ISETP.NE.AND P4, PT, R154, RZ, PT ;  /* 0x000000ff9a00720c */ /* 0x000fe20003f85270 */
        /* <DEDUP_REMOVED lines=9> */
[----:B------:R-:W-:Y:S02]  /*10380*/  ISETP.GE.AND P6, PT, R5, R172, PT ;  /* 0x000000ac0500720c */ /* 0x000fe40003fc6270 */
[----:B------:R-:W-:-:S02]  /*10390*/  FSEL R108, R108, -INF , !P5 ;  /* 0xff8000006c6c7808 */ /* 0x000fc40006800000 */
[----:B------:R-:W-:Y:S02]  /*103a0*/  P2R R154, PR, RZ, 0x40 ;  /* 0x00000040ff9a7803 */ /* 0x000fe40000000000 */
[----:B------:R-:W-:Y:S02]  /*103b0*/  FSEL R110, R110, -INF , !P0 ;  /* 0xff8000006e6e7808 */ /* 0x000fe40004000000 */
[----:B------:R-:W-:Y:S02]  /*103c0*/  ISETP.GE.AND P6, PT, R5, R46, PT ;  /* 0x0000002e0500720c */ /* 0x000fe40003fc6270 */
        /* <DEDUP_REMOVED lines=10> */
[----:B------:R-:W-:Y:S01]  /*10470*/  FSEL R106, R106, -INF , !P4 ;  /* 0xff8000006a6a7808 */ /* 0x000fe20006000000 */
[----:B------:R-:W-:Y:S01]  /*10480*/  VIADD R123, R178, 0xfffffe69 ;  /* 0xfffffe69b27b7836 */ /* 0x000fe20000000000 */
[----:B------:R-:W-:Y:S02]  /*10490*/  ISETP.NE.AND P4, PT, R154, RZ, PT ;  /* 0x000000ff9a00720c */ /* 0x000fe40003f85270 */
[----:B------:R-:W-:-:S02]  /*104a0*/  FSEL R104, R104, -INF , !P3 ;  /* 0xff80000068687808 */ /* 0x000fc40005800000 */
[----:B------:R-:W-:Y:S02]  /*104b0*/  FSEL R105, R105, -INF , !P4 ;  /* 0xff80000069697808 */ /* 0x000fe40006000000 */
[C---:B------:R-:W-:Y:S02]  /*104c0*/  ISETP.GE.AND P3, PT, R8.reuse, R172, PT ;  /* 0x000000ac0800720c */ /* 0x040fe40003f66270 */
        /* <DEDUP_REMOVED lines=8> */
[----:B------:R-:W-:Y:S02]  /*10550*/  ISETP.GE.AND P6, PT, R9, R46, PT ;  /* 0x0000002e0900720c */ /* 0x000fe40003fc6270 */
        /* <DEDUP_REMOVED lines=76> */
[----:B------:R-:W-:Y:S02]  /*10a20*/  FSEL R96, R77, -INF , !P1 ;  /* 0xff8000004d607808 */ /* 0x000fe40004800000 */
[----:B------:R-:W-:Y:S02]  /*10a30*/  ISETP.GE.AND P0, PT, R8, R46, PT ;  /* 0x0000002e0800720c */ /* 0x000fe40003f06270 */
[----:B------:R-:W-:Y:S01]  /*10a40*/  FSEL R79, R79, -INF , !P2 ;  /* 0xff8000004f4f7808 */ /* 0x000fe20005000000 */
[----:B------:R-:W2:Y:S01]  /*10a50*/  LDSM.16.M88.4 R8, [R150+0x3c00] ;  /* 0x003c00009608783b */ /* 0x000ea20000000200 */
[C---:B------:R-:W-:Y:S01]  /*10a60*/  ISETP.GE.AND P1, PT, R76.reuse, R172, PT ;  /* 0x000000ac4c00720c */ /* 0x040fe20003f26270 */
[C---:B-1----:R-:W-:Y:S01]  /*10a70*/  HMMA.16816.F32 R60, R164.reuse, R4, R60 ;  /* 0x00000004a43c723c */ /* 0x042fe2000000183c */
[----:B------:R-:W-:Y:S01]  /*10a80*/  ISETP.GE.AND P2, PT, R76, R46, PT ;  /* 0x0000002e4c00720c */ /* 0x000fe20003f46270 */
[----:B------:R-:W-:Y:S01]  /*10a90*/  VIADD R4, R178, 0xfffffea1 ;  /* 0xfffffea1b2047836 */ /* 0x000fe20000000000 */
[----:B------:R-:W-:Y:S01]  /*10aa0*/  FSEL R97, R72, -INF , !P3 ;  /* 0xff80000048617808 */ /* 0x000fe20005800000 */
[----:B------:R-:W-:Y:S01]  /*10ab0*/  VIADD R72, R178, 0xfffffe98 ;  /* 0xfffffe98b2487836 */ /* 0x000fe20000000000 */
[----:B------:R-:W-:Y:S01]  /*10ac0*/  FSEL R76, R74, -INF , !P4 ;  /* 0xff8000004a4c7808 */ /* 0x000fe20006000000 */
[----:B------:R-:W-:Y:S01]  /*10ad0*/  VIADD R5, R178, 0xfffffea9 ;  /* 0xfffffea9b2057836 */ /* 0x000fe20000000000 */
[----:B------:R-:W-:Y:S01]  /*10ae0*/  ISETP.NE.AND P4, PT, R122, RZ, PT ;  /* 0x000000ff7a00720c */ /* 0x000fe20003f85270 */
[----:B------:R-:W-:Y:S01]  /*10af0*/  HMMA.16816.F32 R56, R164, R6, R56 ;  /* 0x00000006a438723c */ /* 0x000fe20000001838 */
[----:B------:R-:W-:-:S02]  /*10b00*/  ISETP.GE.AND P3, PT, R72, R172, PT ;  /* 0x000000ac4800720c */ /* 0x000fc40003f66270 */
[----:B------:R-:W-:Y:S02]  /*10b10*/  FSEL R190, R73, -INF , !P4 ;  /* 0xff80000049be7808 */ /* 0x000fe40006000000 */
[----:B------:R-:W-:Y:S01]  /*10b20*/  ISETP.GE.AND P4, PT, R72, R46, PT ;  /* 0x0000002e4800720c */ /* 0x000fe20003f86270 */
[----:B------:R-:W-:Y:S01]  /*10b30*/  VIADD R72, R178, 0xfffffea0 ;  /* 0xfffffea0b2487836 */ /* 0x000fe20000000000 */
[----:B------:R-:W-:Y:S02]  /*10b40*/  FSEL R68, R68, -INF , !P5 ;  /* 0xff80000044447808 */ /* 0x000fe40006800000 */
[----:B------:R-:W-:Y:S02]  /*10b50*/  FSEL R70, R70, -INF , !P0 ;  /* 0xff80000046467808 */ /* 0x000fe40004000000 */
[----:B------:R-:W-:Y:S02]  /*10b60*/  FSEL R77, R75, -INF , !P6 ;  /* 0xff8000004b4d7808 */ /* 0x000fe40007000000 */
[----:B------:R-:W-:-:S02]  /*10b70*/  ISETP.GE.AND P5, PT, R72, R172, PT ;  /* 0x000000ac4800720c */ /* 0x000fc40003fa6270 */
[----:B------:R-:W-:Y:S02]  /*10b80*/  ISETP.GE.AND P0, PT, R72, R46, PT ;  /* 0x0000002e4800720c */ /* 0x000fe40003f06270 */
[----:B------:R-:W1:Y:S01]  /*10b90*/  LDSM.16.M88.4 R72, [R150+0x4000] ;  /* 0x004000009648783b */ /* 0x000e620000000200 */
[-C--:B------:R-:W-:Y:S02]  /*10ba0*/  ISETP.GE.AND P6, PT, R99, R172.reuse, PT ;  /* 0x000000ac6300720c */ /* 0x080fe40003fc6270 */
[----:B------:R-:W-:Y:S02]  /*10bb0*/  FSEL R69, R69, -INF , !P1 ;  /* 0xff80000045457808 */ /* 0x000fe40004800000 */
[----:B------:R-:W-:Y:S02]  /*10bc0*/  P2R R98, PR, RZ, 0x40 ;  /* 0x00000040ff627803 */ /* 0x000fe40000000000 */
[----:B------:R-:W-:Y:S02]  /*10bd0*/  FSEL R71, R71, -INF , !P2 ;  /* 0xff80000047477808 */ /* 0x000fe40005000000 */
[----:B------:R-:W-:-:S02]  /*10be0*/  ISETP.GE.AND P1, PT, R4, R172, PT ;  /* 0x000000ac0400720c */ /* 0x000fc40003f26270 */
[-C--:B------:R-:W-:Y:S01]  /*10bf0*/  ISETP.GE.AND P2, PT, R4, R46.reuse, PT ;  /* 0x0000002e0400720c */ /* 0x080fe20003f46270 */
[----:B------:R-:W-:Y:S01]  /*10c00*/  VIADD R4, R178, 0xfffffea8 ;  /* 0xfffffea8b2047836 */ /* 0x000fe20000000000 */
[----:B------:R-:W-:Y:S01]  /*10c10*/  FSEL R66, R66, -INF , !P4 ;  /* 0xff80000042427808 */ /* 0x000fe20006000000 */
[C---:B--2---:R-:W-:Y:S01]  /*10c20*/  HMMA.16816.F32 R52, R164.reuse, R8, R52 ;  /* 0x00000008a434723c */ /* 0x044fe20000001834 */
[----:B------:R-:W-:Y:S01]  /*10c30*/  ISETP.NE.AND P4, PT, R98, RZ, PT ;  /* 0x000000ff6200720c */ /* 0x000fe20003f85270 */
[C---:B------:R-:W-:Y:S01]  /*10c40*/  VIADD R8, R178.reuse, 0xfffffeb1 ;  /* 0xfffffeb1b2087836 */ /* 0x040fe20000000000 */
[----:B------:R-:W-:Y:S01]  /*10c50*/  ISETP.GE.AND P6, PT, R99, R46, PT ;  /* 0x0000002e6300720c */ /* 0x000fe20003fc6270 */
[----:B------:R-:W-:Y:S01]  /*10c60*/  VIADD R9, R178, 0xfffffeb9 ;  /* 0xfffffeb9b2097836 */ /* 0x000fe20000000000 */
[----:B------:R-:W-:Y:S02]  /*10c70*/  FSEL R64, R64, -INF , !P3 ;  /* 0xff80000040407808 */ /* 0x000fe40005800000 */
[----:B------:R-:W-:Y:S01]  /*10c80*/  FSEL R65, R65, -INF , !P4 ;  /* 0xff80000041417808 */ /* 0x000fe20006000000 */
[----:B------:R-:W-:Y:S01]  /*10c90*/  HMMA.16816.F32 R48, R164, R10, R48 ;  /* 0x0000000aa430723c */ /* 0x000fe20000001830 */
[----:B------:R-:W-:-:S02]  /*10ca0*/  ISETP.GE.AND P3, PT, R4, R172, PT ;  /* 0x000000ac0400720c */ /* 0x000fc40003f66270 */
[----:B------:R-:W-:Y:S01]  /*10cb0*/  ISETP.GE.AND P4, PT, R4, R46, PT ;  /* 0x0000002e0400720c */ /* 0x000fe20003f86270 */
[----:B------:R-:W-:Y:S01]  /*10cc0*/  VIADD R4, R178, 0xfffffeb0 ;  /* 0xfffffeb0b2047836 */ /* 0x000fe20000000000 */
[----:B------:R-:W-:Y:S02]  /*10cd0*/  FSEL R67, R67, -INF , !P6 ;  /* 0xff80000043437808 */ /* 0x000fe40007000000 */
[----:B------:R-:W-:Y:S02]  /*10ce0*/  ISETP.GE.AND P6, PT, R5, R172, PT ;  /* 0x000000ac0500720c */ /* 0x000fe40003fc6270 */
[----:B------:R-:W-:Y:S02]  /*10cf0*/  FSEL R192, R60, -INF , !P5 ;  /* 0xff8000003cc07808 */ /* 0x000fe40006800000 */
[----:B------:R-:W-:Y:S02]  /*10d00*/  P2R R60, PR, RZ, 0x40 ;  /* 0x00000040ff3c7803 */ /* 0x000fe40000000000 */
[----:B------:R-:W-:-:S02]  /*10d10*/  FSEL R62, R62, -INF , !P0 ;  /* 0xff8000003e3e7808 */ /* 0x000fc40004000000 */
[----:B------:R-:W-:Y:S02]  /*10d20*/  ISETP.GE.AND P6, PT, R5, R46, PT ;  /* 0x0000002e0500720c */ /* 0x000fe40003fc6270 */
[C---:B------:R-:W-:Y:S01]  /*10d30*/  ISETP.GE.AND P5, PT, R4.reuse, R172, PT ;  /* 0x000000ac0400720c */ /* 0x040fe20003fa6270 */
[C---:B-1----:R-:W-:Y:S01]  /*10d40*/  HMMA.16816.F32 R40, R164.reuse, R72, R40 ;  /* 0x00000048a428723c */ /* 0x042fe20000001828 */
[----:B------:R-:W-:Y:S02]  /*10d50*/  ISETP.GE.AND P0, PT, R4, R46, PT ;  /* 0x0000002e0400720c */ /* 0x000fe40003f06270 */
[----:B------:R-:W1:Y:S01]  /*10d60*/  LDSM.16.M88.4 R4, [R150+0x4400] ;  /* 0x004400009604783b */ /* 0x000e620000000200 */
[----:B------:R-:W-:Y:S02]  /*10d70*/  FSEL R193, R61, -INF , !P1 ;  /* 0xff8000003dc17808 */ /* 0x000fe40004800000 */
[----:B------:R-:W-:Y:S02]  /*10d80*/  FSEL R63, R63, -INF , !P2 ;  /* 0xff8000003f3f7808 */ /* 0x000fe40005000000 */
[C---:B------:R-:W-:Y:S01]  /*10d90*/  ISETP.GE.AND P1, PT, R8.reuse, R172, PT ;  /* 0x000000ac0800720c */ /* 0x040fe20003f26270 */
[----:B------:R-:W-:Y:S01]  /*10da0*/  HMMA.16816.F32 R36, R164, R74, R36 ;  /* 0x0000004aa424723c */ /* 0x000fe20000001824 */
[----:B------:R-:W-:Y:S01]  /*10db0*/  ISETP.GE.AND P2, PT, R8, R46, PT ;  /* 0x0000002e0800720c */ /* 0x000fe20003f46270 */
[----:B------:R-:W-:Y:S01]  /*10dc0*/  VIADD R8, R178, 0xfffffeb8 ;  /* 0xfffffeb8b2087836 */ /* 0x000fe20000000000 */
[----:B------:R-:W-:-:S02]  /*10dd0*/  FSEL R58, R58, -INF , !P4 ;  /* 0xff8000003a3a7808 */ /* 0x000fc40006000000 */
[----:B------:R-:W-:Y:S02]  /*10de0*/  ISETP.NE.AND P4, PT, R60, RZ, PT ;  /* 0x000000ff3c00720c */ /* 0x000fe40003f85270 */
[----:B------:R-:W-:Y:S02]  /*10df0*/  FSEL R194, R56, -INF , !P3 ;  /* 0xff80000038c27808 */ /* 0x000fe40005800000 */
[----:B------:R-:W-:Y:S01]  /*10e00*/  FSEL R195, R57, -INF , !P4 ;  /* 0xff80000039c37808 */ /* 0x000fe20006000000 */
[----:B------:R-:W-:Y:S01]  /*10e10*/  VIADD R57, R178, 0xfffffec9 ;  /* 0xfffffec9b2397836 */ /* 0x000fe20000000000 */
[C---:B------:R-:W-:Y:S02]  /*10e20*/  ISETP.GE.AND P3, PT, R8.reuse, R172, PT ;  /* 0x000000ac0800720c */ /* 0x040fe40003f66270 */
[----:B------:R-:W-:Y:S01]  /*10e30*/  ISETP.GE.AND P4, PT, R8, R46, PT ;  /* 0x0000002e0800720c */ /* 0x000fe20003f86270 */
[----:B------:R-:W-:Y:S01]  /*10e40*/  VIADD R8, R178, 0xfffffec0 ;  /* 0xfffffec0b2087836 */ /* 0x000fe20000000000 */
[----:B------:R-:W-:-:S02]  /*10e50*/  FSEL R59, R59, -INF , !P6 ;  /* 0xff8000003b3b7808 */ /* 0x000fc40007000000 */
[C---:B------:R-:W-:Y:S02]  /*10e60*/  ISETP.GE.AND P6, PT, R9.reuse, R172, PT ;  /* 0x000000ac0900720c */ /* 0x040fe40003fc6270 */
[----:B------:R-:W-:Y:S01]  /*10e70*/  FSEL R196, R52, -INF , !P5 ;  /* 0xff80000034c47808 */ /* 0x000fe20006800000 */
[----:B------:R-:W-:Y:S01]  /*10e80*/  VIADD R52, R178, 0xfffffec1 ;  /* 0xfffffec1b2347836 */ /* 0x000fe20000000000 */
[----:B------:R-:W-:Y:S02]  /*10e90*/  P2R R56, PR, RZ, 0x40 ;  /* 0x00000040ff387803 */ /* 0x000fe40000000000 */
[----:B------:R-:W-:Y:S02]  /*10ea0*/  FSEL R54, R54, -INF , !P0 ;  /* 0xff80000036367808 */ /* 0x000fe40004000000 */
[----:B------:R-:W-:Y:S02]  /*10eb0*/  ISETP.GE.AND P6, PT, R9, R46, PT ;  /* 0x0000002e0900720c */ /* 0x000fe40003fc6270 */
[----:B------:R-:W-:-:S02]  /*10ec0*/  ISETP.GE.AND P5, PT, R8, R172, PT ;  /* 0x000000ac0800720c */ /* 0x000fc40003fa6270 */
[----:B------:R-:W-:Y:S02]  /*10ed0*/  ISETP.GE.AND P0, PT, R8, R46, PT ;  /* 0x0000002e0800720c */ /* 0x000fe40003f06270 */
[----:B------:R-:W2:Y:S01]  /*10ee0*/  LDSM.16.M88.4 R8, [R150+0x4800] ;  /* 0x004800009608783b */ /* 0x000ea20000000200 */
[----:B------:R-:W-:Y:S02]  /*10ef0*/  FSEL R72, R53, -INF , !P1 ;  /* 0xff80000035487808 */ /* 0x000fe40004800000 */
[----:B------:R-:W-:Y:S01]  /*10f00*/  FSEL R55, R55, -INF , !P2 ;  /* 0xff80000037377808 */ /* 0x000fe20005000000 */
[C---:B-1----:R-:W-:Y:S01]  /*10f10*/  HMMA.16816.F32 R32, R164.reuse, R4, R32 ;  /* 0x00000004a420723c */ /* 0x042fe20000001820 */
[C---:B------:R-:W-:Y:S02]  /*10f20*/  ISETP.GE.AND P1, PT, R52.reuse, R172, PT ;  /* 0x000000ac3400720c */ /* 0x040fe40003f26270 */
[----:B------:R-:W-:Y:S02]  /*10f30*/  ISETP.GE.AND P2, PT, R52, R46, PT ;  /* 0x0000002e3400720c */ /* 0x000fe40003f46270 */
[----:B------:R-:W-:Y:S01]  /*10f40*/  FSEL R73, R48, -INF , !P3 ;  /* 0xff80000030497808 */ /* 0x000fe20005800000 */
[----:B------:R-:W-:Y:S01]  /*10f50*/  VIADD R48, R178, 0xfffffec8 ;  /* 0xfffffec8b2307836 */ /* 0x000fe20000000000 */
[----:B------:R-:W-:Y:S01]  /*10f60*/  FSEL R52, R50, -INF , !P4 ;  /* 0xff80000032347808 */ /* 0x000fe20006000000 */
[----:B------:R-:W-:Y:S01]  /*10f70*/  HMMA.16816.F32 R28, R164, R6, R28 ;  /* 0x00000006a41c723c */ /* 0x000fe2000000181c */
[----:B------:R-:W-:Y:S01]  /*10f80*/  ISETP.NE.AND P4, PT, R56, RZ, PT ;  /* 0x000000ff3800720c */ /* 0x000fe20003f85270 */
[----:B------:R-:W-:Y:S01]  /*10f90*/  VIADD R7, R178, 0xfffffed9 ;  /* 0xfffffed9b2077836 */ /* 0x000fe20000000000 */
[----:B------:R-:W-:-:S02]  /*10fa0*/  ISETP.GE.AND P3, PT, R48, R172, PT ;  /* 0x000000ac3000720c */ /* 0x000fc40003f66270 */
[----:B------:R-:W-:Y:S02]  /*10fb0*/  FSEL R198, R49, -INF , !P4 ;  /* 0xff80000031c67808 */ /* 0x000fe40006000000 */
[-C--:B------:R-:W-:Y:S01]  /*10fc0*/  ISETP.GE.AND P4, PT, R48, R46.reuse, PT ;  /* 0x0000002e3000720c */ /* 0x080fe20003f86270 */
[----:B------:R-:W-:Y:S01]  /*10fd0*/  VIADD R48, R178, 0xfffffed0 ;  /* 0xfffffed0b2307836 */ /* 0x000fe20000000000 */
[----:B------:R-:W-:Y:S01]  /*10fe0*/  FSEL R197, R40, -INF , !P5 ;  /* 0xff80000028c57808 */ /* 0x000fe20006800000 */
[----:B------:R-:W-:Y:S01]  /*10ff0*/  VIADD R40, R178, 0xfffffed1 ;  /* 0xfffffed1b2287836 */ /* 0x000fe20000000000 */
[----:B------:R-:W-:Y:S02]  /*11000*/  ISETP.GE.AND P5, PT, R57, R46, PT ;  /* 0x0000002e3900720c */ /* 0x000fe40003fa6270 */
[----:B------:R-:W-:Y:S02]  /*11010*/  FSEL R5, R41, -INF , !P1 ;  /* 0xff80000029057808 */ /* 0x000fe40004800000 */
[----:B------:R-:W-:-:S02]  /*11020*/  P2R R56, PR, RZ, 0x20 ;  /* 0x00000020ff387803 */ /* 0x000fc40000000000 */
[----:B------:R-:W-:Y:S02]  /*11030*/  FSEL R53, R51, -INF , !P6 ;  /* 0xff80000033357808 */ /* 0x000fe40007000000 */
        /* <DEDUP_REMOVED lines=10> */
[C---:B------:R-:W-:Y:S01]  /*110e0*/  VIADD R8, R178.reuse, 0xfffffee1 ;  /* 0xfffffee1b2087836 */ /* 0x040fe20000000000 */
[----:B------:R-:W-:Y:S02]  /*110f0*/  ISETP.GE.AND P6, PT, R57, R172, PT ;  /* 0x000000ac3900720c */ /* 0x000fe40003fc6270 */
[----:B------:R-:W-:Y:S02]  /*11100*/  P2R R6, PR, RZ, 0x8 ;  /* 0x00000008ff067803 */ /* 0x000fe40000000000 */
[----:B------:R-:W-:Y:S01]  /*11110*/  ISETP.GE.AND P3, PT, R7, R46, PT ;  /* 0x0000002e0700720c */ /* 0x000fe20003f66270 */
[----:B------:R-:W-:Y:S01]  /*11120*/  VIADD R7, R178, 0xfffffee0 ;  /* 0xfffffee0b2077836 */ /* 0x000fe20000000000 */
[----:B------:R-:W-:Y:S01]  /*11130*/  FSEL R34, R34, -INF , !P1 ;  /* 0xff80000022227808 */ /* 0x000fe20004800000 */
[----:B------:R-:W-:Y:S01]  /*11140*/  HMMA.16816.F32 R20, R164, R10, R20 ;  /* 0x0000000aa414723c */ /* 0x000fe20000001814 */
[----:B------:R-:W-:-:S02]  /*11150*/  FSEL R42, R42, -INF , !P0 ;  /* 0xff8000002a2a7808 */ /* 0x000fc40004000000 */
[----:B------:R-:W-:Y:S02]  /*11160*/  ISETP.GE.AND P1, PT, R7, R172, PT ;  /* 0x000000ac0700720c */ /* 0x000fe40003f26270 */
        /* <DEDUP_REMOVED lines=23> */
[C---:B------:R-:W-:Y:S02]  /*112e0*/  ISETP.GE.AND P3, PT, R8.reuse, R172, PT ;  /* 0x000000ac0800720c */ /* 0x040fe40003f66270 */
[----:B------:R-:W-:Y:S01]  /*112f0*/  ISETP.GE.AND P1, PT, R8, R46, PT ;  /* 0x0000002e0800720c */ /* 0x000fe20003f26270 */
[----:B------:R-:W-:Y:S01]  /*11300*/  VIADD R8, R178, 0xfffffee8 ;  /* 0xfffffee8b2087836 */ /* 0x000fe20000000000 */
[----:B------:R-:W-:Y:S02]  /*11310*/  FSEL R33, R31, -INF , !P4 ;  /* 0xff8000001f217808 */ /* 0x000fe40006000000 */
[----:B------:R-:W-:Y:S02]  /*11320*/  FSEL R183, R24, -INF , !P6 ;  /* 0xff80000018b77808 */ /* 0x000fe40007000000 */
[C---:B------:R-:W-:Y:S02]  /*11330*/  ISETP.GE.AND P4, PT, R6.reuse, R172, PT ;  /* 0x000000ac0600720c */ /* 0x040fe40003f86270 */
[----:B------:R-:W-:Y:S01]  /*11340*/  ISETP.GE.AND P6, PT, R6, R46, PT ;  /* 0x0000002e0600720c */ /* 0x000fe20003fc6270 */
[----:B------:R-:W-:Y:S01]  /*11350*/  VIADD R6, R178, 0xfffffef0 ;  /* 0xfffffef0b2067836 */ /* 0x000fe20000000000 */
[----:B------:R-:W-:-:S02]  /*11360*/  FSEL R184, R29, -INF , !P0 ;  /* 0xff8000001db87808 */ /* 0x000fc40004000000 */
[----:B------:R-:W-:Y:S02]  /*11370*/  ISETP.GE.AND P0, PT, R8, R46, PT ;  /* 0x0000002e0800720c */ /* 0x000fe40003f06270 */
[----:B------:R-:W-:Y:S02]  /*11380*/  FSEL R36, R26, -INF , !P5 ;  /* 0xff8000001a247808 */ /* 0x000fe40006800000 */
[-C--:B------:R-:W-:Y:S02]  /*11390*/  ISETP.GE.AND P5, PT, R6, R172.reuse, PT ;  /* 0x000000ac0600720c */ /* 0x080fe40003fa6270 */
[----:B------:R-:W-:Y:S02]  /*113a0*/  ISETP.GE.AND P2, PT, R8, R172, PT ;  /* 0x000000ac0800720c */ /* 0x000fe40003f46270 */
[----:B------:R-:W-:Y:S02]  /*113b0*/  P2R R8, PR, RZ, 0x40 ;  /* 0x00000040ff087803 */ /* 0x000fe40000000000 */
[----:B------:R-:W-:-:S02]  /*113c0*/  ISETP.GE.AND P6, PT, R6, R46, PT ;  /* 0x0000002e0600720c */ /* 0x000fc40003fc6270 */
[----:B------:R-:W-:Y:S02]  /*113d0*/  FSEL R40, R22, -INF , !P0 ;  /* 0xff80000016287808 */ /* 0x000fe40004000000 */
[----:B------:R-:W-:Y:S02]  /*113e0*/  P2R R6, PR, RZ, 0x20 ;  /* 0x00000020ff067803 */ /* 0x000fe40000000000 */
[----:B------:R-:W-:Y:S02]  /*113f0*/  ISETP.GT.AND P0, PT, R45, R212, PT ;  /* 0x000000d42d00720c */ /* 0x000fe40003f04270 */
[----:B------:R-:W-:Y:S02]  /*11400*/  FSEL R179, R25, -INF , !P3 ;  /* 0xff80000019b37808 */ /* 0x000fe40005800000 */
[C---:B------:R-:W-:Y:S02]  /*11410*/  ISETP.GE.AND P3, PT, R7.reuse, R172, PT ;  /* 0x000000ac0700720c */ /* 0x040fe40003f66270 */
[----:B------:R-:W-:Y:S01]  /*11420*/  ISETP.GE.AND P5, PT, R7, R46, PT ;  /* 0x0000002e0700720c */ /* 0x000fe20003fa6270 */
[C---:B------:R-:W-:Y:S01]  /*11430*/  VIADD R7, R178.reuse, 0xfffffef9 ;  /* 0xfffffef9b2077836 */ /* 0x040fe20000000000 */
[----:B------:R-:W-:Y:S01]  /*11440*/  FSEL R37, R27, -INF , !P1 ;  /* 0xff8000001b257808 */ /* 0x000fe20004800000 */
[----:B------:R-:W-:Y:S01]  /*11450*/  VIADD R178, R178, 0xfffffef8 ;  /* 0xfffffef8b2b27836 */ /* 0x000fe20000000000 */
[----:B------:R-:W-:-:S02]  /*11460*/  FSEL R177, R20, -INF , !P2 ;  /* 0xff80000014b17808 */ /* 0x000fc40005000000 */
[----:B------:R-:W-:Y:S02]  /*11470*/  ISETP.NE.AND P1, PT, R6, RZ, PT ;  /* 0x000000ff0600720c */ /* 0x000fe40003f25270 */
[----:B------:R-:W-:Y:S02]  /*11480*/  ISETP.NE.AND P2, PT, R8, RZ, PT ;  /* 0x000000ff0800720c */ /* 0x000fe40003f45270 */
[----:B------:R-:W-:Y:S02]  /*11490*/  P2R R6, PR, RZ, 0x8 ;  /* 0x00000008ff067803 */ /* 0x000fe40000000000 */
[----:B------:R-:W-:Y:S02]  /*114a0*/  FSEL R41, R23, -INF , !P2 ;  /* 0xff80000017297808 */ /* 0x000fe40005000000 */
[----:B------:R-:W-:Y:S02]  /*114b0*/  FSEL R48, R16, -INF , !P1 ;  /* 0xff80000010307808 */ /* 0x000fe40004800000 */
[----:B------:R-:W-:-:S02]  /*114c0*/  ISETP.GE.AND P2, PT, R178, R46, PT ;  /* 0x0000002eb200720c */ /* 0x000fc40003f46270 */
[----:B------:R-:W-:Y:S02]  /*114d0*/  ISETP.GE.AND P1, PT, R7, R46, PT ;  /* 0x0000002e0700720c */ /* 0x000fe40003f26270 */
[----:B------:R-:W-:Y:S02]  /*114e0*/  FSEL R157, R21, -INF , !P4 ;  /* 0xff800000159d7808 */ /* 0x000fe40006000000 */
[----:B------:R-:W-:Y:S02]  /*114f0*/  FSEL R46, R18, -INF , !P6 ;  /* 0xff800000122e7808 */ /* 0x000fe40007000000 */
[-C--:B------:R-:W-:Y:S02]  /*11500*/  ISETP.GE.AND P3, PT, R7, R172.reuse, PT ;  /* 0x000000ac0700720c */ /* 0x080fe40003f66270 */
[----:B------:R-:W-:Y:S02]  /*11510*/  ISETP.GE.AND P4, PT, R178, R172, PT ;  /* 0x000000acb200720c */ /* 0x000fe40003f86270 */
[----:B------:R-:W-:-:S02]  /*11520*/  ISETP.NE.AND P6, PT, R6, RZ, PT ;  /* 0x000000ff0600720c */ /* 0x000fc40003fc5270 */
[----:B------:R-:W-:Y:S02]  /*11530*/  FSEL R56, R19, -INF , !P5 ;  /* 0xff80000013387808 */ /* 0x000fe40006800000 */
[----:B------:R-:W-:Y:S02]  /*11540*/  FSEL R49, R17, -INF , !P6 ;  /* 0xff80000011317808 */ /* 0x000fe40007000000 */
[----:B------:R-:W-:Y:S02]  /*11550*/  FSEL R57, R13, -INF , !P3 ;  /* 0xff8000000d397808 */ /* 0x000fe40005800000 */
[----:B------:R-:W-:Y:S02]  /*11560*/  FSEL R60, R12, -INF , !P4 ;  /* 0xff8000000c3c7808 */ /* 0x000fe40006000000 */
[----:B------:R-:W-:Y:S02]  /*11570*/  FSEL R51, R14, -INF , !P2 ;  /* 0xff8000000e337808 */ /* 0x000fe40005000000 */
[----:B------:R-:W-:Y:S01]  /*11580*/  FSEL R50, R15, -INF , !P1 ;  /* 0xff8000000f327808 */ /* 0x000fe20004800000 */
[----:B------:R-:W-:Y:S06]  /*11590*/  @!P0 BRA `(.L_x_2304) ;  /* 0x0000000400908947 */ /* 0x000fec0003800000 */
[----:B------:R-:W-:Y:S05]  /*115a0*/  BRA.U !UP0, `(.L_x_2305) ;  /* 0x0000000108f87547 */ /* 0x000fea000b800000 */
[----:B------:R-:W1:Y:S01]  /*115b0*/  LDC R7, c[0x0][0x4f0] ;  /* 0x00013c00ff077b82 */ /* 0x000e620000000800 */
[C---:B------:R-:W-:Y:S01]  /*115c0*/  LEA R13, R44.reuse, 0xfffffd00, 0x8 ;  /* 0xfffffd002c0d7811 */ /* 0x040fe200078e40ff */
[----:B------:R-:W2:Y:S01]  /*115d0*/  LDCU.64 UR8, c[0x0][0x3a0] ;  /* 0x00007400ff0877ac */ /* 0x000ea20008000a00 */
[----:B------:R-:W-:Y:S02]  /*115e0*/  LEA R15, R44, 0xfffffe00, 0x8 ;  /* 0xfffffe002c0f7811 */ /* 0x000fe400078e40ff */
        /* <DEDUP_REMOVED lines=16> */
[----:B------:R-:W-:Y:S02]  /*116f0*/  IMAD.MOV R8, RZ, RZ, -R12 ;  /* 0x000000ffff087224 */ /* 0x000fe400078e0a0c */
[----:B------:R-:W-:-:S04]  /*11700*/  IMAD.HI.U32 R14, R14, R11, RZ ;  /* 0x0000000b0e0e7227 */ /* 0x000fc800078e00ff */
[----:B------:R-:W-:Y:S02]  /*11710*/  IMAD R8, R6, R8, R9 ;  /* 0x0000000806087224 */ /* 0x000fe400078e0209 */
[----:B------:R-:W-:-:S03]  /*11720*/  IMAD.MOV R10, RZ, RZ, -R14 ;  /* 0x000000ffff0a7224 */ /* 0x000fc600078e0a0e */
[C---:B------:R-:W-:Y:S01]  /*11730*/  ISETP.GT.U32.AND P0, PT, R6.reuse, R8, PT ;  /* 0x000000080600720c */ /* 0x040fe20003f04070 */
[----:B------:R-:W-:-:S05]  /*11740*/  IMAD R10, R6, R10, R11 ;  /* 0x0000000a060a7224 */ /* 0x000fca00078e020b */
[----:B------:R-:W-:-:S07]  /*11750*/  ISETP.GT.U32.AND P1, PT, R6, R10, PT ;  /* 0x0000000a0600720c */ /* 0x000fce0003f24070 */
[-C--:B------:R-:W-:Y:S01]  /*11760*/  @!P0 IADD3 R8, PT, PT, R8, -R6.reuse, RZ ;  /* 0x8000000608088210 */ /* 0x080fe20007ffe0ff */
[----:B------:R-:W-:Y:S01]  /*11770*/  @!P0 VIADD R12, R12, 0x1 ;  /* 0x000000010c0c8836 */ /* 0x000fe20000000000 */
[----:B------:R-:W-:Y:S02]  /*11780*/  ISETP.NE.AND P0, PT, R7, RZ, PT ;  /* 0x000000ff0700720c */ /* 0x000fe40003f05270 */
[----:B------:R-:W-:Y:S02]  /*11790*/  ISETP.GE.U32.AND P2, PT, R8, R6, PT ;  /* 0x000000060800720c */ /* 0x000fe40003f46070 */
[----:B------:R-:W-:Y:S01]  /*117a0*/  @!P1 IMAD.IADD R10, R10, 0x1, -R6 ;  /* 0x000000010a0a9824 */ /* 0x000fe200078e0a06 */
[----:B------:R-:W-:-:S04]  /*117b0*/  @!P1 IADD3 R14, PT, PT, R14, 0x1, RZ ;  /* 0x000000010e0e9810 */ /* 0x000fc80007ffe0ff */
[----:B------:R-:W-:Y:S02]  /*117c0*/  ISETP.GE.U32.AND P3, PT, R10, R6, PT ;  /* 0x000000060a00720c */ /* 0x000fe40003f66070 */
[----:B------:R-:W-:-:S04]  /*117d0*/  LOP3.LUT R6, RZ, R7, RZ, 0x33, !PT ;  /* 0x00000007ff067212 */ /* 0x000fc800078e33ff */
[----:B------:R-:W-:-:S05]  /*117e0*/  @P2 VIADD R12, R12, 0x1 ;  /* 0x000000010c0c2836 */ /* 0x000fca0000000000 */
        /* <DEDUP_REMOVED lines=26> */
.L_x_2305:
[----:B------:R-:W-:Y:S01]  /*11990*/  UMOV UR8, URZ ;  /* 0x000000ff00087c82 */ /* 0x000fe20008000000 */
[----:B------:R-:W-:Y:S01]  /*119a0*/  IMAD.SHL.U32 R6, R148, 0x100, RZ ;  /* 0x0000010094067824 */ /* 0x000fe200078e00ff */
[----:B------:R-:W-:-:S05]  /*119b0*/  IADD3 R7, P0, PT, RZ, -UR8, RZ ;  /* 0x80000008ff077c10 */ /* 0x000fca000ff1e0ff */
[----:B------:R-:W-:-:S05]  /*119c0*/  IMAD.X R6, RZ, RZ, ~R6, P0 ;  /* 0x000000ffff067224 */ /* 0x000fca00000e0e06 */
[----:B------:R-:W-:-:S04]  /*119d0*/  SHF.R.S64 R7, R7, 0x1f, R6 ;  /* 0x0000001f07077819 */ /* 0x000fc80000001006 */
[----:B------:R-:W-:-:S04]  /*119e0*/  IADD3 R218, P0, PT, R7, R218, RZ ;  /* 0x000000da07da7210 */ /* 0x000fc80007f1e0ff */
[----:B------:R-:W-:-:S09]  /*119f0*/  LEA.HI.X.SX32 R217, R6, R217, 0x1, P0 ;  /* 0x000000d906d97211 */ /* 0x000fd200000f0eff */
.L_x_2306:
        /* <DEDUP_REMOVED lines=30> */
.L_x_2304:
[----:B---3--:R-:W-:Y:S01]  /*11be0*/  FMNMX3.FTZ R6, R2, R176, R180, !PT ;  /* 0x000000b002067276 */ /* 0x008fe200078100b4 */
        /* <DEDUP_REMOVED lines=121> */
[----:B------:R-:W2:Y:S01]  /*12380*/  MUFU.EX2 R166, R166 ;  /* 0x000000a600a67308 */ /* 0x000ea20000000800 */
[----:B------:R-:W-:Y:S01]  /*12390*/  FMNMX3.FTZ R3, R3, R52, R53, !PT ;  /* 0x0000003403037276 */ /* 0x000fe20007810035 */
[-C--:B-1----:R-:W-:Y:S01]  /*123a0*/  FMUL.FTZ R16, R144, R178.reuse ;  /* 0x000000b290107220 */ /* 0x082fe20000410000 */
[-C--:B------:R-:W-:Y:S01]  /*123b0*/  FMUL.FTZ R17, R145, R178.reuse ;  /* 0x000000b291117220 */ /* 0x080fe20000410000 */
[----:B------:R-:W-:Y:S01]  /*123c0*/  FMUL.FTZ R140, R140, R178 ;  /* 0x000000b28c8c7220 */ /* 0x000fe20000410000 */
[----:B------:R-:W-:Y:S01]  /*123d0*/  FMNMX3.FTZ R3, R3, R42, R43, !PT ;  /* 0x0000002a03037276 */ /* 0x000fe2000781002b */
[-C--:B------:R-:W-:Y:S01]  /*123e0*/  FMUL.FTZ R141, R141, R178.reuse ;  /* 0x000000b28d8d7220 */ /* 0x080fe20000410000 */
[----:B------:R-:W-:Y:S01]  /*123f0*/  FMUL.FTZ R136, R136, R178 ;  /* 0x000000b288887220 */ /* 0x000fe20000410000 */
[----:B------:R-:W-:Y:S01]  /*12400*/  MUFU.EX2 R165, R165 ;  /* 0x000000a500a57308 */ /* 0x000fe20000000800 */
[----:B------:R-:W-:Y:S01]  /*12410*/  FMNMX3.FTZ R3, R3, R38, R39, !PT ;  /* 0x0000002603037276 */ /* 0x000fe20007810027 */
[-C--:B------:R-:W-:Y:S01]  /*12420*/  FMUL.FTZ R137, R137, R178.reuse ;  /* 0x000000b289897220 */ /* 0x080fe20000410000 */
[-C--:B------:R-:W-:Y:S01]  /*12430*/  FMUL.FTZ R132, R132, R178.reuse ;  /* 0x000000b284847220 */ /* 0x080fe20000410000 */
[----:B------:R-:W-:Y:S01]  /*12440*/  FMUL.FTZ R133, R133, R178 ;  /* 0x000000b285857220 */ /* 0x000fe20000410000 */
[----:B------:R-:W-:Y:S01]  /*12450*/  FMNMX3.FTZ R3, R3, R34, R35, !PT ;  /* 0x0000002203037276 */ /* 0x000fe20007810023 */
[----:B------:R-:W-:Y:S01]  /*12460*/  FFMA.FTZ R172, R229, R178, R172 ;  /* 0x000000b2e5ac7223 */ /* 0x000fe200000100ac */
[----:B------:R-:W-:Y:S01]  /*12470*/  FFMA.FTZ R75, R196, UR4, -R154 ;  /* 0x00000004c44b7c23 */ /* 0x000fe2000801089a */
[----:B------:R-:W1:Y:S01]  /*12480*/  MUFU.EX2 R164, R164 ;  /* 0x000000a400a47308 */ /* 0x000e620000000800 */
[----:B------:R-:W-:Y:S01]  /*12490*/  FMNMX3.FTZ R3, R3, R32, R33, !PT ;  /* 0x0000002003037276 */ /* 0x000fe20007810021 */
[----:B------:R-:W-:Y:S01]  /*124a0*/  FADD.FTZ R171, R171, R172 ;  /* 0x000000acabab7221 */ /* 0x000fe20000010000 */
[----:B--2---:R-:W-:Y:S01]  /*124b0*/  F2FP.F16.F32.PACK_AB R28, R166, R167 ;  /* 0x000000a7a61c723e */ /* 0x004fe200000000ff */
[--C-:B------:R-:W-:Y:S01]  /*124c0*/  FFMA.FTZ R73, R73, UR4, -R154.reuse ;  /* 0x0000000449497c23 */ /* 0x100fe2000801089a */
[----:B------:R-:W-:Y:S01]  /*124d0*/  FMNMX3.FTZ R3, R3, R36, R37, !PT ;  /* 0x0000002403037276 */ /* 0x000fe20007810025 */
[----:B------:R-:W-:Y:S01]  /*124e0*/  FADD.FTZ R171, R169, R171 ;  /* 0x000000aba9ab7221 */ /* 0x000fe20000010000 */
[--C-:B------:R-:W-:Y:S01]  /*124f0*/  FFMA.FTZ R72, R198, UR4, -R154.reuse ;  /* 0x00000004c6487c23 */ /* 0x100fe2000801089a */
[----:B------:R-:W-:Y:S01]  /*12500*/  MUFU.EX2 R159, R159 ;  /* 0x0000009f009f7308 */ /* 0x000fe20000000800 */
[----:B------:R-:W-:Y:S01]  /*12510*/  FMNMX3.FTZ R3, R3, R40, R41, !PT ;  /* 0x0000002803037276 */ /* 0x000fe20007810029 */
[----:B------:R-:W-:Y:S01]  /*12520*/  FADD.FTZ R171, R168, R171 ;  /* 0x000000aba8ab7221 */ /* 0x000fe20000010000 */
        /* <DEDUP_REMOVED lines=8> */
[----:B-1----:R-:W-:-:S03]  /*125b0*/  F2FP.F16.F32.PACK_AB R30, R164, R165 ;  /* 0x000000a5a41e723e */ /* 0x002fc600000000ff */
[----:B------:R-:W1:Y:S01]  /*125c0*/  SHFL.BFLY PT, R6, R3, 0x2, 0x1f ;  /* 0x0c401f0003067f89 */ /* 0x000e6200000e0000 */
[----:B------:R-:W-:Y:S01]  /*125d0*/  FADD.FTZ R165, R165, R167 ;  /* 0x000000a7a5a57221 */ /* 0x000fe20000010000 */
[----:B------:R-:W-:Y:S03]  /*125e0*/  MUFU.EX2 R153, R153 ;  /* 0x0000009900997308 */ /* 0x000fe60000000800 */
[----:B------:R-:W-:-:S05]  /*125f0*/  FADD.FTZ R165, R164, R165 ;  /* 0x000000a5a4a57221 */ /* 0x000fca0000010000 */
        /* <DEDUP_REMOVED lines=16> */
[----:B------:R-:W-:-:S02]  /*12700*/  FADD.FTZ R8, R0, -R8 ;  /* 0x8000000800087221 */ /* 0x000fc40000010000 */
        /* <DEDUP_REMOVED lines=39> */
[--C-:B------:R-:W-:Y:S01]  /*12980*/  FFMA.FTZ R79, R79, UR4, -R65.reuse ;  /* 0x000000044f4f7c23 */ /* 0x100fe20008010841 */
        /* <DEDUP_REMOVED lines=30> */
[--C-:B------:R-:W-:Y:S01]  /*12b70*/  FFMA.FTZ R36, R36, UR4, -R65.reuse ;  /* 0x0000000424247c23 */ /* 0x100fe20008010841 */
[--C-:B------:R-:W-:Y:S01]  /*12b80*/  FFMA.FTZ R37, R37, UR4, -R65.reuse ;  /* 0x0000000425257c23 */ /* 0x100fe20008010841 */
[C---:B------:R-:W-:Y:S01]  /*12b90*/  HMMA.16816.F32 R4, R12.reuse, R6, R140 ;  /* 0x000000060c04723c */ /* 0x040fe2000000188c */
[----:B------:R-:W3:Y:S01]  /*12ba0*/  MUFU.EX2 R140, R158 ;  /* 0x0000009e008c7308 */ /* 0x000ee20000000800 */
[----:B----4-:R-:W-:Y:S01]  /*12bb0*/  F2FP.F16.F32.PACK_AB R29, R0, R161 ;  /* 0x000000a1001d723e */ /* 0x010fe200000000ff */
[--C-:B------:R-:W-:Y:S01]  /*12bc0*/  FFMA.FTZ R142, R94, UR4, -R65.reuse ;  /* 0x000000045e8e7c23 */ /* 0x100fe20008010841 */
[--C-:B------:R-:W-:Y:S01]  /*12bd0*/  FFMA.FTZ R94, R95, UR4, -R65.reuse ;  /* 0x000000045f5e7c23 */ /* 0x100fe20008010841 */
[--C-:B------:R-:W-:Y:S01]  /*12be0*/  FFMA.FTZ R95, R91, UR4, -R65.reuse ;  /* 0x000000045b5f7c23 */ /* 0x100fe20008010841 */
[----:B------:R-:W-:Y:S01]  /*12bf0*/  FFMA.FTZ R143, R82, UR4, -R65 ;  /* 0x00000004528f7c23 */ /* 0x000fe20008010841 */
[----:B------:R-:W-:Y:S01]  /*12c00*/  FADD.FTZ R161, R161, R163 ;  /* 0x000000a3a1a17221 */ /* 0x000fe20000010000 */
[C---:B--2---:R-:W-:Y:S01]  /*12c10*/  HMMA.16816.F32 R136, R12.reuse, R8, R136 ;  /* 0x000000080c88723c */ /* 0x044fe20000001888 */
[----:B------:R-:W-:Y:S01]  /*12c20*/  MUFU.EX2 R125, R125 ;  /* 0x0000007d007d7308 */ /* 0x000fe20000000800 */
[--C-:B------:R-:W-:Y:S01]  /*12c30*/  FFMA.FTZ R141, R184, UR4, -R154.reuse ;  /* 0x00000004b88d7c23 */ /* 0x100fe2000801089a */
        /* <DEDUP_REMOVED lines=9> */
[--C-:B------:R-:W-:Y:S01]  /*12cd0*/  FFMA.FTZ R47, R124, UR4, -R65.reuse ;  /* 0x000000047c2f7c23 */ /* 0x100fe20008010841 */
[----:B------:R-:W2:Y:S01]  /*12ce0*/  MUFU.EX2 R132, R155 ;  /* 0x0000009b00847308 */ /* 0x000ea20000000800 */
[--C-:B------:R-:W-:Y:S01]  /*12cf0*/  FFMA.FTZ R134, R118, UR4, -R65.reuse ;  /* 0x0000000476867c23 */ /* 0x100fe20008010841 */
[--C-:B------:R-:W-:Y:S01]  /*12d00*/  FFMA.FTZ R118, R114, UR4, -R65.reuse ;  /* 0x0000000472767c23 */ /* 0x100fe20008010841 */
[--C-:B------:R-:W-:Y:S01]  /*12d10*/  FFMA.FTZ R135, R110, UR4, -R65.reuse ;  /* 0x000000046e877c23 */ /* 0x100fe20008010841 */
[C---:B------:R-:W-:Y:S01]  /*12d20*/  HMMA.16816.F32 R16, R28.reuse, R20, R16 ;  /* 0x000000141c10723c */ /* 0x040fe20000001810 */
[----:B------:R-:W-:Y:S01]  /*12d30*/  FFMA.FTZ R110, R111, UR4, -R65 ;  /* 0x000000046f6e7c23 */ /* 0x000fe20008010841 */
[----:B------:R-:W-:Y:S01]  /*12d40*/  FADD.FTZ R140, R140, R161 ;  /* 0x000000a18c8c7221 */ /* 0x000fe20000010000 */
[--C-:B------:R-:W-:Y:S01]  /*12d50*/  FFMA.FTZ R124, R188, UR4, -R154.reuse ;  /* 0x00000004bc7c7c23 */ /* 0x100fe2000801089a */
[----:B------:R-:W3:Y:S01]  /*12d60*/  MUFU.EX2 R133, R133 ;  /* 0x0000008500857308 */ /* 0x000ee20000000800 */
[--C-:B------:R-:W-:Y:S01]  /*12d70*/  FFMA.FTZ R114, R186, UR4, -R154.reuse ;  /* 0x00000004ba727c23 */ /* 0x100fe2000801089a */
[----:B------:R-:W-:Y:S01]  /*12d80*/  FFMA.FTZ R111, R185, UR4, -R154 ;  /* 0x00000004b96f7c23 */ /* 0x000fe2000801089a */
[--C-:B------:R-:W-:Y:S01]  /*12d90*/  FFMA.FTZ R40, R40, UR4, -R65.reuse ;  /* 0x0000000428287c23 */ /* 0x100fe20008010841 */
[C---:B------:R-:W-:Y:S01]  /*12da0*/  HMMA.16816.F32 R4, R28.reuse, R22, R4 ;  /* 0x000000161c04723c */ /* 0x040fe20000001804 */
[----:B------:R-:W4:Y:S01]  /*12db0*/  LDSM.16.MT88.4 R20, [R151+0x800] ;  /* 0x000800009714783b */ /* 0x000f220000004200 */
[--C-:B------:R-:W-:Y:S01]  /*12dc0*/  FFMA.FTZ R41, R41, UR4, -R65.reuse ;  /* 0x0000000429297c23 */ /* 0x100fe20008010841 */
[--C-:B------:R-:W-:Y:S01]  /*12dd0*/  FFMA.FTZ R55, R46, UR4, -R65.reuse ;  /* 0x000000042e377c23 */ /* 0x100fe20008010841 */
[----:B------:R-:W5:Y:S01]  /*12de0*/  MUFU.EX2 R47, R47 ;  /* 0x0000002f002f7308 */ /* 0x000f620000000800 */
[----:B--2---:R-:W-:Y:S01]  /*12df0*/  FADD.FTZ R140, R132, R140 ;  /* 0x0000008c848c7221 */ /* 0x004fe20000010000 */
[--C-:B------:R-:W-:Y:S01]  /*12e00*/  FFMA.FTZ R46, R56, UR4, -R65.reuse ;  /* 0x00000004382e7c23 */ /* 0x100fe20008010841 */
[----:B------:R-:W-:Y:S01]  /*12e10*/  FFMA.FTZ R228, R50, UR4, -R65 ;  /* 0x0000000432e47c23 */ /* 0x000fe20008010841 */
[----:B------:R-:W-:Y:S01]  /*12e20*/  HMMA.16816.F32 R136, R28, R24, R136 ;  /* 0x000000181c88723c */ /* 0x000fe20000001888 */
[----:B------:R-:W-:-:S03]  /*12e30*/  @P0 IADD3 R44, PT, PT, R44, -0x3, RZ ;  /* 0xfffffffd2c2c0810 */ /* 0x000fc60007ffe0ff */
[----:B------:R-:W2:Y:S04]  /*12e40*/  MUFU.EX2 R134, R134 ;  /* 0x0000008600867308 */ /* 0x000ea80000000800 */
[----:B------:R-:W-:Y:S01]  /*12e50*/  HMMA.16816.F32 R24, R28, R26, R12 ;  /* 0x0000001a1c18723c */ /* 0x000fe2000000180c */
[----:B------:R-:W4:Y:S01]  /*12e60*/  LDSM.16.MT88.4 R12, [R208+0x5c00] ;  /* 0x005c0000d00c783b */ /* 0x000f220000004200 */
[----:B------:R-:W-:Y:S01]  /*12e70*/  F2FP.F16.F32.PACK_AB R28, R156, R159 ;  /* 0x0000009f9c1c723e */ /* 0x000fe200000000ff */
[----:B------:R-:W-:Y:S01]  /*12e80*/  FADD.FTZ R159, R159, R165 ;  /* 0x000000a59f9f7221 */ /* 0x000fe20000010000 */
[----:B---3--:R-:W-:Y:S01]  /*12e90*/  F2FP.F16.F32.PACK_AB R29, R133, R132 ;  /* 0x00000084851d723e */ /* 0x008fe200000000ff */
[----:B------:R-:W3:Y:S01]  /*12ea0*/  MUFU.EX2 R119, R119 ;  /* 0x0000007700777308 */ /* 0x000ee20000000800 */
[----:B------:R-:W-:Y:S01]  /*12eb0*/  F2FP.F16.F32.PACK_AB R30, R152, R153 ;  /* 0x00000099981e723e */ /* 0x000fe200000000ff */
[----:B------:R-:W-:Y:S01]  /*12ec0*/  FADD.FTZ R159, R156, R159 ;  /* 0x0000009f9c9f7221 */ /* 0x000fe20000010000 */
[----:B-----5:R-:W-:Y:S01]  /*12ed0*/  F2FP.F16.F32.PACK_AB R31, R125, R47 ;  /* 0x0000002f7d1f723e */ /* 0x020fe200000000ff */
[----:B------:R-:W-:-:S02]  /*12ee0*/  FADD.FTZ R133, R133, R140 ;  /* 0x0000008c85857221 */ /* 0x000fc40000010000 */
[----:B------:R-:W-:Y:S02]  /*12ef0*/  FADD.FTZ R159, R153, R159 ;  /* 0x0000009f999f7221 */ /* 0x000fe40000010000 */
[----:B------:R-:W-:Y:S01]  /*12f00*/  MUFU.EX2 R118, R118 ;  /* 0x0000007600767308 */ /* 0x000fe20000000800 */
[----:B------:R-:W-:Y:S01]  /*12f10*/  FADD.FTZ R133, R47, R133 ;  /* 0x000000852f857221 */ /* 0x000fe20000010000 */
[C---:B-1----:R-:W-:Y:S01]  /*12f20*/  HMMA.16816.F32 R16, R28.reuse, R8, R16 ;  /* 0x000000081c10723c */ /* 0x042fe20000001810 */
[----:B------:R-:W-:Y:S02]  /*12f30*/  FADD.FTZ R152, R152, R159 ;  /* 0x0000009f98987221 */ /* 0x000fe40000010000 */
[----:B------:R-:W-:Y:S02]  /*12f40*/  FADD.FTZ R125, R125, R133 ;  /* 0x000000857d7d7221 */ /* 0x000fe40000010000 */
[----:B------:R-:W-:Y:S01]  /*12f50*/  FADD.FTZ R152, R149, R152 ;  /* 0x0000009895987221 */ /* 0x000fe20000010000 */
[----:B------:R-:W1:Y:S01]  /*12f60*/  MUFU.EX2 R115, R115 ;  /* 0x0000007300737308 */ /* 0x000e620000000800 */
[----:B--2---:R-:W-:Y:S01]  /*12f70*/  FADD.FTZ R125, R134, R125 ;  /* 0x0000007d867d7221 */ /* 0x004fe20000010000 */
[C---:B------:R-:W-:Y:S01]  /*12f80*/  HMMA.16816.F32 R4, R28.reuse, R10, R4 ;  /* 0x0000000a1c04723c */ /* 0x040fe20000001804 */
[----:B------:R-:W2:Y:S05]  /*12f90*/  LDSM.16.MT88.4 R8, [R151+0xc00] ;  /* 0x000c00009708783b */ /* 0x000eaa0000004200 */
[----:B------:R-:W-:Y:S02]  /*12fa0*/  MUFU.EX2 R126, R126 ;  /* 0x0000007e007e7308 */ /* 0x000fe40000000800 */
[C---:B----4-:R-:W-:Y:S06]  /*12fb0*/  HMMA.16816.F32 R136, R28.reuse, R20, R136 ;  /* 0x000000141c88723c */ /* 0x050fec0000001888 */
[----:B------:R-:W4:Y:S02]  /*12fc0*/  MUFU.EX2 R135, R135 ;  /* 0x0000008700877308 */ /* 0x000f240000000800 */
[----:B------:R-:W-:Y:S01]  /*12fd0*/  HMMA.16816.F32 R24, R28, R22, R24 ;  /* 0x000000161c18723c */ /* 0x000fe20000001818 */
[----:B------:R-:W5:Y:S01]  /*12fe0*/  LDSM.16.MT88.4 R20, [R208+0x6000] ;  /* 0x00600000d014783b */ /* 0x000f620000004200 */
[C---:B------:R-:W-:Y:S01]  /*12ff0*/  F2FP.F16.F32.PACK_AB R28, R148.reuse, R149 ;  /* 0x00000095941c723e */ /* 0x040fe200000000ff */
[----:B------:R-:W-:Y:S01]  /*13000*/  FADD.FTZ R148, R148, R152 ;  /* 0x0000009894947221 */ /* 0x000fe20000010000 */
[C---:B---3--:R-:W-:Y:S01]  /*13010*/  F2FP.F16.F32.PACK_AB R29, R119.reuse, R134 ;  /* 0x00000086771d723e */ /* 0x048fe200000000ff */
[----:B------:R-:W-:Y:S01]  /*13020*/  FADD.FTZ R119, R119, R125 ;  /* 0x0000007d77777221 */ /* 0x000fe20000010000 */
[----:B------:R-:W-:Y:S01]  /*13030*/  F2FP.F16.F32.PACK_AB R30, R130, R131 ;  /* 0x00000083821e723e */ /* 0x000fe200000000ff */
[----:B------:R-:W3:Y:S01]  /*13040*/  MUFU.EX2 R110, R110 ;  /* 0x0000006e006e7308 */ /* 0x000ee20000000800 */
[----:B-1----:R-:W-:Y:S01]  /*13050*/  F2FP.F16.F32.PACK_AB R31, R115, R118 ;  /* 0x00000076731f723e */ /* 0x002fe200000000ff */
[----:B------:R-:W-:Y:S01]  /*13060*/  FADD.FTZ R148, R131, R148 ;  /* 0x0000009483947221 */ /* 0x000fe20000010000 */
[----:B------:R-:W-:-:S03]  /*13070*/  FADD.FTZ R119, R118, R119 ;  /* 0x0000007776777221 */ /* 0x000fc60000010000 */
[----:B------:R-:W-:Y:S01]  /*13080*/  FADD.FTZ R130, R130, R148 ;  /* 0x0000009482827221 */ /* 0x000fe20000010000 */
[----:B------:R-:W-:Y:S01]  /*13090*/  FADD.FTZ R115, R115, R119 ;  /* 0x0000007773737221 */ /* 0x000fe20000010000 */
[----:B------:R-:W-:Y:S01]  /*130a0*/  MUFU.EX2 R106, R106 ;  /* 0x0000006a006a7308 */ /* 0x000fe20000000800 */
[----:B------:R-:W-:Y:S01]  /*130b0*/  HMMA.16816.F32 R16, R28, R12, R16 ;  /* 0x0000000c1c10723c */ /* 0x000fe20000001810 */
[----:B------:R-:W-:Y:S01]  /*130c0*/  FADD.FTZ R130, R129, R130 ;  /* 0x0000008281827221 */ /* 0x000fe20000010000 */
[----:B----4-:R-:W-:-:S03]  /*130d0*/  FADD.FTZ R115, R135, R115 ;  /* 0x0000007387737221 */ /* 0x010fc60000010000 */
[C---:B------:R-:W-:Y:S02]  /*130e0*/  FADD.FTZ R130, R128.reuse, R130 ;  /* 0x0000008280827221 */ /* 0x040fe40000010000 */
[----:B------:R-:W1:Y:S01]  /*130f0*/  MUFU.EX2 R107, R107 ;  /* 0x0000006b006b7308 */ /* 0x000e620000000800 */
[C---:B------:R-:W-:Y:S01]  /*13100*/  HMMA.16816.F32 R4, R28.reuse, R14, R4 ;  /* 0x0000000e1c04723c */ /* 0x040fe20000001804 */
[----:B------:R-:W4:Y:S06]  /*13110*/  LDSM.16.MT88.4 R12, [R151+0x1000] ;  /* 0x00100000970c783b */ /* 0x000f2c0000004200 */
[----:B------:R-:W-:Y:S01]  /*13120*/  MUFU.EX2 R123, R123 ;  /* 0x0000007b007b7308 */ /* 0x000fe20000000800 */
[C---:B--2---:R-:W-:Y:S07]  /*13130*/  HMMA.16816.F32 R136, R28.reuse, R8, R136 ;  /* 0x000000081c88723c */ /* 0x044fee0000001888 */
[----:B------:R-:W2:Y:S01]  /*13140*/  MUFU.EX2 R122, R122 ;  /* 0x0000007a007a7308 */ /* 0x000ea20000000800 */
[----:B------:R-:W-:Y:S01]  /*13150*/  HMMA.16816.F32 R24, R28, R10, R24 ;  /* 0x0000000a1c18723c */ /* 0x000fe20000001818 */
[----:B------:R-:W2:Y:S01]  /*13160*/  LDSM.16.MT88.4 R8, [R208+0x6400] ;  /* 0x00640000d008783b */ /* 0x000ea20000004200 */
[----:B------:R-:W-:-:S02]  /*13170*/  F2FP.F16.F32.PACK_AB R28, R128, R129 ;  /* 0x00000081801c723e */ /* 0x000fc400000000ff */
[C---:B---3--:R-:W-:Y:S01]  /*13180*/  F2FP.F16.F32.PACK_AB R29, R110.reuse, R135 ;  /* 0x000000876e1d723e */ /* 0x048fe200000000ff */
        /* <DEDUP_REMOVED lines=9> */
[C---:B-----5:R-:W-:Y:S01]  /*13220*/  HMMA.16816.F32 R16, R28.reuse, R20, R16 ;  /* 0x000000141c10723c */ /* 0x060fe20000001810 */
[----:B------:R-:W1:Y:S07]  /*13230*/  MUFU.EX2 R120, R120 ;  /* 0x0000007800787308 */ /* 0x000e6e0000000800 */
[C---:B------:R-:W-:Y:S01]  /*13240*/  HMMA.16816.F32 R4, R28.reuse, R22, R4 ;  /* 0x000000161c04723c */ /* 0x040fe20000001804 */
[----:B------:R-:W3:Y:S01]  /*13250*/  LDSM.16.MT88.4 R20, [R151+0x1400] ;  /* 0x001400009714783b */ /* 0x000ee20000004200 */
[----:B------:R-:W5:Y:S06]  /*13260*/  MUFU.EX2 R102, R102 ;  /* 0x0000006600667308 */ /* 0x000f6c0000000800 */
[C---:B----4-:R-:W-:Y:S02]  /*13270*/  HMMA.16816.F32 R136, R28.reuse, R12, R136 ;  /* 0x0000000c1c88723c */ /* 0x050fe40000001888 */
[----:B------:R-:W4:Y:S06]  /*13280*/  MUFU.EX2 R103, R103 ;  /* 0x0000006700677308 */ /* 0x000f2c0000000800 */
[----:B------:R-:W-:Y:S01]  /*13290*/  HMMA.16816.F32 R24, R28, R14, R24 ;  /* 0x0000000e1c18723c */ /* 0x000fe20000001818 */
[----:B------:R-:W3:Y:S01]  /*132a0*/  LDSM.16.MT88.4 R12, [R208+0x6800] ;  /* 0x00680000d00c783b */ /* 0x000ee20000004200 */
[----:B------:R-:W4:Y:S01]  /*132b0*/  MUFU.EX2 R100, R100 ;  /* 0x0000006400647308 */ /* 0x000f220000000800 */
[----:B--2---:R-:W-:Y:S01]  /*132c0*/  F2FP.F16.F32.PACK_AB R28, R122, R123 ;  /* 0x0000007b7a1c723e */ /* 0x004fe200000000ff */
[----:B------:R-:W-:Y:S01]  /*132d0*/  FADD.FTZ R123, R123, R127 ;  /* 0x0000007f7b7b7221 */ /* 0x000fe20000010000 */
[----:B-1----:R-:W-:Y:S01]  /*132e0*/  F2FP.F16.F32.PACK_AB R30, R120, R121 ;  /* 0x00000079781e723e */ /* 0x002fe200000000ff */
[----:B-----5:R-:W-:-:S02]  /*132f0*/  FADD.FTZ R107, R102, R107 ;  /* 0x0000006b666b7221 */ /* 0x020fc40000010000 */
[----:B------:R-:W-:Y:S02]  /*13300*/  FADD.FTZ R123, R122, R123 ;  /* 0x0000007b7a7b7221 */ /* 0x000fe40000010000 */
[----:B------:R-:W1:Y:S01]  /*13310*/  MUFU.EX2 R101, R101 ;  /* 0x0000006500657308 */ /* 0x000e620000000800 */
[C---:B----4-:R-:W-:Y:S01]  /*13320*/  F2FP.F16.F32.PACK_AB R29, R103.reuse, R102 ;  /* 0x00000066671d723e */ /* 0x050fe200000000ff */
        /* <DEDUP_REMOVED lines=8> */
[C---:B------:R-:W-:Y:S01]  /*133b0*/  HMMA.16816.F32 R16, R28.reuse, R8, R16 ;  /* 0x000000081c10723c */ /* 0x040fe20000001810 */
[----:B------:R-:W-:Y:S07]  /*133c0*/  MUFU.EX2 R113, R113 ;  /* 0x0000007100717308 */ /* 0x000fee0000000800 */
[C---:B------:R-:W-:Y:S01]  /*133d0*/  HMMA.16816.F32 R4, R28.reuse, R10, R4 ;  /* 0x0000000a1c04723c */ /* 0x040fe20000001804 */
[----:B------:R-:W1:Y:S01]  /*133e0*/  LDSM.16.MT88.4 R8, [R151+0x1800] ;  /* 0x001800009708783b */ /* 0x000e620000004200 */
[----:B------:R-:W4:Y:S06]  /*133f0*/  MUFU.EX2 R112, R112 ;  /* 0x0000007000707308 */ /* 0x000f2c0000000800 */
[C---:B---3--:R-:W-:Y:S02]  /*13400*/  HMMA.16816.F32 R136, R28.reuse, R20, R136 ;  /* 0x000000141c88723c */ /* 0x048fe40000001888 */
[----:B------:R-:W3:Y:S06]  /*13410*/  MUFU.EX2 R142, R142 ;  /* 0x0000008e008e7308 */ /* 0x000eec0000000800 */
[----:B------:R-:W-:Y:S01]  /*13420*/  HMMA.16816.F32 R24, R28, R22, R24 ;  /* 0x000000161c18723c */ /* 0x000fe20000001818 */
[----:B------:R-:W5:Y:S01]  /*13430*/  LDSM.16.MT88.4 R20, [R208+0x6c00] ;  /* 0x006c0000d014783b */ /* 0x000f620000004200 */
[----:B------:R-:W1:Y:S01]  /*13440*/  MUFU.EX2 R94, R94 ;  /* 0x0000005e005e7308 */ /* 0x000e620000000800 */
[----:B--2---:R-:W-:Y:S01]  /*13450*/  F2FP.F16.F32.PACK_AB R28, R116, R117 ;  /* 0x00000075741c723e */ /* 0x004fe200000000ff */
[----:B------:R-:W-:Y:S01]  /*13460*/  FADD.FTZ R117, R117, R121 ;  /* 0x0000007975757221 */ /* 0x000fe20000010000 */
[----:B----4-:R-:W-:-:S03]  /*13470*/  F2FP.F16.F32.PACK_AB R30, R112, R113 ;  /* 0x00000071701e723e */ /* 0x010fc600000000ff */
        /* <DEDUP_REMOVED lines=8> */
[----:B------:R-:W1:Y:S08]  /*13500*/  MUFU.EX2 R109, R109 ;  /* 0x0000006d006d7308 */ /* 0x000e700000000800 */
[----:B------:R-:W3:Y:S01]  /*13510*/  MUFU.EX2 R108, R108 ;  /* 0x0000006c006c7308 */ /* 0x000ee20000000800 */
[----:B--2---:R-:W-:Y:S01]  /*13520*/  F2FP.F16.F32.PACK_AB R31, R95, R90 ;  /* 0x0000005a5f1f723e */ /* 0x004fe200000000ff */
[----:B------:R-:W-:-:S04]  /*13530*/  FADD.FTZ R90, R90, R101 ;  /* 0x000000655a5a7221 */ /* 0x000fc80000010000 */
[----:B------:R-:W-:Y:S02]  /*13540*/  FADD.FTZ R90, R95, R90 ;  /* 0x0000005a5f5a7221 */ /* 0x000fe40000010000 */
[----:B------:R-:W-:Y:S01]  /*13550*/  MUFU.EX2 R105, R105 ;  /* 0x0000006900697308 */ /* 0x000fe20000000800 */
[----:B------:R-:W-:Y:S01]  /*13560*/  HMMA.16816.F32 R16, R28, R12, R16 ;  /* 0x0000000c1c10723c */ /* 0x000fe20000001810 */
[----:B-1----:R-:W-:-:S06]  /*13570*/  FADD.FTZ R113, R109, R113 ;  /* 0x000000716d717221 */ /* 0x002fcc0000010000 */
[----:B------:R-:W1:Y:S01]  /*13580*/  MUFU.EX2 R104, R104 ;  /* 0x0000006800687308 */ /* 0x000e620000000800 */
[C---:B------:R-:W-:Y:S01]  /*13590*/  HMMA.16816.F32 R4, R28.reuse, R14, R4 ;  /* 0x0000000e1c04723c */ /* 0x040fe20000001804 */
[----:B------:R-:W2:Y:S06]  /*135a0*/  LDSM.16.MT88.4 R12, [R151+0x1c00] ;  /* 0x001c0000970c783b */ /* 0x000eac0000004200 */
[----:B------:R-:W4:Y:S01]  /*135b0*/  MUFU.EX2 R86, R86 ;  /* 0x0000005600567308 */ /* 0x000f220000000800 */
[C---:B------:R-:W-:Y:S07]  /*135c0*/  HMMA.16816.F32 R136, R28.reuse, R8, R136 ;  /* 0x000000081c88723c */ /* 0x040fee0000001888 */
[----:B------:R-:W5:Y:S01]  /*135d0*/  MUFU.EX2 R87, R87 ;  /* 0x0000005700577308 */ /* 0x000f620000000800 */
[----:B------:R-:W-:Y:S01]  /*135e0*/  HMMA.16816.F32 R24, R28, R10, R24 ;  /* 0x0000000a1c18723c */ /* 0x000fe20000001818 */
[----:B------:R-:W2:Y:S01]  /*135f0*/  LDSM.16.MT88.4 R8, [R208+0x7000] ;  /* 0x00700000d008783b */ /* 0x000ea20000004200 */
[C---:B---3--:R-:W-:Y:S01]  /*13600*/  F2FP.F16.F32.PACK_AB R28, R108.reuse, R109 ;  /* 0x0000006d6c1c723e */ /* 0x048fe200000000ff */
[----:B------:R-:W-:Y:S01]  /*13610*/  FADD.FTZ R108, R108, R113 ;  /* 0x000000716c6c7221 */ /* 0x000fe20000010000 */
[----:B-1----:R-:W-:-:S03]  /*13620*/  F2FP.F16.F32.PACK_AB R30, R104, R105 ;  /* 0x00000069681e723e */ /* 0x002fc600000000ff */
[----:B------:R-:W1:Y:S01]  /*13630*/  MUFU.EX2 R143, R143 ;  /* 0x0000008f008f7308 */ /* 0x000e620000000800 */
[----:B----4-:R-:W-:Y:S01]  /*13640*/  FADD.FTZ R90, R86, R90 ;  /* 0x0000005a565a7221 */ /* 0x010fe20000010000 */
[----:B------:R-:W-:-:S04]  /*13650*/  FADD.FTZ R108, R105, R108 ;  /* 0x0000006c696c7221 */ /* 0x000fc80000010000 */
[----:B------:R-:W-:Y:S02]  /*13660*/  FADD.FTZ R104, R104, R108 ;  /* 0x0000006c68687221 */ /* 0x000fe40000010000 */
[----:B------:R-:W3:Y:S01]  /*13670*/  MUFU.EX2 R83, R83 ;  /* 0x0000005300537308 */ /* 0x000ee20000000800 */
[C---:B-----5:R-:W-:Y:S01]  /*13680*/  F2FP.F16.F32.PACK_AB R29, R87.reuse, R86 ;  /* 0x00000056571d723e */ /* 0x060fe200000000ff */
[----:B------:R-:W-:-:S06]  /*13690*/  FADD.FTZ R87, R87, R90 ;  /* 0x0000005a57577221 */ /* 0x000fcc0000010000 */
[----:B------:R-:W4:Y:S01]  /*136a0*/  MUFU.EX2 R99, R99 ;  /* 0x0000006300637308 */ /* 0x000f220000000800 */
[----:B-1----:R-:W-:-:S07]  /*136b0*/  FADD.FTZ R87, R143, R87 ;  /* 0x000000578f577221 */ /* 0x002fce0000010000 */
[----:B------:R-:W1:Y:S01]  /*136c0*/  MUFU.EX2 R98, R98 ;  /* 0x0000006200627308 */ /* 0x000e620000000800 */
[C---:B---3--:R-:W-:Y:S01]  /*136d0*/  F2FP.F16.F32.PACK_AB R31, R83.reuse, R143 ;  /* 0x0000008f531f723e */ /* 0x048fe200000000ff */
[----:B------:R-:W-:-:S06]  /*136e0*/  FADD.FTZ R83, R83, R87 ;  /* 0x0000005753537221 */ /* 0x000fcc0000010000 */
[----:B------:R-:W-:Y:S01]  /*136f0*/  HMMA.16816.F32 R16, R28, R20, R16 ;  /* 0x000000141c10723c */ /* 0x000fe20000001810 */
[----:B------:R-:W3:Y:S01]  /*13700*/  MUFU.EX2 R97, R97 ;  /* 0x0000006100617308 */ /* 0x000ee20000000800 */
[----:B----4-:R-:W-:-:S06]  /*13710*/  FADD.FTZ R104, R99, R104 ;  /* 0x0000006863687221 */ /* 0x010fcc0000010000 */
[C---:B------:R-:W-:Y:S01]  /*13720*/  HMMA.16816.F32 R4, R28.reuse, R22, R4 ;  /* 0x000000161c04723c */ /* 0x040fe20000001804 */
[----:B------:R-:W4:Y:S01]  /*13730*/  LDSM.16.MT88.4 R20, [R151+0x2000] ;  /* 0x002000009714783b */ /* 0x000f220000004200 */
[----:B------:R-:W5:Y:S06]  /*13740*/  MUFU.EX2 R96, R96 ;  /* 0x0000006000607308 */ /* 0x000f6c0000000800 */
[----:B--2---:R-:W-:Y:S01]  /*13750*/  HMMA.16816.F32 R136, R28, R12, R136 ;  /* 0x0000000c1c88723c */ /* 0x004fe20000001888 */
[C---:B-1----:R-:W-:Y:S01]  /*13760*/  F2FP.F16.F32.PACK_AB R12, R98.reuse, R99 ;  /* 0x00000063620c723e */ /* 0x042fe200000000ff */
[----:B------:R-:W1:Y:S01]  /*13770*/  MUFU.EX2 R78, R78 ;  /* 0x0000004e004e7308 */ /* 0x000e620000000800 */
[----:B------:R-:W-:-:S04]  /*13780*/  FADD.FTZ R98, R98, R104 ;  /* 0x0000006862627221 */ /* 0x000fc80000010000 */
[----:B---3--:R-:W-:Y:S01]  /*13790*/  FADD.FTZ R98, R97, R98 ;  /* 0x0000006261627221 */ /* 0x008fe20000010000 */
[----:B------:R-:W-:Y:S01]  /*137a0*/  HMMA.16816.F32 R24, R28, R14, R24 ;  /* 0x0000000e1c18723c */ /* 0x000fe20000001818 */
[----:B------:R-:W2:Y:S01]  /*137b0*/  LDSM.16.MT88.4 R28, [R208+0x7400] ;  /* 0x00740000d01c783b */ /* 0x000ea20000004200 */
[----:B------:R-:W3:Y:S01]  /*137c0*/  MUFU.EX2 R79, R79 ;  /* 0x0000004f004f7308 */ /* 0x000ee20000000800 */
[C---:B-----5:R-:W-:Y:S01]  /*137d0*/  F2FP.F16.F32.PACK_AB R14, R96.reuse, R97 ;  /* 0x00000061600e723e */ /* 0x060fe200000000ff */
[----:B------:R-:W-:-:S06]  /*137e0*/  FADD.FTZ R98, R96, R98 ;  /* 0x0000006260627221 */ /* 0x000fcc0000010000 */
[----:B------:R-:W5:Y:S01]  /*137f0*/  MUFU.EX2 R76, R76 ;  /* 0x0000004c004c7308 */ /* 0x000f620000000800 */
[----:B-1----:R-:W-:-:S07]  /*13800*/  FADD.FTZ R83, R78, R83 ;  /* 0x000000534e537221 */ /* 0x002fce0000010000 */
[----:B------:R-:W1:Y:S01]  /*13810*/  MUFU.EX2 R145, R145 ;  /* 0x0000009100917308 */ /* 0x000e620000000800 */
[C---:B---3--:R-:W-:Y:S01]  /*13820*/  F2FP.F16.F32.PACK_AB R13, R79.reuse, R78 ;  /* 0x0000004e4f0d723e */ /* 0x048fe200000000ff */
[----:B------:R-:W-:-:S06]  /*13830*/  FADD.FTZ R79, R79, R83 ;  /* 0x000000534f4f7221 */ /* 0x000fcc0000010000 */
[----:B------:R-:W-:Y:S01]  /*13840*/  MUFU.EX2 R93, R93 ;  /* 0x0000005d005d7308 */ /* 0x000fe20000000800 */
[----:B-----5:R-:W-:-:S07]  /*13850*/  FADD.FTZ R79, R76, R79 ;  /* 0x0000004f4c4f7221 */ /* 0x020fce0000010000 */
[----:B------:R-:W3:Y:S01]  /*13860*/  MUFU.EX2 R92, R92 ;  /* 0x0000005c005c7308 */ /* 0x000ee20000000800 */
[C---:B-1----:R-:W-:Y:S01]  /*13870*/  F2FP.F16.F32.PACK_AB R15, R145.reuse, R76 ;  /* 0x0000004c910f723e */ /* 0x042fe200000000ff */
[----:B------:R-:W-:-:S06]  /*13880*/  FADD.FTZ R79, R145, R79 ;  /* 0x0000004f914f7221 */ /* 0x000fcc0000010000 */
[C---:B------:R-:W-:Y:S01]  /*13890*/  HMMA.16816.F32 R16, R12.reuse, R8, R16 ;  /* 0x000000080c10723c */ /* 0x040fe20000001810 */
[----:B------:R-:W-:Y:S07]  /*138a0*/  MUFU.EX2 R89, R89 ;  /* 0x0000005900597308 */ /* 0x000fee0000000800 */
[C---:B------:R-:W-:Y:S01]  /*138b0*/  HMMA.16816.F32 R4, R12.reuse, R10, R4 ;  /* 0x0000000a0c04723c */ /* 0x040fe20000001804 */
[----:B------:R-:W1:Y:S01]  /*138c0*/  LDSM.16.MT88.4 R8, [R151+0x2400] ;  /* 0x002400009708783b */ /* 0x000e620000004200 */
[----:B------:R-:W5:Y:S06]  /*138d0*/  MUFU.EX2 R88, R88 ;  /* 0x0000005800587308 */ /* 0x000f6c0000000800 */
[----:B----4-:R-:W-:Y:S01]  /*138e0*/  HMMA.16816.F32 R136, R12, R20, R136 ;  /* 0x000000140c88723c */ /* 0x010fe20000001888 */
[----:B---3--:R-:W-:Y:S01]  /*138f0*/  F2FP.F16.F32.PACK_AB R20, R92, R93 ;  /* 0x0000005d5c14723e */ /* 0x008fe200000000ff */
        /* <DEDUP_REMOVED lines=19> */
[----:B------:R-:W-:Y:S01]  /*13a30*/  MUFU.EX2 R81, R81 ;  /* 0x0000005100517308 */ /* 0x000fe20000000800 */
[C---:B--2---:R-:W-:Y:S07]  /*13a40*/  HMMA.16816.F32 R16, R20.reuse, R28, R16 ;  /* 0x0000001c1410723c */ /* 0x044fee0000001810 */
[----:B------:R-:W2:Y:S01]  /*13a50*/  MUFU.EX2 R80, R80 ;  /* 0x0000005000507308 */ /* 0x000ea20000000800 */
[C---:B------:R-:W-:Y:S01]  /*13a60*/  HMMA.16816.F32 R4, R20.reuse, R30, R4 ;  /* 0x0000001e1404723c */ /* 0x040fe20000001804 */
[----:B------:R-:W5:Y:S06]  /*13a70*/  LDSM.16.MT88.4 R28, [R151+0x2800] ;  /* 0x00280000971c783b */ /* 0x000f6c0000004200 */
[----:B------:R-:W-:Y:S01]  /*13a80*/  MUFU.EX2 R62, R62 ;  /* 0x0000003e003e7308 */ /* 0x000fe20000000800 */
[----:B-1----:R-:W-:Y:S01]  /*13a90*/  HMMA.16816.F32 R136, R20, R8, R136 ;  /* 0x000000081488723c */ /* 0x002fe20000001888 */
[----:B----4-:R-:W-:Y:S01]  /*13aa0*/  F2FP.F16.F32.PACK_AB R8, R84, R85 ;  /* 0x000000555408723e */ /* 0x010fe200000000ff */
[----:B------:R-:W-:-:S04]  /*13ab0*/  FADD.FTZ R85, R85, R89 ;  /* 0x0000005955557221 */ /* 0x000fc80000010000 */
[----:B------:R-:W-:Y:S01]  /*13ac0*/  FADD.FTZ R85, R84, R85 ;  /* 0x0000005554557221 */ /* 0x000fe20000010000 */
[----:B------:R-:W1:Y:S01]  /*13ad0*/  MUFU.EX2 R63, R63 ;  /* 0x0000003f003f7308 */ /* 0x000e620000000800 */
[----:B------:R-:W-:Y:S01]  /*13ae0*/  HMMA.16816.F32 R24, R20, R10, R24 ;  /* 0x0000000a1418723c */ /* 0x000fe20000001818 */
[----:B------:R-:W4:Y:S01]  /*13af0*/  LDSM.16.MT88.4 R20, [R208+0x7c00] ;  /* 0x007c0000d014783b */ /* 0x000f220000004200 */
[----:B--2---:R-:W-:Y:S01]  /*13b00*/  F2FP.F16.F32.PACK_AB R10, R80, R81 ;  /* 0x00000051500a723e */ /* 0x004fe200000000ff */
[----:B------:R-:W-:-:S04]  /*13b10*/  FADD.FTZ R85, R81, R85 ;  /* 0x0000005551557221 */ /* 0x000fc80000010000 */
[----:B------:R-:W2:Y:S01]  /*13b20*/  MUFU.EX2 R58, R58 ;  /* 0x0000003a003a7308 */ /* 0x000ea20000000800 */
[----:B------:R-:W-:-:S07]  /*13b30*/  FADD.FTZ R80, R80, R85 ;  /* 0x0000005550507221 */ /* 0x000fce0000010000 */
[----:B------:R-:W3:Y:S01]  /*13b40*/  MUFU.EX2 R59, R59 ;  /* 0x0000003b003b7308 */ /* 0x000ee20000000800 */
[----:B-1----:R-:W-:Y:S01]  /*13b50*/  F2FP.F16.F32.PACK_AB R9, R63, R62 ;  /* 0x0000003e3f09723e */ /* 0x002fe200000000ff */
[----:B------:R-:W-:-:S04]  /*13b60*/  FADD.FTZ R62, R62, R66 ;  /* 0x000000423e3e7221 */ /* 0x000fc80000010000 */
[----:B------:R-:W-:Y:S02]  /*13b70*/  FADD.FTZ R62, R63, R62 ;  /* 0x0000003e3f3e7221 */ /* 0x000fe40000010000 */
[----:B------:R1:W-:Y:S02]  /*13b80*/  MUFU.EX2 R47, R52 ;  /* 0x00000034002f7308 */ /* 0x0003e40000000800 */
[----:B--2---:R-:W-:-:S06]  /*13b90*/  FADD.FTZ R62, R58, R62 ;  /* 0x0000003e3a3e7221 */ /* 0x004fcc0000010000 */
[----:B------:R-:W2:Y:S01]  /*13ba0*/  MUFU.EX2 R75, R75 ;  /* 0x0000004b004b7308 */ /* 0x000ea20000000800 */
[C---:B---3--:R-:W-:Y:S01]  /*13bb0*/  F2FP.F16.F32.PACK_AB R11, R59.reuse, R58 ;  /* 0x0000003a3b0b723e */ /* 0x048fe200000000ff */
[----:B------:R-:W-:-:S06]  /*13bc0*/  FADD.FTZ R59, R59, R62 ;  /* 0x0000003e3b3b7221 */ /* 0x000fcc0000010000 */
[C---:B------:R-:W-:Y:S01]  /*13bd0*/  HMMA.16816.F32 R16, R8.reuse, R12, R16 ;  /* 0x0000000c0810723c */ /* 0x040fe20000001810 */
[--C-:B-1----:R-:W-:Y:S01]  /*13be0*/  FFMA.FTZ R52, R53, UR4, -R65.reuse ;  /* 0x0000000435347c23 */ /* 0x102fe20008010841 */
[----:B------:R-:W1:Y:S01]  /*13bf0*/  MUFU.EX2 R74, R74 ;  /* 0x0000004a004a7308 */ /* 0x000e620000000800 */
[--C-:B------:R-:W-:Y:S01]  /*13c00*/  FFMA.FTZ R53, R39, UR4, -R65.reuse ;  /* 0x0000000427357c23 */ /* 0x100fe20008010841 */
[--C-:B------:R-:W-:Y:S01]  /*13c10*/  FFMA.FTZ R39, R48, UR4, -R154.reuse ;  /* 0x0000000430277c23 */ /* 0x100fe2000801089a */
[--C-:B------:R-:W-:Y:S01]  /*13c20*/  FFMA.FTZ R48, R49, UR4, -R154.reuse ;  /* 0x0000000431307c23 */ /* 0x100fe2000801089a */
[----:B------:R-:W-:Y:S01]  /*13c30*/  FFMA.FTZ R49, R33, UR4, -R65 ;  /* 0x0000000421317c23 */ /* 0x000fe20008010841 */
[----:B------:R-:W-:Y:S01]  /*13c40*/  FFMA.FTZ R33, R60, UR4, -R154 ;  /* 0x000000043c217c23 */ /* 0x000fe2000801089a */
[----:B------:R-:W-:Y:S01]  /*13c50*/  HMMA.16816.F32 R4, R8, R14, R4 ;  /* 0x0000000e0804723c */ /* 0x000fe20000001804 */
[----:B------:R-:W3:Y:S01]  /*13c60*/  LDSM.16.MT88.4 R12, [R151+0x2c00] ;  /* 0x002c0000970c783b */ /* 0x000ee20000004200 */
[----:B------:R-:W-:Y:S01]  /*13c70*/  MUFU.EX2 R73, R73 ;  /* 0x0000004900497308 */ /* 0x000fe20000000800 */
[----:B--2---:R-:W-:-:S05]  /*13c80*/  FADD.FTZ R80, R75, R80 ;  /* 0x000000504b507221 */ /* 0x004fca0000010000 */
[C---:B-----5:R-:W-:Y:S02]  /*13c90*/  HMMA.16816.F32 R136, R8.reuse, R28, R136 ;  /* 0x0000001c0888723c */ /* 0x060fe40000001888 */
[----:B------:R-:W2:Y:S06]  /*13ca0*/  MUFU.EX2 R72, R72 ;  /* 0x0000004800487308 */ /* 0x000eac0000000800 */
[----:B------:R-:W-:Y:S01]  /*13cb0*/  HMMA.16816.F32 R24, R8, R30, R24 ;  /* 0x0000001e0818723c */ /* 0x000fe20000001818 */
[----:B------:R-:W5:Y:S01]  /*13cc0*/  LDSM.16.MT88.4 R28, [R208+0x8000] ;  /* 0x00800000d01c783b */ /* 0x000f620000004200 */
[----:B------:R-:W4:Y:S01]  /*13cd0*/  MUFU.EX2 R71, R71 ;  /* 0x0000004700477308 */ /* 0x000f220000000800 */
[C---:B-1----:R-:W-:Y:S01]  /*13ce0*/  F2FP.F16.F32.PACK_AB R8, R74.reuse, R75 ;  /* 0x0000004b4a08723e */ /* 0x042fe200000000ff */
[----:B------:R-:W-:-:S06]  /*13cf0*/  FADD.FTZ R74, R74, R80 ;  /* 0x000000504a4a7221 */ /* 0x000fcc0000010000 */
[----:B------:R-:W1:Y:S01]  /*13d00*/  MUFU.EX2 R54, R54 ;  /* 0x0000003600367308 */ /* 0x000e620000000800 */
[----:B--2---:R-:W-:Y:S01]  /*13d10*/  F2FP.F16.F32.PACK_AB R10, R72, R73 ;  /* 0x00000049480a723e */ /* 0x004fe200000000ff */
[----:B------:R-:W-:-:S04]  /*13d20*/  FADD.FTZ R73, R73, R74 ;  /* 0x0000004a49497221 */ /* 0x000fc80000010000 */
[----:B------:R-:W-:Y:S02]  /*13d30*/  FADD.FTZ R73, R72, R73 ;  /* 0x0000004948497221 */ /* 0x000fe40000010000 */
[----:B------:R-:W2:Y:S01]  /*13d40*/  MUFU.EX2 R52, R52 ;  /* 0x0000003400347308 */ /* 0x000ea20000000800 */
[----:B----4-:R-:W-:-:S07]  /*13d50*/  FADD.FTZ R59, R71, R59 ;  /* 0x0000003b473b7221 */ /* 0x010fce0000010000 */
[----:B------:R-:W-:Y:S01]  /*13d60*/  MUFU.EX2 R69, R69 ;  /* 0x0000004500457308 */ /* 0x000fe20000000800 */
[C---:B-1----:R-:W-:Y:S01]  /*13d70*/  F2FP.F16.F32.PACK_AB R9, R54.reuse, R71 ;  /* 0x000000473609723e */ /* 0x042fe200000000ff */
[----:B------:R-:W-:-:S06]  /*13d80*/  FADD.FTZ R54, R54, R59 ;  /* 0x0000003b36367221 */ /* 0x000fcc0000010000 */
        /* <DEDUP_REMOVED lines=8> */
[----:B------:R-:W4:Y:S06]  /*13e10*/  MUFU.EX2 R2, R2 ;  /* 0x0000000200027308 */ /* 0x000f2c0000000800 */
[C---:B---3--:R-:W-:Y:S02]  /*13e20*/  HMMA.16816.F32 R136, R8.reuse, R12, R136 ;  /* 0x0000000c0888723c */ /* 0x048fe40000001888 */
[----:B------:R-:W-:Y:S06]  /*13e30*/  MUFU.EX2 R42, R42 ;  /* 0x0000002a002a7308 */ /* 0x000fec0000000800 */
[----:B------:R-:W-:Y:S01]  /*13e40*/  HMMA.16816.F32 R24, R8, R14, R24 ;  /* 0x0000000e0818723c */ /* 0x000fe20000001818 */
[----:B------:R-:W3:Y:S01]  /*13e50*/  LDSM.16.MT88.4 R12, [R208+0x8400] ;  /* 0x00840000d00c783b */ /* 0x000ee20000004200 */
[----:B------:R-:W5:Y:S01]  /*13e60*/  MUFU.EX2 R43, R43 ;  /* 0x0000002b002b7308 */ /* 0x000f620000000800 */
[----:B-1----:R-:W-:Y:S01]  /*13e70*/  F2FP.F16.F32.PACK_AB R8, R68, R69 ;  /* 0x000000454408723e */ /* 0x002fe200000000ff */
[----:B------:R-:W-:Y:S01]  /*13e80*/  FADD.FTZ R69, R69, R73 ;  /* 0x0000004945457221 */ /* 0x000fe20000010000 */
[----:B----4-:R-:W-:-:S03]  /*13e90*/  F2FP.F16.F32.PACK_AB R10, R2, R64 ;  /* 0x00000040020a723e */ /* 0x010fc600000000ff */
[----:B------:R-:W-:Y:S02]  /*13ea0*/  FADD.FTZ R69, R68, R69 ;  /* 0x0000004544457221 */ /* 0x000fe40000010000 */
[----:B------:R-:W1:Y:S02]  /*13eb0*/  MUFU.EX2 R38, R38 ;  /* 0x0000002600267308 */ /* 0x000e640000000800 */
[----:B------:R-:W-:-:S04]  /*13ec0*/  FADD.FTZ R64, R64, R69 ;  /* 0x0000004540407221 */ /* 0x000fc80000010000 */
[----:B------:R-:W-:Y:S01]  /*13ed0*/  FADD.FTZ R64, R2, R64 ;  /* 0x0000004002407221 */ /* 0x000fe20000010000 */
[-C--:B------:R-:W-:Y:S01]  /*13ee0*/  MOV R2, R61.reuse ;  /* 0x0000003d00027202 */ /* 0x080fe20000000f00 */
[----:B------:R-:W4:Y:S01]  /*13ef0*/  MUFU.EX2 R53, R53 ;  /* 0x0000003500357308 */ /* 0x000f220000000800 */
[----:B-----5:R-:W-:Y:S01]  /*13f00*/  F2FP.F16.F32.PACK_AB R9, R43, R42 ;  /* 0x0000002a2b09723e */ /* 0x020fe200000000ff */
[----:B------:R-:W-:Y:S01]  /*13f10*/  FADD.FTZ R42, R42, R47 ;  /* 0x0000002f2a2a7221 */ /* 0x000fe20000010000 */
[----:B------:R-:W-:-:S03]  /*13f20*/  @P0 MOV R2, R61 ;  /* 0x0000003d00020202 */ /* 0x000fc60000000f00 */
[----:B------:R-:W-:Y:S02]  /*13f30*/  FADD.FTZ R42, R43, R42 ;  /* 0x0000002a2b2a7221 */ /* 0x000fe40000010000 */
[----:B------:R-:W-:Y:S02]  /*13f40*/  MUFU.EX2 R124, R124 ;  /* 0x0000007c007c7308 */ /* 0x000fe40000000800 */
[----:B-1----:R-:W-:-:S06]  /*13f50*/  FADD.FTZ R42, R38, R42 ;  /* 0x0000002a262a7221 */ /* 0x002fcc0000010000 */
[----:B------:R-:W1:Y:S01]  /*13f60*/  MUFU.EX2 R114, R114 ;  /* 0x0000007200727308 */ /* 0x000e620000000800 */
[C---:B----4-:R-:W-:Y:S01]  /*13f70*/  F2FP.F16.F32.PACK_AB R11, R53.reuse, R38 ;  /* 0x00000026350b723e */ /* 0x050fe200000000ff */
[----:B------:R-:W-:-:S06]  /*13f80*/  FADD.FTZ R53, R53, R42 ;  /* 0x0000002a35357221 */ /* 0x000fcc0000010000 */
[----:B------:R-:W-:Y:S01]  /*13f90*/  MUFU.EX2 R111, R111 ;  /* 0x0000006f006f7308 */ /* 0x000fe20000000800 */
[C---:B------:R-:W-:Y:S07]  /*13fa0*/  HMMA.16816.F32 R16, R8.reuse, R28, R16 ;  /* 0x0000001c0810723c */ /* 0x040fee0000001810 */
[----:B------:R-:W4:Y:S01]  /*13fb0*/  MUFU.EX2 R141, R141 ;  /* 0x0000008d008d7308 */ /* 0x000f220000000800 */
[C---:B------:R-:W-:Y:S01]  /*13fc0*/  HMMA.16816.F32 R4, R8.reuse, R30, R4 ;  /* 0x0000001e0804723c */ /* 0x040fe20000001804 */
[----:B------:R-:W5:Y:S06]  /*13fd0*/  LDSM.16.MT88.4 R28, [R151+0x3400] ;  /* 0x00340000971c783b */ /* 0x000f6c0000004200 */
[----:B------:R-:W3:Y:S01]  /*13fe0*/  MUFU.EX2 R34, R34 ;  /* 0x0000002200227308 */ /* 0x000ee20000000800 */
[C---:B--2---:R-:W-:Y:S07]  /*13ff0*/  HMMA.16816.F32 R136, R8.reuse, R20, R136 ;  /* 0x000000140888723c */ /* 0x044fee0000001888 */
[----:B------:R-:W2:Y:S01]  /*14000*/  MUFU.EX2 R35, R35 ;  /* 0x0000002300237308 */ /* 0x000ea20000000800 */
[----:B------:R-:W-:Y:S01]  /*14010*/  HMMA.16816.F32 R24, R8, R22, R24 ;  /* 0x000000160818723c */ /* 0x000fe20000001818 */
[----:B------:R-:W5:Y:S01]  /*14020*/  LDSM.16.MT88.4 R20, [R208+0x8800] ;  /* 0x00880000d014783b */ /* 0x000f620000004200 */
[----:B-1----:R-:W-:Y:S01]  /*14030*/  F2FP.F16.F32.PACK_AB R8, R114, R124 ;  /* 0x0000007c7208723e */ /* 0x002fe200000000ff */
[----:B------:R-:W-:Y:S01]  /*14040*/  FADD.FTZ R124, R124, R64 ;  /* 0x000000407c7c7221 */ /* 0x000fe20000010000 */
[----:B----4-:R-:W-:-:S03]  /*14050*/  F2FP.F16.F32.PACK_AB R10, R141, R111 ;  /* 0x0000006f8d0a723e */ /* 0x010fc600000000ff */
[----:B------:R-:W-:Y:S01]  /*14060*/  MUFU.EX2 R32, R32 ;  /* 0x0000002000207308 */ /* 0x000fe20000000800 */
[----:B---3--:R-:W-:Y:S01]  /*14070*/  FADD.FTZ R53, R34, R53 ;  /* 0x0000003522357221 */ /* 0x008fe20000010000 */
[----:B------:R-:W-:-:S04]  /*14080*/  FADD.FTZ R124, R114, R124 ;  /* 0x0000007c727c7221 */ /* 0x000fc80000010000 */
[----:B------:R-:W-:Y:S02]  /*14090*/  FADD.FTZ R111, R111, R124 ;  /* 0x0000007c6f6f7221 */ /* 0x000fe40000010000 */
[----:B------:R-:W1:Y:S01]  /*140a0*/  MUFU.EX2 R49, R49 ;  /* 0x0000003100317308 */ /* 0x000e620000000800 */
[C---:B--2---:R-:W-:Y:S01]  /*140b0*/  F2FP.F16.F32.PACK_AB R9, R35.reuse, R34 ;  /* 0x000000222309723e */ /* 0x044fe200000000ff */
[----:B------:R-:W-:Y:S01]  /*140c0*/  FADD.FTZ R53, R35, R53 ;  /* 0x0000003523357221 */ /* 0x000fe20000010000 */
[----:B------:R-:W-:-:S05]  /*140d0*/  FADD.FTZ R111, R141, R111 ;  /* 0x0000006f8d6f7221 */ /* 0x000fca0000010000 */
        /* <DEDUP_REMOVED lines=10> */
[----:B-----5:R-:W-:Y:S01]  /*14180*/  HMMA.16816.F32 R136, R8, R28, R136 ;  /* 0x0000001c0888723c */ /* 0x020fe20000001888 */
[----:B--2---:R-:W-:Y:S01]  /*14190*/  F2FP.F16.F32.PACK_AB R28, R82, R91 ;  /* 0x0000005b521c723e */ /* 0x004fe200000000ff */
[----:B------:R-:W-:Y:S01]  /*141a0*/  MUFU.EX2 R36, R36 ;  /* 0x0000002400247308 */ /* 0x000fe20000000800 */
[----:B------:R-:W-:-:S04]  /*141b0*/  FADD.FTZ R91, R91, R111 ;  /* 0x0000006f5b5b7221 */ /* 0x000fc80000010000 */
[----:B------:R-:W-:Y:S01]  /*141c0*/  FADD.FTZ R91, R82, R91 ;  /* 0x0000005b525b7221 */ /* 0x000fe20000010000 */
[----:B------:R-:W-:Y:S01]  /*141d0*/  HMMA.16816.F32 R24, R8, R30, R24 ;  /* 0x0000001e0818723c */ /* 0x000fe20000001818 */
[----:B------:R-:W2:Y:S01]  /*141e0*/  LDSM.16.MT88.4 R8, [R208+0x8c00] ;  /* 0x008c0000d008783b */ /* 0x000ea20000004200 */
[----:B------:R-:W4:Y:S01]  /*141f0*/  MUFU.EX2 R37, R37 ;  /* 0x0000002500257308 */ /* 0x000f220000000800 */
[----:B---3--:R-:W-:Y:S01]  /*14200*/  F2FP.F16.F32.PACK_AB R30, R0, R77 ;  /* 0x0000004d001e723e */ /* 0x008fe200000000ff */
[----:B------:R-:W-:-:S04]  /*14210*/  FADD.FTZ R77, R77, R91 ;  /* 0x0000005b4d4d7221 */ /* 0x000fc80000010000 */
[----:B------:R-:W-:Y:S01]  /*14220*/  FADD.FTZ R77, R0, R77 ;  /* 0x0000004d004d7221 */ /* 0x000fe20000010000 */
[-C--:B------:R-:W-:Y:S01]  /*14230*/  MOV R0, R3.reuse ;  /* 0x0000000300007202 */ /* 0x080fe20000000f00 */
[----:B------:R-:W-:Y:S01]  /*14240*/  MUFU.EX2 R40, R40 ;  /* 0x0000002800287308 */ /* 0x000fe20000000800 */
[----:B------:R-:W-:-:S07]  /*14250*/  @P0 MOV R0, R3 ;  /* 0x0000000300000202 */ /* 0x000fce0000000f00 */
        /* <DEDUP_REMOVED lines=9> */
[C---:B------:R-:W-:Y:S01]  /*142f0*/  HMMA.16816.F32 R16, R28.reuse, R20, R16 ;  /* 0x000000141c10723c */ /* 0x040fe20000001810 */
[----:B------:R-:W-:Y:S01]  /*14300*/  FFMA.FTZ R20, R51, UR4, -R65 ;  /* 0x0000000433147c23 */ /* 0x000fe20008010841 */
[----:B------:R-:W-:Y:S06]  /*14310*/  MUFU.EX2 R55, R55 ;  /* 0x0000003700377308 */ /* 0x000fec0000000800 */
[----:B-1----:R-:W-:Y:S01]  /*14320*/  HMMA.16816.F32 R136, R28, R12, R136 ;  /* 0x0000000c1c88723c */ /* 0x002fe20000001888 */
[----:B----4-:R-:W-:Y:S01]  /*14330*/  F2FP.F16.F32.PACK_AB R12, R48, R39 ;  /* 0x00000027300c723e */ /* 0x010fe200000000ff */
[----:B------:R-:W1:Y:S01]  /*14340*/  MUFU.EX2 R46, R46 ;  /* 0x0000002e002e7308 */ /* 0x000e620000000800 */
[----:B------:R-:W-:-:S04]  /*14350*/  FADD.FTZ R39, R39, R77 ;  /* 0x0000004d27277221 */ /* 0x000fc80000010000 */
[----:B------:R-:W-:Y:S01]  /*14360*/  FADD.FTZ R39, R48, R39 ;  /* 0x0000002730277221 */ /* 0x000fe20000010000 */
[C---:B------:R-:W-:Y:S02]  /*14370*/  HMMA.16816.F32 R4, R28.reuse, R22, R4 ;  /* 0x000000161c04723c */ /* 0x040fe40000001804 */
[----:B------:R-:W3:Y:S06]  /*14380*/  MUFU.EX2 R33, R33 ;  /* 0x0000002100217308 */ /* 0x000eec0000000800 */
[----:B------:R-:W-:Y:S02]  /*14390*/  HMMA.16816.F32 R24, R28, R14, R24 ;  /* 0x0000000e1c18723c */ /* 0x000fe40000001818 */
[----:B------:R-:W4:Y:S01]  /*143a0*/  MUFU.EX2 R229, R229 ;  /* 0x000000e500e57308 */ /* 0x000f220000000800 */
[----:B-1----:R-:W-:Y:S01]  /*143b0*/  F2FP.F16.F32.PACK_AB R13, R46, R55 ;  /* 0x000000372e0d723e */ /* 0x002fe200000000ff */
[----:B------:R-:W-:-:S04]  /*143c0*/  FADD.FTZ R55, R55, R40 ;  /* 0x0000002837377221 */ /* 0x000fc80000010000 */
[----:B------:R-:W-:Y:S02]  /*143d0*/  FADD.FTZ R55, R46, R55 ;  /* 0x000000372e377221 */ /* 0x000fe40000010000 */
[----:B------:R-:W1:Y:S01]  /*143e0*/  MUFU.EX2 R20, R20 ;  /* 0x0000001400147308 */ /* 0x000e620000000800 */
[----:B---3--:R-:W-:-:S07]  /*143f0*/  FADD.FTZ R39, R33, R39 ;  /* 0x0000002721277221 */ /* 0x008fce0000010000 */
        /* <DEDUP_REMOVED lines=12> */
.L_x_2301:
[----:B------:R-:W-:-:S07]  /*144c0*/  IADD3 R44, PT, PT, R45, -0x1, RZ ;  /* 0xffffffff2d2c7810 */ /* 0x000fce0007ffe0ff */
.L_x_2307:
        /* <DEDUP_REMOVED lines=16> */
.L_x_2312:
[----:B------:R-:W1:Y:S01]  /*145d0*/  S2R R224, SR_TID.X ;  /* 0x0000000000e07919 */ /* 0x000e620000002100 */
[----:B------:R-:W-:Y:S01]  /*145e0*/  @!P3 IADD3 R5, P0, PT, RZ, -R225, RZ ;  /* 0x800000e1ff05b210 */ /* 0x000fe20007f1e0ff */
[----:B------:R-:W-:Y:S01]  /*145f0*/  IMAD.MOV.U32 R8, RZ, RZ, R221 ;  /* 0x000000ffff087224 */ /* 0x000fe200078e00dd */
[----:B------:R-:W5:Y:S01]  /*14600*/  @!P3 LDC R4, c[0x0][0x3c0] ;  /* 0x0000f000ff04bb82 */ /* 0x000f620000000800 */
[----:B------:R-:W-:Y:S07]  /*14610*/  DEPBAR.LE SB0, 0x0 ;  /* 0x000080000000791a */ /* 0x000fee0000000000 */
[----:B------:R-:W-:Y:S01]  /*14620*/  BAR.SYNC.DEFER_BLOCKING 0x0 ;  /* 0x0000000000007b1d */ /* 0x000fe20000010000 */
[----:B------:R-:W-:Y:S02]  /*14630*/  IMAD.MOV.U32 R7, RZ, RZ, R220 ;  /* 0x000000ffff077224 */ /* 0x000fe400078e00dc */
[----:B-1----:R-:W-:Y:S05]  /*14640*/  IMAD.SHL.U32 R6, R224, 0x8, RZ ;  /* 0x00000008e0067824 */ /* 0x002fea00078e00ff */
[----:B------:R-:W1:Y:S01]  /*14650*/  LDC R0, c[0x0][0x3c4] ;  /* 0x0000f100ff007b82 */ /* 0x000e620000000800 */
[----:B-----5:R-:W-:Y:S04]  /*14660*/  @!P3 IMAD.SHL.U32 R2, R4, 0x100, RZ ;  /* 0x000001000402b824 */ /* 0x020fe800078e00ff */
[----:B------:R-:W-:Y:S05]  /*14670*/  @!P3 IMAD.X R2, RZ, RZ, ~R2, P0 ;  /* 0x000000ffff02b224 */ /* 0x000fea00000e0e02 */
[----:B------:R-:W-:Y:S04]  /*14680*/  @!P3 SHF.R.S64 R5, R5, 0x1f, R2 ;  /* 0x0000001f0505b819 */ /* 0x000fe80000001002 */
[----:B------:R-:W-:Y:S04]  /*14690*/  @!P3 IADD3 R221, P0, PT, R221, R5, RZ ;  /* 0x00000005ddddb210 */ /* 0x000fe80007f1e0ff */
[----:B------:R-:W-:Y:S02]  /*146a0*/  @!P3 LEA.HI.X.SX32 R220, R2, R220, 0x1, P0 ;  /* 0x000000dc02dcb211 */ /* 0x000fe400000f0eff */
[----:B------:R-:W-:Y:S01]  /*146b0*/  LOP3.LUT R2, R224, 0x18, RZ, 0xc0, !PT ;  /* 0x00000018e0027812 */ /* 0x000fe200078ec0ff */
[----:B------:R-:W-:Y:S06]  /*146c0*/  @!P3 BRA `(.L_x_2309) ;  /* 0x0000000000f4b947 */ /* 0x000fec0003800000 */
        /* <DEDUP_REMOVED lines=61> */
.L_x_2309:
[----:B------:R-:W-:Y:S01]  /*14aa0*/  LOP3.LUT R2, R2, 0xd8, R6, 0x78, !PT ;  /* 0x000000d802027812 */ /* 0x000fe200078e7806 */
[C---:B------:R-:W-:Y:S01]  /*14ab0*/  IMAD.SHL.U32 R5, R4.reuse, 0x40, RZ ;  /* 0x0000004004057824 */ /* 0x040fe200078e00ff */
[----:B-1----:R-:W-:Y:S01]  /*14ac0*/  SHF.L.U64.HI R4, R4, 0x6, R0 ;  /* 0x0000000604047819 */ /* 0x002fe20000010200 */
[----:B------:R-:W-:Y:S01]  /*14ad0*/  IMAD.MOV.U32 R7, RZ, RZ, R220 ;  /* 0x000000ffff077224 */ /* 0x000fe200078e00dc */
[----:B------:R-:W-:Y:S01]  /*14ae0*/  LOP3.LUT R0, R2, 0x1f20, R6, 0xf8, !PT ;  /* 0x00001f2002007812 */ /* 0x000fe200078ef806 */
[----:B------:R-:W-:Y:S01]  /*14af0*/  IMAD.MOV.U32 R6, RZ, RZ, R221 ;  /* 0x000000ffff067224 */ /* 0x000fe200078e00dd */
[----:B------:R-:W-:Y:S01]  /*14b00*/  IADD3 R8, P0, PT, R5, R221, RZ ;  /* 0x000000dd05087210 */ /* 0x000fe20007f1e0ff */
[----:B------:R-:W-:Y:S01]  /*14b10*/  VIADD R226, R226, 0xffffffff ;  /* 0xffffffffe2e27836 */ /* 0x000fe20000000000 */
        /* <DEDUP_REMOVED lines=17> */
[-C--:B-----5:R-:W-:Y:S01]  /*14c30*/  IADD3 R8, P1, PT, R6, R5.reuse, RZ ;  /* 0x0000000506087210 */ /* 0x0a0fe20007f3e0ff */
[--C-:B------:R-:W-:Y:S03]  /*14c40*/  IMAD.X R7, R11, 0x1, R4.reuse, P0 ;  /* 0x000000010b077824 */ /* 0x100fe600000e0604 */
[----:B--2---:R-:W-:Y:S01]  /*14c50*/  IADD3 R14, P0, PT, R8, R5, RZ ;  /* 0x00000005080e7210 */ /* 0x004fe20007f1e0ff */
        /* <DEDUP_REMOVED lines=144> */
[----:B------:R-:W-:Y:S01]  /*15560*/  IMAD R155, R152, R154, R155 ;  /* 0x0000009a989b7224 */ /* 0x000fe200078e029b */
[----:B------:R-:W-:Y:S04]  /*15570*/  IADD3 R156, PT, PT, -R160, RZ, RZ ;  /* 0x000000ffa09c7210 */ /* 0x000fe80007ffe1ff */
[C---:B------:R-:W-:Y:S01]  /*15580*/  ISETP.GT.U32.AND P0, PT, R152.reuse, R155, PT ;  /* 0x0000009b9800720c */ /* 0x040fe20003f04070 */
[C---:B------:R-:W-:Y:S05]  /*15590*/  IMAD R157, R152.reuse, R156, R157 ;  /* 0x0000009c989d7224 */ /* 0x040fea00078e029d */
[----:B------:R-:W-:Y:S07]  /*155a0*/  ISETP.GT.U32.AND P1, PT, R152, R157, PT ;  /* 0x0000009d9800720c */ /* 0x000fee0003f24070 */
[----:B------:R-:W-:Y:S01]  /*155b0*/  @!P0 IADD3 R158, PT, PT, R158, 0x1, RZ ;  /* 0x000000019e9e8810 */ /* 0x000fe20007ffe0ff */
[--C-:B------:R-:W-:Y:S01]  /*155c0*/  @!P0 IMAD.IADD R155, R155, 0x1, -R152.reuse ;  /* 0x000000019b9b8824 */ /* 0x100fe200078e0a98 */
[----:B------:R-:W-:Y:S04]  /*155d0*/  ISETP.NE.AND P0, PT, R149, RZ, PT ;  /* 0x000000ff9500720c */ /* 0x000fe80003f05270 */
[-C--:B------:R-:W-:Y:S01]  /*155e0*/  ISETP.GE.U32.AND P2, PT, R155, R152.reuse, PT ;  /* 0x000000989b00720c */ /* 0x080fe20003f46070 */
[----:B------:R-:W-:Y:S02]  /*155f0*/  @!P1 IMAD.IADD R157, R157, 0x1, -R152 ;  /* 0x000000019d9d9824 */ /* 0x000fe400078e0a98 */
[----:B------:R-:W-:Y:S03]  /*15600*/  @!P1 VIADD R160, R160, 0x1 ;  /* 0x00000001a0a09836 */ /* 0x000fe60000000000 */
[----:B------:R-:W-:Y:S02]  /*15610*/  ISETP.GE.U32.AND P4, PT, R157, R152, PT ;  /* 0x000000989d00720c */ /* 0x000fe40003f86070 */
[----:B------:R-:W-:Y:S05]  /*15620*/  LOP3.LUT R152, RZ, R149, RZ, 0x33, !PT ;  /* 0x00000095ff987212 */ /* 0x000fea00078e33ff */
[----:B------:R-:W-:Y:S04]  /*15630*/  @P2 VIADD R158, R158, 0x1 ;  /* 0x000000019e9e2836 */ /* 0x000fe80000000000 */
[----:B------:R-:W-:Y:S02]  /*15640*/  @!P5 IMAD.MOV R158, RZ, RZ, -R158 ;  /* 0x000000ffff9ed224 */ /* 0x000fe400078e0a9e */
[----:B------:R-:W-:Y:S03]  /*15650*/  @P4 IADD3 R160, PT, PT, R160, 0x1, RZ ;  /* 0x00000001a0a04810 */ /* 0x000fe60007ffe0ff */
[----:B------:R-:W-:Y:S02]  /*15660*/  SEL R158, R152, R158, !P0 ;  /* 0x0000009e989e7207 */ /* 0x000fe40004000000 */
[----:B------:R-:W-:Y:S02]  /*15670*/  @!P6 IMAD.MOV R160, RZ, RZ, -R160 ;  /* 0x000000ffffa0e224 */ /* 0x000fe400078e0aa0 */
[----:B------:R-:W-:Y:S03]  /*15680*/  LEA R154, P1, R158, R222, 0x2 ;  /* 0x000000de9e9a7211 */ /* 0x000fe600078210ff */
        /* <DEDUP_REMOVED lines=22> */
.L_x_2311:
        /* <DEDUP_REMOVED lines=29> */
.L_x_2310:
        /* <DEDUP_REMOVED lines=650> */
.L_x_2308:
[----:B------:R-:W1:Y:S01]  /*18260*/  SHFL.BFLY PT, R4, R229, 0x2, 0x1f ;  /* 0x0c401f00e5047f89 */ /* 0x000e6200000e0000 */
[C---:B------:R-:W-:Y:S01]  /*18270*/  IMAD.SHL.U32 R6, R224.reuse, 0x8, RZ ;  /* 0x00000008e0067824 */ /* 0x040fe200078e00ff */
[C---:B------:R-:W-:Y:S01]  /*18280*/  SHF.L.U32 R7, R224.reuse, 0x4, RZ ;  /* 0x00000004e0077819 */ /* 0x040fe200000006ff */
[----:B------:R-:W2:Y:S01]  /*18290*/  S2UR UR8, SR_CTAID.Y ;  /* 0x00000000000879c3 */ /* 0x000ea20000002600 */
[----:B------:R-:W3:Y:S01]  /*182a0*/  SHFL.BFLY PT, R3, R228, 0x2, 0x1f ;  /* 0x0c401f00e4037f89 */ /* 0x000ee200000e0000 */
[----:B------:R-:W-:Y:S01]  /*182b0*/  SHF.L.U32 R22, R224, 0x2, RZ ;  /* 0x00000002e0167819 */ /* 0x000fe200000006ff */
[----:B------:R-:W-:Y:S01]  /*182c0*/  BSSY.RECONVERGENT B0, `(.L_x_2313) ;  /* 0x0000064000007945 */ /* 0x000fe20003800200 */
[----:B------:R-:W-:-:S04]  /*182d0*/  LOP3.LUT R9, R6, 0xc0, RZ, 0xc0, !PT ;  /* 0x000000c006097812 */ /* 0x000fc800078ec0ff */
[----:B------:R-:W-:Y:S01]  /*182e0*/  BAR.SYNC.DEFER_BLOCKING 0x0 ;  /* 0x0000000000007b1d */ /* 0x000fe20000010000 */
[----:B------:R-:W-:Y:S02]  /*182f0*/  SHF.L.U32 R11, R216, 0x5, RZ ;  /* 0x00000005d80b7819 */ /* 0x000fe400000006ff */
[----:B------:R-:W-:Y:S02]  /*18300*/  LOP3.LUT R9, R9, 0x18, R224, 0xf8, !PT ;  /* 0x0000001809097812 */ /* 0x000fe400078ef8e0 */
[----:B------:R-:W-:-:S03]  /*18310*/  LOP3.LUT R10, R22, 0xd8, RZ, 0xc0, !PT ;  /* 0x000000d8160a7812 */ /* 0x000fc600078ec0ff */
[----:B------:R-:W4:Y:S01]  /*18320*/  S2UR UR4, SR_CTAID.Z ;  /* 0x00000000000479c3 */ /* 0x000f220000002700 */
[----:B------:R-:W-:-:S07]  /*18330*/  LOP3.LUT P2, RZ, R224, 0x3, RZ, 0xc0, !PT ;  /* 0x00000003e0ff7812 */ /* 0x000fce000784c0ff */
        /* <DEDUP_REMOVED lines=45> */
[----:B------:R-:W-:Y:S01]  /*18610*/  IMAD.IADD R8, R7, 0x1, -R8 ;  /* 0x0000000107087824 */ /* 0x000fe200078e0a08 */
        /* <DEDUP_REMOVED lines=22> */
[----:B-----5:R-:W-:Y:S01]  /*18780*/  @P1 FFMA.FTZ R25, R2, R26, R27 ;  /* 0x0000001a02191223 */ /* 0x020fe2000001001b */
[----:B------:R-:W-:Y:S01]  /*18790*/  IMAD R20, R20, R21, R213 ;  /* 0x0000001514147224 */ /* 0x000fe200078e02d5 */
[----:B------:R2:W-:Y:S01]  /*187a0*/  STS.64 [R6+0x60], R132 ;  /* 0x0000608406007388 */ /* 0x0005e20000000a00 */
[----:B------:R-:W-:Y:S01]  /*187b0*/  MOV R23, 0xff800000 ;  /* 0xff80000000177802 */ /* 0x000fe20000000f00 */
[----:B---3--:R-:W-:Y:S01]  /*187c0*/  @P0 FFMA.FTZ R23, R0, R24, R28 ;  /* 0x0000001800170223 */ /* 0x008fe2000001001c */
        /* <DEDUP_REMOVED lines=9> */
[----:B------:R-:W-:Y:S01]  /*18860*/  IMAD.IADD R0, R214, 0x1, -R213 ;  /* 0x00000001d6007824 */ /* 0x000fe200078e0ad5 */
        /* <DEDUP_REMOVED lines=9> */
.L_x_2314:
[----:B------:R-:W-:Y:S05]  /*18900*/  BSYNC.RECONVERGENT B0 ;  /* 0x0000000000007941 */ /* 0x000fea0003800200 */
.L_x_2313:
[----:B------:R-:W5:Y:S01]  /*18910*/  LDCU.64 UR4, c[0x0][0x3f8] ;  /* 0x00007f00ff0477ac */ /* 0x000f620008000a00 */
[----:B------:R-:W-:Y:S01]  /*18920*/  LOP3.LUT R20, R22, 0xffc, RZ, 0xc0, !PT ;  /* 0x00000ffc16147812 */ /* 0x000fe200078ec0ff */
[----:B------:R-:W-:Y:S02]  /*18930*/  IMAD.IADD R213, R214, 0x1, -R213 ;  /* 0x00000001d6d57824 */ /* 0x000fe400078e0ad5 */
[----:B------:R-:W-:Y:S01]  /*18940*/  VIADD R3, R216, 0x10 ;  /* 0x00000010d8037836 */ /* 0x000fe20000000000 */
[----:B------:R-:W-:Y:S01]  /*18950*/  IADD3 R20, P0, PT, R2, R20, RZ ;  /* 0x0000001402147210 */ /* 0x000fe20007f1e0ff */
[C---:B------:R-:W-:Y:S01]  /*18960*/  VIADD R0, R216.reuse, 0x20 ;  /* 0x00000020d8007836 */ /* 0x040fe20000000000 */
[CC--:B------:R-:W-:Y:S01]  /*18970*/  ISETP.GE.AND P3, PT, R216.reuse, R213.reuse, PT ;  /* 0x000000d5d800720c */ /* 0x0c0fe20003f66270 */
[----:B------:R-:W-:Y:S01]  /*18980*/  VIADD R216, R216, 0x30 ;  /* 0x00000030d8d87836 */ /* 0x000fe20000000000 */
[----:B------:R-:W-:Y:S02]  /*18990*/  LEA.HI.X.SX32 R2, R2, RZ, 0x1, P0 ;  /* 0x000000ff02027211 */ /* 0x000fe400000f0eff */
[----:B------:R-:W-:-:S02]  /*189a0*/  ISETP.GE.AND P2, PT, R3, R213, PT ;  /* 0x000000d50300720c */ /* 0x000fc40003f46270 */
[----:B------:R-:W-:Y:S02]  /*189b0*/  ISETP.GE.AND P1, PT, R0, R213, PT ;  /* 0x000000d50000720c */ /* 0x000fe40003f26270 */
[----:B-----5:R-:W-:-:S04]  /*189c0*/  LEA R22, P0, R20, UR4, 0x2 ;  /* 0x0000000414167c11 */ /* 0x020fc8000f8010ff */
[----:B-1----:R-:W-:Y:S02]  /*189d0*/  LEA.HI.X R23, R20, UR5, R2, 0x2, P0 ;  /* 0x0000000514177c11 */ /* 0x002fe400080f1402 */
[----:B------:R-:W-:-:S03]  /*189e0*/  ISETP.GE.AND P0, PT, R216, R213, PT ;  /* 0x000000d5d800720c */ /* 0x000fc60003f06270 */
[----:B------:R1:W-:Y:S04]  /*189f0*/  @!P3 STG.E.128 desc[UR6][R22.64], R16 ;  /* 0x000000101600b986 */ /* 0x0003e8000c101d06 */
[----:B---3--:R1:W-:Y:S04]  /*18a00*/  @!P2 STG.E.128 desc[UR6][R22.64+0x800], R12 ;  /* 0x0008000c1600a986 */ /* 0x0083e8000c101d06 */
[----:B----4-:R1:W-:Y:S02]  /*18a10*/  @!P1 STG.E.128 desc[UR6][R22.64+0x1000], R8 ;  /* 0x0010000816009986 */ /* 0x0103e4000c101d06 */
[----:B------:R-:W-:Y:S05]  /*18a20*/  @P0 EXIT ;  /* 0x000000000000094d */ /* 0x000fea0003800000 */
[----:B------:R-:W-:Y:S01]  /*18a30*/  STG.E.128 desc[UR6][R22.64+0x1800], R4 ;  /* 0x0018000416007986 */ /* 0x000fe2000c101d06 */
[----:B------:R-:W-:Y:S05]  /*18a40*/  EXIT ;  /* 0x000000000000794d */ /* 0x000fea0003800000 */
.L_x_2315:
        /* <DEDUP_REMOVED lines=11> */
.L_x_4898:


//--------------------- .text._ZN5flash24flash_fwd_splitkv_kernelI23Flash_fwd_kernel_traitsILi32ELi64ELi256ELi4ELb0ELb0EN7cutlass6half_tE19Flash_kernel_traitsILi32ELi64ELi256ELi4ES3_EELb1ELb0ELb0ELb0ELb1ELb1ELb1ELb1EEEvNS_16Flash_fwd_paramsE --------------------------
	.section	.text._ZN5flash24flash_fwd_splitkv_kernelI23Flash_fwd_kernel_traitsILi32ELi64ELi256ELi4ELb0ELb0EN7cutlass6half_tE19Flash_kernel_traitsILi32ELi64ELi256ELi4ES3_EELb1ELb0ELb0ELb0ELb1ELb1ELb1ELb1EEEvNS_16Flash_fwd_paramsE,"ax",@progbits
	.align	128
        .global         _ZN5flash24flash_fwd_splitkv_kernelI23Flash_fwd_kernel_traitsILi32ELi64ELi256ELi4ELb0ELb0EN7cutlass6half_tE19Flash_kernel_traitsILi32ELi64ELi256ELi4ES3_EELb1ELb0ELb0ELb0ELb1ELb1ELb1ELb1EEEvNS_16Flash_fwd_paramsE
        .type           _ZN5flash24flash_fwd_splitkv_kernelI23Flash_fwd_kernel_traitsILi32ELi64ELi256ELi4ELb0ELb0EN7cutlass6half_tE19Flash_kernel_traitsILi32ELi64ELi256ELi4ES3_EELb1ELb0ELb0ELb0ELb1ELb1ELb1ELb1EEEvNS_16Flash_fwd_paramsE,@function
        .size           _ZN5flash24flash_fwd_splitkv_kernelI23Flash_fwd_kernel_traitsILi32ELi64ELi256ELi4ELb0ELb0EN7cutlass6half_tE19Flash_kernel_traitsILi32ELi64ELi256ELi4ES3_EELb1ELb0ELb0ELb0ELb1ELb1ELb1ELb1EEEvNS_16Flash_fwd_paramsE,(.L_x_4899 - _ZN5flash24flash_fwd_splitkv_kernelI23Flash_fwd_kernel_traitsILi32ELi64ELi256ELi4ELb0ELb0EN7cutlass6half_tE19Flash_kernel_traitsILi32ELi64ELi256ELi4ES3_EELb1ELb0ELb0ELb0ELb1ELb1ELb1ELb1EEEvNS_16Flash_fwd_paramsE)
        .other          _ZN5flash24flash_fwd_splitkv_kernelI23Flash_fwd_kernel_traitsILi32ELi64ELi256ELi4ELb0ELb0EN7cutlass6half_tE19Flash_kernel_traitsILi32ELi64ELi256ELi4ES3_EELb1ELb0ELb0ELb0ELb1ELb1ELb1ELb1EEEvNS_16Flash_fwd_paramsE,@"STO_CUDA_ENTRY STV_DEFAULT"
_ZN5flash24flash_fwd_splitkv_kernelI23Flash_fwd_kernel_traitsILi32ELi64ELi256ELi4ELb0ELb0EN7cutlass6half_tE19Flash_kernel_traitsILi32ELi64ELi256ELi4ES3_EELb1ELb0ELb0ELb0ELb1ELb1ELb1ELb1EEEvNS_16Flash_fwd_paramsE:
.text._ZN5flash24flash_fwd_splitkv_kernelI23Flash_fwd_kernel_traitsILi32ELi64ELi256ELi4ELb0ELb0EN7cutlass6half_tE19Flash_kernel_traitsILi32ELi64ELi256ELi4ES3_EELb1ELb0ELb0ELb0ELb1ELb1ELb1ELb1EEEvNS_16Flash_fwd_paramsE:
[----:B------:R-:W1:Y:S08]  /*0000*/  LDC R1, c[0x0][0x37c] ;  /* 0x0000df00ff017b82 */ /* 0x000e700000000800 */
[----:B------:R-:W2:Y:S01]  /*0010*/  LDC R19, c[0x0][0x3e0] ;  /* 0x0000f800ff137b82 */ /* 0x000ea20000000800 */
[----:B------:R-:W3:Y:S01]  /*0020*/  LDCU.64 UR8, c[0x0][0x460] ;  /* 0x00008c00ff0877ac */ /* 0x000ee20008000a00 */
[----:B------:R-:W-:-:S02]  /*0030*/  IMAD.MOV.U32 R18, RZ, RZ, -0x1 ;  /* 0xffffffffff127424 */ /* 0x000fc400078e00ff */
[----:B-1----:R-:W-:Y:S01]  /*0040*/  VIADD R1, R1, 0xfffffff8 ;  /* 0xfffffff801017836 */ /* 0x002fe20000000000 */
[----:B------:R-:W1:Y:S03]  /*0050*/  LDCU.64 UR6, c[0x0][0x358] ;  /* 0x00006b00ff0677ac */ /* 0x000e660008000a00 */
[----:B------:R-:W4:Y:S01]  /*0060*/  S2UR UR10, SR_CTAID.Z ;  /* 0x00000000000a79c3 */ /* 0x000f220000002700 */
[----:B------:R-:W1:Y:S07]  /*0070*/  LDCU.64 UR4, c[0x0][0x470] ;  /* 0x00008e00ff0477ac */ /* 0x000e6e0008000a00 */
[----:B------:R-:W1:Y:S01]  /*0080*/  LDC.64 R4, c[0x0][0x478] ;  /* 0x00011e00ff047b82 */ /* 0x000e620000000a00 */
[----:B---3--:R-:W-:-:S04]  /*0090*/  ISETP.NE.U32.AND P1, PT, RZ, UR8, PT ;  /* 0x00000008ff007c0c */ /* 0x008fc8000bf25070 */
[----:B------:R-:W-:Y:S01]  /*00a0*/  ISETP.NE.AND.EX P1, PT, RZ, UR9, PT, P1 ;  /* 0x00000009ff007c0c */ /* 0x000fe2000bf25310 */
[----:B--2---:R-:W2:Y:S01]  /*00b0*/  I2F.U32.RP R2, R19 ;  /* 0x0000001300027306 */ /* 0x004ea20000209000 */
[----:B------:R-:W-:-:S07]  /*00c0*/  ISETP.NE.U32.AND P4, PT, R19, RZ, PT ;  /* 0x000000ff1300720c */ /* 0x000fce0003f85070 */
[----:B--2---:R-:W2:Y:S02]  /*00d0*/  MUFU.RCP R2, R2 ;  /* 0x0000000200027308 */ /* 0x004ea40000001000 */
[----:B--2---:R-:W-:-:S06]  /*00e0*/  VIADD R2, R2, 0xffffffe ;  /* 0x0ffffffe02027836 */ /* 0x004fcc0000000000 */
[----:B------:R-:W2:Y:S02]  /*00f0*/  F2I.FTZ.U32.TRUNC.NTZ R3, R2 ;  /* 0x0000000200037305 */ /* 0x000ea4000021f000 */
[----:B--2---:R-:W-:Y:S02]  /*0100*/  IMAD.MOV R0, RZ, RZ, -R3 ;  /* 0x000000ffff007224 */ /* 0x004fe400078e0a03 */
[----:B------:R-:W-:Y:S02]  /*0110*/  IMAD.MOV.U32 R2, RZ, RZ, RZ ;  /* 0x000000ffff027224 */ /* 0x000fe400078e00ff */
[----:B------:R-:W-:-:S04]  /*0120*/  IMAD R0, R0, R19, RZ ;  /* 0x0000001300007224 */ /* 0x000fc800078e02ff */
[----:B------:R-:W-:-:S06]  /*0130*/  IMAD.HI.U32 R2, R3, R0, R2 ;  /* 0x0000000003027227 */ /* 0x000fcc00078e0002 */
[----:B----4-:R-:W-:Y:S02]  /*0140*/  IMAD.HI.U32 R224, R2, UR10, RZ ;  /* 0x0000000a02e07c27 */ /* 0x010fe4000f8e00ff */
[----:B------:R-:W2:Y:S02]  /*0150*/  LDC.64 R2, c[0x0][0x460] ;  /* 0x00011800ff027b82 */ /* 0x000ea40000000a00 */
        /* <DEDUP_REMOVED lines=11> */
[----:B------:R-:W-:-:S03]  /*0210*/  ISETP.NE.AND.EX P2, PT, R5, RZ, PT, P0 ;  /* 0x000000ff0500720c */ /* 0x000fc60003f45300 */
[----:B--2---:R-:W-:-:S05]  /*0220*/  IMAD.WIDE.U32 R2, R224, 0x4, R2 ;  /* 0x00000004e0027825 */ /* 0x004fca00078e0002 */
[----:B------:R-:W2:Y:S04]  /*0230*/  @P1 LDG.E R18, desc[UR6][R2.64] ;  /* 0x0000000602121981 */ /* 0x000ea8000c1e1900 */
[----:B------:R1:W2:Y:S01]  /*0240*/  @P3 LDG.E R0, desc[UR6][R2.64+0x4] ;  /* 0x0000040602003981 */ /* 0x0002a2000c1e1900 */
[----:B------:R-:W-:Y:S01]  /*0250*/  ISETP.NE.U32.AND P0, PT, RZ, UR4, PT ;  /* 0x00000004ff007c0c */ /* 0x000fe2000bf05070 */
[----:B------:R-:W-:Y:S01]  /*0260*/  IMAD.SHL.U32 R12, R224, 0x4, RZ ;  /* 0x00000004e00c7824 */ /* 0x000fe200078e00ff */
[----:B------:R-:W-:Y:S01]  /*0270*/  SHF.R.U32.HI R13, RZ, 0x1e, R224 ;  /* 0x0000001eff0d7819 */ /* 0x000fe200000116e0 */
[----:B------:R-:W-:Y:S01]  /*0280*/  IMAD.MOV.U32 R8, RZ, RZ, RZ ;  /* 0x000000ffff087224 */ /* 0x000fe200078e00ff */
[----:B------:R-:W-:Y:S02]  /*0290*/  ISETP.NE.AND.EX P5, PT, RZ, UR5, PT, P0 ;  /* 0x00000005ff007c0c */ /* 0x000fe4000bfa5300 */
[----:B------:R-:W-:-:S04]  /*02a0*/  IADD3 R94, P1, PT, R12, UR4, RZ ;  /* 0x000000040c5e7c10 */ /* 0x000fc8000ff3e0ff */
[----:B------:R-:W-:-:S07]  /*02b0*/  IADD3.X R95, PT, PT, R13, UR5, RZ, P1, !PT ;  /* 0x000000050d5f7c10 */ /* 0x000fce0008ffe4ff */
[----:B------:R-:W5:Y:S01]  /*02c0*/  @P5 LDG.E R8, desc[UR6][R94.64] ;  /* 0x000000065e085981 */ /* 0x000f62000c1e1900 */
[----:B-1----:R-:W-:-:S05]  /*02d0*/  @P2 IADD3 R2, P0, PT, R12, R4, RZ ;  /* 0x000000040c022210 */ /* 0x002fca0007f1e0ff */
[----:B------:R-:W-:Y:S02]  /*02e0*/  @P2 IMAD.X R3, R13, 0x1, R5, P0 ;  /* 0x000000010d032824 */ /* 0x000fe400000e0605 */
[----:B------:R-:W1:Y:S01]  /*02f0*/  LDC.64 R4, c[0x0][0x468] ;  /* 0x00011a00ff047b82 */ /* 0x000e620000000a00 */
[----:B------:R-:W3:Y:S02]  /*0300*/  LDCU.U8 UR4, c[0x0][0x532] ;  /* 0x0000a640ff0477ac */ /* 0x000ee40008000000 */
[----:B------:R4:W5:Y:S05]  /*0310*/  @P2 LDG.E R17, desc[UR6][R2.64] ;  /* 0x0000000602112981 */ /* 0x00096a000c1e1900 */
[----:B------:R-:W2:Y:S01]  /*0320*/  @!P3 LDC R21, c[0x0][0x434] ;  /* 0x00010d00ff15bb82 */ /* 0x000ea20000000800 */
[----:B---3--:R-:W-:-:S02]  /*0330*/  ISETP.NE.AND P4, PT, RZ, UR4, PT ;  /* 0x00000004ff007c0c */ /* 0x008fc4000bf85270 */
[----:B-1----:R-:W-:-:S04]  /*0340*/  ISETP.EQ.U32.AND P0, PT, R4, RZ, PT ;  /* 0x000000ff0400720c */ /* 0x002fc80003f02070 */
[----:B------:R-:W-:Y:S02]  /*0350*/  ISETP.EQ.OR.EX P1, PT, R5, RZ, !P4, P0 ;  /* 0x000000ff0500720c */ /* 0x000fe40006722700 */
[----:B----4-:R-:W-:Y:S01]  /*0360*/  IADD3 R2, P0, PT, R12, R4, RZ ;  /* 0x000000040c027210 */ /* 0x010fe20007f1e0ff */
[----:B------:R-:W1:Y:S04]  /*0370*/  S2R R26, SR_CTAID.X ;  /* 0x00000000001a7919 */ /* 0x000e680000002500 */
[----:B------:R-:W-:Y:S01]  /*0380*/  IMAD.X R3, R13, 0x1, R5, P0 ;  /* 0x000000010d037824 */ /* 0x000fe200000e0605 */
[----:B------:R-:W-:-:S04]  /*0390*/  ISETP.NE.U32.AND P0, PT, R4, RZ, PT ;  /* 0x000000ff0400720c */ /* 0x000fc80003f05070 */
[----:B------:R-:W-:-:S13]  /*03a0*/  ISETP.NE.AND.EX P0, PT, R5, RZ, PT, P0 ;  /* 0x000000ff0500720c */ /* 0x000fda0003f05300 */
[----:B------:R-:W3:Y:S01]  /*03b0*/  @!P0 LDC R9, c[0x0][0x438] ;  /* 0x00010e00ff098b82 */ /* 0x000ee20000000800 */
[----:B------:R-:W-:-:S06]  /*03c0*/  IMAD.MOV.U32 R14, RZ, RZ, -0x1 ;  /* 0xffffffffff0e7424 */ /* 0x000fcc00078e00ff */
[----:B------:R4:W5:Y:S01]  /*03d0*/  @!P1 LDG.E R14, desc[UR6][R2.64] ;  /* 0x00000006020e9981 */ /* 0x000962000c1e1900 */
[----:B-1----:R-:W-:Y:S02]  /*03e0*/  IMAD.SHL.U32 R20, R26, 0x40, RZ ;  /* 0x000000401a147824 */ /* 0x002fe400078e00ff */
[----:B--2---:R-:W-:-:S05]  /*03f0*/  @P3 IMAD.IADD R21, R0, 0x1, -R18 ;  /* 0x0000000100153824 */ /* 0x004fca00078e0a12 */
[----:B------:R4:W-:Y:S01]  /*0400*/  STL [R1], R21 ;  /* 0x0000001501007387 */ /* 0x0009e20000100800 */
[----:B------:R-:W-:Y:S01]  /*0410*/  IMAD.MOV R0, RZ, RZ, -R224 ;  /* 0x000000ffff007224 */ /* 0x000fe200078e0ae0 */
[----:B------:R-:W-:-:S03]  /*0420*/  ISETP.GT.AND P1, PT, R21, R20, PT ;  /* 0x000000141500720c */ /* 0x000fc60003f24270 */
[----:B------:R-:W-:Y:S01]  /*0430*/  IMAD R25, R19, R0, UR10 ;  /* 0x0000000a13197e24 */ /* 0x000fe2000f8e0200 */
[----:B---3--:R-:W-:Y:S09]  /*0440*/  @!P0 BRA `(.L_x_2316) ;  /* 0x00000000000c8947 */ /* 0x008ff20003800000 */
[----:B------:R-:W2:Y:S02]  /*0450*/  @P4 LDG.E R0, desc[UR6][R2.64+0x4] ;  /* 0x0000040602004981 */ /* 0x000ea4000c1e1900 */
[----:B--2--5:R-:W-:-:S06]  /*0460*/  @P4 IADD3 R9, PT, PT, R0, -R14, RZ ;  /* 0x8000000e00094210 */ /* 0x024fcc0007ffe0ff */
[----:B------:R1:W5:Y:S02]  /*0470*/  @!P4 LDG.E R9, desc[UR6][R2.64] ;  /* 0x000000060209c981 */ /* 0x000364000c1e1900 */
.L_x_2316:
[----:B------:R-:W-:Y:S05]  /*0480*/  @!P1 EXIT ;  /* 0x000000000000994d */ /* 0x000fea0003800000 */
[----:B------:R-:W2:Y:S01]  /*0490*/  LDC R6, c[0x0][0x374] ;  /* 0x0000dd00ff067b82 */ /* 0x000ea20000000800 */
[--C-:B-----5:R-:W-:Y:S01]  /*04a0*/  IMAD.IADD R91, R9, 0x1, -R8.reuse ;  /* 0x00000001095b7824 */ /* 0x120fe200078e0a08 */
[----:B------:R-:W3:Y:S01]  /*04b0*/  S2R R117, SR_TID.X ;  /* 0x0000000000757919 */ /* 0x000ee20000002100 */
[----:B------:R-:W-:-:S05]  /*04c0*/  @P2 IMAD.IADD R104, R17, 0x1, -R8 ;  /* 0x0000000111682824 */ /* 0x000fca00078e0a08 */
[----:B------:R-:W4:Y:S01]  /*04d0*/  @!P2 LDC.64 R10, c[0x0][0x488] ;  /* 0x00012200ff0aab82 */ /* 0x000f220000000a00 */
[-C--:B--2---:R-:W-:Y:S02]  /*04e0*/  IABS R0, R6.reuse ;  /* 0x0000000600007213 */ /* 0x084fe40000000000 */
[----:B------:R-:W-:-:S03]  /*04f0*/  IABS R15, R6 ;  /* 0x00000006000f7213 */ /* 0x000fc60000000000 */
[----:B------:R-:W-:Y:S02]  /*0500*/  IMAD.MOV.U32 R4, RZ, RZ, R0 ;  /* 0x000000ffff047224 */ /* 0x000fe400078e0000 */
[----:B------:R-:W2:Y:S01]  /*0510*/  LDC R0, c[0x0][0x438] ;  /* 0x00010e00ff007b82 */ /* 0x000ea20000000800 */
[----:B----4-:R-:W-:Y:S01]  /*0520*/  @!P2 ISETP.NE.U32.AND P0, PT, R10, RZ, PT ;  /* 0x000000ff0a00a20c */ /* 0x010fe20003f05070 */
[----:B-1----:R-:W1:Y:S01]  /*0530*/  I2F.RP R2, R4 ;  /* 0x0000000400027306 */ /* 0x002e620000209400 */
[----:B------:R-:W4:Y:S02]  /*0540*/  S2R R10, SR_CTAID.Y ;  /* 0x00000000000a7919 */ /* 0x000f240000002600 */
[----:B------:R-:W-:-:S05]  /*0550*/  @!P2 ISETP.NE.AND.EX P0, PT, R11, RZ, PT, P0 ;  /* 0x000000ff0b00a20c */ /* 0x000fca0003f05300 */
[----:B-1----:R-:W1:Y:S01]  /*0560*/  MUFU.RCP R2, R2 ;  /* 0x0000000200027308 */ /* 0x002e620000001000 */
[----:B--2---:R-:W-:Y:S02]  /*0570*/  VIADD R0, R0, 0xff ;  /* 0x000000ff00007836 */ /* 0x004fe40000000000 */
[----:B-1----:R-:W-:-:S05]  /*0580*/  VIADD R2, R2, 0xffffffe ;  /* 0x0ffffffe02027836 */ /* 0x002fca0000000000 */
[----:B------:R1:W2:Y:S02]  /*0590*/  F2I.FTZ.U32.TRUNC.NTZ R3, R2 ;  /* 0x0000000200037305 */ /* 0x0002a4000021f000 */
[----:B-1----:R-:W-:-:S04]  /*05a0*/  SHF.R.S32.HI R2, RZ, 0x1f, R0 ;  /* 0x0000001fff027819 */ /* 0x002fc80000011400 */
[----:B------:R-:W-:Y:S01]  /*05b0*/  LEA.HI R0, R2, R0, RZ, 0x8 ;  /* 0x0000000002007211 */ /* 0x000fe200078f40ff */
[----:B--2---:R-:W-:-:S03]  /*05c0*/  IMAD.MOV R2, RZ, RZ, -R3 ;  /* 0x000000ffff027224 */ /* 0x004fc600078e0a03 */
        /* <DEDUP_REMOVED lines=8> */
[----:B------:R-:W-:Y:S02]  /*0650*/  IMAD.MOV.U32 R3, RZ, RZ, R0 ;  /* 0x000000ffff037224 */ /* 0x000fe400078e0000 */
[----:B------:R-:W-:Y:S02]  /*0660*/  IMAD.HI.U32 R0, R5, R2, RZ ;  /* 0x0000000205007227 */ /* 0x000fe400078e00ff */
[----:B------:R-:W1:Y:S02]  /*0670*/  LDC R5, c[0x0][0x508] ;  /* 0x00014200ff057b82 */ /* 0x000e640000000800 */
[----:B------:R-:W-:-:S05]  /*0680*/  IMAD R2, R0, R3, R2 ;  /* 0x0000000300027224 */ /* 0x000fca00078e0202 */
[----:B------:R-:W-:Y:S01]  /*0690*/  ISETP.GT.U32.AND P1, PT, R4, R2, PT ;  /* 0x000000020400720c */ /* 0x000fe20003f24070 */
[----:B------:R-:W2:-:S12]  /*06a0*/  @!P2 LDC R3, c[0x0][0x43c] ;  /* 0x00010f00ff03ab82 */ /* 0x000e980000000800 */
[----:B------:R-:W-:Y:S02]  /*06b0*/  @!P1 IMAD.IADD R2, R2, 0x1, -R4 ;  /* 0x0000000102029824 */ /* 0x000fe400078e0a04 */
[----:B------:R-:W-:-:S03]  /*06c0*/  @!P1 VIADD R0, R0, 0x1 ;  /* 0x0000000100009836 */ /* 0x000fc60000000000 */
[----:B------:R-:W-:Y:S02]  /*06d0*/  ISETP.GE.U32.AND P4, PT, R2, R4, PT ;  /* 0x000000040200720c */ /* 0x000fe40003f86070 */
[----:B------:R-:W-:-:S04]  /*06e0*/  LOP3.LUT R2, R7, R6, RZ, 0x3c, !PT ;  /* 0x0000000607027212 */ /* 0x000fc800078e3cff */
[----:B------:R-:W-:Y:S02]  /*06f0*/  ISETP.GE.AND P3, PT, R2, RZ, PT ;  /* 0x000000ff0200720c */ /* 0x000fe40003f66270 */
[----:B--2---:R-:W-:Y:S02]  /*0700*/  @!P2 SEL R3, R3, RZ, P0 ;  /* 0x000000ff0303a207 */ /* 0x004fe40000000000 */
[----:B------:R-:W-:-:S03]  /*0710*/  ISETP.NE.AND P0, PT, R6, RZ, PT ;  /* 0x000000ff0600720c */ /* 0x000fc60003f05270 */
[----:B------:R-:W-:Y:S02]  /*0720*/  @!P2 IMAD.IADD R104, R91, 0x1, R3 ;  /* 0x000000015b68a824 */ /* 0x000fe400078e0203 */
[----:B------:R-:W-:Y:S02]  /*0730*/  @P4 VIADD R0, R0, 0x1 ;  /* 0x0000000100004836 */ /* 0x000fe40000000000 */
[----:B------:R-:W-:Y:S02]  /*0740*/  VIADD R4, R104, 0xff ;  /* 0x000000ff68047836 */ /* 0x000fe40000000000 */
[----:B------:R-:W-:-:S03]  /*0750*/  @!P3 IMAD.MOV R0, RZ, RZ, -R0 ;  /* 0x000000ffff00b224 */ /* 0x000fc600078e0a00 */
[----:B------:R-:W-:Y:S02]  /*0760*/  IADD3 R2, PT, PT, R4, R20, -R21 ;  /* 0x0000001404027210 */ /* 0x000fe40007ffe815 */
[----:B------:R-:W-:Y:S02]  /*0770*/  @!P0 LOP3.LUT R0, RZ, R6, RZ, 0x33, !PT ;  /* 0x00000006ff008212 */ /* 0x000fe400078e33ff */
[----:B-1----:R-:W-:Y:S02]  /*0780*/  IADD3 R2, PT, PT, R2, 0x40, R5 ;  /* 0x0000004002027810 */ /* 0x002fe40007ffe005 */
[----:B------:R-:W-:Y:S01]  /*0790*/  SHF.R.S32.HI R5, RZ, 0x1f, R4 ;  /* 0x0000001fff057819 */ /* 0x000fe20000011404 */
[----:B----4-:R-:W-:Y:S01]  /*07a0*/  IMAD R223, R0, R10, RZ ;  /* 0x0000000a00df7224 */ /* 0x010fe200078e02ff */
[----:B------:R-:W-:Y:S02]  /*07b0*/  SHF.R.S32.HI R3, RZ, 0x1f, R2 ;  /* 0x0000001fff037819 */ /* 0x000fe40000011402 */
[----:B------:R-:W-:-:S02]  /*07c0*/  LEA.HI R4, R5, R4, RZ, 0x8 ;  /* 0x0000000405047211 */ /* 0x000fc400078f40ff */
[----:B------:R-:W-:Y:S02]  /*07d0*/  LEA.HI R2, R3, R2, RZ, 0x8 ;  /* 0x0000000203027211 */ /* 0x000fe400078f40ff */
[----:B------:R-:W-:Y:S02]  /*07e0*/  SHF.R.S32.HI R3, RZ, 0x8, R4 ;  /* 0x00000008ff037819 */ /* 0x000fe40000011404 */
[----:B------:R-:W-:Y:S02]  /*07f0*/  SHF.R.S32.HI R2, RZ, 0x8, R2 ;  /* 0x00000008ff027819 */ /* 0x000fe40000011402 */
[----:B------:R-:W-:-:S04]  /*0800*/  VIADDMNMX R0, R223, R0, R3, PT ;  /* 0x00000000df007246 */ /* 0x000fc80003800103 */
[----:B------:R-:W-:-:S04]  /*0810*/  VIMNMX R242, PT, PT, R0, R2, PT ;  /* 0x0000000200f27248 */ /* 0x000fc80003fe0100 */
[----:B------:R-:W-:-:S13]  /*0820*/  ISETP.GE.AND P0, PT, R223, R242, PT ;  /* 0x000000f2df00720c */ /* 0x000fda0003f06270 */
[----:B---3--:R-:W-:Y:S05]  /*0830*/  @!P0 BRA `(.L_x_2317) ;  /* 0x0000000000b08947 */ /* 0x008fea0003800000 */
[----:B------:R-:W1:Y:S01]  /*0840*/  LDC.64 R2, c[0x0][0x430] ;  /* 0x00010c00ff027b82 */ /* 0x000e620000000a00 */
[----:B------:R-:W2:Y:S01]  /*0850*/  LDCU UR4, c[0x0][0x44c] ;  /* 0x00008980ff0477ac */ /* 0x000ea20008000800 */
[----:B------:R-:W-:Y:S01]  /*0860*/  SHF.R.U32.HI R7, RZ, 0x3, R117 ;  /* 0x00000003ff077819 */ /* 0x000fe20000011675 */
[----:B------:R-:W3:Y:S04]  /*0870*/  LDCU.64 UR8, c[0x0][0x3f8] ;  /* 0x00007f00ff0877ac */ /* 0x000ee80008000a00 */
[C---:B------:R-:W-:Y:S02]  /*0880*/  VIADD R8, R7.reuse, 0x20 ;  /* 0x0000002007087836 */ /* 0x040fe40000000000 */
[----:B------:R-:W-:Y:S02]  /*0890*/  VIADD R9, R7, 0x10 ;  /* 0x0000001007097836 */ /* 0x000fe40000000000 */
[----:B-1----:R-:W-:-:S02]  /*08a0*/  IMAD R0, R10, R2, R224 ;  /* 0x000000020a007224 */ /* 0x002fc400078e02e0 */
[----:B------:R-:W-:Y:S02]  /*08b0*/  IMAD.IADD R2, R21, 0x1, -R20 ;  /* 0x0000000115027824 */ /* 0x000fe400078e0a14 */
[----:B------:R-:W-:-:S03]  /*08c0*/  IMAD R0, R0, R19, R25 ;  /* 0x0000001300007224 */ /* 0x000fc600078e0219 */
[-C--:B------:R-:W-:Y:S01]  /*08d0*/  ISETP.GE.AND P5, PT, R8, R2.reuse, PT ;  /* 0x000000020800720c */ /* 0x080fe20003fa6270 */
[----:B------:R-:W-:Y:S01]  /*08e0*/  IMAD R6, R0, R3, R20 ;  /* 0x0000000300067224 */ /* 0x000fe200078e0214 */
[----:B------:R-:W-:Y:S01]  /*08f0*/  ISETP.GE.AND P6, PT, R9, R2, PT ;  /* 0x000000020900720c */ /* 0x000fe20003fc6270 */
[----:B------:R-:W-:Y:S02]  /*0900*/  VIADD R8, R7, 0x30 ;  /* 0x0000003007087836 */ /* 0x000fe40000000000 */
[----:B--2---:R-:W-:Y:S01]  /*0910*/  IMAD R0, R6, UR4, RZ ;  /* 0x0000000406007c24 */ /* 0x004fe2000f8e02ff */
[----:B------:R-:W1:Y:S04]  /*0920*/  LDCU.64 UR4, c[0x0][0x428] ;  /* 0x00008500ff0477ac */ /* 0x000e680008000a00 */
[----:B------:R-:W-:-:S04]  /*0930*/  LEA R3, P0, R117, R0, 0x2 ;  /* 0x0000000075037211 */ /* 0x000fc800078010ff */
[----:B------:R-:W-:Y:S02]  /*0940*/  LEA.HI.X.SX32 R5, R0, RZ, 0x1, P0 ;  /* 0x000000ff00057211 */ /* 0x000fe400000f0eff */
[----:B---3--:R-:W-:Y:S02]  /*0950*/  LEA R4, P0, R3, UR8, 0x2 ;  /* 0x0000000803047c11 */ /* 0x008fe4000f8010ff */
[----:B------:R-:W-:Y:S02]  /*0960*/  LOP3.LUT P1, R0, R117, 0x7, RZ, 0xc0, !PT ;  /* 0x0000000775007812 */ /* 0x000fe4000782c0ff */
[----:B------:R-:W-:Y:S02]  /*0970*/  LEA.HI.X R5, R3, UR9, R5, 0x2, P0 ;  /* 0x0000000903057c11 */ /* 0x000fe400080f1405 */
[CC--:B------:R-:W-:Y:S02]  /*0980*/  ISETP.GE.AND P0, PT, R7.reuse, R2.reuse, PT ;  /* 0x000000020700720c */ /* 0x0c0fe40003f06270 */
[----:B------:R-:W-:Y:S01]  /*0990*/  ISETP.GE.OR P3, PT, R7, R2, P1 ;  /* 0x000000020700720c */ /* 0x000fe20000f66670 */
[----:B------:R2:W-:Y:S01]  /*09a0*/  @!P6 STG.E.128 desc[UR6][R4.64+0x800], RZ ;  /* 0x000800ff0400e986 */ /* 0x0005e2000c101d06 */
[----:B------:R-:W-:-:S02]  /*09b0*/  ISETP.NE.OR P2, PT, R0, RZ, P6 ;  /* 0x000000ff0000720c */ /* 0x000fc40003745670 */
[----:B------:R-:W-:Y:S01]  /*09c0*/  ISETP.NE.OR P1, PT, R0, RZ, P5 ;  /* 0x000000ff0000720c */ /* 0x000fe20002f25670 */
[----:B------:R2:W-:Y:S01]  /*09d0*/  @!P5 STG.E.128 desc[UR6][R4.64+0x1000], RZ ;  /* 0x001000ff0400d986 */ /* 0x0005e2000c101d06 */
[----:B------:R-:W-:-:S04]  /*09e0*/  IADD3 R3, P4, PT, R6, R7, RZ ;  /* 0x0000000706037210 */ /* 0x000fc80007f9e0ff */
[----:B------:R-:W-:Y:S01]  /*09f0*/  LEA.HI.X.SX32 R6, R6, RZ, 0x1, P4 ;  /* 0x000000ff06067211 */ /* 0x000fe200020f0eff */
[----:B------:R2:W-:Y:S01]  /*0a00*/  @!P0 STG.E.128 desc[UR6][R4.64], RZ ;  /* 0x000000ff04008986 */ /* 0x0005e2000c101d06 */
[----:B------:R-:W-:Y:S01]  /*0a10*/  ISETP.GE.AND P0, PT, R8, R2, PT ;  /* 0x000000020800720c */ /* 0x000fe20003f06270 */
[----:B------:R-:W-:Y:S01]  /*0a20*/  @!P3 IMAD.MOV.U32 R8, RZ, RZ, -0x800000 ;  /* 0xff800000ff08b424 */ /* 0x000fe200078e00ff */
[----:B-1----:R-:W-:Y:S01]  /*0a30*/  LEA R2, P4, R3, UR4, 0x2 ;  /* 0x0000000403027c11 */ /* 0x002fe2000f8810ff */
[----:B------:R-:W-:-:S03]  /*0a40*/  @!P2 IMAD.MOV.U32 R7, RZ, RZ, -0x800000 ;  /* 0xff800000ff07a424 */ /* 0x000fc600078e00ff */
[----:B------:R-:W-:Y:S01]  /*0a50*/  LEA.HI.X R3, R3, UR5, R6, 0x2, P4 ;  /* 0x0000000503037c11 */ /* 0x000fe2000a0f1406 */
[----:B------:R-:W-:-:S06]  /*0a60*/  @!P1 IMAD.MOV.U32 R6, RZ, RZ, -0x800000 ;  /* 0xff800000ff069424 */ /* 0x000fcc00078e00ff */
[----:B------:R2:W-:Y:S01]  /*0a70*/  @!P0 STG.E.128 desc[UR6][R4.64+0x1800], RZ ;  /* 0x001800ff04008986 */ /* 0x0005e2000c101d06 */
[----:B------:R-:W-:-:S03]  /*0a80*/  ISETP.NE.OR P0, PT, R0, RZ, P0 ;  /* 0x000000ff0000720c */ /* 0x000fc60000705670 */
[----:B------:R2:W-:Y:S04]  /*0a90*/  @!P2 STG.E desc[UR6][R2.64+0x40], R7 ;  /* 0x000040070200a986 */ /* 0x0005e8000c101906 */
[----:B------:R2:W-:Y:S04]  /*0aa0*/  @!P1 STG.E desc[UR6][R2.64+0x80], R6 ;  /* 0x0000800602009986 */ /* 0x0005e8000c101906 */
[----:B------:R2:W-:Y:S02]  /*0ab0*/  @!P3 STG.E desc[UR6][R2.64], R8 ;  /* 0x000000080200b986 */ /* 0x0005e4000c101906 */
[----:B------:R-:W-:Y:S05]  /*0ac0*/  @P0 EXIT ;  /* 0x000000000000094d */ /* 0x000fea0003800000 */
[----:B------:R-:W-:-:S05]  /*0ad0*/  MOV R0, 0xff800000 ;  /* 0xff80000000007802 */ /* 0x000fca0000000f00 */
[----:B------:R-:W-:Y:S01]  /*0ae0*/  STG.E desc[UR6][R2.64+0xc0], R0 ;  /* 0x0000c00002007986 */ /* 0x000fe2000c101906 */
[----:B------:R-:W-:Y:S05]  /*0af0*/  EXIT ;  /* 0x000000000000794d */ /* 0x000fea0003800000 */
.L_x_2317:
        /* <DEDUP_REMOVED lines=9> */
.L_x_2318:
        /* <DEDUP_REMOVED lines=28> */
[----:B------:R-:W-:-:S04]  /*0d50*/  LOP3.LUT R2, R10, R11, RZ, 0x3c, !PT ;  /* 0x0000000b0a027212 */ /* 0x000fc800078e3cff */
[----:B------:R-:W-:Y:S01]  /*0d60*/  ISETP.GE.AND P2, PT, R2, RZ, PT ;  /* 0x000000ff0200720c */ /* 0x000fe20003f46270 */
[----:B---3--:R-:W-:-:S03]  /*0d70*/  IMAD.WIDE.U32 R2, R224, UR4, RZ ;  /* 0x00000004e0027c25 */ /* 0x008fc6000f8e00ff */
[----:B------:R-:W-:-:S03]  /*0d80*/  LEA R181, P0, R2, UR12, 0x2 ;  /* 0x0000000c02b57c11 */ /* 0x000fc6000f8010ff */
[----:B------:R-:W-:-:S05]  /*0d90*/  @P1 VIADD R0, R0, 0x1 ;  /* 0x0000000100001836 */ /* 0x000fca0000000000 */
        /* <DEDUP_REMOVED lines=11> */
[----:B------:R-:W-:Y:S01]  /*0e50*/  IABS R5, R25 ;  /* 0x0000001900057213 */ /* 0x000fe20000000000 */
[----:B------:R-:W-:Y:S01]  /*0e60*/  IMAD.MOV R7, RZ, RZ, -R7 ;  /* 0x000000ffff077224 */ /* 0x000fe200078e0a07 */
[----:B------:R-:W-:Y:S02]  /*0e70*/  MOV R22, UR14 ;  /* 0x0000000e00167c02 */ /* 0x000fe40008000f00 */
[----:B------:R-:W-:Y:S01]  /*0e80*/  ISETP.NE.AND P2, PT, R24, RZ, PT ;  /* 0x000000ff1800720c */ /* 0x000fe20003f45270 */
[----:B------:R-:W-:Y:S01]  /*0e90*/  IMAD R7, R11, R7, R10 ;  /* 0x000000070b077224 */ /* 0x000fe200078e020a */
        /* <DEDUP_REMOVED lines=16> */
[----:B------:R-:W-:-:S13]  /*0fa0*/  ISETP.GE.U32.AND P1, PT, R0, R8, PT ;  /* 0x000000080000720c */ /* 0x000fda0003f26070 */
[----:B------:R-:W-:-:S05]  /*0fb0*/  @P1 IADD3 R6, PT, PT, R6, 0x1, RZ ;  /* 0x0000000106061810 */ /* 0x000fca0007ffe0ff */
[----:B------:R-:W-:Y:S01]  /*0fc0*/  IMAD.MOV.U32 R19, RZ, RZ, R6 ;  /* 0x000000ffff137224 */ /* 0x000fe200078e0006 */
[----:B------:R-:W-:Y:S02]  /*0fd0*/  SHF.R.S32.HI R6, RZ, 0x1f, R7 ;  /* 0x0000001fff067819 */ /* 0x000fe40000011407 */
[----:B---3--:R-:W-:Y:S01]  /*0fe0*/  SHF.R.S32.HI R2, RZ, 0x1f, R4 ;  /* 0x0000001fff027819 */ /* 0x008fe20000011404 */
[----:B------:R-:W-:-:S04]  /*0ff0*/  IMAD.WIDE.U32 R8, R4, UR8, RZ ;  /* 0x0000000804087c25 */ /* 0x000fc8000f8e00ff */
[C---:B------:R-:W-:Y:S02]  /*1000*/  IMAD R3, R2.reuse, UR8, RZ ;  /* 0x0000000802037c24 */ /* 0x040fe4000f8e02ff */
[----:B-1----:R-:W-:Y:S02]  /*1010*/  IMAD R0, R2, UR4, RZ ;  /* 0x0000000402007c24 */ /* 0x002fe4000f8e02ff */
[C---:B------:R-:W-:Y:S01]  /*1020*/  IMAD R3, R4.reuse, UR9, R3 ;  /* 0x0000000904037c24 */ /* 0x040fe2000f8e0203 */
[----:B------:R-:W1:Y:S01]  /*1030*/  LDCU.128 UR8, c[0x0][0x3d0] ;  /* 0x00007a00ff0877ac */ /* 0x000e620008000c00 */
[C---:B------:R-:W-:Y:S01]  /*1040*/  IMAD R2, R4.reuse, UR5, R0 ;  /* 0x0000000504027c24 */ /* 0x040fe2000f8e0200 */
[----:B------:R-:W-:Y:S01]  /*1050*/  LOP3.LUT R0, R25, R24, RZ, 0x3c, !PT ;  /* 0x0000001819007212 */ /* 0x000fe200078e3cff */
[----:B------:R-:W-:Y:S01]  /*1060*/  IMAD.WIDE.U32 R4, R4, UR4, RZ ;  /* 0x0000000404047c25 */ /* 0x000fe2000f8e00ff */
[----:B------:R-:W2:Y:S01]  /*1070*/  LDCU.64 UR4, c[0x0][0x3c0] ;  /* 0x00007800ff0477ac */ /* 0x000ea20008000a00 */
[----:B------:R-:W-:-:S02]  /*1080*/  IADD3 R3, PT, PT, R9, R3, RZ ;  /* 0x0000000309037210 */ /* 0x000fc40007ffe0ff */
[----:B------:R-:W-:Y:S01]  /*1090*/  ISETP.GE.AND P3, PT, R0, RZ, PT ;  /* 0x000000ff0000720c */ /* 0x000fe20003f66270 */
[----:B------:R-:W-:Y:S01]  /*10a0*/  IMAD.MOV.U32 R0, RZ, RZ, R19 ;  /* 0x000000ffff007224 */ /* 0x000fe200078e0013 */
[----:B------:R-:W-:Y:S01]  /*10b0*/  LOP3.LUT R24, RZ, R24, RZ, 0x33, !PT ;  /* 0x00000018ff187212 */ /* 0x000fe200078e33ff */
[----:B------:R-:W-:Y:S01]  /*10c0*/  IMAD.IADD R5, R5, 0x1, R2 ;  /* 0x0000000105057824 */ /* 0x000fe200078e0202 */
[----:B------:R-:W-:Y:S01]  /*10d0*/  MOV R2, R8 ;  /* 0x0000000800027202 */ /* 0x000fe20000000f00 */
[----:B------:R-:W-:-:S04]  /*10e0*/  IMAD R9, R6, R22, RZ ;  /* 0x0000001606097224 */ /* 0x000fc800078e02ff */
[C---:B------:R-:W-:Y:S02]  /*10f0*/  IMAD R10, R7.reuse, R23, R9 ;  /* 0x00000017070a7224 */ /* 0x040fe400078e0209 */
[----:B------:R-:W-:Y:S02]  /*1100*/  IMAD.WIDE.U32 R2, R7, R22, R2 ;  /* 0x0000001607027225 */ /* 0x000fe400078e0002 */
[----:B------:R-:W-:Y:S02]  /*1110*/  @!P3 IADD3 R0, PT, PT, -R0, RZ, RZ ;  /* 0x000000ff0000b210 */ /* 0x000fe40007ffe1ff */
[----:B--2---:R-:W-:Y:S01]  /*1120*/  MOV R20, UR4 ;  /* 0x0000000400147c02 */ /* 0x004fe20008000f00 */
[----:B------:R-:W-:Y:S01]  /*1130*/  IMAD.U32 R21, RZ, RZ, UR5 ;  /* 0x00000005ff157e24 */ /* 0x000fe2000f8e00ff */
[----:B------:R-:W-:-:S03]  /*1140*/  SEL R8, R24, R0, !P2 ;  /* 0x0000000018087207 */ /* 0x000fc60005000000 */
[----:B------:R-:W-:Y:S01]  /*1150*/  IMAD R6, R6, R20, RZ ;  /* 0x0000001406067224 */ /* 0x000fe200078e02ff */
[----:B------:R-:W-:-:S03]  /*1160*/  SHF.R.S32.HI R0, RZ, 0x1f, R8 ;  /* 0x0000001fff007819 */ /* 0x000fc60000011408 */
        /* <DEDUP_REMOVED lines=17> */
.L_x_2319:
        /* <DEDUP_REMOVED lines=16> */
.L_x_2321:
[----:B------:R-:W2:Y:S01]  /*1380*/  LDC.64 R22, c[0x0][0x3b8] ;  /* 0x0000ee00ff167b82 */ /* 0x000ea20000000a00 */
[----:B-1----:R-:W-:-:S05]  /*1390*/  IADD3 R2, PT, PT, R8, R14, RZ ;  /* 0x0000000e08027210 */ /* 0x002fca0007ffe0ff */
[C---:B--2---:R-:W-:Y:S02]  /*13a0*/  IMAD R0, R2.reuse, R23, RZ ;  /* 0x0000001702007224 */ /* 0x044fe400078e02ff */
[----:B------:R-:W-:-:S05]  /*13b0*/  IMAD.WIDE.U32 R2, R2, R22, RZ ;  /* 0x0000001602027225 */ /* 0x000fca00078e00ff */
[----:B------:R-:W-:Y:S02]  /*13c0*/  IADD3 R12, PT, PT, R3, R0, RZ ;  /* 0x00000000030c7210 */ /* 0x000fe40007ffe0ff */
[----:B------:R-:W-:Y:S02]  /*13d0*/  MOV R7, R2 ;  /* 0x0000000200077202 */ /* 0x000fe40000000f00 */
.L_x_2322:
        /* <DEDUP_REMOVED lines=15> */
.L_x_2323:
[----:B------:R-:W1:Y:S01]  /*14d0*/  LDC.64 R20, c[0x0][0x3c0] ;  /* 0x0000f000ff147b82 */ /* 0x000e620000000a00 */
[----:B------:R-:W-:-:S05]  /*14e0*/  IADD3 R0, PT, PT, R8, R14, RZ ;  /* 0x0000000e08007210 */ /* 0x000fca0007ffe0ff */
[C---:B-1---5:R-:W-:Y:S02]  /*14f0*/  IMAD R4, R0.reuse, R21, RZ ;  /* 0x0000001500047224 */ /* 0x062fe400078e02ff */
[----:B------:R-:W-:-:S05]  /*1500*/  IMAD.WIDE.U32 R2, R0, R20, RZ ;  /* 0x0000001400027225 */ /* 0x000fca00078e00ff */
[----:B------:R-:W-:Y:S02]  /*1510*/  IADD3 R6, PT, PT, R3, R4, RZ ;  /* 0x0000000403067210 */ /* 0x000fe40007ffe0ff */
[----:B------:R-:W-:-:S07]  /*1520*/  MOV R5, R2 ;  /* 0x0000000200057202 */ /* 0x000fce0000000f00 */
.L_x_2324:
[----:B------:R-:W1:Y:S01]  /*1530*/  LDC R24, c[0x0][0x3e8] ;  /* 0x0000fa00ff187b82 */ /* 0x000e620000000800 */
[----:B------:R-:W-:Y:S02]  /*1540*/  IABS R4, R25 ;  /* 0x0000001900047213 */ /* 0x000fe40000000000 */
[----:B------:R-:W-:Y:S02]  /*1550*/  CS2R R180, SRZ ;  /* 0x0000000000b47805 */ /* 0x000fe4000001ff00 */
[----:B------:R-:W-:-:S03]  /*1560*/  LEA R9, R242, 0xffffff00, 0x8 ;  /* 0xffffff00f2097811 */ /* 0x000fc600078e40ff */
[----:B------:R-:W2:Y:S01]  /*1570*/  LDC.64 R10, c[0x0][0x3d8] ;  /* 0x0000f600ff0a7b82 */ /* 0x000ea20000000a00 */
        /* <DEDUP_REMOVED lines=13> */
[C---:B------:R-:W-:Y:S01]  /*1650*/  IMAD R2, R8.reuse, R3, R2 ;  /* 0x0000000308027224 */ /* 0x040fe200078e0202 */
[----:B------:R-:W-:Y:S02]  /*1660*/  MOV R3, R6 ;  /* 0x0000000600037202 */ /* 0x000fe40000000f00 */
[----:B------:R-:W-:Y:S01]  /*1670*/  MOV R6, R7 ;  /* 0x0000000700067202 */ /* 0x000fe20000000f00 */
[----:B------:R-:W-:Y:S01]  /*1680*/  IMAD.MOV.U32 R7, RZ, RZ, R12 ;  /* 0x000000ffff077224 */ /* 0x000fe200078e000c */
[----:B------:R-:W-:Y:S01]  /*1690*/  ISETP.GT.U32.AND P0, PT, R8, R2, PT ;  /* 0x000000020800720c */ /* 0x000fe20003f04070 */
[----:B------:R-:W1:Y:S02]  /*16a0*/  LDC.64 R12, c[0x0][0x3d0] ;  /* 0x0000f400ff0c7b82 */ /* 0x000e640000000a00 */
[----:B------:R-:W-:-:S10]  /*16b0*/  IMAD.WIDE.U32 R6, R9, R22, R6 ;  /* 0x0000001609067225 */ /* 0x000fd400078e0006 */
[----:B------:R-:W-:Y:S01]  /*16c0*/  @!P0 IMAD.IADD R2, R2, 0x1, -R8 ;  /* 0x0000000102028824 */ /* 0x000fe200078e0a08 */
[----:B------:R-:W-:-:S04]  /*16d0*/  @!P0 IADD3 R0, PT, PT, R0, 0x1, RZ ;  /* 0x0000000100008810 */ /* 0x000fc80007ffe0ff */
[----:B------:R-:W-:Y:S02]  /*16e0*/  ISETP.GE.U32.AND P1, PT, R2, R8, PT ;  /* 0x000000080200720c */ /* 0x000fe40003f26070 */
[-C--:B------:R-:W-:Y:S02]  /*16f0*/  LOP3.LUT R2, R25, R24.reuse, RZ, 0x3c, !PT ;  /* 0x0000001819027212 */ /* 0x080fe400078e3cff */
[----:B------:R-:W-:Y:S02]  /*1700*/  LOP3.LUT R24, RZ, R24, RZ, 0x33, !PT ;  /* 0x00000018ff187212 */ /* 0x000fe400078e33ff */
[----:B------:R-:W-:Y:S01]  /*1710*/  ISETP.GE.AND P3, PT, R2, RZ, PT ;  /* 0x000000ff0200720c */ /* 0x000fe20003f66270 */
[----:B------:R-:W-:Y:S01]  /*1720*/  IMAD.MOV.U32 R2, RZ, RZ, R5 ;  /* 0x000000ffff027224 */ /* 0x000fe200078e0005 */
[----:B------:R-:W-:-:S03]  /*1730*/  SHF.R.S32.HI R5, RZ, 0x1f, R9 ;  /* 0x0000001fff057819 */ /* 0x000fc60000011409 */
[----:B------:R-:W-:-:S04]  /*1740*/  IMAD.WIDE.U32 R2, R9, R20, R2 ;  /* 0x0000001409027225 */ /* 0x000fc800078e0002 */
[----:B------:R-:W-:Y:S02]  /*1750*/  @P1 VIADD R0, R0, 0x1 ;  /* 0x0000000100001836 */ /* 0x000fe40000000000 */
[C---:B------:R-:W-:Y:S02]  /*1760*/  IMAD R4, R5.reuse, R20, RZ ;  /* 0x0000001405047224 */ /* 0x040fe400078e02ff */
[----:B------:R-:W-:Y:S01]  /*1770*/  IMAD R5, R5, R22, RZ ;  /* 0x0000001605057224 */ /* 0x000fe200078e02ff */
[----:B------:R-:W-:Y:S01]  /*1780*/  MOV R19, R0 ;  /* 0x0000000000137202 */ /* 0x000fe20000000f00 */
[C---:B------:R-:W-:Y:S02]  /*1790*/  IMAD R4, R9.reuse, R21, R4 ;  /* 0x0000001509047224 */ /* 0x040fe400078e0204 */
[----:B------:R-:W-:Y:S02]  /*17a0*/  IMAD R9, R9, R23, R5 ;  /* 0x0000001709097224 */ /* 0x000fe400078e0205 */
[----:B------:R-:W-:-:S02]  /*17b0*/  IMAD.MOV.U32 R0, RZ, RZ, R19 ;  /* 0x000000ffff007224 */ /* 0x000fc400078e0013 */
[----:B------:R-:W-:Y:S01]  /*17c0*/  IMAD.IADD R5, R3, 0x1, R4 ;  /* 0x0000000103057824 */ /* 0x000fe200078e0204 */
[----:B------:R-:W-:Y:S01]  /*17d0*/  IADD3 R3, PT, PT, R7, R9, RZ ;  /* 0x0000000907037210 */ /* 0x000fe20007ffe0ff */
[----:B------:R-:W-:Y:S01]  /*17e0*/  IMAD.MOV.U32 R4, RZ, RZ, R2 ;  /* 0x000000ffff047224 */ /* 0x000fe200078e0002 */
[----:B------:R-:W-:Y:S02]  /*17f0*/  @!P3 IADD3 R0, PT, PT, -R0, RZ, RZ ;  /* 0x000000ff0000b210 */ /* 0x000fe40007ffe1ff */
[----:B------:R-:W-:Y:S02]  /*1800*/  MOV R2, R6 ;  /* 0x0000000600027202 */ /* 0x000fe40000000f00 */
[----:B------:R-:W-:-:S04]  /*1810*/  SEL R0, R24, R0, !P2 ;  /* 0x0000000018007207 */ /* 0x000fc80005000000 */
[----:B------:R-:W-:Y:S01]  /*1820*/  SHF.R.S32.HI R8, RZ, 0x1f, R0 ;  /* 0x0000001fff087819 */ /* 0x000fe20000011400 */
[----:B--2---:R-:W-:-:S04]  /*1830*/  IMAD.WIDE.U32 R4, R0, R10, R4 ;  /* 0x0000000a00047225 */ /* 0x004fc800078e0004 */
[C---:B------:R-:W-:Y:S01]  /*1840*/  IMAD R7, R8.reuse, R10, RZ ;  /* 0x0000000a08077224 */ /* 0x040fe200078e02ff */
[----:B------:R-:W-:Y:S01]  /*1850*/  MOV R9, R4 ;  /* 0x0000000400097202 */ /* 0x000fe20000000f00 */
[-C--:B-1----:R-:W-:Y:S02]  /*1860*/  IMAD R8, R8, R12.reuse, RZ ;  /* 0x0000000c08087224 */ /* 0x082fe400078e02ff */
[C---:B------:R-:W-:Y:S02]  /*1870*/  IMAD R6, R0.reuse, R11, R7 ;  /* 0x0000000b00067224 */ /* 0x040fe400078e0207 */
[----:B------:R-:W-:-:S04]  /*1880*/  IMAD.WIDE.U32 R2, R0, R12, R2 ;  /* 0x0000000c00027225 */ /* 0x000fc800078e0002 */
[----:B------:R-:W-:Y:S01]  /*1890*/  IMAD R0, R0, R13, R8 ;  /* 0x0000000d00007224 */ /* 0x000fe200078e0208 */
[----:B------:R-:W-:Y:S01]  /*18a0*/  MOV R8, R2 ;  /* 0x0000000200087202 */ /* 0x000fe20000000f00 */
[----:B------:R-:W-:-:S03]  /*18b0*/  IMAD.IADD R13, R5, 0x1, R6 ;  /* 0x00000001050d7824 */ /* 0x000fc600078e0206 */
[----:B------:R-:W-:-:S07]  /*18c0*/  IADD3 R12, PT, PT, R3, R0, RZ ;  /* 0x00000000030c7210 */ /* 0x000fce0007ffe0ff */
.L_x_2320:
[----:B------:R-:W-:Y:S01]  /*18d0*/  IMAD.MOV.U32 R27, RZ, RZ, RZ ;  /* 0x000000ffff1b7224 */ /* 0x000fe200078e00ff */
[----:B------:R-:W-:Y:S01]  /*18e0*/  ISETP.NE.AND P0, PT, R18, -0x1, PT ;  /* 0xffffffff1200780c */ /* 0x000fe20003f05270 */
[----:B------:R-:W1:Y:S01]  /*18f0*/  LDC.64 R14, c[0x0][0x3b0] ;  /* 0x0000ec00ff0e7b82 */ /* 0x000e620000000a00 */
[----:B------:R-:W2:Y:S03]  /*1900*/  LDCU.64 UR4, c[0x0][0x3c8] ;  /* 0x00007900ff0477ac */ /* 0x000ea60008000a00 */
[----:B------:R3:W5:Y:S01]  /*1910*/  @P5 LDG.E R27, desc[UR6][R94.64] ;  /* 0x000000065e1b5981 */ /* 0x000762000c1e1900 */
[C---:B------:R-:W-:Y:S01]  /*1920*/  IMAD.SHL.U32 R115, R117.reuse, 0x8, RZ ;  /* 0x0000000875737824 */ /* 0x040fe200078e00ff */
[----:B------:R-:W-:Y:S01]  /*1930*/  SHF.R.U32.HI R68, RZ, 0x2, R117 ;  /* 0x00000002ff447819 */ /* 0x000fe20000011675 */
[----:B------:R-:W-:Y:S01]  /*1940*/  IMAD.MOV.U32 R69, RZ, RZ, RZ ;  /* 0x000000ffff457224 */ /* 0x000fe200078e00ff */
[----:B------:R-:W4:Y:S01]  /*1950*/  LDCU.64 UR8, c[0x0][0x388] ;  /* 0x00007100ff0877ac */ /* 0x000f220008000a00 */
[----:B------:R-:W-:Y:S01]  /*1960*/  SHF.L.U64.HI R89, R20, 0x5, R21 ;  /* 0x0000000514597819 */ /* 0x000fe20000010215 */
[----:B------:R-:W-:Y:S01]  /*1970*/  IMAD.SHL.U32 R28, R117, 0x4, RZ ;  /* 0x00000004751c7824 */ /* 0x000fe200078e00ff */
[----:B------:R-:W-:Y:S01]  /*1980*/  LOP3.LUT R16, R115, 0x18, RZ, 0xc0, !PT ;  /* 0x0000001873107812 */ /* 0x000fe200078ec0ff */
[----:B------:R-:W2:Y:S01]  /*1990*/  @!P0 LDC.64 R6, c[0x0][0x398] ;  /* 0x0000e600ff068b82 */ /* 0x000ea20000000a00 */
[----:B------:R-:W-:Y:S01]  /*19a0*/  IMAD.WIDE.U32 R10, R26, 0x40, R68 ;  /* 0x000000401a0a7825 */ /* 0x000fe200078e0044 */
[----:B------:R-:W-:-:S02]  /*19b0*/  SHF.L.U64.HI R73, R22, 0x5, R23 ;  /* 0x0000000516497819 */ /* 0x000fc40000010217 */
[-C--:B------:R-:W-:Y:S01]  /*19c0*/  LOP3.LUT R181, R181, R180.reuse, RZ, 0x3c, !PT ;  /* 0x000000b4b5b57212 */ /* 0x080fe200078e3cff */
[----:B------:R-:W-:Y:S01]  /*19d0*/  IMAD.SHL.U32 R64, R22, 0x20, RZ ;  /* 0x0000002016407824 */ /* 0x000fe200078e00ff */
[----:B------:R-:W-:Y:S01]  /*19e0*/  LOP3.LUT R116, R115, 0x20, RZ, 0xc0, !PT ;  /* 0x0000002073747812 */ /* 0x000fe200078ec0ff */
[----:B------:R-:W-:Y:S01]  /*19f0*/  IMAD.SHL.U32 R83, R20, 0x20, RZ ;  /* 0x0000002014537824 */ /* 0x000fe200078e00ff */
[----:B------:R-:W4:Y:S01]  /*1a00*/  LDC R26, c[0x0][0x450] ;  /* 0x00011400ff1a7b82 */ /* 0x000f220000000800 */
[----:B------:R-:W-:Y:S01]  /*1a10*/  LOP3.LUT R180, R181, R180, RZ, 0x3c, !PT ;  /* 0x000000b4b5b47212 */ /* 0x000fe200078e3cff */
[----:B-1----:R-:W-:-:S03]  /*1a20*/  @P0 IMAD.WIDE.U32 R4, R18, R14, RZ ;  /* 0x0000000e12040225 */ /* 0x002fc600078e00ff */
[----:B------:R-:W-:Y:S01]  /*1a30*/  LOP3.LUT R181, R181, R180, RZ, 0x3c, !PT ;  /* 0x000000b4b5b57212 */ /* 0x000fe200078e3cff */
[----:B--2---:R-:W-:-:S04]  /*1a40*/  @!P0 IMAD.WIDE.U32 R2, R224, R6, RZ ;  /* 0x00000006e0028225 */ /* 0x004fc800078e00ff */
[----:B------:R-:W-:Y:S01]  /*1a50*/  @!P0 IMAD.MOV.U32 R0, RZ, RZ, R2 ;  /* 0x000000ffff008224 */ /* 0x000fe200078e0002 */
[----:B------:R-:W-:Y:S01]  /*1a60*/  @P0 MOV R0, R4 ;  /* 0x0000000400000202 */ /* 0x000fe20000000f00 */
[----:B------:R-:W-:Y:S01]  /*1a70*/  @!P0 IMAD R7, R224, R7, R3 ;  /* 0x00000007e0078224 */ /* 0x000fe200078e0203 */
[----:B------:R-:W-:Y:S01]  /*1a80*/  SHF.R.S32.HI R2, RZ, 0x1f, R25 ;  /* 0x0000001fff027819 */ /* 0x000fe20000011419 */
[----:B------:R-:W-:Y:S01]  /*1a90*/  @P0 IMAD R7, R18, R15, R5 ;  /* 0x0000000f12070224 */ /* 0x000fe200078e0205 */
[----:B------:R-:W-:Y:S02]  /*1aa0*/  IADD3 R4, P0, PT, R16, R0, RZ ;  /* 0x0000000010047210 */ /* 0x000fe40007f1e0ff */
[----:B----4-:R-:W-:Y:S01]  /*1ab0*/  LEA.HI R26, R26, R26, RZ, 0x1 ;  /* 0x0000001a1a1a7211 */ /* 0x010fe200078f08ff */
[----:B------:R-:W-:Y:S01]  /*1ac0*/  IMAD R0, R2, UR4, RZ ;  /* 0x0000000402007c24 */ /* 0x000fe2000f8e02ff */
[C---:B------:R-:W-:Y:S01]  /*1ad0*/  IADD3 R2, P1, PT, R16.reuse, R8, RZ ;  /* 0x0000000810027210 */ /* 0x040fe20007f3e0ff */
[----:B------:R-:W-:Y:S01]  /*1ae0*/  IMAD.X R5, RZ, RZ, R7, P0 ;  /* 0x000000ffff057224 */ /* 0x000fe200000e0607 */
[----:B------:R-:W-:Y:S01]  /*1af0*/  IADD3 R6, P0, PT, R16, R9, RZ ;  /* 0x0000000910067210 */ /* 0x000fe20007f1e0ff */
[C---:B------:R-:W-:Y:S01]  /*1b00*/  IMAD R18, R25.reuse, UR5, R0 ;  /* 0x0000000519127c24 */ /* 0x040fe2000f8e0200 */
[----:B------:R-:W-:Y:S01]  /*1b10*/  SHF.R.S32.HI R26, RZ, 0x1, R26 ;  /* 0x00000001ff1a7819 */ /* 0x000fe2000001141a */
[----:B------:R-:W-:Y:S01]  /*1b20*/  IMAD.X R3, RZ, RZ, R12, P1 ;  /* 0x000000ffff037224 */ /* 0x000fe200008e060c */
[----:B------:R-:W-:Y:S01]  /*1b30*/  IADD3.X R7, PT, PT, RZ, R13, RZ, P0, !PT ;  /* 0x0000000dff077210 */ /* 0x000fe200007fe4ff */
[----:B------:R-:W-:Y:S01]  /*1b40*/  IMAD.WIDE.U32 R8, R25, UR4, R4 ;  /* 0x0000000419087c25 */ /* 0x000fe2000f8e0004 */
[----:B------:R-:W1:Y:S03]  /*1b50*/  LDCU.64 UR4, c[0x0][0x390] ;  /* 0x00007200ff0477ac */ /* 0x000e660008000a00 */
[----:B------:R-:W-:-:S04]  /*1b60*/  IMAD.WIDE.U32 R4, R68, R22, R2 ;  /* 0x0000001644047225 */ /* 0x000fc800078e0002 */
[----:B------:R-:W-:-:S04]  /*1b70*/  IMAD.WIDE.U32 R2, R68, R20, R6 ;  /* 0x0000001444027225 */ /* 0x000fc800078e0006 */
[C---:B------:R-:W-:Y:S02]  /*1b80*/  IMAD R5, R68.reuse, R23, R5 ;  /* 0x0000001744057224 */ /* 0x040fe400078e0205 */
[----:B------:R-:W-:Y:S02]  /*1b90*/  IMAD R0, R68, R21, R3 ;  /* 0x0000001544007224 */ /* 0x000fe400078e0203 */
[----:B------:R-:W-:Y:S01]  /*1ba0*/  IMAD R12, R11, R14, RZ ;  /* 0x0000000e0b0c7224 */ /* 0x000fe200078e02ff */
[C---:B------:R-:W-:Y:S01]  /*1bb0*/  SHF.L.U64.HI R7, R4.reuse, 0x1, R5 ;  /* 0x0000000104077819 */ /* 0x040fe20000010205 */
[----:B------:R-:W-:Y:S01]  /*1bc0*/  IMAD.SHL.U32 R11, R4, 0x2, RZ ;  /* 0x00000002040b7824 */ /* 0x000fe200078e00ff */
[C---:B------:R-:W-:Y:S01]  /*1bd0*/  SHF.L.U64.HI R4, R2.reuse, 0x1, R0 ;  /* 0x0000000102047819 */ /* 0x040fe20000010200 */
[----:B------:R-:W-:Y:S01]  /*1be0*/  IMAD.SHL.U32 R6, R2, 0x2, RZ ;  /* 0x0000000202067824 */ /* 0x000fe200078e00ff */
[----:B------:R-:W-:Y:S01]  /*1bf0*/  MOV R2, R8 ;  /* 0x0000000800027202 */ /* 0x000fe20000000f00 */
[----:B------:R-:W-:Y:S01]  /*1c00*/  IMAD.IADD R3, R9, 0x1, R18 ;  /* 0x0000000109037824 */ /* 0x000fe200078e0212 */
[----:B------:R-:W-:Y:S01]  /*1c10*/  SHF.R.S32.HI R0, RZ, 0x1f, R91 ;  /* 0x0000001fff007819 */ /* 0x000fe2000001145b */
[----:B------:R-:W-:Y:S01]  /*1c20*/  IMAD R5, R10, R15, R12 ;  /* 0x0000000f0a057224 */ /* 0x000fe200078e020c */
[----:B-1----:R-:W-:Y:S01]  /*1c30*/  IADD3 R21, P0, PT, R6, UR4, RZ ;  /* 0x0000000406157c10 */ /* 0x002fe2000ff1e0ff */
[----:B------:R-:W-:Y:S01]  /*1c40*/  IMAD.WIDE.U32 R92, R10, R14, R2 ;  /* 0x0000000e0a5c7225 */ /* 0x000fe200078e0002 */
[----:B------:R-:W-:-:S02]  /*1c50*/  LEA.HI R0, R0, R91, RZ, 0x8 ;  /* 0x0000005b00007211 */ /* 0x000fc400078f40ff */
[----:B------:R-:W-:Y:S01]  /*1c60*/  SHF.L.U32 R3, R242, 0x8, RZ ;  /* 0x00000008f2037819 */ /* 0x000fe200000006ff */
[----:B------:R-:W-:Y:S01]  /*1c70*/  IMAD.MOV.U32 R220, RZ, RZ, R21 ;  /* 0x000000ffffdc7224 */ /* 0x000fe200078e0015 */
[----:B------:R-:W-:Y:S01]  /*1c80*/  SHF.R.S32.HI R0, RZ, 0x8, R0 ;  /* 0x00000008ff007819 */ /* 0x000fe20000011400 */
[----:B------:R-:W-:Y:S01]  /*1c90*/  IMAD.IADD R107, R93, 0x1, R5 ;  /* 0x000000015d6b7824 */ /* 0x000fe200078e0205 */
[----:B------:R-:W-:Y:S01]  /*1ca0*/  IADD3.X R18, PT, PT, R4, UR5, RZ, P0, !PT ;  /* 0x0000000504127c10 */ /* 0x000fe200087fe4ff */
[----:B------:R3:W-:Y:S01]  /*1cb0*/  STL [R1+0x4], R3 ;  /* 0x0000040301007387 */ /* 0x0007e20000100800 */
[----:B------:R-:W-:Y:S01]  /*1cc0*/  VIMNMX R81, PT, PT, R223, R0, !PT ;  /* 0x00000000df517248 */ /* 0x000fe20007fe0100 */
[----:B------:R-:W-:Y:S01]  /*1cd0*/  VIADD R90, R3, 0xffffff00 ;  /* 0xffffff00035a7836 */ /* 0x000fe20000000000 */
[----:B------:R-:W-:Y:S02]  /*1ce0*/  LOP3.LUT R2, R28, 0xc, RZ, 0xc0, !PT ;  /* 0x0000000c1c027812 */ /* 0x000fe400078ec0ff */
[----:B------:R-:W-:-:S02]  /*1cf0*/  ISETP.GT.AND P0, PT, R242, R81, PT ;  /* 0x00000051f200720c */ /* 0x000fc40003f04270 */
[----:B------:R-:W-:Y:S01]  /*1d00*/  IADD3 R22, P1, PT, R11, UR8, RZ ;  /* 0x000000080b167c10 */ /* 0x000fe2000ff3e0ff */
[----:B------:R-:W-:Y:S01]  /*1d10*/  IMAD R102, R68, R26, R2 ;  /* 0x0000001a44667224 */ /* 0x000fe200078e0202 */
[----:B------:R-:W-:Y:S02]  /*1d20*/  MOV R219, R18 ;  /* 0x0000001200db7202 */ /* 0x000fe40000000f00 */
[----:B------:R-:W-:Y:S01]  /*1d30*/  IADD3.X R20, PT, PT, R7, UR9, RZ, P1, !PT ;  /* 0x0000000907147c10 */ /* 0x000fe20008ffe4ff */
[--C-:B------:R-:W-:Y:S01]  /*1d40*/  IMAD.IADD R103, R2, 0x1, R102.reuse ;  /* 0x0000000102677824 */ /* 0x100fe200078e0266 */
[----:B------:R-:W-:Y:S02]  /*1d50*/  SHF.R.S32.HI R105, RZ, 0x1f, R102 ;  /* 0x0000001fff697819 */ /* 0x000fe40000011466 */
[----:B------:R-:W-:Y:S01]  /*1d60*/  MOV R218, R22 ;  /* 0x0000001600da7202 */ /* 0x000fe20000000f00 */
[----:B------:R-:W-:Y:S01]  /*1d70*/  IMAD.MOV.U32 R217, RZ, RZ, R20 ;  /* 0x000000ffffd97224 */ /* 0x000fe200078e0014 */
[----:B------:R-:W-:Y:S01]  /*1d80*/  SHF.R.S32.HI R106, RZ, 0x1f, R103 ;  /* 0x0000001fff6a7819 */ /* 0x000fe20000011467 */
[----:B------:R-:W-:Y:S06]  /*1d90*/  @!P0 BRA `(.L_x_2325) ;  /* 0x0000006800bc8947 */ /* 0x000fec0003800000 */
[----:B------:R-:W3:Y:S01]  /*1da0*/  LDC.64 R4, c[0x0][0x4a0] ;  /* 0x00012800ff047b82 */ /* 0x000ee20000000a00 */
[----:B------:R-:W1:Y:S01]  /*1db0*/  LDCU.128 UR16, c[0x0][0x4b0] ;  /* 0x00009600ff1077ac */ /* 0x000e620008000c00 */
[----:B------:R-:W-:Y:S01]  /*1dc0*/  IMAD.MOV.U32 R17, RZ, RZ, RZ ;  /* 0x000000ffff117224 */ /* 0x000fe200078e00ff */
[----:B------:R-:W-:Y:S01]  /*1dd0*/  SHF.R.S32.HI R8, RZ, 0x1f, R90 ;  /* 0x0000001fff087819 */ /* 0x000fe2000001145a */
[----:B------:R-:W-:Y:S01]  /*1de0*/  IMAD.MOV.U32 R0, RZ, RZ, R19 ;  /* 0x000000ffff007224 */ /* 0x000fe200078e0013 */
[----:B------:R-:W2:Y:S01]  /*1df0*/  LDCU.128 UR8, c[0x0][0x490] ;  /* 0x00009200ff0877ac */ /* 0x000ea20008000c00 */
[----:B-----5:R-:W-:Y:S01]  /*1e00*/  IADD3 R9, PT, PT, R90, R27, RZ ;  /* 0x0000001b5a097210 */ /* 0x020fe20007ffe0ff */
[----:B------:R-:W-:Y:S01]  /*1e10*/  IMAD R101, R26, 0x60, RZ ;  /* 0x000000601a657824 */ /* 0x000fe200078e02ff */
[----:B------:R-:W4:Y:S01]  /*1e20*/  LDC.64 R12, c[0x0][0x4a8] ;  /* 0x00012a00ff0c7b82 */ /* 0x000f220000000a00 */
[----:B------:R-:W4:Y:S01]  /*1e30*/  LDCU.128 UR12, c[0x0][0x4c0] ;  /* 0x00009800ff0c77ac */ /* 0x000f220008000c00 */
[----:B------:R-:W-:Y:S01]  /*1e40*/  @!P3 IADD3 R0, PT, PT, -R0, RZ, RZ ;  /* 0x000000ff0000b210 */ /* 0x000fe20007ffe1ff */
[----:B------:R-:W-:Y:S01]  /*1e50*/  IMAD R9, R9, R26, RZ ;  /* 0x0000001a09097224 */ /* 0x000fe200078e02ff */
[----:B------:R-:W-:Y:S01]  /*1e60*/  SHF.L.U32 R82, R26, 0x5, RZ ;  /* 0x000000051a527819 */ /* 0x000fe200000006ff */
[----:B------:R-:W4:Y:S01]  /*1e70*/  LDCU.64 UR4, c[0x0][0x488] ;  /* 0x00009100ff0477ac */ /* 0x000f220008000a00 */
[----:B------:R-:W-:Y:S01]  /*1e80*/  SEL R11, R24, R0, !P2 ;  /* 0x00000000180b7207 */ /* 0x000fe20005000000 */
[C---:B------:R-:W-:Y:S01]  /*1e90*/  IMAD R100, R26.reuse, 0xa0, RZ ;  /* 0x000000a01a647824 */ /* 0x040fe200078e02ff */
[----:B------:R-:W-:Y:S01]  /*1ea0*/  SHF.L.U32 R97, R26, 0x6, RZ ;  /* 0x000000061a617819 */ /* 0x000fe200000006ff */
[----:B------:R-:W-:Y:S01]  /*1eb0*/  UMOV UR21, URZ ;  /* 0x000000ff00157c82 */ /* 0x000fe20008000000 */
[----:B------:R-:W-:Y:S01]  /*1ec0*/  SHF.R.S32.HI R10, RZ, 0x1f, R11 ;  /* 0x0000001fff0a7819 */ /* 0x000fe2000001140b */
[----:B-1----:R-:W-:Y:S01]  /*1ed0*/  IMAD R6, R8, UR16, RZ ;  /* 0x0000001008067c24 */ /* 0x002fe2000f8e02ff */
[----:B------:R-:W-:Y:S01]  /*1ee0*/  USHF.L.U64.HI UR20, UR16, 0x6, UR17 ;  /* 0x0000000610147899 */ /* 0x000fe20008010211 */
[----:B------:R-:W-:Y:S01]  /*1ef0*/  IMAD R99, R26, 0xc0, RZ ;  /* 0x000000c01a637824 */ /* 0x000fe200078e02ff */
[----:B------:R-:W-:Y:S01]  /*1f00*/  MOV R61, R21 ;  /* 0x00000015003d7202 */ /* 0x000fe20000000f00 */
[----:B------:R-:W-:Y:S01]  /*1f10*/  IMAD R0, R90, UR17, R6 ;  /* 0x000000115a007c24 */ /* 0x000fe2000f8e0206 */
[----:B------:R-:W-:Y:S01]  /*1f20*/  MOV R53, R22 ;  /* 0x0000001600357202 */ /* 0x000fe20000000f00 */
[----:B---3--:R-:W-:Y:S01]  /*1f30*/  IMAD.WIDE.U32 R2, R224, R4, R16 ;  /* 0x00000004e0027225 */ /* 0x008fe200078e0010 */
[----:B------:R-:W-:-:S02]  /*1f40*/  IADD3 R79, PT, PT, R68, 0x40, RZ ;  /* 0x00000040444f7810 */ /* 0x000fc40007ffe0ff */
[----:B------:R-:W-:Y:S01]  /*1f50*/  IADD3 R77, PT, PT, R68, 0x80, RZ ;  /* 0x00000080444d7810 */ /* 0x000fe20007ffe0ff */
[----:B------:R-:W-:Y:S01]  /*1f60*/  IMAD R3, R224, R5, R3 ;  /* 0x00000005e0037224 */ /* 0x000fe200078e0203 */
[----:B------:R-:W-:Y:S01]  /*1f70*/  IADD3 R75, PT, PT, R68, 0xc0, RZ ;  /* 0x000000c0444b7810 */ /* 0x000fe20007ffe0ff */
[----:B--2---:R-:W-:Y:S01]  /*1f80*/  IMAD.WIDE.U32 R4, R224, UR10, R16 ;  /* 0x0000000ae0047c25 */ /* 0x004fe2000f8e0010 */
[C---:B----4-:R-:W-:Y:S02]  /*1f90*/  SHF.L.U64.HI R72, R12.reuse, 0x5, R13 ;  /* 0x000000050c487819 */ /* 0x050fe4000001020d */
[----:B------:R-:W-:Y:S01]  /*1fa0*/  SHF.L.U32 R62, R12, 0x5, RZ ;  /* 0x000000050c3e7819 */ /* 0x000fe200000006ff */
[----:B------:R-:W-:Y:S01]  /*1fb0*/  IMAD.WIDE.U32 R6, R90, UR16, R2 ;  /* 0x000000105a067c25 */ /* 0x000fe2000f8e0002 */
[----:B------:R-:W-:Y:S02]  /*1fc0*/  MOV R63, R90 ;  /* 0x0000005a003f7202 */ /* 0x000fe40000000f00 */
[----:B------:R-:W-:Y:S01]  /*1fd0*/  SHF.R.S32.HI R88, RZ, 0x1f, R82 ;  /* 0x0000001fff587819 */ /* 0x000fe20000011452 */
[----:B------:R-:W-:Y:S01]  /*1fe0*/  IMAD R3, R224, UR11, R5 ;  /* 0x0000000be0037c24 */ /* 0x000fe2000f8e0205 */
[----:B------:R-:W1:Y:S01]  /*1ff0*/  LDCU.64 UR10, c[0x0][0x4d0] ;  /* 0x00009a00ff0a77ac */ /* 0x000e620008000a00 */
[----:B------:R-:W-:Y:S01]  /*2000*/  IMAD.MOV.U32 R2, RZ, RZ, R4 ;  /* 0x000000ffff027224 */ /* 0x000fe200078e0004 */
[----:B------:R-:W-:Y:S01]  /*2010*/  MOV R4, R6 ;  /* 0x0000000600047202 */ /* 0x000fe20000000f00 */
[----:B------:R-:W-:Y:S01]  /*2020*/  IMAD.IADD R5, R7, 0x1, R0 ;  /* 0x0000000107057824 */ /* 0x000fe200078e0200 */
[----:B------:R-:W-:Y:S01]  /*2030*/  SHF.R.S32.HI R113, RZ, 0x1f, R97 ;  /* 0x0000001fff717819 */ /* 0x000fe20000011461 */
[-C--:B------:R-:W-:Y:S01]  /*2040*/  IMAD R0, R8, R12.reuse, RZ ;  /* 0x0000000c08007224 */ /* 0x080fe200078e02ff */
[----:B------:R-:W-:Y:S01]  /*2050*/  SHF.R.S32.HI R112, RZ, 0x1f, R101 ;  /* 0x0000001fff707819 */ /* 0x000fe20000011465 */
[----:B------:R-:W-:Y:S01]  /*2060*/  IMAD R7, R10, UR12, RZ ;  /* 0x0000000c0a077c24 */ /* 0x000fe2000f8e02ff */
[----:B------:R-:W-:Y:S01]  /*2070*/  SHF.R.S32.HI R110, RZ, 0x1f, R100 ;  /* 0x0000001fff6e7819 */ /* 0x000fe20000011464 */
[C---:B------:R-:W-:Y:S01]  /*2080*/  IMAD R0, R90.reuse, R13, R0 ;  /* 0x0000000d5a007224 */ /* 0x040fe200078e0200 */
[----:B------:R-:W-:Y:S01]  /*2090*/  SHF.R.S32.HI R109, RZ, 0x1f, R99 ;  /* 0x0000001fff6d7819 */ /* 0x000fe20000011463 */
[----:B------:R-:W-:-:S04]  /*20a0*/  IMAD.WIDE.U32 R2, R90, R12, R2 ;  /* 0x0000000c5a027225 */ /* 0x000fc800078e0002 */
[C---:B------:R-:W-:Y:S02]  /*20b0*/  IMAD R6, R11.reuse, UR13, R7 ;  /* 0x0000000d0b067c24 */ /* 0x040fe4000f8e0207 */
[----:B------:R-:W-:Y:S01]  /*20c0*/  IMAD.WIDE.U32 R4, R11, UR12, R4 ;  /* 0x0000000c0b047c25 */ /* 0x000fe2000f8e0004 */
[----:B------:R-:W2:Y:S03]  /*20d0*/  LDCU.64 UR12, c[0x0][0x4e0] ;  /* 0x00009c00ff0c77ac */ /* 0x000ea60008000a00 */
[----:B------:R-:W-:Y:S01]  /*20e0*/  IMAD.IADD R3, R3, 0x1, R0 ;  /* 0x0000000103037824 */ /* 0x000fe200078e0200 */
[----:B------:R-:W-:Y:S01]  /*20f0*/  IADD3 R0, P0, PT, -R91, R68, RZ ;  /* 0x000000445b007210 */ /* 0x000fe20007f1e1ff */
[----:B------:R-:W-:Y:S01]  /*2100*/  IMAD.IADD R5, R5, 0x1, R6 ;  /* 0x0000000105057824 */ /* 0x000fe200078e0206 */
[----:B------:R-:W-:Y:S01]  /*2110*/  SHF.R.S32.HI R6, RZ, 0x1f, R91 ;  /* 0x0000001fff067819 */ /* 0x000fe2000001145b */
[----:B------:R-:W-:-:S02]  /*2120*/  IMAD R7, R10, UR18, RZ ;  /* 0x000000120a077c24 */ /* 0x000fc4000f8e02ff */
[----:B------:R-:W-:Y:S01]  /*2130*/  IMAD.WIDE.U32 R2, R11, UR18, R2 ;  /* 0x000000120b027c25 */ /* 0x000fe2000f8e0002 */
[----:B------:R-:W-:-:S03]  /*2140*/  USHF.L.U32 UR18, UR16, 0x6, URZ ;  /* 0x0000000610127899 */ /* 0x000fc600080006ff */
[----:B------:R-:W-:Y:S01]  /*2150*/  IMAD R14, R11, UR19, R7 ;  /* 0x000000130b0e7c24 */ /* 0x000fe2000f8e0207 */
[----:B------:R-:W-:Y:S01]  /*2160*/  SHF.R.S32.HI R11, RZ, 0x1f, R9 ;  /* 0x0000001fff0b7819 */ /* 0x000fe20000011409 */
[----:B------:R-:W-:Y:S01]  /*2170*/  IMAD.X R10, RZ, RZ, ~R6, P0 ;  /* 0x000000ffff0a7224 */ /* 0x000fe200000e0e06 */
[C---:B------:R-:W-:Y:S01]  /*2180*/  IADD3 R7, P1, PT, R9.reuse, R102, RZ ;  /* 0x0000006609077210 */ /* 0x040fe20007f3e0ff */
[----:B------:R-:W-:Y:S01]  /*2190*/  USHF.L.U32 UR19, UR16, 0x8, URZ ;  /* 0x0000000810137899 */ /* 0x000fe200080006ff */
[----:B------:R-:W-:Y:S01]  /*21a0*/  IADD3 R6, P0, PT, R9, R103, RZ ;  /* 0x0000006709067210 */ /* 0x000fe20007f1e0ff */
[----:B------:R-:W-:Y:S01]  /*21b0*/  IMAD R8, R10, UR16, RZ ;  /* 0x000000100a087c24 */ /* 0x000fe2000f8e02ff */
[----:B------:R-:W-:Y:S01]  /*21c0*/  IADD3.X R9, PT, PT, R11, R105, RZ, P1, !PT ;  /* 0x000000690b097210 */ /* 0x000fe20000ffe4ff */
[----:B------:R-:W-:Y:S01]  /*21d0*/  IMAD.WIDE.U32 R4, R0, UR16, R4 ;  /* 0x0000001000047c25 */ /* 0x000fe2000f8e0004 */
[----:B------:R-:W-:Y:S01]  /*21e0*/  SHF.L.U32 R57, R6, 0x1, RZ ;  /* 0x0000000106397819 */ /* 0x000fe200000006ff */
[----:B------:R-:W3:Y:S01]  /*21f0*/  LDCU UR16, c[0x0][0x450] ;  /* 0x00008a00ff1077ac */ /* 0x000ee20008000800 */
[----:B------:R-:W-:Y:S01]  /*2200*/  SHF.L.U64.HI R9, R7, 0x1, R9 ;  /* 0x0000000107097819 */ /* 0x000fe20000010209 */
[----:B------:R-:W-:Y:S01]  /*2210*/  IMAD R15, R0, UR17, R8 ;  /* 0x00000011000f7c24 */ /* 0x000fe2000f8e0208 */
[----:B------:R-:W-:Y:S01]  /*2220*/  LEA R67, P3, R4, UR8, 0x1 ;  /* 0x0000000804437c11 */ /* 0x000fe2000f8608ff */
[----:B------:R-:W-:Y:S01]  /*2230*/  IMAD.X R8, R11, 0x1, R106, P0 ;  /* 0x000000010b087824 */ /* 0x000fe200000e066a */
[----:B------:R-:W4:Y:S01]  /*2240*/  LDCU.U8 UR17, c[0x0][0x533] ;  /* 0x0000a660ff1177ac */ /* 0x000f220008000000 */
[----:B------:R-:W-:Y:S01]  /*2250*/  IMAD.SHL.U32 R7, R7, 0x2, RZ ;  /* 0x0000000207077824 */ /* 0x000fe200078e00ff */
[----:B------:R-:W-:Y:S01]  /*2260*/  IADD3 R58, P1, PT, R57, UR14, RZ ;  /* 0x0000000e393a7c10 */ /* 0x000fe2000ff3e0ff */
[----:B------:R-:W-:Y:S01]  /*2270*/  IMAD.IADD R3, R3, 0x1, R14 ;  /* 0x0000000103037824 */ /* 0x000fe200078e020e */
[----:B------:R-:W-:Y:S01]  /*2280*/  SHF.L.U64.HI R8, R6, 0x1, R8 ;  /* 0x0000000106087819 */ /* 0x000fe20000010208 */
[-C--:B------:R-:W-:Y:S01]  /*2290*/  IMAD R6, R10, R12.reuse, RZ ;  /* 0x0000000c0a067224 */ /* 0x080fe200078e02ff */
[----:B------:R-:W-:Y:S01]  /*22a0*/  IADD3 R30, P0, PT, R7, UR14, RZ ;  /* 0x0000000e071e7c10 */ /* 0x000fe2000ff1e0ff */
[----:B------:R-:W-:Y:S01]  /*22b0*/  IMAD.WIDE.U32 R2, R0, R12, R2 ;  /* 0x0000000c00027225 */ /* 0x000fe200078e0002 */
[----:B------:R-:W-:-:S02]  /*22c0*/  IADD3.X R56, PT, PT, R8, UR15, RZ, P1, !PT ;  /* 0x0000000f08387c10 */ /* 0x000fc40008ffe4ff */
[----:B------:R-:W-:Y:S01]  /*22d0*/  IADD3.X R31, PT, PT, R9, UR15, RZ, P0, !PT ;  /* 0x0000000f091f7c10 */ /* 0x000fe200087fe4ff */
[----:B------:R-:W-:Y:S01]  /*22e0*/  IMAD R6, R0, R13, R6 ;  /* 0x0000000d00067224 */ /* 0x000fe200078e0206 */
[----:B-1----:R-:W-:Y:S01]  /*22f0*/  IADD3 R44, P0, PT, R7, UR10, RZ ;  /* 0x0000000a072c7c10 */ /* 0x002fe2000ff1e0ff */
[C---:B------:R-:W-:Y:S01]  /*2300*/  IMAD R98, R26.reuse, 0xe0, RZ ;  /* 0x000000e01a627824 */ /* 0x040fe200078e02ff */
[----:B------:R-:W-:Y:S01]  /*2310*/  IADD3 R0, PT, PT, R5, R15, RZ ;  /* 0x0000000f05007210 */ /* 0x000fe20007ffe0ff */
[----:B------:R-:W-:Y:S01]  /*2320*/  IMAD.IADD R6, R3, 0x1, R6 ;  /* 0x0000000103067824 */ /* 0x000fe200078e0206 */
[----:B------:R-:W-:Y:S01]  /*2330*/  IADD3.X R45, PT, PT, R9, UR11, RZ, P0, !PT ;  /* 0x0000000b092d7c10 */ /* 0x000fe200087fe4ff */
[----:B------:R-:W-:Y:S01]  /*2340*/  IMAD.SHL.U32 R96, R26, 0x80, RZ ;  /* 0x000000801a607824 */ /* 0x000fe200078e00ff */
[----:B------:R-:W-:Y:S01]  /*2350*/  LEA.HI.X R66, R4, UR9, R0, 0x1, P3 ;  /* 0x0000000904427c11 */ /* 0x000fe200098f0c00 */
[----:B------:R-:W-:Y:S01]  /*2360*/  IMAD.SHL.U32 R0, R12, 0x100, RZ ;  /* 0x000001000c007824 */ /* 0x000fe200078e00ff */
[----:B------:R-:W-:Y:S01]  /*2370*/  IADD3 R3, P0, PT, RZ, -UR21, RZ ;  /* 0x80000015ff037c10 */ /* 0x000fe2000ff1e0ff */
[----:B------:R-:W-:Y:S01]  /*2380*/  IMAD.MOV.U32 R60, RZ, RZ, R18 ;  /* 0x000000ffff3c7224 */ /* 0x000fe200078e0012 */
[C---:B------:R-:W-:Y:S01]  /*2390*/  LEA R28, P2, R2.reuse, UR4, 0x1 ;  /* 0x00000004021c7c11 */ /* 0x040fe2000f8408ff */
[----:B------:R-:W-:Y:S01]  /*23a0*/  IMAD.MOV.U32 R52, RZ, RZ, R20 ;  /* 0x000000ffff347224 */ /* 0x000fe200078e0014 */
[----:B------:R-:W-:Y:S01]  /*23b0*/  IADD3 R57, P1, PT, R57, UR10, RZ ;  /* 0x0000000a39397c10 */ /* 0x000fe2000ff3e0ff */
[----:B------:R-:W-:Y:S01]  /*23c0*/  IMAD.X R0, RZ, RZ, ~R0, P0 ;  /* 0x000000ffff007224 */ /* 0x000fe200000e0e00 */
[----:B------:R-:W-:Y:S01]  /*23d0*/  LEA.HI.X R27, R2, UR5, R6, 0x1, P2 ;  /* 0x00000005021b7c11 */ /* 0x000fe200090f0c06 */
[C---:B------:R-:W-:Y:S01]  /*23e0*/  VIADD R80, R68.reuse, 0x20 ;  /* 0x0000002044507836 */ /* 0x040fe20000000000 */
[----:B------:R-:W-:Y:S01]  /*23f0*/  IADD3.X R2, PT, PT, RZ, ~UR19, RZ, P0, !PT ;  /* 0x80000013ff027c10 */ /* 0x000fe200087fe4ff */
[C---:B------:R-:W-:Y:S01]  /*2400*/  VIADD R78, R68.reuse, 0x60 ;  /* 0x00000060444e7836 */ /* 0x040fe20000000000 */
[----:B------:R-:W-:Y:S01]  /*2410*/  SHF.R.S32.HI R111, RZ, 0x1f, R96 ;  /* 0x0000001fff6f7819 */ /* 0x000fe20000011460 */
[C---:B------:R-:W-:Y:S01]  /*2420*/  VIADD R76, R68.reuse, 0xa0 ;  /* 0x000000a0444c7836 */ /* 0x040fe20000000000 */
[----:B------:R-:W-:Y:S01]  /*2430*/  SHF.R.S32.HI R108, RZ, 0x1f, R98 ;  /* 0x0000001fff6c7819 */ /* 0x000fe20000011462 */
[----:B------:R-:W-:Y:S01]  /*2440*/  VIADD R74, R68, 0xe0 ;  /* 0x000000e0444a7836 */ /* 0x000fe20000000000 */
[----:B---3--:R-:W-:Y:S01]  /*2450*/  MOV R18, UR16 ;  /* 0x0000001000127c02 */ /* 0x008fe20008000f00 */
[C---:B------:R-:W-:Y:S01]  /*2460*/  IMAD R55, R242.reuse, -0x100, R91 ;  /* 0xffffff00f2377824 */ /* 0x040fe200078e025b */
[C---:B------:R-:W-:Y:S01]  /*2470*/  SHF.R.S64 R87, R3.reuse, 0x1f, R2 ;  /* 0x0000001f03577819 */ /* 0x040fe20000001002 */
[----:B------:R-:W-:Y:S01]  /*2480*/  IMAD R51, R242, -0x100, R104 ;  /* 0xffffff00f2337824 */ /* 0x000fe200078e0268 */
[----:B------:R-:W-:Y:S01]  /*2490*/  SHF.R.S32.HI R86, RZ, 0x1f, R2 ;  /* 0x0000001fff567819 */ /* 0x000fe20000011402 */
[----:B------:R-:W-:Y:S01]  /*24a0*/  IMAD.MOV.U32 R71, RZ, RZ, R242 ;  /* 0x000000ffff477224 */ /* 0x000fe200078e00f2 */
[--C-:B------:R-:W-:Y:S01]  /*24b0*/  SHF.R.S64 R85, R3, 0x1f, R0.reuse ;  /* 0x0000001f03557819 */ /* 0x100fe20000001000 */
[----:B------:R-:W1:Y:S01]  /*24c0*/  LDCU.64 UR4, c[0x0][0x3b8] ;  /* 0x00007700ff0477ac */ /* 0x000e620008000a00 */
[----:B------:R-:W-:-:S02]  /*24d0*/  SHF.R.S32.HI R84, RZ, 0x1f, R0 ;  /* 0x0000001fff547819 */ /* 0x000fc40000011400 */
[----:B------:R-:W-:Y:S01]  /*24e0*/  IADD3.X R54, PT, PT, R8, UR11, RZ, P1, !PT ;  /* 0x0000000b08367c10 */ /* 0x000fe20008ffe4ff */
[----:B------:R-:W3:Y:S01]  /*24f0*/  LDCU.64 UR14, c[0x0][0x3c0] ;  /* 0x00007800ff0e77ac */ /* 0x000ee20008000a00 */
[----:B------:R-:W1:Y:S01]  /*2500*/  LDCU.128 UR8, c[0x0][0x3a0] ;  /* 0x00007400ff0877ac */ /* 0x000e620008000c00 */
[----:B--2-4-:R-:W-:-:S11]  /*2510*/  UISETP.NE.AND UP0, UPT, UR17, URZ, UPT ;  /* 0x000000ff1100728c */ /* 0x014fd6000bf05270 */
.L_x_2363:
[----:B------:R-:W-:Y:S01]  /*2520*/  VIADD R51, R51, 0x100 ;  /* 0x0000010033337836 */ /* 0x000fe20000000000 */
[----:B------:R-:W-:Y:S01]  /*2530*/  BSSY.RECONVERGENT B1, `(.L_x_2326) ;  /* 0x00005d4000017945 */ /* 0x000fe20003800200 */
[----:B------:R-:W-:Y:S02]  /*2540*/  VIADD R55, R55, 0x100 ;  /* 0x0000010037377836 */ /* 0x000fe40000000000 */
[----:B------:R-:W-:Y:S01]  /*2550*/  IMAD.MOV.U32 R70, RZ, RZ, R63 ;  /* 0x000000ffff467224 */ /* 0x000fe200078e003f */
[C---:B------:R-:W-:Y:S01]  /*2560*/  ISETP.GE.AND P0, PT, R68.reuse, R51, PT ;  /* 0x000000334400720c */ /* 0x040fe20003f06270 */
[----:B------:R-:W-:Y:S02]  /*2570*/  VIADD R71, R71, 0xffffffff ;  /* 0xffffffff47477836 */ /* 0x000fe40000000000 */
[----:B------:R-:W-:Y:S01]  /*2580*/  VIADD R63, R63, 0xffffff00 ;  /* 0xffffff003f3f7836 */ /* 0x000fe20000000000 */
[----:B------:R-:W-:Y:S02]  /*2590*/  ISETP.GE.AND P2, PT, R68, R55, !P0 ;  /* 0x000000374400720c */ /* 0x000fe40004746270 */
[C---:B------:R-:W-:Y:S04]  /*25a0*/  ISETP.GE.AND P0, PT, R80.reuse, R51, PT ;  /* 0x000000335000720c */ /* 0x040fe80003f06270 */
        /* <DEDUP_REMOVED lines=8> */
[----:B---3--:R2:W4:Y:S11]  /*2630*/  @P2 LDG.E.128 R8, desc[UR6][R2.64] ;  /* 0x0000000602082981 */ /* 0x008536000c1e1d00 */
[----:B------:R-:W5:Y:S01]  /*2640*/  @!P4 LDC.64 R20, c[0x0][0x3c0] ;  /* 0x0000f000ff14cb82 */ /* 0x000f620000000a00 */
[----:B------:R-:W-:Y:S04]  /*2650*/  @!P4 IADD3 R6, P0, PT, R4, UR18, RZ ;  /* 0x000000120406cc10 */ /* 0x000fe8000ff1e0ff */
[----:B------:R-:W-:Y:S02]  /*2660*/  @!P4 IADD3.X R7, PT, PT, R5, UR20, RZ, P0, !PT ;  /* 0x000000140507cc10 */ /* 0x000fe400087fe4ff */
[C---:B------:R-:W-:Y:S04]  /*2670*/  ISETP.GE.AND P0, PT, R78.reuse, R51, PT ;  /* 0x000000334e00720c */ /* 0x040fe80003f06270 */
[----:B------:R-:W-:Y:S01]  /*2680*/  ISETP.GE.AND P6, PT, R78, R55, !P0 ;  /* 0x000000374e00720c */ /* 0x000fe200047c6270 */
[----:B--2---:R-:W-:Y:S02]  /*2690*/  @P2 IMAD.MOV.U32 R2, RZ, RZ, R61 ;  /* 0x000000ffff022224 */ /* 0x004fe400078e003d */
[----:B------:R-:W-:Y:S05]  /*26a0*/  @P2 IMAD.MOV.U32 R3, RZ, RZ, R60 ;  /* 0x000000ffff032224 */ /* 0x000fea00078e003c */
[----:B----4-:R2:W-:Y:S06]  /*26b0*/  @P2 STG.E.128 desc[UR6][R2.64], R8 ;  /* 0x0000000802002986 */ /* 0x0105ec000c101d06 */
[----:B--2---:R-:W2:Y:S01]  /*26c0*/  @!P3 LDG.E.128 R8, desc[UR6][R4.64] ;  /* 0x000000060408b981 */ /* 0x004ea2000c1e1d00 */
[C---:B------:R-:W-:Y:S04]  /*26d0*/  LEA R2, P1, R83.reuse, R61, 0x1 ;  /* 0x0000003d53027211 */ /* 0x040fe800078208ff */
[----:B------:R-:W-:Y:S05]  /*26e0*/  LEA.HI.X R3, R83, R60, R89, 0x1, P1 ;  /* 0x0000003c53037211 */ /* 0x000fea00008f0c59 */
[----:B--2---:R2:W-:Y:S06]  /*26f0*/  @!P3 STG.E.128 desc[UR6][R2.64], R8 ;  /* 0x000000080200b986 */ /* 0x0045ec000c101d06 */
[----:B------:R4:W3:Y:S01]  /*2700*/  @!P4 LDG.E.128 R12, desc[UR6][R6.64] ;  /* 0x00000006060cc981 */ /* 0x0008e2000c1e1d00 */
[----:B--2---:R-:W4:Y:S01]  /*2710*/  @P6 LDC.64 R10, c[0x0][0x4b0] ;  /* 0x00012c00ff0a6b82 */ /* 0x004f220000000a00 */
[C---:B-----5:R-:W-:Y:S04]  /*2720*/  @!P4 LEA R8, P1, R20.reuse, R2, 0x6 ;  /* 0x000000021408c211 */ /* 0x060fe800078230ff */
[----:B------:R-:W-:Y:S02]  /*2730*/  @!P4 LEA.HI.X R9, R20, R3, R21, 0x6, P1 ;  /* 0x000000031409c211 */ /* 0x000fe400008f3415 */
[C---:B----4-:R-:W-:Y:S04]  /*2740*/  @P6 LEA R6, P0, R10.reuse, R4, 0x7 ;  /* 0x000000040a066211 */ /* 0x050fe800078038ff */
[----:B------:R-:W-:Y:S02]  /*2750*/  @P6 LEA.HI.X R7, R10, R5, R11, 0x7, P0 ;  /* 0x000000050a076211 */ /* 0x000fe400000f3c0b */
[----:B------:R-:W2:Y:S01]  /*2760*/  @P6 LDC.64 R10, c[0x0][0x3c0] ;  /* 0x0000f000ff0a6b82 */ /* 0x000ea20000000a00 */
[C---:B------:R-:W-:Y:S04]  /*2770*/  ISETP.GE.AND P0, PT, R77.reuse, R51, PT ;  /* 0x000000334d00720c */ /* 0x040fe80003f06270 */
[----:B------:R-:W-:Y:S01]  /*2780*/  ISETP.LT.OR P3, PT, R77, R55, P0 ;  /* 0x000000374d00720c */ /* 0x000fe20000761670 */
[----:B---3--:R3:W-:Y:S11]  /*2790*/  @!P4 STG.E.128 desc[UR6][R8.64], R12 ;  /* 0x0000000c0800c986 */ /* 0x0087f6000c101d06 */
        /* <DEDUP_REMOVED lines=27> */
[----:B------:R-:W-:Y:S11]  /*2950*/  ISETP.GE.AND P0, PT, R74, R51, PT ;  /* 0x000000334a00720c */ /* 0x000ff60003f06270 */
[----:B------:R-:W2:Y:S02]  /*2960*/  @P5 LDC.64 R6, c[0x0][0x4b0] ;  /* 0x00012c00ff065b82 */ /* 0x000ea40000000a00 */
[----:B--2---:R-:W-:Y:S02]  /*2970*/  @P5 IMAD R0, R7, 0x140, RZ ;  /* 0x0000014007005824 */ /* 0x004fe400078e02ff */
[----:B------:R-:W-:Y:S04]  /*2980*/  @P5 IMAD.WIDE.U32 R6, R6, 0x140, R4 ;  /* 0x0000014006065825 */ /* 0x000fe800078e0004 */
[----:B------:R-:W-:Y:S01]  /*2990*/  @P5 IMAD.IADD R7, R7, 0x1, R0 ;  /* 0x0000000107075824 */ /* 0x000fe200078e0200 */
[----:B---3--:R2:W-:Y:S01]  /*29a0*/  @P1 STG.E.128 desc[UR6][R8.64], R12 ;  /* 0x0000000c08001986 */ /* 0x0085e2000c101d06 */
[----:B------:R-:W-:Y:S02]  /*29b0*/  ISETP.GE.AND P1, PT, R74, R55, !P0 ;  /* 0x000000374a00720c */ /* 0x000fe40004726270 */
[----:B------:R-:W-:Y:S02]  /*29c0*/  ISETP.NE.AND P0, PT, R18, RZ, PT ;  /* 0x000000ff1200720c */ /* 0x000fe40003f05270 */
[----:B------:R-:W-:Y:S09]  /*29d0*/  P2R R65, PR, RZ, 0x2 ;  /* 0x00000002ff417803 */ /* 0x000ff20000000000 */
        /* <DEDUP_REMOVED lines=17> */
[----:B------:R-:W-:Y:S01]  /*2af0*/  @P2 IMAD.MOV.U32 R29, RZ, RZ, R27 ;  /* 0x000000ffff1d2224 */ /* 0x000fe200078e001b */
[C---:B--2---:R-:W-:Y:S01]  /*2b00*/  LEA R4, P0, R62.reuse, R28, 0x1 ;  /* 0x0000001c3e047211 */ /* 0x044fe200078008ff */
[----:B------:R-:W-:Y:S02]  /*2b10*/  @P2 IMAD.MOV.U32 R6, RZ, RZ, R53 ;  /* 0x000000ffff062224 */ /* 0x000fe400078e0035 */
[----:B------:R-:W-:Y:S01]  /*2b20*/  @P2 IMAD.MOV.U32 R7, RZ, RZ, R52 ;  /* 0x000000ffff072224 */ /* 0x000fe200078e0034 */
[----:B------:R-:W2:Y:S01]  /*2b30*/  @P2 LDG.E.128 R8, desc[UR6][R28.64] ;  /* 0x000000061c082981 */ /* 0x000ea2000c1e1d00 */
[----:B------:R-:W-:Y:S01]  /*2b40*/  LEA.HI.X R5, R62, R27, R72, 0x1, P0 ;  /* 0x0000001b3e057211 */ /* 0x000fe200000f0c48 */
[----:B------:R-:W-:Y:S01]  /*2b50*/  IMAD.MOV.U32 R18, RZ, RZ, RZ ;  /* 0x000000ffff127224 */ /* 0x000fe200078e00ff */
[C---:B------:R-:W-:Y:S04]  /*2b60*/  LEA R2, P0, R64.reuse, R53, 0x1 ;  /* 0x0000003540027211 */ /* 0x040fe800078008ff */
[----:B------:R-:W-:Y:S01]  /*2b70*/  LEA.HI.X R3, R64, R52, R73, 0x1, P0 ;  /* 0x0000003440037211 */ /* 0x000fe200000f0c49 */
[----:B--2---:R2:W-:Y:S01]  /*2b80*/  @P2 STG.E.128 desc[UR6][R6.64], R8 ;  /* 0x0000000806002986 */ /* 0x0045e2000c101d06 */
[----:B------:R-:W-:Y:S01]  /*2b90*/  ISETP.NE.AND P2, PT, R59, RZ, PT ;  /* 0x000000ff3b00720c */ /* 0x000fe20003f45270 */
[----:B--2---:R-:W2:Y:S02]  /*2ba0*/  @!P4 LDC.64 R8, c[0x0][0x4a8] ;  /* 0x00012a00ff08cb82 */ /* 0x004ea40000000a00 */
[C---:B--2---:R-:W-:Y:S04]  /*2bb0*/  @!P4 LEA R6, P0, R8.reuse, R4, 0x6 ;  /* 0x000000040806c211 */ /* 0x044fe800078030ff */
[----:B------:R-:W-:Y:S02]  /*2bc0*/  @!P4 LEA.HI.X R7, R8, R5, R9, 0x6, P0 ;  /* 0x000000050807c211 */ /* 0x000fe400000f3409 */
[----:B------:R-:W-:Y:S11]  /*2bd0*/  ISETP.NE.AND P0, PT, R46, RZ, PT ;  /* 0x000000ff2e00720c */ /* 0x000ff60003f05270 */
[----:B------:R-:W-:Y:S02]  /*2be0*/  @!UPT UIADD3 URZ, UPT, UPT, URZ, URZ, URZ ;  /* 0x000000fffffff290 */ /* 0x000fe4000fffe0ff */
[----:B------:R-:W2:Y:S05]  /*2bf0*/  @!P0 LDG.E.128 R8, desc[UR6][R4.64] ;  /* 0x0000000604088981 */ /* 0x000eaa000c1e1d00 */
[----:B--2---:R2:W-:Y:S05]  /*2c00*/  @!P0 STG.E.128 desc[UR6][R2.64], R8 ;  /* 0x0000000802008986 */ /* 0x0045ea000c101d06 */
[----:B------:R3:W4:Y:S02]  /*2c10*/  @!P4 LDG.E.128 R12, desc[UR6][R6.64] ;  /* 0x00000006060cc981 */ /* 0x000724000c1e1d00 */
[----:B---3--:R-:W3:Y:S08]  /*2c20*/  @!P4 LDC.64 R6, c[0x0][0x3b8] ;  /* 0x0000ee00ff06cb82 */ /* 0x008ef00000000a00 */
[----:B--2---:R-:W2:Y:S01]  /*2c30*/  @P6 LDC.64 R10, c[0x0][0x4a8] ;  /* 0x00012a00ff0a6b82 */ /* 0x004ea20000000a00 */
[C---:B---3--:R-:W-:Y:S04]  /*2c40*/  @!P4 LEA R8, P0, R6.reuse, R2, 0x6 ;  /* 0x000000020608c211 */ /* 0x048fe800078030ff */
[----:B------:R-:W-:Y:S02]  /*2c50*/  @!P4 LEA.HI.X R9, R6, R3, R7, 0x6, P0 ;  /* 0x000000030609c211 */ /* 0x000fe400000f3407 */
[C---:B--2---:R-:W-:Y:S04]  /*2c60*/  @P6 LEA R6, P0, R10.reuse, R4, 0x7 ;  /* 0x000000040a066211 */ /* 0x044fe800078038ff */
[----:B------:R-:W-:Y:S02]  /*2c70*/  @P6 LEA.HI.X R7, R10, R5, R11, 0x7, P0 ;  /* 0x000000050a076211 */ /* 0x000fe400000f3c0b */
[----:B------:R-:W2:Y:S01]  /*2c80*/  @P6 LDC.64 R10, c[0x0][0x3b8] ;  /* 0x0000ee00ff0a6b82 */ /* 0x000ea20000000a00 */
[----:B----4-:R3:W-:Y:S05]  /*2c90*/  @!P4 STG.E.128 desc[UR6][R8.64], R12 ;  /* 0x0000000c0800c986 */ /* 0x0107ea000c101d06 */
        /* <DEDUP_REMOVED lines=44> */
.L_x_2327:
[----:B------:R-:W-:Y:S05]  /*2f60*/  BRA.U !UP0, `(.L_x_2329) ;  /* 0x0000002108087547 */ /* 0x000fea000b800000 */
[----:B------:R-:W-:Y:S01]  /*2f70*/  LEA R36, P0, R62, R28, 0x1 ;  /* 0x0000001c3e247211 */ /* 0x000fe200078008ff */
        /* <DEDUP_REMOVED lines=12> */
[----:B------:R-:W-:Y:S02]  /*3040*/  ISETP.GE.AND P0, PT, R16, R18, PT ;  /* 0x000000121000720c */ /* 0x000fe40003f06270 */
[----:B------:R-:W-:Y:S05]  /*3050*/  MOV R29, R27 ;  /* 0x0000001b001d7202 */ /* 0x000fea0000000f00 */
[----:B------:R-:W4:Y:S08]  /*3060*/  LDG.E.128 R8, desc[UR6][R28.64] ;  /* 0x000000061c087981 */ /* 0x000f30000c1e1d00 */
        /* <DEDUP_REMOVED lines=49> */
.L_x_2331:
[----:B-1----:R-:W-:Y:S05]  /*3380*/  BSYNC.RECONVERGENT B0 ;  /* 0x0000000000007941 */ /* 0x002fea0003800200 */
.L_x_2330:
        /* <DEDUP_REMOVED lines=54> */
.L_x_2333:
[----:B------:R-:W-:Y:S05]  /*36f0*/  BSYNC.RECONVERGENT B0 ;  /* 0x0000000000007941 */ /* 0x000fea0003800200 */
.L_x_2332:
[----:B------:R-:W-:Y:S04]  /*3700*/  BSSY.RECONVERGENT B0, `(.L_x_2334) ;  /* 0x000003b000007945 */ /* 0x000fe80003800200 */
[----:B------:R-:W-:Y:S05]  /*3710*/  @P4 BRA `(.L_x_2335) ;  /* 0x0000000000e44947 */ /* 0x000fea0003800000 */
[----:B--2---:R-:W1:Y:S01]  /*3720*/  LDC.64 R4, c[0x0][0x4a8] ;  /* 0x00012a00ff047b82 */ /* 0x004e620000000a00 */
[----:B------:R-:W-:Y:S07]  /*3730*/  ISETP.GE.AND P0, PT, R16, R18, PT ;  /* 0x000000121000720c */ /* 0x000fee0003f06270 */
[----:B------:R-:W2:Y:S06]  /*3740*/  LDC.64 R32, c[0x0][0x3b8] ;  /* 0x0000ee00ff207b82 */ /* 0x000eac0000000a00 */
[----:B----4-:R-:W-:Y:S06]  /*3750*/  @!P0 IMAD.WIDE R2, R26, 0x40, R20 ;  /* 0x000000401a028825 */ /* 0x010fec00078e0214 */
[----:B------:R-:W4:Y:S02]  /*3760*/  @!P0 LDG.E.64 R2, desc[UR6][R2.64] ;  /* 0x0000000602028981 */ /* 0x000f24000c1e1b00 */
[--C-:B----4-:R-:W-:Y:S01]  /*3770*/  @!P0 HADD2.F32 R14, -RZ, R3.reuse.H0_H0 ;  /* 0x20000003ff0e8230 */ /* 0x110fe20000004100 */
[C---:B-1----:R-:W-:Y:S01]  /*3780*/  LEA R8, P1, R4.reuse, R36, 0x6 ;  /* 0x0000002404087211 */ /* 0x042fe200078230ff */
[----:B------:R-:W-:Y:S02]  /*3790*/  @!P0 HADD2.F32 R13, -RZ, R3.H1_H1 ;  /* 0x30000003ff0d8230 */ /* 0x000fe40000004100 */
[--C-:B------:R-:W-:Y:S01]  /*37a0*/  @!P0 HADD2.F32 R12, -RZ, R2.reuse.H1_H1 ;  /* 0x30000002ff0c8230 */ /* 0x100fe20000004100 */
[----:B------:R-:W-:Y:S01]  /*37b0*/  LEA.HI.X R9, R4, R37, R5, 0x6, P1 ;  /* 0x0000002504097211 */ /* 0x000fe200008f3405 */
[----:B------:R-:W-:Y:S05]  /*37c0*/  @!P0 IMAD.WIDE R4, R26, 0x40, R24 ;  /* 0x000000401a048825 */ /* 0x000fea00078e0218 */
[----:B------:R-:W4:Y:S08]  /*37d0*/  LDG.E.128 R8, desc[UR6][R8.64] ;  /* 0x0000000608087981 */ /* 0x000f30000c1e1d00 */
[----:B------:R1:W5:Y:S02]  /*37e0*/  @!P0 LDG.E.64 R22, desc[UR6][R4.64] ;  /* 0x0000000604168981 */ /* 0x000364000c1e1b00 */
[----:B-1----:R-:W-:Y:S01]  /*37f0*/  @!P0 HADD2.F32 R5, -RZ, R2.H0_H0 ;  /* 0x20000002ff058230 */ /* 0x002fe20000004100 */
[----:B----4-:R-:W-:Y:S02]  /*3800*/  @!P0 MOV R4, R8 ;  /* 0x0000000800048202 */ /* 0x010fe40000000f00 */
        /* <DEDUP_REMOVED lines=27> */
[----:B------:R-:W-:Y:S01]  /*39c0*/  @!P0 FMUL.FTZ R4, R4, R13 ;  /* 0x0000000d04048220 */ /* 0x000fe20000410000 */
[----:B------:R-:W-:Y:S01]  /*39d0*/  @!P0 FFMA.FTZ R2, R15, R19, R2 ;  /* 0x000000130f028223 */ /* 0x000fe20000010002 */
[----:B------:R-:W-:Y:S01]  /*39e0*/  @!P0 FFMA.FTZ R13, R6, R13, -R7 ;  /* 0x0000000d060d8223 */ /* 0x000fe20000010807 */
[----:B------:R-:W-:Y:S01]  /*39f0*/  @!P0 FFMA.FTZ R3, R22, R5, R3 ;  /* 0x0000000516038223 */ /* 0x000fe20000010003 */
[----:B------:R-:W-:Y:S01]  /*3a00*/  @!P0 FFMA.FTZ R4, R23, R6, R4 ;  /* 0x0000000617048223 */ /* 0x000fe20000010004 */
[----:B--2---:R-:W-:Y:S01]  /*3a10*/  LEA R6, P1, R32, R38, 0x6 ;  /* 0x0000002620067211 */ /* 0x004fe200078230ff */
        /* <DEDUP_REMOVED lines=9> */
.L_x_2335:
[----:B------:R-:W-:Y:S05]  /*3ab0*/  BSYNC.RECONVERGENT B0 ;  /* 0x0000000000007941 */ /* 0x000fea0003800200 */
.L_x_2334:
[----:B------:R-:W-:Y:S04]  /*3ac0*/  BSSY.RECONVERGENT B0, `(.L_x_2336) ;  /* 0x000003b000007945 */ /* 0x000fe80003800200 */
[----:B------:R-:W-:Y:S05]  /*3ad0*/  @!P6 BRA `(.L_x_2337) ;  /* 0x0000000000e4e947 */ /* 0x000fea0003800000 */
        /* <DEDUP_REMOVED lines=57> */
.L_x_2337:
[----:B------:R-:W-:Y:S05]  /*3e70*/  BSYNC.RECONVERGENT B0 ;  /* 0x0000000000007941 */ /* 0x000fea0003800200 */
.L_x_2336:
        /* <DEDUP_REMOVED lines=66> */
.L_x_2339:
[----:B------:R-:W-:Y:S05]  /*42a0*/  BSYNC.RECONVERGENT B0 ;  /* 0x0000000000007941 */ /* 0x000fea0003800200 */
.L_x_2338:
[----:B------:R-:W-:Y:S01]  /*42b0*/  ISETP.NE.AND P0, PT, R59, RZ, PT ;  /* 0x000000ff3b00720c */ /* 0x000fe20003f05270 */
[----:B------:R-:W-:Y:S11]  /*42c0*/  BSSY.RECONVERGENT B0, `(.L_x_2340) ;  /* 0x000003c000007945 */ /* 0x000ff60003800200 */
[----:B------:R-:W-:Y:S01]  /*42d0*/  @!UPT UIADD3 URZ, UPT, UPT, URZ, URZ, URZ ;  /* 0x000000fffffff290 */ /* 0x000fe2000fffe0ff */
[----:B------:R-:W-:Y:S05]  /*42e0*/  @!P0 BRA `(.L_x_2341) ;  /* 0x0000000000e48947 */ /* 0x000fea0003800000 */
[----:B--2---:R-:W2:Y:S01]  /*42f0*/  LDC.64 R4, c[0x0][0x4a8] ;  /* 0x00012a00ff047b82 */ /* 0x004ea20000000a00 */
[----:B------:R-:W-:Y:S07]  /*4300*/  ISETP.GE.AND P0, PT, R16, R18, PT ;  /* 0x000000121000720c */ /* 0x000fee0003f06270 */
[----:B------:R-:W5:Y:S06]  /*4310*/  LDC.64 R32, c[0x0][0x3b8] ;  /* 0x0000ee00ff207b82 */ /* 0x000f6c0000000a00 */
[----:B-1--4-:R-:W-:Y:S06]  /*4320*/  @!P0 IMAD.WIDE R2, R26, 0x100, R20 ;  /* 0x000001001a028825 */ /* 0x012fec00078e0214 */
        /* <DEDUP_REMOVED lines=8> */
[----:B------:R1:W4:Y:S02]  /*43b0*/  @!P0 LDG.E.64 R22, desc[UR6][R4.64] ;  /* 0x0000000604168981 */ /* 0x000324000c1e1b00 */
[----:B-1----:R-:W-:Y:S01]  /*43c0*/  @!P0 HADD2.F32 R5, -RZ, R2.H0_H0 ;  /* 0x20000002ff058230 */ /* 0x002fe20000004100 */
        /* <DEDUP_REMOVED lines=33> */
[----:B-----5:R-:W-:Y:S01]  /*45e0*/  LEA R6, P1, R32, R38, 0x8 ;  /* 0x0000002620067211 */ /* 0x020fe200078240ff */
        /* <DEDUP_REMOVED lines=9> */
.L_x_2341:
[----:B------:R-:W-:Y:S05]  /*4680*/  BSYNC.RECONVERGENT B0 ;  /* 0x0000000000007941 */ /* 0x000fea0003800200 */
.L_x_2340:
        /* <DEDUP_REMOVED lines=66> */
.L_x_2343:
[----:B------:R-:W-:Y:S05]  /*4ab0*/  BSYNC.RECONVERGENT B0 ;  /* 0x0000000000007941 */ /* 0x000fea0003800200 */
.L_x_2342:
        /* <DEDUP_REMOVED lines=69> */
.L_x_2345:
[----:B------:R-:W-:Y:S05]  /*4f10*/  BSYNC.RECONVERGENT B0 ;  /* 0x0000000000007941 */ /* 0x000fea0003800200 */
.L_x_2344:
[----:B------:R-:W1:Y:S01]  /*4f20*/  LDC R18, c[0x0][0x450] ;  /* 0x00011400ff127b82 */ /* 0x000e620000000800 */
[----:B---3--:R-:W-:Y:S05]  /*4f30*/  IMAD.U32 R0, R40, -0x80, RZ ;  /* 0xffffff8028007824 */ /* 0x008fea00078e00ff */
[C---:B------:R-:W-:Y:S02]  /*4f40*/  LEA R30, P1, R0.reuse, R30, 0x1 ;  /* 0x0000001e001e7211 */ /* 0x040fe400078208ff */
[C---:B------:R-:W-:Y:S02]  /*4f50*/  LEA R44, P0, R0.reuse, R44, 0x1 ;  /* 0x0000002c002c7211 */ /* 0x040fe400078008ff */
[C---:B------:R-:W-:Y:S02]  /*4f60*/  LEA.HI.X.SX32 R31, R0.reuse, R31, 0x1, P1 ;  /* 0x0000001f001f7211 */ /* 0x040fe400008f0eff */
[----:B------:R-:W-:Y:S01]  /*4f70*/  LEA.HI.X.SX32 R45, R0, R45, 0x1, P0 ;  /* 0x0000002d002d7211 */ /* 0x000fe200000f0eff */
[----:B------:R-:W-:Y:S05]  /*4f80*/  BRA `(.L_x_2328) ;  /* 0x0000003000b87947 */ /* 0x000fea0003800000 */
.L_x_2329:
[----:B------:R-:W-:Y:S01]  /*4f90*/  LEA.HI R0, R18, R18, RZ, 0x1 ;  /* 0x0000001212007211 */ /* 0x000fe200078f08ff */
[----:B------:R-:W-:Y:S01]  /*4fa0*/  BSSY.RECONVERGENT B0, `(.L_x_2346) ;  /* 0x0000065000007945 */ /* 0x000fe20003800200 */
[C---:B------:R-:W-:Y:S02]  /*4fb0*/  LEA R20, P0, R62.reuse, R28, 0x1 ;  /* 0x0000001c3e147211 */ /* 0x040fe400078008ff */
[----:B------:R-:W-:Y:S02]  /*4fc0*/  SHF.R.S32.HI R0, RZ, 0x1, R0 ;  /* 0x00000001ff007819 */ /* 0x000fe40000011400 */
        /* <DEDUP_REMOVED lines=10> */
[----:B------:R-:W-:Y:S02]  /*5070*/  PLOP3.LUT P2, PT, PT, PT, PT, 0x80, 0x8 ;  /* 0x000000000008781c */ /* 0x000fe40003f4f070 */
[----:B------:R-:W-:Y:S02]  /*5080*/  MOV R8, R28 ;  /* 0x0000001c00087202 */ /* 0x000fe40000000f00 */
[----:B------:R-:W-:Y:S05]  /*5090*/  MOV R9, R27 ;  /* 0x0000001b00097202 */ /* 0x000fea0000000f00 */
[----:B------:R-:W3:Y:S02]  /*50a0*/  LDG.E.128 R36, desc[UR6][R8.64] ;  /* 0x0000000608247981 */ /* 0x000ee4000c1e1d00 */
[----:B------:R-:W-:Y:S02]  /*50b0*/  @!P0 SEL R0, R22, RZ, P1 ;  /* 0x000000ff16008207 */ /* 0x000fe40000800000 */
[----:B--2---:R-:W-:Y:S02]  /*50c0*/  @!P0 SEL R2, R50, RZ, P1 ;  /* 0x000000ff32028207 */ /* 0x004fe40000800000 */
[C---:B------:R-:W-:Y:S02]  /*50d0*/  @!P0 SHF.L.U32 R32, R0.reuse, 0x1, RZ ;  /* 0x0000000100208819 */ /* 0x040fe400000006ff */
[----:B------:R-:W-:Y:S02]  /*50e0*/  @!P0 PLOP3.LUT P2, PT, P1, PT, PT, 0x80, 0x8 ;  /* 0x000000000008881c */ /* 0x000fe40000f4f070 */
[----:B------:R-:W-:Y:S02]  /*50f0*/  @!P0 SHF.L.U64.HI R0, R0, 0x1, R2 ;  /* 0x0000000100008819 */ /* 0x000fe40000010202 */
[----:B------:R-:W-:Y:S04]  /*5100*/  @!P0 IADD3 R2, P1, PT, R32, R57, RZ ;  /* 0x0000003920028210 */ /* 0x000fe80007f3e0ff */
[----:B------:R-:W-:Y:S02]  /*5110*/  @!P0 IADD3.X R3, PT, PT, R0, R54, RZ, P1, !PT ;  /* 0x0000003600038210 */ /* 0x000fe40000ffe4ff */
[----:B------:R-:W-:Y:S03]  /*5120*/  @!P0 IADD3 R32, P1, PT, R32, R58, RZ ;  /* 0x0000003a20208210 */ /* 0x000fe60007f3e0ff */
[----:B------:R2:W4:Y:S01]  /*5130*/  @!P0 LDG.E.128 R4, desc[UR6][R2.64] ;  /* 0x0000000602048981 */ /* 0x000522000c1e1d00 */
[----:B------:R-:W-:Y:S07]  /*5140*/  @!P0 IADD3.X R33, PT, PT, R0, R56, RZ, P1, !PT ;  /* 0x0000003800218210 */ /* 0x000fee0000ffe4ff */
[----:B------:R5:W5:Y:S01]  /*5150*/  @!P0 LDG.E.128 R40, desc[UR6][R32.64] ;  /* 0x0000000620288981 */ /* 0x000b62000c1e1d00 */
[----:B--2---:R-:W-:Y:S04]  /*5160*/  @!P0 IMAD.WIDE R2, R25, 0x2, R8 ;  /* 0x0000000219028825 */ /* 0x004fe800078e0208 */
[--C-:B----4-:R-:W-:Y:S01]  /*5170*/  @!P0 HADD2.F32 R0, -RZ, R4.reuse.H0_H0 ;  /* 0x20000004ff008230 */ /* 0x110fe20000004100 */
[----:B---3--:R-:W-:Y:S01]  /*5180*/  @!P0 MOV R35, R37 ;  /* 0x0000002500238202 */ /* 0x008fe20000000f00 */
[----:B------:R-:W-:Y:S01]  /*5190*/  @!P0 HADD2.F32 R10, -RZ, R4.H1_H1 ;  /* 0x30000004ff0a8230 */ /* 0x000fe20000004100 */
[----:B------:R-:W-:Y:S01]  /*51a0*/  @!P0 MOV R34, R38 ;  /* 0x0000002600228202 */ /* 0x000fe20000000f00 */
[--C-:B------:R-:W-:Y:S01]  /*51b0*/  @!P0 HADD2.F32 R11, -RZ, R5.reuse.H0_H0 ;  /* 0x20000005ff0b8230 */ /* 0x100fe20000004100 */
[----:B-----5:R-:W-:Y:S01]  /*51c0*/  @!P0 MOV R33, R39 ;  /* 0x0000002700218202 */ /* 0x020fe20000000f00 */
        /* <DEDUP_REMOVED lines=10> */
[--C-:B------:R-:W-:Y:S01]  /*5270*/  @!P0 HADD2.F32 R29, -RZ, R43.reuse.H0_H0 ;  /* 0x2000002bff1d8230 */ /* 0x100fe20000004100 */
[----:B------:R-:W2:Y:S01]  /*5280*/  @!P0 LDG.E.128 R4, desc[UR6][R2.64] ;  /* 0x0000000602048981 */ /* 0x000ea2000c1e1d00 */
[----:B------:R-:W-:Y:S02]  /*5290*/  @!P0 HADD2.F32 R32, -RZ, R43.H1_H1 ;  /* 0x3000002bff208230 */ /* 0x000fe40000004100 */
[----:B------:R-:W-:Y:S01]  /*52a0*/  @!P2 FADD.FTZ R19, -R19, -RZ ;  /* 0x800000ff1313a221 */ /* 0x000fe20000010100 */
[----:B------:R-:W-:Y:S01]  /*52b0*/  @!P2 FADD.FTZ R14, -R14, -RZ ;  /* 0x800000ff0e0ea221 */ /* 0x000fe20000010100 */
[----:B------:R-:W-:Y:S01]  /*52c0*/  @!P2 FADD.FTZ R15, -R15, -RZ ;  /* 0x800000ff0f0fa221 */ /* 0x000fe20000010100 */
[--C-:B--2---:R-:W-:Y:S02]  /*52d0*/  @!P0 HADD2.F32 R2, -RZ, R4.reuse.H1_H1 ;  /* 0x30000004ff028230 */ /* 0x104fe40000004100 */
[----:B------:R-:W-:Y:S02]  /*52e0*/  @!P0 HADD2.F32 R3, -RZ, R4.H0_H0 ;  /* 0x20000004ff038230 */ /* 0x000fe40000004100 */
[----:B------:R-:W-:Y:S02]  /*52f0*/  @!P0 HADD2.F32 R8, -RZ, R5.H0_H0 ;  /* 0x20000005ff088230 */ /* 0x000fe40000004100 */
[----:B------:R-:W-:Y:S01]  /*5300*/  @!P0 FMUL.FTZ R2, R2, R10 ;  /* 0x0000000a02028220 */ /* 0x000fe20000410000 */
[----:B------:R-:W-:Y:S01]  /*5310*/  @!P0 HADD2.F32 R9, -RZ, R7.H1_H1 ;  /* 0x30000007ff098230 */ /* 0x000fe20000004100 */
[----:B------:R-:W-:Y:S01]  /*5320*/  @!P0 MOV R10, R36 ;  /* 0x00000024000a8202 */ /* 0x000fe20000000f00 */
        /* <DEDUP_REMOVED lines=10> */
[----:B------:R-:W-:Y:S02]  /*53d0*/  @!P0 HADD2.F32 R24, -RZ, R7.H0_H0 ;  /* 0x20000007ff188230 */ /* 0x000fe40000004100 */
[----:B------:R-:W-:Y:S01]  /*53e0*/  @!P0 FMUL.FTZ R6, R6, R14 ;  /* 0x0000000e06068220 */ /* 0x000fe20000410000 */
[--C-:B------:R-:W-:Y:S02]  /*53f0*/  @!P0 HADD2.F32 R10, -RZ, R40.reuse.H0_H0 ;  /* 0x20000028ff0a8230 */ /* 0x100fe40000004100 */
[----:B------:R-:W-:Y:S02]  /*5400*/  @!P0 HADD2.F32 R12, -RZ, R40.H1_H1 ;  /* 0x30000028ff0c8230 */ /* 0x000fe40000004100 */
[----:B------:R-:W-:Y:S01]  /*5410*/  @!P0 FMUL.FTZ R7, R24, R15 ;  /* 0x0000000f18078220 */ /* 0x000fe20000410000 */
[----:B------:R-:W-:Y:S02]  /*5420*/  @!P0 HADD2.F32 R14, -RZ, R41.H0_H0 ;  /* 0x20000029ff0e8230 */ /* 0x000fe40000004100 */
[----:B------:R-:W-:Y:S01]  /*5430*/  @!P0 FFMA.FTZ R0, R9, R10, R0 ;  /* 0x0000000a09008223 */ /* 0x000fe20000010000 */
[----:B------:R-:W-:Y:S02]  /*5440*/  @!P0 HADD2.F32 R13, -RZ, R35.H0_H0 ;  /* 0x20000023ff0d8230 */ /* 0x000fe40000004100 */
[----:B------:R-:W-:Y:S01]  /*5450*/  @!P0 FFMA.FTZ R2, R11, R12, R2 ;  /* 0x0000000c0b028223 */ /* 0x000fe20000010002 */
[----:B------:R-:W-:Y:S02]  /*5460*/  @!P0 HADD2.F32 R15, -RZ, R41.H1_H1 ;  /* 0x30000029ff0f8230 */ /* 0x000fe40000004100 */
[----:B------:R-:W-:Y:S02]  /*5470*/  @!P0 HADD2.F32 R9, -RZ, R35.H1_H1 ;  /* 0x30000023ff098230 */ /* 0x000fe40000004100 */
[----:B------:R-:W-:Y:S01]  /*5480*/  @!P0 FFMA.FTZ R3, R13, R14, R3 ;  /* 0x0000000e0d038223 */ /* 0x000fe20000010003 */
[----:B------:R-:W-:Y:S01]  /*5490*/  @!P0 F2FP.F16.F32.PACK_AB R0, R2, R0 ;  /* 0x000000000200823e */ /* 0x000fe200000000ff */
[----:B------:R-:W-:Y:S01]  /*54a0*/  @!P0 HADD2.F32 R19, -RZ, R42.H0_H0 ;  /* 0x2000002aff138230 */ /* 0x000fe20000004100 */
[----:B------:R-:W-:Y:S01]  /*54b0*/  MOV R2, R53 ;  /* 0x0000003500027202 */ /* 0x000fe20000000f00 */
[----:B------:R-:W-:Y:S01]  /*54c0*/  @!P0 HADD2.F32 R10, -RZ, R34.H0_H0 ;  /* 0x20000022ff0a8230 */ /* 0x000fe20000004100 */
        /* <DEDUP_REMOVED lines=10> */
[----:B------:R-:W-:Y:S02]  /*5570*/  @!P0 MOV R37, R3 ;  /* 0x0000000300258202 */ /* 0x000fe40000000f00 */
[----:B------:R-:W-:Y:S01]  /*5580*/  MOV R3, R52 ;  /* 0x0000003400037202 */ /* 0x000fe20000000f00 */
[----:B------:R-:W-:Y:S01]  /*5590*/  @!P0 FFMA.FTZ R8, R13, R32, R8 ;  /* 0x000000200d088223 */ /* 0x000fe20000010008 */
[----:B------:R-:W-:Y:S04]  /*55a0*/  @!P0 F2FP.F16.F32.PACK_AB R5, R6, R5 ;  /* 0x000000050605823e */ /* 0x000fe800000000ff */
[----:B------:R-:W-:Y:S02]  /*55b0*/  @!P0 F2FP.F16.F32.PACK_AB R7, R8, R7 ;  /* 0x000000070807823e */ /* 0x000fe400000000ff */
[----:B------:R-:W-:Y:S02]  /*55c0*/  @!P0 MOV R38, R5 ;  /* 0x0000000500268202 */ /* 0x000fe40000000f00 */
[----:B------:R-:W-:Y:S05]  /*55d0*/  @!P0 MOV R39, R7 ;  /* 0x0000000700278202 */ /* 0x000fea0000000f00 */
[----:B------:R3:W-:Y:S02]  /*55e0*/  STG.E.128 desc[UR6][R2.64], R36 ;  /* 0x0000002402007986 */ /* 0x0007e4000c101d06 */
.L_x_2347:
[----:B-1----:R-:W-:Y:S05]  /*55f0*/  BSYNC.RECONVERGENT B0 ;  /* 0x0000000000007941 */ /* 0x002fea0003800200 */
.L_x_2346:
[----:B------:R-:W1:Y:S01]  /*5600*/  LDC R114, c[0x0][0x450] ;  /* 0x00011400ff727b82 */ /* 0x000e620000000800 */
[----:B------:R-:W-:Y:S01]  /*5610*/  ISETP.NE.AND P0, PT, R46, RZ, PT ;  /* 0x000000ff2e00720c */ /* 0x000fe20003f05270 */
[----:B------:R-:W-:Y:S11]  /*5620*/  BSSY.RECONVERGENT B0, `(.L_x_2348) ;  /* 0x000005b000007945 */ /* 0x000ff60003800200 */
[----:B------:R-:W-:Y:S01]  /*5630*/  @!UPT UIADD3 URZ, UPT, UPT, URZ, URZ, URZ ;  /* 0x000000fffffff290 */ /* 0x000fe2000fffe0ff */
[----:B------:R-:W-:Y:S05]  /*5640*/  @P0 BRA `(.L_x_2349) ;  /* 0x0000000400600947 */ /* 0x000fea0003800000 */
[C---:B------:R-:W-:Y:S01]  /*5650*/  ISETP.GE.AND P0, PT, R16.reuse, R18, PT ;  /* 0x000000121000720c */ /* 0x040fe20003f06270 */
[----:B---3--:R-:W3:Y:S01]  /*5660*/  LDG.E.128 R36, desc[UR6][R20.64] ;  /* 0x0000000614247981 */ /* 0x008ee2000c1e1d00 */
[----:B------:R-:W-:Y:S02]  /*5670*/  ISETP.GE.U32.AND P2, PT, R16, R23, PT ;  /* 0x000000171000720c */ /* 0x000fe40003f46070 */
[----:B------:R-:W-:Y:S09]  /*5680*/  PLOP3.LUT P1, PT, PT, PT, PT, 0x80, 0x8 ;  /* 0x000000000008781c */ /* 0x000ff20003f2f070 */
[----:B------:R-:W-:Y:S02]  /*5690*/  @!P0 SEL R0, R22, RZ, P2 ;  /* 0x000000ff16008207 */ /* 0x000fe40001000000 */
[----:B------:R-:W-:Y:S02]  /*56a0*/  @!P0 PLOP3.LUT P1, PT, P2, PT, PT, 0x80, 0x8 ;  /* 0x000000000008881c */ /* 0x000fe4000172f070 */
[----:B--2---:R-:W-:Y:S02]  /*56b0*/  @!P0 SEL R2, R50, RZ, P2 ;  /* 0x000000ff32028207 */ /* 0x004fe40001000000 */
        /* <DEDUP_REMOVED lines=62> */
[----:B------:R-:W-:Y:S02]  /*5aa0*/  @!P0 HADD2.F32 R19, -RZ, R42.H0_H0 ;  /* 0x2000002aff138230 */ /* 0x000fe40000004100 */
        /* <DEDUP_REMOVED lines=18> */
.L_x_2349:
[----:B------:R-:W-:Y:S05]  /*5bd0*/  BSYNC.RECONVERGENT B0 ;  /* 0x0000000000007941 */ /* 0x000fea0003800200 */
.L_x_2348:
[----:B------:R-:W-:Y:S04]  /*5be0*/  BSSY.RECONVERGENT B0, `(.L_x_2350) ;  /* 0x0000060000007945 */ /* 0x000fe80003800200 */
[----:B------:R-:W-:Y:S05]  /*5bf0*/  @P4 BRA `(.L_x_2351) ;  /* 0x0000000400784947 */ /* 0x000fea0003800000 */
[----:B--2---:R-:W3:Y:S01]  /*5c00*/  LDC.64 R4, c[0x0][0x4a8] ;  /* 0x00012a00ff047b82 */ /* 0x004ee20000000a00 */
[C---:B------:R-:W-:Y:S02]  /*5c10*/  ISETP.GE.AND P0, PT, R16.reuse, R18, PT ;  /* 0x000000121000720c */ /* 0x040fe40003f06270 */
[----:B------:R-:W-:Y:S05]  /*5c20*/  ISETP.GE.U32.AND P2, PT, R16, R23, PT ;  /* 0x000000171000720c */ /* 0x000fea0003f46070 */
[----:B------:R-:W2:Y:S06]  /*5c30*/  LDC.64 R46, c[0x0][0x3b8] ;  /* 0x0000ee00ff2e7b82 */ /* 0x000eac0000000a00 */
[----:B------:R-:W-:Y:S02]  /*5c40*/  @!P0 SEL R0, R22, RZ, P2 ;  /* 0x000000ff16008207 */ /* 0x000fe40001000000 */
[C---:B---3--:R-:W-:Y:S04]  /*5c50*/  LEA R2, P1, R4.reuse, R20, 0x6 ;  /* 0x0000001404027211 */ /* 0x048fe800078230ff */
[----:B------:R-:W-:Y:S02]  /*5c60*/  LEA.HI.X R3, R4, R21, R5, 0x6, P1 ;  /* 0x0000001504037211 */ /* 0x000fe400008f3405 */
[----:B------:R-:W-:Y:S02]  /*5c70*/  PLOP3.LUT P1, PT, PT, PT, PT, 0x80, 0x8 ;  /* 0x000000000008781c */ /* 0x000fe40003f2f070 */
[----:B------:R-:W-:Y:S01]  /*5c80*/  @!P0 PLOP3.LUT P1, PT, P2, PT, PT, 0x80, 0x8 ;  /* 0x000000000008881c */ /* 0x000fe2000172f070 */
[----:B----4-:R-:W3:Y:S01]  /*5c90*/  LDG.E.128 R36, desc[UR6][R2.64] ;  /* 0x0000000602247981 */ /* 0x010ee2000c1e1d00 */
[----:B------:R-:W-:Y:S02]  /*5ca0*/  @!P0 SEL R4, R50, RZ, P2 ;  /* 0x000000ff32048207 */ /* 0x000fe40001000000 */
[----:B------:R-:W-:Y:S04]  /*5cb0*/  @!P0 IADD3 R0, P2, PT, R97, R0, RZ ;  /* 0x0000000061008210 */ /* 0x000fe80007f5e0ff */
[----:B------:R-:W-:Y:S02]  /*5cc0*/  @!P0 IADD3.X R4, PT, PT, R113, R4, RZ, P2, !PT ;  /* 0x0000000471048210 */ /* 0x000fe400017fe4ff */
[C---:B------:R-:W-:Y:S02]  /*5cd0*/  @!P0 SHF.L.U32 R8, R0.reuse, 0x1, RZ ;  /* 0x0000000100088819 */ /* 0x040fe400000006ff */
[----:B------:R-:W-:Y:S01]  /*5ce0*/  @!P0 SHF.L.U64.HI R0, R0, 0x1, R4 ;  /* 0x0000000100008819 */ /* 0x000fe20000010204 */
[----:B------:R-:W-:Y:S01]  /*5cf0*/  @!P0 IMAD.WIDE R4, R25, 0x2, R2 ;  /* 0x0000000219048825 */ /* 0x000fe200078e0202 */
[----:B------:R-:W-:Y:S04]  /*5d00*/  @!P0 IADD3 R10, P2, PT, R8, R57, RZ ;  /* 0x00000039080a8210 */ /* 0x000fe80007f5e0ff */
[----:B------:R-:W-:Y:S01]  /*5d10*/  @!P0 IADD3.X R11, PT, PT, R0, R54, RZ, P2, !PT ;  /* 0x00000036000b8210 */ /* 0x000fe200017fe4ff */
[----:B------:R-:W4:Y:S01]  /*5d20*/  @!P0 LDG.E.128 R4, desc[UR6][R4.64] ;  /* 0x0000000604048981 */ /* 0x000f22000c1e1d00 */
[----:B------:R-:W-:Y:S04]  /*5d30*/  @!P0 IADD3 R8, P2, PT, R8, R58, RZ ;  /* 0x0000003a08088210 */ /* 0x000fe80007f5e0ff */
[----:B------:R-:W-:Y:S03]  /*5d40*/  @!P0 IADD3.X R9, PT, PT, R0, R56, RZ, P2, !PT ;  /* 0x0000003800098210 */ /* 0x000fe600017fe4ff */
[----:B------:R4:W5:Y:S08]  /*5d50*/  @!P0 LDG.E.128 R32, desc[UR6][R10.64] ;  /* 0x000000060a208981 */ /* 0x000970000c1e1d00 */
[----:B------:R1:W2:Y:S01]  /*5d60*/  @!P0 LDG.E.128 R40, desc[UR6][R8.64] ;  /* 0x0000000608288981 */ /* 0x0002a2000c1e1d00 */
[--C-:B----4-:R-:W-:Y:S02]  /*5d70*/  @!P0 HADD2.F32 R10, -RZ, R4.reuse.H0_H0 ;  /* 0x20000004ff0a8230 */ /* 0x110fe40000004100 */
[----:B-1----:R-:W-:Y:S02]  /*5d80*/  @!P0 HADD2.F32 R9, -RZ, R4.H1_H1 ;  /* 0x30000004ff098230 */ /* 0x002fe40000004100 */
[----:B------:R-:W-:Y:S02]  /*5d90*/  @!P0 HADD2.F32 R11, -RZ, R5.H1_H1 ;  /* 0x30000005ff0b8230 */ /* 0x000fe40000004100 */
[----:B------:R-:W-:Y:S02]  /*5da0*/  @!P0 HADD2.F32 R14, -RZ, R6.H0_H0 ;  /* 0x20000006ff0e8230 */ /* 0x000fe40000004100 */
[--C-:B-----5:R-:W-:Y:S02]  /*5db0*/  @!P0 HADD2.F32 R0, -RZ, R32.reuse.H0_H0 ;  /* 0x20000020ff008230 */ /* 0x120fe40000004100 */
[----:B------:R-:W-:Y:S01]  /*5dc0*/  @!P0 HADD2.F32 R2, -RZ, R32.H1_H1 ;  /* 0x30000020ff028230 */ /* 0x000fe20000004100 */
[----:B---3--:R-:W-:Y:S01]  /*5dd0*/  @!P0 MOV R32, R39 ;  /* 0x0000002700208202 */ /* 0x008fe20000000f00 */
[--C-:B------:R-:W-:Y:S02]  /*5de0*/  @!P0 HADD2.F32 R4, -RZ, R33.reuse.H1_H1 ;  /* 0x30000021ff048230 */ /* 0x100fe40000004100 */
[----:B------:R-:W-:Y:S01]  /*5df0*/  @!P1 FADD.FTZ R0, -R0, -RZ ;  /* 0x800000ff00009221 */ /* 0x000fe20000010100 */
[----:B------:R-:W-:Y:S02]  /*5e00*/  @!P0 HADD2.F32 R13, -RZ, R6.H1_H1 ;  /* 0x30000006ff0d8230 */ /* 0x000fe40000004100 */
[----:B------:R-:W-:Y:S01]  /*5e10*/  @!P1 FADD.FTZ R2, -R2, -RZ ;  /* 0x800000ff02029221 */ /* 0x000fe20000010100 */
[----:B------:R-:W-:Y:S02]  /*5e20*/  @!P0 HADD2.F32 R3, -RZ, R33.H0_H0 ;  /* 0x20000021ff038230 */ /* 0x000fe40000004100 */
[----:B------:R-:W-:Y:S01]  /*5e30*/  @!P0 FMUL.FTZ R0, R10, R0 ;  /* 0x000000000a008220 */ /* 0x000fe20000410000 */
[--C-:B------:R-:W-:Y:S02]  /*5e40*/  @!P0 HADD2.F32 R6, -RZ, R34.reuse.H1_H1 ;  /* 0x30000022ff068230 */ /* 0x100fe40000004100 */
[----:B------:R-:W-:Y:S01]  /*5e50*/  @!P1 FADD.FTZ R4, -R4, -RZ ;  /* 0x800000ff04049221 */ /* 0x000fe20000010100 */
[----:B------:R-:W-:Y:S01]  /*5e60*/  @!P0 HADD2.F32 R12, -RZ, R5.H0_H0 ;  /* 0x20000005ff0c8230 */ /* 0x000fe20000004100 */
[----:B------:R-:W-:Y:S01]  /*5e70*/  @!P0 MOV R10, R36 ;  /* 0x00000024000a8202 */ /* 0x000fe20000000f00 */
[----:B------:R-:W-:Y:S02]  /*5e80*/  @!P0 HADD2.F32 R5, -RZ, R34.H0_H0 ;  /* 0x20000022ff058230 */ /* 0x000fe40000004100 */
[----:B------:R-:W-:Y:S01]  /*5e90*/  @!P0 FMUL.FTZ R2, R9, R2 ;  /* 0x0000000209028220 */ /* 0x000fe20000410000 */
[--C-:B------:R-:W-:Y:S02]  /*5ea0*/  @!P0 HADD2.F32 R19, -RZ, R7.reuse.H0_H0 ;  /* 0x20000007ff138230 */ /* 0x100fe40000004100 */
[----:B------:R-:W-:Y:S01]  /*5eb0*/  @!P0 FMUL.FTZ R4, R11, R4 ;  /* 0x000000040b048220 */ /* 0x000fe20000410000 */
[--C-:B------:R-:W-:Y:S02]  /*5ec0*/  @!P0 HADD2.F32 R9, -RZ, R10.reuse.H0_H0 ;  /* 0x2000000aff098230 */ /* 0x100fe40000004100 */
[----:B------:R-:W-:Y:S01]  /*5ed0*/  @!P1 FADD.FTZ R3, -R3, -RZ ;  /* 0x800000ff03039221 */ /* 0x000fe20000010100 */
[----:B------:R-:W-:Y:S02]  /*5ee0*/  @!P0 HADD2.F32 R11, -RZ, R10.H1_H1 ;  /* 0x3000000aff0b8230 */ /* 0x000fe40000004100 */
[----:B------:R-:W-:Y:S01]  /*5ef0*/  @!P1 FADD.FTZ R6, -R6, -RZ ;  /* 0x800000ff06069221 */ /* 0x000fe20000010100 */
[--C-:B--2---:R-:W-:Y:S01]  /*5f00*/  @!P0 HADD2.F32 R10, -RZ, R40.reuse.H0_H0 ;  /* 0x20000028ff0a8230 */ /* 0x104fe20000004100 */
[----:B------:R-:W-:Y:S01]  /*5f10*/  @!P0 MOV R34, R37 ;  /* 0x0000002500228202 */ /* 0x000fe20000000f00 */
[----:B------:R-:W-:Y:S02]  /*5f20*/  @!P0 HADD2.F32 R15, -RZ, R7.H1_H1 ;  /* 0x30000007ff0f8230 */ /* 0x000fe40000004100 */
[----:B------:R-:W-:Y:S01]  /*5f30*/  @!P1 FADD.FTZ R5, -R5, -RZ ;  /* 0x800000ff05059221 */ /* 0x000fe20000010100 */
[--C-:B------:R-:W-:Y:S01]  /*5f40*/  @!P0 HADD2.F32 R8, -RZ, R35.reuse.H1_H1 ;  /* 0x30000023ff088230 */ /* 0x100fe20000004100 */
[----:B------:R-:W-:Y:S01]  /*5f50*/  @!P0 MOV R33, R38 ;  /* 0x0000002600218202 */ /* 0x000fe20000000f00 */
[----:B------:R-:W-:Y:S02]  /*5f60*/  @!P0 HADD2.F32 R7, -RZ, R35.H0_H0 ;  /* 0x20000023ff078230 */ /* 0x000fe40000004100 */
[----:B------:R-:W-:Y:S01]  /*5f70*/  @!P0 FMUL.FTZ R3, R12, R3 ;  /* 0x000000030c038220 */ /* 0x000fe20000410000 */
[----:B------:R-:W-:Y:S02]  /*5f80*/  @!P0 HADD2.F32 R12, -RZ, R40.H1_H1 ;  /* 0x30000028ff0c8230 */ /* 0x000fe40000004100 */
[----:B------:R-:W-:Y:S01]  /*5f90*/  @!P0 FMUL.FTZ R6, R13, R6 ;  /* 0x000000060d068220 */ /* 0x000fe20000410000 */
[--C-:B------:R-:W-:Y:S02]  /*5fa0*/  @!P0 HADD2.F32 R13, -RZ, R41.reuse.H0_H0 ;  /* 0x20000029ff0d8230 */ /* 0x100fe40000004100 */
[----:B------:R-:W-:Y:S01]  /*5fb0*/  @!P0 FFMA.FTZ R0, R9, R10, R0 ;  /* 0x0000000a09008223 */ /* 0x000fe20000010000 */
[--C-:B------:R-:W-:Y:S02]  /*5fc0*/  @!P0 HADD2.F32 R9, -RZ, R34.reuse.H0_H0 ;  /* 0x20000022ff098230 */ /* 0x100fe40000004100 */
[----:B------:R-:W-:Y:S01]  /*5fd0*/  @!P1 FADD.FTZ R8, -R8, -RZ ;  /* 0x800000ff08089221 */ /* 0x000fe20000010100 */
[----:B------:R-:W-:Y:S01]  /*5fe0*/  @!P1 FADD.FTZ R7, -R7, -RZ ;  /* 0x800000ff07079221 */ /* 0x000fe20000010100 */
[----:B------:R-:W-:Y:S01]  /*5ff0*/  @!P0 FMUL.FTZ R5, R14, R5 ;  /* 0x000000050e058220 */ /* 0x000fe20000410000 */
[----:B------:R-:W-:Y:S02]  /*6000*/  @!P0 HADD2.F32 R14, -RZ, R41.H1_H1 ;  /* 0x30000029ff0e8230 */ /* 0x000fe40000004100 */
[----:B------:R-:W-:Y:S01]  /*6010*/  @!P0 FFMA.FTZ R2, R11, R12, R2 ;  /* 0x0000000c0b028223 */ /* 0x000fe20000010002 */
[----:B------:R-:W-:Y:S02]  /*6020*/  @!P0 HADD2.F32 R10, -RZ, R34.H1_H1 ;  /* 0x30000022ff0a8230 */ /* 0x000fe40000004100 */
[----:B------:R-:W-:Y:S01]  /*6030*/  @!P0 FFMA.FTZ R3, R9, R13, R3 ;  /* 0x0000000d09038223 */ /* 0x000fe20000010003 */
[----:B------:R-:W-:Y:S01]  /*6040*/  @!P0 FMUL.FTZ R8, R15, R8 ;  /* 0x000000080f088220 */ /* 0x000fe20000410000 */
[----:B------:R-:W-:Y:S01]  /*6050*/  @!P0 FMUL.FTZ R7, R19, R7 ;  /* 0x0000000713078220 */ /* 0x000fe20000410000 */
[----:B------:R-:W-:Y:S01]  /*6060*/  @!P0 F2FP.F16.F32.PACK_AB R0, R2, R0 ;  /* 0x000000000200823e */ /* 0x000fe200000000ff */
[--C-:B------:R-:W-:Y:S02]  /*6070*/  @!P0 HADD2.F32 R15, -RZ, R42.reuse.H0_H0 ;  /* 0x2000002aff0f8230 */ /* 0x100fe40000004100 */
[----:B------:R-:W-:Y:S01]  /*6080*/  @!P0 FFMA.FTZ R4, R10, R14, R4 ;  /* 0x0000000e0a048223 */ /* 0x000fe20000010004 */
[--C-:B------:R-:W-:Y:S01]  /*6090*/  @!P0 HADD2.F32 R9, -RZ, R33.reuse.H0_H0 ;  /* 0x20000021ff098230 */ /* 0x100fe20000004100 */
[----:B------:R-:W-:Y:S01]  /*60a0*/  @!P0 MOV R36, R0 ;  /* 0x0000000000248202 */ /* 0x000fe20000000f00 */
[----:B------:R-:W-:Y:S02]  /*60b0*/  @!P0 HADD2.F32 R19, -RZ, R42.H1_H1 ;  /* 0x3000002aff138230 */ /* 0x000fe40000004100 */
[----:B------:R-:W-:Y:S01]  /*60c0*/  @!P0 F2FP.F16.F32.PACK_AB R3, R4, R3 ;  /* 0x000000030403823e */ /* 0x000fe200000000ff */
[----:B------:R-:W-:Y:S02]  /*60d0*/  @!P0 HADD2.F32 R11, -RZ, R33.H1_H1 ;  /* 0x30000021ff0b8230 */ /* 0x000fe40000004100 */
[----:B------:R-:W-:Y:S01]  /*60e0*/  @!P0 FFMA.FTZ R5, R9, R15, R5 ;  /* 0x0000000f09058223 */ /* 0x000fe20000010005 */
[--C-:B------:R-:W-:Y:S01]  /*60f0*/  @!P0 HADD2.F32 R12, -RZ, R32.reuse.H0_H0 ;  /* 0x20000020ff0c8230 */ /* 0x100fe20000004100 */
        /* <DEDUP_REMOVED lines=14> */
.L_x_2351:
[----:B------:R-:W-:Y:S05]  /*61e0*/  BSYNC.RECONVERGENT B0 ;  /* 0x0000000000007941 */ /* 0x000fea0003800200 */
.L_x_2350:
[----:B------:R-:W-:Y:S04]  /*61f0*/  BSSY.RECONVERGENT B0, `(.L_x_2352) ;  /* 0x0000060000007945 */ /* 0x000fe80003800200 */
[----:B------:R-:W-:Y:S05]  /*6200*/  @!P6 BRA `(.L_x_2353) ;  /* 0x000000040078e947 */ /* 0x000fea0003800000 */
[----:B--2---:R-:W3:Y:S01]  /*6210*/  LDC.64 R4, c[0x0][0x4a8] ;  /* 0x00012a00ff047b82 */ /* 0x004ee20000000a00 */
[C---:B------:R-:W-:Y:S02]  /*6220*/  ISETP.GE.AND P0, PT, R16.reuse, R18, PT ;  /* 0x000000121000720c */ /* 0x040fe40003f06270 */
[----:B------:R-:W-:Y:S05]  /*6230*/  ISETP.GE.U32.AND P2, PT, R16, R23, PT ;  /* 0x000000171000720c */ /* 0x000fea0003f46070 */
[----:B------:R-:W2:Y:S06]  /*6240*/  LDC.64 R46, c[0x0][0x3b8] ;  /* 0x0000ee00ff2e7b82 */ /* 0x000eac0000000a00 */
[----:B------:R-:W-:Y:S02]  /*6250*/  @!P0 SEL R0, R22, RZ, P2 ;  /* 0x000000ff16008207 */ /* 0x000fe40001000000 */
[----:B------:R-:W-:Y:S02]  /*6260*/  @!P0 SEL R6, R50, RZ, P2 ;  /* 0x000000ff32068207 */ /* 0x000fe40001000000 */
[C---:B---3--:R-:W-:Y:S04]  /*6270*/  LEA R2, P1, R4.reuse, R20, 0x7 ;  /* 0x0000001404027211 */ /* 0x048fe800078238ff */
[----:B------:R-:W-:Y:S02]  /*6280*/  LEA.HI.X R3, R4, R21, R5, 0x7, P1 ;  /* 0x0000001504037211 */ /* 0x000fe400008f3c05 */
[----:B------:R-:W-:Y:S01]  /*6290*/  @!P0 IADD3 R0, P1, PT, R101, R0, RZ ;  /* 0x0000000065008210 */ /* 0x000fe20007f3e0ff */
[----:B------:R-:W-:Y:S03]  /*62a0*/  @!P0 IMAD.WIDE R4, R25, 0x2, R2 ;  /* 0x0000000219048825 */ /* 0x000fe600078e0202 */
[----:B------:R-:W-:Y:S01]  /*62b0*/  @!P0 IADD3.X R6, PT, PT, R112, R6, RZ, P1, !PT ;  /* 0x0000000670068210 */ /* 0x000fe20000ffe4ff */
[----:B-1--4-:R-:W3:Y:S01]  /*62c0*/  LDG.E.128 R36, desc[UR6][R2.64] ;  /* 0x0000000602247981 */ /* 0x012ee2000c1e1d00 */
[C---:B------:R-:W-:Y:S02]  /*62d0*/  @!P0 SHF.L.U32 R10, R0.reuse, 0x1, RZ ;  /* 0x00000001000a8819 */ /* 0x040fe400000006ff */
[----:B------:R-:W-:Y:S02]  /*62e0*/  @!P0 SHF.L.U64.HI R0, R0, 0x1, R6 ;  /* 0x0000000100008819 */ /* 0x000fe40000010206 */
[----:B------:R-:W-:Y:S03]  /*62f0*/  @!P0 IADD3 R8, P1, PT, R10, R57, RZ ;  /* 0x000000390a088210 */ /* 0x000fe60007f3e0ff */
[----:B------:R-:W4:Y:S01]  /*6300*/  @!P0 LDG.E.128 R4, desc[UR6][R4.64] ;  /* 0x0000000604048981 */ /* 0x000f22000c1e1d00 */
[----:B------:R-:W-:Y:S07]  /*6310*/  @!P0 IADD3.X R9, PT, PT, R0, R54, RZ, P1, !PT ;  /* 0x0000003600098210 */ /* 0x000fee0000ffe4ff */
[----:B------:R1:W5:Y:S02]  /*6320*/  @!P0 LDG.E.128 R32, desc[UR6][R8.64] ;  /* 0x0000000608208981 */ /* 0x000364000c1e1d00 */
[----:B-1----:R-:W-:Y:S04]  /*6330*/  @!P0 IADD3 R8, P1, PT, R10, R58, RZ ;  /* 0x0000003a0a088210 */ /* 0x002fe80007f3e0ff */
[----:B------:R-:W-:Y:S02]  /*6340*/  @!P0 IADD3.X R9, PT, PT, R0, R56, RZ, P1, !PT ;  /* 0x0000003800098210 */ /* 0x000fe40000ffe4ff */
[----:B------:R-:W-:Y:S02]  /*6350*/  PLOP3.LUT P1, PT, PT, PT, PT, 0x80, 0x8 ;  /* 0x000000000008781c */ /* 0x000fe40003f2f070 */
[----:B------:R-:W-:Y:S01]  /*6360*/  @!P0 PLOP3.LUT P1, PT, P2, PT, PT, 0x80, 0x8 ;  /* 0x000000000008881c */ /* 0x000fe2000172f070 */
        /* <DEDUP_REMOVED lines=26> */
[----:B------:R-:W-:Y:S01]  /*6510*/  @!P0 HADD2.F32 R15, -RZ, R7.H1_H1 ;  /* 0x30000007ff0f8230 */ /* 0x000fe20000004100 */
[----:B------:R-:W-:Y:S01]  /*6520*/  @!P0 MOV R34, R37 ;  /* 0x0000002500228202 */ /* 0x000fe20000000f00 */
[--C-:B------:R-:W-:Y:S02]  /*6530*/  @!P0 HADD2.F32 R8, -RZ, R35.reuse.H1_H1 ;  /* 0x30000023ff088230 */ /* 0x100fe40000004100 */
[----:B------:R-:W-:Y:S01]  /*6540*/  @!P1 FADD.FTZ R5, -R5, -RZ ;  /* 0x800000ff05059221 */ /* 0x000fe20000010100 */
[----:B------:R-:W-:Y:S01]  /*6550*/  @!P0 HADD2.F32 R7, -RZ, R35.H0_H0 ;  /* 0x20000023ff078230 */ /* 0x000fe20000004100 */
[----:B------:R-:W-:Y:S01]  /*6560*/  @!P0 MOV R33, R38 ;  /* 0x0000002600218202 */ /* 0x000fe20000000f00 */
[----:B------:R-:W-:Y:S01]  /*6570*/  @!P0 FMUL.FTZ R3, R12, R3 ;  /* 0x000000030c038220 */ /* 0x000fe20000410000 */
[----:B------:R-:W-:Y:S01]  /*6580*/  @!P1 FADD.FTZ R8, -R8, -RZ ;  /* 0x800000ff08089221 */ /* 0x000fe20000010100 */
[----:B------:R-:W-:Y:S01]  /*6590*/  @!P0 FMUL.FTZ R6, R13, R6 ;  /* 0x000000060d068220 */ /* 0x000fe20000410000 */
[----:B------:R-:W-:Y:S01]  /*65a0*/  @!P1 FADD.FTZ R7, -R7, -RZ ;  /* 0x800000ff07079221 */ /* 0x000fe20000010100 */
[----:B------:R-:W-:Y:S01]  /*65b0*/  @!P0 FMUL.FTZ R5, R14, R5 ;  /* 0x000000050e058220 */ /* 0x000fe20000410000 */
[----:B------:R-:W-:Y:S01]  /*65c0*/  @!P0 FMUL.FTZ R8, R15, R8 ;  /* 0x000000080f088220 */ /* 0x000fe20000410000 */
[--C-:B--2---:R-:W-:Y:S02]  /*65d0*/  @!P0 HADD2.F32 R10, -RZ, R40.reuse.H0_H0 ;  /* 0x20000028ff0a8230 */ /* 0x104fe40000004100 */
        /* <DEDUP_REMOVED lines=33> */
.L_x_2353:
[----:B------:R-:W-:Y:S05]  /*67f0*/  BSYNC.RECONVERGENT B0 ;  /* 0x0000000000007941 */ /* 0x000fea0003800200 */
.L_x_2352:
[----:B------:R-:W-:Y:S04]  /*6800*/  BSSY.RECONVERGENT B0, `(.L_x_2354) ;  /* 0x0000067000007945 */ /* 0x000fe80003800200 */
[----:B------:R-:W-:Y:S05]  /*6810*/  @P3 BRA `(.L_x_2355) ;  /* 0x0000000400943947 */ /* 0x000fea0003800000 */
[----:B--2---:R-:W2:Y:S01]  /*6820*/  LDC.64 R4, c[0x0][0x4a8] ;  /* 0x00012a00ff047b82 */ /* 0x004ea20000000a00 */
[C---:B------:R-:W-:Y:S02]  /*6830*/  ISETP.GE.AND P0, PT, R16.reuse, R18, PT ;  /* 0x000000121000720c */ /* 0x040fe40003f06270 */
[----:B---3--:R-:W-:Y:S02]  /*6840*/  MOV R2, R20 ;  /* 0x0000001400027202 */ /* 0x008fe40000000f00 */
[----:B------:R-:W-:Y:S03]  /*6850*/  MOV R3, R21 ;  /* 0x0000001500037202 */ /* 0x000fe60000000f00 */
[----:B------:R-:W3:Y:S01]  /*6860*/  LDC.64 R46, c[0x0][0x3b8] ;  /* 0x0000ee00ff2e7b82 */ /* 0x000ee20000000a00 */
[----:B------:R-:W-:Y:S01]  /*6870*/  ISETP.GE.U32.AND P2, PT, R16, R23, PT ;  /* 0x000000171000720c */ /* 0x000fe20003f46070 */
[----:B--2---:R-:W-:Y:S04]  /*6880*/  IMAD.WIDE.U32 R2, R4, 0xc0, R2 ;  /* 0x000000c004027825 */ /* 0x004fe800078e0002 */
[----:B------:R-:W-:Y:S01]  /*6890*/  @!P0 SEL R4, R50, RZ, P2 ;  /* 0x000000ff32048207 */ /* 0x000fe20001000000 */
[----:B------:R-:W-:Y:S01]  /*68a0*/  IMAD R0, R5, 0xc0, RZ ;  /* 0x000000c005007824 */ /* 0x000fe200078e02ff */
[----:B------:R-:W-:Y:S04]  /*68b0*/  @!P0 SEL R5, R22, RZ, P2 ;  /* 0x000000ff16058207 */ /* 0x000fe80001000000 */
[----:B------:R-:W-:Y:S02]  /*68c0*/  IADD3 R3, PT, PT, R0, R3, RZ ;  /* 0x0000000300037210 */ /* 0x000fe40007ffe0ff */
[----:B------:R-:W-:Y:S03]  /*68d0*/  @!P0 IADD3 R0, P1, PT, R96, R5, RZ ;  /* 0x0000000560008210 */ /* 0x000fe60007f3e0ff */
[----:B-1--4-:R-:W2:Y:S01]  /*68e0*/  LDG.E.128 R36, desc[UR6][R2.64] ;  /* 0x0000000602247981 */ /* 0x012ea2000c1e1d00 */
[----:B------:R-:W-:Y:S01]  /*68f0*/  @!P0 IADD3.X R6, PT, PT, R111, R4, RZ, P1, !PT ;  /* 0x000000046f068210 */ /* 0x000fe20000ffe4ff */
[----:B------:R-:W-:Y:S01]  /*6900*/  @!P0 IMAD.WIDE R4, R25, 0x2, R2 ;  /* 0x0000000219048825 */ /* 0x000fe200078e0202 */
[C---:B------:R-:W-:Y:S02]  /*6910*/  @!P0 SHF.L.U32 R10, R0.reuse, 0x1, RZ ;  /* 0x00000001000a8819 */ /* 0x040fe400000006ff */
[----:B------:R-:W-:Y:S02]  /*6920*/  @!P0 SHF.L.U64.HI R0, R0, 0x1, R6 ;  /* 0x0000000100008819 */ /* 0x000fe40000010206 */
[----:B------:R-:W-:Y:S01]  /*6930*/  @!P0 IADD3 R8, P1, PT, R10, R57, RZ ;  /* 0x000000390a088210 */ /* 0x000fe20007f3e0ff */
[----:B------:R-:W4:Y:S03]  /*6940*/  @!P0 LDG.E.128 R4, desc[UR6][R4.64] ;  /* 0x0000000604048981 */ /* 0x000f26000c1e1d00 */
[----:B------:R-:W-:Y:S05]  /*6950*/  @!P0 IADD3.X R9, PT, PT, R0, R54, RZ, P1, !PT ;  /* 0x0000003600098210 */ /* 0x000fea0000ffe4ff */
[----:B------:R1:W5:Y:S02]  /*6960*/  @!P0 LDG.E.128 R32, desc[UR6][R8.64] ;  /* 0x0000000608208981 */ /* 0x000364000c1e1d00 */
[----:B-1----:R-:W-:Y:S04]  /*6970*/  @!P0 IADD3 R8, P1, PT, R10, R58, RZ ;  /* 0x0000003a0a088210 */ /* 0x002fe80007f3e0ff */
[----:B------:R-:W-:Y:S02]  /*6980*/  @!P0 IADD3.X R9, PT, PT, R0, R56, RZ, P1, !PT ;  /* 0x0000003800098210 */ /* 0x000fe40000ffe4ff */
[----:B------:R-:W-:Y:S02]  /*6990*/  PLOP3.LUT P1, PT, PT, PT, PT, 0x80, 0x8 ;  /* 0x000000000008781c */ /* 0x000fe40003f2f070 */
[----:B------:R-:W-:Y:S01]  /*69a0*/  @!P0 PLOP3.LUT P1, PT, P2, PT, PT, 0x80, 0x8 ;  /* 0x000000000008881c */ /* 0x000fe2000172f070 */
[----:B------:R1:W3:Y:S01]  /*69b0*/  @!P0 LDG.E.128 R40, desc[UR6][R8.64] ;  /* 0x0000000608288981 */ /* 0x0002e2000c1e1d00 */
[--C-:B----4-:R-:W-:Y:S02]  /*69c0*/  @!P0 HADD2.F32 R10, -RZ, R4.reuse.H0_H0 ;  /* 0x20000004ff0a8230 */ /* 0x110fe40000004100 */
[----:B-1----:R-:W-:Y:S02]  /*69d0*/  @!P0 HADD2.F32 R9, -RZ, R4.H1_H1 ;  /* 0x30000004ff098230 */ /* 0x002fe40000004100 */
[----:B------:R-:W-:Y:S02]  /*69e0*/  @!P0 HADD2.F32 R11, -RZ, R5.H1_H1 ;  /* 0x30000005ff0b8230 */ /* 0x000fe40000004100 */
[----:B------:R-:W-:Y:S02]  /*69f0*/  @!P0 HADD2.F32 R14, -RZ, R6.H0_H0 ;  /* 0x20000006ff0e8230 */ /* 0x000fe40000004100 */
[--C-:B-----5:R-:W-:Y:S02]  /*6a00*/  @!P0 HADD2.F32 R0, -RZ, R32.reuse.H0_H0 ;  /* 0x20000020ff008230 */ /* 0x120fe40000004100 */
[----:B------:R-:W-:Y:S01]  /*6a10*/  @!P0 HADD2.F32 R2, -RZ, R32.H1_H1 ;  /* 0x30000020ff028230 */ /* 0x000fe20000004100 */
[----:B--2---:R-:W-:Y:S01]  /*6a20*/  @!P0 MOV R32, R38 ;  /* 0x0000002600208202 */ /* 0x004fe20000000f00 */
        /* <DEDUP_REMOVED lines=22> */
[----:B------:R-:W-:Y:S02]  /*6b90*/  @!P0 HADD2.F32 R7, -RZ, R35.H0_H0 ;  /* 0x20000023ff078230 */ /* 0x000fe40000004100 */
[----:B------:R-:W-:Y:S01]  /*6ba0*/  @!P1 FADD.FTZ R6, -R6, -RZ ;  /* 0x800000ff06069221 */ /* 0x000fe20000010100 */
[----:B------:R-:W-:Y:S01]  /*6bb0*/  @!P1 FADD.FTZ R5, -R5, -RZ ;  /* 0x800000ff05059221 */ /* 0x000fe20000010100 */
[----:B------:R-:W-:Y:S02]  /*6bc0*/  @!P1 FADD.FTZ R8, -R8, -RZ ;  /* 0x800000ff08089221 */ /* 0x000fe40000010100 */
[----:B------:R-:W-:Y:S01]  /*6bd0*/  @!P0 FMUL.FTZ R6, R13, R6 ;  /* 0x000000060d068220 */ /* 0x000fe20000410000 */
[----:B------:R-:W-:Y:S01]  /*6be0*/  @!P0 FMUL.FTZ R5, R14, R5 ;  /* 0x000000050e058220 */ /* 0x000fe20000410000 */
[----:B------:R-:W-:Y:S01]  /*6bf0*/  @!P0 FMUL.FTZ R8, R15, R8 ;  /* 0x000000080f088220 */ /* 0x000fe20000410000 */
[--C-:B---3--:R-:W-:Y:S02]  /*6c00*/  @!P0 HADD2.F32 R10, -RZ, R40.reuse.H0_H0 ;  /* 0x20000028ff0a8230 */ /* 0x108fe40000004100 */
[----:B------:R-:W-:Y:S01]  /*6c10*/  @!P1 FADD.FTZ R7, -R7, -RZ ;  /* 0x800000ff07079221 */ /* 0x000fe20000010100 */
[----:B------:R-:W-:Y:S02]  /*6c20*/  @!P0 HADD2.F32 R12, -RZ, R40.H1_H1 ;  /* 0x30000028ff0c8230 */ /* 0x000fe40000004100 */
        /* <DEDUP_REMOVED lines=8> */
[----:B------:R-:W-:Y:S01]  /*6cb0*/  MOV R13, R49 ;  /* 0x00000031000d7202 */ /* 0x000fe20000000f00 */
[----:B------:R-:W-:Y:S01]  /*6cc0*/  @!P0 HADD2.F32 R15, -RZ, R42.H0_H0 ;  /* 0x2000002aff0f8230 */ /* 0x000fe20000004100 */
        /* <DEDUP_REMOVED lines=26> */
.L_x_2355:
[----:B------:R-:W-:Y:S05]  /*6e70*/  BSYNC.RECONVERGENT B0 ;  /* 0x0000000000007941 */ /* 0x000fea0003800200 */
.L_x_2354:
[----:B------:R-:W-:Y:S01]  /*6e80*/  ISETP.NE.AND P0, PT, R59, RZ, PT ;  /* 0x000000ff3b00720c */ /* 0x000fe20003f05270 */
[----:B------:R-:W-:Y:S11]  /*6e90*/  BSSY.RECONVERGENT B0, `(.L_x_2356) ;  /* 0x0000061000007945 */ /* 0x000ff60003800200 */
[----:B------:R-:W-:Y:S01]  /*6ea0*/  @!UPT UIADD3 URZ, UPT, UPT, URZ, URZ, URZ ;  /* 0x000000fffffff290 */ /* 0x000fe2000fffe0ff */
[----:B------:R-:W-:Y:S05]  /*6eb0*/  @!P0 BRA `(.L_x_2357) ;  /* 0x0000000400788947 */ /* 0x000fea0003800000 */
[C---:B------:R-:W-:Y:S01]  /*6ec0*/  ISETP.GE.AND P0, PT, R16.reuse, R18, PT ;  /* 0x000000121000720c */ /* 0x040fe20003f06270 */
[----:B--2---:R-:W1:Y:S01]  /*6ed0*/  LDC.64 R4, c[0x0][0x4a8] ;  /* 0x00012a00ff047b82 */ /* 0x004e620000000a00 */
[----:B------:R-:W-:Y:S07]  /*6ee0*/  ISETP.GE.U32.AND P2, PT, R16, R23, PT ;  /* 0x000000171000720c */ /* 0x000fee0003f46070 */
[----:B------:R-:W2:Y:S04]  /*6ef0*/  LDC.64 R46, c[0x0][0x3b8] ;  /* 0x0000ee00ff2e7b82 */ /* 0x000ea80000000a00 */
        /* <DEDUP_REMOVED lines=8> */
[C---:B-1-3--:R-:W-:Y:S03]  /*6f80*/  LEA R2, P3, R4.reuse, R20, 0x8 ;  /* 0x0000001404027211 */ /* 0x04afe600078640ff */
[----:B------:R1:W3:Y:S01]  /*6f90*/  @!P0 LDG.E.128 R32, desc[UR6][R8.64] ;  /* 0x0000000608208981 */ /* 0x0002e2000c1e1d00 */
[----:B------:R-:W-:Y:S03]  /*6fa0*/  LEA.HI.X R3, R4, R21, R5, 0x8, P3 ;  /* 0x0000001504037211 */ /* 0x000fe600018f4405 */
[----:B------:R-:W-:Y:S04]  /*6fb0*/  @!P0 IMAD.WIDE R4, R25, 0x2, R2 ;  /* 0x0000000219048825 */ /* 0x000fe800078e0202 */
[----:B----4-:R4:W5:Y:S08]  /*6fc0*/  LDG.E.128 R36, desc[UR6][R2.64] ;  /* 0x0000000602247981 */ /* 0x010970000c1e1d00 */
[----:B------:R-:W2:Y:S01]  /*6fd0*/  @!P0 LDG.E.128 R4, desc[UR6][R4.64] ;  /* 0x0000000604048981 */ /* 0x000ea2000c1e1d00 */
[----:B-1----:R-:W-:Y:S04]  /*6fe0*/  @!P0 IADD3 R8, P1, PT, R10, R58, RZ ;  /* 0x0000003a0a088210 */ /* 0x002fe80007f3e0ff */
[----:B------:R-:W-:Y:S02]  /*6ff0*/  @!P0 IADD3.X R9, PT, PT, R0, R56, RZ, P1, !PT ;  /* 0x0000003800098210 */ /* 0x000fe40000ffe4ff */
[----:B------:R-:W-:Y:S02]  /*7000*/  PLOP3.LUT P1, PT, PT, PT, PT, 0x80, 0x8 ;  /* 0x000000000008781c */ /* 0x000fe40003f2f070 */
[----:B------:R-:W-:Y:S01]  /*7010*/  @!P0 PLOP3.LUT P1, PT, P2, PT, PT, 0x80, 0x8 ;  /* 0x000000000008881c */ /* 0x000fe2000172f070 */
[----:B------:R1:W2:Y:S01]  /*7020*/  @!P0 LDG.E.128 R40, desc[UR6][R8.64] ;  /* 0x0000000608288981 */ /* 0x0002a2000c1e1d00 */
[--C-:B---3--:R-:W-:Y:S02]  /*7030*/  @!P0 HADD2.F32 R0, -RZ, R32.reuse.H0_H0 ;  /* 0x20000020ff008230 */ /* 0x108fe40000004100 */
[----:B----4-:R-:W-:Y:S02]  /*7040*/  @!P0 HADD2.F32 R2, -RZ, R32.H1_H1 ;  /* 0x30000020ff028230 */ /* 0x010fe40000004100 */
[----:B------:R-:W-:Y:S07]  /*7050*/  @!P0 HADD2.F32 R3, -RZ, R33.H0_H0 ;  /* 0x20000021ff038230 */ /* 0x000fee0000004100 */
[----:B------:R-:W-:Y:S01]  /*7060*/  @!P1 FADD.FTZ R0, -R0, -RZ ;  /* 0x800000ff00009221 */ /* 0x000fe20000010100 */
[----:B-1----:R-:W-:Y:S02]  /*7070*/  @!P0 HADD2.F32 R8, -RZ, R35.H1_H1 ;  /* 0x30000023ff088230 */ /* 0x002fe40000004100 */
[----:B------:R-:W-:Y:S01]  /*7080*/  @!P1 FADD.FTZ R2, -R2, -RZ ;  /* 0x800000ff02029221 */ /* 0x000fe20000010100 */
[----:B-----5:R-:W-:Y:S01]  /*7090*/  @!P0 MOV R32, R39 ;  /* 0x0000002700208202 */ /* 0x020fe20000000f00 */
[----:B------:R-:W-:Y:S01]  /*70a0*/  @!P1 FADD.FTZ R3, -R3, -RZ ;  /* 0x800000ff03039221 */ /* 0x000fe20000010100 */
[----:B------:R-:W-:Y:S01]  /*70b0*/  @!P1 FADD.FTZ R8, -R8, -RZ ;  /* 0x800000ff08089221 */ /* 0x000fe20000010100 */
[--C-:B--2---:R-:W-:Y:S02]  /*70c0*/  @!P0 HADD2.F32 R10, -RZ, R4.reuse.H0_H0 ;  /* 0x20000004ff0a8230 */ /* 0x104fe40000004100 */
[----:B------:R-:W-:Y:S02]  /*70d0*/  @!P0 HADD2.F32 R9, -RZ, R4.H1_H1 ;  /* 0x30000004ff098230 */ /* 0x000fe40000004100 */
[----:B------:R-:W-:Y:S01]  /*70e0*/  @!P0 HADD2.F32 R4, -RZ, R33.H1_H1 ;  /* 0x30000021ff048230 */ /* 0x000fe20000004100 */
[----:B------:R-:W-:Y:S01]  /*70f0*/  @!P0 MOV R33, R38 ;  /* 0x0000002600218202 */ /* 0x000fe20000000f00 */
        /* <DEDUP_REMOVED lines=10> */
[----:B------:R-:W-:Y:S02]  /*71a0*/  @!P0 HADD2.F32 R5, -RZ, R34.H0_H0 ;  /* 0x20000022ff058230 */ /* 0x000fe40000004100 */
[----:B------:R-:W-:Y:S01]  /*71b0*/  @!P1 FADD.FTZ R6, -R6, -RZ ;  /* 0x800000ff06069221 */ /* 0x000fe20000010100 */
[--C-:B------:R-:W-:Y:S01]  /*71c0*/  @!P0 HADD2.F32 R9, -RZ, R10.reuse.H0_H0 ;  /* 0x2000000aff098230 */ /* 0x100fe20000004100 */
[----:B------:R-:W-:Y:S01]  /*71d0*/  @!P0 MOV R34, R37 ;  /* 0x0000002500228202 */ /* 0x000fe20000000f00 */
[----:B------:R-:W-:Y:S02]  /*71e0*/  @!P0 HADD2.F32 R11, -RZ, R10.H1_H1 ;  /* 0x3000000aff0b8230 */ /* 0x000fe40000004100 */
[----:B------:R-:W-:Y:S01]  /*71f0*/  @!P1 FADD.FTZ R5, -R5, -RZ ;  /* 0x800000ff05059221 */ /* 0x000fe20000010100 */
[--C-:B------:R-:W-:Y:S02]  /*7200*/  @!P0 HADD2.F32 R10, -RZ, R40.reuse.H0_H0 ;  /* 0x20000028ff0a8230 */ /* 0x100fe40000004100 */
[----:B------:R-:W-:Y:S01]  /*7210*/  @!P0 FMUL.FTZ R3, R12, R3 ;  /* 0x000000030c038220 */ /* 0x000fe20000410000 */
[--C-:B------:R-:W-:Y:S02]  /*7220*/  @!P0 HADD2.F32 R19, -RZ, R7.reuse.H0_H0 ;  /* 0x20000007ff138230 */ /* 0x100fe40000004100 */
[----:B------:R-:W-:Y:S01]  /*7230*/  @!P0 FMUL.FTZ R6, R13, R6 ;  /* 0x000000060d068220 */ /* 0x000fe20000410000 */
[----:B------:R-:W-:Y:S02]  /*7240*/  @!P0 HADD2.F32 R15, -RZ, R7.H1_H1 ;  /* 0x30000007ff0f8230 */ /* 0x000fe40000004100 */
[----:B------:R-:W-:Y:S01]  /*7250*/  @!P0 FFMA.FTZ R0, R9, R10, R0 ;  /* 0x0000000a09008223 */ /* 0x000fe20000010000 */
[----:B------:R-:W-:Y:S02]  /*7260*/  @!P0 HADD2.F32 R7, -RZ, R35.H0_H0 ;  /* 0x20000023ff078230 */ /* 0x000fe40000004100 */
[----:B------:R-:W-:Y:S01]  /*7270*/  @!P0 FMUL.FTZ R5, R14, R5 ;  /* 0x000000050e058220 */ /* 0x000fe20000410000 */
[----:B------:R-:W-:Y:S02]  /*7280*/  @!P0 HADD2.F32 R12, -RZ, R40.H1_H1 ;  /* 0x30000028ff0c8230 */ /* 0x000fe40000004100 */
[----:B------:R-:W-:Y:S01]  /*7290*/  @!P0 FMUL.FTZ R8, R15, R8 ;  /* 0x000000080f088220 */ /* 0x000fe20000410000 */
[--C-:B------:R-:W-:Y:S02]  /*72a0*/  @!P0 HADD2.F32 R13, -RZ, R41.reuse.H0_H0 ;  /* 0x20000029ff0d8230 */ /* 0x100fe40000004100 */
[----:B------:R-:W-:Y:S01]  /*72b0*/  @!P1 FADD.FTZ R7, -R7, -RZ ;  /* 0x800000ff07079221 */ /* 0x000fe20000010100 */
[--C-:B------:R-:W-:Y:S02]  /*72c0*/  @!P0 HADD2.F32 R9, -RZ, R34.reuse.H0_H0 ;  /* 0x20000022ff098230 */ /* 0x100fe40000004100 */
[----:B------:R-:W-:Y:S01]  /*72d0*/  @!P0 FFMA.FTZ R2, R11, R12, R2 ;  /* 0x0000000c0b028223 */ /* 0x000fe20000010002 */
[----:B------:R-:W-:Y:S02]  /*72e0*/  @!P0 HADD2.F32 R14, -RZ, R41.H1_H1 ;  /* 0x30000029ff0e8230 */ /* 0x000fe40000004100 */
[----:B------:R-:W-:Y:S01]  /*72f0*/  @!P0 FMUL.FTZ R7, R19, R7 ;  /* 0x0000000713078220 */ /* 0x000fe20000410000 */
        /* <DEDUP_REMOVED lines=26> */
.L_x_2357:
[----:B------:R-:W-:Y:S05]  /*74a0*/  BSYNC.RECONVERGENT B0 ;  /* 0x0000000000007941 */ /* 0x000fea0003800200 */
.L_x_2356:
[----:B------:R-:W-:Y:S04]  /*74b0*/  BSSY.RECONVERGENT B0, `(.L_x_2358) ;  /* 0x0000067000007945 */ /* 0x000fe80003800200 */
[----:B------:R-:W-:Y:S05]  /*74c0*/  @!P5 BRA `(.L_x_2359) ;  /* 0x000000040094d947 */ /* 0x000fea0003800000 */
[----:B--2---:R-:W2:Y:S01]  /*74d0*/  LDC.64 R4, c[0x0][0x4a8] ;  /* 0x00012a00ff047b82 */ /* 0x004ea20000000a00 */
[C---:B------:R-:W-:Y:S02]  /*74e0*/  ISETP.GE.AND P0, PT, R16.reuse, R18, PT ;  /* 0x000000121000720c */ /* 0x040fe40003f06270 */
[----:B-1-3--:R-:W-:Y:S02]  /*74f0*/  MOV R2, R20 ;  /* 0x0000001400027202 */ /* 0x00afe40000000f00 */
[----:B------:R-:W-:Y:S03]  /*7500*/  MOV R3, R21 ;  /* 0x0000001500037202 */ /* 0x000fe60000000f00 */
[----:B------:R-:W1:Y:S01]  /*7510*/  LDC.64 R46, c[0x0][0x3b8] ;  /* 0x0000ee00ff2e7b82 */ /* 0x000e620000000a00 */
[----:B------:R-:W-:Y:S01]  /*7520*/  ISETP.GE.U32.AND P2, PT, R16, R23, PT ;  /* 0x000000171000720c */ /* 0x000fe20003f46070 */
[----:B--2---:R-:W-:Y:S04]  /*7530*/  IMAD.WIDE.U32 R2, R4, 0x140, R2 ;  /* 0x0000014004027825 */ /* 0x004fe800078e0002 */
        /* <DEDUP_REMOVED lines=11> */
[----:B------:R-:W3:Y:S03]  /*75f0*/  @!P0 LDG.E.128 R4, desc[UR6][R4.64] ;  /* 0x0000000604048981 */ /* 0x000ee6000c1e1d00 */
[----:B------:R-:W-:Y:S05]  /*7600*/  @!P0 IADD3.X R9, PT, PT, R0, R54, RZ, P1, !PT ;  /* 0x0000003600098210 */ /* 0x000fea0000ffe4ff */
[----:B------:R4:W5:Y:S02]  /*7610*/  @!P0 LDG.E.128 R32, desc[UR6][R8.64] ;  /* 0x0000000608208981 */ /* 0x000964000c1e1d00 */
[----:B----4-:R-:W-:Y:S04]  /*7620*/  @!P0 IADD3 R8, P1, PT, R10, R58, RZ ;  /* 0x0000003a0a088210 */ /* 0x010fe80007f3e0ff */
[----:B------:R-:W-:Y:S02]  /*7630*/  @!P0 IADD3.X R9, PT, PT, R0, R56, RZ, P1, !PT ;  /* 0x0000003800098210 */ /* 0x000fe40000ffe4ff */
[----:B------:R-:W-:Y:S02]  /*7640*/  PLOP3.LUT P1, PT, PT, PT, PT, 0x80, 0x8 ;  /* 0x000000000008781c */ /* 0x000fe40003f2f070 */
[----:B------:R-:W-:Y:S01]  /*7650*/  @!P0 PLOP3.LUT P1, PT, P2, PT, PT, 0x80, 0x8 ;  /* 0x000000000008881c */ /* 0x000fe2000172f070 */
[----:B------:R4:W2:Y:S01]  /*7660*/  @!P0 LDG.E.128 R40, desc[UR6][R8.64] ;  /* 0x0000000608288981 */ /* 0x0008a2000c1e1d00 */
[--C-:B---3--:R-:W-:Y:S02]  /*7670*/  @!P0 HADD2.F32 R10, -RZ, R4.reuse.H0_H0 ;  /* 0x20000004ff0a8230 */ /* 0x108fe40000004100 */
[----:B----4-:R-:W-:Y:S02]  /*7680*/  @!P0 HADD2.F32 R9, -RZ, R4.H1_H1 ;  /* 0x30000004ff098230 */ /* 0x010fe40000004100 */
        /* <DEDUP_REMOVED lines=34> */
[--C-:B------:R-:W-:Y:S02]  /*78b0*/  @!P0 HADD2.F32 R10, -RZ, R40.reuse.H0_H0 ;  /* 0x20000028ff0a8230 */ /* 0x100fe40000004100 */
        /* <DEDUP_REMOVED lines=38> */
.L_x_2359:
[----:B------:R-:W-:Y:S05]  /*7b20*/  BSYNC.RECONVERGENT B0 ;  /* 0x0000000000007941 */ /* 0x000fea0003800200 */
.L_x_2358:
[----:B------:R-:W-:Y:S01]  /*7b30*/  ISETP.NE.AND P0, PT, R65, RZ, PT ;  /* 0x000000ff4100720c */ /* 0x000fe20003f05270 */
[----:B------:R-:W-:Y:S11]  /*7b40*/  BSSY.RECONVERGENT B0, `(.L_x_2360) ;  /* 0x0000068000007945 */ /* 0x000ff60003800200 */
[----:B------:R-:W-:Y:S01]  /*7b50*/  @!UPT UIADD3 URZ, UPT, UPT, URZ, URZ, URZ ;  /* 0x000000fffffff290 */ /* 0x000fe2000fffe0ff */
[----:B------:R-:W-:Y:S05]  /*7b60*/  @!P0 BRA `(.L_x_2361) ;  /* 0x0000000400948947 */ /* 0x000fea0003800000 */
[----:B--2---:R-:W2:Y:S01]  /*7b70*/  LDC.64 R4, c[0x0][0x4a8] ;  /* 0x00012a00ff047b82 */ /* 0x004ea20000000a00 */
[C---:B------:R-:W-:Y:S02]  /*7b80*/  ISETP.GE.AND P0, PT, R16.reuse, R18, PT ;  /* 0x000000121000720c */ /* 0x040fe40003f06270 */
[----:B-1-3--:R-:W-:Y:S02]  /*7b90*/  MOV R2, R20 ;  /* 0x0000001400027202 */ /* 0x00afe40000000f00 */
[----:B------:R-:W-:Y:S02]  /*7ba0*/  MOV R3, R21 ;  /* 0x0000001500037202 */ /* 0x000fe40000000f00 */
[----:B------:R-:W-:Y:S07]  /*7bb0*/  ISETP.GE.U32.AND P2, PT, R16, R23, PT ;  /* 0x000000171000720c */ /* 0x000fee0003f46070 */
[----:B------:R-:W-:Y:S01]  /*7bc0*/  @!P0 SEL R22, R22, RZ, P2 ;  /* 0x000000ff16168207 */ /* 0x000fe20001000000 */
[----:B--2---:R-:W-:Y:S01]  /*7bd0*/  IMAD.WIDE.U32 R2, R4, 0x180, R2 ;  /* 0x0000018004027825 */ /* 0x004fe200078e0002 */
[----:B------:R-:W-:Y:S03]  /*7be0*/  @!P0 SEL R4, R50, RZ, P2 ;  /* 0x000000ff32048207 */ /* 0x000fe60001000000 */
[----:B------:R-:W-:Y:S05]  /*7bf0*/  IMAD R0, R5, 0x180, RZ ;  /* 0x0000018005007824 */ /* 0x000fea00078e02ff */
[----:B------:R-:W-:Y:S02]  /*7c00*/  IADD3 R3, PT, PT, R0, R3, RZ ;  /* 0x0000000300037210 */ /* 0x000fe40007ffe0ff */
[----:B------:R-:W-:Y:S03]  /*7c10*/  @!P0 IADD3 R0, P1, PT, R98, R22, RZ ;  /* 0x0000001662008210 */ /* 0x000fe60007f3e0ff */
[----:B------:R-:W2:Y:S01]  /*7c20*/  LDG.E.128 R32, desc[UR6][R2.64] ;  /* 0x0000000602207981 */ /* 0x000ea2000c1e1d00 */
[----:B------:R-:W-:Y:S01]  /*7c30*/  @!P0 IADD3.X R6, PT, PT, R108, R4, RZ, P1, !PT ;  /* 0x000000046c068210 */ /* 0x000fe20000ffe4ff */
[----:B------:R-:W-:Y:S01]  /*7c40*/  @!P0 IMAD.WIDE R4, R25, 0x2, R2 ;  /* 0x0000000219048825 */ /* 0x000fe200078e0202 */
[C---:B------:R-:W-:Y:S01]  /*7c50*/  @!P0 SHF.L.U32 R10, R0.reuse, 0x1, RZ ;  /* 0x00000001000a8819 */ /* 0x040fe200000006ff */
[----:B------:R-:W1:Y:S01]  /*7c60*/  LDC.64 R24, c[0x0][0x3b8] ;  /* 0x0000ee00ff187b82 */ /* 0x000e620000000a00 */
[----:B------:R-:W-:Y:S02]  /*7c70*/  @!P0 SHF.L.U64.HI R0, R0, 0x1, R6 ;  /* 0x0000000100008819 */ /* 0x000fe40000010206 */
[----:B------:R-:W-:Y:S01]  /*7c80*/  @!P0 IADD3 R8, P1, PT, R10, R57, RZ ;  /* 0x000000390a088210 */ /* 0x000fe20007f3e0ff */
[----:B------:R-:W3:Y:S03]  /*7c90*/  @!P0 LDG.E.128 R4, desc[UR6][R4.64] ;  /* 0x0000000604048981 */ /* 0x000ee6000c1e1d00 */
[----:B------:R-:W-:Y:S05]  /*7ca0*/  @!P0 IADD3.X R9, PT, PT, R0, R54, RZ, P1, !PT ;  /* 0x0000003600098210 */ /* 0x000fea0000ffe4ff */
[----:B------:R5:W2:Y:S02]  /*7cb0*/  @!P0 LDG.E.128 R20, desc[UR6][R8.64] ;  /* 0x0000000608148981 */ /* 0x000aa4000c1e1d00 */
[----:B-----5:R-:W-:Y:S04]  /*7cc0*/  @!P0 IADD3 R8, P1, PT, R10, R58, RZ ;  /* 0x0000003a0a088210 */ /* 0x020fe80007f3e0ff */
[----:B------:R-:W-:Y:S02]  /*7cd0*/  @!P0 IADD3.X R9, PT, PT, R0, R56, RZ, P1, !PT ;  /* 0x0000003800098210 */ /* 0x000fe40000ffe4ff */
[----:B------:R-:W-:Y:S02]  /*7ce0*/  PLOP3.LUT P1, PT, PT, PT, PT, 0x80, 0x8 ;  /* 0x000000000008781c */ /* 0x000fe40003f2f070 */
[----:B------:R-:W-:Y:S01]  /*7cf0*/  @!P0 PLOP3.LUT P1, PT, P2, PT, PT, 0x80, 0x8 ;  /* 0x000000000008881c */ /* 0x000fe2000172f070 */
[----:B----4-:R4:W5:Y:S01]  /*7d00*/  @!P0 LDG.E.128 R36, desc[UR6][R8.64] ;  /* 0x0000000608248981 */ /* 0x010962000c1e1d00 */
[--C-:B---3--:R-:W-:Y:S02]  /*7d10*/  @!P0 HADD2.F32 R10, -RZ, R4.reuse.H0_H0 ;  /* 0x20000004ff0a8230 */ /* 0x108fe40000004100 */
[----:B----4-:R-:W-:Y:S02]  /*7d20*/  @!P0 HADD2.F32 R9, -RZ, R4.H1_H1 ;  /* 0x30000004ff098230 */ /* 0x010fe40000004100 */
        /* <DEDUP_REMOVED lines=34> */
[--C-:B-----5:R-:W-:Y:S02]  /*7f50*/  @!P0 HADD2.F32 R10, -RZ, R36.reuse.H0_H0 ;  /* 0x20000024ff0a8230 */ /* 0x120fe40000004100 */
        /* <DEDUP_REMOVED lines=38> */
.L_x_2361:
[----:B------:R-:W-:Y:S05]  /*81c0*/  BSYNC.RECONVERGENT B0 ;  /* 0x0000000000007941 */ /* 0x000fea0003800200 */
.L_x_2360:
[----:B--2---:R-:W-:Y:S01]  /*81d0*/  MOV R5, R56 ;  /* 0x0000003800057202 */ /* 0x004fe20000000f00 */
[----:B------:R-:W2:Y:S01]  /*81e0*/  LDC R18, c[0x0][0x450] ;  /* 0x00011400ff127b82 */ /* 0x000ea20000000800 */
[----:B-1-3--:R-:W-:Y:S01]  /*81f0*/  MOV R3, R54 ;  /* 0x0000003600037202 */ /* 0x00afe20000000f00 */
[----:B------:R-:W-:Y:S02]  /*8200*/  IMAD.U32 R0, R114, -0x80, RZ ;  /* 0xffffff8072007824 */ /* 0x000fe400078e00ff */
[----:B------:R-:W-:Y:S02]  /*8210*/  IMAD.MOV.U32 R4, RZ, RZ, R58 ;  /* 0x000000ffff047224 */ /* 0x000fe400078e003a */
[----:B------:R-:W-:Y:S03]  /*8220*/  IMAD.MOV.U32 R2, RZ, RZ, R57 ;  /* 0x000000ffff027224 */ /* 0x000fe600078e0039 */
[C---:B------:R-:W-:Y:S02]  /*8230*/  LEA R58, P1, R0.reuse, R4, 0x1 ;  /* 0x00000004003a7211 */ /* 0x040fe400078208ff */
[C---:B------:R-:W-:Y:S02]  /*8240*/  LEA R57, P0, R0.reuse, R2, 0x1 ;  /* 0x0000000200397211 */ /* 0x040fe400078008ff */
[C---:B------:R-:W-:Y:S02]  /*8250*/  LEA.HI.X.SX32 R56, R0.reuse, R5, 0x1, P1 ;  /* 0x0000000500387211 */ /* 0x040fe400008f0eff */
[----:B------:R-:W-:Y:S09]  /*8260*/  LEA.HI.X.SX32 R54, R0, R3, 0x1, P0 ;  /* 0x0000000300367211 */ /* 0x000ff200000f0eff */
.L_x_2328:
[----:B-1----:R-:W-:Y:S05]  /*8270*/  BSYNC.RECONVERGENT B1 ;  /* 0x0000000000017941 */ /* 0x002fea0003800200 */
.L_x_2326:
        /* <DEDUP_REMOVED lines=91> */
.L_x_2362:
[----:B------:R-:W-:Y:S02]  /*8830*/  ISETP.GT.AND P0, PT, R71, R81, PT ;  /* 0x000000514700720c */ /* 0x000fe40003f04270 */
[----:B------:R-:W-:Y:S02]  /*8840*/  IADD3 R67, P2, PT, R67, R87, RZ ;  /* 0x0000005743437210 */ /* 0x000fe40007f5e0ff */
[----:B------:R-:W-:Y:S03]  /*8850*/  IADD3 R28, P1, PT, R28, R85, RZ ;  /* 0x000000551c1c7210 */ /* 0x000fe60007f3e0ff */
[----:B------:R-:W-:Y:S02]  /*8860*/  IMAD.X R66, R66, 0x1, R86, P2 ;  /* 0x0000000142427824 */ /* 0x000fe400010e0656 */
[----:B------:R-:W-:Y:S04]  /*8870*/  IMAD.X R27, R27, 0x1, R84, P1 ;  /* 0x000000011b1b7824 */ /* 0x000fe800008e0654 */
[----:B------:R-:W-:Y:S05]  /*8880*/  @P0 BRA `(.L_x_2363) ;  /* 0xffffff9c00240947 */ /* 0x000fea000383ffff */
.L_x_2325:
[----:B------:R1:W5:Y:S01]  /*8890*/  LDL R70, [R1] ;  /* 0x0000000001467983 */ /* 0x0003620000100800 */
        /* <DEDUP_REMOVED lines=8> */
[----:B---3--:R-:W3:Y:S08]  /*8920*/  LDC.64 R2, c[0x0][0x3b0] ;  /* 0x0000ec00ff027b82 */ /* 0x008ef00000000a00 */
        /* <DEDUP_REMOVED lines=22> */
.L_x_2367:
[----:B------:R-:W-:Y:S05]  /*8a90*/  BSYNC.RECONVERGENT B0 ;  /* 0x0000000000007941 */ /* 0x000fea0003800200 */
.L_x_2366:
        /* <DEDUP_REMOVED lines=8> */
.L_x_2365:
        /* <DEDUP_REMOVED lines=18> */
[--C-:B------:R-:W-:Y:S02]  /*8c40*/  IMAD.X R20, R105, 0x1, R0.reuse, P2 ;  /* 0x0000000169147824 */ /* 0x100fe400010e0600 */
[----:B------:R-:W-:Y:S01]  /*8c50*/  IMAD.X R33, R106, 0x1, R0, P1 ;  /* 0x000000016a217824 */ /* 0x000fe200008e0600 */
[----:B------:R-:W-:Y:S06]  /*8c60*/  BRA.U !UP0, `(.L_x_2369) ;  /* 0x0000000908147547 */ /* 0x000fec000b800000 */
[----:B-----5:R-:W-:Y:S01]  /*8c70*/  IADD3 R19, PT, PT, -R22, R70, RZ ;  /* 0x0000004616137210 */ /* 0x020fe20007ffe1ff */
        /* <DEDUP_REMOVED lines=62> */
.L_x_2373:
[----:B------:R-:W-:Y:S05]  /*9060*/  BSYNC.RECONVERGENT B0 ;  /* 0x0000000000007941 */ /* 0x000fea0003800200 */
.L_x_2372:
[----:B-----5:R2:W-:Y:S02]  /*9070*/  STS.128 [R53], R4 ;  /* 0x0000000435007388 */ /* 0x0205e40000000c00 */
.L_x_2371:
[----:B------:R-:W-:Y:S05]  /*9080*/  BSYNC.RECONVERGENT B1 ;  /* 0x0000000000017941 */ /* 0x000fea0003800200 */
.L_x_2370:
        /* <DEDUP_REMOVED lines=20> */
[----:B------:R3:W4:Y:S01]  /*91d0*/  LDG.E.64 R12, desc[UR6][R2.64] ;  /* 0x00000006020c7981 */ /* 0x000722000c1e1b00 */
[----:B-----5:R-:W-:Y:S02]  /*91e0*/  MOV R10, R4 ;  /* 0x00000004000a7202 */ /* 0x020fe40000000f00 */
[----:B---3--:R-:W-:Y:S02]  /*91f0*/  MOV R2, R5 ;  /* 0x0000000500027202 */ /* 0x008fe40000000f00 */
[----:B------:R-:W-:-:S03]  /*9200*/  MOV R3, R7 ;  /* 0x0000000700037202 */ /* 0x000fc60000000f00 */
[--C-:B------:R-:W-:Y:S02]  /*9210*/  HADD2.F32 R5, -RZ, R2.reuse.H0_H0 ;  /* 0x20000002ff057230 */ /* 0x100fe40000004100 */
[----:B------:R-:W-:Y:S02]  /*9220*/  HADD2.F32 R2, -RZ, R2.H1_H1 ;  /* 0x30000002ff027230 */ /* 0x000fe40000004100 */
[--C-:B------:R-:W-:Y:S01]  /*9230*/  HADD2.F32 R0, -RZ, R3.reuse.H1_H1 ;  /* 0x30000003ff007230 */ /* 0x100fe20000004100 */
[----:B------:R-:W-:Y:S01]  /*9240*/  MOV R7, R6 ;  /* 0x0000000600077202 */ /* 0x000fe20000000f00 */
[----:B------:R-:W-:Y:S02]  /*9250*/  HADD2.F32 R3, -RZ, R3.H0_H0 ;  /* 0x20000003ff037230 */ /* 0x000fe40000004100 */
[----:B--2---:R-:W-:Y:S02]  /*9260*/  HADD2.F32 R11, -RZ, R8.H1_H1 ;  /* 0x30000008ff0b7230 */ /* 0x004fe40000004100 */
[----:B------:R-:W-:-:S02]  /*9270*/  HADD2.F32 R14, -RZ, R9.H1_H1 ;  /* 0x30000009ff0e7230 */ /* 0x000fc40000004100 */
[----:B----4-:R-:W-:Y:S02]  /*9280*/  HADD2.F32 R15, -RZ, R12.H1_H1 ;  /* 0x3000000cff0f7230 */ /* 0x010fe40000004100 */
[----:B------:R-:W-:Y:S02]  /*9290*/  HADD2.F32 R17, -RZ, R13.H1_H1 ;  /* 0x3000000dff117230 */ /* 0x000fe40000004100 */
[C---:B------:R-:W-:Y:S01]  /*92a0*/  FMUL.FTZ R4, R2.reuse, R11 ;  /* 0x0000000b02047220 */ /* 0x040fe20000410000 */
[----:B------:R-:W-:Y:S02]  /*92b0*/  FMUL.FTZ R6, R2, R15 ;  /* 0x0000000f02067220 */ /* 0x000fe40000410000 */
[C---:B------:R-:W-:Y:S01]  /*92c0*/  FMUL.FTZ R2, R0.reuse, R17 ;  /* 0x0000001100027220 */ /* 0x040fe20000410000 */
[----:B------:R-:W-:Y:S01]  /*92d0*/  FMUL.FTZ R0, R0, R14 ;  /* 0x0000000e00007220 */ /* 0x000fe20000410000 */
[----:B------:R-:W-:Y:S01]  /*92e0*/  FFMA.FTZ R16, R5, R11, -R6 ;  /* 0x0000000b05107223 */ /* 0x000fe20000010806 */
[----:B------:R-:W-:-:S02]  /*92f0*/  HADD2.F32 R8, -RZ, R8.H0_H0 ;  /* 0x20000008ff087230 */ /* 0x000fc40000004100 */
[C---:B------:R-:W-:Y:S01]  /*9300*/  FFMA.FTZ R14, R3.reuse, R14, -R2 ;  /* 0x0000000e030e7223 */ /* 0x040fe20000010802 */
[----:B------:R-:W-:Y:S01]  /*9310*/  FFMA.FTZ R11, R3, R17, R0 ;  /* 0x00000011030b7223 */ /* 0x000fe20000010000 */
[----:B------:R-:W-:Y:S02]  /*9320*/  HADD2.F32 R2, -RZ, R10.H1_H1 ;  /* 0x3000000aff027230 */ /* 0x000fe40000004100 */
[----:B------:R-:W-:Y:S02]  /*9330*/  HADD2.F32 R12, -RZ, R12.H0_H0 ;  /* 0x2000000cff0c7230 */ /* 0x000fe40000004100 */
[----:B------:R-:W-:Y:S02]  /*9340*/  HADD2.F32 R13, -RZ, R13.H0_H0 ;  /* 0x2000000dff0d7230 */ /* 0x000fe40000004100 */
[----:B------:R-:W-:Y:S02]  /*9350*/  HADD2.F32 R0, -RZ, R7.H1_H1 ;  /* 0x30000007ff007230 */ /* 0x000fe40000004100 */
[----:B------:R-:W-:-:S02]  /*9360*/  HADD2.F32 R9, -RZ, R9.H0_H0 ;  /* 0x20000009ff097230 */ /* 0x000fc40000004100 */
[----:B------:R-:W-:Y:S01]  /*9370*/  FFMA.FTZ R15, R5, R15, R4 ;  /* 0x0000000f050f7223 */ /* 0x000fe20000010004 */
[----:B------:R-:W-:Y:S02]  /*9380*/  HADD2.F32 R3, -RZ, R7.H0_H0 ;  /* 0x20000007ff037230 */ /* 0x000fe40000004100 */
[C---:B------:R-:W-:Y:S01]  /*9390*/  FMUL.FTZ R6, R2.reuse, R12 ;  /* 0x0000000c02067220 */ /* 0x040fe20000410000 */
[----:B------:R-:W-:Y:S01]  /*93a0*/  FMUL.FTZ R5, R2, R8 ;  /* 0x0000000802057220 */ /* 0x000fe20000410000 */
[C---:B------:R-:W-:Y:S01]  /*93b0*/  FMUL.FTZ R2, R0.reuse, R13 ;  /* 0x0000000d00027220 */ /* 0x040fe20000410000 */
[----:B------:R-:W-:Y:S02]  /*93c0*/  HADD2.F32 R4, -RZ, R10.H0_H0 ;  /* 0x2000000aff047230 */ /* 0x000fe40000004100 */
[-C--:B------:R-:W-:Y:S01]  /*93d0*/  FMUL.FTZ R0, R0, R9.reuse ;  /* 0x0000000900007220 */ /* 0x080fe20000410000 */
[----:B------:R-:W-:-:S03]  /*93e0*/  FFMA.FTZ R2, R3, R9, -R2 ;  /* 0x0000000903027223 */ /* 0x000fc60000010802 */
[----:B------:R-:W-:Y:S01]  /*93f0*/  FFMA.FTZ R3, R3, R13, R0 ;  /* 0x0000000d03037223 */ /* 0x000fe20000010000 */
[C---:B------:R-:W-:Y:S01]  /*9400*/  FFMA.FTZ R7, R4.reuse, R8, -R6 ;  /* 0x0000000804077223 */ /* 0x040fe20000010806 */
[----:B------:R-:W-:Y:S01]  /*9410*/  FFMA.FTZ R4, R4, R12, R5 ;  /* 0x0000000c04047223 */ /* 0x000fe20000010005 */
[----:B------:R-:W-:Y:S02]  /*9420*/  F2FP.F16.F32.PACK_AB R6, R11, R14 ;  /* 0x0000000e0b06723e */ /* 0x000fe400000000ff */
[----:B------:R-:W-:Y:S02]  /*9430*/  F2FP.F16.F32.PACK_AB R0, R15, R16 ;  /* 0x000000100f00723e */ /* 0x000fe400000000ff */
[----:B------:R-:W-:Y:S02]  /*9440*/  F2FP.F16.F32.PACK_AB R3, R3, R2 ;  /* 0x000000020303723e */ /* 0x000fe400000000ff */
[----:B------:R-:W-:Y:S02]  /*9450*/  F2FP.F16.F32.PACK_AB R4, R4, R7 ;  /* 0x000000070404723e */ /* 0x000fe400000000ff */
[----:B------:R-:W-:-:S02]  /*9460*/  MOV R7, R6 ;  /* 0x0000000600077202 */ /* 0x000fc40000000f00 */
[----:B------:R-:W-:Y:S02]  /*9470*/  MOV R5, R0 ;  /* 0x0000000000057202 */ /* 0x000fe40000000f00 */
[----:B------:R-:W-:Y:S02]  /*9480*/  MOV R6, R3 ;  /* 0x0000000300067202 */ /* 0x000fe40000000f00 */
.L_x_2375:
[----:B------:R-:W-:Y:S05]  /*9490*/  BSYNC.RECONVERGENT B0 ;  /* 0x0000000000007941 */ /* 0x000fea0003800200 */
.L_x_2374:
[----:B-----5:R4:W-:Y:S01]  /*94a0*/  STS.128 [R53+0x800], R4 ;  /* 0x0008000435007388 */ /* 0x0209e20000000c00 */
[----:B------:R-:W-:Y:S05]  /*94b0*/  BRA `(.L_x_2368) ;  /* 0x0000000c00247947 */ /* 0x000fea0003800000 */
.L_x_2369:
[----:B-----5:R-:W-:Y:S01]  /*94c0*/  IMAD.IADD R30, R70, 0x1, -R22 ;  /* 0x00000001461e7824 */ /* 0x020fe200078e0a16 */
        /* <DEDUP_REMOVED lines=77> */
[----:B------:R-:W-:Y:S02]  /*99a0*/  HADD2.F32 R15, -RZ, R22.H0_H0 ;  /* 0x20000016ff0f7230 */ /* 0x000fe40000004100 */
        /* <DEDUP_REMOVED lines=24> */
.L_x_2379:
[----:B------:R-:W-:Y:S05]  /*9b30*/  BSYNC.RECONVERGENT B0 ;  /* 0x0000000000007941 */ /* 0x000fea0003800200 */
.L_x_2378:
[----:B-----5:R2:W-:Y:S02]  /*9b40*/  STS.128 [R53], R4 ;  /* 0x0000000435007388 */ /* 0x0205e40000000c00 */
.L_x_2377:
[----:B------:R-:W-:Y:S05]  /*9b50*/  BSYNC.RECONVERGENT B1 ;  /* 0x0000000000017941 */ /* 0x000fea0003800200 */
.L_x_2376:
        /* <DEDUP_REMOVED lines=34> */
[----:B---3--:R-:W-:Y:S02]  /*9d80*/  HADD2.F32 R7, -RZ, R12.H1_H1 ;  /* 0x3000000cff077230 */ /* 0x008fe40000004100 */
[----:B-1----:R-:W-:Y:S02]  /*9d90*/  HADD2.F32 R3, -RZ, R14.H1_H1 ;  /* 0x3000000eff037230 */ /* 0x002fe40000004100 */
[----:B------:R-:W-:Y:S02]  /*9da0*/  HADD2.F32 R0, -RZ, R15.H1_H1 ;  /* 0x3000000fff007230 */ /* 0x000fe40000004100 */
[----:B------:R-:W-:Y:S01]  /*9db0*/  @!P0 FADD.FTZ R7, -R7, -RZ ;  /* 0x800000ff07078221 */ /* 0x000fe20000010100 */
[----:B------:R-:W-:-:S02]  /*9dc0*/  HADD2.F32 R5, -RZ, R13.H1_H1 ;  /* 0x3000000dff057230 */ /* 0x000fc40000004100 */
[----:B------:R-:W-:Y:S01]  /*9dd0*/  @!P0 FADD.FTZ R3, -R3, -RZ ;  /* 0x800000ff03038221 */ /* 0x000fe20000010100 */
[----:B------:R-:W-:Y:S02]  /*9de0*/  HADD2.F32 R8, -RZ, R12.H0_H0 ;  /* 0x2000000cff087230 */ /* 0x000fe40000004100 */
[----:B------:R-:W-:Y:S01]  /*9df0*/  @!P0 FADD.FTZ R0, -R0, -RZ ;  /* 0x800000ff00008221 */ /* 0x000fe20000010100 */
[----:B------:R-:W-:Y:S02]  /*9e00*/  HADD2.F32 R6, -RZ, R13.H0_H0 ;  /* 0x2000000dff067230 */ /* 0x000fe40000004100 */
[----:B------:R-:W-:Y:S01]  /*9e10*/  @!P0 FADD.FTZ R5, -R5, -RZ ;  /* 0x800000ff05058221 */ /* 0x000fe20000010100 */
[----:B------:R-:W-:Y:S02]  /*9e20*/  HADD2.F32 R27, -RZ, R9.H0_H0 ;  /* 0x20000009ff1b7230 */ /* 0x000fe40000004100 */
[----:B------:R-:W-:Y:S01]  /*9e30*/  @!P0 FADD.FTZ R8, -R8, -RZ ;  /* 0x800000ff08088221 */ /* 0x000fe20000010100 */
[----:B------:R-:W-:-:S02]  /*9e40*/  HADD2.F32 R10, -RZ, R10.H1_H1 ;  /* 0x3000000aff0a7230 */ /* 0x000fc40000004100 */
[----:B------:R-:W-:Y:S01]  /*9e50*/  @!P0 FADD.FTZ R6, -R6, -RZ ;  /* 0x800000ff06068221 */ /* 0x000fe20000010100 */
[----:B------:R-:W-:Y:S02]  /*9e60*/  HADD2.F32 R11, -RZ, R11.H1_H1 ;  /* 0x3000000bff0b7230 */ /* 0x000fe40000004100 */
[----:B------:R-:W-:Y:S01]  /*9e70*/  FMUL.FTZ R7, R24, R7 ;  /* 0x0000000718077220 */ /* 0x000fe20000410000 */
[----:B------:R-:W-:Y:S02]  /*9e80*/  HADD2.F32 R2, -RZ, R15.H0_H0 ;  /* 0x2000000fff027230 */ /* 0x000fe40000004100 */
[----:B------:R-:W-:Y:S01]  /*9e90*/  FMUL.FTZ R8, R25, R8 ;  /* 0x0000000819087220 */ /* 0x000fe20000410000 */
[----:B------:R-:W-:Y:S02]  /*9ea0*/  HADD2.F32 R9, -RZ, R9.H1_H1 ;  /* 0x30000009ff097230 */ /* 0x000fe40000004100 */
[----:B------:R-:W-:Y:S01]  /*9eb0*/  FMUL.FTZ R12, R11, R0 ;  /* 0x000000000b0c7220 */ /* 0x000fe20000410000 */
[----:B------:R-:W-:-:S02]  /*9ec0*/  HADD2.F32 R4, -RZ, R14.H0_H0 ;  /* 0x2000000eff047230 */ /* 0x000fc40000004100 */
[----:B------:R-:W-:Y:S01]  /*9ed0*/  @!P0 FADD.FTZ R2, -R2, -RZ ;  /* 0x800000ff02028221 */ /* 0x000fe20000010100 */
[----:B------:R-:W-:Y:S01]  /*9ee0*/  FMUL.FTZ R14, R10, R3 ;  /* 0x000000030a0e7220 */ /* 0x000fe20000410000 */
[----:B------:R-:W-:Y:S01]  /*9ef0*/  FMUL.FTZ R24, R9, R5 ;  /* 0x0000000509187220 */ /* 0x000fe20000410000 */
[----:B------:R-:W-:Y:S02]  /*9f00*/  HADD2.F32 R3, -RZ, R16.H0_H0 ;  /* 0x20000010ff037230 */ /* 0x000fe40000004100 */
[----:B------:R-:W-:Y:S01]  /*9f10*/  @!P0 FADD.FTZ R4, -R4, -RZ ;  /* 0x800000ff04048221 */ /* 0x000fe20000010100 */
[----:B------:R-:W-:Y:S02]  /*9f20*/  HADD2.F32 R0, -RZ, R18.H0_H0 ;  /* 0x20000012ff007230 */ /* 0x000fe40000004100 */
[----:B------:R-:W-:Y:S01]  /*9f30*/  FMUL.FTZ R6, R27, R6 ;  /* 0x000000061b067220 */ /* 0x000fe20000410000 */
[----:B------:R-:W-:Y:S01]  /*9f40*/  FMUL.FTZ R13, R29, R2 ;  /* 0x000000021d0d7220 */ /* 0x000fe20000410000 */
[----:B------:R-:W-:-:S02]  /*9f50*/  HADD2.F32 R2, -RZ, R16.H1_H1 ;  /* 0x30000010ff027230 */ /* 0x000fc40000004100 */
[----:B------:R-:W-:Y:S01]  /*9f60*/  FMUL.FTZ R15, R28, R4 ;  /* 0x000000041c0f7220 */ /* 0x000fe20000410000 */
[----:B------:R-:W-:Y:S02]  /*9f70*/  HADD2.F32 R4, -RZ, R18.H1_H1 ;  /* 0x30000012ff047230 */ /* 0x000fe40000004100 */
[--C-:B----4-:R-:W-:Y:S02]  /*9f80*/  HADD2.F32 R11, -RZ, R20.reuse.H0_H0 ;  /* 0x20000014ff0b7230 */ /* 0x110fe40000004100 */
[--C-:B------:R-:W-:Y:S02]  /*9f90*/  HADD2.F32 R9, -RZ, R21.reuse.H0_H0 ;  /* 0x20000015ff097230 */ /* 0x100fe40000004100 */
[----:B------:R-:W-:Y:S02]  /*9fa0*/  HADD2.F32 R10, -RZ, R20.H1_H1 ;  /* 0x30000014ff0a7230 */ /* 0x000fe40000004100 */
[----:B------:R-:W-:Y:S01]  /*9fb0*/  FFMA.FTZ R11, R3, R11, R8 ;  /* 0x0000000b030b7223 */ /* 0x000fe20000010008 */
[----:B------:R-:W-:-:S02]  /*9fc0*/  HADD2.F32 R21, -RZ, R21.H1_H1 ;  /* 0x30000015ff157230 */ /* 0x000fc40000004100 */
[----:B------:R-:W-:Y:S01]  /*9fd0*/  FFMA.FTZ R9, R0, R9, R6 ;  /* 0x0000000900097223 */ /* 0x000fe20000010006 */
[----:B------:R-:W-:Y:S02]  /*9fe0*/  HADD2.F32 R16, -RZ, R22.H0_H0 ;  /* 0x20000016ff107230 */ /* 0x000fe40000004100 */
[----:B------:R-:W-:Y:S01]  /*9ff0*/  FFMA.FTZ R10, R2, R10, R7 ;  /* 0x0000000a020a7223 */ /* 0x000fe20000010007 */
[----:B------:R-:W-:Y:S02]  /*a000*/  HADD2.F32 R20, -RZ, R23.H0_H0 ;  /* 0x20000017ff147230 */ /* 0x000fe40000004100 */
[----:B------:R-:W-:Y:S01]  /*a010*/  FFMA.FTZ R8, R4, R21, R24 ;  /* 0x0000001504087223 */ /* 0x000fe20000010018 */
[----:B------:R-:W-:Y:S02]  /*a020*/  HADD2.F32 R3, -RZ, R17.H0_H0 ;  /* 0x20000011ff037230 */ /* 0x000fe40000004100 */
[----:B------:R-:W-:Y:S02]  /*a030*/  HADD2.F32 R23, -RZ, R23.H1_H1 ;  /* 0x30000017ff177230 */ /* 0x000fe40000004100 */
[----:B------:R-:W-:-:S02]  /*a040*/  HADD2.F32 R0, -RZ, R19.H0_H0 ;  /* 0x20000013ff007230 */ /* 0x000fc40000004100 */
[----:B------:R-:W-:Y:S01]  /*a050*/  FFMA.FTZ R7, R3, R16, R15 ;  /* 0x0000001003077223 */ /* 0x000fe2000001000f */
[----:B------:R-:W-:Y:S02]  /*a060*/  HADD2.F32 R5, -RZ, R19.H1_H1 ;  /* 0x30000013ff057230 */ /* 0x000fe40000004100 */
[----:B------:R-:W-:Y:S02]  /*a070*/  HADD2.F32 R22, -RZ, R22.H1_H1 ;  /* 0x30000016ff167230 */ /* 0x000fe40000004100 */
[----:B------:R-:W-:Y:S01]  /*a080*/  FFMA.FTZ R4, R0, R20, R13 ;  /* 0x0000001400047223 */ /* 0x000fe2000001000d */
[----:B------:R-:W-:Y:S02]  /*a090*/  HADD2.F32 R2, -RZ, R17.H1_H1 ;  /* 0x30000011ff027230 */ /* 0x000fe40000004100 */
[----:B------:R-:W-:Y:S01]  /*a0a0*/  FFMA.FTZ R3, R5, R23, R12 ;  /* 0x0000001705037223 */ /* 0x000fe2000001000c */
[----:B------:R-:W-:Y:S02]  /*a0b0*/  F2FP.F16.F32.PACK_AB R0, R8, R9 ;  /* 0x000000090800723e */ /* 0x000fe400000000ff */
[----:B------:R-:W-:Y:S01]  /*a0c0*/  FFMA.FTZ R6, R2, R22, R14 ;  /* 0x0000001602067223 */ /* 0x000fe2000001000e */
[----:B------:R-:W-:-:S02]  /*a0d0*/  F2FP.F16.F32.PACK_AB R2, R10, R11 ;  /* 0x0000000b0a02723e */ /* 0x000fc400000000ff */
[----:B------:R-:W-:Y:S02]  /*a0e0*/  F2FP.F16.F32.PACK_AB R3, R3, R4 ;  /* 0x000000040303723e */ /* 0x000fe400000000ff */
[----:B------:R-:W-:Y:S02]  /*a0f0*/  F2FP.F16.F32.PACK_AB R6, R6, R7 ;  /* 0x000000070606723e */ /* 0x000fe400000000ff */
[----:B------:R-:W-:Y:S02]  /*a100*/  MOV R4, R2 ;  /* 0x0000000200047202 */ /* 0x000fe40000000f00 */
[----:B------:R-:W-:Y:S02]  /*a110*/  MOV R5, R0 ;  /* 0x0000000000057202 */ /* 0x000fe40000000f00 */
[----:B------:R-:W-:Y:S02]  /*a120*/  MOV R7, R3 ;  /* 0x0000000300077202 */ /* 0x000fe40000000f00 */
.L_x_2381:
[----:B------:R-:W-:Y:S05]  /*a130*/  BSYNC.RECONVERGENT B0 ;  /* 0x0000000000007941 */ /* 0x000fea0003800200 */
.L_x_2380:
[----:B-----5:R3:W-:Y:S02]  /*a140*/  STS.128 [R53+0x800], R4 ;  /* 0x0008000435007388 */ /* 0x0207e40000000c00 */
.L_x_2368:
[----:B------:R-:W-:Y:S05]  /*a150*/  BSYNC.RECONVERGENT B2 ;  /* 0x0000000000027941 */ /* 0x000fea0003800200 */
.L_x_2364:
[----:B------:R-:W5:Y:S01]  /*a160*/  LDC.64 R130, c[0x0][0x3b8] ;  /* 0x0000ee00ff827b82 */ /* 0x000f620000000a00 */
[----:B------:R-:W-:Y:S01]  /*a170*/  IADD3 R14, PT, PT, -R90, R104, RZ ;  /* 0x000000685a0e7210 */ /* 0x000fe20007ffe1ff */
[----:B------:R-:W5:Y:S01]  /*a180*/  S2R R66, SR_TID.X ;  /* 0x0000000000427919 */ /* 0x000f620000002100 */
[C---:B------:R-:W-:Y:S01]  /*a190*/  IADD3 R19, PT, PT, R68.reuse, 0x40, RZ ;  /* 0x0000004044137810 */ /* 0x040fe20007ffe0ff */
[----:B------:R-:W5:Y:S01]  /*a1a0*/  LDCU.64 UR10, c[0x0][0x508] ;  /* 0x0000a100ff0a77ac */ /* 0x000f620008000a00 */
[-C--:B------:R-:W-:Y:S01]  /*a1b0*/  ISETP.GE.AND P6, PT, R68, R14.reuse, PT ;  /* 0x0000000e4400720c */ /* 0x080fe20003fc6270 */
[----:B------:R-:W5:Y:S01]  /*a1c0*/  S2R R22, SR_TID.X ;  /* 0x0000000000167919 */ /* 0x000f620000002100 */
[-C--:B------:R-:W-:Y:S01]  /*a1d0*/  ISETP.GE.AND P3, PT, R19, R14.reuse, PT ;  /* 0x0000000e1300720c */ /* 0x080fe20003f66270 */
[----:B------:R-:W5:Y:S01]  /*a1e0*/  LDC.64 R120, c[0x0][0x3c0] ;  /* 0x0000f000ff787b82 */ /* 0x000f620000000a00 */
[----:B------:R-:W-:Y:S01]  /*a1f0*/  ISETP.GE.AND P1, PT, R26, R14, PT ;  /* 0x0000000e1a00720c */ /* 0x000fe20003f26270 */
[----:B-1----:R-:W1:Y:S01]  /*a200*/  S2R R24, SR_TID.X ;  /* 0x0000000000187919 */ /* 0x002e620000002100 */
        /* <DEDUP_REMOVED lines=20> */
[----:B------:R-:W-:Y:S02]  /*a350*/  SHF.L.U32 R22, R22, 0x2, RZ ;  /* 0x0000000216167819 */ /* 0x000fe400000006ff */
[----:B-1----:R-:W-:Y:S01]  /*a360*/  SHF.R.U32.HI R24, RZ, 0x3, R24 ;  /* 0x00000003ff187819 */ /* 0x002fe20000011618 */
[----:B------:R-:W-:Y:S01]  /*a370*/  @!P1 IMAD R15, R131, 0x140, RZ ;  /* 0x00000140830f9824 */ /* 0x000fe200078e02ff */
[----:B------:R-:W-:Y:S02]  /*a380*/  @!P1 MOV R6, R2 ;  /* 0x0000000200069202 */ /* 0x000fe40000000f00 */
[----:B------:R-:W-:-:S02]  /*a390*/  @!P1 MOV R7, R3 ;  /* 0x0000000300079202 */ /* 0x000fc40000000f00 */
[----:B------:R-:W-:Y:S01]  /*a3a0*/  @!P0 MOV R10, R2 ;  /* 0x00000002000a8202 */ /* 0x000fe20000000f00 */
[----:B------:R-:W-:Y:S01]  /*a3b0*/  @!P2 IMAD R8, R131, 0xc0, RZ ;  /* 0x000000c08308a824 */ /* 0x000fe200078e02ff */
[----:B------:R-:W-:Y:S01]  /*a3c0*/  @!P0 MOV R11, R3 ;  /* 0x00000003000b8202 */ /* 0x000fe20000000f00 */
[----:B------:R-:W-:Y:S01]  /*a3d0*/  @!P1 IMAD.WIDE.U32 R6, R130, 0x140, R6 ;  /* 0x0000014082069825 */ /* 0x000fe200078e0006 */
[----:B------:R-:W-:Y:S02]  /*a3e0*/  SHF.R.U32.HI R62, RZ, 0x1, R66 ;  /* 0x00000001ff3e7819 */ /* 0x000fe40000011642 */
[----:B------:R-:W-:Y:S01]  /*a3f0*/  IADD3 R100, PT, PT, R242, -0x1, RZ ;  /* 0xfffffffff2647810 */ /* 0x000fe20007ffe0ff */
[----:B--2---:R-:W-:Y:S01]  /*a400*/  IMAD.WIDE.U32 R4, R130, 0x40, RZ ;  /* 0x0000004082047825 */ /* 0x004fe200078e00ff */
[----:B------:R-:W-:-:S03]  /*a410*/  @!P1 IADD3 R7, PT, PT, R15, R7, RZ ;  /* 0x000000070f079210 */ /* 0x000fc60007ffe0ff */
        /* <DEDUP_REMOVED lines=10> */
[----:B-1----:R-:W-:-:S04]  /*a4c0*/  @!P2 IMAD.WIDE.U32 R4, R130, 0xc0, R2 ;  /* 0x000000c08204a825 */ /* 0x002fc800078e0002 */
[----:B------:R-:W-:Y:S02]  /*a4d0*/  @!P3 LEA R2, P5, R130, R2, 0x8 ;  /* 0x000000028202b211 */ /* 0x000fe400078a40ff */
[----:B------:R-:W-:Y:S02]  /*a4e0*/  @!P2 IADD3 R9, PT, PT, R8, R5, RZ ;  /* 0x000000050809a210 */ /* 0x000fe40007ffe0ff */
[----:B------:R-:W-:Y:S02]  /*a4f0*/  @!P2 MOV R8, R4 ;  /* 0x000000040008a202 */ /* 0x000fe40000000f00 */
[----:B------:R-:W-:Y:S02]  /*a500*/  @!P3 LEA.HI.X R3, R130, R3, R131, 0x8, P5 ;  /* 0x000000038203b211 */ /* 0x000fe400028f4483 */
[----:B------:R-:W-:Y:S01]  /*a510*/  @!P0 IADD3 R5, PT, PT, R0, R11, RZ ;  /* 0x0000000b00058210 */ /* 0x000fe20007ffe0ff */
[----:B------:R-:W-:Y:S01]  /*a520*/  @!P2 LDGSTS.E.BYPASS.LTC128B.128 [R53+0x3000], desc[UR6][R8.64] ;  /* 0x030000000835afae */ /* 0x000fe2000b981a06 */
[----:B------:R-:W-:-:S02]  /*a530*/  @!P0 MOV R4, R10 ;  /* 0x0000000a00048202 */ /* 0x000fc40000000f00 */
[-C--:B------:R-:W-:Y:S01]  /*a540*/  ISETP.GE.AND P5, PT, R19, R14.reuse, PT ;  /* 0x0000000e1300720c */ /* 0x080fe20003fa6270 */
[----:B------:R1:W-:Y:S01]  /*a550*/  @!P3 LDGSTS.E.BYPASS.LTC128B.128 [R53+0x3800], desc[UR6][R2.64] ;  /* 0x038000000235bfae */ /* 0x0003e2000b981a06 */
[-C--:B------:R-:W-:Y:S02]  /*a560*/  ISETP.GE.AND P2, PT, R18, R14.reuse, PT ;  /* 0x0000000e1200720c */ /* 0x080fe40003f46270 */
[C---:B------:R-:W-:Y:S01]  /*a570*/  SHF.L.U32 R19, R66.reuse, 0x5, RZ ;  /* 0x0000000542137819 */ /* 0x040fe200000006ff */
[----:B------:R3:W-:Y:S01]  /*a580*/  @!P1 LDGSTS.E.BYPASS.LTC128B.128 [R53+0x4000], desc[UR6][R6.64] ;  /* 0x0400000006359fae */ /* 0x0007e2000b981a06 */
[----:B------:R-:W-:Y:S02]  /*a590*/  LOP3.LUT R0, R66, 0x8, RZ, 0xc0, !PT ;  /* 0x0000000842007812 */ /* 0x000fe400078ec0ff */
[----:B------:R-:W-:Y:S01]  /*a5a0*/  ISETP.GE.AND P1, PT, R26, R14, PT ;  /* 0x0000000e1a00720c */ /* 0x000fe20003f26270 */
[----:B------:R4:W-:Y:S01]  /*a5b0*/  @!P0 LDGSTS.E.BYPASS.LTC128B.128 [R53+0x4800], desc[UR6][R4.64] ;  /* 0x0480000004358fae */ /* 0x0009e2000b981a06 */
[----:B------:R-:W-:-:S02]  /*a5c0*/  LOP3.LUT R0, R0, 0xc0, R19, 0xf8, !PT ;  /* 0x000000c000007812 */ /* 0x000fc400078ef813 */
[----:B------:R-:W-:Y:S01]  /*a5d0*/  ISETP.GE.AND P3, PT, R20, R14, PT ;  /* 0x0000000e1400720c */ /* 0x000fe20003f66270 */
[----:B------:R-:W0:Y:S01]  /*a5e0*/  LDGDEPBAR ;  /* 0x00000000000079af */ /* 0x000e220000000000 */
[----:B------:R-:W-:Y:S01]  /*a5f0*/  LOP3.LUT R0, R0, 0x18, R22, 0x78, !PT ;  /* 0x0000001800007812 */ /* 0x000fe200078e7816 */
[C---:B--2---:R-:W-:Y:S01]  /*a600*/  @!P2 IMAD R13, R121.reuse, 0xc0, RZ ;  /* 0x000000c0790da824 */ /* 0x044fe200078e02ff */
[----:B------:R-:W-:Y:S02]  /*a610*/  SHF.L.U32 R18, R121, 0x6, RZ ;  /* 0x0000000679127819 */ /* 0x000fe400000006ff */
[----:B-1----:R-:W-:-:S04]  /*a620*/  LEA R2, P0, R83, R220, 0x1 ;  /* 0x000000dc53027211 */ /* 0x002fc800078008ff */
[----:B------:R-:W-:Y:S02]  /*a630*/  LEA.HI.X R3, R83, R219, R89, 0x1, P0 ;  /* 0x000000db53037211 */ /* 0x000fe400000f0c59 */
[----:B---3--:R-:W-:Y:S02]  /*a640*/  LOP3.LUT R7, R23, 0x100, RZ, 0xc0, !PT ;  /* 0x0000010017077812 */ /* 0x008fe400078ec0ff */
[----:B----4-:R-:W-:Y:S01]  /*a650*/  @!P6 MOV R4, R220 ;  /* 0x000000dc0004e202 */ /* 0x010fe20000000f00 */
[----:B------:R-:W-:-:S04]  /*a660*/  DEPBAR.LE SB0, 0x0 ;  /* 0x000080000000791a */ /* 0x000fc80000000000 */
[----:B------:R-:W-:Y:S01]  /*a670*/  @!P6 MOV R5, R219 ;  /* 0x000000db0005e202 */ /* 0x000fe20000000f00 */
[----:B------:R-:W-:Y:S01]  /*a680*/  BAR.SYNC.DEFER_BLOCKING 0x0 ;  /* 0x0000000000007b1d */ /* 0x000fe20000010000 */
[----:B------:R-:W-:Y:S02]  /*a690*/  P2R R6, PR, RZ, 0x2 ;  /* 0x00000002ff067803 */ /* 0x000fe40000000000 */
[-C--:B------:R-:W-:Y:S02]  /*a6a0*/  ISETP.GE.AND P0, PT, R16, R14.reuse, PT ;  /* 0x0000000e1000720c */ /* 0x080fe40003f06270 */
[----:B------:R-:W-:Y:S01]  /*a6b0*/  ISETP.GE.AND P1, PT, R17, R14, PT ;  /* 0x0000000e1100720c */ /* 0x000fe20003f26270 */
[----:B------:R-:W-:-:S10]  /*a6c0*/  IMAD.WIDE.U32 R16, R120, 0x40, RZ ;  /* 0x0000004078107825 */ /* 0x000fd400078e00ff */
[----:B------:R-:W-:Y:S01]  /*a6d0*/  @!P0 MOV R10, R2 ;  /* 0x00000002000a8202 */ /* 0x000fe20000000f00 */
[C---:B------:R-:W-:Y:S01]  /*a6e0*/  @!P0 IMAD R12, R121.reuse, 0x180, RZ ;  /* 0x00000180790c8824 */ /* 0x040fe200078e02ff */
[----:B------:R-:W-:Y:S01]  /*a6f0*/  @!P0 MOV R11, R3 ;  /* 0x00000003000b8202 */ /* 0x000fe20000000f00 */
        /* <DEDUP_REMOVED lines=12> */
[----:B------:R-:W-:-:S03]  /*a7c0*/  @!P5 IADD3 R14, P6, PT, R2, R16, RZ ;  /* 0x00000010020ed210 */ /* 0x000fc60007fde0ff */
[----:B------:R-:W-:Y:S01]  /*a7d0*/  @P5 STS.128 [R53+0x6000], RZ ;  /* 0x006000ff35005388 */ /* 0x000fe20000000c00 */
[----:B-1----:R-:W-:Y:S01]  /*a7e0*/  LOP3.LUT R4, R7, 0x20, R19, 0xf8, !PT ;  /* 0x0000002007047812 */ /* 0x002fe200078ef813 */
[----:B------:R-:W-:Y:S01]  /*a7f0*/  @!P1 IMAD.WIDE.U32 R6, R120, 0x140, R2 ;  /* 0x0000014078069825 */ /* 0x000fe200078e0002 */
[----:B------:R-:W-:Y:S02]  /*a800*/  @!P2 MOV R5, R3 ;  /* 0x000000030005a202 */ /* 0x000fe40000000f00 */
[----:B------:R-:W-:Y:S02]  /*a810*/  LOP3.LUT R0, R4, R0, RZ, 0xfc, !PT ;  /* 0x0000000004007212 */ /* 0x000fe400078efcff */
[----:B------:R-:W-:Y:S02]  /*a820*/  @!P2 MOV R4, R2 ;  /* 0x000000020004a202 */ /* 0x000fe40000000f00 */
[----:B------:R-:W-:Y:S02]  /*a830*/  LEA R164, R0, UR5, 0x1 ;  /* 0x0000000500a47c11 */ /* 0x000fe4000f8e08ff */
[----:B------:R-:W-:Y:S01]  /*a840*/  MOV R0, 0x20 ;  /* 0x0000002000007802 */ /* 0x000fe20000000f00 */
[----:B------:R-:W-:-:S04]  /*a850*/  @!P2 IMAD.WIDE.U32 R8, R120, 0xc0, R4 ;  /* 0x000000c07808a825 */ /* 0x000fc800078e0004 */
[----:B------:R-:W-:Y:S01]  /*a860*/  @!P0 IMAD.WIDE.U32 R4, R120, 0x180, R10 ;  /* 0x0000018078048825 */ /* 0x000fe200078e000a */
[----:B------:R-:W-:Y:S02]  /*a870*/  @!P2 IADD3 R9, PT, PT, R13, R9, RZ ;  /* 0x000000090d09a210 */ /* 0x000fe40007ffe0ff */
[----:B------:R-:W-:Y:S02]  /*a880*/  @!P1 IADD3 R13, PT, PT, R15, R7, RZ ;  /* 0x000000070f0d9210 */ /* 0x000fe40007ffe0ff */
[----:B------:R-:W-:Y:S02]  /*a890*/  SHF.L.U32 R7, R24, 0x8, RZ ;  /* 0x0000000818077819 */ /* 0x000fe400000006ff */
[----:B------:R-:W-:Y:S02]  /*a8a0*/  @!P0 IADD3 R11, PT, PT, R12, R5, RZ ;  /* 0x000000050c0b8210 */ /* 0x000fe40007ffe0ff */
[----:B------:R-:W-:Y:S02]  /*a8b0*/  LOP3.LUT R5, R7, 0x100, RZ, 0xc0, !PT ;  /* 0x0000010007057812 */ /* 0x000fe400078ec0ff */
[----:B------:R-:W-:-:S02]  /*a8c0*/  @!P5 IADD3.X R15, PT, PT, R3, R17, R18, P6, !PT ;  /* 0x00000011030fd210 */ /* 0x000fc400037fe412 */
[----:B------:R-:W-:Y:S02]  /*a8d0*/  LOP3.LUT R227, R5, 0x20, R19, 0xf8, !PT ;  /* 0x0000002005e37812 */ /* 0x000fe400078ef813 */
[----:B------:R-:W-:Y:S01]  /*a8e0*/  LOP3.LUT R19, R19, 0xc0, RZ, 0xc0, !PT ;  /* 0x000000c013137812 */ /* 0x000fe200078ec0ff */
[----:B------:R-:W-:Y:S01]  /*a8f0*/  @!PT LDS RZ, [RZ] ;  /* 0x00000000fffff984 */ /* 0x000fe20000000800 */
[----:B------:R-:W-:Y:S01]  /*a900*/  @!PT LDS RZ, [RZ] ;  /* 0x00000000fffff984 */ /* 0x000fe20000000800 */
[----:B------:R-:W-:Y:S01]  /*a910*/  @!PT LDS RZ, [RZ] ;  /* 0x00000000fffff984 */ /* 0x000fe20000000800 */
[----:B------:R1:W-:Y:S01]  /*a920*/  @!P5 LDGSTS.E.BYPASS.LTC128B.128 [R53+0x6000], desc[UR6][R14.64] ;  /* 0x060000000e35dfae */ /* 0x0003e2000b981a06 */
[----:B------:R-:W-:Y:S02]  /*a930*/  @!P1 MOV R12, R6 ;  /* 0x00000006000c9202 */ /* 0x000fe40000000f00 */
[C---:B------:R-:W-:Y:S01]  /*a940*/  @!P4 LEA R6, P6, R120.reuse, R2, 0x7 ;  /* 0x000000027806c211 */ /* 0x040fe200078c38ff */
[----:B------:R-:W-:Y:S01]  /*a950*/  @P4 STS.128 [R53+0x6800], RZ ;  /* 0x006800ff35004388 */ /* 0x000fe20000000c00 */
[----:B------:R-:W-:Y:S02]  /*a960*/  @!P0 MOV R10, R4 ;  /* 0x00000004000a8202 */ /* 0x000fe40000000f00 */
[----:B------:R-:W-:-:S02]  /*a970*/  @!P4 LEA.HI.X R7, R120, R3, R121, 0x7, P6 ;  /* 0x000000037807c211 */ /* 0x000fc400030f3c79 */
[C---:B------:R-:W-:Y:S02]  /*a980*/  @!P3 LEA R4, P5, R120.reuse, R2, 0x8 ;  /* 0x000000027804b211 */ /* 0x040fe400078a40ff */
[----:B--2---:R-:W-:Y:S01]  /*a990*/  LOP3.LUT R2, R227, 0x3e00, R23, 0xf8, !PT ;  /* 0x00003e00e3027812 */ /* 0x004fe200078ef817 */
[----:B------:R-:W-:Y:S01]  /*a9a0*/  @!PT LDS RZ, [RZ] ;  /* 0x00000000fffff984 */ /* 0x000fe20000000800 */
[----:B------:R-:W-:Y:S01]  /*a9b0*/  @!PT LDS RZ, [RZ] ;  /* 0x00000000fffff984 */ /* 0x000fe20000000800 */
[----:B------:R-:W-:Y:S01]  /*a9c0*/  @!PT LDS RZ, [RZ] ;  /* 0x00000000fffff984 */ /* 0x000fe20000000800 */
[----:B------:R-:W-:Y:S01]  /*a9d0*/  @!P4 LDGSTS.E.BYPASS.LTC128B.128 [R53+0x6800], desc[UR6][R6.64] ;  /* 0x068000000635cfae */ /* 0x000fe2000b981a06 */
[----:B------:R-:W-:Y:S02]  /*a9e0*/  @!P3 LEA.HI.X R5, R120, R3, R121, 0x8, P5 ;  /* 0x000000037805b211 */ /* 0x000fe400028f4479 */
        /* <DEDUP_REMOVED lines=9> */
[----:B-1----:R-:W-:-:S03]  /*aa80*/  LOP3.LUT R14, R19, 0x8, R62, 0xf8, !PT ;  /* 0x00000008130e7812 */ /* 0x002fc600078ef83e */
[----:B------:R-:W-:Y:S01]  /*aa90*/  @!PT LDS RZ, [RZ] ;  /* 0x00000000fffff984 */ /* 0x000fe20000000800 */
[----:B------:R-:W-:Y:S01]  /*aaa0*/  @!PT LDS RZ, [RZ] ;  /* 0x00000000fffff984 */ /* 0x000fe20000000800 */
[----:B------:R-:W-:Y:S01]  /*aab0*/  @!PT LDS RZ, [RZ] ;  /* 0x00000000fffff984 */ /* 0x000fe20000000800 */
[----:B------:R1:W-:Y:S01]  /*aac0*/  @!P3 LDGSTS.E.BYPASS.LTC128B.128 [R53+0x7800], desc[UR6][R4.64] ;  /* 0x078000000435bfae */ /* 0x0003e2000b981a06 */
[----:B------:R-:W-:-:S03]  /*aad0*/  LOP3.LUT R225, R14, 0x18, R22, 0x78, !PT ;  /* 0x000000180ee17812 */ /* 0x000fc600078e7816 */
[----:B------:R-:W-:Y:S01]  /*aae0*/  @P1 STS.128 [R53+0x8000], RZ ;  /* 0x008000ff35001388 */ /* 0x000fe20000000c00 */
[----:B------:R-:W-:-:S03]  /*aaf0*/  LOP3.LUT R2, R2, R225, RZ, 0xfc, !PT ;  /* 0x000000e102027212 */ /* 0x000fc600078efcff */
[----:B------:R-:W-:Y:S01]  /*ab00*/  @!PT LDS RZ, [RZ] ;  /* 0x00000000fffff984 */ /* 0x000fe20000000800 */
[----:B------:R-:W-:Y:S01]  /*ab10*/  @!PT LDS RZ, [RZ] ;  /* 0x00000000fffff984 */ /* 0x000fe20000000800 */
[----:B------:R-:W-:Y:S01]  /*ab20*/  @!PT LDS RZ, [RZ] ;  /* 0x00000000fffff984 */ /* 0x000fe20000000800 */
[----:B------:R-:W-:Y:S01]  /*ab30*/  @!P1 LDGSTS.E.BYPASS.LTC128B.128 [R53+0x8000], desc[UR6][R12.64] ;  /* 0x080000000c359fae */ /* 0x000fe2000b981a06 */
[----:B------:R-:W-:-:S03]  /*ab40*/  LEA R166, R2, UR5, 0x1 ;  /* 0x0000000502a67c11 */ /* 0x000fc6000f8e08ff */
[----:B------:R-:W-:Y:S01]  /*ab50*/  @P0 STS.128 [R53+0x8800], RZ ;  /* 0x008800ff35000388 */ /* 0x000fe20000000c00 */
[----:B------:R-:W-:Y:S02]  /*ab60*/  LOP3.LUT R2, R62, 0x1f0, RZ, 0xc0, !PT ;  /* 0x000001f03e027812 */ /* 0x000fe400078ec0ff */
[----:B------:R-:W-:Y:S01]  /*ab70*/  IADD3 R167, PT, PT, R166, R0, RZ ;  /* 0x00000000a6a77210 */ /* 0x000fe20007ffe0ff */
[----:B------:R-:W-:Y:S01]  /*ab80*/  @!PT LDS RZ, [RZ] ;  /* 0x00000000fffff984 */ /* 0x000fe20000000800 */
[----:B------:R-:W-:Y:S01]  /*ab90*/  @!PT LDS RZ, [RZ] ;  /* 0x00000000fffff984 */ /* 0x000fe20000000800 */
[----:B------:R-:W-:Y:S01]  /*aba0*/  @!PT LDS RZ, [RZ] ;  /* 0x00000000fffff984 */ /* 0x000fe20000000800 */
[----:B------:R2:W-:Y:S01]  /*abb0*/  @!P0 LDGSTS.E.BYPASS.LTC128B.128 [R53+0x8800], desc[UR6][R10.64] ;  /* 0x088000000a358fae */ /* 0x0005e2000b981a06 */
[----:B------:R-:W-:-:S03]  /*abc0*/  ISETP.GT.AND P0, PT, R100, R223, PT ;  /* 0x000000df6400720c */ /* 0x000fc60003f04270 */
[----:B------:R-:W-:Y:S04]  /*abd0*/  LDSM.16.M88.4 R16, [R164+0x1000] ;  /* 0x00100000a410783b */ /* 0x000fe80000000200 */
[----:B------:R-:W-:Y:S04]  /*abe0*/  LDSM.16.M88.4 R24, [R165+0x1000] ;  /* 0x00100000a518783b */ /* 0x000fe80000000200 */
[----:B-1----:R-:W-:Y:S04]  /*abf0*/  LDSM.16.M88.4 R4, [R167] ;  /* 0x00000000a704783b */ /* 0x002fe80000000200 */
[----:B------:R-:W-:Y:S04]  /*ac00*/  LDSM.16.M88.4 R28, [R164+0x1400] ;  /* 0x00140000a41c783b */ /* 0x000fe80000000200 */
[----:B------:R-:W-:Y:S04]  /*ac10*/  LDSM.16.M88.4 R32, [R165+0x1400] ;  /* 0x00140000a520783b */ /* 0x000fe80000000200 */
[----:B------:R-:W-:Y:S04]  /*ac20*/  LDSM.16.M88.4 R40, [R164+0x1800] ;  /* 0x00180000a428783b */ /* 0x000fe80000000200 */
[----:B--2---:R-:W1:Y:S04]  /*ac30*/  LDSM.16.M88.4 R8, [R166] ;  /* 0x00000000a608783b */ /* 0x004e680000000200 */
[----:B------:R-:W-:Y:S04]  /*ac40*/  LDSM.16.M88.4 R36, [R165+0x1c00] ;  /* 0x001c0000a524783b */ /* 0x000fe80000000200 */
[----:B------:R-:W-:Y:S01]  /*ac50*/  LDSM.16.M88.4 R44, [R164+0x3c00] ;  /* 0x003c0000a42c783b */ /* 0x000fe20000000200 */
[----:B------:R-:W2:Y:S03]  /*ac60*/  S2R R3, SR_CTAID.X ;  /* 0x0000000000037919 */ /* 0x000ea60000002500 */
[----:B------:R-:W0:Y:S01]  /*ac70*/  LDGDEPBAR ;  /* 0x00000000000079af */ /* 0x000e220000000000 */
[----:B-1----:R-:W-:Y:S01]  /*ac80*/  HMMA.16816.F32 R12, R8, R16, RZ ;  /* 0x00000010080c723c */ /* 0x002fe200000018ff */
[----:B--2---:R-:W-:-:S15]  /*ac90*/  LEA R2, R3, R2, 0x6 ;  /* 0x0000000203027211 */ /* 0x004fde00078e30ff */
[----:B------:R-:W-:-:S04]  /*aca0*/  NOP ;  /* 0x0000000000007918 */ /* 0x000fc80000000000 */
[----:B------:R-:W-:Y:S08]  /*acb0*/  HMMA.16816.F32 R20, R4, R24, R12 ;  /* 0x000000180414723c */ /* 0x000ff0000000180c */
[C---:B------:R-:W-:Y:S08]  /*acc0*/  HMMA.16816.F32 R12, R8.reuse, R18, RZ ;  /* 0x00000012080c723c */ /* 0x040ff000000018ff */
[----:B------:R-:W-:Y:S03]  /*acd0*/  HMMA.16816.F32 R16, R8, R28, RZ ;  /* 0x0000001c0810723c */ /* 0x000fe600000018ff */
[----:B------:R-:W-:-:S04]  /*ace0*/  FMUL.FTZ R0, R20, UR11 ;  /* 0x0000000b14007c20 */ /* 0x000fc80008410000 */
[----:B------:R1:W2:Y:S05]  /*acf0*/  MUFU.TANH R63, R0 ;  /* 0x00000000003f7308 */ /* 0x0002aa0000002400 */
[----:B------:R-:W-:Y:S08]  /*ad00*/  HMMA.16816.F32 R24, R4, R26, R12 ;  /* 0x0000001a0418723c */ /* 0x000ff0000000180c */
[----:B------:R-:W-:Y:S01]  /*ad10*/  HMMA.16816.F32 R12, R8, R30, RZ ;  /* 0x0000001e080c723c */ /* 0x000fe200000018ff */
[----:B------:R-:W3:Y:S01]  /*ad20*/  LDSM.16.M88.4 R28, [R165+0x1800] ;  /* 0x00180000a51c783b */ /* 0x000ee20000000200 */
[----:B-1----:R-:W-:-:S04]  /*ad30*/  FMUL.FTZ R0, R21, UR11 ;  /* 0x0000000b15007c20 */ /* 0x002fc80008410000 */
[----:B------:R1:W4:-:S14]  /*ad40*/  MUFU.TANH R65, R0 ;  /* 0x0000000000417308 */ /* 0x00031c0000002400 */
[----:B------:R-:W-:Y:S01]  /*ad50*/  HMMA.16816.F32 R12, R4, R34, R12 ;  /* 0x00000022040c723c */ /* 0x000fe2000000180c */
[----:B-1----:R-:W-:-:S04]  /*ad60*/  FMUL.FTZ R0, R22, UR11 ;  /* 0x0000000b16007c20 */ /* 0x002fc80008410000 */
[----:B------:R1:W1:Y:S02]  /*ad70*/  MUFU.TANH R232, R0 ;  /* 0x0000000000e87308 */ /* 0x0002640000002400 */
[----:B-1----:R-:W-:Y:S02]  /*ad80*/  FMUL.FTZ R0, R23, UR11 ;  /* 0x0000000b17007c20 */ /* 0x002fe40008410000 */
[----:B------:R-:W-:Y:S01]  /*ad90*/  HMMA.16816.F32 R20, R4, R32, R16 ;  /* 0x000000200414723c */ /* 0x000fe20000001810 */
[----:B------:R-:W1:Y:S03]  /*ada0*/  LDSM.16.M88.4 R32, [R164+0x1c00] ;  /* 0x001c0000a420783b */ /* 0x000e660000000200 */
[----:B------:R5:W1:Y:S04]  /*adb0*/  MUFU.TANH R231, R0 ;  /* 0x0000000000e77308 */ /* 0x000a680000002400 */
[----:B------:R-:W-:Y:S01]  /*adc0*/  HMMA.16816.F32 R16, R8, R40, RZ ;  /* 0x000000280810723c */ /* 0x000fe200000018ff */
[----:B-----5:R-:W-:-:S04]  /*add0*/  FMUL.FTZ R0, R24, UR11 ;  /* 0x0000000b18007c20 */ /* 0x020fc80008410000 */
[----:B------:R5:W1:Y:S02]  /*ade0*/  MUFU.TANH R64, R0 ;  /* 0x0000000000407308 */ /* 0x000a640000002400 */
[----:B-----5:R-:W-:-:S06]  /*adf0*/  FMUL.FTZ R0, R25, UR11 ;  /* 0x0000000b19007c20 */ /* 0x020fcc0008410000 */
[----:B------:R5:W1:Y:S02]  /*ae00*/  MUFU.TANH R252, R0 ;  /* 0x0000000000fc7308 */ /* 0x000a640000002400 */
[----:B-----5:R-:W-:-:S06]  /*ae10*/  FMUL.FTZ R0, R26, UR11 ;  /* 0x0000000b1a007c20 */ /* 0x020fcc0008410000 */
[----:B------:R5:W1:Y:S02]  /*ae20*/  MUFU.TANH R228, R0 ;  /* 0x0000000000e47308 */ /* 0x000a640000002400 */
[----:B-----5:R-:W-:Y:S02]  /*ae30*/  FMUL.FTZ R0, R27, UR11 ;  /* 0x0000000b1b007c20 */ /* 0x020fe40008410000 */
[----:B---3--:R-:W-:Y:S04]  /*ae40*/  HMMA.16816.F32 R24, R4, R28, R16 ;  /* 0x0000001c0418723c */ /* 0x008fe80000001810 */
[----:B------:R3:W1:Y:S04]  /*ae50*/  MUFU.TANH R222, R0 ;  /* 0x0000000000de7308 */ /* 0x0006680000002400 */
[----:B------:R-:W-:Y:S01]  /*ae60*/  HMMA.16816.F32 R16, R8, R42, RZ ;  /* 0x0000002a0810723c */ /* 0x000fe200000018ff */
[----:B------:R-:W-:Y:S01]  /*ae70*/  LDSM.16.M88.4 R40, [R164+0x2400] ;  /* 0x00240000a428783b */ /* 0x000fe20000000200 */
[----:B---3--:R-:W-:-:S04]  /*ae80*/  FMUL.FTZ R0, R20, UR11 ;  /* 0x0000000b14007c20 */ /* 0x008fc80008410000 */
[----:B------:R3:W1:Y:S02]  /*ae90*/  MUFU.TANH R251, R0 ;  /* 0x0000000000fb7308 */ /* 0x0006640000002400 */
[----:B---3--:R-:W-:-:S06]  /*aea0*/  FMUL.FTZ R0, R21, UR11 ;  /* 0x0000000b15007c20 */ /* 0x008fcc0008410000 */
[----:B------:R3:W1:Y:S02]  /*aeb0*/  MUFU.TANH R250, R0 ;  /* 0x0000000000fa7308 */ /* 0x0006640000002400 */
[----:B---3--:R-:W-:-:S06]  /*aec0*/  FMUL.FTZ R0, R22, UR11 ;  /* 0x0000000b16007c20 */ /* 0x008fcc0008410000 */
[----:B------:R3:W1:Y:S02]  /*aed0*/  MUFU.TANH R213, R0 ;  /* 0x0000000000d57308 */ /* 0x0006640000002400 */
[----:B---3--:R-:W-:Y:S02]  /*aee0*/  FMUL.FTZ R0, R23, UR11 ;  /* 0x0000000b17007c20 */ /* 0x008fe40008410000 */
[----:B------:R-:W-:Y:S01]  /*aef0*/  HMMA.16816.F32 R20, R4, R30, R16 ;  /* 0x0000001e0414723c */ /* 0x000fe20000001810 */
[----:B------:R-:W3:Y:S03]  /*af00*/  LDSM.16.M88.4 R28, [R164+0x2000] ;  /* 0x00200000a41c783b */ /* 0x000ee60000000200 */
        /* <DEDUP_REMOVED lines=22> */
[----:B------:R5:W1:Y:S04]  /*b070*/  MUFU.TANH R207, R0 ;  /* 0x0000000000cf7308 */ /* 0x000a680000002400 */
[----:B---3--:R-:W-:Y:S01]  /*b080*/  HMMA.16816.F32 R16, R8, R28, RZ ;  /* 0x0000001c0810723c */ /* 0x008fe200000018ff */
[----:B-----5:R-:W-:-:S04]  /*b090*/  FMUL.FTZ R0, R20, UR11 ;  /* 0x0000000b14007c20 */ /* 0x020fc80008410000 */
        /* <DEDUP_REMOVED lines=203> */
[----:B------:R1:W4:Y:S02]  /*bd50*/  MUFU.TANH R56, R0 ;  /* 0x0000000000387308 */ /* 0x0003240000002400 */
        /* <DEDUP_REMOVED lines=15> */
[----:B---3--:R-:W-:-:S04]  /*be50*/  FMUL.FTZ R0, R25, UR11 ;  /* 0x0000000b19007c20 */ /* 0x008fc80008410000 */
[----:B------:R2:W3:Y:S02]  /*be60*/  MUFU.TANH R193, R0 ;  /* 0x0000000000c17308 */ /* 0x0004e40000002400 */
[----:B--2---:R-:W-:-:S06]  /*be70*/  FMUL.FTZ R0, R26, UR11 ;  /* 0x0000000b1a007c20 */ /* 0x004fcc0008410000 */
[----:B------:R2:W1:Y:S02]  /*be80*/  MUFU.TANH R61, R0 ;  /* 0x00000000003d7308 */ /* 0x0004640000002400 */
[----:B--2---:R-:W-:Y:S02]  /*be90*/  FMUL.FTZ R0, R27, UR11 ;  /* 0x0000000b1b007c20 */ /* 0x004fe40008410000 */
[----:B------:R-:W2:Y:S01]  /*bea0*/  LDSM.16.M88.4 R24, [R165+0x4c00] ;  /* 0x004c0000a518783b */ /* 0x000ea20000000200 */
[----:B------:R-:W-:-:S04]  /*beb0*/  DEPBAR.LE SB0, 0x0 ;  /* 0x000080000000791a */ /* 0x000fc80000000000 */
        /* <DEDUP_REMOVED lines=12> */
[----:B------:R1:W1:-:S15]  /*bf80*/  MUFU.TANH R178, R0 ;  /* 0x0000000000b27308 */ /* 0x00025e0000002400 */
[----:B------:R-:W-:Y:S01]  /*bf90*/  HMMA.16816.F32 R12, R4, R34, R12 ;  /* 0x00000022040c723c */ /* 0x000fe2000000180c */
[----:B-1----:R-:W-:-:S04]  /*bfa0*/  FMUL.FTZ R0, R17, UR11 ;  /* 0x0000000b11007c20 */ /* 0x002fc80008410000 */
[----:B------:R1:W1:-:S14]  /*bfb0*/  MUFU.TANH R186, R0 ;  /* 0x0000000000ba7308 */ /* 0x00025c0000002400 */
[----:B------:R-:W-:Y:S01]  /*bfc0*/  FMUL.FTZ R12, R12, UR11 ;  /* 0x0000000b0c0c7c20 */ /* 0x000fe20008410000 */
[----:B------:R-:W-:-:S03]  /*bfd0*/  FMUL.FTZ R13, R13, UR11 ;  /* 0x0000000b0d0d7c20 */ /* 0x000fc60008410000 */
[----:B------:R-:W2:Y:S08]  /*bfe0*/  MUFU.TANH R152, R12 ;  /* 0x0000000c00987308 */ /* 0x000eb00000002400 */
[----:B------:R-:W2:Y:S01]  /*bff0*/  MUFU.TANH R145, R13 ;  /* 0x0000000d00917308 */ /* 0x000ea20000002400 */
[----:B-1----:R-:W-:-:S07]  /*c000*/  FMUL.FTZ R0, R18, UR11 ;  /* 0x0000000b12007c20 */ /* 0x002fce0008410000 */
[----:B------:R1:W1:Y:S02]  /*c010*/  MUFU.TANH R128, R0 ;  /* 0x0000000000807308 */ /* 0x0002640000002400 */
[----:B-1----:R-:W-:Y:S02]  /*c020*/  FMUL.FTZ R0, R19, UR11 ;  /* 0x0000000b13007c20 */ /* 0x002fe40008410000 */
[C---:B-----5:R-:W-:Y:S04]  /*c030*/  HMMA.16816.F32 R16, R8.reuse, R28, RZ ;  /* 0x0000001c0810723c */ /* 0x060fe800000018ff */
[----:B------:R1:W1:Y:S04]  /*c040*/  MUFU.TANH R134, R0 ;  /* 0x0000000000867308 */ /* 0x0002680000002400 */
        /* <DEDUP_REMOVED lines=15> */
[----:B------:R-:W2:Y:S08]  /*c140*/  MUFU.TANH R97, R7 ;  /* 0x0000000700617308 */ /* 0x000eb00000002400 */
[----:B------:R-:W2:Y:S01]  /*c150*/  MUFU.TANH R141, R4 ;  /* 0x00000004008d7308 */ /* 0x000ea20000002400 */
[----:B-1----:R-:W-:-:S07]  /*c160*/  FMUL.FTZ R0, R23, UR11 ;  /* 0x0000000b17007c20 */ /* 0x002fce0008410000 */
        /* <DEDUP_REMOVED lines=13> */
[----:B-1----:R-:W-:-:S04]  /*c240*/  SHF.R.U32.HI R0, RZ, 0x2, R66 ;  /* 0x00000002ff007819 */ /* 0x002fc80000011642 */
[----:B------:R-:W-:-:S04]  /*c250*/  LOP3.LUT R0, R0, 0x7, RZ, 0xc0, !PT ;  /* 0x0000000700007812 */ /* 0x000fc800078ec0ff */
        /* <DEDUP_REMOVED lines=17> */
.L_x_2383:
[----:B------:R-:W2:Y:S01]  /*c370*/  LDL R3, [R1+0x4] ;  /* 0x0000040001037983 */ /* 0x000ea20000100800 */
[----:B------:R-:W1:Y:S01]  /*c380*/  LDC R12, c[0x0][0x4f0] ;  /* 0x00013c00ff0c7b82 */ /* 0x000e620000000800 */
[----:B------:R-:W-:Y:S01]  /*c390*/  IMAD.SHL.U32 R9, R100, 0x100, RZ ;  /* 0x0000010064097824 */ /* 0x000fe200078e00ff */
[----:B------:R-:W3:Y:S01]  /*c3a0*/  LDCU.64 UR8, c[0x0][0x3a0] ;  /* 0x00007400ff0877ac */ /* 0x000ee20008000a00 */
[----:B-1----:R-:W-:-:S04]  /*c3b0*/  IABS R11, R12 ;  /* 0x0000000c000b7213 */ /* 0x002fc80000000000 */
[----:B------:R-:W1:Y:S08]  /*c3c0*/  I2F.RP R6, R11 ;  /* 0x0000000b00067306 */ /* 0x000e700000209400 */
[----:B-1----:R-:W1:Y:S02]  /*c3d0*/  MUFU.RCP R6, R6 ;  /* 0x0000000600067308 */ /* 0x002e640000001000 */
[----:B-1----:R-:W-:-:S06]  /*c3e0*/  VIADD R6, R6, 0xffffffe ;  /* 0x0ffffffe06067836 */ /* 0x002fcc0000000000 */
[----:B------:R-:W1:Y:S02]  /*c3f0*/  F2I.FTZ.U32.TRUNC.NTZ R7, R6 ;  /* 0x0000000600077305 */ /* 0x000e64000021f000 */
[--C-:B-1----:R-:W-:Y:S02]  /*c400*/  IMAD.MOV R0, RZ, RZ, -R7.reuse ;  /* 0x000000ffff007224 */ /* 0x102fe400078e0a07 */
[----:B------:R-:W-:Y:S01]  /*c410*/  IMAD.MOV.U32 R6, RZ, RZ, RZ ;  /* 0x000000ffff067224 */ /* 0x000fe200078e00ff */
[----:B--2---:R-:W-:Y:S01]  /*c420*/  IADD3 R10, PT, PT, R3, -0x200, RZ ;  /* 0xfffffe00030a7810 */ /* 0x004fe20007ffe0ff */
[----:B------:R-:W-:Y:S01]  /*c430*/  IMAD R3, R0, R11, RZ ;  /* 0x0000000b00037224 */ /* 0x000fe200078e02ff */
[----:B------:R-:W-:Y:S02]  /*c440*/  IABS R0, R9 ;  /* 0x0000000900007213 */ /* 0x000fe40000000000 */
[----:B------:R-:W-:Y:S01]  /*c450*/  IABS R5, R10 ;  /* 0x0000000a00057213 */ /* 0x000fe20000000000 */
        /* <DEDUP_REMOVED lines=47> */
.L_x_2384:
        /* <DEDUP_REMOVED lines=30> */
.L_x_2382:
[----:B------:R-:W-:Y:S01]  /*c930*/  IMAD.SHL.U32 R0, R66, 0x2, RZ ;  /* 0x0000000242007824 */ /* 0x000fe200078e00ff */
[----:B------:R-:W1:Y:S01]  /*c940*/  LDCU UR4, c[0x0][0x45c] ;  /* 0x00008b80ff0477ac */ /* 0x000e620008000800 */
[----:B----4-:R-:W-:Y:S02]  /*c950*/  IMAD.MOV.U32 R7, RZ, RZ, R63 ;  /* 0x000000ffff077224 */ /* 0x010fe400078e003f */
[----:B------:R-:W-:Y:S01]  /*c960*/  IMAD.MOV.U32 R5, RZ, RZ, R64 ;  /* 0x000000ffff057224 */ /* 0x000fe200078e0040 */
[----:B------:R-:W-:-:S05]  /*c970*/  LOP3.LUT R3, R0, 0x6, RZ, 0xc0, !PT ;  /* 0x0000000600037812 */ /* 0x000fca00078ec0ff */
[----:B------:R-:W-:Y:S02]  /*c980*/  IMAD R0, R100, 0x100, R3 ;  /* 0x0000010064007824 */ /* 0x000fe400078e0203 */
[----:B------:R-:W-:Y:S02]  /*c990*/  IMAD.MOV.U32 R3, RZ, RZ, R65 ;  /* 0x000000ffff037224 */ /* 0x000fe400078e0041 */
[C---:B------:R-:W-:Y:S01]  /*c9a0*/  VIADD R40, R0.reuse, 0x1 ;  /* 0x0000000100287836 */ /* 0x040fe20000000000 */
[CC--:B------:R-:W-:Y:S01]  /*c9b0*/  ISETP.GE.AND P0, PT, R0.reuse, R2.reuse, PT ;  /* 0x000000020000720c */ /* 0x0c0fe20003f06270 */
[C---:B------:R-:W-:Y:S02]  /*c9c0*/  VIADD R39, R0.reuse, 0x8 ;  /* 0x0000000800277836 */ /* 0x040fe40000000000 */
        /* <DEDUP_REMOVED lines=8> */
[----:B------:R-:W-:Y:S01]  /*ca50*/  IMAD.MOV.U32 R232, RZ, RZ, R7 ;  /* 0x000000ffffe87224 */ /* 0x000fe200078e0007 */
[-C--:B------:R-:W-:Y:S01]  /*ca60*/  ISETP.GE.AND P3, PT, R47, R2.reuse, PT ;  /* 0x000000022f00720c */ /* 0x080fe20003f66270 */
[C---:B------:R-:W-:Y:S01]  /*ca70*/  VIADD R64, R0.reuse, 0x19 ;  /* 0x0000001900407836 */ /* 0x040fe20000000000 */
[----:B------:R-:W-:Y:S01]  /*ca80*/  FSEL R7, R231, -INF , !P0 ;  /* 0xff800000e7077808 */ /* 0x000fe20004000000 */
[----:B------:R-:W-:Y:S01]  /*ca90*/  VIADD R65, R0, 0x20 ;  /* 0x0000002000417836 */ /* 0x000fe20000000000 */
[----:B------:R-:W-:Y:S01]  /*caa0*/  FSEL R8, R228, -INF , !P1 ;  /* 0xff800000e4087808 */ /* 0x000fe20004800000 */
[----:B------:R-:W-:Y:S01]  /*cab0*/  IMAD.MOV.U32 R228, RZ, RZ, R3 ;  /* 0x000000ffffe47224 */ /* 0x000fe200078e0003 */
        /* <DEDUP_REMOVED lines=223> */
[-C--:B------:R-:W-:Y:S02]  /*d8b0*/  ISETP.GE.AND P0, PT, R40, R4.reuse, PT ;  /* 0x000000042800720c */ /* 0x080fe40003f06270 */
[----:B------:R-:W-:Y:S01]  /*d8c0*/  FSEL R40, R250, -INF , !P4 ;  /* 0xff800000fa287808 */ /* 0x000fe20006000000 */
[--C-:B------:R-:W-:Y:S01]  /*d8d0*/  FFMA.FTZ R6, R6, UR4, -R5.reuse ;  /* 0x0000000406067c23 */ /* 0x100fe20008010805 */
[--C-:B------:R-:W-:Y:S01]  /*d8e0*/  FFMA.FTZ R0, R17, UR4, -R5.reuse ;  /* 0x0000000411007c23 */ /* 0x100fe20008010805 */
[----:B------:R-:W-:Y:S02]  /*d8f0*/  ISETP.GE.AND P4, PT, R67, R4, PT ;  /* 0x000000044300720c */ /* 0x000fe40003f86270 */
[----:B------:R1:W-:Y:S08]  /*d900*/  MUFU.EX2 R147, R6 ;  /* 0x0000000600937308 */ /* 0x0003f00000000800 */
[----:B------:R2:W-:Y:S01]  /*d910*/  MUFU.EX2 R159, R0 ;  /* 0x00000000009f7308 */ /* 0x0005e20000000800 */
[----:B-1----:R-:W-:-:S07]  /*d920*/  FFMA.FTZ R6, R7, UR4, -R5 ;  /* 0x0000000407067c23 */ /* 0x002fce0008010805 */
[----:B------:R1:W3:Y:S01]  /*d930*/  MUFU.EX2 R146, R6 ;  /* 0x0000000600927308 */ /* 0x0002e20000000800 */
[----:B--2---:R-:W-:-:S07]  /*d940*/  FFMA.FTZ R0, R18, UR4, -R5 ;  /* 0x0000000412007c23 */ /* 0x004fce0008010805 */
[----:B------:R2:W-:Y:S01]  /*d950*/  MUFU.EX2 R160, R0 ;  /* 0x0000000000a07308 */ /* 0x0005e20000000800 */
[----:B-1----:R-:W-:Y:S01]  /*d960*/  FFMA.FTZ R6, R8, UR4, -R5 ;  /* 0x0000000408067c23 */ /* 0x002fe20008010805 */
[----:B------:R-:W-:Y:S02]  /*d970*/  FSEL R8, R232, -INF , !P6 ;  /* 0xff800000e8087808 */ /* 0x000fe40007000000 */
[----:B------:R-:W-:-:S04]  /*d980*/  ISETP.GE.AND P6, PT, R96, R4, PT ;  /* 0x000000046000720c */ /* 0x000fc80003fc6270 */
[----:B------:R1:W-:Y:S01]  /*d990*/  MUFU.EX2 R148, R6 ;  /* 0x0000000600947308 */ /* 0x0003e20000000800 */
[----:B------:R-:W4:Y:S01]  /*d9a0*/  S2R R232, SR_TID.X ;  /* 0x0000000000e87919 */ /* 0x000f220000002100 */
[----:B--2---:R-:W-:-:S06]  /*d9b0*/  FFMA.FTZ R0, R19, UR4, -R5 ;  /* 0x0000000413007c23 */ /* 0x004fcc0008010805 */
[----:B------:R2:W-:Y:S01]  /*d9c0*/  MUFU.EX2 R170, R0 ;  /* 0x0000000000aa7308 */ /* 0x0005e20000000800 */
[----:B-1----:R-:W-:Y:S01]  /*d9d0*/  FFMA.FTZ R6, R9, UR4, -R5 ;  /* 0x0000000409067c23 */ /* 0x002fe20008010805 */
[----:B------:R-:W-:Y:S02]  /*d9e0*/  FSEL R9, R228, -INF , !P0 ;  /* 0xff800000e4097808 */ /* 0x000fe40004000000 */
[----:B------:R-:W-:-:S04]  /*d9f0*/  ISETP.GE.AND P0, PT, R63, R4, PT ;  /* 0x000000043f00720c */ /* 0x000fc80003f06270 */
[----:B------:R1:W5:Y:S01]  /*da00*/  MUFU.EX2 R149, R6 ;  /* 0x0000000600957308 */ /* 0x0003620000000800 */
[----:B------:R-:W-:Y:S02]  /*da10*/  FSEL R63, R246, -INF , !P3 ;  /* 0xff800000f63f7808 */ /* 0x000fe40005800000 */
[----:B------:R-:W-:Y:S01]  /*da20*/  FSEL R44, R249, -INF , !P0 ;  /* 0xff800000f92c7808 */ /* 0x000fe20004000000 */
[----:B--2---:R-:W-:Y:S01]  /*da30*/  FFMA.FTZ R0, R20, UR4, -R5 ;  /* 0x0000000414007c23 */ /* 0x004fe20008010805 */
[-C--:B------:R-:W-:Y:S02]  /*da40*/  ISETP.GE.AND P0, PT, R68, R4.reuse, PT ;  /* 0x000000044400720c */ /* 0x080fe40003f06270 */
[----:B------:R-:W-:Y:S01]  /*da50*/  ISETP.GE.AND P3, PT, R71, R4, PT ;  /* 0x000000044700720c */ /* 0x000fe20003f66270 */
[----:B------:R2:W-:Y:S03]  /*da60*/  MUFU.EX2 R163, R0 ;  /* 0x0000000000a37308 */ /* 0x0005e60000000800 */
[----:B------:R-:W-:-:S02]  /*da70*/  FSEL R67, R240, -INF , !P3 ;  /* 0xff800000f0437808 */ /* 0x000fc40005800000 */
[-C--:B------:R-:W-:Y:S01]  /*da80*/  ISETP.GE.AND P3, PT, R81, R4.reuse, PT ;  /* 0x000000045100720c */ /* 0x080fe20003f66270 */
[--C-:B-1----:R-:W-:Y:S01]  /*da90*/  FFMA.FTZ R6, R10, UR4, -R5.reuse ;  /* 0x000000040a067c23 */ /* 0x102fe20008010805 */
[----:B------:R-:W-:Y:S02]  /*daa0*/  FSEL R10, R252, -INF , !P2 ;  /* 0xff800000fc0a7808 */ /* 0x000fe40005000000 */
[-C--:B------:R-:W-:Y:S01]  /*dab0*/  ISETP.GE.AND P2, PT, R65, R4.reuse, PT ;  /* 0x000000044100720c */ /* 0x080fe20003f46270 */
[----:B------:R1:W-:Y:S01]  /*dac0*/  MUFU.EX2 R150, R6 ;  /* 0x0000000600967308 */ /* 0x0003e20000000800 */
[----:B------:R-:W-:Y:S02]  /*dad0*/  FSEL R65, R244, -INF , !P0 ;  /* 0xff800000f4417808 */ /* 0x000fe40004000000 */
[----:B------:R-:W-:Y:S01]  /*dae0*/  FSEL R62, R247, -INF , !P2 ;  /* 0xff800000f73e7808 */ /* 0x000fe20005000000 */
[----:B--2---:R-:W-:Y:S01]  /*daf0*/  FFMA.FTZ R0, R21, UR4, -R5 ;  /* 0x0000000415007c23 */ /* 0x004fe20008010805 */
[----:B------:R-:W-:-:S02]  /*db00*/  ISETP.GE.AND P2, PT, R70, R4, PT ;  /* 0x000000044600720c */ /* 0x000fc40003f46270 */
[-C--:B------:R-:W-:Y:S01]  /*db10*/  ISETP.GE.AND P0, PT, R73, R4.reuse, PT ;  /* 0x000000044900720c */ /* 0x080fe20003f06270 */
[----:B------:R2:W-:Y:S01]  /*db20*/  MUFU.EX2 R169, R0 ;  /* 0x0000000000a97308 */ /* 0x0005e20000000800 */
[----:B------:R-:W-:Y:S02]  /*db30*/  FSEL R66, R241, -INF , !P2 ;  /* 0xff800000f1427808 */ /* 0x000fe40005000000 */
[-C--:B------:R-:W-:Y:S02]  /*db40*/  ISETP.GE.AND P2, PT, R76, R4.reuse, PT ;  /* 0x000000044c00720c */ /* 0x080fe40003f46270 */
[----:B------:R-:W-:Y:S02]  /*db50*/  FSEL R68, R238, -INF , !P0 ;  /* 0xff800000ee447808 */ /* 0x000fe40004000000 */
[----:B------:R-:W-:Y:S01]  /*db60*/  ISETP.GE.AND P0, PT, R79, R4, PT ;  /* 0x000000044f00720c */ /* 0x000fe20003f06270 */
[----:B-1----:R-:W-:Y:S01]  /*db70*/  FFMA.FTZ R6, R11, UR4, -R5 ;  /* 0x000000040b067c23 */ /* 0x002fe20008010805 */
[----:B------:R-:W-:-:S02]  /*db80*/  FSEL R11, R231, -INF , !P1 ;  /* 0xff800000e70b7808 */ /* 0x000fc40004800000 */
[----:B------:R-:W-:Y:S01]  /*db90*/  ISETP.GE.AND P1, PT, R64, R4, PT ;  /* 0x000000044000720c */ /* 0x000fe20003f26270 */
[----:B------:R1:W-:Y:S01]  /*dba0*/  MUFU.EX2 R151, R6 ;  /* 0x0000000600977308 */ /* 0x0003e20000000800 */
[----:B------:R-:W-:Y:S02]  /*dbb0*/  FMNMX3.FTZ R20, R8, R9, R11, !PT ;  /* 0x0000000908147276 */ /* 0x000fe4000781000b */
[----:B------:R-:W-:Y:S01]  /*dbc0*/  FSEL R47, R248, -INF , !P1 ;  /* 0xff800000f82f7808 */ /* 0x000fe20004800000 */
[----:B--2---:R-:W-:Y:S01]  /*dbd0*/  FFMA.FTZ R0, R22, UR4, -R5 ;  /* 0x0000000416007c23 */ /* 0x004fe20008010805 */
[----:B------:R-:W-:Y:S02]  /*dbe0*/  FMNMX3.FTZ R20, R20, R10, R39, !PT ;  /* 0x0000000a14147276 */ /* 0x000fe40007810027 */
[----:B------:R-:W-:Y:S01]  /*dbf0*/  ISETP.GE.AND P1, PT, R69, R4, PT ;  /* 0x000000044500720c */ /* 0x000fe20003f26270 */
[----:B------:R2:W-:Y:S01]  /*dc00*/  MUFU.EX2 R171, R0 ;  /* 0x0000000000ab7308 */ /* 0x0005e20000000800 */
[----:B------:R-:W-:-:S02]  /*dc10*/  FMNMX3.FTZ R20, R20, R40, R44, !PT ;  /* 0x0000002814147276 */ /* 0x000fc4000781002c */
[----:B------:R-:W-:Y:S02]  /*dc20*/  FSEL R64, R245, -INF , !P4 ;  /* 0xff800000f5407808 */ /* 0x000fe40006000000 */
[----:B------:R-:W-:Y:S02]  /*dc30*/  FMNMX3.FTZ R20, R20, R47, R62, !PT ;  /* 0x0000002f14147276 */ /* 0x000fe4000781003e */
[----:B------:R-:W-:Y:S02]  /*dc40*/  FSEL R21, R243, -INF , !P1 ;  /* 0xff800000f3157808 */ /* 0x000fe40004800000 */
[----:B------:R-:W-:Y:S01]  /*dc50*/  FMNMX3.FTZ R20, R20, R63, R64, !PT ;  /* 0x0000003f14147276 */ /* 0x000fe20007810040 */
[----:B-1----:R-:W-:Y:S01]  /*dc60*/  FFMA.FTZ R6, R12, UR4, -R5 ;  /* 0x000000040c067c23 */ /* 0x002fe20008010805 */
[----:B------:R-:W-:Y:S02]  /*dc70*/  ISETP.GE.AND P1, PT, R75, R4, PT ;  /* 0x000000044b00720c */ /* 0x000fe40003f26270 */
[----:B------:R-:W-:Y:S01]  /*dc80*/  FMNMX3.FTZ R20, R20, R65, R21, !PT ;  /* 0x0000004114147276 */ /* 0x000fe20007810015 */
[----:B------:R1:W-:Y:S01]  /*dc90*/  MUFU.EX2 R153, R6 ;  /* 0x0000000600997308 */ /* 0x0003e20000000800 */
[----:B------:R-:W-:-:S02]  /*dca0*/  FSEL R22, R239, -INF , !P5 ;  /* 0xff800000ef167808 */ /* 0x000fc40006800000 */
[----:B------:R-:W-:Y:S01]  /*dcb0*/  FMNMX3.FTZ R20, R20, R66, R67, !PT ;  /* 0x0000004214147276 */ /* 0x000fe20007810043 */
[----:B--2---:R-:W-:Y:S01]  /*dcc0*/  FFMA.FTZ R0, R23, UR4, -R5 ;  /* 0x0000000417007c23 */ /* 0x004fe20008010805 */
[-C--:B------:R-:W-:Y:S02]  /*dcd0*/  ISETP.GE.AND P4, PT, R77, R4.reuse, PT ;  /* 0x000000044d00720c */ /* 0x080fe40003f86270 */
[----:B------:R-:W-:Y:S01]  /*dce0*/  ISETP.GE.AND P5, PT, R78, R4, PT ;  /* 0x000000044e00720c */ /* 0x000fe20003fa6270 */
[----:B------:R2:W-:Y:S01]  /*dcf0*/  MUFU.EX2 R168, R0 ;  /* 0x0000000000a87308 */ /* 0x0005e20000000800 */
[----:B------:R-:W-:Y:S02]  /*dd00*/  FSEL R69, R237, -INF , !P1 ;  /* 0xff800000ed457808 */ /* 0x000fe40004800000 */
[----:B------:R-:W-:Y:S02]  /*dd10*/  FSEL R23, R236, -INF , !P2 ;  /* 0xff800000ec177808 */ /* 0x000fe40005000000 */
[----:B------:R-:W-:-:S02]  /*dd20*/  FMNMX3.FTZ R20, R20, R22, R68, !PT ;  /* 0x0000001614147276 */ /* 0x000fc40007810044 */
[-C--:B------:R-:W-:Y:S02]  /*dd30*/  ISETP.GE.AND P1, PT, R82, R4.reuse, PT ;  /* 0x000000045200720c */ /* 0x080fe40003f26270 */
[----:B------:R-:W-:Y:S01]  /*dd40*/  FSEL R70, R235, -INF , !P4 ;  /* 0xff800000eb467808 */ /* 0x000fe20006000000 */
[----:B-1----:R-:W-:Y:S01]  /*dd50*/  FFMA.FTZ R6, R13, UR4, -R5 ;  /* 0x000000040d067c23 */ /* 0x002fe20008010805 */
[----:B------:R-:W-:Y:S02]  /*dd60*/  FSEL R71, R234, -INF , !P5 ;  /* 0xff800000ea477808 */ /* 0x000fe40006800000 */
[----:B------:R-:W-:Y:S01]  /*dd70*/  FMNMX3.FTZ R20, R20, R69, R23, !PT ;  /* 0x0000004514147276 */ /* 0x000fe20007810017 */
[----:B------:R1:W-:Y:S01]  /*dd80*/  MUFU.EX2 R154, R6 ;  /* 0x00000006009a7308 */ /* 0x0003e20000000800 */
[----:B------:R-:W-:Y:S01]  /*dd90*/  ISETP.GE.AND P4, PT, R80, R4, PT ;  /* 0x000000045000720c */ /* 0x000fe20003f86270 */
[----:B--2---:R-:W-:Y:S01]  /*dda0*/  FFMA.FTZ R0, R26, UR4, -R5 ;  /* 0x000000041a007c23 */ /* 0x004fe20008010805 */
[----:B------:R-:W-:-:S02]  /*ddb0*/  FSEL R72, R233, -INF , !P0 ;  /* 0xff800000e9487808 */ /* 0x000fc40004000000 */
[----:B------:R-:W-:-:S03]  /*ddc0*/  FSEL R73, R230, -INF , !P1 ;  /* 0xff800000e6497808 */ /* 0x000fc60004800000 */
[----:B------:R2:W-:Y:S01]  /*ddd0*/  MUFU.EX2 R176, R0 ;  /* 0x0000000000b07308 */ /* 0x0005e20000000800 */
        /* <DEDUP_REMOVED lines=9> */
[----:B------:R-:W-:Y:S01]  /*de70*/  ISETP.GE.AND P3, PT, R88, R4, PT ;  /* 0x000000045800720c */ /* 0x000fe20003f66270 */
[----:B--2---:R-:W-:Y:S01]  /*de80*/  FFMA.FTZ R0, R25, UR4, -R5 ;  /* 0x0000000419007c23 */ /* 0x004fe20008010805 */
[----:B------:R-:W-:Y:S02]  /*de90*/  FSEL R77, R221, -INF , !P5 ;  /* 0xff800000dd4d7808 */ /* 0x000fe40006800000 */
        /* <DEDUP_REMOVED lines=9> */
[----:B------:R-:W-:Y:S01]  /*df30*/  FSEL R97, R209, -INF , !P4 ;  /* 0xff800000d1617808 */ /* 0x000fe20006000000 */
[----:B------:R1:W-:Y:S01]  /*df40*/  MUFU.EX2 R157, R6 ;  /* 0x00000006009d7308 */ /* 0x0003e20000000800 */
[-C--:B------:R-:W-:Y:S01]  /*df50*/  ISETP.GE.AND P4, PT, R93, R4.reuse, PT ;  /* 0x000000045d00720c */ /* 0x080fe20003f86270 */
[----:B--2---:R-:W-:Y:S01]  /*df60*/  FFMA.FTZ R0, R24, UR4, -R5 ;  /* 0x0000000418007c23 */ /* 0x004fe20008010805 */
[-C--:B------:R-:W-:Y:S02]  /*df70*/  ISETP.GE.AND P1, PT, R91, R4.reuse, PT ;  /* 0x000000045b00720c */ /* 0x080fe40003f26270 */
[----:B------:R-:W-:-:S03]  /*df80*/  ISETP.GE.AND P0, PT, R90, R4, PT ;  /* 0x000000045a00720c */ /* 0x000fc60003f06270 */
[----:B------:R2:W-:Y:S01]  /*df90*/  MUFU.EX2 R175, R0 ;  /* 0x0000000000af7308 */ /* 0x0005e20000000800 */
[----:B------:R-:W-:Y:S02]  /*dfa0*/  FSEL R93, R206, -INF , !P5 ;  /* 0xff800000ce5d7808 */ /* 0x000fe40006800000 */
[----:B------:R-:W-:Y:S02]  /*dfb0*/  FMNMX3.FTZ R20, R20, R80, R84, !PT ;  /* 0x0000005014147276 */ /* 0x000fe40007810054 */
[----:B------:R-:W-:Y:S02]  /*dfc0*/  ISETP.GE.AND P3, PT, R89, R4, PT ;  /* 0x000000045900720c */ /* 0x000fe40003f66270 */
[----:B------:R-:W-:Y:S02]  /*dfd0*/  FSEL R98, R205, -INF , !P1 ;  /* 0xff800000cd627808 */ /* 0x000fe40004800000 */
[----:B------:R-:W-:Y:S01]  /*dfe0*/  FSEL R102, R204, -INF , !P0 ;  /* 0xff800000cc667808 */ /* 0x000fe20004000000 */
[----:B-1----:R-:W-:Y:S01]  /*dff0*/  FFMA.FTZ R6, R16, UR4, -R5 ;  /* 0x0000000410067c23 */ /* 0x002fe20008010805 */
[----:B------:R-:W-:-:S02]  /*e000*/  FMNMX3.FTZ R20, R20, R97, R93, !PT ;  /* 0x0000006114147276 */ /* 0x000fc4000781005d */
[-C--:B------:R-:W-:Y:S01]  /*e010*/  ISETP.GE.AND P5, PT, R92, R4.reuse, PT ;  /* 0x000000045c00720c */ /* 0x080fe20003fa6270 */
[----:B------:R-:W-:Y:S01]  /*e020*/  MUFU.EX2 R162, R6 ;  /* 0x0000000600a27308 */ /* 0x000fe20000000800 */
[-C--:B------:R-:W-:Y:S01]  /*e030*/  ISETP.GE.AND P0, PT, R101, R4.reuse, PT ;  /* 0x000000046500720c */ /* 0x080fe20003f06270 */
[----:B--2---:R-:W-:Y:S01]  /*e040*/  FFMA.FTZ R0, R27, UR4, -R5 ;  /* 0x000000041b007c23 */ /* 0x004fe20008010805 */
[----:B------:R-:W-:Y:S02]  /*e050*/  ISETP.GE.AND P2, PT, R94, R4, PT ;  /* 0x000000045e00720c */ /* 0x000fe40003f46270 */
[----:B------:R-:W-:-:S03]  /*e060*/  FSEL R103, R202, -INF , !P3 ;  /* 0xff800000ca677808 */ /* 0x000fc60005800000 */
[----:B------:R1:W-:Y:S01]  /*e070*/  MUFU.EX2 R172, R0 ;  /* 0x0000000000ac7308 */ /* 0x0003e20000000800 */
[----:B------:R-:W-:Y:S02]  /*e080*/  FSEL R101, R182, -INF , !P4 ;  /* 0xff800000b6657808 */ /* 0x000fe40006000000 */
[----:B------:R-:W-:Y:S02]  /*e090*/  FMNMX3.FTZ R20, R20, R98, R102, !PT ;  /* 0x0000006214147276 */ /* 0x000fe40007810066 */
[-C--:B------:R-:W-:Y:S02]  /*e0a0*/  ISETP.GE.AND P4, PT, R104, R4.reuse, PT ;  /* 0x000000046800720c */ /* 0x080fe40003f86270 */
[----:B------:R-:W-:Y:S02]  /*e0b0*/  FSEL R104, R201, -INF , !P5 ;  /* 0xff800000c9687808 */ /* 0x000fe40006800000 */
[-C--:B------:R-:W-:Y:S02]  /*e0c0*/  ISETP.GE.AND P5, PT, R105, R4.reuse, PT ;  /* 0x000000046900720c */ /* 0x080fe40003fa6270 */
[----:B------:R-:W-:-:S02]  /*e0d0*/  ISETP.GE.AND P1, PT, R99, R4, PT ;  /* 0x000000046300720c */ /* 0x000fc40003f26270 */
[----:B------:R-:W-:Y:S02]  /*e0e0*/  FSEL R105, R185, -INF , !P2 ;  /* 0xff800000b9697808 */ /* 0x000fe40005000000 */
[----:B------:R-:W-:Y:S01]  /*e0f0*/  FMNMX3.FTZ R20, R20, R103, R101, !PT ;  /* 0x0000006714147276 */ /* 0x000fe20007810065 */
[----:B-1----:R-:W-:Y:S01]  /*e100*/  FFMA.FTZ R0, R28, UR4, -R5 ;  /* 0x000000041c007c23 */ /* 0x002fe20008010805 */
[-C--:B------:R-:W-:Y:S02]  /*e110*/  ISETP.GE.AND P2, PT, R107, R4.reuse, PT ;  /* 0x000000046b00720c */ /* 0x080fe40003f46270 */
[----:B------:R-:W-:Y:S01]  /*e120*/  ISETP.GE.AND P3, PT, R106, R4, PT ;  /* 0x000000046a00720c */ /* 0x000fe20003f66270 */
[----:B------:R1:W-:Y:S01]  /*e130*/  MUFU.EX2 R177, R0 ;  /* 0x0000000000b17308 */ /* 0x0003e20000000800 */
[----:B------:R-:W-:Y:S02]  /*e140*/  FSEL R106, R200, -INF , !P6 ;  /* 0xff800000c86a7808 */ /* 0x000fe40007000000 */
[----:B------:R-:W-:-:S02]  /*e150*/  FSEL R107, R189, -INF , !P1 ;  /* 0xff800000bd6b7808 */ /* 0x000fc40004800000 */
[----:B------:R-:W-:Y:S02]  /*e160*/  FMNMX3.FTZ R20, R20, R104, R105, !PT ;  /* 0x0000006814147276 */ /* 0x000fe40007810069 */
[----:B------:R-:W-:Y:S02]  /*e170*/  P2R R6, PR, RZ, 0x4 ;  /* 0x00000004ff067803 */ /* 0x000fe40000000000 */
[----:B------:R-:W-:Y:S02]  /*e180*/  ISETP.GE.AND P2, PT, R109, R4, PT ;  /* 0x000000046d00720c */ /* 0x000fe40003f46270 */
[----:B------:R-:W-:Y:S02]  /*e190*/  FSEL R109, R199, -INF , !P0 ;  /* 0xff800000c76d7808 */ /* 0x000fe40004000000 */
[----:B------:R-:W-:Y:S02]  /*e1a0*/  FSEL R112, R188, -INF , !P4 ;  /* 0xff800000bc707808 */ /* 0x000fe40006000000 */
[----:B------:R-:W-:Y:S01]  /*e1b0*/  FMNMX3.FTZ R20, R20, R106, R107, !PT ;  /* 0x0000006a14147276 */ /* 0x000fe2000781006b */
[----:B-1----:R-:W-:Y:S01]  /*e1c0*/  FFMA.FTZ R0, R29, UR4, -R5 ;  /* 0x000000041d007c23 */ /* 0x002fe20008010805 */
[----:B------:R-:W-:-:S02]  /*e1d0*/  ISETP.GE.AND P1, PT, R110, R4, PT ;  /* 0x000000046e00720c */ /* 0x000fc40003f26270 */
[-C--:B------:R-:W-:Y:S01]  /*e1e0*/  ISETP.GE.AND P0, PT, R111, R4.reuse, PT ;  /* 0x000000046f00720c */ /* 0x080fe20003f06270 */
[----:B------:R1:W-:Y:S01]  /*e1f0*/  MUFU.EX2 R182, R0 ;  /* 0x0000000000b67308 */ /* 0x0003e20000000800 */
[----:B------:R-:W-:Y:S02]  /*e200*/  ISETP.NE.AND P4, PT, R6, RZ, PT ;  /* 0x000000ff0600720c */ /* 0x000fe40003f85270 */
[----:B------:R-:W-:Y:S02]  /*e210*/  FSEL R110, R198, -INF , !P5 ;  /* 0xff800000c66e7808 */ /* 0x000fe40006800000 */
[----:B------:R-:W-:Y:S02]  /*e220*/  FSEL R111, R191, -INF , !P3 ;  /* 0xff800000bf6f7808 */ /* 0x000fe40005800000 */
[----:B------:R-:W-:Y:S02]  /*e230*/  FMNMX3.FTZ R20, R20, R109, R112, !PT ;  /* 0x0000006d14147276 */ /* 0x000fe40007810070 */
[----:B------:R-:W-:-:S02]  /*e240*/  ISETP.GE.AND P6, PT, R114, R4, PT ;  /* 0x000000047200720c */ /* 0x000fc40003fc6270 */
[----:B------:R-:W-:Y:S02]  /*e250*/  FSEL R113, R197, -INF , !P4 ;  /* 0xff800000c5717808 */ /* 0x000fe40006000000 */
[----:B------:R-:W-:Y:S02]  /*e260*/  ISETP.GE.AND P3, PT, R116, R4, PT ;  /* 0x000000047400720c */ /* 0x000fe40003f66270 */
[----:B------:R-:W-:Y:S01]  /*e270*/  FSEL R114, R184, -INF , !P2 ;  /* 0xff800000b8727808 */ /* 0x000fe20005000000 */
[----:B-1----:R-:W-:Y:S01]  /*e280*/  FFMA.FTZ R0, R30, UR4, -R5 ;  /* 0x000000041e007c23 */ /* 0x002fe20008010805 */
[----:B------:R-:W-:Y:S02]  /*e290*/  FMNMX3.FTZ R20, R20, R110, R111, !PT ;  /* 0x0000006e14147276 */ /* 0x000fe4000781006f */
[----:B------:R-:W-:Y:S01]  /*e2a0*/  ISETP.GE.AND P5, PT, R115, R4, PT ;  /* 0x000000047300720c */ /* 0x000fe20003fa6270 */
[----:B------:R1:W-:Y:S01]  /*e2b0*/  MUFU.EX2 R185, R0 ;  /* 0x0000000000b97308 */ /* 0x0003e20000000800 */
[----:B------:R-:W-:-:S02]  /*e2c0*/  P2R R6, PR, RZ, 0x8 ;  /* 0x00000008ff067803 */ /* 0x000fc40000000000 */
[----:B------:R-:W-:Y:S02]  /*e2d0*/  FSEL R115, R196, -INF , !P1 ;  /* 0xff800000c4737808 */ /* 0x000fe40004800000 */
[----:B------:R-:W-:Y:S02]  /*e2e0*/  FSEL R116, R187, -INF , !P0 ;  /* 0xff800000bb747808 */ /* 0x000fe40004000000 */
[----:B------:R-:W-:Y:S02]  /*e2f0*/  FMNMX3.FTZ R20, R20, R113, R114, !PT ;  /* 0x0000007114147276 */ /* 0x000fe40007810072 */
[-C--:B------:R-:W-:Y:S02]  /*e300*/  ISETP.GE.AND P4, PT, R117, R4.reuse, PT ;  /* 0x000000047500720c */ /* 0x080fe40003f86270 */
[----:B------:R-:W-:Y:S02]  /*e310*/  ISETP.GE.AND P3, PT, R118, R4, PT ;  /* 0x000000047600720c */ /* 0x000fe40003f66270 */
[----:B------:R-:W-:-:S02]  /*e320*/  FSEL R117, R195, -INF , !P6 ;  /* 0xff800000c3757808 */ /* 0x000fc40007000000 */
[----:B------:R-:W-:Y:S01]  /*e330*/  ISETP.NE.AND P6, PT, R6, RZ, PT ;  /* 0x000000ff0600720c */ /* 0x000fe20003fc5270 */
[----:B-1----:R-:W-:Y:S01]  /*e340*/  FFMA.FTZ R0, R31, UR4, -R5 ;  /* 0x000000041f007c23 */ /* 0x002fe20008010805 */
[----:B------:R-:W-:Y:S02]  /*e350*/  FSEL R118, R174, -INF , !P5 ;  /* 0xff800000ae767808 */ /* 0x000fe40006800000 */
[----:B------:R-:W-:Y:S01]  /*e360*/  FMNMX3.FTZ R20, R20, R115, R116, !PT ;  /* 0x0000007314147276 */ /* 0x000fe20007810074 */
[----:B------:R1:W-:Y:S01]  /*e370*/  MUFU.EX2 R189, R0 ;  /* 0x0000000000bd7308 */ /* 0x0003e20000000800 */
[-C--:B------:R-:W-:Y:S02]  /*e380*/  ISETP.GE.AND P1, PT, R122, R4.reuse, PT ;  /* 0x000000047a00720c */ /* 0x080fe40003f26270 */
[-C--:B------:R-:W-:Y:S02]  /*e390*/  ISETP.GE.AND P5, PT, R126, R4.reuse, PT ;  /* 0x000000047e00720c */ /* 0x080fe40003fa6270 */
[----:B------:R-:W-:-:S02]  /*e3a0*/  ISETP.GE.AND P2, PT, R119, R4, PT ;  /* 0x000000047700720c */ /* 0x000fc40003f46270 */
[----:B------:R-:W-:Y:S02]  /*e3b0*/  FSEL R122, R190, -INF , !P4 ;  /* 0xff800000be7a7808 */ /* 0x000fe40006000000 */
[----:B------:R-:W-:Y:S02]  /*e3c0*/  FSEL R119, R194, -INF , !P6 ;  /* 0xff800000c2777808 */ /* 0x000fe40007000000 */
[-C--:B------:R-:W-:Y:S02]  /*e3d0*/  ISETP.GE.AND P4, PT, R127, R4.reuse, PT ;  /* 0x000000047f00720c */ /* 0x080fe40003f86270 */
[----:B------:R-:W-:Y:S02]  /*e3e0*/  FMNMX3.FTZ R20, R20, R117, R118, !PT ;  /* 0x0000007514147276 */ /* 0x000fe40007810076 */
[----:B------:R-:W-:Y:S01]  /*e3f0*/  P2R R7, PR, RZ, 0x20 ;  /* 0x00000020ff077803 */ /* 0x000fe20000000000 */
[----:B-1----:R-:W-:Y:S01]  /*e400*/  FFMA.FTZ R0, R32, UR4, -R5 ;  /* 0x0000000420007c23 */ /* 0x002fe20008010805 */
[----:B------:R-:W-:-:S02]  /*e410*/  ISETP.GE.AND P0, PT, R123, R4, PT ;  /* 0x000000047b00720c */ /* 0x000fc40003f06270 */
[----:B------:R-:W-:Y:S01]  /*e420*/  FSEL R123, R193, -INF , !P3 ;  /* 0xff800000c17b7808 */ /* 0x000fe20005800000 */
[----:B------:R1:W-:Y:S01]  /*e430*/  MUFU.EX2 R188, R0 ;  /* 0x0000000000bc7308 */ /* 0x0003e20000000800 */
[----:B------:R-:W-:Y:S02]  /*e440*/  P2R R6, PR, RZ, 0x10 ;  /* 0x00000010ff067803 */ /* 0x000fe40000000000 */
[----:B------:R-:W-:Y:S02]  /*e450*/  FSEL R127, R179, -INF , !P2 ;  /* 0xff800000b37f7808 */ /* 0x000fe40005000000 */
[----:B------:R-:W-:Y:S02]  /*e460*/  FMNMX3.FTZ R20, R20, R119, R122, !PT ;  /* 0x0000007714147276 */ /* 0x000fe4000781007a */
[----:B------:R-:W-:Y:S02]  /*e470*/  ISETP.GE.AND P6, PT, R129, R4, PT ;  /* 0x000000048100720c */ /* 0x000fe40003fc6270 */
[----:B------:R-:W-:-:S02]  /*e480*/  ISETP.NE.AND P2, PT, R7, RZ, PT ;  /* 0x000000ff0700720c */ /* 0x000fc40003f45270 */
[----:B------:R-:W-:Y:S02]  /*e490*/  FSEL R129, R192, -INF , !P1 ;  /* 0xff800000c0817808 */ /* 0x000fe40004800000 */
[----:B------:R-:W-:Y:S02]  /*e4a0*/  ISETP.GE.AND P4, PT, R133, R4, PT ;  /* 0x000000048500720c */ /* 0x000fe40003f86270 */
[----:B------:R-:W-:Y:S01]  /*e4b0*/  ISETP.NE.AND P1, PT, R6, RZ, PT ;  /* 0x000000ff0600720c */ /* 0x000fe20003f25270 */
[--C-:B------:R-:W-:Y:S01]  /*e4c0*/  FFMA.FTZ R6, R52, UR4, -R5.reuse ;  /* 0x0000000434067c23 */ /* 0x100fe20008010805 */
[----:B-1----:R-:W-:Y:S01]  /*e4d0*/  FFMA.FTZ R0, R33, UR4, -R5 ;  /* 0x0000000421007c23 */ /* 0x002fe20008010805 */
[----:B------:R-:W-:Y:S02]  /*e4e0*/  FSEL R133, R178, -INF , !P0 ;  /* 0xff800000b2857808 */ /* 0x000fe40004000000 */
[----:B------:R-:W-:Y:S01]  /*e4f0*/  FMNMX3.FTZ R20, R20, R123, R127, !PT ;  /* 0x0000007b14147276 */ /* 0x000fe2000781007f */
[----:B------:R1:W-:Y:S01]  /*e500*/  MUFU.EX2 R191, R0 ;  /* 0x0000000000bf7308 */ /* 0x0003e20000000800 */
[----:B------:R-:W-:-:S02]  /*e510*/  FSEL R155, R186, -INF , !P2 ;  /* 0xff800000ba9b7808 */ /* 0x000fc40005000000 */
[-C--:B------:R-:W-:Y:S02]  /*e520*/  ISETP.GE.AND P2, PT, R136, R4.reuse, PT ;  /* 0x000000048800720c */ /* 0x080fe40003f46270 */
[-C--:B------:R-:W-:Y:S02]  /*e530*/  ISETP.GE.AND P5, PT, R132, R4.reuse, PT ;  /* 0x000000048400720c */ /* 0x080fe40003fa6270 */
[----:B------:R-:W-:Y:S01]  /*e540*/  FSEL R136, R183, -INF , !P1 ;  /* 0xff800000b7887808 */ /* 0x000fe20004800000 */
[----:B------:R-:W-:Y:S01]  /*e550*/  MUFU.EX2 R196, R6 ;  /* 0x0000000600c47308 */ /* 0x000fe20000000800 */
[----:B------:R-:W-:Y:S02]  /*e560*/  FMNMX3.FTZ R20, R20, R129, R133, !PT ;  /* 0x0000008114147276 */ /* 0x000fe40007810085 */
        /* <DEDUP_REMOVED lines=10> */
[----:B------:R-:W-:Y:S02]  /*e610*/  ISETP.GE.AND P0, PT, R138, R4, PT ;  /* 0x000000048a00720c */ /* 0x000fe40003f06270 */
[----:B------:R-:W-:Y:S02]  /*e620*/  FSEL R204, R142, -INF , !P2 ;  /* 0xff8000008ecc7808 */ /* 0x000fe40005000000 */
[----:B------:R-:W-:Y:S02]  /*e630*/  FSEL R208, R141, -INF , !P1 ;  /* 0xff8000008dd07808 */ /* 0x000fe40004800000 */
[----:B------:R-:W-:Y:S02]  /*e640*/  FMNMX3.FTZ R20, R20, R197, R205, !PT ;  /* 0x000000c514147276 */ /* 0x000fe400078100cd */
[----:B------:R-:W-:Y:S01]  /*e650*/  FSEL R209, R140, -INF , !P0 ;  /* 0xff8000008cd17808 */ /* 0x000fe20004000000 */
[----:B-1----:R-:W-:Y:S01]  /*e660*/  FFMA.FTZ R0, R35, UR4, -R5 ;  /* 0x0000000423007c23 */ /* 0x002fe20008010805 */
[----:B------:R-:W-:-:S02]  /*e670*/  FMNMX3.FTZ R20, R20, R204, R208, !PT ;  /* 0x000000cc14147276 */ /* 0x000fc400078100d0 */
[----:B----4-:R-:W-:Y:S01]  /*e680*/  LOP3.LUT P6, RZ, R232, 0x4, RZ, 0xc0, !PT ;  /* 0x00000004e8ff7812 */ /* 0x010fe200078cc0ff */
[----:B------:R1:W-:Y:S01]  /*e690*/  MUFU.EX2 R187, R0 ;  /* 0x0000000000bb7308 */ /* 0x0003e20000000800 */
[----:B------:R-:W-:-:S05]  /*e6a0*/  FMNMX.FTZ R20, R209, R20, !PT ;  /* 0x00000014d1147209 */ /* 0x000fca0007810000 */
[----:B------:R-:W2:Y:S01]  /*e6b0*/  SHFL.BFLY PT, R7, R20, 0x2, 0x1f ;  /* 0x0c401f0014077f89 */ /* 0x000ea200000e0000 */
[----:B-1----:R-:W-:-:S04]  /*e6c0*/  FFMA.FTZ R0, R36, UR4, -R5 ;  /* 0x0000000424007c23 */ /* 0x002fc80008010805 */
[----:B------:R1:W-:Y:S01]  /*e6d0*/  MUFU.EX2 R174, R0 ;  /* 0x0000000000ae7308 */ /* 0x0003e20000000800 */
[----:B--2---:R-:W-:-:S05]  /*e6e0*/  FMNMX.FTZ R20, R20, R7, !PT ;  /* 0x0000000714147209 */ /* 0x004fca0007810000 */
[----:B------:R-:W2:Y:S01]  /*e6f0*/  SHFL.BFLY PT, R6, R20, 0x1, 0x1f ;  /* 0x0c201f0014067f89 */ /* 0x000ea200000e0000 */
[----:B-1----:R-:W-:-:S04]  /*e700*/  FFMA.FTZ R0, R37, UR4, -R5 ;  /* 0x0000000425007c23 */ /* 0x002fc80008010805 */
[----:B------:R1:W-:Y:S02]  /*e710*/  MUFU.EX2 R190, R0 ;  /* 0x0000000000be7308 */ /* 0x0003e40000000800 */
[----:B-1----:R-:W-:Y:S01]  /*e720*/  FFMA.FTZ R0, R38, UR4, -R5 ;  /* 0x0000000426007c23 */ /* 0x002fe20008010805 */
[----:B--2---:R-:W-:-:S05]  /*e730*/  FMNMX.FTZ R20, R20, R6, !PT ;  /* 0x0000000614147209 */ /* 0x004fca0007810000 */
[----:B------:R1:W-:Y:S01]  /*e740*/  MUFU.EX2 R179, R0 ;  /* 0x0000000000b37308 */ /* 0x0003e20000000800 */
[C---:B------:R-:W-:Y:S01]  /*e750*/  FSETP.NEU.FTZ.AND P0, PT, R20.reuse, -INF , PT ;  /* 0xff8000001400780b */ /* 0x040fe20003f1d000 */
[----:B------:R-:W-:-:S05]  /*e760*/  FMUL.FTZ R6, R20, UR4 ;  /* 0x0000000414067c20 */ /* 0x000fca0008410000 */
[----:B------:R-:W-:Y:S02]  /*e770*/  FSEL R6, R6, RZ, P0 ;  /* 0x000000ff06067208 */ /* 0x000fe40000000000 */
[----:B------:R-:W-:-:S03]  /*e780*/  ISETP.GT.AND P0, PT, R100, R223, PT ;  /* 0x000000df6400720c */ /* 0x000fc60003f04270 */
[----:B------:R-:W-:Y:S01]  /*e790*/  FFMA.FTZ R7, R8, UR4, -R6 ;  /* 0x0000000408077c23 */ /* 0x000fe20008010806 */
        /* <DEDUP_REMOVED lines=27> */
[----:B------:R-:W-:Y:S08]  /*e950*/  MUFU.EX2 R56, R7 ;  /* 0x0000000700387308 */ /* 0x000ff00000000800 */
        /* <DEDUP_REMOVED lines=11> */
[----:B------:R1:W2:Y:S01]  /*ea10*/  MUFU.EX2 R55, R0 ;  /* 0x0000000000377308 */ /* 0x0002a20000000800 */
[----:B------:R-:W3:Y:S01]  /*ea20*/  LDSM.16.MT88.4 R16, [R134+0x5000] ;  /* 0x005000008610783b */ /* 0x000ee20000004200 */
[C---:B------:R-:W-:Y:S02]  /*ea30*/  VIADD R7, R134.reuse, 0x5000 ;  /* 0x0000500086077836 */ /* 0x040fe40000000000 */
[----:B------:R-:W-:Y:S01]  /*ea40*/  VIADD R135, R134, 0x5020 ;  /* 0x0000502086877836 */ /* 0x000fe20000000000 */
[----:B------:R-:W-:Y:S01]  /*ea50*/  LDSM.16.MT88.4 R32, [R134+0x5400] ;  /* 0x005400008620783b */ /* 0x000fe20000004200 */
[----:B------:R-:W-:-:S03]  /*ea60*/  @P6 VIADD R135, R7, 0xffffffe0 ;  /* 0xffffffe007876836 */ /* 0x000fc60000000000 */
[----:B------:R-:W-:Y:S04]  /*ea70*/  LDSM.16.MT88.4 R48, [R134+0x7800] ;  /* 0x007800008630783b */ /* 0x000fe80000004200 */
[----:B------:R-:W4:Y:S01]  /*ea80*/  LDSM.16.MT88.4 R12, [R135] ;  /* 0x00000000870c783b */ /* 0x000f220000004200 */
[--C-:B-1----:R-:W-:Y:S01]  /*ea90*/  FFMA.FTZ R0, R11, UR4, -R6.reuse ;  /* 0x000000040b007c23 */ /* 0x102fe20008010806 */
[----:B-----5:R-:W-:Y:S01]  /*eaa0*/  F2FP.F16.F32.PACK_AB R11, R149, R148 ;  /* 0x00000094950b723e */ /* 0x020fe200000000ff */
[----:B--2---:R-:W-:Y:S01]  /*eab0*/  FADD.FTZ R7, R56, R55 ;  /* 0x0000003738077221 */ /* 0x004fe20000010000 */
[----:B------:R-:W-:Y:S01]  /*eac0*/  F2FP.F16.F32.PACK_AB R8, R55, R56 ;  /* 0x000000383708723e */ /* 0x000fe200000000ff */
[----:B------:R1:W2:Y:S02]  /*ead0*/  MUFU.EX2 R57, R0 ;  /* 0x0000000000397308 */ /* 0x0002a40000000800 */
[----:B-1----:R-:W-:Y:S01]  /*eae0*/  FFMA.FTZ R0, R10, UR4, -R6 ;  /* 0x000000040a007c23 */ /* 0x002fe20008010806 */
[----:B--2---:R-:W-:-:S05]  /*eaf0*/  FADD.FTZ R7, R57, R7 ;  /* 0x0000000739077221 */ /* 0x004fca0000010000 */
[----:B------:R1:W2:Y:S02]  /*eb00*/  MUFU.EX2 R58, R0 ;  /* 0x00000000003a7308 */ /* 0x0002a40000000800 */
[----:B-1----:R-:W-:Y:S01]  /*eb10*/  FFMA.FTZ R0, R39, UR4, -R6 ;  /* 0x0000000427007c23 */ /* 0x002fe20008010806 */
[C---:B--2---:R-:W-:Y:S01]  /*eb20*/  F2FP.F16.F32.PACK_AB R10, R58.reuse, R57 ;  /* 0x000000393a0a723e */ /* 0x044fe200000000ff */
[----:B------:R-:W1:Y:S01]  /*eb30*/  LDSM.16.MT88.4 R36, [R135+0x400] ;  /* 0x000400008724783b */ /* 0x000e620000004200 */
[----:B------:R-:W-:-:S03]  /*eb40*/  FADD.FTZ R7, R58, R7 ;  /* 0x000000073a077221 */ /* 0x000fc60000010000 */
[----:B------:R2:W5:Y:S02]  /*eb50*/  MUFU.EX2 R59, R0 ;  /* 0x00000000003b7308 */ /* 0x0005640000000800 */
[C---:B---3--:R-:W-:Y:S08]  /*eb60*/  HMMA.16816.F32 R28, R8.reuse, R16, RZ ;  /* 0x00000010081c723c */ /* 0x048ff000000018ff */
[C---:B------:R-:W-:Y:S01]  /*eb70*/  HMMA.16816.F32 R24, R8.reuse, R18, RZ ;  /* 0x000000120818723c */ /* 0x040fe200000018ff */
[----:B--2---:R-:W-:Y:S01]  /*eb80*/  FFMA.FTZ R0, R40, UR4, -R6 ;  /* 0x0000000428007c23 */ /* 0x004fe20008010806 */
[----:B-----5:R-:W-:Y:S01]  /*eb90*/  FADD.FTZ R7, R59, R7 ;  /* 0x000000073b077221 */ /* 0x020fe20000010000 */
[----:B------:R-:W2:Y:S05]  /*eba0*/  LDSM.16.MT88.4 R40, [R134+0x5800] ;  /* 0x005800008628783b */ /* 0x000eaa0000004200 */
[C---:B----4-:R-:W-:Y:S01]  /*ebb0*/  HMMA.16816.F32 R16, R8.reuse, R12, RZ ;  /* 0x0000000c0810723c */ /* 0x050fe200000018ff */
[----:B------:R3:W4:Y:S07]  /*ebc0*/  MUFU.EX2 R60, R0 ;  /* 0x00000000003c7308 */ /* 0x00072e0000000800 */
[----:B------:R-:W-:Y:S01]  /*ebd0*/  HMMA.16816.F32 R12, R8, R14, RZ ;  /* 0x0000000e080c723c */ /* 0x000fe200000018ff */
[----:B------:R-:W-:-:S02]  /*ebe0*/  F2FP.F16.F32.PACK_AB R9, R151, R150 ;  /* 0x000000969709723e */ /* 0x000fc400000000ff */
[----:B------:R-:W-:Y:S01]  /*ebf0*/  F2FP.F16.F32.PACK_AB R11, R154, R153 ;  /* 0x000000999a0b723e */ /* 0x000fe200000000ff */
[--C-:B---3--:R-:W-:Y:S01]  /*ec00*/  FFMA.FTZ R0, R44, UR4, -R6.reuse ;  /* 0x000000042c007c23 */ /* 0x108fe20008010806 */
[C---:B----4-:R-:W-:Y:S01]  /*ec10*/  F2FP.F16.F32.PACK_AB R8, R60.reuse, R59 ;  /* 0x0000003b3c08723e */ /* 0x050fe200000000ff */
[----:B------:R-:W-:Y:S01]  /*ec20*/  FADD.FTZ R7, R60, R7 ;  /* 0x000000073c077221 */ /* 0x000fe20000010000 */
[----:B------:R-:W-:Y:S01]  /*ec30*/  LDSM.16.MT88.4 R56, [R135+0x2800] ;  /* 0x002800008738783b */ /* 0x000fe20000004200 */
[----:B------:R3:W4:Y:S02]  /*ec40*/  MUFU.EX2 R92, R0 ;  /* 0x00000000005c7308 */ /* 0x0007240000000800 */
[----:B---3--:R-:W-:Y:S01]  /*ec50*/  FFMA.FTZ R0, R47, UR4, -R6 ;  /* 0x000000042f007c23 */ /* 0x008fe20008010806 */
[----:B----4-:R-:W-:Y:S01]  /*ec60*/  FADD.FTZ R7, R92, R7 ;  /* 0x000000075c077221 */ /* 0x010fe20000010000 */
[----:B------:R-:W3:Y:S04]  /*ec70*/  LDSM.16.MT88.4 R44, [R135+0x800] ;  /* 0x00080000872c783b */ /* 0x000ee80000004200 */
        /* <DEDUP_REMOVED lines=9> */
[C---:B-1----:R-:W-:Y:S01]  /*ed10*/  HMMA.16816.F32 R16, R8.reuse, R36, R16 ;  /* 0x000000240810723c */ /* 0x042fe20000001810 */
[----:B------:R1:W4:Y:S07]  /*ed20*/  MUFU.EX2 R62, R0 ;  /* 0x00000000003e7308 */ /* 0x00032e0000000800 */
[----:B------:R-:W-:Y:S01]  /*ed30*/  HMMA.16816.F32 R12, R8, R38, R12 ;  /* 0x00000026080c723c */ /* 0x000fe2000000180c */
[----:B------:R-:W-:Y:S01]  /*ed40*/  F2FP.F16.F32.PACK_AB R9, R157, R156 ;  /* 0x0000009c9d09723e */ /* 0x000fe200000000ff */
[----:B------:R-:W5:Y:S01]  /*ed50*/  LDSM.16.MT88.4 R36, [R135+0xc00] ;  /* 0x000c00008724783b */ /* 0x000f620000004200 */
[----:B------:R-:W-:Y:S01]  /*ed60*/  F2FP.F16.F32.PACK_AB R11, R159, R162 ;  /* 0x000000a29f0b723e */ /* 0x000fe200000000ff */
[----:B-1----:R-:W-:Y:S01]  /*ed70*/  FFMA.FTZ R0, R63, UR4, -R6 ;  /* 0x000000043f007c23 */ /* 0x002fe20008010806 */
[----:B----4-:R-:W-:-:S03]  /*ed80*/  FADD.FTZ R7, R62, R7 ;  /* 0x000000073e077221 */ /* 0x010fc60000010000 */
[----:B------:R1:W4:Y:S02]  /*ed90*/  MUFU.EX2 R99, R0 ;  /* 0x0000000000637308 */ /* 0x0003240000000800 */
[----:B-1----:R-:W-:Y:S01]  /*eda0*/  FFMA.FTZ R0, R64, UR4, -R6 ;  /* 0x0000000440007c23 */ /* 0x002fe20008010806 */
[C---:B----4-:R-:W-:Y:S01]  /*edb0*/  F2FP.F16.F32.PACK_AB R8, R99.reuse, R62 ;  /* 0x0000003e6308723e */ /* 0x050fe200000000ff */
[----:B------:R-:W-:-:S04]  /*edc0*/  FADD.FTZ R7, R99, R7 ;  /* 0x0000000763077221 */ /* 0x000fc80000010000 */
[----:B------:R1:W4:Y:S02]  /*edd0*/  MUFU.EX2 R96, R0 ;  /* 0x0000000000607308 */ /* 0x0003240000000800 */
[----:B-1----:R-:W-:Y:S01]  /*ede0*/  FFMA.FTZ R0, R65, UR4, -R6 ;  /* 0x0000000441007c23 */ /* 0x002fe20008010806 */
[----:B----4-:R-:W-:-:S05]  /*edf0*/  FADD.FTZ R7, R96, R7 ;  /* 0x0000000760077221 */ /* 0x010fca0000010000 */
[----:B------:R1:W4:Y:S02]  /*ee00*/  MUFU.EX2 R94, R0 ;  /* 0x00000000005e7308 */ /* 0x0003240000000800 */
[----:B-1----:R-:W-:Y:S01]  /*ee10*/  FFMA.FTZ R0, R95, UR4, -R5 ;  /* 0x000000045f007c23 */ /* 0x002fe20008010805 */
[C---:B----4-:R-:W-:Y:S01]  /*ee20*/  F2FP.F16.F32.PACK_AB R10, R94.reuse, R96 ;  /* 0x000000605e0a723e */ /* 0x050fe200000000ff */
[----:B------:R-:W-:-:S04]  /*ee30*/  FADD.FTZ R7, R94, R7 ;  /* 0x000000075e077221 */ /* 0x000fc80000010000 */
[----:B------:R1:W-:Y:S02]  /*ee40*/  MUFU.EX2 R152, R0 ;  /* 0x0000000000987308 */ /* 0x0003e40000000800 */
[C---:B--2---:R-:W-:Y:S08]  /*ee50*/  HMMA.16816.F32 R28, R8.reuse, R40, R28 ;  /* 0x00000028081c723c */ /* 0x044ff0000000181c */
[----:B------:R-:W-:Y:S01]  /*ee60*/  HMMA.16816.F32 R24, R8, R42, R24 ;  /* 0x0000002a0818723c */ /* 0x000fe20000001818 */
[----:B------:R-:W2:Y:S01]  /*ee70*/  LDSM.16.MT88.4 R40, [R134+0x6000] ;  /* 0x006000008628783b */ /* 0x000ea20000004200 */
[----:B-1----:R-:W-:-:S06]  /*ee80*/  FFMA.FTZ R0, R21, UR4, -R6 ;  /* 0x0000000415007c23 */ /* 0x002fcc0008010806 */
[C---:B---3--:R-:W-:Y:S01]  /*ee90*/  HMMA.16816.F32 R16, R8.reuse, R44, R16 ;  /* 0x0000002c0810723c */ /* 0x048fe20000001810 */
[----:B------:R1:W3:Y:S07]  /*eea0*/  MUFU.EX2 R88, R0 ;  /* 0x0000000000587308 */ /* 0x0002ee0000000800 */
[----:B------:R-:W-:Y:S01]  /*eeb0*/  HMMA.16816.F32 R12, R8, R46, R12 ;  /* 0x0000002e080c723c */ /* 0x000fe2000000180c */
[----:B------:R-:W-:Y:S01]  /*eec0*/  F2FP.F16.F32.PACK_AB R9, R170, R160 ;  /* 0x000000a0aa09723e */ /* 0x000fe200000000ff */
[----:B------:R-:W4:Y:S01]  /*eed0*/  LDSM.16.MT88.4 R44, [R135+0x1000] ;  /* 0x00100000872c783b */ /* 0x000f220000004200 */
        /* <DEDUP_REMOVED lines=22> */
[----:B------:R-:W-:Y:S01]  /*f040*/  F2FP.F16.F32.PACK_AB R9, R168, R171 ;  /* 0x000000aba809723e */ /* 0x000fe200000000ff */
[----:B------:R-:W3:Y:S01]  /*f050*/  LDSM.16.MT88.4 R36, [R135+0x1400] ;  /* 0x001400008724783b */ /* 0x000ee20000004200 */
[----:B------:R-:W-:Y:S01]  /*f060*/  F2FP.F16.F32.PACK_AB R11, R173, R176 ;  /* 0x000000b0ad0b723e */ /* 0x000fe200000000ff */
[----:B-1----:R-:W-:Y:S01]  /*f070*/  FFMA.FTZ R0, R69, UR4, -R6 ;  /* 0x0000000445007c23 */ /* 0x002fe20008010806 */
[----:B-----5:R-:W-:-:S03]  /*f080*/  FADD.FTZ R7, R54, R7 ;  /* 0x0000000736077221 */ /* 0x020fc60000010000 */
        /* <DEDUP_REMOVED lines=9> */
[C---:B-----5:R-:W-:Y:S01]  /*f120*/  F2FP.F16.F32.PACK_AB R10, R85.reuse, R86 ;  /* 0x00000056550a723e */ /* 0x060fe200000000ff */
[----:B------:R-:W-:-:S04]  /*f130*/  FADD.FTZ R7, R85, R7 ;  /* 0x0000000755077221 */ /* 0x000fc80000010000 */
[----:B------:R1:W-:Y:S02]  /*f140*/  MUFU.EX2 R126, R0 ;  /* 0x00000000007e7308 */ /* 0x0003e40000000800 */
[C---:B--2---:R-:W-:Y:S08]  /*f150*/  HMMA.16816.F32 R28, R8.reuse, R40, R28 ;  /* 0x00000028081c723c */ /* 0x044ff0000000181c */
[----:B------:R-:W-:Y:S01]  /*f160*/  HMMA.16816.F32 R24, R8, R42, R24 ;  /* 0x0000002a0818723c */ /* 0x000fe20000001818 */
[----:B------:R-:W2:Y:S01]  /*f170*/  LDSM.16.MT88.4 R40, [R134+0x6800] ;  /* 0x006800008628783b */ /* 0x000ea20000004200 */
[----:B-1----:R-:W-:-:S06]  /*f180*/  FFMA.FTZ R0, R71, UR4, -R6 ;  /* 0x0000000447007c23 */ /* 0x002fcc0008010806 */
[C---:B----4-:R-:W-:Y:S01]  /*f190*/  HMMA.16816.F32 R16, R8.reuse, R44, R16 ;  /* 0x0000002c0810723c */ /* 0x050fe20000001810 */
        /* <DEDUP_REMOVED lines=38> */
[C---:B--2---:R-:W-:Y:S08]  /*f400*/  HMMA.16816.F32 R28, R8.reuse, R40, R28 ;  /* 0x00000028081c723c */ /* 0x044ff0000000181c */
[----:B------:R-:W-:Y:S01]  /*f410*/  HMMA.16816.F32 R24, R8, R42, R24 ;  /* 0x0000002a0818723c */ /* 0x000fe20000001818 */
[----:B------:R-:W2:Y:S01]  /*f420*/  LDSM.16.MT88.4 R40, [R135+0x1c00] ;  /* 0x001c00008728783b */ /* 0x000ea20000004200 */
        /* <DEDUP_REMOVED lines=19> */
[----:B-1----:R-:W-:-:S07]  /*f560*/  FFMA.FTZ R0, R102, UR4, -R6 ;  /* 0x0000000466007c23 */ /* 0x002fce0008010806 */
[C---:B--2---:R-:W-:Y:S01]  /*f570*/  HMMA.16816.F32 R16, R8.reuse, R40, R16 ;  /* 0x000000280810723c */ /* 0x044fe20000001810 */
        /* <DEDUP_REMOVED lines=44> */
[----:B----4-:R-:W-:-:S07]  /*f840*/  FFMA.FTZ R12, R116, UR4, -R6 ;  /* 0x00000004740c7c23 */ /* 0x010fce0008010806 */
[----:B------:R-:W-:Y:S01]  /*f850*/  HMMA.16816.F32 R16, R8, R46, R16 ;  /* 0x0000002e0810723c */ /* 0x000fe20000001810 */
[----:B------:R2:W-:Y:S01]  /*f860*/  MUFU.EX2 R62, R12 ;  /* 0x0000000c003e7308 */ /* 0x0005e20000000800 */
[----:B------:R-:W-:Y:S01]  /*f870*/  LDSM.16.MT88.4 R44, [R134+0x8000] ;  /* 0x00800000862c783b */ /* 0x000fe20000004200 */
[----:B-1----:R-:W-:-:S05]  /*f880*/  FFMA.FTZ R0, R110, UR4, -R6 ;  /* 0x000000046e007c23 */ /* 0x002fca0008010806 */
[C---:B------:R-:W-:Y:S01]  /*f890*/  HMMA.16816.F32 R32, R8.reuse, R40, R32 ;  /* 0x000000280820723c */ /* 0x040fe20000001820 */
[----:B------:R1:W4:Y:S07]  /*f8a0*/  MUFU.EX2 R15, R0 ;  /* 0x00000000000f7308 */ /* 0x00032e0000000800 */
[----:B------:R-:W-:Y:S01]  /*f8b0*/  HMMA.16816.F32 R28, R8, R42, R28 ;  /* 0x0000002a081c723c */ /* 0x000fe2000000181c */
[----:B------:R-:W-:Y:S01]  /*f8c0*/  F2FP.F16.F32.PACK_AB R9, R194, R192 ;  /* 0x000000c0c209723e */ /* 0x000fe200000000ff */
[----:B--2---:R-:W-:Y:S01]  /*f8d0*/  FFMA.FTZ R12, R117, UR4, -R6 ;  /* 0x00000004750c7c23 */ /* 0x004fe20008010806 */
[----:B------:R-:W-:Y:S01]  /*f8e0*/  F2FP.F16.F32.PACK_AB R11, R196, R195 ;  /* 0x000000c3c40b723e */ /* 0x000fe200000000ff */
[----:B------:R-:W2:Y:S01]  /*f8f0*/  LDSM.16.MT88.4 R40, [R135+0x2c00] ;  /* 0x002c00008728783b */ /* 0x000ea20000004200 */
[----:B------:R-:W-:Y:S01]  /*f900*/  F2FP.F16.F32.PACK_AB R10, R93, R64 ;  /* 0x000000405d0a723e */ /* 0x000fe200000000ff */
[----:B------:R5:W3:Y:S01]  /*f910*/  MUFU.EX2 R60, R12 ;  /* 0x0000000c003c7308 */ /* 0x000ae20000000800 */
        /* <DEDUP_REMOVED lines=41> */
[----:B------:R-:W-:Y:S01]  /*fbb0*/  LDSM.16.MT88.4 R40, [R134+0x8400] ;  /* 0x008400008628783b */ /* 0x000fe20000004200 */
        /* <DEDUP_REMOVED lines=19> */
[----:B------:R1:W4:Y:S01]  /*fcf0*/  MUFU.EX2 R56, R12 ;  /* 0x0000000c00387308 */ /* 0x0003220000000800 */
[----:B------:R-:W-:Y:S01]  /*fd00*/  FADD.FTZ R0, R191, R0 ;  /* 0x00000000bf007221 */ /* 0x000fe20000010000 */
[----:B---3--:R-:W-:Y:S03]  /*fd10*/  HMMA.16816.F32 R24, R8, R36, R24 ;  /* 0x000000240818723c */ /* 0x008fe60000001818 */
[----:B------:R-:W-:-:S04]  /*fd20*/  FADD.FTZ R0, R184, R0 ;  /* 0x00000000b8007221 */ /* 0x000fc80000010000 */
[----:B------:R-:W-:Y:S01]  /*fd30*/  FADD.FTZ R0, R187, R0 ;  /* 0x00000000bb007221 */ /* 0x000fe20000010000 */
[----:B------:R-:W-:Y:S01]  /*fd40*/  HMMA.16816.F32 R16, R8, R38, R16 ;  /* 0x000000260810723c */ /* 0x000fe20000001810 */
[----:B------:R-:W-:Y:S01]  /*fd50*/  F2FP.F16.F32.PACK_AB R9, R132, R152 ;  /* 0x000000988409723e */ /* 0x000fe200000000ff */
[----:B------:R-:W-:Y:S01]  /*fd60*/  LDSM.16.MT88.4 R36, [R134+0x8c00] ;  /* 0x008c00008624783b */ /* 0x000fe20000004200 */
[----:B------:R-:W-:Y:S01]  /*fd70*/  FADD.FTZ R0, R174, R0 ;  /* 0x00000000ae007221 */ /* 0x000fe20000010000 */
[----:B------:R-:W-:Y:S01]  /*fd80*/  F2FP.F16.F32.PACK_AB R11, R108, R126 ;  /* 0x0000007e6c0b723e */ /* 0x000fe200000000ff */
[----:B-1----:R-:W-:Y:S01]  /*fd90*/  FADD.FTZ R12, R81, R7 ;  /* 0x00000007510c7221 */ /* 0x002fe20000010000 */
[----:B------:R-:W-:Y:S01]  /*fda0*/  FFMA.FTZ R7, R127, UR4, -R6 ;  /* 0x000000047f077c23 */ /* 0x000fe20008010806 */
[----:B------:R-:W-:Y:S01]  /*fdb0*/  FADD.FTZ R0, R190, R0 ;  /* 0x00000000be007221 */ /* 0x000fe20000010000 */
[----:B----4-:R-:W-:Y:S02]  /*fdc0*/  F2FP.F16.F32.PACK_AB R149, R56, R58 ;  /* 0x0000003a3895723e */ /* 0x010fe400000000ff */
        /* <DEDUP_REMOVED lines=8> */
[----:B------:R-:W1:Y:S01]  /*fe50*/  LDSM.16.MT88.4 R140, [R134+0x8800] ;  /* 0x00880000868c783b */ /* 0x000e620000004200 */
[----:B------:R-:W-:Y:S01]  /*fe60*/  FADD.FTZ R7, R78, R7 ;  /* 0x000000074e077221 */ /* 0x000fe20000010000 */
[----:B------:R-:W-:Y:S01]  /*fe70*/  FADD.FTZ R0, R144, R0 ;  /* 0x0000000090007221 */ /* 0x000fe20000010000 */
[----:B------:R3:W4:Y:S02]  /*fe80*/  MUFU.EX2 R49, R12 ;  /* 0x0000000c00317308 */ /* 0x0007240000000800 */
        /* <DEDUP_REMOVED lines=8> */
[----:B---3--:R-:W-:Y:S02]  /*ff10*/  FFMA.FTZ R12, R133, UR4, -R6 ;  /* 0x00000004850c7c23 */ /* 0x008fe40008010806 */
[----:B------:R-:W-:Y:S01]  /*ff20*/  FADD.FTZ R7, R72, R7 ;  /* 0x0000000748077221 */ /* 0x000fe20000010000 */
[----:B----4-:R-:W-:Y:S01]  /*ff30*/  F2FP.F16.F32.PACK_AB R8, R49, R52 ;  /* 0x000000343108723e */ /* 0x010fe200000000ff */
[----:B------:R3:W-:Y:S02]  /*ff40*/  MUFU.EX2 R50, R12 ;  /* 0x0000000c00327308 */ /* 0x0007e40000000800 */
[----:B------:R-:W-:-:S04]  /*ff50*/  FADD.FTZ R7, R73, R7 ;  /* 0x0000000749077221 */ /* 0x000fc80000010000 */
[----:B------:R-:W-:-:S04]  /*ff60*/  FADD.FTZ R7, R22, R7 ;  /* 0x0000000716077221 */ /* 0x000fc80000010000 */
[----:B------:R-:W-:-:S04]  /*ff70*/  FADD.FTZ R7, R23, R7 ;  /* 0x0000000717077221 */ /* 0x000fc80000010000 */
[----:B------:R-:W-:-:S04]  /*ff80*/  FADD.FTZ R7, R70, R7 ;  /* 0x0000000746077221 */ /* 0x000fc80000010000 */
[----:B------:R-:W-:Y:S01]  /*ff90*/  FADD.FTZ R7, R69, R7 ;  /* 0x0000000745077221 */ /* 0x000fe20000010000 */
[----:B---3--:R-:W-:-:S03]  /*ffa0*/  FFMA.FTZ R12, R155, UR4, -R6 ;  /* 0x000000049b0c7c23 */ /* 0x008fc60008010806 */
[----:B------:R-:W-:Y:S01]  /*ffb0*/  FADD.FTZ R7, R21, R7 ;  /* 0x0000000715077221 */ /* 0x000fe20000010000 */
[----:B------:R3:W4:Y:S03]  /*ffc0*/  MUFU.EX2 R48, R12 ;  /* 0x0000000c00307308 */ /* 0x0007260000000800 */
[----:B------:R-:W-:-:S04]  /*ffd0*/  FADD.FTZ R7, R68, R7 ;  /* 0x0000000744077221 */ /* 0x000fc80000010000 */
[----:B------:R-:W-:-:S04]  /*ffe0*/  FADD.FTZ R7, R67, R7 ;  /* 0x0000000743077221 */ /* 0x000fc80000010000 */
[----:B------:R-:W-:-:S04]  /*fff0*/  FADD.FTZ R7, R66, R7 ;  /* 0x0000000742077221 */ /* 0x000fc80000010000 */
[----:B------:R-:W-:Y:S01]  /*10000*/  FADD.FTZ R7, R65, R7 ;  /* 0x0000000741077221 */ /* 0x000fe20000010000 */
[--C-:B---3--:R-:W-:Y:S01]  /*10010*/  FFMA.FTZ R12, R212, UR4, -R5.reuse ;  /* 0x00000004d40c7c23 */ /* 0x108fe20008010805 */
[----:B------:R-:W-:Y:S02]  /*10020*/  FFMA.FTZ R5, R213, UR4, -R5 ;  /* 0x00000004d5057c23 */ /* 0x000fe40008010805 */
[----:B------:R-:W-:Y:S01]  /*10030*/  FADD.FTZ R7, R15, R7 ;  /* 0x000000070f077221 */ /* 0x000fe20000010000 */
[----:B----4-:R-:W-:Y:S01]  /*10040*/  F2FP.F16.F32.PACK_AB R10, R48, R50 ;  /* 0x00000032300a723e */ /* 0x010fe200000000ff */
[----:B------:R3:W-:Y:S02]  /*10050*/  MUFU.EX2 R51, R12 ;  /* 0x0000000c00337308 */ /* 0x0007e40000000800 */
[----:B------:R-:W-:-:S04]  /*10060*/  FADD.FTZ R7, R64, R7 ;  /* 0x0000000740077221 */ /* 0x000fc80000010000 */
[----:B------:R-:W-:Y:S01]  /*10070*/  FADD.FTZ R7, R93, R7 ;  /* 0x000000075d077221 */ /* 0x000fe20000010000 */
[C---:B--2---:R-:W-:Y:S01]  /*10080*/  HMMA.16816.F32 R144, R8.reuse, R44, R24 ;  /* 0x0000002c0890723c */ /* 0x044fe20000001818 */
[----:B------:R2:W4:Y:S01]  /*10090*/  MUFU.EX2 R15, R5 ;  /* 0x00000005000f7308 */ /* 0x0005220000000800 */
[----:B------:R-:W-:Y:S06]  /*100a0*/  LDSM.16.MT88.4 R24, [R135+0x3c00] ;  /* 0x003c00008718783b */ /* 0x000fec0000004200 */
[----:B------:R-:W-:Y:S01]  /*100b0*/  HMMA.16816.F32 R28, R8, R42, R28 ;  /* 0x0000002a081c723c */ /* 0x000fe2000000181c */
[----:B---3--:R-:W-:-:S04]  /*100c0*/  FFMA.FTZ R12, R136, UR4, -R6 ;  /* 0x00000004880c7c23 */ /* 0x008fc80008010806 */
[----:B------:R3:W-:Y:S03]  /*100d0*/  MUFU.EX2 R23, R12 ;  /* 0x0000000c00177308 */ /* 0x0007e60000000800 */
[C---:B------:R-:W-:Y:S01]  /*100e0*/  HMMA.16816.F32 R136, R8.reuse, R40, R32 ;  /* 0x000000280888723c */ /* 0x040fe20000001820 */
[----:B------:R-:W5:Y:S01]  /*100f0*/  LDSM.16.MT88.4 R32, [R135+0x3800] ;  /* 0x003800008720783b */ /* 0x000f620000004200 */
[----:B--2---:R-:W-:Y:S01]  /*10100*/  FADD.FTZ R5, R195, R0 ;  /* 0x00000000c3057221 */ /* 0x004fe20000010000 */
[----:B------:R-:W-:Y:S01]  /*10110*/  FFMA.FTZ R0, R205, UR4, -R6 ;  /* 0x00000004cd007c23 */ /* 0x000fe20008010806 */
[----:B----4-:R-:W-:Y:S02]  /*10120*/  F2FP.F16.F32.PACK_AB R151, R15, R51 ;  /* 0x000000330f97723e */ /* 0x010fe400000000ff */
[----:B------:R-:W-:Y:S01]  /*10130*/  FADD.FTZ R5, R196, R5 ;  /* 0x00000005c4057221 */ /* 0x000fe20000010000 */
[----:B------:R2:W-:Y:S01]  /*10140*/  MUFU.EX2 R13, R0 ;  /* 0x00000000000d7308 */ /* 0x0005e20000000800 */
[----:B------:R-:W-:Y:S01]  /*10150*/  HMMA.16816.F32 R16, R8, R46, R16 ;  /* 0x0000002e0810723c */ /* 0x000fe20000001810 */
[----:B------:R-:W-:-:S02]  /*10160*/  F2FP.F16.F32.PACK_AB R9, R84, R95 ;  /* 0x0000005f5409723e */ /* 0x000fc400000000ff */
[----:B------:R-:W-:Y:S01]  /*10170*/  F2FP.F16.F32.PACK_AB R11, R79, R80 ;  /* 0x000000504f0b723e */ /* 0x000fe200000000ff */
[----:B---3--:R-:W-:-:S04]  /*10180*/  FFMA.FTZ R12, R158, UR4, -R6 ;  /* 0x000000049e0c7c23 */ /* 0x008fc80008010806 */
[----:B------:R3:W4:Y:S01]  /*10190*/  MUFU.EX2 R22, R12 ;  /* 0x0000000c00167308 */ /* 0x0007220000000800 */
[----:B--2---:R-:W-:Y:S01]  /*101a0*/  FADD.FTZ R0, R199, R5 ;  /* 0x00000005c7007221 */ /* 0x004fe20000010000 */
[----:B------:R-:W-:Y:S01]  /*101b0*/  FADD.FTZ R5, R61, R7 ;  /* 0x000000073d057221 */ /* 0x000fe20000010000 */
[----:B------:R-:W-:Y:S02]  /*101c0*/  FFMA.FTZ R7, R208, UR4, -R6 ;  /* 0x00000004d0077c23 */ /* 0x000fe40008010806 */
[----:B------:R-:W-:Y:S01]  /*101d0*/  FADD.FTZ R0, R200, R0 ;  /* 0x00000000c8007221 */ /* 0x000fe20000010000 */
[----:B------:R-:W-:-:S03]  /*101e0*/  FADD.FTZ R5, R63, R5 ;  /* 0x000000053f057221 */ /* 0x000fc60000010000 */
[----:B------:R-:W-:Y:S01]  /*101f0*/  FADD.FTZ R0, R201, R0 ;  /* 0x00000000c9007221 */ /* 0x000fe20000010000 */
[----:B------:R-:W-:Y:S01]  /*10200*/  FADD.FTZ R5, R62, R5 ;  /* 0x000000053e057221 */ /* 0x000fe20000010000 */
[----:B------:R-:W-:Y:S02]  /*10210*/  MUFU.EX2 R7, R7 ;  /* 0x0000000700077308 */ /* 0x000fe40000000800 */
[----:B------:R-:W-:Y:S01]  /*10220*/  FADD.FTZ R0, R202, R0 ;  /* 0x00000000ca007221 */ /* 0x000fe20000010000 */
[----:B------:R-:W-:Y:S01]  /*10230*/  FADD.FTZ R5, R60, R5 ;  /* 0x000000053c057221 */ /* 0x000fe20000010000 */
[----:B---3--:R-:W-:Y:S01]  /*10240*/  FFMA.FTZ R12, R193, UR4, -R6 ;  /* 0x00000004c10c7c23 */ /* 0x008fe20008010806 */
[----:B----4-:R-:W-:Y:S01]  /*10250*/  F2FP.F16.F32.PACK_AB R8, R22, R23 ;  /* 0x000000171608723e */ /* 0x010fe200000000ff */
[----:B------:R-:W-:Y:S01]  /*10260*/  FADD.FTZ R0, R203, R0 ;  /* 0x00000000cb007221 */ /* 0x000fe20000010000 */
[----:B------:R-:W-:Y:S01]  /*10270*/  FADD.FTZ R5, R57, R5 ;  /* 0x0000000539057221 */ /* 0x000fe20000010000 */
[----:B------:R2:W-:Y:S02]  /*10280*/  MUFU.EX2 R21, R12 ;  /* 0x0000000c00157308 */ /* 0x0005e40000000800 */
        /* <DEDUP_REMOVED lines=8> */
[----:B--2---:R-:W-:Y:S02]  /*10310*/  FFMA.FTZ R12, R197, UR4, -R6 ;  /* 0x00000004c50c7c23 */ /* 0x004fe40008010806 */
[----:B------:R-:W-:Y:S01]  /*10320*/  FADD.FTZ R0, R132, R0 ;  /* 0x0000000084007221 */ /* 0x000fe20000010000 */
[----:B------:R-:W-:Y:S01]  /*10330*/  FADD.FTZ R5, R49, R5 ;  /* 0x0000000531057221 */ /* 0x000fe20000010000 */
[----:B------:R2:W3:Y:S02]  /*10340*/  MUFU.EX2 R14, R12 ;  /* 0x0000000c000e7308 */ /* 0x0004e40000000800 */
        /* <DEDUP_REMOVED lines=8> */
[--C-:B--2---:R-:W-:Y:S01]  /*103d0*/  FFMA.FTZ R12, R204, UR4, -R6.reuse ;  /* 0x00000004cc0c7c23 */ /* 0x104fe20008010806 */
[----:B------:R-:W-:Y:S01]  /*103e0*/  FFMA.FTZ R6, R209, UR4, -R6 ;  /* 0x00000004d1067c23 */ /* 0x000fe20008010806 */
[----:B---3--:R-:W-:Y:S01]  /*103f0*/  F2FP.F16.F32.PACK_AB R10, R14, R21 ;  /* 0x000000150e0a723e */ /* 0x008fe200000000ff */
[----:B------:R-:W-:Y:S01]  /*10400*/  FADD.FTZ R0, R80, R0 ;  /* 0x0000000050007221 */ /* 0x000fe20000010000 */
[----:B------:R-:W-:Y:S02]  /*10410*/  FADD.FTZ R5, R21, R5 ;  /* 0x0000000515057221 */ /* 0x000fe40000010000 */
[----:B------:R-:W2:Y:S01]  /*10420*/  MUFU.EX2 R12, R12 ;  /* 0x0000000c000c7308 */ /* 0x000ea20000000800 */
[----:B------:R-:W-:Y:S01]  /*10430*/  FADD.FTZ R0, R79, R0 ;  /* 0x000000004f007221 */ /* 0x000fe20000010000 */
[----:B------:R-:W-:Y:S01]  /*10440*/  FADD.FTZ R5, R14, R5 ;  /* 0x000000050e057221 */ /* 0x000fe20000010000 */
[----:B-1----:R-:W-:Y:S02]  /*10450*/  HMMA.16816.F32 R136, R8, R140, R136 ;  /* 0x0000008c0888723c */ /* 0x002fe40000001888 */
[----:B------:R-:W-:Y:S01]  /*10460*/  FADD.FTZ R0, R58, R0 ;  /* 0x000000003a007221 */ /* 0x000fe20000010000 */
[----:B------:R-:W-:-:S02]  /*10470*/  FADD.FTZ R5, R13, R5 ;  /* 0x000000050d057221 */ /* 0x000fc40000010000 */
[----:B------:R-:W1:Y:S01]  /*10480*/  MUFU.EX2 R6, R6 ;  /* 0x0000000600067308 */ /* 0x000e620000000800 */
[----:B------:R-:W-:Y:S02]  /*10490*/  FADD.FTZ R0, R56, R0 ;  /* 0x0000000038007221 */ /* 0x000fe40000010000 */
[----:B------:R-:W-:Y:S02]  /*104a0*/  HMMA.16816.F32 R140, R8, R142, R28 ;  /* 0x0000008e088c723c */ /* 0x000fe4000000181c */
[----:B------:R-:W-:Y:S01]  /*104b0*/  FADD.FTZ R0, R51, R0 ;  /* 0x0000000033007221 */ /* 0x000fe20000010000 */
[C---:B--2---:R-:W-:Y:S01]  /*104c0*/  F2FP.F16.F32.PACK_AB R148, R12.reuse, R13 ;  /* 0x0000000d0c94723e */ /* 0x044fe200000000ff */
[----:B------:R-:W-:-:S04]  /*104d0*/  FADD.FTZ R5, R12, R5 ;  /* 0x000000050c057221 */ /* 0x000fc80000010000 */
[----:B-----5:R-:W-:Y:S01]  /*104e0*/  HMMA.16816.F32 R144, R8, R32, R144 ;  /* 0x000000200890723c */ /* 0x020fe20000001890 */
[----:B------:R-:W-:Y:S01]  /*104f0*/  FADD.FTZ R222, R15, R0 ;  /* 0x000000000fde7221 */ /* 0x000fe20000010000 */
[----:B------:R-:W-:Y:S01]  /*10500*/  FADD.FTZ R5, R7, R5 ;  /* 0x0000000507057221 */ /* 0x000fe20000010000 */
[----:B-1----:R-:W-:-:S03]  /*10510*/  F2FP.F16.F32.PACK_AB R150, R6, R7 ;  /* 0x000000070696723e */ /* 0x002fc600000000ff */
[----:B------:R-:W-:Y:S02]  /*10520*/  FADD.FTZ R221, R6, R5 ;  /* 0x0000000506dd7221 */ /* 0x000fe40000010000 */
[----:B------:R-:W-:Y:S08]  /*10530*/  HMMA.16816.F32 R16, R8, R34, R16 ;  /* 0x000000220810723c */ /* 0x000ff00000001810 */
[C---:B------:R-:W-:Y:S08]  /*10540*/  HMMA.16816.F32 R136, R148.reuse, R36, R136 ;  /* 0x000000249488723c */ /* 0x040ff00000001888 */
[C---:B------:R-:W-:Y:S08]  /*10550*/  HMMA.16816.F32 R140, R148.reuse, R38, R140 ;  /* 0x00000026948c723c */ /* 0x040ff0000000188c */
        /* <DEDUP_REMOVED lines=10> */
[----:B------:R-:W2:Y:S01]  /*10600*/  LDL.LU R231, [R1+0x4] ;  /* 0x0000040001e77983 */ /* 0x000ea20000300800 */
[----:B------:R-:W1:Y:S01]  /*10610*/  LDC R13, c[0x0][0x4f0] ;  /* 0x00013c00ff0d7b82 */ /* 0x000e620000000800 */
[----:B------:R-:W-:Y:S01]  /*10620*/  SHF.L.U32 R9, R190, 0x8, RZ ;  /* 0x00000008be097819 */ /* 0x000fe200000006ff */
        /* <DEDUP_REMOVED lines=8> */
[----:B------:R-:W-:Y:S01]  /*106b0*/  IMAD R5, R0, R12, RZ ;  /* 0x0000000c00057224 */ /* 0x000fe200078e02ff */
[----:B------:R-:W-:Y:S02]  /*106c0*/  IABS R0, R9 ;  /* 0x0000000900007213 */ /* 0x000fe40000000000 */
[----:B------:R-:W-:Y:S01]  /*106d0*/  LOP3.LUT R9, R9, R13, RZ, 0x3c, !PT ;  /* 0x0000000d09097212 */ /* 0x000fe200078e3cff */
[----:B------:R-:W-:-:S03]  /*106e0*/  IMAD.HI.U32 R5, R7, R5, R6 ;  /* 0x0000000507057227 */ /* 0x000fc600078e0006 */
[----:B------:R-:W-:Y:S01]  /*106f0*/  ISETP.GE.AND P4, PT, R9, RZ, PT ;  /* 0x000000ff0900720c */ /* 0x000fe20003f86270 */
[----:B------:R-:W-:-:S04]  /*10700*/  IMAD.MOV.U32 R6, RZ, RZ, R0 ;  /* 0x000000ffff067224 */ /* 0x000fc800078e0000 */
[----:B------:R-:W-:-:S04]  /*10710*/  IMAD.HI.U32 R0, R5, R6, RZ ;  /* 0x0000000605007227 */ /* 0x000fc800078e00ff */
[----:B--2---:R-:W-:-:S05]  /*10720*/  VIADD R8, R231, 0xffffff00 ;  /* 0xffffff00e7087836 */ /* 0x004fca0000000000 */
[----:B------:R-:W-:Y:S02]  /*10730*/  IABS R10, R8 ;  /* 0x00000008000a7213 */ /* 0x000fe40000000000 */
[----:B------:R-:W-:Y:S02]  /*10740*/  LOP3.LUT R8, R8, R13, RZ, 0x3c, !PT ;  /* 0x0000000d08087212 */ /* 0x000fe400078e3cff */
[----:B------:R-:W-:Y:S01]  /*10750*/  MOV R7, R10 ;  /* 0x0000000a00077202 */ /* 0x000fe20000000f00 */
[----:B------:R-:W-:Y:S01]  /*10760*/  IMAD.MOV R10, RZ, RZ, -R0 ;  /* 0x000000ffff0a7224 */ /* 0x000fe200078e0a00 */
[----:B------:R-:W-:-:S03]  /*10770*/  ISETP.GE.AND P5, PT, R8, RZ, PT ;  /* 0x000000ff0800720c */ /* 0x000fc60003fa6270 */
[----:B------:R-:W-:-:S04]  /*10780*/  IMAD.HI.U32 R5, R5, R7, RZ ;  /* 0x0000000705057227 */ /* 0x000fc800078e00ff */
[----:B------:R-:W-:Y:S01]  /*10790*/  IMAD R6, R12, R10, R6 ;  /* 0x0000000a0c067224 */ /* 0x000fe200078e0206 */
[----:B------:R-:W-:-:S04]  /*107a0*/  IADD3 R11, PT, PT, -R5, RZ, RZ ;  /* 0x000000ff050b7210 */ /* 0x000fc80007ffe1ff */
[C---:B------:R-:W-:Y:S01]  /*107b0*/  ISETP.GT.U32.AND P0, PT, R12.reuse, R6, PT ;  /* 0x000000060c00720c */ /* 0x040fe20003f04070 */
[----:B------:R-:W-:-:S05]  /*107c0*/  IMAD R7, R12, R11, R7 ;  /* 0x0000000b0c077224 */ /* 0x000fca00078e0207 */
[----:B------:R-:W-:-:S07]  /*107d0*/  ISETP.GT.U32.AND P1, PT, R12, R7, PT ;  /* 0x000000070c00720c */ /* 0x000fce0003f24070 */
[----:B------:R-:W-:Y:S02]  /*107e0*/  @!P0 IMAD.IADD R6, R6, 0x1, -R12 ;  /* 0x0000000106068824 */ /* 0x000fe400078e0a0c */
[----:B------:R-:W-:Y:S01]  /*107f0*/  @!P0 VIADD R0, R0, 0x1 ;  /* 0x0000000100008836 */ /* 0x000fe20000000000 */
[----:B------:R-:W-:Y:S02]  /*10800*/  ISETP.NE.AND P0, PT, R13, RZ, PT ;  /* 0x000000ff0d00720c */ /* 0x000fe40003f05270 */
[-C--:B------:R-:W-:Y:S02]  /*10810*/  ISETP.GE.U32.AND P2, PT, R6, R12.reuse, PT ;  /* 0x0000000c0600720c */ /* 0x080fe40003f46070 */
[-C--:B------:R-:W-:Y:S02]  /*10820*/  @!P1 IADD3 R7, PT, PT, R7, -R12.reuse, RZ ;  /* 0x8000000c07079210 */ /* 0x080fe40007ffe0ff */
[----:B------:R-:W-:Y:S02]  /*10830*/  @!P1 IADD3 R5, PT, PT, R5, 0x1, RZ ;  /* 0x0000000105059810 */ /* 0x000fe40007ffe0ff */
[----:B------:R-:W-:-:S02]  /*10840*/  ISETP.GE.U32.AND P3, PT, R7, R12, PT ;  /* 0x0000000c0700720c */ /* 0x000fc40003f66070 */
[----:B------:R-:W-:-:S05]  /*10850*/  LOP3.LUT R6, RZ, R13, RZ, 0x33, !PT ;  /* 0x0000000dff067212 */ /* 0x000fca00078e33ff */
[----:B------:R-:W-:-:S04]  /*10860*/  @P2 VIADD R0, R0, 0x1 ;  /* 0x0000000100002836 */ /* 0x000fc80000000000 */
[----:B------:R-:W-:Y:S02]  /*10870*/  @!P4 IMAD.MOV R0, RZ, RZ, -R0 ;  /* 0x000000ffff00c224 */ /* 0x000fe400078e0a00 */
[----:B------:R-:W-:-:S03]  /*10880*/  @P3 IADD3 R5, PT, PT, R5, 0x1, RZ ;  /* 0x0000000105053810 */ /* 0x000fc60007ffe0ff */
[----:B------:R-:W-:Y:S02]  /*10890*/  SEL R0, R6, R0, !P0 ;  /* 0x0000000006007207 */ /* 0x000fe40004000000 */
[----:B------:R-:W-:-:S03]  /*108a0*/  @!P5 IADD3 R5, PT, PT, -R5, RZ, RZ ;  /* 0x000000ff0505d210 */ /* 0x000fc60007ffe1ff */
[----:B------:R-:W-:Y:S01]  /*108b0*/  IMAD.WIDE R8, R0, 0x4, R180 ;  /* 0x0000000400087825 */ /* 0x000fe200078e02b4 */
[----:B------:R-:W-:-:S05]  /*108c0*/  SEL R5, R6, R5, !P0 ;  /* 0x0000000506057207 */ /* 0x000fca0004000000 */
[C---:B------:R-:W-:Y:S01]  /*108d0*/  IMAD.WIDE R6, R5.reuse, 0x4, R180 ;  /* 0x0000000405067825 */ /* 0x040fe200078e02b4 */
[----:B------:R-:W2:Y:S05]  /*108e0*/  LDG.E R8, desc[UR6][R8.64] ;  /* 0x0000000608087981 */ /* 0x000eaa000c1e1900 */
        /* <DEDUP_REMOVED lines=17> */
.L_x_2386:
[----:B------:R-:W-:Y:S01]  /*10a00*/  UMOV UR8, URZ ;  /* 0x000000ff00087c82 */ /* 0x000fe20008000000 */
[----:B------:R-:W-:Y:S01]  /*10a10*/  IMAD.SHL.U32 R0, R120, 0x100, RZ ;  /* 0x0000010078007824 */ /* 0x000fe200078e00ff */
[----:B------:R-:W-:-:S05]  /*10a20*/  IADD3 R5, P0, PT, RZ, -UR8, RZ ;  /* 0x80000008ff057c10 */ /* 0x000fca000ff1e0ff */
[----:B------:R-:W-:-:S05]  /*10a30*/  IMAD.X R0, RZ, RZ, ~R0, P0 ;  /* 0x000000ffff007224 */ /* 0x000fca00000e0e00 */
[----:B------:R-:W-:-:S04]  /*10a40*/  SHF.R.S64 R5, R5, 0x1f, R0 ;  /* 0x0000001f05057819 */ /* 0x000fc80000001000 */
[----:B------:R-:W-:-:S04]  /*10a50*/  IADD3 R220, P0, PT, R5, R220, RZ ;  /* 0x000000dc05dc7210 */ /* 0x000fc80007f1e0ff */
[----:B------:R-:W-:-:S09]  /*10a60*/  LEA.HI.X.SX32 R219, R0, R219, 0x1, P0 ;  /* 0x000000db00db7211 */ /* 0x000fd200000f0eff */
.L_x_2387:
[C---:B------:R-:W-:Y:S01]  /*10a70*/  IMAD.SHL.U32 R0, R120.reuse, 0x40, RZ ;  /* 0x0000004078007824 */ /* 0x040fe200078e00ff */
[----:B------:R-:W-:Y:S01]  /*10a80*/  SHF.L.U64.HI R5, R120, 0x6, R121 ;  /* 0x0000000678057819 */ /* 0x000fe20000010279 */
[----:B------:R-:W-:Y:S02]  /*10a90*/  IMAD.MOV.U32 R8, RZ, RZ, R220 ;  /* 0x000000ffff087224 */ /* 0x000fe400078e00dc */
        /* <DEDUP_REMOVED lines=23> */
[--C-:B------:R-:W-:Y:S01]  /*10c10*/  IMAD.X R7, R9, 0x1, R5.reuse, P1 ;  /* 0x0000000109077824 */ /* 0x100fe200008e0605 */
[----:B------:R1:W-:Y:S03]  /*10c20*/  LDGSTS.E.BYPASS.LTC128B.128 [R53+0x7800], desc[UR6][R8.64] ;  /* 0x0780000008357fae */ /* 0x0003e6000b981a06 */
[----:B------:R-:W-:Y:S01]  /*10c30*/  IMAD.X R15, R7, 0x1, R5, P0 ;  /* 0x00000001070f7824 */ /* 0x000fe200000e0605 */
[----:B------:R-:W-:Y:S04]  /*10c40*/  LDGSTS.E.BYPASS.LTC128B.128 [R53+0x8000], desc[UR6][R6.64] ;  /* 0x0800000006357fae */ /* 0x000fe8000b981a06 */
[----:B------:R2:W-:Y:S04]  /*10c50*/  LDGSTS.E.BYPASS.LTC128B.128 [R53+0x8800], desc[UR6][R14.64] ;  /* 0x088000000e357fae */ /* 0x0005e8000b981a06 */
[----:B------:R-:W-:Y:S04]  /*10c60*/  LDSM.16.M88.4 R16, [R164+0x1000] ;  /* 0x00100000a410783b */ /* 0x000fe80000000200 */
[----:B------:R-:W-:Y:S04]  /*10c70*/  LDSM.16.M88.4 R32, [R165+0x1000] ;  /* 0x00100000a520783b */ /* 0x000fe80000000200 */
[----:B------:R-:W-:Y:S04]  /*10c80*/  LDSM.16.M88.4 R40, [R164+0x1400] ;  /* 0x00140000a428783b */ /* 0x000fe80000000200 */
[----:B------:R-:W-:Y:S04]  /*10c90*/  LDSM.16.M88.4 R36, [R165+0x1400] ;  /* 0x00140000a524783b */ /* 0x000fe80000000200 */
[----:B-1----:R-:W-:Y:S04]  /*10ca0*/  LDSM.16.M88.4 R8, [R167] ;  /* 0x00000000a708783b */ /* 0x002fe80000000200 */
[----:B------:R-:W-:Y:S04]  /*10cb0*/  LDSM.16.M88.4 R48, [R164+0x1800] ;  /* 0x00180000a430783b */ /* 0x000fe80000000200 */
[----:B--2---:R-:W1:Y:S04]  /*10cc0*/  LDSM.16.M88.4 R12, [R166] ;  /* 0x00000000a60c783b */ /* 0x004e680000000200 */
[----:B------:R-:W2:Y:S04]  /*10cd0*/  LDSM.16.M88.4 R44, [R165+0x1800] ;  /* 0x00180000a52c783b */ /* 0x000ea80000000200 */
[----:B------:R-:W0:Y:S01]  /*10ce0*/  LDGDEPBAR ;  /* 0x00000000000079af */ /* 0x000e220000000000 */
        /* <DEDUP_REMOVED lines=11> */
[----:B------:R-:W-:Y:S04]  /*10da0*/  MUFU.TANH R92, R29 ;  /* 0x0000001d005c7308 */ /* 0x000fe80000002400 */
[----:B------:R-:W-:Y:S01]  /*10db0*/  FMUL.FTZ R16, R16, UR11 ;  /* 0x0000000b10107c20 */ /* 0x000fe20008410000 */
[----:B------:R-:W-:Y:S01]  /*10dc0*/  HMMA.16816.F32 R24, R12, R42, RZ ;  /* 0x0000002a0c18723c */ /* 0x000fe200000018ff */
[----:B------:R-:W-:Y:S01]  /*10dd0*/  FMUL.FTZ R17, R17, UR11 ;  /* 0x0000000b11117c20 */ /* 0x000fe20008410000 */
[----:B------:R-:W-:Y:S01]  /*10de0*/  FMUL.FTZ R18, R18, UR11 ;  /* 0x0000000b12127c20 */ /* 0x000fe20008410000 */
[----:B------:R-:W-:Y:S01]  /*10df0*/  FMUL.FTZ R19, R19, UR11 ;  /* 0x0000000b13137c20 */ /* 0x000fe20008410000 */
[----:B------:R-:W-:Y:S01]  /*10e00*/  MUFU.TANH R95, R16 ;  /* 0x00000010005f7308 */ /* 0x000fe20000002400 */
[----:B------:R-:W-:Y:S06]  /*10e10*/  LDSM.16.M88.4 R40, [R165+0x1c00] ;  /* 0x001c0000a528783b */ /* 0x000fec0000000200 */
[----:B------:R-:W-:Y:S01]  /*10e20*/  FMUL.FTZ R32, R32, UR11 ;  /* 0x0000000b20207c20 */ /* 0x000fe20008410000 */
[----:B------:R-:W-:Y:S01]  /*10e30*/  MUFU.TANH R94, R17 ;  /* 0x00000011005e7308 */ /* 0x000fe20000002400 */
[----:B------:R-:W-:Y:S01]  /*10e40*/  FMUL.FTZ R33, R33, UR11 ;  /* 0x0000000b21217c20 */ /* 0x000fe20008410000 */
[----:B------:R-:W-:Y:S01]  /*10e50*/  FMUL.FTZ R34, R34, UR11 ;  /* 0x0000000b22227c20 */ /* 0x000fe20008410000 */
[----:B------:R-:W-:-:S05]  /*10e60*/  FMUL.FTZ R35, R35, UR11 ;  /* 0x0000000b23237c20 */ /* 0x000fca0008410000 */
[----:B------:R-:W-:Y:S08]  /*10e70*/  MUFU.TANH R109, R18 ;  /* 0x00000012006d7308 */ /* 0x000ff00000002400 */
[----:B------:R3:W-:Y:S08]  /*10e80*/  MUFU.TANH R110, R19 ;  /* 0x00000013006e7308 */ /* 0x0007f00000002400 */
[----:B------:R-:W4:Y:S08]  /*10e90*/  MUFU.TANH R105, R30 ;  /* 0x0000001e00697308 */ /* 0x000f300000002400 */
[----:B------:R5:W-:Y:S01]  /*10ea0*/  MUFU.TANH R104, R31 ;  /* 0x0000001f00687308 */ /* 0x000be20000002400 */
[----:B---3--:R-:W-:Y:S07]  /*10eb0*/  HMMA.16816.F32 R16, R12, R48, RZ ;  /* 0x000000300c10723c */ /* 0x008fee00000018ff */
[----:B------:R-:W3:Y:S08]  /*10ec0*/  MUFU.TANH R93, R32 ;  /* 0x00000020005d7308 */ /* 0x000ef00000002400 */
[----:B------:R-:W3:Y:S01]  /*10ed0*/  MUFU.TANH R90, R33 ;  /* 0x00000021005a7308 */ /* 0x000ee20000002400 */
[----:B-----5:R-:W-:Y:S01]  /*10ee0*/  HMMA.16816.F32 R28, R8, R38, R24 ;  /* 0x00000026081c723c */ /* 0x020fe20000001818 */
[----:B------:R-:W5:Y:S06]  /*10ef0*/  LDSM.16.M88.4 R36, [R164+0x1c00] ;  /* 0x001c0000a424783b */ /* 0x000f6c0000000200 */
[----:B------:R-:W-:Y:S01]  /*10f00*/  MUFU.TANH R108, R34 ;  /* 0x00000022006c7308 */ /* 0x000fe20000002400 */
[----:B------:R-:W-:Y:S01]  /*10f10*/  HMMA.16816.F32 R24, R12, R50, RZ ;  /* 0x000000320c18723c */ /* 0x000fe200000018ff */
[----:B------:R-:W-:Y:S06]  /*10f20*/  LDSM.16.M88.4 R48, [R164+0x2400] ;  /* 0x00240000a430783b */ /* 0x000fec0000000200 */
[----:B------:R1:W3:Y:S01]  /*10f30*/  MUFU.TANH R107, R35 ;  /* 0x00000023006b7308 */ /* 0x0002e20000002400 */
[C---:B--2---:R-:W-:Y:S03]  /*10f40*/  HMMA.16816.F32 R16, R8.reuse, R44, R16 ;  /* 0x0000002c0810723c */ /* 0x044fe60000001810 */
[----:B------:R-:W-:Y:S01]  /*10f50*/  FMUL.FTZ R28, R28, UR11 ;  /* 0x0000000b1c1c7c20 */ /* 0x000fe20008410000 */
[----:B------:R-:W-:Y:S01]  /*10f60*/  FMUL.FTZ R29, R29, UR11 ;  /* 0x0000000b1d1d7c20 */ /* 0x000fe20008410000 */
[----:B------:R-:W-:Y:S01]  /*10f70*/  FMUL.FTZ R30, R30, UR11 ;  /* 0x0000000b1e1e7c20 */ /* 0x000fe20008410000 */
[----:B------:R-:W-:Y:S01]  /*10f80*/  FMUL.FTZ R31, R31, UR11 ;  /* 0x0000000b1f1f7c20 */ /* 0x000fe20008410000 */
[----:B------:R-:W-:Y:S08]  /*10f90*/  MUFU.TANH R89, R28 ;  /* 0x0000001c00597308 */ /* 0x000ff00000002400 */
[----:B------:R-:W-:Y:S01]  /*10fa0*/  MUFU.TANH R88, R29 ;  /* 0x0000001d00587308 */ /* 0x000fe20000002400 */
[----:B-1----:R-:W-:Y:S01]  /*10fb0*/  HMMA.16816.F32 R32, R8, R46, R24 ;  /* 0x0000002e0820723c */ /* 0x002fe20000001818 */
[----:B------:R-:W1:Y:S02]  /*10fc0*/  LDSM.16.M88.4 R44, [R164+0x2000] ;  /* 0x00200000a42c783b */ /* 0x000e640000000200 */
[----:B------:R-:W-:Y:S01]  /*10fd0*/  FMUL.FTZ R16, R16, UR11 ;  /* 0x0000000b10107c20 */ /* 0x000fe20008410000 */
[----:B------:R-:W-:Y:S01]  /*10fe0*/  FMUL.FTZ R17, R17, UR11 ;  /* 0x0000000b11117c20 */ /* 0x000fe20008410000 */
[----:B------:R-:W-:Y:S01]  /*10ff0*/  FMUL.FTZ R18, R18, UR11 ;  /* 0x0000000b12127c20 */ /* 0x000fe20008410000 */
[----:B------:R-:W-:Y:S01]  /*11000*/  FMUL.FTZ R19, R19, UR11 ;  /* 0x0000000b13137c20 */ /* 0x000fe20008410000 */
[----:B------:R-:W-:Y:S01]  /*11010*/  MUFU.TANH R87, R16 ;  /* 0x0000001000577308 */ /* 0x000fe20000002400 */
[C---:B-----5:R-:W-:Y:S07]  /*11020*/  HMMA.16816.F32 R24, R12.reuse, R36, RZ ;  /* 0x000000240c18723c */ /* 0x060fee00000018ff */
[----:B------:R-:W-:Y:S04]  /*11030*/  MUFU.TANH R85, R17 ;  /* 0x0000001100557308 */ /* 0x000fe80000002400 */
[----:B------:R-:W-:Y:S01]  /*11040*/  FMUL.FTZ R32, R32, UR11 ;  /* 0x0000000b20207c20 */ /* 0x000fe20008410000 */
[----:B------:R-:W-:Y:S01]  /*11050*/  FMUL.FTZ R33, R33, UR11 ;  /* 0x0000000b21217c20 */ /* 0x000fe20008410000 */
[----:B------:R-:W-:Y:S01]  /*11060*/  FMUL.FTZ R34, R34, UR11 ;  /* 0x0000000b22227c20 */ /* 0x000fe20008410000 */
[----:B------:R-:W-:Y:S01]  /*11070*/  FMUL.FTZ R35, R35, UR11 ;  /* 0x0000000b23237c20 */ /* 0x000fe20008410000 */
[----:B------:R-:W-:Y:S08]  /*11080*/  MUFU.TANH R117, R18 ;  /* 0x0000001200757308 */ /* 0x000ff00000002400 */
[----:B------:R2:W-:Y:S08]  /*11090*/  MUFU.TANH R119, R19 ;  /* 0x0000001300777308 */ /* 0x0005f00000002400 */
[----:B------:R-:W5:Y:S08]  /*110a0*/  MUFU.TANH R111, R30 ;  /* 0x0000001e006f7308 */ /* 0x000f700000002400 */
[----:B------:R4:W5:Y:S01]  /*110b0*/  MUFU.TANH R114, R31 ;  /* 0x0000001f00727308 */ /* 0x0009620000002400 */
[----:B--2---:R-:W-:Y:S01]  /*110c0*/  HMMA.16816.F32 R16, R12, R38, RZ ;  /* 0x000000260c10723c */ /* 0x004fe200000018ff */
[----:B------:R-:W2:Y:S06]  /*110d0*/  LDSM.16.M88.4 R36, [R165+0x2000] ;  /* 0x00200000a524783b */ /* 0x000eac0000000200 */
[----:B------:R-:W-:Y:S08]  /*110e0*/  MUFU.TANH R83, R32 ;  /* 0x0000002000537308 */ /* 0x000ff00000002400 */
[----:B------:R-:W-:Y:S01]  /*110f0*/  MUFU.TANH R81, R33 ;  /* 0x0000002100517308 */ /* 0x000fe20000002400 */
[C---:B----4-:R-:W-:Y:S07]  /*11100*/  HMMA.16816.F32 R28, R8.reuse, R40, R24 ;  /* 0x00000028081c723c */ /* 0x050fee0000001818 */
[----:B------:R-:W4:Y:S01]  /*11110*/  MUFU.TANH R118, R34 ;  /* 0x0000002200767308 */ /* 0x000f220000002400 */
[----:B------:R-:W-:Y:S01]  /*11120*/  HMMA.16816.F32 R16, R8, R42, R16 ;  /* 0x0000002a0810723c */ /* 0x000fe20000001810 */
[----:B------:R-:W3:Y:S06]  /*11130*/  LDSM.16.M88.4 R40, [R165+0x2400] ;  /* 0x00240000a528783b */ /* 0x000eec0000000200 */
[----:B------:R2:W4:Y:S01]  /*11140*/  MUFU.TANH R120, R35 ;  /* 0x0000002300787308 */ /* 0x0005220000002400 */
[----:B-1----:R-:W-:Y:S03]  /*11150*/  HMMA.16816.F32 R24, R12, R44, RZ ;  /* 0x0000002c0c18723c */ /* 0x002fe600000018ff */
        /* <DEDUP_REMOVED lines=9> */
[----:B------:R-:W-:Y:S05]  /*111f0*/  MUFU.TANH R77, R16 ;  /* 0x00000010004d7308 */ /* 0x000fea0000002400 */
[----:B--2---:R-:W-:Y:S03]  /*11200*/  HMMA.16816.F32 R32, R8, R36, R24 ;  /* 0x000000240820723c */ /* 0x004fe60000001818 */
[----:B------:R-:W-:Y:S05]  /*11210*/  MUFU.TANH R76, R17 ;  /* 0x00000011004c7308 */ /* 0x000fea0000002400 */
[----:B------:R-:W-:Y:S01]  /*11220*/  HMMA.16816.F32 R24, R12, R46, RZ ;  /* 0x0000002e0c18723c */ /* 0x000fe200000018ff */
[----:B------:R-:W1:Y:S02]  /*11230*/  LDSM.16.M88.4 R44, [R164+0x2800] ;  /* 0x00280000a42c783b */ /* 0x000e640000000200 */
[----:B------:R-:W2:Y:S08]  /*11240*/  MUFU.TANH R126, R18 ;  /* 0x00000012007e7308 */ /* 0x000eb00000002400 */
[----:B------:R5:W-:Y:S01]  /*11250*/  MUFU.TANH R125, R19 ;  /* 0x00000013007d7308 */ /* 0x000be20000002400 */
[----:B------:R-:W-:Y:S01]  /*11260*/  FMUL.FTZ R32, R32, UR11 ;  /* 0x0000000b20207c20 */ /* 0x000fe20008410000 */
[----:B------:R-:W-:Y:S01]  /*11270*/  FMUL.FTZ R33, R33, UR11 ;  /* 0x0000000b21217c20 */ /* 0x000fe20008410000 */
[----:B------:R-:W-:Y:S01]  /*11280*/  FMUL.FTZ R34, R34, UR11 ;  /* 0x0000000b22227c20 */ /* 0x000fe20008410000 */
[----:B------:R-:W-:-:S04]  /*11290*/  FMUL.FTZ R35, R35, UR11 ;  /* 0x0000000b23237c20 */ /* 0x000fc80008410000 */
[----:B------:R-:W-:Y:S08]  /*112a0*/  MUFU.TANH R79, R29 ;  /* 0x0000001d004f7308 */ /* 0x000ff00000002400 */
[----:B------:R-:W2:Y:S01]  /*112b0*/  MUFU.TANH R123, R30 ;  /* 0x0000001e007b7308 */ /* 0x000ea20000002400 */
[----:B-----5:R-:W-:Y:S07]  /*112c0*/  HMMA.16816.F32 R16, R12, R48, RZ ;  /* 0x000000300c10723c */ /* 0x020fee00000018ff */
[----:B------:R5:W2:Y:S08]  /*112d0*/  MUFU.TANH R124, R31 ;  /* 0x0000001f007c7308 */ /* 0x000ab00000002400 */
[----:B------:R-:W2:Y:S05]  /*112e0*/  MUFU.TANH R75, R32 ;  /* 0x00000020004b7308 */ /* 0x000eaa0000002400 */
[C---:B---3--:R-:W-:Y:S03]  /*112f0*/  HMMA.16816.F32 R16, R8.reuse, R40, R16 ;  /* 0x000000280810723c */ /* 0x048fe60000001810 */
[----:B------:R-:W-:Y:S05]  /*11300*/  MUFU.TANH R74, R33 ;  /* 0x00000021004a7308 */ /* 0x000fea0000002400 */
[----:B-----5:R-:W-:Y:S01]  /*11310*/  HMMA.16816.F32 R28, R8, R38, R24 ;  /* 0x00000026081c723c */ /* 0x020fe20000001818 */
[----:B------:R-:W3:Y:S02]  /*11320*/  LDSM.16.M88.4 R36, [R165+0x2800] ;  /* 0x00280000a524783b */ /* 0x000ee40000000200 */
[----:B------:R-:W5:Y:S05]  /*11330*/  MUFU.TANH R127, R34 ;  /* 0x00000022007f7308 */ /* 0x000f6a0000002400 */
[----:B------:R-:W-:Y:S01]  /*11340*/  HMMA.16816.F32 R24, R12, R50, RZ ;  /* 0x000000320c18723c */ /* 0x000fe200000018ff */
[----:B------:R-:W4:Y:S02]  /*11350*/  LDSM.16.M88.4 R48, [R164+0x2c00] ;  /* 0x002c0000a430783b */ /* 0x000f240000000200 */
[----:B------:R1:W-:Y:S01]  /*11360*/  MUFU.TANH R129, R35 ;  /* 0x0000002300817308 */ /* 0x0003e20000002400 */
[----:B------:R-:W-:Y:S01]  /*11370*/  FMUL.FTZ R16, R16, UR11 ;  /* 0x0000000b10107c20 */ /* 0x000fe20008410000 */
[----:B------:R-:W-:Y:S01]  /*11380*/  FMUL.FTZ R17, R17, UR11 ;  /* 0x0000000b11117c20 */ /* 0x000fe20008410000 */
[----:B------:R-:W-:Y:S01]  /*11390*/  FMUL.FTZ R18, R18, UR11 ;  /* 0x0000000b12127c20 */ /* 0x000fe20008410000 */
[----:B------:R-:W-:-:S04]  /*113a0*/  FMUL.FTZ R19, R19, UR11 ;  /* 0x0000000b13137c20 */ /* 0x000fc80008410000 */
[----:B------:R-:W-:Y:S01]  /*113b0*/  MUFU.TANH R70, R16 ;  /* 0x0000001000467308 */ /* 0x000fe20000002400 */
[----:B------:R-:W-:Y:S01]  /*113c0*/  FMUL.FTZ R28, R28, UR11 ;  /* 0x0000000b1c1c7c20 */ /* 0x000fe20008410000 */
[----:B------:R-:W-:Y:S01]  /*113d0*/  FMUL.FTZ R29, R29, UR11 ;  /* 0x0000000b1d1d7c20 */ /* 0x000fe20008410000 */
[----:B------:R-:W-:Y:S01]  /*113e0*/  FMUL.FTZ R30, R30, UR11 ;  /* 0x0000000b1e1e7c20 */ /* 0x000fe20008410000 */
[----:B------:R-:W-:-:S04]  /*113f0*/  FMUL.FTZ R31, R31, UR11 ;  /* 0x0000000b1f1f7c20 */ /* 0x000fc80008410000 */
[----:B------:R-:W-:Y:S01]  /*11400*/  MUFU.TANH R69, R17 ;  /* 0x0000001100457308 */ /* 0x000fe20000002400 */
[----:B-1----:R-:W-:Y:S01]  /*11410*/  HMMA.16816.F32 R32, R8, R42, R24 ;  /* 0x0000002a0820723c */ /* 0x002fe20000001818 */
[----:B------:R-:W1:Y:S06]  /*11420*/  LDSM.16.M88.4 R40, [R165+0x2c00] ;  /* 0x002c0000a528783b */ /* 0x000e6c0000000200 */
        /* <DEDUP_REMOVED lines=10> */
[----:B------:R-:W-:Y:S06]  /*114d0*/  LDSM.16.M88.4 R44, [R164+0x3800] ;  /* 0x00380000a42c783b */ /* 0x000fec0000000200 */
[----:B------:R-:W-:Y:S08]  /*114e0*/  MUFU.TANH R128, R30 ;  /* 0x0000001e00807308 */ /* 0x000ff00000002400 */
[----:B------:R3:W2:Y:S08]  /*114f0*/  MUFU.TANH R132, R31 ;  /* 0x0000001f00847308 */ /* 0x0006b00000002400 */
[----:B------:R-:W-:Y:S08]  /*11500*/  MUFU.TANH R68, R32 ;  /* 0x0000002000447308 */ /* 0x000ff00000002400 */
[----:B------:R-:W-:Y:S01]  /*11510*/  MUFU.TANH R67, R33 ;  /* 0x0000002100437308 */ /* 0x000fe20000002400 */
[C---:B---3--:R-:W-:Y:S07]  /*11520*/  HMMA.16816.F32 R28, R8.reuse, R36, R24 ;  /* 0x00000024081c723c */ /* 0x048fee0000001818 */
[----:B------:R-:W3:Y:S01]  /*11530*/  MUFU.TANH R154, R34 ;  /* 0x00000022009a7308 */ /* 0x000ee20000002400 */
[----:B------:R-:W-:Y:S01]  /*11540*/  HMMA.16816.F32 R24, R8, R38, R16 ;  /* 0x000000260818723c */ /* 0x000fe20000001810 */
[----:B------:R-:W5:Y:S06]  /*11550*/  LDSM.16.M88.4 R36, [R164+0x3000] ;  /* 0x00300000a424783b */ /* 0x000f6c0000000200 */
[----:B------:R1:W3:Y:S01]  /*11560*/  MUFU.TANH R153, R35 ;  /* 0x0000002300997308 */ /* 0x0002e20000002400 */
[----:B----4-:R-:W-:Y:S03]  /*11570*/  HMMA.16816.F32 R16, R12, R48, RZ ;  /* 0x000000300c10723c */ /* 0x010fe600000018ff */
        /* <DEDUP_REMOVED lines=15> */
[----:B----4-:R-:W-:Y:S07]  /*11670*/  HMMA.16816.F32 R28, R8, R40, R16 ;  /* 0x00000028081c723c */ /* 0x010fee0000001810 */
[----:B------:R-:W4:Y:S01]  /*11680*/  MUFU.TANH R158, R26 ;  /* 0x0000001a009e7308 */ /* 0x000f220000002400 */
[----:B------:R-:W-:Y:S07]  /*11690*/  HMMA.16816.F32 R16, R12, R50, RZ ;  /* 0x000000320c10723c */ /* 0x000fee00000018ff */
[----:B------:R5:W4:Y:S04]  /*116a0*/  MUFU.TANH R157, R27 ;  /* 0x0000001b009d7308 */ /* 0x000b280000002400 */
[----:B------:R-:W-:Y:S01]  /*116b0*/  FMUL.FTZ R28, R28, UR11 ;  /* 0x0000000b1c1c7c20 */ /* 0x000fe20008410000 */
[----:B------:R-:W-:Y:S01]  /*116c0*/  FMUL.FTZ R29, R29, UR11 ;  /* 0x0000000b1d1d7c20 */ /* 0x000fe20008410000 */
[----:B------:R-:W-:Y:S01]  /*116d0*/  FMUL.FTZ R30, R30, UR11 ;  /* 0x0000000b1e1e7c20 */ /* 0x000fe20008410000 */
[----:B------:R-:W-:Y:S01]  /*116e0*/  FMUL.FTZ R31, R31, UR11 ;  /* 0x0000000b1f1f7c20 */ /* 0x000fe20008410000 */
[----:B------:R-:W4:Y:S05]  /*116f0*/  MUFU.TANH R61, R28 ;  /* 0x0000001c003d7308 */ /* 0x000f2a0000002400 */
[----:B------:R-:W-:Y:S01]  /*11700*/  HMMA.16816.F32 R16, R8, R42, R16 ;  /* 0x0000002a0810723c */ /* 0x000fe20000001810 */
[----:B------:R-:W2:Y:S02]  /*11710*/  LDSM.16.M88.4 R40, [R164+0x3400] ;  /* 0x00340000a428783b */ /* 0x000ea40000000200 */
[----:B------:R-:W-:Y:S05]  /*11720*/  MUFU.TANH R60, R29 ;  /* 0x0000001d003c7308 */ /* 0x000fea0000002400 */
[----:B-----5:R-:W-:Y:S03]  /*11730*/  HMMA.16816.F32 R24, R12, R36, RZ ;  /* 0x000000240c18723c */ /* 0x020fe600000018ff */
[----:B------:R-:W5:Y:S08]  /*11740*/  MUFU.TANH R161, R30 ;  /* 0x0000001e00a17308 */ /* 0x000f700000002400 */
[----:B------:R1:W5:Y:S01]  /*11750*/  MUFU.TANH R168, R31 ;  /* 0x0000001f00a87308 */ /* 0x0003620000002400 */
[----:B------:R-:W-:Y:S01]  /*11760*/  FMUL.FTZ R16, R16, UR11 ;  /* 0x0000000b10107c20 */ /* 0x000fe20008410000 */
[----:B------:R-:W-:Y:S01]  /*11770*/  FMUL.FTZ R17, R17, UR11 ;  /* 0x0000000b11117c20 */ /* 0x000fe20008410000 */
[----:B------:R-:W-:Y:S01]  /*11780*/  FMUL.FTZ R18, R18, UR11 ;  /* 0x0000000b12127c20 */ /* 0x000fe20008410000 */
[----:B------:R-:W-:-:S04]  /*11790*/  FMUL.FTZ R19, R19, UR11 ;  /* 0x0000000b13137c20 */ /* 0x000fc80008410000 */
[----:B------:R-:W-:Y:S08]  /*117a0*/  MUFU.TANH R62, R16 ;  /* 0x00000010003e7308 */ /* 0x000ff00000002400 */
[----:B------:R-:W-:Y:S01]  /*117b0*/  MUFU.TANH R59, R17 ;  /* 0x00000011003b7308 */ /* 0x000fe20000002400 */
[----:B-1----:R-:W-:Y:S07]  /*117c0*/  HMMA.16816.F32 R28, R8, R32, R24 ;  /* 0x00000020081c723c */ /* 0x002fee0000001818 */
[----:B------:R-:W1:Y:S01]  /*117d0*/  MUFU.TANH R162, R18 ;  /* 0x0000001200a27308 */ /* 0x000e620000002400 */
[----:B------:R-:W-:Y:S01]  /*117e0*/  HMMA.16816.F32 R24, R12, R38, RZ ;  /* 0x000000260c18723c */ /* 0x000fe200000018ff */
[----:B------:R-:W3:Y:S06]  /*117f0*/  LDSM.16.M88.4 R36, [R165+0x3400] ;  /* 0x00340000a524783b */ /* 0x000eec0000000200 */
[----:B------:R2:W1:Y:S04]  /*11800*/  MUFU.TANH R163, R19 ;  /* 0x0000001300a37308 */ /* 0x0004680000002400 */
[----:B------:R-:W-:Y:S01]  /*11810*/  FMUL.FTZ R28, R28, UR11 ;  /* 0x0000000b1c1c7c20 */ /* 0x000fe20008410000 */
[----:B------:R-:W-:Y:S01]  /*11820*/  FMUL.FTZ R29, R29, UR11 ;  /* 0x0000000b1d1d7c20 */ /* 0x000fe20008410000 */
[----:B------:R-:W-:Y:S01]  /*11830*/  FMUL.FTZ R30, R30, UR11 ;  /* 0x0000000b1e1e7c20 */ /* 0x000fe20008410000 */
[----:B------:R-:W-:Y:S01]  /*11840*/  FMUL.FTZ R31, R31, UR11 ;  /* 0x0000000b1f1f7c20 */ /* 0x000fe20008410000 */
[----:B------:R-:W-:Y:S05]  /*11850*/  MUFU.TANH R58, R28 ;  /* 0x0000001c003a7308 */ /* 0x000fea0000002400 */
[----:B------:R-:W-:Y:S01]  /*11860*/  HMMA.16816.F32 R24, R8, R34, R24 ;  /* 0x000000220818723c */ /* 0x000fe20000001818 */
[----:B------:R-:W4:Y:S02]  /*11870*/  LDSM.16.M88.4 R32, [R165+0x3800] ;  /* 0x00380000a520783b */ /* 0x000f240000000200 */
[----:B------:R-:W-:Y:S05]  /*11880*/  MUFU.TANH R56, R29 ;  /* 0x0000001d00387308 */ /* 0x000fea0000002400 */
[----:B--2---:R-:W-:Y:S03]  /*11890*/  HMMA.16816.F32 R16, R12, R40, RZ ;  /* 0x000000280c10723c */ /* 0x004fe600000018ff */
[----:B------:R-:W-:Y:S08]  /*118a0*/  MUFU.TANH R169, R30 ;  /* 0x0000001e00a97308 */ /* 0x000ff00000002400 */
[----:B------:R3:W-:Y:S01]  /*118b0*/  MUFU.TANH R172, R31 ;  /* 0x0000001f00ac7308 */ /* 0x0007e20000002400 */
[----:B------:R-:W-:Y:S01]  /*118c0*/  FMUL.FTZ R24, R24, UR11 ;  /* 0x0000000b18187c20 */ /* 0x000fe20008410000 */
[----:B------:R-:W-:Y:S01]  /*118d0*/  FMUL.FTZ R27, R27, UR11 ;  /* 0x0000000b1b1b7c20 */ /* 0x000fe20008410000 */
[----:B------:R-:W-:Y:S01]  /*118e0*/  FMUL.FTZ R0, R25, UR11 ;  /* 0x0000000b19007c20 */ /* 0x000fe20008410000 */
[----:B------:R-:W-:-:S04]  /*118f0*/  FMUL.FTZ R5, R26, UR11 ;  /* 0x0000000b1a057c20 */ /* 0x000fc80008410000 */
[----:B------:R-:W-:Y:S08]  /*11900*/  MUFU.TANH R57, R24 ;  /* 0x0000001800397308 */ /* 0x000ff00000002400 */
[----:B------:R-:W-:Y:S01]  /*11910*/  MUFU.TANH R170, R27 ;  /* 0x0000001b00aa7308 */ /* 0x000fe20000002400 */
[----:B---3--:R-:W-:Y:S07]  /*11920*/  HMMA.16816.F32 R28, R8, R36, R16 ;  /* 0x00000024081c723c */ /* 0x008fee0000001810 */
[----:B------:R2:W-:Y:S01]  /*11930*/  MUFU.TANH R54, R0 ;  /* 0x0000000000367308 */ /* 0x0005e20000002400 */
[----:B------:R-:W-:Y:S01]  /*11940*/  HMMA.16816.F32 R16, R12, R42, RZ ;  /* 0x0000002a0c10723c */ /* 0x000fe200000018ff */
[----:B------:R-:W-:Y:S06]  /*11950*/  LDSM.16.M88.4 R40, [R165+0x3c00] ;  /* 0x003c0000a528783b */ /* 0x000fec0000000200 */
[----:B------:R3:W1:Y:S04]  /*11960*/  MUFU.TANH R171, R5 ;  /* 0x0000000500ab7308 */ /* 0x0006680000002400 */
[----:B------:R-:W-:Y:S01]  /*11970*/  FMUL.FTZ R28, R28, UR11 ;  /* 0x0000000b1c1c7c20 */ /* 0x000fe20008410000 */
[----:B------:R-:W-:Y:S01]  /*11980*/  FMUL.FTZ R29, R29, UR11 ;  /* 0x0000000b1d1d7c20 */ /* 0x000fe20008410000 */
[----:B------:R-:W-:Y:S01]  /*11990*/  FMUL.FTZ R30, R30, UR11 ;  /* 0x0000000b1e1e7c20 */ /* 0x000fe20008410000 */
[----:B------:R-:W-:Y:S01]  /*119a0*/  FMUL.FTZ R31, R31, UR11 ;  /* 0x0000000b1f1f7c20 */ /* 0x000fe20008410000 */
[----:B------:R-:W1:Y:S01]  /*119b0*/  MUFU.TANH R52, R28 ;  /* 0x0000001c00347308 */ /* 0x000e620000002400 */
[----:B--2---:R-:W-:-:S04]  /*119c0*/  IMAD R0, R242, 0x100, R21 ;  /* 0x00000100f2007824 */ /* 0x004fc800078e0215 */
[----:B------:R-:W-:Y:S01]  /*119d0*/  HMMA.16816.F32 R24, R8, R38, R16 ;  /* 0x000000260818723c */ /* 0x000fe20000001810 */
[----:B------:R-:W2:Y:S01]  /*119e0*/  LDSM.16.M88.4 R36, [R164+0x3c00] ;  /* 0x003c0000a424783b */ /* 0x000ea20000000200 */
[C---:B------:R-:W-:Y:S01]  /*119f0*/  VIADD R6, R0.reuse, 0xfffffe00 ;  /* 0xfffffe0000067836 */ /* 0x040fe20000000000 */
[----:B------:R-:W-:Y:S01]  /*11a00*/  MUFU.TANH R51, R29 ;  /* 0x0000001d00337308 */ /* 0x000fe20000002400 */
[----:B---3--:R-:W-:-:S03]  /*11a10*/  VIADD R5, R0, 0xfffffe01 ;  /* 0xfffffe0100057836 */ /* 0x008fc60000000000 */
[-C--:B------:R-:W-:Y:S01]  /*11a20*/  ISETP.GE.AND P2, PT, R6, R4.reuse, PT ;  /* 0x000000040600720c */ /* 0x080fe20003f46270 */
[----:B------:R-:W-:Y:S01]  /*11a30*/  HMMA.16816.F32 R16, R12, R44, RZ ;  /* 0x0000002c0c10723c */ /* 0x000fe200000018ff */
[C---:B------:R-:W-:Y:S02]  /*11a40*/  ISETP.GE.AND P1, PT, R5.reuse, R4, PT ;  /* 0x000000040500720c */ /* 0x040fe40003f26270 */
[----:B------:R-:W3:Y:S01]  /*11a50*/  MUFU.TANH R173, R30 ;  /* 0x0000001e00ad7308 */ /* 0x000ee20000002400 */
[-C--:B------:R-:W-:Y:S01]  /*11a60*/  ISETP.GE.AND P3, PT, R5, R2.reuse, PT ;  /* 0x000000020500720c */ /* 0x080fe20003f66270 */
[----:B------:R-:W-:Y:S01]  /*11a70*/  VIADD R5, R0, 0xfffffe09 ;  /* 0xfffffe0900057836 */ /* 0x000fe20000000000 */
[----:B------:R-:W-:Y:S01]  /*11a80*/  ISETP.GE.AND P0, PT, R6, R2, PT ;  /* 0x000000020600720c */ /* 0x000fe20003f06270 */
[----:B------:R-:W-:Y:S01]  /*11a90*/  VIADD R6, R0, 0xfffffe08 ;  /* 0xfffffe0800067836 */ /* 0x000fe20000000000 */
[----:B------:R-:W-:Y:S02]  /*11aa0*/  FSEL R96, R96, -INF , !P2 ;  /* 0xff80000060607808 */ /* 0x000fe40005000000 */
[----:B------:R-:W-:Y:S01]  /*11ab0*/  ISETP.GE.AND P6, PT, R5, R4, PT ;  /* 0x000000040500720c */ /* 0x000fe20003fc6270 */
[----:B------:R4:W-:Y:S01]  /*11ac0*/  MUFU.TANH R55, R31 ;  /* 0x0000001f00377308 */ /* 0x0009e20000002400 */
[----:B------:R-:W-:Y:S01]  /*11ad0*/  FMUL.FTZ R24, R24, UR11 ;  /* 0x0000000b18187c20 */ /* 0x000fe20008410000 */
[----:B------:R-:W-:Y:S01]  /*11ae0*/  FMUL.FTZ R25, R25, UR11 ;  /* 0x0000000b19197c20 */ /* 0x000fe20008410000 */
[----:B------:R-:W-:Y:S01]  /*11af0*/  FMUL.FTZ R26, R26, UR11 ;  /* 0x0000000b1a1a7c20 */ /* 0x000fe20008410000 */
[----:B------:R-:W-:Y:S01]  /*11b00*/  FMUL.FTZ R27, R27, UR11 ;  /* 0x0000000b1b1b7c20 */ /* 0x000fe20008410000 */
[----:B------:R-:W-:Y:S01]  /*11b10*/  ISETP.GE.AND P2, PT, R5, R2, PT ;  /* 0x000000020500720c */ /* 0x000fe20003f46270 */
[----:B------:R-:W-:Y:S01]  /*11b20*/  VIADD R5, R0, 0xfffffe10 ;  /* 0xfffffe1000057836 */ /* 0x000fe20000000000 */
[C---:B------:R-:W-:Y:S01]  /*11b30*/  ISETP.GE.AND P4, PT, R6.reuse, R4, PT ;  /* 0x000000040600720c */ /* 0x040fe20003f86270 */
[----:B------:R-:W-:Y:S01]  /*11b40*/  MUFU.TANH R50, R24 ;  /* 0x0000001800327308 */ /* 0x000fe20000002400 */
[----:B------:R-:W-:-:S02]  /*11b50*/  ISETP.GE.AND P5, PT, R6, R2, PT ;  /* 0x000000020600720c */ /* 0x000fc40003fa6270 */
[----:B------:R-:W-:Y:S02]  /*11b60*/  P2R R6, PR, RZ, 0x40 ;  /* 0x00000040ff067803 */ /* 0x000fe40000000000 */
[----:B------:R-:W-:Y:S02]  /*11b70*/  FSEL R105, R105, -INF , !P0 ;  /* 0xff80000069697808 */ /* 0x000fe40004000000 */
[C---:B------:R-:W-:Y:S01]  /*11b80*/  ISETP.GE.AND P6, PT, R5.reuse, R4, PT ;  /* 0x000000040500720c */ /* 0x040fe20003fc6270 */
[----:B------:R-:W-:Y:S01]  /*11b90*/  MUFU.TANH R174, R25 ;  /* 0x0000001900ae7308 */ /* 0x000fe20000002400 */
[----:B----4-:R-:W-:Y:S01]  /*11ba0*/  HMMA.16816.F32 R28, R8, R32, R16 ;  /* 0x00000020081c723c */ /* 0x010fe20000001810 */
[----:B------:R-:W-:Y:S01]  /*11bb0*/  ISETP.GE.AND P0, PT, R5, R2, PT ;  /* 0x000000020500720c */ /* 0x000fe20003f06270 */
[----:B------:R-:W-:Y:S01]  /*11bc0*/  VIADD R5, R0, 0xfffffe11 ;  /* 0xfffffe1100057836 */ /* 0x000fe20000000000 */
[----:B------:R-:W-:Y:S02]  /*11bd0*/  P2R R7, PR, RZ, 0x4 ;  /* 0x00000004ff077803 */ /* 0x000fe40000000000 */
[----:B------:R-:W-:-:S02]  /*11be0*/  FSEL R92, R92, -INF , !P1 ;  /* 0xff8000005c5c7808 */ /* 0x000fc40004800000 */
[----:B------:R-:W4:Y:S01]  /*11bf0*/  MUFU.TANH R49, R26 ;  /* 0x0000001a00317308 */ /* 0x000f220000002400 */
[----:B------:R-:W-:Y:S01]  /*11c00*/  HMMA.16816.F32 R16, R12, R46, RZ ;  /* 0x0000002e0c10723c */ /* 0x000fe200000018ff */
[C---:B------:R-:W-:Y:S02]  /*11c10*/  ISETP.GE.AND P1, PT, R5.reuse, R4, PT ;  /* 0x000000040500720c */ /* 0x040fe40003f26270 */
[----:B------:R-:W-:Y:S01]  /*11c20*/  ISETP.GE.AND P2, PT, R5, R2, PT ;  /* 0x000000020500720c */ /* 0x000fe20003f46270 */
[----:B------:R-:W-:Y:S01]  /*11c30*/  VIADD R5, R0, 0xfffffe19 ;  /* 0xfffffe1900057836 */ /* 0x000fe20000000000 */
[----:B------:R-:W-:Y:S02]  /*11c40*/  FSEL R109, R109, -INF , !P5 ;  /* 0xff8000006d6d7808 */ /* 0x000fe40006800000 */
[----:B------:R5:W4:Y:S01]  /*11c50*/  MUFU.TANH R44, R27 ;  /* 0x0000001b002c7308 */ /* 0x000b220000002400 */
[----:B------:R-:W-:Y:S02]  /*11c60*/  FSEL R95, R95, -INF , !P4 ;  /* 0xff8000005f5f7808 */ /* 0x000fe40006000000 */
[----:B------:R-:W-:Y:S01]  /*11c70*/  ISETP.NE.AND P5, PT, R7, RZ, PT ;  /* 0x000000ff0700720c */ /* 0x000fe20003fa5270 */
[----:B------:R-:W-:Y:S01]  /*11c80*/  FMUL.FTZ R28, R28, UR11 ;  /* 0x0000000b1c1c7c20 */ /* 0x000fe20008410000 */
[----:B------:R-:W-:Y:S01]  /*11c90*/  FMUL.FTZ R29, R29, UR11 ;  /* 0x0000000b1d1d7c20 */ /* 0x000fe20008410000 */
[----:B------:R-:W-:Y:S01]  /*11ca0*/  FMUL.FTZ R30, R30, UR11 ;  /* 0x0000000b1e1e7c20 */ /* 0x000fe20008410000 */
[----:B------:R-:W-:Y:S01]  /*11cb0*/  FMUL.FTZ R31, R31, UR11 ;  /* 0x0000000b1f1f7c20 */ /* 0x000fe20008410000 */
[----:B------:R-:W-:Y:S01]  /*11cc0*/  MUFU.TANH R48, R28 ;  /* 0x0000001c00307308 */ /* 0x000fe20000002400 */
[----:B------:R-:W-:Y:S01]  /*11cd0*/  ISETP.NE.AND P4, PT, R6, RZ, PT ;  /* 0x000000ff0600720c */ /* 0x000fe20003f85270 */
[----:B------:R-:W-:Y:S01]  /*11ce0*/  VIADD R6, R0, 0xfffffe18 ;  /* 0xfffffe1800067836 */ /* 0x000fe20000000000 */
[----:B------:R-:W-:-:S02]  /*11cf0*/  FSEL R110, R110, -INF , !P5 ;  /* 0xff8000006e6e7808 */ /* 0x000fc40006800000 */
[----:B------:R-:W-:Y:S02]  /*11d00*/  ISETP.GE.AND P5, PT, R5, R4, PT ;  /* 0x000000040500720c */ /* 0x000fe40003fa6270 */
[----:B------:R-:W-:Y:S01]  /*11d10*/  FSEL R93, R93, -INF , !P6 ;  /* 0xff8000005d5d7808 */ /* 0x000fe20007000000 */
[----:B------:R-:W-:Y:S01]  /*11d20*/  MUFU.TANH R47, R29 ;  /* 0x0000001d002f7308 */ /* 0x000fe20000002400 */
[----:B-----5:R-:W-:Y:S01]  /*11d30*/  HMMA.16816.F32 R24, R8, R34, R16 ;  /* 0x000000220818723c */ /* 0x020fe20000001810 */
[----:B------:R-:W5:Y:S01]  /*11d40*/  LDSM.16.M88.4 R32, [R164+0x4000] ;  /* 0x00400000a420783b */ /* 0x000f620000000200 */
[----:B------:R-:W-:Y:S02]  /*11d50*/  FSEL R104, R104, -INF , !P3 ;  /* 0xff80000068687808 */ /* 0x000fe40005800000 */
[----:B------:R-:W-:Y:S02]  /*11d60*/  FSEL R94, R94, -INF , !P4 ;  /* 0xff8000005e5e7808 */ /* 0x000fe40006000000 */
[----:B------:R-:W-:Y:S01]  /*11d70*/  ISETP.GE.AND P6, PT, R5, R2, PT ;  /* 0x000000020500720c */ /* 0x000fe20003fc6270 */
[----:B------:R-:W4:Y:S01]  /*11d80*/  MUFU.TANH R46, R30 ;  /* 0x0000001e002e7308 */ /* 0x000f220000002400 */
[----:B--2---:R-:W-:Y:S01]  /*11d90*/  HMMA.16816.F32 R16, R12, R36, RZ ;  /* 0x000000240c10723c */ /* 0x004fe200000018ff */
[----:B------:R-:W-:Y:S01]  /*11da0*/  ISETP.GE.AND P3, PT, R6, R4, PT ;  /* 0x000000040600720c */ /* 0x000fe20003f66270 */
[----:B------:R-:W-:Y:S01]  /*11db0*/  VIADD R5, R0, 0xfffffe21 ;  /* 0xfffffe2100057836 */ /* 0x000fe20000000000 */
[----:B------:R-:W-:Y:S01]  /*11dc0*/  ISETP.GE.AND P4, PT, R6, R2, PT ;  /* 0x000000020600720c */ /* 0x000fe20003f86270 */
[----:B------:R-:W-:Y:S01]  /*11dd0*/  VIADD R6, R0, 0xfffffe20 ;  /* 0xfffffe2000067836 */ /* 0x000fe20000000000 */
[----:B------:R-:W-:-:S02]  /*11de0*/  P2R R7, PR, RZ, 0x20 ;  /* 0x00000020ff077803 */ /* 0x000fc40000000000 */
[----:B------:R2:W-:Y:S01]  /*11df0*/  MUFU.TANH R159, R31 ;  /* 0x0000001f009f7308 */ /* 0x0005e20000002400 */
[----:B------:R-:W-:Y:S02]  /*11e00*/  FSEL R90, R90, -INF , !P1 ;  /* 0xff8000005a5a7808 */ /* 0x000fe40004800000 */
[----:B------:R-:W-:Y:S01]  /*11e10*/  FSEL R107, R107, -INF , !P2 ;  /* 0xff8000006b6b7808 */ /* 0x000fe20005000000 */
[----:B------:R-:W-:Y:S01]  /*11e20*/  FMUL.FTZ R24, R24, UR11 ;  /* 0x0000000b18187c20 */ /* 0x000fe20008410000 */
[----:B------:R-:W-:Y:S01]  /*11e30*/  FMUL.FTZ R25, R25, UR11 ;  /* 0x0000000b19197c20 */ /* 0x000fe20008410000 */
[----:B------:R-:W-:Y:S01]  /*11e40*/  FMUL.FTZ R26, R26, UR11 ;  /* 0x0000000b1a1a7c20 */ /* 0x000fe20008410000 */
[----:B------:R-:W-:Y:S01]  /*11e50*/  FMUL.FTZ R27, R27, UR11 ;  /* 0x0000000b1b1b7c20 */ /* 0x000fe20008410000 */
[----:B------:R-:W-:Y:S01]  /*11e60*/  FSEL R108, R108, -INF , !P0 ;  /* 0xff8000006c6c7808 */ /* 0x000fe20004000000 */
[----:B------:R-:W4:Y:S01]  /*11e70*/  MUFU.TANH R155, R24 ;  /* 0x00000018009b7308 */ /* 0x000f220000002400 */
[----:B------:R-:W-:-:S02]  /*11e80*/  ISETP.GE.AND P1, PT, R5, R4, PT ;  /* 0x000000040500720c */ /* 0x000fc40003f26270 */
[----:B------:R-:W-:Y:S01]  /*11e90*/  ISETP.GE.AND P2, PT, R5, R2, PT ;  /* 0x000000020500720c */ /* 0x000fe20003f46270 */
[----:B------:R-:W-:Y:S01]  /*11ea0*/  VIADD R5, R0, 0xfffffe28 ;  /* 0xfffffe2800057836 */ /* 0x000fe20000000000 */
[----:B------:R-:W-:Y:S02]  /*11eb0*/  FSEL R111, R111, -INF , !P4 ;  /* 0xff8000006f6f7808 */ /* 0x000fe40006000000 */
[C---:B------:R-:W-:Y:S01]  /*11ec0*/  ISETP.GE.AND P5, PT, R6.reuse, R4, PT ;  /* 0x000000040600720c */ /* 0x040fe20003fa6270 */
[----:B--2---:R-:W-:Y:S01]  /*11ed0*/  HMMA.16816.F32 R28, R8, R40, R16 ;  /* 0x00000028081c723c */ /* 0x004fe20000001810 */
[----:B------:R-:W-:Y:S01]  /*11ee0*/  ISETP.GE.AND P0, PT, R6, R2, PT ;  /* 0x000000020600720c */ /* 0x000fe20003f06270 */
[----:B------:R-:W-:Y:S01]  /*11ef0*/  MUFU.TANH R122, R25 ;  /* 0x00000019007a7308 */ /* 0x000fe20000002400 */
[----:B------:R-:W-:Y:S01]  /*11f00*/  ISETP.NE.AND P4, PT, R7, RZ, PT ;  /* 0x000000ff0700720c */ /* 0x000fe20003f85270 */
[----:B------:R-:W-:Y:S01]  /*11f10*/  VIADD R6, R0, 0xfffffe29 ;  /* 0xfffffe2900067836 */ /* 0x000fe20000000000 */
[----:B------:R-:W-:-:S02]  /*11f20*/  FSEL R89, R89, -INF , !P3 ;  /* 0xff80000059597808 */ /* 0x000fc40005800000 */
[----:B------:R-:W-:Y:S01]  /*11f30*/  FSEL R88, R88, -INF , !P4 ;  /* 0xff80000058587808 */ /* 0x000fe20006000000 */
[----:B------:R-:W-:Y:S01]  /*11f40*/  HMMA.16816.F32 R16, R12, R38, RZ ;  /* 0x000000260c10723c */ /* 0x000fe200000018ff */
[----:B------:R-:W2:Y:S01]  /*11f50*/  LDSM.16.M88.4 R36, [R165+0x4000] ;  /* 0x00400000a524783b */ /* 0x000ea20000000200 */
[----:B------:R-:W4:Y:S01]  /*11f60*/  MUFU.TANH R45, R26 ;  /* 0x0000001a002d7308 */ /* 0x000f220000002400 */
[C---:B------:R-:W-:Y:S02]  /*11f70*/  ISETP.GE.AND P3, PT, R5.reuse, R4, PT ;  /* 0x000000040500720c */ /* 0x040fe40003f66270 */
[----:B------:R-:W-:Y:S01]  /*11f80*/  ISETP.GE.AND P4, PT, R5, R2, PT ;  /* 0x000000020500720c */ /* 0x000fe20003f86270 */
[----:B------:R-:W-:Y:S01]  /*11f90*/  VIADD R5, R0, 0xfffffe30 ;  /* 0xfffffe3000057836 */ /* 0x000fe20000000000 */
[----:B------:R-:W-:Y:S02]  /*11fa0*/  FSEL R114, R114, -INF , !P6 ;  /* 0xff80000072727808 */ /* 0x000fe40007000000 */
[-C--:B------:R-:W-:Y:S01]  /*11fb0*/  ISETP.GE.AND P6, PT, R6, R4.reuse, PT ;  /* 0x000000040600720c */ /* 0x080fe20003fc6270 */
[----:B------:R1:W-:Y:S01]  /*11fc0*/  MUFU.TANH R121, R27 ;  /* 0x0000001b00797308 */ /* 0x0003e20000002400 */
[----:B------:R-:W-:Y:S01]  /*11fd0*/  FSEL R87, R87, -INF , !P5 ;  /* 0xff80000057577808 */ /* 0x000fe20006800000 */
[----:B------:R-:W-:Y:S01]  /*11fe0*/  FMUL.FTZ R28, R28, UR11 ;  /* 0x0000000b1c1c7c20 */ /* 0x000fe20008410000 */
[----:B------:R-:W-:Y:S01]  /*11ff0*/  P2R R7, PR, RZ, 0x40 ;  /* 0x00000040ff077803 */ /* 0x000fe20000000000 */
[----:B------:R-:W-:Y:S01]  /*12000*/  FMUL.FTZ R29, R29, UR11 ;  /* 0x0000000b1d1d7c20 */ /* 0x000fe20008410000 */
[----:B------:R-:W-:Y:S01]  /*12010*/  FSEL R117, R117, -INF , !P0 ;  /* 0xff80000075757808 */ /* 0x000fe20004000000 */
[----:B------:R-:W-:Y:S01]  /*12020*/  FMUL.FTZ R30, R30, UR11 ;  /* 0x0000000b1e1e7c20 */ /* 0x000fe20008410000 */
[----:B------:R-:W-:Y:S01]  /*12030*/  ISETP.GE.AND P5, PT, R5, R4, PT ;  /* 0x000000040500720c */ /* 0x000fe20003fa6270 */
[----:B------:R-:W-:Y:S01]  /*12040*/  FMUL.FTZ R31, R31, UR11 ;  /* 0x0000000b1f1f7c20 */ /* 0x000fe20008410000 */
[-C--:B------:R-:W-:Y:S01]  /*12050*/  ISETP.GE.AND P0, PT, R5, R2.reuse, PT ;  /* 0x000000020500720c */ /* 0x080fe20003f06270 */
[----:B------:R-:W-:Y:S01]  /*12060*/  VIADD R5, R0, 0xfffffe31 ;  /* 0xfffffe3100057836 */ /* 0x000fe20000000000 */
[----:B------:R-:W-:Y:S01]  /*12070*/  FSEL R118, R118, -INF , !P4 ;  /* 0xff80000076767808 */ /* 0x000fe20006000000 */
[----:B------:R-:W-:Y:S01]  /*12080*/  MUFU.TANH R116, R28 ;  /* 0x0000001c00747308 */ /* 0x000fe20000002400 */
[----:B------:R-:W-:Y:S01]  /*12090*/  ISETP.NE.AND P4, PT, R7, RZ, PT ;  /* 0x000000ff0700720c */ /* 0x000fe20003f85270 */
[----:B------:R-:W-:Y:S01]  /*120a0*/  VIADD R7, R0, 0xfffffe39 ;  /* 0xfffffe3900077836 */ /* 0x000fe20000000000 */
[----:B------:R-:W-:Y:S01]  /*120b0*/  ISETP.GE.AND P6, PT, R6, R2, PT ;  /* 0x000000020600720c */ /* 0x000fe20003fc6270 */
[----:B-1----:R-:W-:Y:S01]  /*120c0*/  HMMA.16816.F32 R24, R8, R42, R16 ;  /* 0x0000002a0818723c */ /* 0x002fe20000001810 */
[----:B------:R-:W1:Y:S01]  /*120d0*/  LDSM.16.M88.4 R40, [R164+0x4400] ;  /* 0x00440000a428783b */ /* 0x000e620000000200 */
[----:B------:R-:W-:-:S02]  /*120e0*/  FSEL R85, R85, -INF , !P1 ;  /* 0xff80000055557808 */ /* 0x000fc40004800000 */
[----:B------:R-:W-:Y:S01]  /*120f0*/  MUFU.TANH R115, R29 ;  /* 0x0000001d00737308 */ /* 0x000fe20000002400 */
[----:B------:R-:W-:Y:S02]  /*12100*/  FSEL R119, R119, -INF , !P2 ;  /* 0xff80000077777808 */ /* 0x000fe40005000000 */
[C---:B------:R-:W-:Y:S01]  /*12110*/  ISETP.GE.AND P1, PT, R5.reuse, R4, PT ;  /* 0x000000040500720c */ /* 0x040fe20003f26270 */
[----:B-----5:R-:W-:Y:S01]  /*12120*/  HMMA.16816.F32 R16, R12, R32, RZ ;  /* 0x000000200c10723c */ /* 0x020fe200000018ff */
[----:B------:R-:W-:Y:S01]  /*12130*/  ISETP.GE.AND P2, PT, R5, R2, PT ;  /* 0x000000020500720c */ /* 0x000fe20003f46270 */
[----:B------:R-:W-:Y:S01]  /*12140*/  VIADD R5, R0, 0xfffffe38 ;  /* 0xfffffe3800057836 */ /* 0x000fe20000000000 */
[----:B------:R-:W-:Y:S01]  /*12150*/  FSEL R120, R120, -INF , !P6 ;  /* 0xff80000078787808 */ /* 0x000fe20007000000 */
[----:B------:R-:W-:Y:S01]  /*12160*/  MUFU.TANH R112, R30 ;  /* 0x0000001e00707308 */ /* 0x000fe20000002400 */
[----:B------:R-:W-:Y:S02]  /*12170*/  ISETP.GE.AND P6, PT, R7, R4, PT ;  /* 0x000000040700720c */ /* 0x000fe40003fc6270 */
[----:B------:R-:W-:-:S02]  /*12180*/  FSEL R83, R83, -INF , !P3 ;  /* 0xff80000053537808 */ /* 0x000fc40005800000 */
[----:B------:R-:W-:Y:S02]  /*12190*/  FSEL R81, R81, -INF , !P4 ;  /* 0xff80000051517808 */ /* 0x000fe40006000000 */
[C---:B------:R-:W-:Y:S01]  /*121a0*/  ISETP.GE.AND P3, PT, R5.reuse, R4, PT ;  /* 0x000000040500720c */ /* 0x040fe20003f66270 */
[----:B------:R2:W-:Y:S01]  /*121b0*/  MUFU.TANH R113, R31 ;  /* 0x0000001f00717308 */ /* 0x0005e20000002400 */
[-C--:B------:R-:W-:Y:S01]  /*121c0*/  ISETP.GE.AND P4, PT, R5, R2.reuse, PT ;  /* 0x000000020500720c */ /* 0x080fe20003f86270 */
[----:B------:R-:W-:Y:S01]  /*121d0*/  VIADD R5, R0, 0xfffffe40 ;  /* 0xfffffe4000057836 */ /* 0x000fe20000000000 */
[----:B------:R-:W-:Y:S01]  /*121e0*/  P2R R6, PR, RZ, 0x40 ;  /* 0x00000040ff067803 */ /* 0x000fe20000000000 */
[----:B------:R-:W-:Y:S01]  /*121f0*/  FMUL.FTZ R24, R24, UR11 ;  /* 0x0000000b18187c20 */ /* 0x000fe20008410000 */
[----:B------:R-:W-:Y:S01]  /*12200*/  FSEL R126, R126, -INF , !P4 ;  /* 0xff8000007e7e7808 */ /* 0x000fe20006000000 */
[----:B------:R-:W-:Y:S01]  /*12210*/  FMUL.FTZ R25, R25, UR11 ;  /* 0x0000000b19197c20 */ /* 0x000fe20008410000 */
[----:B------:R-:W-:Y:S01]  /*12220*/  FSEL R80, R80, -INF , !P5 ;  /* 0xff80000050507808 */ /* 0x000fe20006800000 */
[----:B------:R-:W-:Y:S01]  /*12230*/  FMUL.FTZ R26, R26, UR11 ;  /* 0x0000000b1a1a7c20 */ /* 0x000fe20008410000 */
[----:B------:R-:W-:Y:S01]  /*12240*/  FSEL R123, R123, -INF , !P0 ;  /* 0xff8000007b7b7808 */ /* 0x000fe20004000000 */
[----:B------:R-:W-:Y:S01]  /*12250*/  FMUL.FTZ R27, R27, UR11 ;  /* 0x0000000b1b1b7c20 */ /* 0x000fe20008410000 */
[----:B------:R-:W-:Y:S01]  /*12260*/  ISETP.NE.AND P4, PT, R6, RZ, PT ;  /* 0x000000ff0600720c */ /* 0x000fe20003f85270 */
[C---:B------:R-:W-:Y:S01]  /*12270*/  VIADD R6, R0.reuse, 0xfffffe49 ;  /* 0xfffffe4900067836 */ /* 0x040fe20000000000 */
[----:B------:R-:W-:Y:S01]  /*12280*/  ISETP.GE.AND P6, PT, R7, R2, PT ;  /* 0x000000020700720c */ /* 0x000fe20003fc6270 */
[C---:B------:R-:W-:Y:S01]  /*12290*/  VIADD R7, R0.reuse, 0xfffffe48 ;  /* 0xfffffe4800077836 */ /* 0x040fe20000000000 */
[C---:B------:R-:W-:Y:S01]  /*122a0*/  ISETP.GE.AND P5, PT, R5.reuse, R4, PT ;  /* 0x000000040500720c */ /* 0x040fe20003fa6270 */
[----:B------:R-:W-:Y:S01]  /*122b0*/  MUFU.TANH R106, R24 ;  /* 0x00000018006a7308 */ /* 0x000fe20000002400 */
[----:B--2---:R-:W-:Y:S01]  /*122c0*/  HMMA.16816.F32 R28, R8, R36, R16 ;  /* 0x00000024081c723c */ /* 0x004fe20000001810 */
[----:B------:R-:W-:Y:S01]  /*122d0*/  ISETP.GE.AND P0, PT, R5, R2, PT ;  /* 0x000000020500720c */ /* 0x000fe20003f06270 */
[----:B------:R-:W-:Y:S01]  /*122e0*/  VIADD R5, R0, 0xfffffe41 ;  /* 0xfffffe4100057836 */ /* 0x000fe20000000000 */
[----:B------:R-:W-:-:S02]  /*122f0*/  FSEL R125, R125, -INF , !P6 ;  /* 0xff8000007d7d7808 */ /* 0x000fc40007000000 */
[----:B------:R-:W-:Y:S02]  /*12300*/  FSEL R79, R79, -INF , !P1 ;  /* 0xff8000004f4f7808 */ /* 0x000fe40004800000 */
[----:B------:R-:W-:Y:S01]  /*12310*/  FSEL R124, R124, -INF , !P2 ;  /* 0xff8000007c7c7808 */ /* 0x000fe20005000000 */
[----:B------:R-:W-:Y:S01]  /*12320*/  HMMA.16816.F32 R16, R12, R34, RZ ;  /* 0x000000220c10723c */ /* 0x000fe200000018ff */
[----:B------:R-:W2:Y:S01]  /*12330*/  LDSM.16.M88.4 R32, [R165+0x4400] ;  /* 0x00440000a520783b */ /* 0x000ea20000000200 */
[-C--:B------:R-:W-:Y:S01]  /*12340*/  ISETP.GE.AND P6, PT, R6, R4.reuse, PT ;  /* 0x000000040600720c */ /* 0x080fe20003fc6270 */
[----:B------:R-:W-:Y:S01]  /*12350*/  MUFU.TANH R103, R25 ;  /* 0x0000001900677308 */ /* 0x000fe20000002400 */
[C---:B------:R-:W-:Y:S02]  /*12360*/  ISETP.GE.AND P1, PT, R5.reuse, R4, PT ;  /* 0x000000040500720c */ /* 0x040fe40003f26270 */
[----:B------:R-:W-:Y:S01]  /*12370*/  ISETP.GE.AND P2, PT, R5, R2, PT ;  /* 0x000000020500720c */ /* 0x000fe20003f46270 */
[----:B------:R-:W-:Y:S01]  /*12380*/  VIADD R5, R0, 0xfffffe50 ;  /* 0xfffffe5000057836 */ /* 0x000fe20000000000 */
[----:B------:R-:W-:-:S02]  /*12390*/  FSEL R77, R77, -INF , !P3 ;  /* 0xff8000004d4d7808 */ /* 0x000fc40005800000 */
[----:B------:R-:W-:Y:S01]  /*123a0*/  FSEL R76, R76, -INF , !P4 ;  /* 0xff8000004c4c7808 */ /* 0x000fe20006000000 */
[----:B------:R-:W5:Y:S01]  /*123b0*/  MUFU.TANH R100, R26 ;  /* 0x0000001a00647308 */ /* 0x000f620000002400 */
[C---:B------:R-:W-:Y:S01]  /*123c0*/  ISETP.GE.AND P3, PT, R7.reuse, R4, PT ;  /* 0x000000040700720c */ /* 0x040fe20003f66270 */
[----:B------:R-:W-:Y:S01]  /*123d0*/  FMUL.FTZ R28, R28, UR11 ;  /* 0x0000000b1c1c7c20 */ /* 0x000fe20008410000 */
[-C--:B------:R-:W-:Y:S01]  /*123e0*/  ISETP.GE.AND P4, PT, R7, R2.reuse, PT ;  /* 0x000000020700720c */ /* 0x080fe20003f86270 */
[----:B------:R-:W-:Y:S01]  /*123f0*/  FMUL.FTZ R29, R29, UR11 ;  /* 0x0000000b1d1d7c20 */ /* 0x000fe20008410000 */
[----:B------:R-:W-:Y:S01]  /*12400*/  P2R R7, PR, RZ, 0x40 ;  /* 0x00000040ff077803 */ /* 0x000fe20000000000 */
        /* <DEDUP_REMOVED lines=8> */
[----:B------:R-:W-:Y:S01]  /*12490*/  ISETP.GE.AND P0, PT, R5, R2, PT ;  /* 0x000000020500720c */ /* 0x000fe20003f06270 */
[----:B------:R-:W-:Y:S01]  /*124a0*/  VIADD R5, R0, 0xfffffe51 ;  /* 0xfffffe5100057836 */ /* 0x000fe20000000000 */
[----:B------:R-:W-:Y:S01]  /*124b0*/  FSEL R132, R132, -INF , !P6 ;  /* 0xff80000084847808 */ /* 0x000fe20007000000 */
[----:B------:R-:W5:Y:S01]  /*124c0*/  MUFU.TANH R101, R28 ;  /* 0x0000001c00657308 */ /* 0x000f620000002400 */
[-C--:B------:R-:W-:Y:S02]  /*124d0*/  ISETP.GE.AND P6, PT, R6, R4.reuse, PT ;  /* 0x000000040600720c */ /* 0x080fe40003fc6270 */
[----:B------:R-:W-:Y:S02]  /*124e0*/  FSEL R74, R74, -INF , !P1 ;  /* 0xff8000004a4a7808 */ /* 0x000fe40004800000 */
[----:B------:R-:W-:Y:S02]  /*124f0*/  FSEL R129, R129, -INF , !P2 ;  /* 0xff80000081817808 */ /* 0x000fe40005000000 */
[C---:B------:R-:W-:Y:S01]  /*12500*/  ISETP.GE.AND P1, PT, R5.reuse, R4, PT ;  /* 0x000000040500720c */ /* 0x040fe20003f26270 */
[----:B------:R-:W-:Y:S01]  /*12510*/  MUFU.TANH R23, R29 ;  /* 0x0000001d00177308 */ /* 0x000fe20000002400 */
[----:B---3--:R-:W-:Y:S01]  /*12520*/  HMMA.16816.F32 R24, R8, R38, R16 ;  /* 0x000000260818723c */ /* 0x008fe20000001810 */
[----:B------:R-:W3:Y:S01]  /*12530*/  LDSM.16.M88.4 R36, [R164+0x4800] ;  /* 0x00480000a424783b */ /* 0x000ee20000000200 */
[----:B------:R-:W-:Y:S01]  /*12540*/  ISETP.GE.AND P2, PT, R5, R2, PT ;  /* 0x000000020500720c */ /* 0x000fe20003f46270 */
[----:B------:R-:W-:Y:S01]  /*12550*/  VIADD R5, R0, 0xfffffe58 ;  /* 0xfffffe5800057836 */ /* 0x000fe20000000000 */
[----:B------:R-:W-:-:S02]  /*12560*/  FSEL R128, R128, -INF , !P4 ;  /* 0xff80000080807808 */ /* 0x000fc40006000000 */
[----:B------:R-:W-:Y:S01]  /*12570*/  ISETP.NE.AND P4, PT, R7, RZ, PT ;  /* 0x000000ff0700720c */ /* 0x000fe20003f85270 */
[----:B------:R-:W5:Y:S01]  /*12580*/  MUFU.TANH R22, R30 ;  /* 0x0000001e00167308 */ /* 0x000f620000002400 */
[----:B-1----:R-:W-:Y:S01]  /*12590*/  HMMA.16816.F32 R16, R12, R40, RZ ;  /* 0x000000280c10723c */ /* 0x002fe200000018ff */
[----:B------:R-:W-:Y:S02]  /*125a0*/  P2R R7, PR, RZ, 0x40 ;  /* 0x00000040ff077803 */ /* 0x000fe40000000000 */
[----:B------:R-:W-:Y:S01]  /*125b0*/  ISETP.GE.AND P6, PT, R6, R2, PT ;  /* 0x000000020600720c */ /* 0x000fe20003fc6270 */
[----:B------:R-:W-:Y:S01]  /*125c0*/  VIADD R6, R0, 0xfffffe61 ;  /* 0xfffffe6100067836 */ /* 0x000fe20000000000 */
[----:B------:R-:W-:Y:S02]  /*125d0*/  FSEL R72, R72, -INF , !P3 ;  /* 0xff80000048487808 */ /* 0x000fe40005800000 */
[----:B------:R-:W-:Y:S01]  /*125e0*/  FSEL R71, R71, -INF , !P4 ;  /* 0xff80000047477808 */ /* 0x000fe20006000000 */
[----:B------:R2:W-:Y:S01]  /*125f0*/  MUFU.TANH R99, R31 ;  /* 0x0000001f00637308 */ /* 0x0005e20000002400 */
[----:B------:R-:W-:-:S02]  /*12600*/  ISETP.GE.AND P3, PT, R5, R4, PT ;  /* 0x000000040500720c */ /* 0x000fc40003f66270 */
[----:B------:R-:W-:Y:S01]  /*12610*/  ISETP.GE.AND P4, PT, R5, R2, PT ;  /* 0x000000020500720c */ /* 0x000fe20003f86270 */
[----:B------:R-:W-:Y:S01]  /*12620*/  VIADD R5, R0, 0xfffffe60 ;  /* 0xfffffe6000057836 */ /* 0x000fe20000000000 */
[----:B------:R-:W-:Y:S01]  /*12630*/  FSEL R69, R69, -INF , !P1 ;  /* 0xff80000045457808 */ /* 0x000fe20004800000 */
[----:B------:R-:W-:Y:S01]  /*12640*/  FMUL.FTZ R24, R24, UR11 ;  /* 0x0000000b18187c20 */ /* 0x000fe20008410000 */
[----:B------:R-:W-:Y:S01]  /*12650*/  FSEL R152, R152, -INF , !P2 ;  /* 0xff80000098987808 */ /* 0x000fe20005000000 */
[----:B------:R-:W-:Y:S01]  /*12660*/  FMUL.FTZ R25, R25, UR11 ;  /* 0x0000000b19197c20 */ /* 0x000fe20008410000 */
[----:B------:R-:W-:Y:S01]  /*12670*/  ISETP.GE.AND P1, PT, R6, R4, PT ;  /* 0x000000040600720c */ /* 0x000fe20003f26270 */
[----:B------:R-:W-:Y:S01]  /*12680*/  FMUL.FTZ R26, R26, UR11 ;  /* 0x0000000b1a1a7c20 */ /* 0x000fe20008410000 */
[----:B------:R-:W-:Y:S01]  /*12690*/  ISETP.GE.AND P2, PT, R6, R2, PT ;  /* 0x000000020600720c */ /* 0x000fe20003f46270 */
[----:B------:R-:W-:Y:S01]  /*126a0*/  VIADD R6, R0, 0xfffffe69 ;  /* 0xfffffe6900067836 */ /* 0x000fe20000000000 */
[----:B------:R-:W-:Y:S01]  /*126b0*/  FSEL R70, R70, -INF , !P5 ;  /* 0xff80000046467808 */ /* 0x000fe20006800000 */
[----:B------:R-:W-:Y:S01]  /*126c0*/  FMUL.FTZ R27, R27, UR11 ;  /* 0x0000000b1b1b7c20 */ /* 0x000fe20008410000 */
[----:B------:R-:W-:Y:S01]  /*126d0*/  FSEL R133, R133, -INF , !P0 ;  /* 0xff80000085857808 */ /* 0x000fe20004000000 */
[----:B------:R-:W1:Y:S01]  /*126e0*/  MUFU.TANH R98, R24 ;  /* 0x0000001800627308 */ /* 0x000e620000002400 */
[C---:B------:R-:W-:Y:S01]  /*126f0*/  ISETP.GE.AND P5, PT, R5.reuse, R4, PT ;  /* 0x000000040500720c */ /* 0x040fe20003fa6270 */
[----:B--2---:R-:W-:Y:S01]  /*12700*/  HMMA.16816.F32 R28, R8, R32, R16 ;  /* 0x00000020081c723c */ /* 0x004fe20000001810 */
[----:B------:R-:W-:Y:S01]  /*12710*/  ISETP.GE.AND P0, PT, R5, R2, PT ;  /* 0x000000020500720c */ /* 0x000fe20003f06270 */
[----:B------:R-:W-:Y:S01]  /*12720*/  VIADD R5, R0, 0xfffffe68 ;  /* 0xfffffe6800057836 */ /* 0x000fe20000000000 */
[----:B------:R-:W-:-:S02]  /*12730*/  FSEL R154, R154, -INF , !P4 ;  /* 0xff8000009a9a7808 */ /* 0x000fc40006000000 */
[----:B------:R-:W-:Y:S01]  /*12740*/  ISETP.NE.AND P4, PT, R7, RZ, PT ;  /* 0x000000ff0700720c */ /* 0x000fe20003f85270 */
[----:B------:R-:W-:Y:S01]  /*12750*/  VIADD R7, R0, 0xfffffe70 ;  /* 0xfffffe7000077836 */ /* 0x000fe20000000000 */
[----:B------:R-:W-:Y:S01]  /*12760*/  FSEL R153, R153, -INF , !P6 ;  /* 0xff80000099997808 */ /* 0x000fe20007000000 */
[----:B------:R-:W-:Y:S01]  /*12770*/  HMMA.16816.F32 R16, R12, R42, RZ ;  /* 0x0000002a0c10723c */ /* 0x000fe200000018ff */
[-C--:B------:R-:W-:Y:S01]  /*12780*/  ISETP.GE.AND P6, PT, R6, R4.reuse, PT ;  /* 0x000000040600720c */ /* 0x080fe20003fc6270 */
[----:B------:R-:W2:Y:S01]  /*12790*/  LDSM.16.M88.4 R40, [R165+0x4800] ;  /* 0x00480000a528783b */ /* 0x000ea20000000200 */
[----:B------:R-:W-:Y:S01]  /*127a0*/  FSEL R68, R68, -INF , !P3 ;  /* 0xff80000044447808 */ /* 0x000fe20005800000 */
[----:B------:R-:W-:Y:S01]  /*127b0*/  MUFU.TANH R97, R25 ;  /* 0x0000001900617308 */ /* 0x000fe20000002400 */
[----:B------:R-:W-:Y:S02]  /*127c0*/  FSEL R67, R67, -INF , !P4 ;  /* 0xff80000043437808 */ /* 0x000fe40006000000 */
[----:B------:R-:W-:-:S02]  /*127d0*/  ISETP.GE.AND P3, PT, R5, R4, PT ;  /* 0x000000040500720c */ /* 0x000fc40003f66270 */
[-C--:B------:R-:W-:Y:S02]  /*127e0*/  ISETP.GE.AND P4, PT, R5, R2.reuse, PT ;  /* 0x000000020500720c */ /* 0x080fe40003f86270 */
[----:B------:R-:W-:Y:S01]  /*127f0*/  P2R R5, PR, RZ, 0x40 ;  /* 0x00000040ff057803 */ /* 0x000fe20000000000 */
[----:B------:R-:W-:Y:S01]  /*12800*/  MUFU.TANH R21, R26 ;  /* 0x0000001a00157308 */ /* 0x000fe20000002400 */
[----:B------:R-:W-:Y:S01]  /*12810*/  ISETP.GE.AND P6, PT, R6, R2, PT ;  /* 0x000000020600720c */ /* 0x000fe20003fc6270 */
[----:B------:R-:W-:Y:S01]  /*12820*/  VIADD R6, R0, 0xfffffe71 ;  /* 0xfffffe7100067836 */ /* 0x000fe20000000000 */
[----:B------:R-:W-:Y:S01]  /*12830*/  FSEL R158, R158, -INF , !P4 ;  /* 0xff8000009e9e7808 */ /* 0x000fe20006000000 */
[----:B------:R-:W-:Y:S01]  /*12840*/  FMUL.FTZ R28, R28, UR11 ;  /* 0x0000000b1c1c7c20 */ /* 0x000fe20008410000 */
[----:B------:R-:W-:Y:S01]  /*12850*/  ISETP.NE.AND P4, PT, R5, RZ, PT ;  /* 0x000000ff0500720c */ /* 0x000fe20003f85270 */
[----:B------:R-:W-:Y:S01]  /*12860*/  VIADD R5, R0, 0xfffffe79 ;  /* 0xfffffe7900057836 */ /* 0x000fe20000000000 */
[----:B------:R-:W-:Y:S01]  /*12870*/  FSEL R65, R65, -INF , !P1 ;  /* 0xff80000041417808 */ /* 0x000fe20004800000 */
[----:B------:R4:W1:Y:S01]  /*12880*/  MUFU.TANH R91, R27 ;  /* 0x0000001b005b7308 */ /* 0x0008620000002400 */
        /* <DEDUP_REMOVED lines=8> */
[----:B------:R-:W-:Y:S01]  /*12910*/  ISETP.GE.AND P6, PT, R5, R4, PT ;  /* 0x000000040500720c */ /* 0x000fe20003fc6270 */
[----:B------:R-:W-:Y:S01]  /*12920*/  MUFU.TANH R86, R28 ;  /* 0x0000001c00567308 */ /* 0x000fe20000002400 */
[----:B------:R-:W-:-:S02]  /*12930*/  FSEL R66, R66, -INF , !P5 ;  /* 0xff80000042427808 */ /* 0x000fc40006800000 */
[----:B------:R-:W-:Y:S02]  /*12940*/  FSEL R156, R156, -INF , !P0 ;  /* 0xff8000009c9c7808 */ /* 0x000fe40004000000 */
[C---:B------:R-:W-:Y:S02]  /*12950*/  ISETP.GE.AND P5, PT, R7.reuse, R4, PT ;  /* 0x000000040700720c */ /* 0x040fe40003fa6270 */
[----:B------:R-:W-:Y:S01]  /*12960*/  ISETP.GE.AND P0, PT, R7, R2, PT ;  /* 0x000000020700720c */ /* 0x000fe20003f06270 */
[----:B------:R-:W-:Y:S01]  /*12970*/  VIADD R7, R0, 0xfffffe80 ;  /* 0xfffffe8000077836 */ /* 0x000fe20000000000 */
[----:B------:R-:W-:Y:S01]  /*12980*/  FSEL R64, R64, -INF , !P3 ;  /* 0xff80000040407808 */ /* 0x000fe20005800000 */
[----:B----4-:R-:W-:Y:S01]  /*12990*/  HMMA.16816.F32 R24, R8, R34, R16 ;  /* 0x000000220818723c */ /* 0x010fe20000001810 */
[----:B------:R-:W-:Y:S01]  /*129a0*/  FSEL R63, R63, -INF , !P4 ;  /* 0xff8000003f3f7808 */ /* 0x000fe20006000000 */
[----:B------:R-:W4:Y:S01]  /*129b0*/  LDSM.16.M88.4 R32, [R164+0x4c00] ;  /* 0x004c0000a420783b */ /* 0x000f220000000200 */
[C---:B------:R-:W-:Y:S01]  /*129c0*/  ISETP.GE.AND P3, PT, R6.reuse, R4, PT ;  /* 0x000000040600720c */ /* 0x040fe20003f66270 */
[----:B------:R-:W-:Y:S01]  /*129d0*/  MUFU.TANH R84, R29 ;  /* 0x0000001d00547308 */ /* 0x000fe20000002400 */
[----:B------:R-:W-:-:S02]  /*129e0*/  ISETP.GE.AND P4, PT, R6, R2, PT ;  /* 0x000000020600720c */ /* 0x000fc40003f86270 */
[----:B------:R-:W-:Y:S01]  /*129f0*/  P2R R6, PR, RZ, 0x40 ;  /* 0x00000040ff067803 */ /* 0x000fe20000000000 */
[----:B---3--:R-:W-:Y:S01]  /*12a00*/  HMMA.16816.F32 R16, R12, R36, RZ ;  /* 0x000000240c10723c */ /* 0x008fe200000018ff */
[----:B------:R-:W-:Y:S01]  /*12a10*/  ISETP.GE.AND P6, PT, R5, R2, PT ;  /* 0x000000020500720c */ /* 0x000fe20003fc6270 */
[C---:B------:R-:W-:Y:S01]  /*12a20*/  VIADD R5, R0.reuse, 0xfffffe81 ;  /* 0xfffffe8100057836 */ /* 0x040fe20000000000 */
[----:B------:R-:W-:Y:S01]  /*12a30*/  FSEL R61, R61, -INF , !P5 ;  /* 0xff8000003d3d7808 */ /* 0x000fe20006800000 */
[----:B------:R-:W3:Y:S01]  /*12a40*/  MUFU.TANH R78, R30 ;  /* 0x0000001e004e7308 */ /* 0x000ee20000002400 */
[----:B------:R-:W-:Y:S02]  /*12a50*/  FSEL R161, R161, -INF , !P0 ;  /* 0xff800000a1a17808 */ /* 0x000fe40004000000 */
[C---:B------:R-:W-:Y:S02]  /*12a60*/  ISETP.GE.AND P5, PT, R7.reuse, R4, PT ;  /* 0x000000040700720c */ /* 0x040fe40003fa6270 */
[----:B------:R-:W-:Y:S01]  /*12a70*/  ISETP.GE.AND P0, PT, R7, R2, PT ;  /* 0x000000020700720c */ /* 0x000fe20003f06270 */
[----:B------:R-:W-:Y:S01]  /*12a80*/  VIADD R7, R0, 0xfffffe89 ;  /* 0xfffffe8900077836 */ /* 0x000fe20000000000 */
[----:B------:R-:W-:Y:S01]  /*12a90*/  FSEL R60, R60, -INF , !P1 ;  /* 0xff8000003c3c7808 */ /* 0x000fe20004800000 */
[----:B------:R2:W3:Y:S01]  /*12aa0*/  MUFU.TANH R82, R31 ;  /* 0x0000001f00527308 */ /* 0x0004e20000002400 */
        /* <DEDUP_REMOVED lines=8> */
[----:B------:R-:W-:Y:S01]  /*12b30*/  ISETP.NE.AND P4, PT, R6, RZ, PT ;  /* 0x000000ff0600720c */ /* 0x000fe20003f85270 */
[----:B------:R-:W-:Y:S01]  /*12b40*/  VIADD R6, R0, 0xfffffe91 ;  /* 0xfffffe9100067836 */ /* 0x000fe20000000000 */
[----:B------:R-:W-:Y:S01]  /*12b50*/  FSEL R163, R163, -INF , !P6 ;  /* 0xff800000a3a37808 */ /* 0x000fe20007000000 */
[----:B------:R-:W-:Y:S01]  /*12b60*/  FMUL.FTZ R27, R27, UR11 ;  /* 0x0000000b1b1b7c20 */ /* 0x000fe20008410000 */
[----:B------:R-:W-:Y:S01]  /*12b70*/  ISETP.GE.AND P6, PT, R7, R4, PT ;  /* 0x000000040700720c */ /* 0x000fe20003fc6270 */
[----:B------:R-:W3:Y:S01]  /*12b80*/  MUFU.TANH R73, R24 ;  /* 0x0000001800497308 */ /* 0x000ee20000002400 */
[----:B------:R-:W-:-:S02]  /*12b90*/  FSEL R62, R62, -INF , !P3 ;  /* 0xff8000003e3e7808 */ /* 0x000fc40005800000 */
[----:B------:R-:W-:Y:S01]  /*12ba0*/  FSEL R59, R59, -INF , !P4 ;  /* 0xff8000003b3b7808 */ /* 0x000fe20006000000 */
[----:B--2---:R-:W-:Y:S01]  /*12bb0*/  HMMA.16816.F32 R28, R8, R40, R16 ;  /* 0x00000028081c723c */ /* 0x004fe20000001810 */
[C---:B------:R-:W-:Y:S02]  /*12bc0*/  ISETP.GE.AND P3, PT, R5.reuse, R4, PT ;  /* 0x000000040500720c */ /* 0x040fe40003f66270 */
[-C--:B------:R-:W-:Y:S01]  /*12bd0*/  ISETP.GE.AND P4, PT, R5, R2.reuse, PT ;  /* 0x000000020500720c */ /* 0x080fe20003f86270 */
[----:B------:R-:W-:Y:S01]  /*12be0*/  MUFU.TANH R41, R27 ;  /* 0x0000001b00297308 */ /* 0x000fe20000002400 */
[----:B------:R-:W-:Y:S02]  /*12bf0*/  P2R R5, PR, RZ, 0x40 ;  /* 0x00000040ff057803 */ /* 0x000fe40000000000 */
[----:B------:R-:W-:Y:S01]  /*12c00*/  FSEL R171, R171, -INF , !P4 ;  /* 0xff800000abab7808 */ /* 0x000fe20006000000 */
[----:B------:R-:W-:Y:S01]  /*12c10*/  HMMA.16816.F32 R16, R12, R38, RZ ;  /* 0x000000260c10723c */ /* 0x000fe200000018ff */
[----:B------:R-:W-:Y:S01]  /*12c20*/  ISETP.NE.AND P4, PT, R5, RZ, PT ;  /* 0x000000ff0500720c */ /* 0x000fe20003f85270 */
[C---:B------:R-:W-:Y:S01]  /*12c30*/  VIADD R5, R0.reuse, 0xfffffe99 ;  /* 0xfffffe9900057836 */ /* 0x040fe20000000000 */
[----:B------:R-:W-:Y:S01]  /*12c40*/  ISETP.GE.AND P6, PT, R7, R2, PT ;  /* 0x000000020700720c */ /* 0x000fe20003fc6270 */
[----:B------:R-:W-:Y:S01]  /*12c50*/  VIADD R7, R0, 0xfffffe90 ;  /* 0xfffffe9000077836 */ /* 0x000fe20000000000 */
[----:B------:R-:W-:Y:S01]  /*12c60*/  FSEL R56, R56, -INF , !P1 ;  /* 0xff80000038387808 */ /* 0x000fe20004800000 */
[----:B------:R-:W2:Y:S01]  /*12c70*/  LDSM.16.M88.4 R36, [R165+0x4c00] ;  /* 0x004c0000a524783b */ /* 0x000ea20000000200 */
[----:B------:R-:W-:Y:S01]  /*12c80*/  FSEL R172, R172, -INF , !P2 ;  /* 0xff800000acac7808 */ /* 0x000fe20005000000 */
[----:B------:R-:W-:-:S04]  /*12c90*/  DEPBAR.LE SB0, 0x0 ;  /* 0x000080000000791a */ /* 0x000fc80000000000 */
[----:B------:R-:W-:Y:S01]  /*12ca0*/  ISETP.GE.AND P1, PT, R6, R4, PT ;  /* 0x000000040600720c */ /* 0x000fe20003f26270 */
[----:B------:R-:W-:Y:S01]  /*12cb0*/  FMUL.FTZ R28, R28, UR11 ;  /* 0x0000000b1c1c7c20 */ /* 0x000fe20008410000 */
[----:B------:R-:W-:Y:S01]  /*12cc0*/  ISETP.GE.AND P2, PT, R6, R2, PT ;  /* 0x000000020600720c */ /* 0x000fe20003f46270 */
[----:B------:R-:W-:Y:S01]  /*12cd0*/  VIADD R6, R0, 0xfffffe98 ;  /* 0xfffffe9800067836 */ /* 0x000fe20000000000 */
[----:B------:R-:W-:Y:S01]  /*12ce0*/  FSEL R170, R170, -INF , !P6 ;  /* 0xff800000aaaa7808 */ /* 0x000fe20007000000 */
[----:B------:R-:W-:Y:S01]  /*12cf0*/  MUFU.TANH R40, R28 ;  /* 0x0000001c00287308 */ /* 0x000fe20000002400 */
[----:B------:R-:W-:Y:S01]  /*12d00*/  ISETP.GE.AND P6, PT, R5, R4, PT ;  /* 0x000000040500720c */ /* 0x000fe20003fc6270 */
[----:B------:R-:W-:Y:S01]  /*12d10*/  FMUL.FTZ R30, R30, UR11 ;  /* 0x0000000b1e1e7c20 */ /* 0x000fe20008410000 */
[----:B------:R-:W-:Y:S01]  /*12d20*/  FSEL R58, R58, -INF , !P5 ;  /* 0xff8000003a3a7808 */ /* 0x000fe20006800000 */
[----:B------:R-:W-:Y:S01]  /*12d30*/  FMUL.FTZ R29, R29, UR11 ;  /* 0x0000000b1d1d7c20 */ /* 0x000fe20008410000 */
[----:B------:R-:W-:Y:S01]  /*12d40*/  FSEL R169, R169, -INF , !P0 ;  /* 0xff800000a9a97808 */ /* 0x000fe20004000000 */
[----:B------:R-:W-:Y:S01]  /*12d50*/  FMUL.FTZ R31, R31, UR11 ;  /* 0x0000000b1f1f7c20 */ /* 0x000fe20008410000 */
[----:B------:R-:W-:Y:S01]  /*12d60*/  FSEL R57, R57, -INF , !P3 ;  /* 0xff80000039397808 */ /* 0x000fe20005800000 */
[----:B------:R-:W-:Y:S01]  /*12d70*/  MUFU.TANH R30, R30 ;  /* 0x0000001e001e7308 */ /* 0x000fe20000002400 */
[----:B------:R-:W-:-:S02]  /*12d80*/  FSEL R54, R54, -INF , !P4 ;  /* 0xff80000036367808 */ /* 0x000fc40006000000 */
[C---:B------:R-:W-:Y:S02]  /*12d90*/  ISETP.GE.AND P5, PT, R7.reuse, R4, PT ;  /* 0x000000040700720c */ /* 0x040fe40003fa6270 */
[----:B------:R-:W-:Y:S01]  /*12da0*/  ISETP.GE.AND P0, PT, R7, R2, PT ;  /* 0x000000020700720c */ /* 0x000fe20003f06270 */
[----:B------:R-:W-:Y:S01]  /*12db0*/  VIADD R7, R0, 0xfffffea0 ;  /* 0xfffffea000077836 */ /* 0x000fe20000000000 */
[C---:B------:R-:W-:Y:S01]  /*12dc0*/  ISETP.GE.AND P3, PT, R6.reuse, R4, PT ;  /* 0x000000040600720c */ /* 0x040fe20003f66270 */
[----:B------:R-:W-:Y:S01]  /*12dd0*/  MUFU.TANH R29, R29 ;  /* 0x0000001d001d7308 */ /* 0x000fe20000002400 */
[----:B------:R-:W-:Y:S01]  /*12de0*/  BAR.SYNC.DEFER_BLOCKING 0x0 ;  /* 0x0000000000007b1d */ /* 0x000fe20000010000 */
[-C--:B------:R-:W-:Y:S02]  /*12df0*/  ISETP.GE.AND P4, PT, R6, R2.reuse, PT ;  /* 0x000000020600720c */ /* 0x080fe40003f86270 */
[----:B------:R-:W-:Y:S02]  /*12e00*/  P2R R6, PR, RZ, 0x40 ;  /* 0x00000040ff067803 */ /* 0x000fe40000000000 */
[----:B------:R-:W-:Y:S01]  /*12e10*/  ISETP.GE.AND P6, PT, R5, R2, PT ;  /* 0x000000020500720c */ /* 0x000fe20003fc6270 */
[----:B------:R-:W-:Y:S01]  /*12e20*/  VIADD R5, R0, 0xfffffea1 ;  /* 0xfffffea100057836 */ /* 0x000fe20000000000 */
[----:B------:R-:W-:Y:S01]  /*12e30*/  FSEL R52, R52, -INF , !P5 ;  /* 0xff80000034347808 */ /* 0x000fe20006800000 */
[----:B------:R-:W-:Y:S01]  /*12e40*/  MUFU.TANH R31, R31 ;  /* 0x0000001f001f7308 */ /* 0x000fe20000002400 */
[----:B------:R-:W-:-:S02]  /*12e50*/  FSEL R173, R173, -INF , !P0 ;  /* 0xff800000adad7808 */ /* 0x000fc40004000000 */
[----:B------:R-:W-:Y:S02]  /*12e60*/  FSEL R176, R49, -INF , !P4 ;  /* 0xff80000031b07808 */ /* 0x000fe40006000000 */
[C---:B------:R-:W-:Y:S02]  /*12e70*/  ISETP.GE.AND P5, PT, R7.reuse, R4, PT ;  /* 0x000000040700720c */ /* 0x040fe40003fa6270 */
[----:B------:R-:W-:Y:S01]  /*12e80*/  ISETP.GE.AND P0, PT, R7, R2, PT ;  /* 0x000000020700720c */ /* 0x000fe20003f06270 */
[----:B------:R-:W-:Y:S01]  /*12e90*/  VIADD R7, R0, 0xfffffea9 ;  /* 0xfffffea900077836 */ /* 0x000fe20000000000 */
[----:B------:R-:W-:Y:S01]  /*12ea0*/  ISETP.NE.AND P4, PT, R6, RZ, PT ;  /* 0x000000ff0600720c */ /* 0x000fe20003f85270 */
[----:B------:R-:W-:Y:S01]  /*12eb0*/  VIADD R6, R0, 0xfffffeb0 ;  /* 0xfffffeb000067836 */ /* 0x000fe20000000000 */
[----:B------:R-:W-:Y:S02]  /*12ec0*/  FSEL R51, R51, -INF , !P1 ;  /* 0xff80000033337808 */ /* 0x000fe40004800000 */
[----:B------:R-:W-:-:S02]  /*12ed0*/  FSEL R177, R55, -INF , !P2 ;  /* 0xff80000037b17808 */ /* 0x000fc40005000000 */
[C---:B------:R-:W-:Y:S01]  /*12ee0*/  ISETP.GE.AND P1, PT, R5.reuse, R4, PT ;  /* 0x000000040500720c */ /* 0x040fe20003f26270 */
[----:B------:R-:W-:Y:S01]  /*12ef0*/  MUFU.TANH R55, R25 ;  /* 0x0000001900377308 */ /* 0x000fe20000002400 */
[----:B------:R-:W-:Y:S01]  /*12f00*/  ISETP.GE.AND P2, PT, R5, R2, PT ;  /* 0x000000020500720c */ /* 0x000fe20003f46270 */
[----:B------:R-:W-:Y:S01]  /*12f10*/  VIADD R5, R0, 0xfffffea8 ;  /* 0xfffffea800057836 */ /* 0x000fe20000000000 */
[----:B------:R-:W-:Y:S02]  /*12f20*/  FSEL R49, R174, -INF , !P4 ;  /* 0xff800000ae317808 */ /* 0x000fe40006000000 */
[----:B------:R-:W-:Y:S02]  /*12f30*/  FSEL R174, R44, -INF , !P6 ;  /* 0xff8000002cae7808 */ /* 0x000fe40007000000 */
[----:B------:R-:W-:Y:S01]  /*12f40*/  ISETP.GE.AND P6, PT, R7, R4, PT ;  /* 0x000000040700720c */ /* 0x000fe20003fc6270 */
[----:B------:R5:W3:Y:S01]  /*12f50*/  MUFU.TANH R44, R26 ;  /* 0x0000001a002c7308 */ /* 0x000ae20000002400 */
[----:B------:R-:W-:-:S02]  /*12f60*/  FSEL R50, R50, -INF , !P3 ;  /* 0xff80000032327808 */ /* 0x000fc40005800000 */
[C---:B------:R-:W-:Y:S02]  /*12f70*/  ISETP.GE.AND P3, PT, R5.reuse, R4, PT ;  /* 0x000000040500720c */ /* 0x040fe40003f66270 */
[----:B------:R-:W-:Y:S02]  /*12f80*/  ISETP.GE.AND P4, PT, R5, R2, PT ;  /* 0x000000020500720c */ /* 0x000fe40003f86270 */
[----:B------:R-:W-:Y:S02]  /*12f90*/  P2R R5, PR, RZ, 0x40 ;  /* 0x00000040ff057803 */ /* 0x000fe40000000000 */
[----:B------:R-:W-:Y:S02]  /*12fa0*/  FSEL R175, R46, -INF , !P0 ;  /* 0xff8000002eaf7808 */ /* 0x000fe40004000000 */
[----:B------:R-:W-:Y:S02]  /*12fb0*/  FSEL R48, R48, -INF , !P5 ;  /* 0xff80000030307808 */ /* 0x000fe40006800000 */
[----:B------:R-:W-:-:S02]  /*12fc0*/  FSEL R46, R155, -INF , !P3 ;  /* 0xff8000009b2e7808 */ /* 0x000fc40005800000 */
[C---:B------:R-:W-:Y:S02]  /*12fd0*/  ISETP.GE.AND P5, PT, R6.reuse, R4, PT ;  /* 0x000000040600720c */ /* 0x040fe40003fa6270 */
[----:B------:R-:W-:Y:S01]  /*12fe0*/  ISETP.GE.AND P0, PT, R6, R2, PT ;  /* 0x000000020600720c */ /* 0x000fe20003f06270 */
[----:B------:R-:W-:Y:S01]  /*12ff0*/  VIADD R6, R0, 0xfffffeb8 ;  /* 0xfffffeb800067836 */ /* 0x000fe20000000000 */
[----:B------:R-:W-:Y:S01]  /*13000*/  FSEL R155, R45, -INF , !P4 ;  /* 0xff8000002d9b7808 */ /* 0x000fe20006000000 */
[----:B-----5:R-:W-:Y:S01]  /*13010*/  HMMA.16816.F32 R24, R8, R42, R16 ;  /* 0x0000002a0818723c */ /* 0x020fe20000001810 */
[----:B------:R-:W-:Y:S02]  /*13020*/  ISETP.NE.AND P4, PT, R5, RZ, PT ;  /* 0x000000ff0500720c */ /* 0x000fe40003f85270 */
[----:B------:R-:W-:Y:S02]  /*13030*/  ISETP.GE.AND P3, PT, R6, R4, PT ;  /* 0x000000040600720c */ /* 0x000fe40003f66270 */
[----:B------:R-:W-:-:S02]  /*13040*/  FSEL R45, R122, -INF , !P4 ;  /* 0xff8000007a2d7808 */ /* 0x000fc40006000000 */
[-C--:B------:R-:W-:Y:S01]  /*13050*/  ISETP.GE.AND P4, PT, R6, R2.reuse, PT ;  /* 0x000000020600720c */ /* 0x080fe20003f86270 */
[C---:B----4-:R-:W-:Y:S01]  /*13060*/  HMMA.16816.F32 R16, R12.reuse, R32, RZ ;  /* 0x000000200c10723c */ /* 0x050fe200000018ff */
[----:B------:R-:W-:Y:S01]  /*13070*/  ISETP.GE.AND P6, PT, R7, R2, PT ;  /* 0x000000020700720c */ /* 0x000fe20003fc6270 */
[----:B------:R-:W-:Y:S01]  /*13080*/  VIADD R6, R0, 0xfffffeb9 ;  /* 0xfffffeb900067836 */ /* 0x000fe20000000000 */
[----:B------:R-:W-:Y:S01]  /*13090*/  FSEL R100, R100, -INF , !P4 ;  /* 0xff80000064647808 */ /* 0x000fe20006000000 */
[----:B------:R-:W-:Y:S01]  /*130a0*/  VIADD R7, R0, 0xfffffeb1 ;  /* 0xfffffeb100077836 */ /* 0x000fe20000000000 */
[----:B------:R-:W-:Y:S02]  /*130b0*/  FSEL R121, R121, -INF , !P6 ;  /* 0xff80000079797808 */ /* 0x000fe40007000000 */
[----:B------:R-:W-:Y:S01]  /*130c0*/  ISETP.GE.AND P6, PT, R6, R4, PT ;  /* 0x000000040600720c */ /* 0x000fe20003fc6270 */
[----:B------:R-:W-:Y:S01]  /*130d0*/  HMMA.16816.F32 R12, R12, R34, RZ ;  /* 0x000000220c0c723c */ /* 0x000fe200000018ff */
[----:B------:R-:W-:-:S02]  /*130e0*/  FSEL R43, R116, -INF , !P5 ;  /* 0xff800000742b7808 */ /* 0x000fc40006800000 */
[----:B------:R-:W-:Y:S01]  /*130f0*/  P2R R5, PR, RZ, 0x40 ;  /* 0x00000040ff057803 */ /* 0x000fe20000000000 */
[----:B------:R-:W-:Y:S01]  /*13100*/  FMUL.FTZ R26, R26, UR11 ;  /* 0x0000000b1a1a7c20 */ /* 0x000fe20008410000 */
[----:B------:R-:W-:Y:S01]  /*13110*/  ISETP.GE.AND P6, PT, R6, R2, PT ;  /* 0x000000020600720c */ /* 0x000fe20003fc6270 */
[C---:B------:R-:W-:Y:S01]  /*13120*/  VIADD R6, R0.reuse, 0xfffffec0 ;  /* 0xfffffec000067836 */ /* 0x040fe20000000000 */
[----:B------:R-:W-:Y:S01]  /*13130*/  ISETP.NE.AND P4, PT, R5, RZ, PT ;  /* 0x000000ff0500720c */ /* 0x000fe20003f85270 */
[----:B------:R-:W-:Y:S01]  /*13140*/  VIADD R5, R0, 0xfffffec9 ;  /* 0xfffffec900057836 */ /* 0x000fe20000000000 */
[----:B------:R-:W-:Y:S01]  /*13150*/  FSEL R112, R112, -INF , !P0 ;  /* 0xff80000070707808 */ /* 0x000fe20004000000 */
[----:B------:R-:W-:Y:S01]  /*13160*/  FMUL.FTZ R24, R24, UR11 ;  /* 0x0000000b18187c20 */ /* 0x000fe20008410000 */
[C---:B------:R-:W-:Y:S01]  /*13170*/  ISETP.GE.AND P5, PT, R6.reuse, R4, PT ;  /* 0x000000040600720c */ /* 0x040fe20003fa6270 */
[C---:B--2---:R-:W-:Y:S01]  /*13180*/  HMMA.16816.F32 R16, R8.reuse, R36, R16 ;  /* 0x000000240810723c */ /* 0x044fe20000001810 */
[----:B------:R-:W-:Y:S01]  /*13190*/  ISETP.GE.AND P0, PT, R6, R2, PT ;  /* 0x000000020600720c */ /* 0x000fe20003f06270 */
[C---:B------:R-:W-:Y:S01]  /*131a0*/  VIADD R6, R0.reuse, 0xfffffec8 ;  /* 0xfffffec800067836 */ /* 0x040fe20000000000 */
[----:B------:R-:W-:Y:S01]  /*131b0*/  FSEL R47, R47, -INF , !P1 ;  /* 0xff8000002f2f7808 */ /* 0x000fe20004800000 */
[----:B------:R-:W2:Y:S01]  /*131c0*/  MUFU.TANH R26, R26 ;  /* 0x0000001a001a7308 */ /* 0x000ea20000002400 */
[----:B------:R-:W-:Y:S01]  /*131d0*/  FSEL R159, R159, -INF , !P2 ;  /* 0xff8000009f9f7808 */ /* 0x000fe20005000000 */
[----:B------:R-:W-:Y:S01]  /*131e0*/  FMUL.FTZ R25, R25, UR11 ;  /* 0x0000000b19197c20 */ /* 0x000fe20008410000 */
[C---:B------:R-:W-:Y:S01]  /*131f0*/  ISETP.GE.AND P1, PT, R7.reuse, R4, PT ;  /* 0x000000040700720c */ /* 0x040fe20003f26270 */
[----:B------:R-:W-:Y:S01]  /*13200*/  HMMA.16816.F32 R8, R8, R38, R12 ;  /* 0x000000260808723c */ /* 0x000fe2000000180c */
[-C--:B------:R-:W-:Y:S01]  /*13210*/  ISETP.GE.AND P2, PT, R7, R2.reuse, PT ;  /* 0x000000020700720c */ /* 0x080fe20003f46270 */
[C---:B------:R-:W-:Y:S01]  /*13220*/  VIADD R7, R0.reuse, 0xfffffec1 ;  /* 0xfffffec100077836 */ /* 0x040fe20000000000 */
[----:B------:R-:W-:Y:S01]  /*13230*/  FSEL R28, R101, -INF , !P5 ;  /* 0xff800000651c7808 */ /* 0x000fe20006800000 */
[----:B------:R-:W-:Y:S01]  /*13240*/  VIADD R12, R0, 0xfffffee1 ;  /* 0xfffffee1000c7836 */ /* 0x000fe20000000000 */
[----:B------:R-:W-:Y:S01]  /*13250*/  ISETP.GE.AND P5, PT, R5, R2, PT ;  /* 0x000000020500720c */ /* 0x000fe20003fa6270 */
[----:B------:R-:W-:Y:S01]  /*13260*/  FMUL.FTZ R27, R27, UR11 ;  /* 0x0000000b1b1b7c20 */ /* 0x000fe20008410000 */
[----:B------:R-:W-:Y:S01]  /*13270*/  FSEL R33, R106, -INF , !P3 ;  /* 0xff8000006a217808 */ /* 0x000fe20005800000 */
[----:B------:R-:W4:Y:S01]  /*13280*/  MUFU.TANH R24, R24 ;  /* 0x0000001800187308 */ /* 0x000f220000002400 */
[----:B------:R-:W-:-:S02]  /*13290*/  FSEL R102, R102, -INF , !P6 ;  /* 0xff80000066667808 */ /* 0x000fc40007000000 */
[-C--:B------:R-:W-:Y:S01]  /*132a0*/  ISETP.GE.AND P3, PT, R6, R4.reuse, PT ;  /* 0x000000040600720c */ /* 0x080fe20003f66270 */
[----:B------:R-:W-:Y:S01]  /*132b0*/  FMUL.FTZ R16, R16, UR11 ;  /* 0x0000000b10107c20 */ /* 0x000fe20008410000 */
[----:B------:R-:W-:Y:S01]  /*132c0*/  FSEL R32, R103, -INF , !P4 ;  /* 0xff80000067207808 */ /* 0x000fe20006000000 */
[----:B------:R-:W-:Y:S01]  /*132d0*/  FMUL.FTZ R18, R18, UR11 ;  /* 0x0000000b12127c20 */ /* 0x000fe20008410000 */
[----:B------:R-:W-:Y:S01]  /*132e0*/  ISETP.GE.AND P6, PT, R5, R4, PT ;  /* 0x000000040500720c */ /* 0x000fe20003fc6270 */
[----:B------:R-:W-:Y:S01]  /*132f0*/  FMUL.FTZ R17, R17, UR11 ;  /* 0x0000000b11117c20 */ /* 0x000fe20008410000 */
[----:B------:R-:W-:Y:S01]  /*13300*/  FSEL R42, R115, -INF , !P1 ;  /* 0xff800000732a7808 */ /* 0x000fe20004800000 */
[----:B------:R-:W-:Y:S01]  /*13310*/  FMUL.FTZ R19, R19, UR11 ;  /* 0x0000000b13137c20 */ /* 0x000fe20008410000 */
[----:B------:R-:W-:Y:S01]  /*13320*/  ISETP.GE.AND P4, PT, R6, R2, PT ;  /* 0x000000020600720c */ /* 0x000fe20003f86270 */
[----:B------:R-:W-:Y:S01]  /*13330*/  VIADD R6, R0, 0xfffffed0 ;  /* 0xfffffed000067836 */ /* 0x000fe20000000000 */
[----:B------:R-:W-:Y:S01]  /*13340*/  P2R R5, PR, RZ, 0x20 ;  /* 0x00000020ff057803 */ /* 0x000fe20000000000 */
[----:B------:R-:W-:Y:S01]  /*13350*/  FMUL.FTZ R8, R8, UR11 ;  /* 0x0000000b08087c20 */ /* 0x000fe20008410000 */
[----:B------:R-:W-:Y:S01]  /*13360*/  ISETP.GE.AND P1, PT, R7, R4, PT ;  /* 0x000000040700720c */ /* 0x000fe20003f26270 */
[----:B------:R-:W-:Y:S01]  /*13370*/  FMUL.FTZ R9, R9, UR11 ;  /* 0x0000000b09097c20 */ /* 0x000fe20008410000 */
[----:B------:R-:W-:Y:S01]  /*13380*/  FSEL R101, R22, -INF , !P0 ;  /* 0xff80000016657808 */ /* 0x000fe20004000000 */
[----:B------:R-:W5:Y:S01]  /*13390*/  MUFU.TANH R25, R25 ;  /* 0x0000001900197308 */ /* 0x000f620000002400 */
[----:B-1----:R-:W-:-:S02]  /*133a0*/  FSEL R22, R98, -INF , !P3 ;  /* 0xff80000062167808 */ /* 0x002fc40005800000 */
[----:B------:R-:W-:Y:S01]  /*133b0*/  ISETP.NE.AND P3, PT, R5, RZ, PT ;  /* 0x000000ff0500720c */ /* 0x000fe20003f65270 */
[----:B------:R-:W-:Y:S01]  /*133c0*/  VIADD R5, R0, 0xfffffed9 ;  /* 0xfffffed900057836 */ /* 0x000fe20000000000 */
[----:B------:R-:W-:Y:S02]  /*133d0*/  FSEL R23, R23, -INF , !P1 ;  /* 0xff80000017177808 */ /* 0x000fe40004800000 */
[----:B------:R-:W-:Y:S01]  /*133e0*/  FSEL R113, R113, -INF , !P2 ;  /* 0xff80000071717808 */ /* 0x000fe20005000000 */
[----:B------:R-:W1:Y:S01]  /*133f0*/  MUFU.TANH R27, R27 ;  /* 0x0000001b001b7308 */ /* 0x000e620000002400 */
[C---:B------:R-:W-:Y:S02]  /*13400*/  ISETP.GE.AND P5, PT, R6.reuse, R4, PT ;  /* 0x000000040600720c */ /* 0x040fe40003fa6270 */
[-C--:B------:R-:W-:Y:S01]  /*13410*/  ISETP.GE.AND P1, PT, R6, R2.reuse, PT ;  /* 0x000000020600720c */ /* 0x080fe20003f26270 */
[C---:B------:R-:W-:Y:S01]  /*13420*/  VIADD R6, R0.reuse, 0xfffffed1 ;  /* 0xfffffed100067836 */ /* 0x040fe20000000000 */
[----:B------:R-:W-:Y:S01]  /*13430*/  ISETP.GE.AND P2, PT, R7, R2, PT ;  /* 0x000000020700720c */ /* 0x000fe20003f46270 */
[----:B------:R-:W-:Y:S01]  /*13440*/  VIADD R7, R0, 0xfffffee0 ;  /* 0xfffffee000077836 */ /* 0x000fe20000000000 */
[----:B------:R-:W-:Y:S01]  /*13450*/  FSEL R103, R91, -INF , !P3 ;  /* 0xff8000005b677808 */ /* 0x000fe20005800000 */
[----:B------:R-:W-:Y:S01]  /*13460*/  MUFU.TANH R18, R18 ;  /* 0x0000001200127308 */ /* 0x000fe20000002400 */
[----:B------:R-:W-:-:S02]  /*13470*/  ISETP.GE.AND P3, PT, R5, R4, PT ;  /* 0x000000040500720c */ /* 0x000fc40003f66270 */
[----:B------:R-:W-:Y:S02]  /*13480*/  FSEL R99, R99, -INF , !P2 ;  /* 0xff80000063637808 */ /* 0x000fe40005000000 */
[C---:B------:R-:W-:Y:S02]  /*13490*/  ISETP.GE.AND P2, PT, R6.reuse, R4, PT ;  /* 0x000000040600720c */ /* 0x040fe40003f46270 */
[----:B------:R-:W-:Y:S01]  /*134a0*/  ISETP.GE.AND P0, PT, R6, R2, PT ;  /* 0x000000020600720c */ /* 0x000fe20003f06270 */
[----:B------:R-:W-:Y:S01]  /*134b0*/  VIADD R6, R0, 0xfffffed8 ;  /* 0xfffffed800067836 */ /* 0x000fe20000000000 */
[----:B------:R-:W-:Y:S01]  /*134c0*/  FSEL R98, R21, -INF , !P4 ;  /* 0xff80000015627808 */ /* 0x000fe20006000000 */
[----:B------:R-:W-:Y:S01]  /*134d0*/  MUFU.TANH R17, R17 ;  /* 0x0000001100117308 */ /* 0x000fe20000002400 */
[----:B---3--:R-:W-:Y:S02]  /*134e0*/  FSEL R115, R78, -INF , !P1 ;  /* 0xff8000004e737808 */ /* 0x008fe40004800000 */
[----:B------:R-:W-:-:S02]  /*134f0*/  ISETP.GE.AND P1, PT, R7, R4, PT ;  /* 0x000000040700720c */ /* 0x000fc40003f26270 */
[C---:B------:R-:W-:Y:S02]  /*13500*/  ISETP.GE.AND P4, PT, R6.reuse, R4, PT ;  /* 0x000000040600720c */ /* 0x040fe40003f86270 */
[----:B------:R-:W-:Y:S01]  /*13510*/  FSEL R34, R97, -INF , !P6 ;  /* 0xff80000061227808 */ /* 0x000fe20007000000 */
[----:B------:R3:W1:Y:S01]  /*13520*/  MUFU.TANH R21, R16 ;  /* 0x0000001000157308 */ /* 0x0006620000002400 */
[-C--:B------:R-:W-:Y:S02]  /*13530*/  ISETP.GE.AND P6, PT, R6, R2.reuse, PT ;  /* 0x000000020600720c */ /* 0x080fe40003fc6270 */
[----:B------:R-:W-:Y:S02]  /*13540*/  P2R R6, PR, RZ, 0x2 ;  /* 0x00000002ff067803 */ /* 0x000fe40000000000 */
[----:B------:R-:W-:Y:S02]  /*13550*/  FSEL R36, R86, -INF , !P5 ;  /* 0xff80000056247808 */ /* 0x000fe40006800000 */
[----:B------:R-:W-:Y:S01]  /*13560*/  ISETP.GE.AND P5, PT, R7, R2, PT ;  /* 0x000000020700720c */ /* 0x000fe20003fa6270 */
[----:B------:R-:W-:Y:S01]  /*13570*/  VIADD R7, R0, 0xfffffee8 ;  /* 0xfffffee800077836 */ /* 0x000fe20000000000 */
[----:B------:R-:W-:Y:S01]  /*13580*/  FSEL R116, R82, -INF , !P0 ;  /* 0xff80000052747808 */ /* 0x000fe20004000000 */
[----:B------:R-:W1:Y:S01]  /*13590*/  MUFU.TANH R19, R19 ;  /* 0x0000001300137308 */ /* 0x000e620000002400 */
[----:B------:R-:W-:-:S02]  /*135a0*/  FSEL R73, R73, -INF , !P4 ;  /* 0xff80000049497808 */ /* 0x000fc40006000000 */
[-C--:B------:R-:W-:Y:S02]  /*135b0*/  ISETP.GE.AND P1, PT, R12, R2.reuse, PT ;  /* 0x000000020c00720c */ /* 0x080fe40003f26270 */
[----:B------:R-:W-:Y:S02]  /*135c0*/  FSEL R122, R44, -INF , !P6 ;  /* 0xff8000002c7a7808 */ /* 0x000fe40007000000 */
[----:B---3--:R-:W-:Y:S01]  /*135d0*/  P2R R16, PR, RZ, 0x8 ;  /* 0x00000008ff107803 */ /* 0x008fe20000000000 */
[----:B------:R-:W3:Y:S01]  /*135e0*/  MUFU.TANH R9, R9 ;  /* 0x0000000900097308 */ /* 0x000ee20000002400 */
[----:B------:R-:W-:Y:S02]  /*135f0*/  ISETP.GE.AND P3, PT, R5, R2, PT ;  /* 0x000000020500720c */ /* 0x000fe40003f66270 */
[----:B------:R-:W-:Y:S02]  /*13600*/  ISETP.NE.AND P0, PT, R16, RZ, PT ;  /* 0x000000ff1000720c */ /* 0x000fe40003f05270 */
[----:B------:R-:W-:-:S02]  /*13610*/  P2R R5, PR, RZ, 0x8 ;  /* 0x00000008ff057803 */ /* 0x000fc40000000000 */
[-C--:B------:R-:W-:Y:S02]  /*13620*/  ISETP.GE.AND P3, PT, R12, R4.reuse, PT ;  /* 0x000000040c00720c */ /* 0x080fe40003f66270 */
[----:B------:R-:W-:Y:S01]  /*13630*/  ISETP.NE.AND P4, PT, R5, RZ, PT ;  /* 0x000000ff0500720c */ /* 0x000fe20003f85270 */
[----:B------:R2:W3:Y:S01]  /*13640*/  MUFU.TANH R12, R8 ;  /* 0x00000008000c7308 */ /* 0x0004e20000002400 */
[----:B------:R-:W-:Y:S01]  /*13650*/  ISETP.NE.AND P6, PT, R6, RZ, PT ;  /* 0x000000ff0600720c */ /* 0x000fe20003fc5270 */
[----:B------:R-:W-:Y:S01]  /*13660*/  VIADD R5, R0, 0xfffffee9 ;  /* 0xfffffee900057836 */ /* 0x000fe20000000000 */
[----:B------:R-:W-:Y:S02]  /*13670*/  FSEL R78, R84, -INF , !P2 ;  /* 0xff800000544e7808 */ /* 0x000fe40005000000 */
[----:B------:R-:W-:Y:S02]  /*13680*/  FSEL R55, R55, -INF , !P0 ;  /* 0xff80000037377808 */ /* 0x000fe40004000000 */
[----:B------:R-:W-:-:S02]  /*13690*/  ISETP.GE.AND P2, PT, R7, R4, PT ;  /* 0x000000040700720c */ /* 0x000fc40003f46270 */
[-C--:B------:R-:W-:Y:S01]  /*136a0*/  ISETP.GE.AND P0, PT, R7, R2.reuse, PT ;  /* 0x000000020700720c */ /* 0x080fe20003f06270 */
[----:B------:R-:W-:Y:S01]  /*136b0*/  VIADD R7, R0, 0xfffffef1 ;  /* 0xfffffef100077836 */ /* 0x000fe20000000000 */
[----:B------:R-:W-:Y:S02]  /*136c0*/  FSEL R40, R40, -INF , !P6 ;  /* 0xff80000028287808 */ /* 0x000fe40007000000 */
[----:B------:R-:W-:Y:S02]  /*136d0*/  FSEL R179, R30, -INF , !P5 ;  /* 0xff8000001eb37808 */ /* 0x000fe40006800000 */
[----:B------:R-:W-:Y:S01]  /*136e0*/  ISETP.GE.AND P6, PT, R5, R2, PT ;  /* 0x000000020500720c */ /* 0x000fe20003fc6270 */
[----:B--2---:R-:W-:Y:S01]  /*136f0*/  VIADD R8, R0, 0xfffffef0 ;  /* 0xfffffef000087836 */ /* 0x004fe20000000000 */
[----:B------:R-:W-:Y:S02]  /*13700*/  FSEL R178, R41, -INF , !P4 ;  /* 0xff80000029b27808 */ /* 0x000fe40006000000 */
[----:B------:R-:W-:-:S02]  /*13710*/  ISETP.GE.AND P4, PT, R5, R4, PT ;  /* 0x000000040500720c */ /* 0x000fc40003f86270 */
[C---:B------:R-:W-:Y:S02]  /*13720*/  ISETP.GE.AND P5, PT, R8.reuse, R4, PT ;  /* 0x000000040800720c */ /* 0x040fe40003fa6270 */
[----:B------:R-:W-:Y:S02]  /*13730*/  P2R R5, PR, RZ, 0x40 ;  /* 0x00000040ff057803 */ /* 0x000fe40000000000 */
[----:B------:R-:W-:Y:S02]  /*13740*/  FSEL R82, R29, -INF , !P3 ;  /* 0xff8000001d527808 */ /* 0x000fe40005800000 */
[----:B------:R-:W-:Y:S02]  /*13750*/  P2R R6, PR, RZ, 0x20 ;  /* 0x00000020ff067803 */ /* 0x000fe40000000000 */
[----:B------:R-:W-:Y:S01]  /*13760*/  ISETP.GE.AND P6, PT, R8, R2, PT ;  /* 0x000000020800720c */ /* 0x000fe20003fc6270 */
[----:B------:R-:W-:Y:S01]  /*13770*/  FMUL.FTZ R8, R10, UR11 ;  /* 0x0000000b0a087c20 */ /* 0x000fe20008410000 */
[----:B------:R-:W-:-:S02]  /*13780*/  ISETP.GE.AND P3, PT, R7, R4, PT ;  /* 0x000000040700720c */ /* 0x000fc40003f66270 */
[----:B------:R-:W-:Y:S01]  /*13790*/  ISETP.GE.AND P5, PT, R7, R2, PT ;  /* 0x000000020700720c */ /* 0x000fe20003fa6270 */
[----:B------:R-:W-:Y:S01]  /*137a0*/  FMUL.FTZ R7, R11, UR11 ;  /* 0x0000000b0b077c20 */ /* 0x000fe20008410000 */
[----:B------:R-:W-:Y:S01]  /*137b0*/  FSEL R183, R26, -INF , !P0 ;  /* 0xff8000001ab77808 */ /* 0x000fe20004000000 */
[----:B------:R-:W2:Y:S01]  /*137c0*/  MUFU.TANH R8, R8 ;  /* 0x0000000800087308 */ /* 0x000ea20000002400 */
[----:B------:R-:W-:Y:S02]  /*137d0*/  ISETP.GT.AND P0, PT, R190, R223, PT ;  /* 0x000000dfbe00720c */ /* 0x000fe40003f04270 */
        /* <DEDUP_REMOVED lines=8> */
[----:B-----5:R-:W-:Y:S02]  /*13860*/  FSEL R86, R25, -INF , !P4 ;  /* 0xff80000019567808 */ /* 0x020fe40006000000 */
[----:B-1----:R-:W-:Y:S02]  /*13870*/  FSEL R184, R27, -INF , !P2 ;  /* 0xff8000001bb87808 */ /* 0x002fe40005000000 */
[----:B------:R-:W-:Y:S02]  /*13880*/  FSEL R91, R21, -INF , !P1 ;  /* 0xff800000155b7808 */ /* 0x000fe40004800000 */
[----:B------:R-:W-:Y:S02]  /*13890*/  FSEL R187, R18, -INF , !P6 ;  /* 0xff80000012bb7808 */ /* 0x000fe40007000000 */
[-C--:B------:R-:W-:Y:S02]  /*138a0*/  ISETP.GE.AND P3, PT, R6, R4.reuse, PT ;  /* 0x000000040600720c */ /* 0x080fe40003f66270 */
[----:B------:R-:W-:-:S02]  /*138b0*/  ISETP.GE.AND P4, PT, R0, R4, PT ;  /* 0x000000040000720c */ /* 0x000fc40003f86270 */
[-C--:B------:R-:W-:Y:S02]  /*138c0*/  ISETP.GE.AND P2, PT, R0, R2.reuse, PT ;  /* 0x000000020000720c */ /* 0x080fe40003f46270 */
[----:B------:R-:W-:Y:S02]  /*138d0*/  ISETP.GE.AND P1, PT, R6, R2, PT ;  /* 0x000000020600720c */ /* 0x000fe40003f26270 */
[----:B------:R-:W-:Y:S02]  /*138e0*/  ISETP.NE.AND P6, PT, R5, RZ, PT ;  /* 0x000000ff0500720c */ /* 0x000fe40003fc5270 */
[----:B------:R-:W-:Y:S02]  /*138f0*/  FSEL R186, R19, -INF , !P5 ;  /* 0xff80000013ba7808 */ /* 0x000fe40006800000 */
[----:B------:R-:W-:Y:S02]  /*13900*/  FSEL R97, R17, -INF , !P6 ;  /* 0xff80000011617808 */ /* 0x000fe40007000000 */
[----:B---3--:R-:W-:-:S02]  /*13910*/  FSEL R185, R9, -INF , !P3 ;  /* 0xff80000009b97808 */ /* 0x008fc40005800000 */
[----:B------:R-:W-:Y:S02]  /*13920*/  FSEL R106, R12, -INF , !P4 ;  /* 0xff8000000c6a7808 */ /* 0x000fe40006000000 */
[----:B--2---:R-:W-:Y:S02]  /*13930*/  FSEL R188, R8, -INF , !P2 ;  /* 0xff80000008bc7808 */ /* 0x004fe40005000000 */
[----:B----4-:R-:W-:Y:S01]  /*13940*/  FSEL R189, R7, -INF , !P1 ;  /* 0xff80000007bd7808 */ /* 0x010fe20004800000 */
[----:B------:R-:W-:Y:S06]  /*13950*/  @!P0 BRA `(.L_x_2388) ;  /* 0x0000000400988947 */ /* 0x000fec0003800000 */
[----:B------:R-:W-:Y:S05]  /*13960*/  BRA.U !UP0, `(.L_x_2389) ;  /* 0x0000000508007547 */ /* 0x000fea000b800000 */
[----:B------:R-:W1:Y:S01]  /*13970*/  LDC R11, c[0x0][0x4f0] ;  /* 0x00013c00ff0b7b82 */ /* 0x000e620000000800 */
[----:B------:R-:W-:Y:S01]  /*13980*/  SHF.L.U32 R0, R242, 0x8, RZ ;  /* 0x00000008f2007819 */ /* 0x000fe200000006ff */
[----:B------:R-:W2:Y:S04]  /*13990*/  LDCU.64 UR8, c[0x0][0x3a0] ;  /* 0x00007400ff0877ac */ /* 0x000ea80008000a00 */
[C---:B------:R-:W-:Y:S02]  /*139a0*/  VIADD R7, R0.reuse, 0xfffffd00 ;  /* 0xfffffd0000077836 */ /* 0x040fe40000000000 */
[----:B------:R-:W-:-:S05]  /*139b0*/  VIADD R6, R0, 0xfffffe00 ;  /* 0xfffffe0000067836 */ /* 0x000fca0000000000 */
        /* <DEDUP_REMOVED lines=13> */
[----:B------:R-:W-:Y:S01]  /*13a90*/  IMAD.HI.U32 R0, R5, R0, R4 ;  /* 0x0000000005007227 */ /* 0x000fe200078e0004 */
[----:B------:R-:W-:Y:S02]  /*13aa0*/  MOV R4, R8 ;  /* 0x0000000800047202 */ /* 0x000fe40000000f00 */
[----:B------:R-:W-:Y:S01]  /*13ab0*/  ISETP.GE.AND P5, PT, R7, RZ, PT ;  /* 0x000000ff0700720c */ /* 0x000fe20003fa6270 */
        /* <DEDUP_REMOVED lines=43> */
.L_x_2389:
[----:B------:R-:W-:Y:S01]  /*13d70*/  UMOV UR8, URZ ;  /* 0x000000ff00087c82 */ /* 0x000fe20008000000 */
[----:B------:R-:W-:Y:S01]  /*13d80*/  IMAD.SHL.U32 R0, R130, 0x100, RZ ;  /* 0x0000010082007824 */ /* 0x000fe200078e00ff */
[----:B------:R-:W-:-:S05]  /*13d90*/  IADD3 R2, P0, PT, RZ, -UR8, RZ ;  /* 0x80000008ff027c10 */ /* 0x000fca000ff1e0ff */
[----:B------:R-:W-:-:S05]  /*13da0*/  IMAD.X R0, RZ, RZ, ~R0, P0 ;  /* 0x000000ffff007224 */ /* 0x000fca00000e0e00 */
[----:B------:R-:W-:-:S04]  /*13db0*/  SHF.R.S64 R2, R2, 0x1f, R0 ;  /* 0x0000001f02027819 */ /* 0x000fc80000001000 */
[----:B------:R-:W-:-:S04]  /*13dc0*/  IADD3 R218, P0, PT, R2, R218, RZ ;  /* 0x000000da02da7210 */ /* 0x000fc80007f1e0ff */
[----:B------:R-:W-:-:S09]  /*13dd0*/  LEA.HI.X.SX32 R217, R0, R217, 0x1, P0 ;  /* 0x000000d900d97211 */ /* 0x000fd200000f0eff */
.L_x_2390:
        /* <DEDUP_REMOVED lines=30> */
.L_x_2388:
        /* <DEDUP_REMOVED lines=159> */
[C---:B------:R-:W-:Y:S01]  /*149b0*/  FSETP.NEU.FTZ.AND P0, PT, R52.reuse, -INF , PT ;  /* 0xff8000003400780b */ /* 0x040fe20003f1d000 */
[----:B------:R-:W-:Y:S03]  /*149c0*/  LDSM.16.MT88.4 R28, [R135+0x800] ;  /* 0x00080000871c783b */ /* 0x000fe60000004200 */
        /* <DEDUP_REMOVED lines=8> */
[----:B------:R-:W-:Y:S02]  /*14a50*/  FSEL R0, R0, RZ, P0 ;  /* 0x000000ff00007208 */ /* 0x000fe40000000000 */
[----:B------:R-:W-:-:S03]  /*14a60*/  ISETP.GT.AND P0, PT, R190, R223, PT ;  /* 0x000000dfbe00720c */ /* 0x000fc60003f04270 */
        /* <DEDUP_REMOVED lines=20> */
[----:B-1----:R-:W-:Y:S01]  /*14bb0*/  FFMA.FTZ R3, R111, UR4, -R0 ;  /* 0x000000046f037c23 */ /* 0x002fe20008010800 */
[----:B--2---:R-:W-:-:S06]  /*14bc0*/  FFMA.FTZ R4, R45, UR4, -R2 ;  /* 0x000000042d047c23 */ /* 0x004fcc0008010802 */
[----:B------:R1:W2:Y:S08]  /*14bd0*/  MUFU.EX2 R45, R6 ;  /* 0x00000006002d7308 */ /* 0x0002b00000000800 */
[----:B------:R3:W-:Y:S01]  /*14be0*/  MUFU.EX2 R240, R4 ;  /* 0x0000000400f07308 */ /* 0x0007e20000000800 */
[----:B-1----:R-:W-:Y:S01]  /*14bf0*/  F2FP.F16.F32.PACK_AB R6, R192, R191 ;  /* 0x000000bfc006723e */ /* 0x002fe200000000ff */
[-C--:B--2---:R-:W-:Y:S01]  /*14c00*/  FMUL.FTZ R136, R136, R45.reuse ;  /* 0x0000002d88887220 */ /* 0x084fe20000410000 */
[-C--:B------:R-:W-:Y:S01]  /*14c10*/  FMUL.FTZ R137, R137, R45.reuse ;  /* 0x0000002d89897220 */ /* 0x080fe20000410000 */
[-C--:B------:R-:W-:Y:S01]  /*14c20*/  FMUL.FTZ R140, R140, R45.reuse ;  /* 0x0000002d8c8c7220 */ /* 0x080fe20000410000 */
[-C--:B------:R-:W-:Y:S01]  /*14c30*/  FMUL.FTZ R141, R141, R45.reuse ;  /* 0x0000002d8d8d7220 */ /* 0x080fe20000410000 */
[-C--:B------:R-:W-:Y:S01]  /*14c40*/  FMUL.FTZ R144, R144, R45.reuse ;  /* 0x0000002d90907220 */ /* 0x080fe20000410000 */
[-C--:B------:R-:W-:Y:S01]  /*14c50*/  FMUL.FTZ R145, R145, R45.reuse ;  /* 0x0000002d91917220 */ /* 0x080fe20000410000 */
[-C--:B------:R-:W-:Y:S01]  /*14c60*/  FMUL.FTZ R148, R148, R45.reuse ;  /* 0x0000002d94947220 */ /* 0x080fe20000410000 */
[----:B---3--:R-:W-:Y:S01]  /*14c70*/  FFMA.FTZ R4, R43, UR4, -R2 ;  /* 0x000000042b047c23 */ /* 0x008fe20008010802 */
[----:B------:R-:W-:-:S03]  /*14c80*/  FMUL.FTZ R149, R149, R45 ;  /* 0x0000002d95957220 */ /* 0x000fc60000410000 */
        /* <DEDUP_REMOVED lines=14> */
[----:B------:R1:W-:Y:S08]  /*14d70*/  MUFU.EX2 R104, R3 ;  /* 0x0000000300687308 */ /* 0x0003f00000000800 */
[----:B------:R2:W3:Y:S01]  /*14d80*/  MUFU.EX2 R47, R4 ;  /* 0x00000004002f7308 */ /* 0x0004e20000000800 */
[----:B-1----:R-:W-:-:S07]  /*14d90*/  FFMA.FTZ R3, R114, UR4, -R0 ;  /* 0x0000000472037c23 */ /* 0x002fce0008010800 */
[----:B------:R1:W-:Y:S01]  /*14da0*/  MUFU.EX2 R96, R3 ;  /* 0x0000000300607308 */ /* 0x0003e20000000800 */
[----:B--2---:R-:W-:Y:S01]  /*14db0*/  FFMA.FTZ R4, R109, UR4, -R0 ;  /* 0x000000046d047c23 */ /* 0x004fe20008010800 */
[----:B---3--:R-:W-:-:S06]  /*14dc0*/  F2FP.F16.F32.PACK_AB R5, R47, R46 ;  /* 0x0000002e2f05723e */ /* 0x008fcc00000000ff */
[----:B------:R2:W-:Y:S01]  /*14dd0*/  MUFU.EX2 R49, R4 ;  /* 0x0000000400317308 */ /* 0x0005e20000000800 */
[----:B-1----:R-:W-:Y:S02]  /*14de0*/  FFMA.FTZ R3, R34, UR4, -R2 ;  /* 0x0000000422037c23 */ /* 0x002fe40008010802 */
[----:B------:R-:W1:Y:S05]  /*14df0*/  LDSM.16.MT88.4 R32, [R135+0x400] ;  /* 0x000400008720783b */ /* 0x000e6a0000004200 */
[----:B------:R3:W-:Y:S01]  /*14e00*/  MUFU.EX2 R114, R3 ;  /* 0x0000000300727308 */ /* 0x0007e20000000800 */
[----:B--2---:R-:W-:-:S07]  /*14e10*/  FFMA.FTZ R4, R110, UR4, -R0 ;  /* 0x000000046e047c23 */ /* 0x004fce0008010800 */
[----:B------:R2:W4:Y:S01]  /*14e20*/  MUFU.EX2 R51, R4 ;  /* 0x0000000400337308 */ /* 0x0005220000000800 */
[----:B---3--:R-:W-:-:S07]  /*14e30*/  FFMA.FTZ R3, R117, UR4, -R0 ;  /* 0x0000000475037c23 */ /* 0x008fce0008010800 */
[----:B------:R3:W-:Y:S01]  /*14e40*/  MUFU.EX2 R56, R3 ;  /* 0x0000000300387308 */ /* 0x0007e20000000800 */
[----:B--2---:R-:W-:Y:S02]  /*14e50*/  F2FP.F16.F32.PACK_AB R4, R131, R130 ;  /* 0x000000828304723e */ /* 0x004fe400000000ff */
[----:B----4-:R-:W-:-:S07]  /*14e60*/  F2FP.F16.F32.PACK_AB R7, R51, R49 ;  /* 0x000000313307723e */ /* 0x010fce00000000ff */
[----:B------:R-:W-:Y:S01]  /*14e70*/  HMMA.16816.F32 R136, R4, R8, R136 ;  /* 0x000000080488723c */ /* 0x000fe20000001888 */
[----:B---3--:R-:W-:-:S04]  /*14e80*/  FFMA.FTZ R3, R119, UR4, -R0 ;  /* 0x0000000477037c23 */ /* 0x008fc80008010800 */
        /* <DEDUP_REMOVED lines=103> */
[----:B------:R-:W1:Y:S04]  /*15500*/  LDSM.16.MT88.4 R40, [R135+0x1c00] ;  /* 0x001c00008728783b */ /* 0x000e680000004200 */
[----:B------:R5:W-:Y:S02]  /*15510*/  MUFU.EX2 R107, R3 ;  /* 0x00000003006b7308 */ /* 0x000be40000000800 */
[C---:B--2---:R-:W-:Y:S08]  /*15520*/  HMMA.16816.F32 R20, R4.reuse, R28, R12 ;  /* 0x0000001c0414723c */ /* 0x044ff0000000180c */
[----:B------:R-:W-:Y:S01]  /*15530*/  HMMA.16816.F32 R12, R4, R30, R8 ;  /* 0x0000001e040c723c */ /* 0x000fe20000001808 */
[----:B------:R-:W2:Y:S01]  /*15540*/  LDSM.16.MT88.4 R28, [R134+0x7000] ;  /* 0x00700000861c783b */ /* 0x000ea20000004200 */
[----:B-----5:R-:W-:-:S06]  /*15550*/  FFMA.FTZ R3, R161, UR4, -R0 ;  /* 0x00000004a1037c23 */ /* 0x020fcc0008010800 */
[C---:B----4-:R-:W-:Y:S01]  /*15560*/  HMMA.16816.F32 R8, R4.reuse, R32, R24 ;  /* 0x000000200408723c */ /* 0x050fe20000001818 */
[----:B------:R4:W-:Y:S07]  /*15570*/  MUFU.EX2 R72, R3 ;  /* 0x0000000300487308 */ /* 0x0009ee0000000800 */
[----:B------:R-:W-:Y:S01]  /*15580*/  HMMA.16816.F32 R16, R4, R34, R16 ;  /* 0x000000220410723c */ /* 0x000fe20000001810 */
[----:B------:R-:W5:Y:S01]  /*15590*/  LDSM.16.MT88.4 R32, [R135+0x2000] ;  /* 0x002000008720783b */ /* 0x000f620000004200 */
[----:B------:R-:W-:-:S02]  /*155a0*/  F2FP.F16.F32.PACK_AB R4, R225, R226 ;  /* 0x000000e2e104723e */ /* 0x000fc400000000ff */
        /* <DEDUP_REMOVED lines=34> */
[----:B-----5:R-:W-:Y:S01]  /*157d0*/  HMMA.16816.F32 R24, R4, R32, R8 ;  /* 0x000000200418723c */ /* 0x020fe20000001808 */
        /* <DEDUP_REMOVED lines=27> */
[----:B---3--:R-:W-:Y:S01]  /*15990*/  HMMA.16816.F32 R20, R4, R40, R24 ;  /* 0x000000280414723c */ /* 0x008fe20000001818 */
        /* <DEDUP_REMOVED lines=50> */
[----:B------:R-:W-:Y:S01]  /*15cc0*/  FADD.FTZ R3, R85, R3 ;  /* 0x0000000355037221 */ /* 0x000fe20000010000 */
[----:B------:R-:W-:Y:S01]  /*15cd0*/  MOV R100, R190 ;  /* 0x000000be00647202 */ /* 0x000fe20000000f00 */
[----:B------:R-:W-:-:S02]  /*15ce0*/  FADD.FTZ R8, R203, R8 ;  /* 0x00000008cb087221 */ /* 0x000fc40000010000 */
[----:B------:R-:W-:Y:S02]  /*15cf0*/  FADD.FTZ R3, R88, R3 ;  /* 0x0000000358037221 */ /* 0x000fe40000010000 */
[----:B------:R-:W-:Y:S02]  /*15d00*/  FADD.FTZ R8, R204, R8 ;  /* 0x00000008cc087221 */ /* 0x000fe40000010000 */
[----:B------:R-:W-:Y:S02]  /*15d10*/  FADD.FTZ R3, R89, R3 ;  /* 0x0000000359037221 */ /* 0x000fe40000010000 */
[----:B------:R-:W-:Y:S01]  /*15d20*/  FADD.FTZ R8, R205, R8 ;  /* 0x00000008cd087221 */ /* 0x000fe20000010000 */
[----:B-1----:R-:W-:Y:S01]  /*15d30*/  FFMA.FTZ R9, R102, UR4, -R0 ;  /* 0x0000000466097c23 */ /* 0x002fe20008010800 */
[----:B------:R-:W-:Y:S02]  /*15d40*/  FADD.FTZ R3, R87, R3 ;  /* 0x0000000357037221 */ /* 0x000fe40000010000 */
[----:B------:R-:W-:Y:S01]  /*15d50*/  FADD.FTZ R8, R206, R8 ;  /* 0x00000008ce087221 */ /* 0x000fe20000010000 */
[----:B------:R1:W2:Y:S01]  /*15d60*/  MUFU.EX2 R55, R9 ;  /* 0x0000000900377308 */ /* 0x0002a20000000800 */
[----:B------:R-:W-:-:S02]  /*15d70*/  FADD.FTZ R3, R81, R3 ;  /* 0x0000000351037221 */ /* 0x000fc40000010000 */
[----:B------:R-:W-:Y:S02]  /*15d80*/  FADD.FTZ R8, R207, R8 ;  /* 0x00000008cf087221 */ /* 0x000fe40000010000 */
[----:B------:R-:W-:Y:S02]  /*15d90*/  FADD.FTZ R3, R83, R3 ;  /* 0x0000000353037221 */ /* 0x000fe40000010000 */
[----:B------:R-:W-:Y:S02]  /*15da0*/  FADD.FTZ R8, R208, R8 ;  /* 0x00000008d0087221 */ /* 0x000fe40000010000 */
[----:B------:R-:W-:Y:S02]  /*15db0*/  FADD.FTZ R3, R80, R3 ;  /* 0x0000000350037221 */ /* 0x000fe40000010000 */
[----:B------:R-:W-:Y:S02]  /*15dc0*/  FADD.FTZ R8, R209, R8 ;  /* 0x00000008d1087221 */ /* 0x000fe40000010000 */
[----:B------:R-:W-:-:S02]  /*15dd0*/  FADD.FTZ R3, R79, R3 ;  /* 0x000000034f037221 */ /* 0x000fc40000010000 */
        /* <DEDUP_REMOVED lines=116> */
[----:B-----5:R-:W-:-:S02]  /*16520*/  F2FP.F16.F32.PACK_AB R150, R221, R43 ;  /* 0x0000002bdd96723e */ /* 0x020fc400000000ff */
[----:B------:R-:W-:Y:S01]  /*16530*/  @P0 MOV R20, R53 ;  /* 0x0000003500140202 */ /* 0x000fe20000000f00 */
        /* <DEDUP_REMOVED lines=17> */
[-C--:B------:R-:W-:Y:S02]  /*16650*/  MOV R3, R52.reuse ;  /* 0x0000003400037202 */ /* 0x080fe40000000f00 */
[----:B------:R-:W-:Y:S01]  /*16660*/  FADD.FTZ R0, R49, R0 ;  /* 0x0000000031007221 */ /* 0x000fe20000010000 */
[----:B------:R-:W-:Y:S01]  /*16670*/  FADD.FTZ R2, R114, R2 ;  /* 0x0000000272027221 */ /* 0x000fe20000010000 */
[----:B------:R-:W1:Y:S01]  /*16680*/  MUFU.EX2 R8, R8 ;  /* 0x0000000800087308 */ /* 0x000e620000000800 */
        /* <DEDUP_REMOVED lines=31> */
[----:B------:R-:W-:Y:S01]  /*16880*/  @P0 IADD3 R0, PT, PT, R242, -0x3, RZ ;  /* 0xfffffffdf2000810 */ /* 0x000fe20007ffe0ff */
[----:B------:R-:W-:-:S01]  /*16890*/  NOP ;  /* 0x0000000000007918 */ /* 0x000fc20000000000 */
[----:B------:R-:W-:-:S15]  /*168a0*/  @P0 BRA `(.L_x_2391) ;  /* 0x0000000000040947 */ /* 0x000fde0003800000 */
.L_x_2385:
[----:B------:R-:W-:-:S07]  /*168b0*/  IADD3 R0, PT, PT, R100, -0x1, RZ ;  /* 0xffffffff64007810 */ /* 0x000fce0007ffe0ff */
.L_x_2391:
        /* <DEDUP_REMOVED lines=17> */
.L_x_2396:
[----:B------:R-:W1:Y:S01]  /*169d0*/  S2R R4, SR_TID.X ;  /* 0x0000000000047919 */ /* 0x000e620000002100 */
[----:B------:R-:W-:Y:S01]  /*169e0*/  @!P3 IADD3 R3, P0, PT, RZ, -R225, RZ ;  /* 0x800000e1ff03b210 */ /* 0x000fe20007f1e0ff */
[----:B------:R-:W-:Y:S01]  /*169f0*/  IMAD.MOV.U32 R10, RZ, RZ, R220 ;  /* 0x000000ffff0a7224 */ /* 0x000fe200078e00dc */
[----:B------:R-:W5:Y:S01]  /*16a00*/  @!P3 LDC R2, c[0x0][0x3c0] ;  /* 0x0000f000ff02bb82 */ /* 0x000f620000000800 */
[----:B------:R-:W-:Y:S07]  /*16a10*/  DEPBAR.LE SB0, 0x0 ;  /* 0x000080000000791a */ /* 0x000fee0000000000 */
[----:B------:R-:W-:Y:S01]  /*16a20*/  BAR.SYNC.DEFER_BLOCKING 0x0 ;  /* 0x0000000000007b1d */ /* 0x000fe20000010000 */
[----:B------:R-:W-:Y:S01]  /*16a30*/  IMAD.MOV.U32 R9, RZ, RZ, R219 ;  /* 0x000000ffff097224 */ /* 0x000fe200078e00db */
[----:B-1----:R-:W-:Y:S06]  /*16a40*/  LOP3.LUT R13, R4, 0x18, RZ, 0xc0, !PT ;  /* 0x00000018040d7812 */ /* 0x002fec00078ec0ff */
[----:B------:R-:W1:Y:S01]  /*16a50*/  LDC R15, c[0x0][0x3c4] ;  /* 0x0000f100ff0f7b82 */ /* 0x000e620000000800 */
[----:B-----5:R-:W-:Y:S02]  /*16a60*/  @!P3 IMAD.SHL.U32 R0, R2, 0x100, RZ ;  /* 0x000001000200b824 */ /* 0x020fe400078e00ff */
[----:B------:R-:W-:Y:S02]  /*16a70*/  IMAD.SHL.U32 R11, R4, 0x8, RZ ;  /* 0x00000008040b7824 */ /* 0x000fe400078e00ff */
[----:B------:R-:W-:Y:S05]  /*16a80*/  @!P3 IMAD.X R0, RZ, RZ, ~R0, P0 ;  /* 0x000000ffff00b224 */ /* 0x000fea00000e0e00 */
        /* <DEDUP_REMOVED lines=65> */
.L_x_2393:
[----:B------:R-:W-:Y:S02]  /*16ea0*/  LOP3.LUT R3, R13, 0xd8, R11, 0x78, !PT ;  /* 0x000000d80d037812 */ /* 0x000fe400078e780b */
[C---:B------:R-:W-:Y:S02]  /*16eb0*/  SHF.L.U32 R14, R2.reuse, 0x6, RZ ;  /* 0x00000006020e7819 */ /* 0x040fe400000006ff */
[----:B-1----:R-:W-:Y:S02]  /*16ec0*/  SHF.L.U64.HI R0, R2, 0x6, R15 ;  /* 0x0000000602007819 */ /* 0x002fe4000001020f */
[-C--:B------:R-:W-:Y:S02]  /*16ed0*/  IADD3 R12, P0, PT, R14, R220.reuse, RZ ;  /* 0x000000dc0e0c7210 */ /* 0x080fe40007f1e0ff */
[----:B------:R-:W-:Y:S02]  /*16ee0*/  LOP3.LUT R2, R3, 0x1f20, R11, 0xf8, !PT ;  /* 0x00001f2003027812 */ /* 0x000fe400078ef80b */
[-C--:B------:R-:W-:Y:S02]  /*16ef0*/  MOV R3, R219.reuse ;  /* 0x000000db00037202 */ /* 0x080fe40000000f00 */
[----:B------:R-:W-:Y:S02]  /*16f00*/  LEA R168, R2, UR5, 0x1 ;  /* 0x0000000502a87c11 */ /* 0x000fe4000f8e08ff */
[----:B------:R-:W-:Y:S02]  /*16f10*/  MOV R2, R220 ;  /* 0x000000dc00027202 */ /* 0x000fe40000000f00 */
[----:B------:R-:W-:Y:S02]  /*16f20*/  IADD3.X R13, PT, PT, R0, R219, RZ, P0, !PT ;  /* 0x000000db000d7210 */ /* 0x000fe400007fe4ff */
[----:B------:R-:W-:Y:S01]  /*16f30*/  IADD3 R10, P1, PT, R12, R14, RZ ;  /* 0x0000000e0c0a7210 */ /* 0x000fe20007f3e0ff */
[----:B------:R-:W-:Y:S01]  /*16f40*/  @!PT LDS RZ, [RZ] ;  /* 0x00000000fffff984 */ /* 0x000fe20000000800 */
[----:B------:R-:W-:Y:S01]  /*16f50*/  @!PT LDS RZ, [RZ] ;  /* 0x00000000fffff984 */ /* 0x000fe20000000800 */
[----:B------:R-:W-:Y:S01]  /*16f60*/  @!PT LDS RZ, [RZ] ;  /* 0x00000000fffff984 */ /* 0x000fe20000000800 */
[----:B------:R1:W-:Y:S01]  /*16f70*/  LDGSTS.E.BYPASS.LTC128B.128 [R168+0x5000], desc[UR6][R2.64] ;  /* 0x0500000002a87fae */ /* 0x0003e2000b981a06 */
[----:B------:R-:W-:Y:S02]  /*16f80*/  IADD3 R178, PT, PT, R178, -0x1, RZ ;  /* 0xffffffffb2b27810 */ /* 0x000fe40007ffe0ff */
[----:B------:R-:W-:Y:S02]  /*16f90*/  IADD3.X R11, PT, PT, R13, R0, RZ, P1, !PT ;  /* 0x000000000d0b7210 */ /* 0x000fe40000ffe4ff */
[----:B------:R-:W-:Y:S03]  /*16fa0*/  IADD3 R8, P0, PT, R10, R14, RZ ;  /* 0x0000000e0a087210 */ /* 0x000fe60007f1e0ff */
[----:B------:R-:W-:Y:S01]  /*16fb0*/  LDGSTS.E.BYPASS.LTC128B.128 [R168+0x5800], desc[UR6][R12.64] ;  /* 0x058000000ca87fae */ /* 0x000fe2000b981a06 */
[----:B------:R-:W-:Y:S02]  /*16fc0*/  IADD3.X R9, PT, PT, R11, R0, RZ, P0, !PT ;  /* 0x000000000b097210 */ /* 0x000fe400007fe4ff */
[----:B------:R-:W-:Y:S04]  /*16fd0*/  IADD3 R6, P1, PT, R8, R14, RZ ;  /* 0x0000000e08067210 */ /* 0x000fe80007f3e0ff */
[----:B------:R-:W-:Y:S01]  /*16fe0*/  IADD3.X R7, PT, PT, R9, R0, RZ, P1, !PT ;  /* 0x0000000009077210 */ /* 0x000fe20000ffe4ff */
[----:B------:R5:W-:Y:S01]  /*16ff0*/  LDGSTS.E.BYPASS.LTC128B.128 [R168+0x6000], desc[UR6][R10.64] ;  /* 0x060000000aa87fae */ /* 0x000be2000b981a06 */
[----:B------:R-:W-:Y:S04]  /*17000*/  IADD3 R4, P0, PT, R6, R14, RZ ;  /* 0x0000000e06047210 */ /* 0x000fe80007f1e0ff */
[----:B------:R-:W-:Y:S03]  /*17010*/  IADD3.X R5, PT, PT, R7, R0, RZ, P0, !PT ;  /* 0x0000000007057210 */ /* 0x000fe600007fe4ff */
[----:B------:R-:W-:Y:S01]  /*17020*/  LDGSTS.E.BYPASS.LTC128B.128 [R168+0x6800], desc[UR6][R8.64] ;  /* 0x0680000008a87fae */ /* 0x000fe2000b981a06 */
[----:B-1----:R-:W-:Y:S04]  /*17030*/  IADD3 R2, P1, PT, R4, R14, RZ ;  /* 0x0000000e04027210 */ /* 0x002fe80007f3e0ff */
[----:B------:R-:W-:Y:S03]  /*17040*/  IADD3.X R3, PT, PT, R5, R0, RZ, P1, !PT ;  /* 0x0000000005037210 */ /* 0x000fe60000ffe4ff */
[----:B------:R-:W-:Y:S08]  /*17050*/  LDGSTS.E.BYPASS.LTC128B.128 [R168+0x7000], desc[UR6][R6.64] ;  /* 0x0700000006a87fae */ /* 0x000ff0000b981a06 */
[----:B------:R-:W-:Y:S01]  /*17060*/  LDGSTS.E.BYPASS.LTC128B.128 [R168+0x7800], desc[UR6][R4.64] ;  /* 0x0780000004a87fae */ /* 0x000fe2000b981a06 */
[----:B-----5:R-:W-:Y:S04]  /*17070*/  IADD3 R10, P0, PT, R2, R14, RZ ;  /* 0x0000000e020a7210 */ /* 0x020fe80007f1e0ff */
[----:B------:R-:W-:Y:S03]  /*17080*/  IADD3.X R11, PT, PT, R3, R0, RZ, P0, !PT ;  /* 0x00000000030b7210 */ /* 0x000fe600007fe4ff */
[----:B------:R-:W-:Y:S01]  /*17090*/  LDGSTS.E.BYPASS.LTC128B.128 [R168+0x8000], desc[UR6][R2.64] ;  /* 0x0800000002a87fae */ /* 0x000fe2000b981a06 */
[----:B------:R-:W-:Y:S07]  /*170a0*/  ISETP.GT.AND P0, PT, R178, R223, PT ;  /* 0x000000dfb200720c */ /* 0x000fee0003f04270 */
        /* <DEDUP_REMOVED lines=405> */
[----:B------:R-:W-:Y:S02]  /*18a00*/  LOP3.LUT R3, RZ, R10, RZ, 0x33, !PT ;  /* 0x0000000aff037212 */ /* 0x000fe400078e33ff */
[----:B------:R-:W-:Y:S09]  /*18a10*/  ISETP.GE.U32.AND P4, PT, R4, R9, PT ;  /* 0x000000090400720c */ /* 0x000ff20003f86070 */
[----:B------:R-:W-:Y:S04]  /*18a20*/  @P2 VIADD R0, R0, 0x1 ;  /* 0x0000000100002836 */ /* 0x000fe80000000000 */
[----:B------:R-:W-:Y:S01]  /*18a30*/  @P4 IADD3 R2, PT, PT, R2, 0x1, RZ ;  /* 0x0000000102024810 */ /* 0x000fe20007ffe0ff */
[----:B------:R-:W-:Y:S04]  /*18a40*/  @!P5 IMAD.MOV R0, RZ, RZ, -R0 ;  /* 0x000000ffff00d224 */ /* 0x000fe800078e0a00 */
[----:B------:R-:W-:Y:S01]  /*18a50*/  @!P6 IMAD.MOV R2, RZ, RZ, -R2 ;  /* 0x000000ffff02e224 */ /* 0x000fe200078e0a02 */
[C---:B------:R-:W-:Y:S04]  /*18a60*/  SEL R0, R3.reuse, R0, !P0 ;  /* 0x0000000003007207 */ /* 0x040fe80004000000 */
[C---:B------:R-:W-:Y:S02]  /*18a70*/  LEA R6, P1, R0.reuse, R180, 0x2 ;  /* 0x000000b400067211 */ /* 0x040fe400078210ff */
[----:B------:R-:W-:Y:S02]  /*18a80*/  SEL R2, R3, R2, !P0 ;  /* 0x0000000203027207 */ /* 0x000fe40004000000 */
[-C--:B------:R-:W-:Y:S02]  /*18a90*/  LEA.HI.X.SX32 R7, R0, R181.reuse, 0x2, P1 ;  /* 0x000000b500077211 */ /* 0x080fe400008f16ff */
[C---:B------:R-:W-:Y:S02]  /*18aa0*/  LEA R4, P0, R2.reuse, R180, 0x2 ;  /* 0x000000b402047211 */ /* 0x040fe400078010ff */
[C---:B------:R-:W-:Y:S01]  /*18ab0*/  IADD3 R0, PT, PT, R2.reuse, -R0, RZ ;  /* 0x8000000002007210 */ /* 0x040fe20007ffe0ff */
[----:B------:R-:W2:Y:S01]  /*18ac0*/  LDG.E R8, desc[UR6][R6.64] ;  /* 0x0000000606087981 */ /* 0x000ea2000c1e1900 */
[----:B------:R-:W-:Y:S03]  /*18ad0*/  LEA.HI.X.SX32 R5, R2, R181, 0x2, P0 ;  /* 0x000000b502057211 */ /* 0x000fe600000f16ff */
        /* <DEDUP_REMOVED lines=16> */
.L_x_2395:
        /* <DEDUP_REMOVED lines=30> */
.L_x_2394:
        /* <DEDUP_REMOVED lines=93> */
[----:B------:R-:W-:Y:S06]  /*19390*/  ISETP.GT.AND P0, PT, R178, R223, PT ;  /* 0x000000dfb200720c */ /* 0x000fec0003f04270 */
        /* <DEDUP_REMOVED lines=9> */
[--C-:B-1----:R-:W-:Y:S09]  /*19430*/  FFMA.FTZ R7, R155, UR4, -R25.reuse ;  /* 0x000000049b077c23 */ /* 0x102ff20008010819 */
[----:B------:R1:W-:Y:S01]  /*19440*/  MUFU.EX2 R155, R7 ;  /* 0x00000007009b7308 */ /* 0x0003e20000000800 */
[--C-:B--2---:R-:W-:Y:S09]  /*19450*/  FFMA.FTZ R4, R171, UR4, -R26.reuse ;  /* 0x00000004ab047c23 */ /* 0x104ff2000801081a */
[----:B------:R2:W-:Y:S01]  /*19460*/  MUFU.EX2 R131, R4 ;  /* 0x0000000400837308 */ /* 0x0005e20000000800 */
[--C-:B---3--:R-:W-:Y:S01]  /*19470*/  FFMA.FTZ R5, R18, UR4, -R25.reuse ;  /* 0x0000000412057c23 */ /* 0x108fe20008010819 */
[----:B------:R-:W-:Y:S08]  /*19480*/  FMUL.FTZ R18, R0, R150 ;  /* 0x0000009600127220 */ /* 0x000ff00000410000 */
[----:B------:R3:W-:Y:S01]  /*19490*/  MUFU.EX2 R171, R6 ;  /* 0x0000000600ab7308 */ /* 0x0007e20000000800 */
[--C-:B-1----:R-:W-:Y:S09]  /*194a0*/  FFMA.FTZ R7, R15, UR4, -R25.reuse ;  /* 0x000000040f077c23 */ /* 0x102ff20008010819 */
[----:B------:R-:W1:Y:S01]  /*194b0*/  MUFU.EX2 R2, R2 ;  /* 0x0000000200027308 */ /* 0x000e620000000800 */
[--C-:B--2---:R-:W-:Y:S09]  /*194c0*/  FFMA.FTZ R4, R170, UR4, -R26.reuse ;  /* 0x00000004aa047c23 */ /* 0x104ff2000801081a */
[----:B------:R2:W5:Y:S01]  /*194d0*/  MUFU.EX2 R133, R4 ;  /* 0x0000000400857308 */ /* 0x0005620000000800 */
[--C-:B---3--:R-:W-:Y:S01]  /*194e0*/  FFMA.FTZ R6, R28, UR4, -R25.reuse ;  /* 0x000000041c067c23 */ /* 0x108fe20008010819 */
[----:B----4-:R-:W-:Y:S08]  /*194f0*/  F2FP.F16.F32.PACK_AB R28, R159, R132 ;  /* 0x000000849f1c723e */ /* 0x010ff000000000ff */
[----:B------:R3:W-:Y:S01]  /*19500*/  MUFU.EX2 R182, R6 ;  /* 0x0000000600b67308 */ /* 0x0007e20000000800 */
[----:B-1----:R-:W-:Y:S09]  /*19510*/  FMUL.FTZ R9, R2, R141 ;  /* 0x0000008d02097220 */ /* 0x002ff20000410000 */
[----:B------:R1:W-:Y:S01]  /*19520*/  MUFU.EX2 R177, R7 ;  /* 0x0000000700b17308 */ /* 0x0003e20000000800 */
[--C-:B--2---:R-:W-:Y:S09]  /*19530*/  FFMA.FTZ R4, R176, UR4, -R25.reuse ;  /* 0x00000004b0047c23 */ /* 0x104ff20008010819 */
        /* <DEDUP_REMOVED lines=8> */
[----:B-----5:R-:W-:Y:S08]  /*195c0*/  F2FP.F16.F32.PACK_AB R29, R133, R131 ;  /* 0x00000083851d723e */ /* 0x020ff000000000ff */
        /* <DEDUP_REMOVED lines=520> */
.L_x_2392:
[----:B------:R1:W5:Y:S04]  /*1b650*/  LDL R34, [R1] ;  /* 0x0000000001227983 */ /* 0x0003680000100800 */
[----:B------:R-:W2:Y:S04]  /*1b660*/  SHFL.BFLY PT, R2, R221, 0x2, 0x1f ;  /* 0x0c401f00dd027f89 */ /* 0x000ea800000e0000 */
[----:B------:R-:W3:Y:S01]  /*1b670*/  SHFL.BFLY PT, R0, R222, 0x2, 0x1f ;  /* 0x0c401f00de007f89 */ /* 0x000ee200000e0000 */
[----:B------:R-:W4:Y:S01]  /*1b680*/  S2R R22, SR_TID.X ;  /* 0x0000000000167919 */ /* 0x000f220000002100 */
[----:B------:R-:W1:Y:S01]  /*1b690*/  S2R R4, SR_TID.X ;  /* 0x0000000000047919 */ /* 0x000e620000002100 */
[----:B------:R-:W1:Y:S01]  /*1b6a0*/  S2R R32, SR_TID.X ;  /* 0x0000000000207919 */ /* 0x000e620000002100 */
[----:B--2---:R-:W-:Y:S01]  /*1b6b0*/  FADD.FTZ R2, R2, R221 ;  /* 0x000000dd02027221 */ /* 0x004fe20000010000 */
[----:B---3--:R-:W-:-:S04]  /*1b6c0*/  FADD.FTZ R0, R0, R222 ;  /* 0x000000de00007221 */ /* 0x008fc80000010000 */
[----:B------:R-:W2:Y:S04]  /*1b6d0*/  SHFL.BFLY PT, R5, R2, 0x1, 0x1f ;  /* 0x0c201f0002057f89 */ /* 0x000ea800000e0000 */
[----:B------:R-:W3:Y:S01]  /*1b6e0*/  SHFL.BFLY PT, R6, R0, 0x1, 0x1f ;  /* 0x0c201f0000067f89 */ /* 0x000ee200000e0000 */
[C---:B----4-:R-:W-:Y:S02]  /*1b6f0*/  IMAD.SHL.U32 R23, R22.reuse, 0x4, RZ ;  /* 0x0000000416177824 */ /* 0x050fe400078e00ff */
[----:B------:R-:W-:Y:S01]  /*1b700*/  IMAD.SHL.U32 R8, R22, 0x10, RZ ;  /* 0x0000001016087824 */ /* 0x000fe200078e00ff */
[----:B-1----:R-:W-:Y:S02]  /*1b710*/  SHF.L.U32 R4, R4, 0x2, RZ ;  /* 0x0000000204047819 */ /* 0x002fe400000006ff */
[----:B------:R-:W-:-:S02]  /*1b720*/  SHF.L.U32 R11, R22, 0x3, RZ ;  /* 0x00000003160b7819 */ /* 0x000fc400000006ff */
[----:B------:R-:W-:Y:S02]  /*1b730*/  SHF.R.U32.HI R32, RZ, 0x3, R32 ;  /* 0x00000003ff207819 */ /* 0x000fe40000011620 */
[----:B------:R-:W-:Y:S01]  /*1b740*/  LOP3.LUT R7, R4, 0xd8, RZ, 0xc0, !PT ;  /* 0x000000d804077812 */ /* 0x000fe200078ec0ff */
[----:B--2---:R-:W-:Y:S01]  /*1b750*/  FADD.FTZ R5, R2, R5 ;  /* 0x0000000502057221 */ /* 0x004fe20000010000 */
[----:B------:R-:W-:Y:S01]  /*1b760*/  SHF.L.U32 R2, R22, 0x1, RZ ;  /* 0x0000000116027819 */ /* 0x000fe200000006ff */
[----:B---3--:R-:W-:Y:S02]  /*1b770*/  FADD.FTZ R6, R0, R6 ;  /* 0x0000000600067221 */ /* 0x008fe40000010000 */
[----:B------:R-:W1:Y:S01]  /*1b780*/  MUFU.RCP R10, R5 ;  /* 0x00000005000a7308 */ /* 0x000e620000001000 */
[----:B------:R-:W-:Y:S02]  /*1b790*/  LOP3.LUT R2, R2, 0x6, RZ, 0xc0, !PT ;  /* 0x0000000602027812 */ /* 0x000fe400078ec0ff */
[----:B------:R-:W-:-:S05]  /*1b7a0*/  LOP3.LUT R0, R23, 0x4, RZ, 0xc0, !PT ;  /* 0x0000000417007812 */ /* 0x000fca00078ec0ff */
[----:B------:R-:W2:Y:S01]  /*1b7b0*/  MUFU.RCP R9, R6 ;  /* 0x0000000600097308 */ /* 0x000ea20000001000 */
[----:B------:R-:W-:Y:S01]  /*1b7c0*/  IMAD.SHL.U32 R4, R32, 0x20, RZ ;  /* 0x0000002020047824 */ /* 0x000fe200078e00ff */
[----:B------:R-:W-:Y:S02]  /*1b7d0*/  LOP3.LUT R2, R2, 0x3e00, R8, 0xf8, !PT ;  /* 0x00003e0002027812 */ /* 0x000fe400078ef808 */
[----:B------:R-:W-:Y:S02]  /*1b7e0*/  LOP3.LUT R0, R0, 0xf00, R23, 0xf8, !PT ;  /* 0x00000f0000007812 */ /* 0x000fe400078ef817 */
[----:B------:R-:W-:Y:S02]  /*1b7f0*/  SHF.R.U32.HI R21, RZ, 0x1, R22 ;  /* 0x00000001ff157819 */ /* 0x000fe40000011616 */
[----:B------:R-:W-:Y:S02]  /*1b800*/  LOP3.LUT R8, R11, 0xc0, RZ, 0xc0, !PT ;  /* 0x000000c00b087812 */ /* 0x000fe400078ec0ff */
[----:B------:R-:W-:-:S02]  /*1b810*/  FSETP.NE.FTZ.AND P1, PT, R5, RZ, PT ;  /* 0x000000ff0500720b */ /* 0x000fc40003f35000 */
[----:B------:R-:W-:Y:S02]  /*1b820*/  LOP3.LUT R4, R0, 0x20, R4, 0xf8, !PT ;  /* 0x0000002000047812 */ /* 0x000fe400078ef804 */
[----:B------:R-:W-:Y:S02]  /*1b830*/  LOP3.LUT R7, R7, 0x18, R21, 0x78, !PT ;  /* 0x0000001807077812 */ /* 0x000fe400078e7815 */
[----:B------:R-:W-:Y:S02]  /*1b840*/  LOP3.LUT R8, R8, 0x18, R22, 0xf8, !PT ;  /* 0x0000001808087812 */ /* 0x000fe400078ef816 */
[----:B------:R-:W-:Y:S02]  /*1b850*/  LOP3.LUT R2, R2, 0x20, R11, 0xf8, !PT ;  /* 0x0000002002027812 */ /* 0x000fe400078ef80b */
[----:B------:R-:W-:Y:S02]  /*1b860*/  FSETP.NE.FTZ.AND P0, PT, R6, RZ, PT ;  /* 0x000000ff0600720b */ /* 0x000fe40003f15000 */
[----:B-1----:R-:W-:-:S02]  /*1b870*/  FSEL R0, R10, 1, P1 ;  /* 0x3f8000000a007808 */ /* 0x002fc40000800000 */
[----:B------:R-:W-:Y:S02]  /*1b880*/  LOP3.LUT R2, R2, R8, RZ, 0xfc, !PT ;  /* 0x0000000802027212 */ /* 0x000fe400078efcff */
[----:B------:R-:W-:Y:S02]  /*1b890*/  LOP3.LUT R7, R4, R7, RZ, 0xfc, !PT ;  /* 0x0000000704077212 */ /* 0x000fe400078efcff */
        /* <DEDUP_REMOVED lines=10> */
[----:B------:R-:W1:Y:S01]  /*1b940*/  S2R R33, SR_CTAID.X ;  /* 0x0000000000217919 */ /* 0x000e620000002500 */
[----:B------:R-:W-:Y:S01]  /*1b950*/  LEA R2, R2, UR5, 0x2 ;  /* 0x0000000502027c11 */ /* 0x000fe2000f8e10ff */
[----:B------:R-:W-:Y:S01]  /*1b960*/  BAR.SYNC.DEFER_BLOCKING 0x0 ;  /* 0x0000000000007b1d */ /* 0x000fe20000010000 */
[----:B------:R-:W-:Y:S01]  /*1b970*/  LOP3.LUT R8, R11, 0x40, RZ, 0xc0, !PT ;  /* 0x000000400b087812 */ /* 0x000fe200078ec0ff */
[C---:B------:R-:W-:Y:S01]  /*1b980*/  FMUL.FTZ R138, R4.reuse, R138 ;  /* 0x0000008a048a7220 */ /* 0x040fe20000410000 */
[----:B------:R-:W-:Y:S01]  /*1b990*/  FMUL.FTZ R139, R4, R139 ;  /* 0x0000008b048b7220 */ /* 0x000fe20000410000 */
[----:B------:R-:W-:Y:S01]  /*1b9a0*/  IADD3 R0, PT, PT, R2, -R0, RZ ;  /* 0x8000000002007210 */ /* 0x000fe20007ffe0ff */
[C---:B------:R-:W-:Y:S01]  /*1b9b0*/  FMUL.FTZ R142, R4.reuse, R142 ;  /* 0x0000008e048e7220 */ /* 0x040fe20000410000 */
[C---:B------:R-:W-:Y:S01]  /*1b9c0*/  FMUL.FTZ R143, R4.reuse, R143 ;  /* 0x0000008f048f7220 */ /* 0x040fe20000410000 */
[C---:B------:R-:W-:Y:S01]  /*1b9d0*/  FMUL.FTZ R146, R4.reuse, R146 ;  /* 0x0000009204927220 */ /* 0x040fe20000410000 */
[C---:B------:R-:W-:Y:S01]  /*1b9e0*/  FMUL.FTZ R147, R4.reuse, R147 ;  /* 0x0000009304937220 */ /* 0x040fe20000410000 */
[C---:B------:R-:W-:Y:S01]  /*1b9f0*/  FMUL.FTZ R150, R4.reuse, R150 ;  /* 0x0000009604967220 */ /* 0x040fe20000410000 */
[----:B------:R-:W-:Y:S01]  /*1ba00*/  FMUL.FTZ R151, R4, R151 ;  /* 0x0000009704977220 */ /* 0x000fe20000410000 */
[----:B------:R-:W-:Y:S01]  /*1ba10*/  IMAD.IADD R4, R2, 0x1, -R8 ;  /* 0x0000000102047824 */ /* 0x000fe200078e0a08 */
[----:B------:R-:W2:Y:S08]  /*1ba20*/  S2UR UR8, SR_CTAID.Y ;  /* 0x00000000000879c3 */ /* 0x000eb00000002600 */
[----:B------:R-:W3:Y:S01]  /*1ba30*/  S2UR UR4, SR_CTAID.Z ;  /* 0x00000000000479c3 */ /* 0x000ee20000002700 */
[----:B------:R-:W-:Y:S04]  /*1ba40*/  STS.64 [R2], R136 ;  /* 0x0000008802007388 */ /* 0x000fe80000000a00 */
[----:B------:R4:W-:Y:S03]  /*1ba50*/  STS.64 [R2+0x400], R138 ;  /* 0x0004008a02007388 */ /* 0x0009e60000000a00 */
[----:B------:R-:W3:Y:S01]  /*1ba60*/  @P1 LDC R11, c[0x0][0x458] ;  /* 0x00011600ff0b1b82 */ /* 0x000ee20000000800 */
[----:B------:R-:W-:Y:S04]  /*1ba70*/  STS.64 [R4+0x20], R140 ;  /* 0x0000208c04007388 */ /* 0x000fe80000000a00 */
[----:B------:R-:W-:Y:S03]  /*1ba80*/  STS.64 [R4+0x420], R142 ;  /* 0x0004208e04007388 */ /* 0x000fe60000000a00 */
[----:B------:R-:W3:Y:S01]  /*1ba90*/  @P0 LDC R10, c[0x0][0x458] ;  /* 0x00011600ff0a0b82 */ /* 0x000ee20000000800 */
[----:B------:R-:W-:Y:S04]  /*1baa0*/  STS.64 [R0+0x40], R144 ;  /* 0x0000409000007388 */ /* 0x000fe80000000a00 */
[----:B------:R1:W-:Y:S01]  /*1bab0*/  STS.64 [R0+0x440], R146 ;  /* 0x0004409200007388 */ /* 0x0003e20000000a00 */
[----:B----4-:R-:W-:-:S02]  /*1bac0*/  IADD3 R2, PT, PT, -R8, R0, RZ ;  /* 0x0000000008027210 */ /* 0x010fc40007ffe1ff */
[----:B------:R-:W2:Y:S03]  /*1bad0*/  LDC.64 R8, c[0x0][0x430] ;  /* 0x00010c00ff087b82 */ /* 0x000ea60000000a00 */
[----:B------:R-:W-:Y:S04]  /*1bae0*/  STS.64 [R2+0x60], R148 ;  /* 0x0000609402007388 */ /* 0x000fe80000000a00 */
[----:B------:R2:W-:Y:S01]  /*1baf0*/  STS.64 [R2+0x460], R150 ;  /* 0x0004609602007388 */ /* 0x0005e20000000a00 */
[----:B-1----:R-:W-:Y:S01]  /*1bb00*/  LEA R0, R7, UR5, 0x2 ;  /* 0x0000000507007c11 */ /* 0x002fe2000f8e10ff */
[----:B------:R-:W-:Y:S08]  /*1bb10*/  BAR.SYNC.DEFER_BLOCKING 0x0 ;  /* 0x0000000000007b1d */ /* 0x000ff00000010000 */
[----:B------:R-:W3:Y:S01]  /*1bb20*/  LDC R7, c[0x0][0x3e0] ;  /* 0x0000f800ff077b82 */ /* 0x000ee20000000800 */
[----:B------:R-:W1:Y:S01]  /*1bb30*/  @P1 MUFU.LG2 R4, R5 ;  /* 0x0000000500041308 */ /* 0x000e620000000c00 */
[----:B------:R-:W4:Y:S01]  /*1bb40*/  LDCU UR5, c[0x0][0x44c] ;  /* 0x00008980ff0577ac */ /* 0x000f220008000800 */
[----:B------:R-:W-:-:S06]  /*1bb50*/  LOP3.LUT P2, RZ, R22, 0x3, RZ, 0xc0, !PT ;  /* 0x0000000316ff7812 */ /* 0x000fcc000784c0ff */
[----:B------:R-:W4:Y:S01]  /*1bb60*/  @P0 MUFU.LG2 R6, R6 ;  /* 0x0000000600060308 */ /* 0x000f220000000c00 */
[----:B------:R-:W3:Y:S04]  /*1bb70*/  LDS.128 R28, [R0] ;  /* 0x00000000001c7984 */ /* 0x000ee80000000c00 */
[----:B------:R-:W4:Y:S04]  /*1bb80*/  LDS.128 R24, [R0+0x800] ;  /* 0x0008000000187984 */ /* 0x000f280000000c00 */
[----:B------:R-:W4:Y:S04]  /*1bb90*/  LDS.128 R16, [R0+0x1000] ;  /* 0x0010000000107984 */ /* 0x000f280000000c00 */
[----:B------:R3:W4:Y:S01]  /*1bba0*/  LDS.128 R12, [R0+0x1800] ;  /* 0x00180000000c7984 */ /* 0x0007220000000c00 */
[----:B--2---:R-:W-:Y:S01]  /*1bbb0*/  IMAD R2, R8, UR8, R224 ;  /* 0x0000000808027c24 */ /* 0x004fe2000f8e02e0 */
[----:B------:R-:W-:Y:S01]  /*1bbc0*/  SHF.L.U32 R33, R33, 0x6, RZ ;  /* 0x0000000621217819 */ /* 0x000fe200000006ff */
[----:B-1----:R-:W-:Y:S01]  /*1bbd0*/  @P1 FMUL.FTZ R5, R4, 0.69314718246459960938 ;  /* 0x3f31721804051820 */ /* 0x002fe20000410000 */
[----:B------:R-:W-:Y:S01]  /*1bbe0*/  IMAD.MOV.U32 R8, RZ, RZ, -0x800000 ;  /* 0xff800000ff087424 */ /* 0x000fe200078e00ff */
[----:B------:R-:W-:Y:S01]  /*1bbf0*/  SHF.R.U32.HI R22, RZ, 0x2, R22 ;  /* 0x00000002ff167819 */ /* 0x000fe20000011616 */
[----:B------:R-:W-:Y:S01]  /*1bc00*/  BSSY.RECONVERGENT B0, `(.L_x_2397) ;  /* 0x0000018000007945 */ /* 0x000fe20003800200 */
[----:B------:R-:W-:-:S02]  /*1bc10*/  LOP3.LUT R21, R21, 0x30, RZ, 0xc0, !PT ;  /* 0x0000003015157812 */ /* 0x000fc400078ec0ff */
[----:B---3--:R-:W-:-:S05]  /*1bc20*/  IADD3 R0, PT, PT, -R224, RZ, RZ ;  /* 0x000000ffe0007210 */ /* 0x008fca0007ffe1ff */
[----:B------:R-:W-:-:S04]  /*1bc30*/  IMAD R0, R7, R0, UR4 ;  /* 0x0000000407007e24 */ /* 0x000fc8000f8e0200 */
[----:B------:R-:W-:Y:S02]  /*1bc40*/  IMAD R2, R2, R7, R0 ;  /* 0x0000000702027224 */ /* 0x000fe400078e0200 */
[----:B----4-:R-:W-:Y:S02]  /*1bc50*/  @P0 FMUL.FTZ R0, R6, 0.69314718246459960938 ;  /* 0x3f31721806000820 */ /* 0x010fe40000410000 */
[----:B------:R-:W-:Y:S02]  /*1bc60*/  IMAD R4, R2, R9, R33 ;  /* 0x0000000902047224 */ /* 0x000fe400078e0221 */
[----:B------:R-:W-:Y:S01]  /*1bc70*/  @P1 FFMA.FTZ R8, R20, R11, R5 ;  /* 0x0000000b14081223 */ /* 0x000fe20000010005 */
[----:B------:R-:W-:Y:S01]  /*1bc80*/  MOV R7, 0xff800000 ;  /* 0xff80000000077802 */ /* 0x000fe20000000f00 */
[----:B------:R-:W-:Y:S01]  /*1bc90*/  IMAD R5, R4, UR5, RZ ;  /* 0x0000000504057c24 */ /* 0x000fe2000f8e02ff */
[----:B------:R-:W-:Y:S01]  /*1bca0*/  LOP3.LUT R2, R21, 0x7, R22, 0xf8, !PT ;  /* 0x0000000715027812 */ /* 0x000fe200078ef816 */
[----:B------:R-:W-:Y:S01]  /*1bcb0*/  @P0 FFMA.FTZ R7, R3, R10, R0 ;  /* 0x0000000a03070223 */ /* 0x000fe20000010000 */
[----:B------:R-:W-:Y:S06]  /*1bcc0*/  @P2 BRA `(.L_x_2398) ;  /* 0x00000000002c2947 */ /* 0x000fec0003800000 */
[----:B------:R-:W1:Y:S01]  /*1bcd0*/  LDCU.64 UR4, c[0x0][0x428] ;  /* 0x00008500ff0477ac */ /* 0x000e620008000a00 */
[----:B-----5:R-:W-:Y:S01]  /*1bce0*/  IMAD.IADD R0, R34, 0x1, -R33 ;  /* 0x0000000122007824 */ /* 0x020fe200078e0a21 */
[----:B------:R-:W-:Y:S01]  /*1bcf0*/  IADD3 R3, P0, PT, R4, R2, RZ ;  /* 0x0000000204037210 */ /* 0x000fe20007f1e0ff */
[----:B------:R-:W-:-:S03]  /*1bd00*/  VIADD R6, R2, 0x8 ;  /* 0x0000000802067836 */ /* 0x000fc60000000000 */
[-C--:B------:R-:W-:Y:S02]  /*1bd10*/  ISETP.GE.AND P2, PT, R2, R0.reuse, PT ;  /* 0x000000000200720c */ /* 0x080fe40003f46270 */
[----:B------:R-:W-:Y:S02]  /*1bd20*/  ISETP.GE.AND P1, PT, R6, R0, PT ;  /* 0x000000000600720c */ /* 0x000fe40003f26270 */
[----:B------:R-:W-:Y:S02]  /*1bd30*/  LEA.HI.X.SX32 R0, R4, RZ, 0x1, P0 ;  /* 0x000000ff04007211 */ /* 0x000fe400000f0eff */
[----:B-1----:R-:W-:-:S04]  /*1bd40*/  LEA R2, P0, R3, UR4, 0x2 ;  /* 0x0000000403027c11 */ /* 0x002fc8000f8010ff */
[----:B------:R-:W-:-:S05]  /*1bd50*/  LEA.HI.X R3, R3, UR5, R0, 0x2, P0 ;  /* 0x0000000503037c11 */ /* 0x000fca00080f1400 */
[----:B------:R1:W-:Y:S04]  /*1bd60*/  @!P2 STG.E desc[UR6][R2.64], R8 ;  /* 0x000000080200a986 */ /* 0x0003e8000c101906 */
[----:B------:R1:W-:Y:S02]  /*1bd70*/  @!P1 STG.E desc[UR6][R2.64+0x20], R7 ;  /* 0x0000200702009986 */ /* 0x0003e4000c101906 */
.L_x_2398:
[----:B------:R-:W-:Y:S05]  /*1bd80*/  BSYNC.RECONVERGENT B0 ;  /* 0x0000000000007941 */ /* 0x000fea0003800200 */
.L_x_2397:
[----:B------:R-:W2:Y:S01]  /*1bd90*/  LDCU.64 UR4, c[0x0][0x3f8] ;  /* 0x00007f00ff0477ac */ /* 0x000ea20008000a00 */
[----:B-1----:R-:W-:Y:S01]  /*1bda0*/  LOP3.LUT R3, R23, 0xffc, RZ, 0xc0, !PT ;  /* 0x00000ffc17037812 */ /* 0x002fe200078ec0ff */
[----:B-----5:R-:W-:Y:S02]  /*1bdb0*/  IMAD.IADD R0, R34, 0x1, -R33 ;  /* 0x0000000122007824 */ /* 0x020fe400078e0a21 */
[C---:B------:R-:W-:Y:S01]  /*1bdc0*/  VIADD R4, R32.reuse, 0x10 ;  /* 0x0000001020047836 */ /* 0x040fe20000000000 */
[----:B------:R-:W-:Y:S01]  /*1bdd0*/  IADD3 R3, P0, PT, R5, R3, RZ ;  /* 0x0000000305037210 */ /* 0x000fe20007f1e0ff */
[C---:B------:R-:W-:Y:S01]  /*1bde0*/  VIADD R2, R32.reuse, 0x20 ;  /* 0x0000002020027836 */ /* 0x040fe20000000000 */
[-C--:B------:R-:W-:Y:S02]  /*1bdf0*/  ISETP.GE.AND P3, PT, R32, R0.reuse, PT ;  /* 0x000000002000720c */ /* 0x080fe40003f66270 */
[-C--:B------:R-:W-:Y:S02]  /*1be00*/  ISETP.GE.AND P2, PT, R4, R0.reuse, PT ;  /* 0x000000000400720c */ /* 0x080fe40003f46270 */
[----:B------:R-:W-:-:S02]  /*1be10*/  ISETP.GE.AND P1, PT, R2, R0, PT ;  /* 0x000000000200720c */ /* 0x000fc40003f26270 */
[----:B------:R-:W-:Y:S01]  /*1be20*/  LEA.HI.X.SX32 R4, R5, RZ, 0x1, P0 ;  /* 0x000000ff05047211 */ /* 0x000fe200000f0eff */
[----:B------:R-:W-:Y:S01]  /*1be30*/  VIADD R5, R32, 0x30 ;  /* 0x0000003020057836 */ /* 0x000fe20000000000 */
[----:B--2---:R-:W-:-:S04]  /*1be40*/  LEA R2, P0, R3, UR4, 0x2 ;  /* 0x0000000403027c11 */ /* 0x004fc8000f8010ff */
[----:B------:R-:W-:Y:S02]  /*1be50*/  LEA.HI.X R3, R3, UR5, R4, 0x2, P0 ;  /* 0x0000000503037c11 */ /* 0x000fe400080f1404 */
[----:B------:R-:W-:-:S03]  /*1be60*/  ISETP.GE.AND P0, PT, R5, R0, PT ;  /* 0x000000000500720c */ /* 0x000fc60003f06270 */
[----:B------:R1:W-:Y:S04]  /*1be70*/  @!P3 STG.E.128 desc[UR6][R2.64], R28 ;  /* 0x0000001c0200b986 */ /* 0x0003e8000c101d06 */
[----:B------:R1:W-:Y:S04]  /*1be80*/  @!P2 STG.E.128 desc[UR6][R2.64+0x800], R24 ;  /* 0x000800180200a986 */ /* 0x0003e8000c101d06 */
[----:B------:R1:W-:Y:S02]  /*1be90*/  @!P1 STG.E.128 desc[UR6][R2.64+0x1000], R16 ;  /* 0x0010001002009986 */ /* 0x0003e4000c101d06 */
[----:B------:R-:W-:Y:S05]  /*1bea0*/  @P0 EXIT ;  /* 0x000000000000094d */ /* 0x000fea0003800000 */
[----:B------:R-:W-:Y:S01]  /*1beb0*/  STG.E.128 desc[UR6][R2.64+0x1800], R12 ;  /* 0x0018000c02007986 */ /* 0x000fe2000c101d06 */
[----:B------:R-:W-:Y:S05]  /*1bec0*/  EXIT ;  /* 0x000000000000794d */ /* 0x000fea0003800000 */
.L_x_2399:
        /* <DEDUP_REMOVED lines=11> */
.L_x_4899:


//--------------------- .text._ZN5flash24flash_fwd_splitkv_kernelI23Flash_fwd_kernel_traitsILi32ELi64ELi256ELi4ELb0ELb0EN7cutlass6half_tE19Flash_kernel_traitsILi32ELi64ELi256ELi4ES3_EELb1ELb0ELb1ELb0ELb0ELb0ELb1ELb1EEEvNS_16Flash_fwd_paramsE --------------------------
	.section	.text._ZN5flash24flash_fwd_splitkv_kernelI23Flash_fwd_kernel_traitsILi32ELi64ELi256ELi4ELb0ELb0EN7cutlass6half_tE19Flash_kernel_traitsILi32ELi64ELi256ELi4ES3_EELb1ELb0ELb1ELb0ELb0ELb0ELb1ELb1EEEvNS_16Flash_fwd_paramsE,"ax",@progbits
	.align	128
        .global         _ZN5flash24flash_fwd_splitkv_kernelI23Flash_fwd_kernel_traitsILi32ELi64ELi256ELi4ELb0ELb0EN7cutlass6half_tE19Flash_kernel_traitsILi32ELi64ELi256ELi4ES3_EELb1ELb0ELb1ELb0ELb0ELb0ELb1ELb1EEEvNS_16Flash_fwd_paramsE
        .type           _ZN5flash24flash_fwd_splitkv_kernelI23Flash_fwd_kernel_traitsILi32ELi64ELi256ELi4ELb0ELb0EN7cutlass6half_tE19Flash_kernel_traitsILi32ELi64ELi256ELi4ES3_EELb1ELb0ELb1ELb0ELb0ELb0ELb1ELb1EEEvNS_16Flash_fwd_paramsE,@function
        .size           _ZN5flash24flash_fwd_splitkv_kernelI23Flash_fwd_kernel_traitsILi32ELi64ELi256ELi4ELb0ELb0EN7cutlass6half_tE19Flash_kernel_traitsILi32ELi64ELi256ELi4ES3_EELb1ELb0ELb1ELb0ELb0ELb0ELb1ELb1EEEvNS_16Flash_fwd_paramsE,(.L_x_4900 - _ZN5flash24flash_fwd_splitkv_kernelI23Flash_fwd_kernel_traitsILi32ELi64ELi256ELi4ELb0ELb0EN7cutlass6half_tE19Flash_kernel_traitsILi32ELi64ELi256ELi4ES3_EELb1ELb0ELb1ELb0ELb0ELb0ELb1ELb1EEEvNS_16Flash_fwd_paramsE)
        .other          _ZN5flash24flash_fwd_splitkv_kernelI23Flash_fwd_kernel_traitsILi32ELi64ELi256ELi4ELb0ELb0EN7cutlass6half_tE19Flash_kernel_traitsILi32ELi64ELi256ELi4ES3_EELb1ELb0ELb1ELb0ELb0ELb0ELb1ELb1EEEvNS_16Flash_fwd_paramsE,@"STO_CUDA_ENTRY STV_DEFAULT"
_ZN5flash24flash_fwd_splitkv_kernelI23Flash_fwd_kernel_traitsILi32ELi64ELi256ELi4ELb0ELb0EN7cutlass6half_tE19Flash_kernel_traitsILi32ELi64ELi256ELi4ES3_EELb1ELb0ELb1ELb0ELb0ELb0ELb1ELb1EEEvNS_16Flash_fwd_paramsE:
.text._ZN5flash24flash_fwd_splitkv_kernelI23Flash_fwd_kernel_traitsILi32ELi64ELi256ELi4ELb0ELb0EN7cutlass6half_tE19Flash_kernel_traitsILi32ELi64ELi256ELi4ES3_EELb1ELb0ELb1ELb0ELb0ELb0ELb1ELb1EEEvNS_16Flash_fwd_paramsE:
[----:B------:R-:W-:Y:S01]  /*0000*/  LDC R1, c[0x0][0x37c] ;  /* 0x0000df00ff017b82 */ /* 0x000fe20000000800 */
[----:B------:R-:W1:Y:S07]  /*0010*/  LDCU UR12, c[0x0][0x3e0] ;  /* 0x00007c00ff0c77ac */ /* 0x000e6e0008000800 */
[----:B------:R-:W2:Y:S01]  /*0020*/  S2UR UR26, SR_CTAID.Z ;  /* 0x00000000001a79c3 */ /* 0x000ea20000002700 */
[----:B------:R-:W3:Y:S01]  /*0030*/  LDCU.64 UR10, c[0x0][0x460] ;  /* 0x00008c00ff0a77ac */ /* 0x000ee20008000a00 */
[----:B------:R-:W4:Y:S01]  /*0040*/  LDCU.U8 UR13, c[0x0][0x532] ;  /* 0x0000a640ff0d77ac */ /* 0x000f220008000000 */
[----:B------:R-:W5:Y:S01]  /*0050*/  LDCU.64 UR16, c[0x0][0x460] ;  /* 0x00008c00ff1077ac */ /* 0x000f620008000a00 */
[----:B-1----:R-:W1:Y:S01]  /*0060*/  I2F.U32.RP R2, UR12 ;  /* 0x0000000c00027d06 */ /* 0x002e620008209000 */
[----:B------:R-:W-:-:S02]  /*0070*/  UISETP.NE.U32.AND UP0, UPT, UR12, URZ, UPT ;  /* 0x000000ff0c00728c */ /* 0x000fc4000bf05070 */
[----:B---3--:R-:W-:Y:S01]  /*0080*/  UISETP.NE.U32.AND UP2, UPT, UR10, URZ, UPT ;  /* 0x000000ff0a00728c */ /* 0x008fe2000bf45070 */
[----:B------:R-:W-:-:S03]  /*0090*/  ISETP.NE.U32.AND P0, PT, RZ, UR10, PT ;  /* 0x0000000aff007c0c */ /* 0x000fc6000bf05070 */
[----:B------:R-:W-:Y:S01]  /*00a0*/  UISETP.NE.AND.EX UP2, UPT, UR11, URZ, UPT, UP2 ;  /* 0x000000ff0b00728c */ /* 0x000fe2000bf45320 */
[----:B------:R-:W-:-:S05]  /*00b0*/  ISETP.NE.AND.EX P2, PT, RZ, UR11, PT, P0 ;  /* 0x0000000bff007c0c */ /* 0x000fca000bf45300 */
[----:B------:R-:W-:Y:S01]  /*00c0*/  PLOP3.LUT P1, PT, PT, PT, UP2, 0x80, 0x8 ;  /* 0x000000000008781c */ /* 0x000fe20003f2f028 */
[----:B-1----:R-:W1:Y:S02]  /*00d0*/  MUFU.RCP R0, R2 ;  /* 0x0000000200007308 */ /* 0x002e640000001000 */
[----:B-1----:R-:W-:-:S06]  /*00e0*/  VIADD R0, R0, 0xffffffe ;  /* 0x0ffffffe00007836 */ /* 0x002fcc0000000000 */
[----:B------:R-:W1:Y:S02]  /*00f0*/  F2I.FTZ.U32.TRUNC.NTZ R0, R0 ;  /* 0x0000000000007305 */ /* 0x000e64000021f000 */
[----:B-1----:R-:W-:-:S13]  /*0100*/  R2UR UR5, R0 ;  /* 0x00000000000572ca */ /* 0x002fda00000e0000 */
[----:B------:R-:W-:-:S04]  /*0110*/  UIADD3 UR4, UPT, UPT, URZ, -UR5, URZ ;  /* 0x80000005ff047290 */ /* 0x000fc8000fffe0ff */
[----:B------:R-:W-:-:S03]  /*0120*/  UIMAD UR6, UR4, UR12, URZ ;  /* 0x0000000c040672a4 */ /* 0x000fc6000f8e02ff */
[----:B------:R-:W-:Y:S02]  /*0130*/  UMOV UR4, URZ ;  /* 0x000000ff00047c82 */ /* 0x000fe40008000000 */
[----:B------:R-:W-:Y:S02]  /*0140*/  UIMAD.WIDE.U32 UR6, UR5, UR6, UR4 ;  /* 0x00000006050672a5 */ /* 0x000fe4000f8e0004 */
[----:B------:R-:W1:Y:S02]  /*0150*/  LDCU.64 UR4, c[0x0][0x468] ;  /* 0x00008d00ff0477ac */ /* 0x000e640008000a00 */
[----:B--2---:R-:W-:-:S04]  /*0160*/  UIMAD.WIDE.U32 UR22, UR7, UR26, URZ ;  /* 0x0000001a071672a5 */ /* 0x004fc8000f8e00ff */
[----:B------:R-:W-:-:S03]  /*0170*/  UIADD3 UR8, UPT, UPT, -UR23, URZ, URZ ;  /* 0x000000ff17087290 */ /* 0x000fc6000fffe1ff */
[----:B------:R-:W2:Y:S01]  /*0180*/  LDCU.64 UR6, c[0x0][0x358] ;  /* 0x00006b00ff0677ac */ /* 0x000ea20008000a00 */
[----:B------:R-:W-:-:S04]  /*0190*/  UIMAD UR8, UR12, UR8, UR26 ;  /* 0x000000080c0872a4 */ /* 0x000fc8000f8e021a */
[----:B------:R-:W-:Y:S02]  /*01a0*/  UISETP.GE.U32.AND UP3, UPT, UR8, UR12, UPT ;  /* 0x0000000c0800728c */ /* 0x000fe4000bf66070 */
[----:B-1----:R-:W-:-:S09]  /*01b0*/  UISETP.EQ.U32.AND UP4, UPT, UR4, URZ, UPT ;  /* 0x000000ff0400728c */ /* 0x002fd2000bf82070 */
[----:B------:R-:W-:Y:S02]  /*01c0*/  @UP3 UIADD3 UR8, UPT, UPT, UR8, -UR12, URZ ;  /* 0x8000000c08083290 */ /* 0x000fe4000fffe0ff */
[----:B------:R-:W-:Y:S02]  /*01d0*/  @UP3 UIADD3 UR23, UPT, UPT, UR23, 0x1, URZ ;  /* 0x0000000117173890 */ /* 0x000fe4000fffe0ff */
[----:B------:R-:W-:Y:S02]  /*01e0*/  UISETP.GE.U32.AND UP1, UPT, UR8, UR12, UPT ;  /* 0x0000000c0800728c */ /* 0x000fe4000bf26070 */
[----:B----4-:R-:W-:-:S04]  /*01f0*/  UISETP.NE.AND UP3, UPT, UR13, URZ, UPT ;  /* 0x000000ff0d00728c */ /* 0x010fc8000bf65270 */
[----:B------:R-:W-:Y:S01]  /*0200*/  UISETP.EQ.OR.EX UP4, UPT, UR5, URZ, !UP3, UP4 ;  /* 0x000000ff0500728c */ /* 0x000fe2000df82740 */
[----:B------:R-:W1:Y:S04]  /*0210*/  LDCU.64 UR8, c[0x0][0x470] ;  /* 0x00008e00ff0877ac */ /* 0x000e680008000a00 */
[----:B------:R-:W-:Y:S02]  /*0220*/  @UP1 UIADD3 UR23, UPT, UPT, UR23, 0x1, URZ ;  /* 0x0000000117171890 */ /* 0x000fe4000fffe0ff */
[----:B------:R-:W-:-:S04]  /*0230*/  @!UP0 ULOP3.LUT UR23, URZ, UR12, URZ, 0x33, !UPT ;  /* 0x0000000cff178292 */ /* 0x000fc8000f8e33ff */
[----:B------:R-:W-:Y:S02]  /*0240*/  USHF.L.U32 UR15, UR23, 0x2, URZ ;  /* 0x00000002170f7899 */ /* 0x000fe400080006ff */
[----:B------:R-:W-:Y:S02]  /*0250*/  USHF.R.U32.HI UR14, URZ, 0x1e, UR23 ;  /* 0x0000001eff0e7899 */ /* 0x000fe40008011617 */
[----:B------:R-:W-:Y:S02]  /*0260*/  UIADD3 UR10, UP1, UPT, UR15, UR4, URZ ;  /* 0x000000040f0a7290 */ /* 0x000fe4000ff3e0ff */
[----:B-----5:R-:W-:Y:S01]  /*0270*/  UIMAD.WIDE.U32 UR16, UR23, 0x4, UR16 ;  /* 0x00000004171078a5 */ /* 0x020fe2000f8e0010 */
[----:B-1----:R-:W-:Y:S01]  /*0280*/  ISETP.NE.U32.AND P0, PT, RZ, UR8, PT ;  /* 0x00000008ff007c0c */ /* 0x002fe2000bf05070 */
[----:B------:R-:W-:Y:S02]  /*0290*/  UIADD3 UR8, UP0, UPT, UR15, UR8, URZ ;  /* 0x000000080f087290 */ /* 0x000fe4000ff1e0ff */
[----:B------:R-:W-:Y:S01]  /*02a0*/  UIADD3.X UR11, UPT, UPT, UR14, UR5, URZ, UP1, !UPT ;  /* 0x000000050e0b7290 */ /* 0x000fe20008ffe4ff */
[----:B------:R-:W-:Y:S01]  /*02b0*/  ISETP.NE.AND.EX P3, PT, RZ, UR9, PT, P0 ;  /* 0x00000009ff007c0c */ /* 0x000fe2000bf65300 */
[----:B------:R-:W-:Y:S01]  /*02c0*/  UIADD3.X UR9, UPT, UPT, UR14, UR9, URZ, UP0, !UPT ;  /* 0x000000090e097290 */ /* 0x000fe200087fe4ff */
[----:B------:R-:W-:Y:S01]  /*02d0*/  PLOP3.LUT P0, PT, PT, PT, UP4, 0x80, 0x8 ;  /* 0x000000000008781c */ /* 0x000fe20003f0f048 */
[----:B------:R-:W-:-:S02]  /*02e0*/  IMAD.U32 R8, RZ, RZ, UR16 ;  /* 0x00000010ff087e24 */ /* 0x000fc4000f8e00ff */
[----:B------:R-:W-:Y:S02]  /*02f0*/  IMAD.U32 R9, RZ, RZ, UR17 ;  /* 0x00000011ff097e24 */ /* 0x000fe4000f8e00ff */
[----:B------:R-:W-:Y:S02]  /*0300*/  IMAD.U32 R6, RZ, RZ, UR10 ;  /* 0x0000000aff067e24 */ /* 0x000fe4000f8e00ff */
[----:B------:R-:W-:Y:S01]  /*0310*/  IMAD.U32 R122, RZ, RZ, UR8 ;  /* 0x00000008ff7a7e24 */ /* 0x000fe2000f8e00ff */
[----:B--2---:R-:W2:Y:S01]  /*0320*/  @P2 LDG.E R4, desc[UR6][R8.64] ;  /* 0x0000000608042981 */ /* 0x004ea2000c1e1900 */
[----:B------:R-:W-:Y:S02]  /*0330*/  IMAD.U32 R7, RZ, RZ, UR11 ;  /* 0x0000000bff077e24 */ /* 0x000fe4000f8e00ff */
[----:B------:R-:W-:Y:S01]  /*0340*/  IMAD.U32 R123, RZ, RZ, UR9 ;  /* 0x00000009ff7b7e24 */ /* 0x000fe2000f8e00ff */
[----:B------:R-:W3:Y:S04]  /*0350*/  @P1 LDG.E R0, desc[UR6][R8.64+0x4] ;  /* 0x0000040608001981 */ /* 0x000ee8000c1e1900 */
[----:B------:R-:W4:Y:S04]  /*0360*/  @!P0 LDG.E R3, desc[UR6][R6.64] ;  /* 0x0000000606038981 */ /* 0x000f28000c1e1900 */
[----:B------:R-:W5:Y:S01]  /*0370*/  @P3 LDG.E R2, desc[UR6][R122.64] ;  /* 0x000000067a023981 */ /* 0x000f62000c1e1900 */
[----:B------:R-:W-:Y:S01]  /*0380*/  UISETP.NE.U32.AND UP0, UPT, UR4, URZ, UPT ;  /* 0x000000ff0400728c */ /* 0x000fe2000bf05070 */
[----:B------:R-:W1:Y:S01]  /*0390*/  S2UR UR4, SR_CTAID.X ;  /* 0x00000000000479c3 */ /* 0x000e620000002500 */
[----:B------:R-:W-:Y:S01]  /*03a0*/  UMOV UR11, 0xffffffff ;  /* 0xffffffff000b7882 */ /* 0x000fe20000000000 */
[----:B------:R-:W-:Y:S01]  /*03b0*/  UMOV UR10, URZ ;  /* 0x000000ff000a7c82 */ /* 0x000fe20008000000 */
[----:B------:R-:W-:-:S02]  /*03c0*/  UISETP.NE.AND.EX UP0, UPT, UR5, URZ, UPT, UP0 ;  /* 0x000000ff0500728c */ /* 0x000fc4000bf05300 */
[----:B------:R-:W-:Y:S01]  /*03d0*/  UIADD3 UR9, UPT, UPT, -UR23, URZ, URZ ;  /* 0x000000ff17097290 */ /* 0x000fe2000fffe1ff */
[----:B------:R-:W-:Y:S02]  /*03e0*/  UMOV UR5, 0xffffffff ;  /* 0xffffffff00057882 */ /* 0x000fe40000000000 */
[----:B------:R-:W1:Y:S01]  /*03f0*/  S2UR UR13, SR_CTAID.Y ;  /* 0x00000000000d79c3 */ /* 0x000e620000002600 */
[----:B------:R-:W1:Y:S01]  /*0400*/  @!UP2 LDCU UR21, c[0x0][0x434] ;  /* 0x00008680ff15a7ac */ /* 0x000e620008000800 */
[----:B------:R-:W-:-:S04]  /*0410*/  UIMAD UR26, UR12, UR9, UR26 ;  /* 0x000000090c1a72a4 */ /* 0x000fc8000f8e021a */
[----:B------:R-:W1:Y:S01]  /*0420*/  @!UP0 LDCU UR24, c[0x0][0x438] ;  /* 0x00008700ff1887ac */ /* 0x000e620008000800 */
[----:B--2---:R-:W-:Y:S02]  /*0430*/  @P2 R2UR UR5, R4 ;  /* 0x00000000040522ca */ /* 0x004fe400000e0000 */
[----:B---3--:R-:W-:Y:S02]  /*0440*/  @P1 R2UR UR8, R0 ;  /* 0x00000000000812ca */ /* 0x008fe400000e0000 */
[----:B----4-:R-:W-:Y:S02]  /*0450*/  @!P0 R2UR UR11, R3 ;  /* 0x00000000030b82ca */ /* 0x010fe400000e0000 */
[----:B-----5:R-:W-:-:S09]  /*0460*/  @P3 R2UR UR10, R2 ;  /* 0x00000000020a32ca */ /* 0x020fd200000e0000 */
        /* <DEDUP_REMOVED lines=8> */
.L_x_2400:
        /* <DEDUP_REMOVED lines=11> */
[----:B------:R-:W-:Y:S02]  /*05a0*/  USHF.L.U32 UR25, UR4, 0x6, URZ ;  /* 0x0000000604197899 */ /* 0x000fe400080006ff */
[----:B------:R-:W-:Y:S02]  /*05b0*/  UIADD3 UR24, UPT, UPT, UR24, -UR10, URZ ;  /* 0x8000000a18187290 */ /* 0x000fe4000fffe0ff */
[----:B------:R-:W-:Y:S02]  /*05c0*/  UISETP.GT.AND UP1, UPT, UR21, UR25, UPT ;  /* 0x000000191500728c */ /* 0x000fe4000bf24270 */
[----:B---3--:R-:W-:-:S04]  /*05d0*/  @!UP2 UISETP.NE.U32.AND UP0, UPT, UR8, URZ, UPT ;  /* 0x000000ff0800a28c */ /* 0x008fc8000bf05070 */
[----:B------:R-:W-:-:S04]  /*05e0*/  @!UP2 UISETP.NE.AND.EX UP0, UPT, UR9, URZ, UPT, UP0 ;  /* 0x000000ff0900a28c */ /* 0x000fc8000bf05300 */
[----:B-1----:R-:W-:Y:S01]  /*05f0*/  @!UP2 USEL UR16, UR16, URZ, UP0 ;  /* 0x000000ff1010a287 */ /* 0x002fe20008000000 */
[----:B--2---:R-:W-:Y:S02]  /*0600*/  @P0 R2UR UR22, R0 ;  /* 0x00000000001602ca */ /* 0x004fe400000e0000 */
[----:B------:R-:W-:-:S11]  /*0610*/  PLOP3.LUT P0, PT, PT, PT, UP1, 0x80, 0x8 ;  /* 0x000000000008781c */ /* 0x000fd60003f0f018 */
[----:B------:R-:W-:Y:S02]  /*0620*/  @UP2 UIADD3 UR22, UPT, UPT, UR22, -UR10, URZ ;  /* 0x8000000a16162290 */ /* 0x000fe4000fffe0ff */
[----:B------:R-:W-:Y:S01]  /*0630*/  @!UP2 UIADD3 UR22, UPT, UPT, UR24, UR16, URZ ;  /* 0x000000101816a290 */ /* 0x000fe2000fffe0ff */
[----:B------:R-:W-:Y:S11]  /*0640*/  @!P0 EXIT ;  /* 0x000000000000894d */ /* 0x000ff60003800000 */
[----:B------:R-:W1:Y:S01]  /*0650*/  LDCU UR17, c[0x0][0x374] ;  /* 0x00006e80ff1177ac */ /* 0x000e620008000800 */
[----:B------:R-:W2:Y:S01]  /*0660*/  LDC R0, c[0x0][0x374] ;  /* 0x0000dd00ff007b82 */ /* 0x000ea20000000800 */
[----:B------:R-:W3:Y:S01]  /*0670*/  S2R R67, SR_TID.X ;  /* 0x0000000000437919 */ /* 0x000ee20000002100 */
[----:B------:R-:W4:Y:S01]  /*0680*/  LDCU UR9, c[0x0][0x438] ;  /* 0x00008700ff0977ac */ /* 0x000f220008000800 */
[----:B------:R-:W-:Y:S01]  /*0690*/  UMOV UR28, URZ ;  /* 0x000000ff001c7c82 */ /* 0x000fe20008000000 */
        /* <DEDUP_REMOVED lines=10> */
[----:B------:R-:W-:-:S04]  /*0740*/  ULEA.HI.SX32 UR18, UR8, UR17, 0x18 ;  /* 0x0000001108127291 */ /* 0x000fc8000f8fc2ff */
        /* <DEDUP_REMOVED lines=12> */
[----:B------:R-:W-:-:S03]  /*0810*/  UIMAD.WIDE.U32 UR28, UR29, UR8, UR28 ;  /* 0x000000081d1c72a5 */ /* 0x000fc6000f8e001c */
[----:B------:R-:W-:-:S04]  /*0820*/  R2UR UR8, R0 ;  /* 0x00000000000872ca */ /* 0x000fc800000e0000 */
[----:B------:R-:W-:Y:S02]  /*0830*/  UMOV UR19, UR29 ;  /* 0x0000001d00137c82 */ /* 0x000fe40008000000 */
[----:B------:R-:W-:-:S07]  /*0840*/  UIMAD.WIDE.U32 UR28, UR19, UR9, URZ ;  /* 0x00000009131c72a5 */ /* 0x000fce000f8e00ff */
[----:B------:R-:W-:Y:S02]  /*0850*/  UMOV UR19, UR29 ;  /* 0x0000001d00137c82 */ /* 0x000fe40008000000 */
[----:B------:R-:W-:Y:S01]  /*0860*/  UIMAD UR8, UR19, UR8, UR9 ;  /* 0x00000008130872a4 */ /* 0x000fe2000f8e0209 */
[----:B------:R-:W1:Y:S03]  /*0870*/  LDCU UR9, c[0x0][0x508] ;  /* 0x0000a100ff0977ac */ /* 0x000e660008000800 */
[----:B------:R-:W-:-:S11]  /*0880*/  UISETP.GT.U32.AND UP0, UPT, UR16, UR8, UPT ;  /* 0x000000081000728c */ /* 0x000fd6000bf04070 */
[----:B------:R-:W-:Y:S02]  /*0890*/  @!UP0 UIADD3 UR8, UPT, UPT, UR8, -UR16, URZ ;  /* 0x8000001008088290 */ /* 0x000fe4000fffe0ff */
[----:B------:R-:W-:Y:S02]  /*08a0*/  @!UP0 UIADD3 UR19, UPT, UPT, UR19, 0x1, URZ ;  /* 0x0000000113138890 */ /* 0x000fe4000fffe0ff */
[----:B------:R-:W-:Y:S02]  /*08b0*/  UISETP.GE.U32.AND UP2, UPT, UR8, UR16, UPT ;  /* 0x000000100800728c */ /* 0x000fe4000bf46070 */
[----:B------:R-:W-:Y:S02]  /*08c0*/  UIADD3 UR8, UPT, UPT, UR22, 0xff, URZ ;  /* 0x000000ff16087890 */ /* 0x000fe4000fffe0ff */
[----:B------:R-:W-:Y:S02]  /*08d0*/  UISETP.GE.AND UP0, UPT, UR18, URZ, UPT ;  /* 0x000000ff1200728c */ /* 0x000fe4000bf06270 */
[----:B------:R-:W-:-:S02]  /*08e0*/  USHF.R.S32.HI UR16, URZ, 0x1f, UR8 ;  /* 0x0000001fff107899 */ /* 0x000fc40008011408 */
[----:B-1----:R-:W-:Y:S02]  /*08f0*/  UIADD3 UR9, UPT, UPT, UR8, UR9, UR4 ;  /* 0x0000000908097290 */ /* 0x002fe4000fffe004 */
[----:B------:R-:W-:Y:S02]  /*0900*/  ULEA.HI UR16, UR16, UR8, URZ, 0x8 ;  /* 0x0000000810107291 */ /* 0x000fe4000f8f40ff */
[----:B------:R-:W-:Y:S02]  /*0910*/  @UP2 UIADD3 UR19, UPT, UPT, UR19, 0x1, URZ ;  /* 0x0000000113132890 */ /* 0x000fe4000fffe0ff */
[----:B------:R-:W-:Y:S02]  /*0920*/  USHF.R.S32.HI UR16, URZ, 0x8, UR16 ;  /* 0x00000008ff107899 */ /* 0x000fe40008011410 */
[----:B------:R-:W-:Y:S02]  /*0930*/  @!UP0 UIADD3 UR19, UPT, UPT, -UR19, URZ, URZ ;  /* 0x000000ff13138290 */ /* 0x000fe4000fffe1ff */
[----:B------:R-:W-:-:S02]  /*0940*/  @!UP1 ULOP3.LUT UR19, URZ, UR17, URZ, 0x33, !UPT ;  /* 0x00000011ff139292 */ /* 0x000fc4000f8e33ff */
        /* <DEDUP_REMOVED lines=21> */
[----:B------:R-:W4:Y:S01]  /*0aa0*/  LDCU.64 UR10, c[0x0][0x3f8] ;  /* 0x00007f00ff0a77ac */ /* 0x000f220008000a00 */
[----:B-1----:R-:W-:-:S02]  /*0ab0*/  UIMAD UR8, UR13, UR8, UR23 ;  /* 0x000000080d0872a4 */ /* 0x002fc4000f8e0217 */
[----:B------:R-:W-:Y:S02]  /*0ac0*/  UIADD3 UR13, UPT, UPT, -UR25, UR21, URZ ;  /* 0x00000015190d7290 */ /* 0x000fe4000fffe1ff */
[----:B------:R-:W-:-:S04]  /*0ad0*/  UIMAD UR12, UR8, UR12, UR26 ;  /* 0x0000000c080c72a4 */ /* 0x000fc8000f8e021a */
[----:B------:R-:W-:Y:S01]  /*0ae0*/  UIMAD UR12, UR12, UR9, UR25 ;  /* 0x000000090c0c72a4 */ /* 0x000fe2000f8e0219 */
[----:B---3--:R-:W-:Y:S01]  /*0af0*/  ISETP.GE.AND P3, PT, R2, UR5, PT ;  /* 0x0000000502007c0c */ /* 0x008fe2000bf66270 */
[C---:B------:R-:W-:Y:S01]  /*0b00*/  VIADD R2, R3.reuse, 0x20 ;  /* 0x0000002003027836 */ /* 0x040fe20000000000 */
[----:B------:R-:W1:Y:S01]  /*0b10*/  LDCU.64 UR8, c[0x0][0x428] ;  /* 0x00008500ff0877ac */ /* 0x000e620008000a00 */
[C---:B------:R-:W-:Y:S02]  /*0b20*/  ISETP.GE.OR P1, PT, R4.reuse, UR13, P2 ;  /* 0x0000000d04007c0c */ /* 0x040fe40009726670 */
[C---:B------:R-:W-:Y:S01]  /*0b30*/  ISETP.GE.OR P4, PT, R3.reuse, UR13, P3 ;  /* 0x0000000d03007c0c */ /* 0x040fe20009f86670 */
[----:B--2---:R-:W-:Y:S01]  /*0b40*/  UIMAD UR14, UR12, UR14, URZ ;  /* 0x0000000e0c0e72a4 */ /* 0x004fe2000f8e02ff */
[----:B------:R-:W-:Y:S01]  /*0b50*/  ISETP.GE.OR P5, PT, R4, UR13, P3 ;  /* 0x0000000d04007c0c */ /* 0x000fe20009fa6670 */
[----:B------:R-:W-:Y:S01]  /*0b60*/  VIADD R4, R3, 0x30 ;  /* 0x0000003003047836 */ /* 0x000fe20000000000 */
[----:B------:R-:W-:-:S03]  /*0b70*/  ISETP.GE.OR P6, PT, R2, UR13, P3 ;  /* 0x0000000d02007c0c */ /* 0x000fc60009fc6670 */
[----:B------:R-:W-:Y:S01]  /*0b80*/  IMAD.U32 R0, RZ, RZ, UR14 ;  /* 0x0000000eff007e24 */ /* 0x000fe2000f8e00ff */
[----:B------:R-:W-:-:S04]  /*0b90*/  IADD3 R5, P0, PT, R5, UR14, RZ ;  /* 0x0000000e05057c10 */ /* 0x000fc8000ff1e0ff */
[----:B------:R-:W-:Y:S02]  /*0ba0*/  LEA.HI.X.SX32 R0, R0, RZ, 0x1, P0 ;  /* 0x000000ff00007211 */ /* 0x000fe400000f0eff */
[----:B----4-:R-:W-:-:S04]  /*0bb0*/  LEA R8, P0, R5, UR10, 0x2 ;  /* 0x0000000a05087c11 */ /* 0x010fc8000f8010ff */
[----:B------:R-:W-:Y:S01]  /*0bc0*/  LEA.HI.X R9, R5, UR11, R0, 0x2, P0 ;  /* 0x0000000b05097c11 */ /* 0x000fe200080f1400 */
[----:B------:R-:W-:Y:S01]  /*0bd0*/  IMAD.U32 R0, RZ, RZ, UR12 ;  /* 0x0000000cff007e24 */ /* 0x000fe2000f8e00ff */
[----:B------:R-:W-:Y:S02]  /*0be0*/  ISETP.GE.OR P0, PT, R2, UR13, P2 ;  /* 0x0000000d02007c0c */ /* 0x000fe40009706670 */
[----:B------:R-:W-:Y:S01]  /*0bf0*/  P2R R2, PR, RZ, 0x40 ;  /* 0x00000040ff027803 */ /* 0x000fe20000000000 */
[----:B------:R2:W-:Y:S01]  /*0c00*/  @!P4 STG.E.128 desc[UR6][R8.64], RZ ;  /* 0x000000ff0800c986 */ /* 0x0005e2000c101d06 */
[C---:B------:R-:W-:Y:S02]  /*0c10*/  ISETP.GE.OR P4, PT, R3.reuse, UR13, P2 ;  /* 0x0000000d03007c0c */ /* 0x040fe40009786670 */
[----:B------:R-:W-:Y:S01]  /*0c20*/  ISETP.GE.OR P6, PT, R4, UR13, P3 ;  /* 0x0000000d04007c0c */ /* 0x000fe20009fc6670 */
[----:B------:R2:W-:Y:S01]  /*0c30*/  @!P5 STG.E.128 desc[UR6][R8.64+0x800], RZ ;  /* 0x000800ff0800d986 */ /* 0x0005e2000c101d06 */
[----:B------:R-:W-:-:S04]  /*0c40*/  IADD3 R3, P5, PT, R3, UR12, RZ ;  /* 0x0000000c03037c10 */ /* 0x000fc8000ffbe0ff */
[----:B------:R-:W-:Y:S02]  /*0c50*/  LEA.HI.X.SX32 R0, R0, RZ, 0x1, P5 ;  /* 0x000000ff00007211 */ /* 0x000fe400028f0eff */
[----:B------:R-:W-:Y:S01]  /*0c60*/  ISETP.NE.AND P5, PT, R2, RZ, PT ;  /* 0x000000ff0200720c */ /* 0x000fe20003fa5270 */
[----:B------:R-:W-:Y:S01]  /*0c70*/  @!P1 IMAD.MOV.U32 R2, RZ, RZ, -0x800000 ;  /* 0xff800000ff029424 */ /* 0x000fe200078e00ff */
[----:B-1----:R-:W-:-:S03]  /*0c80*/  LEA R6, P3, R3, UR8, 0x2 ;  /* 0x0000000803067c11 */ /* 0x002fc6000f8610ff */
[----:B------:R2:W-:Y:S01]  /*0c90*/  @!P6 STG.E.128 desc[UR6][R8.64+0x1800], RZ ;  /* 0x001800ff0800e986 */ /* 0x0005e2000c101d06 */
[----:B------:R-:W-:Y:S01]  /*0ca0*/  LEA.HI.X R7, R3, UR9, R0, 0x2, P3 ;  /* 0x0000000903077c11 */ /* 0x000fe200098f1400 */
[----:B------:R-:W-:Y:S02]  /*0cb0*/  @!P0 IMAD.MOV.U32 R0, RZ, RZ, -0x800000 ;  /* 0xff800000ff008424 */ /* 0x000fe400078e00ff */
[----:B------:R-:W-:-:S04]  /*0cc0*/  @!P4 IMAD.MOV.U32 R3, RZ, RZ, -0x800000 ;  /* 0xff800000ff03c424 */ /* 0x000fc800078e00ff */
[----:B------:R2:W-:Y:S04]  /*0cd0*/  @!P5 STG.E.128 desc[UR6][R8.64+0x1000], RZ ;  /* 0x001000ff0800d986 */ /* 0x0005e8000c101d06 */
[----:B------:R2:W-:Y:S01]  /*0ce0*/  @!P0 STG.E desc[UR6][R6.64+0x80], R0 ;  /* 0x0000800006008986 */ /* 0x0005e2000c101906 */
[----:B------:R-:W-:-:S03]  /*0cf0*/  ISETP.GE.OR P0, PT, R4, UR13, P2 ;  /* 0x0000000d04007c0c */ /* 0x000fc60009706670 */
[----:B------:R2:W-:Y:S04]  /*0d00*/  @!P4 STG.E desc[UR6][R6.64], R3 ;  /* 0x000000030600c986 */ /* 0x0005e8000c101906 */
[----:B------:R2:W-:Y:S06]  /*0d10*/  @!P1 STG.E desc[UR6][R6.64+0x40], R2 ;  /* 0x0000400206009986 */ /* 0x0005ec000c101906 */
[----:B------:R-:W-:Y:S05]  /*0d20*/  @P0 EXIT ;  /* 0x000000000000094d */ /* 0x000fea0003800000 */
[----:B--2---:R-:W-:-:S05]  /*0d30*/  MOV R3, 0xff800000 ;  /* 0xff80000000037802 */ /* 0x004fca0000000f00 */
[----:B------:R-:W-:Y:S01]  /*0d40*/  STG.E desc[UR6][R6.64+0xc0], R3 ;  /* 0x0000c00306007986 */ /* 0x000fe2000c101906 */
[----:B------:R-:W-:Y:S05]  /*0d50*/  EXIT ;  /* 0x000000000000794d */ /* 0x000fea0003800000 */
.L_x_2401:
[----:B------:R-:W1:Y:S01]  /*0d60*/  LDCU.64 UR8, c[0x0][0x4d8] ;  /* 0x00009b00ff0877ac */ /* 0x000e620008000a00 */
[----:B------:R-:W-:Y:S01]  /*0d70*/  MOV R7, UR23 ;  /* 0x0000001700077c02 */ /* 0x000fe20008000f00 */
[----:B------:R-:W2:Y:S01]  /*0d80*/  LDCU.64 UR12, c[0x0][0x4e0] ;  /* 0x00009c00ff0c77ac */ /* 0x000ea20008000a00 */
[----:B-1----:R-:W-:-:S04]  /*0d90*/  UISETP.NE.U32.AND UP0, UPT, UR8, URZ, UPT ;  /* 0x000000ff0800728c */ /* 0x002fc8000bf05070 */
[----:B------:R-:W-:-:S09]  /*0da0*/  UISETP.NE.AND.EX UP0, UPT, UR9, URZ, UPT, UP0 ;  /* 0x000000ff0900728c */ /* 0x000fd2000bf05300 */
[----:B--2---:R-:W-:Y:S05]  /*0db0*/  BRA.U !UP0, `(.L_x_2402) ;  /* 0x0000000108147547 */ /* 0x004fea000b800000 */
[----:B------:R-:W-:-:S04]  /*0dc0*/  UIADD3 UR8, UP0, UPT, UR15, UR8, URZ ;  /* 0x000000080f087290 */ /* 0x000fc8000ff1e0ff */
[----:B------:R-:W-:Y:S02]  /*0dd0*/  UIADD3.X UR9, UPT, UPT, UR14, UR9, URZ, UP0, !UPT ;  /* 0x000000090e097290 */ /* 0x000fe400087fe4ff */
[----:B------:R-:W-:-:S04]  /*0de0*/  MOV R2, UR8 ;  /* 0x0000000800027c02 */ /* 0x000fc80008000f00 */
[----:B------:R-:W-:-:S05]  /*0df0*/  MOV R3, UR9 ;  /* 0x0000000900037c02 */ /* 0x000fca0008000f00 */
[----:B------:R1:W5:Y:S02]  /*0e00*/  LDG.E R7, desc[UR6][R2.64] ;  /* 0x0000000602077981 */ /* 0x000364000c1e1900 */
.L_x_2402:
[----:B------:R-:W-:-:S04]  /*0e10*/  UISETP.NE.U32.AND UP0, UPT, UR12, URZ, UPT ;  /* 0x000000ff0c00728c */ /* 0x000fc8000bf05070 */
[----:B------:R-:W-:-:S09]  /*0e20*/  UISETP.NE.AND.EX UP0, UPT, UR13, URZ, UPT, UP0 ;  /* 0x000000ff0d00728c */ /* 0x000fd2000bf05300 */
[----:B------:R-:W-:Y:S05]  /*0e30*/  BRA.U !UP0, `(.L_x_2403) ;  /* 0x0000000508a47547 */ /* 0x000fea000b800000 */
[----:B-1----:R-:W1:Y:S01]  /*0e40*/  LDC R3, c[0x0][0x4f0] ;  /* 0x00013c00ff037b82 */ /* 0x002e620000000800 */
[----:B------:R-:W-:Y:S01]  /*0e50*/  ULEA UR18, UR4, 0xffffff00, 0x8 ;  /* 0xffffff0004127891 */ /* 0x000fe2000f8e40ff */
[----:B------:R-:W-:Y:S01]  /*0e60*/  IMAD.MOV.U32 R6, RZ, RZ, RZ ;  /* 0x000000ffff067224 */ /* 0x000fe200078e00ff */
[----:B------:R-:W2:Y:S04]  /*0e70*/  LDCU.64 UR8, c[0x0][0x4e8] ;  /* 0x00009d00ff0877ac */ /* 0x000ea80008000a00 */
[----:B------:R-:W-:Y:S01]  /*0e80*/  MOV R0, UR18 ;  /* 0x0000001200007c02 */ /* 0x000fe20008000f00 */
[----:B------:R-:W3:Y:S01]  /*0e90*/  LDC R16, c[0x0][0x3e8] ;  /* 0x0000fa00ff107b82 */ /* 0x000ee20000000800 */
[----:B------:R-:W4:Y:S02]  /*0ea0*/  LDCU.64 UR16, c[0x0][0x3b8] ;  /* 0x00007700ff1077ac */ /* 0x000f240008000a00 */
[----:B------:R-:W-:Y:S01]  /*0eb0*/  IABS R0, R0 ;  /* 0x0000000000007213 */ /* 0x000fe20000000000 */
[----:B------:R-:W4:Y:S01]  /*0ec0*/  LDCU.64 UR14, c[0x0][0x3c0] ;  /* 0x00007800ff0e77ac */ /* 0x000f220008000a00 */
[----:B--2---:R-:W-:Y:S01]  /*0ed0*/  UIMAD.WIDE.U32 UR10, UR23, UR8, URZ ;  /* 0x00000008170a72a5 */ /* 0x004fe2000f8e00ff */
[----:B-1----:R-:W-:-:S03]  /*0ee0*/  IABS R4, R3 ;  /* 0x0000000300047213 */ /* 0x002fc60000000000 */
[----:B------:R-:W-:Y:S02]  /*0ef0*/  UIMAD UR9, UR23, UR9, UR11 ;  /* 0x00000009170972a4 */ /* 0x000fe4000f8e020b */
[----:B------:R-:W-:Y:S01]  /*0f00*/  ULEA UR8, UP0, UR10, UR12, 0x2 ;  /* 0x0000000c0a087291 */ /* 0x000fe2000f8010ff */
[----:B------:R-:W1:Y:S03]  /*0f10*/  I2F.RP R9, R4 ;  /* 0x0000000400097306 */ /* 0x000e660000209400 */
[----:B------:R-:W-:Y:S02]  /*0f20*/  ULEA.HI.X UR9, UR10, UR13, UR9, 0x2, UP0 ;  /* 0x0000000d0a097291 */ /* 0x000fe400080f1409 */
[----:B------:R-:W-:Y:S01]  /*0f30*/  IMAD.U32 R218, RZ, RZ, UR8 ;  /* 0x00000008ffda7e24 */ /* 0x000fe2000f8e00ff */
[----:B------:R-:W2:Y:S03]  /*0f40*/  LDCU.64 UR10, c[0x0][0x3a0] ;  /* 0x00007400ff0a77ac */ /* 0x000ea60008000a00 */
[----:B------:R-:W-:-:S05]  /*0f50*/  MOV R219, UR9 ;  /* 0x0000000900db7c02 */ /* 0x000fca0008000f00 */
[----:B------:R-:W2:Y:S01]  /*0f60*/  LDCU.64 UR8, c[0x0][0x3a8] ;  /* 0x00007500ff0877ac */ /* 0x000ea20008000a00 */
[----:B-1----:R-:W1:Y:S02]  /*0f70*/  MUFU.RCP R8, R9 ;  /* 0x0000000900087308 */ /* 0x002e640000001000 */
[----:B-1----:R-:W-:-:S06]  /*0f80*/  IADD3 R8, PT, PT, R8, 0xffffffe, RZ ;  /* 0x0ffffffe08087810 */ /* 0x002fcc0007ffe0ff */
[----:B-----5:R-:W1:Y:S02]  /*0f90*/  F2I.FTZ.U32.TRUNC.NTZ R7, R8 ;  /* 0x0000000800077305 */ /* 0x020e64000021f000 */
        /* <DEDUP_REMOVED lines=15> */
[----:B------:R-:W-:-:S05]  /*1090*/  @!P0 LOP3.LUT R6, RZ, R3, RZ, 0x33, !PT ;  /* 0x00000003ff068212 */ /* 0x000fca00078e33ff */
[----:B------:R-:W-:-:S05]  /*10a0*/  IMAD.WIDE R12, R6, 0x4, R218 ;  /* 0x00000004060c7825 */ /* 0x000fca00078e02da */
[----:B------:R-:W2:Y:S01]  /*10b0*/  LDG.E R4, desc[UR6][R12.64] ;  /* 0x000000060c047981 */ /* 0x000ea2000c1e1900 */
[----:B---3--:R-:W-:Y:S01]  /*10c0*/  IABS R2, R16 ;  /* 0x0000001000027213 */ /* 0x008fe20000000000 */
[----:B------:R-:W-:Y:S01]  /*10d0*/  IMAD.U32 R0, RZ, RZ, UR26 ;  /* 0x0000001aff007e24 */ /* 0x000fe2000f8e00ff */
[----:B------:R-:W-:Y:S02]  /*10e0*/  MOV R8, RZ ;  /* 0x000000ff00087202 */ /* 0x000fe40000000f00 */
[----:B------:R-:W1:Y:S01]  /*10f0*/  I2F.RP R10, R2 ;  /* 0x00000002000a7306 */ /* 0x000e620000209400 */
[----:B------:R-:W-:Y:S02]  /*1100*/  IADD3 R6, PT, PT, -R6, RZ, RZ ;  /* 0x000000ff06067210 */ /* 0x000fe40007ffe1ff */
[----:B------:R-:W-:-:S03]  /*1110*/  IABS R0, R0 ;  /* 0x0000000000007213 */ /* 0x000fc60000000000 */
[----:B------:R-:W-:Y:S02]  /*1120*/  IMAD R6, R3, R6, UR18 ;  /* 0x0000001203067e24 */ /* 0x000fe4000f8e0206 */
[----:B------:R-:W-:Y:S02]  /*1130*/  IMAD.MOV.U32 R7, RZ, RZ, R0 ;  /* 0x000000ffff077224 */ /* 0x000fe400078e0000 */
[----:B----4-:R-:W-:Y:S01]  /*1140*/  IMAD.U32 R3, RZ, RZ, UR15 ;  /* 0x0000000fff037e24 */ /* 0x010fe2000f8e00ff */
[----:B-1----:R-:W1:Y:S02]  /*1150*/  MUFU.RCP R9, R10 ;  /* 0x0000000a00097308 */ /* 0x002e640000001000 */
[----:B-1----:R-:W-:-:S06]  /*1160*/  VIADD R9, R9, 0xffffffe ;  /* 0x0ffffffe09097836 */ /* 0x002fcc0000000000 */
[----:B------:R-:W1:Y:S02]  /*1170*/  F2I.FTZ.U32.TRUNC.NTZ R9, R9 ;  /* 0x0000000900097305 */ /* 0x000e64000021f000 */
[----:B-1----:R-:W-:-:S05]  /*1180*/  IADD3 R5, PT, PT, RZ, -R9, RZ ;  /* 0x80000009ff057210 */ /* 0x002fca0007ffe0ff */
[----:B------:R-:W-:-:S04]  /*1190*/  IMAD R5, R5, R2, RZ ;  /* 0x0000000205057224 */ /* 0x000fc800078e02ff */
[----:B------:R-:W-:-:S06]  /*11a0*/  IMAD.HI.U32 R8, R9, R5, R8 ;  /* 0x0000000509087227 */ /* 0x000fcc00078e0008 */
[----:B------:R-:W-:-:S05]  /*11b0*/  IMAD.HI.U32 R0, R8, R7, RZ ;  /* 0x0000000708007227 */ /* 0x000fca00078e00ff */
[----:B------:R-:W-:-:S05]  /*11c0*/  IADD3 R5, PT, PT, -R0, RZ, RZ ;  /* 0x000000ff00057210 */ /* 0x000fca0007ffe1ff */
[----:B------:R-:W-:-:S05]  /*11d0*/  IMAD R7, R2, R5, R7 ;  /* 0x0000000502077224 */ /* 0x000fca00078e0207 */
[----:B------:R-:W-:-:S13]  /*11e0*/  ISETP.GT.U32.AND P0, PT, R2, R7, PT ;  /* 0x000000070200720c */ /* 0x000fda0003f04070 */
[----:B------:R-:W-:Y:S01]  /*11f0*/  @!P0 IADD3 R7, PT, PT, R7, -R2, RZ ;  /* 0x8000000207078210 */ /* 0x000fe20007ffe0ff */
[----:B------:R-:W-:-:S03]  /*1200*/  @!P0 VIADD R0, R0, 0x1 ;  /* 0x0000000100008836 */ /* 0x000fc60000000000 */
[----:B------:R-:W-:Y:S02]  /*1210*/  ISETP.GE.U32.AND P1, PT, R7, R2, PT ;  /* 0x000000020700720c */ /* 0x000fe40003f26070 */
[----:B------:R-:W-:-:S04]  /*1220*/  LOP3.LUT R2, R16, UR26, RZ, 0x3c, !PT ;  /* 0x0000001a10027c12 */ /* 0x000fc8000f8e3cff */
[----:B------:R-:W-:Y:S02]  /*1230*/  ISETP.GE.AND P0, PT, R2, RZ, PT ;  /* 0x000000ff0200720c */ /* 0x000fe40003f06270 */
[----:B------:R-:W-:-:S05]  /*1240*/  MOV R2, UR14 ;  /* 0x0000000e00027c02 */ /* 0x000fca0008000f00 */
[----:B------:R-:W-:Y:S02]  /*1250*/  @P1 IADD3 R0, PT, PT, R0, 0x1, RZ ;  /* 0x0000000100001810 */ /* 0x000fe40007ffe0ff */
[----:B------:R-:W-:Y:S02]  /*1260*/  ISETP.NE.AND P1, PT, R16, RZ, PT ;  /* 0x000000ff1000720c */ /* 0x000fe40003f25270 */
[----:B------:R-:W-:Y:S02]  /*1270*/  LOP3.LUT R16, RZ, R16, RZ, 0x33, !PT ;  /* 0x00000010ff107212 */ /* 0x000fe400078e33ff */
[----:B--2---:R-:W-:Y:S01]  /*1280*/  SHF.R.S32.HI R5, RZ, 0x1f, R4 ;  /* 0x0000001fff057819 */ /* 0x004fe20000011404 */
[----:B------:R-:W-:-:S04]  /*1290*/  IMAD.WIDE.U32 R8, R4, UR10, RZ ;  /* 0x0000000a04087c25 */ /* 0x000fc8000f8e00ff */
[C---:B------:R-:W-:Y:S02]  /*12a0*/  IMAD R7, R5.reuse, UR10, RZ ;  /* 0x0000000a05077c24 */ /* 0x040fe4000f8e02ff */
[----:B------:R-:W-:Y:S02]  /*12b0*/  IMAD R5, R5, UR8, RZ ;  /* 0x0000000805057c24 */ /* 0x000fe4000f8e02ff */
[C---:B------:R-:W-:Y:S01]  /*12c0*/  IMAD R12, R4.reuse, UR11, R7 ;  /* 0x0000000b040c7c24 */ /* 0x040fe2000f8e0207 */
[----:B------:R-:W-:Y:S01]  /*12d0*/  SHF.R.S32.HI R7, RZ, 0x1f, R6 ;  /* 0x0000001fff077819 */ /* 0x000fe20000011406 */
[C---:B------:R-:W-:Y:S02]  /*12e0*/  IMAD R10, R4.reuse, UR9, R5 ;  /* 0x00000009040a7c24 */ /* 0x040fe4000f8e0205 */
[----:B------:R-:W-:Y:S01]  /*12f0*/  IMAD.WIDE.U32 R4, R4, UR8, RZ ;  /* 0x0000000804047c25 */ /* 0x000fe2000f8e00ff */
[----:B------:R-:W-:Y:S01]  /*1300*/  IADD3 R13, PT, PT, R9, R12, RZ ;  /* 0x0000000c090d7210 */ /* 0x000fe20007ffe0ff */
[----:B------:R-:W1:Y:S01]  /*1310*/  LDCU.128 UR8, c[0x0][0x3d0] ;  /* 0x00007a00ff0877ac */ /* 0x000e620008000c00 */
[----:B------:R-:W-:Y:S01]  /*1320*/  MOV R12, R8 ;  /* 0x00000008000c7202 */ /* 0x000fe20000000f00 */
[----:B------:R-:W-:Y:S01]  /*1330*/  IMAD.IADD R11, R5, 0x1, R10 ;  /* 0x00000001050b7824 */ /* 0x000fe200078e020a */
[----:B------:R-:W-:Y:S01]  /*1340*/  MOV R5, UR17 ;  /* 0x0000001100057c02 */ /* 0x000fe20008000f00 */
[----:B------:R-:W-:-:S02]  /*1350*/  IMAD.MOV.U32 R9, RZ, RZ, R0 ;  /* 0x000000ffff097224 */ /* 0x000fc400078e0000 */
[----:B------:R-:W-:Y:S01]  /*1360*/  IMAD.MOV.U32 R10, RZ, RZ, R4 ;  /* 0x000000ffff0a7224 */ /* 0x000fe200078e0004 */
[----:B------:R-:W-:Y:S02]  /*1370*/  MOV R4, UR16 ;  /* 0x0000001000047c02 */ /* 0x000fe40008000f00 */
[----:B------:R-:W-:Y:S01]  /*1380*/  @!P0 IADD3 R9, PT, PT, -R9, RZ, RZ ;  /* 0x000000ff09098210 */ /* 0x000fe20007ffe1ff */
[----:B------:R-:W-:-:S03]  /*1390*/  IMAD.WIDE.U32 R10, R6, R2, R10 ;  /* 0x00000002060a7225 */ /* 0x000fc600078e000a */
[----:B------:R-:W-:Y:S01]  /*13a0*/  SEL R9, R16, R9, !P1 ;  /* 0x0000000910097207 */ /* 0x000fe20004800000 */
[C---:B------:R-:W-:Y:S02]  /*13b0*/  IMAD R8, R7.reuse, R4, RZ ;  /* 0x0000000407087224 */ /* 0x040fe400078e02ff */
[----:B------:R-:W-:Y:S02]  /*13c0*/  IMAD R7, R7, R2, RZ ;  /* 0x0000000207077224 */ /* 0x000fe400078e02ff */
[C---:B------:R-:W-:Y:S02]  /*13d0*/  IMAD R8, R6.reuse, R5, R8 ;  /* 0x0000000506087224 */ /* 0x040fe400078e0208 */
[----:B------:R-:W-:-:S04]  /*13e0*/  IMAD.WIDE.U32 R12, R6, R4, R12 ;  /* 0x00000004060c7225 */ /* 0x000fc800078e000c */
[----:B------:R-:W-:Y:S01]  /*13f0*/  IMAD R7, R6, R3, R7 ;  /* 0x0000000306077224 */ /* 0x000fe200078e0207 */
[----:B------:R-:W-:Y:S02]  /*1400*/  SHF.R.S32.HI R6, RZ, 0x1f, R9 ;  /* 0x0000001fff067819 */ /* 0x000fe40000011409 */
[----:B------:R-:W-:Y:S02]  /*1410*/  IADD3 R13, PT, PT, R13, R8, RZ ;  /* 0x000000080d0d7210 */ /* 0x000fe40007ffe0ff */
[----:B------:R-:W-:Y:S01]  /*1420*/  IADD3 R11, PT, PT, R11, R7, RZ ;  /* 0x000000070b0b7210 */ /* 0x000fe20007ffe0ff */
[C---:B-1----:R-:W-:Y:S02]  /*1430*/  IMAD R8, R6.reuse, UR8, RZ ;  /* 0x0000000806087c24 */ /* 0x042fe4000f8e02ff */
[----:B------:R-:W-:Y:S02]  /*1440*/  IMAD R6, R6, UR10, RZ ;  /* 0x0000000a06067c24 */ /* 0x000fe4000f8e02ff */
[----:B------:R-:W-:-:S02]  /*1450*/  IMAD R8, R9, UR9, R8 ;  /* 0x0000000909087c24 */ /* 0x000fc4000f8e0208 */
[----:B------:R-:W-:-:S04]  /*1460*/  IMAD.WIDE.U32 R12, R9, UR8, R12 ;  /* 0x00000008090c7c25 */ /* 0x000fc8000f8e000c */
[C---:B------:R-:W-:Y:S02]  /*1470*/  IMAD R7, R9.reuse, UR11, R6 ;  /* 0x0000000b09077c24 */ /* 0x040fe4000f8e0206 */
[----:B------:R-:W-:-:S04]  /*1480*/  IMAD.WIDE.U32 R10, R9, UR10, R10 ;  /* 0x0000000a090a7c25 */ /* 0x000fc8000f8e000a */
[----:B------:R-:W-:Y:S01]  /*1490*/  IMAD.IADD R6, R13, 0x1, R8 ;  /* 0x000000010d067824 */ /* 0x000fe200078e0208 */
[----:B------:R-:W-:Y:S02]  /*14a0*/  MOV R8, R12 ;  /* 0x0000000c00087202 */ /* 0x000fe40000000f00 */
[----:B------:R-:W-:Y:S01]  /*14b0*/  IADD3 R7, PT, PT, R11, R7, RZ ;  /* 0x000000070b077210 */ /* 0x000fe20007ffe0ff */
[----:B------:R-:W-:Y:S06]  /*14c0*/  BRA `(.L_x_2404) ;  /* 0x0000000400787947 */ /* 0x000fec0003800000 */
.L_x_2403:
[----:B------:R-:W-:-:S09]  /*14d0*/  UISETP.NE.AND UP0, UPT, UR11, -0x1, UPT ;  /* 0xffffffff0b00788c */ /* 0x000fd2000bf05270 */
[----:B------:R-:W-:Y:S05]  /*14e0*/  BRA.U UP0, `(.L_x_2405) ;  /* 0x0000000100347547 */ /* 0x000fea000b800000 */
[----:B------:R-:W1:Y:S01]  /*14f0*/  LDC.64 R4, c[0x0][0x3b8] ;  /* 0x0000ee00ff047b82 */ /* 0x000e620000000a00 */
[----:B------:R-:W2:Y:S01]  /*1500*/  LDCU.64 UR8, c[0x0][0x3a0] ;  /* 0x00007400ff0877ac */ /* 0x000ea20008000a00 */
[----:B-----5:R-:W-:Y:S01]  /*1510*/  SHF.R.S32.HI R0, RZ, 0x1f, R7 ;  /* 0x0000001fff007819 */ /* 0x020fe20000011407 */
[----:B------:R-:W-:-:S04]  /*1520*/  USHF.R.S32.HI UR14, URZ, 0x1f, UR10 ;  /* 0x0000001fff0e7899 */ /* 0x000fc8000801140a */
[----:B--2---:R-:W-:-:S04]  /*1530*/  IMAD R0, R0, UR8, RZ ;  /* 0x0000000800007c24 */ /* 0x004fc8000f8e02ff */
[----:B------:R-:W-:Y:S02]  /*1540*/  IMAD R0, R7, UR9, R0 ;  /* 0x0000000907007c24 */ /* 0x000fe4000f8e0200 */
[C---:B-1----:R-:W-:Y:S02]  /*1550*/  IMAD R2, R4.reuse, UR14, RZ ;  /* 0x0000000e04027c24 */ /* 0x042fe4000f8e02ff */
[----:B------:R-:W-:-:S04]  /*1560*/  IMAD.WIDE.U32 R8, R4, UR10, RZ ;  /* 0x0000000a04087c25 */ /* 0x000fc8000f8e00ff */
[----:B------:R-:W-:-:S05]  /*1570*/  IMAD R2, R5, UR10, R2 ;  /* 0x0000000a05027c24 */ /* 0x000fca000f8e0202 */
[----:B------:R-:W-:-:S03]  /*1580*/  IADD3 R9, PT, PT, R9, R2, RZ ;  /* 0x0000000209097210 */ /* 0x000fc60007ffe0ff */
[----:B------:R-:W-:-:S05]  /*1590*/  IMAD.WIDE.U32 R14, R7, UR8, R8 ;  /* 0x00000008070e7c25 */ /* 0x000fca000f8e0008 */
[----:B------:R-:W-:Y:S01]  /*15a0*/  IADD3 R15, PT, PT, R15, R0, RZ ;  /* 0x000000000f0f7210 */ /* 0x000fe20007ffe0ff */
[----:B------:R-:W-:Y:S05]  /*15b0*/  BRA `(.L_x_2406) ;  /* 0x0000000000187947 */ /* 0x000fea0003800000 */
.L_x_2405:
[----:B------:R-:W2:Y:S01]  /*15c0*/  LDC.64 R4, c[0x0][0x3b8] ;  /* 0x0000ee00ff047b82 */ /* 0x000ea20000000a00 */
[----:B------:R-:W-:-:S06]  /*15d0*/  UIADD3 UR8, UPT, UPT, UR10, UR11, URZ ;  /* 0x0000000b0a087290 */ /* 0x000fcc000fffe0ff */
[----:B--2---:R-:W-:Y:S02]  /*15e0*/  IMAD R15, R5, UR8, RZ ;  /* 0x00000008050f7c24 */ /* 0x004fe4000f8e02ff */
[----:B-1----:R-:W-:-:S05]  /*15f0*/  IMAD.WIDE.U32 R2, R4, UR8, RZ ;  /* 0x0000000804027c25 */ /* 0x002fca000f8e00ff */
[----:B------:R-:W-:Y:S02]  /*1600*/  IADD3 R15, PT, PT, R3, R15, RZ ;  /* 0x0000000f030f7210 */ /* 0x000fe40007ffe0ff */
[----:B------:R-:W-:Y:S02]  /*1610*/  MOV R14, R2 ;  /* 0x00000002000e7202 */ /* 0x000fe40000000f00 */
.L_x_2406:
        /* <DEDUP_REMOVED lines=13> */
[----:B------:R-:W-:Y:S06]  /*16f0*/  BRA `(.L_x_2408) ;  /* 0x0000000000147947 */ /* 0x000fec0003800000 */
.L_x_2407:
[----:B------:R-:W1:Y:S01]  /*1700*/  LDC.64 R2, c[0x0][0x3c0] ;  /* 0x0000f000ff027b82 */ /* 0x000e620000000a00 */
[----:B------:R-:W-:-:S06]  /*1710*/  UIADD3 UR10, UPT, UPT, UR10, UR11, URZ ;  /* 0x0000000b0a0a7290 */ /* 0x000fcc000fffe0ff */
[----:B-1---5:R-:W-:Y:S02]  /*1720*/  IMAD R7, R3, UR10, RZ ;  /* 0x0000000a03077c24 */ /* 0x022fe4000f8e02ff */
[----:B------:R-:W-:-:S05]  /*1730*/  IMAD.WIDE.U32 R8, R2, UR10, RZ ;  /* 0x0000000a02087c25 */ /* 0x000fca000f8e00ff */
[----:B------:R-:W-:-:S07]  /*1740*/  IADD3 R7, PT, PT, R9, R7, RZ ;  /* 0x0000000709077210 */ /* 0x000fce0007ffe0ff */
.L_x_2408:
[----:B------:R-:W1:Y:S01]  /*1750*/  LDC R16, c[0x0][0x3e8] ;  /* 0x0000fa00ff107b82 */ /* 0x000e620000000800 */
[----:B------:R-:W-:Y:S01]  /*1760*/  MOV R0, UR26 ;  /* 0x0000001a00007c02 */ /* 0x000fe20008000f00 */
[----:B------:R-:W-:Y:S01]  /*1770*/  IMAD.MOV.U32 R10, RZ, RZ, RZ ;  /* 0x000000ffff0a7224 */ /* 0x000fe200078e00ff */
[----:B------:R-:W-:Y:S01]  /*1780*/  MOV R18, R8 ;  /* 0x0000000800127202 */ /* 0x000fe20000000f00 */
[----:B------:R-:W-:Y:S01]  /*1790*/  ULEA UR8, UR4, 0xffffff00, 0x8 ;  /* 0xffffff0004087891 */ /* 0x000fe2000f8e40ff */
[----:B------:R-:W-:Y:S02]  /*17a0*/  IABS R0, R0 ;  /* 0x0000000000007213 */ /* 0x000fe40000000000 */
[----:B------:R-:W-:Y:S02]  /*17b0*/  CS2R R218, SRZ ;  /* 0x0000000000da7805 */ /* 0x000fe4000001ff00 */
[----:B------:R-:W-:Y:S01]  /*17c0*/  MOV R19, R7 ;  /* 0x0000000700137202 */ /* 0x000fe20000000f00 */
[----:B------:R-:W-:Y:S01]  /*17d0*/  USHF.R.S32.HI UR9, URZ, 0x1f, UR8 ;  /* 0x0000001fff097899 */ /* 0x000fe20008011408 */
[----:B------:R-:W-:-:S04]  /*17e0*/  IMAD.WIDE.U32 R14, R4, UR8, R14 ;  /* 0x00000008040e7c25 */ /* 0x000fc8000f8e000e */
[----:B------:R-:W-:Y:S01]  /*17f0*/  IMAD.WIDE.U32 R18, R2, UR8, R18 ;  /* 0x0000000802127c25 */ /* 0x000fe2000f8e0012 */
[----:B-1----:R-:W-:-:S04]  /*1800*/  IABS R6, R16 ;  /* 0x0000001000067213 */ /* 0x002fc80000000000 */
[----:B------:R-:W1:Y:S08]  /*1810*/  I2F.RP R12, R6 ;  /* 0x00000006000c7306 */ /* 0x000e700000209400 */
[----:B-1----:R-:W1:Y:S02]  /*1820*/  MUFU.RCP R11, R12 ;  /* 0x0000000c000b7308 */ /* 0x002e640000001000 */
[----:B-1----:R-:W-:Y:S01]  /*1830*/  IADD3 R11, PT, PT, R11, 0xffffffe, RZ ;  /* 0x0ffffffe0b0b7810 */ /* 0x002fe20007ffe0ff */
[----:B------:R-:W-:-:S05]  /*1840*/  IMAD R12, R2, UR9, RZ ;  /* 0x00000009020c7c24 */ /* 0x000fca000f8e02ff */
[----:B------:R-:W1:Y:S02]  /*1850*/  F2I.FTZ.U32.TRUNC.NTZ R11, R11 ;  /* 0x0000000b000b7305 */ /* 0x000e64000021f000 */
[----:B-1----:R-:W-:-:S04]  /*1860*/  IMAD.MOV R9, RZ, RZ, -R11 ;  /* 0x000000ffff097224 */ /* 0x002fc800078e0a0b */
[----:B------:R-:W-:-:S04]  /*1870*/  IMAD R9, R9, R6, RZ ;  /* 0x0000000609097224 */ /* 0x000fc800078e02ff */
[----:B------:R-:W-:Y:S01]  /*1880*/  IMAD.HI.U32 R9, R11, R9, R10 ;  /* 0x000000090b097227 */ /* 0x000fe200078e000a */
[----:B------:R-:W-:-:S03]  /*1890*/  MOV R10, R0 ;  /* 0x00000000000a7202 */ /* 0x000fc60000000f00 */
[----:B------:R-:W-:Y:S02]  /*18a0*/  IMAD R11, R3, UR8, R12 ;  /* 0x00000008030b7c24 */ /* 0x000fe4000f8e020c */
[----:B------:R-:W-:-:S04]  /*18b0*/  IMAD.HI.U32 R0, R9, R10, RZ ;  /* 0x0000000a09007227 */ /* 0x000fc800078e00ff */
[----:B------:R-:W-:Y:S02]  /*18c0*/  IMAD.MOV R9, RZ, RZ, -R0 ;  /* 0x000000ffff097224 */ /* 0x000fe400078e0a00 */
[----:B------:R-:W-:Y:S02]  /*18d0*/  IMAD.IADD R19, R19, 0x1, R11 ;  /* 0x0000000113137824 */ /* 0x000fe400078e020b */
[----:B------:R-:W-:Y:S02]  /*18e0*/  IMAD R9, R6, R9, R10 ;  /* 0x0000000906097224 */ /* 0x000fe400078e020a */
[----:B------:R-:W-:-:S03]  /*18f0*/  IMAD R10, R4, UR9, RZ ;  /* 0x00000009040a7c24 */ /* 0x000fc6000f8e02ff */
[----:B------:R-:W-:Y:S01]  /*1900*/  ISETP.GT.U32.AND P0, PT, R6, R9, PT ;  /* 0x000000090600720c */ /* 0x000fe20003f04070 */
[----:B------:R-:W-:-:S05]  /*1910*/  IMAD R10, R5, UR8, R10 ;  /* 0x00000008050a7c24 */ /* 0x000fca000f8e020a */
[----:B------:R-:W-:-:S07]  /*1920*/  IADD3 R15, PT, PT, R15, R10, RZ ;  /* 0x0000000a0f0f7210 */ /* 0x000fce0007ffe0ff */
[----:B------:R-:W-:Y:S01]  /*1930*/  @!P0 IADD3 R9, PT, PT, R9, -R6, RZ ;  /* 0x8000000609098210 */ /* 0x000fe20007ffe0ff */
[----:B------:R-:W-:-:S03]  /*1940*/  @!P0 VIADD R0, R0, 0x1 ;  /* 0x0000000100008836 */ /* 0x000fc60000000000 */
[----:B------:R-:W-:Y:S02]  /*1950*/  ISETP.GE.U32.AND P1, PT, R9, R6, PT ;  /* 0x000000060900720c */ /* 0x000fe40003f26070 */
[----:B------:R-:W-:Y:S01]  /*1960*/  LOP3.LUT R6, R16, UR26, RZ, 0x3c, !PT ;  /* 0x0000001a10067c12 */ /* 0x000fe2000f8e3cff */
[----:B------:R-:W1:Y:S03]  /*1970*/  LDC.64 R8, c[0x0][0x3d8] ;  /* 0x0000f600ff087b82 */ /* 0x000e660000000a00 */
[----:B------:R-:W-:-:S05]  /*1980*/  ISETP.GE.AND P0, PT, R6, RZ, PT ;  /* 0x000000ff0600720c */ /* 0x000fca0003f06270 */
[----:B------:R-:W2:Y:S02]  /*1990*/  LDC.64 R6, c[0x0][0x3d0] ;  /* 0x0000f400ff067b82 */ /* 0x000ea40000000a00 */
[----:B------:R-:W-:Y:S01]  /*19a0*/  @P1 VIADD R0, R0, 0x1 ;  /* 0x0000000100001836 */ /* 0x000fe20000000000 */
[----:B------:R-:W-:Y:S02]  /*19b0*/  ISETP.NE.AND P1, PT, R16, RZ, PT ;  /* 0x000000ff1000720c */ /* 0x000fe40003f25270 */
[----:B------:R-:W-:Y:S02]  /*19c0*/  LOP3.LUT R16, RZ, R16, RZ, 0x33, !PT ;  /* 0x00000010ff107212 */ /* 0x000fe400078e33ff */
[----:B------:R-:W-:-:S04]  /*19d0*/  MOV R13, R0 ;  /* 0x00000000000d7202 */ /* 0x000fc80000000f00 */
[----:B------:R-:W-:-:S04]  /*19e0*/  @!P0 IADD3 R13, PT, PT, -R13, RZ, RZ ;  /* 0x000000ff0d0d8210 */ /* 0x000fc80007ffe1ff */
[----:B------:R-:W-:-:S04]  /*19f0*/  SEL R12, R16, R13, !P1 ;  /* 0x0000000d100c7207 */ /* 0x000fc80004800000 */
[----:B------:R-:W-:Y:S01]  /*1a00*/  SHF.R.S32.HI R11, RZ, 0x1f, R12 ;  /* 0x0000001fff0b7819 */ /* 0x000fe2000001140c */
[----:B-1----:R-:W-:-:S04]  /*1a10*/  IMAD.WIDE.U32 R18, R12, R8, R18 ;  /* 0x000000080c127225 */ /* 0x002fc800078e0012 */
[C---:B------:R-:W-:Y:S02]  /*1a20*/  IMAD R10, R11.reuse, R8, RZ ;  /* 0x000000080b0a7224 */ /* 0x040fe400078e02ff */
[-C--:B--2---:R-:W-:Y:S02]  /*1a30*/  IMAD R11, R11, R6.reuse, RZ ;  /* 0x000000060b0b7224 */ /* 0x084fe400078e02ff */
[----:B------:R-:W-:-:S04]  /*1a40*/  IMAD.WIDE.U32 R14, R12, R6, R14 ;  /* 0x000000060c0e7225 */ /* 0x000fc800078e000e */
[C---:B------:R-:W-:Y:S01]  /*1a50*/  IMAD R11, R12.reuse, R7, R11 ;  /* 0x000000070c0b7224 */ /* 0x040fe200078e020b */
[----:B------:R-:W-:Y:S01]  /*1a60*/  MOV R8, R14 ;  /* 0x0000000e00087202 */ /* 0x000fe20000000f00 */
[----:B------:R-:W-:Y:S01]  /*1a70*/  IMAD R9, R12, R9, R10 ;  /* 0x000000090c097224 */ /* 0x000fe200078e020a */
[----:B------:R-:W-:Y:S02]  /*1a80*/  MOV R10, R18 ;  /* 0x00000012000a7202 */ /* 0x000fe40000000f00 */
[----:B------:R-:W-:Y:S01]  /*1a90*/  IADD3 R6, PT, PT, R15, R11, RZ ;  /* 0x0000000b0f067210 */ /* 0x000fe20007ffe0ff */
[----:B------:R-:W-:-:S07]  /*1aa0*/  IMAD.IADD R7, R19, 0x1, R9 ;  /* 0x0000000113077824 */ /* 0x000fce00078e0209 */
.L_x_2404:
[----:B------:R-:W-:Y:S01]  /*1ab0*/  UISETP.NE.AND UP0, UPT, UR5, -0x1, UPT ;  /* 0xffffffff0500788c */ /* 0x000fe2000bf05270 */
[----:B------:R-:W-:Y:S01]  /*1ac0*/  IMAD.MOV.U32 R56, RZ, RZ, RZ ;  /* 0x000000ffff387224 */ /* 0x000fe200078e00ff */
[----:B------:R-:W1:Y:S01]  /*1ad0*/  LDCU.64 UR14, c[0x0][0x3b0] ;  /* 0x00007600ff0e77ac */ /* 0x000e620008000a00 */
[----:B------:R-:W2:Y:S01]  /*1ae0*/  LDCU.64 UR8, c[0x0][0x3c8] ;  /* 0x00007900ff0877ac */ /* 0x000ea20008000a00 */
[----:B------:R-:W-:-:S03]  /*1af0*/  IMAD.SHL.U32 R68, R67, 0x8, RZ ;  /* 0x0000000843447824 */ /* 0x000fc600078e00ff */
[----:B------:R3:W5:Y:S01]  /*1b00*/  @P3 LDG.E R56, desc[UR6][R122.64] ;  /* 0x000000067a383981 */ /* 0x000762000c1e1900 */
[----:B------:R-:W4:Y:S01]  /*1b10*/  LDC R11, c[0x0][0x450] ;  /* 0x00011400ff0b7b82 */ /* 0x000f220000000800 */
[----:B------:R-:W-:Y:S01]  /*1b20*/  USHF.R.S32.HI UR29, URZ, 0x1f, UR26 ;  /* 0x0000001fff1d7899 */ /* 0x000fe2000801141a */
[----:B------:R-:W-:Y:S01]  /*1b30*/  SHF.R.U32.HI R118, RZ, 0x2, R67 ;  /* 0x00000002ff767819 */ /* 0x000fe20000011643 */
[----:B------:R-:W3:Y:S01]  /*1b40*/  @!UP0 LDCU.64 UR10, c[0x0][0x398] ;  /* 0x00007300ff0a87ac */ /* 0x000ee20008000a00 */
[----:B------:R-:W-:Y:S01]  /*1b50*/  LOP3.LUT R12, R68, 0x18, RZ, 0xc0, !PT ;  /* 0x00000018440c7812 */ /* 0x000fe200078ec0ff */
[----:B------:R-:W4:Y:S01]  /*1b60*/  S2R R121, SR_CTAID.X ;  /* 0x0000000000797919 */ /* 0x000f220000002500 */
[----:B------:R-:W-:Y:S01]  /*1b70*/  IMAD.SHL.U32 R110, R67, 0x4, RZ ;  /* 0x00000004436e7824 */ /* 0x000fe200078e00ff */
[----:B------:R-:W-:Y:S01]  /*1b80*/  USHF.L.U32 UR27, UR4, 0x8, URZ ;  /* 0x00000008041b7899 */ /* 0x000fe200080006ff */
[C---:B------:R-:W-:Y:S01]  /*1b90*/  IADD3 R14, P3, PT, R12.reuse, R8, RZ ;  /* 0x000000080c0e7210 */ /* 0x040fe20007f7e0ff */
[----:B------:R-:W-:Y:S01]  /*1ba0*/  IMAD.MOV.U32 R119, RZ, RZ, RZ ;  /* 0x000000ffff777224 */ /* 0x000fe200078e00ff */
[----:B------:R-:W-:Y:S01]  /*1bb0*/  IADD3 R8, P2, PT, R12, R10, RZ ;  /* 0x0000000a0c087210 */ /* 0x000fe20007f5e0ff */
[----:B-1----:R-:W-:Y:S01]  /*1bc0*/  @UP0 UIMAD.WIDE.U32 UR16, UR5, UR14, URZ ;  /* 0x0000000e051002a5 */ /* 0x002fe2000f8e00ff */
[----:B------:R-:W-:Y:S01]  /*1bd0*/  IADD3.X R15, PT, PT, RZ, R6, RZ, P3, !PT ;  /* 0x00000006ff0f7210 */ /* 0x000fe20001ffe4ff */
[----:B------:R-:W-:Y:S01]  /*1be0*/  IMAD.SHL.U32 R65, R4, 0x20, RZ ;  /* 0x0000002004417824 */ /* 0x000fe200078e00ff */
[----:B------:R-:W-:Y:S01]  /*1bf0*/  IADD3.X R9, PT, PT, RZ, R7, RZ, P2, !PT ;  /* 0x00000007ff097210 */ /* 0x000fe200017fe4ff */
[----:B--2---:R-:W-:Y:S01]  /*1c00*/  IMAD.U32 R6, RZ, RZ, UR8 ;  /* 0x00000008ff067e24 */ /* 0x004fe2000f8e00ff */
[----:B------:R-:W-:Y:S01]  /*1c10*/  LOP3.LUT R110, R110, 0xc, RZ, 0xc0, !PT ;  /* 0x0000000c6e6e7812 */ /* 0x000fe200078ec0ff */
[----:B------:R-:W-:Y:S01]  /*1c20*/  IMAD.WIDE.U32 R14, R118, R4, R14 ;  /* 0x00000004760e7225 */ /* 0x000fe200078e000e */
[----:B------:R-:W-:Y:S01]  /*1c30*/  SHF.L.U64.HI R66, R4, 0x5, R5 ;  /* 0x0000000504427819 */ /* 0x000fe20000010205 */
[----:B------:R-:W-:Y:S01]  /*1c40*/  UIADD3 UR28, UPT, UPT, UR27, -0x100, URZ ;  /* 0xffffff001b1c7890 */ /* 0x000fe2000fffe0ff */
[----:B------:R-:W-:Y:S01]  /*1c50*/  SHF.L.U64.HI R64, R2, 0x5, R3 ;  /* 0x0000000502407819 */ /* 0x000fe20000010203 */
[----:B---3--:R-:W-:Y:S01]  /*1c60*/  @!UP0 UIMAD.WIDE.U32 UR18, UR23, UR10, URZ ;  /* 0x0000000a171282a5 */ /* 0x008fe2000f8e00ff */
[----:B------:R-:W-:Y:S01]  /*1c70*/  IMAD.WIDE.U32 R8, R118, R2, R8 ;  /* 0x0000000276087225 */ /* 0x000fe200078e0008 */
[----:B------:R-:W-:-:S02]  /*1c80*/  SHF.L.U32 R59, R2, 0x5, RZ ;  /* 0x00000005023b7819 */ /* 0x000fc400000006ff */
[----:B------:R-:W-:Y:S01]  /*1c90*/  @!UP0 UIMAD UR11, UR23, UR11, UR19 ;  /* 0x0000000b170b82a4 */ /* 0x000fe2000f8e0213 */
[----:B----4-:R-:W-:Y:S01]  /*1ca0*/  LEA.HI R11, R11, R11, RZ, 0x1 ;  /* 0x0000000b0b0b7211 */ /* 0x010fe200078f08ff */
[----:B------:R-:W-:Y:S01]  /*1cb0*/  @UP0 UIMAD UR11, UR5, UR15, UR17 ;  /* 0x0000000f050b02a4 */ /* 0x000fe2000f8e0211 */
[----:B------:R-:W-:Y:S01]  /*1cc0*/  IMAD R73, R118, R5, R15 ;  /* 0x0000000576497224 */ /* 0x000fe200078e020f */
[----:B------:R-:W-:Y:S01]  /*1cd0*/  @!UP0 UMOV UR10, UR18 ;  /* 0x00000012000a8c82 */ /* 0x000fe20008000000 */
[----:B------:R-:W-:Y:S01]  /*1ce0*/  @UP0 UMOV UR10, UR16 ;  /* 0x00000010000a0c82 */ /* 0x000fe20008000000 */
[----:B------:R-:W-:Y:S01]  /*1cf0*/  UIMAD UR5, UR29, UR8, URZ ;  /* 0x000000081d0572a4 */ /* 0x000fe2000f8e02ff */
[----:B------:R-:W-:Y:S01]  /*1d00*/  IADD3 R18, P4, PT, R12, UR10, RZ ;  /* 0x0000000a0c127c10 */ /* 0x000fe2000ff9e0ff */
[----:B------:R-:W-:Y:S01]  /*1d10*/  IMAD.SHL.U32 R72, R14, 0x2, RZ ;  /* 0x000000020e487824 */ /* 0x000fe200078e00ff */
[----:B------:R-:W-:Y:S01]  /*1d20*/  SHF.R.S32.HI R11, RZ, 0x1, R11 ;  /* 0x00000001ff0b7819 */ /* 0x000fe2000001140b */
[----:B------:R-:W-:Y:S01]  /*1d30*/  UIMAD UR5, UR26, UR9, UR5 ;  /* 0x000000091a0572a4 */ /* 0x000fe2000f8e0205 */
[----:B------:R-:W-:Y:S01]  /*1d40*/  IMAD R71, R118, R3, R9 ;  /* 0x0000000376477224 */ /* 0x000fe200078e0209 */
[----:B------:R-:W1:Y:S01]  /*1d50*/  LDCU.64 UR8, c[0x0][0x390] ;  /* 0x00007200ff0877ac */ /* 0x000e620008000a00 */
[----:B------:R-:W-:Y:S01]  /*1d60*/  IMAD.X R19, RZ, RZ, UR11, P4 ;  /* 0x0000000bff137e24 */ /* 0x000fe2000a0e06ff */
[----:B------:R-:W-:Y:S01]  /*1d70*/  SHF.L.U32 R70, R8, 0x1, RZ ;  /* 0x0000000108467819 */ /* 0x000fe200000006ff */
[----:B------:R-:W-:Y:S01]  /*1d80*/  IMAD.WIDE.U32 R120, R121, 0x40, R118 ;  /* 0x0000004079787825 */ /* 0x000fe200078e0076 */
[----:B------:R-:W2:Y:S01]  /*1d90*/  LDCU.64 UR10, c[0x0][0x388] ;  /* 0x00007100ff0a77ac */ /* 0x000ea20008000a00 */
[----:B------:R-:W-:-:S02]  /*1da0*/  SHF.L.U64.HI R73, R14, 0x1, R73 ;  /* 0x000000010e497819 */ /* 0x000fc40000010249 */
[----:B------:R-:W-:Y:S01]  /*1db0*/  IMAD.WIDE.U32 R6, R6, UR26, R18 ;  /* 0x0000001a06067c25 */ /* 0x000fe2000f8e0012 */
[----:B------:R-:W-:Y:S02]  /*1dc0*/  SHF.L.U64.HI R71, R8, 0x1, R71 ;  /* 0x0000000108477819 */ /* 0x000fe40000010247 */
[----:B------:R-:W-:Y:S01]  /*1dd0*/  SHF.R.U32.HI R112, RZ, 0x1, R67 ;  /* 0x00000001ff707819 */ /* 0x000fe20000011643 */
[----:B------:R-:W-:Y:S01]  /*1de0*/  VIADD R7, R7, UR5 ;  /* 0x0000000507077c36 */ /* 0x000fe20008000000 */
[----:B------:R-:W-:Y:S01]  /*1df0*/  USHF.R.S32.HI UR5, URZ, 0x1f, UR24 ;  /* 0x0000001fff057899 */ /* 0x000fe20008011418 */
[----:B------:R-:W-:Y:S01]  /*1e00*/  IMAD R69, R121, UR14, RZ ;  /* 0x0000000e79457c24 */ /* 0x000fe2000f8e02ff */
[----:B------:R-:W-:Y:S01]  /*1e10*/  LOP3.LUT R113, R68, 0x20, RZ, 0xc0, !PT ;  /* 0x0000002044717812 */ /* 0x000fe200078ec0ff */
[----:B------:R-:W-:Y:S01]  /*1e20*/  IMAD R111, R118, R11, R110 ;  /* 0x0000000b766f7224 */ /* 0x000fe200078e026e */
[----:B------:R-:W-:Y:S01]  /*1e30*/  ULEA.HI UR5, UR5, UR24, URZ, 0x8 ;  /* 0x0000001805057291 */ /* 0x000fe2000f8f40ff */
[----:B------:R-:W-:Y:S01]  /*1e40*/  IMAD R69, R120, UR15, R69 ;  /* 0x0000000f78457c24 */ /* 0x000fe2000f8e0245 */
[----:B-1----:R-:W-:Y:S01]  /*1e50*/  IADD3 R70, P2, PT, R70, UR8, RZ ;  /* 0x0000000846467c10 */ /* 0x002fe2000ff5e0ff */
[----:B------:R-:W-:Y:S01]  /*1e60*/  IMAD.WIDE.U32 R120, R120, UR14, R6 ;  /* 0x0000000e78787c25 */ /* 0x000fe2000f8e0006 */
[----:B------:R-:W-:Y:S01]  /*1e70*/  USHF.R.S32.HI UR5, URZ, 0x8, UR5 ;  /* 0x00000008ff057899 */ /* 0x000fe20008011405 */
[----:B------:R-:W-:-:S02]  /*1e80*/  SHF.R.S32.HI R94, RZ, 0x1f, R111 ;  /* 0x0000001fff5e7819 */ /* 0x000fc4000001146f */
[----:B--2---:R-:W-:Y:S01]  /*1e90*/  IADD3 R72, P3, PT, R72, UR10, RZ ;  /* 0x0000000a48487c10 */ /* 0x004fe2000ff7e0ff */
[----:B------:R-:W-:Y:S01]  /*1ea0*/  UISETP.LT.AND UP0, UPT, UR20, UR5, UPT ;  /* 0x000000051400728c */ /* 0x000fe2000bf01270 */
[----:B------:R-:W-:Y:S01]  /*1eb0*/  IADD3.X R71, PT, PT, R71, UR9, RZ, P2, !PT ;  /* 0x0000000947477c10 */ /* 0x000fe200097fe4ff */
[----:B------:R-:W-:Y:S01]  /*1ec0*/  IMAD.IADD R110, R110, 0x1, R111 ;  /* 0x000000016e6e7824 */ /* 0x000fe200078e026f */
[----:B------:R-:W-:Y:S01]  /*1ed0*/  IADD3.X R73, PT, PT, R73, UR11, RZ, P3, !PT ;  /* 0x0000000b49497c10 */ /* 0x000fe20009ffe4ff */
[----:B------:R-:W-:Y:S01]  /*1ee0*/  USEL UR5, UR20, UR5, !UP0 ;  /* 0x0000000514057287 */ /* 0x000fe2000c000000 */
[----:B------:R-:W-:Y:S01]  /*1ef0*/  IMAD.MOV.U32 R198, RZ, RZ, R72 ;  /* 0x000000ffffc67224 */ /* 0x000fe200078e0048 */
[----:B------:R-:W-:Y:S01]  /*1f00*/  MOV R216, R70 ;  /* 0x0000004600d87202 */ /* 0x000fe20000000f00 */
[----:B------:R-:W-:Y:S01]  /*1f10*/  IMAD.MOV.U32 R217, RZ, RZ, R71 ;  /* 0x000000ffffd97224 */ /* 0x000fe200078e0047 */
[----:B------:R-:W-:Y:S01]  /*1f20*/  UISETP.GT.AND UP0, UPT, UR4, UR5, UPT ;  /* 0x000000050400728c */ /* 0x000fe2000bf04270 */
[----:B------:R-:W-:Y:S01]  /*1f30*/  SHF.R.S32.HI R93, RZ, 0x1f, R110 ;  /* 0x0000001fff5d7819 */ /* 0x000fe2000001146e */
[----:B------:R-:W-:Y:S01]  /*1f40*/  IMAD.MOV.U32 R197, RZ, RZ, R73 ;  /* 0x000000ffffc57224 */ /* 0x000fe200078e0049 */
[----:B------:R-:W-:-:S06]  /*1f50*/  IADD3 R69, PT, PT, R121, R69, RZ ;  /* 0x0000004579457210 */ /* 0x000fcc0007ffe0ff */
[----:B------:R-:W-:Y:S05]  /*1f60*/  BRA.U !UP0, `(.L_x_2409) ;  /* 0x0000006908807547 */ /* 0x000fea000b800000 */
[----:B------:R-:W1:Y:S01]  /*1f70*/  LDC.64 R4, c[0x0][0x4a0] ;  /* 0x00012800ff047b82 */ /* 0x000e620000000a00 */
[----:B------:R-:W2:Y:S01]  /*1f80*/  LDCU.128 UR8, c[0x0][0x490] ;  /* 0x00009200ff0877ac */ /* 0x000ea20008000c00 */
[----:B------:R-:W-:Y:S01]  /*1f90*/  IMAD.MOV.U32 R13, RZ, RZ, RZ ;  /* 0x000000ffff0d7224 */ /* 0x000fe200078e00ff */
[C---:B------:R-:W-:Y:S01]  /*1fa0*/  SHF.L.U32 R95, R11.reuse, 0x7, RZ ;  /* 0x000000070b5f7819 */ /* 0x040fe200000006ff */
[----:B------:R-:W-:Y:S01]  /*1fb0*/  @!P0 IMAD.MOV R0, RZ, RZ, -R0 ;  /* 0x000000ffff008224 */ /* 0x000fe200078e0a00 */
[----:B------:R-:W3:Y:S01]  /*1fc0*/  LDCU.128 UR16, c[0x0][0x4b0] ;  /* 0x00009600ff1077ac */ /* 0x000ee20008000c00 */
[----:B-----5:R-:W-:Y:S01]  /*1fd0*/  VIADD R56, R56, UR28 ;  /* 0x0000001c38387c36 */ /* 0x020fe20008000000 */
[----:B------:R-:W-:Y:S01]  /*1fe0*/  IADD3 R107, PT, PT, R118, 0x40, RZ ;  /* 0x00000040766b7810 */ /* 0x000fe20007ffe0ff */
[----:B------:R-:W4:Y:S01]  /*1ff0*/  LDC.64 R2, c[0x0][0x4a8] ;  /* 0x00012a00ff027b82 */ /* 0x000f220000000a00 */
[----:B------:R-:W4:Y:S01]  /*2000*/  LDCU.128 UR12, c[0x0][0x4c0] ;  /* 0x00009800ff0c77ac */ /* 0x000f220008000c00 */
[----:B------:R-:W-:Y:S01]  /*2010*/  SEL R16, R16, R0, !P1 ;  /* 0x0000000010107207 */ /* 0x000fe20004800000 */
[----:B------:R-:W-:Y:S01]  /*2020*/  IMAD R56, R56, R11, RZ ;  /* 0x0000000b38387224 */ /* 0x000fe200078e02ff */
[C---:B------:R-:W-:Y:S01]  /*2030*/  IADD3 R104, PT, PT, R118.reuse, 0xa0, RZ ;  /* 0x000000a076687810 */ /* 0x040fe20007ffe0ff */
[----:B------:R-:W-:Y:S01]  /*2040*/  USHF.R.S32.HI UR30, URZ, 0x1f, UR28 ;  /* 0x0000001fff1e7899 */ /* 0x000fe2000801141c */
[C---:B------:R-:W-:Y:S01]  /*2050*/  IMAD.SHL.U32 R109, R11.reuse, 0x20, RZ ;  /* 0x000000200b6d7824 */ /* 0x040fe200078e00ff */
[----:B------:R-:W4:Y:S01]  /*2060*/  LDCU UR35, c[0x0][0x440] ;  /* 0x00008800ff2377ac */ /* 0x000f220008000800 */
[C---:B------:R-:W-:Y:S01]  /*2070*/  IMAD R101, R11.reuse, 0x60, RZ ;  /* 0x000000600b657824 */ /* 0x040fe200078e02ff */
[----:B------:R-:W-:Y:S01]  /*2080*/  IADD3 R102, PT, PT, R118, 0xe0, RZ ;  /* 0x000000e076667810 */ /* 0x000fe20007ffe0ff */
[C---:B------:R-:W-:Y:S01]  /*2090*/  IMAD R100, R11.reuse, 0xa0, RZ ;  /* 0x000000a00b647824 */ /* 0x040fe200078e02ff */
[----:B--2---:R-:W-:Y:S01]  /*20a0*/  MOV R7, UR10 ;  /* 0x0000000a00077c02 */ /* 0x004fe20008000f00 */
[----:B------:R-:W-:Y:S01]  /*20b0*/  IMAD.U32 R0, RZ, RZ, UR11 ;  /* 0x0000000bff007e24 */ /* 0x000fe2000f8e00ff */
[----:B------:R-:W2:Y:S01]  /*20c0*/  LDCU UR33, c[0x0][0x440] ;  /* 0x00008800ff2177ac */ /* 0x000ea20008000800 */
[----:B------:R-:W-:Y:S01]  /*20d0*/  IMAD R99, R11, 0xc0, RZ ;  /* 0x000000c00b637824 */ /* 0x000fe200078e02ff */
[----:B------:R-:W-:Y:S01]  /*20e0*/  SHF.R.S32.HI R92, RZ, 0x1f, R109 ;  /* 0x0000001fff5c7819 */ /* 0x000fe2000001146d */
[----:B-1----:R-:W-:Y:S01]  /*20f0*/  IMAD.WIDE.U32 R8, R4, UR23, R12 ;  /* 0x0000001704087c25 */ /* 0x002fe2000f8e000c */
[----:B---3--:R-:W-:Y:S01]  /*2100*/  UIMAD UR10, UR30, UR16, URZ ;  /* 0x000000101e0a72a4 */ /* 0x008fe2000f8e02ff */
[----:B------:R-:W-:Y:S01]  /*2110*/  SHF.R.S32.HI R90, RZ, 0x1f, R101 ;  /* 0x0000001fff5a7819 */ /* 0x000fe20000011465 */
[----:B------:R-:W1:Y:S01]  /*2120*/  LDCU UR34, c[0x0][0x450] ;  /* 0x00008a00ff2277ac */ /* 0x000e620008000800 */
[----:B------:R-:W-:Y:S01]  /*2130*/  IMAD R9, R5, UR23, R9 ;  /* 0x0000001705097c24 */ /* 0x000fe2000f8e0209 */
[----:B------:R-:W-:Y:S01]  /*2140*/  SHF.R.S32.HI R5, RZ, 0x1f, R16 ;  /* 0x0000001fff057819 */ /* 0x000fe20000011410 */
[----:B------:R-:W-:Y:S01]  /*2150*/  IMAD.U32 R4, RZ, RZ, UR16 ;  /* 0x00000010ff047e24 */ /* 0x000fe2000f8e00ff */
[----:B------:R-:W-:Y:S01]  /*2160*/  UIMAD UR10, UR28, UR17, UR10 ;  /* 0x000000111c0a72a4 */ /* 0x000fe2000f8e020a */
[----:B------:R-:W-:Y:S01]  /*2170*/  IMAD.WIDE.U32 R18, R7, UR23, R12 ;  /* 0x0000001707127c25 */ /* 0x000fe2000f8e000c */
[----:B------:R-:W3:Y:S01]  /*2180*/  LDCU.U8 UR36, c[0x0][0x533] ;  /* 0x0000a660ff2477ac */ /* 0x000ee20008000000 */
[----:B----4-:R-:W-:-:S02]  /*2190*/  SHF.L.U32 R82, R2, 0x8, RZ ;  /* 0x0000000802527819 */ /* 0x010fc400000006ff */
[----:B------:R-:W-:Y:S01]  /*21a0*/  IMAD.WIDE.U32 R8, R4, UR28, R8 ;  /* 0x0000001c04087c25 */ /* 0x000fe2000f8e0008 */
[----:B------:R-:W-:Y:S01]  /*21b0*/  IADD3 R4, P0, PT, R118, -UR24, RZ ;  /* 0x8000001876047c10 */ /* 0x000fe2000ff1e0ff */
[----:B------:R-:W-:Y:S01]  /*21c0*/  UMOV UR37, URZ ;  /* 0x000000ff00257c82 */ /* 0x000fe20008000000 */
[----:B------:R-:W-:Y:S01]  /*21d0*/  SHF.L.U64.HI R84, R2, 0x5, R3 ;  /* 0x0000000502547819 */ /* 0x000fe20000010203 */
[----:B------:R-:W-:Y:S01]  /*21e0*/  IMAD R7, R5, UR12, RZ ;  /* 0x0000000c05077c24 */ /* 0x000fe2000f8e02ff */
[----:B------:R-:W-:Y:S01]  /*21f0*/  IADD3 R9, PT, PT, R9, UR10, RZ ;  /* 0x0000000a09097c10 */ /* 0x000fe2000fffe0ff */
[----:B------:R-:W-:Y:S01]  /*2200*/  IMAD R19, R0, UR23, R19 ;  /* 0x0000001700137c24 */ /* 0x000fe2000f8e0213 */
[----:B------:R-:W-:Y:S01]  /*2210*/  USHF.R.S32.HI UR10, URZ, 0x1f, UR24 ;  /* 0x0000001fff0a7899 */ /* 0x000fe20008011418 */
[----:B------:R-:W-:Y:S01]  /*2220*/  IMAD R0, R2, UR30, RZ ;  /* 0x0000001e02007c24 */ /* 0x000fe2000f8e02ff */
[----:B------:R-:W-:Y:S01]  /*2230*/  USHF.L.U32 UR30, UR16, 0x8, URZ ;  /* 0x00000008101e7899 */ /* 0x000fe200080006ff */
[C---:B------:R-:W-:Y:S01]  /*2240*/  IMAD R6, R16.reuse, UR13, R7 ;  /* 0x0000000d10067c24 */ /* 0x040fe2000f8e0207 */
[----:B------:R-:W-:Y:S01]  /*2250*/  SHF.R.S32.HI R89, RZ, 0x1f, R95 ;  /* 0x0000001fff597819 */ /* 0x000fe2000001145f */
[----:B------:R-:W-:Y:S01]  /*2260*/  IMAD.WIDE.U32 R8, R16, UR12, R8 ;  /* 0x0000000c10087c25 */ /* 0x000fe2000f8e0008 */
[----:B------:R-:W4:Y:S01]  /*2270*/  LDCU.64 UR12, c[0x0][0x4d0] ;  /* 0x00009a00ff0c77ac */ /* 0x000f220008000a00 */
[----:B------:R-:W-:-:S02]  /*2280*/  SHF.R.S32.HI R88, RZ, 0x1f, R100 ;  /* 0x0000001fff587819 */ /* 0x000fc40000011464 */
[----:B------:R-:W-:Y:S01]  /*2290*/  IMAD R5, R5, UR18, RZ ;  /* 0x0000001205057c24 */ /* 0x000fe2000f8e02ff */
[----:B------:R-:W-:Y:S01]  /*22a0*/  SHF.R.S32.HI R87, RZ, 0x1f, R99 ;  /* 0x0000001fff577819 */ /* 0x000fe20000011463 */
[----:B------:R-:W-:Y:S01]  /*22b0*/  IMAD R0, R3, UR28, R0 ;  /* 0x0000001c03007c24 */ /* 0x000fe2000f8e0200 */
[----:B------:R-:W-:Y:S01]  /*22c0*/  UIMAD UR31, UR4, -0x100, UR24 ;  /* 0xffffff00041f78a4 */ /* 0x000fe2000f8e0218 */
[----:B------:R-:W-:Y:S01]  /*22d0*/  IMAD.WIDE.U32 R18, R2, UR28, R18 ;  /* 0x0000001c02127c25 */ /* 0x000fe2000f8e0012 */
[----:B------:R-:W-:Y:S02]  /*22e0*/  UIMAD UR32, UR4, -0x100, UR22 ;  /* 0xffffff00042078a4 */ /* 0x000fe4000f8e0216 */
[----:B---3--:R-:W-:Y:S01]  /*22f0*/  UISETP.NE.AND UP1, UPT, UR36, URZ, UPT ;  /* 0x000000ff2400728c */ /* 0x008fe2000bf25270 */
[----:B------:R-:W-:Y:S01]  /*2300*/  IMAD.IADD R7, R9, 0x1, R6 ;  /* 0x0000000109077824 */ /* 0x000fe200078e0206 */
[----:B------:R-:W-:Y:S01]  /*2310*/  MOV R6, R8 ;  /* 0x0000000800067202 */ /* 0x000fe20000000f00 */
[----:B------:R-:W-:Y:S01]  /*2320*/  IMAD.X R9, RZ, RZ, ~UR10, P0 ;  /* 0x8000000aff097e24 */ /* 0x000fe200080e06ff */
[----:B------:R-:W-:Y:S01]  /*2330*/  IADD3 R76, P0, PT, R56, R110, RZ ;  /* 0x0000006e384c7210 */ /* 0x000fe20007f1e0ff */
[----:B------:R-:W-:Y:S01]  /*2340*/  IMAD R14, R16, UR19, R5 ;  /* 0x00000013100e7c24 */ /* 0x000fe2000f8e0205 */
[----:B------:R-:W-:Y:S01]  /*2350*/  SHF.R.S32.HI R5, RZ, 0x1f, R56 ;  /* 0x0000001fff057819 */ /* 0x000fe20000011438 */
[----:B------:R-:W-:Y:S01]  /*2360*/  IMAD.IADD R19, R19, 0x1, R0 ;  /* 0x0000000113137824 */ /* 0x000fe200078e0200 */
[----:B------:R-:W-:Y:S01]  /*2370*/  IADD3 R56, P1, PT, R56, R111, RZ ;  /* 0x0000006f38387210 */ /* 0x000fe20007f3e0ff */
[----:B------:R-:W-:Y:S01]  /*2380*/  IMAD R75, R9, UR16, RZ ;  /* 0x00000010094b7c24 */ /* 0x000fe2000f8e02ff */
[----:B------:R-:W3:Y:S01]  /*2390*/  LDCU.64 UR10, c[0x0][0x488] ;  /* 0x00009100ff0a77ac */ /* 0x000ee20008000a00 */
[----:B------:R-:W-:Y:S01]  /*23a0*/  IMAD.WIDE.U32 R16, R16, UR18, R18 ;  /* 0x0000001210107c25 */ /* 0x000fe2000f8e0012 */
[----:B------:R-:W-:-:S03]  /*23b0*/  USHF.L.U64.HI UR18, UR16, 0x6, UR17 ;  /* 0x0000000610127899 */ /* 0x000fc60008010211 */
[C---:B------:R-:W-:Y:S01]  /*23c0*/  IMAD.X R77, R5.reuse, 0x1, R93, P0 ;  /* 0x00000001054d7824 */ /* 0x040fe200000e065d */
[----:B------:R-:W-:Y:S01]  /*23d0*/  IADD3.X R5, PT, PT, R5, R94, RZ, P1, !PT ;  /* 0x0000005e05057210 */ /* 0x000fe20000ffe4ff */
[----:B------:R-:W-:Y:S01]  /*23e0*/  IMAD R9, R9, R2, RZ ;  /* 0x0000000209097224 */ /* 0x000fe200078e02ff */
[----:B------:R-:W-:Y:S01]  /*23f0*/  IADD3 R15, PT, PT, R17, R14, RZ ;  /* 0x0000000e110f7210 */ /* 0x000fe20007ffe0ff */
[----:B------:R-:W-:Y:S01]  /*2400*/  IMAD.MOV.U32 R14, RZ, RZ, R16 ;  /* 0x000000ffff0e7224 */ /* 0x000fe200078e0010 */
[C---:B------:R-:W-:Y:S01]  /*2410*/  SHF.L.U64.HI R0, R56.reuse, 0x1, R5 ;  /* 0x0000000138007819 */ /* 0x040fe20000010205 */
[----:B------:R-:W-:Y:S01]  /*2420*/  IMAD.SHL.U32 R56, R56, 0x2, RZ ;  /* 0x0000000238387824 */ /* 0x000fe200078e00ff */
[----:B------:R-:W-:Y:S01]  /*2430*/  SHF.L.U64.HI R77, R76, 0x1, R77 ;  /* 0x000000014c4d7819 */ /* 0x000fe2000001024d */
[C---:B------:R-:W-:Y:S01]  /*2440*/  IMAD R75, R4.reuse, UR17, R75 ;  /* 0x00000011044b7c24 */ /* 0x040fe2000f8e024b */
[----:B-1----:R-:W-:Y:S01]  /*2450*/  MOV R17, UR34 ;  /* 0x0000002200117c02 */ /* 0x002fe20008000f00 */
[C---:B------:R-:W-:Y:S01]  /*2460*/  IMAD.WIDE.U32 R6, R4.reuse, UR16, R6 ;  /* 0x0000001004067c25 */ /* 0x040fe2000f8e0006 */
[----:B------:R-:W-:Y:S01]  /*2470*/  USHF.L.U32 UR19, UR16, 0x6, URZ ;  /* 0x0000000610137899 */ /* 0x000fe200080006ff */
[----:B------:R-:W1:Y:S02]  /*2480*/  LDCU.64 UR16, c[0x0][0x3c0] ;  /* 0x00007800ff1077ac */ /* 0x000e640008000a00 */
[----:B------:R-:W-:Y:S01]  /*2490*/  IMAD R9, R4, R3, R9 ;  /* 0x0000000304097224 */ /* 0x000fe200078e0209 */
[----:B------:R-:W-:Y:S01]  /*24a0*/  LEA R74, P2, R6, UR8, 0x1 ;  /* 0x00000008064a7c11 */ /* 0x000fe2000f8408ff */
[----:B------:R-:W-:Y:S01]  /*24b0*/  IMAD.WIDE.U32 R4, R4, R2, R14 ;  /* 0x0000000204047225 */ /* 0x000fe200078e000e */
[----:B------:R-:W-:-:S02]  /*24c0*/  IADD3 R14, P0, PT, R56, UR14, RZ ;  /* 0x0000000e380e7c10 */ /* 0x000fc4000ff1e0ff */
[----:B------:R-:W-:Y:S01]  /*24d0*/  IADD3 R75, PT, PT, R7, R75, RZ ;  /* 0x0000004b074b7210 */ /* 0x000fe20007ffe0ff */
[----:B------:R-:W-:Y:S01]  /*24e0*/  IMAD.SHL.U32 R76, R76, 0x2, RZ ;  /* 0x000000024c4c7824 */ /* 0x000fe200078e00ff */
[----:B------:R-:W-:Y:S01]  /*24f0*/  IADD3.X R15, PT, PT, R0, UR15, RZ, P0, !PT ;  /* 0x0000000f000f7c10 */ /* 0x000fe200087fe4ff */
[----:B------:R-:W-:Y:S01]  /*2500*/  IMAD.IADD R9, R5, 0x1, R9 ;  /* 0x0000000105097824 */ /* 0x000fe200078e0209 */
[----:B----4-:R-:W-:Y:S01]  /*2510*/  IADD3 R56, P0, PT, R56, UR12, RZ ;  /* 0x0000000c38387c10 */ /* 0x010fe2000ff1e0ff */
[C---:B------:R-:W-:Y:S01]  /*2520*/  IMAD R98, R11.reuse, 0xe0, RZ ;  /* 0x000000e00b627824 */ /* 0x040fe200078e02ff */
[----:B------:R-:W-:Y:S01]  /*2530*/  IADD3 R78, P1, PT, R76, UR14, RZ ;  /* 0x0000000e4c4e7c10 */ /* 0x000fe2000ff3e0ff */
[----:B------:R-:W-:Y:S01]  /*2540*/  IMAD.SHL.U32 R97, R11, 0x40, RZ ;  /* 0x000000400b617824 */ /* 0x000fe200078e00ff */
[----:B------:R-:W-:Y:S01]  /*2550*/  IADD3.X R57, PT, PT, R0, UR13, RZ, P0, !PT ;  /* 0x0000000d00397c10 */ /* 0x000fe200087fe4ff */
[----:B------:R-:W-:Y:S01]  /*2560*/  IMAD.SHL.U32 R85, R2, 0x20, RZ ;  /* 0x0000002002557824 */ /* 0x000fe200078e00ff */
[----:B------:R-:W-:Y:S01]  /*2570*/  IADD3 R83, P0, PT, RZ, -UR37, RZ ;  /* 0x80000025ff537c10 */ /* 0x000fe2000ff1e0ff */
[C---:B------:R-:W-:Y:S01]  /*2580*/  VIADD R108, R118.reuse, 0x20 ;  /* 0x00000020766c7836 */ /* 0x040fe20000000000 */
[C---:B------:R-:W-:Y:S01]  /*2590*/  IADD3.X R79, PT, PT, R77.reuse, UR15, RZ, P1, !PT ;  /* 0x0000000f4d4f7c10 */ /* 0x040fe20008ffe4ff */
[----:B------:R-:W-:Y:S01]  /*25a0*/  VIADD R106, R118, 0x60 ;  /* 0x00000060766a7836 */ /* 0x000fe20000000000 */
[----:B------:R-:W-:Y:S01]  /*25b0*/  LEA.HI.X R75, R6, UR9, R75, 0x1, P2 ;  /* 0x00000009064b7c11 */ /* 0x000fe200090f0c4b */
[----:B------:R-:W-:Y:S01]  /*25c0*/  IMAD.X R82, RZ, RZ, ~R82, P0 ;  /* 0x000000ffff527224 */ /* 0x000fe200000e0e52 */
[----:B---3--:R-:W-:Y:S01]  /*25d0*/  LEA R10, P2, R4, UR10, 0x1 ;  /* 0x0000000a040a7c11 */ /* 0x008fe2000f8408ff */
[----:B------:R-:W-:Y:S01]  /*25e0*/  VIADD R105, R118, 0x80 ;  /* 0x0000008076697836 */ /* 0x000fe20000000000 */
[----:B------:R-:W-:Y:S01]  /*25f0*/  IADD3 R76, P1, PT, R76, UR12, RZ ;  /* 0x0000000c4c4c7c10 */ /* 0x000fe2000ff3e0ff */
[----:B------:R-:W-:Y:S01]  /*2600*/  VIADD R103, R118, 0xc0 ;  /* 0x000000c076677836 */ /* 0x000fe20000000000 */
[----:B------:R-:W-:Y:S01]  /*2610*/  IADD3.X R80, PT, PT, RZ, ~UR30, RZ, P0, !PT ;  /* 0x8000001eff507c10 */ /* 0x000fe200087fe4ff */
[----:B------:R-:W-:Y:S01]  /*2620*/  IMAD.U32 R96, RZ, RZ, UR28 ;  /* 0x0000001cff607e24 */ /* 0x000fe2000f8e00ff */
[----:B------:R-:W-:Y:S01]  /*2630*/  LEA.HI.X R9, R4, UR11, R9, 0x1, P2 ;  /* 0x0000000b04097c11 */ /* 0x000fe200090f0c09 */
[----:B------:R-:W3:Y:S01]  /*2640*/  LDCU.64 UR14, c[0x0][0x3b8] ;  /* 0x00007700ff0e77ac */ /* 0x000ee20008000a00 */
[----:B------:R-:W-:-:S02]  /*2650*/  IADD3.X R77, PT, PT, R77, UR13, RZ, P1, !PT ;  /* 0x0000000d4d4d7c10 */ /* 0x000fc40008ffe4ff */
[C---:B------:R-:W-:Y:S01]  /*2660*/  ISETP.GE.AND P2, PT, R12.reuse, UR35, PT ;  /* 0x000000230c007c0c */ /* 0x040fe2000bf46270 */
[----:B------:R-:W4:Y:S01]  /*2670*/  LDCU.64 UR12, c[0x0][0x4e0] ;  /* 0x00009c00ff0c77ac */ /* 0x000f220008000a00 */
[----:B--2---:R-:W-:Y:S02]  /*2680*/  ISETP.GE.AND P1, PT, R12, UR33, PT ;  /* 0x000000210c007c0c */ /* 0x004fe4000bf26270 */
[C---:B------:R-:W-:Y:S01]  /*2690*/  SHF.R.S64 R81, R83.reuse, 0x1f, R80 ;  /* 0x0000001f53517819 */ /* 0x040fe20000001050 */
[----:B------:R-:W2:Y:S01]  /*26a0*/  LDCU.128 UR8, c[0x0][0x3a0] ;  /* 0x00007400ff0877ac */ /* 0x000ea20008000c00 */
[----:B------:R-:W-:Y:S02]  /*26b0*/  SHF.R.S64 R83, R83, 0x1f, R82 ;  /* 0x0000001f53537819 */ /* 0x000fe40000001052 */
[----:B------:R-:W-:Y:S01]  /*26c0*/  P2R R115, PR, RZ, 0x4 ;  /* 0x00000004ff737803 */ /* 0x000fe20000000000 */
[----:B------:R-:W-:Y:S01]  /*26d0*/  UMOV UR30, UR4 ;  /* 0x00000004001e7c82 */ /* 0x000fe20008000000 */
[----:B------:R-:W-:-:S02]  /*26e0*/  P2R R114, PR, RZ, 0x2 ;  /* 0x00000002ff727803 */ /* 0x000fc40000000000 */
[----:B------:R-:W-:Y:S02]  /*26f0*/  SHF.R.S32.HI R91, RZ, 0x1f, R97 ;  /* 0x0000001fff5b7819 */ /* 0x000fe40000011461 */
[----:B------:R-:W-:Y:S02]  /*2700*/  SHF.R.S32.HI R86, RZ, 0x1f, R98 ;  /* 0x0000001fff567819 */ /* 0x000fe40000011462 */
[----:B------:R-:W-:Y:S02]  /*2710*/  SHF.R.S32.HI R80, RZ, 0x1f, R80 ;  /* 0x0000001fff507819 */ /* 0x000fe40000011450 */
[----:B-1-3--:R-:W-:-:S07]  /*2720*/  SHF.R.S32.HI R82, RZ, 0x1f, R82 ;  /* 0x0000001fff527819 */ /* 0x00afce0000011452 */
.L_x_2447:
[----:B------:R-:W-:Y:S01]  /*2730*/  ISETP.NE.AND P0, PT, R115, RZ, PT ;  /* 0x000000ff7300720c */ /* 0x000fe20003f05270 */
[----:B------:R-:W-:Y:S01]  /*2740*/  UIADD3 UR32, UPT, UPT, UR32, 0x100, URZ ;  /* 0x0000010020207890 */ /* 0x000fe2000fffe0ff */
[----:B------:R-:W-:Y:S01]  /*2750*/  ISETP.NE.AND P5, PT, R114, RZ, PT ;  /* 0x000000ff7200720c */ /* 0x000fe20003fa5270 */
[----:B------:R-:W-:Y:S01]  /*2760*/  UIADD3 UR31, UPT, UPT, UR31, 0x100, URZ ;  /* 0x000001001f1f7890 */ /* 0x000fe2000fffe0ff */
[----:B------:R-:W-:Y:S01]  /*2770*/  BSSY.RECONVERGENT B1, `(.L_x_2410) ;  /* 0x00005bf000017945 */ /* 0x000fe20003800200 */
[----:B------:R-:W-:Y:S01]  /*2780*/  UIADD3 UR30, UPT, UPT, UR30, -0x1, URZ ;  /* 0xffffffff1e1e7890 */ /* 0x000fe2000fffe0ff */
[----:B------:R-:W-:Y:S01]  /*2790*/  P2R R115, PR, RZ, 0x20 ;  /* 0x00000020ff737803 */ /* 0x000fe20000000000 */
[----:B------:R-:W-:Y:S01]  /*27a0*/  IMAD.MOV.U32 R116, RZ, RZ, R96 ;  /* 0x000000ffff747224 */ /* 0x000fe200078e0060 */
[----:B------:R-:W-:Y:S01]  /*27b0*/  ISETP.GE.OR P2, PT, R118, UR32, P0 ;  /* 0x0000002076007c0c */ /* 0x000fe20008746670 */
[----:B------:R-:W-:Y:S01]  /*27c0*/  VIADD R96, R96, 0xffffff00 ;  /* 0xffffff0060607836 */ /* 0x000fe20000000000 */
[----:B------:R-:W-:Y:S02]  /*27d0*/  ISETP.GE.OR P1, PT, R108, UR32, P0 ;  /* 0x000000206c007c0c */ /* 0x000fe40008726670 */
[----:B------:R-:W-:Y:S02]  /*27e0*/  ISETP.LT.OR P2, PT, R118, UR31, P2 ;  /* 0x0000001f76007c0c */ /* 0x000fe40009741670 */
[C---:B------:R-:W-:Y:S02]  /*27f0*/  ISETP.GE.OR P0, PT, R107.reuse, UR32, P5 ;  /* 0x000000206b007c0c */ /* 0x040fe4000af06670 */
[----:B------:R-:W-:Y:S02]  /*2800*/  ISETP.LT.OR P4, PT, R108, UR31, P1 ;  /* 0x0000001f6c007c0c */ /* 0x000fe40008f81670 */
[----:B------:R-:W-:Y:S02]  /*2810*/  ISETP.LT.OR P6, PT, R107, UR31, P0 ;  /* 0x0000001f6b007c0c */ /* 0x000fe400087c1670 */
[C---:B------:R-:W-:Y:S02]  /*2820*/  ISETP.GE.OR P0, PT, R106.reuse, UR32, P5 ;  /* 0x000000206a007c0c */ /* 0x040fe4000af06670 */
[----:B------:R-:W-:Y:S02]  /*2830*/  P2R R55, PR, RZ, 0x10 ;  /* 0x00000010ff377803 */ /* 0x000fe40000000000 */
[----:B------:R-:W-:Y:S01]  /*2840*/  ISETP.LT.OR P3, PT, R106, UR31, P0 ;  /* 0x0000001f6a007c0c */ /* 0x000fe20008761670 */
[----:B---3--:R-:W3:Y:S01]  /*2850*/  @!P2 LDG.E.128 R28, desc[UR6][R74.64] ;  /* 0x000000064a1ca981 */ /* 0x008ee2000c1e1d00 */
[C---:B------:R-:W-:Y:S02]  /*2860*/  LEA R18, P0, R59.reuse, R70, 0x1 ;  /* 0x000000463b127211 */ /* 0x040fe400078008ff */
[----:B------:R-:W-:Y:S02]  /*2870*/  P2R R128, PR, RZ, 0x8 ;  /* 0x00000008ff807803 */ /* 0x000fe40000000000 */
[----:B------:R-:W-:Y:S01]  /*2880*/  LEA.HI.X R19, R59, R71, R64, 0x1, P0 ;  /* 0x000000473b137211 */ /* 0x000fe200000f0c40 */
[----:B------:R-:W1:Y:S01]  /*2890*/  @!P6 LDC.64 R6, c[0x0][0x3c0] ;  /* 0x0000f000ff06eb82 */ /* 0x000e620000000a00 */
[----:B------:R-:W-:Y:S02]  /*28a0*/  ISETP.NE.AND P1, PT, R128, RZ, PT ;  /* 0x000000ff8000720c */ /* 0x000fe40003f25270 */
[----:B------:R-:W-:Y:S05]  /*28b0*/  P2R R0, PR, RZ, 0x4 ;  /* 0x00000004ff007803 */ /* 0x000fea0000000000 */
[----:B------:R-:W5:Y:S08]  /*28c0*/  @!P3 LDC.64 R4, c[0x0][0x4b0] ;  /* 0x00012c00ff04bb82 */ /* 0x000f700000000a00 */
[----:B------:R-:W2:Y:S01]  /*28d0*/  @!P3 LDC.64 R2, c[0x0][0x3c0] ;  /* 0x0000f000ff02bb82 */ /* 0x000ea20000000a00 */
[----:B---3--:R-:W-:Y:S01]  /*28e0*/  @!P2 STG.E.128 desc[UR6][R70.64], R28 ;  /* 0x0000001c4600a986 */ /* 0x008fe2000c101d06 */
[----:B-1----:R-:W-:Y:S02]  /*28f0*/  @!P6 LEA R40, P0, R6, R18, 0x6 ;  /* 0x000000120628e211 */ /* 0x002fe400078030ff */
[----:B------:R-:W-:Y:S02]  /*2900*/  ISETP.GE.AND P2, PT, R102, UR31, PT ;  /* 0x0000001f66007c0c */ /* 0x000fe4000bf46270 */
[----:B------:R-:W-:Y:S02]  /*2910*/  @!P6 LEA.HI.X R41, R6, R19, R7, 0x6, P0 ;  /* 0x000000130629e211 */ /* 0x000fe400000f3407 */
[----:B------:R-:W-:Y:S04]  /*2920*/  IADD3 R32, P0, PT, R74, UR19, RZ ;  /* 0x000000134a207c10 */ /* 0x000fe8000ff1e0ff */
[----:B------:R-:W-:Y:S02]  /*2930*/  IADD3.X R33, PT, PT, R75, UR18, RZ, P0, !PT ;  /* 0x000000124b217c10 */ /* 0x000fe400087fe4ff */
[C---:B-----5:R-:W-:Y:S03]  /*2940*/  @!P3 LEA R20, P0, R4.reuse, R32, 0x7 ;  /* 0x000000200414b211 */ /* 0x060fe600078038ff */
[----:B------:R-:W3:Y:S01]  /*2950*/  @!P4 LDG.E.128 R24, desc[UR6][R32.64] ;  /* 0x000000062018c981 */ /* 0x000ee2000c1e1d00 */
[----:B------:R-:W-:Y:S02]  /*2960*/  @!P3 LEA.HI.X R21, R4, R33, R5, 0x7, P0 ;  /* 0x000000210415b211 */ /* 0x000fe400000f3c05 */
[C---:B--2---:R-:W-:Y:S04]  /*2970*/  @!P3 LEA R38, P0, R2.reuse, R18, 0x7 ;  /* 0x000000120226b211 */ /* 0x044fe800078038ff */
[----:B------:R-:W-:Y:S02]  /*2980*/  @!P3 LEA.HI.X R39, R2, R19, R3, 0x7, P0 ;  /* 0x000000130227b211 */ /* 0x000fe400000f3c03 */
[C---:B------:R-:W-:Y:S04]  /*2990*/  ISETP.GE.OR P0, PT, R104.reuse, UR32, P5 ;  /* 0x0000002068007c0c */ /* 0x040fe8000af06670 */
[----:B------:R-:W-:Y:S04]  /*29a0*/  ISETP.LT.OR P3, PT, R104, UR31, P0 ;  /* 0x0000001f68007c0c */ /* 0x000fe80008761670 */
[----:B------:R-:W-:Y:S09]  /*29b0*/  P2R R117, PR, RZ, 0x8 ;  /* 0x00000008ff757803 */ /* 0x000ff20000000000 */
        /* <DEDUP_REMOVED lines=8> */
[C---:B------:R-:W-:Y:S01]  /*2a40*/  ISETP.GE.OR P0, PT, R105.reuse, UR32, P5 ;  /* 0x0000002069007c0c */ /* 0x040fe2000af06670 */
[----:B---3--:R1:W-:Y:S03]  /*2a50*/  @!P4 STG.E.128 desc[UR6][R18.64], R24 ;  /* 0x000000181200c986 */ /* 0x0083e6000c101d06 */
[----:B------:R-:W-:Y:S02]  /*2a60*/  ISETP.LT.OR P4, PT, R105, UR31, P0 ;  /* 0x0000001f69007c0c */ /* 0x000fe40008781670 */
[C---:B------:R-:W-:Y:S01]  /*2a70*/  ISETP.GE.OR P0, PT, R103.reuse, UR32, P5 ;  /* 0x0000002067007c0c */ /* 0x040fe2000af06670 */
[----:B------:R-:W2:Y:S03]  /*2a80*/  @!P6 LDG.E.128 R4, desc[UR6][R42.64] ;  /* 0x000000062a04e981 */ /* 0x000ea6000c1e1d00 */
[----:B------:R-:W-:Y:S02]  /*2a90*/  ISETP.LT.OR P5, PT, R103, UR31, P0 ;  /* 0x0000001f67007c0c */ /* 0x000fe400087a1670 */
[----:B------:R-:W-:Y:S05]  /*2aa0*/  ISETP.GE.AND P0, PT, R102, UR32, PT ;  /* 0x0000002066007c0c */ /* 0x000fea000bf06270 */
[----:B------:R-:W3:Y:S02]  /*2ab0*/  @!P4 LDC.64 R2, c[0x0][0x4b0] ;  /* 0x00012c00ff02cb82 */ /* 0x000ee40000000a00 */
[----:B---3--:R-:W-:Y:S04]  /*2ac0*/  @!P4 IMAD.WIDE.U32 R44, R2, 0xc0, R32 ;  /* 0x000000c0022cc825 */ /* 0x008fe800078e0020 */
[----:B------:R-:W-:Y:S04]  /*2ad0*/  @!P4 IMAD R3, R3, 0xc0, RZ ;  /* 0x000000c00303c824 */ /* 0x000fe800078e02ff */
[----:B------:R-:W-:Y:S02]  /*2ae0*/  @!P4 IMAD.IADD R45, R45, 0x1, R3 ;  /* 0x000000012d2dc824 */ /* 0x000fe400078e0203 */
[----:B------:R-:W3:Y:S02]  /*2af0*/  @!P4 LDC.64 R2, c[0x0][0x3c0] ;  /* 0x0000f000ff02cb82 */ /* 0x000ee40000000a00 */
[----:B---3--:R-:W-:Y:S02]  /*2b00*/  @!P4 IMAD R3, R3, 0xc0, RZ ;  /* 0x000000c00303c824 */ /* 0x008fe400078e02ff */
[----:B-1----:R-:W-:Y:S04]  /*2b10*/  @!P4 IMAD.WIDE.U32 R24, R2, 0xc0, R18 ;  /* 0x000000c00218c825 */ /* 0x002fe800078e0012 */
[----:B------:R-:W-:Y:S02]  /*2b20*/  @!P4 IMAD.IADD R25, R25, 0x1, R3 ;  /* 0x000000011919c824 */ /* 0x000fe400078e0203 */
[----:B------:R-:W1:Y:S02]  /*2b30*/  @!P5 LDC.64 R2, c[0x0][0x4b0] ;  /* 0x00012c00ff02db82 */ /* 0x000e640000000a00 */
[----:B-1----:R-:W-:Y:S01]  /*2b40*/  @!P5 IMAD R3, R3, 0x140, RZ ;  /* 0x000001400303d824 */ /* 0x002fe200078e02ff */
[----:B--2---:R1:W-:Y:S06]  /*2b50*/  @!P6 STG.E.128 desc[UR6][R40.64], R4 ;  /* 0x000000042800e986 */ /* 0x0043ec000c101d06 */
[----:B------:R-:W2:Y:S06]  /*2b60*/  @!P1 LDG.E.128 R20, desc[UR6][R20.64] ;  /* 0x0000000614149981 */ /* 0x000eac000c1e1d00 */
[----:B--2---:R2:W-:Y:S06]  /*2b70*/  @!P1 STG.E.128 desc[UR6][R38.64], R20 ;  /* 0x0000001426009986 */ /* 0x0045ec000c101d06 */
[----:B-1----:R-:W3:Y:S01]  /*2b80*/  @!P4 LDG.E.128 R4, desc[UR6][R44.64] ;  /* 0x000000062c04c981 */ /* 0x002ee2000c1e1d00 */
[----:B--2---:R-:W-:Y:S04]  /*2b90*/  @!P5 IMAD.WIDE.U32 R20, R2, 0x140, R32 ;  /* 0x000001400214d825 */ /* 0x004fe800078e0020 */
[----:B------:R-:W-:Y:S01]  /*2ba0*/  @!P5 IMAD.IADD R21, R21, 0x1, R3 ;  /* 0x000000011515d824 */ /* 0x000fe200078e0203 */
[----:B---3--:R1:W-:Y:S02]  /*2bb0*/  @!P4 STG.E.128 desc[UR6][R24.64], R4 ;  /* 0x000000041800c986 */ /* 0x0083e4000c101d06 */
[----:B-1----:R-:W1:Y:S04]  /*2bc0*/  @!P5 LDC.64 R4, c[0x0][0x3c0] ;  /* 0x0000f000ff04db82 */ /* 0x002e680000000a00 */
[----:B------:R-:W2:Y:S01]  /*2bd0*/  @!P3 LDG.E.128 R24, desc[UR6][R36.64] ;  /* 0x000000062418b981 */ /* 0x000ea2000c1e1d00 */
[----:B-1----:R-:W-:Y:S02]  /*2be0*/  @!P5 IMAD R5, R5, 0x140, RZ ;  /* 0x000001400505d824 */ /* 0x002fe400078e02ff */
[----:B------:R-:W-:Y:S04]  /*2bf0*/  @!P5 IMAD.WIDE.U32 R6, R4, 0x140, R18 ;  /* 0x000001400406d825 */ /* 0x000fe800078e0012 */
[----:B------:R-:W-:Y:S01]  /*2c00*/  @!P5 IMAD.IADD R7, R7, 0x1, R5 ;  /* 0x000000010707d824 */ /* 0x000fe200078e0205 */
[----:B--2---:R-:W-:Y:S01]  /*2c10*/  @!P3 STG.E.128 desc[UR6][R34.64], R24 ;  /* 0x000000182200b986 */ /* 0x004fe2000c101d06 */
[----:B------:R-:W-:Y:S02]  /*2c20*/  ISETP.GE.OR P3, PT, R12, UR33, P0 ;  /* 0x000000210c007c0c */ /* 0x000fe40008766670 */
[----:B------:R-:W-:Y:S03]  /*2c30*/  ISETP.NE.AND P0, PT, R17, RZ, PT ;  /* 0x000000ff1100720c */ /* 0x000fe60003f05270 */
[----:B------:R-:W2:Y:S01]  /*2c40*/  @!P5 LDG.E.128 R20, desc[UR6][R20.64] ;  /* 0x000000061414d981 */ /* 0x000ea2000c1e1d00 */
[----:B------:R-:W-:Y:S11]  /*2c50*/  ISETP.LT.OR P1, PT, R102, UR31, P3 ;  /* 0x0000001f66007c0c */ /* 0x000ff60009f21670 */
[----:B------:R-:W-:Y:S02]  /*2c60*/  @!UPT UIADD3 URZ, UPT, UPT, URZ, URZ, URZ ;  /* 0x000000fffffff290 */ /* 0x000fe4000fffe0ff */
[----:B------:R-:W1:Y:S02]  /*2c70*/  @!P1 LDC.64 R2, c[0x0][0x4b0] ;  /* 0x00012c00ff029b82 */ /* 0x000e640000000a00 */
[----:B-1----:R-:W-:Y:S02]  /*2c80*/  @!P1 IMAD R3, R3, 0x180, RZ ;  /* 0x0000018003039824 */ /* 0x002fe400078e02ff */
[----:B------:R-:W-:Y:S04]  /*2c90*/  @!P1 IMAD.WIDE.U32 R32, R2, 0x180, R32 ;  /* 0x0000018002209825 */ /* 0x000fe800078e0020 */
[----:B------:R-:W-:Y:S02]  /*2ca0*/  @!P1 IMAD.IADD R33, R33, 0x1, R3 ;  /* 0x0000000121219824 */ /* 0x000fe400078e0203 */
[----:B------:R-:W1:Y:S02]  /*2cb0*/  @!P1 LDC.64 R2, c[0x0][0x3c0] ;  /* 0x0000f000ff029b82 */ /* 0x000e640000000a00 */
[----:B-1----:R-:W-:Y:S01]  /*2cc0*/  @!P1 IMAD.WIDE.U32 R18, R2, 0x180, R18 ;  /* 0x0000018002129825 */ /* 0x002fe200078e0012 */
[----:B------:R-:W-:Y:S02]  /*2cd0*/  P2R R2, PR, RZ, 0x4 ;  /* 0x00000004ff027803 */ /* 0x000fe40000000000 */
[----:B------:R-:W-:Y:S01]  /*2ce0*/  ISETP.NE.AND P2, PT, R0, RZ, PT ;  /* 0x000000ff0000720c */ /* 0x000fe20003f45270 */
[----:B------:R-:W-:Y:S04]  /*2cf0*/  @!P1 IMAD R3, R3, 0x180, RZ ;  /* 0x0000018003039824 */ /* 0x000fe800078e02ff */
[----:B------:R-:W-:Y:S01]  /*2d00*/  @!P1 IMAD.IADD R19, R19, 0x1, R3 ;  /* 0x0000000113139824 */ /* 0x000fe200078e0203 */
[----:B--2---:R1:W-:Y:S06]  /*2d10*/  @!P5 STG.E.128 desc[UR6][R6.64], R20 ;  /* 0x000000140600d986 */ /* 0x0043ec000c101d06 */
[----:B-1----:R-:W2:Y:S06]  /*2d20*/  @!P1 LDG.E.128 R4, desc[UR6][R32.64] ;  /* 0x0000000620049981 */ /* 0x002eac000c1e1d00 */
[----:B--2---:R1:W-:Y:S01]  /*2d30*/  @!P1 STG.E.128 desc[UR6][R18.64], R4 ;  /* 0x0000000412009986 */ /* 0x0043e2000c101d06 */
[----:B------:R-:W-:Y:S05]  /*2d40*/  @P0 BRA `(.L_x_2411) ;  /* 0x0000000400180947 */ /* 0x000fea0003800000 */
[----:B------:R-:W2:Y:S01]  /*2d50*/  @!P6 LDC.64 R2, c[0x0][0x4a8] ;  /* 0x00012a00ff02eb82 */ /* 0x000ea20000000a00 */
[----:B------:R-:W-:Y:S01]  /*2d60*/  @!P2 IMAD.MOV.U32 R8, RZ, RZ, R10 ;  /* 0x000000ffff08a224 */ /* 0x000fe200078e000a */
[----:B------:R-:W-:Y:S01]  /*2d70*/  LEA R32, P0, R85, R10, 0x1 ;  /* 0x0000000a55207211 */ /* 0x000fe200078008ff */
[----:B------:R-:W-:Y:S01]  /*2d80*/  IMAD.MOV.U32 R17, RZ, RZ, RZ ;  /* 0x000000ffff117224 */ /* 0x000fe200078e00ff */
[----:B------:R-:W-:Y:S02]  /*2d90*/  ISETP.NE.AND P3, PT, R117, RZ, PT ;  /* 0x000000ff7500720c */ /* 0x000fe40003f65270 */
[----:B-1----:R-:W3:Y:S01]  /*2da0*/  @!P2 LDG.E.128 R4, desc[UR6][R8.64] ;  /* 0x000000060804a981 */ /* 0x002ee2000c1e1d00 */
[----:B------:R-:W-:Y:S02]  /*2db0*/  LEA.HI.X R33, R85, R9, R84, 0x1, P0 ;  /* 0x0000000955217211 */ /* 0x000fe400000f0c54 */
[C---:B------:R-:W-:Y:S04]  /*2dc0*/  LEA R18, P0, R65.reuse, R72, 0x1 ;  /* 0x0000004841127211 */ /* 0x040fe800078008ff */
[----:B------:R-:W-:Y:S01]  /*2dd0*/  LEA.HI.X R19, R65, R73, R66, 0x1, P0 ;  /* 0x0000004941137211 */ /* 0x000fe200000f0c42 */
[----:B---3--:R1:W-:Y:S01]  /*2de0*/  @!P2 STG.E.128 desc[UR6][R72.64], R4 ;  /* 0x000000044800a986 */ /* 0x0083e2000c101d06 */
[----:B--2---:R-:W-:Y:S02]  /*2df0*/  @!P6 LEA R28, P0, R2, R32, 0x6 ;  /* 0x00000020021ce211 */ /* 0x004fe400078030ff */
[----:B------:R-:W-:Y:S02]  /*2e00*/  ISETP.NE.AND P2, PT, R128, RZ, PT ;  /* 0x000000ff8000720c */ /* 0x000fe40003f45270 */
[----:B------:R-:W-:Y:S02]  /*2e10*/  @!P6 LEA.HI.X R29, R2, R33, R3, 0x6, P0 ;  /* 0x00000021021de211 */ /* 0x000fe400000f3403 */
[----:B------:R-:W2:Y:S02]  /*2e20*/  @!P6 LDC.64 R2, c[0x0][0x3b8] ;  /* 0x0000ee00ff02eb82 */ /* 0x000ea40000000a00 */
[C---:B--2---:R-:W-:Y:S04]  /*2e30*/  @!P6 LEA R34, P0, R2.reuse, R18, 0x6 ;  /* 0x000000120222e211 */ /* 0x044fe800078030ff */
[----:B------:R-:W-:Y:S03]  /*2e40*/  @!P6 LEA.HI.X R35, R2, R19, R3, 0x6, P0 ;  /* 0x000000130223e211 */ /* 0x000fe600000f3403 */
[----:B------:R-:W2:Y:S01]  /*2e50*/  @!P2 LDC.64 R2, c[0x0][0x4a8] ;  /* 0x00012a00ff02ab82 */ /* 0x000ea20000000a00 */
[----:B------:R-:W-:Y:S11]  /*2e60*/  ISETP.NE.AND P0, PT, R55, RZ, PT ;  /* 0x000000ff3700720c */ /* 0x000ff60003f05270 */
[----:B------:R-:W-:Y:S02]  /*2e70*/  @!UPT UIADD3 URZ, UPT, UPT, URZ, URZ, URZ ;  /* 0x000000fffffff290 */ /* 0x000fe4000fffe0ff */
[----:B------:R-:W3:Y:S05]  /*2e80*/  @!P0 LDG.E.128 R24, desc[UR6][R32.64] ;  /* 0x0000000620188981 */ /* 0x000eea000c1e1d00 */
[----:B---3--:R-:W-:Y:S01]  /*2e90*/  @!P0 STG.E.128 desc[UR6][R18.64], R24 ;  /* 0x0000001812008986 */ /* 0x008fe2000c101d06 */
[C---:B--2---:R-:W-:Y:S04]  /*2ea0*/  @!P2 LEA R20, P0, R2.reuse, R32, 0x7 ;  /* 0x000000200214a211 */ /* 0x044fe800078038ff */
[----:B------:R-:W2:Y:S01]  /*2eb0*/  @!P6 LDG.E.128 R28, desc[UR6][R28.64] ;  /* 0x000000061c1ce981 */ /* 0x000ea2000c1e1d00 */
        /* <DEDUP_REMOVED lines=33> */
[----:B------:R-:W3:Y:S05]  /*30d0*/  @!P5 LDG.E.128 R4, desc[UR6][R6.64] ;  /* 0x000000060604d981 */ /* 0x000eea000c1e1d00 */
[----:B---3--:R2:W-:Y:S01]  /*30e0*/  @!P5 STG.E.128 desc[UR6][R24.64], R4 ;  /* 0x000000041800d986 */ /* 0x0085e2000c101d06 */
[----:B------:R-:W-:Y:S05]  /*30f0*/  @P1 BRA `(.L_x_2412) ;  /* 0x0000005000981947 */ /* 0x000fea0003800000 */
[----:B------:R-:W1:Y:S02]  /*3100*/  LDC.64 R2, c[0x0][0x4a8] ;  /* 0x00012a00ff027b82 */ /* 0x000e640000000a00 */
[----:B-1----:R-:W-:Y:S04]  /*3110*/  IMAD.WIDE.U32 R32, R2, 0x180, R32 ;  /* 0x0000018002207825 */ /* 0x002fe800078e0020 */
[----:B------:R-:W-:Y:S05]  /*3120*/  IMAD R3, R3, 0x180, RZ ;  /* 0x0000018003037824 */ /* 0x000fea00078e02ff */
[----:B------:R-:W-:Y:S02]  /*3130*/  IADD3 R33, PT, PT, R33, R3, RZ ;  /* 0x0000000321217210 */ /* 0x000fe40007ffe0ff */
[----:B------:R-:W1:Y:S03]  /*3140*/  LDC.64 R2, c[0x0][0x3b8] ;  /* 0x0000ee00ff027b82 */ /* 0x000e660000000a00 */
[----:B--2---:R-:W2:Y:S01]  /*3150*/  LDG.E.128 R4, desc[UR6][R32.64] ;  /* 0x0000000620047981 */ /* 0x004ea2000c1e1d00 */
[----:B-1----:R-:W-:Y:S02]  /*3160*/  IMAD R3, R3, 0x180, RZ ;  /* 0x0000018003037824 */ /* 0x002fe400078e02ff */
[----:B------:R-:W-:Y:S05]  /*3170*/  IMAD.WIDE.U32 R18, R2, 0x180, R18 ;  /* 0x0000018002127825 */ /* 0x000fea00078e0012 */
[----:B------:R-:W-:Y:S05]  /*3180*/  IADD3 R19, PT, PT, R19, R3, RZ ;  /* 0x0000000313137210 */ /* 0x000fea0007ffe0ff */
[----:B--2---:R1:W-:Y:S01]  /*3190*/  STG.E.128 desc[UR6][R18.64], R4 ;  /* 0x0000000412007986 */ /* 0x0043e2000c101d06 */
[----:B------:R-:W-:Y:S05]  /*31a0*/  BRA `(.L_x_2412) ;  /* 0x00000050006c7947 */ /* 0x000fea0003800000 */
.L_x_2411:
[----:B------:R-:W-:Y:S05]  /*31b0*/  BRA.U !UP1, `(.L_x_2413) ;  /* 0x0000001d09f07547 */ /* 0x000fea000b800000 */
[----:B------:R-:W-:Y:S01]  /*31c0*/  ISETP.NE.AND P0, PT, R2, RZ, PT ;  /* 0x000000ff0200720c */ /* 0x000fe20003f05270 */
[----:B------:R-:W2:Y:S01]  /*31d0*/  LDC R38, c[0x0][0x450] ;  /* 0x00011400ff267b82 */ /* 0x000ea20000000800 */
[C---:B------:R-:W-:Y:S01]  /*31e0*/  SHF.L.U64.HI R3, R109.reuse, 0x1, R92 ;  /* 0x000000016d037819 */ /* 0x040fe2000001025c */
[----:B-1----:R-:W-:Y:S01]  /*31f0*/  IMAD.SHL.U32 R5, R109, 0x2, RZ ;  /* 0x000000026d057824 */ /* 0x002fe200078e00ff */
[----:B------:R-:W-:Y:S01]  /*3200*/  PLOP3.LUT P3, PT, P3, P0, PT, 0xf2, 0x2f ;  /* 0x00000000002f781c */ /* 0x000fe20001f61e72 */
[----:B------:R-:W-:Y:S01]  /*3210*/  BSSY.RECONVERGENT B0, `(.L_x_2414) ;  /* 0x0000040000007945 */ /* 0x000fe20003800200 */
        /* <DEDUP_REMOVED lines=9> */
[C---:B------:R-:W-:Y:S04]  /*32b0*/  ISETP.GE.OR P0, PT, R118.reuse, UR32, P1 ;  /* 0x0000002076007c0c */ /* 0x040fe80008f06670 */
[----:B------:R-:W-:Y:S11]  /*32c0*/  ISETP.LT.OR P0, PT, R118, UR31, P0 ;  /* 0x0000001f76007c0c */ /* 0x000ff60008701670 */
[----:B------:R-:W-:Y:S02]  /*32d0*/  @!UPT UIADD3 URZ, UPT, UPT, URZ, URZ, URZ ;  /* 0x000000fffffff290 */ /* 0x000fe4000fffe0ff */
[----:B------:R-:W-:Y:S05]  /*32e0*/  @P0 BRA `(.L_x_2415) ;  /* 0x0000000000c80947 */ /* 0x000fea0003800000 */
[----:B------:R-:W-:Y:S02]  /*32f0*/  ISETP.GE.AND P0, PT, R12, R17, PT ;  /* 0x000000110c00720c */ /* 0x000fe40003f06270 */
[----:B------:R-:W-:Y:S05]  /*3300*/  MOV R8, R10 ;  /* 0x0000000a00087202 */ /* 0x000fea0000000f00 */
[----:B------:R-:W3:Y:S08]  /*3310*/  LDG.E.128 R20, desc[UR6][R8.64] ;  /* 0x0000000608147981 */ /* 0x000ef0000c1e1d00 */
[----:B------:R-:W5:Y:S06]  /*3320*/  @!P0 LDG.E.64 R34, desc[UR6][R56.64] ;  /* 0x0000000638228981 */ /* 0x000f6c000c1e1b00 */
[----:B------:R-:W2:Y:S01]  /*3330*/  @!P0 LDG.E.64 R18, desc[UR6][R14.64] ;  /* 0x000000060e128981 */ /* 0x000ea2000c1e1b00 */
[--C-:B-----5:R-:W-:Y:S01]  /*3340*/  @!P0 HADD2.F32 R29, -RZ, R34.reuse.H0_H0 ;  /* 0x20000022ff1d8230 */ /* 0x120fe20000004100 */
[----:B---3--:R-:W-:Y:S01]  /*3350*/  @!P0 MOV R25, R20 ;  /* 0x0000001400198202 */ /* 0x008fe20000000f00 */
[----:B------:R-:W-:Y:S01]  /*3360*/  @!P0 HADD2.F32 R28, -RZ, R35.H0_H0 ;  /* 0x20000023ff1c8230 */ /* 0x000fe20000004100 */
[----:B------:R-:W-:Y:S01]  /*3370*/  @!P0 MOV R16, R21 ;  /* 0x0000001500108202 */ /* 0x000fe20000000f00 */
[----:B------:R-:W-:Y:S02]  /*3380*/  @!P0 HADD2.F32 R33, -RZ, R34.H1_H1 ;  /* 0x30000022ff218230 */ /* 0x000fe40000004100 */
[--C-:B------:R-:W-:Y:S02]  /*3390*/  @!P0 HADD2.F32 R27, -RZ, R25.reuse.H1_H1 ;  /* 0x30000019ff1b8230 */ /* 0x100fe40000004100 */
[--C-:B--2---:R-:W-:Y:S02]  /*33a0*/  @!P0 HADD2.F32 R24, -RZ, R18.reuse.H0_H0 ;  /* 0x20000012ff188230 */ /* 0x104fe40000004100 */
        /* <DEDUP_REMOVED lines=38> */
.L_x_2415:
[----:B----4-:R-:W-:Y:S05]  /*3610*/  BSYNC.RECONVERGENT B0 ;  /* 0x0000000000007941 */ /* 0x010fea0003800200 */
.L_x_2414:
[----:B------:R-:W-:Y:S01]  /*3620*/  ISETP.NE.AND P0, PT, R55, RZ, PT ;  /* 0x000000ff3700720c */ /* 0x000fe20003f05270 */
[----:B------:R-:W-:Y:S11]  /*3630*/  BSSY.RECONVERGENT B0, `(.L_x_2416) ;  /* 0x0000035000007945 */ /* 0x000ff60003800200 */
[----:B------:R-:W-:Y:S01]  /*3640*/  @!UPT UIADD3 URZ, UPT, UPT, URZ, URZ, URZ ;  /* 0x000000fffffff290 */ /* 0x000fe2000fffe0ff */
[----:B------:R-:W-:Y:S05]  /*3650*/  @P0 BRA `(.L_x_2417) ;  /* 0x0000000000c80947 */ /* 0x000fea0003800000 */
[----:B------:R-:W-:Y:S01]  /*3660*/  ISETP.GE.AND P0, PT, R12, R17, PT ;  /* 0x000000110c00720c */ /* 0x000fe20003f06270 */
[----:B-1----:R-:W3:Y:S11]  /*3670*/  LDG.E.128 R20, desc[UR6][R42.64] ;  /* 0x000000062a147981 */ /* 0x002ef6000c1e1d00 */
[----:B------:R-:W-:Y:S01]  /*3680*/  @!UPT UIADD3 URZ, UPT, UPT, URZ, URZ, URZ ;  /* 0x000000fffffff290 */ /* 0x000fe2000fffe0ff */
[----:B------:R-:W4:Y:S06]  /*3690*/  @!P0 LDG.E.64 R32, desc[UR6][R36.64] ;  /* 0x0000000624208981 */ /* 0x000f2c000c1e1b00 */
[----:B------:R-:W5:Y:S01]  /*36a0*/  @!P0 LDG.E.64 R18, desc[UR6][R6.64] ;  /* 0x0000000606128981 */ /* 0x000f62000c1e1b00 */
[--C-:B----4-:R-:W-:Y:S01]  /*36b0*/  @!P0 HADD2.F32 R27, -RZ, R32.reuse.H0_H0 ;  /* 0x20000020ff1b8230 */ /* 0x110fe20000004100 */
[----:B---3--:R-:W-:Y:S01]  /*36c0*/  @!P0 MOV R24, R20 ;  /* 0x0000001400188202 */ /* 0x008fe20000000f00 */
[----:B------:R-:W-:Y:S01]  /*36d0*/  @!P0 HADD2.F32 R28, -RZ, R33.H0_H0 ;  /* 0x20000021ff1c8230 */ /* 0x000fe20000004100 */
[----:B------:R-:W-:Y:S01]  /*36e0*/  @!P0 MOV R8, R21 ;  /* 0x0000001500088202 */ /* 0x000fe20000000f00 */
[----:B------:R-:W-:Y:S02]  /*36f0*/  @!P0 HADD2.F32 R31, -RZ, R32.H1_H1 ;  /* 0x30000020ff1f8230 */ /* 0x000fe40000004100 */
[----:B------:R-:W-:Y:S02]  /*3700*/  @!P0 HADD2.F32 R25, -RZ, R24.H1_H1 ;  /* 0x30000018ff198230 */ /* 0x000fe40000004100 */
[----:B-----5:R-:W-:Y:S02]  /*3710*/  @!P0 HADD2.F32 R16, -RZ, R18.H0_H0 ;  /* 0x20000012ff108230 */ /* 0x020fe40000004100 */
        /* <DEDUP_REMOVED lines=38> */
.L_x_2417:
[----:B------:R-:W-:Y:S05]  /*3980*/  BSYNC.RECONVERGENT B0 ;  /* 0x0000000000007941 */ /* 0x000fea0003800200 */
.L_x_2416:
[----:B------:R-:W-:Y:S04]  /*3990*/  BSSY.RECONVERGENT B0, `(.L_x_2418) ;  /* 0x000003c000007945 */ /* 0x000fe80003800200 */
[----:B------:R-:W-:Y:S05]  /*39a0*/  @P6 BRA `(.L_x_2419) ;  /* 0x0000000000e86947 */ /* 0x000fea0003800000 */
[----:B------:R-:W4:Y:S02]  /*39b0*/  LDC.64 R44, c[0x0][0x4a8] ;  /* 0x00012a00ff2c7b82 */ /* 0x000f240000000a00 */
        /* <DEDUP_REMOVED lines=8> */
[C---:B------:R-:W-:Y:S04]  /*3a40*/  @!P0 IMAD.WIDE R34, R11.reuse, 0x40, R36 ;  /* 0x000000400b228825 */ /* 0x040fe800078e0224 */
[----:B------:R-:W-:Y:S02]  /*3a50*/  @!P0 IMAD.WIDE R26, R11, 0x40, R6 ;  /* 0x000000400b1a8825 */ /* 0x000fe400078e0206 */
[----:B------:R-:W4:Y:S06]  /*3a60*/  @!P0 LDG.E.64 R34, desc[UR6][R34.64] ;  /* 0x0000000622228981 */ /* 0x000f2c000c1e1b00 */
[----:B------:R1:W5:Y:S01]  /*3a70*/  @!P0 LDG.E.64 R18, desc[UR6][R26.64] ;  /* 0x000000061a128981 */ /* 0x000362000c1e1b00 */
[----:B---3--:R-:W-:Y:S02]  /*3a80*/  @!P0 MOV R24, R20 ;  /* 0x0000001400188202 */ /* 0x008fe40000000f00 */
[----:B------:R-:W-:Y:S03]  /*3a90*/  @!P0 MOV R8, R21 ;  /* 0x0000001500088202 */ /* 0x000fe60000000f00 */
[--C-:B------:R-:W-:Y:S02]  /*3aa0*/  @!P0 HADD2.F32 R25, -RZ, R24.reuse.H1_H1 ;  /* 0x30000018ff198230 */ /* 0x100fe40000004100 */
[----:B------:R-:W-:Y:S01]  /*3ab0*/  @!P0 HADD2.F32 R31, -RZ, R24.H0_H0 ;  /* 0x20000018ff1f8230 */ /* 0x000fe20000004100 */
[----:B------:R-:W-:Y:S05]  /*3ac0*/  @!P0 MOV R24, R22 ;  /* 0x0000001600188202 */ /* 0x000fea0000000f00 */
[--C-:B-1----:R-:W-:Y:S02]  /*3ad0*/  @!P0 HADD2.F32 R26, -RZ, R24.reuse.H1_H1 ;  /* 0x30000018ff1a8230 */ /* 0x102fe40000004100 */
[----:B------:R-:W-:Y:S02]  /*3ae0*/  @!P0 HADD2.F32 R30, -RZ, R24.H0_H0 ;  /* 0x20000018ff1e8230 */ /* 0x000fe40000004100 */
[--C-:B----4-:R-:W-:Y:S02]  /*3af0*/  @!P0 HADD2.F32 R29, -RZ, R34.reuse.H0_H0 ;  /* 0x20000022ff1d8230 */ /* 0x110fe40000004100 */
[----:B------:R-:W-:Y:S02]  /*3b00*/  @!P0 HADD2.F32 R28, -RZ, R35.H0_H0 ;  /* 0x20000023ff1c8230 */ /* 0x000fe40000004100 */
[----:B------:R-:W-:Y:S02]  /*3b10*/  @!P0 HADD2.F32 R33, -RZ, R34.H1_H1 ;  /* 0x30000022ff218230 */ /* 0x000fe40000004100 */
[C---:B------:R-:W-:Y:S01]  /*3b20*/  @!P0 FMUL.FTZ R39, R25.reuse, R29 ;  /* 0x0000001d19278220 */ /* 0x040fe20000410000 */
[--C-:B-----5:R-:W-:Y:S02]  /*3b30*/  @!P0 HADD2.F32 R16, -RZ, R18.reuse.H0_H0 ;  /* 0x20000012ff108230 */ /* 0x120fe40000004100 */
        /* <DEDUP_REMOVED lines=33> */
.L_x_2419:
[----:B------:R-:W-:Y:S05]  /*3d50*/  BSYNC.RECONVERGENT B0 ;  /* 0x0000000000007941 */ /* 0x000fea0003800200 */
.L_x_2418:
[----:B------:R-:W-:Y:S01]  /*3d60*/  ISETP.NE.AND P0, PT, R128, RZ, PT ;  /* 0x000000ff8000720c */ /* 0x000fe20003f05270 */
[----:B------:R-:W-:Y:S11]  /*3d70*/  BSSY.RECONVERGENT B0, `(.L_x_2420) ;  /* 0x000003d000007945 */ /* 0x000ff60003800200 */
[----:B------:R-:W-:Y:S01]  /*3d80*/  @!UPT UIADD3 URZ, UPT, UPT, URZ, URZ, URZ ;  /* 0x000000fffffff290 */ /* 0x000fe2000fffe0ff */
[----:B------:R-:W-:Y:S05]  /*3d90*/  @P0 BRA `(.L_x_2421) ;  /* 0x0000000000e80947 */ /* 0x000fea0003800000 */
[----:B----4-:R-:W4:Y:S08]  /*3da0*/  LDC.64 R46, c[0x0][0x4a8] ;  /* 0x00012a00ff2e7b82 */ /* 0x010f300000000a00 */
[----:B------:R-:W5:Y:S01]  /*3db0*/  LDC.64 R44, c[0x0][0x3b8] ;  /* 0x0000ee00ff2c7b82 */ /* 0x000f620000000a00 */
[C---:B----4-:R-:W-:Y:S04]  /*3dc0*/  LEA R48, P0, R46.reuse, R42, 0x7 ;  /* 0x0000002a2e307211 */ /* 0x050fe800078038ff */
[----:B------:R-:W-:Y:S02]  /*3dd0*/  LEA.HI.X R49, R46, R43, R47, 0x7, P0 ;  /* 0x0000002b2e317211 */ /* 0x000fe400000f3c2f */
[C---:B-----5:R-:W-:Y:S03]  /*3de0*/  LEA R46, P0, R44.reuse, R40, 0x7 ;  /* 0x000000282c2e7211 */ /* 0x060fe600078038ff */
[----:B-1-3--:R-:W3:Y:S01]  /*3df0*/  LDG.E.128 R20, desc[UR6][R48.64] ;  /* 0x0000000630147981 */ /* 0x00aee2000c1e1d00 */
        /* <DEDUP_REMOVED lines=52> */
.L_x_2421:
[----:B------:R-:W-:Y:S05]  /*4140*/  BSYNC.RECONVERGENT B0 ;  /* 0x0000000000007941 */ /* 0x000fea0003800200 */
.L_x_2420:
[----:B------:R-:W-:Y:S04]  /*4150*/  BSSY.RECONVERGENT B0, `(.L_x_2422) ;  /* 0x000003e000007945 */ /* 0x000fe80003800200 */
[----:B------:R-:W-:Y:S05]  /*4160*/  @P4 BRA `(.L_x_2423) ;  /* 0x0000000000f04947 */ /* 0x000fea0003800000 */
[----:B------:R-:W1:Y:S01]  /*4170*/  LDC.64 R44, c[0x0][0x4a8] ;  /* 0x00012a00ff2c7b82 */ /* 0x000e620000000a00 */
[----:B------:R-:W-:Y:S11]  /*4180*/  ISETP.GE.AND P0, PT, R12, R17, PT ;  /* 0x000000110c00720c */ /* 0x000ff60003f06270 */
[----:B------:R-:W-:Y:S02]  /*4190*/  @!UPT UIADD3 URZ, UPT, UPT, URZ, URZ, URZ ;  /* 0x000000fffffff290 */ /* 0x000fe4000fffe0ff */
[C---:B------:R-:W-:Y:S04]  /*41a0*/  @!P0 IMAD.WIDE R34, R11.reuse, 0xc0, R36 ;  /* 0x000000c00b228825 */ /* 0x040fe800078e0224 */
[----:B------:R-:W-:Y:S02]  /*41b0*/  @!P0 IMAD.WIDE R26, R11, 0xc0, R6 ;  /* 0x000000c00b1a8825 */ /* 0x000fe400078e0206 */
[----:B------:R-:W5:Y:S02]  /*41c0*/  @!P0 LDG.E.64 R34, desc[UR6][R34.64] ;  /* 0x0000000622228981 */ /* 0x000f64000c1e1b00 */
[----:B-1--4-:R-:W-:Y:S04]  /*41d0*/  IMAD.WIDE.U32 R46, R44, 0xc0, R42 ;  /* 0x000000c02c2e7825 */ /* 0x012fe800078e002a */
[----:B------:R-:W4:Y:S01]  /*41e0*/  @!P0 LDG.E.64 R18, desc[UR6][R26.64] ;  /* 0x000000061a128981 */ /* 0x000f22000c1e1b00 */
[----:B------:R-:W-:Y:S05]  /*41f0*/  IMAD R45, R45, 0xc0, RZ ;  /* 0x000000c02d2d7824 */ /* 0x000fea00078e02ff */
[----:B------:R-:W-:Y:S02]  /*4200*/  IADD3 R47, PT, PT, R45, R47, RZ ;  /* 0x0000002f2d2f7210 */ /* 0x000fe40007ffe0ff */
[----:B------:R-:W1:Y:S03]  /*4210*/  LDC.64 R44, c[0x0][0x3b8] ;  /* 0x0000ee00ff2c7b82 */ /* 0x000e660000000a00 */
[----:B---3--:R-:W3:Y:S01]  /*4220*/  LDG.E.128 R20, desc[UR6][R46.64] ;  /* 0x000000062e147981 */ /* 0x008ee2000c1e1d00 */
[----:B-1----:R-:W-:Y:S02]  /*4230*/  IMAD R45, R45, 0xc0, RZ ;  /* 0x000000c02d2d7824 */ /* 0x002fe400078e02ff */
[----:B------:R-:W-:Y:S05]  /*4240*/  IMAD.WIDE.U32 R50, R44, 0xc0, R40 ;  /* 0x000000c02c327825 */ /* 0x000fea00078e0028 */
[----:B------:R-:W-:Y:S01]  /*4250*/  IADD3 R51, PT, PT, R45, R51, RZ ;  /* 0x000000332d337210 */ /* 0x000fe20007ffe0ff */
[--C-:B-----5:R-:W-:Y:S02]  /*4260*/  @!P0 HADD2.F32 R29, -RZ, R34.reuse.H0_H0 ;  /* 0x20000022ff1d8230 */ /* 0x120fe40000004100 */
[----:B------:R-:W-:Y:S02]  /*4270*/  @!P0 HADD2.F32 R28, -RZ, R35.H0_H0 ;  /* 0x20000023ff1c8230 */ /* 0x000fe40000004100 */
[----:B------:R-:W-:Y:S02]  /*4280*/  @!P0 HADD2.F32 R33, -RZ, R34.H1_H1 ;  /* 0x30000022ff218230 */ /* 0x000fe40000004100 */
[--C-:B----4-:R-:W-:Y:S02]  /*4290*/  @!P0 HADD2.F32 R16, -RZ, R18.reuse.H0_H0 ;  /* 0x20000012ff108230 */ /* 0x110fe40000004100 */
[----:B------:R-:W-:Y:S02]  /*42a0*/  @!P0 HADD2.F32 R18, -RZ, R18.H1_H1 ;  /* 0x30000012ff128230 */ /* 0x000fe40000004100 */
[--C-:B------:R-:W-:Y:S02]  /*42b0*/  @!P0 HADD2.F32 R5, -RZ, R19.reuse.H0_H0 ;  /* 0x20000013ff058230 */ /* 0x100fe40000004100 */
[----:B------:R-:W-:Y:S02]  /*42c0*/  @!P0 HADD2.F32 R19, -RZ, R19.H1_H1 ;  /* 0x30000013ff138230 */ /* 0x000fe40000004100 */
[----:B------:R-:W-:Y:S01]  /*42d0*/  @!P0 HADD2.F32 R35, -RZ, R35.H1_H1 ;  /* 0x30000023ff238230 */ /* 0x000fe20000004100 */
[----:B---3--:R-:W-:Y:S02]  /*42e0*/  @!P0 MOV R24, R20 ;  /* 0x0000001400188202 */ /* 0x008fe40000000f00 */
        /* <DEDUP_REMOVED lines=36> */
.L_x_2423:
[----:B------:R-:W-:Y:S05]  /*4530*/  BSYNC.RECONVERGENT B0 ;  /* 0x0000000000007941 */ /* 0x000fea0003800200 */
.L_x_2422:
[----:B------:R-:W-:Y:S01]  /*4540*/  ISETP.NE.AND P0, PT, R117, RZ, PT ;  /* 0x000000ff7500720c */ /* 0x000fe20003f05270 */
[----:B------:R-:W-:Y:S11]  /*4550*/  BSSY.RECONVERGENT B0, `(.L_x_2424) ;  /* 0x000003d000007945 */ /* 0x000ff60003800200 */
[----:B------:R-:W-:Y:S01]  /*4560*/  @!UPT UIADD3 URZ, UPT, UPT, URZ, URZ, URZ ;  /* 0x000000fffffff290 */ /* 0x000fe2000fffe0ff */
[----:B------:R-:W-:Y:S05]  /*4570*/  @P0 BRA `(.L_x_2425) ;  /* 0x0000000000e80947 */ /* 0x000fea0003800000 */
[----:B------:R-:W1:Y:S01]  /*4580*/  LDC.64 R44, c[0x0][0x4a8] ;  /* 0x00012a00ff2c7b82 */ /* 0x000e620000000a00 */
[----:B------:R-:W-:Y:S11]  /*4590*/  ISETP.GE.AND P0, PT, R12, R17, PT ;  /* 0x000000110c00720c */ /* 0x000ff60003f06270 */
[----:B------:R-:W-:Y:S02]  /*45a0*/  @!UPT UIADD3 URZ, UPT, UPT, URZ, URZ, URZ ;  /* 0x000000fffffff290 */ /* 0x000fe4000fffe0ff */
[C---:B------:R-:W-:Y:S04]  /*45b0*/  @!P0 IMAD.WIDE R34, R11.reuse, 0x100, R36 ;  /* 0x000001000b228825 */ /* 0x040fe800078e0224 */
[----:B------:R-:W-:Y:S02]  /*45c0*/  @!P0 IMAD.WIDE R26, R11, 0x100, R6 ;  /* 0x000001000b1a8825 */ /* 0x000fe400078e0206 */
[----:B------:R-:W5:Y:S01]  /*45d0*/  @!P0 LDG.E.64 R34, desc[UR6][R34.64] ;  /* 0x0000000622228981 */ /* 0x000f62000c1e1b00 */
[C---:B-1--4-:R-:W-:Y:S05]  /*45e0*/  LEA R46, P1, R44.reuse, R42, 0x8 ;  /* 0x0000002a2c2e7211 */ /* 0x052fea00078240ff */
[----:B------:R-:W4:Y:S01]  /*45f0*/  @!P0 LDG.E.64 R18, desc[UR6][R26.64] ;  /* 0x000000061a128981 */ /* 0x000f22000c1e1b00 */
[----:B------:R-:W-:Y:S02]  /*4600*/  LEA.HI.X R47, R44, R43, R45, 0x8, P1 ;  /* 0x0000002b2c2f7211 */ /* 0x000fe400008f442d */
[----:B------:R-:W1:Y:S03]  /*4610*/  LDC.64 R44, c[0x0][0x3b8] ;  /* 0x0000ee00ff2c7b82 */ /* 0x000e660000000a00 */
[----:B---3--:R-:W3:Y:S01]  /*4620*/  LDG.E.128 R20, desc[UR6][R46.64] ;  /* 0x000000062e147981 */ /* 0x008ee2000c1e1d00 */
[C---:B-1----:R-:W-:Y:S04]  /*4630*/  LEA R50, P1, R44.reuse, R40, 0x8 ;  /* 0x000000282c327211 */ /* 0x042fe800078240ff */
[----:B------:R-:W-:Y:S01]  /*4640*/  LEA.HI.X R51, R44, R41, R45, 0x8, P1 ;  /* 0x000000292c337211 */ /* 0x000fe200008f442d */
[--C-:B-----5:R-:W-:Y:S02]  /*4650*/  @!P0 HADD2.F32 R29, -RZ, R34.reuse.H0_H0 ;  /* 0x20000022ff1d8230 */ /* 0x120fe40000004100 */
[----:B------:R-:W-:Y:S02]  /*4660*/  @!P0 HADD2.F32 R28, -RZ, R35.H0_H0 ;  /* 0x20000023ff1c8230 */ /* 0x000fe40000004100 */
[----:B------:R-:W-:Y:S02]  /*4670*/  @!P0 HADD2.F32 R33, -RZ, R34.H1_H1 ;  /* 0x30000022ff218230 */ /* 0x000fe40000004100 */
[--C-:B----4-:R-:W-:Y:S02]  /*4680*/  @!P0 HADD2.F32 R16, -RZ, R18.reuse.H0_H0 ;  /* 0x20000012ff108230 */ /* 0x110fe40000004100 */
[----:B------:R-:W-:Y:S02]  /*4690*/  @!P0 HADD2.F32 R18, -RZ, R18.H1_H1 ;  /* 0x30000012ff128230 */ /* 0x000fe40000004100 */
[--C-:B------:R-:W-:Y:S02]  /*46a0*/  @!P0 HADD2.F32 R5, -RZ, R19.reuse.H0_H0 ;  /* 0x20000013ff058230 */ /* 0x100fe40000004100 */
[----:B------:R-:W-:Y:S01]  /*46b0*/  @!P0 HADD2.F32 R19, -RZ, R19.H1_H1 ;  /* 0x30000013ff138230 */ /* 0x000fe20000004100 */
[----:B---3--:R-:W-:Y:S01]  /*46c0*/  @!P0 MOV R24, R20 ;  /* 0x0000001400188202 */ /* 0x008fe20000000f00 */
        /* <DEDUP_REMOVED lines=37> */
.L_x_2425:
[----:B------:R-:W-:Y:S05]  /*4920*/  BSYNC.RECONVERGENT B0 ;  /* 0x0000000000007941 */ /* 0x000fea0003800200 */
.L_x_2424:
        /* <DEDUP_REMOVED lines=62> */
.L_x_2427:
[----:B------:R-:W-:Y:S05]  /*4d10*/  BSYNC.RECONVERGENT B0 ;  /* 0x0000000000007941 */ /* 0x000fea0003800200 */
.L_x_2426:
[----:B------:R-:W-:Y:S04]  /*4d20*/  BSSY.RECONVERGENT B0, `(.L_x_2428) ;  /* 0x000003e000007945 */ /* 0x000fe80003800200 */
[----:B------:R-:W-:Y:S05]  /*4d30*/  @P3 BRA `(.L_x_2429) ;  /* 0x0000000000f03947 */ /* 0x000fea0003800000 */
[----:B------:R-:W5:Y:S01]  /*4d40*/  LDC.64 R34, c[0x0][0x4a8] ;  /* 0x00012a00ff227b82 */ /* 0x000f620000000a00 */
[----:B------:R-:W-:Y:S11]  /*4d50*/  ISETP.GE.AND P0, PT, R12, R17, PT ;  /* 0x000000110c00720c */ /* 0x000ff60003f06270 */
[----:B------:R-:W-:Y:S02]  /*4d60*/  @!UPT UIADD3 URZ, UPT, UPT, URZ, URZ, URZ ;  /* 0x000000fffffff290 */ /* 0x000fe4000fffe0ff */
[C---:B------:R-:W-:Y:S04]  /*4d70*/  @!P0 IMAD.WIDE R36, R11.reuse, 0x180, R36 ;  /* 0x000001800b248825 */ /* 0x040fe800078e0224 */
[----:B------:R-:W-:Y:S02]  /*4d80*/  @!P0 IMAD.WIDE R6, R11, 0x180, R6 ;  /* 0x000001800b068825 */ /* 0x000fe400078e0206 */
[----:B------:R-:W2:Y:S02]  /*4d90*/  @!P0 LDG.E.64 R36, desc[UR6][R36.64] ;  /* 0x0000000624248981 */ /* 0x000ea4000c1e1b00 */
[----:B-----5:R-:W-:Y:S04]  /*4da0*/  IMAD.WIDE.U32 R42, R34, 0x180, R42 ;  /* 0x00000180222a7825 */ /* 0x020fe800078e002a */
[----:B------:R-:W1:Y:S01]  /*4db0*/  @!P0 LDG.E.64 R6, desc[UR6][R6.64] ;  /* 0x0000000606068981 */ /* 0x000e62000c1e1b00 */
[----:B------:R-:W-:Y:S05]  /*4dc0*/  IMAD R35, R35, 0x180, RZ ;  /* 0x0000018023237824 */ /* 0x000fea00078e02ff */
[----:B------:R-:W-:Y:S02]  /*4dd0*/  IADD3 R43, PT, PT, R35, R43, RZ ;  /* 0x0000002b232b7210 */ /* 0x000fe40007ffe0ff */
[----:B------:R-:W5:Y:S03]  /*4de0*/  LDC.64 R34, c[0x0][0x3b8] ;  /* 0x0000ee00ff227b82 */ /* 0x000f660000000a00 */
[----:B------:R-:W4:Y:S01]  /*4df0*/  LDG.E.128 R16, desc[UR6][R42.64] ;  /* 0x000000062a107981 */ /* 0x000f22000c1e1d00 */
[----:B-----5:R-:W-:Y:S02]  /*4e00*/  IMAD R35, R35, 0x180, RZ ;  /* 0x0000018023237824 */ /* 0x020fe400078e02ff */
[----:B---3--:R-:W-:Y:S05]  /*4e10*/  IMAD.WIDE.U32 R40, R34, 0x180, R40 ;  /* 0x0000018022287825 */ /* 0x008fea00078e0028 */
[----:B------:R-:W-:Y:S01]  /*4e20*/  IADD3 R41, PT, PT, R35, R41, RZ ;  /* 0x0000002923297210 */ /* 0x000fe20007ffe0ff */
[--C-:B--2---:R-:W-:Y:S02]  /*4e30*/  @!P0 HADD2.F32 R27, -RZ, R36.reuse.H0_H0 ;  /* 0x20000024ff1b8230 */ /* 0x104fe40000004100 */
        /* <DEDUP_REMOVED lines=44> */
.L_x_2429:
[----:B------:R-:W-:Y:S05]  /*5100*/  BSYNC.RECONVERGENT B0 ;  /* 0x0000000000007941 */ /* 0x000fea0003800200 */
.L_x_2428:
[----:B-1----:R-:W1:Y:S01]  /*5110*/  LDC R17, c[0x0][0x450] ;  /* 0x00011400ff117b82 */ /* 0x002e620000000800 */
[----:B--2---:R-:W-:Y:S05]  /*5120*/  IMAD.U32 R3, R38, -0x80, RZ ;  /* 0xffffff8026037824 */ /* 0x004fea00078e00ff */
[C---:B------:R-:W-:Y:S02]  /*5130*/  LEA R14, P1, R3.reuse, R14, 0x1 ;  /* 0x0000000e030e7211 */ /* 0x040fe400078208ff */
[C---:B------:R-:W-:Y:S02]  /*5140*/  LEA R56, P0, R3.reuse, R56, 0x1 ;  /* 0x0000003803387211 */ /* 0x040fe400078008ff */
[C---:B------:R-:W-:Y:S02]  /*5150*/  LEA.HI.X.SX32 R15, R3.reuse, R15, 0x1, P1 ;  /* 0x0000000f030f7211 */ /* 0x040fe400008f0eff */
[----:B------:R-:W-:Y:S01]  /*5160*/  LEA.HI.X.SX32 R57, R3, R57, 0x1, P0 ;  /* 0x0000003903397211 */ /* 0x000fe200000f0eff */
[----:B------:R-:W-:Y:S05]  /*5170*/  BRA `(.L_x_2412) ;  /* 0x0000003000787947 */ /* 0x000fea0003800000 */
.L_x_2413:
[----:B------:R-:W-:Y:S01]  /*5180*/  LEA R22, P0, R85, R10, 0x1 ;  /* 0x0000000a55167211 */ /* 0x000fe200078008ff */
[----:B------:R-:W-:Y:S01]  /*5190*/  BSSY.RECONVERGENT B0, `(.L_x_2430) ;  /* 0x0000065000007945 */ /* 0x000fe20003800200 */
[----:B------:R-:W-:Y:S02]  /*51a0*/  ISETP.NE.AND P1, PT, R115, RZ, PT ;  /* 0x000000ff7300720c */ /* 0x000fe40003f25270 */
[----:B------:R-:W-:Y:S02]  /*51b0*/  LEA.HI.X R23, R85, R9, R84, 0x1, P0 ;  /* 0x0000000955177211 */ /* 0x000fe400000f0c54 */
[----:B------:R-:W-:Y:S02]  /*51c0*/  LEA R124, P0, R65, R72, 0x1 ;  /* 0x00000048417c7211 */ /* 0x000fe400078008ff */
[----:B------:R-:W-:Y:S02]  /*51d0*/  LEA.HI R16, R17, R17, RZ, 0x1 ;  /* 0x0000001111107211 */ /* 0x000fe400078f08ff */
[----:B------:R-:W-:Y:S02]  /*51e0*/  LEA.HI.X R125, R65, R73, R66, 0x1, P0 ;  /* 0x00000049417d7211 */ /* 0x000fe400000f0c42 */
[C---:B------:R-:W-:Y:S02]  /*51f0*/  ISETP.GE.OR P0, PT, R118.reuse, UR32, P1 ;  /* 0x0000002076007c0c */ /* 0x040fe40008f06670 */
[----:B------:R-:W-:Y:S02]  /*5200*/  SHF.R.S32.HI R16, RZ, 0x1, R16 ;  /* 0x00000001ff107819 */ /* 0x000fe40000011410 */
[----:B------:R-:W-:Y:S02]  /*5210*/  ISETP.LT.OR P0, PT, R118, UR31, P0 ;  /* 0x0000001f76007c0c */ /* 0x000fe40008701670 */
        /* <DEDUP_REMOVED lines=92> */
.L_x_2431:
[----:B----4-:R-:W-:Y:S05]  /*57e0*/  BSYNC.RECONVERGENT B0 ;  /* 0x0000000000007941 */ /* 0x010fea0003800200 */
.L_x_2430:
        /* <DEDUP_REMOVED lines=93> */
.L_x_2433:
[----:B------:R-:W-:Y:S05]  /*5dc0*/  BSYNC.RECONVERGENT B0 ;  /* 0x0000000000007941 */ /* 0x000fea0003800200 */
.L_x_2432:
[----:B------:R-:W-:Y:S04]  /*5dd0*/  BSSY.RECONVERGENT B0, `(.L_x_2434) ;  /* 0x0000061000007945 */ /* 0x000fe80003800200 */
[----:B------:R-:W-:Y:S05]  /*5de0*/  @P6 BRA `(.L_x_2435) ;  /* 0x00000004007c6947 */ /* 0x000fea0003800000 */
[----:B------:R-:W4:Y:S01]  /*5df0*/  LDC.64 R132, c[0x0][0x4a8] ;  /* 0x00012a00ff847b82 */ /* 0x000f220000000a00 */
[----:B------:R-:W-:Y:S02]  /*5e00*/  ISETP.GE.U32.AND P2, PT, R12, R21, PT ;  /* 0x000000150c00720c */ /* 0x000fe40003f46070 */
[----:B------:R-:W-:Y:S05]  /*5e10*/  PLOP3.LUT P1, PT, PT, PT, PT, 0x80, 0x8 ;  /* 0x000000000008781c */ /* 0x000fea0003f2f070 */
        /* <DEDUP_REMOVED lines=92> */
.L_x_2435:
[----:B------:R-:W-:Y:S05]  /*63e0*/  BSYNC.RECONVERGENT B0 ;  /* 0x0000000000007941 */ /* 0x000fea0003800200 */
.L_x_2434:
[----:B------:R-:W-:Y:S01]  /*63f0*/  ISETP.NE.AND P0, PT, R128, RZ, PT ;  /* 0x000000ff8000720c */ /* 0x000fe20003f05270 */
[----:B------:R-:W-:Y:S11]  /*6400*/  BSSY.RECONVERGENT B0, `(.L_x_2436) ;  /* 0x0000061000007945 */ /* 0x000ff60003800200 */
[----:B------:R-:W-:Y:S01]  /*6410*/  @!UPT UIADD3 URZ, UPT, UPT, URZ, URZ, URZ ;  /* 0x000000fffffff290 */ /* 0x000fe2000fffe0ff */
[----:B------:R-:W-:Y:S05]  /*6420*/  @P0 BRA `(.L_x_2437) ;  /* 0x0000000400780947 */ /* 0x000fea0003800000 */
[----:B-1-34-:R-:W1:Y:S01]  /*6430*/  LDC.64 R60, c[0x0][0x4a8] ;  /* 0x00012a00ff3c7b82 */ /* 0x01ae620000000a00 */
[C---:B------:R-:W-:Y:S02]  /*6440*/  ISETP.GE.AND P0, PT, R12.reuse, R17, PT ;  /* 0x000000110c00720c */ /* 0x040fe40003f06270 */
[----:B------:R-:W-:Y:S02]  /*6450*/  ISETP.GE.U32.AND P2, PT, R12, R21, PT ;  /* 0x000000150c00720c */ /* 0x000fe40003f46070 */
[C---:B-1----:R-:W-:Y:S04]  /*6460*/  LEA R36, P1, R60.reuse, R22, 0x7 ;  /* 0x000000163c247211 */ /* 0x042fe800078238ff */
[----:B------:R-:W-:Y:S05]  /*6470*/  LEA.HI.X R37, R60, R23, R61, 0x7, P1 ;  /* 0x000000173c257211 */ /* 0x000fea00008f3c3d */
[----:B------:R-:W-:Y:S02]  /*6480*/  @!P0 SEL R60, R16, RZ, P2 ;  /* 0x000000ff103c8207 */ /* 0x000fe40001000000 */
[----:B------:R-:W-:Y:S01]  /*6490*/  PLOP3.LUT P1, PT, PT, PT, PT, 0x80, 0x8 ;  /* 0x000000000008781c */ /* 0x000fe20003f2f070 */
[----:B------:R-:W-:Y:S01]  /*64a0*/  @!P0 IMAD.WIDE R34, R19, 0x2, R36 ;  /* 0x0000000213228825 */ /* 0x000fe200078e0224 */
[----:B------:R-:W-:Y:S01]  /*64b0*/  @!P0 PLOP3.LUT P1, PT, P2, PT, PT, 0x80, 0x8 ;  /* 0x000000000008881c */ /* 0x000fe2000172f070 */
[----:B------:R-:W3:Y:S01]  /*64c0*/  LDG.E.128 R52, desc[UR6][R36.64] ;  /* 0x0000000624347981 */ /* 0x000ee2000c1e1d00 */
[----:B------:R-:W-:Y:S02]  /*64d0*/  @!P0 SEL R61, R126, RZ, P2 ;  /* 0x000000ff7e3d8207 */ /* 0x000fe40001000000 */
[----:B------:R-:W-:Y:S04]  /*64e0*/  @!P0 IADD3 R63, P2, PT, R101, R60, RZ ;  /* 0x0000003c653f8210 */ /* 0x000fe80007f5e0ff */
[----:B------:R-:W-:Y:S01]  /*64f0*/  @!P0 IADD3.X R60, PT, PT, R90, R61, RZ, P2, !PT ;  /* 0x0000003d5a3c8210 */ /* 0x000fe200017fe4ff */
[----:B------:R-:W4:Y:S01]  /*6500*/  @!P0 LDG.E.128 R24, desc[UR6][R34.64] ;  /* 0x0000000622188981 */ /* 0x000f22000c1e1d00 */
[C---:B------:R-:W-:Y:S02]  /*6510*/  @!P0 SHF.L.U32 R61, R63.reuse, 0x1, RZ ;  /* 0x000000013f3d8819 */ /* 0x040fe400000006ff */
[----:B------:R-:W-:Y:S02]  /*6520*/  @!P0 SHF.L.U64.HI R60, R63, 0x1, R60 ;  /* 0x000000013f3c8819 */ /* 0x000fe4000001023c */
[C---:B------:R-:W-:Y:S04]  /*6530*/  @!P0 IADD3 R128, P2, PT, R61.reuse, R76, RZ ;  /* 0x0000004c3d808210 */ /* 0x040fe80007f5e0ff */
[C---:B------:R-:W-:Y:S02]  /*6540*/  @!P0 IADD3.X R129, PT, PT, R60.reuse, R77, RZ, P2, !PT ;  /* 0x0000004d3c818210 */ /* 0x040fe400017fe4ff */
[----:B------:R-:W-:Y:S04]  /*6550*/  @!P0 IADD3 R40, P2, PT, R61, R78, RZ ;  /* 0x0000004e3d288210 */ /* 0x000fe80007f5e0ff */
[----:B------:R-:W-:Y:S02]  /*6560*/  @!P0 IADD3.X R41, PT, PT, R60, R79, RZ, P2, !PT ;  /* 0x0000004f3c298210 */ /* 0x000fe400017fe4ff */
[----:B------:R-:W5:Y:S08]  /*6570*/  @!P0 LDG.E.128 R60, desc[UR6][R128.64] ;  /* 0x00000006803c8981 */ /* 0x000f70000c1e1d00 */
[----:B------:R1:W2:Y:S01]  /*6580*/  @!P0 LDG.E.128 R48, desc[UR6][R40.64] ;  /* 0x0000000628308981 */ /* 0x0002a2000c1e1d00 */
[----:B---3--:R-:W-:Y:S02]  /*6590*/  @!P0 MOV R38, R52 ;  /* 0x0000003400268202 */ /* 0x008fe40000000f00 */
[----:B------:R-:W-:Y:S03]  /*65a0*/  @!P0 MOV R58, R53 ;  /* 0x00000035003a8202 */ /* 0x000fe60000000f00 */
[--C-:B-1----:R-:W-:Y:S02]  /*65b0*/  @!P0 HADD2.F32 R41, -RZ, R38.reuse.H0_H0 ;  /* 0x20000026ff298230 */ /* 0x102fe40000004100 */
[----:B------:R-:W-:Y:S02]  /*65c0*/  @!P0 HADD2.F32 R43, -RZ, R38.H1_H1 ;  /* 0x30000026ff2b8230 */ /* 0x000fe40000004100 */
        /* <DEDUP_REMOVED lines=25> */
[----:B------:R-:W-:Y:S01]  /*6760*/  @!P0 FMUL.FTZ R2, R32, R39 ;  /* 0x0000002720028220 */ /* 0x000fe20000410000 */
[--C-:B------:R-:W-:Y:S02]  /*6770*/  @!P0 HADD2.F32 R45, -RZ, R50.reuse.H0_H0 ;  /* 0x20000032ff2d8230 */ /* 0x100fe40000004100 */
[----:B------:R-:W-:Y:S01]  /*6780*/  @!P0 FMUL.FTZ R3, R30, R37 ;  /* 0x000000251e038220 */ /* 0x000fe20000410000 */
[----:B------:R-:W-:Y:S01]  /*6790*/  @!P0 HADD2.F32 R46, -RZ, R50.H1_H1 ;  /* 0x30000032ff2e8230 */ /* 0x000fe20000004100 */
[----:B------:R-:W-:Y:S01]  /*67a0*/  @!P0 MOV R50, R54 ;  /* 0x0000003600328202 */ /* 0x000fe20000000f00 */
[--C-:B------:R-:W-:Y:S02]  /*67b0*/  @!P0 HADD2.F32 R38, -RZ, R58.reuse.H0_H0 ;  /* 0x2000003aff268230 */ /* 0x100fe40000004100 */
[----:B------:R-:W-:Y:S01]  /*67c0*/  @!P1 FADD.FTZ R31, -R31, -RZ ;  /* 0x800000ff1f1f9221 */ /* 0x000fe20000010100 */
[----:B------:R-:W-:Y:S02]  /*67d0*/  @!P0 HADD2.F32 R18, -RZ, R63.H1_H1 ;  /* 0x3000003fff128230 */ /* 0x000fe40000004100 */
[----:B------:R-:W-:Y:S01]  /*67e0*/  @!P1 FADD.FTZ R29, -R29, -RZ ;  /* 0x800000ff1d1d9221 */ /* 0x000fe20000010100 */
[----:B------:R-:W-:Y:S01]  /*67f0*/  @!P0 HADD2.F32 R44, -RZ, R49.H1_H1 ;  /* 0x30000031ff2c8230 */ /* 0x000fe20000004100 */
[----:B------:R-:W-:Y:S01]  /*6800*/  @!P0 MOV R49, R55 ;  /* 0x0000003700318202 */ /* 0x000fe20000000f00 */
[----:B------:R-:W-:Y:S02]  /*6810*/  @!P0 HADD2.F32 R41, -RZ, R58.H1_H1 ;  /* 0x3000003aff298230 */ /* 0x000fe40000004100 */
[----:B------:R-:W-:Y:S01]  /*6820*/  @!P0 FFMA.FTZ R2, R43, R40, R2 ;  /* 0x000000282b028223 */ /* 0x000fe20000010002 */
[----:B------:R-:W-:Y:S01]  /*6830*/  @!P0 FMUL.FTZ R4, R28, R35 ;  /* 0x000000231c048220 */ /* 0x000fe20000410000 */
[----:B------:R-:W-:Y:S01]  /*6840*/  @!P1 FADD.FTZ R25, -R25, -RZ ;  /* 0x800000ff19199221 */ /* 0x000fe20000010100 */
[----:B------:R-:W-:Y:S01]  /*6850*/  @!P0 FFMA.FTZ R3, R38, R42, R3 ;  /* 0x0000002a26038223 */ /* 0x000fe20000010003 */
[----:B------:R-:W-:Y:S01]  /*6860*/  @!P1 FADD.FTZ R18, -R18, -RZ ;  /* 0x800000ff12129221 */ /* 0x000fe20000010100 */
[----:B-1----:R-:W-:Y:S01]  /*6870*/  LEA R130, P1, R60, R124, 0x7 ;  /* 0x0000007c3c827211 */ /* 0x002fe200078238ff */
[--C-:B------:R-:W-:Y:S01]  /*6880*/  @!P0 HADD2.F32 R38, -RZ, R50.reuse.H0_H0 ;  /* 0x20000032ff268230 */ /* 0x100fe20000004100 */
[----:B------:R-:W-:Y:S01]  /*6890*/  @!P0 F2FP.F16.F32.PACK_AB R62, R2, R0 ;  /* 0x00000000023e823e */ /* 0x000fe200000000ff */
[----:B------:R-:W-:Y:S01]  /*68a0*/  @!P0 FMUL.FTZ R5, R24, R31 ;  /* 0x0000001f18058220 */ /* 0x000fe20000410000 */
[----:B------:R-:W-:Y:S01]  /*68b0*/  LEA.HI.X R131, R60, R125, R61, 0x7, P1 ;  /* 0x0000007d3c837211 */ /* 0x000fe200008f3c3d */
[----:B------:R-:W-:Y:S01]  /*68c0*/  @!P0 HADD2.F32 R43, -RZ, R50.H1_H1 ;  /* 0x30000032ff2b8230 */ /* 0x000fe20000004100 */
[----:B------:R-:W-:Y:S01]  /*68d0*/  @!P0 MOV R52, R62 ;  /* 0x0000003e00348202 */ /* 0x000fe20000000f00 */
[----:B------:R-:W-:Y:S01]  /*68e0*/  @!P0 FFMA.FTZ R4, R41, R44, R4 ;  /* 0x0000002c29048223 */ /* 0x000fe20000010004 */
[----:B------:R-:W-:Y:S01]  /*68f0*/  @!P0 FMUL.FTZ R6, R26, R29 ;  /* 0x0000001d1a068220 */ /* 0x000fe20000410000 */
[----:B------:R-:W-:Y:S02]  /*6900*/  @!P0 HADD2.F32 R47, -RZ, R51.H0_H0 ;  /* 0x20000033ff2f8230 */ /* 0x000fe40000004100 */
[----:B------:R-:W-:Y:S01]  /*6910*/  @!P0 FMUL.FTZ R7, R20, R25 ;  /* 0x0000001914078220 */ /* 0x000fe20000410000 */
[----:B------:R-:W-:Y:S01]  /*6920*/  @!P0 HADD2.F32 R40, -RZ, R49.H0_H0 ;  /* 0x20000031ff288230 */ /* 0x000fe20000004100 */
[----:B------:R-:W-:Y:S01]  /*6930*/  @!P0 F2FP.F16.F32.PACK_AB R63, R4, R3 ;  /* 0x00000003043f823e */ /* 0x000fe200000000ff */
[----:B------:R-:W-:Y:S02]  /*6940*/  @!P0 HADD2.F32 R48, -RZ, R51.H1_H1 ;  /* 0x30000033ff308230 */ /* 0x000fe40000004100 */
[----:B------:R-:W-:Y:S01]  /*6950*/  @!P0 FMUL.FTZ R8, R27, R18 ;  /* 0x000000121b088220 */ /* 0x000fe20000410000 */
[----:B------:R-:W-:Y:S01]  /*6960*/  @!P0 HADD2.F32 R41, -RZ, R49.H1_H1 ;  /* 0x30000031ff298230 */ /* 0x000fe20000004100 */
[----:B------:R-:W-:Y:S01]  /*6970*/  @!P0 MOV R53, R63 ;  /* 0x0000003f00358202 */ /* 0x000fe20000000f00 */
        /* <DEDUP_REMOVED lines=9> */
.L_x_2437:
[----:B------:R-:W-:Y:S05]  /*6a10*/  BSYNC.RECONVERGENT B0 ;  /* 0x0000000000007941 */ /* 0x000fea0003800200 */
.L_x_2436:
        /* <DEDUP_REMOVED lines=98> */
.L_x_2439:
[----:B------:R-:W-:Y:S05]  /*7040*/  BSYNC.RECONVERGENT B0 ;  /* 0x0000000000007941 */ /* 0x000fea0003800200 */
.L_x_2438:
[----:B------:R-:W-:Y:S01]  /*7050*/  ISETP.NE.AND P1, PT, R117, RZ, PT ;  /* 0x000000ff7500720c */ /* 0x000fe20003f25270 */
[----:B------:R-:W-:Y:S01]  /*7060*/  BSSY.RECONVERGENT B0, `(.L_x_2440) ;  /* 0x0000063000007945 */ /* 0x000fe20003800200 */
[----:B------:R-:W-:Y:S04]  /*7070*/  ISETP.NE.AND P0, PT, R115, RZ, PT ;  /* 0x000000ff7300720c */ /* 0x000fe80003f05270 */
[C---:B------:R-:W-:Y:S04]  /*7080*/  ISETP.GE.OR P0, PT, R102.reuse, UR32, P0 ;  /* 0x0000002066007c0c */ /* 0x040fe80008706670 */
[----:B------:R-:W-:Y:S03]  /*7090*/  ISETP.LT.OR P3, PT, R102, UR31, P0 ;  /* 0x0000001f66007c0c */ /* 0x000fe60008761670 */
[----:B------:R-:W-:Y:S10]  /*70a0*/  @P1 BRA `(.L_x_2441) ;  /* 0x0000000400781947 */ /* 0x000ff40003800000 */
        /* <DEDUP_REMOVED lines=94> */
.L_x_2441:
[----:B------:R-:W-:Y:S05]  /*7690*/  BSYNC.RECONVERGENT B0 ;  /* 0x0000000000007941 */ /* 0x000fea0003800200 */
.L_x_2440:
        /* <DEDUP_REMOVED lines=98> */
.L_x_2443:
[----:B------:R-:W-:Y:S05]  /*7cc0*/  BSYNC.RECONVERGENT B0 ;  /* 0x0000000000007941 */ /* 0x000fea0003800200 */
.L_x_2442:
[----:B------:R-:W-:Y:S04]  /*7cd0*/  BSSY.RECONVERGENT B0, `(.L_x_2444) ;  /* 0x0000062000007945 */ /* 0x000fe80003800200 */
[----:B------:R-:W-:Y:S05]  /*7ce0*/  @P3 BRA `(.L_x_2445) ;  /* 0x0000000400803947 */ /* 0x000fea0003800000 */
[----:B-1----:R-:W1:Y:S01]  /*7cf0*/  LDC.64 R52, c[0x0][0x4a8] ;  /* 0x00012a00ff347b82 */ /* 0x002e620000000a00 */
[C---:B------:R-:W-:Y:S02]  /*7d00*/  ISETP.GE.AND P0, PT, R12.reuse, R17, PT ;  /* 0x000000110c00720c */ /* 0x040fe40003f06270 */
[----:B------:R-:W-:Y:S01]  /*7d10*/  ISETP.GE.U32.AND P2, PT, R12, R21, PT ;  /* 0x000000150c00720c */ /* 0x000fe20003f46070 */
[----:B-1----:R-:W-:Y:S04]  /*7d20*/  IMAD.WIDE.U32 R22, R52, 0x180, R22 ;  /* 0x0000018034167825 */ /* 0x002fe800078e0016 */
[----:B------:R-:W-:Y:S06]  /*7d30*/  IMAD R51, R53, 0x180, RZ ;  /* 0x0000018035337824 */ /* 0x000fec00078e02ff */
[----:B------:R-:W-:Y:S02]  /*7d40*/  @!P0 SEL R53, R16, RZ, P2 ;  /* 0x000000ff10358207 */ /* 0x000fe40001000000 */
[----:B------:R-:W-:Y:S02]  /*7d50*/  IADD3 R23, PT, PT, R51, R23, RZ ;  /* 0x0000001733177210 */ /* 0x000fe40007ffe0ff */
[----:B------:R-:W-:Y:S02]  /*7d60*/  @!P0 IADD3 R53, P1, PT, R98, R53, RZ ;  /* 0x0000003562358210 */ /* 0x000fe40007f3e0ff */
[----:B------:R-:W-:Y:S01]  /*7d70*/  @!P0 SEL R51, R126, RZ, P2 ;  /* 0x000000ff7e338207 */ /* 0x000fe20001000000 */
[----:B------:R-:W-:Y:S01]  /*7d80*/  @!P0 IMAD.WIDE R16, R19, 0x2, R22 ;  /* 0x0000000213108825 */ /* 0x000fe200078e0216 */
[----:B------:R-:W5:Y:S02]  /*7d90*/  LDG.E.128 R44, desc[UR6][R22.64] ;  /* 0x00000006162c7981 */ /* 0x000f64000c1e1d00 */
[----:B------:R-:W-:Y:S02]  /*7da0*/  @!P0 IADD3.X R58, PT, PT, R86, R51, RZ, P1, !PT ;  /* 0x00000033563a8210 */ /* 0x000fe40000ffe4ff */
[C---:B------:R-:W-:Y:S02]  /*7db0*/  @!P0 SHF.L.U32 R51, R53.reuse, 0x1, RZ ;  /* 0x0000000135338819 */ /* 0x040fe400000006ff */
[----:B------:R-:W-:Y:S02]  /*7dc0*/  @!P0 SHF.L.U64.HI R58, R53, 0x1, R58 ;  /* 0x00000001353a8819 */ /* 0x000fe4000001023a */
[C---:B------:R-:W-:Y:S01]  /*7dd0*/  @!P0 IADD3 R54, P1, PT, R51.reuse, R76, RZ ;  /* 0x0000004c33368210 */ /* 0x040fe20007f3e0ff */
[----:B------:R-:W2:Y:S03]  /*7de0*/  @!P0 LDG.E.128 R16, desc[UR6][R16.64] ;  /* 0x0000000610108981 */ /* 0x000ea6000c1e1d00 */
[C---:B------:R-:W-:Y:S02]  /*7df0*/  @!P0 IADD3.X R55, PT, PT, R58.reuse, R77, RZ, P1, !PT ;  /* 0x0000004d3a378210 */ /* 0x040fe40000ffe4ff */
[----:B------:R-:W-:Y:S04]  /*7e00*/  @!P0 IADD3 R34, P1, PT, R51, R78, RZ ;  /* 0x0000004e33228210 */ /* 0x000fe80007f3e0ff */
[----:B------:R-:W3:Y:S01]  /*7e10*/  @!P0 LDG.E.128 R52, desc[UR6][R54.64] ;  /* 0x0000000636348981 */ /* 0x000ee2000c1e1d00 */
[----:B------:R-:W-:Y:S02]  /*7e20*/  @!P0 IADD3.X R35, PT, PT, R58, R79, RZ, P1, !PT ;  /* 0x0000004f3a238210 */ /* 0x000fe40000ffe4ff */
[----:B------:R-:W-:Y:S02]  /*7e30*/  PLOP3.LUT P1, PT, PT, PT, PT, 0x80, 0x8 ;  /* 0x000000000008781c */ /* 0x000fe40003f2f070 */
[----:B------:R-:W-:Y:S03]  /*7e40*/  @!P0 PLOP3.LUT P1, PT, P2, PT, PT, 0x80, 0x8 ;  /* 0x000000000008881c */ /* 0x000fe6000172f070 */
        /* <DEDUP_REMOVED lines=11> */
[----:B------:R-:W-:Y:S02]  /*7f00*/  @!P0 HADD2.F32 R21, -RZ, R18.H0_H0 ;  /* 0x20000012ff158230 */ /* 0x000fe40000004100 */
        /* <DEDUP_REMOVED lines=10> */
[----:B------:R-:W-:Y:S02]  /*7fb0*/  @!P0 HADD2.F32 R20, -RZ, R18.H1_H1 ;  /* 0x30000012ff148230 */ /* 0x000fe40000004100 */
        /* <DEDUP_REMOVED lines=9> */
[--C-:B------:R-:W-:Y:S02]  /*8050*/  @!P0 HADD2.F32 R38, -RZ, R41.reuse.H0_H0 ;  /* 0x20000029ff268230 */ /* 0x100fe40000004100 */
[----:B------:R-:W-:Y:S01]  /*8060*/  @!P0 FFMA.FTZ R2, R37, R36, R2 ;  /* 0x0000002425028223 */ /* 0x000fe20000010002 */
[--C-:B------:R-:W-:Y:S02]  /*8070*/  @!P0 HADD2.F32 R34, -RZ, R48.reuse.H0_H0 ;  /* 0x20000030ff228230 */ /* 0x100fe40000004100 */
[----:B------:R-:W-:Y:S01]  /*8080*/  @!P0 FMUL.FTZ R4, R24, R31 ;  /* 0x0000001f18048220 */ /* 0x000fe20000410000 */
[----:B------:R-:W-:Y:S02]  /*8090*/  @!P0 HADD2.F32 R39, -RZ, R41.H1_H1 ;  /* 0x30000029ff278230 */ /* 0x000fe40000004100 */
[----:B------:R-:W-:Y:S01]  /*80a0*/  @!P1 FADD.FTZ R28, -R28, -RZ ;  /* 0x800000ff1c1c9221 */ /* 0x000fe20000010100 */
[----:B------:R-:W-:Y:S01]  /*80b0*/  @!P0 HADD2.F32 R35, -RZ, R48.H1_H1 ;  /* 0x30000030ff238230 */ /* 0x000fe20000004100 */
[----:B------:R-:W-:Y:S01]  /*80c0*/  @!P0 F2FP.F16.F32.PACK_AB R51, R2, R0 ;  /* 0x000000000233823e */ /* 0x000fe200000000ff */
        /* <DEDUP_REMOVED lines=12> */
[----:B------:R-:W-:Y:S01]  /*8190*/  @!P0 FFMA.FTZ R4, R35, R39, R4 ;  /* 0x0000002723048223 */ /* 0x000fe20000010004 */
        /* <DEDUP_REMOVED lines=21> */
.L_x_2445:
[----:B------:R-:W-:Y:S05]  /*82f0*/  BSYNC.RECONVERGENT B0 ;  /* 0x0000000000007941 */ /* 0x000fea0003800200 */
.L_x_2444:
[----:B------:R-:W1:Y:S01]  /*8300*/  LDC R17, c[0x0][0x450] ;  /* 0x00011400ff117b82 */ /* 0x000e620000000800 */
[----:B--2---:R-:W-:Y:S05]  /*8310*/  IMAD.U32 R127, R127, -0x80, RZ ;  /* 0xffffff807f7f7824 */ /* 0x004fea00078e00ff */
[C---:B------:R-:W-:Y:S02]  /*8320*/  LEA R78, P1, R127.reuse, R78, 0x1 ;  /* 0x0000004e7f4e7211 */ /* 0x040fe400078208ff */
[C---:B------:R-:W-:Y:S02]  /*8330*/  LEA R76, P0, R127.reuse, R76, 0x1 ;  /* 0x0000004c7f4c7211 */ /* 0x040fe400078008ff */
[C---:B------:R-:W-:Y:S02]  /*8340*/  LEA.HI.X.SX32 R79, R127.reuse, R79, 0x1, P1 ;  /* 0x0000004f7f4f7211 */ /* 0x040fe400008f0eff */
[----:B------:R-:W-:Y:S09]  /*8350*/  LEA.HI.X.SX32 R77, R127, R77, 0x1, P0 ;  /* 0x0000004d7f4d7211 */ /* 0x000ff200000f0eff */
.L_x_2412:
[----:B----4-:R-:W-:Y:S05]  /*8360*/  BSYNC.RECONVERGENT B1 ;  /* 0x0000000000017941 */ /* 0x010fea0003800200 */
.L_x_2410:
        /* <DEDUP_REMOVED lines=11> */
[C---:B-12---:R-:W-:Y:S02]  /*8420*/  @!P0 SHF.R.S64 R5, R3.reuse, 0x1f, R2 ;  /* 0x0000001f03058819 */ /* 0x046fe40000001002 */
[----:B------:R-:W-:Y:S02]  /*8430*/  @!P0 SHF.R.S64 R3, R3, 0x1f, R0 ;  /* 0x0000001f03038819 */ /* 0x000fe40000001000 */
[----:B------:R-:W-:Y:S02]  /*8440*/  @!P0 IADD3 R70, P2, PT, R5, R70, RZ ;  /* 0x0000004605468210 */ /* 0x000fe40007f5e0ff */
[----:B------:R-:W-:Y:S02]  /*8450*/  @!P0 IADD3 R72, P1, PT, R3, R72, RZ ;  /* 0x0000004803488210 */ /* 0x000fe40007f3e0ff */
[----:B------:R-:W-:Y:S02]  /*8460*/  @!P0 LEA.HI.X.SX32 R71, R2, R71, 0x1, P2 ;  /* 0x0000004702478211 */ /* 0x000fe400010f0eff */
[----:B------:R-:W-:Y:S01]  /*8470*/  @!P0 LEA.HI.X.SX32 R73, R0, R73, 0x1, P1 ;  /* 0x0000004900498211 */ /* 0x000fe200008f0eff */
[----:B------:R-:W-:Y:S08]  /*8480*/  @!P0 BRA `(.L_x_2446) ;  /* 0x0000000400208947 */ /* 0x000ff00003800000 */
[----:B------:R-:W-:Y:S09]  /*8490*/  UISETP.GT.AND UP0, UPT, UR30, UR5, UPT ;  /* 0x000000051e00728c */ /* 0x000ff2000bf04270 */
[----:B------:R-:W-:Y:S05]  /*84a0*/  BRA.U !UP0, `(.L_x_2446) ;  /* 0x0000000508187547 */ /* 0x000fea000b800000 */
[----:B------:R-:W1:Y:S01]  /*84b0*/  LDC R3, c[0x0][0x4f0] ;  /* 0x00013c00ff037b82 */ /* 0x000e620000000800 */
[----:B------:R-:W-:Y:S02]  /*84c0*/  IABS R16, R116 ;  /* 0x0000007400107213 */ /* 0x000fe40000000000 */
[-C--:B-1----:R-:W-:Y:S02]  /*84d0*/  IABS R6, R3.reuse ;  /* 0x0000000300067213 */ /* 0x082fe40000000000 */
[----:B------:R-:W-:Y:S02]  /*84e0*/  LOP3.LUT R2, RZ, R3, RZ, 0x33, !PT ;  /* 0x00000003ff027212 */ /* 0x000fe400078e33ff */
[----:B------:R-:W1:Y:S10]  /*84f0*/  I2F.RP R18, R6 ;  /* 0x0000000600127306 */ /* 0x000e740000209400 */
[----:B-1----:R-:W3:Y:S02]  /*8500*/  MUFU.RCP R8, R18 ;  /* 0x0000001200087308 */ /* 0x002ee40000001000 */
[----:B---3--:R-:W-:Y:S08]  /*8510*/  VIADD R20, R8, 0xffffffe ;  /* 0x0ffffffe08147836 */ /* 0x008ff00000000000 */
        /* <DEDUP_REMOVED lines=63> */
.L_x_2446:
[----:B------:R-:W-:Y:S01]  /*8910*/  UISETP.GT.AND UP0, UPT, UR30, UR5, UPT ;  /* 0x000000051e00728c */ /* 0x000fe2000bf04270 */
[----:B------:R-:W-:Y:S02]  /*8920*/  IADD3 R74, P1, PT, R74, R81, RZ ;  /* 0x000000514a4a7210 */ /* 0x000fe40007f3e0ff */
[----:B------:R-:W-:Y:S03]  /*8930*/  IADD3 R10, P0, PT, R10, R83, RZ ;  /* 0x000000530a0a7210 */ /* 0x000fe60007f1e0ff */
[----:B------:R-:W-:Y:S02]  /*8940*/  IMAD.X R75, R75, 0x1, R80, P1 ;  /* 0x000000014b4b7824 */ /* 0x000fe400008e0650 */
[----:B------:R-:W-:Y:S01]  /*8950*/  IMAD.X R9, R9, 0x1, R82, P0 ;  /* 0x0000000109097824 */ /* 0x000fe200000e0652 */
[----:B------:R-:W-:Y:S07]  /*8960*/  BRA.U UP0, `(.L_x_2447) ;  /* 0xffffff9d00707547 */ /* 0x000fee000b83ffff */
.L_x_2409:
        /* <DEDUP_REMOVED lines=8> */
[----:B------:R-:W4:Y:S08]  /*89f0*/  LDC.64 R2, c[0x0][0x3b0] ;  /* 0x0000ec00ff027b82 */ /* 0x000f300000000a00 */
[----:B------:R-:W-:Y:S01]  /*8a00*/  BAR.SYNC.DEFER_BLOCKING 0x0 ;  /* 0x0000000000007b1d */ /* 0x000fe20000010000 */
[----:B-1----:R-:W-:Y:S01]  /*8a10*/  ISETP.NE.AND P0, PT, R15, RZ, PT ;  /* 0x000000ff0f00720c */ /* 0x002fe20003f05270 */
[----:B--2---:R-:W-:Y:S01]  /*8a20*/  ULEA UR5, UR5, UR8, 0x18 ;  /* 0x0000000805057291 */ /* 0x004fe2000f8ec0ff */
[C---:B----4-:R-:W-:Y:S01]  /*8a30*/  SHF.L.U64.HI R3, R2.reuse, 0x5, R3 ;  /* 0x0000000502037819 */ /* 0x050fe20000010203 */
[----:B------:R-:W-:-:S04]  /*8a40*/  IMAD.SHL.U32 R0, R2, 0x20, RZ ;  /* 0x0000002002007824 */ /* 0x000fc800078e00ff */
[----:B------:R-:W-:-:S06]  /*8a50*/  LEA R2, R4, UR5, 0x1 ;  /* 0x0000000504027c11 */ /* 0x000fcc000f8e08ff */
[----:B------:R-:W-:Y:S05]  /*8a60*/  @P0 BRA `(.L_x_2449) ;  /* 0x00000000007c0947 */ /* 0x000fea0003800000 */
[----:B------:R-:W1:Y:S01]  /*8a70*/  LDCU.64 UR8, c[0x0][0x380] ;  /* 0x00007000ff0877ac */ /* 0x000e620008000a00 */
[----:B------:R-:W-:Y:S01]  /*8a80*/  BSSY.RECONVERGENT B0, `(.L_x_2450) ;  /* 0x000000f000007945 */ /* 0x000fe20003800200 */
[----:B------:R-:W-:-:S06]  /*8a90*/  UIADD3 UR10, UPT, UPT, -UR25, UR21, URZ ;  /* 0x00000015190a7290 */ /* 0x000fcc000fffe1ff */
[----:B------:R-:W-:Y:S02]  /*8aa0*/  ISETP.GE.AND P1, PT, R118, UR10, PT ;  /* 0x0000000a76007c0c */ /* 0x000fe4000bf26270 */
        /* <DEDUP_REMOVED lines=11> */
.L_x_2452:
[----:B------:R1:W-:Y:S02]  /*8b60*/  STS.128 [R2], RZ ;  /* 0x000000ff02007388 */ /* 0x0003e40000000c00 */
.L_x_2451:
[----:B------:R-:W-:Y:S05]  /*8b70*/  BSYNC.RECONVERGENT B0 ;  /* 0x0000000000007941 */ /* 0x000fea0003800200 */
.L_x_2450:
[----:B------:R-:W-:-:S04]  /*8b80*/  IADD3 R29, PT, PT, R118, 0x20, RZ ;  /* 0x00000020761d7810 */ /* 0x000fc80007ffe0ff */
[----:B------:R-:W-:-:S13]  /*8b90*/  ISETP.GE.AND P0, PT, R29, UR10, PT ;  /* 0x0000000a1d007c0c */ /* 0x000fda000bf06270 */
[----:B------:R-:W-:Y:S05]  /*8ba0*/  @P0 BRA `(.L_x_2453) ;  /* 0x00000014008c0947 */ /* 0x000fea0003800000 */
[----:B------:R-:W4:Y:S02]  /*8bb0*/  LDCU UR8, c[0x0][0x440] ;  /* 0x00008800ff0877ac */ /* 0x000f240008000800 */
[----:B----4-:R-:W-:-:S13]  /*8bc0*/  ISETP.GE.AND P0, PT, R12, UR8, PT ;  /* 0x000000080c007c0c */ /* 0x010fda000bf06270 */
        /* <DEDUP_REMOVED lines=9> */
.L_x_2449:
[----:B------:R-:W1:Y:S02]  /*8c60*/  LDCU.64 UR8, c[0x0][0x470] ;  /* 0x00008e00ff0877ac */ /* 0x000e640008000a00 */
[----:B-1----:R-:W-:-:S04]  /*8c70*/  ISETP.NE.U32.AND P0, PT, RZ, UR8, PT ;  /* 0x00000008ff007c0c */ /* 0x002fc8000bf05070 */
[----:B------:R-:W-:Y:S01]  /*8c80*/  ISETP.NE.AND.EX P0, PT, RZ, UR9, PT, P0 ;  /* 0x00000009ff007c0c */ /* 0x000fe2000bf05300 */
[----:B------:R-:W-:Y:S01]  /*8c90*/  UMOV UR11, URZ ;  /* 0x000000ff000b7c82 */ /* 0x000fe20008000000 */
[----:B------:R-:W1:Y:S01]  /*8ca0*/  LDCU.U8 UR10, c[0x0][0x533] ;  /* 0x0000a660ff0a77ac */ /* 0x000e620008000000 */
[----:B------:R-:W2:Y:S10]  /*8cb0*/  LDCU.64 UR8, c[0x0][0x380] ;  /* 0x00007000ff0877ac */ /* 0x000eb40008000a00 */
[----:B------:R-:W4:Y:S01]  /*8cc0*/  @P0 LDG.E R122, desc[UR6][R122.64] ;  /* 0x000000067a7a0981 */ /* 0x000f22000c1e1900 */
[----:B------:R-:W-:Y:S01]  /*8cd0*/  IMAD.SHL.U32 R25, R11, 0x20, RZ ;  /* 0x000000200b197824 */ /* 0x000fe200078e00ff */
[----:B-1----:R-:W-:Y:S01]  /*8ce0*/  UISETP.NE.AND UP0, UPT, UR10, URZ, UPT ;  /* 0x000000ff0a00728c */ /* 0x002fe2000bf05270 */
[----:B----4-:R-:W-:-:S02]  /*8cf0*/  @P0 R2UR UR11, R122 ;  /* 0x000000007a0b02ca */ /* 0x010fc400000e0000 */
[----:B--2---:R-:W-:-:S04]  /*8d00*/  LEA R26, P0, R120, UR8, 0x1 ;  /* 0x00000008781a7c11 */ /* 0x004fc8000f8008ff */
[----:B------:R-:W-:-:S07]  /*8d10*/  LEA.HI.X R27, R120, UR9, R69, 0x1, P0 ;  /* 0x00000009781b7c11 */ /* 0x000fce00080f0c45 */
[----:B------:R-:W-:-:S06]  /*8d20*/  UIADD3 UR11, UPT, UPT, UR11, UR24, UR25 ;  /* 0x000000180b0b7290 */ /* 0x000fcc000fffe019 */
[----:B------:R-:W-:-:S05]  /*8d30*/  IMAD R4, R11, UR11, RZ ;  /* 0x0000000b0b047c24 */ /* 0x000fca000f8e02ff */
[-C--:B------:R-:W-:Y:S02]  /*8d40*/  IADD3 R14, P2, PT, R111, R4.reuse, RZ ;  /* 0x000000046f0e7210 */ /* 0x080fe40007f5e0ff */
[----:B------:R-:W-:Y:S02]  /*8d50*/  IADD3 R110, P1, PT, R110, R4, RZ ;  /* 0x000000046e6e7210 */ /* 0x000fe40007f3e0ff */
[----:B------:R-:W-:-:S05]  /*8d60*/  SHF.R.S32.HI R4, RZ, 0x1f, R4 ;  /* 0x0000001fff047819 */ /* 0x000fca0000011404 */
[--C-:B------:R-:W-:Y:S02]  /*8d70*/  IMAD.X R94, R94, 0x1, R4.reuse, P2 ;  /* 0x000000015e5e7824 */ /* 0x100fe400010e0604 */
[----:B------:R-:W-:Y:S01]  /*8d80*/  IMAD.X R93, R93, 0x1, R4, P1 ;  /* 0x000000015d5d7824 */ /* 0x000fe200008e0604 */
[----:B------:R-:W-:Y:S06]  /*8d90*/  BRA.U !UP0, `(.L_x_2454) ;  /* 0x0000000908087547 */ /* 0x000fec000b800000 */
[----:B------:R-:W-:Y:S01]  /*8da0*/  UIADD3 UR14, UPT, UPT, -UR25, UR21, URZ ;  /* 0x00000015190e7290 */ /* 0x000fe2000fffe1ff */
[----:B------:R-:W-:Y:S05]  /*8db0*/  BSSY.RECONVERGENT B1, `(.L_x_2455) ;  /* 0x000003f000017945 */ /* 0x000fea0003800200 */
[----:B------:R-:W-:-:S13]  /*8dc0*/  ISETP.GE.AND P0, PT, R118, UR14, PT ;  /* 0x0000000e76007c0c */ /* 0x000fda000bf06270 */
        /* <DEDUP_REMOVED lines=18> */
[--C-:B-----5:R-:W-:Y:S02]  /*8ef0*/  HADD2.F32 R20, -RZ, R9.reuse.H0_H0 ;  /* 0x20000009ff147230 */ /* 0x120fe40000004100 */
[----:B------:R-:W-:Y:S02]  /*8f00*/  HADD2.F32 R21, -RZ, R9.H1_H1 ;  /* 0x30000009ff157230 */ /* 0x000fe40000004100 */
[--C-:B------:R-:W-:Y:S01]  /*8f10*/  HADD2.F32 R18, -RZ, R11.reuse.H1_H1 ;  /* 0x3000000bff127230 */ /* 0x100fe20000004100 */
[----:B------:R-:W-:Y:S01]  /*8f20*/  MOV R19, R10 ;  /* 0x0000000a00137202 */ /* 0x000fe20000000f00 */
[----:B---3--:R-:W-:-:S02]  /*8f30*/  HADD2.F32 R22, -RZ, R11.H0_H0 ;  /* 0x2000000bff167230 */ /* 0x008fc40000004100 */
[----:B--2---:R-:W-:Y:S02]  /*8f40*/  HADD2.F32 R16, -RZ, R7.H1_H1 ;  /* 0x30000007ff107230 */ /* 0x004fe40000004100 */
[----:B----4-:R-:W-:Y:S02]  /*8f50*/  HADD2.F32 R9, -RZ, R5.H1_H1 ;  /* 0x30000005ff097230 */ /* 0x010fe40000004100 */
        /* <DEDUP_REMOVED lines=18> */
[----:B------:R-:W-:Y:S02]  /*9080*/  HADD2.F32 R20, -RZ, R19.H0_H0 ;  /* 0x20000013ff147230 */ /* 0x000fe40000004100 */
[----:B------:R-:W-:Y:S01]  /*9090*/  FMUL.FTZ R19, R9, R6 ;  /* 0x0000000609137220 */ /* 0x000fe20000410000 */
[C---:B------:R-:W-:Y:S01]  /*90a0*/  FMUL.FTZ R9, R16.reuse, R5 ;  /* 0x0000000510097220 */ /* 0x040fe20000410000 */
[----:B------:R-:W-:-:S03]  /*90b0*/  FMUL.FTZ R16, R16, R7 ;  /* 0x0000000710107220 */ /* 0x000fc60000410000 */
[C---:B------:R-:W-:Y:S01]  /*90c0*/  FFMA.FTZ R9, R20.reuse, R7, -R9 ;  /* 0x0000000714097223 */ /* 0x040fe20000010809 */
[----:B------:R-:W-:Y:S01]  /*90d0*/  FFMA.FTZ R16, R20, R5, R16 ;  /* 0x0000000514107223 */ /* 0x000fe20000010010 */
[C---:B------:R-:W-:Y:S01]  /*90e0*/  FFMA.FTZ R8, R17.reuse, R6, -R8 ;  /* 0x0000000611087223 */ /* 0x040fe20000010808 */
[----:B------:R-:W-:Y:S01]  /*90f0*/  FFMA.FTZ R19, R17, R4, R19 ;  /* 0x0000000411137223 */ /* 0x000fe20000010013 */
[----:B------:R-:W-:Y:S02]  /*9100*/  F2FP.F16.F32.PACK_AB R10, R10, R23 ;  /* 0x000000170a0a723e */ /* 0x000fe400000000ff */
[----:B------:R-:W-:Y:S02]  /*9110*/  F2FP.F16.F32.PACK_AB R16, R16, R9 ;  /* 0x000000091010723e */ /* 0x000fe400000000ff */
[----:B------:R-:W-:Y:S02]  /*9120*/  MOV R9, R10 ;  /* 0x0000000a00097202 */ /* 0x000fe40000000f00 */
[----:B------:R-:W-:-:S02]  /*9130*/  F2FP.F16.F32.PACK_AB R11, R18, R11 ;  /* 0x0000000b120b723e */ /* 0x000fc400000000ff */
[----:B------:R-:W-:Y:S02]  /*9140*/  F2FP.F16.F32.PACK_AB R8, R19, R8 ;  /* 0x000000081308723e */ /* 0x000fe400000000ff */
[----:B------:R-:W-:Y:S02]  /*9150*/  MOV R10, R16 ;  /* 0x00000010000a7202 */ /* 0x000fe40000000f00 */
.L_x_2459:
[----:B------:R-:W-:Y:S05]  /*9160*/  BSYNC.RECONVERGENT B0 ;  /* 0x0000000000007941 */ /* 0x000fea0003800200 */
.L_x_2458:
[----:B-----5:R2:W-:Y:S01]  /*9170*/  STS.128 [R2], R8 ;  /* 0x0000000802007388 */ /* 0x0205e20000000c00 */
[----:B------:R-:W-:Y:S05]  /*9180*/  BRA `(.L_x_2456) ;  /* 0x0000000000047947 */ /* 0x000fea0003800000 */
.L_x_2457:
[----:B------:R4:W-:Y:S02]  /*9190*/  STS.128 [R2], RZ ;  /* 0x000000ff02007388 */ /* 0x0009e40000000c00 */
.L_x_2456:
[----:B------:R-:W-:Y:S05]  /*91a0*/  BSYNC.RECONVERGENT B1 ;  /* 0x0000000000017941 */ /* 0x000fea0003800200 */
.L_x_2455:
[----:B------:R-:W-:-:S04]  /*91b0*/  IADD3 R29, PT, PT, R118, 0x20, RZ ;  /* 0x00000020761d7810 */ /* 0x000fc80007ffe0ff */
[----:B------:R-:W-:-:S13]  /*91c0*/  ISETP.GE.AND P0, PT, R29, UR14, PT ;  /* 0x0000000e1d007c0c */ /* 0x000fda000bf06270 */
[----:B------:R-:W-:Y:S05]  /*91d0*/  @P0 BRA `(.L_x_2453) ;  /* 0x0000001000000947 */ /* 0x000fea0003800000 */
[----:B------:R-:W1:Y:S02]  /*91e0*/  LDCU UR8, c[0x0][0x440] ;  /* 0x00008800ff0877ac */ /* 0x000e640008000800 */
[----:B-1----:R-:W-:-:S13]  /*91f0*/  ISETP.GE.AND P0, PT, R12, UR8, PT ;  /* 0x000000080c007c0c */ /* 0x002fda000bf06270 */
        /* <DEDUP_REMOVED lines=20> */
[----:B-----5:R-:W-:Y:S01]  /*9340*/  MOV R15, R10 ;  /* 0x0000000a000f7202 */ /* 0x020fe20000000f00 */
[--C-:B---3--:R-:W-:Y:S02]  /*9350*/  HADD2.F32 R20, -RZ, R9.reuse.H1_H1 ;  /* 0x30000009ff147230 */ /* 0x108fe40000004100 */
[----:B------:R-:W-:Y:S02]  /*9360*/  HADD2.F32 R16, -RZ, R9.H0_H0 ;  /* 0x20000009ff107230 */ /* 0x000fe40000004100 */
[----:B------:R-:W-:-:S02]  /*9370*/  HADD2.F32 R14, -RZ, R11.H1_H1 ;  /* 0x3000000bff0e7230 */ /* 0x000fc40000004100 */
[----:B------:R-:W-:Y:S02]  /*9380*/  HADD2.F32 R17, -RZ, R11.H0_H0 ;  /* 0x2000000bff117230 */ /* 0x000fe40000004100 */
[----:B--2---:R-:W-:Y:S02]  /*9390*/  HADD2.F32 R3, -RZ, R4.H1_H1 ;  /* 0x30000004ff037230 */ /* 0x004fe40000004100 */
[----:B------:R-:W-:Y:S02]  /*93a0*/  HADD2.F32 R0, -RZ, R5.H1_H1 ;  /* 0x30000005ff007230 */ /* 0x000fe40000004100 */
[--C-:B----4-:R-:W-:Y:S02]  /*93b0*/  HADD2.F32 R10, -RZ, R6.reuse.H1_H1 ;  /* 0x30000006ff0a7230 */ /* 0x110fe40000004100 */
[----:B------:R-:W-:Y:S01]  /*93c0*/  FMUL.FTZ R11, R20, R3 ;  /* 0x00000003140b7220 */ /* 0x000fe20000410000 */
[----:B------:R-:W-:Y:S02]  /*93d0*/  HADD2.F32 R9, -RZ, R7.H1_H1 ;  /* 0x30000007ff097230 */ /* 0x000fe40000004100 */
[----:B------:R-:W-:Y:S01]  /*93e0*/  FMUL.FTZ R18, R14, R0 ;  /* 0x000000000e127220 */ /* 0x000fe20000410000 */
[----:B------:R-:W-:-:S02]  /*93f0*/  HADD2.F32 R6, -RZ, R6.H0_H0 ;  /* 0x20000006ff067230 */ /* 0x000fc40000004100 */
[----:B------:R-:W-:Y:S01]  /*9400*/  FMUL.FTZ R20, R20, R10 ;  /* 0x0000000a14147220 */ /* 0x000fe20000410000 */
[----:B------:R-:W-:Y:S02]  /*9410*/  HADD2.F32 R4, -RZ, R4.H0_H0 ;  /* 0x20000004ff047230 */ /* 0x000fe40000004100 */
[----:B------:R-:W-:Y:S01]  /*9420*/  FMUL.FTZ R19, R14, R9 ;  /* 0x000000090e137220 */ /* 0x000fe20000410000 */
[----:B------:R-:W-:Y:S02]  /*9430*/  HADD2.F32 R5, -RZ, R5.H0_H0 ;  /* 0x20000005ff057230 */ /* 0x000fe40000004100 */
[----:B------:R-:W-:Y:S01]  /*9440*/  FFMA.FTZ R20, R16, R3, R20 ;  /* 0x0000000310147223 */ /* 0x000fe20000010014 */
[----:B------:R-:W-:Y:S02]  /*9450*/  HADD2.F32 R3, -RZ, R8.H1_H1 ;  /* 0x30000008ff037230 */ /* 0x000fe40000004100 */
[----:B------:R-:W-:Y:S01]  /*9460*/  FFMA.FTZ R19, R17, R0, R19 ;  /* 0x0000000011137223 */ /* 0x000fe20000010013 */
[----:B------:R-:W-:-:S02]  /*9470*/  HADD2.F32 R0, -RZ, R15.H1_H1 ;  /* 0x3000000fff007230 */ /* 0x000fc40000004100 */
[----:B------:R-:W-:Y:S01]  /*9480*/  FFMA.FTZ R11, R16, R10, -R11 ;  /* 0x0000000a100b7223 */ /* 0x000fe2000001080b */
[----:B------:R-:W-:Y:S02]  /*9490*/  HADD2.F32 R7, -RZ, R7.H0_H0 ;  /* 0x20000007ff077230 */ /* 0x000fe40000004100 */
[----:B------:R-:W-:Y:S01]  /*94a0*/  FFMA.FTZ R18, R17, R9, -R18 ;  /* 0x0000000911127223 */ /* 0x000fe20000010812 */
[----:B------:R-:W-:Y:S02]  /*94b0*/  HADD2.F32 R9, -RZ, R8.H0_H0 ;  /* 0x20000008ff097230 */ /* 0x000fe40000004100 */
[C---:B------:R-:W-:Y:S01]  /*94c0*/  FMUL.FTZ R8, R3.reuse, R4 ;  /* 0x0000000403087220 */ /* 0x040fe20000410000 */
[----:B------:R-:W-:Y:S02]  /*94d0*/  HADD2.F32 R10, -RZ, R15.H0_H0 ;  /* 0x2000000fff0a7230 */ /* 0x000fe40000004100 */
[-C--:B------:R-:W-:Y:S01]  /*94e0*/  FMUL.FTZ R15, R3, R6.reuse ;  /* 0x00000006030f7220 */ /* 0x080fe20000410000 */
        /* <DEDUP_REMOVED lines=10> */
.L_x_2461:
[----:B------:R-:W-:Y:S05]  /*9590*/  BSYNC.RECONVERGENT B0 ;  /* 0x0000000000007941 */ /* 0x000fea0003800200 */
.L_x_2460:
[----:B-----5:R2:W-:Y:S01]  /*95a0*/  STS.128 [R2+0x800], R8 ;  /* 0x0008000802007388 */ /* 0x0205e20000000c00 */
[----:B------:R-:W-:Y:S05]  /*95b0*/  BRA `(.L_x_2453) ;  /* 0x0000000c00087947 */ /* 0x000fea0003800000 */
.L_x_2454:
[----:B------:R-:W-:Y:S01]  /*95c0*/  UIADD3 UR10, UPT, UPT, -UR25, UR21, URZ ;  /* 0x00000015190a7290 */ /* 0x000fe2000fffe1ff */
[----:B------:R-:W-:Y:S01]  /*95d0*/  LEA.HI R14, R15, R15, RZ, 0x1 ;  /* 0x0000000f0f0e7211 */ /* 0x000fe200078f08ff */
[----:B------:R-:W-:Y:S01]  /*95e0*/  BSSY.RECONVERGENT B1, `(.L_x_2462) ;  /* 0x0000063000017945 */ /* 0x000fe20003800200 */
[----:B------:R-:W-:Y:S02]  /*95f0*/  SHF.R.U32.HI R5, RZ, 0x1, R15 ;  /* 0x00000001ff057819 */ /* 0x000fe4000001160f */
[----:B------:R-:W-:Y:S02]  /*9600*/  SHF.R.S32.HI R14, RZ, 0x1, R14 ;  /* 0x00000001ff0e7819 */ /* 0x000fe4000001140e */
[----:B------:R-:W-:Y:S02]  /*9610*/  ISETP.GE.AND P0, PT, R118, UR10, PT ;  /* 0x0000000a76007c0c */ /* 0x000fe4000bf06270 */
[----:B------:R-:W-:Y:S01]  /*9620*/  ISETP.GE.U32.AND P1, PT, R12, R5, PT ;  /* 0x000000050c00720c */ /* 0x000fe20003f26070 */
[----:B------:R-:W-:-:S05]  /*9630*/  IMAD.MOV R14, RZ, RZ, -R14 ;  /* 0x000000ffff0e7224 */ /* 0x000fca00078e0a0e */
[----:B------:R-:W-:Y:S02]  /*9640*/  SEL R28, R5, R14, !P1 ;  /* 0x0000000e051c7207 */ /* 0x000fe40004800000 */
[----:B------:R-:W-:-:S03]  /*9650*/  SHF.R.S32.HI R24, RZ, 0x1f, R14 ;  /* 0x0000001fff187819 */ /* 0x000fc6000001140e */
[----:B------:R-:W-:Y:S05]  /*9660*/  @P0 BRA `(.L_x_2463) ;  /* 0x0000000400680947 */ /* 0x000fea0003800000 */
        /* <DEDUP_REMOVED lines=25> */
[----:B-----5:R-:W-:Y:S01]  /*9800*/  MOV R29, R22 ;  /* 0x00000016001d7202 */ /* 0x020fe20000000f00 */
        /* <DEDUP_REMOVED lines=23> */
[----:B------:R-:W-:Y:S01]  /*9980*/  FMUL.FTZ R22, R22, R19 ;  /* 0x0000001316167220 */ /* 0x000fe20000410000 */
[----:B----4-:R-:W-:-:S02]  /*9990*/  HADD2.F32 R4, -RZ, R8.H0_H0 ;  /* 0x20000008ff047230 */ /* 0x010fc40000004100 */
[----:B------:R-:W-:Y:S01]  /*99a0*/  FMUL.FTZ R18, R18, R5 ;  /* 0x0000000512127220 */ /* 0x000fe20000410000 */
[----:B------:R-:W-:Y:S01]  /*99b0*/  FMUL.FTZ R33, R33, R6 ;  /* 0x0000000621217220 */ /* 0x000fe20000410000 */
[----:B------:R-:W-:Y:S02]  /*99c0*/  HADD2.F32 R19, -RZ, R20.H1_H1 ;  /* 0x30000014ff137230 */ /* 0x000fe40000004100 */
[----:B------:R-:W-:Y:S01]  /*99d0*/  @!P1 FADD.FTZ R34, -R34, -RZ ;  /* 0x800000ff22229221 */ /* 0x000fe20000010100 */
[----:B------:R-:W-:Y:S02]  /*99e0*/  HADD2.F32 R8, -RZ, R8.H1_H1 ;  /* 0x30000008ff087230 */ /* 0x000fe40000004100 */
[----:B------:R-:W-:Y:S01]  /*99f0*/  FMUL.FTZ R30, R30, R37 ;  /* 0x000000251e1e7220 */ /* 0x000fe20000410000 */
[----:B------:R-:W-:Y:S02]  /*9a00*/  HADD2.F32 R5, -RZ, R20.H0_H0 ;  /* 0x20000014ff057230 */ /* 0x000fe40000004100 */
[----:B------:R-:W-:Y:S01]  /*9a10*/  FMUL.FTZ R16, R16, R35 ;  /* 0x0000002310107220 */ /* 0x000fe20000410000 */
[----:B------:R-:W-:-:S02]  /*9a20*/  HADD2.F32 R7, -RZ, R21.H0_H0 ;  /* 0x20000015ff077230 */ /* 0x000fc40000004100 */
[--C-:B------:R-:W-:Y:S02]  /*9a30*/  HADD2.F32 R6, -RZ, R9.reuse.H0_H0 ;  /* 0x20000009ff067230 */ /* 0x100fe40000004100 */
[----:B------:R-:W-:Y:S01]  /*9a40*/  @!P1 FADD.FTZ R39, -R39, -RZ ;  /* 0x800000ff27279221 */ /* 0x000fe20000010100 */
[----:B------:R-:W-:Y:S01]  /*9a50*/  FMUL.FTZ R31, R31, R34 ;  /* 0x000000221f1f7220 */ /* 0x000fe20000410000 */
[----:B------:R-:W-:Y:S01]  /*9a60*/  FFMA.FTZ R19, R19, R8, R30 ;  /* 0x0000000813137223 */ /* 0x000fe2000001001e */
[----:B------:R-:W-:Y:S02]  /*9a70*/  HADD2.F32 R34, -RZ, R9.H1_H1 ;  /* 0x30000009ff227230 */ /* 0x000fe40000004100 */
[----:B------:R-:W-:Y:S01]  /*9a80*/  FFMA.FTZ R4, R5, R4, R22 ;  /* 0x0000000405047223 */ /* 0x000fe20000010016 */
[--C-:B------:R-:W-:Y:S02]  /*9a90*/  HADD2.F32 R20, -RZ, R10.reuse.H0_H0 ;  /* 0x2000000aff147230 */ /* 0x100fe40000004100 */
[----:B------:R-:W-:Y:S01]  /*9aa0*/  FFMA.FTZ R6, R7, R6, R16 ;  /* 0x0000000607067223 */ /* 0x000fe20000010010 */
[----:B------:R-:W-:-:S02]  /*9ab0*/  HADD2.F32 R35, -RZ, R10.H1_H1 ;  /* 0x3000000aff237230 */ /* 0x000fc40000004100 */
[----:B------:R-:W-:Y:S02]  /*9ac0*/  HADD2.F32 R8, -RZ, R29.H0_H0 ;  /* 0x2000001dff087230 */ /* 0x000fe40000004100 */
[----:B------:R-:W-:Y:S01]  /*9ad0*/  FMUL.FTZ R32, R32, R39 ;  /* 0x0000002720207220 */ /* 0x000fe20000410000 */
[--C-:B------:R-:W-:Y:S02]  /*9ae0*/  HADD2.F32 R9, -RZ, R11.reuse.H0_H0 ;  /* 0x2000000bff097230 */ /* 0x100fe40000004100 */
[----:B------:R-:W-:Y:S02]  /*9af0*/  HADD2.F32 R10, -RZ, R11.H1_H1 ;  /* 0x3000000bff0a7230 */ /* 0x000fe40000004100 */
[----:B------:R-:W-:Y:S02]  /*9b00*/  HADD2.F32 R16, -RZ, R21.H1_H1 ;  /* 0x30000015ff107230 */ /* 0x000fe40000004100 */
[----:B------:R-:W-:Y:S02]  /*9b10*/  HADD2.F32 R29, -RZ, R29.H1_H1 ;  /* 0x3000001dff1d7230 */ /* 0x000fe40000004100 */
[----:B------:R-:W-:-:S02]  /*9b20*/  HADD2.F32 R5, -RZ, R23.H0_H0 ;  /* 0x20000017ff057230 */ /* 0x000fc40000004100 */
[----:B------:R-:W-:Y:S02]  /*9b30*/  HADD2.F32 R22, -RZ, R23.H1_H1 ;  /* 0x30000017ff167230 */ /* 0x000fe40000004100 */
        /* <DEDUP_REMOVED lines=9> */
.L_x_2466:
[----:B------:R-:W-:Y:S05]  /*9bd0*/  BSYNC.RECONVERGENT B0 ;  /* 0x0000000000007941 */ /* 0x000fea0003800200 */
.L_x_2465:
[----:B-----5:R2:W-:Y:S01]  /*9be0*/  STS.128 [R2], R20 ;  /* 0x0000001402007388 */ /* 0x0205e20000000c00 */
[----:B------:R-:W-:Y:S05]  /*9bf0*/  BRA `(.L_x_2463) ;  /* 0x0000000000047947 */ /* 0x000fea0003800000 */
.L_x_2464:
[----:B------:R4:W-:Y:S02]  /*9c00*/  STS.128 [R2], RZ ;  /* 0x000000ff02007388 */ /* 0x0009e40000000c00 */
.L_x_2463:
[----:B------:R-:W-:Y:S05]  /*9c10*/  BSYNC.RECONVERGENT B1 ;  /* 0x0000000000017941 */ /* 0x000fea0003800200 */
.L_x_2462:
[----:B------:R-:W-:-:S04]  /*9c20*/  IADD3 R29, PT, PT, R118, 0x20, RZ ;  /* 0x00000020761d7810 */ /* 0x000fc80007ffe0ff */
[----:B------:R-:W-:-:S13]  /*9c30*/  ISETP.GE.AND P0, PT, R29, UR10, PT ;  /* 0x0000000a1d007c0c */ /* 0x000fda000bf06270 */
        /* <DEDUP_REMOVED lines=25> */
[----:B--2---:R-:W-:-:S04]  /*9dd0*/  IADD3 R8, P0, PT, R0, UR8, RZ ;  /* 0x0000000800087c10 */ /* 0x004fc8000ff1e0ff */
[----:B------:R-:W-:-:S06]  /*9de0*/  IADD3.X R9, PT, PT, R3, UR9, RZ, P0, !PT ;  /* 0x0000000903097c10 */ /* 0x000fcc00087fe4ff */
[----:B------:R-:W2:Y:S01]  /*9df0*/  LDG.E.128 R8, desc[UR6][R8.64] ;  /* 0x0000000608087981 */ /* 0x000ea2000c1e1d00 */
[--C-:B---3--:R-:W-:Y:S02]  /*9e00*/  HADD2.F32 R15, -RZ, R19.reuse.H0_H0 ;  /* 0x20000013ff0f7230 */ /* 0x108fe40000004100 */
[----:B------:R-:W-:Y:S02]  /*9e10*/  HADD2.F32 R24, -RZ, R19.H1_H1 ;  /* 0x30000013ff187230 */ /* 0x000fe40000004100 */
[----:B------:R-:W-:Y:S02]  /*9e20*/  HADD2.F32 R0, -RZ, R16.H0_H0 ;  /* 0x20000010ff007230 */ /* 0x000fe40000004100 */
[----:B------:R-:W-:Y:S02]  /*9e30*/  HADD2.F32 R3, -RZ, R17.H0_H0 ;  /* 0x20000011ff037230 */ /* 0x000fe40000004100 */
[----:B------:R-:W-:Y:S02]  /*9e40*/  HADD2.F32 R14, -RZ, R18.H0_H0 ;  /* 0x20000012ff0e7230 */ /* 0x000fe40000004100 */
[----:B------:R-:W-:-:S02]  /*9e50*/  HADD2.F32 R16, -RZ, R16.H1_H1 ;  /* 0x30000010ff107230 */ /* 0x000fc40000004100 */
        /* <DEDUP_REMOVED lines=17> */
[----:B--2---:R-:W-:-:S02]  /*9f70*/  HADD2.F32 R4, -RZ, R8.H0_H0 ;  /* 0x20000008ff047230 */ /* 0x004fc40000004100 */
[----:B------:R-:W-:Y:S01]  /*9f80*/  FMUL.FTZ R14, R14, R5 ;  /* 0x000000050e0e7220 */ /* 0x000fe20000410000 */
[----:B------:R-:W-:Y:S02]  /*9f90*/  HADD2.F32 R19, -RZ, R8.H1_H1 ;  /* 0x30000008ff137230 */ /* 0x000fe40000004100 */
[----:B------:R-:W-:Y:S01]  /*9fa0*/  FMUL.FTZ R24, R24, R7 ;  /* 0x0000000718187220 */ /* 0x000fe20000410000 */
[----:B-----5:R-:W-:Y:S02]  /*9fb0*/  HADD2.F32 R6, -RZ, R21.H0_H0 ;  /* 0x20000015ff067230 */ /* 0x020fe40000004100 */
[----:B------:R-:W-:Y:S02]  /*9fc0*/  HADD2.F32 R8, -RZ, R9.H0_H0 ;  /* 0x20000009ff087230 */ /* 0x000fe40000004100 */
[----:B------:R-:W-:Y:S01]  /*9fd0*/  FMUL.FTZ R16, R16, R25 ;  /* 0x0000001910107220 */ /* 0x000fe20000410000 */
[--C-:B------:R-:W-:Y:S02]  /*9fe0*/  HADD2.F32 R5, -RZ, R20.reuse.H0_H0 ;  /* 0x20000014ff057230 */ /* 0x100fe40000004100 */
[----:B------:R-:W-:-:S02]  /*9ff0*/  HADD2.F32 R7, -RZ, R20.H1_H1 ;  /* 0x30000014ff077230 */ /* 0x000fc40000004100 */
[----:B------:R-:W-:Y:S01]  /*a000*/  @!P1 FADD.FTZ R26, -R26, -RZ ;  /* 0x800000ff1a1a9221 */ /* 0x000fe20000010100 */
[----:B------:R-:W-:Y:S02]  /*a010*/  HADD2.F32 R17, -RZ, R17.H1_H1 ;  /* 0x30000011ff117230 */ /* 0x000fe40000004100 */
[----:B------:R-:W-:Y:S01]  /*a020*/  @!P1 FADD.FTZ R27, -R27, -RZ ;  /* 0x800000ff1b1b9221 */ /* 0x000fe20000010100 */
[----:B------:R-:W-:Y:S02]  /*a030*/  HADD2.F32 R18, -RZ, R18.H1_H1 ;  /* 0x30000012ff127230 */ /* 0x000fe40000004100 */
[----:B------:R-:W-:Y:S01]  /*a040*/  FFMA.FTZ R3, R6, R8, R3 ;  /* 0x0000000806037223 */ /* 0x000fe20000010003 */
        /* <DEDUP_REMOVED lines=9> */
[----:B------:R-:W-:Y:S01]  /*a0e0*/  FMUL.FTZ R18, R18, R27 ;  /* 0x0000001b12127220 */ /* 0x000fe20000410000 */
[----:B------:R-:W-:-:S02]  /*a0f0*/  HADD2.F32 R4, -RZ, R21.H1_H1 ;  /* 0x30000015ff047230 */ /* 0x000fc40000004100 */
[--C-:B------:R-:W-:Y:S02]  /*a100*/  HADD2.F32 R5, -RZ, R22.reuse.H0_H0 ;  /* 0x20000016ff057230 */ /* 0x100fe40000004100 */
[----:B------:R-:W-:Y:S02]  /*a110*/  HADD2.F32 R19, -RZ, R22.H1_H1 ;  /* 0x30000016ff137230 */ /* 0x000fe40000004100 */
        /* <DEDUP_REMOVED lines=10> */
.L_x_2468:
[----:B------:R-:W-:Y:S05]  /*a1c0*/  BSYNC.RECONVERGENT B0 ;  /* 0x0000000000007941 */ /* 0x000fea0003800200 */
.L_x_2467:
[----:B-----5:R3:W-:Y:S02]  /*a1d0*/  STS.128 [R2+0x800], R20 ;  /* 0x0008001402007388 */ /* 0x0207e40000000c00 */
.L_x_2453:
[----:B------:R-:W-:Y:S05]  /*a1e0*/  BSYNC.RECONVERGENT B2 ;  /* 0x0000000000027941 */ /* 0x000fea0003800200 */
.L_x_2448:
[----:B------:R-:W-:Y:S01]  /*a1f0*/  UIADD3 UR28, UPT, UPT, -UR28, UR22, URZ ;  /* 0x000000161c1c7290 */ /* 0x000fe2000fffe1ff */
[----:B------:R-:W-:Y:S05]  /*a200*/  BSSY.RECONVERGENT B0, `(.L_x_2469) ;  /* 0x000000d000007945 */ /* 0x000fea0003800200 */
[----:B------:R-:W-:-:S13]  /*a210*/  ISETP.GE.AND P2, PT, R118, UR28, PT ;  /* 0x0000001c76007c0c */ /* 0x000fda000bf46270 */
        /* <DEDUP_REMOVED lines=10> */
.L_x_2471:
[----:B------:R1:W-:Y:S02]  /*a2c0*/  STS.128 [R2+0x1000], RZ ;  /* 0x001000ff02007388 */ /* 0x0003e40000000c00 */
.L_x_2470:
[----:B------:R-:W-:Y:S05]  /*a2d0*/  BSYNC.RECONVERGENT B0 ;  /* 0x0000000000007941 */ /* 0x000fea0003800200 */
.L_x_2469:
[----:B------:R-:W-:Y:S01]  /*a2e0*/  ISETP.GE.AND P1, PT, R29, UR28, PT ;  /* 0x0000001c1d007c0c */ /* 0x000fe2000bf26270 */
        /* <DEDUP_REMOVED lines=12> */
.L_x_2474:
[----:B------:R2:W-:Y:S02]  /*a3b0*/  STS.128 [R2+0x1800], RZ ;  /* 0x001800ff02007388 */ /* 0x0005e40000000c00 */
.L_x_2473:
[----:B------:R-:W-:Y:S05]  /*a3c0*/  BSYNC.RECONVERGENT B0 ;  /* 0x0000000000007941 */ /* 0x000fea0003800200 */
.L_x_2472:
[----:B------:R-:W-:Y:S01]  /*a3d0*/  IADD3 R3, PT, PT, R118, 0x40, RZ ;  /* 0x0000004076037810 */ /* 0x000fe20007ffe0ff */
[----:B------:R-:W-:Y:S03]  /*a3e0*/  BSSY.RECONVERGENT B0, `(.L_x_2475) ;  /* 0x000000f000007945 */ /* 0x000fe60003800200 */
[----:B------:R-:W-:-:S13]  /*a3f0*/  ISETP.GE.AND P0, PT, R3, UR28, PT ;  /* 0x0000001c03007c0c */ /* 0x000fda000bf06270 */
        /* <DEDUP_REMOVED lines=12> */
.L_x_2477:
[----:B------:R1:W-:Y:S02]  /*a4c0*/  STS.128 [R2+0x2000], RZ ;  /* 0x002000ff02007388 */ /* 0x0003e40000000c00 */
.L_x_2476:
[----:B------:R-:W-:Y:S05]  /*a4d0*/  BSYNC.RECONVERGENT B0 ;  /* 0x0000000000007941 */ /* 0x000fea0003800200 */
.L_x_2475:
[----:B-1----:R-:W-:Y:S01]  /*a4e0*/  IADD3 R6, PT, PT, R118, 0x60, RZ ;  /* 0x0000006076067810 */ /* 0x002fe20007ffe0ff */
        /* <DEDUP_REMOVED lines=14> */
.L_x_2480:
[----:B------:R1:W-:Y:S02]  /*a5d0*/  STS.128 [R2+0x2800], RZ ;  /* 0x002800ff02007388 */ /* 0x0003e40000000c00 */
.L_x_2479:
[----:B------:R-:W-:Y:S05]  /*a5e0*/  BSYNC.RECONVERGENT B0 ;  /* 0x0000000000007941 */ /* 0x000fea0003800200 */
.L_x_2478:
[----:B------:R-:W-:Y:S01]  /*a5f0*/  IADD3 R7, PT, PT, R118, 0x80, RZ ;  /* 0x0000008076077810 */ /* 0x000fe20007ffe0ff */
[----:B------:R-:W-:Y:S03]  /*a600*/  BSSY.RECONVERGENT B0, `(.L_x_2481) ;  /* 0x0000012000007945 */ /* 0x000fe60003800200 */
[----:B------:R-:W-:-:S13]  /*a610*/  ISETP.GE.AND P0, PT, R7, UR28, PT ;  /* 0x0000001c07007c0c */ /* 0x000fda000bf06270 */
        /* <DEDUP_REMOVED lines=15> */
.L_x_2483:
[----:B------:R1:W-:Y:S02]  /*a710*/  STS.128 [R2+0x3000], RZ ;  /* 0x003000ff02007388 */ /* 0x0003e40000000c00 */
.L_x_2482:
[----:B------:R-:W-:Y:S05]  /*a720*/  BSYNC.RECONVERGENT B0 ;  /* 0x0000000000007941 */ /* 0x000fea0003800200 */
.L_x_2481:
        /* <DEDUP_REMOVED lines=15> */
.L_x_2486:
[----:B------:R1:W-:Y:S02]  /*a820*/  STS.128 [R2+0x3800], RZ ;  /* 0x003800ff02007388 */ /* 0x0003e40000000c00 */
.L_x_2485:
[----:B------:R-:W-:Y:S05]  /*a830*/  BSYNC.RECONVERGENT B0 ;  /* 0x0000000000007941 */ /* 0x000fea0003800200 */
.L_x_2484:
        /* <DEDUP_REMOVED lines=18> */
.L_x_2489:
[----:B------:R1:W-:Y:S02]  /*a960*/  STS.128 [R2+0x4000], RZ ;  /* 0x004000ff02007388 */ /* 0x0003e40000000c00 */
.L_x_2488:
[----:B------:R-:W-:Y:S05]  /*a970*/  BSYNC.RECONVERGENT B0 ;  /* 0x0000000000007941 */ /* 0x000fea0003800200 */
.L_x_2487:
[----:B-1----:R-:W-:Y:S01]  /*a980*/  IADD3 R14, PT, PT, R118, 0xe0, RZ ;  /* 0x000000e0760e7810 */ /* 0x002fe20007ffe0ff */
[----:B------:R-:W-:Y:S03]  /*a990*/  BSSY.RECONVERGENT B0, `(.L_x_2490) ;  /* 0x0000010000007945 */ /* 0x000fe60003800200 */
[----:B------:R-:W-:-:S13]  /*a9a0*/  ISETP.GE.AND P0, PT, R14, UR28, PT ;  /* 0x0000001c0e007c0c */ /* 0x000fda000bf06270 */
        /* <DEDUP_REMOVED lines=13> */
.L_x_2492:
[----:B------:R1:W-:Y:S02]  /*aa80*/  STS.128 [R2+0x4800], RZ ;  /* 0x004800ff02007388 */ /* 0x0003e40000000c00 */
.L_x_2491:
[----:B------:R-:W-:Y:S05]  /*aa90*/  BSYNC.RECONVERGENT B0 ;  /* 0x0000000000007941 */ /* 0x000fea0003800200 */
.L_x_2490:
[----:B------:R-:W2:Y:S01]  /*aaa0*/  LDCU.64 UR10, c[0x0][0x540] ;  /* 0x0000a800ff0a77ac */ /* 0x000ea20008000a00 */
[----:B------:R-:W0:Y:S01]  /*aab0*/  LDGDEPBAR ;  /* 0x00000000000079af */ /* 0x000e220000000000 */
[----:B------:R-:W3:Y:S01]  /*aac0*/  LDCU.64 UR8, c[0x0][0x538] ;  /* 0x0000a700ff0877ac */ /* 0x000ee20008000a00 */
[----:B------:R-:W-:Y:S01]  /*aad0*/  UMOV UR14, UR26 ;  /* 0x0000001a000e7c82 */ /* 0x000fe20008000000 */
[----:B------:R-:W-:Y:S02]  /*aae0*/  UMOV UR15, UR29 ;  /* 0x0000001d000f7c82 */ /* 0x000fe40008000000 */
[----:B--2---:R-:W-:-:S04]  /*aaf0*/  UIMAD.WIDE.U32 UR14, UR23, UR10, UR14 ;  /* 0x0000000a170e72a5 */ /* 0x004fc8000f8e000e */
[----:B------:R-:W-:Y:S02]  /*ab00*/  UIMAD UR11, UR23, UR11, UR15 ;  /* 0x0000000b170b72a4 */ /* 0x000fe4000f8e020f */
[----:B---3--:R-:W-:Y:S01]  /*ab10*/  ULEA UR8, UP0, UR14, UR8, 0x2 ;  /* 0x000000080e087291 */ /* 0x008fe2000f8010ff */
[----:B------:R-:W-:Y:S01]  /*ab20*/  IMAD.U32 R4, RZ, RZ, UR25 ;  /* 0x00000019ff047e24 */ /* 0x000fe2000f8e00ff */
[----:B------:R-:W-:Y:S01]  /*ab30*/  LOP3.LUT R5, R112, 0x1f0, RZ, 0xc0, !PT ;  /* 0x000001f070057812 */ /* 0x000fe200078ec0ff */
[----:B------:R-:W-:-:S04]  /*ab40*/  DEPBAR.LE SB0, 0x0 ;  /* 0x000080000000791a */ /* 0x000fc80000000000 */
[----:B------:R-:W-:Y:S01]  /*ab50*/  ULEA.HI.X UR9, UR14, UR9, UR11, 0x2, UP0 ;  /* 0x000000090e097291 */ /* 0x000fe200080f140b */
[----:B-1----:R-:W-:-:S03]  /*ab60*/  IMAD.U32 R10, RZ, RZ, UR8 ;  /* 0x00000008ff0a7e24 */ /* 0x002fc6000f8e00ff */
[----:B------:R-:W1:Y:S02]  /*ab70*/  LDCU UR8, c[0x0][0x458] ;  /* 0x00008b00ff0877ac */ /* 0x000e640008000800 */
[----:B------:R-:W-:-:S05]  /*ab80*/  IMAD.U32 R11, RZ, RZ, UR9 ;  /* 0x00000009ff0b7e24 */ /* 0x000fca000f8e00ff */
[----:B------:R-:W2:Y:S01]  /*ab90*/  LDCU UR9, c[0x0][0x508] ;  /* 0x0000a100ff0977ac */ /* 0x000ea20008000800 */
[----:B------:R-:W3:Y:S01]  /*aba0*/  LDG.E R11, desc[UR6][R10.64] ;  /* 0x000000060a0b7981 */ /* 0x000ee2000c1e1900 */
[----:B------:R-:W-:Y:S01]  /*abb0*/  IADD3 R4, PT, PT, R5, 0x1, R4 ;  /* 0x0000000105047810 */ /* 0x000fe20007ffe004 */
[----:B------:R-:W-:Y:S01]  /*abc0*/  BSSY.RECONVERGENT B0, `(.L_x_2493) ;  /* 0x0000015000007945 */ /* 0x000fe20003800200 */
[----:B------:R-:W-:-:S04]  /*abd0*/  LOP3.LUT R119, R118, 0x7, RZ, 0xc0, !PT ;  /* 0x0000000776777812 */ /* 0x000fc800078ec0ff */
[----:B------:R-:W-:Y:S01]  /*abe0*/  IADD3 R119, PT, PT, R4, -UR21, R119 ;  /* 0x8000001504777c10 */ /* 0x000fe2000fffe077 */
[----:B-1----:R-:W3:Y:S01]  /*abf0*/  MUFU.RCP R0, UR8 ;  /* 0x0000000800007d08 */ /* 0x002ee20008001000 */
[----:B--2---:R-:W-:-:S05]  /*ac00*/  IMAD.U32 R196, RZ, RZ, UR9 ;  /* 0x00000009ffc47e24 */ /* 0x004fca000f8e00ff */
[----:B------:R-:W-:Y:S01]  /*ac10*/  IADD3 R196, PT, PT, R119, UR22, R196 ;  /* 0x0000001677c47c10 */ /* 0x000fe2000fffe0c4 */
[----:B------:R-:W-:Y:S01]  /*ac20*/  BAR.SYNC.DEFER_BLOCKING 0x0 ;  /* 0x0000000000007b1d */ /* 0x000fe20000010000 */
[----:B---3--:R-:W-:-:S05]  /*ac30*/  FMUL.FTZ R0, R11, R0 ;  /* 0x000000000b007220 */ /* 0x008fca0000410000 */
        /* <DEDUP_REMOVED lines=10> */
.L_x_2495:
[----:B------:R2:W-:Y:S01]  /*ace0*/  STS.128 [R2+0x5000], RZ ;  /* 0x005000ff02007388 */ /* 0x0005e20000000c00 */
[----:B------:R-:W-:Y:S05]  /*acf0*/  BRA `(.L_x_2496) ;  /* 0x0000000000047947 */ /* 0x000fea0003800000 */
.L_x_2494:
[----:B------:R1:W-:Y:S02]  /*ad00*/  STS.128 [R2+0x5000], RZ ;  /* 0x005000ff02007388 */ /* 0x0003e40000000c00 */
.L_x_2496:
[----:B------:R-:W-:Y:S05]  /*ad10*/  BSYNC.RECONVERGENT B0 ;  /* 0x0000000000007941 */ /* 0x000fea0003800200 */
.L_x_2493:
[----:B------:R-:W-:Y:S01]  /*ad20*/  ISETP.GE.AND P0, PT, R29, UR28, PT ;  /* 0x0000001c1d007c0c */ /* 0x000fe2000bf06270 */
[----:B------:R-:W-:Y:S01]  /*ad30*/  BSSY.RECONVERGENT B0, `(.L_x_2497) ;  /* 0x000000e000007945 */ /* 0x000fe20003800200 */
[----:B------:R-:W-:-:S04]  /*ad40*/  LEA R10, P1, R59, R216, 0x1 ;  /* 0x000000d83b0a7211 */ /* 0x000fc800078208ff */
        /* <DEDUP_REMOVED lines=11> */
.L_x_2499:
[----:B------:R2:W-:Y:S02]  /*ae00*/  STS.128 [R2+0x5800], RZ ;  /* 0x005800ff02007388 */ /* 0x0005e40000000c00 */
.L_x_2498:
[----:B------:R-:W-:Y:S05]  /*ae10*/  BSYNC.RECONVERGENT B0 ;  /* 0x0000000000007941 */ /* 0x000fea0003800200 */
.L_x_2497:
[----:B------:R-:W-:Y:S01]  /*ae20*/  ISETP.GE.AND P0, PT, R3, UR28, PT ;  /* 0x0000001c03007c0c */ /* 0x000fe2000bf06270 */
        /* <DEDUP_REMOVED lines=14> */
.L_x_2502:
[----:B------:R2:W-:Y:S02]  /*af10*/  STS.128 [R2+0x6000], RZ ;  /* 0x006000ff02007388 */ /* 0x0005e40000000c00 */
.L_x_2501:
[----:B------:R-:W-:Y:S05]  /*af20*/  BSYNC.RECONVERGENT B0 ;  /* 0x0000000000007941 */ /* 0x000fea0003800200 */
.L_x_2500:
        /* <DEDUP_REMOVED lines=15> */
.L_x_2505:
[----:B------:R2:W-:Y:S02]  /*b020*/  STS.128 [R2+0x6800], RZ ;  /* 0x006800ff02007388 */ /* 0x0005e40000000c00 */
.L_x_2504:
[----:B------:R-:W-:Y:S05]  /*b030*/  BSYNC.RECONVERGENT B0 ;  /* 0x0000000000007941 */ /* 0x000fea0003800200 */
.L_x_2503:
[----:B------:R-:W-:Y:S01]  /*b040*/  ISETP.GE.AND P0, PT, R7, UR28, PT ;  /* 0x0000001c07007c0c */ /* 0x000fe2000bf06270 */
        /* <DEDUP_REMOVED lines=17> */
.L_x_2508:
[----:B------:R2:W-:Y:S02]  /*b160*/  STS.128 [R2+0x7000], RZ ;  /* 0x007000ff02007388 */ /* 0x0005e40000000c00 */
.L_x_2507:
[----:B------:R-:W-:Y:S05]  /*b170*/  BSYNC.RECONVERGENT B0 ;  /* 0x0000000000007941 */ /* 0x000fea0003800200 */
.L_x_2506:
        /* <DEDUP_REMOVED lines=15> */
.L_x_2511:
[----:B------:R2:W-:Y:S02]  /*b270*/  STS.128 [R2+0x7800], RZ ;  /* 0x007800ff02007388 */ /* 0x0005e40000000c00 */
.L_x_2510:
[----:B------:R-:W-:Y:S05]  /*b280*/  BSYNC.RECONVERGENT B0 ;  /* 0x0000000000007941 */ /* 0x000fea0003800200 */
.L_x_2509:
        /* <DEDUP_REMOVED lines=18> */
.L_x_2514:
[----:B------:R2:W-:Y:S02]  /*b3b0*/  STS.128 [R2+0x8000], RZ ;  /* 0x008000ff02007388 */ /* 0x0005e40000000c00 */
.L_x_2513:
[----:B------:R-:W-:Y:S05]  /*b3c0*/  BSYNC.RECONVERGENT B0 ;  /* 0x0000000000007941 */ /* 0x000fea0003800200 */
.L_x_2512:
        /* <DEDUP_REMOVED lines=16> */
.L_x_2517:
[----:B------:R2:W-:Y:S02]  /*b4d0*/  STS.128 [R2+0x8800], RZ ;  /* 0x008800ff02007388 */ /* 0x0005e40000000c00 */
.L_x_2516:
[----:B------:R-:W-:Y:S05]  /*b4e0*/  BSYNC.RECONVERGENT B0 ;  /* 0x0000000000007941 */ /* 0x000fea0003800200 */
.L_x_2515:
[----:B------:R-:W3:Y:S01]  /*b4f0*/  S2R R189, SR_TID.X ;  /* 0x0000000000bd7919 */ /* 0x000ee20000002100 */
[----:B------:R-:W-:Y:S01]  /*b500*/  LOP3.LUT R0, R0, 0xfffffffd, RZ, 0xc0, !PT ;  /* 0xfffffffd00007812 */ /* 0x000fe200078ec0ff */
[----:B------:R-:W-:Y:S01]  /*b510*/  UIADD3 UR10, UPT, UPT, UR4, -0x1, URZ ;  /* 0xffffffff040a7890 */ /* 0x000fe2000fffe0ff */
[----:B------:R-:W0:Y:S01]  /*b520*/  LDGDEPBAR ;  /* 0x00000000000079af */ /* 0x000e220000000000 */
[----:B------:R-:W-:Y:S02]  /*b530*/  UIADD3 UR9, UPT, UPT, UR4, -0x1, URZ ;  /* 0xffffffff04097890 */ /* 0x000fe4000fffe0ff */
[----:B------:R-:W-:Y:S02]  /*b540*/  USHF.L.U32 UR10, UR10, 0x8, URZ ;  /* 0x000000080a0a7899 */ /* 0x000fe400080006ff */
[----:B------:R-:W-:Y:S01]  /*b550*/  UISETP.GT.AND UP0, UPT, UR9, UR20, UPT ;  /* 0x000000140900728c */ /* 0x000fe2000bf04270 */
[----:B---3--:R-:W-:Y:S01]  /*b560*/  SHF.R.U32.HI R188, RZ, 0x1, R189 ;  /* 0x00000001ffbc7819 */ /* 0x008fe200000116bd */
[C---:B------:R-:W-:Y:S01]  /*b570*/  IMAD.SHL.U32 R199, R189.reuse, 0x20, RZ ;  /* 0x00000020bdc77824 */ /* 0x040fe200078e00ff */
[C---:B------:R-:W-:Y:S01]  /*b580*/  LOP3.LUT R4, R189.reuse, 0x8, RZ, 0xc0, !PT ;  /* 0x00000008bd047812 */ /* 0x040fe200078ec0ff */
[C---:B------:R-:W-:Y:S01]  /*b590*/  IMAD.SHL.U32 R195, R189.reuse, 0x10, RZ ;  /* 0x00000010bdc37824 */ /* 0x040fe200078e00ff */
[----:B--2---:R-:W-:Y:S01]  /*b5a0*/  LOP3.LUT R6, R188, 0x8, RZ, 0xc0, !PT ;  /* 0x00000008bc067812 */ /* 0x004fe200078ec0ff */
[C---:B------:R-:W-:Y:S01]  /*b5b0*/  IMAD.SHL.U32 R3, R189.reuse, 0x4, RZ ;  /* 0x00000004bd037824 */ /* 0x040fe200078e00ff */
[----:B------:R-:W-:Y:S01]  /*b5c0*/  LOP3.LUT R191, R4, 0xc0, R199, 0xf8, !PT ;  /* 0x000000c004bf7812 */ /* 0x000fe200078ef8c7 */
[----:B------:R-:W-:Y:S01]  /*b5d0*/  IMAD.SHL.U32 R221, R189, 0x8, RZ ;  /* 0x00000008bddd7824 */ /* 0x000fe200078e00ff */
[----:B-1--4-:R-:W-:-:S02]  /*b5e0*/  LOP3.LUT R2, R195, 0x100, RZ, 0xc0, !PT ;  /* 0x00000100c3027812 */ /* 0x012fc400078ec0ff */
[----:B------:R-:W-:Y:S02]  /*b5f0*/  LOP3.LUT R194, R3, 0x18, RZ, 0xc0, !PT ;  /* 0x0000001803c27812 */ /* 0x000fe400078ec0ff */
[----:B------:R-:W-:Y:S02]  /*b600*/  LOP3.LUT R190, R195, 0x3e00, RZ, 0xc0, !PT ;  /* 0x00003e00c3be7812 */ /* 0x000fe400078ec0ff */
[--C-:B------:R-:W-:Y:S02]  /*b610*/  LOP3.LUT R7, R6, 0xc0, R199.reuse, 0xf8, !PT ;  /* 0x000000c006077812 */ /* 0x100fe400078ef8c7 */
[--C-:B------:R-:W-:Y:S02]  /*b620*/  LOP3.LUT R2, R2, 0x20, R199.reuse, 0xf8, !PT ;  /* 0x0000002002027812 */ /* 0x100fe400078ef8c7 */
[----:B------:R-:W-:Y:S02]  /*b630*/  LOP3.LUT R5, R190, 0x120, R199, 0xf8, !PT ;  /* 0x00000120be057812 */ /* 0x000fe400078ef8c7 */
[----:B------:R-:W-:-:S02]  /*b640*/  LOP3.LUT R192, R7, R194, RZ, 0x3c, !PT ;  /* 0x000000c207c07212 */ /* 0x000fc400078e3cff */
[----:B------:R-:W-:Y:S01]  /*b650*/  LOP3.LUT R191, R2, R191, R194, 0xf6, !PT ;  /* 0x000000bf02bf7212 */ /* 0x000fe200078ef6c2 */
[----:B------:R-:W-:Y:S01]  /*b660*/  IMAD.MOV.U32 R2, RZ, RZ, 0x20 ;  /* 0x00000020ff027424 */ /* 0x000fe200078e00ff */
[----:B------:R-:W-:Y:S02]  /*b670*/  LOP3.LUT R5, R5, R192, RZ, 0xfc, !PT ;  /* 0x000000c005057212 */ /* 0x000fe400078efcff */
[----:B------:R-:W-:Y:S02]  /*b680*/  LEA R25, R191, UR5, 0x1 ;  /* 0x00000005bf197c11 */ /* 0x000fe4000f8e08ff */
[----:B------:R-:W-:Y:S02]  /*b690*/  LEA R27, R5, UR5, 0x1 ;  /* 0x00000005051b7c11 */ /* 0x000fe4000f8e08ff */
[C---:B------:R-:W-:Y:S01]  /*b6a0*/  LOP3.LUT P0, RZ, R189.reuse, 0x4, RZ, 0xc0, !PT ;  /* 0x00000004bdff7812 */ /* 0x040fe2000780c0ff */
[----:B------:R-:W-:Y:S01]  /*b6b0*/  LDSM.16.M88.4 R12, [R25+0x1000] ;  /* 0x00100000190c783b */ /* 0x000fe20000000200 */
[----:B------:R-:W-:-:S02]  /*b6c0*/  LOP3.LUT R220, R189, 0x18, RZ, 0xc0, !PT ;  /* 0x00000018bddc7812 */ /* 0x000fc400078ec0ff */
[----:B------:R-:W-:Y:S01]  /*b6d0*/  SHF.R.U32.HI R223, RZ, 0x3, R189 ;  /* 0x00000003ffdf7819 */ /* 0x000fe200000116bd */
[----:B------:R-:W1:Y:S04]  /*b6e0*/  LDSM.16.M88.4 R20, [R27] ;  /* 0x000000001b14783b */ /* 0x000e680000000200 */
[----:B------:R-:W2:Y:S04]  /*b6f0*/  LDSM.16.M88.4 R4, [R25+0x1400] ;  /* 0x001400001904783b */ /* 0x000ea80000000200 */
[----:B------:R-:W-:Y:S01]  /*b700*/  @P0 LOP3.LUT R0, R0, 0x2, RZ, 0xfc, !PT ;  /* 0x0000000200000812 */ /* 0x000fe200078efcff */
[----:B------:R-:W3:Y:S01]  /*b710*/  LDSM.16.M88.4 R120, [R25+0x1c00] ;  /* 0x001c00001978783b */ /* 0x000ee20000000200 */
[----:B------:R-:W-:-:S03]  /*b720*/  SEL R0, R2, 0xffffffe0, !P0 ;  /* 0xffffffe002007807 */ /* 0x000fc60004000000 */
[----:B------:R-:W-:Y:S02]  /*b730*/  LDSM.16.M88.4 R128, [R25+0x1800] ;  /* 0x001800001980783b */ /* 0x000fe40000000200 */
[----:B------:R-:W-:Y:S02]  /*b740*/  IMAD.IADD R28, R27, 0x1, R0 ;  /* 0x000000011b1c7824 */ /* 0x000fe400078e0200 */
[----:B------:R-:W-:Y:S01]  /*b750*/  IMAD.IADD R2, R0, 0x1, R25 ;  /* 0x0000000100027824 */ /* 0x000fe200078e0219 */
[----:B------:R-:W-:Y:S04]  /*b760*/  LDSM.16.M88.4 R112, [R25+0x2000] ;  /* 0x002000001970783b */ /* 0x000fe80000000200 */
[----:B------:R-:W-:Y:S04]  /*b770*/  LDSM.16.M88.4 R140, [R2+0x1000] ;  /* 0x00100000028c783b */ /* 0x000fe80000000200 */
[----:B------:R-:W4:Y:S04]  /*b780*/  LDSM.16.M88.4 R28, [R28] ;  /* 0x000000001c1c783b */ /* 0x000f280000000200 */
        /* <DEDUP_REMOVED lines=11> */
[----:B-----5:R-:W2:Y:S01]  /*b840*/  LDSM.16.M88.4 R56, [R25+0x3c00] ;  /* 0x003c00001938783b */ /* 0x020ea20000000200 */
        /* <DEDUP_REMOVED lines=22> */
[----:B------:R-:W-:Y:S05]  /*b9b0*/  LDSM.16.M88.4 R148, [R2+0x3c00] ;  /* 0x003c00000294783b */ /* 0x000fea0000000200 */
[----:B------:R-:W-:Y:S01]  /*b9c0*/  HMMA.16816.F32 R120, R28, R182, R120 ;  /* 0x000000b61c78723c */ /* 0x000fe20000001878 */
[----:B------:R-:W4:Y:S07]  /*b9d0*/  LDSM.16.M88.4 R180, [R2+0x4c00] ;  /* 0x004c000002b4783b */ /* 0x000f2e0000000200 */
        /* <DEDUP_REMOVED lines=26> */
[----:B------:R1:W2:Y:S01]  /*bb80*/  LDSM.16.M88.4 R144, [R2+0x4000] ;  /* 0x004000000290783b */ /* 0x0002a20000000200 */
[----:B------:R-:W-:-:S06]  /*bb90*/  DEPBAR.LE SB0, 0x0 ;  /* 0x000080000000791a */ /* 0x000fcc0000000000 */
[----:B----4-:R-:W-:Y:S01]  /*bba0*/  HMMA.16816.F32 R44, R28, R140, R44 ;  /* 0x0000008c1c2c723c */ /* 0x010fe2000000182c */
[----:B------:R-:W-:-:S05]  /*bbb0*/  IMAD.SHL.U32 R140, R189, 0x2, RZ ;  /* 0x00000002bd8c7824 */ /* 0x000fca00078e00ff */
[----:B------:R-:W-:Y:S02]  /*bbc0*/  LOP3.LUT R140, R140, 0x6, RZ, 0xc0, !PT ;  /* 0x000000068c8c7812 */ /* 0x000fe400078ec0ff */
[C---:B------:R-:W-:Y:S08]  /*bbd0*/  HMMA.16816.F32 R80, R28.reuse, R162, R80 ;  /* 0x000000a21c50723c */ /* 0x040ff00000001850 */
[----:B------:R-:W-:Y:S01]  /*bbe0*/  HMMA.16816.F32 R36, R28, R136, R36 ;  /* 0x000000881c24723c */ /* 0x000fe20000001824 */
[----:B------:R-:W-:Y:S01]  /*bbf0*/  IMAD.MOV.U32 R137, RZ, RZ, 0x8 ;  /* 0x00000008ff897424 */ /* 0x000fe200078e00ff */
[----:B------:R-:W-:-:S04]  /*bc00*/  LOP3.LUT R136, R221, 0x1f20, RZ, 0xc0, !PT ;  /* 0x00001f20dd887812 */ /* 0x000fc800078ec0ff */
[----:B-1----:R-:W-:Y:S02]  /*bc10*/  VIADDMNMX R2, R196, R137, UR22, PT ;  /* 0x00000016c4027e46 */ /* 0x002fe4000b800189 */
[----:B------:R-:W-:Y:S01]  /*bc20*/  HMMA.16816.F32 R84, R28, R160, R84 ;  /* 0x000000a01c54723c */ /* 0x000fe20000001854 */
[----:B------:R-:W-:-:S07]  /*bc30*/  LOP3.LUT R141, R136, R193, RZ, 0xfc, !PT ;  /* 0x000000c1888d7212 */ /* 0x000fce00078efcff */
[----:B------:R-:W-:Y:S01]  /*bc40*/  HMMA.16816.F32 R32, R28, R138, R32 ;  /* 0x0000008a1c20723c */ /* 0x000fe20000001820 */
[----:B------:R-:W-:-:S04]  /*bc50*/  LOP3.LUT R139, R140, UR10, RZ, 0xfc, !PT ;  /* 0x0000000a8c8b7c12 */ /* 0x000fc8000f8efcff */
[----:B------:R-:W-:-:S03]  /*bc60*/  LOP3.LUT R137, R139, 0x88, RZ, 0xfc, !PT ;  /* 0x000000888b897812 */ /* 0x000fc600078efcff */
[C---:B------:R-:W-:Y:S01]  /*bc70*/  HMMA.16816.F32 R40, R28.reuse, R142, R40 ;  /* 0x0000008e1c28723c */ /* 0x040fe20000001828 */
[----:B------:R-:W-:Y:S02]  /*bc80*/  LOP3.LUT R143, R139, 0x81, RZ, 0xfc, !PT ;  /* 0x000000818b8f7812 */ /* 0x000fe400078efcff */
[-C--:B------:R-:W-:Y:S02]  /*bc90*/  ISETP.GE.AND P0, PT, R137, R2.reuse, PT ;  /* 0x000000028900720c */ /* 0x080fe40003f06270 */
[----:B------:R-:W-:Y:S02]  /*bca0*/  ISETP.GE.AND P1, PT, R143, R2, PT ;  /* 0x000000028f00720c */ /* 0x000fe40003f26270 */
[----:B------:R-:W-:Y:S01]  /*bcb0*/  I2FP.F32.S32 R136, R143 ;  /* 0x0000008f00887245 */ /* 0x000fe20000201400 */
[----:B------:R-:W-:Y:S01]  /*bcc0*/  HMMA.16816.F32 R20, R28, R182, R20 ;  /* 0x000000b61c14723c */ /* 0x000fe20000001814 */
[----:B------:R-:W-:-:S03]  /*bcd0*/  I2FP.F32.S32 R143, R137 ;  /* 0x00000089008f7245 */ /* 0x000fc60000201400 */
[----:B------:R-:W-:-:S04]  /*bce0*/  FFMA.FTZ R87, R136, UR8, R87 ;  /* 0x0000000888577c23 */ /* 0x000fc80008010057 */
[C---:B------:R-:W-:Y:S01]  /*bcf0*/  HMMA.16816.F32 R132, R28.reuse, R184, R132 ;  /* 0x000000b81c84723c */ /* 0x040fe20000001884 */
[----:B------:R-:W-:Y:S02]  /*bd00*/  VIMNMX R184, PT, PT, R196, UR22, PT ;  /* 0x00000016c4b87c48 */ /* 0x000fe4000bfe0100 */
[----:B------:R-:W-:Y:S02]  /*bd10*/  FSEL R87, R87, -INF , !P1 ;  /* 0xff80000057577808 */ /* 0x000fe40004800000 */
[----:B------:R-:W-:Y:S02]  /*bd20*/  ISETP.GE.AND P2, PT, R137, R184, PT ;  /* 0x000000b88900720c */ /* 0x000fe40003f46270 */
[----:B------:R-:W-:Y:S01]  /*bd30*/  I2FP.F32.S32 R137, R137 ;  /* 0x0000008900897245 */ /* 0x000fe20000201400 */
        /* <DEDUP_REMOVED lines=15> */
[----:B------:R-:W-:-:S07]  /*be30*/  LOP3.LUT R151, R139, 0x38, RZ, 0xfc, !PT ;  /* 0x000000388b977812 */ /* 0x000fce00078efcff */
[C---:B--2---:R-:W-:Y:S08]  /*be40*/  HMMA.16816.F32 R52, R28.reuse, R144, R52 ;  /* 0x000000901c34723c */ /* 0x044ff00000001834 */
[C---:B------:R-:W-:Y:S08]  /*be50*/  HMMA.16816.F32 R48, R28.reuse, R146, R48 ;  /* 0x000000921c30723c */ /* 0x040ff00000001830 */
[----:B------:R-:W-:Y:S01]  /*be60*/  HMMA.16816.F32 R24, R28, R180, R24 ;  /* 0x000000b41c18723c */ /* 0x000fe20000001818 */
[----:B------:R-:W-:Y:S01]  /*be70*/  LOP3.LUT R29, R139, 0xf8, RZ, 0xfc, !PT ;  /* 0x000000f88b1d7812 */ /* 0x000fe200078efcff */
[----:B------:R-:W-:Y:S01]  /*be80*/  FFMA.FTZ R28, R143, UR8, R80 ;  /* 0x000000088f1c7c23 */ /* 0x000fe20008010050 */
[----:B------:R-:W-:Y:S01]  /*be90*/  LOP3.LUT R143, R139, 0x1, RZ, 0xfc, !PT ;  /* 0x000000018b8f7812 */ /* 0x000fe200078efcff */
[----:B------:R-:W-:Y:S01]  /*bea0*/  FFMA.FTZ R80, R137, UR8, R82 ;  /* 0x0000000889507c23 */ /* 0x000fe20008010052 */
[----:B------:R-:W-:-:S02]  /*beb0*/  I2FP.F32.S32 R137, R29 ;  /* 0x0000001d00897245 */ /* 0x000fc40000201400 */
[-C--:B------:R-:W-:Y:S02]  /*bec0*/  ISETP.GE.AND P6, PT, R143, R184.reuse, PT ;  /* 0x000000b88f00720c */ /* 0x080fe40003fc6270 */
[----:B------:R-:W-:Y:S01]  /*bed0*/  LOP3.LUT R31, R139, 0x8, RZ, 0xfc, !PT ;  /* 0x000000088b1f7812 */ /* 0x000fe200078efcff */
[----:B------:R-:W-:Y:S01]  /*bee0*/  FFMA.FTZ R136, R137, UR8, R20 ;  /* 0x0000000889887c23 */ /* 0x000fe20008010014 */
[----:B------:R-:W-:Y:S01]  /*bef0*/  ISETP.GE.AND P3, PT, R29, R184, PT ;  /* 0x000000b81d00720c */ /* 0x000fe20003f66270 */
[----:B------:R-:W-:Y:S01]  /*bf00*/  FFMA.FTZ R22, R137, UR8, R22 ;  /* 0x0000000889167c23 */ /* 0x000fe20008010016 */
[----:B------:R-:W-:Y:S02]  /*bf10*/  ISETP.GE.AND P4, PT, R29, R2, PT ;  /* 0x000000021d00720c */ /* 0x000fe40003f86270 */
[----:B------:R-:W-:Y:S02]  /*bf20*/  I2FP.F32.S32 R30, R143 ;  /* 0x0000008f001e7245 */ /* 0x000fe40000201400 */
[----:B------:R-:W-:-:S02]  /*bf30*/  P2R R29, PR, RZ, 0x40 ;  /* 0x00000040ff1d7803 */ /* 0x000fc40000000000 */
[C---:B------:R-:W-:Y:S01]  /*bf40*/  ISETP.GE.AND P6, PT, R31.reuse, R184, PT ;  /* 0x000000b81f00720c */ /* 0x040fe20003fc6270 */
[C---:B------:R-:W-:Y:S01]  /*bf50*/  FFMA.FTZ R20, R30.reuse, UR8, R17 ;  /* 0x000000081e147c23 */ /* 0x040fe20008010011 */
[-C--:B------:R-:W-:Y:S01]  /*bf60*/  ISETP.GE.AND P1, PT, R31, R2.reuse, PT ;  /* 0x000000021f00720c */ /* 0x080fe20003f26270 */
[----:B------:R-:W-:Y:S01]  /*bf70*/  FFMA.FTZ R19, R30, UR8, R19 ;  /* 0x000000081e137c23 */ /* 0x000fe20008010013 */
[----:B------:R-:W-:Y:S02]  /*bf80*/  I2FP.F32.S32 R31, R31 ;  /* 0x0000001f001f7245 */ /* 0x000fe40000201400 */
[----:B------:R-:W-:Y:S02]  /*bf90*/  FSEL R136, R136, -INF , !P3 ;  /* 0xff80000088887808 */ /* 0x000fe40005800000 */
[----:B------:R-:W-:Y:S01]  /*bfa0*/  ISETP.GE.AND P5, PT, R143, R2, PT ;  /* 0x000000028f00720c */ /* 0x000fe20003fa6270 */
[----:B------:R-:W-:Y:S01]  /*bfb0*/  FFMA.FTZ R12, R31, UR8, R12 ;  /* 0x000000081f0c7c23 */ /* 0x000fe2000801000c */
[----:B------:R-:W-:Y:S01]  /*bfc0*/  ISETP.NE.AND P3, PT, R29, RZ, PT ;  /* 0x000000ff1d00720c */ /* 0x000fe20003f65270 */
[----:B------:R-:W-:Y:S01]  /*bfd0*/  FFMA.FTZ R31, R31, UR8, R14 ;  /* 0x000000081f1f7c23 */ /* 0x000fe2000801000e */
[----:B------:R-:W-:-:S02]  /*bfe0*/  LOP3.LUT R143, R139, 0x10, RZ, 0xfc, !PT ;  /* 0x000000108b8f7812 */ /* 0x000fc400078efcff */
[----:B------:R-:W-:Y:S02]  /*bff0*/  FSEL R14, R20, -INF , !P3 ;  /* 0xff800000140e7808 */ /* 0x000fe40005800000 */
[----:B------:R-:W-:Y:S02]  /*c000*/  LOP3.LUT R137, R139, 0x9, RZ, 0xfc, !PT ;  /* 0x000000098b897812 */ /* 0x000fe400078efcff */
[----:B------:R-:W-:Y:S02]  /*c010*/  ISETP.GE.AND P3, PT, R143, R184, PT ;  /* 0x000000b88f00720c */ /* 0x000fe40003f66270 */
[----:B------:R-:W-:Y:S02]  /*c020*/  FSEL R28, R28, -INF , !P2 ;  /* 0xff8000001c1c7808 */ /* 0x000fe40005000000 */
[----:B------:R-:W-:Y:S02]  /*c030*/  FSEL R80, R80, -INF , !P0 ;  /* 0xff80000050507808 */ /* 0x000fe40004000000 */
[----:B------:R-:W-:-:S02]  /*c040*/  LOP3.LUT R17, R139, 0x11, RZ, 0xfc, !PT ;  /* 0x000000118b117812 */ /* 0x000fc400078efcff */
[C---:B------:R-:W-:Y:S01]  /*c050*/  ISETP.GE.AND P2, PT, R137.reuse, R184, PT ;  /* 0x000000b88900720c */ /* 0x040fe20003f46270 */
[----:B------:R-:W-:Y:S01]  /*c060*/  BAR.SYNC.DEFER_BLOCKING 0x0 ;  /* 0x0000000000007b1d */ /* 0x000fe20000010000 */
[----:B------:R-:W-:Y:S02]  /*c070*/  ISETP.GE.AND P0, PT, R137, R2, PT ;  /* 0x000000028900720c */ /* 0x000fe40003f06270 */
[----:B------:R-:W-:Y:S02]  /*c080*/  I2FP.F32.S32 R30, R137 ;  /* 0x00000089001e7245 */ /* 0x000fe40000201400 */
[----:B------:R-:W-:Y:S02]  /*c090*/  P2R R20, PR, RZ, 0x8 ;  /* 0x00000008ff147803 */ /* 0x000fe40000000000 */
[----:B------:R-:W-:Y:S02]  /*c0a0*/  FSEL R137, R19, -INF , !P5 ;  /* 0xff80000013897808 */ /* 0x000fe40006800000 */
[----:B------:R-:W-:-:S02]  /*c0b0*/  FSEL R82, R22, -INF , !P4 ;  /* 0xff80000016527808 */ /* 0x000fc40006000000 */
[----:B------:R-:W-:Y:S02]  /*c0c0*/  I2FP.F32.S32 R19, R143 ;  /* 0x0000008f00137245 */ /* 0x000fe40000201400 */
[----:B------:R-:W-:Y:S02]  /*c0d0*/  FSEL R31, R31, -INF , !P1 ;  /* 0xff8000001f1f7808 */ /* 0x000fe40004800000 */
[----:B------:R-:W-:Y:S02]  /*c0e0*/  I2FP.F32.S32 R22, R17 ;  /* 0x0000001100167245 */ /* 0x000fe40000201400 */
[----:B------:R-:W-:Y:S01]  /*c0f0*/  ISETP.NE.AND P1, PT, R20, RZ, PT ;  /* 0x000000ff1400720c */ /* 0x000fe20003f25270 */
[C---:B------:R-:W-:Y:S01]  /*c100*/  FFMA.FTZ R20, R30.reuse, UR8, R13 ;  /* 0x000000081e147c23 */ /* 0x040fe2000801000d */
[----:B------:R-:W-:Y:S01]  /*c110*/  FFMA.FTZ R13, R30, UR8, R15 ;  /* 0x000000081e0d7c23 */ /* 0x000fe2000801000f */
[----:B------:R-:W-:Y:S01]  /*c120*/  FSEL R12, R12, -INF , !P6 ;  /* 0xff8000000c0c7808 */ /* 0x000fe20007000000 */
[----:B------:R-:W-:Y:S01]  /*c130*/  FFMA.FTZ R15, R19, UR8, R8 ;  /* 0x00000008130f7c23 */ /* 0x000fe20008010008 */
[C---:B------:R-:W-:Y:S01]  /*c140*/  ISETP.GE.AND P6, PT, R17.reuse, R184, PT ;  /* 0x000000b81100720c */ /* 0x040fe20003fc6270 */
[C---:B------:R-:W-:Y:S01]  /*c150*/  FFMA.FTZ R8, R22.reuse, UR8, R9 ;  /* 0x0000000816087c23 */ /* 0x040fe20008010009 */
[----:B------:R-:W-:Y:S01]  /*c160*/  ISETP.GE.AND P3, PT, R17, R2, PT ;  /* 0x000000021100720c */ /* 0x000fe20003f66270 */
[----:B------:R-:W-:Y:S01]  /*c170*/  FFMA.FTZ R19, R19, UR8, R10 ;  /* 0x0000000813137c23 */ /* 0x000fe2000801000a */
[C---:B------:R-:W-:Y:S01]  /*c180*/  LOP3.LUT R9, R139.reuse, 0x18, RZ, 0xfc, !PT ;  /* 0x000000188b097812 */ /* 0x040fe200078efcff */
[----:B------:R-:W-:Y:S01]  /*c190*/  FFMA.FTZ R11, R22, UR8, R11 ;  /* 0x00000008160b7c23 */ /* 0x000fe2000801000b */
[----:B------:R-:W-:-:S02]  /*c1a0*/  LOP3.LUT R17, R139, 0x19, RZ, 0xfc, !PT ;  /* 0x000000198b117812 */ /* 0x000fc400078efcff */
[----:B------:R-:W-:Y:S02]  /*c1b0*/  FSEL R20, R20, -INF , !P2 ;  /* 0xff80000014147808 */ /* 0x000fe40005000000 */
[----:B------:R-:W-:Y:S02]  /*c1c0*/  FSEL R13, R13, -INF , !P0 ;  /* 0xff8000000d0d7808 */ /* 0x000fe40004000000 */
[----:B------:R-:W-:Y:S02]  /*c1d0*/  ISETP.GE.AND P4, PT, R143, R2, PT ;  /* 0x000000028f00720c */ /* 0x000fe40003f86270 */
[C---:B------:R-:W-:Y:S02]  /*c1e0*/  ISETP.GE.AND P5, PT, R9.reuse, R184, PT ;  /* 0x000000b80900720c */ /* 0x040fe40003fa6270 */
[----:B------:R-:W-:Y:S02]  /*c1f0*/  ISETP.GE.AND P0, PT, R9, R2, PT ;  /* 0x000000020900720c */ /* 0x000fe40003f06270 */
[----:B------:R-:W-:-:S02]  /*c200*/  ISETP.GE.AND P2, PT, R17, R184, PT ;  /* 0x000000b81100720c */ /* 0x000fc40003f46270 */
[----:B------:R-:W-:Y:S02]  /*c210*/  LOP3.LUT R29, R139, 0x20, RZ, 0xfc, !PT ;  /* 0x000000208b1d7812 */ /* 0x000fe400078efcff */
[----:B------:R-:W-:Y:S02]  /*c220*/  I2FP.F32.S32 R9, R9 ;  /* 0x0000000900097245 */ /* 0x000fe40000201400 */
[----:B------:R-:W-:Y:S02]  /*c230*/  I2FP.F32.S32 R22, R17 ;  /* 0x0000001100167245 */ /* 0x000fe40000201400 */
[----:B------:R-:W-:Y:S01]  /*c240*/  FSEL R10, R15, -INF , !P1 ;  /* 0xff8000000f0a7808 */ /* 0x000fe20004800000 */
[----:B------:R-:W-:Y:S01]  /*c250*/  FFMA.FTZ R6, R9, UR8, R6 ;  /* 0x0000000809067c23 */ /* 0x000fe20008010006 */
[----:B------:R-:W-:Y:S01]  /*c260*/  FSEL R19, R19, -INF , !P4 ;  /* 0xff80000013137808 */ /* 0x000fe20006000000 */
[----:B------:R-:W-:Y:S01]  /*c270*/  FFMA.FTZ R4, R9, UR8, R4 ;  /* 0x0000000809047c23 */ /* 0x000fe20008010004 */
[----:B------:R-:W-:Y:S01]  /*c280*/  P2R R15, PR, RZ, 0x4 ;  /* 0x00000004ff0f7803 */ /* 0x000fe20000000000 */
[----:B------:R-:W-:Y:S01]  /*c290*/  FFMA.FTZ R5, R22, UR8, R5 ;  /* 0x0000000816057c23 */ /* 0x000fe20008010005 */
[----:B------:R-:W-:-:S02]  /*c2a0*/  ISETP.GE.AND P4, PT, R29, R184, PT ;  /* 0x000000b81d00720c */ /* 0x000fc40003f86270 */
[-C--:B------:R-:W-:Y:S02]  /*c2b0*/  ISETP.GE.AND P2, PT, R29, R2.reuse, PT ;  /* 0x000000021d00720c */ /* 0x080fe40003f46270 */
[----:B------:R-:W-:Y:S02]  /*c2c0*/  I2FP.F32.S32 R29, R29 ;  /* 0x0000001d001d7245 */ /* 0x000fe40000201400 */
[----:B------:R-:W-:Y:S01]  /*c2d0*/  ISETP.GE.AND P1, PT, R17, R2, PT ;  /* 0x000000021100720c */ /* 0x000fe20003f26270 */
[----:B------:R-:W-:Y:S01]  /*c2e0*/  FFMA.FTZ R17, R22, UR8, R7 ;  /* 0x0000000816117c23 */ /* 0x000fe20008010007 */
[----:B------:R-:W-:Y:S01]  /*c2f0*/  FSEL R8, R8, -INF , !P6 ;  /* 0xff80000008087808 */ /* 0x000fe20007000000 */
[----:B------:R-:W-:Y:S01]  /*c300*/  FFMA.FTZ R22, R29, UR8, R132 ;  /* 0x000000081d167c23 */ /* 0x000fe20008010084 */
[----:B------:R-:W-:Y:S01]  /*c310*/  ISETP.NE.AND P6, PT, R15, RZ, PT ;  /* 0x000000ff0f00720c */ /* 0x000fe20003fc5270 */
[----:B------:R-:W-:Y:S01]  /*c320*/  FFMA.FTZ R29, R29, UR8, R134 ;  /* 0x000000081d1d7c23 */ /* 0x000fe20008010086 */
[----:B------:R-:W-:-:S02]  /*c330*/  LOP3.LUT R143, R139, 0x21, RZ, 0xfc, !PT ;  /* 0x000000218b8f7812 */ /* 0x000fc400078efcff */
[C---:B------:R-:W-:Y:S02]  /*c340*/  LOP3.LUT R15, R139.reuse, 0x28, RZ, 0xfc, !PT ;  /* 0x000000288b0f7812 */ /* 0x040fe400078efcff */
[----:B------:R-:W-:Y:S02]  /*c350*/  LOP3.LUT R7, R139, 0x29, RZ, 0xfc, !PT ;  /* 0x000000298b077812 */ /* 0x000fe400078efcff */
[----:B------:R-:W-:Y:S02]  /*c360*/  FSEL R9, R6, -INF , !P0 ;  /* 0xff80000006097808 */ /* 0x000fe40004000000 */
[----:B------:R-:W-:Y:S02]  /*c370*/  FSEL R142, R4, -INF , !P5 ;  /* 0xff800000048e7808 */ /* 0x000fe40006800000 */
[----:B------:R-:W-:Y:S02]  /*c380*/  I2FP.F32.S32 R6, R143 ;  /* 0x0000008f00067245 */ /* 0x000fe40000201400 */
[----:B------:R-:W-:-:S02]  /*c390*/  FSEL R132, R5, -INF , !P6 ;  /* 0xff80000005847808 */ /* 0x000fc40007000000 */
[----:B------:R-:W-:Y:S01]  /*c3a0*/  I2FP.F32.S32 R5, R15 ;  /* 0x0000000f00057245 */ /* 0x000fe20000201400 */
[C---:B------:R-:W-:Y:S01]  /*c3b0*/  FFMA.FTZ R133, R6.reuse, UR8, R133 ;  /* 0x0000000806857c23 */ /* 0x040fe20008010085 */
[----:B------:R-:W-:Y:S01]  /*c3c0*/  I2FP.F32.S32 R4, R7 ;  /* 0x0000000700047245 */ /* 0x000fe20000201400 */
[----:B------:R-:W-:Y:S01]  /*c3d0*/  FFMA.FTZ R135, R6, UR8, R135 ;  /* 0x0000000806877c23 */ /* 0x000fe20008010087 */
        /* <DEDUP_REMOVED lines=8> */
[----:B------:R-:W-:-:S02]  /*c460*/  ISETP.GE.AND P0, PT, R143, R2, PT ;  /* 0x000000028f00720c */ /* 0x000fc40003f06270 */
[C---:B------:R-:W-:Y:S02]  /*c470*/  ISETP.GE.AND P4, PT, R7.reuse, R184, PT ;  /* 0x000000b80700720c */ /* 0x040fe40003f86270 */
[----:B------:R-:W-:Y:S02]  /*c480*/  ISETP.GE.AND P2, PT, R7, R2, PT ;  /* 0x000000020700720c */ /* 0x000fe40003f46270 */
[C---:B------:R-:W-:Y:S02]  /*c490*/  LOP3.LUT R5, R139.reuse, 0x30, RZ, 0xfc, !PT ;  /* 0x000000308b057812 */ /* 0x040fe400078efcff */
[----:B------:R-:W-:Y:S02]  /*c4a0*/  LOP3.LUT R7, R139, 0x31, RZ, 0xfc, !PT ;  /* 0x000000318b077812 */ /* 0x000fe400078efcff */
[----:B------:R-:W-:Y:S02]  /*c4b0*/  FSEL R154, R133, -INF , !P3 ;  /* 0xff800000859a7808 */ /* 0x000fe40005800000 */
[----:B------:R-:W-:-:S02]  /*c4c0*/  FSEL R203, R135, -INF , !P0 ;  /* 0xff80000087cb7808 */ /* 0x000fc40004000000 */
[----:B------:R-:W-:Y:S02]  /*c4d0*/  FSEL R17, R17, -INF , !P1 ;  /* 0xff80000011117808 */ /* 0x000fe40004800000 */
[C---:B------:R-:W-:Y:S02]  /*c4e0*/  ISETP.GE.AND P3, PT, R5.reuse, R184, PT ;  /* 0x000000b80500720c */ /* 0x040fe40003f66270 */
[----:B------:R-:W-:Y:S02]  /*c4f0*/  ISETP.GE.AND P0, PT, R5, R2, PT ;  /* 0x000000020500720c */ /* 0x000fe40003f06270 */
[----:B------:R-:W-:Y:S02]  /*c500*/  I2FP.F32.S32 R4, R7 ;  /* 0x0000000700047245 */ /* 0x000fe40000201400 */
[C---:B------:R-:W-:Y:S02]  /*c510*/  ISETP.GE.AND P5, PT, R15.reuse, R184, PT ;  /* 0x000000b80f00720c */ /* 0x040fe40003fa6270 */
[----:B------:R-:W-:Y:S01]  /*c520*/  ISETP.GE.AND P1, PT, R15, R2, PT ;  /* 0x000000020f00720c */ /* 0x000fe20003f26270 */
[C---:B------:R-:W-:Y:S01]  /*c530*/  FFMA.FTZ R125, R4.reuse, UR8, R125 ;  /* 0x00000008047d7c23 */ /* 0x040fe2000801007d */
[----:B------:R-:W-:Y:S01]  /*c540*/  I2FP.F32.S32 R5, R5 ;  /* 0x0000000500057245 */ /* 0x000fe20000201400 */
[----:B------:R-:W-:Y:S01]  /*c550*/  FFMA.FTZ R127, R4, UR8, R127 ;  /* 0x00000008047f7c23 */ /* 0x000fe2000801007f */
[----:B------:R-:W-:-:S02]  /*c560*/  FSEL R144, R144, -INF , !P4 ;  /* 0xff80000090907808 */ /* 0x000fc40006000000 */
[----:B------:R-:W-:Y:S01]  /*c570*/  FSEL R129, R129, -INF , !P2 ;  /* 0xff80000081817808 */ /* 0x000fe20005000000 */
[----:B------:R-:W-:Y:S01]  /*c580*/  FFMA.FTZ R124, R5, UR8, R124 ;  /* 0x00000008057c7c23 */ /* 0x000fe2000801007c */
[----:B------:R-:W-:Y:S01]  /*c590*/  ISETP.GE.AND P4, PT, R151, R184, PT ;  /* 0x000000b89700720c */ /* 0x000fe20003f86270 */
[----:B------:R-:W-:Y:S01]  /*c5a0*/  FFMA.FTZ R126, R5, UR8, R126 ;  /* 0x00000008057e7c23 */ /* 0x000fe2000801007e */
[----:B------:R-:W-:Y:S02]  /*c5b0*/  ISETP.GE.AND P2, PT, R151, R2, PT ;  /* 0x000000029700720c */ /* 0x000fe40003f46270 */
[----:B------:R-:W-:Y:S02]  /*c5c0*/  I2FP.F32.S32 R151, R151 ;  /* 0x0000009700977245 */ /* 0x000fe40000201400 */
[----:B------:R-:W-:Y:S02]  /*c5d0*/  FSEL R146, R128, -INF , !P5 ;  /* 0xff80000080927808 */ /* 0x000fe40006800000 */
[----:B------:R-:W-:Y:S01]  /*c5e0*/  FSEL R201, R130, -INF , !P1 ;  /* 0xff80000082c97808 */ /* 0x000fe20004800000 */
[----:B------:R-:W-:Y:S01]  /*c5f0*/  FFMA.FTZ R120, R151, UR8, R120 ;  /* 0x0000000897787c23 */ /* 0x000fe20008010078 */
[----:B------:R-:W-:Y:S01]  /*c600*/  ISETP.GE.AND P5, PT, R7, R184, PT ;  /* 0x000000b80700720c */ /* 0x000fe20003fa6270 */
[----:B------:R-:W-:Y:S01]  /*c610*/  FFMA.FTZ R151, R151, UR8, R122 ;  /* 0x0000000897977c23 */ /* 0x000fe2000801007a */
[----:B------:R-:W-:-:S02]  /*c620*/  ISETP.GE.AND P1, PT, R7, R2, PT ;  /* 0x000000020700720c */ /* 0x000fc40003f26270 */
[C---:B------:R-:W-:Y:S02]  /*c630*/  LOP3.LUT R15, R139.reuse, 0x39, RZ, 0xfc, !PT ;  /* 0x000000398b0f7812 */ /* 0x040fe400078efcff */
[----:B------:R-:W-:Y:S02]  /*c640*/  LOP3.LUT R5, R139, 0x40, RZ, 0xfc, !PT ;  /* 0x000000408b057812 */ /* 0x000fe400078efcff */
[----:B------:R-:W-:Y:S02]  /*c650*/  FSEL R122, R125, -INF , !P5 ;  /* 0xff8000007d7a7808 */ /* 0x000fe40006800000 */
[----:B------:R-:W-:Y:S02]  /*c660*/  FSEL R181, R127, -INF , !P1 ;  /* 0xff8000007fb57808 */ /* 0x000fe40004800000 */
[----:B------:R-:W-:Y:S02]  /*c670*/  I2FP.F32.S32 R6, R15 ;  /* 0x0000000f00067245 */ /* 0x000fe40000201400 */
[----:B------:R-:W-:-:S02]  /*c680*/  ISETP.GE.AND P5, PT, R5, R184, PT ;  /* 0x000000b80500720c */ /* 0x000fc40003fa6270 */
[----:B------:R-:W-:Y:S01]  /*c690*/  ISETP.GE.AND P1, PT, R5, R2, PT ;  /* 0x000000020500720c */ /* 0x000fe20003f26270 */
[C---:B------:R-:W-:Y:S01]  /*c6a0*/  FFMA.FTZ R121, R6.reuse, UR8, R121 ;  /* 0x0000000806797c23 */ /* 0x040fe20008010079 */
[----:B------:R-:W-:Y:S01]  /*c6b0*/  I2FP.F32.S32 R5, R5 ;  /* 0x0000000500057245 */ /* 0x000fe20000201400 */
[----:B------:R-:W-:Y:S01]  /*c6c0*/  FFMA.FTZ R123, R6, UR8, R123 ;  /* 0x00000008067b7c23 */ /* 0x000fe2000801007b */
[----:B------:R-:W-:Y:S02]  /*c6d0*/  LOP3.LUT R7, R139, 0x41, RZ, 0xfc, !PT ;  /* 0x000000418b077812 */ /* 0x000fe400078efcff */
[----:B------:R-:W-:Y:S01]  /*c6e0*/  FSEL R156, R124, -INF , !P3 ;  /* 0xff8000007c9c7808 */ /* 0x000fe20005800000 */
[C---:B------:R-:W-:Y:S01]  /*c6f0*/  FFMA.FTZ R116, R5.reuse, UR8, R116 ;  /* 0x0000000805747c23 */ /* 0x040fe20008010074 */
[----:B------:R-:W-:Y:S01]  /*c700*/  FSEL R153, R126, -INF , !P0 ;  /* 0xff8000007e997808 */ /* 0x000fe20004000000 */
[----:B------:R-:W-:Y:S01]  /*c710*/  FFMA.FTZ R118, R5, UR8, R118 ;  /* 0x0000000805767c23 */ /* 0x000fe20008010076 */
[----:B------:R-:W-:-:S02]  /*c720*/  ISETP.GE.AND P3, PT, R15, R184, PT ;  /* 0x000000b80f00720c */ /* 0x000fc40003f66270 */
[----:B------:R-:W-:Y:S02]  /*c730*/  ISETP.GE.AND P0, PT, R15, R2, PT ;  /* 0x000000020f00720c */ /* 0x000fe40003f06270 */
[----:B------:R-:W-:Y:S02]  /*c740*/  LOP3.LUT R5, R139, 0x48, RZ, 0xfc, !PT ;  /* 0x000000488b057812 */ /* 0x000fe400078efcff */
[----:B------:R-:W-:Y:S02]  /*c750*/  I2FP.F32.S32 R4, R7 ;  /* 0x0000000700047245 */ /* 0x000fe40000201400 */
[----:B------:R-:W-:Y:S02]  /*c760*/  FSEL R120, R120, -INF , !P4 ;  /* 0xff80000078787808 */ /* 0x000fe40006000000 */
[----:B------:R-:W-:Y:S01]  /*c770*/  FSEL R151, R151, -INF , !P2 ;  /* 0xff80000097977808 */ /* 0x000fe20005000000 */
[C---:B------:R-:W-:Y:S01]  /*c780*/  FFMA.FTZ R117, R4.reuse, UR8, R117 ;  /* 0x0000000804757c23 */ /* 0x040fe20008010075 */
[C---:B------:R-:W-:Y:S01]  /*c790*/  ISETP.GE.AND P4, PT, R7.reuse, R184, PT ;  /* 0x000000b80700720c */ /* 0x040fe20003f86270 */
[----:B------:R-:W-:Y:S01]  /*c7a0*/  FFMA.FTZ R119, R4, UR8, R119 ;  /* 0x0000000804777c23 */ /* 0x000fe20008010077 */
[----:B------:R-:W-:-:S02]  /*c7b0*/  ISETP.GE.AND P2, PT, R7, R2, PT ;  /* 0x000000020700720c */ /* 0x000fc40003f46270 */
[----:B------:R-:W-:Y:S02]  /*c7c0*/  LOP3.LUT R15, R139, 0x49, RZ, 0xfc, !PT ;  /* 0x000000498b0f7812 */ /* 0x000fe400078efcff */
[----:B------:R-:W-:Y:S02]  /*c7d0*/  FSEL R176, R121, -INF , !P3 ;  /* 0xff80000079b07808 */ /* 0x000fe40005800000 */
[----:B------:R-:W-:Y:S02]  /*c7e0*/  FSEL R163, R123, -INF , !P0 ;  /* 0xff8000007ba37808 */ /* 0x000fe40004000000 */
[----:B------:R-:W-:Y:S02]  /*c7f0*/  LOP3.LUT R7, R139, 0x89, RZ, 0xfc, !PT ;  /* 0x000000898b077812 */ /* 0x000fe400078efcff */
[C---:B------:R-:W-:Y:S02]  /*c800*/  ISETP.GE.AND P3, PT, R5.reuse, R184, PT ;  /* 0x000000b80500720c */ /* 0x040fe40003f66270 */
[----:B------:R-:W-:-:S02]  /*c810*/  ISETP.GE.AND P0, PT, R5, R2, PT ;  /* 0x000000020500720c */ /* 0x000fc40003f06270 */
[----:B------:R-:W-:Y:S02]  /*c820*/  I2FP.F32.S32 R5, R5 ;  /* 0x0000000500057245 */ /* 0x000fe40000201400 */
[----:B------:R-:W-:Y:S02]  /*c830*/  I2FP.F32.S32 R4, R15 ;  /* 0x0000000f00047245 */ /* 0x000fe40000201400 */
[----:B------:R-:W-:Y:S01]  /*c840*/  I2FP.F32.S32 R6, R7 ;  /* 0x0000000700067245 */ /* 0x000fe20000201400 */
[C---:B------:R-:W-:Y:S01]  /*c850*/  FFMA.FTZ R112, R5.reuse, UR8, R112 ;  /* 0x0000000805707c23 */ /* 0x040fe20008010070 */
[----:B------:R-:W-:Y:S01]  /*c860*/  FFMA.FTZ R114, R5, UR8, R114 ;  /* 0x0000000805727c23 */ /* 0x000fe20008010072 */
[C---:B------:R-:W-:Y:S01]  /*c870*/  FFMA.FTZ R113, R4.reuse, UR8, R113 ;  /* 0x0000000804717c23 */ /* 0x040fe20008010071 */
[----:B------:R-:W-:Y:S01]  /*c880*/  FFMA.FTZ R159, R4, UR8, R115 ;  /* 0x00000008049f7c23 */ /* 0x000fe20008010073 */
[----:B------:R-:W-:Y:S01]  /*c890*/  LOP3.LUT R5, R139, 0x90, RZ, 0xfc, !PT ;  /* 0x000000908b057812 */ /* 0x000fe200078efcff */
[C---:B------:R-:W-:Y:S01]  /*c8a0*/  FFMA.FTZ R4, R6.reuse, UR8, R81 ;  /* 0x0000000806047c23 */ /* 0x040fe20008010051 */
[----:B------:R-:W-:Y:S01]  /*c8b0*/  FSEL R160, R117, -INF , !P4 ;  /* 0xff80000075a07808 */ /* 0x000fe20006000000 */
[----:B------:R-:W-:Y:S01]  /*c8c0*/  FFMA.FTZ R83, R6, UR8, R83 ;  /* 0x0000000806537c23 */ /* 0x000fe20008010053 */
[----:B------:R-:W-:-:S02]  /*c8d0*/  FSEL R155, R119, -INF , !P2 ;  /* 0xff800000779b7808 */ /* 0x000fc40005000000 */
[C---:B------:R-:W-:Y:S02]  /*c8e0*/  ISETP.GE.AND P4, PT, R7.reuse, R184, PT ;  /* 0x000000b80700720c */ /* 0x040fe40003f86270 */
[----:B------:R-:W-:Y:S02]  /*c8f0*/  ISETP.GE.AND P2, PT, R7, R2, PT ;  /* 0x000000020700720c */ /* 0x000fe40003f46270 */
[C---:B------:R-:W-:Y:S02]  /*c900*/  LOP3.LUT R7, R139.reuse, 0x91, RZ, 0xfc, !PT ;  /* 0x000000918b077812 */ /* 0x040fe400078efcff */
[----:B------:R-:W-:Y:S02]  /*c910*/  LOP3.LUT R115, R139, 0x98, RZ, 0xfc, !PT ;  /* 0x000000988b737812 */ /* 0x000fe400078efcff */
[----:B------:R-:W-:Y:S02]  /*c920*/  FSEL R182, R112, -INF , !P3 ;  /* 0xff80000070b67808 */ /* 0x000fe40005800000 */
[----:B------:R-:W-:-:S02]  /*c930*/  FSEL R161, R114, -INF , !P0 ;  /* 0xff80000072a17808 */ /* 0x000fc40004000000 */
[C---:B------:R-:W-:Y:S02]  /*c940*/  ISETP.GE.AND P3, PT, R5.reuse, R184, PT ;  /* 0x000000b80500720c */ /* 0x040fe40003f66270 */
[----:B------:R-:W-:Y:S02]  /*c950*/  ISETP.GE.AND P0, PT, R5, R2, PT ;  /* 0x000000020500720c */ /* 0x000fe40003f06270 */
[----:B------:R-:W-:Y:S02]  /*c960*/  I2FP.F32.S32 R5, R5 ;  /* 0x0000000500057245 */ /* 0x000fe40000201400 */
[----:B------:R-:W-:Y:S02]  /*c970*/  FSEL R4, R4, -INF , !P4 ;  /* 0xff80000004047808 */ /* 0x000fe40006000000 */
[----:B------:R-:W-:Y:S01]  /*c980*/  FSEL R123, R83, -INF , !P2 ;  /* 0xff800000537b7808 */ /* 0x000fe20005000000 */
[C---:B------:R-:W-:Y:S01]  /*c990*/  FFMA.FTZ R76, R5.reuse, UR8, R76 ;  /* 0x00000008054c7c23 */ /* 0x040fe2000801004c */
[----:B------:R-:W-:Y:S01]  /*c9a0*/  FSEL R172, R116, -INF , !P5 ;  /* 0xff80000074ac7808 */ /* 0x000fe20006800000 */
[----:B------:R-:W-:Y:S01]  /*c9b0*/  FFMA.FTZ R78, R5, UR8, R78 ;  /* 0x00000008054e7c23 */ /* 0x000fe2000801004e */
[----:B------:R-:W-:-:S02]  /*c9c0*/  FSEL R157, R118, -INF , !P1 ;  /* 0xff800000769d7808 */ /* 0x000fc40004800000 */
[----:B------:R-:W-:Y:S02]  /*c9d0*/  I2FP.F32.S32 R6, R7 ;  /* 0x0000000700067245 */ /* 0x000fe40000201400 */
[C---:B------:R-:W-:Y:S02]  /*c9e0*/  ISETP.GE.AND P4, PT, R115.reuse, R184, PT ;  /* 0x000000b87300720c */ /* 0x040fe40003f86270 */
[----:B------:R-:W-:Y:S01]  /*c9f0*/  ISETP.GE.AND P2, PT, R115, R2, PT ;  /* 0x000000027300720c */ /* 0x000fe20003f46270 */
[C---:B------:R-:W-:Y:S01]  /*ca00*/  FFMA.FTZ R77, R6.reuse, UR8, R77 ;  /* 0x00000008064d7c23 */ /* 0x040fe2000801004d */
[C---:B------:R-:W-:Y:S01]  /*ca10*/  ISETP.GE.AND P5, PT, R15.reuse, R184, PT ;  /* 0x000000b80f00720c */ /* 0x040fe20003fa6270 */
[----:B------:R-:W-:Y:S01]  /*ca20*/  FFMA.FTZ R79, R6, UR8, R79 ;  /* 0x00000008064f7c23 */ /* 0x000fe2000801004f */
[----:B------:R-:W-:Y:S02]  /*ca30*/  ISETP.GE.AND P1, PT, R15, R2, PT ;  /* 0x000000020f00720c */ /* 0x000fe40003f26270 */
[----:B------:R-:W-:-:S02]  /*ca40*/  I2FP.F32.S32 R115, R115 ;  /* 0x0000007300737245 */ /* 0x000fc40000201400 */
[----:B------:R-:W-:Y:S02]  /*ca50*/  FSEL R178, R113, -INF , !P5 ;  /* 0xff80000071b27808 */ /* 0x000fe40006800000 */
[----:B------:R-:W-:Y:S01]  /*ca60*/  FSEL R159, R159, -INF , !P1 ;  /* 0xff8000009f9f7808 */ /* 0x000fe20004800000 */
[----:B------:R-:W-:Y:S01]  /*ca70*/  FFMA.FTZ R6, R115, UR8, R72 ;  /* 0x0000000873067c23 */ /* 0x000fe20008010048 */
[----:B------:R-:W-:Y:S01]  /*ca80*/  LOP3.LUT R15, R139, 0x99, RZ, 0xfc, !PT ;  /* 0x000000998b0f7812 */ /* 0x000fe200078efcff */
[----:B------:R-:W-:Y:S01]  /*ca90*/  FFMA.FTZ R115, R115, UR8, R74 ;  /* 0x0000000873737c23 */ /* 0x000fe2000801004a */
[C---:B------:R-:W-:Y:S02]  /*caa0*/  ISETP.GE.AND P5, PT, R7.reuse, R184, PT ;  /* 0x000000b80700720c */ /* 0x040fe40003fa6270 */
[----:B------:R-:W-:Y:S02]  /*cab0*/  ISETP.GE.AND P1, PT, R7, R2, PT ;  /* 0x000000020700720c */ /* 0x000fe40003f26270 */
[----:B------:R-:W-:-:S02]  /*cac0*/  LOP3.LUT R5, R139, 0xa0, RZ, 0xfc, !PT ;  /* 0x000000a08b057812 */ /* 0x000fc400078efcff */
[----:B------:R-:W-:Y:S02]  /*cad0*/  FSEL R74, R76, -INF , !P3 ;  /* 0xff8000004c4a7808 */ /* 0x000fe40005800000 */
        /* <DEDUP_REMOVED lines=8> */
[----:B------:R-:W-:Y:S02]  /*cb60*/  I2FP.F32.S32 R5, R5 ;  /* 0x0000000500057245 */ /* 0x000fe40000201400 */
[----:B------:R-:W-:Y:S02]  /*cb70*/  I2FP.F32.S32 R30, R7 ;  /* 0x00000007001e7245 */ /* 0x000fe40000201400 */
[----:B------:R-:W-:Y:S01]  /*cb80*/  FSEL R121, R78, -INF , !P0 ;  /* 0xff8000004e797808 */ /* 0x000fe20004000000 */
[----:B------:R-:W-:Y:S01]  /*cb90*/  FFMA.FTZ R112, R5, UR8, R70 ;  /* 0x0000000805707c23 */ /* 0x000fe20008010046 */
[----:B------:R-:W-:Y:S01]  /*cba0*/  FSEL R6, R6, -INF , !P4 ;  /* 0xff80000006067808 */ /* 0x000fe20006000000 */
[----:B------:R-:W-:Y:S01]  /*cbb0*/  FFMA.FTZ R71, R30, UR8, R71 ;  /* 0x000000081e477c23 */ /* 0x000fe20008010047 */
[----:B------:R-:W-:Y:S02]  /*cbc0*/  FSEL R115, R115, -INF , !P2 ;  /* 0xff80000073737808 */ /* 0x000fe40005000000 */
[----:B------:R-:W-:-:S02]  /*cbd0*/  ISETP.GE.AND P3, PT, R15, R184, PT ;  /* 0x000000b80f00720c */ /* 0x000fc40003f66270 */
[----:B------:R-:W-:Y:S01]  /*cbe0*/  ISETP.GE.AND P0, PT, R15, R2, PT ;  /* 0x000000020f00720c */ /* 0x000fe20003f06270 */
[----:B------:R-:W-:Y:S01]  /*cbf0*/  FFMA.FTZ R15, R5, UR8, R68 ;  /* 0x00000008050f7c23 */ /* 0x000fe20008010044 */
[C---:B------:R-:W-:Y:S01]  /*cc00*/  ISETP.GE.AND P4, PT, R7.reuse, R184, PT ;  /* 0x000000b80700720c */ /* 0x040fe20003f86270 */
[----:B------:R-:W-:Y:S01]  /*cc10*/  FFMA.FTZ R68, R30, UR8, R69 ;  /* 0x000000081e447c23 */ /* 0x000fe20008010045 */
[----:B------:R-:W-:Y:S02]  /*cc20*/  ISETP.GE.AND P2, PT, R7, R2, PT ;  /* 0x000000020700720c */ /* 0x000fe40003f46270 */
[C---:B------:R-:W-:Y:S02]  /*cc30*/  LOP3.LUT R7, R139.reuse, 0xa8, RZ, 0xfc, !PT ;  /* 0x000000a88b077812 */ /* 0x040fe400078efcff */
[----:B------:R-:W-:Y:S02]  /*cc40*/  LOP3.LUT R69, R139, 0xa9, RZ, 0xfc, !PT ;  /* 0x000000a98b457812 */ /* 0x000fe400078efcff */
[----:B------:R-:W-:-:S02]  /*cc50*/  FSEL R116, R73, -INF , !P3 ;  /* 0xff80000049747808 */ /* 0x000fc40005800000 */
[----:B------:R-:W-:Y:S02]  /*cc60*/  FSEL R117, R75, -INF , !P0 ;  /* 0xff8000004b757808 */ /* 0x000fe40004000000 */
[C---:B------:R-:W-:Y:S02]  /*cc70*/  ISETP.GE.AND P3, PT, R7.reuse, R184, PT ;  /* 0x000000b80700720c */ /* 0x040fe40003f66270 */
[----:B------:R-:W-:Y:S02]  /*cc80*/  ISETP.GE.AND P0, PT, R7, R2, PT ;  /* 0x000000020700720c */ /* 0x000fe40003f06270 */
[----:B------:R-:W-:Y:S02]  /*cc90*/  I2FP.F32.S32 R7, R7 ;  /* 0x0000000700077245 */ /* 0x000fe40000201400 */
[----:B------:R-:W-:Y:S02]  /*cca0*/  LOP3.LUT R5, R139, 0xb0, RZ, 0xfc, !PT ;  /* 0x000000b08b057812 */ /* 0x000fe400078efcff */
[----:B------:R-:W-:Y:S01]  /*ccb0*/  I2FP.F32.S32 R30, R69 ;  /* 0x00000045001e7245 */ /* 0x000fe20000201400 */
        /* <DEDUP_REMOVED lines=8> */
[----:B------:R-:W-:Y:S02]  /*cd40*/  I2FP.F32.S32 R5, R5 ;  /* 0x0000000500057245 */ /* 0x000fe40000201400 */
[----:B------:R-:W-:Y:S02]  /*cd50*/  FSEL R70, R15, -INF , !P5 ;  /* 0xff8000000f467808 */ /* 0x000fe40006800000 */
[----:B------:R-:W-:Y:S01]  /*cd60*/  FSEL R112, R112, -INF , !P1 ;  /* 0xff80000070707808 */ /* 0x000fe20004800000 */
[----:B------:R-:W-:Y:S01]  /*cd70*/  FFMA.FTZ R64, R5, UR8, R60 ;  /* 0x0000000805407c23 */ /* 0x000fe2000801003c */
[----:B------:R-:W-:Y:S01]  /*cd80*/  LOP3.LUT R67, R139, 0xb1, RZ, 0xfc, !PT ;  /* 0x000000b18b437812 */ /* 0x000fe200078efcff */
[----:B------:R-:W-:Y:S01]  /*cd90*/  FFMA.FTZ R60, R5, UR8, R62 ;  /* 0x00000008053c7c23 */ /* 0x000fe2000801003e */
[C---:B------:R-:W-:Y:S02]  /*cda0*/  ISETP.GE.AND P5, PT, R69.reuse, R184, PT ;  /* 0x000000b84500720c */ /* 0x040fe40003fa6270 */
[----:B------:R-:W-:-:S02]  /*cdb0*/  ISETP.GE.AND P1, PT, R69, R2, PT ;  /* 0x000000024500720c */ /* 0x000fc40003f26270 */
[C---:B------:R-:W-:Y:S02]  /*cdc0*/  LOP3.LUT R15, R139.reuse, 0xb8, RZ, 0xfc, !PT ;  /* 0x000000b88b0f7812 */ /* 0x040fe400078efcff */
        /* <DEDUP_REMOVED lines=18> */
[----:B------:R-:W-:-:S02]  /*cef0*/  LOP3.LUT R7, R139, 0xc0, RZ, 0xfc, !PT ;  /* 0x000000c08b077812 */ /* 0x000fc400078efcff */
[----:B------:R-:W-:Y:S02]  /*cf00*/  FSEL R64, R64, -INF , !P4 ;  /* 0xff80000040407808 */ /* 0x000fe40006000000 */
[----:B------:R-:W-:Y:S02]  /*cf10*/  FSEL R60, R60, -INF , !P2 ;  /* 0xff8000003c3c7808 */ /* 0x000fe40005000000 */
[----:B------:R-:W-:Y:S02]  /*cf20*/  LOP3.LUT R59, R139, 0xc1, RZ, 0xfc, !PT ;  /* 0x000000c18b3b7812 */ /* 0x000fe400078efcff */
[----:B------:R-:W-:Y:S02]  /*cf30*/  FSEL R174, R61, -INF , !P3 ;  /* 0xff8000003dae7808 */ /* 0x000fe40005800000 */
[----:B------:R-:W-:Y:S02]  /*cf40*/  FSEL R58, R63, -INF , !P0 ;  /* 0xff8000003f3a7808 */ /* 0x000fe40004000000 */
[----:B------:R-:W-:-:S02]  /*cf50*/  ISETP.GE.AND P4, PT, R5, R184, PT ;  /* 0x000000b80500720c */ /* 0x000fc40003f86270 */
[----:B------:R-:W-:Y:S02]  /*cf60*/  ISETP.GE.AND P2, PT, R5, R2, PT ;  /* 0x000000020500720c */ /* 0x000fe40003f46270 */
[C---:B------:R-:W-:Y:S02]  /*cf70*/  ISETP.GE.AND P3, PT, R7.reuse, R184, PT ;  /* 0x000000b80700720c */ /* 0x040fe40003f66270 */
[----:B------:R-:W-:Y:S02]  /*cf80*/  ISETP.GE.AND P0, PT, R7, R2, PT ;  /* 0x000000020700720c */ /* 0x000fe40003f06270 */
[----:B------:R-:W-:Y:S02]  /*cf90*/  LOP3.LUT R5, R139, 0xc8, RZ, 0xfc, !PT ;  /* 0x000000c88b057812 */ /* 0x000fe400078efcff */
[----:B------:R-:W-:Y:S02]  /*cfa0*/  I2FP.F32.S32 R7, R7 ;  /* 0x0000000700077245 */ /* 0x000fe40000201400 */
[----:B------:R-:W-:-:S02]  /*cfb0*/  I2FP.F32.S32 R30, R59 ;  /* 0x0000003b001e7245 */ /* 0x000fc40000201400 */
[----:B------:R-:W-:Y:S01]  /*cfc0*/  FSEL R170, R170, -INF , !P5 ;  /* 0xff800000aaaa7808 */ /* 0x000fe20006800000 */
[C---:B------:R-:W-:Y:S01]  /*cfd0*/  FFMA.FTZ R52, R7.reuse, UR8, R52 ;  /* 0x0000000807347c23 */ /* 0x040fe20008010034 */
[----:B------:R-:W-:Y:S01]  /*cfe0*/  FSEL R56, R56, -INF , !P2 ;  /* 0xff80000038387808 */ /* 0x000fe20005000000 */
[----:B------:R-:W-:Y:S01]  /*cff0*/  FFMA.FTZ R7, R7, UR8, R54 ;  /* 0x0000000807077c23 */ /* 0x000fe20008010036 */
[C---:B------:R-:W-:Y:S01]  /*d000*/  ISETP.GE.AND P5, PT, R5.reuse, R184, PT ;  /* 0x000000b80500720c */ /* 0x040fe20003fa6270 */
[C---:B------:R-:W-:Y:S01]  /*d010*/  FFMA.FTZ R54, R30.reuse, UR8, R53 ;  /* 0x000000081e367c23 */ /* 0x040fe20008010035 */
[----:B------:R-:W-:Y:S01]  /*d020*/  ISETP.GE.AND P2, PT, R5, R2, PT ;  /* 0x000000020500720c */ /* 0x000fe20003f46270 */
[----:B------:R-:W-:Y:S01]  /*d030*/  FFMA.FTZ R53, R30, UR8, R55 ;  /* 0x000000081e357c23 */ /* 0x000fe20008010037 */
[----:B------:R-:W-:Y:S02]  /*d040*/  I2FP.F32.S32 R5, R5 ;  /* 0x0000000500057245 */ /* 0x000fe40000201400 */
[----:B------:R-:W-:-:S02]  /*d050*/  FSEL R57, R15, -INF , !P1 ;  /* 0xff8000000f397808 */ /* 0x000fc40004800000 */
[----:B------:R-:W-:Y:S01]  /*d060*/  ISETP.GE.AND P6, PT, R59, R184, PT ;  /* 0x000000b83b00720c */ /* 0x000fe20003fc6270 */
[----:B------:R-:W-:Y:S01]  /*d070*/  FFMA.FTZ R168, R5, UR8, R48 ;  /* 0x0000000805a87c23 */ /* 0x000fe20008010030 */
[----:B------:R-:W-:Y:S01]  /*d080*/  ISETP.GE.AND P1, PT, R59, R2, PT ;  /* 0x000000023b00720c */ /* 0x000fe20003f26270 */
[----:B------:R-:W-:Y:S01]  /*d090*/  FFMA.FTZ R48, R5, UR8, R50 ;  /* 0x0000000805307c23 */ /* 0x000fe20008010032 */
[C---:B------:R-:W-:Y:S02]  /*d0a0*/  LOP3.LUT R15, R139.reuse, 0xd0, RZ, 0xfc, !PT ;  /* 0x000000d08b0f7812 */ /* 0x040fe400078efcff */
[C---:B------:R-:W-:Y:S02]  /*d0b0*/  LOP3.LUT R59, R139.reuse, 0xc9, RZ, 0xfc, !PT ;  /* 0x000000c98b3b7812 */ /* 0x040fe400078efcff */
[----:B------:R-:W-:Y:S02]  /*d0c0*/  LOP3.LUT R5, R139, 0xd1, RZ, 0xfc, !PT ;  /* 0x000000d18b057812 */ /* 0x000fe400078efcff */
[----:B------:R-:W-:-:S02]  /*d0d0*/  FSEL R54, R54, -INF , !P6 ;  /* 0xff80000036367808 */ /* 0x000fc40007000000 */
[----:B------:R-:W-:Y:S02]  /*d0e0*/  FSEL R53, R53, -INF , !P1 ;  /* 0xff80000035357808 */ /* 0x000fe40004800000 */
[C---:B------:R-:W-:Y:S02]  /*d0f0*/  ISETP.GE.AND P6, PT, R15.reuse, R184, PT ;  /* 0x000000b80f00720c */ /* 0x040fe40003fc6270 */
[----:B------:R-:W-:Y:S02]  /*d100*/  ISETP.GE.AND P1, PT, R15, R2, PT ;  /* 0x000000020f00720c */ /* 0x000fe40003f26270 */
[----:B------:R-:W-:Y:S02]  /*d110*/  FSEL R180, R52, -INF , !P3 ;  /* 0xff80000034b47808 */ /* 0x000fe40005800000 */
[----:B------:R-:W-:Y:S02]  /*d120*/  I2FP.F32.S32 R15, R15 ;  /* 0x0000000f000f7245 */ /* 0x000fe40000201400 */
[----:B------:R-:W-:-:S02]  /*d130*/  I2FP.F32.S32 R52, R59 ;  /* 0x0000003b00347245 */ /* 0x000fc40000201400 */
        /* <DEDUP_REMOVED lines=9> */
[----:B------:R-:W-:Y:S01]  /*d1d0*/  ISETP.GE.AND P4, PT, R59, R184, PT ;  /* 0x000000b83b00720c */ /* 0x000fe20003f86270 */
[----:B------:R-:W-:Y:S01]  /*d1e0*/  FFMA.FTZ R15, R15, UR8, R46 ;  /* 0x000000080f0f7c23 */ /* 0x000fe2000801002e */
[----:B------:R-:W-:-:S02]  /*d1f0*/  ISETP.GE.AND P0, PT, R59, R2, PT ;  /* 0x000000023b00720c */ /* 0x000fc40003f06270 */
[C---:B------:R-:W-:Y:S02]  /*d200*/  ISETP.GE.AND P5, PT, R5.reuse, R184, PT ;  /* 0x000000b80500720c */ /* 0x040fe40003fa6270 */
[----:B------:R-:W-:Y:S02]  /*d210*/  ISETP.GE.AND P3, PT, R5, R2, PT ;  /* 0x000000020500720c */ /* 0x000fe40003f66270 */
        /* <DEDUP_REMOVED lines=11> */
[----:B------:R-:W-:Y:S02]  /*d2d0*/  I2FP.F32.S32 R7, R7 ;  /* 0x0000000700077245 */ /* 0x000fe40000201400 */
[----:B------:R-:W-:Y:S02]  /*d2e0*/  I2FP.F32.S32 R5, R5 ;  /* 0x0000000500057245 */ /* 0x000fe40000201400 */
[----:B------:R-:W-:Y:S01]  /*d2f0*/  I2FP.F32.S32 R50, R47 ;  /* 0x0000002f00327245 */ /* 0x000fe20000201400 */
[----:B------:R-:W-:Y:S01]  /*d300*/  FFMA.FTZ R40, R7, UR8, R40 ;  /* 0x0000000807287c23 */ /* 0x000fe20008010028 */
[----:B------:R-:W-:Y:S01]  /*d310*/  FSEL R138, R138, -INF , !P6 ;  /* 0xff8000008a8a7808 */ /* 0x000fe20007000000 */
[----:B------:R-:W-:Y:S01]  /*d320*/  FFMA.FTZ R164, R5, UR8, R36 ;  /* 0x0000000805a47c23 */ /* 0x000fe20008010024 */
[----:B------:R-:W-:Y:S01]  /*d330*/  FFMA.FTZ R42, R7, UR8, R42 ;  /* 0x00000008072a7c23 */ /* 0x000fe2000801002a */
[C---:B------:R-:W-:Y:S01]  /*d340*/  FFMA.FTZ R166, R50.reuse, UR8, R41 ;  /* 0x0000000832a67c23 */ /* 0x040fe20008010029 */
[----:B------:R-:W-:Y:S01]  /*d350*/  FFMA.FTZ R36, R5, UR8, R38 ;  /* 0x0000000805247c23 */ /* 0x000fe20008010026 */
[----:B------:R-:W-:Y:S01]  /*d360*/  ISETP.GE.AND P6, PT, R47, R184, PT ;  /* 0x000000b82f00720c */ /* 0x000fe20003fc6270 */
[----:B------:R-:W-:Y:S01]  /*d370*/  FFMA.FTZ R41, R50, UR8, R43 ;  /* 0x0000000832297c23 */ /* 0x000fe2000801002b */
[----:B------:R-:W-:-:S02]  /*d380*/  LOP3.LUT R5, R139, 0xe1, RZ, 0xfc, !PT ;  /* 0x000000e18b057812 */ /* 0x000fc400078efcff */
[----:B------:R-:W-:Y:S02]  /*d390*/  LOP3.LUT R7, R139, 0xe8, RZ, 0xfc, !PT ;  /* 0x000000e88b077812 */ /* 0x000fe400078efcff */
[----:B------:R-:W-:Y:S02]  /*d3a0*/  FSEL R148, R40, -INF , !P4 ;  /* 0xff80000028947808 */ /* 0x000fe40006000000 */
        /* <DEDUP_REMOVED lines=9> */
[----:B------:R-:W-:Y:S02]  /*d440*/  I2FP.F32.S32 R7, R7 ;  /* 0x0000000700077245 */ /* 0x000fe40000201400 */
[----:B------:R-:W-:Y:S02]  /*d450*/  FSEL R48, R48, -INF , !P2 ;  /* 0xff80000030307808 */ /* 0x000fe40005000000 */
[----:B------:R-:W-:Y:S01]  /*d460*/  ISETP.GE.AND P4, PT, R5, R184, PT ;  /* 0x000000b80500720c */ /* 0x000fe20003f86270 */
[----:B------:R-:W-:Y:S01]  /*d470*/  FFMA.FTZ R34, R7, UR8, R34 ;  /* 0x0000000807227c23 */ /* 0x000fe20008010022 */
[----:B------:R-:W-:Y:S01]  /*d480*/  ISETP.GE.AND P1, PT, R5, R2, PT ;  /* 0x000000020500720c */ /* 0x000fe20003f26270 */
[----:B------:R-:W-:Y:S01]  /*d490*/  FFMA.FTZ R32, R7, UR8, R32 ;  /* 0x0000000807207c23 */ /* 0x000fe20008010020 */
[----:B------:R-:W-:-:S02]  /*d4a0*/  I2FP.F32.S32 R38, R15 ;  /* 0x0000000f00267245 */ /* 0x000fc40000201400 */
[----:B------:R-:W-:Y:S02]  /*d4b0*/  ISETP.GE.AND P2, PT, R47, R2, PT ;  /* 0x000000022f00720c */ /* 0x000fe40003f46270 */
[----:B------:R-:W-:Y:S01]  /*d4c0*/  P2R R5, PR, RZ, 0x40 ;  /* 0x00000040ff057803 */ /* 0x000fe20000000000 */
[----:B------:R-:W-:Y:S01]  /*d4d0*/  FFMA.FTZ R33, R38, UR8, R33 ;  /* 0x0000000826217c23 */ /* 0x000fe20008010021 */
[----:B------:R-:W-:Y:S01]  /*d4e0*/  FSEL R36, R36, -INF , !P3 ;  /* 0xff80000024247808 */ /* 0x000fe20005800000 */
[----:B------:R-:W-:Y:S01]  /*d4f0*/  FFMA.FTZ R35, R38, UR8, R35 ;  /* 0x0000000826237c23 */ /* 0x000fe20008010023 */
[C---:B------:R-:W-:Y:S02]  /*d500*/  ISETP.GE.AND P6, PT, R15.reuse, R184, PT ;  /* 0x000000b80f00720c */ /* 0x040fe40003fc6270 */
[----:B------:R-:W-:Y:S02]  /*d510*/  ISETP.GE.AND P3, PT, R15, R2, PT ;  /* 0x000000020f00720c */ /* 0x000fe40003f66270 */
[----:B------:R-:W-:-:S02]  /*d520*/  LOP3.LUT R47, R139, 0xf0, RZ, 0xfc, !PT ;  /* 0x000000f08b2f7812 */ /* 0x000fc400078efcff */
[----:B------:R-:W-:Y:S02]  /*d530*/  LOP3.LUT R15, R139, 0xf1, RZ, 0xfc, !PT ;  /* 0x000000f18b0f7812 */ /* 0x000fe400078efcff */
[----:B------:R-:W-:Y:S02]  /*d540*/  FSEL R162, R37, -INF , !P4 ;  /* 0xff80000025a27808 */ /* 0x000fe40006000000 */
[----:B------:R-:W-:Y:S02]  /*d550*/  ISETP.NE.AND P4, PT, R5, RZ, PT ;  /* 0x000000ff0500720c */ /* 0x000fe40003f85270 */
[----:B------:R-:W-:Y:S02]  /*d560*/  I2FP.F32.S32 R5, R47 ;  /* 0x0000002f00057245 */ /* 0x000fe40000201400 */
[----:B------:R-:W-:Y:S02]  /*d570*/  FSEL R38, R34, -INF , !P0 ;  /* 0xff80000022267808 */ /* 0x000fe40004000000 */
[----:B------:R-:W-:Y:S01]  /*d580*/  I2FP.F32.S32 R34, R15 ;  /* 0x0000000f00227245 */ /* 0x000fe20000201400 */
[----:B------:R-:W-:Y:S01]  /*d590*/  FFMA.FTZ R26, R5, UR8, R26 ;  /* 0x00000008051a7c23 */ /* 0x000fe2000801001a */
[----:B------:R-:W-:Y:S01]  /*d5a0*/  LOP3.LUT R7, R139, 0xf9, RZ, 0xfc, !PT ;  /* 0x000000f98b077812 */ /* 0x000fe200078efcff */
[----:B------:R-:W-:Y:S01]  /*d5b0*/  FFMA.FTZ R24, R5, UR8, R24 ;  /* 0x0000000805187c23 */ /* 0x000fe20008010018 */
[----:B------:R-:W-:Y:S01]  /*d5c0*/  FSEL R41, R41, -INF , !P2 ;  /* 0xff80000029297808 */ /* 0x000fe20005000000 */
[----:B------:R-:W-:Y:S01]  /*d5d0*/  FFMA.FTZ R25, R34, UR8, R25 ;  /* 0x0000000822197c23 */ /* 0x000fe20008010019 */
[----:B------:R-:W-:Y:S01]  /*d5e0*/  FSEL R152, R32, -INF , !P4 ;  /* 0xff80000020987808 */ /* 0x000fe20006000000 */
[----:B------:R-:W-:Y:S01]  /*d5f0*/  FFMA.FTZ R27, R34, UR8, R27 ;  /* 0x00000008221b7c23 */ /* 0x000fe2000801001b */
[----:B------:R-:W-:-:S02]  /*d600*/  FSEL R114, R33, -INF , !P6 ;  /* 0xff80000021727808 */ /* 0x000fc40007000000 */
[----:B------:R-:W-:Y:S02]  /*d610*/  ISETP.GE.AND P2, PT, R47, R2, PT ;  /* 0x000000022f00720c */ /* 0x000fe40003f46270 */
[C---:B------:R-:W-:Y:S02]  /*d620*/  ISETP.GE.AND P6, PT, R7.reuse, R184, PT ;  /* 0x000000b80700720c */ /* 0x040fe40003fc6270 */
[----:B------:R-:W-:Y:S02]  /*d630*/  ISETP.GE.AND P0, PT, R7, R2, PT ;  /* 0x000000020700720c */ /* 0x000fe40003f06270 */
[----:B------:R-:W-:Y:S02]  /*d640*/  I2FP.F32.S32 R32, R7 ;  /* 0x0000000700207245 */ /* 0x000fe40000201400 */
[----:B------:R-:W-:Y:S02]  /*d650*/  ISETP.GE.AND P4, PT, R15, R184, PT ;  /* 0x000000b80f00720c */ /* 0x000fe40003f86270 */
[C---:B------:R-:W-:Y:S01]  /*d660*/  LOP3.LUT R7, R139.reuse, 0x58, RZ, 0xfc, !PT ;  /* 0x000000588b077812 */ /* 0x040fe200078efcff */
[C---:B------:R-:W-:Y:S01]  /*d670*/  FFMA.FTZ R21, R32.reuse, UR8, R21 ;  /* 0x0000000820157c23 */ /* 0x040fe20008010015 */
[----:B------:R-:W-:Y:S01]  /*d680*/  LOP3.LUT R5, R139, 0x60, RZ, 0xfc, !PT ;  /* 0x000000608b057812 */ /* 0x000fe200078efcff */
[----:B------:R-:W-:Y:S01]  /*d690*/  FFMA.FTZ R23, R32, UR8, R23 ;  /* 0x0000000820177c23 */ /* 0x000fe20008010017 */
[----:B------:R-:W-:-:S02]  /*d6a0*/  FSEL R40, R26, -INF , !P2 ;  /* 0xff8000001a287808 */ /* 0x000fc40005000000 */
[----:B------:R-:W-:Y:S02]  /*d6b0*/  FSEL R164, R164, -INF , !P5 ;  /* 0xff800000a4a47808 */ /* 0x000fe40006800000 */
[----:B------:R-:W-:Y:S02]  /*d6c0*/  FSEL R39, R39, -INF , !P1 ;  /* 0xff80000027277808 */ /* 0x000fe40004800000 */
[----:B------:R-:W-:Y:S02]  /*d6d0*/  FSEL R49, R25, -INF , !P4 ;  /* 0xff80000019317808 */ /* 0x000fe40006000000 */
[-C--:B------:R-:W-:Y:S02]  /*d6e0*/  ISETP.GE.AND P2, PT, R7, R184.reuse, PT ;  /* 0x000000b80700720c */ /* 0x080fe40003f46270 */
[----:B------:R-:W-:Y:S02]  /*d6f0*/  ISETP.GE.AND P5, PT, R47, R184, PT ;  /* 0x000000b82f00720c */ /* 0x000fe40003fa6270 */
[----:B------:R-:W-:-:S02]  /*d700*/  ISETP.GE.AND P1, PT, R15, R2, PT ;  /* 0x000000020f00720c */ /* 0x000fc40003f26270 */
[----:B------:R-:W-:Y:S02]  /*d710*/  I2FP.F32.S32 R7, R7 ;  /* 0x0000000700077245 */ /* 0x000fe40000201400 */
[----:B------:R-:W-:Y:S02]  /*d720*/  ISETP.GE.AND P4, PT, R5, R184, PT ;  /* 0x000000b80500720c */ /* 0x000fe40003f86270 */
[----:B------:R-:W-:Y:S01]  /*d730*/  LOP3.LUT R15, R139, 0x50, RZ, 0xfc, !PT ;  /* 0x000000508b0f7812 */ /* 0x000fe200078efcff */
[----:B------:R-:W-:Y:S01]  /*d740*/  FFMA.FTZ R104, R7, UR8, R104 ;  /* 0x0000000807687c23 */ /* 0x000fe20008010068 */
[----:B------:R-:W-:Y:S02]  /*d750*/  I2FP.F32.S32 R5, R5 ;  /* 0x0000000500057245 */ /* 0x000fe40000201400 */
[----:B------:R-:W-:Y:S02]  /*d760*/  LOP3.LUT R33, R139, 0x59, RZ, 0xfc, !PT ;  /* 0x000000598b217812 */ /* 0x000fe400078efcff */
[----:B------:R-:W-:Y:S01]  /*d770*/  FSEL R37, R35, -INF , !P3 ;  /* 0xff80000023257808 */ /* 0x000fe20005800000 */
[----:B------:R-:W-:Y:S01]  /*d780*/  FFMA.FTZ R208, R5, UR8, R100 ;  /* 0x0000000805d07c23 */ /* 0x000fe20008010064 */
[----:B------:R-:W-:-:S02]  /*d790*/  FSEL R50, R24, -INF , !P5 ;  /* 0xff80000018327808 */ /* 0x000fc40006800000 */
[----:B------:R-:W-:Y:S02]  /*d7a0*/  LOP3.LUT R35, R139, 0x51, RZ, 0xfc, !PT ;  /* 0x000000518b237812 */ /* 0x000fe400078efcff */
[----:B------:R-:W-:Y:S02]  /*d7b0*/  ISETP.GE.AND P5, PT, R15, R184, PT ;  /* 0x000000b80f00720c */ /* 0x000fe40003fa6270 */
[----:B------:R-:W-:Y:S02]  /*d7c0*/  I2FP.F32.S32 R15, R15 ;  /* 0x0000000f000f7245 */ /* 0x000fe40000201400 */
[----:B------:R-:W-:Y:S02]  /*d7d0*/  I2FP.F32.S32 R34, R33 ;  /* 0x0000002100227245 */ /* 0x000fe40000201400 */
[----:B------:R-:W-:Y:S01]  /*d7e0*/  LOP3.LUT R5, R139, 0x70, RZ, 0xfc, !PT ;  /* 0x000000708b057812 */ /* 0x000fe200078efcff */
[----:B------:R-:W-:Y:S01]  /*d7f0*/  FFMA.FTZ R108, R15, UR8, R108 ;  /* 0x000000080f6c7c23 */ /* 0x000fe2000801006c */
[----:B------:R-:W-:Y:S01]  /*d800*/  I2FP.F32.S32 R24, R35 ;  /* 0x0000002300187245 */ /* 0x000fe20000201400 */
[----:B------:R-:W-:Y:S01]  /*d810*/  FFMA.FTZ R34, R34, UR8, R105 ;  /* 0x0000000822227c23 */ /* 0x000fe20008010069 */
[----:B------:R-:W-:-:S02]  /*d820*/  FSEL R100, R104, -INF , !P2 ;  /* 0xff80000068647808 */ /* 0x000fc40005000000 */
[----:B------:R-:W-:Y:S01]  /*d830*/  FSEL R47, R27, -INF , !P1 ;  /* 0xff8000001b2f7808 */ /* 0x000fe20004800000 */
[----:B------:R-:W-:Y:S01]  /*d840*/  FFMA.FTZ R109, R24, UR8, R109 ;  /* 0x00000008186d7c23 */ /* 0x000fe2000801006d */
[-C--:B------:R-:W-:Y:S02]  /*d850*/  ISETP.GE.AND P2, PT, R5, R184.reuse, PT ;  /* 0x000000b80500720c */ /* 0x080fe40003f46270 */
[----:B------:R-:W-:Y:S02]  /*d860*/  ISETP.GE.AND P1, PT, R33, R184, PT ;  /* 0x000000b82100720c */ /* 0x000fe40003f26270 */
[C---:B------:R-:W-:Y:S02]  /*d870*/  LOP3.LUT R25, R139.reuse, 0x61, RZ, 0xfc, !PT ;  /* 0x000000618b197812 */ /* 0x040fe400078efcff */
[----:B------:R-:W-:Y:S02]  /*d880*/  LOP3.LUT R15, R139, 0x71, RZ, 0xfc, !PT ;  /* 0x000000718b0f7812 */ /* 0x000fe400078efcff */
[----:B------:R-:W-:-:S02]  /*d890*/  I2FP.F32.S32 R5, R5 ;  /* 0x0000000500057245 */ /* 0x000fc40000201400 */
[----:B------:R-:W-:Y:S02]  /*d8a0*/  LOP3.LUT R7, R139, 0x68, RZ, 0xfc, !PT ;  /* 0x000000688b077812 */ /* 0x000fe400078efcff */
[----:B------:R-:W-:Y:S01]  /*d8b0*/  ISETP.GE.AND P3, PT, R35, R184, PT ;  /* 0x000000b82300720c */ /* 0x000fe20003f66270 */
[----:B------:R-:W-:Y:S01]  /*d8c0*/  FFMA.FTZ R32, R5, UR8, R92 ;  /* 0x0000000805207c23 */ /* 0x000fe2000801005c */
[----:B------:R-:W-:Y:S02]  /*d8d0*/  FSEL R42, R21, -INF , !P6 ;  /* 0xff800000152a7808 */ /* 0x000fe40007000000 */
[----:B------:R-:W-:Y:S02]  /*d8e0*/  LOP3.LUT R21, R139, 0x69, RZ, 0xfc, !PT ;  /* 0x000000698b157812 */ /* 0x000fe400078efcff */
[----:B------:R-:W-:Y:S02]  /*d8f0*/  I2FP.F32.S32 R26, R25 ;  /* 0x00000019001a7245 */ /* 0x000fe40000201400 */
[----:B------:R-:W-:-:S02]  /*d900*/  FSEL R34, R34, -INF , !P1 ;  /* 0xff80000022227808 */ /* 0x000fc40004800000 */
[----:B------:R-:W-:Y:S01]  /*d910*/  I2FP.F32.S32 R24, R15 ;  /* 0x0000000f00187245 */ /* 0x000fe20000201400 */
[----:B------:R-:W-:Y:S01]  /*d920*/  FFMA.FTZ R101, R26, UR8, R101 ;  /* 0x000000081a657c23 */ /* 0x000fe20008010065 */
[----:B------:R-:W-:Y:S02]  /*d930*/  FSEL R204, R108, -INF , !P5 ;  /* 0xff8000006ccc7808 */ /* 0x000fe40006800000 */
[-C--:B------:R-:W-:Y:S01]  /*d940*/  ISETP.GE.AND P1, PT, R15, R184.reuse, PT ;  /* 0x000000b80f00720c */ /* 0x080fe20003f26270 */
[----:B------:R-:W-:Y:S01]  /*d950*/  FFMA.FTZ R93, R24, UR8, R93 ;  /* 0x00000008185d7c23 */ /* 0x000fe2000801005d */
[----:B------:R-:W-:Y:S02]  /*d960*/  ISETP.GE.AND P5, PT, R7, R184, PT ;  /* 0x000000b80700720c */ /* 0x000fe40003fa6270 */
[C---:B------:R-:W-:Y:S02]  /*d970*/  LOP3.LUT R5, R139.reuse, 0x79, RZ, 0xfc, !PT ;  /* 0x000000798b057812 */ /* 0x040fe400078efcff */
[----:B------:R-:W-:-:S02]  /*d980*/  LOP3.LUT R15, R139, 0x80, RZ, 0xfc, !PT ;  /* 0x000000808b0f7812 */ /* 0x000fc400078efcff */
[----:B------:R-:W-:Y:S02]  /*d990*/  I2FP.F32.S32 R7, R7 ;  /* 0x0000000700077245 */ /* 0x000fe40000201400 */
[----:B------:R-:W-:Y:S02]  /*d9a0*/  FSEL R200, R109, -INF , !P3 ;  /* 0xff8000006dc87808 */ /* 0x000fe40005800000 */
[----:B------:R-:W-:Y:S01]  /*d9b0*/  ISETP.GE.AND P3, PT, R21, R184, PT ;  /* 0x000000b81500720c */ /* 0x000fe20003f66270 */
[----:B------:R-:W-:Y:S01]  /*d9c0*/  FFMA.FTZ R96, R7, UR8, R96 ;  /* 0x0000000807607c23 */ /* 0x000fe20008010060 */
[----:B------:R-:W-:Y:S02]  /*d9d0*/  I2FP.F32.S32 R78, R21 ;  /* 0x00000015004e7245 */ /* 0x000fe40000201400 */
[----:B------:R-:W-:Y:S02]  /*d9e0*/  FSEL R51, R23, -INF , !P0 ;  /* 0xff80000017337808 */ /* 0x000fe40004000000 */
[----:B------:R-:W-:Y:S01]  /*d9f0*/  LOP3.LUT R21, R139, 0x78, RZ, 0xfc, !PT ;  /* 0x000000788b157812 */ /* 0x000fe200078efcff */
[----:B------:R-:W-:Y:S01]  /*da00*/  FFMA.FTZ R78, R78, UR8, R97 ;  /* 0x000000084e4e7c23 */ /* 0x000fe20008010061 */
[----:B------:R-:W-:-:S02]  /*da10*/  FSEL R208, R208, -INF , !P4 ;  /* 0xff800000d0d07808 */ /* 0x000fc40006000000 */
[-C--:B------:R-:W-:Y:S02]  /*da20*/  ISETP.GE.AND P0, PT, R25, R184.reuse, PT ;  /* 0x000000b81900720c */ /* 0x080fe40003f06270 */
[----:B------:R-:W-:Y:S02]  /*da30*/  I2FP.F32.S32 R24, R5 ;  /* 0x0000000500187245 */ /* 0x000fe40000201400 */
[-C--:B------:R-:W-:Y:S02]  /*da40*/  ISETP.GE.AND P4, PT, R15, R184.reuse, PT ;  /* 0x000000b80f00720c */ /* 0x080fe40003f86270 */
[----:B------:R-:W-:Y:S01]  /*da50*/  I2FP.F32.S32 R15, R15 ;  /* 0x0000000f000f7245 */ /* 0x000fe20000201400 */
[----:B------:R-:W-:Y:S01]  /*da60*/  FFMA.FTZ R89, R24, UR8, R89 ;  /* 0x0000000818597c23 */ /* 0x000fe20008010059 */
[----:B------:R-:W-:Y:S02]  /*da70*/  LOP3.LUT R7, R139, 0x50, RZ, 0xfc, !PT ;  /* 0x000000508b077812 */ /* 0x000fe400078efcff */
[----:B------:R-:W-:Y:S01]  /*da80*/  ISETP.GE.AND P6, PT, R21, R184, PT ;  /* 0x000000b81500720c */ /* 0x000fe20003fc6270 */
[----:B------:R-:W-:Y:S01]  /*da90*/  FFMA.FTZ R76, R15, UR8, R84 ;  /* 0x000000080f4c7c23 */ /* 0x000fe20008010054 */
[----:B------:R-:W-:-:S02]  /*daa0*/  I2FP.F32.S32 R21, R21 ;  /* 0x0000001500157245 */ /* 0x000fc40000201400 */
[----:B------:R-:W-:Y:S02]  /*dab0*/  FSEL R202, R101, -INF , !P0 ;  /* 0xff80000065ca7808 */ /* 0x000fe40004000000 */
[----:B------:R-:W-:Y:S01]  /*dac0*/  ISETP.GE.AND P0, PT, R5, R184, PT ;  /* 0x000000b80500720c */ /* 0x000fe20003f06270 */
[----:B------:R-:W-:Y:S01]  /*dad0*/  FFMA.FTZ R88, R21, UR8, R88 ;  /* 0x0000000815587c23 */ /* 0x000fe20008010058 */
[----:B------:R-:W-:Y:S02]  /*dae0*/  P2R R5, PR, RZ, 0x10 ;  /* 0x00000010ff057803 */ /* 0x000fe40000000000 */
[----:B------:R-:W-:Y:S02]  /*daf0*/  LOP3.LUT R25, R139, 0x51, RZ, 0xfc, !PT ;  /* 0x000000518b197812 */ /* 0x000fe400078efcff */
[----:B------:R-:W-:Y:S02]  /*db00*/  ISETP.GE.AND P4, PT, R7, R2, PT ;  /* 0x000000020700720c */ /* 0x000fe40003f86270 */
[----:B------:R-:W-:-:S02]  /*db10*/  LOP3.LUT R15, R139, 0x60, RZ, 0xfc, !PT ;  /* 0x000000608b0f7812 */ /* 0x000fc400078efcff */
[----:B------:R-:W-:Y:S02]  /*db20*/  I2FP.F32.S32 R7, R7 ;  /* 0x0000000700077245 */ /* 0x000fe40000201400 */
[----:B------:R-:W-:Y:S02]  /*db30*/  LOP3.LUT R21, R139, 0x59, RZ, 0xfc, !PT ;  /* 0x000000598b157812 */ /* 0x000fe400078efcff */
[----:B------:R-:W-:Y:S01]  /*db40*/  I2FP.F32.S32 R24, R25 ;  /* 0x0000001900187245 */ /* 0x000fe20000201400 */
[----:B------:R-:W-:Y:S01]  /*db50*/  FFMA.FTZ R110, R7, UR8, R110 ;  /* 0x00000008076e7c23 */ /* 0x000fe2000801006e */
[----:B------:R-:W-:Y:S02]  /*db60*/  FSEL R186, R89, -INF , !P0 ;  /* 0xff80000059ba7808 */ /* 0x000fe40004000000 */
[----:B------:R-:W-:Y:S01]  /*db70*/  LOP3.LUT R23, R139, 0x81, RZ, 0xfc, !PT ;  /* 0x000000818b177812 */ /* 0x000fe200078efcff */
[----:B------:R-:W-:Y:S01]  /*db80*/  FFMA.FTZ R24, R24, UR8, R111 ;  /* 0x0000000818187c23 */ /* 0x000fe2000801006f */
[----:B------:R-:W-:-:S02]  /*db90*/  ISETP.GE.AND P0, PT, R15, R2, PT ;  /* 0x000000020f00720c */ /* 0x000fc40003f06270 */
[----:B------:R-:W-:Y:S02]  /*dba0*/  FSEL R32, R32, -INF , !P2 ;  /* 0xff80000020207808 */ /* 0x000fe40005000000 */
[----:B------:R-:W-:Y:S02]  /*dbb0*/  FSEL R196, R96, -INF , !P5 ;  /* 0xff80000060c47808 */ /* 0x000fe40006800000 */
[----:B------:R-:W-:Y:S02]  /*dbc0*/  ISETP.GE.AND P2, PT, R21, R2, PT ;  /* 0x000000021500720c */ /* 0x000fe40003f46270 */
[----:B------:R-:W-:Y:S02]  /*dbd0*/  I2FP.F32.S32 R52, R21 ;  /* 0x0000001500347245 */ /* 0x000fe40000201400 */
[----:B------:R-:W-:Y:S02]  /*dbe0*/  FSEL R78, R78, -INF , !P3 ;  /* 0xff8000004e4e7808 */ /* 0x000fe40005800000 */
[----:B------:R-:W-:Y:S01]  /*dbf0*/  ISETP.GE.AND P5, PT, R23, R184, PT ;  /* 0x000000b81700720c */ /* 0x000fe20003fa6270 */
[----:B------:R-:W-:Y:S01]  /*dc00*/  FFMA.FTZ R52, R52, UR8, R107 ;  /* 0x0000000834347c23 */ /* 0x000fe2000801006b */
[----:B------:R-:W-:-:S02]  /*dc10*/  I2FP.F32.S32 R26, R23 ;  /* 0x00000017001a7245 */ /* 0x000fc40000201400 */
[----:B------:R-:W-:Y:S02]  /*dc20*/  FSEL R206, R93, -INF , !P1 ;  /* 0xff8000005dce7808 */ /* 0x000fe40004800000 */
[----:B------:R-:W-:Y:S01]  /*dc30*/  P2R R21, PR, RZ, 0x1 ;  /* 0x00000001ff157803 */ /* 0x000fe20000000000 */
[----:B------:R-:W-:Y:S01]  /*dc40*/  FFMA.FTZ R26, R26, UR8, R85 ;  /* 0x000000081a1a7c23 */ /* 0x000fe20008010055 */
[----:B------:R-:W-:Y:S02]  /*dc50*/  LOP3.LUT R23, R139, 0x58, RZ, 0xfc, !PT ;  /* 0x000000588b177812 */ /* 0x000fe400078efcff */
[----:B------:R-:W-:Y:S02]  /*dc60*/  ISETP.NE.AND P1, PT, R5, RZ, PT ;  /* 0x000000ff0500720c */ /* 0x000fe40003f25270 */
[----:B------:R-:W-:Y:S02]  /*dc70*/  ISETP.GE.AND P3, PT, R25, R2, PT ;  /* 0x000000021900720c */ /* 0x000fe40003f66270 */
[----:B------:R-:W-:-:S02]  /*dc80*/  LOP3.LUT R27, R139, 0x68, RZ, 0xfc, !PT ;  /* 0x000000688b1b7812 */ /* 0x000fc400078efcff */
[C---:B------:R-:W-:Y:S02]  /*dc90*/  LOP3.LUT R7, R139.reuse, 0x61, RZ, 0xfc, !PT ;  /* 0x000000618b077812 */ /* 0x040fe400078efcff */
[----:B------:R-:W-:Y:S02]  /*dca0*/  I2FP.F32.S32 R15, R15 ;  /* 0x0000000f000f7245 */ /* 0x000fe40000201400 */
[----:B------:R-:W-:Y:S02]  /*dcb0*/  LOP3.LUT R25, R139, 0x69, RZ, 0xfc, !PT ;  /* 0x000000698b197812 */ /* 0x000fe400078efcff */
[----:B------:R-:W-:Y:S01]  /*dcc0*/  FSEL R205, R110, -INF , !P4 ;  /* 0xff8000006ecd7808 */ /* 0x000fe20006000000 */
[----:B------:R-:W-:Y:S01]  /*dcd0*/  FFMA.FTZ R15, R15, UR8, R102 ;  /* 0x000000080f0f7c23 */ /* 0x000fe20008010066 */
[----:B------:R-:W-:Y:S02]  /*dce0*/  ISETP.NE.AND P4, PT, R21, RZ, PT ;  /* 0x000000ff1500720c */ /* 0x000fe40003f85270 */
[----:B------:R-:W-:-:S02]  /*dcf0*/  FSEL R84, R88, -INF , !P6 ;  /* 0xff80000058547808 */ /* 0x000fc40007000000 */
[----:B------:R-:W-:Y:S02]  /*dd00*/  I2FP.F32.S32 R5, R23 ;  /* 0x0000001700057245 */ /* 0x000fe40000201400 */
[----:B------:R-:W-:Y:S02]  /*dd10*/  FSEL R76, R76, -INF , !P1 ;  /* 0xff8000004c4c7808 */ /* 0x000fe40004800000 */
[----:B------:R-:W-:Y:S01]  /*dd20*/  I2FP.F32.S32 R21, R27 ;  /* 0x0000001b00157245 */ /* 0x000fe20000201400 */
[----:B------:R-:W-:Y:S01]  /*dd30*/  FFMA.FTZ R5, R5, UR8, R106 ;  /* 0x0000000805057c23 */ /* 0x000fe2000801006a */
[----:B------:R-:W-:Y:S02]  /*dd40*/  FSEL R193, R24, -INF , !P3 ;  /* 0xff80000018c17808 */ /* 0x000fe40005800000 */
[----:B------:R-:W-:Y:S01]  /*dd50*/  ISETP.GE.AND P1, PT, R7, R2, PT ;  /* 0x000000020700720c */ /* 0x000fe20003f26270 */
[----:B------:R-:W-:Y:S01]  /*dd60*/  FFMA.FTZ R21, R21, UR8, R98 ;  /* 0x0000000815157c23 */ /* 0x000fe20008010062 */
[----:B------:R-:W-:-:S02]  /*dd70*/  I2FP.F32.S32 R88, R7 ;  /* 0x0000000700587245 */ /* 0x000fc40000201400 */
[----:B------:R-:W-:Y:S02]  /*dd80*/  I2FP.F32.S32 R24, R25 ;  /* 0x0000001900187245 */ /* 0x000fe40000201400 */
[----:B------:R-:W-:Y:S01]  /*dd90*/  LOP3.LUT R7, R139, 0x71, RZ, 0xfc, !PT ;  /* 0x000000718b077812 */ /* 0x000fe200078efcff */
[----:B------:R-:W-:Y:S01]  /*dda0*/  FFMA.FTZ R88, R88, UR8, R103 ;  /* 0x0000000858587c23 */ /* 0x000fe20008010067 */
[----:B------:R-:W-:Y:S01]  /*ddb0*/  FSEL R26, R26, -INF , !P5 ;  /* 0xff8000001a1a7808 */ /* 0x000fe20006800000 */
[----:B------:R-:W-:Y:S01]  /*ddc0*/  FFMA.FTZ R24, R24, UR8, R99 ;  /* 0x0000000818187c23 */ /* 0x000fe20008010063 */
[----:B------:R-:W-:Y:S02]  /*ddd0*/  FSEL R185, R52, -INF , !P2 ;  /* 0xff80000034b97808 */ /* 0x000fe40005000000 */
[-C--:B------:R-:W-:Y:S02]  /*dde0*/  ISETP.GE.AND P6, PT, R23, R2.reuse, PT ;  /* 0x000000021700720c */ /* 0x080fe40003fc6270 */
[----:B------:R-:W-:-:S02]  /*ddf0*/  ISETP.GE.AND P0, PT, R27, R2, PT ;  /* 0x000000021b00720c */ /* 0x000fc40003f06270 */
[-C--:B------:R-:W-:Y:S02]  /*de00*/  ISETP.GE.AND P5, PT, R7, R2.reuse, PT ;  /* 0x000000020700720c */ /* 0x080fe40003fa6270 */
[----:B------:R-:W-:Y:S02]  /*de10*/  I2FP.F32.S32 R52, R7 ;  /* 0x0000000700347245 */ /* 0x000fe40000201400 */
[----:B------:R-:W-:Y:S02]  /*de20*/  LOP3.LUT R23, R139, 0x70, RZ, 0xfc, !PT ;  /* 0x000000708b177812 */ /* 0x000fe400078efcff */
[----:B------:R-:W-:Y:S01]  /*de30*/  ISETP.GE.AND P3, PT, R25, R2, PT ;  /* 0x000000021900720c */ /* 0x000fe20003f66270 */
[----:B------:R-:W-:Y:S01]  /*de40*/  FFMA.FTZ R95, R52, UR8, R95 ;  /* 0x00000008345f7c23 */ /* 0x000fe2000801005f */
[----:B------:R-:W-:Y:S02]  /*de50*/  FSEL R183, R15, -INF , !P4 ;  /* 0xff8000000fb77808 */ /* 0x000fe40006000000 */
[----:B------:R-:W-:-:S02]  /*de60*/  LOP3.LUT R7, R139, 0x80, RZ, 0xfc, !PT ;  /* 0x000000808b077812 */ /* 0x000fc400078efcff */
[C---:B------:R-:W-:Y:S02]  /*de70*/  LOP3.LUT R27, R139.reuse, 0x78, RZ, 0xfc, !PT ;  /* 0x000000788b1b7812 */ /* 0x040fe400078efcff */
[----:B------:R-:W-:Y:S02]  /*de80*/  LOP3.LUT R15, R139, 0x79, RZ, 0xfc, !PT ;  /* 0x000000798b0f7812 */ /* 0x000fe400078efcff */
[----:B------:R-:W-:Y:S02]  /*de90*/  FSEL R187, R5, -INF , !P6 ;  /* 0xff80000005bb7808 */ /* 0x000fe40007000000 */
[----:B------:R-:W-:Y:S02]  /*dea0*/  ISETP.GE.AND P2, PT, R139, R184, PT ;  /* 0x000000b88b00720c */ /* 0x000fe40003f46270 */
[----:B------:R-:W-:Y:S02]  /*deb0*/  FSEL R167, R21, -INF , !P0 ;  /* 0xff80000015a77808 */ /* 0x000fe40004000000 */
[----:B------:R-:W-:-:S02]  /*dec0*/  ISETP.GE.AND P6, PT, R23, R2, PT ;  /* 0x000000021700720c */ /* 0x000fc40003fc6270 */
[----:B------:R-:W-:Y:S02]  /*ded0*/  I2FP.F32.S32 R5, R139 ;  /* 0x0000008b00057245 */ /* 0x000fe40000201400 */
[----:B------:R-:W-:Y:S02]  /*dee0*/  FSEL R179, R24, -INF , !P3 ;  /* 0xff80000018b37808 */ /* 0x000fe40005800000 */
[-C--:B------:R-:W-:Y:S01]  /*def0*/  ISETP.GE.AND P0, PT, R7, R2.reuse, PT ;  /* 0x000000020700720c */ /* 0x080fe20003f06270 */
[C---:B------:R-:W-:Y:S01]  /*df00*/  FFMA.FTZ R16, R5.reuse, UR8, R16 ;  /* 0x0000000805107c23 */ /* 0x040fe20008010010 */
[----:B------:R-:W-:Y:S01]  /*df10*/  I2FP.F32.S32 R23, R23 ;  /* 0x0000001700177245 */ /* 0x000fe20000201400 */
[----:B------:R-:W-:Y:S01]  /*df20*/  FFMA.FTZ R5, R5, UR8, R18 ;  /* 0x0000000805057c23 */ /* 0x000fe20008010012 */
[----:B------:R-:W-:Y:S02]  /*df30*/  I2FP.F32.S32 R21, R27 ;  /* 0x0000001b00157245 */ /* 0x000fe40000201400 */
[----:B------:R-:W-:Y:S01]  /*df40*/  I2FP.F32.S32 R24, R15 ;  /* 0x0000000f00187245 */ /* 0x000fe20000201400 */
[----:B------:R-:W-:Y:S01]  /*df50*/  FFMA.FTZ R23, R23, UR8, R94 ;  /* 0x0000000817177c23 */ /* 0x000fe2000801005e */
[----:B------:R-:W-:Y:S01]  /*df60*/  I2FP.F32.S32 R7, R7 ;  /* 0x0000000700077245 */ /* 0x000fe20000201400 */
[----:B------:R-:W-:Y:S01]  /*df70*/  FFMA.FTZ R90, R21, UR8, R90 ;  /* 0x00000008155a7c23 */ /* 0x000fe2000801005a */
[----:B------:R-:W-:Y:S01]  /*df80*/  P2R R25, PR, RZ, 0x4 ;  /* 0x00000004ff197803 */ /* 0x000fe20000000000 */
[----:B------:R-:W-:Y:S01]  /*df90*/  FFMA.FTZ R91, R24, UR8, R91 ;  /* 0x00000008185b7c23 */ /* 0x000fe2000801005b */
[----:B------:R-:W-:Y:S01]  /*dfa0*/  FSEL R165, R88, -INF , !P1 ;  /* 0xff80000058a57808 */ /* 0x000fe20004800000 */
[----:B------:R-:W-:Y:S01]  /*dfb0*/  FFMA.FTZ R86, R7, UR8, R86 ;  /* 0x0000000807567c23 */ /* 0x000fe20008010056 */
[----:B------:R-:W-:-:S02]  /*dfc0*/  ISETP.GE.AND P4, PT, R139, R2, PT ;  /* 0x000000028b00720c */ /* 0x000fc40003f86270 */
[-C--:B------:R-:W-:Y:S02]  /*dfd0*/  ISETP.GE.AND P2, PT, R27, R2.reuse, PT ;  /* 0x000000021b00720c */ /* 0x080fe40003f46270 */
[----:B------:R-:W-:Y:S02]  /*dfe0*/  ISETP.NE.AND P3, PT, R25, RZ, PT ;  /* 0x000000ff1900720c */ /* 0x000fe40003f65270 */
[----:B------:R-:W-:Y:S02]  /*dff0*/  ISETP.GE.AND P1, PT, R15, R2, PT ;  /* 0x000000020f00720c */ /* 0x000fe40003f26270 */
[----:B------:R-:W-:Y:S02]  /*e000*/  FSEL R177, R23, -INF , !P6 ;  /* 0xff80000017b17808 */ /* 0x000fe40007000000 */
[----:B------:R-:W-:Y:S02]  /*e010*/  LOP3.LUT R52, R221, 0x18, RZ, 0xc0, !PT ;  /* 0x00000018dd347812 */ /* 0x000fe400078ec0ff */
[----:B------:R-:W-:-:S02]  /*e020*/  LEA R135, R141, UR5, 0x1 ;  /* 0x000000058d877c11 */ /* 0x000fc4000f8e08ff */
        /* <DEDUP_REMOVED lines=20> */
.L_x_2519:
        /* <DEDUP_REMOVED lines=28> */
[C---:B------:R-:W-:Y:S02]  /*e330*/  LOP3.LUT R15, R7.reuse, UR11, RZ, 0x3c, !PT ;  /* 0x0000000b070f7c12 */ /* 0x040fe4000f8e3cff */
[----:B------:R-:W-:Y:S01]  /*e340*/  LOP3.LUT R18, R7, UR10, RZ, 0x3c, !PT ;  /* 0x0000000a07127c12 */ /* 0x000fe2000f8e3cff */
[----:B------:R-:W1:Y:S01]  /*e350*/  LDCU.64 UR10, c[0x0][0x3a0] ;  /* 0x00007400ff0a77ac */ /* 0x000e620008000a00 */
[----:B------:R-:W-:-:S02]  /*e360*/  ISETP.GE.AND P4, PT, R15, RZ, PT ;  /* 0x000000ff0f00720c */ /* 0x000fc40003f86270 */
[----:B------:R-:W-:Y:S02]  /*e370*/  ISETP.GE.AND P5, PT, R18, RZ, PT ;  /* 0x000000ff1200720c */ /* 0x000fe40003fa6270 */
[----:B------:R-:W-:Y:S02]  /*e380*/  ISETP.NE.AND P0, PT, R7, RZ, PT ;  /* 0x000000ff0700720c */ /* 0x000fe40003f05270 */
[----:B------:R-:W-:Y:S01]  /*e390*/  @P3 IADD3 R27, PT, PT, R27, 0x1, RZ ;  /* 0x000000011b1b3810 */ /* 0x000fe20007ffe0ff */
[----:B------:R-:W-:Y:S01]  /*e3a0*/  @P2 VIADD R25, R25, 0x1 ;  /* 0x0000000119192836 */ /* 0x000fe20000000000 */
[----:B------:R-:W-:-:S05]  /*e3b0*/  LOP3.LUT R15, RZ, R7, RZ, 0x33, !PT ;  /* 0x00000007ff0f7212 */ /* 0x000fca00078e33ff */
[----:B------:R-:W-:Y:S02]  /*e3c0*/  @!P4 IMAD.MOV R25, RZ, RZ, -R25 ;  /* 0x000000ffff19c224 */ /* 0x000fe400078e0a19 */
[----:B------:R-:W-:-:S03]  /*e3d0*/  @!P5 IADD3 R27, PT, PT, -R27, RZ, RZ ;  /* 0x000000ff1b1bd210 */ /* 0x000fc60007ffe1ff */
[C---:B------:R-:W-:Y:S02]  /*e3e0*/  SEL R23, R15.reuse, R25, !P0 ;  /* 0x000000190f177207 */ /* 0x040fe40004000000 */
[----:B------:R-:W-:Y:S01]  /*e3f0*/  SEL R15, R15, R27, !P0 ;  /* 0x0000001b0f0f7207 */ /* 0x000fe20004000000 */
[----:B------:R-:W2:Y:S02]  /*e400*/  LDC.64 R24, c[0x0][0x3b8] ;  /* 0x0000ee00ff187b82 */ /* 0x000ea40000000a00 */
[----:B------:R-:W-:-:S04]  /*e410*/  IMAD.WIDE R92, R23, 0x4, R218 ;  /* 0x00000004175c7825 */ /* 0x000fc800078e02da */
[C---:B------:R-:W-:Y:S01]  /*e420*/  IMAD.WIDE R90, R15.reuse, 0x4, R218 ;  /* 0x000000040f5a7825 */ /* 0x040fe200078e02da */
[----:B------:R-:W3:Y:S04]  /*e430*/  LDG.E R21, desc[UR6][R92.64] ;  /* 0x000000065c157981 */ /* 0x000ee8000c1e1900 */
[----:B------:R-:W3:Y:S01]  /*e440*/  LDG.E R18, desc[UR6][R90.64] ;  /* 0x000000065a127981 */ /* 0x000ee2000c1e1900 */
[----:B------:R-:W-:-:S04]  /*e450*/  IMAD.IADD R86, R15, 0x1, -R23 ;  /* 0x000000010f567824 */ /* 0x000fc800078e0a17 */
[----:B------:R-:W-:-:S05]  /*e460*/  IMAD R7, R86, R7, -0x100 ;  /* 0xffffff0056077424 */ /* 0x000fca00078e0207 */
[----:B------:R-:W-:Y:S01]  /*e470*/  SHF.R.S32.HI R15, RZ, 0x1f, R7 ;  /* 0x0000001fff0f7819 */ /* 0x000fe20000011407 */
[----:B--2---:R-:W-:-:S04]  /*e480*/  IMAD.WIDE.U32 R88, R7, R24, RZ ;  /* 0x0000001807587225 */ /* 0x004fc800078e00ff */
[----:B------:R-:W-:-:S04]  /*e490*/  IMAD R86, R15, R24, RZ ;  /* 0x000000180f567224 */ /* 0x000fc800078e02ff */
[----:B------:R-:W-:-:S04]  /*e4a0*/  IMAD R25, R7, R25, R86 ;  /* 0x0000001907197224 */ /* 0x000fc800078e0256 */
[----:B------:R-:W-:Y:S01]  /*e4b0*/  IMAD.IADD R89, R89, 0x1, R25 ;  /* 0x0000000159597824 */ /* 0x000fe200078e0219 */
[----:B---3--:R-:W-:-:S04]  /*e4c0*/  IADD3 R18, PT, PT, R21, -R18, RZ ;  /* 0x8000001215127210 */ /* 0x008fc80007ffe0ff */
[----:B------:R-:W-:Y:S01]  /*e4d0*/  SHF.R.S32.HI R7, RZ, 0x1f, R18 ;  /* 0x0000001fff077819 */ /* 0x000fe20000011412 */
[----:B-1----:R-:W-:-:S04]  /*e4e0*/  IMAD.WIDE.U32 R88, R18, UR10, R88 ;  /* 0x0000000a12587c25 */ /* 0x002fc8000f8e0058 */
[----:B------:R-:W-:Y:S01]  /*e4f0*/  IMAD R7, R7, UR10, RZ ;  /* 0x0000000a07077c24 */ /* 0x000fe2000f8e02ff */
[----:B------:R-:W-:-:S03]  /*e500*/  LEA R198, P0, R88, R198, 0x1 ;  /* 0x000000c658c67211 */ /* 0x000fc600078008ff */
[----:B------:R-:W-:-:S05]  /*e510*/  IMAD R7, R18, UR11, R7 ;  /* 0x0000000b12077c24 */ /* 0x000fca000f8e0207 */
[----:B------:R-:W-:-:S04]  /*e520*/  IADD3 R7, PT, PT, R89, R7, RZ ;  /* 0x0000000759077210 */ /* 0x000fc80007ffe0ff */
[----:B------:R-:W-:-:S07]  /*e530*/  LEA.HI.X R197, R88, R197, R7, 0x1, P0 ;  /* 0x000000c558c57211 */ /* 0x000fce00000f0c07 */
.L_x_2520:
        /* <DEDUP_REMOVED lines=62> */
.L_x_2518:
[----:B------:R-:W-:Y:S01]  /*e920*/  FMNMX3.FTZ R7, R16, R14, R12, !PT ;  /* 0x0000000e10077276 */ /* 0x000fe2000781000c */
[----:B------:R-:W1:Y:S03]  /*e930*/  LDCU UR10, c[0x0][0x45c] ;  /* 0x00008b80ff0a77ac */ /* 0x000e660008000800 */
[----:B------:R-:W-:Y:S01]  /*e940*/  FMNMX3.FTZ R7, R7, R20, R10, !PT ;  /* 0x0000001407077276 */ /* 0x000fe2000781000a */
[----:B------:R-:W-:-:S03]  /*e950*/  UISETP.GT.AND UP0, UPT, UR9, UR20, UPT ;  /* 0x000000140900728c */ /* 0x000fc6000bf04270 */
        /* <DEDUP_REMOVED lines=37> */
[----:B------:R-:W-:Y:S01]  /*ebb0*/  FFMA.FTZ R128, R8, UR10, -R95 ;  /* 0x0000000a08807c23 */ /* 0x000fe2000801085f */
[----:B------:R-:W-:Y:S01]  /*ebc0*/  FMNMX3.FTZ R8, R5, R137, R31, !PT ;  /* 0x0000008905087276 */ /* 0x000fe2000781001f */
[--C-:B------:R-:W-:Y:S01]  /*ebd0*/  FFMA.FTZ R75, R4, UR10, -R95.reuse ;  /* 0x0000000a044b7c23 */ /* 0x100fe2000801085f */
[--C-:B------:R-:W-:Y:S01]  /*ebe0*/  FFMA.FTZ R73, R72, UR10, -R95.reuse ;  /* 0x0000000a48497c23 */ /* 0x100fe2000801085f */
[----:B------:R-:W-:Y:S01]  /*ebf0*/  FFMA.FTZ R72, R6, UR10, -R95 ;  /* 0x0000000a06487c23 */ /* 0x000fe2000801085f */
[----:B------:R-:W-:Y:S01]  /*ec00*/  FMNMX3.FTZ R8, R8, R13, R19, !PT ;  /* 0x0000000d08087276 */ /* 0x000fe20007810013 */
[--C-:B------:R-:W-:Y:S01]  /*ec10*/  FFMA.FTZ R118, R132, UR10, -R95.reuse ;  /* 0x0000000a84767c23 */ /* 0x100fe2000801085f */
[----:B------:R-:W-:Y:S01]  /*ec20*/  SHF.L.U32 R6, R223, 0x8, RZ ;  /* 0x00000008df067819 */ /* 0x000fe200000006ff */
[----:B------:R-:W-:Y:S01]  /*ec30*/  FFMA.FTZ R127, R142, UR10, -R95 ;  /* 0x0000000a8e7f7c23 */ /* 0x000fe2000801085f */
[----:B------:R-:W-:Y:S01]  /*ec40*/  FMNMX3.FTZ R8, R8, R11, R9, !PT ;  /* 0x0000000b08087276 */ /* 0x000fe20007810009 */
[--C-:B------:R-:W-:Y:S01]  /*ec50*/  FFMA.FTZ R108, R144, UR10, -R95.reuse ;  /* 0x0000000a906c7c23 */ /* 0x100fe2000801085f */
[----:B------:R-:W-:Y:S01]  /*ec60*/  LOP3.LUT R6, R6, 0x100, RZ, 0xc0, !PT ;  /* 0x0000010006067812 */ /* 0x000fe200078ec0ff */
        /* <DEDUP_REMOVED lines=84> */
[--C-:B------:R-:W-:Y:S01]  /*f1b0*/  FFMA.FTZ R164, R164, UR10, -R95.reuse ;  /* 0x0000000aa4a47c23 */ /* 0x100fe2000801085f */
[----:B------:R-:W-:Y:S01]  /*f1c0*/  FMNMX3.FTZ R7, R7, R53, R48, !PT ;  /* 0x0000003507077276 */ /* 0x000fe20007810030 */
[----:B------:R-:W-:Y:S01]  /*f1d0*/  MUFU.EX2 R111, R111 ;  /* 0x0000006f006f7308 */ /* 0x000fe20000000800 */
[----:B------:R-:W-:-:S02]  /*f1e0*/  FFMA.FTZ R49, R49, UR10, -R95 ;  /* 0x0000000a31317c23 */ /* 0x000fc4000801085f */
[----:B------:R-:W-:-:S04]  /*f1f0*/  FMNMX3.FTZ R7, R7, R46, R45, !PT ;  /* 0x0000002e07077276 */ /* 0x000fc8000781002d */
[----:B------:R-:W-:Y:S01]  /*f200*/  FMNMX3.FTZ R4, R7, R44, R43, !PT ;  /* 0x0000002c07047276 */ /* 0x000fe2000781002b */
[----:B------:R-:W-:Y:S01]  /*f210*/  MUFU.EX2 R108, R108 ;  /* 0x0000006c006c7308 */ /* 0x000fe20000000800 */
[----:B------:R-:W-:Y:S02]  /*f220*/  LOP3.LUT R7, R6, 0x20, R199, 0xf8, !PT ;  /* 0x0000002006077812 */ /* 0x000fe400078ef8c7 */
[----:B------:R-:W-:Y:S02]  /*f230*/  FMNMX3.FTZ R4, R4, R41, R36, !PT ;  /* 0x0000002904047276 */ /* 0x000fe40007810024 */
[----:B------:R-:W-:Y:S01]  /*f240*/  LOP3.LUT R132, R192, R7, RZ, 0xfc, !PT ;  /* 0x00000007c0847212 */ /* 0x000fe200078efcff */
[----:B------:R-:W-:Y:S01]  /*f250*/  FFMA.FTZ R192, R42, UR10, -R95 ;  /* 0x0000000a2ac07c23 */ /* 0x000fe2000801085f */
[----:B------:R-:W-:Y:S01]  /*f260*/  FMNMX3.FTZ R4, R4, R39, R38, !PT ;  /* 0x0000002704047276 */ /* 0x000fe20007810026 */
[----:B------:R-:W-:Y:S01]  /*f270*/  MUFU.EX2 R109, R109 ;  /* 0x0000006d006d7308 */ /* 0x000fe20000000800 */
[----:B------:R-:W-:-:S02]  /*f280*/  LEA R99, R132, UR5, 0x1 ;  /* 0x0000000584637c11 */ /* 0x000fc4000f8e08ff */
[----:B------:R-:W-:Y:S02]  /*f290*/  FMNMX3.FTZ R4, R4, R37, R40, !PT ;  /* 0x0000002504047276 */ /* 0x000fe40007810028 */
[----:B------:R-:W-:Y:S01]  /*f2a0*/  IADD3 R97, PT, PT, R0, R99, RZ ;  /* 0x0000006300617210 */ /* 0x000fe20007ffe0ff */
[----:B------:R-:W-:Y:S01]  /*f2b0*/  LDSM.16.MT88.4 R32, [R99+0x5400] ;  /* 0x005400006320783b */ /* 0x000fe20000004200 */
[----:B------:R-:W-:Y:S01]  /*f2c0*/  FMNMX3.FTZ R4, R4, R47, R82, !PT ;  /* 0x0000002f04047276 */ /* 0x000fe20007810052 */
[----:B------:R-:W-:Y:S02]  /*f2d0*/  MUFU.EX2 R106, R106 ;  /* 0x0000006a006a7308 */ /* 0x000fe40000000800 */
[----:B------:R-:W-:Y:S01]  /*f2e0*/  LDSM.16.MT88.4 R208, [R99+0x8c00] ;  /* 0x008c000063d0783b */ /* 0x000fe20000004200 */
        /* <DEDUP_REMOVED lines=28> */
[--C-:B------:R-:W-:Y:S01]  /*f4b0*/  FFMA.FTZ R131, R29, UR10, -R98.reuse ;  /* 0x0000000a1d837c23 */ /* 0x100fe20008010862 */
[----:B------:R-:W3:Y:S01]  /*f4c0*/  LDSM.16.MT88.4 R16, [R97+0x5400] ;  /* 0x005400006110783b */ /* 0x000ee20000004200 */
        /* <DEDUP_REMOVED lines=55> */
[----:B------:R-:W-:Y:S01]  /*f840*/  FFMA.FTZ R56, R56, UR10, -R98 ;  /* 0x0000000a38387c23 */ /* 0x000fe20008010862 */
[----:B----4-:R-:W-:Y:S01]  /*f850*/  FADD.FTZ R121, R139, R142 ;  /* 0x0000008e8b797221 */ /* 0x010fe20000010000 */
[----:B------:R-:W-:Y:S01]  /*f860*/  FFMA.FTZ R55, R55, UR10, -R98 ;  /* 0x0000000a37377c23 */ /* 0x000fe20008010862 */
[----:B------:R-:W-:Y:S01]  /*f870*/  MUFU.EX2 R131, R131 ;  /* 0x0000008300837308 */ /* 0x000fe20000000800 */
[C---:B--2---:R-:W-:Y:S01]  /*f880*/  HMMA.16816.F32 R24, R20.reuse, R12, RZ ;  /* 0x0000000c1418723c */ /* 0x044fe200000018ff */
[----:B------:R-:W-:Y:S01]  /*f890*/  F2FP.F16.F32.PACK_AB R12, R128, R141 ;  /* 0x0000008d800c723e */ /* 0x000fe200000000ff */
[C---:B---3--:R-:W-:Y:S01]  /*f8a0*/  FADD.FTZ R121, R126.reuse, R121 ;  /* 0x000000797e797221 */ /* 0x048fe20000010000 */
[----:B------:R-:W-:Y:S01]  /*f8b0*/  F2FP.F16.F32.PACK_AB R13, R126, R139 ;  /* 0x0000008b7e0d723e */ /* 0x000fe200000000ff */
[----:B------:R-:W-:Y:S01]  /*f8c0*/  FADD.FTZ R141, R141, R130 ;  /* 0x000000828d8d7221 */ /* 0x000fe20000010000 */
[--C-:B------:R-:W-:Y:S01]  /*f8d0*/  FFMA.FTZ R48, R48, UR10, -R98.reuse ;  /* 0x0000000a30307c23 */ /* 0x100fe20008010862 */
[--C-:B------:R-:W-:Y:S01]  /*f8e0*/  FFMA.FTZ R45, R45, UR10, -R98.reuse ;  /* 0x0000000a2d2d7c23 */ /* 0x100fe20008010862 */
[----:B------:R-:W2:Y:S01]  /*f8f0*/  MUFU.EX2 R116, R116 ;  /* 0x0000007400747308 */ /* 0x000ea20000000800 */
[----:B------:R-:W-:Y:S01]  /*f900*/  HMMA.16816.F32 R20, R20, R14, RZ ;  /* 0x0000000e1414723c */ /* 0x000fe200000018ff */
[----:B------:R-:W-:Y:S01]  /*f910*/  F2FP.F16.F32.PACK_AB R14, R118, R127 ;  /* 0x0000007f760e723e */ /* 0x000fe200000000ff */
[----:B------:R-:W-:Y:S01]  /*f920*/  FADD.FTZ R128, R128, R141 ;  /* 0x0000008d80807221 */ /* 0x000fe20000010000 */
[----:B-1----:R-:W-:Y:S01]  /*f930*/  F2FP.F16.F32.PACK_AB R15, R137, R122 ;  /* 0x0000007a890f723e */ /* 0x002fe200000000ff */
[--C-:B------:R-:W-:Y:S01]  /*f940*/  FFMA.FTZ R44, R44, UR10, -R98.reuse ;  /* 0x0000000a2c2c7c23 */ /* 0x100fe20008010862 */
[----:B------:R-:W-:Y:S01]  /*f950*/  FFMA.FTZ R43, R43, UR10, -R98 ;  /* 0x0000000a2b2b7c23 */ /* 0x000fe20008010862 */
[----:B------:R-:W-:Y:S01]  /*f960*/  FADD.FTZ R127, R127, R128 ;  /* 0x000000807f7f7221 */ /* 0x000fe20000010000 */
[----:B------:R-:W-:Y:S01]  /*f970*/  MUFU.EX2 R120, R120 ;  /* 0x0000007800787308 */ /* 0x000fe20000000800 */
[----:B------:R-:W-:Y:S01]  /*f980*/  FFMA.FTZ R65, R114, UR10, -R95 ;  /* 0x0000000a72417c23 */ /* 0x000fe2000801085f */
[--C-:B------:R-:W-:Y:S01]  /*f990*/  FFMA.FTZ R36, R36, UR10, -R98.reuse ;  /* 0x0000000a24247c23 */ /* 0x100fe20008010862 */
[C---:B------:R-:W-:Y:S01]  /*f9a0*/  HMMA.16816.F32 R8, R12.reuse, R32, R8 ;  /* 0x000000200c08723c */ /* 0x040fe20000001808 */
[----:B------:R-:W-:Y:S01]  /*f9b0*/  FADD.FTZ R118, R118, R127 ;  /* 0x0000007f76767221 */ /* 0x000fe20000010000 */
[--C-:B------:R-:W-:Y:S01]  /*f9c0*/  FFMA.FTZ R39, R39, UR10, -R98.reuse ;  /* 0x0000000a27277c23 */ /* 0x100fe20008010862 */
[--C-:B------:R-:W-:Y:S01]  /*f9d0*/  FFMA.FTZ R38, R38, UR10, -R98.reuse ;  /* 0x0000000a26267c23 */ /* 0x100fe20008010862 */
[--C-:B------:R-:W-:Y:S01]  /*f9e0*/  FFMA.FTZ R37, R37, UR10, -R98.reuse ;  /* 0x0000000a25257c23 */ /* 0x100fe20008010862 */
[----:B------:R-:W1:Y:S01]  /*f9f0*/  MUFU.EX2 R129, R129 ;  /* 0x0000008100817308 */ /* 0x000e620000000800 */
[----:B------:R-:W-:Y:S01]  /*fa00*/  FFMA.FTZ R193, R51, UR10, -R98 ;  /* 0x0000000a33c17c23 */ /* 0x000fe20008010862 */
[----:B------:R-:W-:Y:S01]  /*fa10*/  LDSM.16.MT88.4 R200, [R97+0x8c00] ;  /* 0x008c000061c8783b */ /* 0x000fe20000004200 */
[C---:B------:R-:W-:Y:S03]  /*fa20*/  HMMA.16816.F32 R4, R12.reuse, R34, R4 ;  /* 0x000000220c04723c */ /* 0x040fe60000001804 */
[----:B------:R-:W3:Y:S02]  /*fa30*/  LDSM.16.MT88.4 R32, [R97+0x5800] ;  /* 0x005800006120783b */ /* 0x000ee40000004200 */
[----:B------:R-:W-:Y:S03]  /*fa40*/  MUFU.EX2 R153, R153 ;  /* 0x0000009900997308 */ /* 0x000fe60000000800 */
[C---:B------:R-:W-:Y:S05]  /*fa50*/  HMMA.16816.F32 R24, R12.reuse, R16, R24 ;  /* 0x000000100c18723c */ /* 0x040fea0000001818 */
[----:B------:R-:W4:Y:S03]  /*fa60*/  MUFU.EX2 R138, R138 ;  /* 0x0000008a008a7308 */ /* 0x000f260000000800 */
        /* <DEDUP_REMOVED lines=15> */
[----:B------:R-:W-:Y:S06]  /*fb60*/  MUFU.EX2 R157, R157 ;  /* 0x0000009d009d7308 */ /* 0x000fec0000000800 */
[C---:B---3--:R-:W-:Y:S02]  /*fb70*/  HMMA.16816.F32 R24, R12.reuse, R32, R24 ;  /* 0x000000200c18723c */ /* 0x048fe40000001818 */
[----:B------:R-:W3:Y:S06]  /*fb80*/  MUFU.EX2 R154, R154 ;  /* 0x0000009a009a7308 */ /* 0x000eec0000000800 */
[----:B------:R-:W-:Y:S01]  /*fb90*/  HMMA.16816.F32 R20, R12, R34, R20 ;  /* 0x000000220c14723c */ /* 0x000fe20000001814 */
[----:B------:R-:W5:Y:S01]  /*fba0*/  LDSM.16.MT88.4 R32, [R99+0x6000] ;  /* 0x006000006320783b */ /* 0x000f620000004200 */
[----:B------:R-:W-:Y:S01]  /*fbb0*/  F2FP.F16.F32.PACK_AB R12, R106, R109 ;  /* 0x0000006d6a0c723e */ /* 0x000fe200000000ff */
[----:B------:R-:W-:Y:S01]  /*fbc0*/  MUFU.EX2 R155, R155 ;  /* 0x0000009b009b7308 */ /* 0x000fe20000000800 */
[----:B----4-:R-:W-:Y:S01]  /*fbd0*/  F2FP.F16.F32.PACK_AB R13, R138, R153 ;  /* 0x000000998a0d723e */ /* 0x010fe200000000ff */
[----:B------:R-:W-:Y:S01]  /*fbe0*/  FADD.FTZ R109, R109, R108 ;  /* 0x0000006c6d6d7221 */ /* 0x000fe20000010000 */
[----:B------:R-:W-:-:S02]  /*fbf0*/  F2FP.F16.F32.PACK_AB R14, R104, R105 ;  /* 0x00000069680e723e */ /* 0x000fc400000000ff */
[----:B-1----:R-:W-:Y:S01]  /*fc00*/  F2FP.F16.F32.PACK_AB R15, R151, R146 ;  /* 0x00000092970f723e */ /* 0x002fe200000000ff */
        /* <DEDUP_REMOVED lines=12> */
[----:B------:R-:W2:Y:S01]  /*fcd0*/  LDSM.16.MT88.4 R28, [R99+0x6400] ;  /* 0x00640000631c783b */ /* 0x000ea20000004200 */
[----:B------:R-:W-:-:S02]  /*fce0*/  F2FP.F16.F32.PACK_AB R12, R102, R103 ;  /* 0x00000067660c723e */ /* 0x000fc400000000ff */
[----:B---3--:R-:W-:Y:S01]  /*fcf0*/  F2FP.F16.F32.PACK_AB R13, R154, R157 ;  /* 0x0000009d9a0d723e */ /* 0x008fe200000000ff */
[----:B------:R-:W-:Y:S01]  /*fd00*/  MUFU.EX2 R160, R160 ;  /* 0x000000a000a07308 */ /* 0x000fe20000000800 */
[----:B------:R-:W-:Y:S02]  /*fd10*/  F2FP.F16.F32.PACK_AB R14, R93, R96 ;  /* 0x000000605d0e723e */ /* 0x000fe400000000ff */
[----:B-1----:R-:W-:-:S05]  /*fd20*/  F2FP.F16.F32.PACK_AB R15, R156, R155 ;  /* 0x0000009b9c0f723e */ /* 0x002fca00000000ff */
[----:B------:R-:W1:Y:S02]  /*fd30*/  MUFU.EX2 R161, R161 ;  /* 0x000000a100a17308 */ /* 0x000e640000000800 */
[C---:B-----5:R-:W-:Y:S06]  /*fd40*/  HMMA.16816.F32 R8, R12.reuse, R32, R8 ;  /* 0x000000200c08723c */ /* 0x060fec0000001808 */
[----:B------:R-:W-:Y:S02]  /*fd50*/  MUFU.EX2 R90, R90 ;  /* 0x0000005a005a7308 */ /* 0x000fe40000000800 */
[C---:B------:R-:W-:Y:S01]  /*fd60*/  HMMA.16816.F32 R4, R12.reuse, R34, R4 ;  /* 0x000000220c04723c */ /* 0x040fe20000001804 */
[----:B------:R-:W3:Y:S05]  /*fd70*/  LDSM.16.MT88.4 R32, [R97+0x6400] ;  /* 0x006400006120783b */ /* 0x000eea0000004200 */
[----:B------:R-:W5:Y:S02]  /*fd80*/  MUFU.EX2 R85, R85 ;  /* 0x0000005500557308 */ /* 0x000f640000000800 */
[----:B----4-:R-:W-:Y:S01]  /*fd90*/  HMMA.16816.F32 R24, R12, R16, R24 ;  /* 0x000000100c18723c */ /* 0x010fe20000001818 */
[----:B------:R-:W-:-:S02]  /*fda0*/  F2FP.F16.F32.PACK_AB R16, R91, R94 ;  /* 0x0000005e5b10723e */ /* 0x000fc400000000ff */
[----:B--2---:R-:W-:-:S03]  /*fdb0*/  F2FP.F16.F32.PACK_AB R17, R158, R163 ;  /* 0x000000a39e11723e */ /* 0x004fc600000000ff */
[----:B------:R-:W-:Y:S02]  /*fdc0*/  MUFU.EX2 R88, R88 ;  /* 0x0000005800587308 */ /* 0x000fe40000000800 */
[----:B------:R-:W-:Y:S01]  /*fdd0*/  HMMA.16816.F32 R20, R12, R18, R20 ;  /* 0x000000120c14723c */ /* 0x000fe20000001814 */
[----:B------:R-:W-:Y:S01]  /*fde0*/  F2FP.F16.F32.PACK_AB R18, R89, R92 ;  /* 0x0000005c5912723e */ /* 0x000fe200000000ff */
[----:B------:R-:W2:Y:S01]  /*fdf0*/  LDSM.16.MT88.4 R12, [R99+0x6800] ;  /* 0x00680000630c783b */ /* 0x000ea20000004200 */
[----:B-1----:R-:W-:-:S03]  /*fe00*/  F2FP.F16.F32.PACK_AB R19, R161, R160 ;  /* 0x000000a0a113723e */ /* 0x002fc600000000ff */
[----:B------:R-:W1:Y:S04]  /*fe10*/  MUFU.EX2 R83, R83 ;  /* 0x0000005300537308 */ /* 0x000e680000000800 */
[C---:B------:R-:W-:Y:S04]  /*fe20*/  HMMA.16816.F32 R8, R16.reuse, R28, R8 ;  /* 0x0000001c1008723c */ /* 0x040fe80000001808 */
[----:B------:R-:W-:Y:S04]  /*fe30*/  MUFU.EX2 R166, R166 ;  /* 0x000000a600a67308 */ /* 0x000fe80000000800 */
[C---:B------:R-:W-:Y:S01]  /*fe40*/  HMMA.16816.F32 R4, R16.reuse, R30, R4 ;  /* 0x0000001e1004723c */ /* 0x040fe20000001804 */
[----:B------:R-:W4:Y:S03]  /*fe50*/  LDSM.16.MT88.4 R28, [R97+0x6800] ;  /* 0x00680000611c783b */ /* 0x000f260000004200 */
[----:B------:R-:W1:Y:S04]  /*fe60*/  MUFU.EX2 R165, R165 ;  /* 0x000000a500a57308 */ /* 0x000e680000000800 */
[----:B---3--:R-:W-:Y:S01]  /*fe70*/  HMMA.16816.F32 R24, R16, R32, R24 ;  /* 0x000000201018723c */ /* 0x008fe20000001818 */
[----:B-----5:R-:W-:-:S03]  /*fe80*/  F2FP.F16.F32.PACK_AB R32, R85, R90 ;  /* 0x0000005a5520723e */ /* 0x020fc600000000ff */
[----:B------:R-:W-:Y:S04]  /*fe90*/  MUFU.EX2 R167, R167 ;  /* 0x000000a700a77308 */ /* 0x000fe80000000800 */
[----:B------:R-:W-:Y:S01]  /*fea0*/  HMMA.16816.F32 R20, R16, R34, R20 ;  /* 0x000000221014723c */ /* 0x000fe20000001814 */
[----:B------:R-:W3:Y:S01]  /*feb0*/  LDSM.16.MT88.4 R16, [R99+0x6c00] ;  /* 0x006c00006310783b */ /* 0x000ee20000004200 */
[----:B-1----:R-:W-:Y:S02]  /*fec0*/  F2FP.F16.F32.PACK_AB R34, R83, R88 ;  /* 0x000000585322723e */ /* 0x002fe400000000ff */
[----:B------:R-:W1:Y:S01]  /*fed0*/  MUFU.EX2 R168, R168 ;  /* 0x000000a800a87308 */ /* 0x000e620000000800 */
[----:B------:R-:W-:-:S07]  /*fee0*/  F2FP.F16.F32.PACK_AB R33, R165, R166 ;  /* 0x000000a6a521723e */ /* 0x000fce00000000ff */
[----:B------:R-:W-:Y:S08]  /*fef0*/  MUFU.EX2 R86, R86 ;  /* 0x0000005600567308 */ /* 0x000ff00000000800 */
[----:B------:R-:W5:Y:S01]  /*ff00*/  MUFU.EX2 R81, R81 ;  /* 0x0000005100517308 */ /* 0x000f620000000800 */
[----:B-1----:R-:W-:-:S07]  /*ff10*/  F2FP.F16.F32.PACK_AB R35, R168, R167 ;  /* 0x000000a7a823723e */ /* 0x002fce00000000ff */
[C---:B--2---:R-:W-:Y:S01]  /*ff20*/  HMMA.16816.F32 R8, R32.reuse, R12, R8 ;  /* 0x0000000c2008723c */ /* 0x044fe20000001808 */
[----:B------:R-:W-:Y:S07]  /*ff30*/  MUFU.EX2 R84, R84 ;  /* 0x0000005400547308 */ /* 0x000fee0000000800 */
[C---:B------:R-:W-:Y:S01]  /*ff40*/  HMMA.16816.F32 R4, R32.reuse, R14, R4 ;  /* 0x0000000e2004723c */ /* 0x040fe20000001804 */
[----:B------:R-:W1:Y:S01]  /*ff50*/  LDSM.16.MT88.4 R12, [R97+0x6c00] ;  /* 0x006c0000610c783b */ /* 0x000e620000004200 */
[----:B------:R-:W2:Y:S06]  /*ff60*/  MUFU.EX2 R79, R79 ;  /* 0x0000004f004f7308 */ /* 0x000eac0000000800 */
[C---:B----4-:R-:W-:Y:S02]  /*ff70*/  HMMA.16816.F32 R24, R32.reuse, R28, R24 ;  /* 0x0000001c2018723c */ /* 0x050fe40000001818 */
[----:B------:R-:W-:Y:S06]  /*ff80*/  MUFU.EX2 R172, R172 ;  /* 0x000000ac00ac7308 */ /* 0x000fec0000000800 */
[----:B------:R-:W-:Y:S01]  /*ff90*/  HMMA.16816.F32 R28, R32, R30, R20 ;  /* 0x0000001e201c723c */ /* 0x000fe20000001814 */
[----:B------:R-:W4:Y:S01]  /*ffa0*/  LDSM.16.MT88.4 R20, [R99+0x7000] ;  /* 0x007000006314783b */ /* 0x000f220000004200 */
[----:B------:R-:W3:Y:S01]  /*ffb0*/  MUFU.EX2 R169, R169 ;  /* 0x000000a900a97308 */ /* 0x000ee20000000800 */
[----:B-----5:R-:W-:-:S02]  /*ffc0*/  F2FP.F16.F32.PACK_AB R32, R81, R86 ;  /* 0x000000565120723e */ /* 0x020fc400000000ff */
[----:B--2---:R-:W-:-:S05]  /*ffd0*/  F2FP.F16.F32.PACK_AB R34, R79, R84 ;  /* 0x000000544f22723e */ /* 0x004fca00000000ff */
        /* <DEDUP_REMOVED lines=12> */
[C---:B-1----:R-:W-:Y:S07]  /*100a0*/  HMMA.16816.F32 R24, R32.reuse, R12, R24 ;  /* 0x0000000c2018723c */ /* 0x042fee0000001818 */
[----:B------:R-:W1:Y:S01]  /*100b0*/  MUFU.EX2 R87, R87 ;  /* 0x0000005700577308 */ /* 0x000e620000000800 */
[----:B------:R-:W-:Y:S01]  /*100c0*/  HMMA.16816.F32 R28, R32, R14, R28 ;  /* 0x0000000e201c723c */ /* 0x000fe2000000181c */
[----:B---3--:R-:W-:Y:S01]  /*100d0*/  F2FP.F16.F32.PACK_AB R32, R77, R78 ;  /* 0x0000004e4d20723e */ /* 0x008fe200000000ff */
[----:B------:R-:W-:Y:S01]  /*100e0*/  LDSM.16.MT88.4 R12, [R99+0x7400] ;  /* 0x00740000630c783b */ /* 0x000fe20000004200 */
[----:B--2---:R-:W-:-:S04]  /*100f0*/  F2FP.F16.F32.PACK_AB R34, R75, R76 ;  /* 0x0000004c4b22723e */ /* 0x004fc800000000ff */
[----:B------:R-:W-:Y:S08]  /*10100*/  MUFU.EX2 R162, R162 ;  /* 0x000000a200a27308 */ /* 0x000ff00000000800 */
[----:B------:R-:W2:Y:S01]  /*10110*/  MUFU.EX2 R123, R123 ;  /* 0x0000007b007b7308 */ /* 0x000ea20000000800 */
[----:B-1----:R-:W-:-:S07]  /*10120*/  F2FP.F16.F32.PACK_AB R33, R87, R174 ;  /* 0x000000ae5721723e */ /* 0x002fce00000000ff */
[----:B------:R-:W-:Y:S08]  /*10130*/  MUFU.EX2 R74, R74 ;  /* 0x0000004a004a7308 */ /* 0x000ff00000000800 */
[----:B------:R-:W1:Y:S01]  /*10140*/  MUFU.EX2 R73, R73 ;  /* 0x0000004900497308 */ /* 0x000e620000000800 */
[----:B--2---:R-:W-:-:S07]  /*10150*/  F2FP.F16.F32.PACK_AB R35, R123, R162 ;  /* 0x000000a27b23723e */ /* 0x004fce00000000ff */
[C---:B----4-:R-:W-:Y:S01]  /*10160*/  HMMA.16816.F32 R8, R32.reuse, R20, R8 ;  /* 0x000000142008723c */ /* 0x050fe20000001808 */
        /* <DEDUP_REMOVED lines=17> */
[C---:B--2---:R-:W-:Y:S01]  /*10280*/  HMMA.16816.F32 R24, R32.reuse, R20, R24 ;  /* 0x000000142018723c */ /* 0x044fe20000001818 */
[----:B------:R-:W-:Y:S01]  /*10290*/  FADD.FTZ R20, R122, R121 ;  /* 0x000000797a147221 */ /* 0x000fe20000010000 */
[----:B------:R-:W-:Y:S01]  /*102a0*/  MUFU.EX2 R68, R68 ;  /* 0x0000004400447308 */ /* 0x000fe20000000800 */
[--C-:B------:R-:W-:Y:S01]  /*102b0*/  FFMA.FTZ R121, R60, UR10, -R98.reuse ;  /* 0x0000000a3c797c23 */ /* 0x100fe20008010862 */
[----:B------:R-:W-:Y:S01]  /*102c0*/  FFMA.FTZ R60, R53, UR10, -R98 ;  /* 0x0000000a353c7c23 */ /* 0x000fe20008010862 */
        /* <DEDUP_REMOVED lines=8> */
[C---:B------:R-:W-:Y:S01]  /*10350*/  HMMA.16816.F32 R4, R32.reuse, R14, R4 ;  /* 0x0000000e2004723c */ /* 0x040fe20000001804 */
[----:B------:R-:W2:Y:S01]  /*10360*/  LDSM.16.MT88.4 R12, [R97+0x7800] ;  /* 0x00780000610c783b */ /* 0x000ea20000004200 */
[----:B------:R-:W-:Y:S01]  /*10370*/  MUFU.EX2 R112, R112 ;  /* 0x0000007000707308 */ /* 0x000fe20000000800 */
[----:B------:R-:W-:Y:S01]  /*10380*/  FADD.FTZ R120, R120, R131 ;  /* 0x0000008378787221 */ /* 0x000fe20000010000 */
[----:B------:R-:W-:Y:S01]  /*10390*/  FADD.FTZ R93, R93, R96 ;  /* 0x000000605d5d7221 */ /* 0x000fe20000010000 */
[----:B------:R-:W-:Y:S01]  /*103a0*/  FFMA.FTZ R53, R46, UR10, -R98 ;  /* 0x0000000a2e357c23 */ /* 0x000fe20008010862 */
[----:B------:R-:W-:Y:S01]  /*103b0*/  FFMA.FTZ R46, R50, UR10, -R95 ;  /* 0x0000000a322e7c23 */ /* 0x000fe2000801085f */
[----:B------:R-:W-:Y:S01]  /*103c0*/  FADD.FTZ R120, R129, R120 ;  /* 0x0000007881787221 */ /* 0x000fe20000010000 */
[----:B------:R-:W-:Y:S01]  /*103d0*/  HMMA.16816.F32 R28, R32, R22, R28 ;  /* 0x00000016201c723c */ /* 0x000fe2000000181c */
[----:B---3--:R-:W-:Y:S01]  /*103e0*/  F2FP.F16.F32.PACK_AB R32, R69, R70 ;  /* 0x000000464520723e */ /* 0x008fe200000000ff */
[----:B------:R-:W3:Y:S01]  /*103f0*/  MUFU.EX2 R113, R113 ;  /* 0x0000007100717308 */ /* 0x000ee20000000800 */
[----:B-1----:R-:W-:Y:S01]  /*10400*/  F2FP.F16.F32.PACK_AB R34, R67, R68 ;  /* 0x000000444322723e */ /* 0x002fe200000000ff */
[----:B------:R-:W-:Y:S01]  /*10410*/  FADD.FTZ R153, R153, R120 ;  /* 0x0000007899997221 */ /* 0x000fe20000010000 */
[----:B------:R-:W-:Y:S01]  /*10420*/  LDSM.16.MT88.4 R20, [R99+0x7c00] ;  /* 0x007c00006314783b */ /* 0x000fe20000004200 */
[----:B------:R-:W-:Y:S01]  /*10430*/  FADD.FTZ R94, R94, R93 ;  /* 0x0000005d5e5e7221 */ /* 0x000fe20000010000 */
[----:B------:R-:W-:Y:S01]  /*10440*/  FFMA.FTZ R50, R41, UR10, -R98 ;  /* 0x0000000a29327c23 */ /* 0x000fe20008010862 */
[----:B------:R-:W-:Y:S01]  /*10450*/  FADD.FTZ R153, R138, R153 ;  /* 0x000000998a997221 */ /* 0x000fe20000010000 */
[----:B------:R-:W-:Y:S01]  /*10460*/  FFMA.FTZ R41, R136, UR10, -R95 ;  /* 0x0000000a88297c23 */ /* 0x000fe2000801085f */
[----:B------:R-:W-:Y:S01]  /*10470*/  MUFU.EX2 R62, R62 ;  /* 0x0000003e003e7308 */ /* 0x000fe20000000800 */
[----:B------:R-:W-:Y:S01]  /*10480*/  FADD.FTZ R91, R91, R94 ;  /* 0x0000005e5b5b7221 */ /* 0x000fe20000010000 */
[----:B------:R-:W-:-:S03]  /*10490*/  FADD.FTZ R146, R146, R153 ;  /* 0x0000009992927221 */ /* 0x000fc60000010000 */
[----:B------:R-:W-:Y:S01]  /*104a0*/  FADD.FTZ R92, R92, R91 ;  /* 0x0000005b5c5c7221 */ /* 0x000fe20000010000 */
[----:B------:R-:W-:Y:S02]  /*104b0*/  FADD.FTZ R146, R151, R146 ;  /* 0x0000009297927221 */ /* 0x000fe40000010000 */
[----:B------:R-:W1:Y:S01]  /*104c0*/  MUFU.EX2 R117, R117 ;  /* 0x0000007500757308 */ /* 0x000e620000000800 */
        /* <DEDUP_REMOVED lines=25> */
[----:B------:R-:W-:-:S04]  /*10660*/  FADD.FTZ R79, R79, R84 ;  /* 0x000000544f4f7221 */ /* 0x000fc80000010000 */
        /* <DEDUP_REMOVED lines=26> */
[----:B-1----:R-:W-:Y:S01]  /*10810*/  HMMA.16816.F32 R24, R12, R16, R24 ;  /* 0x000000100c18723c */ /* 0x002fe20000001818 */
[----:B------:R-:W-:Y:S01]  /*10820*/  FADD.FTZ R16, R166, R161 ;  /* 0x000000a1a6107221 */ /* 0x000fe20000010000 */
[----:B------:R-:W-:Y:S01]  /*10830*/  MUFU.EX2 R100, R100 ;  /* 0x0000006400647308 */ /* 0x000fe20000000800 */
[----:B------:R-:W-:Y:S02]  /*10840*/  FADD.FTZ R63, R63, R66 ;  /* 0x000000423f3f7221 */ /* 0x000fe40000010000 */
[----:B------:R-:W-:-:S03]  /*10850*/  FADD.FTZ R16, R165, R16 ;  /* 0x00000010a5107221 */ /* 0x000fc60000010000 */
[----:B------:R-:W-:Y:S01]  /*10860*/  HMMA.16816.F32 R8, R12, R20, R8 ;  /* 0x000000140c08723c */ /* 0x000fe20000001808 */
[----:B------:R-:W-:Y:S01]  /*10870*/  FADD.FTZ R167, R167, R16 ;  /* 0x00000010a7a77221 */ /* 0x000fe20000010000 */
[----:B------:R-:W1:Y:S03]  /*10880*/  MUFU.EX2 R101, R101 ;  /* 0x0000006500657308 */ /* 0x000e660000000800 */
[----:B------:R-:W-:-:S03]  /*10890*/  FADD.FTZ R167, R168, R167 ;  /* 0x000000a7a8a77221 */ /* 0x000fc60000010000 */
[----:B------:R-:W-:Y:S01]  /*108a0*/  HMMA.16816.F32 R4, R12, R22, R4 ;  /* 0x000000160c04723c */ /* 0x000fe20000001804 */
[----:B------:R-:W4:Y:S01]  /*108b0*/  LDSM.16.MT88.4 R20, [R97+0x8000] ;  /* 0x008000006114783b */ /* 0x000f220000004200 */
[----:B------:R-:W-:Y:S01]  /*108c0*/  MUFU.EX2 R55, R55 ;  /* 0x0000003700377308 */ /* 0x000fe20000000800 */
[----:B------:R-:W-:-:S04]  /*108d0*/  FADD.FTZ R172, R172, R167 ;  /* 0x000000a7acac7221 */ /* 0x000fc80000010000 */
[----:B------:R-:W-:Y:S01]  /*108e0*/  FADD.FTZ R172, R169, R172 ;  /* 0x000000aca9ac7221 */ /* 0x000fe20000010000 */
[----:B------:R-:W-:Y:S01]  /*108f0*/  HMMA.16816.F32 R28, R12, R18, R28 ;  /* 0x000000120c1c723c */ /* 0x000fe2000000181c */
[----:B------:R-:W5:Y:S01]  /*10900*/  LDSM.16.MT88.4 R16, [R99+0x8400] ;  /* 0x008400006310783b */ /* 0x000f620000004200 */
[----:B------:R-:W2:Y:S01]  /*10910*/  MUFU.EX2 R60, R60 ;  /* 0x0000003c003c7308 */ /* 0x000ea20000000800 */
[----:B---3--:R-:W-:Y:S01]  /*10920*/  F2FP.F16.F32.PACK_AB R12, R54, R59 ;  /* 0x0000003b360c723e */ /* 0x008fe200000000ff */
        /* <DEDUP_REMOVED lines=10> */
[----:B------:R-:W-:Y:S08]  /*109d0*/  MUFU.EX2 R107, R107 ;  /* 0x0000006b006b7308 */ /* 0x000ff00000000800 */
[----:B------:R-:W2:Y:S01]  /*109e0*/  MUFU.EX2 R124, R124 ;  /* 0x0000007c007c7308 */ /* 0x000ea20000000800 */
[----:B-1----:R-:W-:-:S07]  /*109f0*/  F2FP.F16.F32.PACK_AB R15, R53, R48 ;  /* 0x00000030350f723e */ /* 0x002fce00000000ff */
[----:B------:R-:W-:Y:S01]  /*10a00*/  MUFU.EX2 R148, R148 ;  /* 0x0000009400947308 */ /* 0x000fe20000000800 */
[C---:B------:R-:W-:Y:S07]  /*10a10*/  HMMA.16816.F32 R8, R12.reuse, R32, R8 ;  /* 0x000000200c08723c */ /* 0x040fee0000001808 */
        /* <DEDUP_REMOVED lines=13> */
[----:B------:R-:W-:Y:S08]  /*10af0*/  MUFU.EX2 R164, R164 ;  /* 0x000000a400a47308 */ /* 0x000ff00000000800 */
[----:B------:R-:W4:Y:S01]  /*10b00*/  MUFU.EX2 R171, R171 ;  /* 0x000000ab00ab7308 */ /* 0x000f220000000800 */
[----:B-1----:R-:W-:-:S07]  /*10b10*/  F2FP.F16.F32.PACK_AB R15, R50, R43 ;  /* 0x0000002b320f723e */ /* 0x002fce00000000ff */
[----:B-----5:R-:W-:Y:S01]  /*10b20*/  HMMA.16816.F32 R8, R12, R16, R8 ;  /* 0x000000100c08723c */ /* 0x020fe20000001808 */
[----:B------:R-:W-:Y:S01]  /*10b30*/  FADD.FTZ R16, R152, R123 ;  /* 0x0000007b98107221 */ /* 0x000fe20000010000 */
[----:B------:R-:W-:Y:S03]  /*10b40*/  MUFU.EX2 R80, R80 ;  /* 0x0000005000507308 */ /* 0x000fe60000000800 */
[----:B------:R-:W-:-:S03]  /*10b50*/  FADD.FTZ R16, R119, R16 ;  /* 0x0000001077107221 */ /* 0x000fc60000010000 */
[----:B------:R-:W-:Y:S01]  /*10b60*/  HMMA.16816.F32 R4, R12, R18, R4 ;  /* 0x000000120c04723c */ /* 0x000fe20000001804 */
[----:B------:R-:W-:Y:S01]  /*10b70*/  FADD.FTZ R17, R115, R16 ;  /* 0x0000001073117221 */ /* 0x000fe20000010000 */
[----:B------:R-:W1:Y:S03]  /*10b80*/  MUFU.EX2 R65, R65 ;  /* 0x0000004100417308 */ /* 0x000e660000000800 */
[----:B------:R-:W-:-:S03]  /*10b90*/  FADD.FTZ R17, R176, R17 ;  /* 0x00000011b0117221 */ /* 0x000fc60000010000 */
[----:B---3--:R-:W-:Y:S01]  /*10ba0*/  HMMA.16816.F32 R24, R12, R32, R24 ;  /* 0x000000200c18723c */ /* 0x008fe20000001818 */
[----:B------:R-:W-:Y:S01]  /*10bb0*/  FADD.FTZ R112, R112, R17 ;  /* 0x0000001170707221 */ /* 0x000fe20000010000 */
[----:B------:R-:W-:Y:S01]  /*10bc0*/  MUFU.EX2 R36, R36 ;  /* 0x0000002400247308 */ /* 0x000fe20000000800 */
[----:B------:R-:W3:Y:S01]  /*10bd0*/  LDSM.16.MT88.4 R16, [R97+0x8800] ;  /* 0x008800006110783b */ /* 0x000ee20000004200 */
[----:B------:R-:W-:Y:S01]  /*10be0*/  FFMA.FTZ R32, R40, UR10, -R98 ;  /* 0x0000000a28207c23 */ /* 0x000fe20008010862 */
[----:B------:R-:W-:-:S03]  /*10bf0*/  FADD.FTZ R113, R113, R112 ;  /* 0x0000007071717221 */ /* 0x000fc60000010000 */
[----:B------:R-:W-:Y:S01]  /*10c00*/  HMMA.16816.F32 R28, R12, R34, R28 ;  /* 0x000000220c1c723c */ /* 0x000fe2000000181c */
[----:B------:R-:W-:Y:S01]  /*10c10*/  FADD.FTZ R62, R62, R113 ;  /* 0x000000713e3e7221 */ /* 0x000fe20000010000 */
[----:B------:R-:W5:Y:S01]  /*10c20*/  MUFU.EX2 R39, R39 ;  /* 0x0000002700277308 */ /* 0x000f620000000800 */
[----:B----4-:R-:W-:Y:S01]  /*10c30*/  F2FP.F16.F32.PACK_AB R12, R171, R164 ;  /* 0x000000a4ab0c723e */ /* 0x010fe200000000ff */
[----:B------:R-:W-:Y:S01]  /*10c40*/  FADD.FTZ R34, R64, R63 ;  /* 0x0000003f40227221 */ /* 0x000fe20000010000 */
[----:B------:R-:W-:Y:S01]  /*10c50*/  FADD.FTZ R62, R117, R62 ;  /* 0x0000003e753e7221 */ /* 0x000fe20000010000 */
[----:B-1----:R-:W-:Y:S01]  /*10c60*/  F2FP.F16.F32.PACK_AB R14, R65, R80 ;  /* 0x00000050410e723e */ /* 0x002fe200000000ff */
[----:B------:R-:W-:Y:S01]  /*10c70*/  FFMA.FTZ R35, R47, UR10, -R98 ;  /* 0x0000000a2f237c23 */ /* 0x000fe20008010862 */
        /* <DEDUP_REMOVED lines=14> */
[----:B------:R-:W4:Y:S01]  /*10d60*/  MUFU.EX2 R49, R49 ;  /* 0x0000003100317308 */ /* 0x000f220000000800 */
[----:B-1----:R-:W-:Y:S02]  /*10d70*/  F2FP.F16.F32.PACK_AB R15, R33, R38 ;  /* 0x00000026210f723e */ /* 0x002fe400000000ff */
[----:B------:R-:W-:-:S04]  /*10d80*/  FADD.FTZ R48, R53, R48 ;  /* 0x0000003035307221 */ /* 0x000fc80000010000 */
[----:B------:R-:W-:Y:S01]  /*10d90*/  FADD.FTZ R45, R45, R48 ;  /* 0x000000302d2d7221 */ /* 0x000fe20000010000 */
[----:B--2---:R-:W-:Y:S01]  /*10da0*/  HMMA.16816.F32 R8, R12, R20, R8 ;  /* 0x000000140c08723c */ /* 0x004fe20000001808 */
[----:B------:R-:W-:Y:S01]  /*10db0*/  FFMA.FTZ R20, R82, UR10, -R98 ;  /* 0x0000000a52147c23 */ /* 0x000fe20008010862 */
[----:B------:R-:W-:Y:S01]  /*10dc0*/  MUFU.EX2 R41, R41 ;  /* 0x0000002900297308 */ /* 0x000fe20000000800 */
[----:B------:R-:W-:-:S05]  /*10dd0*/  FADD.FTZ R44, R44, R45 ;  /* 0x0000002d2c2c7221 */ /* 0x000fca0000010000 */
[----:B---3--:R-:W-:Y:S01]  /*10de0*/  HMMA.16816.F32 R24, R12, R16, R24 ;  /* 0x000000100c18723c */ /* 0x008fe20000001818 */
[----:B------:R-:W-:Y:S01]  /*10df0*/  FADD.FTZ R16, R100, R59 ;  /* 0x0000003b64107221 */ /* 0x000fe20000010000 */
[----:B------:R-:W1:Y:S03]  /*10e00*/  MUFU.EX2 R192, R192 ;  /* 0x000000c000c07308 */ /* 0x000e660000000800 */
[----:B------:R-:W-:-:S03]  /*10e10*/  FADD.FTZ R16, R101, R16 ;  /* 0x0000001065107221 */ /* 0x000fc60000010000 */
[----:B------:R-:W-:Y:S01]  /*10e20*/  HMMA.16816.F32 R4, R12, R22, R4 ;  /* 0x000000160c04723c */ /* 0x000fe20000001804 */
[----:B------:R-:W-:Y:S01]  /*10e30*/  FADD.FTZ R17, R107, R16 ;  /* 0x000000106b117221 */ /* 0x000fe20000010000 */
[----:B------:R-:W-:Y:S03]  /*10e40*/  MUFU.EX2 R32, R32 ;  /* 0x0000002000207308 */ /* 0x000fe60000000800 */
[----:B------:R-:W-:-:S03]  /*10e50*/  FADD.FTZ R17, R124, R17 ;  /* 0x000000117c117221 */ /* 0x000fc60000010000 */
[----:B------:R-:W-:Y:S01]  /*10e60*/  HMMA.16816.F32 R28, R12, R18, R28 ;  /* 0x000000120c1c723c */ /* 0x000fe2000000181c */
[----:B----4-:R-:W-:Y:S01]  /*10e70*/  F2FP.F16.F32.PACK_AB R12, R49, R46 ;  /* 0x0000002e310c723e */ /* 0x010fe200000000ff */
        /* <DEDUP_REMOVED lines=32> */
[----:B------:R-:W-:Y:S02]  /*11080*/  UISETP.NE.U32.AND UP0, UPT, UR12, URZ, UPT ;  /* 0x000000ff0c00728c */ /* 0x000fe4000bf05070 */
[----:B------:R-:W-:Y:S02]  /*11090*/  UIADD3 UR9, UPT, UPT, UR4, -0x2, URZ ;  /* 0xfffffffe04097890 */ /* 0x000fe4000fffe0ff */
[----:B------:R-:W-:Y:S01]  /*110a0*/  UISETP.NE.AND.EX UP0, UPT, UR13, URZ, UPT, UP0 ;  /* 0x000000ff0d00728c */ /* 0x000fe2000bf05300 */
[----:B------:R-:W-:Y:S08]  /*110b0*/  BAR.SYNC.DEFER_BLOCKING 0x0 ;  /* 0x0000000000007b1d */ /* 0x000ff00000010000 */
[----:B------:R-:W-:Y:S05]  /*110c0*/  BRA.U !UP0, `(.L_x_2522) ;  /* 0x0000000508007547 */ /* 0x000fea000b800000 */
[----:B------:R-:W1:Y:S01]  /*110d0*/  LDC R5, c[0x0][0x4f0] ;  /* 0x00013c00ff057b82 */ /* 0x000e620000000800 */
[----:B------:R-:W-:Y:S02]  /*110e0*/  USHF.L.U32 UR9, UR9, 0x8, URZ ;  /* 0x0000000809097899 */ /* 0x000fe400080006ff */
[----:B------:R-:W-:Y:S01]  /*110f0*/  UIADD3 UR27, UPT, UPT, UR27, -0x100, URZ ;  /* 0xffffff001b1b7890 */ /* 0x000fe2000fffe0ff */
[----:B------:R-:W2:Y:S03]  /*11100*/  LDCU.64 UR14, c[0x0][0x3c0] ;  /* 0x00007800ff0e77ac */ /* 0x000ea60008000a00 */
[----:B------:R-:W-:Y:S02]  /*11110*/  MOV R6, UR9 ;  /* 0x0000000900067c02 */ /* 0x000fe40008000f00 */
[----:B------:R-:W-:Y:S01]  /*11120*/  IMAD.U32 R8, RZ, RZ, UR27 ;  /* 0x0000001bff087e24 */ /* 0x000fe2000f8e00ff */
[----:B------:R-:W3:Y:S01]  /*11130*/  LDCU.64 UR10, c[0x0][0x3a8] ;  /* 0x00007500ff0a77ac */ /* 0x000ee20008000a00 */
[----:B------:R-:W-:-:S03]  /*11140*/  IABS R6, R6 ;  /* 0x0000000600067213 */ /* 0x000fc60000000000 */
[----:B------:R-:W-:Y:S02]  /*11150*/  IABS R8, R8 ;  /* 0x0000000800087213 */ /* 0x000fe40000000000 */
        /* <DEDUP_REMOVED lines=25> */
[----:B------:R-:W-:-:S02]  /*112f0*/  LOP3.LUT R4, R5, UR9, RZ, 0x3c, !PT ;  /* 0x0000000905047c12 */ /* 0x000fc4000f8e3cff */
[----:B------:R-:W-:Y:S02]  /*11300*/  ISETP.NE.AND P0, PT, R5, RZ, PT ;  /* 0x000000ff0500720c */ /* 0x000fe40003f05270 */
        /* <DEDUP_REMOVED lines=28> */
.L_x_2522:
        /* <DEDUP_REMOVED lines=8> */
.L_x_2523:
        /* <DEDUP_REMOVED lines=10> */
[----:B------:R-:W-:-:S02]  /*115f0*/  SHF.R.U32.HI R223, RZ, 0x3, R189 ;  /* 0x00000003ffdf7819 */ /* 0x000fc400000116bd */
[----:B------:R-:W-:Y:S02]  /*11600*/  IADD3 R6, P0, PT, R216, UR11, RZ ;  /* 0x0000000bd8067c10 */ /* 0x000fe4000ff1e0ff */
[----:B------:R-:W-:Y:S01]  /*11610*/  LOP3.LUT R5, R199, R5, R194, 0xf6, !PT ;  /* 0x00000005c7057212 */ /* 0x000fe200078ef6c2 */
[----:B-1----:R-:W-:-:S03]  /*11620*/  USHF.L.U64.HI UR9, UR14, 0x6, UR9 ;  /* 0x000000060e097899 */ /* 0x002fc60008010209 */
[----:B------:R-:W-:Y:S02]  /*11630*/  LEA R5, R5, UR5, 0x1 ;  /* 0x0000000505057c11 */ /* 0x000fe4000f8e08ff */
        /* <DEDUP_REMOVED lines=36> */
[----:B------:R-:W-:Y:S01]  /*11880*/  @!P6 LDGSTS.E.BYPASS.LTC128B.128 [R135+0x7000], desc[UR6][R10.64] ;  /* 0x070000000a87efae */ /* 0x000fe2000b981a06 */
[----:B-1----:R-:W-:-:S03]  /*11890*/  @!P6 IADD3 R6, P0, PT, R16, UR11, RZ ;  /* 0x0000000b1006ec10 */ /* 0x002fc6000ff1e0ff */
[----:B------:R-:W-:Y:S01]  /*118a0*/  @P6 STS.128 [R135+0x7000], RZ ;  /* 0x007000ff87006388 */ /* 0x000fe20000000c00 */
[----:B------:R-:W-:-:S03]  /*118b0*/  @!P6 IADD3.X R7, PT, PT, R17, UR9, RZ, P0, !PT ;  /* 0x000000091107ec10 */ /* 0x000fc600087fe4ff */
[----:B------:R-:W-:Y:S01]  /*118c0*/  @!PT LDS RZ, [RZ] ;  /* 0x00000000fffff984 */ /* 0x000fe20000000800 */
[----:B------:R-:W-:Y:S01]  /*118d0*/  @!PT LDS RZ, [RZ] ;  /* 0x00000000fffff984 */ /* 0x000fe20000000800 */
[----:B------:R-:W-:Y:S01]  /*118e0*/  @!PT LDS RZ, [RZ] ;  /* 0x00000000fffff984 */ /* 0x000fe20000000800 */
[----:B------:R-:W-:Y:S01]  /*118f0*/  @!P6 LDGSTS.E.BYPASS.LTC128B.128 [R135+0x7800], desc[UR6][R14.64] ;  /* 0x078000000e87efae */ /* 0x000fe2000b981a06 */
[----:B------:R-:W-:-:S03]  /*11900*/  UIADD3 UR9, UPT, UPT, UR4, -0x2, URZ ;  /* 0xfffffffe04097890 */ /* 0x000fc6000fffe0ff */
[----:B------:R-:W-:Y:S01]  /*11910*/  @P6 STS.128 [R135+0x7800], RZ ;  /* 0x007800ff87006388 */ /* 0x000fe20000000c00 */
[----:B------:R-:W-:-:S03]  /*11920*/  UISETP.GT.AND UP1, UPT, UR9, UR20, UPT ;  /* 0x000000140900728c */ /* 0x000fc6000bf24270 */
        /* <DEDUP_REMOVED lines=11> */
[----:B------:R-:W3:Y:S04]  /*119e0*/  LDSM.16.M88.4 R64, [R191+0x2c00] ;  /* 0x002c0000bf40783b */ /* 0x000ee80000000200 */
[----:B------:R-:W4:Y:S04]  /*119f0*/  LDSM.16.M88.4 R120, [R191+0x1000] ;  /* 0x00100000bf78783b */ /* 0x000f280000000200 */
[----:B------:R-:W5:Y:S04]  /*11a00*/  LDSM.16.M88.4 R112, [R191+0x1400] ;  /* 0x00140000bf70783b */ /* 0x000f680000000200 */
[----:B------:R-:W2:Y:S04]  /*11a10*/  LDSM.16.M88.4 R104, [R191+0x1800] ;  /* 0x00180000bf68783b */ /* 0x000ea80000000200 */
[----:B------:R-:W2:Y:S04]  /*11a20*/  LDSM.16.M88.4 R96, [R191+0x1c00] ;  /* 0x001c0000bf60783b */ /* 0x000ea80000000200 */
[----:B------:R-:W2:Y:S04]  /*11a30*/  LDSM.16.M88.4 R88, [R191+0x2000] ;  /* 0x00200000bf58783b */ /* 0x000ea80000000200 */
[----:B------:R-:W2:Y:S04]  /*11a40*/  LDSM.16.M88.4 R80, [R191+0x2400] ;  /* 0x00240000bf50783b */ /* 0x000ea80000000200 */
[----:B------:R-:W2:Y:S04]  /*11a50*/  LDSM.16.M88.4 R72, [R191+0x2800] ;  /* 0x00280000bf48783b */ /* 0x000ea80000000200 */
[----:B------:R-:W2:Y:S04]  /*11a60*/  LDSM.16.M88.4 R56, [R191+0x3000] ;  /* 0x00300000bf38783b */ /* 0x000ea80000000200 */
[----:B------:R-:W2:Y:S04]  /*11a70*/  LDSM.16.M88.4 R48, [R191+0x3400] ;  /* 0x00340000bf30783b */ /* 0x000ea80000000200 */
[----:B------:R-:W2:Y:S01]  /*11a80*/  LDSM.16.M88.4 R40, [R191+0x3800] ;  /* 0x00380000bf28783b */ /* 0x000ea20000000200 */
[C---:B---3--:R-:W-:Y:S03]  /*11a90*/  HMMA.16816.F32 R68, R176.reuse, R64, RZ ;  /* 0x00000040b044723c */ /* 0x048fe600000018ff */
[----:B------:R-:W3:Y:S04]  /*11aa0*/  LDSM.16.M88.4 R32, [R191+0x3c00] ;  /* 0x003c0000bf20783b */ /* 0x000ee80000000200 */
[----:B------:R-:W3:Y:S01]  /*11ab0*/  LDSM.16.M88.4 R24, [R191+0x4000] ;  /* 0x00400000bf18783b */ /* 0x000ee20000000200 */
[C---:B----4-:R-:W-:Y:S03]  /*11ac0*/  HMMA.16816.F32 R124, R176.reuse, R120, RZ ;  /* 0x00000078b07c723c */ /* 0x050fe600000018ff */
[----:B-1----:R-:W1:Y:S04]  /*11ad0*/  LDSM.16.M88.4 R16, [R191+0x4400] ;  /* 0x00440000bf10783b */ /* 0x002e680000000200 */
[----:B------:R-:W4:Y:S01]  /*11ae0*/  LDSM.16.M88.4 R8, [R191+0x4800] ;  /* 0x00480000bf08783b */ /* 0x000f220000000200 */
[C---:B-----5:R-:W-:Y:S03]  /*11af0*/  HMMA.16816.F32 R116, R176.reuse, R112, RZ ;  /* 0x00000070b074723c */ /* 0x060fe600000018ff */
[----:B------:R-:W5:Y:S04]  /*11b00*/  LDSM.16.M88.4 R180, [R191+0x4c00] ;  /* 0x004c0000bfb4783b */ /* 0x000f680000000200 */
[----:B------:R-:W-:Y:S01]  /*11b10*/  LDSM.16.M88.4 R172, [R172] ;  /* 0x00000000acac783b */ /* 0x000fe20000000200 */
[C---:B--2---:R-:W-:Y:S03]  /*11b20*/  HMMA.16816.F32 R108, R176.reuse, R104, RZ ;  /* 0x00000068b06c723c */ /* 0x044fe600000018ff */
[----:B------:R-:W2:Y:S04]  /*11b30*/  LDSM.16.M88.4 R140, [R185+0x2c00] ;  /* 0x002c0000b98c783b */ /* 0x000ea80000000200 */
[----:B------:R-:W-:Y:S01]  /*11b40*/  LDSM.16.M88.4 R128, [R185+0x4c00] ;  /* 0x004c0000b980783b */ /* 0x000fe20000000200 */
        /* <DEDUP_REMOVED lines=13> */
[----:B------:R-:W0:Y:S05]  /*11c20*/  LDGDEPBAR ;  /* 0x00000000000079af */ /* 0x000e2a0000000000 */
[C---:B------:R-:W-:Y:S08]  /*11c30*/  HMMA.16816.F32 R52, R176.reuse, R48, RZ ;  /* 0x00000030b034723c */ /* 0x040ff000000018ff */
[C---:B------:R-:W-:Y:S08]  /*11c40*/  HMMA.16816.F32 R44, R176.reuse, R40, RZ ;  /* 0x00000028b02c723c */ /* 0x040ff000000018ff */
[C---:B---3--:R-:W-:Y:S08]  /*11c50*/  HMMA.16816.F32 R36, R176.reuse, R32, RZ ;  /* 0x00000020b024723c */ /* 0x048ff000000018ff */
[C---:B------:R-:W-:Y:S08]  /*11c60*/  HMMA.16816.F32 R28, R176.reuse, R24, RZ ;  /* 0x00000018b01c723c */ /* 0x040ff000000018ff */
[C---:B-1----:R-:W-:Y:S08]  /*11c70*/  HMMA.16816.F32 R20, R176.reuse, R16, RZ ;  /* 0x00000010b014723c */ /* 0x042ff000000018ff */
        /* <DEDUP_REMOVED lines=16> */
[C---:B-----5:R-:W-:Y:S08]  /*11d80*/  HMMA.16816.F32 R4, R176.reuse, R180, RZ ;  /* 0x000000b4b004723c */ /* 0x060ff000000018ff */
[----:B------:R-:W-:Y:S08]  /*11d90*/  HMMA.16816.F32 R176, R176, R182, RZ ;  /* 0x000000b6b0b0723c */ /* 0x000ff000000018ff */
[----:B--2---:R-:W-:Y:S01]  /*11da0*/  HMMA.16816.F32 R68, R172, R140, R68 ;  /* 0x0000008cac44723c */ /* 0x004fe20000001844 */
[----:B------:R-:W-:-:S02]  /*11db0*/  IMAD.SHL.U32 R140, R189, 0x2, RZ ;  /* 0x00000002bd8c7824 */ /* 0x000fc400078e00ff */
[----:B------:R-:W-:-:S03]  /*11dc0*/  IMAD.U32 R141, RZ, RZ, UR4 ;  /* 0x00000004ff8d7e24 */ /* 0x000fc6000f8e00ff */
[----:B------:R-:W-:Y:S02]  /*11dd0*/  LOP3.LUT R140, R140, 0x6, RZ, 0xc0, !PT ;  /* 0x000000068c8c7812 */ /* 0x000fe400078ec0ff */
[C---:B------:R-:W-:Y:S08]  /*11de0*/  HMMA.16816.F32 R124, R172.reuse, R168, R124 ;  /* 0x000000a8ac7c723c */ /* 0x040ff0000000187c */
[----:B------:R-:W-:Y:S01]  /*11df0*/  HMMA.16816.F32 R176, R172, R130, R176 ;  /* 0x00000082acb0723c */ /* 0x000fe200000018b0 */
[----:B------:R-:W-:-:S04]  /*11e00*/  IMAD R130, R141, 0x100, R140 ;  /* 0x000001008d827824 */ /* 0x000fc800078e028c */
[C---:B------:R-:W-:Y:S02]  /*11e10*/  VIADD R131, R130.reuse, 0xfffffef9 ;  /* 0xfffffef982837836 */ /* 0x040fe40000000000 */
[C---:B------:R-:W-:Y:S01]  /*11e20*/  VIADD R141, R130.reuse, 0xfffffe00 ;  /* 0xfffffe00828d7836 */ /* 0x040fe20000000000 */
[C---:B------:R-:W-:Y:S01]  /*11e30*/  HMMA.16816.F32 R52, R172.reuse, R136, R52 ;  /* 0x00000088ac34723c */ /* 0x040fe20000001834 */
[C---:B------:R-:W-:Y:S01]  /*11e40*/  VIADD R199, R130.reuse, 0xfffffe08 ;  /* 0xfffffe0882c77836 */ /* 0x040fe20000000000 */
[----:B------:R-:W-:Y:S01]  /*11e50*/  I2FP.F32.S32 R136, R131 ;  /* 0x0000008300887245 */ /* 0x000fe20000201400 */
[C---:B------:R-:W-:Y:S01]  /*11e60*/  VIADD R191, R130.reuse, 0xfffffe10 ;  /* 0xfffffe1082bf7836 */ /* 0x040fe20000000000 */
[C---:B------:R-:W-:Y:S01]  /*11e70*/  ISETP.GE.AND P0, PT, R131.reuse, R184, PT ;  /* 0x000000b88300720c */ /* 0x040fe20003f06270 */
[----:B------:R-:W-:Y:S01]  /*11e80*/  VIADD R187, R130, 0xfffffe18 ;  /* 0xfffffe1882bb7836 */ /* 0x000fe20000000000 */
[----:B------:R-:W-:Y:S02]  /*11e90*/  ISETP.GE.AND P5, PT, R131, R2, PT ;  /* 0x000000028300720c */ /* 0x000fe40003fa6270 */
[----:B------:R-:W-:Y:S01]  /*11ea0*/  HMMA.16816.F32 R120, R172, R170, R120 ;  /* 0x000000aaac78723c */ /* 0x000fe20000001878 */
[----:B------:R-:W-:-:S02]  /*11eb0*/  I2FP.F32.S32 R137, R141 ;  /* 0x0000008d00897245 */ /* 0x000fc40000201400 */
[----:B------:R-:W-:Y:S01]  /*11ec0*/  I2FP.F32.S32 R131, R141 ;  /* 0x0000008d00837245 */ /* 0x000fe20000201400 */
[----:B------:R-:W-:Y:S01]  /*11ed0*/  FFMA.FTZ R0, R136, UR8, R177 ;  /* 0x0000000888007c23 */ /* 0x000fe200080100b1 */
[----:B------:R-:W-:Y:S01]  /*11ee0*/  ISETP.GE.AND P2, PT, R141, R184, PT ;  /* 0x000000b88d00720c */ /* 0x000fe20003f46270 */
[----:B------:R-:W-:Y:S01]  /*11ef0*/  FFMA.FTZ R124, R137, UR8, R124 ;  /* 0x00000008897c7c23 */ /* 0x000fe2000801007c */
[----:B------:R-:W-:Y:S01]  /*11f00*/  ISETP.GE.AND P1, PT, R141, R2, PT ;  /* 0x000000028d00720c */ /* 0x000fe20003f26270 */
[----:B------:R-:W-:Y:S01]  /*11f10*/  HMMA.16816.F32 R48, R172, R138, R48 ;  /* 0x0000008aac30723c */ /* 0x000fe20000001830 */
[----:B------:R-:W-:Y:S02]  /*11f20*/  VIADD R139, R130, 0xfffffe01 ;  /* 0xfffffe01828b7836 */ /* 0x000fe40000000000 */
[----:B------:R-:W-:Y:S01]  /*11f30*/  FFMA.FTZ R137, R131, UR8, R126 ;  /* 0x0000000883897c23 */ /* 0x000fe2000801007e */
[----:B------:R-:W-:Y:S02]  /*11f40*/  FSEL R0, R0, -INF , !P0 ;  /* 0xff80000000007808 */ /* 0x000fe40004000000 */
[----:B------:R-:W-:-:S02]  /*11f50*/  FSEL R124, R124, -INF , !P2 ;  /* 0xff8000007c7c7808 */ /* 0x000fc40005000000 */
[C---:B------:R-:W-:Y:S01]  /*11f60*/  ISETP.GE.AND P3, PT, R139.reuse, R184, PT ;  /* 0x000000b88b00720c */ /* 0x040fe20003f66270 */
[C---:B------:R-:W-:Y:S01]  /*11f70*/  HMMA.16816.F32 R116, R172.reuse, R164, R116 ;  /* 0x000000a4ac74723c */ /* 0x040fe20000001874 */
[----:B------:R-:W-:Y:S02]  /*11f80*/  ISETP.GE.AND P0, PT, R139, R2, PT ;  /* 0x000000028b00720c */ /* 0x000fe40003f06270 */
[-C--:B------:R-:W-:Y:S02]  /*11f90*/  I2FP.F32.S32 R126, R139.reuse ;  /* 0x0000008b007e7245 */ /* 0x080fe40000201400 */
[----:B------:R-:W-:Y:S02]  /*11fa0*/  I2FP.F32.S32 R138, R139 ;  /* 0x0000008b008a7245 */ /* 0x000fe40000201400 */
[----:B------:R-:W-:Y:S01]  /*11fb0*/  FSEL R139, R137, -INF , !P1 ;  /* 0xff800000898b7808 */ /* 0x000fe20004800000 */
[----:B------:R-:W-:Y:S01]  /*11fc0*/  FFMA.FTZ R126, R126, UR8, R125 ;  /* 0x000000087e7e7c23 */ /* 0x000fe2000801007d */
[C---:B------:R-:W-:Y:S01]  /*11fd0*/  ISETP.GE.AND P2, PT, R199.reuse, R184, PT ;  /* 0x000000b8c700720c */ /* 0x040fe20003f46270 */
[----:B------:R-:W-:Y:S01]  /*11fe0*/  FFMA.FTZ R127, R138, UR8, R127 ;  /* 0x000000088a7f7c23 */ /* 0x000fe2000801007f */
[-C--:B------:R-:W-:Y:S01]  /*11ff0*/  I2FP.F32.S32 R131, R199.reuse ;  /* 0x000000c700837245 */ /* 0x080fe20000201400 */
[C---:B------:R-:W-:Y:S01]  /*12000*/  VIADD R125, R130.reuse, 0xfffffe09 ;  /* 0xfffffe09827d7836 */ /* 0x040fe20000000000 */
[----:B------:R-:W-:Y:S01]  /*12010*/  ISETP.GE.AND P1, PT, R199, R2, PT ;  /* 0x00000002c700720c */ /* 0x000fe20003f26270 */
[C---:B------:R-:W-:Y:S01]  /*12020*/  HMMA.16816.F32 R112, R172.reuse, R166, R112 ;  /* 0x000000a6ac70723c */ /* 0x040fe20000001870 */
[----:B------:R-:W-:Y:S01]  /*12030*/  I2FP.F32.S32 R199, R199 ;  /* 0x000000c700c77245 */ /* 0x000fe20000201400 */
[----:B------:R-:W-:Y:S01]  /*12040*/  FFMA.FTZ R120, R131, UR8, R120 ;  /* 0x0000000883787c23 */ /* 0x000fe20008010078 */
[----:B------:R-:W-:Y:S01]  /*12050*/  FSEL R225, R127, -INF , !P0 ;  /* 0xff8000007fe17808 */ /* 0x000fe20004000000 */
[----:B------:R-:W-:Y:S01]  /*12060*/  VIADD R131, R130, 0xfffffe48 ;  /* 0xfffffe4882837836 */ /* 0x000fe20000000000 */
[----:B------:R-:W-:Y:S01]  /*12070*/  I2FP.F32.S32 R127, R191 ;  /* 0x000000bf007f7245 */ /* 0x000fe20000201400 */
[----:B------:R-:W-:Y:S01]  /*12080*/  FFMA.FTZ R199, R199, UR8, R122 ;  /* 0x00000008c7c77c23 */ /* 0x000fe2000801007a */
[----:B------:R-:W-:Y:S01]  /*12090*/  FSEL R120, R120, -INF , !P2 ;  /* 0xff80000078787808 */ /* 0x000fe20005000000 */
[----:B------:R-:W-:Y:S01]  /*120a0*/  HMMA.16816.F32 R108, R172, R160, R108 ;  /* 0x000000a0ac6c723c */ /* 0x000fe2000000186c */
[----:B------:R-:W-:Y:S01]  /*120b0*/  FSEL R122, R126, -INF , !P3 ;  /* 0xff8000007e7a7808 */ /* 0x000fe20005800000 */
[----:B------:R-:W-:Y:S01]  /*120c0*/  FFMA.FTZ R116, R127, UR8, R116 ;  /* 0x000000087f747c23 */ /* 0x000fe20008010074 */
[----:B------:R-:W-:-:S02]  /*120d0*/  FSEL R199, R199, -INF , !P1 ;  /* 0xff800000c7c77808 */ /* 0x000fc40004800000 */
[C---:B------:R-:W-:Y:S02]  /*120e0*/  ISETP.GE.AND P2, PT, R191.reuse, R184, PT ;  /* 0x000000b8bf00720c */ /* 0x040fe40003f46270 */
[----:B------:R-:W-:Y:S01]  /*120f0*/  ISETP.GE.AND P1, PT, R191, R2, PT ;  /* 0x00000002bf00720c */ /* 0x000fe20003f26270 */
[C---:B------:R-:W-:Y:S01]  /*12100*/  HMMA.16816.F32 R100, R172.reuse, R156, R100 ;  /* 0x0000009cac64723c */ /* 0x040fe20000001864 */
[----:B------:R-:W-:Y:S01]  /*12110*/  I2FP.F32.S32 R126, R125 ;  /* 0x0000007d007e7245 */ /* 0x000fe20000201400 */
[----:B------:R-:W-:Y:S01]  /*12120*/  VIADD R157, R130, 0xfffffe20 ;  /* 0xfffffe20829d7836 */ /* 0x000fe20000000000 */
[----:B------:R-:W-:Y:S02]  /*12130*/  I2FP.F32.S32 R191, R191 ;  /* 0x000000bf00bf7245 */ /* 0x000fe40000201400 */
[----:B------:R-:W-:Y:S01]  /*12140*/  I2FP.F32.S32 R138, R125 ;  /* 0x0000007d008a7245 */ /* 0x000fe20000201400 */
[----:B------:R-:W-:Y:S01]  /*12150*/  FFMA.FTZ R123, R126, UR8, R123 ;  /* 0x000000087e7b7c23 */ /* 0x000fe2000801007b */
[----:B------:R-:W-:Y:S01]  /*12160*/  ISETP.GE.AND P3, PT, R125, R184, PT ;  /* 0x000000b87d00720c */ /* 0x000fe20003f66270 */
[----:B------:R-:W-:Y:S01]  /*12170*/  FFMA.FTZ R191, R191, UR8, R118 ;  /* 0x00000008bfbf7c23 */ /* 0x000fe20008010076 */
[----:B------:R-:W-:Y:S01]  /*12180*/  ISETP.GE.AND P0, PT, R125, R2, PT ;  /* 0x000000027d00720c */ /* 0x000fe20003f06270 */
[----:B------:R-:W-:Y:S01]  /*12190*/  FFMA.FTZ R125, R138, UR8, R121 ;  /* 0x000000088a7d7c23 */ /* 0x000fe20008010079 */
[----:B------:R-:W-:Y:S01]  /*121a0*/  VIADD R121, R130, 0xfffffe11 ;  /* 0xfffffe1182797836 */ /* 0x000fe20000000000 */
[----:B------:R-:W-:Y:S01]  /*121b0*/  FSEL R116, R116, -INF , !P2 ;  /* 0xff80000074747808 */ /* 0x000fe20005000000 */
[----:B------:R-:W-:Y:S01]  /*121c0*/  HMMA.16816.F32 R104, R172, R162, R104 ;  /* 0x000000a2ac68723c */ /* 0x000fe20000001868 */
[----:B------:R-:W-:Y:S01]  /*121d0*/  FSEL R227, R123, -INF , !P0 ;  /* 0xff8000007be37808 */ /* 0x000fe20004000000 */
[----:B------:R-:W-:Y:S01]  /*121e0*/  VIADD R163, R130, 0xfffffe28 ;  /* 0xfffffe2882a37836 */ /* 0x000fe20000000000 */
[----:B------:R-:W-:-:S02]  /*121f0*/  FSEL R191, R191, -INF , !P1 ;  /* 0xff800000bfbf7808 */ /* 0x000fc40004800000 */
[C---:B------:R-:W-:Y:S02]  /*12200*/  ISETP.GE.AND P2, PT, R187.reuse, R184, PT ;  /* 0x000000b8bb00720c */ /* 0x040fe40003f46270 */
[----:B------:R-:W-:Y:S01]  /*12210*/  I2FP.F32.S32 R123, R187 ;  /* 0x000000bb007b7245 */ /* 0x000fe20000201400 */
[C---:B------:R-:W-:Y:S01]  /*12220*/  HMMA.16816.F32 R64, R172.reuse, R142, R64 ;  /* 0x0000008eac40723c */ /* 0x040fe20000001840 */
[----:B------:R-:W-:Y:S01]  /*12230*/  ISETP.GE.AND P1, PT, R187, R2, PT ;  /* 0x00000002bb00720c */ /* 0x000fe20003f26270 */
[C---:B------:R-:W-:Y:S01]  /*12240*/  VIADD R143, R130.reuse, 0xfffffe40 ;  /* 0xfffffe40828f7836 */ /* 0x040fe20000000000 */
[-C--:B------:R-:W-:Y:S01]  /*12250*/  I2FP.F32.S32 R138, R121.reuse ;  /* 0x00000079008a7245 */ /* 0x080fe20000201400 */
[----:B------:R-:W-:Y:S01]  /*12260*/  FFMA.FTZ R112, R123, UR8, R112 ;  /* 0x000000087b707c23 */ /* 0x000fe20008010070 */
[----:B------:R-:W-:Y:S01]  /*12270*/  I2FP.F32.S32 R126, R121 ;  /* 0x00000079007e7245 */ /* 0x000fe20000201400 */
[----:B------:R-:W-:Y:S01]  /*12280*/  VIADD R123, R130, 0xfffffe50 ;  /* 0xfffffe50827b7836 */ /* 0x000fe20000000000 */
[----:B------:R-:W-:Y:S01]  /*12290*/  I2FP.F32.S32 R187, R187 ;  /* 0x000000bb00bb7245 */ /* 0x000fe20000201400 */
[C---:B------:R-:W-:Y:S01]  /*122a0*/  HMMA.16816.F32 R92, R172.reuse, R152, R92 ;  /* 0x00000098ac5c723c */ /* 0x040fe2000000185c */
[----:B------:R-:W-:Y:S01]  /*122b0*/  FSEL R118, R125, -INF , !P3 ;  /* 0xff8000007d767808 */ /* 0x000fe20005800000 */
[----:B------:R-:W-:Y:S01]  /*122c0*/  FFMA.FTZ R119, R126, UR8, R119 ;  /* 0x000000087e777c23 */ /* 0x000fe20008010077 */
[----:B------:R-:W-:Y:S01]  /*122d0*/  ISETP.GE.AND P3, PT, R121, R184, PT ;  /* 0x000000b87900720c */ /* 0x000fe20003f66270 */
[----:B------:R-:W-:Y:S01]  /*122e0*/  FFMA.FTZ R187, R187, UR8, R114 ;  /* 0x00000008bbbb7c23 */ /* 0x000fe20008010072 */
[----:B------:R-:W-:Y:S01]  /*122f0*/  ISETP.GE.AND P0, PT, R121, R2, PT ;  /* 0x000000027900720c */ /* 0x000fe20003f06270 */
[----:B------:R-:W-:Y:S01]  /*12300*/  FFMA.FTZ R121, R138, UR8, R117 ;  /* 0x000000088a797c23 */ /* 0x000fe20008010075 */
[----:B------:R-:W-:Y:S01]  /*12310*/  VIADD R117, R130, 0xfffffe19 ;  /* 0xfffffe1982757836 */ /* 0x000fe20000000000 */
[----:B------:R-:W-:Y:S01]  /*12320*/  FSEL R112, R112, -INF , !P2 ;  /* 0xff80000070707808 */ /* 0x000fe20005000000 */
[----:B------:R-:W-:Y:S01]  /*12330*/  VIADD R153, R130, 0xfffffe30 ;  /* 0xfffffe3082997836 */ /* 0x000fe20000000000 */
[----:B------:R-:W-:Y:S01]  /*12340*/  FSEL R195, R119, -INF , !P0 ;  /* 0xff80000077c37808 */ /* 0x000fe20004000000 */
[----:B------:R-:W-:Y:S01]  /*12350*/  HMMA.16816.F32 R96, R172, R158, R96 ;  /* 0x0000009eac60723c */ /* 0x000fe20000001860 */
[----:B------:R-:W-:-:S02]  /*12360*/  FSEL R187, R187, -INF , !P1 ;  /* 0xff800000bbbb7808 */ /* 0x000fc40004800000 */
[-C--:B------:R-:W-:Y:S02]  /*12370*/  I2FP.F32.S32 R138, R117.reuse ;  /* 0x00000075008a7245 */ /* 0x080fe40000201400 */
[----:B------:R-:W-:Y:S02]  /*12380*/  I2FP.F32.S32 R126, R117 ;  /* 0x00000075007e7245 */ /* 0x000fe40000201400 */
[C---:B------:R-:W-:Y:S01]  /*12390*/  ISETP.GE.AND P2, PT, R157.reuse, R184, PT ;  /* 0x000000b89d00720c */ /* 0x040fe20003f46270 */
[C---:B------:R-:W-:Y:S01]  /*123a0*/  HMMA.16816.F32 R72, R172.reuse, R146, R72 ;  /* 0x00000092ac48723c */ /* 0x040fe20000001848 */
[-C--:B------:R-:W-:Y:S01]  /*123b0*/  I2FP.F32.S32 R119, R157.reuse ;  /* 0x0000009d00777245 */ /* 0x080fe20000201400 */
[----:B------:R-:W-:Y:S01]  /*123c0*/  FFMA.FTZ R115, R126, UR8, R115 ;  /* 0x000000087e737c23 */ /* 0x000fe20008010073 */
[----:B------:R-:W-:Y:S01]  /*123d0*/  ISETP.GE.AND P1, PT, R157, R2, PT ;  /* 0x000000029d00720c */ /* 0x000fe20003f26270 */
[----:B------:R-:W-:Y:S01]  /*123e0*/  VIADD R147, R130, 0xfffffe38 ;  /* 0xfffffe3882937836 */ /* 0x000fe20000000000 */
[----:B------:R-:W-:Y:S01]  /*123f0*/  I2FP.F32.S32 R157, R157 ;  /* 0x0000009d009d7245 */ /* 0x000fe20000201400 */
[----:B------:R-:W-:Y:S01]  /*12400*/  FFMA.FTZ R108, R119, UR8, R108 ;  /* 0x00000008776c7c23 */ /* 0x000fe2000801006c */
[----:B------:R-:W-:Y:S01]  /*12410*/  FSEL R114, R121, -INF , !P3 ;  /* 0xff80000079727808 */ /* 0x000fe20005800000 */
[----:B------:R-:W-:Y:S01]  /*12420*/  HMMA.16816.F32 R88, R172, R154, R88 ;  /* 0x0000009aac58723c */ /* 0x000fe20000001858 */
[----:B------:R-:W-:Y:S01]  /*12430*/  ISETP.GE.AND P3, PT, R117, R184, PT ;  /* 0x000000b87500720c */ /* 0x000fe20003f66270 */
[----:B------:R-:W-:Y:S01]  /*12440*/  FFMA.FTZ R157, R157, UR8, R110 ;  /* 0x000000089d9d7c23 */ /* 0x000fe2000801006e */
[----:B------:R-:W-:Y:S01]  /*12450*/  ISETP.GE.AND P0, PT, R117, R2, PT ;  /* 0x000000027500720c */ /* 0x000fe20003f06270 */
[----:B------:R-:W-:Y:S01]  /*12460*/  FFMA.FTZ R117, R138, UR8, R113 ;  /* 0x000000088a757c23 */ /* 0x000fe20008010071 */
[----:B------:R-:W-:Y:S01]  /*12470*/  VIADD R113, R130, 0xfffffe21 ;  /* 0xfffffe2182717836 */ /* 0x000fe20000000000 */
[----:B------:R-:W-:-:S02]  /*12480*/  FSEL R108, R108, -INF , !P2 ;  /* 0xff8000006c6c7808 */ /* 0x000fc40005000000 */
[----:B------:R-:W-:Y:S01]  /*12490*/  FSEL R125, R115, -INF , !P0 ;  /* 0xff800000737d7808 */ /* 0x000fe20004000000 */
[C---:B------:R-:W-:Y:S01]  /*124a0*/  HMMA.16816.F32 R80, R172.reuse, R150, R80 ;  /* 0x00000096ac50723c */ /* 0x040fe20000001850 */
[----:B------:R-:W-:Y:S02]  /*124b0*/  FSEL R110, R117, -INF , !P3 ;  /* 0xff800000756e7808 */ /* 0x000fe40005800000 */
[C---:B------:R-:W-:Y:S02]  /*124c0*/  ISETP.GE.AND P3, PT, R113.reuse, R184, PT ;  /* 0x000000b87100720c */ /* 0x040fe40003f66270 */
[----:B------:R-:W-:Y:S02]  /*124d0*/  ISETP.GE.AND P0, PT, R113, R2, PT ;  /* 0x000000027100720c */ /* 0x000fe40003f06270 */
[-C--:B------:R-:W-:Y:S01]  /*124e0*/  I2FP.F32.S32 R142, R113.reuse ;  /* 0x00000071008e7245 */ /* 0x080fe20000201400 */
[----:B------:R-:W-:Y:S01]  /*124f0*/  HMMA.16816.F32 R76, R172, R144, R76 ;  /* 0x00000090ac4c723c */ /* 0x000fe2000000184c */
[----:B------:R-:W-:-:S02]  /*12500*/  I2FP.F32.S32 R126, R113 ;  /* 0x00000071007e7245 */ /* 0x000fc40000201400 */
[----:B------:R-:W-:Y:S01]  /*12510*/  FSEL R157, R157, -INF , !P1 ;  /* 0xff8000009d9d7808 */ /* 0x000fe20004800000 */
[----:B------:R-:W-:Y:S01]  /*12520*/  FFMA.FTZ R142, R142, UR8, R109 ;  /* 0x000000088e8e7c23 */ /* 0x000fe2000801006d */
[C---:B------:R-:W-:Y:S01]  /*12530*/  ISETP.GE.AND P2, PT, R163.reuse, R184, PT ;  /* 0x000000b8a300720c */ /* 0x040fe20003f46270 */
[----:B------:R-:W-:Y:S01]  /*12540*/  FFMA.FTZ R165, R126, UR8, R111 ;  /* 0x000000087ea57c23 */ /* 0x000fe2000801006f */
[-C--:B------:R-:W-:Y:S01]  /*12550*/  I2FP.F32.S32 R113, R163.reuse ;  /* 0x000000a300717245 */ /* 0x080fe20000201400 */
[----:B------:R-:W-:Y:S01]  /*12560*/  VIADD R111, R130, 0xfffffe29 ;  /* 0xfffffe29826f7836 */ /* 0x000fe20000000000 */
[----:B------:R-:W-:Y:S01]  /*12570*/  ISETP.GE.AND P1, PT, R163, R2, PT ;  /* 0x00000002a300720c */ /* 0x000fe20003f26270 */
[----:B------:R-:W-:Y:S01]  /*12580*/  HMMA.16816.F32 R84, R172, R148, R84 ;  /* 0x00000094ac54723c */ /* 0x000fe20000001854 */
        /* <DEDUP_REMOVED lines=9> */
[----:B------:R-:W-:Y:S01]  /*12620*/  FSEL R163, R163, -INF , !P1 ;  /* 0xff800000a3a37808 */ /* 0x000fe20004800000 */
[----:B------:R-:W-:Y:S01]  /*12630*/  VIADD R105, R130, 0xfffffe31 ;  /* 0xfffffe3182697836 */ /* 0x000fe20000000000 */
[----:B------:R-:W-:Y:S01]  /*12640*/  I2FP.F32.S32 R109, R153 ;  /* 0x00000099006d7245 */ /* 0x000fe20000201400 */
[----:B------:R-:W-:Y:S01]  /*12650*/  HMMA.16816.F32 R4, R172, R128, R4 ;  /* 0x00000080ac04723c */ /* 0x000fe20000001804 */
[----:B------:R-:W-:-:S02]  /*12660*/  ISETP.GE.AND P1, PT, R153, R2, PT ;  /* 0x000000029900720c */ /* 0x000fc40003f26270 */
[----:B------:R-:W-:Y:S01]  /*12670*/  I2FP.F32.S32 R153, R153 ;  /* 0x0000009900997245 */ /* 0x000fe20000201400 */
[----:B------:R-:W-:Y:S01]  /*12680*/  FFMA.FTZ R100, R109, UR8, R100 ;  /* 0x000000086d647c23 */ /* 0x000fe20008010064 */
[----:B------:R-:W-:Y:S02]  /*12690*/  FSEL R142, R142, -INF , !P3 ;  /* 0xff8000008e8e7808 */ /* 0x000fe40005800000 */
[----:B------:R-:W-:Y:S01]  /*126a0*/  FSEL R165, R165, -INF , !P0 ;  /* 0xff800000a5a57808 */ /* 0x000fe20004000000 */
[----:B------:R-:W-:Y:S01]  /*126b0*/  FFMA.FTZ R153, R153, UR8, R102 ;  /* 0x0000000899997c23 */ /* 0x000fe20008010066 */
[C---:B------:R-:W-:Y:S02]  /*126c0*/  ISETP.GE.AND P3, PT, R111.reuse, R184, PT ;  /* 0x000000b86f00720c */ /* 0x040fe40003f66270 */
[----:B------:R-:W-:Y:S01]  /*126d0*/  ISETP.GE.AND P0, PT, R111, R2, PT ;  /* 0x000000026f00720c */ /* 0x000fe20003f06270 */
[----:B------:R-:W-:Y:S01]  /*126e0*/  VIADD R111, R130, 0xfffffe60 ;  /* 0xfffffe60826f7836 */ /* 0x000fe20000000000 */
[----:B------:R-:W-:-:S02]  /*126f0*/  FSEL R102, R104, -INF , !P3 ;  /* 0xff80000068667808 */ /* 0x000fc40005800000 */
[----:B------:R-:W-:Y:S02]  /*12700*/  FSEL R155, R107, -INF , !P0 ;  /* 0xff8000006b9b7808 */ /* 0x000fe40004000000 */
[C---:B------:R-:W-:Y:S02]  /*12710*/  ISETP.GE.AND P3, PT, R105.reuse, R184, PT ;  /* 0x000000b86900720c */ /* 0x040fe40003f66270 */
[----:B------:R-:W-:Y:S02]  /*12720*/  ISETP.GE.AND P0, PT, R105, R2, PT ;  /* 0x000000026900720c */ /* 0x000fe40003f06270 */
[-C--:B------:R-:W-:Y:S02]  /*12730*/  I2FP.F32.S32 R104, R105.reuse ;  /* 0x0000006900687245 */ /* 0x080fe40000201400 */
[----:B------:R-:W-:Y:S02]  /*12740*/  I2FP.F32.S32 R126, R105 ;  /* 0x00000069007e7245 */ /* 0x000fe40000201400 */
[----:B------:R-:W-:Y:S01]  /*12750*/  FSEL R100, R100, -INF , !P2 ;  /* 0xff80000064647808 */ /* 0x000fe20005000000 */
[----:B------:R-:W-:Y:S01]  /*12760*/  FFMA.FTZ R104, R104, UR8, R101 ;  /* 0x0000000868687c23 */ /* 0x000fe20008010065 */
[----:B------:R-:W-:Y:S01]  /*12770*/  FSEL R153, R153, -INF , !P1 ;  /* 0xff80000099997808 */ /* 0x000fe20004800000 */
[----:B------:R-:W-:Y:S01]  /*12780*/  FFMA.FTZ R103, R126, UR8, R103 ;  /* 0x000000087e677c23 */ /* 0x000fe20008010067 */
[----:B------:R-:W-:Y:S01]  /*12790*/  ISETP.GE.AND P2, PT, R147, R184, PT ;  /* 0x000000b89300720c */ /* 0x000fe20003f46270 */
[----:B------:R-:W-:Y:S01]  /*127a0*/  VIADD R101, R130, 0xfffffe39 ;  /* 0xfffffe3982657836 */ /* 0x000fe20000000000 */
[----:B------:R-:W-:-:S02]  /*127b0*/  I2FP.F32.S32 R105, R147 ;  /* 0x0000009300697245 */ /* 0x000fc40000201400 */
[----:B------:R-:W-:Y:S02]  /*127c0*/  ISETP.GE.AND P1, PT, R147, R2, PT ;  /* 0x000000029300720c */ /* 0x000fe40003f26270 */
[----:B------:R-:W-:Y:S01]  /*127d0*/  I2FP.F32.S32 R147, R147 ;  /* 0x0000009300937245 */ /* 0x000fe20000201400 */
[----:B------:R-:W-:Y:S01]  /*127e0*/  FFMA.FTZ R96, R105, UR8, R96 ;  /* 0x0000000869607c23 */ /* 0x000fe20008010060 */
[----:B------:R-:W-:Y:S02]  /*127f0*/  FSEL R151, R103, -INF , !P0 ;  /* 0xff80000067977808 */ /* 0x000fe40004000000 */
[----:B------:R-:W-:Y:S01]  /*12800*/  I2FP.F32.S32 R126, R101 ;  /* 0x00000065007e7245 */ /* 0x000fe20000201400 */
[----:B------:R-:W-:Y:S01]  /*12810*/  FFMA.FTZ R147, R147, UR8, R98 ;  /* 0x0000000893937c23 */ /* 0x000fe20008010062 */
[----:B------:R-:W-:Y:S02]  /*12820*/  FSEL R98, R104, -INF , !P3 ;  /* 0xff80000068627808 */ /* 0x000fe40005800000 */
[----:B------:R-:W-:-:S02]  /*12830*/  FSEL R96, R96, -INF , !P2 ;  /* 0xff80000060607808 */ /* 0x000fc40005000000 */
[----:B------:R-:W-:Y:S02]  /*12840*/  FSEL R147, R147, -INF , !P1 ;  /* 0xff80000093937808 */ /* 0x000fe40004800000 */
[----:B------:R-:W-:Y:S02]  /*12850*/  I2FP.F32.S32 R104, R101 ;  /* 0x0000006500687245 */ /* 0x000fe40000201400 */
[C---:B------:R-:W-:Y:S02]  /*12860*/  ISETP.GE.AND P2, PT, R143.reuse, R184, PT ;  /* 0x000000b88f00720c */ /* 0x040fe40003f46270 */
[-C--:B------:R-:W-:Y:S01]  /*12870*/  I2FP.F32.S32 R103, R143.reuse ;  /* 0x0000008f00677245 */ /* 0x080fe20000201400 */
[----:B------:R-:W-:Y:S01]  /*12880*/  FFMA.FTZ R99, R104, UR8, R99 ;  /* 0x0000000868637c23 */ /* 0x000fe20008010063 */
[----:B------:R-:W-:Y:S02]  /*12890*/  ISETP.GE.AND P1, PT, R143, R2, PT ;  /* 0x000000028f00720c */ /* 0x000fe40003f26270 */
[----:B------:R-:W-:Y:S01]  /*128a0*/  I2FP.F32.S32 R143, R143 ;  /* 0x0000008f008f7245 */ /* 0x000fe20000201400 */
[----:B------:R-:W-:Y:S01]  /*128b0*/  FFMA.FTZ R92, R103, UR8, R92 ;  /* 0x00000008675c7c23 */ /* 0x000fe2000801005c */
[----:B------:R-:W-:-:S02]  /*128c0*/  ISETP.GE.AND P3, PT, R101, R184, PT ;  /* 0x000000b86500720c */ /* 0x000fc40003f66270 */
[----:B------:R-:W-:Y:S01]  /*128d0*/  ISETP.GE.AND P0, PT, R101, R2, PT ;  /* 0x000000026500720c */ /* 0x000fe20003f06270 */
[----:B------:R-:W-:Y:S01]  /*128e0*/  FFMA.FTZ R101, R126, UR8, R97 ;  /* 0x000000087e657c23 */ /* 0x000fe20008010061 */
[----:B------:R-:W-:Y:S02]  /*128f0*/  VIADD R97, R130, 0xfffffe41 ;  /* 0xfffffe4182617836 */ /* 0x000fe40000000000 */
[----:B------:R-:W-:Y:S01]  /*12900*/  FFMA.FTZ R143, R143, UR8, R94 ;  /* 0x000000088f8f7c23 */ /* 0x000fe2000801005e */
[----:B------:R-:W-:Y:S02]  /*12910*/  FSEL R145, R99, -INF , !P0 ;  /* 0xff80000063917808 */ /* 0x000fe40004000000 */
[----:B------:R-:W-:Y:S02]  /*12920*/  FSEL R94, R101, -INF , !P3 ;  /* 0xff800000655e7808 */ /* 0x000fe40005800000 */
[----:B------:R-:W-:Y:S02]  /*12930*/  I2FP.F32.S32 R150, R97 ;  /* 0x0000006100967245 */ /* 0x000fe40000201400 */
[----:B------:R-:W-:-:S02]  /*12940*/  ISETP.GE.AND P3, PT, R97, R184, PT ;  /* 0x000000b86100720c */ /* 0x000fc40003f66270 */
[----:B------:R-:W-:Y:S01]  /*12950*/  ISETP.GE.AND P0, PT, R97, R2, PT ;  /* 0x000000026100720c */ /* 0x000fe20003f06270 */
[----:B------:R-:W-:Y:S01]  /*12960*/  FFMA.FTZ R150, R150, UR8, R93 ;  /* 0x0000000896967c23 */ /* 0x000fe2000801005d */
[----:B------:R-:W-:Y:S01]  /*12970*/  I2FP.F32.S32 R104, R97 ;  /* 0x0000006100687245 */ /* 0x000fe20000201400 */
[----:B------:R-:W-:Y:S01]  /*12980*/  VIADD R93, R130, 0xfffffe49 ;  /* 0xfffffe49825d7836 */ /* 0x000fe20000000000 */
[----:B------:R-:W-:Y:S02]  /*12990*/  FSEL R92, R92, -INF , !P2 ;  /* 0xff8000005c5c7808 */ /* 0x000fe40005000000 */
[----:B------:R-:W-:Y:S01]  /*129a0*/  FSEL R143, R143, -INF , !P1 ;  /* 0xff8000008f8f7808 */ /* 0x000fe20004800000 */
[----:B------:R-:W-:Y:S01]  /*129b0*/  FFMA.FTZ R95, R104, UR8, R95 ;  /* 0x00000008685f7c23 */ /* 0x000fe2000801005f */
[----:B------:R-:W-:Y:S02]  /*129c0*/  ISETP.GE.AND P2, PT, R131, R184, PT ;  /* 0x000000b88300720c */ /* 0x000fe40003f46270 */
[----:B------:R-:W-:-:S02]  /*129d0*/  I2FP.F32.S32 R97, R131 ;  /* 0x0000008300617245 */ /* 0x000fc40000201400 */
[----:B------:R-:W-:Y:S02]  /*129e0*/  ISETP.GE.AND P1, PT, R131, R2, PT ;  /* 0x000000028300720c */ /* 0x000fe40003f26270 */
[----:B------:R-:W-:Y:S01]  /*129f0*/  I2FP.F32.S32 R131, R131 ;  /* 0x0000008300837245 */ /* 0x000fe20000201400 */
[----:B------:R-:W-:Y:S01]  /*12a00*/  FFMA.FTZ R146, R97, UR8, R88 ;  /* 0x0000000861927c23 */ /* 0x000fe20008010058 */
[-C--:B------:R-:W-:Y:S02]  /*12a10*/  I2FP.F32.S32 R88, R93.reuse ;  /* 0x0000005d00587245 */ /* 0x080fe40000201400 */
[----:B------:R-:W-:Y:S01]  /*12a20*/  FSEL R150, R150, -INF , !P3 ;  /* 0xff80000096967808 */ /* 0x000fe20005800000 */
[----:B------:R-:W-:Y:S01]  /*12a30*/  FFMA.FTZ R131, R131, UR8, R90 ;  /* 0x0000000883837c23 */ /* 0x000fe2000801005a */
[----:B------:R-:W-:Y:S01]  /*12a40*/  I2FP.F32.S32 R90, R93 ;  /* 0x0000005d005a7245 */ /* 0x000fe20000201400 */
[----:B------:R-:W-:Y:S01]  /*12a50*/  FFMA.FTZ R88, R88, UR8, R89 ;  /* 0x0000000858587c23 */ /* 0x000fe20008010059 */
[----:B------:R-:W-:Y:S01]  /*12a60*/  FSEL R137, R95, -INF , !P0 ;  /* 0xff8000005f897808 */ /* 0x000fe20004000000 */
[----:B------:R-:W-:Y:S01]  /*12a70*/  VIADD R89, R130, 0xfffffe51 ;  /* 0xfffffe5182597836 */ /* 0x000fe20000000000 */
[C---:B------:R-:W-:Y:S01]  /*12a80*/  ISETP.GE.AND P3, PT, R93.reuse, R184, PT ;  /* 0x000000b85d00720c */ /* 0x040fe20003f66270 */
[----:B------:R-:W-:Y:S01]  /*12a90*/  FFMA.FTZ R91, R90, UR8, R91 ;  /* 0x000000085a5b7c23 */ /* 0x000fe2000801005b */
[----:B------:R-:W-:-:S02]  /*12aa0*/  ISETP.GE.AND P0, PT, R93, R2, PT ;  /* 0x000000025d00720c */ /* 0x000fc40003f06270 */
[----:B------:R-:W-:Y:S02]  /*12ab0*/  FSEL R146, R146, -INF , !P2 ;  /* 0xff80000092927808 */ /* 0x000fe40005000000 */
[----:B------:R-:W-:Y:S02]  /*12ac0*/  FSEL R131, R131, -INF , !P1 ;  /* 0xff80000083837808 */ /* 0x000fe40004800000 */
[C---:B------:R-:W-:Y:S02]  /*12ad0*/  ISETP.GE.AND P2, PT, R123.reuse, R184, PT ;  /* 0x000000b87b00720c */ /* 0x040fe40003f46270 */
[-C--:B------:R-:W-:Y:S02]  /*12ae0*/  I2FP.F32.S32 R93, R123.reuse ;  /* 0x0000007b005d7245 */ /* 0x080fe40000201400 */
[-C--:B------:R-:W-:Y:S02]  /*12af0*/  ISETP.GE.AND P1, PT, R123, R2.reuse, PT ;  /* 0x000000027b00720c */ /* 0x080fe40003f26270 */
[----:B------:R-:W-:Y:S01]  /*12b00*/  I2FP.F32.S32 R123, R123 ;  /* 0x0000007b007b7245 */ /* 0x000fe20000201400 */
[----:B------:R-:W-:Y:S01]  /*12b10*/  FFMA.FTZ R84, R93, UR8, R84 ;  /* 0x000000085d547c23 */ /* 0x000fe20008010054 */
[----:B------:R-:W-:Y:S01]  /*12b20*/  FSEL R127, R91, -INF , !P0 ;  /* 0xff8000005b7f7808 */ /* 0x000fe20004000000 */
[----:B------:R-:W-:Y:S01]  /*12b30*/  VIADD R93, R130, 0xfffffe58 ;  /* 0xfffffe58825d7836 */ /* 0x000fe20000000000 */
[----:B------:R-:W-:Y:S01]  /*12b40*/  ISETP.GE.AND P0, PT, R89, R2, PT ;  /* 0x000000025900720c */ /* 0x000fe20003f06270 */
[----:B------:R-:W-:Y:S01]  /*12b50*/  FFMA.FTZ R123, R123, UR8, R86 ;  /* 0x000000087b7b7c23 */ /* 0x000fe20008010056 */
[----:B------:R-:W-:-:S02]  /*12b60*/  FSEL R86, R88, -INF , !P3 ;  /* 0xff80000058567808 */ /* 0x000fc40005800000 */
[-C--:B------:R-:W-:Y:S02]  /*12b70*/  ISETP.GE.AND P3, PT, R89, R184.reuse, PT ;  /* 0x000000b85900720c */ /* 0x080fe40003f66270 */
[-C--:B------:R-:W-:Y:S02]  /*12b80*/  I2FP.F32.S32 R162, R89.reuse ;  /* 0x0000005900a27245 */ /* 0x080fe40000201400 */
[----:B------:R-:W-:Y:S02]  /*12b90*/  I2FP.F32.S32 R104, R89 ;  /* 0x0000005900687245 */ /* 0x000fe40000201400 */
[----:B------:R-:W1:Y:S01]  /*12ba0*/  LDSM.16.M88.4 R88, [R185+0x3800] ;  /* 0x00380000b958783b */ /* 0x000e620000000200 */
[----:B------:R-:W-:Y:S01]  /*12bb0*/  I2FP.F32.S32 R95, R93 ;  /* 0x0000005d005f7245 */ /* 0x000fe20000201400 */
[----:B------:R-:W-:Y:S01]  /*12bc0*/  FFMA.FTZ R162, R162, UR8, R85 ;  /* 0x00000008a2a27c23 */ /* 0x000fe20008010055 */
[----:B------:R-:W-:Y:S01]  /*12bd0*/  VIADD R85, R130, 0xfffffe59 ;  /* 0xfffffe5982557836 */ /* 0x000fe20000000000 */
[----:B------:R-:W-:Y:S01]  /*12be0*/  FSEL R84, R84, -INF , !P2 ;  /* 0xff80000054547808 */ /* 0x000fe20005000000 */
[----:B------:R-:W-:Y:S01]  /*12bf0*/  FFMA.FTZ R87, R104, UR8, R87 ;  /* 0x0000000868577c23 */ /* 0x000fe20008010057 */
        /* <DEDUP_REMOVED lines=14> */
[----:B------:R-:W-:-:S02]  /*12ce0*/  ISETP.GE.AND P3, PT, R85, R184, PT ;  /* 0x000000b85500720c */ /* 0x000fc40003f66270 */
[----:B------:R-:W-:Y:S01]  /*12cf0*/  ISETP.GE.AND P0, PT, R85, R2, PT ;  /* 0x000000025500720c */ /* 0x000fe20003f06270 */
[----:B------:R-:W-:Y:S01]  /*12d00*/  FFMA.FTZ R87, R87, UR8, R76 ;  /* 0x0000000857577c23 */ /* 0x000fe2000801004c */
[----:B------:R-:W-:Y:S01]  /*12d10*/  FSEL R164, R164, -INF , !P3 ;  /* 0xff800000a4a47808 */ /* 0x000fe20005800000 */
[----:B------:R-:W-:Y:S01]  /*12d20*/  VIADD R85, R130, 0xfffffe91 ;  /* 0xfffffe9182557836 */ /* 0x000fe20000000000 */
[----:B------:R-:W-:Y:S02]  /*12d30*/  FSEL R113, R83, -INF , !P0 ;  /* 0xff80000053717808 */ /* 0x000fe40004000000 */
[----:B------:R-:W-:Y:S02]  /*12d40*/  FSEL R115, R82, -INF , !P1 ;  /* 0xff80000052737808 */ /* 0x000fe40004800000 */
[C---:B------:R-:W-:Y:S02]  /*12d50*/  ISETP.GE.AND P3, PT, R81.reuse, R184, PT ;  /* 0x000000b85100720c */ /* 0x040fe40003f66270 */
[----:B------:R-:W-:-:S02]  /*12d60*/  ISETP.GE.AND P0, PT, R81, R2, PT ;  /* 0x000000025100720c */ /* 0x000fc40003f06270 */
[-C--:B------:R-:W-:Y:S02]  /*12d70*/  I2FP.F32.S32 R126, R81.reuse ;  /* 0x00000051007e7245 */ /* 0x080fe40000201400 */
[----:B------:R-:W-:Y:S01]  /*12d80*/  I2FP.F32.S32 R76, R81 ;  /* 0x00000051004c7245 */ /* 0x000fe20000201400 */
[C---:B-1----:R-:W-:Y:S01]  /*12d90*/  HMMA.16816.F32 R44, R172.reuse, R88, R44 ;  /* 0x00000058ac2c723c */ /* 0x042fe2000000182c */
[----:B------:R-:W1:Y:S01]  /*12da0*/  LDSM.16.M88.4 R80, [R185+0x3c00] ;  /* 0x003c0000b950783b */ /* 0x000e620000000200 */
[----:B------:R-:W-:Y:S01]  /*12db0*/  I2FP.F32.S32 R104, R85 ;  /* 0x0000005500687245 */ /* 0x000fe20000201400 */
[----:B------:R-:W-:Y:S01]  /*12dc0*/  FFMA.FTZ R88, R126, UR8, R77 ;  /* 0x000000087e587c23 */ /* 0x000fe2000801004d */
[----:B------:R-:W-:Y:S01]  /*12dd0*/  FSEL R160, R160, -INF , !P2 ;  /* 0xff800000a0a07808 */ /* 0x000fe20005000000 */
[----:B------:R-:W-:Y:S01]  /*12de0*/  FFMA.FTZ R76, R76, UR8, R79 ;  /* 0x000000084c4c7c23 */ /* 0x000fe2000801004f */
[C---:B------:R-:W-:Y:S01]  /*12df0*/  ISETP.GE.AND P2, PT, R111.reuse, R184, PT ;  /* 0x000000b86f00720c */ /* 0x040fe20003f46270 */
[----:B------:R-:W-:Y:S01]  /*12e00*/  VIADD R79, R130, 0xfffffe98 ;  /* 0xfffffe98824f7836 */ /* 0x000fe20000000000 */
[----:B------:R-:W-:Y:S01]  /*12e10*/  ISETP.GE.AND P1, PT, R111, R2, PT ;  /* 0x000000026f00720c */ /* 0x000fe20003f26270 */
[C---:B------:R-:W-:Y:S01]  /*12e20*/  FFMA.FTZ R53, R104.reuse, UR8, R53 ;  /* 0x0000000868357c23 */ /* 0x040fe20008010035 */
[----:B------:R-:W-:Y:S01]  /*12e30*/  I2FP.F32.S32 R111, R111 ;  /* 0x0000006f006f7245 */ /* 0x000fe20000201400 */
[----:B------:R-:W-:Y:S01]  /*12e40*/  FFMA.FTZ R104, R104, UR8, R55 ;  /* 0x0000000868687c23 */ /* 0x000fe20008010037 */
[----:B------:R-:W-:Y:S01]  /*12e50*/  VIADD R77, R130, 0xfffffe99 ;  /* 0xfffffe99824d7836 */ /* 0x000fe20000000000 */
[----:B------:R-:W-:Y:S01]  /*12e60*/  I2FP.F32.S32 R55, R79 ;  /* 0x0000004f00377245 */ /* 0x000fe20000201400 */
[----:B------:R-:W-:Y:S01]  /*12e70*/  HMMA.16816.F32 R40, R172, R90, R40 ;  /* 0x0000005aac28723c */ /* 0x000fe20000001828 */
[----:B------:R-:W-:Y:S01]  /*12e80*/  FFMA.FTZ R111, R111, UR8, R78 ;  /* 0x000000086f6f7c23 */ /* 0x000fe2000801004e */
[----:B------:R-:W-:-:S02]  /*12e90*/  FSEL R107, R76, -INF , !P0 ;  /* 0xff8000004c6b7808 */ /* 0x000fc40004000000 */
[----:B------:R-:W-:Y:S01]  /*12ea0*/  I2FP.F32.S32 R76, R77 ;  /* 0x0000004d004c7245 */ /* 0x000fe20000201400 */
[----:B------:R-:W-:Y:S01]  /*12eb0*/  FFMA.FTZ R48, R55, UR8, R48 ;  /* 0x0000000837307c23 */ /* 0x000fe20008010030 */
[----:B------:R-:W-:Y:S01]  /*12ec0*/  FSEL R78, R87, -INF , !P2 ;  /* 0xff800000574e7808 */ /* 0x000fe20005000000 */
[----:B------:R-:W-:Y:S01]  /*12ed0*/  FFMA.FTZ R50, R55, UR8, R50 ;  /* 0x0000000837327c23 */ /* 0x000fe20008010032 */
[----:B------:R-:W-:Y:S01]  /*12ee0*/  FSEL R88, R88, -INF , !P3 ;  /* 0xff80000058587808 */ /* 0x000fe20005800000 */
[C---:B------:R-:W-:Y:S01]  /*12ef0*/  FFMA.FTZ R166, R76.reuse, UR8, R49 ;  /* 0x000000084ca67c23 */ /* 0x040fe20008010031 */
[-C--:B------:R-:W-:Y:S01]  /*12f00*/  ISETP.GE.AND P2, PT, R85, R184.reuse, PT ;  /* 0x000000b85500720c */ /* 0x080fe20003f46270 */
[----:B------:R-:W-:Y:S01]  /*12f10*/  FFMA.FTZ R55, R76, UR8, R51 ;  /* 0x000000084c377c23 */ /* 0x000fe20008010033 */
[----:B------:R-:W-:Y:S02]  /*12f20*/  FSEL R111, R111, -INF , !P1 ;  /* 0xff8000006f6f7808 */ /* 0x000fe40004800000 */
[----:B------:R-:W-:-:S02]  /*12f30*/  ISETP.GE.AND P3, PT, R79, R184, PT ;  /* 0x000000b84f00720c */ /* 0x000fc40003f66270 */
[-C--:B------:R-:W-:Y:S01]  /*12f40*/  ISETP.GE.AND P0, PT, R79, R2.reuse, PT ;  /* 0x000000024f00720c */ /* 0x080fe20003f06270 */
[----:B------:R-:W-:Y:S01]  /*12f50*/  VIADD R79, R130, 0xfffffea1 ;  /* 0xfffffea1824f7836 */ /* 0x000fe20000000000 */
[----:B------:R-:W-:Y:S02]  /*12f60*/  ISETP.GE.AND P1, PT, R85, R2, PT ;  /* 0x000000025500720c */ /* 0x000fe40003f26270 */
[----:B------:R-:W-:Y:S02]  /*12f70*/  FSEL R156, R53, -INF , !P2 ;  /* 0xff800000359c7808 */ /* 0x000fe40005000000 */
[----:B------:R-:W-:Y:S02]  /*12f80*/  FSEL R168, R48, -INF , !P3 ;  /* 0xff80000030a87808 */ /* 0x000fe40005800000 */
[----:B------:R-:W-:Y:S02]  /*12f90*/  FSEL R76, R50, -INF , !P0 ;  /* 0xff800000324c7808 */ /* 0x000fe40004000000 */
[----:B------:R-:W-:Y:S01]  /*12fa0*/  FSEL R53, R104, -INF , !P1 ;  /* 0xff80000068357808 */ /* 0x000fe20004800000 */
[----:B------:R-:W2:Y:S01]  /*12fb0*/  LDSM.16.M88.4 R48, [R185+0x4000] ;  /* 0x00400000b930783b */ /* 0x000ea20000000200 */
[C---:B------:R-:W-:Y:S01]  /*12fc0*/  ISETP.GE.AND P2, PT, R77.reuse, R184, PT ;  /* 0x000000b84d00720c */ /* 0x040fe20003f46270 */
        /* <DEDUP_REMOVED lines=8> */
[----:B------:R-:W-:Y:S02]  /*13050*/  I2FP.F32.S32 R77, R77 ;  /* 0x0000004d004d7245 */ /* 0x000fe40000201400 */
[----:B------:R-:W-:Y:S02]  /*13060*/  I2FP.F32.S32 R90, R79 ;  /* 0x0000004f005a7245 */ /* 0x000fe40000201400 */
[----:B------:R-:W-:Y:S01]  /*13070*/  ISETP.GE.AND P2, PT, R79, R184, PT ;  /* 0x000000b84f00720c */ /* 0x000fe20003f46270 */
[----:B------:R-:W-:Y:S01]  /*13080*/  FFMA.FTZ R44, R77, UR8, R44 ;  /* 0x000000084d2c7c23 */ /* 0x000fe2000801002c */
[----:B------:R-:W-:Y:S01]  /*13090*/  ISETP.GE.AND P1, PT, R79, R2, PT ;  /* 0x000000024f00720c */ /* 0x000fe20003f26270 */
[----:B------:R-:W-:-:S02]  /*130a0*/  VIADD R79, R130, 0xfffffea8 ;  /* 0xfffffea8824f7836 */ /* 0x000fc40000000000 */
[----:B------:R-:W-:Y:S01]  /*130b0*/  FFMA.FTZ R46, R77, UR8, R46 ;  /* 0x000000084d2e7c23 */ /* 0x000fe2000801002e */
[C---:B------:R-:W-:Y:S01]  /*130c0*/  FFMA.FTZ R170, R90.reuse, UR8, R45 ;  /* 0x000000085aaa7c23 */ /* 0x040fe2000801002d */
[----:B------:R-:W-:Y:S01]  /*130d0*/  FFMA.FTZ R90, R90, UR8, R47 ;  /* 0x000000085a5a7c23 */ /* 0x000fe2000801002f */
[----:B------:R-:W-:Y:S01]  /*130e0*/  VIADD R77, R130, 0xfffffea9 ;  /* 0xfffffea9824d7836 */ /* 0x000fe20000000000 */
[----:B------:R-:W-:Y:S02]  /*130f0*/  I2FP.F32.S32 R47, R79 ;  /* 0x0000004f002f7245 */ /* 0x000fe40000201400 */
[----:B------:R-:W-:Y:S02]  /*13100*/  FSEL R45, R46, -INF , !P0 ;  /* 0xff8000002e2d7808 */ /* 0x000fe40004000000 */
[----:B------:R-:W-:Y:S01]  /*13110*/  I2FP.F32.S32 R46, R77 ;  /* 0x0000004d002e7245 */ /* 0x000fe20000201400 */
[C---:B------:R-:W-:Y:S01]  /*13120*/  FFMA.FTZ R40, R47.reuse, UR8, R40 ;  /* 0x000000082f287c23 */ /* 0x040fe20008010028 */
[----:B------:R-:W-:Y:S01]  /*13130*/  FSEL R180, R44, -INF , !P3 ;  /* 0xff8000002cb47808 */ /* 0x000fe20005800000 */
[----:B------:R-:W-:Y:S01]  /*13140*/  FFMA.FTZ R47, R47, UR8, R42 ;  /* 0x000000082f2f7c23 */ /* 0x000fe2000801002a */
[----:B------:R-:W-:Y:S01]  /*13150*/  ISETP.GE.AND P3, PT, R79, R184, PT ;  /* 0x000000b84f00720c */ /* 0x000fe20003f66270 */
[----:B------:R-:W-:Y:S01]  /*13160*/  FFMA.FTZ R182, R46, UR8, R41 ;  /* 0x000000082eb67c23 */ /* 0x000fe20008010029 */
[----:B------:R-:W-:Y:S01]  /*13170*/  FSEL R170, R170, -INF , !P2 ;  /* 0xff800000aaaa7808 */ /* 0x000fe20005000000 */
[----:B------:R-:W-:Y:S01]  /*13180*/  FFMA.FTZ R46, R46, UR8, R43 ;  /* 0x000000082e2e7c23 */ /* 0x000fe2000801002b */
[----:B------:R-:W-:-:S02]  /*13190*/  FSEL R44, R90, -INF , !P1 ;  /* 0xff8000005a2c7808 */ /* 0x000fc40004800000 */
[C---:B------:R-:W-:Y:S01]  /*131a0*/  ISETP.GE.AND P2, PT, R77.reuse, R184, PT ;  /* 0x000000b84d00720c */ /* 0x040fe20003f46270 */
[C---:B--2---:R-:W-:Y:S01]  /*131b0*/  HMMA.16816.F32 R28, R172.reuse, R48, R28 ;  /* 0x00000030ac1c723c */ /* 0x044fe2000000181c */
[-C--:B------:R-:W-:Y:S01]  /*131c0*/  ISETP.GE.AND P1, PT, R77, R2.reuse, PT ;  /* 0x000000024d00720c */ /* 0x080fe20003f26270 */
[C---:B------:R-:W-:Y:S01]  /*131d0*/  VIADD R77, R130.reuse, 0xfffffeb0 ;  /* 0xfffffeb0824d7836 */ /* 0x040fe20000000000 */
[----:B------:R-:W-:Y:S01]  /*131e0*/  ISETP.GE.AND P0, PT, R79, R2, PT ;  /* 0x000000024f00720c */ /* 0x000fe20003f06270 */
[----:B------:R-:W-:Y:S01]  /*131f0*/  VIADD R79, R130, 0xfffffeb1 ;  /* 0xfffffeb1824f7836 */ /* 0x000fe20000000000 */
[----:B------:R-:W-:Y:S01]  /*13200*/  FSEL R186, R40, -INF , !P3 ;  /* 0xff80000028ba7808 */ /* 0x000fe20005800000 */
[C---:B------:R-:W-:Y:S01]  /*13210*/  VIADD R49, R130.reuse, 0xfffffeb9 ;  /* 0xfffffeb982317836 */ /* 0x040fe20000000000 */
[----:B------:R-:W1:Y:S01]  /*13220*/  LDSM.16.M88.4 R40, [R185+0x4400] ;  /* 0x00440000b928783b */ /* 0x000e620000000200 */
[----:B------:R-:W-:Y:S01]  /*13230*/  FSEL R47, R47, -INF , !P0 ;  /* 0xff8000002f2f7808 */ /* 0x000fe20004000000 */
[----:B------:R-:W-:Y:S01]  /*13240*/  HMMA.16816.F32 R24, R172, R50, R24 ;  /* 0x00000032ac18723c */ /* 0x000fe20000001818 */
[C---:B------:R-:W-:Y:S01]  /*13250*/  ISETP.GE.AND P3, PT, R77.reuse, R184, PT ;  /* 0x000000b84d00720c */ /* 0x040fe20003f66270 */
[----:B------:R-:W-:Y:S01]  /*13260*/  VIADD R51, R130, 0xfffffec1 ;  /* 0xfffffec182337836 */ /* 0x000fe20000000000 */
[----:B------:R-:W-:-:S02]  /*13270*/  ISETP.GE.AND P0, PT, R77, R2, PT ;  /* 0x000000024d00720c */ /* 0x000fc40003f06270 */
[----:B------:R-:W-:Y:S02]  /*13280*/  I2FP.F32.S32 R77, R77 ;  /* 0x0000004d004d7245 */ /* 0x000fe40000201400 */
[----:B------:R-:W-:Y:S02]  /*13290*/  I2FP.F32.S32 R80, R79 ;  /* 0x0000004f00507245 */ /* 0x000fe40000201400 */
[----:B------:R-:W-:Y:S01]  /*132a0*/  FSEL R182, R182, -INF , !P2 ;  /* 0xff800000b6b67808 */ /* 0x000fe20005000000 */
[C---:B------:R-:W-:Y:S01]  /*132b0*/  FFMA.FTZ R36, R77.reuse, UR8, R36 ;  /* 0x000000084d247c23 */ /* 0x040fe20008010024 */
[----:B------:R-:W-:Y:S01]  /*132c0*/  FFMA.FTZ R38, R77, UR8, R38 ;  /* 0x000000084d267c23 */ /* 0x000fe20008010026 */
[----:B------:R-:W-:Y:S02]  /*132d0*/  VIADD R77, R130, 0xfffffeb8 ;  /* 0xfffffeb8824d7836 */ /* 0x000fe40000000000 */
[C---:B------:R-:W-:Y:S01]  /*132e0*/  FFMA.FTZ R194, R80.reuse, UR8, R37 ;  /* 0x0000000850c27c23 */ /* 0x040fe20008010025 */
[----:B------:R-:W-:Y:S01]  /*132f0*/  FFMA.FTZ R80, R80, UR8, R39 ;  /* 0x0000000850507c23 */ /* 0x000fe20008010027 */
[----:B------:R-:W-:-:S02]  /*13300*/  FSEL R196, R36, -INF , !P3 ;  /* 0xff80000024c47808 */ /* 0x000fc40005800000 */
[----:B------:R-:W-:Y:S02]  /*13310*/  I2FP.F32.S32 R39, R77 ;  /* 0x0000004d00277245 */ /* 0x000fe40000201400 */
[----:B------:R-:W-:Y:S02]  /*13320*/  FSEL R37, R38, -INF , !P0 ;  /* 0xff80000026257808 */ /* 0x000fe40004000000 */
[----:B------:R-:W-:Y:S01]  /*13330*/  I2FP.F32.S32 R38, R49 ;  /* 0x0000003100267245 */ /* 0x000fe20000201400 */
[----:B------:R-:W-:Y:S01]  /*13340*/  FFMA.FTZ R32, R39, UR8, R32 ;  /* 0x0000000827207c23 */ /* 0x000fe20008010020 */
[-C--:B------:R-:W-:Y:S01]  /*13350*/  ISETP.GE.AND P3, PT, R77, R184.reuse, PT ;  /* 0x000000b84d00720c */ /* 0x080fe20003f66270 */
[----:B------:R-:W-:Y:S01]  /*13360*/  FFMA.FTZ R39, R39, UR8, R34 ;  /* 0x0000000827277c23 */ /* 0x000fe20008010022 */
[----:B------:R-:W-:Y:S01]  /*13370*/  FSEL R46, R46, -INF , !P1 ;  /* 0xff8000002e2e7808 */ /* 0x000fe20004800000 */
[C---:B------:R-:W-:Y:S01]  /*13380*/  FFMA.FTZ R222, R38.reuse, UR8, R33 ;  /* 0x0000000826de7c23 */ /* 0x040fe20008010021 */
[C---:B------:R-:W-:Y:S01]  /*13390*/  ISETP.GE.AND P2, PT, R79.reuse, R184, PT ;  /* 0x000000b84f00720c */ /* 0x040fe20003f46270 */
[----:B------:R-:W-:Y:S01]  /*133a0*/  FFMA.FTZ R38, R38, UR8, R35 ;  /* 0x0000000826267c23 */ /* 0x000fe20008010023 */
[----:B------:R-:W-:-:S02]  /*133b0*/  ISETP.GE.AND P1, PT, R79, R2, PT ;  /* 0x000000024f00720c */ /* 0x000fc40003f26270 */
[----:B------:R-:W-:Y:S02]  /*133c0*/  FSEL R224, R32, -INF , !P3 ;  /* 0xff80000020e07808 */ /* 0x000fe40005800000 */
[----:B------:R-:W2:Y:S01]  /*133d0*/  LDSM.16.M88.4 R32, [R185+0x4800] ;  /* 0x00480000b920783b */ /* 0x000ea20000000200 */
[----:B------:R-:W-:Y:S02]  /*133e0*/  FSEL R194, R194, -INF , !P2 ;  /* 0xff800000c2c27808 */ /* 0x000fe40005000000 */
[----:B------:R-:W-:Y:S02]  /*133f0*/  FSEL R36, R80, -INF , !P1 ;  /* 0xff80000050247808 */ /* 0x000fe40004800000 */
[C---:B------:R-:W-:Y:S01]  /*13400*/  ISETP.GE.AND P2, PT, R49.reuse, R184, PT ;  /* 0x000000b83100720c */ /* 0x040fe20003f46270 */
[----:B-1----:R-:W-:Y:S01]  /*13410*/  HMMA.16816.F32 R20, R172, R40, R20 ;  /* 0x00000028ac14723c */ /* 0x002fe20000001814 */
[-C--:B------:R-:W-:Y:S01]  /*13420*/  ISETP.GE.AND P1, PT, R49, R2.reuse, PT ;  /* 0x000000023100720c */ /* 0x080fe20003f26270 */
[----:B------:R-:W-:Y:S01]  /*13430*/  VIADD R49, R130, 0xfffffec0 ;  /* 0xfffffec082317836 */ /* 0x000fe20000000000 */
[----:B------:R-:W-:-:S02]  /*13440*/  ISETP.GE.AND P0, PT, R77, R2, PT ;  /* 0x000000024d00720c */ /* 0x000fc40003f06270 */
[----:B------:R-:W-:Y:S02]  /*13450*/  I2FP.F32.S32 R48, R51 ;  /* 0x0000003300307245 */ /* 0x000fe40000201400 */
[----:B------:R-:W-:Y:S01]  /*13460*/  FSEL R39, R39, -INF , !P0 ;  /* 0xff80000027277808 */ /* 0x000fe20004000000 */
[----:B------:R-:W-:Y:S01]  /*13470*/  HMMA.16816.F32 R16, R172, R42, R16 ;  /* 0x0000002aac10723c */ /* 0x000fe20000001810 */
[C---:B------:R-:W-:Y:S02]  /*13480*/  ISETP.GE.AND P3, PT, R49.reuse, R184, PT ;  /* 0x000000b83100720c */ /* 0x040fe40003f66270 */
[----:B------:R-:W-:Y:S02]  /*13490*/  ISETP.GE.AND P0, PT, R49, R2, PT ;  /* 0x000000023100720c */ /* 0x000fe40003f06270 */
[----:B------:R-:W-:Y:S02]  /*134a0*/  I2FP.F32.S32 R49, R49 ;  /* 0x0000003100317245 */ /* 0x000fe40000201400 */
[----:B------:R-:W-:-:S02]  /*134b0*/  FSEL R222, R222, -INF , !P2 ;  /* 0xff800000dede7808 */ /* 0x000fc40005000000 */
[----:B------:R-:W-:Y:S01]  /*134c0*/  FSEL R38, R38, -INF , !P1 ;  /* 0xff80000026267808 */ /* 0x000fe20004800000 */
[C---:B------:R-:W-:Y:S01]  /*134d0*/  FFMA.FTZ R40, R49.reuse, UR8, R28 ;  /* 0x0000000831287c23 */ /* 0x040fe2000801001c */
[----:B------:R-:W-:Y:S01]  /*134e0*/  FFMA.FTZ R41, R49, UR8, R30 ;  /* 0x0000000831297c23 */ /* 0x000fe2000801001e */
[----:B------:R-:W-:Y:S02]  /*134f0*/  VIADD R49, R130, 0xfffffec8 ;  /* 0xfffffec882317836 */ /* 0x000fe40000000000 */
[C---:B------:R-:W-:Y:S01]  /*13500*/  FFMA.FTZ R28, R48.reuse, UR8, R29 ;  /* 0x00000008301c7c23 */ /* 0x040fe2000801001d */
[----:B------:R-:W-:Y:S01]  /*13510*/  FFMA.FTZ R48, R48, UR8, R31 ;  /* 0x0000000830307c23 */ /* 0x000fe2000801001f */
[C---:B------:R-:W-:Y:S01]  /*13520*/  ISETP.GE.AND P2, PT, R51.reuse, R184, PT ;  /* 0x000000b83300720c */ /* 0x040fe20003f46270 */
[----:B------:R-:W-:Y:S01]  /*13530*/  VIADD R31, R130, 0xfffffec9 ;  /* 0xfffffec9821f7836 */ /* 0x000fe20000000000 */
[----:B------:R-:W-:Y:S02]  /*13540*/  ISETP.GE.AND P1, PT, R51, R2, PT ;  /* 0x000000023300720c */ /* 0x000fe40003f26270 */
[----:B------:R-:W-:-:S02]  /*13550*/  I2FP.F32.S32 R29, R49 ;  /* 0x00000031001d7245 */ /* 0x000fc40000201400 */
[----:B------:R-:W-:Y:S02]  /*13560*/  FSEL R30, R40, -INF , !P3 ;  /* 0xff800000281e7808 */ /* 0x000fe40005800000 */
[----:B------:R-:W-:Y:S01]  /*13570*/  FSEL R28, R28, -INF , !P2 ;  /* 0xff8000001c1c7808 */ /* 0x000fe20005000000 */
[----:B------:R-:W-:Y:S01]  /*13580*/  FFMA.FTZ R43, R29, UR8, R26 ;  /* 0x000000081d2b7c23 */ /* 0x000fe2000801001a */
[----:B------:R-:W-:Y:S01]  /*13590*/  FSEL R40, R48, -INF , !P1 ;  /* 0xff80000030287808 */ /* 0x000fe20004800000 */
[C---:B--2---:R-:W-:Y:S01]  /*135a0*/  HMMA.16816.F32 R12, R172.reuse, R32, R12 ;  /* 0x00000020ac0c723c */ /* 0x044fe2000000180c */
[C---:B------:R-:W-:Y:S02]  /*135b0*/  ISETP.GE.AND P2, PT, R31.reuse, R184, PT ;  /* 0x000000b81f00720c */ /* 0x040fe40003f46270 */
[----:B------:R-:W-:Y:S02]  /*135c0*/  ISETP.GE.AND P1, PT, R31, R2, PT ;  /* 0x000000021f00720c */ /* 0x000fe40003f26270 */
[----:B------:R-:W-:Y:S01]  /*135d0*/  I2FP.F32.S32 R48, R31 ;  /* 0x0000001f00307245 */ /* 0x000fe20000201400 */
[----:B------:R-:W-:Y:S01]  /*135e0*/  FFMA.FTZ R31, R29, UR8, R24 ;  /* 0x000000081d1f7c23 */ /* 0x000fe20008010018 */
[----:B------:R-:W-:Y:S01]  /*135f0*/  VIADD R29, R130, 0xfffffed0 ;  /* 0xfffffed0821d7836 */ /* 0x000fe20000000000 */
[----:B------:R-:W-:Y:S01]  /*13600*/  FSEL R41, R41, -INF , !P0 ;  /* 0xff80000029297808 */ /* 0x000fe20004000000 */
[----:B------:R-:W-:Y:S01]  /*13610*/  HMMA.16816.F32 R8, R172, R34, R8 ;  /* 0x00000022ac08723c */ /* 0x000fe20000001808 */
[C---:B------:R-:W-:Y:S01]  /*13620*/  FFMA.FTZ R24, R48.reuse, UR8, R25 ;  /* 0x0000000830187c23 */ /* 0x040fe20008010019 */
[----:B------:R-:W-:Y:S01]  /*13630*/  FFMA.FTZ R42, R48, UR8, R27 ;  /* 0x00000008302a7c23 */ /* 0x000fe2000801001b */
[----:B------:R-:W-:Y:S01]  /*13640*/  VIADD R27, R130, 0xfffffed1 ;  /* 0xfffffed1821b7836 */ /* 0x000fe20000000000 */
[----:B------:R-:W-:-:S02]  /*13650*/  I2FP.F32.S32 R25, R29 ;  /* 0x0000001d00197245 */ /* 0x000fc40000201400 */
[C---:B------:R-:W-:Y:S02]  /*13660*/  ISETP.GE.AND P3, PT, R49.reuse, R184, PT ;  /* 0x000000b83100720c */ /* 0x040fe40003f66270 */
[----:B------:R-:W-:Y:S01]  /*13670*/  ISETP.GE.AND P0, PT, R49, R2, PT ;  /* 0x000000023100720c */ /* 0x000fe20003f06270 */
[----:B------:R-:W-:Y:S01]  /*13680*/  FFMA.FTZ R20, R25, UR8, R20 ;  /* 0x0000000819147c23 */ /* 0x000fe20008010014 */
[----:B------:R-:W-:Y:S01]  /*13690*/  FSEL R26, R31, -INF , !P3 ;  /* 0xff8000001f1a7808 */ /* 0x000fe20005800000 */
[----:B------:R-:W-:Y:S01]  /*136a0*/  FFMA.FTZ R22, R25, UR8, R22 ;  /* 0x0000000819167c23 */ /* 0x000fe20008010016 */
[----:B------:R-:W-:Y:S01]  /*136b0*/  FSEL R43, R43, -INF , !P0 ;  /* 0xff8000002b2b7808 */ /* 0x000fe20004000000 */
[----:B------:R-:W-:Y:S01]  /*136c0*/  VIADD R25, R130, 0xfffffed8 ;  /* 0xfffffed882197836 */ /* 0x000fe20000000000 */
[----:B------:R-:W-:Y:S02]  /*136d0*/  I2FP.F32.S32 R48, R27 ;  /* 0x0000001b00307245 */ /* 0x000fe40000201400 */
[----:B------:R-:W-:-:S02]  /*136e0*/  ISETP.GE.AND P3, PT, R29, R184, PT ;  /* 0x000000b81d00720c */ /* 0x000fc40003f66270 */
[----:B------:R-:W-:Y:S01]  /*136f0*/  ISETP.GE.AND P0, PT, R29, R2, PT ;  /* 0x000000021d00720c */ /* 0x000fe20003f06270 */
[C---:B------:R-:W-:Y:S01]  /*13700*/  FFMA.FTZ R152, R48.reuse, UR8, R21 ;  /* 0x0000000830987c23 */ /* 0x040fe20008010015 */
[----:B------:R-:W-:Y:S01]  /*13710*/  FFMA.FTZ R32, R48, UR8, R23 ;  /* 0x0000000830207c23 */ /* 0x000fe20008010017 */
[----:B------:R-:W-:Y:S02]  /*13720*/  FSEL R144, R20, -INF , !P3 ;  /* 0xff80000014907808 */ /* 0x000fe40005800000 */
[----:B------:R-:W-:Y:S02]  /*13730*/  FSEL R33, R22, -INF , !P0 ;  /* 0xff80000016217808 */ /* 0x000fe40004000000 */
[----:B------:R-:W1:Y:S01]  /*13740*/  LDSM.16.M88.4 R20, [R185+0x3000] ;  /* 0x00300000b914783b */ /* 0x000e620000000200 */
[----:B------:R-:W-:Y:S01]  /*13750*/  FSEL R24, R24, -INF , !P2 ;  /* 0xff80000018187808 */ /* 0x000fe20005000000 */
[----:B------:R-:W-:-:S04]  /*13760*/  DEPBAR.LE SB0, 0x0 ;  /* 0x000080000000791a */ /* 0x000fc80000000000 */
[----:B------:R-:W-:Y:S01]  /*13770*/  FSEL R42, R42, -INF , !P1 ;  /* 0xff8000002a2a7808 */ /* 0x000fe20004800000 */
[----:B------:R-:W-:Y:S01]  /*13780*/  BAR.SYNC.DEFER_BLOCKING 0x0 ;  /* 0x0000000000007b1d */ /* 0x000fe20000010000 */
[C---:B------:R-:W-:Y:S02]  /*13790*/  ISETP.GE.AND P2, PT, R27.reuse, R184, PT ;  /* 0x000000b81b00720c */ /* 0x040fe40003f46270 */
[----:B------:R-:W-:Y:S01]  /*137a0*/  ISETP.GE.AND P1, PT, R27, R2, PT ;  /* 0x000000021b00720c */ /* 0x000fe20003f26270 */
[----:B------:R-:W-:Y:S01]  /*137b0*/  VIADD R27, R130, 0xfffffed9 ;  /* 0xfffffed9821b7836 */ /* 0x000fe20000000000 */
[C---:B------:R-:W-:Y:S02]  /*137c0*/  ISETP.GE.AND P3, PT, R25.reuse, R184, PT ;  /* 0x000000b81900720c */ /* 0x040fe40003f66270 */
[----:B------:R-:W-:Y:S02]  /*137d0*/  ISETP.GE.AND P0, PT, R25, R2, PT ;  /* 0x000000021900720c */ /* 0x000fe40003f06270 */
[----:B------:R-:W-:-:S02]  /*137e0*/  I2FP.F32.S32 R25, R25 ;  /* 0x0000001900197245 */ /* 0x000fc40000201400 */
[----:B------:R-:W-:Y:S02]  /*137f0*/  I2FP.F32.S32 R48, R27 ;  /* 0x0000001b00307245 */ /* 0x000fe40000201400 */
[----:B------:R-:W-:Y:S01]  /*13800*/  FSEL R152, R152, -INF , !P2 ;  /* 0xff80000098987808 */ /* 0x000fe20005000000 */
[C---:B------:R-:W-:Y:S01]  /*13810*/  FFMA.FTZ R16, R25.reuse, UR8, R16 ;  /* 0x0000000819107c23 */ /* 0x040fe20008010010 */
[----:B------:R-:W-:Y:S01]  /*13820*/  FFMA.FTZ R18, R25, UR8, R18 ;  /* 0x0000000819127c23 */ /* 0x000fe20008010012 */
[----:B------:R-:W-:Y:S01]  /*13830*/  FFMA.FTZ R34, R48, UR8, R19 ;  /* 0x0000000830227c23 */ /* 0x000fe20008010013 */
[----:B------:R-:W-:Y:S02]  /*13840*/  VIADD R25, R130, 0xfffffee0 ;  /* 0xfffffee082197836 */ /* 0x000fe40000000000 */
[----:B------:R-:W-:Y:S01]  /*13850*/  FFMA.FTZ R154, R48, UR8, R17 ;  /* 0x00000008309a7c23 */ /* 0x000fe20008010011 */
[----:B------:R-:W-:Y:S01]  /*13860*/  VIADD R19, R130, 0xfffffee1 ;  /* 0xfffffee182137836 */ /* 0x000fe20000000000 */
[----:B------:R-:W-:-:S02]  /*13870*/  FSEL R158, R16, -INF , !P3 ;  /* 0xff800000109e7808 */ /* 0x000fc40005800000 */
[----:B------:R-:W-:Y:S02]  /*13880*/  I2FP.F32.S32 R17, R25 ;  /* 0x0000001900117245 */ /* 0x000fe40000201400 */
[----:B------:R-:W-:Y:S02]  /*13890*/  I2FP.F32.S32 R16, R19 ;  /* 0x0000001300107245 */ /* 0x000fe40000201400 */
[----:B------:R-:W-:Y:S01]  /*138a0*/  ISETP.GE.AND P3, PT, R25, R184, PT ;  /* 0x000000b81900720c */ /* 0x000fe20003f66270 */
[C---:B------:R-:W-:Y:S01]  /*138b0*/  FFMA.FTZ R12, R17.reuse, UR8, R12 ;  /* 0x00000008110c7c23 */ /* 0x040fe2000801000c */
[----:B------:R-:W-:Y:S01]  /*138c0*/  FFMA.FTZ R14, R17, UR8, R14 ;  /* 0x00000008110e7c23 */ /* 0x000fe2000801000e */
[----:B------:R-:W-:Y:S01]  /*138d0*/  FFMA.FTZ R48, R16, UR8, R15 ;  /* 0x0000000810307c23 */ /* 0x000fe2000801000f */
[----:B------:R-:W-:Y:S02]  /*138e0*/  VIADD R17, R130, 0xfffffee8 ;  /* 0xfffffee882117836 */ /* 0x000fe40000000000 */
[----:B------:R-:W-:Y:S01]  /*138f0*/  FFMA.FTZ R138, R16, UR8, R13 ;  /* 0x00000008108a7c23 */ /* 0x000fe2000801000d */
[----:B------:R-:W-:Y:S01]  /*13900*/  VIADD R15, R130, 0xfffffee9 ;  /* 0xfffffee9820f7836 */ /* 0x000fe20000000000 */
[----:B------:R-:W-:Y:S01]  /*13910*/  FSEL R148, R12, -INF , !P3 ;  /* 0xff8000000c947808 */ /* 0x000fe20005800000 */
[----:B-1----:R-:W-:Y:S01]  /*13920*/  HMMA.16816.F32 R60, R172, R20, R60 ;  /* 0x00000014ac3c723c */ /* 0x002fe2000000183c */
[----:B------:R-:W-:-:S02]  /*13930*/  I2FP.F32.S32 R13, R17 ;  /* 0x00000011000d7245 */ /* 0x000fc40000201400 */
[----:B------:R-:W-:Y:S02]  /*13940*/  I2FP.F32.S32 R12, R15 ;  /* 0x0000000f000c7245 */ /* 0x000fe40000201400 */
        /* <DEDUP_REMOVED lines=9> */
[----:B------:R-:W-:Y:S01]  /*139e0*/  VIADD R11, R130, 0xfffffef1 ;  /* 0xfffffef1820b7836 */ /* 0x000fe20000000000 */
[----:B------:R-:W-:Y:S01]  /*139f0*/  FSEL R34, R34, -INF , !P1 ;  /* 0xff80000022227808 */ /* 0x000fe20004800000 */
[----:B------:R-:W-:Y:S01]  /*13a00*/  HMMA.16816.F32 R20, R172, R22, R56 ;  /* 0x00000016ac14723c */ /* 0x000fe20000001838 */
[----:B------:R-:W-:Y:S01]  /*13a10*/  ISETP.GE.AND P3, PT, R17, R184, PT ;  /* 0x000000b81100720c */ /* 0x000fe20003f66270 */
[----:B------:R-:W-:Y:S01]  /*13a20*/  FFMA.FTZ R104, R12, UR8, R9 ;  /* 0x000000080c687c23 */ /* 0x000fe20008010009 */
[----:B------:R-:W-:-:S02]  /*13a30*/  ISETP.GE.AND P0, PT, R25, R2, PT ;  /* 0x000000021900720c */ /* 0x000fc40003f06270 */
[C---:B------:R-:W-:Y:S02]  /*13a40*/  ISETP.GE.AND P2, PT, R19.reuse, R184, PT ;  /* 0x000000b81300720c */ /* 0x040fe40003f46270 */
[----:B------:R-:W-:Y:S02]  /*13a50*/  ISETP.GE.AND P1, PT, R19, R2, PT ;  /* 0x000000021300720c */ /* 0x000fe40003f26270 */
[----:B------:R-:W-:Y:S02]  /*13a60*/  FSEL R126, R8, -INF , !P3 ;  /* 0xff800000087e7808 */ /* 0x000fe40005800000 */
[----:B------:R-:W-:Y:S02]  /*13a70*/  FSEL R49, R14, -INF , !P0 ;  /* 0xff8000000e317808 */ /* 0x000fe40004000000 */
[----:B------:R-:W-:Y:S02]  /*13a80*/  FSEL R138, R138, -INF , !P2 ;  /* 0xff8000008a8a7808 */ /* 0x000fe40005000000 */
[----:B------:R-:W-:-:S02]  /*13a90*/  FSEL R48, R48, -INF , !P1 ;  /* 0xff80000030307808 */ /* 0x000fc40004800000 */
[----:B------:R-:W-:Y:S02]  /*13aa0*/  I2FP.F32.S32 R9, R13 ;  /* 0x0000000d00097245 */ /* 0x000fe40000201400 */
[----:B------:R-:W-:Y:S02]  /*13ab0*/  I2FP.F32.S32 R8, R11 ;  /* 0x0000000b00087245 */ /* 0x000fe40000201400 */
[----:B------:R-:W-:Y:S01]  /*13ac0*/  ISETP.GE.AND P0, PT, R17, R2, PT ;  /* 0x000000021100720c */ /* 0x000fe20003f06270 */
[----:B------:R-:W-:Y:S01]  /*13ad0*/  FFMA.FTZ R4, R9, UR8, R4 ;  /* 0x0000000809047c23 */ /* 0x000fe20008010004 */
[----:B------:R-:W-:Y:S01]  /*13ae0*/  ISETP.GE.AND P2, PT, R15, R184, PT ;  /* 0x000000b80f00720c */ /* 0x000fe20003f46270 */
[----:B------:R-:W-:Y:S01]  /*13af0*/  FFMA.FTZ R6, R9, UR8, R6 ;  /* 0x0000000809067c23 */ /* 0x000fe20008010006 */
[-C--:B------:R-:W-:Y:S01]  /*13b00*/  ISETP.GE.AND P1, PT, R15, R2.reuse, PT ;  /* 0x000000020f00720c */ /* 0x080fe20003f26270 */
[----:B------:R-:W-:Y:S01]  /*13b10*/  FFMA.FTZ R5, R8, UR8, R5 ;  /* 0x0000000808057c23 */ /* 0x000fe20008010005 */
[----:B------:R-:W-:Y:S01]  /*13b20*/  FSEL R51, R10, -INF , !P0 ;  /* 0xff8000000a337808 */ /* 0x000fe20004000000 */
[----:B------:R-:W-:Y:S01]  /*13b30*/  FFMA.FTZ R56, R8, UR8, R7 ;  /* 0x0000000808387c23 */ /* 0x000fe20008010007 */
[----:B------:R-:W-:Y:S01]  /*13b40*/  FSEL R104, R104, -INF , !P2 ;  /* 0xff80000068687808 */ /* 0x000fe20005000000 */
[----:B------:R-:W-:Y:S01]  /*13b50*/  VIADD R9, R130, 0xfffffe89 ;  /* 0xfffffe8982097836 */ /* 0x000fe20000000000 */
[----:B------:R-:W-:Y:S01]  /*13b60*/  FSEL R50, R50, -INF , !P1 ;  /* 0xff80000032327808 */ /* 0x000fe20004800000 */
[----:B------:R-:W-:Y:S01]  /*13b70*/  VIADD R7, R130, 0xfffffe68 ;  /* 0xfffffe6882077836 */ /* 0x000fe20000000000 */
[----:B------:R-:W-:-:S02]  /*13b80*/  ISETP.GE.AND P0, PT, R13, R2, PT ;  /* 0x000000020d00720c */ /* 0x000fc40003f06270 */
[C---:B------:R-:W-:Y:S02]  /*13b90*/  ISETP.GE.AND P2, PT, R11.reuse, R184, PT ;  /* 0x000000b80b00720c */ /* 0x040fe40003f46270 */
[----:B------:R-:W-:Y:S01]  /*13ba0*/  ISETP.GE.AND P1, PT, R11, R2, PT ;  /* 0x000000020b00720c */ /* 0x000fe20003f26270 */
[C---:B------:R-:W-:Y:S01]  /*13bb0*/  VIADD R11, R130.reuse, 0xfffffe88 ;  /* 0xfffffe88820b7836 */ /* 0x040fe20000000000 */
[----:B------:R-:W-:Y:S01]  /*13bc0*/  ISETP.GE.AND P3, PT, R13, R184, PT ;  /* 0x000000b80d00720c */ /* 0x000fe20003f66270 */
[----:B------:R-:W-:Y:S01]  /*13bd0*/  VIADD R13, R130, 0xfffffe79 ;  /* 0xfffffe79820d7836 */ /* 0x000fe20000000000 */
[----:B------:R-:W-:Y:S02]  /*13be0*/  FSEL R57, R6, -INF , !P0 ;  /* 0xff80000006397808 */ /* 0x000fe40004000000 */
[----:B------:R-:W-:Y:S02]  /*13bf0*/  FSEL R58, R5, -INF , !P2 ;  /* 0xff800000053a7808 */ /* 0x000fe40005000000 */
[----:B------:R-:W-:-:S02]  /*13c00*/  FSEL R56, R56, -INF , !P1 ;  /* 0xff80000038387808 */ /* 0x000fc40004800000 */
[----:B------:R-:W-:Y:S02]  /*13c10*/  FSEL R59, R4, -INF , !P3 ;  /* 0xff800000043b7808 */ /* 0x000fe40005800000 */
[----:B------:R-:W-:Y:S02]  /*13c20*/  I2FP.F32.S32 R6, R9 ;  /* 0x0000000900067245 */ /* 0x000fe40000201400 */
[C---:B------:R-:W-:Y:S02]  /*13c30*/  ISETP.GE.AND P4, PT, R7.reuse, R184, PT ;  /* 0x000000b80700720c */ /* 0x040fe40003f86270 */
[----:B------:R-:W-:Y:S01]  /*13c40*/  I2FP.F32.S32 R5, R7 ;  /* 0x0000000700057245 */ /* 0x000fe20000201400 */
[----:B------:R-:W-:Y:S01]  /*13c50*/  FFMA.FTZ R6, R6, UR8, R23 ;  /* 0x0000000806067c23 */ /* 0x000fe20008010017 */
[----:B------:R-:W-:Y:S02]  /*13c60*/  ISETP.GE.AND P1, PT, R7, R2, PT ;  /* 0x000000020700720c */ /* 0x000fe40003f26270 */
[----:B------:R-:W-:Y:S01]  /*13c70*/  I2FP.F32.S32 R4, R9 ;  /* 0x0000000900047245 */ /* 0x000fe20000201400 */
[----:B------:R-:W-:Y:S01]  /*13c80*/  FFMA.FTZ R72, R5, UR8, R72 ;  /* 0x0000000805487c23 */ /* 0x000fe20008010048 */
[----:B------:R-:W-:Y:S01]  /*13c90*/  I2FP.F32.S32 R7, R7 ;  /* 0x0000000700077245 */ /* 0x000fe20000201400 */
[----:B------:R-:W-:Y:S01]  /*13ca0*/  VIADD R5, R130, 0xfffffe70 ;  /* 0xfffffe7082057836 */ /* 0x000fe20000000000 */
[C---:B------:R-:W-:Y:S01]  /*13cb0*/  ISETP.GE.AND P3, PT, R9.reuse, R184, PT ;  /* 0x000000b80900720c */ /* 0x040fe20003f66270 */
[----:B------:R-:W-:Y:S01]  /*13cc0*/  FFMA.FTZ R4, R4, UR8, R21 ;  /* 0x0000000804047c23 */ /* 0x000fe20008010015 */
[----:B------:R-:W-:Y:S01]  /*13cd0*/  ISETP.GE.AND P0, PT, R9, R2, PT ;  /* 0x000000020900720c */ /* 0x000fe20003f06270 */
[----:B------:R-:W-:-:S02]  /*13ce0*/  VIADD R9, R130, 0xfffffe69 ;  /* 0xfffffe6982097836 */ /* 0x000fc40000000000 */
[----:B------:R-:W-:Y:S01]  /*13cf0*/  FFMA.FTZ R7, R7, UR8, R74 ;  /* 0x0000000807077c23 */ /* 0x000fe2000801004a */
[----:B------:R-:W-:Y:S02]  /*13d00*/  FSEL R159, R6, -INF , !P0 ;  /* 0xff800000069f7808 */ /* 0x000fe40004000000 */
[----:B------:R-:W-:Y:S02]  /*13d10*/  FSEL R4, R4, -INF , !P3 ;  /* 0xff80000004047808 */ /* 0x000fe40005800000 */
[C---:B------:R-:W-:Y:S02]  /*13d20*/  ISETP.GE.AND P2, PT, R9.reuse, R184, PT ;  /* 0x000000b80900720c */ /* 0x040fe40003f46270 */
[----:B------:R-:W-:Y:S02]  /*13d30*/  ISETP.GE.AND P0, PT, R9, R2, PT ;  /* 0x000000020900720c */ /* 0x000fe40003f06270 */
[-C--:B------:R-:W-:Y:S02]  /*13d40*/  I2FP.F32.S32 R8, R9.reuse ;  /* 0x0000000900087245 */ /* 0x080fe40000201400 */
[----:B------:R-:W-:-:S02]  /*13d50*/  I2FP.F32.S32 R10, R9 ;  /* 0x00000009000a7245 */ /* 0x000fc40000201400 */
[----:B------:R-:W-:Y:S01]  /*13d60*/  FSEL R185, R7, -INF , !P1 ;  /* 0xff80000007b97808 */ /* 0x000fe20004800000 */
[----:B------:R-:W-:Y:S01]  /*13d70*/  FFMA.FTZ R8, R8, UR8, R73 ;  /* 0x0000000808087c23 */ /* 0x000fe20008010049 */
[C---:B------:R-:W-:Y:S01]  /*13d80*/  ISETP.GE.AND P3, PT, R5.reuse, R184, PT ;  /* 0x000000b80500720c */ /* 0x040fe20003f66270 */
[----:B------:R-:W-:Y:S01]  /*13d90*/  FFMA.FTZ R75, R10, UR8, R75 ;  /* 0x000000080a4b7c23 */ /* 0x000fe2000801004b */
[-C--:B------:R-:W-:Y:S01]  /*13da0*/  I2FP.F32.S32 R9, R5.reuse ;  /* 0x0000000500097245 */ /* 0x080fe20000201400 */
[----:B------:R-:W-:Y:S01]  /*13db0*/  VIADD R7, R130, 0xfffffe71 ;  /* 0xfffffe7182077836 */ /* 0x000fe20000000000 */
[----:B------:R-:W-:Y:S02]  /*13dc0*/  ISETP.GE.AND P1, PT, R5, R2, PT ;  /* 0x000000020500720c */ /* 0x000fe40003f26270 */
[----:B------:R-:W-:Y:S01]  /*13dd0*/  I2FP.F32.S32 R5, R5 ;  /* 0x0000000500057245 */ /* 0x000fe20000201400 */
[----:B------:R-:W-:Y:S01]  /*13de0*/  FFMA.FTZ R9, R9, UR8, R68 ;  /* 0x0000000809097c23 */ /* 0x000fe20008010044 */
[----:B------:R-:W-:-:S02]  /*13df0*/  FSEL R10, R8, -INF , !P2 ;  /* 0xff800000080a7808 */ /* 0x000fc40005000000 */
[----:B------:R-:W-:Y:S01]  /*13e00*/  FSEL R183, R75, -INF , !P0 ;  /* 0xff8000004bb77808 */ /* 0x000fe20004000000 */
[----:B------:R-:W-:Y:S01]  /*13e10*/  FFMA.FTZ R70, R5, UR8, R70 ;  /* 0x0000000805467c23 */ /* 0x000fe20008010046 */
[----:B------:R-:W-:Y:S01]  /*13e20*/  VIADD R5, R130, 0xfffffe78 ;  /* 0xfffffe7882057836 */ /* 0x000fe20000000000 */
        /* <DEDUP_REMOVED lines=8> */
[----:B------:R-:W-:-:S02]  /*13eb0*/  ISETP.GE.AND P3, PT, R5, R184, PT ;  /* 0x000000b80500720c */ /* 0x000fc40003f66270 */
[-C--:B------:R-:W-:Y:S02]  /*13ec0*/  I2FP.F32.S32 R7, R5.reuse ;  /* 0x0000000500077245 */ /* 0x080fe40000201400 */
[----:B------:R-:W-:Y:S02]  /*13ed0*/  ISETP.GE.AND P1, PT, R5, R2, PT ;  /* 0x000000020500720c */ /* 0x000fe40003f26270 */
[----:B------:R-:W-:Y:S01]  /*13ee0*/  I2FP.F32.S32 R5, R5 ;  /* 0x0000000500057245 */ /* 0x000fe20000201400 */
[----:B------:R-:W-:Y:S01]  /*13ef0*/  FFMA.FTZ R64, R7, UR8, R64 ;  /* 0x0000000807407c23 */ /* 0x000fe20008010040 */
[----:B------:R-:W-:Y:S01]  /*13f00*/  VIADD R7, R130, 0xfffffe80 ;  /* 0xfffffe8082077836 */ /* 0x000fe20000000000 */
[----:B------:R-:W-:Y:S02]  /*13f10*/  FSEL R16, R12, -INF , !P2 ;  /* 0xff8000000c107808 */ /* 0x000fe40005000000 */
[----:B------:R-:W-:Y:S01]  /*13f20*/  FFMA.FTZ R66, R5, UR8, R66 ;  /* 0x0000000805427c23 */ /* 0x000fe20008010042 */
[----:B------:R-:W-:Y:S01]  /*13f30*/  VIADD R5, R130, 0xfffffe81 ;  /* 0xfffffe8182057836 */ /* 0x000fe20000000000 */
[----:B------:R-:W-:-:S02]  /*13f40*/  FSEL R175, R14, -INF , !P0 ;  /* 0xff8000000eaf7808 */ /* 0x000fc40004000000 */
[C---:B------:R-:W-:Y:S02]  /*13f50*/  ISETP.GE.AND P2, PT, R7.reuse, R184, PT ;  /* 0x000000b80700720c */ /* 0x040fe40003f46270 */
        /* <DEDUP_REMOVED lines=9> */
[----:B------:R-:W-:-:S02]  /*13ff0*/  ISETP.GE.AND P3, PT, R5, R184, PT ;  /* 0x000000b80500720c */ /* 0x000fc40003f66270 */
[----:B------:R-:W-:Y:S02]  /*14000*/  I2FP.F32.S32 R14, R5 ;  /* 0x00000005000e7245 */ /* 0x000fe40000201400 */
[----:B------:R-:W-:Y:S01]  /*14010*/  ISETP.GE.AND P1, PT, R5, R2, PT ;  /* 0x000000020500720c */ /* 0x000fe20003f26270 */
[----:B------:R-:W-:Y:S01]  /*14020*/  VIADD R5, R130, 0xfffffe90 ;  /* 0xfffffe9082057836 */ /* 0x000fe20000000000 */
[----:B------:R-:W-:Y:S01]  /*14030*/  FSEL R6, R72, -INF , !P4 ;  /* 0xff80000048067808 */ /* 0x000fe20006000000 */
[----:B------:R-:W-:Y:S01]  /*14040*/  FFMA.FTZ R14, R14, UR8, R61 ;  /* 0x000000080e0e7c23 */ /* 0x000fe2000801003d */
[----:B------:R-:W-:Y:S02]  /*14050*/  FSEL R18, R9, -INF , !P2 ;  /* 0xff80000009127808 */ /* 0x000fe40005000000 */
[----:B------:R-:W-:Y:S02]  /*14060*/  FSEL R171, R7, -INF , !P0 ;  /* 0xff80000007ab7808 */ /* 0x000fe40004000000 */
[----:B------:R-:W-:-:S02]  /*14070*/  FSEL R169, R63, -INF , !P1 ;  /* 0xff8000003fa97808 */ /* 0x000fc40004800000 */
[C---:B------:R-:W-:Y:S02]  /*14080*/  ISETP.GE.AND P2, PT, R11.reuse, R184, PT ;  /* 0x000000b80b00720c */ /* 0x040fe40003f46270 */
[----:B------:R-:W-:Y:S02]  /*14090*/  ISETP.GE.AND P0, PT, R11, R2, PT ;  /* 0x000000020b00720c */ /* 0x000fe40003f06270 */
[----:B------:R-:W-:Y:S02]  /*140a0*/  I2FP.F32.S32 R7, R11 ;  /* 0x0000000b00077245 */ /* 0x000fe40000201400 */
[----:B------:R-:W-:Y:S02]  /*140b0*/  ISETP.GE.AND P4, PT, R5, R184, PT ;  /* 0x000000b80500720c */ /* 0x000fe40003f86270 */
[----:B------:R-:W-:Y:S01]  /*140c0*/  I2FP.F32.S32 R9, R5 ;  /* 0x0000000500097245 */ /* 0x000fe20000201400 */
[----:B------:R-:W-:Y:S01]  /*140d0*/  FFMA.FTZ R7, R7, UR8, R20 ;  /* 0x0000000807077c23 */ /* 0x000fe20008010014 */
[----:B------:R-:W-:-:S02]  /*140e0*/  ISETP.GE.AND P1, PT, R5, R2, PT ;  /* 0x000000020500720c */ /* 0x000fc40003f26270 */
[----:B------:R-:W-:Y:S01]  /*140f0*/  I2FP.F32.S32 R11, R11 ;  /* 0x0000000b000b7245 */ /* 0x000fe20000201400 */
[----:B------:R-:W-:Y:S01]  /*14100*/  FFMA.FTZ R20, R9, UR8, R52 ;  /* 0x0000000809147c23 */ /* 0x000fe20008010034 */
[----:B------:R-:W-:Y:S01]  /*14110*/  I2FP.F32.S32 R5, R5 ;  /* 0x0000000500057245 */ /* 0x000fe20000201400 */
[----:B------:R-:W-:Y:S01]  /*14120*/  VIADD R9, R130, 0xfffffef8 ;  /* 0xfffffef882097836 */ /* 0x000fe20000000000 */
[----:B------:R-:W-:Y:S01]  /*14130*/  FSEL R14, R14, -INF , !P3 ;  /* 0xff8000000e0e7808 */ /* 0x000fe20005800000 */
[----:B------:R-:W-:Y:S01]  /*14140*/  FFMA.FTZ R11, R11, UR8, R22 ;  /* 0x000000080b0b7c23 */ /* 0x000fe20008010016 */
[----:B------:R-:W-:Y:S01]  /*14150*/  I2FP.F32.S32 R52, R13 ;  /* 0x0000000d00347245 */ /* 0x000fe20000201400 */
[----:B------:R-:W-:Y:S01]  /*14160*/  FFMA.FTZ R5, R5, UR8, R54 ;  /* 0x0000000805057c23 */ /* 0x000fe20008010036 */
[----:B------:R-:W-:Y:S02]  /*14170*/  ISETP.GE.AND P3, PT, R9, R184, PT ;  /* 0x000000b80900720c */ /* 0x000fe40003f66270 */
[----:B------:R-:W-:Y:S01]  /*14180*/  FSEL R167, R11, -INF , !P0 ;  /* 0xff8000000ba77808 */ /* 0x000fe20004000000 */
[----:B------:R-:W-:Y:S01]  /*14190*/  FFMA.FTZ R52, R52, UR8, R65 ;  /* 0x0000000834347c23 */ /* 0x000fe20008010041 */
[----:B------:R-:W-:-:S02]  /*141a0*/  FSEL R161, R5, -INF , !P1 ;  /* 0xff80000005a17808 */ /* 0x000fc40004800000 */
[-C--:B------:R-:W-:Y:S02]  /*141b0*/  ISETP.GE.AND P0, PT, R9, R2.reuse, PT ;  /* 0x000000020900720c */ /* 0x080fe40003f06270 */
[-C--:B------:R-:W-:Y:S02]  /*141c0*/  I2FP.F32.S32 R5, R9.reuse ;  /* 0x0000000900057245 */ /* 0x080fe40000201400 */
[----:B------:R-:W-:Y:S02]  /*141d0*/  I2FP.F32.S32 R9, R9 ;  /* 0x0000000900097245 */ /* 0x000fe40000201400 */
[----:B------:R-:W-:Y:S01]  /*141e0*/  I2FP.F32.S32 R54, R13 ;  /* 0x0000000d00367245 */ /* 0x000fe20000201400 */
[----:B------:R-:W-:Y:S01]  /*141f0*/  FFMA.FTZ R5, R5, UR8, R176 ;  /* 0x0000000805057c23 */ /* 0x000fe200080100b0 */
[----:B------:R-:W-:Y:S01]  /*14200*/  ISETP.GE.AND P1, PT, R13, R2, PT ;  /* 0x000000020d00720c */ /* 0x000fe20003f26270 */
[----:B------:R-:W-:Y:S01]  /*14210*/  FFMA.FTZ R2, R136, UR8, R179 ;  /* 0x0000000888027c23 */ /* 0x000fe200080100b3 */
[----:B------:R-:W-:Y:S01]  /*14220*/  FSEL R22, R7, -INF , !P2 ;  /* 0xff80000007167808 */ /* 0x000fe20005000000 */
[----:B------:R-:W-:Y:S01]  /*14230*/  FFMA.FTZ R9, R9, UR8, R178 ;  /* 0x0000000809097c23 */ /* 0x000fe200080100b2 */
[----:B------:R-:W-:Y:S01]  /*14240*/  FFMA.FTZ R54, R54, UR8, R67 ;  /* 0x0000000836367c23 */ /* 0x000fe20008010043 */
        /* <DEDUP_REMOVED lines=11> */
[----:B------:R-:W-:Y:S01]  /*14300*/  USHF.L.U32 UR5, UR4, 0x8, URZ ;  /* 0x0000000804057899 */ /* 0x000fe200080006ff */
[----:B------:R-:W3:Y:S03]  /*14310*/  LDCU.64 UR10, c[0x0][0x3a0] ;  /* 0x00007400ff0a77ac */ /* 0x000ee60008000a00 */
        /* <DEDUP_REMOVED lines=20> */
[----:B------:R-:W-:Y:S01]  /*14460*/  IMAD R54, R9, R5, R54 ;  /* 0x0000000509367224 */ /* 0x000fe200078e0236 */
[----:B------:R-:W-:Y:S02]  /*14470*/  LOP3.LUT R5, R11, UR5, RZ, 0x3c, !PT ;  /* 0x000000050b057c12 */ /* 0x000fe4000f8e3cff */
[C---:B------:R-:W-:Y:S02]  /*14480*/  ISETP.GT.U32.AND P1, PT, R9.reuse, R60, PT ;  /* 0x0000003c0900720c */ /* 0x040fe40003f24070 */
[----:B------:R-:W-:Y:S02]  /*14490*/  ISETP.GT.U32.AND P0, PT, R9, R54, PT ;  /* 0x000000360900720c */ /* 0x000fe40003f04070 */
[----:B------:R-:W-:-:S09]  /*144a0*/  ISETP.GE.AND P5, PT, R5, RZ, PT ;  /* 0x000000ff0500720c */ /* 0x000fd20003fa6270 */
[----:B------:R-:W-:Y:S01]  /*144b0*/  @!P1 IMAD.IADD R60, R60, 0x1, -R9 ;  /* 0x000000013c3c9824 */ /* 0x000fe200078e0a09 */
[----:B------:R-:W-:Y:S01]  /*144c0*/  @!P1 IADD3 R15, PT, PT, R15, 0x1, RZ ;  /* 0x000000010f0f9810 */ /* 0x000fe20007ffe0ff */
[----:B------:R-:W-:Y:S01]  /*144d0*/  @!P0 VIADD R7, R7, 0x1 ;  /* 0x0000000107078836 */ /* 0x000fe20000000000 */
[-C--:B------:R-:W-:Y:S02]  /*144e0*/  @!P0 IADD3 R54, PT, PT, R54, -R9.reuse, RZ ;  /* 0x8000000936368210 */ /* 0x080fe40007ffe0ff */
[-C--:B------:R-:W-:Y:S02]  /*144f0*/  ISETP.GE.U32.AND P4, PT, R60, R9.reuse, PT ;  /* 0x000000093c00720c */ /* 0x080fe40003f86070 */
[----:B------:R-:W-:Y:S02]  /*14500*/  ISETP.GE.U32.AND P2, PT, R54, R9, PT ;  /* 0x000000093600720c */ /* 0x000fe40003f46070 */
[C---:B------:R-:W-:Y:S01]  /*14510*/  LOP3.LUT R9, R11.reuse, UR6, RZ, 0x3c, !PT ;  /* 0x000000060b097c12 */ /* 0x040fe2000f8e3cff */
[----:B------:R-:W2:Y:S01]  /*14520*/  LDCU.64 UR6, c[0x0][0x3b8] ;  /* 0x00007700ff0677ac */ /* 0x000ea20008000a00 */
[----:B------:R-:W-:-:S02]  /*14530*/  ISETP.NE.AND P0, PT, R11, RZ, PT ;  /* 0x000000ff0b00720c */ /* 0x000fc40003f05270 */
[----:B------:R-:W-:-:S05]  /*14540*/  ISETP.GE.AND P3, PT, R9, RZ, PT ;  /* 0x000000ff0900720c */ /* 0x000fca0003f66270 */
[----:B------:R-:W-:Y:S02]  /*14550*/  @P4 VIADD R15, R15, 0x1 ;  /* 0x000000010f0f4836 */ /* 0x000fe40000000000 */
[----:B------:R-:W-:-:S05]  /*14560*/  @P2 IADD3 R7, PT, PT, R7, 0x1, RZ ;  /* 0x0000000107072810 */ /* 0x000fca0007ffe0ff */
[----:B------:R-:W-:Y:S01]  /*14570*/  IMAD.MOV.U32 R54, RZ, RZ, R7 ;  /* 0x000000ffff367224 */ /* 0x000fe200078e0007 */
[----:B------:R-:W-:Y:S02]  /*14580*/  LOP3.LUT R7, RZ, R11, RZ, 0x33, !PT ;  /* 0x0000000bff077212 */ /* 0x000fe400078e33ff */
[----:B------:R-:W-:Y:S01]  /*14590*/  @!P3 IADD3 R15, PT, PT, -R15, RZ, RZ ;  /* 0x000000ff0f0fb210 */ /* 0x000fe20007ffe1ff */
[----:B------:R-:W-:-:S03]  /*145a0*/  @!P5 IMAD.MOV R54, RZ, RZ, -R54 ;  /* 0x000000ffff36d224 */ /* 0x000fc600078e0a36 */
[C---:B------:R-:W-:Y:S02]  /*145b0*/  SEL R9, R7.reuse, R15, !P0 ;  /* 0x0000000f07097207 */ /* 0x040fe40004000000 */
[----:B------:R-:W-:-:S03]  /*145c0*/  SEL R7, R7, R54, !P0 ;  /* 0x0000003607077207 */ /* 0x000fc60004000000 */
[----:B------:R-:W-:-:S04]  /*145d0*/  IMAD.WIDE R64, R9, 0x4, R218 ;  /* 0x0000000409407825 */ /* 0x000fc800078e02da */
[C---:B------:R-:W-:Y:S01]  /*145e0*/  IMAD.WIDE R66, R7.reuse, 0x4, R218 ;  /* 0x0000000407427825 */ /* 0x040fe200078e02da */
[----:B-1----:R1:W4:Y:S04]  /*145f0*/  LDG.E R54, desc[UR14][R64.64] ;  /* 0x0000000e40367981 */ /* 0x002328000c1e1900 */
[----:B------:R-:W4:Y:S01]  /*14600*/  LDG.E R5, desc[UR14][R66.64] ;  /* 0x0000000e42057981 */ /* 0x000f22000c1e1900 */
        /* <DEDUP_REMOVED lines=17> */
.L_x_2525:
        /* <DEDUP_REMOVED lines=8> */
.L_x_2526:
        /* <DEDUP_REMOVED lines=17> */
[C---:B------:R-:W-:Y:S01]  /*148b0*/  IADD3.X R69, PT, PT, R9.reuse, R65, R9, P3, P2 ;  /* 0x0000004109457210 */ /* 0x040fe20001fe4409 */
        /* <DEDUP_REMOVED lines=44> */
.L_x_2524:
[----:B------:R-:W-:Y:S01]  /*14b80*/  FMNMX3.FTZ R5, R134, R124, R122, !PT ;  /* 0x0000007c86057276 */ /* 0x000fe2000781007a */
[----:B------:R-:W1:Y:S01]  /*14b90*/  LDCU UR6, c[0x0][0x45c] ;  /* 0x00008b80ff0677ac */ /* 0x000e620008000800 */
[----:B------:R-:W2:Y:S01]  /*14ba0*/  S2UR UR5, SR_CgaCtaId ;  /* 0x00000000000579c3 */ /* 0x000ea20000008800 */
[----:B------:R-:W-:Y:S02]  /*14bb0*/  LOP3.LUT P2, RZ, R189, 0x4, RZ, 0xc0, !PT ;  /* 0x00000004bdff7812 */ /* 0x000fe4000784c0ff */
[----:B------:R-:W-:Y:S01]  /*14bc0*/  FMNMX3.FTZ R5, R5, R120, R118, !PT ;  /* 0x0000007805057276 */ /* 0x000fe20007810076 */
[----:B------:R-:W-:Y:S01]  /*14bd0*/  UMOV UR7, 0x400 ;  /* 0x0000040000077882 */ /* 0x000fe20000000000 */
[----:B------:R-:W-:Y:S02]  /*14be0*/  UISETP.GT.AND UP0, UPT, UR9, UR20, UPT ;  /* 0x000000140900728c */ /* 0x000fe4000bf04270 */
[----:B------:R-:W-:-:S04]  /*14bf0*/  FMNMX3.FTZ R5, R5, R116, R114, !PT ;  /* 0x0000007405057276 */ /* 0x000fc80007810072 */
[----:B------:R-:W-:-:S04]  /*14c00*/  FMNMX3.FTZ R5, R5, R112, R110, !PT ;  /* 0x0000007005057276 */ /* 0x000fc8000781006e */
[----:B------:R-:W-:Y:S01]  /*14c10*/  FMNMX3.FTZ R5, R5, R108, R142, !PT ;  /* 0x0000006c05057276 */ /* 0x000fe2000781008e */
[----:B------:R-:W-:-:S03]  /*14c20*/  @UP0 UIADD3 UR16, UPT, UPT, UR4, -0x3, URZ ;  /* 0xfffffffd04100890 */ /* 0x000fc6000fffe0ff */
[----:B------:R-:W-:-:S04]  /*14c30*/  FMNMX3.FTZ R5, R5, R106, R102, !PT ;  /* 0x0000006a05057276 */ /* 0x000fc80007810066 */
[----:B------:R-:W-:Y:S01]  /*14c40*/  FMNMX3.FTZ R5, R5, R100, R98, !PT ;  /* 0x0000006405057276 */ /* 0x000fe20007810062 */
[----:B--2---:R-:W-:-:S03]  /*14c50*/  ULEA UR5, UR5, UR7, 0x18 ;  /* 0x0000000705057291 */ /* 0x004fc6000f8ec0ff */
        /* <DEDUP_REMOVED lines=53> */
[----:B------:R-:W-:Y:S01]  /*14fb0*/  LEA R102, R132, UR5, 0x1 ;  /* 0x0000000584667c11 */ /* 0x000fe2000f8e08ff */
[----:B------:R-:W-:Y:S01]  /*14fc0*/  FFMA.FTZ R87, R10, UR6, -R101 ;  /* 0x000000060a577c23 */ /* 0x000fe20008010865 */
[----:B------:R-:W-:Y:S01]  /*14fd0*/  FMNMX3.FTZ R6, R6, R111, R107, !PT ;  /* 0x0000006f06067276 */ /* 0x000fe2000781006b */
[--C-:B------:R-:W-:Y:S01]  /*14fe0*/  FFMA.FTZ R149, R124, UR6, -R101.reuse ;  /* 0x000000067c957c23 */ /* 0x100fe20008010865 */
[----:B------:R-:W-:Y:S01]  /*14ff0*/  IADD3 R103, PT, PT, R102, 0x5020, RZ ;  /* 0x0000502066677810 */ /* 0x000fe20007ffe0ff */
[----:B------:R-:W-:Y:S01]  /*15000*/  FFMA.FTZ R120, R118, UR6, -R101 ;  /* 0x0000000676787c23 */ /* 0x000fe20008010865 */
[----:B------:R-:W-:Y:S01]  /*15010*/  FMNMX3.FTZ R6, R6, R185, R183, !PT ;  /* 0x000000b906067276 */ /* 0x000fe200078100b7 */
[--C-:B------:R-:W-:Y:S01]  /*15020*/  FFMA.FTZ R128, R122, UR6, -R101.reuse ;  /* 0x000000067a807c23 */ /* 0x100fe20008010865 */
[----:B------:R-:W-:Y:S01]  /*15030*/  MUFU.EX2 R141, R141 ;  /* 0x0000008d008d7308 */ /* 0x000fe20000000800 */
[----:B------:R-:W-:Y:S01]  /*15040*/  FFMA.FTZ R90, R78, UR6, -R101 ;  /* 0x000000064e5a7c23 */ /* 0x000fe20008010865 */
[----:B------:R-:W-:Y:S01]  /*15050*/  FMNMX3.FTZ R6, R6, R181, R175, !PT ;  /* 0x000000b506067276 */ /* 0x000fe200078100af */
[--C-:B---3--:R-:W-:Y:S01]  /*15060*/  FFMA.FTZ R80, R22, UR6, -R101.reuse ;  /* 0x0000000616507c23 */ /* 0x108fe20008010865 */
[--C-:B------:R-:W-:Y:S01]  /*15070*/  FFMA.FTZ R78, R20, UR6, -R101.reuse ;  /* 0x00000006144e7c23 */ /* 0x100fe20008010865 */
[----:B------:R-:W-:Y:S01]  /*15080*/  FFMA.FTZ R62, R26, UR6, -R101 ;  /* 0x000000061a3e7c23 */ /* 0x000fe20008010865 */
[----:B------:R-:W-:Y:S01]  /*15090*/  FMNMX3.FTZ R6, R6, R173, R177, !PT ;  /* 0x000000ad06067276 */ /* 0x000fe200078100b1 */
[----:B------:R-:W-:Y:S01]  /*150a0*/  LDSM.16.MT88.4 R20, [R102+0x5400] ;  /* 0x005400006614783b */ /* 0x000fe20000004200 */
        /* <DEDUP_REMOVED lines=66> */
[----:B------:R-:W-:-:S02]  /*154d0*/  FFMA.FTZ R126, R126, UR6, -R101 ;  /* 0x000000067e7e7c23 */ /* 0x000fc40008010865 */
        /* <DEDUP_REMOVED lines=20> */
[----:B------:R-:W-:Y:S01]  /*15620*/  FADD.FTZ R8, R133, -R8 ;  /* 0x8000000885087221 */ /* 0x000fe20000010000 */
[----:B------:R-:W-:Y:S01]  /*15630*/  PLOP3.LUT P0, PT, PT, PT, UP0, 0x80, 0x8 ;  /* 0x000000000008781c */ /* 0x000fe20003f0f008 */
        /* <DEDUP_REMOVED lines=74> */
[--C-:B------:R-:W-:Y:S01]  /*15ae0*/  FFMA.FTZ R53, R76, UR6, -R60.reuse ;  /* 0x000000064c357c23 */ /* 0x100fe2000801083c */
[--C-:B------:R-:W-:Y:S01]  /*15af0*/  FFMA.FTZ R159, R161, UR6, -R60.reuse ;  /* 0x00000006a19f7c23 */ /* 0x100fe2000801083c */
[----:B------:R-:W-:Y:S01]  /*15b00*/  FFMA.FTZ R76, R55, UR6, -R60 ;  /* 0x00000006374c7c23 */ /* 0x000fe2000801083c */
[----:B------:R-:W-:Y:S01]  /*15b10*/  FFMA.FTZ R149, R192, R136, R149 ;  /* 0x00000088c0957223 */ /* 0x000fe20000010095 */
[----:B------:R-:W1:Y:S01]  /*15b20*/  MUFU.EX2 R133, R133 ;  /* 0x0000008500857308 */ /* 0x000e620000000800 */
[C---:B------:R-:W-:Y:S01]  /*15b30*/  HMMA.16816.F32 R4, R12.reuse, R6, R208 ;  /* 0x000000060c04723c */ /* 0x040fe200000018d0 */
[----:B---3--:R-:W-:Y:S01]  /*15b40*/  F2FP.F16.F32.PACK_AB R29, R114, R129 ;  /* 0x00000081721d723e */ /* 0x008fe200000000ff */
[----:B------:R-:W-:Y:S01]  /*15b50*/  FFMA.FTZ R193, R193, R134, R130 ;  /* 0x00000086c1c17223 */ /* 0x000fe20000010082 */
        /* <DEDUP_REMOVED lines=26> */
[--C-:B------:R-:W-:Y:S01]  /*15d00*/  FFMA.FTZ R43, R43, UR6, -R60.reuse ;  /* 0x000000062b2b7c23 */ /* 0x100fe2000801083c */
[--C-:B------:R-:W-:Y:S01]  /*15d10*/  FFMA.FTZ R33, R33, UR6, -R60.reuse ;  /* 0x0000000621217c23 */ /* 0x100fe2000801083c */
[----:B------:R-:W1:Y:S01]  /*15d20*/  MUFU.EX2 R155, R155 ;  /* 0x0000009b009b7308 */ /* 0x000e620000000800 */
[----:B------:R-:W-:Y:S01]  /*15d30*/  FADD.FTZ R112, R112, R121 ;  /* 0x0000007970707221 */ /* 0x000fe20000010000 */
[C---:B------:R-:W-:Y:S01]  /*15d40*/  HMMA.16816.F32 R4, R28.reuse, R22, R4 ;  /* 0x000000161c04723c */ /* 0x040fe20000001804 */
[----:B------:R-:W5:Y:S01]  /*15d50*/  LDSM.16.MT88.4 R20, [R103+0x800] ;  /* 0x000800006714783b */ /* 0x000f620000004200 */
[--C-:B------:R-:W-:Y:S01]  /*15d60*/  FFMA.FTZ R32, R32, UR6, -R60.reuse ;  /* 0x0000000620207c23 */ /* 0x100fe2000801083c */
[--C-:B------:R-:W-:Y:S01]  /*15d70*/  FFMA.FTZ R35, R35, UR6, -R60.reuse ;  /* 0x0000000623237c23 */ /* 0x100fe2000801083c */
[--C-:B------:R-:W-:Y:S01]  /*15d80*/  FFMA.FTZ R49, R49, UR6, -R60.reuse ;  /* 0x0000000631317c23 */ /* 0x100fe2000801083c */
[--C-:B------:R-:W-:Y:S01]  /*15d90*/  FFMA.FTZ R48, R48, UR6, -R60.reuse ;  /* 0x0000000630307c23 */ /* 0x100fe2000801083c */
[----:B------:R-:W-:Y:S01]  /*15da0*/  MUFU.EX2 R153, R153 ;  /* 0x0000009900997308 */ /* 0x000fe20000000800 */
[--C-:B------:R-:W-:Y:S01]  /*15db0*/  FFMA.FTZ R51, R51, UR6, -R60.reuse ;  /* 0x0000000633337c23 */ /* 0x100fe2000801083c */
[----:B----4-:R-:W-:Y:S01]  /*15dc0*/  HMMA.16816.F32 R204, R28, R24, R204 ;  /* 0x000000181ccc723c */ /* 0x010fe200000018cc */
[----:B------:R-:W-:Y:S01]  /*15dd0*/  FFMA.FTZ R50, R50, UR6, -R60 ;  /* 0x0000000632327c23 */ /* 0x000fe2000801083c */
[----:B------:R-:W-:Y:S01]  /*15de0*/  LDSM.16.MT88.4 R208, [R102+0x8c00] ;  /* 0x008c000066d0783b */ /* 0x000fe20000004200 */
[----:B------:R-:W-:-:S02]  /*15df0*/  MOV R134, R54 ;  /* 0x0000003600867202 */ /* 0x000fc40000000f00 */
[----:B------:R-:W-:Y:S01]  /*15e00*/  @P0 MOV R134, R54 ;  /* 0x0000003600860202 */ /* 0x000fe20000000f00 */
[----:B------:R-:W4:Y:S01]  /*15e10*/  MUFU.EX2 R146, R146 ;  /* 0x0000009200927308 */ /* 0x000f220000000800 */
[----:B------:R-:W-:Y:S01]  /*15e20*/  LDSM.16.MT88.4 R200, [R103+0x3c00] ;  /* 0x003c000067c8783b */ /* 0x000fe20000004200 */
[----:B------:R-:W-:Y:S01]  /*15e30*/  HMMA.16816.F32 R24, R28, R26, R12 ;  /* 0x0000001a1c18723c */ /* 0x000fe2000000180c */
[----:B------:R-:W-:Y:S01]  /*15e40*/  F2FP.F16.F32.PACK_AB R28, R110, R117 ;  /* 0x000000756e1c723e */ /* 0x000fe200000000ff */
[----:B------:R-:W-:Y:S01]  /*15e50*/  FADD.FTZ R117, R117, R112 ;  /* 0x0000007075757221 */ /* 0x000fe20000010000 */
[----:B------:R-:W4:Y:S01]  /*15e60*/  LDSM.16.MT88.4 R12, [R102+0x5c00] ;  /* 0x005c0000660c783b */ /* 0x000f220000004200 */
[----:B--2---:R-:W-:Y:S02]  /*15e70*/  F2FP.F16.F32.PACK_AB R29, R132, R157 ;  /* 0x0000009d841d723e */ /* 0x004fe400000000ff */
[----:B------:R-:W-:Y:S01]  /*15e80*/  F2FP.F16.F32.PACK_AB R30, R108, R109 ;  /* 0x0000006d6c1e723e */ /* 0x000fe200000000ff */
[----:B------:R-:W-:Y:S01]  /*15e90*/  MUFU.EX2 R147, R147 ;  /* 0x0000009300937308 */ /* 0x000fe20000000800 */
[----:B-1----:R-:W-:Y:S01]  /*15ea0*/  F2FP.F16.F32.PACK_AB R31, R155, R142 ;  /* 0x0000008e9b1f723e */ /* 0x002fe200000000ff */
[----:B------:R-:W-:-:S06]  /*15eb0*/  FADD.FTZ R110, R110, R117 ;  /* 0x000000756e6e7221 */ /* 0x000fcc0000010000 */
[----:B------:R-:W1:Y:S01]  /*15ec0*/  MUFU.EX2 R150, R150 ;  /* 0x0000009600967308 */ /* 0x000e620000000800 */
[C---:B---3--:R-:W-:Y:S07]  /*15ed0*/  HMMA.16816.F32 R16, R28.reuse, R8, R16 ;  /* 0x000000081c10723c */ /* 0x048fee0000001810 */
[----:B------:R-:W-:Y:S01]  /*15ee0*/  MUFU.EX2 R96, R96 ;  /* 0x0000006000607308 */ /* 0x000fe20000000800 */
[C---:B------:R-:W-:Y:S01]  /*15ef0*/  HMMA.16816.F32 R4, R28.reuse, R10, R4 ;  /* 0x0000000a1c04723c */ /* 0x040fe20000001804 */
[----:B------:R-:W2:Y:S06]  /*15f00*/  LDSM.16.MT88.4 R8, [R103+0xc00] ;  /* 0x000c00006708783b */ /* 0x000eac0000004200 */
[----:B------:R-:W-:Y:S01]  /*15f10*/  MUFU.EX2 R95, R95 ;  /* 0x0000005f005f7308 */ /* 0x000fe20000000800 */
[C---:B-----5:R-:W-:Y:S07]  /*15f20*/  HMMA.16816.F32 R204, R28.reuse, R20, R204 ;  /* 0x000000141ccc723c */ /* 0x060fee00000018cc */
[----:B------:R-:W-:Y:S01]  /*15f30*/  MUFU.EX2 R143, R143 ;  /* 0x0000008f008f7308 */ /* 0x000fe20000000800 */
[----:B------:R-:W-:Y:S01]  /*15f40*/  HMMA.16816.F32 R24, R28, R22, R24 ;  /* 0x000000161c18723c */ /* 0x000fe20000001818 */
[----:B------:R-:W3:Y:S01]  /*15f50*/  LDSM.16.MT88.4 R20, [R102+0x6000] ;  /* 0x006000006614783b */ /* 0x000ee20000004200 */
        /* <DEDUP_REMOVED lines=37> */
[----:B------:R-:W-:Y:S01]  /*161b0*/  MUFU.EX2 R88, R88 ;  /* 0x0000005800587308 */ /* 0x000fe20000000800 */
[C---:B--2---:R-:W-:Y:S07]  /*161c0*/  HMMA.16816.F32 R16, R28.reuse, R8, R16 ;  /* 0x000000081c10723c */ /* 0x044fee0000001810 */
[----:B------:R-:W2:Y:S01]  /*161d0*/  MUFU.EX2 R87, R87 ;  /* 0x0000005700577308 */ /* 0x000ea20000000800 */
[C---:B------:R-:W-:Y:S01]  /*161e0*/  HMMA.16816.F32 R4, R28.reuse, R10, R4 ;  /* 0x0000000a1c04723c */ /* 0x040fe20000001804 */
[----:B------:R-:W3:Y:S06]  /*161f0*/  LDSM.16.MT88.4 R8, [R103+0x1800] ;  /* 0x001800006708783b */ /* 0x000eec0000004200 */
[----:B------:R-:W-:Y:S01]  /*16200*/  MUFU.EX2 R111, R111 ;  /* 0x0000006f006f7308 */ /* 0x000fe20000000800 */
[C---:B----4-:R-:W-:Y:S07]  /*16210*/  HMMA.16816.F32 R204, R28.reuse, R20, R204 ;  /* 0x000000141ccc723c */ /* 0x050fee00000018cc */
[----:B------:R-:W4:Y:S01]  /*16220*/  MUFU.EX2 R162, R162 ;  /* 0x000000a200a27308 */ /* 0x000f220000000800 */
[----:B------:R-:W-:Y:S01]  /*16230*/  HMMA.16816.F32 R24, R28, R22, R24 ;  /* 0x000000161c18723c */ /* 0x000fe20000001818 */
[----:B------:R-:W3:Y:S01]  /*16240*/  LDSM.16.MT88.4 R20, [R102+0x6c00] ;  /* 0x006c00006614783b */ /* 0x000ee20000004200 */
[----:B-1----:R-:W-:-:S02]  /*16250*/  F2FP.F16.F32.PACK_AB R28, R89, R90 ;  /* 0x0000005a591c723e */ /* 0x002fc400000000ff */
[----:B--2---:R-:W-:-:S03]  /*16260*/  F2FP.F16.F32.PACK_AB R30, R87, R88 ;  /* 0x00000058571e723e */ /* 0x004fc600000000ff */
[----:B------:R-:W-:Y:S08]  /*16270*/  MUFU.EX2 R107, R107 ;  /* 0x0000006b006b7308 */ /* 0x000ff00000000800 */
[----:B------:R-:W1:Y:S01]  /*16280*/  MUFU.EX2 R164, R164 ;  /* 0x000000a400a47308 */ /* 0x000e620000000800 */
[----:B----4-:R-:W-:-:S07]  /*16290*/  F2FP.F16.F32.PACK_AB R29, R162, R111 ;  /* 0x0000006fa21d723e */ /* 0x010fce00000000ff */
[----:B------:R-:W-:Y:S08]  /*162a0*/  MUFU.EX2 R86, R86 ;  /* 0x0000005600567308 */ /* 0x000ff00000000800 */
[----:B------:R-:W2:Y:S01]  /*162b0*/  MUFU.EX2 R85, R85 ;  /* 0x0000005500557308 */ /* 0x000ea20000000800 */
[----:B-1----:R-:W-:-:S07]  /*162c0*/  F2FP.F16.F32.PACK_AB R31, R164, R107 ;  /* 0x0000006ba41f723e */ /* 0x002fce00000000ff */
[C---:B-----5:R-:W-:Y:S01]  /*162d0*/  HMMA.16816.F32 R16, R28.reuse, R12, R16 ;  /* 0x0000000c1c10723c */ /* 0x060fe20000001810 */
        /* <DEDUP_REMOVED lines=26> */
[----:B------:R-:W3:Y:S01]  /*16480*/  MUFU.EX2 R168, R168 ;  /* 0x000000a800a87308 */ /* 0x000ee20000000800 */
[----:B----4-:R-:W-:-:S02]  /*16490*/  F2FP.F16.F32.PACK_AB R28, R81, R82 ;  /* 0x00000052511c723e */ /* 0x010fc400000000ff */
[----:B-----5:R-:W-:-:S05]  /*164a0*/  F2FP.F16.F32.PACK_AB R30, R79, R80 ;  /* 0x000000504f1e723e */ /* 0x020fca00000000ff */
[----:B------:R-:W-:Y:S08]  /*164b0*/  MUFU.EX2 R163, R163 ;  /* 0x000000a300a37308 */ /* 0x000ff00000000800 */
[----:B------:R-:W4:Y:S01]  /*164c0*/  MUFU.EX2 R170, R170 ;  /* 0x000000aa00aa7308 */ /* 0x000f220000000800 */
[----:B---3--:R-:W-:-:S07]  /*164d0*/  F2FP.F16.F32.PACK_AB R29, R168, R151 ;  /* 0x00000097a81d723e */ /* 0x008fce00000000ff */
[----:B------:R-:W-:Y:S08]  /*164e0*/  MUFU.EX2 R78, R78 ;  /* 0x0000004e004e7308 */ /* 0x000ff00000000800 */
[----:B------:R-:W3:Y:S01]  /*164f0*/  MUFU.EX2 R77, R77 ;  /* 0x0000004d004d7308 */ /* 0x000ee20000000800 */
[----:B----4-:R-:W-:-:S07]  /*16500*/  F2FP.F16.F32.PACK_AB R31, R170, R163 ;  /* 0x000000a3aa1f723e */ /* 0x010fce00000000ff */
[----:B------:R-:W-:Y:S01]  /*16510*/  MUFU.EX2 R75, R75 ;  /* 0x0000004b004b7308 */ /* 0x000fe20000000800 */
[C---:B------:R-:W-:Y:S07]  /*16520*/  HMMA.16816.F32 R16, R28.reuse, R8, R16 ;  /* 0x000000081c10723c */ /* 0x040fee0000001810 */
[----:B------:R-:W4:Y:S01]  /*16530*/  MUFU.EX2 R74, R74 ;  /* 0x0000004a004a7308 */ /* 0x000f220000000800 */
[C---:B------:R-:W-:Y:S01]  /*16540*/  HMMA.16816.F32 R4, R28.reuse, R10, R4 ;  /* 0x0000000a1c04723c */ /* 0x040fe20000001804 */
[----:B------:R-:W5:Y:S06]  /*16550*/  LDSM.16.MT88.4 R8, [R103+0x2400] ;  /* 0x002400006708783b */ /* 0x000f6c0000004200 */
[----:B------:R-:W-:Y:S01]  /*16560*/  MUFU.EX2 R159, R159 ;  /* 0x0000009f009f7308 */ /* 0x000fe20000000800 */
[C---:B--2---:R-:W-:Y:S07]  /*16570*/  HMMA.16816.F32 R204, R28.reuse, R20, R204 ;  /* 0x000000141ccc723c */ /* 0x044fee00000018cc */
[----:B------:R-:W2:Y:S01]  /*16580*/  MUFU.EX2 R172, R172 ;  /* 0x000000ac00ac7308 */ /* 0x000ea20000000800 */
[----:B------:R-:W-:Y:S01]  /*16590*/  HMMA.16816.F32 R24, R28, R22, R24 ;  /* 0x000000161c18723c */ /* 0x000fe20000001818 */
[----:B------:R-:W5:Y:S01]  /*165a0*/  LDSM.16.MT88.4 R20, [R102+0x7800] ;  /* 0x007800006614783b */ /* 0x000f620000004200 */
[----:B---3--:R-:W-:-:S02]  /*165b0*/  F2FP.F16.F32.PACK_AB R28, R77, R78 ;  /* 0x0000004e4d1c723e */ /* 0x008fc400000000ff */
[----:B----4-:R-:W-:-:S03]  /*165c0*/  F2FP.F16.F32.PACK_AB R30, R74, R75 ;  /* 0x0000004b4a1e723e */ /* 0x010fc600000000ff */
        /* <DEDUP_REMOVED lines=8> */
[----:B------:R-:W-:Y:S01]  /*16650*/  MUFU.EX2 R71, R71 ;  /* 0x0000004700477308 */ /* 0x000fe20000000800 */
[----:B------:R-:W-:Y:S02]  /*16660*/  FFMA.FTZ R193, R2, UR6, -R60 ;  /* 0x0000000602c17c23 */ /* 0x000fe4000801083c */
[----:B------:R-:W-:-:S03]  /*16670*/  FADD.FTZ R12, R139, R12 ;  /* 0x0000000c8b0c7221 */ /* 0x000fc60000010000 */
[----:B------:R-:W-:Y:S01]  /*16680*/  HMMA.16816.F32 R4, R28, R14, R4 ;  /* 0x0000000e1c04723c */ /* 0x000fe20000001804 */
[----:B------:R-:W-:Y:S01]  /*16690*/  FADD.FTZ R129, R129, R12 ;  /* 0x0000000c81817221 */ /* 0x000fe20000010000 */
[----:B------:R-:W1:Y:S01]  /*166a0*/  MUFU.EX2 R70, R70 ;  /* 0x0000004600467308 */ /* 0x000e620000000800 */
[----:B------:R-:W3:Y:S02]  /*166b0*/  LDSM.16.MT88.4 R12, [R103+0x2800] ;  /* 0x00280000670c783b */ /* 0x000ee40000004200 */
[----:B------:R-:W-:-:S03]  /*166c0*/  FADD.FTZ R129, R114, R129 ;  /* 0x0000008172817221 */ /* 0x000fc60000010000 */
[C---:B-----5:R-:W-:Y:S01]  /*166d0*/  HMMA.16816.F32 R204, R28.reuse, R8, R204 ;  /* 0x000000081ccc723c */ /* 0x060fe200000018cc */
[----:B------:R-:W-:Y:S01]  /*166e0*/  FADD.FTZ R104, R122, R129 ;  /* 0x000000817a687221 */ /* 0x000fe20000010000 */
[----:B------:R-:W-:Y:S01]  /*166f0*/  MUFU.EX2 R45, R45 ;  /* 0x0000002d002d7308 */ /* 0x000fe20000000800 */
[----:B--2---:R-:W-:Y:S02]  /*16700*/  F2FP.F16.F32.PACK_AB R8, R72, R73 ;  /* 0x000000494808723e */ /* 0x004fe400000000ff */
[----:B------:R-:W-:Y:S01]  /*16710*/  FADD.FTZ R104, R133, R104 ;  /* 0x0000006885687221 */ /* 0x000fe20000010000 */
[-C--:B------:R-:W-:Y:S02]  /*16720*/  MOV R133, R52.reuse ;  /* 0x0000003400857202 */ /* 0x080fe40000000f00 */
[----:B------:R-:W-:Y:S01]  /*16730*/  HMMA.16816.F32 R24, R28, R10, R24 ;  /* 0x0000000a1c18723c */ /* 0x000fe20000001818 */
[----:B------:R-:W2:Y:S01]  /*16740*/  LDSM.16.MT88.4 R28, [R102+0x7c00] ;  /* 0x007c0000661c783b */ /* 0x000ea20000004200 */
[----:B------:R-:W4:Y:S01]  /*16750*/  MUFU.EX2 R44, R44 ;  /* 0x0000002c002c7308 */ /* 0x000f220000000800 */
[----:B-1----:R-:W-:Y:S01]  /*16760*/  F2FP.F16.F32.PACK_AB R10, R70, R71 ;  /* 0x00000047460a723e */ /* 0x002fe200000000ff */
[----:B------:R-:W-:Y:S01]  /*16770*/  FADD.FTZ R157, R157, R104 ;  /* 0x000000689d9d7221 */ /* 0x000fe20000010000 */
[----:B------:R-:W-:-:S03]  /*16780*/  @P0 MOV R133, R52 ;  /* 0x0000003400850202 */ /* 0x000fc60000000f00 */
[----:B------:R-:W-:Y:S02]  /*16790*/  FADD.FTZ R157, R132, R157 ;  /* 0x0000009d849d7221 */ /* 0x000fe40000010000 */
[----:B------:R-:W-:Y:S02]  /*167a0*/  MUFU.EX2 R47, R47 ;  /* 0x0000002f002f7308 */ /* 0x000fe40000000800 */
[----:B------:R-:W-:-:S04]  /*167b0*/  FADD.FTZ R142, R142, R157 ;  /* 0x0000009d8e8e7221 */ /* 0x000fc80000010000 */
[----:B------:R-:W-:Y:S02]  /*167c0*/  FADD.FTZ R142, R155, R142 ;  /* 0x0000008e9b8e7221 */ /* 0x000fe40000010000 */
[----:B------:R-:W1:Y:S01]  /*167d0*/  MUFU.EX2 R46, R46 ;  /* 0x0000002e002e7308 */ /* 0x000e620000000800 */
[----:B----4-:R-:W-:Y:S01]  /*167e0*/  F2FP.F16.F32.PACK_AB R9, R44, R45 ;  /* 0x0000002d2c09723e */ /* 0x010fe200000000ff */
[----:B------:R-:W-:-:S04]  /*167f0*/  FADD.FTZ R153, R153, R142 ;  /* 0x0000008e99997221 */ /* 0x000fc80000010000 */
[----:B------:R-:W-:Y:S02]  /*16800*/  FADD.FTZ R146, R146, R153 ;  /* 0x0000009992927221 */ /* 0x000fe40000010000 */
[----:B------:R-:W-:Y:S02]  /*16810*/  MUFU.EX2 R69, R69 ;  /* 0x0000004500457308 */ /* 0x000fe40000000800 */
[----:B------:R-:W-:-:S04]  /*16820*/  FADD.FTZ R147, R147, R146 ;  /* 0x0000009293937221 */ /* 0x000fc80000010000 */
[----:B------:R-:W-:Y:S02]  /*16830*/  FADD.FTZ R150, R150, R147 ;  /* 0x0000009396967221 */ /* 0x000fe40000010000 */
[----:B------:R-:W4:Y:S01]  /*16840*/  MUFU.EX2 R68, R68 ;  /* 0x0000004400447308 */ /* 0x000f220000000800 */
[----:B-1----:R-:W-:Y:S01]  /*16850*/  F2FP.F16.F32.PACK_AB R11, R46, R47 ;  /* 0x0000002f2e0b723e */ /* 0x002fe200000000ff */
[----:B------:R-:W-:-:S04]  /*16860*/  FADD.FTZ R143, R143, R150 ;  /* 0x000000968f8f7221 */ /* 0x000fc80000010000 */
[----:B------:R-:W-:Y:S02]  /*16870*/  FADD.FTZ R152, R152, R143 ;  /* 0x0000008f98987221 */ /* 0x000fe40000010000 */
[C---:B------:R-:W-:Y:S01]  /*16880*/  HMMA.16816.F32 R16, R8.reuse, R20, R16 ;  /* 0x000000140810723c */ /* 0x040fe20000001810 */
        /* <DEDUP_REMOVED lines=8> */
[----:B------:R-:W-:Y:S01]  /*16910*/  FADD.FTZ R123, R123, R156 ;  /* 0x0000009c7b7b7221 */ /* 0x000fe20000010000 */
[----:B------:R-:W5:Y:S01]  /*16920*/  LDSM.16.MT88.4 R20, [R103+0x2c00] ;  /* 0x002c00006714783b */ /* 0x000f620000004200 */
[----:B------:R-:W-:-:S02]  /*16930*/  FADD.FTZ R105, R105, R106 ;  /* 0x0000006a69697221 */ /* 0x000fc40000010000 */
        /* <DEDUP_REMOVED lines=10> */
[----:B----4-:R-:W-:Y:S01]  /*169e0*/  F2FP.F16.F32.PACK_AB R8, R68, R69 ;  /* 0x000000454408723e */ /* 0x010fe200000000ff */
[----:B------:R-:W-:Y:S01]  /*169f0*/  FADD.FTZ R111, R111, R160 ;  /* 0x000000a06f6f7221 */ /* 0x000fe20000010000 */
[----:B-1----:R-:W-:Y:S01]  /*16a00*/  F2FP.F16.F32.PACK_AB R10, R66, R67 ;  /* 0x00000043420a723e */ /* 0x002fe200000000ff */
[----:B------:R-:W-:Y:S01]  /*16a10*/  FADD.FTZ R97, R97, R98 ;  /* 0x0000006261617221 */ /* 0x000fe20000010000 */
[----:B------:R-:W1:Y:S01]  /*16a20*/  LDSM.16.MT88.4 R12, [R102+0x8000] ;  /* 0x00800000660c783b */ /* 0x000e620000004200 */
[----:B------:R-:W-:-:S02]  /*16a30*/  FADD.FTZ R162, R162, R111 ;  /* 0x0000006fa2a27221 */ /* 0x000fc40000010000 */
        /* <DEDUP_REMOVED lines=14> */
[C---:B--2---:R-:W-:Y:S01]  /*16b20*/  HMMA.16816.F32 R16, R8.reuse, R28, R16 ;  /* 0x0000001c0810723c */ /* 0x044fe20000001810 */
[----:B------:R-:W-:Y:S01]  /*16b30*/  FADD.FTZ R28, R96, R97 ;  /* 0x00000061601c7221 */ /* 0x000fe20000010000 */
[----:B------:R-:W-:Y:S01]  /*16b40*/  FFMA.FTZ R96, R42, UR6, -R60 ;  /* 0x000000062a607c23 */ /* 0x000fe2000801083c */
[----:B------:R-:W-:Y:S01]  /*16b50*/  MUFU.EX2 R62, R62 ;  /* 0x0000003e003e7308 */ /* 0x000fe20000000800 */
[----:B------:R-:W-:Y:S01]  /*16b60*/  FADD.FTZ R163, R163, R168 ;  /* 0x000000a8a3a37221 */ /* 0x000fe20000010000 */
[----:B------:R-:W-:Y:S01]  /*16b70*/  FADD.FTZ R95, R95, R28 ;  /* 0x0000001c5f5f7221 */ /* 0x000fe20000010000 */
[--C-:B------:R-:W-:Y:S01]  /*16b80*/  FFMA.FTZ R42, R59, UR6, -R101.reuse ;  /* 0x000000063b2a7c23 */ /* 0x100fe20008010865 */
[----:B------:R-:W-:Y:S01]  /*16b90*/  FFMA.FTZ R59, R58, UR6, -R101 ;  /* 0x000000063a3b7c23 */ /* 0x000fe20008010865 */
[C---:B------:R-:W-:Y:S01]  /*16ba0*/  HMMA.16816.F32 R4, R8.reuse, R30, R4 ;  /* 0x0000001e0804723c */ /* 0x040fe20000001804 */
[----:B------:R-:W-:Y:S01]  /*16bb0*/  FADD.FTZ R94, R94, R95 ;  /* 0x0000005f5e5e7221 */ /* 0x000fe20000010000 */
[----:B------:R-:W2:Y:S01]  /*16bc0*/  LDSM.16.MT88.4 R28, [R103+0x3000] ;  /* 0x00300000671c783b */ /* 0x000ea20000004200 */
[----:B------:R-:W4:Y:S01]  /*16bd0*/  MUFU.EX2 R125, R125 ;  /* 0x0000007d007d7308 */ /* 0x000f220000000800 */
[----:B------:R-:W-:Y:S01]  /*16be0*/  FADD.FTZ R170, R170, R163 ;  /* 0x000000a3aaaa7221 */ /* 0x000fe20000010000 */
[----:B------:R-:W-:Y:S01]  /*16bf0*/  FADD.FTZ R93, R93, R94 ;  /* 0x0000005e5d5d7221 */ /* 0x000fe20000010000 */
[----:B------:R-:W-:Y:S01]  /*16c00*/  FFMA.FTZ R58, R34, UR6, -R60 ;  /* 0x00000006223a7c23 */ /* 0x000fe2000801083c */
[----:B------:R-:W-:Y:S01]  /*16c10*/  FFMA.FTZ R34, R63, UR6, -R101 ;  /* 0x000000063f227c23 */ /* 0x000fe20008010865 */
        /* <DEDUP_REMOVED lines=8> */
[----:B------:R-:W5:Y:S01]  /*16ca0*/  LDSM.16.MT88.4 R20, [R102+0x8400] ;  /* 0x008400006614783b */ /* 0x000f620000004200 */
[----:B------:R-:W1:Y:S01]  /*16cb0*/  MUFU.EX2 R40, R40 ;  /* 0x0000002800287308 */ /* 0x000e620000000800 */
        /* <DEDUP_REMOVED lines=34> */
[----:B------:R-:W3:Y:S01]  /*16ee0*/  LDSM.16.MT88.4 R12, [R103+0x3400] ;  /* 0x00340000670c783b */ /* 0x000ee20000004200 */
[----:B------:R-:W4:Y:S01]  /*16ef0*/  MUFU.EX2 R154, R154 ;  /* 0x0000009a009a7308 */ /* 0x000f220000000800 */
        /* <DEDUP_REMOVED lines=10> */
[----:B-1----:R-:W-:Y:S01]  /*16fa0*/  F2FP.F16.F32.PACK_AB R8, R145, R144 ;  /* 0x000000909108723e */ /* 0x002fe200000000ff */
[----:B------:R-:W1:Y:S01]  /*16fb0*/  MUFU.EX2 R32, R32 ;  /* 0x0000002000207308 */ /* 0x000e620000000800 */
[----:B------:R-:W-:Y:S01]  /*16fc0*/  FADD.FTZ R72, R72, R73 ;  /* 0x0000004948487221 */ /* 0x000fe20000010000 */
[----:B----4-:R-:W-:Y:S01]  /*16fd0*/  F2FP.F16.F32.PACK_AB R10, R154, R127 ;  /* 0x0000007f9a0a723e */ /* 0x010fe200000000ff */
[----:B------:R-:W2:Y:S02]  /*16fe0*/  LDSM.16.MT88.4 R28, [R102+0x8800] ;  /* 0x00880000661c783b */ /* 0x000ea40000004200 */
[----:B------:R-:W-:-:S03]  /*16ff0*/  FADD.FTZ R71, R71, R72 ;  /* 0x0000004847477221 */ /* 0x000fc60000010000 */
[----:B------:R-:W-:Y:S01]  /*17000*/  MUFU.EX2 R35, R35 ;  /* 0x0000002300237308 */ /* 0x000fe20000000800 */
[----:B------:R-:W-:-:S04]  /*17010*/  FADD.FTZ R70, R70, R71 ;  /* 0x0000004746467221 */ /* 0x000fc80000010000 */
[----:B------:R-:W-:-:S03]  /*17020*/  FADD.FTZ R69, R69, R70 ;  /* 0x0000004645457221 */ /* 0x000fc60000010000 */
[----:B------:R-:W4:Y:S01]  /*17030*/  MUFU.EX2 R58, R58 ;  /* 0x0000003a003a7308 */ /* 0x000f220000000800 */
[----:B-1----:R-:W-:Y:S01]  /*17040*/  F2FP.F16.F32.PACK_AB R9, R32, R33 ;  /* 0x000000212009723e */ /* 0x002fe200000000ff */
[----:B------:R-:W-:Y:S01]  /*17050*/  FADD.FTZ R68, R68, R69 ;  /* 0x0000004544447221 */ /* 0x000fe20000010000 */
[----:B------:R-:W-:-:S03]  /*17060*/  FADD.FTZ R33, R33, R96 ;  /* 0x0000006021217221 */ /* 0x000fc60000010000 */
[----:B------:R-:W-:Y:S01]  /*17070*/  FADD.FTZ R67, R67, R68 ;  /* 0x0000004443437221 */ /* 0x000fe20000010000 */
[----:B------:R-:W-:Y:S01]  /*17080*/  FADD.FTZ R32, R32, R33 ;  /* 0x0000002120207221 */ /* 0x000fe20000010000 */
[----:B------:R-:W-:Y:S02]  /*17090*/  MUFU.EX2 R113, R113 ;  /* 0x0000007100717308 */ /* 0x000fe40000000800 */
[----:B------:R-:W-:-:S04]  /*170a0*/  FADD.FTZ R66, R66, R67 ;  /* 0x0000004342427221 */ /* 0x000fc80000010000 */
[----:B------:R-:W-:Y:S02]  /*170b0*/  FADD.FTZ R65, R65, R66 ;  /* 0x0000004241417221 */ /* 0x000fe40000010000 */
[----:B------:R-:W1:Y:S01]  /*170c0*/  MUFU.EX2 R138, R138 ;  /* 0x0000008a008a7308 */ /* 0x000e620000000800 */
[----:B----4-:R-:W-:Y:S01]  /*170d0*/  F2FP.F16.F32.PACK_AB R11, R58, R35 ;  /* 0x000000233a0b723e */ /* 0x010fe200000000ff */
[----:B------:R-:W-:Y:S01]  /*170e0*/  FADD.FTZ R65, R64, R65 ;  /* 0x0000004140417221 */ /* 0x000fe20000010000 */
[----:B------:R-:W-:-:S03]  /*170f0*/  FADD.FTZ R35, R35, R32 ;  /* 0x0000002023237221 */ /* 0x000fc60000010000 */
[----:B------:R-:W-:Y:S01]  /*17100*/  FADD.FTZ R62, R62, R65 ;  /* 0x000000413e3e7221 */ /* 0x000fe20000010000 */
[----:B------:R-:W-:Y:S01]  /*17110*/  FADD.FTZ R58, R58, R35 ;  /* 0x000000233a3a7221 */ /* 0x000fe20000010000 */
[----:B-----5:R-:W-:Y:S01]  /*17120*/  HMMA.16816.F32 R16, R8, R20, R16 ;  /* 0x000000140810723c */ /* 0x020fe20000001810 */
        /* <DEDUP_REMOVED lines=8> */
[----:B---3--:R-:W-:Y:S01]  /*171b0*/  HMMA.16816.F32 R204, R8, R12, R204 ;  /* 0x0000000c08cc723c */ /* 0x008fe200000018cc */
[----:B------:R-:W-:Y:S01]  /*171c0*/  FFMA.FTZ R13, R0, UR6, -R101 ;  /* 0x00000006000d7c23 */ /* 0x000fe20008010865 */
[----:B------:R-:W-:Y:S01]  /*171d0*/  MUFU.EX2 R49, R49 ;  /* 0x0000003100317308 */ /* 0x000fe20000000800 */
[----:B------:R-:W-:Y:S01]  /*171e0*/  FFMA.FTZ R0, R57, UR6, -R60 ;  /* 0x0000000639007c23 */ /* 0x000fe2000801083c */
[----:B------:R-:W-:-:S04]  /*171f0*/  FADD.FTZ R154, R154, R127 ;  /* 0x0000007f9a9a7221 */ /* 0x000fc80000010000 */
[----:B------:R-:W-:Y:S01]  /*17200*/  HMMA.16816.F32 R24, R8, R14, R24 ;  /* 0x0000000e0818723c */ /* 0x000fe20000001818 */
[--C-:B------:R-:W-:Y:S01]  /*17210*/  FFMA.FTZ R15, R56, UR6, -R60.reuse ;  /* 0x00000006380f7c23 */ /* 0x100fe2000801083c */
[----:B------:R-:W3:Y:S01]  /*17220*/  MUFU.EX2 R48, R48 ;  /* 0x0000003000307308 */ /* 0x000ee20000000800 */
[----:B------:R-:W-:Y:S01]  /*17230*/  FFMA.FTZ R14, R61, UR6, -R60 ;  /* 0x000000063d0e7c23 */ /* 0x000fe2000801083c */
[----:B-1----:R-:W-:Y:S01]  /*17240*/  F2FP.F16.F32.PACK_AB R8, R138, R113 ;  /* 0x000000718a08723e */ /* 0x002fe200000000ff */
[----:B------:R-:W-:Y:S01]  /*17250*/  FADD.FTZ R113, R113, R154 ;  /* 0x0000009a71717221 */ /* 0x000fe20000010000 */
[----:B-----5:R-:W-:-:S03]  /*17260*/  F2FP.F16.F32.PACK_AB R10, R55, R126 ;  /* 0x0000007e370a723e */ /* 0x020fc600000000ff */
[----:B------:R-:W-:Y:S01]  /*17270*/  FADD.FTZ R113, R138, R113 ;  /* 0x000000718a717221 */ /* 0x000fe20000010000 */
[----:B------:R-:W-:Y:S03]  /*17280*/  MUFU.EX2 R51, R51 ;  /* 0x0000003300337308 */ /* 0x000fe60000000800 */
[----:B------:R-:W-:-:S04]  /*17290*/  FADD.FTZ R126, R126, R113 ;  /* 0x000000717e7e7221 */ /* 0x000fc80000010000 */
[----:B------:R-:W-:Y:S01]  /*172a0*/  FADD.FTZ R55, R55, R126 ;  /* 0x0000007e37377221 */ /* 0x000fe20000010000 */
[----:B------:R-:W1:Y:S01]  /*172b0*/  MUFU.EX2 R12, R50 ;  /* 0x00000032000c7308 */ /* 0x000e620000000800 */
[----:B---3--:R-:W-:Y:S01]  /*172c0*/  F2FP.F16.F32.PACK_AB R9, R48, R49 ;  /* 0x000000313009723e */ /* 0x008fe200000000ff */
[----:B------:R-:W-:-:S04]  /*172d0*/  FADD.FTZ R49, R49, R58 ;  /* 0x0000003a31317221 */ /* 0x000fc80000010000 */
[----:B------:R-:W-:Y:S02]  /*172e0*/  FADD.FTZ R48, R48, R49 ;  /* 0x0000003130307221 */ /* 0x000fe40000010000 */
[----:B------:R-:W-:Y:S08]  /*172f0*/  MUFU.EX2 R42, R42 ;  /* 0x0000002a002a7308 */ /* 0x000ff00000000800 */
[----:B------:R-:W3:Y:S01]  /*17300*/  MUFU.EX2 R59, R59 ;  /* 0x0000003b003b7308 */ /* 0x000ee20000000800 */
[----:B-1----:R-:W-:-:S07]  /*17310*/  F2FP.F16.F32.PACK_AB R11, R12, R51 ;  /* 0x000000330c0b723e */ /* 0x002fce00000000ff */
[----:B------:R-:W-:Y:S01]  /*17320*/  MUFU.EX2 R34, R34 ;  /* 0x0000002200227308 */ /* 0x000fe20000000800 */
[C---:B--2---:R-:W-:Y:S07]  /*17330*/  HMMA.16816.F32 R16, R8.reuse, R28, R16 ;  /* 0x0000001c0810723c */ /* 0x044fee0000001810 */
[----:B------:R-:W1:Y:S01]  /*17340*/  MUFU.EX2 R13, R13 ;  /* 0x0000000d000d7308 */ /* 0x000e620000000800 */
[C---:B------:R-:W-:Y:S07]  /*17350*/  HMMA.16816.F32 R4, R8.reuse, R30, R4 ;  /* 0x0000001e0804723c */ /* 0x040fee0000001804 */
[----:B------:R-:W-:Y:S01]  /*17360*/  MUFU.EX2 R0, R0 ;  /* 0x0000000000007308 */ /* 0x000fe20000000800 */
[C---:B----4-:R-:W-:Y:S07]  /*17370*/  HMMA.16816.F32 R204, R8.reuse, R20, R204 ;  /* 0x0000001408cc723c */ /* 0x050fee00000018cc */
[----:B------:R-:W2:Y:S01]  /*17380*/  MUFU.EX2 R15, R15 ;  /* 0x0000000f000f7308 */ /* 0x000ea20000000800 */
[----:B------:R-:W-:Y:S01]  /*17390*/  HMMA.16816.F32 R24, R8, R22, R24 ;  /* 0x000000160818723c */ /* 0x000fe20000001818 */
        /* <DEDUP_REMOVED lines=20> */
[----:B------:R-:W-:-:S14]  /*174e0*/  BRA.U UP0, `(.L_x_2527) ;  /* 0x0000000100047547 */ /* 0x000fdc000b800000 */
.L_x_2521:
[----:B------:R-:W-:-:S12]  /*174f0*/  UIADD3 UR16, UPT, UPT, UR9, -0x1, URZ ;  /* 0xffffffff09107890 */ /* 0x000fd8000fffe0ff */
.L_x_2527:
[----:B------:R-:W-:Y:S01]  /*17500*/  UISETP.GE.AND UP0, UPT, UR16, UR20, UPT ;  /* 0x000000141000728c */ /* 0x000fe2000bf06270 */
[----:B------:R-:W1:Y:S08]  /*17510*/  LDCU.64 UR14, c[0x0][0x358] ;  /* 0x00006b00ff0e77ac */ /* 0x000e700008000a00 */
[----:B------:R-:W-:Y:S05]  /*17520*/  BRA.U !UP0, `(.L_x_2528) ;  /* 0x0000005108fc7547 */ /* 0x000fea000b800000 */
[----:B------:R-:W2:Y:S01]  /*17530*/  S2UR UR5, SR_CgaCtaId ;  /* 0x00000000000579c3 */ /* 0x000ea20000008800 */
[----:B------:R-:W-:Y:S01]  /*17540*/  USHF.L.U32 UR17, UR16, 0x8, URZ ;  /* 0x0000000810117899 */ /* 0x000fe200080006ff */
[----:B------:R-:W-:Y:S01]  /*17550*/  IMAD.MOV.U32 R196, RZ, RZ, R133 ;  /* 0x000000ffffc47224 */ /* 0x000fe200078e0085 */
[----:B------:R-:W-:Y:S01]  /*17560*/  UISETP.NE.U32.AND UP0, UPT, UR12, URZ, UPT ;  /* 0x000000ff0c00728c */ /* 0x000fe2000bf05070 */
[----:B------:R-:W-:Y:S01]  /*17570*/  MOV R195, R134 ;  /* 0x0000008600c37202 */ /* 0x000fe20000000f00 */
[----:B------:R-:W-:Y:S01]  /*17580*/  IMAD.MOV.U32 R222, RZ, RZ, RZ ;  /* 0x000000ffffde7224 */ /* 0x000fe200078e00ff */
[----:B------:R-:W-:Y:S01]  /*17590*/  UMOV UR9, 0x400 ;  /* 0x0000040000097882 */ /* 0x000fe20000000000 */
[----:B------:R-:W-:Y:S01]  /*175a0*/  UISETP.NE.AND.EX UP0, UPT, UR13, URZ, UPT, UP0 ;  /* 0x000000ff0d00728c */ /* 0x000fe2000bf05300 */
[----:B------:R-:W-:Y:S01]  /*175b0*/  IMAD.U32 R3, RZ, RZ, UR17 ;  /* 0x00000011ff037e24 */ /* 0x000fe2000f8e00ff */
[----:B------:R-:W3:Y:S04]  /*175c0*/  LDCU UR12, c[0x0][0x440] ;  /* 0x00008800ff0c77ac */ /* 0x000ee80008000800 */
[----:B------:R-:W-:Y:S01]  /*175d0*/  PLOP3.LUT P3, PT, PT, PT, UP0, 0x80, 0x8 ;  /* 0x000000000008781c */ /* 0x000fe20003f6f008 */
[----:B------:R-:W4:Y:S01]  /*175e0*/  LDCU UR4, c[0x0][0x45c] ;  /* 0x00008b80ff0477ac */ /* 0x000f220008000800 */
[----:B------:R-:W-:Y:S01]  /*175f0*/  LOP3.LUT R194, R3, 0x80, R140, 0xfe, !PT ;  /* 0x0000008003c27812 */ /* 0x000fe200078efe8c */
[----:B------:R-:W1:Y:S01]  /*17600*/  LDCU.64 UR6, c[0x0][0x3a0] ;  /* 0x00007400ff0677ac */ /* 0x000e620008000a00 */
[----:B------:R-:W1:Y:S01]  /*17610*/  LDCU.64 UR10, c[0x0][0x3a8] ;  /* 0x00007500ff0a77ac */ /* 0x000e620008000a00 */
[----:B------:R-:W-:-:S02]  /*17620*/  UIADD3 UR16, UPT, UPT, UR16, 0x1, URZ ;  /* 0x0000000110107890 */ /* 0x000fc4000fffe0ff */
[----:B------:R-:W-:Y:S02]  /*17630*/  UIADD3 UR17, UPT, UPT, UR17, 0x100, URZ ;  /* 0x0000010011117890 */ /* 0x000fe4000fffe0ff */
[----:B--2---:R-:W-:-:S12]  /*17640*/  ULEA UR5, UR5, UR9, 0x18 ;  /* 0x0000000905057291 */ /* 0x004fd8000f8ec0ff */
.L_x_2532:
        /* <DEDUP_REMOVED lines=9> */
[C---:B------:R-:W-:Y:S01]  /*176e0*/  IMAD.SHL.U32 R221, R189.reuse, 0x8, RZ ;  /* 0x00000008bddd7824 */ /* 0x040fe200078e00ff */
[----:B------:R-:W-:Y:S01]  /*176f0*/  SHF.R.U32.HI R188, RZ, 0x1, R189 ;  /* 0x00000001ffbc7819 */ /* 0x000fe200000116bd */
[C---:B------:R-:W-:Y:S02]  /*17700*/  IMAD.SHL.U32 R4, R189.reuse, 0x10, RZ ;  /* 0x00000010bd047824 */ /* 0x040fe400078e00ff */
[----:B------:R-:W-:Y:S01]  /*17710*/  IMAD.SHL.U32 R191, R189, 0x20, RZ ;  /* 0x00000020bdbf7824 */ /* 0x000fe200078e00ff */
[----:B------:R-:W-:Y:S01]  /*17720*/  LOP3.LUT R223, R221, 0xd8, RZ, 0xc0, !PT ;  /* 0x000000d8dddf7812 */ /* 0x000fe200078ec0ff */
[----:B------:R-:W-:Y:S01]  /*17730*/  IMAD.SHL.U32 R3, R189, 0x4, RZ ;  /* 0x00000004bd037824 */ /* 0x000fe200078e00ff */
[----:B------:R-:W-:Y:S02]  /*17740*/  LOP3.LUT R6, R221, 0x1f20, RZ, 0xc0, !PT ;  /* 0x00001f20dd067812 */ /* 0x000fe400078ec0ff */
[----:B------:R-:W-:Y:S02]  /*17750*/  LOP3.LUT R223, R223, R220, RZ, 0x3c, !PT ;  /* 0x000000dcdfdf7212 */ /* 0x000fe400078e3cff */
[----:B------:R-:W-:Y:S02]  /*17760*/  LOP3.LUT R2, R4, 0x100, RZ, 0xc0, !PT ;  /* 0x0000010004027812 */ /* 0x000fe400078ec0ff */
[----:B------:R-:W-:Y:S01]  /*17770*/  LOP3.LUT R223, R6, R223, RZ, 0xfc, !PT ;  /* 0x000000df06df7212 */ /* 0x000fe200078efcff */
[----:B-----5:R-:W-:Y:S01]  /*17780*/  @!P3 IMAD.SHL.U32 R6, R224, 0x100, RZ ;  /* 0x00000100e006b824 */ /* 0x020fe200078e00ff */
[----:B------:R-:W-:Y:S02]  /*17790*/  LOP3.LUT R0, R191, 0xc0, RZ, 0xc0, !PT ;  /* 0x000000c0bf007812 */ /* 0x000fe400078ec0ff */
[----:B------:R-:W-:Y:S01]  /*177a0*/  LOP3.LUT R5, R3, 0x18, RZ, 0xc0, !PT ;  /* 0x0000001803057812 */ /* 0x000fe200078ec0ff */
[----:B------:R-:W-:Y:S01]  /*177b0*/  @!P3 IMAD.X R6, RZ, RZ, ~R6, P0 ;  /* 0x000000ffff06b224 */ /* 0x000fe200000e0e06 */
[----:B------:R-:W-:Y:S02]  /*177c0*/  LOP3.LUT R2, R2, 0x20, R191, 0xf8, !PT ;  /* 0x0000002002027812 */ /* 0x000fe400078ef8bf */
[----:B------:R-:W-:Y:S02]  /*177d0*/  LOP3.LUT R0, R0, 0x8, R189, 0xf8, !PT ;  /* 0x0000000800007812 */ /* 0x000fe400078ef8bd */
[----:B------:R-:W-:Y:S02]  /*177e0*/  @!P3 SHF.R.S64 R7, R7, 0x1f, R6 ;  /* 0x0000001f0707b819 */ /* 0x000fe40000001006 */
[----:B------:R-:W-:Y:S02]  /*177f0*/  LOP3.LUT R199, R221, 0x18, RZ, 0xc0, !PT ;  /* 0x00000018ddc77812 */ /* 0x000fe400078ec0ff */
[----:B------:R-:W-:Y:S02]  /*17800*/  @!P3 IADD3 R216, P0, PT, R216, R7, RZ ;  /* 0x00000007d8d8b210 */ /* 0x000fe40007f1e0ff */
[----:B------:R-:W-:Y:S02]  /*17810*/  LOP3.LUT R0, R2, R0, R5, 0xf6, !PT ;  /* 0x0000000002007212 */ /* 0x000fe400078ef605 */
[----:B------:R-:W-:Y:S02]  /*17820*/  @!P3 LEA.HI.X.SX32 R217, R6, R217, 0x1, P0 ;  /* 0x000000d906d9b211 */ /* 0x000fe400000f0eff */
[----:B---3--:R-:W-:Y:S02]  /*17830*/  ISETP.GE.AND P1, PT, R199, UR12, PT ;  /* 0x0000000cc7007c0c */ /* 0x008fe4000bf26270 */
[----:B------:R-:W-:Y:S01]  /*17840*/  LOP3.LUT R2, R188, 0x8, RZ, 0xc0, !PT ;  /* 0x00000008bc027812 */ /* 0x000fe200078ec0ff */
        /* <DEDUP_REMOVED lines=25> */
[----:B------:R-:W-:Y:S02]  /*179e0*/  ISETP.GT.U32.AND P2, PT, R15, R19, PT ;  /* 0x000000130f00720c */ /* 0x000fe40003f44070 */
[----:B------:R-:W-:Y:S09]  /*179f0*/  ISETP.GE.AND P4, PT, R16, RZ, PT ;  /* 0x000000ff1000720c */ /* 0x000ff20003f86270 */
[----:B------:R-:W-:Y:S02]  /*17a00*/  @!P0 IMAD.IADD R17, R17, 0x1, -R15 ;  /* 0x0000000111118824 */ /* 0x000fe400078e0a0f */
[-C--:B------:R-:W-:Y:S01]  /*17a10*/  @!P2 IADD3 R19, PT, PT, R19, -R15.reuse, RZ ;  /* 0x8000000f1313a210 */ /* 0x080fe20007ffe0ff */
[----:B------:R-:W-:Y:S02]  /*17a20*/  @!P2 VIADD R10, R10, 0x1 ;  /* 0x000000010a0aa836 */ /* 0x000fe40000000000 */
[-C--:B------:R-:W-:Y:S01]  /*17a30*/  ISETP.GE.U32.AND P5, PT, R17, R15.reuse, PT ;  /* 0x0000000f1100720c */ /* 0x080fe20003fa6070 */
[----:B------:R-:W-:Y:S01]  /*17a40*/  @!P0 VIADD R12, R12, 0x1 ;  /* 0x000000010c0c8836 */ /* 0x000fe20000000000 */
[----:B------:R-:W-:Y:S02]  /*17a50*/  ISETP.GE.U32.AND P6, PT, R19, R15, PT ;  /* 0x0000000f1300720c */ /* 0x000fe40003fc6070 */
[C---:B------:R-:W-:Y:S02]  /*17a60*/  LOP3.LUT R15, R8.reuse, UR9, RZ, 0x3c, !PT ;  /* 0x00000009080f7c12 */ /* 0x040fe4000f8e3cff */
[----:B------:R-:W-:Y:S02]  /*17a70*/  ISETP.NE.AND P0, PT, R8, RZ, PT ;  /* 0x000000ff0800720c */ /* 0x000fe40003f05270 */
[----:B------:R-:W-:Y:S05]  /*17a80*/  ISETP.GE.AND P2, PT, R15, RZ, PT ;  /* 0x000000ff0f00720c */ /* 0x000fea0003f46270 */
[----:B------:R-:W-:Y:S02]  /*17a90*/  @P5 IADD3 R12, PT, PT, R12, 0x1, RZ ;  /* 0x000000010c0c5810 */ /* 0x000fe40007ffe0ff */
[----:B------:R-:W-:Y:S05]  /*17aa0*/  @P6 VIADD R10, R10, 0x1 ;  /* 0x000000010a0a6836 */ /* 0x000fea0000000000 */
        /* <DEDUP_REMOVED lines=25> */
.L_x_2529:
[----:B------:R-:W-:Y:S01]  /*17c40*/  LEA R76, R0, UR5, 0x1 ;  /* 0x00000005004c7c11 */ /* 0x000fe2000f8e08ff */
[C---:B------:R-:W-:Y:S01]  /*17c50*/  IMAD.SHL.U32 R229, R224.reuse, 0x40, RZ ;  /* 0x00000040e0e57824 */ /* 0x040fe200078e00ff */
[----:B------:R-:W-:Y:S01]  /*17c60*/  LEA R225, R223, UR5, 0x1 ;  /* 0x00000005dfe17c11 */ /* 0x000fe2000f8e08ff */
[----:B------:R-:W-:Y:S01]  /*17c70*/  IMAD.MOV.U32 R45, RZ, RZ, 0x20 ;  /* 0x00000020ff2d7424 */ /* 0x000fe200078e00ff */
[----:B------:R-:W-:Y:S01]  /*17c80*/  SHF.L.U64.HI R224, R224, 0x6, R227 ;  /* 0x00000006e0e07819 */ /* 0x000fe200000102e3 */
[----:B------:R-:W-:Y:S01]  /*17c90*/  UIADD3 UR16, UPT, UPT, UR16, -0x1, URZ ;  /* 0xffffffff10107890 */ /* 0x000fe2000fffe0ff */
[----:B------:R-:W-:Y:S01]  /*17ca0*/  IADD3 R226, P0, PT, R229, R216, RZ ;  /* 0x000000d8e5e27210 */ /* 0x000fe20007f1e0ff */
[----:B------:R-:W-:Y:S01]  /*17cb0*/  @!PT LDS RZ, [RZ] ;  /* 0x00000000fffff984 */ /* 0x000fe20000000800 */
[----:B------:R-:W-:Y:S01]  /*17cc0*/  @!PT LDS RZ, [RZ] ;  /* 0x00000000fffff984 */ /* 0x000fe20000000800 */
[----:B------:R-:W-:Y:S01]  /*17cd0*/  @!PT LDS RZ, [RZ] ;  /* 0x00000000fffff984 */ /* 0x000fe20000000800 */
[----:B------:R-:W-:Y:S01]  /*17ce0*/  @!P1 LDGSTS.E.BYPASS.LTC128B.128 [R225+0x5000], desc[UR14][R216.64] ;  /* 0x05000000d8e19fae */ /* 0x000fe2000b981a0e */
[----:B------:R-:W-:Y:S01]  /*17cf0*/  LOP3.LUT R190, R4, 0x3e00, RZ, 0xc0, !PT ;  /* 0x00003e0004be7812 */ /* 0x000fe200078ec0ff */
[----:B------:R-:W-:Y:S01]  /*17d00*/  UISETP.GT.AND UP0, UPT, UR16, UR20, UPT ;  /* 0x000000141000728c */ /* 0x000fe2000bf04270 */
[-C--:B------:R-:W-:Y:S02]  /*17d10*/  IADD3 R236, P2, PT, R226, R229.reuse, RZ ;  /* 0x000000e5e2ec7210 */ /* 0x080fe40007f5e0ff */
[----:B------:R-:W-:Y:S01]  /*17d20*/  @P1 STS.128 [R225+0x5000], RZ ;  /* 0x005000ffe1001388 */ /* 0x000fe20000000c00 */
[----:B------:R-:W-:Y:S01]  /*17d30*/  IMAD.X R227, R224, 0x1, R217, P0 ;  /* 0x00000001e0e37824 */ /* 0x000fe200000e06d9 */
[--C-:B------:R-:W-:Y:S02]  /*17d40*/  LOP3.LUT R2, R2, 0xc0, R191.reuse, 0xf8, !PT ;  /* 0x000000c002027812 */ /* 0x100fe400078ef8bf */
[----:B------:R-:W-:Y:S01]  /*17d50*/  IADD3 R234, P0, PT, R236, R229, RZ ;  /* 0x000000e5ecea7210 */ /* 0x000fe20007f1e0ff */
[--C-:B------:R-:W-:Y:S01]  /*17d60*/  IMAD.X R237, R227, 0x1, R224.reuse, P2 ;  /* 0x00000001e3ed7824 */ /* 0x100fe200010e06e0 */
[----:B------:R-:W-:Y:S01]  /*17d70*/  @!PT LDS RZ, [RZ] ;  /* 0x00000000fffff984 */ /* 0x000fe20000000800 */
[----:B------:R-:W-:Y:S01]  /*17d80*/  @!PT LDS RZ, [RZ] ;  /* 0x00000000fffff984 */ /* 0x000fe20000000800 */
[----:B------:R-:W-:Y:S01]  /*17d90*/  @!PT LDS RZ, [RZ] ;  /* 0x00000000fffff984 */ /* 0x000fe20000000800 */
[----:B------:R1:W-:Y:S01]  /*17da0*/  @!P1 LDGSTS.E.BYPASS.LTC128B.128 [R225+0x5800], desc[UR14][R226.64] ;  /* 0x05800000e2e19fae */ /* 0x0003e2000b981a0e */
[----:B------:R-:W-:Y:S02]  /*17db0*/  LOP3.LUT R2, R2, R5, RZ, 0x3c, !PT ;  /* 0x0000000502027212 */ /* 0x000fe400078e3cff */
[-C--:B------:R-:W-:Y:S02]  /*17dc0*/  IADD3 R232, P2, PT, R234, R229.reuse, RZ ;  /* 0x000000e5eae87210 */ /* 0x080fe40007f5e0ff */
[----:B------:R-:W-:Y:S01]  /*17dd0*/  @P1 STS.128 [R225+0x5800], RZ ;  /* 0x005800ffe1001388 */ /* 0x000fe20000000c00 */
[--C-:B------:R-:W-:Y:S01]  /*17de0*/  IMAD.X R235, R237, 0x1, R224.reuse, P0 ;  /* 0x00000001edeb7824 */ /* 0x100fe200000e06e0 */
[----:B------:R-:W-:Y:S03]  /*17df0*/  LOP3.LUT R5, R190, 0x120, R191, 0xf8, !PT ;  /* 0x00000120be057812 */ /* 0x000fe600078ef8bf */
[----:B------:R-:W-:Y:S01]  /*17e00*/  @!PT LDS RZ, [RZ] ;  /* 0x00000000fffff984 */ /* 0x000fe20000000800 */
[----:B------:R-:W-:Y:S01]  /*17e10*/  @!PT LDS RZ, [RZ] ;  /* 0x00000000fffff984 */ /* 0x000fe20000000800 */
[----:B------:R-:W-:Y:S01]  /*17e20*/  @!PT LDS RZ, [RZ] ;  /* 0x00000000fffff984 */ /* 0x000fe20000000800 */
[----:B------:R2:W-:Y:S01]  /*17e30*/  @!P1 LDGSTS.E.BYPASS.LTC128B.128 [R225+0x6000], desc[UR14][R236.64] ;  /* 0x06000000ece19fae */ /* 0x0005e2000b981a0e */
[-C--:B------:R-:W-:Y:S01]  /*17e40*/  IADD3 R230, P0, PT, R232, R229.reuse, RZ ;  /* 0x000000e5e8e67210 */ /* 0x080fe20007f1e0ff */
[--C-:B------:R-:W-:Y:S01]  /*17e50*/  IMAD.X R233, R235, 0x1, R224.reuse, P2 ;  /* 0x00000001ebe97824 */ /* 0x100fe200010e06e0 */
[----:B------:R-:W-:Y:S02]  /*17e60*/  LOP3.LUT R4, R5, R2, RZ, 0xfc, !PT ;  /* 0x0000000205047212 */ /* 0x000fe400078efcff */
[----:B------:R-:W-:Y:S01]  /*17e70*/  @P1 STS.128 [R225+0x6000], RZ ;  /* 0x006000ffe1001388 */ /* 0x000fe20000000c00 */
[-C--:B------:R-:W-:Y:S01]  /*17e80*/  IADD3 R228, P2, PT, R230, R229.reuse, RZ ;  /* 0x000000e5e6e47210 */ /* 0x080fe20007f5e0ff */
[--C-:B------:R-:W-:Y:S01]  /*17e90*/  IMAD.X R231, R233, 0x1, R224.reuse, P0 ;  /* 0x00000001e9e77824 */ /* 0x100fe200000e06e0 */
[----:B------:R-:W-:Y:S02]  /*17ea0*/  LEA R0, R4, UR5, 0x1 ;  /* 0x0000000504007c11 */ /* 0x000fe4000f8e08ff */
[----:B------:R-:W-:Y:S01]  /*17eb0*/  @!PT LDS RZ, [RZ] ;  /* 0x00000000fffff984 */ /* 0x000fe20000000800 */
[----:B------:R-:W-:Y:S01]  /*17ec0*/  @!PT LDS RZ, [RZ] ;  /* 0x00000000fffff984 */ /* 0x000fe20000000800 */
[----:B------:R-:W-:Y:S01]  /*17ed0*/  @!PT LDS RZ, [RZ] ;  /* 0x00000000fffff984 */ /* 0x000fe20000000800 */
[----:B------:R2:W-:Y:S01]  /*17ee0*/  @!P1 LDGSTS.E.BYPASS.LTC128B.128 [R225+0x6800], desc[UR14][R234.64] ;  /* 0x06800000eae19fae */ /* 0x0005e2000b981a0e */
[----:B------:R-:W-:Y:S04]  /*17ef0*/  SHF.R.U32.HI R223, RZ, 0x3, R189 ;  /* 0x00000003ffdf7819 */ /* 0x000fe800000116bd */
[----:B------:R-:W-:Y:S05]  /*17f00*/  @P1 STS.128 [R225+0x6800], RZ ;  /* 0x006800ffe1001388 */ /* 0x000fea0000000c00 */
[----:B------:R-:W-:Y:S01]  /*17f10*/  @!PT LDS RZ, [RZ] ;  /* 0x00000000fffff984 */ /* 0x000fe20000000800 */
[----:B------:R-:W-:Y:S01]  /*17f20*/  @!PT LDS RZ, [RZ] ;  /* 0x00000000fffff984 */ /* 0x000fe20000000800 */
[----:B------:R-:W-:Y:S01]  /*17f30*/  @!PT LDS RZ, [RZ] ;  /* 0x00000000fffff984 */ /* 0x000fe20000000800 */
[----:B------:R2:W-:Y:S01]  /*17f40*/  @!P1 LDGSTS.E.BYPASS.LTC128B.128 [R225+0x7000], desc[UR14][R232.64] ;  /* 0x07000000e8e19fae */ /* 0x0005e2000b981a0e */
[----:B-1----:R-:W-:Y:S04]  /*17f50*/  @!P1 IADD3 R226, P0, PT, R228, R229, RZ ;  /* 0x000000e5e4e29210 */ /* 0x002fe80007f1e0ff */
[----:B------:R-:W-:Y:S01]  /*17f60*/  @P1 STS.128 [R225+0x7000], RZ ;  /* 0x007000ffe1001388 */ /* 0x000fe20000000c00 */
[--C-:B------:R-:W-:Y:S04]  /*17f70*/  IMAD.X R229, R231, 0x1, R224.reuse, P2 ;  /* 0x00000001e7e57824 */ /* 0x100fe800010e06e0 */
[----:B------:R-:W-:Y:S01]  /*17f80*/  @!PT LDS RZ, [RZ] ;  /* 0x00000000fffff984 */ /* 0x000fe20000000800 */
[----:B------:R-:W-:Y:S01]  /*17f90*/  @!PT LDS RZ, [RZ] ;  /* 0x00000000fffff984 */ /* 0x000fe20000000800 */
[----:B------:R-:W-:Y:S01]  /*17fa0*/  @!PT LDS RZ, [RZ] ;  /* 0x00000000fffff984 */ /* 0x000fe20000000800 */
[----:B------:R2:W-:Y:S01]  /*17fb0*/  @!P1 LDGSTS.E.BYPASS.LTC128B.128 [R225+0x7800], desc[UR14][R230.64] ;  /* 0x07800000e6e19fae */ /* 0x0005e2000b981a0e */
[----:B------:R-:W-:Y:S04]  /*17fc0*/  @!P1 IMAD.X R227, R229, 0x1, R224, P0 ;  /* 0x00000001e5e39824 */ /* 0x000fe800000e06e0 */
        /* <DEDUP_REMOVED lines=10> */
[----:B------:R-:W-:Y:S01]  /*18070*/  @P1 STS.128 [R225+0x8800], RZ ;  /* 0x008800ffe1001388 */ /* 0x000fe20000000c00 */
[----:B------:R-:W-:Y:S04]  /*18080*/  LOP3.LUT P1, RZ, R189, 0x4, RZ, 0xc0, !PT ;  /* 0x00000004bdff7812 */ /* 0x000fe8000782c0ff */
[----:B------:R-:W0:Y:S01]  /*18090*/  LDGDEPBAR ;  /* 0x00000000000079af */ /* 0x000e220000000000 */
[----:B------:R-:W-:Y:S04]  /*180a0*/  SEL R45, R45, 0xffffffe0, !P1 ;  /* 0xffffffe02d2d7807 */ /* 0x000fe80004800000 */
[----:B------:R1:W-:Y:S01]  /*180b0*/  LDSM.16.M88.4 R128, [R0] ;  /* 0x000000000080783b */ /* 0x0003e20000000200 */
[----:B------:R-:W-:Y:S04]  /*180c0*/  IMAD.IADD R84, R0, 0x1, R45 ;  /* 0x0000000100547824 */ /* 0x000fe800078e022d */
        /* <DEDUP_REMOVED lines=21> */
[----:B------:R5:W4:Y:S02]  /*18220*/  LDSM.16.M88.4 R148, [R76+0x4c00] ;  /* 0x004c00004c94783b */ /* 0x000b240000000200 */
        /* <DEDUP_REMOVED lines=17> */
[C---:B-----5:R-:W-:Y:S01]  /*18340*/  HMMA.16816.F32 R76, R128.reuse, R80, RZ ;  /* 0x00000050804c723c */ /* 0x060fe200000018ff */
[----:B------:R-:W5:Y:S05]  /*18350*/  LDSM.16.M88.4 R160, [R0+0x3400] ;  /* 0x0034000000a0783b */ /* 0x000f6a0000000200 */
[----:B------:R-:W5:Y:S02]  /*18360*/  LDSM.16.M88.4 R156, [R0+0x3800] ;  /* 0x00380000009c783b */ /* 0x000f640000000200 */
[C---:B------:R-:W-:Y:S03]  /*18370*/  HMMA.16816.F32 R84, R128.reuse, R88, RZ ;  /* 0x000000588054723c */ /* 0x040fe600000018ff */
        /* <DEDUP_REMOVED lines=45> */
[C---:B------:R-:W-:Y:S08]  /*18650*/  HMMA.16816.F32 R84, R132.reuse, R156, R84 ;  /* 0x0000009c8454723c */ /* 0x040ff00000001854 */
[C---:B------:R-:W-:Y:S08]  /*18660*/  HMMA.16816.F32 R88, R132.reuse, R158, R88 ;  /* 0x0000009e8458723c */ /* 0x040ff00000001858 */
[C---:B------:R-:W-:Y:S08]  /*18670*/  HMMA.16816.F32 R92, R132.reuse, R152, R92 ;  /* 0x00000098845c723c */ /* 0x040ff0000000185c */
        /* <DEDUP_REMOVED lines=10> */
[----:B------:R-:W-:Y:S11]  /*18720*/  BRA.U !UP0, `(.L_x_2530) ;  /* 0x0000000908347547 */ /* 0x000ff6000b800000 */
[----:B------:R-:W-:Y:S01]  /*18730*/  ISETP.GE.AND P2, PT, R199, UR12, PT ;  /* 0x0000000cc7007c0c */ /* 0x000fe2000bf46270 */
        /* <DEDUP_REMOVED lines=16> */
[----:B------:R-:W-:Y:S04]  /*18840*/  UIADD3 UR13, UPT, UPT, UR17, -0x200, URZ ;  /* 0xfffffe00110d7890 */ /* 0x000fe8000fffe0ff */
[----:B------:R-:W-:Y:S04]  /*18850*/  MOV R140, UR9 ;  /* 0x00000009008c7c02 */ /* 0x000fe80008000f00 */
[----:B------:R-:W-:Y:S02]  /*18860*/  IABS R140, R140 ;  /* 0x0000008c008c7213 */ /* 0x000fe40000000000 */
        /* <DEDUP_REMOVED lines=25> */
[----:B------:R-:W-:Y:S02]  /*18a00*/  P2R R140, PR, RZ, 0x20 ;  /* 0x00000020ff8c7803 */ /* 0x000fe40000000000 */
[----:B------:R-:W-:Y:S02]  /*18a10*/  ISETP.GE.U32.AND P6, PT, R138, R136, PT ;  /* 0x000000888a00720c */ /* 0x000fe40003fc6070 */
[C---:B------:R-:W-:Y:S02]  /*18a20*/  LOP3.LUT R136, R133.reuse, UR13, RZ, 0x3c, !PT ;  /* 0x0000000d85887c12 */ /* 0x040fe4000f8e3cff */
[----:B------:R-:W-:Y:S02]  /*18a30*/  ISETP.NE.AND P0, PT, R140, RZ, PT ;  /* 0x000000ff8c00720c */ /* 0x000fe40003f05270 */
[----:B------:R-:W-:Y:S01]  /*18a40*/  LOP3.LUT R138, R133, UR9, RZ, 0x3c, !PT ;  /* 0x00000009858a7c12 */ /* 0x000fe2000f8e3cff */
[----:B------:R-:W1:Y:S01]  /*18a50*/  LDC.64 R140, c[0x0][0x3b8] ;  /* 0x0000ee00ff8c7b82 */ /* 0x000e620000000a00 */
[----:B------:R-:W-:Y:S02]  /*18a60*/  ISETP.GE.AND P5, PT, R136, RZ, PT ;  /* 0x000000ff8800720c */ /* 0x000fe40003fa6270 */
[----:B------:R-:W-:Y:S03]  /*18a70*/  ISETP.GE.AND P4, PT, R138, RZ, PT ;  /* 0x000000ff8a00720c */ /* 0x000fe60003f86270 */
[----:B------:R-:W-:Y:S04]  /*18a80*/  @P6 IADD3 R137, PT, PT, R137, 0x1, RZ ;  /* 0x0000000189896810 */ /* 0x000fe80007ffe0ff */
[----:B------:R-:W-:Y:S01]  /*18a90*/  @P0 VIADD R135, R135, 0x1 ;  /* 0x0000000187870836 */ /* 0x000fe20000000000 */
[----:B------:R-:W-:Y:S03]  /*18aa0*/  ISETP.NE.AND P0, PT, R133, RZ, PT ;  /* 0x000000ff8500720c */ /* 0x000fe60003f05270 */
        /* <DEDUP_REMOVED lines=25> */
.L_x_2531:
        /* <DEDUP_REMOVED lines=60> */
.L_x_2530:
[C---:B-1----:R-:W-:Y:S01]  /*19000*/  IADD3 R133, PT, PT, R194.reuse, -0x78, RZ ;  /* 0xffffff88c2857810 */ /* 0x042fe20007ffe0ff */
[----:B------:R-:W-:Y:S01]  /*19010*/  UISETP.GT.AND UP0, UPT, UR16, UR20, UPT ;  /* 0x000000141000728c */ /* 0x000fe2000bf04270 */
[C---:B------:R-:W-:Y:S01]  /*19020*/  IADD3 R134, PT, PT, R194.reuse, -0x77, RZ ;  /* 0xffffff89c2867810 */ /* 0x040fe20007ffe0ff */
[----:B------:R-:W-:Y:S01]  /*19030*/  UIADD3 UR17, UPT, UPT, UR17, -0x100, URZ ;  /* 0xffffff0011117890 */ /* 0x000fe2000fffe0ff */
[----:B------:R-:W-:Y:S02]  /*19040*/  I2FP.F32.S32 R133, R133 ;  /* 0x0000008500857245 */ /* 0x000fe40000201400 */
[C---:B------:R-:W-:Y:S02]  /*19050*/  IADD3 R132, PT, PT, R194.reuse, -0x70, RZ ;  /* 0xffffff90c2847810 */ /* 0x040fe40007ffe0ff */
[C---:B------:R-:W-:Y:S02]  /*19060*/  IADD3 R136, PT, PT, R194.reuse, -0x7f, RZ ;  /* 0xffffff81c2887810 */ /* 0x040fe40007ffe0ff */
[C---:B------:R-:W-:Y:S02]  /*19070*/  IADD3 R135, PT, PT, R194.reuse, -0xf, RZ ;  /* 0xfffffff1c2877810 */ /* 0x040fe40007ffe0ff */
[----:B------:R-:W-:Y:S02]  /*19080*/  I2FP.F32.S32 R0, R136 ;  /* 0x0000008800007245 */ /* 0x000fe40000201400 */
[----:B------:R-:W-:Y:S04]  /*19090*/  IADD3 R139, PT, PT, R194, -0x80, RZ ;  /* 0xffffff80c28b7810 */ /* 0x000fe80007ffe0ff */
[----:B------:R-:W-:Y:S05]  /*190a0*/  I2FP.F32.S32 R139, R139 ;  /* 0x0000008b008b7245 */ /* 0x000fea0000201400 */
[C---:B------:R-:W-:Y:S01]  /*190b0*/  FFMA.FTZ R4, R139.reuse, UR8, R4 ;  /* 0x000000088b047c23 */ /* 0x040fe20008010004 */
        /* <DEDUP_REMOVED lines=9> */
[----:B------:R-:W-:Y:S01]  /*19150*/  FMNMX3.FTZ R137, R196, R6, R7, !PT ;  /* 0x00000006c4897276 */ /* 0x000fe20007810007 */
[C---:B------:R-:W-:Y:S01]  /*19160*/  FFMA.FTZ R12, R133.reuse, UR8, R12 ;  /* 0x00000008850c7c23 */ /* 0x040fe2000801000c */
[----:B------:R-:W-:Y:S01]  /*19170*/  FFMA.FTZ R14, R133, UR8, R14 ;  /* 0x00000008850e7c23 */ /* 0x000fe2000801000e */
[C---:B------:R-:W-:Y:S02]  /*19180*/  IADD3 R134, PT, PT, R194.reuse, -0x6f, RZ ;  /* 0xffffff91c2867810 */ /* 0x040fe40007ffe0ff */
[C---:B------:R-:W-:Y:S02]  /*19190*/  IADD3 R132, PT, PT, R194.reuse, -0x68, RZ ;  /* 0xffffff98c2847810 */ /* 0x040fe40007ffe0ff */
        /* <DEDUP_REMOVED lines=54> */
[C---:B------:R-:W-:Y:S02]  /*19500*/  IADD3 R132, PT, PT, R194.reuse, -0x30, RZ ;  /* 0xffffffd0c2847810 */ /* 0x040fe40007ffe0ff */
        /* <DEDUP_REMOVED lines=35> */
[----:B------:R-:W-:Y:S01]  /*19740*/  I2FP.F32.S32 R133, R132 ;  /* 0x0000008400857245 */ /* 0x000fe20000201400 */
[C---:B------:R-:W-:Y:S01]  /*19750*/  FFMA.FTZ R57, R0.reuse, UR8, R57 ;  /* 0x0000000800397c23 */ /* 0x040fe20008010039 */
[----:B------:R-:W-:Y:S01]  /*19760*/  FFMA.FTZ R59, R0, UR8, R59 ;  /* 0x00000008003b7c23 */ /* 0x000fe2000801003b */
[----:B------:R-:W-:Y:S02]  /*19770*/  I2FP.F32.S32 R0, R135 ;  /* 0x0000008700007245 */ /* 0x000fe40000201400 */
[----:B------:R-:W-:Y:S01]  /*19780*/  IADD3 R135, PT, PT, R194, 0x29, RZ ;  /* 0x00000029c2877810 */ /* 0x000fe20007ffe0ff */
[C---:B------:R-:W-:Y:S01]  /*19790*/  FFMA.FTZ R60, R133.reuse, UR8, R60 ;  /* 0x00000008853c7c23 */ /* 0x040fe2000801003c */
[----:B------:R-:W-:Y:S01]  /*197a0*/  FFMA.FTZ R62, R133, UR8, R62 ;  /* 0x00000008853e7c23 */ /* 0x000fe2000801003e */
[C---:B------:R-:W-:Y:S01]  /*197b0*/  FFMA.FTZ R61, R0.reuse, UR8, R61 ;  /* 0x00000008003d7c23 */ /* 0x040fe2000801003d */
[----:B------:R-:W-:Y:S01]  /*197c0*/  FFMA.FTZ R63, R0, UR8, R63 ;  /* 0x00000008003f7c23 */ /* 0x000fe2000801003f */
[----:B------:R-:W-:Y:S02]  /*197d0*/  I2FP.F32.S32 R133, R134 ;  /* 0x0000008600857245 */ /* 0x000fe40000201400 */
[C---:B------:R-:W-:Y:S02]  /*197e0*/  IADD3 R132, PT, PT, R194.reuse, -0x7, RZ ;  /* 0xfffffff9c2847810 */ /* 0x040fe40007ffe0ff */
[----:B------:R-:W-:Y:S01]  /*197f0*/  IADD3 R0, PT, PT, R194, 0x1, RZ ;  /* 0x00000001c2007810 */ /* 0x000fe20007ffe0ff */
[C---:B------:R-:W-:Y:S01]  /*19800*/  FFMA.FTZ R64, R133.reuse, UR8, R64 ;  /* 0x0000000885407c23 */ /* 0x040fe20008010040 */
[----:B------:R-:W-:Y:S01]  /*19810*/  FFMA.FTZ R66, R133, UR8, R66 ;  /* 0x0000000885427c23 */ /* 0x000fe20008010042 */
[----:B------:R-:W-:Y:S02]  /*19820*/  I2FP.F32.S32 R132, R132 ;  /* 0x0000008400847245 */ /* 0x000fe40000201400 */
[----:B------:R-:W-:Y:S02]  /*19830*/  I2FP.F32.S32 R133, R194 ;  /* 0x000000c200857245 */ /* 0x000fe40000201400 */
[----:B------:R-:W-:Y:S01]  /*19840*/  I2FP.F32.S32 R0, R0 ;  /* 0x0000000000007245 */ /* 0x000fe20000201400 */
[C---:B------:R-:W-:Y:S01]  /*19850*/  FFMA.FTZ R65, R132.reuse, UR8, R65 ;  /* 0x0000000884417c23 */ /* 0x040fe20008010041 */
[----:B------:R-:W-:Y:S01]  /*19860*/  FFMA.FTZ R67, R132, UR8, R67 ;  /* 0x0000000884437c23 */ /* 0x000fe20008010043 */
[C---:B------:R-:W-:Y:S01]  /*19870*/  FFMA.FTZ R68, R133.reuse, UR8, R68 ;  /* 0x0000000885447c23 */ /* 0x040fe20008010044 */
[----:B------:R-:W-:Y:S01]  /*19880*/  FFMA.FTZ R70, R133, UR8, R70 ;  /* 0x0000000885467c23 */ /* 0x000fe20008010046 */
[C---:B------:R-:W-:Y:S01]  /*19890*/  FFMA.FTZ R69, R0.reuse, UR8, R69 ;  /* 0x0000000800457c23 */ /* 0x040fe20008010045 */
[----:B------:R-:W-:Y:S01]  /*198a0*/  FFMA.FTZ R71, R0, UR8, R71 ;  /* 0x0000000800477c23 */ /* 0x000fe20008010047 */
[C---:B------:R-:W-:Y:S02]  /*198b0*/  IADD3 R132, PT, PT, R194.reuse, 0x8, RZ ;  /* 0x00000008c2847810 */ /* 0x040fe40007ffe0ff */
        /* <DEDUP_REMOVED lines=14> */
[----:B------:R-:W-:Y:S02]  /*199a0*/  IADD3 R134, PT, PT, R194, 0x19, RZ ;  /* 0x00000019c2867810 */ /* 0x000fe40007ffe0ff */
[----:B------:R-:W-:Y:S01]  /*199b0*/  I2FP.F32.S32 R133, R132 ;  /* 0x0000008400857245 */ /* 0x000fe20000201400 */
[C---:B------:R-:W-:Y:S01]  /*199c0*/  FFMA.FTZ R77, R0.reuse, UR8, R77 ;  /* 0x00000008004d7c23 */ /* 0x040fe2000801004d */
[----:B------:R-:W-:Y:S01]  /*199d0*/  FFMA.FTZ R79, R0, UR8, R79 ;  /* 0x00000008004f7c23 */ /* 0x000fe2000801004f */
[----:B------:R-:W-:Y:S02]  /*199e0*/  I2FP.F32.S32 R0, R134 ;  /* 0x0000008600007245 */ /* 0x000fe40000201400 */
[C---:B------:R-:W-:Y:S01]  /*199f0*/  FFMA.FTZ R80, R133.reuse, UR8, R80 ;  /* 0x0000000885507c23 */ /* 0x040fe20008010050 */
[----:B------:R-:W-:Y:S01]  /*19a00*/  IADD3 R134, PT, PT, R194, 0x21, RZ ;  /* 0x00000021c2867810 */ /* 0x000fe20007ffe0ff */
        /* <DEDUP_REMOVED lines=17> */
[----:B------:R-:W-:Y:S01]  /*19b20*/  FFMA.FTZ R88, R133, UR8, R88 ;  /* 0x0000000885587c23 */ /* 0x000fe20008010058 */
[----:B------:R-:W-:Y:S01]  /*19b30*/  FMNMX3.FTZ R135, R135, R12, R13, !PT ;  /* 0x0000000c87877276 */ /* 0x000fe2000781000d */
[----:B------:R-:W-:Y:S01]  /*19b40*/  FFMA.FTZ R90, R133, UR8, R90 ;  /* 0x00000008855a7c23 */ /* 0x000fe2000801005a */
[----:B------:R-:W-:Y:S01]  /*19b50*/  I2FP.F32.S32 R133, R134 ;  /* 0x0000008600857245 */ /* 0x000fe20000201400 */
[C---:B------:R-:W-:Y:S01]  /*19b60*/  FFMA.FTZ R89, R0.reuse, UR8, R89 ;  /* 0x0000000800597c23 */ /* 0x040fe20008010059 */
[----:B------:R-:W-:Y:S01]  /*19b70*/  FMNMX3.FTZ R135, R135, R16, R17, !PT ;  /* 0x0000001087877276 */ /* 0x000fe20007810011 */
[----:B------:R-:W-:Y:S01]  /*19b80*/  FFMA.FTZ R91, R0, UR8, R91 ;  /* 0x00000008005b7c23 */ /* 0x000fe2000801005b */
[C---:B------:R-:W-:Y:S01]  /*19b90*/  IADD3 R134, PT, PT, R194.reuse, 0x39, RZ ;  /* 0x00000039c2867810 */ /* 0x040fe20007ffe0ff */
[C---:B------:R-:W-:Y:S01]  /*19ba0*/  FFMA.FTZ R92, R133.reuse, UR8, R92 ;  /* 0x00000008855c7c23 */ /* 0x040fe2000801005c */
[----:B------:R-:W-:Y:S01]  /*19bb0*/  IADD3 R0, PT, PT, R194, 0x38, RZ ;  /* 0x00000038c2007810 */ /* 0x000fe20007ffe0ff */
[----:B------:R-:W-:Y:S01]  /*19bc0*/  FFMA.FTZ R94, R133, UR8, R94 ;  /* 0x00000008855e7c23 */ /* 0x000fe2000801005e */
[----:B------:R-:W-:Y:S02]  /*19bd0*/  FMNMX3.FTZ R135, R135, R20, R21, !PT ;  /* 0x0000001487877276 */ /* 0x000fe40007810015 */
[----:B------:R-:W-:Y:S02]  /*19be0*/  I2FP.F32.S32 R133, R0 ;  /* 0x0000000000857245 */ /* 0x000fe40000201400 */
        /* <DEDUP_REMOVED lines=9> */
[----:B------:R-:W-:Y:S02]  /*19c80*/  FMNMX3.FTZ R134, R134, R26, R27, !PT ;  /* 0x0000001a86867276 */ /* 0x000fe4000781001b */
[----:B------:R-:W-:Y:S01]  /*19c90*/  FMNMX3.FTZ R135, R135, R36, R37, !PT ;  /* 0x0000002487877276 */ /* 0x000fe20007810025 */
[C---:B------:R-:W-:Y:S01]  /*19ca0*/  FFMA.FTZ R93, R132.reuse, UR8, R93 ;  /* 0x00000008845d7c23 */ /* 0x040fe2000801005d */
[----:B------:R-:W-:Y:S01]  /*19cb0*/  FFMA.FTZ R95, R132, UR8, R95 ;  /* 0x00000008845f7c23 */ /* 0x000fe2000801005f */
[----:B------:R-:W-:Y:S01]  /*19cc0*/  IADD3 R132, PT, PT, R194, 0x40, RZ ;  /* 0x00000040c2847810 */ /* 0x000fe20007ffe0ff */
[C---:B------:R-:W-:Y:S01]  /*19cd0*/  FFMA.FTZ R96, R133.reuse, UR8, R96 ;  /* 0x0000000885607c23 */ /* 0x040fe20008010060 */
[----:B------:R-:W-:Y:S01]  /*19ce0*/  FFMA.FTZ R98, R133, UR8, R98 ;  /* 0x0000000885627c23 */ /* 0x000fe20008010062 */
[C---:B------:R-:W-:Y:S01]  /*19cf0*/  FFMA.FTZ R97, R0.reuse, UR8, R97 ;  /* 0x0000000800617c23 */ /* 0x040fe20008010061 */
[----:B------:R-:W-:Y:S01]  /*19d00*/  I2FP.F32.S32 R133, R132 ;  /* 0x0000008400857245 */ /* 0x000fe20000201400 */
[----:B------:R-:W-:Y:S01]  /*19d10*/  FFMA.FTZ R99, R0, UR8, R99 ;  /* 0x0000000800637c23 */ /* 0x000fe20008010063 */
[----:B------:R-:W-:Y:S02]  /*19d20*/  IADD3 R0, PT, PT, R194, 0x41, RZ ;  /* 0x00000041c2007810 */ /* 0x000fe40007ffe0ff */
[----:B------:R-:W-:Y:S01]  /*19d30*/  FMNMX3.FTZ R135, R135, R40, R41, !PT ;  /* 0x0000002887877276 */ /* 0x000fe20007810029 */
[C---:B------:R-:W-:Y:S01]  /*19d40*/  FFMA.FTZ R100, R133.reuse, UR8, R100 ;  /* 0x0000000885647c23 */ /* 0x040fe20008010064 */
[----:B------:R-:W-:Y:S01]  /*19d50*/  FFMA.FTZ R102, R133, UR8, R102 ;  /* 0x0000000885667c23 */ /* 0x000fe20008010066 */
[----:B------:R-:W-:Y:S02]  /*19d60*/  I2FP.F32.S32 R0, R0 ;  /* 0x0000000000007245 */ /* 0x000fe40000201400 */
[----:B------:R-:W-:Y:S02]  /*19d70*/  FMNMX3.FTZ R134, R134, R30, R31, !PT ;  /* 0x0000001e86867276 */ /* 0x000fe4000781001f */
[----:B------:R-:W-:Y:S01]  /*19d80*/  FMNMX3.FTZ R135, R135, R44, R45, !PT ;  /* 0x0000002c87877276 */ /* 0x000fe2000781002d */
[----:B------:R-:W-:Y:S01]  /*19d90*/  FFMA.FTZ R101, R0, UR8, R101 ;  /* 0x0000000800657c23 */ /* 0x000fe20008010065 */
[----:B------:R-:W-:Y:S01]  /*19da0*/  FMNMX3.FTZ R134, R134, R34, R35, !PT ;  /* 0x0000002286867276 */ /* 0x000fe20007810023 */
[----:B------:R-:W-:Y:S01]  /*19db0*/  FFMA.FTZ R103, R0, UR8, R103 ;  /* 0x0000000800677c23 */ /* 0x000fe20008010067 */
        /* <DEDUP_REMOVED lines=36> */
[----:B------:R-:W-:Y:S02]  /*1a000*/  I2FP.F32.S32 R0, R132 ;  /* 0x0000008400007245 */ /* 0x000fe40000201400 */
[C---:B------:R-:W-:Y:S02]  /*1a010*/  IADD3 R133, PT, PT, R194.reuse, 0x50, RZ ;  /* 0x00000050c2857810 */ /* 0x040fe40007ffe0ff */
[----:B------:R-:W-:Y:S01]  /*1a020*/  IADD3 R132, PT, PT, R194, 0x58, RZ ;  /* 0x00000058c2847810 */ /* 0x000fe20007ffe0ff */
[C---:B------:R-:W-:Y:S01]  /*1a030*/  FFMA.FTZ R105, R0.reuse, UR8, R105 ;  /* 0x0000000800697c23 */ /* 0x040fe20008010069 */
[----:B------:R-:W-:Y:S01]  /*1a040*/  FFMA.FTZ R107, R0, UR8, R107 ;  /* 0x00000008006b7c23 */ /* 0x000fe2000801006b */
[----:B------:R-:W-:Y:S02]  /*1a050*/  I2FP.F32.S32 R133, R133 ;  /* 0x0000008500857245 */ /* 0x000fe40000201400 */
[----:B------:R-:W-:Y:S02]  /*1a060*/  IADD3 R0, PT, PT, R194, 0x51, RZ ;  /* 0x00000051c2007810 */ /* 0x000fe40007ffe0ff */
[----:B------:R-:W-:Y:S01]  /*1a070*/  FMNMX3.FTZ R134, R134, R106, R107, !PT ;  /* 0x0000006a86867276 */ /* 0x000fe2000781006b */
        /* <DEDUP_REMOVED lines=9> */
[----:B------:R-:W-:Y:S02]  /*1a110*/  IADD3 R0, PT, PT, R194, 0x59, RZ ;  /* 0x00000059c2007810 */ /* 0x000fe40007ffe0ff */
[----:B------:R-:W-:Y:S02]  /*1a120*/  FMNMX3.FTZ R134, R134, R110, R111, !PT ;  /* 0x0000006e86867276 */ /* 0x000fe4000781006f */
[----:B------:R-:W-:Y:S02]  /*1a130*/  I2FP.F32.S32 R0, R0 ;  /* 0x0000000000007245 */ /* 0x000fe40000201400 */
[----:B------:R-:W-:Y:S02]  /*1a140*/  FMNMX3.FTZ R135, R135, R108, R109, !PT ;  /* 0x0000006c87877276 */ /* 0x000fe4000781006d */
[----:B------:R-:W-:Y:S01]  /*1a150*/  IADD3 R133, PT, PT, R194, 0x60, RZ ;  /* 0x00000060c2857810 */ /* 0x000fe20007ffe0ff */
[C---:B------:R-:W-:Y:S01]  /*1a160*/  FFMA.FTZ R113, R0.reuse, UR8, R113 ;  /* 0x0000000800717c23 */ /* 0x040fe20008010071 */
[----:B------:R-:W-:Y:S01]  /*1a170*/  FFMA.FTZ R115, R0, UR8, R115 ;  /* 0x0000000800737c23 */ /* 0x000fe20008010073 */
[C---:B------:R-:W-:Y:S02]  /*1a180*/  IADD3 R132, PT, PT, R194.reuse, 0x61, RZ ;  /* 0x00000061c2847810 */ /* 0x040fe40007ffe0ff */
[----:B------:R-:W-:Y:S02]  /*1a190*/  I2FP.F32.S32 R133, R133 ;  /* 0x0000008500857245 */ /* 0x000fe40000201400 */
[----:B------:R-:W-:Y:S02]  /*1a1a0*/  FMNMX3.FTZ R135, R135, R112, R113, !PT ;  /* 0x0000007087877276 */ /* 0x000fe40007810071 */
[----:B------:R-:W-:Y:S01]  /*1a1b0*/  I2FP.F32.S32 R0, R132 ;  /* 0x0000008400007245 */ /* 0x000fe20000201400 */
[C---:B------:R-:W-:Y:S01]  /*1a1c0*/  FFMA.FTZ R116, R133.reuse, UR8, R116 ;  /* 0x0000000885747c23 */ /* 0x040fe20008010074 */
[----:B------:R-:W-:Y:S01]  /*1a1d0*/  FFMA.FTZ R118, R133, UR8, R118 ;  /* 0x0000000885767c23 */ /* 0x000fe20008010076 */
[----:B------:R-:W-:Y:S02]  /*1a1e0*/  IADD3 R132, PT, PT, R194, 0x70, RZ ;  /* 0x00000070c2847810 */ /* 0x000fe40007ffe0ff */
[C---:B------:R-:W-:Y:S01]  /*1a1f0*/  FFMA.FTZ R117, R0.reuse, UR8, R117 ;  /* 0x0000000800757c23 */ /* 0x040fe20008010075 */
[----:B------:R-:W-:Y:S01]  /*1a200*/  FFMA.FTZ R119, R0, UR8, R119 ;  /* 0x0000000800777c23 */ /* 0x000fe20008010077 */
[C---:B------:R-:W-:Y:S02]  /*1a210*/  IADD3 R0, PT, PT, R194.reuse, 0x69, RZ ;  /* 0x00000069c2007810 */ /* 0x040fe40007ffe0ff */
[----:B------:R-:W-:Y:S02]  /*1a220*/  IADD3 R133, PT, PT, R194, 0x68, RZ ;  /* 0x00000068c2857810 */ /* 0x000fe40007ffe0ff */
[----:B------:R-:W-:Y:S02]  /*1a230*/  I2FP.F32.S32 R0, R0 ;  /* 0x0000000000007245 */ /* 0x000fe40000201400 */
[----:B------:R-:W-:Y:S02]  /*1a240*/  FMNMX3.FTZ R135, R135, R116, R117, !PT ;  /* 0x0000007487877276 */ /* 0x000fe40007810075 */
[----:B------:R-:W-:Y:S05]  /*1a250*/  I2FP.F32.S32 R133, R133 ;  /* 0x0000008500857245 */ /* 0x000fea0000201400 */
[C---:B------:R-:W-:Y:S01]  /*1a260*/  FFMA.FTZ R120, R133.reuse, UR8, R120 ;  /* 0x0000000885787c23 */ /* 0x040fe20008010078 */
[----:B------:R-:W-:Y:S01]  /*1a270*/  FFMA.FTZ R122, R133, UR8, R122 ;  /* 0x00000008857a7c23 */ /* 0x000fe2000801007a */
[----:B------:R-:W-:Y:S01]  /*1a280*/  I2FP.F32.S32 R133, R132 ;  /* 0x0000008400857245 */ /* 0x000fe20000201400 */
[C---:B------:R-:W-:Y:S01]  /*1a290*/  FFMA.FTZ R121, R0.reuse, UR8, R121 ;  /* 0x0000000800797c23 */ /* 0x040fe20008010079 */
[----:B------:R-:W-:Y:S01]  /*1a2a0*/  FFMA.FTZ R123, R0, UR8, R123 ;  /* 0x00000008007b7c23 */ /* 0x000fe2000801007b */
[C---:B------:R-:W-:Y:S02]  /*1a2b0*/  IADD3 R0, PT, PT, R194.reuse, 0x71, RZ ;  /* 0x00000071c2007810 */ /* 0x040fe40007ffe0ff */
[C---:B------:R-:W-:Y:S01]  /*1a2c0*/  FFMA.FTZ R124, R133.reuse, UR8, R124 ;  /* 0x00000008857c7c23 */ /* 0x040fe2000801007c */
[----:B------:R-:W-:Y:S01]  /*1a2d0*/  FFMA.FTZ R126, R133, UR8, R126 ;  /* 0x00000008857e7c23 */ /* 0x000fe2000801007e */
[----:B------:R-:W-:Y:S02]  /*1a2e0*/  I2FP.F32.S32 R0, R0 ;  /* 0x0000000000007245 */ /* 0x000fe40000201400 */
[----:B------:R-:W-:Y:S02]  /*1a2f0*/  IADD3 R133, PT, PT, R194, 0x78, RZ ;  /* 0x00000078c2857810 */ /* 0x000fe40007ffe0ff */
[----:B------:R-:W-:Y:S01]  /*1a300*/  FMNMX3.FTZ R135, R135, R120, R121, !PT ;  /* 0x0000007887877276 */ /* 0x000fe20007810079 */
[C---:B------:R-:W-:Y:S01]  /*1a310*/  FFMA.FTZ R125, R0.reuse, UR8, R125 ;  /* 0x00000008007d7c23 */ /* 0x040fe2000801007d */
[----:B------:R-:W-:Y:S01]  /*1a320*/  I2FP.F32.S32 R133, R133 ;  /* 0x0000008500857245 */ /* 0x000fe20000201400 */
[----:B------:R-:W-:Y:S01]  /*1a330*/  FFMA.FTZ R127, R0, UR8, R127 ;  /* 0x00000008007f7c23 */ /* 0x000fe2000801007f */
[----:B------:R-:W-:Y:S02]  /*1a340*/  FMNMX3.FTZ R0, R134, R114, R115, !PT ;  /* 0x0000007286007276 */ /* 0x000fe40007810073 */
[----:B------:R-:W-:Y:S01]  /*1a350*/  FMNMX3.FTZ R135, R135, R124, R125, !PT ;  /* 0x0000007c87877276 */ /* 0x000fe2000781007d */
[C---:B------:R-:W-:Y:S01]  /*1a360*/  FFMA.FTZ R128, R133.reuse, UR8, R128 ;  /* 0x0000000885807c23 */ /* 0x040fe20008010080 */
[----:B------:R-:W-:Y:S01]  /*1a370*/  FFMA.FTZ R130, R133, UR8, R130 ;  /* 0x0000000885827c23 */ /* 0x000fe20008010082 */
[----:B------:R-:W-:Y:S02]  /*1a380*/  IADD3 R132, PT, PT, R194, 0x79, RZ ;  /* 0x00000079c2847810 */ /* 0x000fe40007ffe0ff */
[----:B------:R-:W-:Y:S02]  /*1a390*/  FMNMX3.FTZ R0, R0, R118, R119, !PT ;  /* 0x0000007600007276 */ /* 0x000fe40007810077 */
[----:B------:R-:W-:Y:S02]  /*1a3a0*/  I2FP.F32.S32 R132, R132 ;  /* 0x0000008400847245 */ /* 0x000fe40000201400 */
[----:B------:R-:W-:Y:S02]  /*1a3b0*/  FMNMX3.FTZ R0, R0, R122, R123, !PT ;  /* 0x0000007a00007276 */ /* 0x000fe4000781007b */
[----:B------:R-:W-:Y:S01]  /*1a3c0*/  IADD3 R194, PT, PT, R194, -0x100, RZ ;  /* 0xffffff00c2c27810 */ /* 0x000fe20007ffe0ff */
[C---:B------:R-:W-:Y:S01]  /*1a3d0*/  FFMA.FTZ R129, R132.reuse, UR8, R129 ;  /* 0x0000000884817c23 */ /* 0x040fe20008010081 */
[----:B------:R-:W-:Y:S01]  /*1a3e0*/  FFMA.FTZ R131, R132, UR8, R131 ;  /* 0x0000000884837c23 */ /* 0x000fe20008010083 */
[----:B------:R-:W-:Y:S03]  /*1a3f0*/  FMNMX3.FTZ R0, R0, R126, R127, !PT ;  /* 0x0000007e00007276 */ /* 0x000fe6000781007f */
[----:B------:R-:W-:Y:S02]  /*1a400*/  FMNMX3.FTZ R138, R135, R128, R129, !PT ;  /* 0x00000080878a7276 */ /* 0x000fe40007810081 */
[----:B------:R-:W-:Y:S03]  /*1a410*/  FMNMX3.FTZ R137, R0, R130, R131, !PT ;  /* 0x0000008200897276 */ /* 0x000fe60007810083 */
[----:B------:R-:W-:Y:S08]  /*1a420*/  SHFL.BFLY PT, R133, R138, 0x2, 0x1f ;  /* 0x0c401f008a857f89 */ /* 0x000ff000000e0000 */
[----:B------:R-:W1:Y:S02]  /*1a430*/  SHFL.BFLY PT, R0, R137, 0x2, 0x1f ;  /* 0x0c401f0089007f89 */ /* 0x000e6400000e0000 */
[----:B-1----:R-:W-:Y:S02]  /*1a440*/  FMNMX.FTZ R135, R137, R0, !PT ;  /* 0x0000000089877209 */ /* 0x002fe40007810000 */
[----:B------:R-:W-:Y:S04]  /*1a450*/  FMNMX.FTZ R141, R138, R133, !PT ;  /* 0x000000858a8d7209 */ /* 0x000fe80007810000 */
[----:B------:R-:W1:Y:S08]  /*1a460*/  SHFL.BFLY PT, R0, R135, 0x1, 0x1f ;  /* 0x0c201f0087007f89 */ /* 0x000e7000000e0000 */
[----:B------:R-:W2:Y:S01]  /*1a470*/  SHFL.BFLY PT, R134, R141, 0x1, 0x1f ;  /* 0x0c201f008d867f89 */ /* 0x000ea200000e0000 */
[----:B-1----:R-:W-:Y:S02]  /*1a480*/  FMNMX.FTZ R133, R135, R0, !PT ;  /* 0x0000000087857209 */ /* 0x002fe40007810000 */
[----:B--2---:R-:W-:Y:S04]  /*1a490*/  FMNMX.FTZ R134, R141, R134, !PT ;  /* 0x000000868d867209 */ /* 0x004fe80007810000 */
[C---:B------:R-:W-:Y:S01]  /*1a4a0*/  FSETP.NEU.FTZ.AND P0, PT, R134.reuse, -INF , PT ;  /* 0xff8000008600780b */ /* 0x040fe20003f1d000 */
[C---:B------:R-:W-:Y:S01]  /*1a4b0*/  FMUL.FTZ R132, R134.reuse, UR4 ;  /* 0x0000000486847c20 */ /* 0x040fe20008410000 */
[----:B------:R-:W-:Y:S01]  /*1a4c0*/  FADD.FTZ R136, -R134, R195 ;  /* 0x000000c386887221 */ /* 0x000fe20000010100 */
[----:B------:R-:W-:Y:S03]  /*1a4d0*/  MOV R195, R134 ;  /* 0x0000008600c37202 */ /* 0x000fe60000000f00 */
[----:B------:R-:W-:Y:S01]  /*1a4e0*/  FSEL R132, R132, RZ, P0 ;  /* 0x000000ff84847208 */ /* 0x000fe20000000000 */
[----:B------:R-:W-:Y:S01]  /*1a4f0*/  FMUL.FTZ R138, R136, UR4 ;  /* 0x00000004888a7c20 */ /* 0x000fe20008410000 */
[C---:B------:R-:W-:Y:S01]  /*1a500*/  FSETP.NEU.FTZ.AND P0, PT, R133.reuse, -INF , PT ;  /* 0xff8000008500780b */ /* 0x040fe20003f1d000 */
[----:B------:R-:W-:Y:S01]  /*1a510*/  FADD.FTZ R136, -R133, R196 ;  /* 0x000000c485887221 */ /* 0x000fe20000010100 */
[----:B------:R-:W-:Y:S01]  /*1a520*/  MOV R196, R133 ;  /* 0x0000008500c47202 */ /* 0x000fe20000000f00 */
[----:B------:R1:W2:Y:S01]  /*1a530*/  MUFU.EX2 R137, R138 ;  /* 0x0000008a00897308 */ /* 0x0002a20000000800 */
        /* <DEDUP_REMOVED lines=16> */
[--C-:B-1----:R-:W-:Y:S01]  /*1a640*/  FFMA.FTZ R138, R12, UR4, -R132.reuse ;  /* 0x000000040c8a7c23 */ /* 0x102fe20008010884 */
[--C-:B------:R-:W-:Y:S01]  /*1a650*/  FFMA.FTZ R12, R101, UR4, -R132.reuse ;  /* 0x00000004650c7c23 */ /* 0x100fe20008010884 */
[C---:B--2---:R-:W-:Y:S01]  /*1a660*/  FMUL.FTZ R204, R137.reuse, R204 ;  /* 0x000000cc89cc7220 */ /* 0x044fe20000410000 */
[C---:B------:R-:W-:Y:S01]  /*1a670*/  FMUL.FTZ R205, R137.reuse, R205 ;  /* 0x000000cd89cd7220 */ /* 0x040fe20000410000 */
[C---:B------:R-:W-:Y:S01]  /*1a680*/  FMUL.FTZ R200, R137.reuse, R200 ;  /* 0x000000c889c87220 */ /* 0x040fe20000410000 */
[C---:B------:R-:W-:Y:S01]  /*1a690*/  FMUL.FTZ R201, R137.reuse, R201 ;  /* 0x000000c989c97220 */ /* 0x040fe20000410000 */
[C---:B------:R-:W-:Y:S03]  /*1a6a0*/  FMUL.FTZ R212, R137.reuse, R212 ;  /* 0x000000d489d47220 */ /* 0x040fe60000410000 */
[----:B------:R-:W-:Y:S01]  /*1a6b0*/  MUFU.EX2 R138, R138 ;  /* 0x0000008a008a7308 */ /* 0x000fe20000000800 */
[C---:B------:R-:W-:Y:S01]  /*1a6c0*/  FMUL.FTZ R213, R137.reuse, R213 ;  /* 0x000000d589d57220 */ /* 0x040fe20000410000 */
[C---:B------:R-:W-:Y:S01]  /*1a6d0*/  FMUL.FTZ R208, R137.reuse, R208 ;  /* 0x000000d089d07220 */ /* 0x040fe20000410000 */
[----:B------:R-:W-:Y:S01]  /*1a6e0*/  FMUL.FTZ R209, R137, R209 ;  /* 0x000000d189d17220 */ /* 0x000fe20000410000 */
        /* <DEDUP_REMOVED lines=13> */
[----:B------:R-:W-:Y:S01]  /*1a7c0*/  SHF.L.U32 R4, R223, 0x8, RZ ;  /* 0x00000008df047819 */ /* 0x000fe200000006ff */
[--C-:B------:R-:W-:Y:S01]  /*1a7d0*/  FFMA.FTZ R5, R5, UR4, -R132.reuse ;  /* 0x0000000405057c23 */ /* 0x100fe20008010884 */
[----:B------:R-:W-:Y:S01]  /*1a7e0*/  FMUL.FTZ R139, R136, UR4 ;  /* 0x00000004888b7c20 */ /* 0x000fe20008410000 */
[--C-:B------:R-:W-:Y:S01]  /*1a7f0*/  FFMA.FTZ R104, R105, UR4, -R132.reuse ;  /* 0x0000000469687c23 */ /* 0x100fe20008010884 */
[----:B------:R-:W-:Y:S01]  /*1a800*/  LOP3.LUT R4, R4, 0x100, RZ, 0xc0, !PT ;  /* 0x0000010004047812 */ /* 0x000fe200078ec0ff */
[--C-:B------:R-:W-:Y:S01]  /*1a810*/  FFMA.FTZ R24, R24, UR4, -R132.reuse ;  /* 0x0000000418187c23 */ /* 0x100fe20008010884 */
[--C-:B------:R-:W-:Y:S03]  /*1a820*/  FFMA.FTZ R29, R29, UR4, -R132.reuse ;  /* 0x000000041d1d7c23 */ /* 0x100fe60008010884 */
[----:B------:R-:W1:Y:S01]  /*1a830*/  MUFU.EX2 R135, R139 ;  /* 0x0000008b00877308 */ /* 0x000e620000000800 */
[----:B------:R-:W-:Y:S01]  /*1a840*/  LOP3.LUT R191, R4, 0x20, R191, 0xf8, !PT ;  /* 0x0000002004bf7812 */ /* 0x000fe200078ef8bf */
[----:B------:R-:W-:Y:S01]  /*1a850*/  FMUL.FTZ R4, R133, UR4 ;  /* 0x0000000485047c20 */ /* 0x000fe20008410000 */
[--C-:B------:R-:W-:Y:S01]  /*1a860*/  FFMA.FTZ R32, R32, UR4, -R132.reuse ;  /* 0x0000000420207c23 */ /* 0x100fe20008010884 */
[--C-:B------:R-:W-:Y:S01]  /*1a870*/  FFMA.FTZ R33, R33, UR4, -R132.reuse ;  /* 0x0000000421217c23 */ /* 0x100fe20008010884 */
[----:B------:R-:W-:Y:S01]  /*1a880*/  LOP3.LUT R8, R2, R191, RZ, 0xfc, !PT ;  /* 0x000000bf02087212 */ /* 0x000fe200078efcff */
[--C-:B------:R-:W-:Y:S01]  /*1a890*/  FFMA.FTZ R36, R36, UR4, -R132.reuse ;  /* 0x0000000424247c23 */ /* 0x100fe20008010884 */
[----:B------:R-:W-:Y:S03]  /*1a8a0*/  FSEL R4, R4, RZ, P0 ;  /* 0x000000ff04047208 */ /* 0x000fe60000000000 */
[----:B------:R-:W-:Y:S01]  /*1a8b0*/  MUFU.EX2 R0, R0 ;  /* 0x0000000000007308 */ /* 0x000fe20000000800 */
[----:B------:R-:W-:Y:S01]  /*1a8c0*/  LEA R100, R8, UR5, 0x1 ;  /* 0x0000000508647c11 */ /* 0x000fe2000f8e08ff */
[--C-:B------:R-:W-:Y:S01]  /*1a8d0*/  FFMA.FTZ R37, R37, UR4, -R132.reuse ;  /* 0x0000000425257c23 */ /* 0x100fe20008010884 */
[----:B------:R-:W-:Y:S01]  /*1a8e0*/  FFMA.FTZ R40, R40, UR4, -R132 ;  /* 0x0000000428287c23 */ /* 0x000fe20008010884 */
[--C-:B------:R-:W-:Y:S01]  /*1a8f0*/  FFMA.FTZ R157, R10, UR4, -R4.reuse ;  /* 0x000000040a9d7c23 */ /* 0x100fe20008010804 */
[--C-:B------:R-:W-:Y:S01]  /*1a900*/  FFMA.FTZ R156, R11, UR4, -R4.reuse ;  /* 0x000000040b9c7c23 */ /* 0x100fe20008010804 */
[----:B------:R-:W-:Y:S01]  /*1a910*/  LDSM.16.MT88.4 R140, [R100+0x5000] ;  /* 0x00500000648c783b */ /* 0x000fe20000004200 */
[--C-:B------:R-:W-:Y:S03]  /*1a920*/  FFMA.FTZ R158, R14, UR4, -R4.reuse ;  /* 0x000000040e9e7c23 */ /* 0x100fe60008010804 */
[----:B------:R-:W2:Y:S01]  /*1a930*/  MUFU.EX2 R5, R5 ;  /* 0x0000000500057308 */ /* 0x000ea20000000800 */
[--C-:B------:R-:W-:Y:S01]  /*1a940*/  FFMA.FTZ R159, R15, UR4, -R4.reuse ;  /* 0x000000040f9f7c23 */ /* 0x100fe20008010804 */
[--C-:B------:R-:W-:Y:S01]  /*1a950*/  FFMA.FTZ R163, R18, UR4, -R4.reuse ;  /* 0x0000000412a37c23 */ /* 0x100fe20008010804 */
[--C-:B------:R-:W-:Y:S01]  /*1a960*/  FFMA.FTZ R160, R19, UR4, -R4.reuse ;  /* 0x0000000413a07c23 */ /* 0x100fe20008010804 */
[C---:B-1----:R-:W-:Y:S01]  /*1a970*/  FMUL.FTZ R206, R135.reuse, R206 ;  /* 0x000000ce87ce7220 */ /* 0x042fe20000410000 */
[C---:B------:R-:W-:Y:S01]  /*1a980*/  FMUL.FTZ R207, R135.reuse, R207 ;  /* 0x000000cf87cf7220 */ /* 0x040fe20000410000 */
[C---:B------:R-:W-:Y:S01]  /*1a990*/  FMUL.FTZ R202, R135.reuse, R202 ;  /* 0x000000ca87ca7220 */ /* 0x040fe20000410000 */
[----:B------:R-:W-:Y:S03]  /*1a9a0*/  FMUL.FTZ R203, R135, R203 ;  /* 0x000000cb87cb7220 */ /* 0x000fe60000410000 */
[----:B------:R-:W-:Y:S01]  /*1a9b0*/  MUFU.EX2 R157, R157 ;  /* 0x0000009d009d7308 */ /* 0x000fe20000000800 */
[--C-:B------:R-:W-:Y:S01]  /*1a9c0*/  FFMA.FTZ R161, R7, UR4, -R4.reuse ;  /* 0x0000000407a17c23 */ /* 0x100fe20008010804 */
[----:B------:R-:W-:Y:S01]  /*1a9d0*/  IADD3 R7, PT, PT, R100, 0x5000, RZ ;  /* 0x0000500064077810 */ /* 0x000fe20007ffe0ff */
[--C-:B------:R-:W-:Y:S01]  /*1a9e0*/  FFMA.FTZ R2, R6, UR4, -R4.reuse ;  /* 0x0000000406027c23 */ /* 0x100fe20008010804 */
[----:B------:R-:W-:Y:S01]  /*1a9f0*/  IADD3 R6, PT, PT, R100, 0x5020, RZ ;  /* 0x0000502064067810 */ /* 0x000fe20007ffe0ff */
[----:B------:R-:W-:Y:S01]  /*1aa00*/  FMUL.FTZ R214, R135, R214 ;  /* 0x000000d687d67220 */ /* 0x000fe20000410000 */
[----:B------:R-:W-:Y:S01]  /*1aa10*/  @P1 IADD3 R6, PT, PT, R7, -0x20, RZ ;  /* 0xffffffe007061810 */ /* 0x000fe20007ffe0ff */
[----:B------:R-:W-:Y:S03]  /*1aa20*/  FMUL.FTZ R215, R135, R215 ;  /* 0x000000d787d77220 */ /* 0x000fe60000410000 */
[----:B------:R1:W-:Y:S01]  /*1aa30*/  MUFU.EX2 R7, R12 ;  /* 0x0000000c00077308 */ /* 0x0003e20000000800 */
[----:B--2---:R-:W-:Y:S01]  /*1aa40*/  F2FP.F16.F32.PACK_AB R144, R5, R0 ;  /* 0x000000000590723e */ /* 0x004fe200000000ff */
[C---:B------:R-:W-:Y:S01]  /*1aa50*/  FMUL.FTZ R210, R135.reuse, R210 ;  /* 0x000000d287d27220 */ /* 0x040fe20000410000 */
[----:B------:R-:W2:Y:S01]  /*1aa60*/  LDSM.16.MT88.4 R8, [R6] ;  /* 0x000000000608783b */ /* 0x000ea20000004200 */
        /* <DEDUP_REMOVED lines=12> */
[----:B------:R-:W3:Y:S01]  /*1ab30*/  MUFU.EX2 R161, R161 ;  /* 0x000000a100a17308 */ /* 0x000ee20000000800 */
[--C-:B------:R-:W-:Y:S01]  /*1ab40*/  FFMA.FTZ R74, R74, UR4, -R4.reuse ;  /* 0x000000044a4a7c23 */ /* 0x100fe20008010804 */
[--C-:B------:R-:W-:Y:S01]  /*1ab50*/  FFMA.FTZ R78, R78, UR4, -R4.reuse ;  /* 0x000000044e4e7c23 */ /* 0x100fe20008010804 */
[----:B-1----:R-:W1:Y:S01]  /*1ab60*/  LDSM.16.MT88.4 R12, [R100+0x5400] ;  /* 0x00540000640c783b */ /* 0x002e620000004200 */
[--C-:B------:R-:W-:Y:S01]  /*1ab70*/  FFMA.FTZ R79, R79, UR4, -R4.reuse ;  /* 0x000000044f4f7c23 */ /* 0x100fe20008010804 */
[--C-:B------:R-:W-:Y:S01]  /*1ab80*/  FFMA.FTZ R82, R82, UR4, -R4.reuse ;  /* 0x0000000452527c23 */ /* 0x100fe20008010804 */
[--C-:B------:R-:W-:Y:S01]  /*1ab90*/  FFMA.FTZ R83, R83, UR4, -R4.reuse ;  /* 0x0000000453537c23 */ /* 0x100fe20008010804 */
[--C-:B------:R-:W-:Y:S03]  /*1aba0*/  FFMA.FTZ R26, R26, UR4, -R4.reuse ;  /* 0x000000041a1a7c23 */ /* 0x100fe60008010804 */
[----:B------:R-:W4:Y:S01]  /*1abb0*/  MUFU.EX2 R156, R156 ;  /* 0x0000009c009c7308 */ /* 0x000f220000000800 */
[----:B------:R-:W-:Y:S01]  /*1abc0*/  FFMA.FTZ R31, R31, UR4, -R4 ;  /* 0x000000041f1f7c23 */ /* 0x000fe20008010804 */
[----:B------:R-:W-:Y:S01]  /*1abd0*/  FFMA.FTZ R41, R41, UR4, -R132 ;  /* 0x0000000429297c23 */ /* 0x000fe20008010884 */
[----:B------:R-:W-:Y:S01]  /*1abe0*/  FFMA.FTZ R42, R42, UR4, -R4 ;  /* 0x000000042a2a7c23 */ /* 0x000fe20008010804 */
        /* <DEDUP_REMOVED lines=9> */
[----:B------:R-:W-:Y:S01]  /*1ac80*/  FFMA.FTZ R57, R57, UR4, -R132 ;  /* 0x0000000439397c23 */ /* 0x000fe20008010884 */
[----:B------:R-:W-:Y:S01]  /*1ac90*/  FFMA.FTZ R0, R137, R192, R0 ;  /* 0x000000c089007223 */ /* 0x000fe20000010000 */
[--C-:B------:R-:W-:Y:S03]  /*1aca0*/  FFMA.FTZ R84, R84, UR4, -R132.reuse ;  /* 0x0000000454547c23 */ /* 0x100fe60008010884 */
[----:B------:R-:W-:Y:S01]  /*1acb0*/  MUFU.EX2 R158, R158 ;  /* 0x0000009e009e7308 */ /* 0x000fe20000000800 */
[----:B----4-:R-:W-:Y:S01]  /*1acc0*/  F2FP.F16.F32.PACK_AB R147, R156, R157 ;  /* 0x0000009d9c93723e */ /* 0x010fe200000000ff */
[--C-:B------:R-:W-:Y:S01]  /*1acd0*/  FFMA.FTZ R85, R85, UR4, -R132.reuse ;  /* 0x0000000455557c23 */ /* 0x100fe20008010884 */
[--C-:B------:R-:W-:Y:S01]  /*1ace0*/  FFMA.FTZ R88, R88, UR4, -R132.reuse ;  /* 0x0000000458587c23 */ /* 0x100fe20008010884 */
[----:B------:R-:W-:Y:S01]  /*1acf0*/  FFMA.FTZ R89, R89, UR4, -R132 ;  /* 0x0000000459597c23 */ /* 0x000fe20008010884 */
[----:B------:R-:W-:Y:S01]  /*1ad00*/  FFMA.FTZ R86, R86, UR4, -R4 ;  /* 0x0000000456567c23 */ /* 0x000fe20008010804 */
[--C-:B------:R-:W-:Y:S01]  /*1ad10*/  FFMA.FTZ R92, R92, UR4, -R132.reuse ;  /* 0x000000045c5c7c23 */ /* 0x100fe20008010884 */
[--C-:B------:R-:W-:Y:S03]  /*1ad20*/  FFMA.FTZ R93, R93, UR4, -R132.reuse ;  /* 0x000000045d5d7c23 */ /* 0x100fe60008010884 */
[----:B------:R-:W3:Y:S01]  /*1ad30*/  MUFU.EX2 R159, R159 ;  /* 0x0000009f009f7308 */ /* 0x000ee20000000800 */
[C---:B--2---:R-:W-:Y:S05]  /*1ad40*/  HMMA.16816.F32 R204, R144.reuse, R8, R204 ;  /* 0x0000000890cc723c */ /* 0x044fea00000018cc */
[--C-:B------:R-:W-:Y:S01]  /*1ad50*/  FFMA.FTZ R96, R96, UR4, -R132.reuse ;  /* 0x0000000460607c23 */ /* 0x100fe20008010884 */
[----:B------:R-:W-:Y:S03]  /*1ad60*/  FFMA.FTZ R97, R97, UR4, -R132 ;  /* 0x0000000461617c23 */ /* 0x000fe60008010884 */
[----:B------:R-:W-:Y:S01]  /*1ad70*/  MUFU.EX2 R163, R163 ;  /* 0x000000a300a37308 */ /* 0x000fe20000000800 */
[C---:B------:R-:W-:Y:S01]  /*1ad80*/  HMMA.16816.F32 R200, R144.reuse, R10, R200 ;  /* 0x0000000a90c8723c */ /* 0x040fe200000018c8 */
[----:B------:R-:W2:Y:S02]  /*1ad90*/  LDSM.16.MT88.4 R8, [R100+0x5800] ;  /* 0x005800006408783b */ /* 0x000ea40000004200 */
[--C-:B------:R-:W-:Y:S01]  /*1ada0*/  FFMA.FTZ R95, R95, UR4, -R4.reuse ;  /* 0x000000045f5f7c23 */ /* 0x100fe20008010804 */
[----:B------:R-:W-:Y:S01]  /*1adb0*/  FFMA.FTZ R98, R98, UR4, -R4 ;  /* 0x0000000462627c23 */ /* 0x000fe20008010804 */
[----:B------:R-:W-:Y:S01]  /*1adc0*/  FFMA.FTZ R2, R135, R193, R2 ;  /* 0x000000c187027223 */ /* 0x000fe20000010002 */
[----:B------:R-:W-:Y:S03]  /*1add0*/  FFMA.FTZ R130, R130, UR4, -R4 ;  /* 0x0000000482827c23 */ /* 0x000fe60008010804 */
[----:B------:R-:W4:Y:S01]  /*1ade0*/  MUFU.EX2 R160, R160 ;  /* 0x000000a000a07308 */ /* 0x000f220000000800 */
[C---:B------:R-:W-:Y:S03]  /*1adf0*/  HMMA.16816.F32 R212, R144.reuse, R140, R212 ;  /* 0x0000008c90d4723c */ /* 0x040fe600000018d4 */
[----:B------:R-:W-:Y:S01]  /*1ae00*/  F2FP.F16.F32.PACK_AB R140, R151, R138 ;  /* 0x0000008a978c723e */ /* 0x000fe200000000ff */
[----:B------:R-:W-:Y:S01]  /*1ae10*/  FADD.FTZ R2, R161, R2 ;  /* 0x00000002a1027221 */ /* 0x000fe20000010000 */
[----:B---3--:R-:W-:Y:S04]  /*1ae20*/  F2FP.F16.F32.PACK_AB R141, R159, R158 ;  /* 0x0000009e9f8d723e */ /* 0x008fe800000000ff */
[----:B------:R-:W-:Y:S01]  /*1ae30*/  MUFU.EX2 R152, R152 ;  /* 0x0000009800987308 */ /* 0x000fe20000000800 */
[----:B------:R-:W-:Y:S03]  /*1ae40*/  HMMA.16816.F32 R208, R144, R142, R208 ;  /* 0x0000008e90d0723c */ /* 0x000fe600000018d0 */
[----:B------:R-:W-:Y:S01]  /*1ae50*/  F2FP.F16.F32.PACK_AB R142, R153, R150 ;  /* 0x00000096998e723e */ /* 0x000fe200000000ff */
[----:B------:R-:W-:Y:S01]  /*1ae60*/  FFMA.FTZ R145, R27, UR4, -R4 ;  /* 0x000000041b917c23 */ /* 0x000fe20008010804 */
[----:B------:R-:W-:Y:S01]  /*1ae70*/  FFMA.FTZ R27, R108, UR4, -R132 ;  /* 0x000000046c1b7c23 */ /* 0x000fe20008010884 */
[--C-:B------:R-:W-:Y:S03]  /*1ae80*/  FFMA.FTZ R108, R30, UR4, -R4.reuse ;  /* 0x000000041e6c7c23 */ /* 0x100fe60008010804 */
[----:B------:R-:W3:Y:S01]  /*1ae90*/  MUFU.EX2 R155, R155 ;  /* 0x0000009b009b7308 */ /* 0x000ee20000000800 */
[----:B----4-:R-:W-:Y:S01]  /*1aea0*/  F2FP.F16.F32.PACK_AB R143, R160, R163 ;  /* 0x000000a3a08f723e */ /* 0x010fe200000000ff */
[----:B------:R-:W-:Y:S01]  /*1aeb0*/  FFMA.FTZ R30, R34, UR4, -R4 ;  /* 0x00000004221e7c23 */ /* 0x000fe20008010804 */
[----:B------:R-:W-:Y:S01]  /*1aec0*/  FFMA.FTZ R34, R109, UR4, -R132 ;  /* 0x000000046d227c23 */ /* 0x000fe20008010884 */
[--C-:B------:R-:W-:Y:S01]  /*1aed0*/  FFMA.FTZ R109, R38, UR4, -R4.reuse ;  /* 0x00000004266d7c23 */ /* 0x100fe20008010804 */
[--C-:B------:R-:W-:Y:S01]  /*1aee0*/  FFMA.FTZ R38, R39, UR4, -R4.reuse ;  /* 0x0000000427267c23 */ /* 0x100fe20008010804 */
[----:B------:R-:W-:Y:S01]  /*1aef0*/  FFMA.FTZ R39, R43, UR4, -R4 ;  /* 0x000000042b277c23 */ /* 0x000fe20008010804 */
[--C-:B------:R-:W-:Y:S03]  /*1af00*/  FFMA.FTZ R43, R112, UR4, -R132.reuse ;  /* 0x00000004702b7c23 */ /* 0x100fe60008010884 */
[----:B------:R-:W-:Y:S01]  /*1af10*/  MUFU.EX2 R24, R24 ;  /* 0x0000001800187308 */ /* 0x000fe20000000800 */
[C---:B-1----:R-:W-:Y:S05]  /*1af20*/  HMMA.16816.F32 R212, R140.reuse, R12, R212 ;  /* 0x0000000c8cd4723c */ /* 0x042fea00000018d4 */
[----:B------:R-:W-:Y:S01]  /*1af30*/  FFMA.FTZ R112, R113, UR4, -R132 ;  /* 0x0000000471707c23 */ /* 0x000fe20008010884 */
[----:B------:R-:W-:Y:S03]  /*1af40*/  FFMA.FTZ R113, R75, UR4, -R4 ;  /* 0x000000044b717c23 */ /* 0x000fe60008010804 */
[----:B------:R-:W1:Y:S01]  /*1af50*/  MUFU.EX2 R25, R25 ;  /* 0x0000001900197308 */ /* 0x000e620000000800 */
[C---:B------:R-:W-:Y:S01]  /*1af60*/  HMMA.16816.F32 R208, R140.reuse, R14, R208 ;  /* 0x0000000e8cd0723c */ /* 0x040fe200000018d0 */
[----:B------:R-:W4:Y:S02]  /*1af70*/  LDSM.16.MT88.4 R12, [R6+0x800] ;  /* 0x00080000060c783b */ /* 0x000f240000004200 */
[----:B---3--:R-:W-:Y:S01]  /*1af80*/  F2FP.F16.F32.PACK_AB R20, R155, R152 ;  /* 0x000000989b14723e */ /* 0x008fe200000000ff */
[----:B------:R-:W-:Y:S01]  /*1af90*/  FFMA.FTZ R75, R120, UR4, -R132 ;  /* 0x00000004784b7c23 */ /* 0x000fe20008010884 */
[----:B------:R-:W-:Y:S01]  /*1afa0*/  FADD.FTZ R157, R157, R2 ;  /* 0x000000029d9d7221 */ /* 0x000fe20000010000 */
[----:B------:R-:W-:Y:S03]  /*1afb0*/  FFMA.FTZ R2, R121, UR4, -R132 ;  /* 0x0000000479027c23 */ /* 0x000fe60008010884 */
[----:B------:R1:W-:Y:S01]  /*1afc0*/  MUFU.EX2 R144, R22 ;  /* 0x0000001600907308 */ /* 0x0003e20000000800 */
[C---:B------:R-:W-:Y:S03]  /*1afd0*/  HMMA.16816.F32 R204, R140.reuse, R16, R204 ;  /* 0x000000108ccc723c */ /* 0x040fe600000018cc */
[----:B------:R-:W-:Y:S06]  /*1afe0*/  FADD.FTZ R157, R156, R157 ;  /* 0x0000009d9c9d7221 */ /* 0x000fec0000010000 */
[----:B------:R-:W3:Y:S01]  /*1aff0*/  MUFU.EX2 R105, R105 ;  /* 0x0000006900697308 */ /* 0x000ee20000000800 */
[----:B------:R-:W-:Y:S01]  /*1b000*/  HMMA.16816.F32 R200, R140, R18, R200 ;  /* 0x000000128cc8723c */ /* 0x000fe200000018c8 */
[----:B------:R-:W5:Y:S02]  /*1b010*/  LDSM.16.MT88.4 R16, [R100+0x5c00] ;  /* 0x005c00006410783b */ /* 0x000f640000004200 */
        /* <DEDUP_REMOVED lines=9> */
[----:B------:R-:W-:Y:S01]  /*1b0b0*/  FFMA.FTZ R58, R59, UR4, -R4 ;  /* 0x000000043b3a7c23 */ /* 0x000fe20008010804 */
[--C-:B------:R-:W-:Y:S01]  /*1b0c0*/  FFMA.FTZ R59, R116, UR4, -R132.reuse ;  /* 0x00000004743b7c23 */ /* 0x100fe20008010884 */
[----:B------:R-:W-:Y:S03]  /*1b0d0*/  FFMA.FTZ R116, R117, UR4, -R132 ;  /* 0x0000000475747c23 */ /* 0x000fe60008010884 */
[----:B------:R-:W1:Y:S01]  /*1b0e0*/  MUFU.EX2 R145, R145 ;  /* 0x0000009100917308 */ /* 0x000e620000000800 */
[----:B---3--:R-:W-:Y:S01]  /*1b0f0*/  F2FP.F16.F32.PACK_AB R21, R105, R144 ;  /* 0x000000906915723e */ /* 0x008fe200000000ff */
[----:B------:R-:W-:Y:S01]  /*1b100*/  FFMA.FTZ R117, R87, UR4, -R4 ;  /* 0x0000000457757c23 */ /* 0x000fe20008010804 */
[----:B------:R-:W-:Y:S01]  /*1b110*/  FADD.FTZ R87, R5, R0 ;  /* 0x0000000005577221 */ /* 0x000fe20000010000 */
[--C-:B------:R-:W-:Y:S01]  /*1b120*/  FFMA.FTZ R0, R90, UR4, -R4.reuse ;  /* 0x000000045a007c23 */ /* 0x100fe20008010804 */
[----:B------:R-:W-:Y:S02]  /*1b130*/  FADD.FTZ R158, R158, R157 ;  /* 0x0000009d9e9e7221 */ /* 0x000fe40000010000 */
[----:B------:R-:W-:Y:S03]  /*1b140*/  FADD.FTZ R148, R148, R87 ;  /* 0x0000005794947221 */ /* 0x000fe60000010000 */
[----:B------:R-:W-:Y:S01]  /*1b150*/  MUFU.EX2 R28, R28 ;  /* 0x0000001c001c7308 */ /* 0x000fe20000000800 */
[--C-:B------:R-:W-:Y:S01]  /*1b160*/  FFMA.FTZ R87, R91, UR4, -R4.reuse ;  /* 0x000000045b577c23 */ /* 0x100fe20008010804 */
[----:B------:R-:W-:Y:S01]  /*1b170*/  FFMA.FTZ R91, R94, UR4, -R4 ;  /* 0x000000045e5b7c23 */ /* 0x000fe20008010804 */
[----:B------:R-:W-:Y:S01]  /*1b180*/  FADD.FTZ R149, R149, R148 ;  /* 0x0000009495957221 */ /* 0x000fe20000010000 */
[----:B------:R-:W-:Y:S03]  /*1b190*/  FADD.FTZ R158, R159, R158 ;  /* 0x0000009e9f9e7221 */ /* 0x000fe60000010000 */
[----:B------:R-:W-:Y:S03]  /*1b1a0*/  FADD.FTZ R138, R138, R149 ;  /* 0x000000958a8a7221 */ /* 0x000fe60000010000 */
[----:B------:R-:W3:Y:S01]  /*1b1b0*/  MUFU.EX2 R29, R29 ;  /* 0x0000001d001d7308 */ /* 0x000ee20000000800 */
[----:B-1----:R-:W-:Y:S01]  /*1b1c0*/  F2FP.F16.F32.PACK_AB R23, R145, R26 ;  /* 0x0000001a9117723e */ /* 0x002fe200000000ff */
[----:B------:R-:W-:Y:S01]  /*1b1d0*/  FADD.FTZ R163, R163, R158 ;  /* 0x0000009ea3a37221 */ /* 0x000fe20000010000 */
[----:B------:R-:W-:Y:S03]  /*1b1e0*/  FADD.FTZ R151, R151, R138 ;  /* 0x0000008a97977221 */ /* 0x000fe60000010000 */
[----:B------:R-:W-:Y:S01]  /*1b1f0*/  FADD.FTZ R163, R160, R163 ;  /* 0x000000a3a0a37221 */ /* 0x000fe20000010000 */
[----:B------:R-:W-:Y:S03]  /*1b200*/  FADD.FTZ R150, R150, R151 ;  /* 0x0000009796967221 */ /* 0x000fe60000010000 */
[----:B------:R-:W-:Y:S01]  /*1b210*/  MUFU.EX2 R32, R32 ;  /* 0x0000002000207308 */ /* 0x000fe20000000800 */
[C---:B--2---:R-:W-:Y:S05]  /*1b220*/  HMMA.16816.F32 R212, R20.reuse, R8, R212 ;  /* 0x0000000814d4723c */ /* 0x044fea00000018d4 */
[----:B------:R-:W-:Y:S01]  /*1b230*/  FADD.FTZ R153, R153, R150 ;  /* 0x0000009699997221 */ /* 0x000fe20000010000 */
[----:B------:R-:W-:Y:S03]  /*1b240*/  FADD.FTZ R144, R144, R163 ;  /* 0x000000a390907221 */ /* 0x000fe60000010000 */
[----:B------:R-:W1:Y:S01]  /*1b250*/  MUFU.EX2 R33, R33 ;  /* 0x0000002100217308 */ /* 0x000e620000000800 */
[C---:B------:R-:W-:Y:S01]  /*1b260*/  HMMA.16816.F32 R208, R20.reuse, R10, R208 ;  /* 0x0000000a14d0723c */ /* 0x040fe200000018d0 */
[----:B------:R-:W2:Y:S02]  /*1b270*/  LDSM.16.MT88.4 R8, [R6+0xc00] ;  /* 0x000c00000608783b */ /* 0x000ea40000004200 */
[----:B------:R-:W-:Y:S01]  /*1b280*/  FADD.FTZ R152, R152, R153 ;  /* 0x0000009998987221 */ /* 0x000fe20000010000 */
[----:B------:R-:W-:Y:S05]  /*1b290*/  FADD.FTZ R105, R105, R144 ;  /* 0x0000009069697221 */ /* 0x000fea0000010000 */
[----:B------:R-:W-:Y:S01]  /*1b2a0*/  MUFU.EX2 R108, R108 ;  /* 0x0000006c006c7308 */ /* 0x000fe20000000800 */
[C---:B----4-:R-:W-:Y:S03]  /*1b2b0*/  HMMA.16816.F32 R204, R20.reuse, R12, R204 ;  /* 0x0000000c14cc723c */ /* 0x050fe600000018cc */
[----:B------:R-:W-:Y:S01]  /*1b2c0*/  FADD.FTZ R155, R155, R152 ;  /* 0x000000989b9b7221 */ /* 0x000fe20000010000 */
[----:B------:R-:W-:Y:S05]  /*1b2d0*/  FADD.FTZ R26, R26, R105 ;  /* 0x000000691a1a7221 */ /* 0x000fea0000010000 */
[----:B------:R-:W4:Y:S01]  /*1b2e0*/  MUFU.EX2 R31, R31 ;  /* 0x0000001f001f7308 */ /* 0x000f220000000800 */
[----:B------:R-:W-:Y:S01]  /*1b2f0*/  HMMA.16816.F32 R200, R20, R14, R200 ;  /* 0x0000000e14c8723c */ /* 0x000fe200000018c8 */
[----:B------:R-:W2:Y:S02]  /*1b300*/  LDSM.16.MT88.4 R12, [R100+0x6000] ;  /* 0x00600000640c783b */ /* 0x000ea40000004200 */
[----:B---3--:R-:W-:Y:S01]  /*1b310*/  F2FP.F16.F32.PACK_AB R20, R29, R28 ;  /* 0x0000001c1d14723e */ /* 0x008fe200000000ff */
[----:B------:R-:W-:Y:S01]  /*1b320*/  FADD.FTZ R90, R24, R155 ;  /* 0x0000009b185a7221 */ /* 0x000fe20000010000 */
[----:B-1----:R-:W-:Y:S01]  /*1b330*/  F2FP.F16.F32.PACK_AB R22, R33, R32 ;  /* 0x000000202116723e */ /* 0x002fe200000000ff */
[----:B------:R-:W-:Y:S03]  /*1b340*/  FADD.FTZ R145, R145, R26 ;  /* 0x0000001a91917221 */ /* 0x000fe60000010000 */
[----:B------:R-:W-:Y:S01]  /*1b350*/  MUFU.EX2 R30, R30 ;  /* 0x0000001e001e7308 */ /* 0x000fe20000000800 */
[----:B------:R-:W-:Y:S09]  /*1b360*/  FFMA.FTZ R26, R99, UR4, -R4 ;  /* 0x00000004631a7c23 */ /* 0x000ff20008010804 */
[----:B------:R-:W1:Y:S01]  /*1b370*/  MUFU.EX2 R35, R35 ;  /* 0x0000002300237308 */ /* 0x000e620000000800 */
[C---:B----4-:R-:W-:Y:S01]  /*1b380*/  F2FP.F16.F32.PACK_AB R21, R31.reuse, R108 ;  /* 0x0000006c1f15723e */ /* 0x050fe200000000ff */
[----:B------:R-:W-:Y:S04]  /*1b390*/  FADD.FTZ R108, R108, R145 ;  /* 0x000000916c6c7221 */ /* 0x000fe80000010000 */
[----:B------:R-:W-:Y:S04]  /*1b3a0*/  FADD.FTZ R31, R31, R108 ;  /* 0x0000006c1f1f7221 */ /* 0x000fe80000010000 */
        /* <DEDUP_REMOVED lines=117> */
[C---:B-----5:R-:W-:Y:S03]  /*1bb00*/  HMMA.16816.F32 R204, R12.reuse, R8, R204 ;  /* 0x000000080ccc723c */ /* 0x060fe600000018cc */
[----:B--2---:R-:W-:Y:S06]  /*1bb10*/  F2FP.F16.F32.PACK_AB R8, R85, R84 ;  /* 0x000000545508723e */ /* 0x004fec00000000ff */
[----:B------:R-:W2:Y:S01]  /*1bb20*/  MUFU.EX2 R5, R117 ;  /* 0x0000007500057308 */ /* 0x000ea20000000800 */
[----:B------:R-:W-:Y:S01]  /*1bb30*/  HMMA.16816.F32 R200, R12, R10, R200 ;  /* 0x0000000a0cc8723c */ /* 0x000fe200000018c8 */
[----:B------:R-:W5:Y:S02]  /*1bb40*/  LDSM.16.MT88.4 R12, [R100+0x7c00] ;  /* 0x007c0000640c783b */ /* 0x000f640000004200 */
        /* <DEDUP_REMOVED lines=11> */
[C---:B---3--:R-:W-:Y:S03]  /*1bc00*/  HMMA.16816.F32 R204, R8.reuse, R20, R204 ;  /* 0x0000001408cc723c */ /* 0x048fe600000018cc */
[----:B------:R-:W-:Y:S01]  /*1bc10*/  FADD.FTZ R28, R28, R17 ;  /* 0x000000111c1c7221 */ /* 0x000fe20000010000 */
[----:B------:R-:W-:Y:S01]  /*1bc20*/  FADD.FTZ R20, R30, R31 ;  /* 0x0000001f1e147221 */ /* 0x000fe20000010000 */
[----:B------:R-:W-:Y:S01]  /*1bc30*/  FFMA.FTZ R31, R106, UR4, -R4 ;  /* 0x000000046a1f7c23 */ /* 0x000fe20008010804 */
[----:B------:R-:W-:Y:S03]  /*1bc40*/  FFMA.FTZ R30, R124, UR4, -R132 ;  /* 0x000000047c1e7c23 */ /* 0x000fe60008010884 */
[----:B------:R-:W-:Y:S01]  /*1bc50*/  MUFU.EX2 R91, R91 ;  /* 0x0000005b005b7308 */ /* 0x000fe20000000800 */
[----:B------:R-:W-:Y:S01]  /*1bc60*/  FADD.FTZ R20, R35, R20 ;  /* 0x0000001423147221 */ /* 0x000fe20000010000 */
[C---:B------:R-:W-:Y:S01]  /*1bc70*/  HMMA.16816.F32 R208, R8.reuse, R18, R208 ;  /* 0x0000001208d0723c */ /* 0x040fe200000018d0 */
[----:B------:R-:W3:Y:S02]  /*1bc80*/  LDSM.16.MT88.4 R16, [R6+0x2c00] ;  /* 0x002c00000610783b */ /* 0x000ee40000004200 */
[----:B------:R-:W-:Y:S01]  /*1bc90*/  FADD.FTZ R109, R109, R20 ;  /* 0x000000146d6d7221 */ /* 0x000fe20000010000 */
[----:B------:R-:W-:Y:S01]  /*1bca0*/  FFMA.FTZ R35, R110, UR4, -R4 ;  /* 0x000000046e237c23 */ /* 0x000fe20008010804 */
[----:B------:R-:W-:Y:S03]  /*1bcb0*/  FADD.FTZ R29, R29, R28 ;  /* 0x0000001c1d1d7221 */ /* 0x000fe60000010000 */
[----:B------:R-:W4:Y:S01]  /*1bcc0*/  MUFU.EX2 R24, R95 ;  /* 0x0000005f00187308 */ /* 0x000f220000000800 */
[--C-:B------:R-:W-:Y:S01]  /*1bcd0*/  FFMA.FTZ R28, R102, UR4, -R4.reuse ;  /* 0x00000004661c7c23 */ /* 0x100fe20008010804 */
[----:B------:R-:W-:Y:S01]  /*1bce0*/  HMMA.16816.F32 R200, R8, R22, R200 ;  /* 0x0000001608c8723c */ /* 0x000fe200000018c8 */
[----:B------:R-:W3:Y:S02]  /*1bcf0*/  LDSM.16.MT88.4 R20, [R100+0x8000] ;  /* 0x008000006414783b */ /* 0x000ee40000004200 */
[----:B--2---:R-:W-:Y:S01]  /*1bd00*/  F2FP.F16.F32.PACK_AB R8, R93, R92 ;  /* 0x0000005c5d08723e */ /* 0x004fe200000000ff */
[----:B------:R-:W-:Y:S01]  /*1bd10*/  FADD.FTZ R32, R32, R29 ;  /* 0x0000001d20207221 */ /* 0x000fe20000010000 */
[----:B-1----:R-:W-:Y:S03]  /*1bd20*/  F2FP.F16.F32.PACK_AB R10, R97, R96 ;  /* 0x00000060610a723e */ /* 0x002fe600000000ff */
[----:B------:R-:W-:Y:S01]  /*1bd30*/  MUFU.EX2 R25, R98 ;  /* 0x0000006200197308 */ /* 0x000fe20000000800 */
[----:B------:R-:W-:Y:S01]  /*1bd40*/  FFMA.FTZ R29, R103, UR4, -R4 ;  /* 0x00000004671d7c23 */ /* 0x000fe20008010804 */
[----:B------:R-:W-:Y:S01]  /*1bd50*/  FADD.FTZ R33, R33, R32 ;  /* 0x0000002021217221 */ /* 0x000fe20000010000 */
[----:B------:R-:W-:Y:S01]  /*1bd60*/  FFMA.FTZ R32, R107, UR4, -R4 ;  /* 0x000000046b207c23 */ /* 0x000fe20008010804 */
[----:B------:R-:W-:Y:S01]  /*1bd70*/  FADD.FTZ R109, R38, R109 ;  /* 0x0000006d266d7221 */ /* 0x000fe20000010000 */
[--C-:B------:R-:W-:Y:S01]  /*1bd80*/  FFMA.FTZ R38, R128, UR4, -R132.reuse ;  /* 0x0000000480267c23 */ /* 0x100fe20008010884 */
[----:B------:R-:W-:Y:S01]  /*1bd90*/  FADD.FTZ R36, R36, R33 ;  /* 0x0000002124247221 */ /* 0x000fe20000010000 */
[----:B------:R-:W-:Y:S03]  /*1bda0*/  FFMA.FTZ R33, R125, UR4, -R132 ;  /* 0x000000047d217c23 */ /* 0x000fe60008010884 */
[----:B------:R-:W1:Y:S01]  /*1bdb0*/  MUFU.EX2 R26, R26 ;  /* 0x0000001a001a7308 */ /* 0x000e620000000800 */
[----:B----4-:R-:W-:Y:S01]  /*1bdc0*/  F2FP.F16.F32.PACK_AB R9, R24, R91 ;  /* 0x0000005b1809723e */ /* 0x010fe200000000ff */
[----:B------:R-:W-:Y:S01]  /*1bdd0*/  FADD.FTZ R37, R37, R36 ;  /* 0x0000002425257221 */ /* 0x000fe20000010000 */
[----:B------:R-:W-:Y:S01]  /*1bde0*/  FFMA.FTZ R36, R111, UR4, -R4 ;  /* 0x000000046f247c23 */ /* 0x000fe20008010804 */
[----:B------:R-:W-:Y:S01]  /*1bdf0*/  FADD.FTZ R42, R42, R109 ;  /* 0x0000006d2a2a7221 */ /* 0x000fe20000010000 */
[----:B------:R-:W-:Y:S01]  /*1be00*/  FFMA.FTZ R132, R129, UR4, -R132 ;  /* 0x0000000481847c23 */ /* 0x000fe20008010884 */
[----:B------:R-:W-:Y:S01]  /*1be10*/  FADD.FTZ R40, R40, R37 ;  /* 0x0000002528287221 */ /* 0x000fe20000010000 */
[----:B------:R-:W-:Y:S03]  /*1be20*/  FFMA.FTZ R37, R114, UR4, -R4 ;  /* 0x0000000472257c23 */ /* 0x000fe60008010804 */
[----:B------:R-:W2:Y:S01]  /*1be30*/  MUFU.EX2 R154, R154 ;  /* 0x0000009a009a7308 */ /* 0x000ea20000000800 */
[----:B------:R-:W-:Y:S01]  /*1be40*/  FADD.FTZ R42, R39, R42 ;  /* 0x0000002a272a7221 */ /* 0x000fe20000010000 */
[----:B------:R-:W-:Y:S01]  /*1be50*/  FADD.FTZ R41, R41, R40 ;  /* 0x0000002829297221 */ /* 0x000fe20000010000 */
[--C-:B------:R-:W-:Y:S01]  /*1be60*/  FFMA.FTZ R40, R115, UR4, -R4.reuse ;  /* 0x0000000473287c23 */ /* 0x100fe20008010804 */
[----:B------:R-:W-:Y:S01]  /*1be70*/  FFMA.FTZ R39, R118, UR4, -R4 ;  /* 0x0000000476277c23 */ /* 0x000fe20008010804 */
[----:B------:R-:W-:Y:S01]  /*1be80*/  FADD.FTZ R141, R141, R42 ;  /* 0x0000002a8d8d7221 */ /* 0x000fe20000010000 */
[--C-:B------:R-:W-:Y:S01]  /*1be90*/  FFMA.FTZ R42, R119, UR4, -R4.reuse ;  /* 0x00000004772a7c23 */ /* 0x100fe20008010804 */
[----:B------:R-:W-:Y:S03]  /*1bea0*/  FADD.FTZ R44, R44, R41 ;  /* 0x000000292c2c7221 */ /* 0x000fe60000010000 */
[----:B------:R-:W-:Y:S01]  /*1beb0*/  MUFU.EX2 R101, R101 ;  /* 0x0000006500657308 */ /* 0x000fe20000000800 */
[----:B-1----:R-:W-:Y:S01]  /*1bec0*/  F2FP.F16.F32.PACK_AB R11, R26, R25 ;  /* 0x000000191a0b723e */ /* 0x002fe200000000ff */
[----:B------:R-:W-:Y:S01]  /*1bed0*/  FFMA.FTZ R41, R122, UR4, -R4 ;  /* 0x000000047a297c23 */ /* 0x000fe20008010804 */
[----:B------:R-:W-:Y:S01]  /*1bee0*/  FADD.FTZ R45, R45, R44 ;  /* 0x0000002c2d2d7221 */ /* 0x000fe20000010000 */
[----:B------:R-:W-:Y:S01]  /*1bef0*/  FFMA.FTZ R44, R123, UR4, -R4 ;  /* 0x000000047b2c7c23 */ /* 0x000fe20008010804 */
[----:B------:R-:W-:Y:S02]  /*1bf00*/  FADD.FTZ R46, R46, R141 ;  /* 0x0000008d2e2e7221 */ /* 0x000fe40000010000 */
[----:B------:R-:W-:Y:S03]  /*1bf10*/  FADD.FTZ R48, R48, R45 ;  /* 0x0000002d30307221 */ /* 0x000fe60000010000 */
[----:B------:R-:W1:Y:S01]  /*1bf20*/  MUFU.EX2 R104, R104 ;  /* 0x0000006800687308 */ /* 0x000e620000000800 */
[C---:B-----5:R-:W-:Y:S03]  /*1bf30*/  HMMA.16816.F32 R212, R8.reuse, R12, R212 ;  /* 0x0000000c08d4723c */ /* 0x060fe600000018d4 */
[----:B------:R-:W-:Y:S01]  /*1bf40*/  FADD.FTZ R49, R49, R48 ;  /* 0x0000003031317221 */ /* 0x000fe20000010000 */
[----:B------:R-:W-:Y:S01]  /*1bf50*/  FADD.FTZ R47, R47, R46 ;  /* 0x0000002e2f2f7221 */ /* 0x000fe20000010000 */
[----:B------:R-:W-:Y:S04]  /*1bf60*/  FFMA.FTZ R45, R126, UR4, -R4 ;  /* 0x000000047e2d7c23 */ /* 0x000fe80008010804 */
[----:B------:R-:W-:Y:S01]  /*1bf70*/  MUFU.EX2 R28, R28 ;  /* 0x0000001c001c7308 */ /* 0x000fe20000000800 */
[C---:B------:R-:W-:Y:S01]  /*1bf80*/  HMMA.16816.F32 R208, R8.reuse, R14, R208 ;  /* 0x0000000e08d0723c */ /* 0x040fe200000018d0 */
[----:B------:R-:W4:Y:S02]  /*1bf90*/  LDSM.16.MT88.4 R12, [R6+0x3000] ;  /* 0x00300000060c783b */ /* 0x000f240000004200 */
[----:B------:R-:W-:Y:S01]  /*1bfa0*/  FADD.FTZ R52, R52, R49 ;  /* 0x0000003134347221 */ /* 0x000fe20000010000 */
[----:B------:R-:W-:Y:S05]  /*1bfb0*/  FADD.FTZ R50, R50, R47 ;  /* 0x0000002f32327221 */ /* 0x000fea0000010000 */
[----:B------:R-:W5:Y:S01]  /*1bfc0*/  MUFU.EX2 R29, R29 ;  /* 0x0000001d001d7308 */ /* 0x000f620000000800 */
[C---:B---3--:R-:W-:Y:S03]  /*1bfd0*/  HMMA.16816.F32 R204, R8.reuse, R16, R204 ;  /* 0x0000001008cc723c */ /* 0x048fe600000018cc */
[----:B------:R-:W-:Y:S01]  /*1bfe0*/  FADD.FTZ R53, R53, R52 ;  /* 0x0000003435357221 */ /* 0x000fe20000010000 */
[----:B------:R-:W-:Y:S05]  /*1bff0*/  FADD.FTZ R51, R51, R50 ;  /* 0x0000003233337221 */ /* 0x000fea0000010000 */
[----:B------:R-:W-:Y:S01]  /*1c000*/  MUFU.EX2 R31, R31 ;  /* 0x0000001f001f7308 */ /* 0x000fe20000000800 */
[----:B------:R-:W-:Y:S01]  /*1c010*/  HMMA.16816.F32 R200, R8, R18, R200 ;  /* 0x0000001208c8723c */ /* 0x000fe200000018c8 */
[----:B------:R-:W3:Y:S02]  /*1c020*/  LDSM.16.MT88.4 R16, [R100+0x8400] ;  /* 0x008400006410783b */ /* 0x000ee40000004200 */
[----:B--2---:R-:W-:Y:S01]  /*1c030*/  F2FP.F16.F32.PACK_AB R8, R7, R154 ;  /* 0x0000009a0708723e */ /* 0x004fe200000000ff */
[----:B------:R-:W-:Y:S01]  /*1c040*/  FADD.FTZ R56, R56, R53 ;  /* 0x0000003538387221 */ /* 0x000fe20000010000 */
[----:B-1----:R-:W-:Y:S01]  /*1c050*/  F2FP.F16.F32.PACK_AB R10, R104, R101 ;  /* 0x00000065680a723e */ /* 0x002fe200000000ff */
[----:B------:R-:W-:Y:S03]  /*1c060*/  FADD.FTZ R54, R54, R51 ;  /* 0x0000003336367221 */ /* 0x000fe60000010000 */
[----:B------:R-:W1:Y:S01]  /*1c070*/  MUFU.EX2 R32, R32 ;  /* 0x0000002000207308 */ /* 0x000e620000000800 */
[----:B-----5:R-:W-:Y:S01]  /*1c080*/  F2FP.F16.F32.PACK_AB R9, R29, R28 ;  /* 0x0000001c1d09723e */ /* 0x020fe200000000ff */
        /* <DEDUP_REMOVED lines=60> */
[----:B------:R-:W-:Y:S01]  /*1c450*/  FADD.FTZ R91, R91, R0 ;  /* 0x000000005b5b7221 */ /* 0x000fe20000010000 */
[--C-:B------:R-:W-:Y:S01]  /*1c460*/  FFMA.FTZ R0, R127, UR4, -R4.reuse ;  /* 0x000000047f007c23 */ /* 0x100fe20008010804 */
[----:B------:R-:W-:Y:S03]  /*1c470*/  FFMA.FTZ R4, R131, UR4, -R4 ;  /* 0x0000000483047c23 */ /* 0x000fe60008010804 */
[----:B------:R-:W1:Y:S01]  /*1c480*/  MUFU.EX2 R2, R2 ;  /* 0x0000000200027308 */ /* 0x000e620000000800 */
[C---:B------:R-:W-:Y:S01]  /*1c490*/  HMMA.16816.F32 R208, R8.reuse, R18, R208 ;  /* 0x0000001208d0723c */ /* 0x040fe200000018d0 */
[----:B------:R-:W3:Y:S02]  /*1c4a0*/  LDSM.16.MT88.4 R16, [R6+0x3800] ;  /* 0x003800000610783b */ /* 0x000ee40000004200 */
[----:B------:R-:W-:Y:S01]  /*1c4b0*/  FADD.FTZ R96, R96, R93 ;  /* 0x0000005d60607221 */ /* 0x000fe20000010000 */
[----:B------:R-:W-:Y:S05]  /*1c4c0*/  FADD.FTZ R24, R24, R91 ;  /* 0x0000005b18187221 */ /* 0x000fea0000010000 */
        /* <DEDUP_REMOVED lines=24> */
[C---:B------:R-:W-:Y:S02]  /*1c650*/  HMMA.16816.F32 R212, R20.reuse, R12, R212 ;  /* 0x0000000c14d4723c */ /* 0x040fe400000018d4 */
[----:B------:R-:W-:Y:S03]  /*1c660*/  MUFU.EX2 R38, R38 ;  /* 0x0000002600267308 */ /* 0x000fe60000000800 */
[----:B------:R-:W-:Y:S01]  /*1c670*/  FADD.FTZ R12, R154, R97 ;  /* 0x000000619a0c7221 */ /* 0x000fe20000010000 */
[----:B------:R-:W-:Y:S02]  /*1c680*/  FADD.FTZ R39, R39, R40 ;  /* 0x0000002827277221 */ /* 0x000fe40000010000 */
[C---:B------:R-:W-:Y:S04]  /*1c690*/  HMMA.16816.F32 R208, R20.reuse, R14, R208 ;  /* 0x0000000e14d0723c */ /* 0x040fe800000018d0 */
[----:B------:R-:W1:Y:S01]  /*1c6a0*/  MUFU.EX2 R5, R132 ;  /* 0x0000008400057308 */ /* 0x000e620000000800 */
[----:B------:R-:W-:Y:S01]  /*1c6b0*/  FADD.FTZ R12, R7, R12 ;  /* 0x0000000c070c7221 */ /* 0x000fe20000010000 */
[----:B------:R-:W-:Y:S03]  /*1c6c0*/  FADD.FTZ R42, R42, R39 ;  /* 0x000000272a2a7221 */ /* 0x000fe60000010000 */
[----:B------:R-:W-:Y:S01]  /*1c6d0*/  FADD.FTZ R101, R101, R12 ;  /* 0x0000000c65657221 */ /* 0x000fe20000010000 */
[C---:B---3--:R-:W-:Y:S01]  /*1c6e0*/  HMMA.16816.F32 R204, R20.reuse, R16, R204 ;  /* 0x0000001014cc723c */ /* 0x048fe200000018cc */
[----:B------:R-:W3:Y:S03]  /*1c6f0*/  LDSM.16.MT88.4 R12, [R6+0x3c00] ;  /* 0x003c0000060c783b */ /* 0x000ee60000004200 */
[----:B------:R-:W-:Y:S01]  /*1c700*/  MUFU.EX2 R45, R45 ;  /* 0x0000002d002d7308 */ /* 0x000fe20000000800 */
[----:B------:R-:W-:Y:S01]  /*1c710*/  FADD.FTZ R104, R104, R101 ;  /* 0x0000006568687221 */ /* 0x000fe20000010000 */
[----:B--2---:R-:W-:Y:S01]  /*1c720*/  F2FP.F16.F32.PACK_AB R16, R33, R30 ;  /* 0x0000001e2110723e */ /* 0x004fe200000000ff */
[----:B------:R-:W-:Y:S02]  /*1c730*/  FADD.FTZ R41, R41, R42 ;  /* 0x0000002a29297221 */ /* 0x000fe40000010000 */
[----:B------:R-:W-:Y:S01]  /*1c740*/  FADD.FTZ R27, R27, R104 ;  /* 0x000000681b1b7221 */ /* 0x000fe20000010000 */
[----:B------:R-:W-:Y:S04]  /*1c750*/  HMMA.16816.F32 R200, R20, R18, R200 ;  /* 0x0000001214c8723c */ /* 0x000fe800000018c8 */
[----:B------:R-:W2:Y:S01]  /*1c760*/  MUFU.EX2 R0, R0 ;  /* 0x0000000000007308 */ /* 0x000ea20000000800 */
[----:B------:R-:W-:Y:S01]  /*1c770*/  FADD.FTZ R34, R34, R27 ;  /* 0x0000001b22227221 */ /* 0x000fe20000010000 */
[----:B-1----:R-:W-:Y:S01]  /*1c780*/  F2FP.F16.F32.PACK_AB R18, R5, R38 ;  /* 0x000000260512723e */ /* 0x002fe200000000ff */
[----:B------:R-:W-:Y:S02]  /*1c790*/  FADD.FTZ R44, R44, R41 ;  /* 0x000000292c2c7221 */ /* 0x000fe40000010000 */
[----:B------:R-:W-:Y:S05]  /*1c7a0*/  FADD.FTZ R43, R43, R34 ;  /* 0x000000222b2b7221 */ /* 0x000fea0000010000 */
[----:B------:R-:W-:Y:S01]  /*1c7b0*/  MUFU.EX2 R24, R130 ;  /* 0x0000008200187308 */ /* 0x000fe20000000800 */
[----:B------:R-:W-:Y:S04]  /*1c7c0*/  FADD.FTZ R112, R112, R43 ;  /* 0x0000002b70707221 */ /* 0x000fe80000010000 */
[----:B------:R-:W-:Y:S05]  /*1c7d0*/  FADD.FTZ R59, R59, R112 ;  /* 0x000000703b3b7221 */ /* 0x000fea0000010000 */
[----:B------:R-:W1:Y:S01]  /*1c7e0*/  MUFU.EX2 R193, R4 ;  /* 0x0000000400c17308 */ /* 0x000e620000000800 */
[----:B--2---:R-:W-:Y:S01]  /*1c7f0*/  F2FP.F16.F32.PACK_AB R17, R0, R45 ;  /* 0x0000002d0011723e */ /* 0x004fe200000000ff */
[----:B------:R-:W-:Y:S01]  /*1c800*/  FADD.FTZ R116, R116, R59 ;  /* 0x0000003b74747221 */ /* 0x000fe20000010000 */
[----:B------:R-:W-:Y:S03]  /*1c810*/  FADD.FTZ R45, R45, R44 ;  /* 0x0000002c2d2d7221 */ /* 0x000fe60000010000 */
[----:B------:R-:W-:Y:S01]  /*1c820*/  FADD.FTZ R7, R75, R116 ;  /* 0x000000744b077221 */ /* 0x000fe20000010000 */
[----:B------:R-:W-:Y:S03]  /*1c830*/  FADD.FTZ R45, R0, R45 ;  /* 0x0000002d002d7221 */ /* 0x000fe60000010000 */
[----:B------:R-:W-:Y:S04]  /*1c840*/  FADD.FTZ R7, R2, R7 ;  /* 0x0000000702077221 */ /* 0x000fe80000010000 */
[----:B------:R-:W-:Y:S01]  /*1c850*/  FADD.FTZ R30, R30, R7 ;  /* 0x000000071e1e7221 */ /* 0x000fe20000010000 */
[----:B-1----:R-:W-:Y:S03]  /*1c860*/  F2FP.F16.F32.PACK_AB R19, R193, R24 ;  /* 0x00000018c113723e */ /* 0x002fe600000000ff */
[----:B------:R-:W-:Y:S01]  /*1c870*/  FADD.FTZ R33, R33, R30 ;  /* 0x0000001e21217221 */ /* 0x000fe20000010000 */
[----:B------:R-:W-:Y:S03]  /*1c880*/  FADD.FTZ R24, R24, R45 ;  /* 0x0000002d18187221 */ /* 0x000fe60000010000 */
[----:B------:R-:W-:Y:S01]  /*1c890*/  FADD.FTZ R38, R38, R33 ;  /* 0x0000002126267221 */ /* 0x000fe20000010000 */
[----:B------:R-:W-:Y:S01]  /*1c8a0*/  FADD.FTZ R193, R193, R24 ;  /* 0x00000018c1c17221 */ /* 0x000fe20000010000 */
[C---:B----4-:R-:W-:Y:S05]  /*1c8b0*/  HMMA.16816.F32 R212, R16.reuse, R8, R212 ;  /* 0x0000000810d4723c */ /* 0x050fea00000018d4 */
[----:B------:R-:W-:Y:S03]  /*1c8c0*/  FADD.FTZ R192, R5, R38 ;  /* 0x0000002605c07221 */ /* 0x000fe60000010000 */
[C---:B------:R-:W-:Y:S08]  /*1c8d0*/  HMMA.16816.F32 R208, R16.reuse, R10, R208 ;  /* 0x0000000a10d0723c */ /* 0x040ff000000018d0 */
[C---:B---3--:R-:W-:Y:S08]  /*1c8e0*/  HMMA.16816.F32 R204, R16.reuse, R12, R204 ;  /* 0x0000000c10cc723c */ /* 0x048ff000000018cc */
[----:B------:R-:W-:Y:S01]  /*1c8f0*/  HMMA.16816.F32 R200, R16, R14, R200 ;  /* 0x0000000e10c8723c */ /* 0x000fe200000018c8 */
[----:B------:R-:W-:Y:S08]  /*1c900*/  @!UPT UIADD3 URZ, UPT, UPT, URZ, URZ, URZ ;  /* 0x000000fffffff290 */ /* 0x000ff0000fffe0ff */
[----:B------:R-:W-:Y:S11]  /*1c910*/  BRA.U UP0, `(.L_x_2532) ;  /* 0xffffffad004c7547 */ /* 0x000ff6000b83ffff */
.L_x_2528:
[----:B------:R-:W2:Y:S01]  /*1c920*/  SHFL.BFLY PT, R0, R193, 0x2, 0x1f ;  /* 0x0c401f00c1007f89 */ /* 0x000ea200000e0000 */
[----:B------:R-:W-:Y:S01]  /*1c930*/  LOP3.LUT R220, R220, 0xc0, R221, 0xf8, !PT ;  /* 0x000000c0dcdc7812 */ /* 0x000fe200078ef8dd */
[----:B------:R-:W-:Y:S01]  /*1c940*/  S2UR UR6, SR_CTAID.Y ;  /* 0x00000000000679c3 */ /* 0x000fe20000002600 */
[----:B------:R-:W-:Y:S01]  /*1c950*/  LOP3.LUT R9, R3, 0xd8, RZ, 0xc0, !PT ;  /* 0x000000d803097812 */ /* 0x000fe200078ec0ff */
[----:B------:R-:W3:Y:S01]  /*1c960*/  SHFL.BFLY PT, R5, R192, 0x2, 0x1f ;  /* 0x0c401f00c0057f89 */ /* 0x000ee200000e0000 */
[----:B------:R-:W4:Y:S01]  /*1c970*/  LDCU UR9, c[0x0][0x3e0] ;  /* 0x00007c00ff0977ac */ /* 0x000f220008000800 */
[----:B------:R-:W-:Y:S01]  /*1c980*/  LOP3.LUT P2, RZ, R189, 0x3, RZ, 0xc0, !PT ;  /* 0x00000003bdff7812 */ /* 0x000fe2000784c0ff */
[----:B------:R-:W-:Y:S01]  /*1c990*/  BSSY.RECONVERGENT B0, `(.L_x_2533) ;  /* 0x000005b000007945 */ /* 0x000fe20003800200 */
[----:B------:R-:W-:Y:S01]  /*1c9a0*/  MOV R15, 0xff800000 ;  /* 0xff800000000f7802 */ /* 0x000fe20000000f00 */
[----:B------:R-:W5:Y:S01]  /*1c9b0*/  LDCU UR7, c[0x0][0x44c] ;  /* 0x00008980ff0777ac */ /* 0x000f620008000800 */
[----:B------:R-:W4:Y:S01]  /*1c9c0*/  S2UR UR11, SR_CTAID.Z ;  /* 0x00000000000b79c3 */ /* 0x000f220000002700 */
[----:B------:R-:W-:Y:S01]  /*1c9d0*/  MOV R14, 0xff800000 ;  /* 0xff800000000e7802 */ /* 0x000fe20000000f00 */
[----:B------:R-:W-:-:S06]  /*1c9e0*/  UIADD3 UR10, UPT, UPT, -UR23, URZ, URZ ;  /* 0x000000ff170a7290 */ /* 0x000fcc000fffe1ff */
[----:B------:R-:W1:Y:S01]  /*1c9f0*/  S2UR UR8, SR_CTAID.X ;  /* 0x00000000000879c3 */ /* 0x000e620000002500 */
[----:B--2---:R-:W-:Y:S01]  /*1ca00*/  FADD.FTZ R7, R0, R193 ;  /* 0x000000c100077221 */ /* 0x004fe20000010000 */
[----:B---3--:R-:W-:-:S04]  /*1ca10*/  FADD.FTZ R8, R5, R192 ;  /* 0x000000c005087221 */ /* 0x008fc80000010000 */
[----:B------:R-:W2:Y:S04]  /*1ca20*/  SHFL.BFLY PT, R0, R7, 0x1, 0x1f ;  /* 0x0c201f0007007f89 */ /* 0x000ea800000e0000 */
[----:B------:R-:W3:Y:S01]  /*1ca30*/  SHFL.BFLY PT, R5, R8, 0x1, 0x1f ;  /* 0x0c201f0008057f89 */ /* 0x000ee200000e0000 */
[----:B----4-:R-:W-:Y:S02]  /*1ca40*/  UIMAD UR10, UR9, UR10, UR11 ;  /* 0x0000000a090a72a4 */ /* 0x010fe4000f8e020b */
[----:B-1----:R-:W-:Y:S01]  /*1ca50*/  USHF.L.U32 UR8, UR8, 0x6, URZ ;  /* 0x0000000608087899 */ /* 0x002fe200080006ff */
[----:B--2---:R-:W-:Y:S01]  /*1ca60*/  FADD.FTZ R0, R7, R0 ;  /* 0x0000000007007221 */ /* 0x004fe20000010000 */
[----:B---3--:R-:W-:-:S03]  /*1ca70*/  FADD.FTZ R2, R8, R5 ;  /* 0x0000000508027221 */ /* 0x008fc60000010000 */
[----:B------:R-:W1:Y:S01]  /*1ca80*/  MUFU.RCP R4, R0 ;  /* 0x0000000000047308 */ /* 0x000e620000001000 */
[----:B------:R-:W-:Y:S01]  /*1ca90*/  SHF.L.U32 R5, R189, 0x1, RZ ;  /* 0x00000001bd057819 */ /* 0x000fe200000006ff */
[----:B------:R-:W-:Y:S01]  /*1caa0*/  BAR.SYNC.DEFER_BLOCKING 0x0 ;  /* 0x0000000000007b1d */ /* 0x000fe20000010000 */
[----:B------:R-:W-:Y:S02]  /*1cab0*/  FSETP.NE.FTZ.AND P0, PT, R0, RZ, PT ;  /* 0x000000ff0000720b */ /* 0x000fe40003f15000 */
[----:B------:R-:W-:Y:S02]  /*1cac0*/  LOP3.LUT R190, R190, 0x6, R5, 0xf8, !PT ;  /* 0x00000006bebe7812 */ /* 0x000fe400078ef805 */
[----:B------:R-:W-:Y:S01]  /*1cad0*/  FSETP.NE.FTZ.AND P1, PT, R2, RZ, PT ;  /* 0x000000ff0200720b */ /* 0x000fe20003f35000 */
[----:B------:R-:W2:Y:S01]  /*1cae0*/  MUFU.RCP R6, R2 ;  /* 0x0000000200067308 */ /* 0x000ea20000001000 */
[----:B------:R-:W-:Y:S02]  /*1caf0*/  LOP3.LUT R5, R190, 0x20, R221, 0xf8, !PT ;  /* 0x00000020be057812 */ /* 0x000fe400078ef8dd */
[----:B------:R-:W-:-:S02]  /*1cb00*/  SHF.R.U32.HI R189, RZ, 0x2, R189 ;  /* 0x00000002ffbd7819 */ /* 0x000fc400000116bd */
[----:B------:R-:W-:-:S03]  /*1cb10*/  LOP3.LUT R5, R5, R220, RZ, 0xfc, !PT ;  /* 0x000000dc05057212 */ /* 0x000fc600078efcff */
[----:B------:R-:W3:Y:S01]  /*1cb20*/  @P0 MUFU.LG2 R0, R0 ;  /* 0x0000000000000308 */ /* 0x000ee20000000c00 */
[----:B-1----:R-:W-:Y:S02]  /*1cb30*/  FSEL R4, R4, 1, P0 ;  /* 0x3f80000004047808 */ /* 0x002fe40000000000 */
[----:B------:R-:W-:-:S03]  /*1cb40*/  LEA R5, R5, UR5, 0x2 ;  /* 0x0000000505057c11 */ /* 0x000fc6000f8e10ff */
[C---:B------:R-:W-:Y:S01]  /*1cb50*/  FMUL.FTZ R214, R4.reuse, R214 ;  /* 0x000000d604d67220 */ /* 0x040fe20000410000 */
[C---:B------:R-:W-:Y:S01]  /*1cb60*/  FMUL.FTZ R215, R4.reuse, R215 ;  /* 0x000000d704d77220 */ /* 0x040fe20000410000 */
[----:B------:R-:W-:Y:S01]  /*1cb70*/  FMUL.FTZ R210, R4, R210 ;  /* 0x000000d204d27220 */ /* 0x000fe20000410000 */
[----:B--2---:R-:W-:Y:S01]  /*1cb80*/  FSEL R6, R6, 1, P1 ;  /* 0x3f80000006067808 */ /* 0x004fe20000800000 */
[C---:B------:R-:W-:Y:S01]  /*1cb90*/  FMUL.FTZ R211, R4.reuse, R211 ;  /* 0x000000d304d37220 */ /* 0x040fe20000410000 */
[C---:B------:R-:W-:Y:S01]  /*1cba0*/  FMUL.FTZ R206, R4.reuse, R206 ;  /* 0x000000ce04ce7220 */ /* 0x040fe20000410000 */
[C---:B------:R-:W-:Y:S01]  /*1cbb0*/  FMUL.FTZ R207, R4.reuse, R207 ;  /* 0x000000cf04cf7220 */ /* 0x040fe20000410000 */
[C---:B------:R-:W-:Y:S01]  /*1cbc0*/  FMUL.FTZ R202, R4.reuse, R202 ;  /* 0x000000ca04ca7220 */ /* 0x040fe20000410000 */
[----:B------:R-:W-:Y:S01]  /*1cbd0*/  FMUL.FTZ R203, R4, R203 ;  /* 0x000000cb04cb7220 */ /* 0x000fe20000410000 */
[C---:B------:R-:W-:Y:S01]  /*1cbe0*/  LOP3.LUT R4, R221.reuse, 0x80, RZ, 0xc0, !PT ;  /* 0x00000080dd047812 */ /* 0x040fe200078ec0ff */
        /* <DEDUP_REMOVED lines=10> */
[C---:B------:R-:W-:Y:S01]  /*1cc90*/  IADD3 R13, PT, PT, R5.reuse, -R4, RZ ;  /* 0x80000004050d7210 */ /* 0x040fe20007ffe0ff */
[----:B------:R-:W1:Y:S01]  /*1cca0*/  @P1 MUFU.LG2 R2, R2 ;  /* 0x0000000200021308 */ /* 0x000e620000000c00 */
[----:B------:R-:W-:Y:S01]  /*1ccb0*/  IADD3 R7, PT, PT, R5, -R6, RZ ;  /* 0x8000000605077210 */ /* 0x000fe20007ffe0ff */
[----:B------:R-:W-:Y:S01]  /*1ccc0*/  STS.64 [R5+0x400], R214 ;  /* 0x000400d605007388 */ /* 0x000fe20000000a00 */
[----:B------:R-:W-:Y:S01]  /*1ccd0*/  IADD3 R12, PT, PT, -R6, R13, RZ ;  /* 0x0000000d060c7210 */ /* 0x000fe20007ffe1ff */
[----:B---3--:R-:W-:Y:S01]  /*1cce0*/  @P0 FMUL.FTZ R0, R0, 0.69314718246459960938 ;  /* 0x3f31721800000820 */ /* 0x008fe20000410000 */
[----:B------:R-:W-:Y:S01]  /*1ccf0*/  LOP3.LUT R4, R9, 0x18, R188, 0x78, !PT ;  /* 0x0000001809047812 */ /* 0x000fe200078e78bc */
[----:B------:R-:W-:Y:S01]  /*1cd00*/  STS.64 [R7+0x20], R208 ;  /* 0x000020d007007388 */ /* 0x000fe20000000a00 */
[----:B------:R-:W-:-:S02]  /*1cd10*/  LOP3.LUT R188, R188, 0x30, RZ, 0xc0, !PT ;  /* 0x00000030bcbc7812 */ /* 0x000fc400078ec0ff */
[----:B------:R-:W-:Y:S01]  /*1cd20*/  LOP3.LUT R4, R4, 0xf24, R3, 0xf8, !PT ;  /* 0x00000f2404047812 */ /* 0x000fe200078ef803 */
[----:B------:R-:W-:Y:S01]  /*1cd30*/  STS.64 [R7+0x420], R210 ;  /* 0x000420d207007388 */ /* 0x000fe20000000a00 */
[----:B------:R-:W-:Y:S02]  /*1cd40*/  LOP3.LUT R188, R188, 0x7, R189, 0xf8, !PT ;  /* 0x00000007bcbc7812 */ /* 0x000fe400078ef8bd */
[----:B------:R-:W-:Y:S01]  /*1cd50*/  LEA R21, R4, UR5, 0x2 ;  /* 0x0000000504157c11 */ /* 0x000fe2000f8e10ff */
[----:B------:R-:W-:Y:S01]  /*1cd60*/  STS.64 [R13+0x40], R204 ;  /* 0x000040cc0d007388 */ /* 0x000fe20000000a00 */
[----:B------:R-:W2:Y:S01]  /*1cd70*/  LDCU.64 UR4, c[0x0][0x430] ;  /* 0x00008600ff0477ac */ /* 0x000ea20008000a00 */
[----:B-1----:R-:W-:Y:S02]  /*1cd80*/  @P1 FMUL.FTZ R17, R2, 0.69314718246459960938 ;  /* 0x3f31721802111820 */ /* 0x002fe40000410000 */
[----:B------:R1:W-:Y:S04]  /*1cd90*/  STS.64 [R13+0x440], R206 ;  /* 0x000440ce0d007388 */ /* 0x0003e80000000a00 */
[----:B------:R-:W-:Y:S04]  /*1cda0*/  STS.64 [R12+0x60], R200 ;  /* 0x000060c80c007388 */ /* 0x000fe80000000a00 */
[----:B------:R3:W-:Y:S01]  /*1cdb0*/  STS.64 [R12+0x460], R202 ;  /* 0x000460ca0c007388 */ /* 0x0007e20000000a00 */
[----:B------:R-:W-:Y:S01]  /*1cdc0*/  BAR.SYNC.DEFER_BLOCKING 0x0 ;  /* 0x0000000000007b1d */ /* 0x000fe20000010000 */
[----:B--2---:R-:W-:-:S04]  /*1cdd0*/  UIMAD UR4, UR6, UR4, UR23 ;  /* 0x00000004060472a4 */ /* 0x004fc8000f8e0217 */
[----:B------:R-:W-:-:S04]  /*1cde0*/  UIMAD UR4, UR4, UR9, UR10 ;  /* 0x00000009040472a4 */ /* 0x000fc8000f8e020a */
[----:B------:R-:W-:Y:S01]  /*1cdf0*/  UIMAD UR6, UR4, UR5, UR8 ;  /* 0x00000005040672a4 */ /* 0x000fe2000f8e0208 */
[----:B-1----:R-:W1:Y:S03]  /*1ce00*/  @P1 LDC R13, c[0x0][0x458] ;  /* 0x00011600ff0d1b82 */ /* 0x002e660000000800 */
        /* <DEDUP_REMOVED lines=9> */
[----:B------:R-:W-:Y:S01]  /*1cea0*/  IADD3 R2, P0, PT, R188, UR6, RZ ;  /* 0x00000006bc027c10 */ /* 0x000fe2000ff1e0ff */
[----:B------:R-:W-:Y:S01]  /*1ceb0*/  IMAD.U32 R0, RZ, RZ, UR6 ;  /* 0x00000006ff007e24 */ /* 0x000fe2000f8e00ff */
[----:B------:R-:W-:-:S04]  /*1cec0*/  UIADD3 UR9, UPT, UPT, -UR8, UR21, URZ ;  /* 0x0000001508097290 */ /* 0x000fc8000fffe1ff */
[----:B------:R-:W-:Y:S02]  /*1ced0*/  LEA.HI.X.SX32 R13, R0, RZ, 0x1, P0 ;  /* 0x000000ff000d7211 */ /* 0x000fe400000f0eff */
[----:B------:R-:W-:Y:S02]  /*1cee0*/  ISETP.GE.AND P2, PT, R188, UR9, PT ;  /* 0x00000009bc007c0c */ /* 0x000fe4000bf46270 */
[----:B------:R-:W-:Y:S02]  /*1cef0*/  ISETP.GE.AND P1, PT, R12, UR9, PT ;  /* 0x000000090c007c0c */ /* 0x000fe4000bf26270 */
[----:B-1----:R-:W-:-:S04]  /*1cf00*/  LEA R12, P0, R2, UR4, 0x2 ;  /* 0x00000004020c7c11 */ /* 0x002fc8000f8010ff */
[----:B------:R-:W-:-:S05]  /*1cf10*/  LEA.HI.X R13, R2, UR5, R13, 0x2, P0 ;  /* 0x00000005020d7c11 */ /* 0x000fca00080f140d */
[----:B------:R1:W-:Y:S04]  /*1cf20*/  @!P2 STG.E desc[UR14][R12.64], R15 ;  /* 0x0000000f0c00a986 */ /* 0x0003e8000c10190e */
[----:B------:R1:W-:Y:S02]  /*1cf30*/  @!P1 STG.E desc[UR14][R12.64+0x20], R14 ;  /* 0x0000200e0c009986 */ /* 0x0003e4000c10190e */
.L_x_2534:
[----:B------:R-:W-:Y:S05]  /*1cf40*/  BSYNC.RECONVERGENT B0 ;  /* 0x0000000000007941 */ /* 0x000fea0003800200 */
.L_x_2533:
[----:B------:R-:W2:Y:S01]  /*1cf50*/  LDS.128 R16, [R21+0x1000] ;  /* 0x0010000015107984 */ /* 0x000ea20000000c00 */
[----:B------:R-:W3:Y:S01]  /*1cf60*/  LDCU UR10, c[0x0][0x440] ;  /* 0x00008800ff0a77ac */ /* 0x000ee20008000800 */
[----:B------:R-:W-:Y:S01]  /*1cf70*/  LOP3.LUT R0, R3, 0x1c, RZ, 0xc0, !PT ;  /* 0x0000001c03007812 */ /* 0x000fe200078ec0ff */
[C---:B------:R-:W-:Y:S01]  /*1cf80*/  VIADD R2, R223.reuse, 0x20 ;  /* 0x00000020df027836 */ /* 0x040fe20000000000 */
[----:B-1----:R1:W4:Y:S01]  /*1cf90*/  LDS.128 R12, [R21+0x1800] ;  /* 0x00180000150c7984 */ /* 0x0023220000000c00 */
[----:B------:R-:W5:Y:S01]  /*1cfa0*/  LDCU.64 UR4, c[0x0][0x3f8] ;  /* 0x00007f00ff0477ac */ /* 0x000f620008000a00 */
[----:B------:R-:W-:Y:S01]  /*1cfb0*/  LOP3.LUT R20, R0, 0xfe0, R3, 0xf8, !PT ;  /* 0x00000fe000147812 */ /* 0x000fe200078ef803 */
[----:B------:R-:W-:Y:S01]  /*1cfc0*/  VIADD R3, R223, 0x10 ;  /* 0x00000010df037836 */ /* 0x000fe20000000000 */
[----:B------:R-:W-:Y:S02]  /*1cfd0*/  UIADD3 UR9, UPT, UPT, -UR8, UR21, URZ ;  /* 0x0000001508097290 */ /* 0x000fe4000fffe1ff */
[----:B------:R-:W-:-:S02]  /*1cfe0*/  IADD3 R20, P1, PT, R20, UR7, RZ ;  /* 0x0000000714147c10 */ /* 0x000fc4000ff3e0ff */
[----:B---3--:R-:W-:Y:S01]  /*1cff0*/  ISETP.GE.AND P0, PT, R0, UR10, PT ;  /* 0x0000000a00007c0c */ /* 0x008fe2000bf06270 */
        /* <DEDUP_REMOVED lines=11> */
[----:B--2---:R1:W-:Y:S01]  /*1d0b0*/  @!P2 STG.E.128 desc[UR14][R2.64+0x1000], R16 ;  /* 0x001000100200a986 */ /* 0x0043e2000c101d0e */
[----:B----4-:R-:W-:Y:S05]  /*1d0c0*/  @P0 EXIT ;  /* 0x000000000000094d */ /* 0x010fea0003800000 */
[----:B------:R-:W-:Y:S01]  /*1d0d0*/  STG.E.128 desc[UR14][R2.64+0x1800], R12 ;  /* 0x0018000c02007986 */ /* 0x000fe2000c101d0e */
[----:B------:R-:W-:Y:S05]  /*1d0e0*/  EXIT ;  /* 0x000000000000794d */ /* 0x000fea0003800000 */
.L_x_2535:
        /* <DEDUP_REMOVED lines=9> */
.L_x_4900:


//--------------------- .text._ZN5flash24flash_fwd_splitkv_kernelI23Flash_fwd_kernel_traitsILi32ELi64ELi256ELi4ELb0ELb0EN7cutlass6half_tE19Flash_kernel_traitsILi32ELi64ELi256ELi4ES3_EELb1ELb0ELb1ELb0ELb0ELb1ELb1ELb1EEEvNS_16Flash_fwd_paramsE --------------------------
	.section	.text._ZN5flash24flash_fwd_splitkv_kernelI23Flash_fwd_kernel_traitsILi32ELi64ELi256ELi4ELb0ELb0EN7cutlass6half_tE19Flash_kernel_traitsILi32ELi64ELi256ELi4ES3_EELb1ELb0ELb1ELb0ELb0ELb1ELb1ELb1EEEvNS_16Flash_fwd_paramsE,"ax",@progbits
	.align	128
        .global         _ZN5flash24flash_fwd_splitkv_kernelI23Flash_fwd_kernel_traitsILi32ELi64ELi256ELi4ELb0ELb0EN7cutlass6half_tE19Flash_kernel_traitsILi32ELi64ELi256ELi4ES3_EELb1ELb0ELb1ELb0ELb0ELb1ELb1ELb1EEEvNS_16Flash_fwd_paramsE
        .type           _ZN5flash24flash_fwd_splitkv_kernelI23Flash_fwd_kernel_traitsILi32ELi64ELi256ELi4ELb0ELb0EN7cutlass6half_tE19Flash_kernel_traitsILi32ELi64ELi256ELi4ES3_EELb1ELb0ELb1ELb0ELb0ELb1ELb1ELb1EEEvNS_16Flash_fwd_paramsE,@function
        .size           _ZN5flash24flash_fwd_splitkv_kernelI23Flash_fwd_kernel_traitsILi32ELi64ELi256ELi4ELb0ELb0EN7cutlass6half_tE19Flash_kernel_traitsILi32ELi64ELi256ELi4ES3_EELb1ELb0ELb1ELb0ELb0ELb1ELb1ELb1EEEvNS_16Flash_fwd_paramsE,(.L_x_4901 - _ZN5flash24flash_fwd_splitkv_kernelI23Flash_fwd_kernel_traitsILi32ELi64ELi256ELi4ELb0ELb0EN7cutlass6half_tE19Flash_kernel_traitsILi32ELi64ELi256ELi4ES3_EELb1ELb0ELb1ELb0ELb0ELb1ELb1ELb1EEEvNS_16Flash_fwd_paramsE)
        .other          _ZN5flash24flash_fwd_splitkv_kernelI23Flash_fwd_kernel_traitsILi32ELi64ELi256ELi4ELb0ELb0EN7cutlass6half_tE19Flash_kernel_traitsILi32ELi64ELi256ELi4ES3_EELb1ELb0ELb1ELb0ELb0ELb1ELb1ELb1EEEvNS_16Flash_fwd_paramsE,@"STO_CUDA_ENTRY STV_DEFAULT"
_ZN5flash24flash_fwd_splitkv_kernelI23Flash_fwd_kernel_traitsILi32ELi64ELi256ELi4ELb0ELb0EN7cutlass6half_tE19Flash_kernel_traitsILi32ELi64ELi256ELi4ES3_EELb1ELb0ELb1ELb0ELb0ELb1ELb1ELb1EEEvNS_16Flash_fwd_paramsE:
.text._ZN5flash24flash_fwd_splitkv_kernelI23Flash_fwd_kernel_traitsILi32ELi64ELi256ELi4ELb0ELb0EN7cutlass6half_tE19Flash_kernel_traitsILi32ELi64ELi256ELi4ES3_EELb1ELb0ELb1ELb0ELb0ELb1ELb1ELb1EEEvNS_16Flash_fwd_paramsE:
        /* <DEDUP_REMOVED lines=31> */
[----:B----4-:R-:W-:-:S04]  /*01f0*/  UISETP.NE.AND UP3, UPT, UR13, URZ, UPT ;  /* 0x000000ff0d00728c */ /* 0x010fc8000bf65270 */
[----:B------:R-:W-:Y:S01]  /*0200*/  UISETP.EQ.OR.EX UP4, UPT, UR7, URZ, !UP3, UP4 ;  /* 0x000000ff0700728c */ /* 0x000fe2000df82740 */
[----:B------:R-:W2:Y:S04]  /*0210*/  LDCU.64 UR8, c[0x0][0x470] ;  /* 0x00008e00ff0877ac */ /* 0x000ea80008000a00 */
[----:B------:R-:W-:Y:S02]  /*0220*/  @UP1 UIADD3 UR23, UPT, UPT, UR23, 0x1, URZ ;  /* 0x0000000117171890 */ /* 0x000fe4000fffe0ff */
[----:B------:R-:W-:-:S04]  /*0230*/  @!UP0 ULOP3.LUT UR23, URZ, UR12, URZ, 0x33, !UPT ;  /* 0x0000000cff178292 */ /* 0x000fc8000f8e33ff */
[----:B------:R-:W-:Y:S02]  /*0240*/  USHF.L.U32 UR11, UR23, 0x2, URZ ;  /* 0x00000002170b7899 */ /* 0x000fe400080006ff */
[----:B-----5:R-:W-:Y:S02]  /*0250*/  UIMAD.WIDE.U32 UR14, UR23, 0x4, UR14 ;  /* 0x00000004170e78a5 */ /* 0x020fe4000f8e000e */
[----:B------:R-:W-:Y:S02]  /*0260*/  USHF.R.U32.HI UR10, URZ, 0x1e, UR23 ;  /* 0x0000001eff0a7899 */ /* 0x000fe40008011617 */
[----:B------:R-:W-:Y:S01]  /*0270*/  UIADD3 UR13, UP1, UPT, UR11, UR6, URZ ;  /* 0x000000060b0d7290 */ /* 0x000fe2000ff3e0ff */
[----:B--2---:R-:W-:Y:S01]  /*0280*/  ISETP.NE.U32.AND P0, PT, RZ, UR8, PT ;  /* 0x00000008ff007c0c */ /* 0x004fe2000bf05070 */
[----:B------:R-:W-:Y:S01]  /*0290*/  UIADD3 UR8, UP0, UPT, UR11, UR8, URZ ;  /* 0x000000080b087290 */ /* 0x000fe2000ff1e0ff */
[----:B------:R-:W-:Y:S01]  /*02a0*/  IMAD.U32 R8, RZ, RZ, UR14 ;  /* 0x0000000eff087e24 */ /* 0x000fe2000f8e00ff */
[----:B------:R-:W-:Y:S01]  /*02b0*/  UIADD3.X UR14, UPT, UPT, UR10, UR7, URZ, UP1, !UPT ;  /* 0x000000070a0e7290 */ /* 0x000fe20008ffe4ff */
[----:B------:R-:W-:Y:S01]  /*02c0*/  ISETP.NE.AND.EX P3, PT, RZ, UR9, PT, P0 ;  /* 0x00000009ff007c0c */ /* 0x000fe2000bf65300 */
[----:B------:R-:W-:Y:S01]  /*02d0*/  UIADD3.X UR9, UPT, UPT, UR10, UR9, URZ, UP0, !UPT ;  /* 0x000000090a097290 */ /* 0x000fe200087fe4ff */
[----:B------:R-:W-:Y:S01]  /*02e0*/  PLOP3.LUT P0, PT, PT, PT, UP4, 0x80, 0x8 ;  /* 0x000000000008781c */ /* 0x000fe20003f0f048 */
[----:B------:R-:W-:-:S02]  /*02f0*/  IMAD.U32 R9, RZ, RZ, UR15 ;  /* 0x0000000fff097e24 */ /* 0x000fc4000f8e00ff */
[----:B------:R-:W-:Y:S02]  /*0300*/  IMAD.U32 R6, RZ, RZ, UR13 ;  /* 0x0000000dff067e24 */ /* 0x000fe4000f8e00ff */
[----:B------:R-:W-:Y:S01]  /*0310*/  IMAD.U32 R124, RZ, RZ, UR8 ;  /* 0x00000008ff7c7e24 */ /* 0x000fe2000f8e00ff */
[----:B-1----:R-:W2:Y:S01]  /*0320*/  @P2 LDG.E R4, desc[UR4][R8.64] ;  /* 0x0000000408042981 */ /* 0x002ea2000c1e1900 */
[----:B------:R-:W-:Y:S02]  /*0330*/  IMAD.U32 R7, RZ, RZ, UR14 ;  /* 0x0000000eff077e24 */ /* 0x000fe4000f8e00ff */
[----:B------:R-:W-:Y:S01]  /*0340*/  IMAD.U32 R125, RZ, RZ, UR9 ;  /* 0x00000009ff7d7e24 */ /* 0x000fe2000f8e00ff */
[----:B------:R-:W3:Y:S04]  /*0350*/  @P1 LDG.E R0, desc[UR4][R8.64+0x4] ;  /* 0x0000040408001981 */ /* 0x000ee8000c1e1900 */
[----:B------:R-:W4:Y:S04]  /*0360*/  @!P0 LDG.E R3, desc[UR4][R6.64] ;  /* 0x0000000406038981 */ /* 0x000f28000c1e1900 */
[----:B------:R-:W5:Y:S01]  /*0370*/  @P3 LDG.E R2, desc[UR4][R124.64] ;  /* 0x000000047c023981 */ /* 0x000f62000c1e1900 */
        /* <DEDUP_REMOVED lines=23> */
.L_x_2536:
        /* <DEDUP_REMOVED lines=92> */
[----:B-1----:R-:W-:-:S04]  /*0ab0*/  UIMAD UR6, UR13, UR6, UR23 ;  /* 0x000000060d0672a4 */ /* 0x002fc8000f8e0217 */
[----:B------:R-:W-:-:S04]  /*0ac0*/  UIMAD UR12, UR6, UR12, UR28 ;  /* 0x0000000c060c72a4 */ /* 0x000fc8000f8e021c */
[----:B------:R-:W-:Y:S01]  /*0ad0*/  UIMAD UR12, UR12, UR7, UR26 ;  /* 0x000000070c0c72a4 */ /* 0x000fe2000f8e021a */
[----:B---3--:R-:W-:Y:S01]  /*0ae0*/  ISETP.GE.AND P3, PT, R2, UR10, PT ;  /* 0x0000000a02007c0c */ /* 0x008fe2000bf66270 */
[----:B------:R-:W-:Y:S02]  /*0af0*/  VIADD R2, R3, 0x20 ;  /* 0x0000002003027836 */ /* 0x000fe40000000000 */
[----:B--2---:R-:W-:Y:S02]  /*0b00*/  UIMAD UR6, UR12, UR11, URZ ;  /* 0x0000000b0c0672a4 */ /* 0x004fe4000f8e02ff */
[----:B------:R-:W-:-:S04]  /*0b10*/  UIADD3 UR11, UPT, UPT, -UR26, UR21, URZ ;  /* 0x000000151a0b7290 */ /* 0x000fc8000fffe1ff */
[----:B------:R-:W-:Y:S01]  /*0b20*/  IMAD.U32 R0, RZ, RZ, UR6 ;  /* 0x00000006ff007e24 */ /* 0x000fe2000f8e00ff */
[----:B------:R-:W-:Y:S02]  /*0b30*/  IADD3 R5, P0, PT, R5, UR6, RZ ;  /* 0x0000000605057c10 */ /* 0x000fe4000ff1e0ff */
[----:B------:R-:W-:Y:S02]  /*0b40*/  ISETP.GE.OR P4, PT, R3, UR11, P3 ;  /* 0x0000000b03007c0c */ /* 0x000fe40009f86670 */
[----:B------:R-:W-:Y:S01]  /*0b50*/  ISETP.GE.OR P5, PT, R4, UR11, P3 ;  /* 0x0000000b04007c0c */ /* 0x000fe20009fa6670 */
[----:B------:R-:W1:Y:S01]  /*0b60*/  LDCU.64 UR6, c[0x0][0x428] ;  /* 0x00008500ff0677ac */ /* 0x000e620008000a00 */
[----:B------:R-:W-:Y:S02]  /*0b70*/  LEA.HI.X.SX32 R0, R0, RZ, 0x1, P0 ;  /* 0x000000ff00007211 */ /* 0x000fe400000f0eff */
[----:B----4-:R-:W-:Y:S02]  /*0b80*/  LEA R8, P0, R5, UR8, 0x2 ;  /* 0x0000000805087c11 */ /* 0x010fe4000f8010ff */
[----:B------:R-:W-:-:S02]  /*0b90*/  ISETP.GE.OR P6, PT, R2, UR11, P3 ;  /* 0x0000000b02007c0c */ /* 0x000fc40009fc6670 */
[----:B------:R-:W-:Y:S01]  /*0ba0*/  LEA.HI.X R9, R5, UR9, R0, 0x2, P0 ;  /* 0x0000000905097c11 */ /* 0x000fe200080f1400 */
[----:B------:R-:W-:Y:S01]  /*0bb0*/  IMAD.U32 R0, RZ, RZ, UR12 ;  /* 0x0000000cff007e24 */ /* 0x000fe2000f8e00ff */
[----:B------:R-:W-:Y:S01]  /*0bc0*/  ISETP.GE.OR P1, PT, R4, UR11, P2 ;  /* 0x0000000b04007c0c */ /* 0x000fe20009726670 */
[C---:B------:R-:W-:Y:S01]  /*0bd0*/  VIADD R4, R3.reuse, 0x30 ;  /* 0x0000003003047836 */ /* 0x040fe20000000000 */
[----:B------:R-:W-:Y:S01]  /*0be0*/  ISETP.GE.OR P0, PT, R2, UR11, P2 ;  /* 0x0000000b02007c0c */ /* 0x000fe20009706670 */
[----:B------:R2:W-:Y:S01]  /*0bf0*/  @!P4 STG.E.128 desc[UR4][R8.64], RZ ;  /* 0x000000ff0800c986 */ /* 0x0005e2000c101d04 */
[C---:B------:R-:W-:Y:S02]  /*0c00*/  ISETP.GE.OR P4, PT, R3.reuse, UR11, P2 ;  /* 0x0000000b03007c0c */ /* 0x040fe40009786670 */
[----:B------:R-:W-:Y:S01]  /*0c10*/  P2R R2, PR, RZ, 0x40 ;  /* 0x00000040ff027803 */ /* 0x000fe20000000000 */
[----:B------:R2:W-:Y:S01]  /*0c20*/  @!P5 STG.E.128 desc[UR4][R8.64+0x800], RZ ;  /* 0x000800ff0800d986 */ /* 0x0005e2000c101d04 */
[----:B------:R-:W-:-:S02]  /*0c30*/  IADD3 R3, P5, PT, R3, UR12, RZ ;  /* 0x0000000c03037c10 */ /* 0x000fc4000ffbe0ff */
[----:B------:R-:W-:Y:S02]  /*0c40*/  ISETP.GE.OR P6, PT, R4, UR11, P3 ;  /* 0x0000000b04007c0c */ /* 0x000fe40009fc6670 */
[----:B------:R-:W-:Y:S02]  /*0c50*/  LEA.HI.X.SX32 R0, R0, RZ, 0x1, P5 ;  /* 0x000000ff00007211 */ /* 0x000fe400028f0eff */
[----:B------:R-:W-:Y:S01]  /*0c60*/  ISETP.NE.AND P5, PT, R2, RZ, PT ;  /* 0x000000ff0200720c */ /* 0x000fe20003fa5270 */
[----:B------:R-:W-:Y:S01]  /*0c70*/  @!P1 IMAD.MOV.U32 R2, RZ, RZ, -0x800000 ;  /* 0xff800000ff029424 */ /* 0x000fe200078e00ff */
[----:B-1----:R-:W-:-:S04]  /*0c80*/  LEA R6, P3, R3, UR6, 0x2 ;  /* 0x0000000603067c11 */ /* 0x002fc8000f8610ff */
[----:B------:R-:W-:Y:S01]  /*0c90*/  LEA.HI.X R7, R3, UR7, R0, 0x2, P3 ;  /* 0x0000000703077c11 */ /* 0x000fe200098f1400 */
[----:B------:R-:W-:Y:S02]  /*0ca0*/  @!P0 IMAD.MOV.U32 R0, RZ, RZ, -0x800000 ;  /* 0xff800000ff008424 */ /* 0x000fe400078e00ff */
[----:B------:R2:W-:Y:S01]  /*0cb0*/  @!P6 STG.E.128 desc[UR4][R8.64+0x1800], RZ ;  /* 0x001800ff0800e986 */ /* 0x0005e2000c101d04 */
[----:B------:R-:W-:-:S03]  /*0cc0*/  @!P4 IMAD.MOV.U32 R3, RZ, RZ, -0x800000 ;  /* 0xff800000ff03c424 */ /* 0x000fc600078e00ff */
        /* <DEDUP_REMOVED lines=9> */
.L_x_2537:
        /* <DEDUP_REMOVED lines=11> */
.L_x_2538:
[----:B------:R-:W-:-:S04]  /*0e10*/  UISETP.NE.U32.AND UP0, UPT, UR12, URZ, UPT ;  /* 0x000000ff0c00728c */ /* 0x000fc8000bf05070 */
[----:B------:R-:W-:-:S09]  /*0e20*/  UISETP.NE.AND.EX UP0, UPT, UR13, URZ, UPT, UP0 ;  /* 0x000000ff0d00728c */ /* 0x000fd2000bf05300 */
[----:B------:R-:W-:Y:S05]  /*0e30*/  BRA.U !UP0, `(.L_x_2539) ;  /* 0x0000000508ac7547 */ /* 0x000fea000b800000 */
[----:B-1----:R-:W1:Y:S01]  /*0e40*/  LDC R3, c[0x0][0x4f0] ;  /* 0x00013c00ff037b82 */ /* 0x002e620000000800 */
[----:B------:R-:W-:Y:S01]  /*0e50*/  ULEA UR10, UR22, 0xffffff00, 0x8 ;  /* 0xffffff00160a7891 */ /* 0x000fe2000f8e40ff */
[----:B------:R-:W2:Y:S05]  /*0e60*/  LDCU.64 UR6, c[0x0][0x4e8] ;  /* 0x00009d00ff0677ac */ /* 0x000eaa0008000a00 */
[----:B------:R-:W-:Y:S01]  /*0e70*/  MOV R0, UR10 ;  /* 0x0000000a00007c02 */ /* 0x000fe20008000f00 */
[----:B------:R-:W3:Y:S01]  /*0e80*/  LDC R9, c[0x0][0x3e8] ;  /* 0x0000fa00ff097b82 */ /* 0x000ee20000000800 */
[----:B------:R-:W4:Y:S02]  /*0e90*/  LDCU.64 UR14, c[0x0][0x3b8] ;  /* 0x00007700ff0e77ac */ /* 0x000f240008000a00 */
        /* <DEDUP_REMOVED lines=13> */
[----:B-----5:R-:W1:Y:S02]  /*0f70*/  F2I.FTZ.U32.TRUNC.NTZ R7, R6 ;  /* 0x0000000600077305 */ /* 0x020e64000021f000 */
        /* <DEDUP_REMOVED lines=15> */
[----:B------:R-:W-:-:S05]  /*1070*/  MOV R0, R2 ;  /* 0x0000000200007202 */ /* 0x000fca0000000f00 */
[----:B------:R-:W-:Y:S01]  /*1080*/  @!P1 IMAD.MOV R0, RZ, RZ, -R0 ;  /* 0x000000ffff009224 */ /* 0x000fe200078e0a00 */
[----:B------:R-:W-:-:S05]  /*1090*/  @!P0 LOP3.LUT R0, RZ, R3, RZ, 0x33, !PT ;  /* 0x00000003ff008212 */ /* 0x000fca00078e33ff */
[----:B------:R-:W-:-:S05]  /*10a0*/  IMAD.WIDE R12, R0, 0x4, R178 ;  /* 0x00000004000c7825 */ /* 0x000fca00078e02b2 */
[----:B------:R-:W2:Y:S01]  /*10b0*/  LDG.E R4, desc[UR4][R12.64] ;  /* 0x000000040c047981 */ /* 0x000ea2000c1e1900 */
[----:B---3--:R-:W-:Y:S01]  /*10c0*/  IABS R2, R9 ;  /* 0x0000000900027213 */ /* 0x008fe20000000000 */
[----:B------:R-:W-:Y:S01]  /*10d0*/  IMAD.MOV R0, RZ, RZ, -R0 ;  /* 0x000000ffff007224 */ /* 0x000fe200078e0a00 */
[----:B------:R-:W-:Y:S02]  /*10e0*/  MOV R5, UR28 ;  /* 0x0000001c00057c02 */ /* 0x000fe40008000f00 */
[----:B------:R-:W1:Y:S01]  /*10f0*/  I2F.RP R8, R2 ;  /* 0x0000000200087306 */ /* 0x000e620000209400 */
[----:B------:R-:W-:Y:S01]  /*1100*/  IMAD R0, R3, R0, UR10 ;  /* 0x0000000a03007e24 */ /* 0x000fe2000f8e0200 */
[----:B------:R-:W-:-:S06]  /*1110*/  IABS R5, R5 ;  /* 0x0000000500057213 */ /* 0x000fcc0000000000 */
[----:B-1----:R-:W1:Y:S02]  /*1120*/  MUFU.RCP R10, R8 ;  /* 0x00000008000a7308 */ /* 0x002e640000001000 */
[----:B-1----:R-:W-:-:S06]  /*1130*/  IADD3 R10, PT, PT, R10, 0xffffffe, RZ ;  /* 0x0ffffffe0a0a7810 */ /* 0x002fcc0007ffe0ff */
[----:B------:R-:W1:Y:S02]  /*1140*/  F2I.FTZ.U32.TRUNC.NTZ R11, R10 ;  /* 0x0000000a000b7305 */ /* 0x000e64000021f000 */
[----:B-1----:R-:W-:Y:S02]  /*1150*/  IMAD.MOV R7, RZ, RZ, -R11 ;  /* 0x000000ffff077224 */ /* 0x002fe400078e0a0b */
[----:B------:R-:W-:Y:S02]  /*1160*/  IMAD.MOV.U32 R10, RZ, RZ, RZ ;  /* 0x000000ffff0a7224 */ /* 0x000fe400078e00ff */
        /* <DEDUP_REMOVED lines=10> */
[----:B------:R-:W-:-:S04]  /*1210*/  LOP3.LUT R2, R9, UR28, RZ, 0x3c, !PT ;  /* 0x0000001c09027c12 */ /* 0x000fc8000f8e3cff */
[----:B------:R-:W-:-:S07]  /*1220*/  ISETP.GE.AND P0, PT, R2, RZ, PT ;  /* 0x000000ff0200720c */ /* 0x000fce0003f06270 */
[----:B------:R-:W-:Y:S01]  /*1230*/  @P1 VIADD R16, R16, 0x1 ;  /* 0x0000000110101836 */ /* 0x000fe20000000000 */
[----:B------:R-:W-:Y:S02]  /*1240*/  ISETP.NE.AND P1, PT, R9, RZ, PT ;  /* 0x000000ff0900720c */ /* 0x000fe40003f25270 */
[----:B------:R-:W-:Y:S02]  /*1250*/  LOP3.LUT R9, RZ, R9, RZ, 0x33, !PT ;  /* 0x00000009ff097212 */ /* 0x000fe400078e33ff */
[----:B------:R-:W-:-:S04]  /*1260*/  MOV R8, R16 ;  /* 0x0000001000087202 */ /* 0x000fc80000000f00 */
[----:B------:R-:W-:-:S04]  /*1270*/  @!P0 IADD3 R8, PT, PT, -R8, RZ, RZ ;  /* 0x000000ff08088210 */ /* 0x000fc80007ffe1ff */
[----:B------:R-:W-:Y:S02]  /*1280*/  SEL R8, R9, R8, !P1 ;  /* 0x0000000809087207 */ /* 0x000fe40004800000 */
[----:B--2---:R-:W-:Y:S01]  /*1290*/  SHF.R.S32.HI R5, RZ, 0x1f, R4 ;  /* 0x0000001fff057819 */ /* 0x004fe20000011404 */
[----:B------:R-:W-:-:S04]  /*12a0*/  IMAD.WIDE.U32 R6, R4, UR8, RZ ;  /* 0x0000000804067c25 */ /* 0x000fc8000f8e00ff */
[C---:B------:R-:W-:Y:S02]  /*12b0*/  IMAD R11, R5.reuse, UR8, RZ ;  /* 0x00000008050b7c24 */ /* 0x040fe4000f8e02ff */
[----:B----4-:R-:W-:Y:S02]  /*12c0*/  IMAD R5, R5, UR6, RZ ;  /* 0x0000000605057c24 */ /* 0x010fe4000f8e02ff */
[C---:B------:R-:W-:Y:S01]  /*12d0*/  IMAD R12, R4.reuse, UR9, R11 ;  /* 0x00000009040c7c24 */ /* 0x040fe2000f8e020b */
[----:B------:R-:W1:Y:S01]  /*12e0*/  LDCU.128 UR8, c[0x0][0x3d0] ;  /* 0x00007a00ff0877ac */ /* 0x000e620008000c00 */
[C---:B------:R-:W-:Y:S02]  /*12f0*/  IMAD R10, R4.reuse, UR7, R5 ;  /* 0x00000007040a7c24 */ /* 0x040fe4000f8e0205 */
[----:B------:R-:W-:Y:S01]  /*1300*/  IMAD.WIDE.U32 R4, R4, UR6, RZ ;  /* 0x0000000604047c25 */ /* 0x000fe2000f8e00ff */
[----:B------:R-:W2:Y:S01]  /*1310*/  LDCU.64 UR6, c[0x0][0x3c0] ;  /* 0x00007800ff0677ac */ /* 0x000ea20008000a00 */
[----:B------:R-:W-:-:S02]  /*1320*/  IADD3 R13, PT, PT, R7, R12, RZ ;  /* 0x0000000c070d7210 */ /* 0x000fc40007ffe0ff */
[----:B------:R-:W-:Y:S02]  /*1330*/  SHF.R.S32.HI R7, RZ, 0x1f, R0 ;  /* 0x0000001fff077819 */ /* 0x000fe40000011400 */
[----:B------:R-:W-:Y:S02]  /*1340*/  IADD3 R11, PT, PT, R5, R10, RZ ;  /* 0x0000000a050b7210 */ /* 0x000fe40007ffe0ff */
[----:B------:R-:W-:Y:S01]  /*1350*/  MOV R10, R4 ;  /* 0x00000004000a7202 */ /* 0x000fe20000000f00 */
[----:B------:R-:W-:Y:S01]  /*1360*/  IMAD.U32 R4, RZ, RZ, UR14 ;  /* 0x0000000eff047e24 */ /* 0x000fe2000f8e00ff */
[----:B------:R-:W-:Y:S02]  /*1370*/  MOV R12, R6 ;  /* 0x00000006000c7202 */ /* 0x000fe40000000f00 */
[----:B------:R-:W-:Y:S01]  /*1380*/  MOV R5, UR15 ;  /* 0x0000000f00057c02 */ /* 0x000fe20008000f00 */
[-C--:B------:R-:W-:Y:S02]  /*1390*/  IMAD R6, R7, R4.reuse, RZ ;  /* 0x0000000407067224 */ /* 0x080fe400078e02ff */
[----:B------:R-:W-:-:S04]  /*13a0*/  IMAD.WIDE.U32 R12, R0, R4, R12 ;  /* 0x00000004000c7225 */ /* 0x000fc800078e000c */
[----:B--2---:R-:W-:Y:S01]  /*13b0*/  IMAD.U32 R2, RZ, RZ, UR6 ;  /* 0x00000006ff027e24 */ /* 0x004fe2000f8e00ff */
[----:B------:R-:W-:Y:S01]  /*13c0*/  MOV R3, UR7 ;  /* 0x0000000700037c02 */ /* 0x000fe20008000f00 */
[C---:B------:R-:W-:Y:S02]  /*13d0*/  IMAD R6, R0.reuse, R5, R6 ;  /* 0x0000000500067224 */ /* 0x040fe400078e0206 */
[-C--:B------:R-:W-:Y:S02]  /*13e0*/  IMAD R7, R7, R2.reuse, RZ ;  /* 0x0000000207077224 */ /* 0x080fe400078e02ff */
[----:B------:R-:W-:-:S04]  /*13f0*/  IMAD.WIDE.U32 R10, R0, R2, R10 ;  /* 0x00000002000a7225 */ /* 0x000fc800078e000a */
[----:B------:R-:W-:Y:S01]  /*1400*/  IMAD R7, R0, R3, R7 ;  /* 0x0000000300077224 */ /* 0x000fe200078e0207 */
[----:B------:R-:W-:Y:S01]  /*1410*/  SHF.R.S32.HI R0, RZ, 0x1f, R8 ;  /* 0x0000001fff007819 */ /* 0x000fe20000011408 */
[----:B------:R-:W-:Y:S01]  /*1420*/  IMAD.IADD R13, R13, 0x1, R6 ;  /* 0x000000010d0d7824 */ /* 0x000fe200078e0206 */
[----:B------:R-:W-:Y:S02]  /*1430*/  MOV R14, R10 ;  /* 0x0000000a000e7202 */ /* 0x000fe40000000f00 */
[----:B------:R-:W-:Y:S01]  /*1440*/  IADD3 R15, PT, PT, R11, R7, RZ ;  /* 0x000000070b0f7210 */ /* 0x000fe20007ffe0ff */
[C---:B-1----:R-:W-:Y:S02]  /*1450*/  IMAD R11, R0.reuse, UR10, RZ ;  /* 0x0000000a000b7c24 */ /* 0x042fe4000f8e02ff */
[----:B------:R-:W-:Y:S02]  /*1460*/  IMAD R7, R0, UR8, RZ ;  /* 0x0000000800077c24 */ /* 0x000fe4000f8e02ff */
[----:B------:R-:W-:-:S04]  /*1470*/  IMAD.WIDE.U32 R12, R8, UR8, R12 ;  /* 0x00000008080c7c25 */ /* 0x000fc8000f8e000c */
[C---:B------:R-:W-:Y:S02]  /*1480*/  IMAD R11, R8.reuse, UR11, R11 ;  /* 0x0000000b080b7c24 */ /* 0x040fe4000f8e020b */
[----:B------:R-:W-:-:S04]  /*1490*/  IMAD.WIDE.U32 R14, R8, UR10, R14 ;  /* 0x0000000a080e7c25 */ /* 0x000fc8000f8e000e */
[----:B------:R-:W-:Y:S01]  /*14a0*/  IMAD R7, R8, UR9, R7 ;  /* 0x0000000908077c24 */ /* 0x000fe2000f8e0207 */
[----:B------:R-:W-:Y:S02]  /*14b0*/  MOV R8, R12 ;  /* 0x0000000c00087202 */ /* 0x000fe40000000f00 */
[----:B------:R-:W-:Y:S01]  /*14c0*/  IADD3 R0, PT, PT, R15, R11, RZ ;  /* 0x0000000b0f007210 */ /* 0x000fe20007ffe0ff */
[----:B------:R-:W-:Y:S01]  /*14d0*/  IMAD.IADD R6, R13, 0x1, R7 ;  /* 0x000000010d067824 */ /* 0x000fe200078e0207 */
[----:B------:R-:W-:Y:S06]  /*14e0*/  BRA `(.L_x_2540) ;  /* 0x0000000400787947 */ /* 0x000fec0003800000 */
.L_x_2539:
        /* <DEDUP_REMOVED lines=15> */
.L_x_2541:
[----:B------:R-:W2:Y:S01]  /*15e0*/  LDC.64 R4, c[0x0][0x3b8] ;  /* 0x0000ee00ff047b82 */ /* 0x000ea20000000a00 */
[----:B------:R-:W-:-:S06]  /*15f0*/  UIADD3 UR6, UPT, UPT, UR8, UR9, URZ ;  /* 0x0000000908067290 */ /* 0x000fcc000fffe0ff */
[----:B--2---:R-:W-:Y:S02]  /*1600*/  IMAD R15, R5, UR6, RZ ;  /* 0x00000006050f7c24 */ /* 0x004fe4000f8e02ff */
[----:B-1----:R-:W-:-:S05]  /*1610*/  IMAD.WIDE.U32 R2, R4, UR6, RZ ;  /* 0x0000000604027c25 */ /* 0x002fca000f8e00ff */
[----:B------:R-:W-:Y:S02]  /*1620*/  IADD3 R15, PT, PT, R3, R15, RZ ;  /* 0x0000000f030f7210 */ /* 0x000fe40007ffe0ff */
[----:B------:R-:W-:Y:S02]  /*1630*/  MOV R14, R2 ;  /* 0x00000002000e7202 */ /* 0x000fe40000000f00 */
.L_x_2542:
        /* <DEDUP_REMOVED lines=14> */
.L_x_2543:
[----:B------:R-:W1:Y:S01]  /*1720*/  LDC.64 R2, c[0x0][0x3c0] ;  /* 0x0000f000ff027b82 */ /* 0x000e620000000a00 */
[----:B------:R-:W-:-:S06]  /*1730*/  UIADD3 UR8, UPT, UPT, UR8, UR9, URZ ;  /* 0x0000000908087290 */ /* 0x000fcc000fffe0ff */
[----:B-1---5:R-:W-:Y:S02]  /*1740*/  IMAD R7, R3, UR8, RZ ;  /* 0x0000000803077c24 */ /* 0x022fe4000f8e02ff */
[----:B------:R-:W-:-:S05]  /*1750*/  IMAD.WIDE.U32 R8, R2, UR8, RZ ;  /* 0x0000000802087c25 */ /* 0x000fca000f8e00ff */
[----:B------:R-:W-:Y:S02]  /*1760*/  IADD3 R7, PT, PT, R9, R7, RZ ;  /* 0x0000000709077210 */ /* 0x000fe40007ffe0ff */
[----:B------:R-:W-:-:S07]  /*1770*/  MOV R6, R8 ;  /* 0x0000000800067202 */ /* 0x000fce0000000f00 */
.L_x_2544:
[----:B------:R-:W1:Y:S01]  /*1780*/  LDC R9, c[0x0][0x3e8] ;  /* 0x0000fa00ff097b82 */ /* 0x000e620000000800 */
[----:B------:R-:W-:Y:S01]  /*1790*/  IMAD.U32 R8, RZ, RZ, UR28 ;  /* 0x0000001cff087e24 */ /* 0x000fe2000f8e00ff */
[----:B------:R-:W-:Y:S01]  /*17a0*/  MOV R18, R6 ;  /* 0x0000000600127202 */ /* 0x000fe20000000f00 */
[----:B------:R-:W-:Y:S01]  /*17b0*/  ULEA UR6, UR22, 0xffffff00, 0x8 ;  /* 0xffffff0016067891 */ /* 0x000fe2000f8e40ff */
[----:B------:R-:W-:Y:S02]  /*17c0*/  MOV R19, R7 ;  /* 0x0000000700137202 */ /* 0x000fe40000000f00 */
[----:B------:R-:W-:Y:S02]  /*17d0*/  CS2R R178, SRZ ;  /* 0x0000000000b27805 */ /* 0x000fe4000001ff00 */
[----:B------:R-:W-:Y:S01]  /*17e0*/  IABS R8, R8 ;  /* 0x0000000800087213 */ /* 0x000fe20000000000 */
[----:B------:R-:W-:Y:S01]  /*17f0*/  USHF.R.S32.HI UR7, URZ, 0x1f, UR6 ;  /* 0x0000001fff077899 */ /* 0x000fe20008011406 */
[----:B------:R-:W2:Y:S01]  /*1800*/  LDC.64 R6, c[0x0][0x3d0] ;  /* 0x0000f400ff067b82 */ /* 0x000ea20000000a00 */
[----:B------:R-:W-:-:S04]  /*1810*/  IMAD.WIDE.U32 R14, R4, UR6, R14 ;  /* 0x00000006040e7c25 */ /* 0x000fc8000f8e000e */
[----:B------:R-:W-:Y:S01]  /*1820*/  IMAD.WIDE.U32 R18, R2, UR6, R18 ;  /* 0x0000000602127c25 */ /* 0x000fe2000f8e0012 */
[----:B-1----:R-:W-:-:S04]  /*1830*/  IABS R0, R9 ;  /* 0x0000000900007213 */ /* 0x002fc80000000000 */
[----:B------:R-:W1:Y:S08]  /*1840*/  I2F.RP R16, R0 ;  /* 0x0000000000107306 */ /* 0x000e700000209400 */
[----:B-1----:R-:W1:Y:S02]  /*1850*/  MUFU.RCP R12, R16 ;  /* 0x00000010000c7308 */ /* 0x002e640000001000 */
[----:B-1----:R-:W-:-:S06]  /*1860*/  IADD3 R12, PT, PT, R12, 0xffffffe, RZ ;  /* 0x0ffffffe0c0c7810 */ /* 0x002fcc0007ffe0ff */
[----:B------:R-:W1:Y:S02]  /*1870*/  F2I.FTZ.U32.TRUNC.NTZ R13, R12 ;  /* 0x0000000c000d7305 */ /* 0x000e64000021f000 */
[----:B-1----:R-:W-:Y:S02]  /*1880*/  IADD3 R11, PT, PT, RZ, -R13, RZ ;  /* 0x8000000dff0b7210 */ /* 0x002fe40007ffe0ff */
[----:B------:R-:W-:-:S03]  /*1890*/  MOV R12, RZ ;  /* 0x000000ff000c7202 */ /* 0x000fc60000000f00 */
[----:B------:R-:W-:-:S04]  /*18a0*/  IMAD R10, R11, R0, RZ ;  /* 0x000000000b0a7224 */ /* 0x000fc800078e02ff */
[----:B------:R-:W-:-:S06]  /*18b0*/  IMAD.HI.U32 R13, R13, R10, R12 ;  /* 0x0000000a0d0d7227 */ /* 0x000fcc00078e000c */
[----:B------:R-:W-:-:S04]  /*18c0*/  IMAD.HI.U32 R16, R13, R8, RZ ;  /* 0x000000080d107227 */ /* 0x000fc800078e00ff */
[----:B------:R-:W-:-:S04]  /*18d0*/  IMAD.MOV R11, RZ, RZ, -R16 ;  /* 0x000000ffff0b7224 */ /* 0x000fc800078e0a10 */
[----:B------:R-:W-:Y:S02]  /*18e0*/  IMAD R11, R0, R11, R8 ;  /* 0x0000000b000b7224 */ /* 0x000fe400078e0208 */
[----:B------:R-:W-:-:S03]  /*18f0*/  IMAD R8, R2, UR7, RZ ;  /* 0x0000000702087c24 */ /* 0x000fc6000f8e02ff */
[----:B------:R-:W-:Y:S01]  /*1900*/  ISETP.GT.U32.AND P0, PT, R0, R11, PT ;  /* 0x0000000b0000720c */ /* 0x000fe20003f04070 */
[----:B------:R-:W-:-:S04]  /*1910*/  IMAD R8, R3, UR6, R8 ;  /* 0x0000000603087c24 */ /* 0x000fc8000f8e0208 */
[----:B------:R-:W-:-:S08]  /*1920*/  IMAD.IADD R19, R19, 0x1, R8 ;  /* 0x0000000113137824 */ /* 0x000fd000078e0208 */
[----:B------:R-:W-:Y:S01]  /*1930*/  @!P0 IADD3 R11, PT, PT, R11, -R0, RZ ;  /* 0x800000000b0b8210 */ /* 0x000fe20007ffe0ff */
[----:B------:R-:W-:-:S03]  /*1940*/  @!P0 VIADD R16, R16, 0x1 ;  /* 0x0000000110108836 */ /* 0x000fc60000000000 */
[----:B------:R-:W-:Y:S02]  /*1950*/  ISETP.GE.U32.AND P1, PT, R11, R0, PT ;  /* 0x000000000b00720c */ /* 0x000fe40003f26070 */
[----:B------:R-:W-:Y:S01]  /*1960*/  LOP3.LUT R0, R9, UR28, RZ, 0x3c, !PT ;  /* 0x0000001c09007c12 */ /* 0x000fe2000f8e3cff */
[----:B------:R-:W1:Y:S03]  /*1970*/  LDC.64 R10, c[0x0][0x3d8] ;  /* 0x0000f600ff0a7b82 */ /* 0x000e660000000a00 */
[----:B------:R-:W-:Y:S01]  /*1980*/  ISETP.GE.AND P0, PT, R0, RZ, PT ;  /* 0x000000ff0000720c */ /* 0x000fe20003f06270 */
[----:B------:R-:W-:-:S04]  /*1990*/  IMAD R0, R4, UR7, RZ ;  /* 0x0000000704007c24 */ /* 0x000fc8000f8e02ff */
[----:B------:R-:W-:Y:S02]  /*19a0*/  IMAD R0, R5, UR6, R0 ;  /* 0x0000000605007c24 */ /* 0x000fe4000f8e0200 */
[----:B------:R-:W-:Y:S01]  /*19b0*/  @P1 VIADD R16, R16, 0x1 ;  /* 0x0000000110101836 */ /* 0x000fe20000000000 */
[----:B------:R-:W-:Y:S02]  /*19c0*/  ISETP.NE.AND P1, PT, R9, RZ, PT ;  /* 0x000000ff0900720c */ /* 0x000fe40003f25270 */
[----:B------:R-:W-:Y:S02]  /*19d0*/  LOP3.LUT R9, RZ, R9, RZ, 0x33, !PT ;  /* 0x00000009ff097212 */ /* 0x000fe400078e33ff */
[----:B------:R-:W-:Y:S02]  /*19e0*/  MOV R12, R16 ;  /* 0x00000010000c7202 */ /* 0x000fe40000000f00 */
[----:B------:R-:W-:Y:S02]  /*19f0*/  IADD3 R15, PT, PT, R15, R0, RZ ;  /* 0x000000000f0f7210 */ /* 0x000fe40007ffe0ff */
[----:B------:R-:W-:-:S04]  /*1a00*/  @!P0 IADD3 R12, PT, PT, -R12, RZ, RZ ;  /* 0x000000ff0c0c8210 */ /* 0x000fc80007ffe1ff */
[----:B------:R-:W-:-:S04]  /*1a10*/  SEL R12, R9, R12, !P1 ;  /* 0x0000000c090c7207 */ /* 0x000fc80004800000 */
[----:B------:R-:W-:Y:S01]  /*1a20*/  SHF.R.S32.HI R13, RZ, 0x1f, R12 ;  /* 0x0000001fff0d7819 */ /* 0x000fe2000001140c */
[----:B-1----:R-:W-:-:S04]  /*1a30*/  IMAD.WIDE.U32 R18, R12, R10, R18 ;  /* 0x0000000a0c127225 */ /* 0x002fc800078e0012 */
[C---:B------:R-:W-:Y:S02]  /*1a40*/  IMAD R0, R13.reuse, R10, RZ ;  /* 0x0000000a0d007224 */ /* 0x040fe400078e02ff */
[-C--:B--2---:R-:W-:Y:S02]  /*1a50*/  IMAD R13, R13, R6.reuse, RZ ;  /* 0x000000060d0d7224 */ /* 0x084fe400078e02ff */
[C---:B------:R-:W-:Y:S02]  /*1a60*/  IMAD R0, R12.reuse, R11, R0 ;  /* 0x0000000b0c007224 */ /* 0x040fe400078e0200 */
[----:B------:R-:W-:Y:S01]  /*1a70*/  IMAD.WIDE.U32 R10, R12, R6, R14 ;  /* 0x000000060c0a7225 */ /* 0x000fe200078e000e */
[----:B------:R-:W-:-:S03]  /*1a80*/  MOV R14, R18 ;  /* 0x00000012000e7202 */ /* 0x000fc60000000f00 */
[----:B------:R-:W-:Y:S01]  /*1a90*/  IMAD R7, R12, R7, R13 ;  /* 0x000000070c077224 */ /* 0x000fe200078e020d */
[----:B------:R-:W-:Y:S01]  /*1aa0*/  MOV R8, R10 ;  /* 0x0000000a00087202 */ /* 0x000fe20000000f00 */
[----:B------:R-:W-:-:S03]  /*1ab0*/  IMAD.IADD R0, R19, 0x1, R0 ;  /* 0x0000000113007824 */ /* 0x000fc600078e0200 */
[----:B------:R-:W-:-:S07]  /*1ac0*/  IADD3 R6, PT, PT, R11, R7, RZ ;  /* 0x000000070b067210 */ /* 0x000fce0007ffe0ff */
.L_x_2540:
[----:B------:R-:W-:Y:S01]  /*1ad0*/  UISETP.NE.AND UP0, UPT, UR16, -0x1, UPT ;  /* 0xffffffff1000788c */ /* 0x000fe2000bf05270 */
[----:B------:R-:W-:Y:S01]  /*1ae0*/  IMAD.MOV.U32 R56, RZ, RZ, RZ ;  /* 0x000000ffff387224 */ /* 0x000fe200078e00ff */
[----:B------:R-:W1:Y:S01]  /*1af0*/  LDCU.64 UR10, c[0x0][0x3b0] ;  /* 0x00007600ff0a77ac */ /* 0x000e620008000a00 */
[----:B------:R-:W-:Y:S01]  /*1b00*/  IMAD.SHL.U32 R69, R68, 0x8, RZ ;  /* 0x0000000844457824 */ /* 0x000fe200078e00ff */
[----:B------:R-:W2:Y:S03]  /*1b10*/  LDCU.64 UR6, c[0x0][0x3c8] ;  /* 0x00007900ff0677ac */ /* 0x000ea60008000a00 */
[----:B------:R3:W5:Y:S01]  /*1b20*/  @P3 LDG.E R56, desc[UR4][R124.64] ;  /* 0x000000047c383981 */ /* 0x000762000c1e1900 */
[----:B------:R-:W-:Y:S01]  /*1b30*/  LOP3.LUT R12, R69, 0x18, RZ, 0xc0, !PT ;  /* 0x00000018450c7812 */ /* 0x000fe200078ec0ff */
[----:B------:R-:W-:Y:S01]  /*1b40*/  IMAD.MOV.U32 R121, RZ, RZ, RZ ;  /* 0x000000ffff797224 */ /* 0x000fe200078e00ff */
[----:B------:R-:W-:Y:S01]  /*1b50*/  USHF.R.S32.HI UR31, URZ, 0x1f, UR28 ;  /* 0x0000001fff1f7899 */ /* 0x000fe2000801141c */
[----:B------:R-:W4:Y:S01]  /*1b60*/  S2R R123, SR_CTAID.X ;  /* 0x00000000007b7919 */ /* 0x000f220000002500 */
[----:B------:R-:W3:Y:S01]  /*1b70*/  @!UP0 LDCU.64 UR8, c[0x0][0x398] ;  /* 0x00007300ff0887ac */ /* 0x000ee20008000a00 */
[----:B------:R-:W-:Y:S01]  /*1b80*/  IADD3 R18, P3, PT, R12, R8, RZ ;  /* 0x000000080c127210 */ /* 0x000fe20007f7e0ff */
[----:B------:R-:W-:Y:S01]  /*1b90*/  IMAD.SHL.U32 R67, R4, 0x20, RZ ;  /* 0x0000002004437824 */ /* 0x000fe200078e00ff */
[----:B------:R-:W-:Y:S01]  /*1ba0*/  IADD3 R14, P2, PT, R12, R14, RZ ;  /* 0x0000000e0c0e7210 */ /* 0x000fe20007f5e0ff */
[----:B------:R-:W-:Y:S01]  /*1bb0*/  USHF.R.S32.HI UR30, URZ, 0x1f, UR25 ;  /* 0x0000001fff1e7899 */ /* 0x000fe20008011419 */
[----:B------:R-:W-:Y:S01]  /*1bc0*/  IADD3.X R19, PT, PT, RZ, R6, RZ, P3, !PT ;  /* 0x00000006ff137210 */ /* 0x000fe20001ffe4ff */
[----:B------:R-:W-:Y:S01]  /*1bd0*/  USHF.L.U32 UR27, UR22, 0x8, URZ ;  /* 0x00000008161b7899 */ /* 0x000fe200080006ff */
[----:B------:R-:W-:Y:S01]  /*1be0*/  SHF.R.U32.HI R120, RZ, 0x2, R68 ;  /* 0x00000002ff787819 */ /* 0x000fe20000011644 */
[----:B-1----:R-:W-:Y:S01]  /*1bf0*/  @UP0 UIMAD.WIDE.U32 UR14, UR16, UR10, URZ ;  /* 0x0000000a100e02a5 */ /* 0x002fe2000f8e00ff */
[----:B------:R-:W-:Y:S01]  /*1c00*/  IADD3.X R15, PT, PT, RZ, R0, RZ, P2, !PT ;  /* 0x00000000ff0f7210 */ /* 0x000fe200017fe4ff */
[----:B------:R-:W-:Y:S01]  /*1c10*/  ULEA.HI UR30, UR30, UR25, URZ, 0x8 ;  /* 0x000000191e1e7291 */ /* 0x000fe2000f8f40ff */
[----:B------:R-:W-:Y:S01]  /*1c20*/  SHF.L.U32 R112, R68, 0x2, RZ ;  /* 0x0000000244707819 */ /* 0x000fe200000006ff */
[----:B--2---:R-:W-:Y:S01]  /*1c30*/  IMAD.U32 R6, RZ, RZ, UR6 ;  /* 0x00000006ff067e24 */ /* 0x004fe2000f8e00ff */
[----:B------:R-:W-:Y:S01]  /*1c40*/  SHF.L.U64.HI R66, R4, 0x5, R5 ;  /* 0x0000000504427819 */ /* 0x000fe20000010205 */
[----:B------:R-:W-:Y:S01]  /*1c50*/  IMAD.WIDE.U32 R14, R120, R2, R14 ;  /* 0x00000002780e7225 */ /* 0x000fe200078e000e */
[----:B------:R-:W-:Y:S01]  /*1c60*/  USHF.R.S32.HI UR30, URZ, 0x8, UR30 ;  /* 0x00000008ff1e7899 */ /* 0x000fe2000801141e */
[----:B------:R-:W-:Y:S01]  /*1c70*/  LOP3.LUT R112, R112, 0xc, RZ, 0xc0, !PT ;  /* 0x0000000c70707812 */ /* 0x000fe200078ec0ff */
[----:B------:R-:W-:Y:S01]  /*1c80*/  UIADD3 UR29, UPT, UPT, UR27, -0x100, URZ ;  /* 0xffffff001b1d7890 */ /* 0x000fe2000fffe0ff */
[C---:B------:R-:W-:Y:S01]  /*1c90*/  IMAD R71, R120.reuse, R3, R15 ;  /* 0x0000000378477224 */ /* 0x040fe200078e020f */
[----:B---3--:R-:W-:Y:S01]  /*1ca0*/  @!UP0 UIMAD.WIDE.U32 UR18, UR23, UR8, URZ ;  /* 0x00000008171282a5 */ /* 0x008fe2000f8e00ff */
[----:B------:R-:W-:Y:S01]  /*1cb0*/  IMAD.WIDE.U32 R18, R120, R4, R18 ;  /* 0x0000000478127225 */ /* 0x000fe200078e0012 */
[----:B------:R-:W-:-:S02]  /*1cc0*/  SHF.L.U32 R72, R14, 0x1, RZ ;  /* 0x000000010e487819 */ /* 0x000fc400000006ff */
[----:B------:R-:W-:Y:S01]  /*1cd0*/  @!UP0 UIMAD UR9, UR23, UR9, UR19 ;  /* 0x00000009170982a4 */ /* 0x000fe2000f8e0213 */
[----:B------:R-:W-:Y:S01]  /*1ce0*/  IMAD R75, R120, R5, R19 ;  /* 0x00000005784b7224 */ /* 0x000fe200078e0213 */
[----:B------:R-:W-:Y:S01]  /*1cf0*/  @UP0 UIMAD UR9, UR16, UR11, UR15 ;  /* 0x0000000b100902a4 */ /* 0x000fe2000f8e020f */
[----:B------:R-:W-:Y:S01]  /*1d00*/  IMAD.SHL.U32 R74, R18, 0x2, RZ ;  /* 0x00000002124a7824 */ /* 0x000fe200078e00ff */
[----:B------:R-:W-:Y:S01]  /*1d10*/  @!UP0 UMOV UR8, UR18 ;  /* 0x0000001200088c82 */ /* 0x000fe20008000000 */
[----:B------:R-:W-:Y:S01]  /*1d20*/  @UP0 UMOV UR8, UR14 ;  /* 0x0000000e00080c82 */ /* 0x000fe20008000000 */
[----:B------:R-:W-:Y:S01]  /*1d30*/  UISETP.LT.AND UP0, UPT, UR20, UR30, UPT ;  /* 0x0000001e1400728c */ /* 0x000fe2000bf01270 */
[----:B------:R-:W-:Y:S01]  /*1d40*/  IADD3 R10, P4, PT, R12, UR8, RZ ;  /* 0x000000080c0a7c10 */ /* 0x000fe2000ff9e0ff */
[----:B------:R-:W-:Y:S01]  /*1d50*/  UIMAD UR8, UR31, UR6, URZ ;  /* 0x000000061f0872a4 */ /* 0x000fe2000f8e02ff */
[----:B----4-:R-:W-:Y:S01]  /*1d60*/  IMAD.WIDE.U32 R122, R123, 0x40, R120 ;  /* 0x000000407b7a7825 */ /* 0x010fe200078e0078 */
[----:B------:R-:W-:Y:S01]  /*1d70*/  USEL UR30, UR20, UR30, !UP0 ;  /* 0x0000001e141e7287 */ /* 0x000fe2000c000000 */
[----:B------:R-:W-:Y:S01]  /*1d80*/  SHF.L.U64.HI R75, R18, 0x1, R75 ;  /* 0x00000001124b7819 */ /* 0x000fe2000001024b */
[----:B------:R-:W-:Y:S01]  /*1d90*/  UIMAD UR7, UR28, UR7, UR8 ;  /* 0x000000071c0772a4 */ /* 0x000fe2000f8e0208 */
[----:B------:R-:W-:Y:S01]  /*1da0*/  IMAD.X R11, RZ, RZ, UR9, P4 ;  /* 0x00000009ff0b7e24 */ /* 0x000fe2000a0e06ff */
[----:B------:R-:W-:Y:S01]  /*1db0*/  UISETP.GT.AND UP0, UPT, UR22, UR30, UPT ;  /* 0x0000001e1600728c */ /* 0x000fe2000bf04270 */
[----:B------:R-:W-:Y:S01]  /*1dc0*/  SHF.L.U64.HI R71, R14, 0x1, R71 ;  /* 0x000000010e477819 */ /* 0x000fe20000010247 */
[C---:B------:R-:W-:Y:S01]  /*1dd0*/  IMAD.SHL.U32 R65, R2.reuse, 0x20, RZ ;  /* 0x0000002002417824 */ /* 0x040fe200078e00ff */
[----:B------:R-:W-:Y:S01]  /*1de0*/  SHF.L.U64.HI R64, R2, 0x5, R3 ;  /* 0x0000000502407819 */ /* 0x000fe20000010203 */
[----:B------:R-:W-:Y:S01]  /*1df0*/  IMAD.WIDE.U32 R6, R6, UR28, R10 ;  /* 0x0000001c06067c25 */ /* 0x000fe2000f8e000a */
[----:B------:R-:W1:Y:S01]  /*1e00*/  LDCU.64 UR8, c[0x0][0x388] ;  /* 0x00007100ff0877ac */ /* 0x000e620008000a00 */
[----:B------:R-:W2:Y:S01]  /*1e10*/  LDC R11, c[0x0][0x450] ;  /* 0x00011400ff0b7b82 */ /* 0x000ea20000000800 */
[----:B------:R-:W-:Y:S01]  /*1e20*/  SHF.R.U32.HI R114, RZ, 0x1, R68 ;  /* 0x00000001ff727819 */ /* 0x000fe20000011644 */
[----:B------:R-:W-:Y:S01]  /*1e30*/  VIADD R15, R7, UR7 ;  /* 0x00000007070f7c36 */ /* 0x000fe20008000000 */
[----:B------:R-:W3:Y:S01]  /*1e40*/  LDCU.64 UR6, c[0x0][0x390] ;  /* 0x00007200ff0677ac */ /* 0x000ee20008000a00 */
[----:B------:R-:W-:Y:S01]  /*1e50*/  IMAD R7, R123, UR10, RZ ;  /* 0x0000000a7b077c24 */ /* 0x000fe2000f8e02ff */
[----:B------:R-:W-:Y:S01]  /*1e60*/  LOP3.LUT R116, R69, 0x20, RZ, 0xc0, !PT ;  /* 0x0000002045747812 */ /* 0x000fe200078ec0ff */
[----:B------:R-:W-:-:S02]  /*1e70*/  IMAD.MOV.U32 R14, RZ, RZ, R6 ;  /* 0x000000ffff0e7224 */ /* 0x000fc400078e0006 */
[C---:B------:R-:W-:Y:S02]  /*1e80*/  IMAD R7, R122.reuse, UR11, R7 ;  /* 0x0000000b7a077c24 */ /* 0x040fe4000f8e0207 */
[----:B------:R-:W-:-:S04]  /*1e90*/  IMAD.WIDE.U32 R122, R122, UR10, R14 ;  /* 0x0000000a7a7a7c25 */ /* 0x000fc8000f8e000e */
[----:B------:R-:W-:Y:S01]  /*1ea0*/  IMAD.IADD R70, R123, 0x1, R7 ;  /* 0x000000017b467824 */ /* 0x000fe200078e0207 */
[----:B-1----:R-:W-:Y:S02]  /*1eb0*/  IADD3 R74, P3, PT, R74, UR8, RZ ;  /* 0x000000084a4a7c10 */ /* 0x002fe4000ff7e0ff */
[----:B---3--:R-:W-:Y:S02]  /*1ec0*/  IADD3 R72, P2, PT, R72, UR6, RZ ;  /* 0x0000000648487c10 */ /* 0x008fe4000ff5e0ff */
[----:B------:R-:W-:Y:S02]  /*1ed0*/  IADD3.X R75, PT, PT, R75, UR9, RZ, P3, !PT ;  /* 0x000000094b4b7c10 */ /* 0x000fe40009ffe4ff */
[----:B--2---:R-:W-:Y:S01]  /*1ee0*/  LEA.HI R11, R11, R11, RZ, 0x1 ;  /* 0x0000000b0b0b7211 */ /* 0x004fe200078f08ff */
[----:B------:R-:W-:Y:S01]  /*1ef0*/  IMAD.MOV.U32 R176, RZ, RZ, R72 ;  /* 0x000000ffffb07224 */ /* 0x000fe200078e0048 */
[----:B------:R-:W-:Y:S01]  /*1f00*/  IADD3.X R71, PT, PT, R71, UR7, RZ, P2, !PT ;  /* 0x0000000747477c10 */ /* 0x000fe200097fe4ff */
[----:B------:R-:W-:Y:S01]  /*1f10*/  IMAD.MOV.U32 R159, RZ, RZ, R75 ;  /* 0x000000ffff9f7224 */ /* 0x000fe200078e004b */
[----:B------:R-:W-:-:S02]  /*1f20*/  SHF.R.S32.HI R11, RZ, 0x1, R11 ;  /* 0x00000001ff0b7819 */ /* 0x000fc4000001140b */
[----:B------:R-:W-:Y:S02]  /*1f30*/  MOV R158, R74 ;  /* 0x0000004a009e7202 */ /* 0x000fe40000000f00 */
[----:B------:R-:W-:Y:S01]  /*1f40*/  MOV R177, R71 ;  /* 0x0000004700b17202 */ /* 0x000fe20000000f00 */
[----:B------:R-:W-:-:S04]  /*1f50*/  IMAD R113, R120, R11, R112 ;  /* 0x0000000b78717224 */ /* 0x000fc800078e0270 */
[--C-:B------:R-:W-:Y:S01]  /*1f60*/  IMAD.IADD R112, R112, 0x1, R113.reuse ;  /* 0x0000000170707824 */ /* 0x100fe200078e0271 */
[----:B------:R-:W-:-:S04]  /*1f70*/  SHF.R.S32.HI R96, RZ, 0x1f, R113 ;  /* 0x0000001fff607819 */ /* 0x000fc80000011471 */
[----:B------:R-:W-:Y:S01]  /*1f80*/  SHF.R.S32.HI R95, RZ, 0x1f, R112 ;  /* 0x0000001fff5f7819 */ /* 0x000fe20000011470 */
[----:B------:R-:W-:Y:S06]  /*1f90*/  BRA.U !UP0, `(.L_x_2545) ;  /* 0x00000069089c7547 */ /* 0x000fec000b800000 */
[----:B------:R-:W1:Y:S01]  /*1fa0*/  LDC.64 R4, c[0x0][0x4a0] ;  /* 0x00012800ff047b82 */ /* 0x000e620000000a00 */
[----:B------:R-:W2:Y:S01]  /*1fb0*/  LDCU.128 UR8, c[0x0][0x490] ;  /* 0x00009200ff0877ac */ /* 0x000ea20008000c00 */
[----:B------:R-:W-:Y:S01]  /*1fc0*/  IMAD.MOV.U32 R13, RZ, RZ, RZ ;  /* 0x000000ffff0d7224 */ /* 0x000fe200078e00ff */
[----:B------:R-:W-:Y:S01]  /*1fd0*/  LOP3.LUT R59, R59, 0xffffffef, RZ, 0xc0, !PT ;  /* 0xffffffef3b3b7812 */ /* 0x000fe200078ec0ff */
[----:B------:R-:W-:Y:S01]  /*1fe0*/  @!P0 IMAD.MOV R16, RZ, RZ, -R16 ;  /* 0x000000ffff108224 */ /* 0x000fe200078e0a10 */
[----:B------:R-:W3:Y:S01]  /*1ff0*/  LDCU.128 UR16, c[0x0][0x4b0] ;  /* 0x00009600ff1077ac */ /* 0x000ee20008000c00 */
[----:B-----5:R-:W-:Y:S01]  /*2000*/  VIADD R56, R56, UR29 ;  /* 0x0000001d38387c36 */ /* 0x020fe20008000000 */
[----:B------:R-:W-:Y:S01]  /*2010*/  SHF.L.U32 R99, R11, 0x6, RZ ;  /* 0x000000060b637819 */ /* 0x000fe200000006ff */
        /* <DEDUP_REMOVED lines=13> */
[----:B------:R-:W2:Y:S01]  /*20f0*/  LDCU.64 UR10, c[0x0][0x4d0] ;  /* 0x00009a00ff0a77ac */ /* 0x000ea20008000a00 */
        /* <DEDUP_REMOVED lines=11> */
[----:B------:R-:W3:Y:S01]  /*21b0*/  LDCU UR34, c[0x0][0x450] ;  /* 0x00008a00ff2277ac */ /* 0x000ee20008000800 */
[----:B----4-:R-:W-:-:S02]  /*21c0*/  SHF.L.U32 R84, R2, 0x8, RZ ;  /* 0x0000000802547819 */ /* 0x010fc400000006ff */
[----:B------:R-:W-:Y:S01]  /*21d0*/  IMAD.WIDE.U32 R14, R4, UR29, R14 ;  /* 0x0000001d040e7c25 */ /* 0x000fe2000f8e000e */
[----:B------:R-:W-:Y:S01]  /*21e0*/  IADD3 R4, P0, PT, R120, -UR25, RZ ;  /* 0x8000001978047c10 */ /* 0x000fe2000ff1e0ff */
[----:B------:R-:W4:Y:S01]  /*21f0*/  LDCU.U8 UR36, c[0x0][0x533] ;  /* 0x0000a660ff2477ac */ /* 0x000f220008000000 */
[----:B------:R-:W-:Y:S01]  /*2200*/  SHF.L.U64.HI R86, R2, 0x5, R3 ;  /* 0x0000000502567819 */ /* 0x000fe20000010203 */
[----:B------:R-:W-:Y:S01]  /*2210*/  IMAD R19, R0, UR23, R19 ;  /* 0x0000001700137c24 */ /* 0x000fe2000f8e0213 */
[----:B------:R-:W-:Y:S01]  /*2220*/  IADD3 R15, PT, PT, R15, UR7, RZ ;  /* 0x000000070f0f7c10 */ /* 0x000fe2000fffe0ff */
[----:B------:R-:W-:Y:S01]  /*2230*/  IMAD R0, R2, UR6, RZ ;  /* 0x0000000602007c24 */ /* 0x000fe2000f8e02ff */
[----:B------:R-:W-:Y:S01]  /*2240*/  USHF.R.S32.HI UR6, URZ, 0x1f, UR25 ;  /* 0x0000001fff067899 */ /* 0x000fe20008011419 */
[----:B------:R-:W-:Y:S01]  /*2250*/  IMAD R7, R5, UR12, RZ ;  /* 0x0000000c05077c24 */ /* 0x000fe2000f8e02ff */
[----:B------:R-:W-:Y:S01]  /*2260*/  UMOV UR37, URZ ;  /* 0x000000ff00257c82 */ /* 0x000fe20008000000 */
[----:B------:R-:W-:Y:S01]  /*2270*/  IMAD.WIDE.U32 R8, R16, UR12, R14 ;  /* 0x0000000c10087c25 */ /* 0x000fe2000f8e000e */
[----:B------:R-:W-:Y:S01]  /*2280*/  USHF.L.U32 UR32, UR16, 0x8, URZ ;  /* 0x0000000810207899 */ /* 0x000fe200080006ff */
[----:B------:R-:W-:-:S02]  /*2290*/  SHF.R.S32.HI R92, RZ, 0x1f, R103 ;  /* 0x0000001fff5c7819 */ /* 0x000fc40000011467 */
[----:B------:R-:W-:Y:S01]  /*22a0*/  IMAD R6, R16, UR13, R7 ;  /* 0x0000000d10067c24 */ /* 0x000fe2000f8e0207 */
[----:B------:R-:W-:Y:S01]  /*22b0*/  SHF.R.S32.HI R90, RZ, 0x1f, R102 ;  /* 0x0000001fff5a7819 */ /* 0x000fe20000011466 */
[----:B------:R-:W-:Y:S01]  /*22c0*/  IMAD R0, R3, UR29, R0 ;  /* 0x0000001d03007c24 */ /* 0x000fe2000f8e0200 */
[----:B------:R-:W-:Y:S01]  /*22d0*/  SHF.R.S32.HI R89, RZ, 0x1f, R101 ;  /* 0x0000001fff597819 */ /* 0x000fe20000011465 */
[----:B------:R-:W-:Y:S01]  /*22e0*/  IMAD.WIDE.U32 R18, R2, UR29, R18 ;  /* 0x0000001d02127c25 */ /* 0x000fe2000f8e0012 */
[----:B------:R-:W1:Y:S03]  /*22f0*/  LDCU.64 UR12, c[0x0][0x4e0] ;  /* 0x00009c00ff0c77ac */ /* 0x000e660008000a00 */
[----:B------:R-:W-:Y:S01]  /*2300*/  IMAD R5, R5, UR18, RZ ;  /* 0x0000001205057c24 */ /* 0x000fe2000f8e02ff */
[----:B----4-:R-:W-:Y:S01]  /*2310*/  UISETP.NE.AND UP1, UPT, UR36, URZ, UPT ;  /* 0x000000ff2400728c */ /* 0x010fe2000bf25270 */
[----:B------:R-:W-:Y:S01]  /*2320*/  IMAD.IADD R7, R9, 0x1, R6 ;  /* 0x0000000109077824 */ /* 0x000fe200078e0206 */
[----:B------:R-:W-:Y:S01]  /*2330*/  MOV R6, R8 ;  /* 0x0000000800067202 */ /* 0x000fe20000000f00 */
[----:B------:R-:W-:-:S02]  /*2340*/  IMAD.IADD R19, R19, 0x1, R0 ;  /* 0x0000000113137824 */ /* 0x000fc400078e0200 */
[----:B------:R-:W-:Y:S01]  /*2350*/  IMAD.X R9, RZ, RZ, ~UR6, P0 ;  /* 0x80000006ff097e24 */ /* 0x000fe200080e06ff */
[----:B------:R-:W4:Y:S01]  /*2360*/  LDCU.64 UR6, c[0x0][0x488] ;  /* 0x00009100ff0677ac */ /* 0x000f220008000a00 */
[C---:B------:R-:W-:Y:S01]  /*2370*/  IMAD R14, R16.reuse, UR19, R5 ;  /* 0x00000013100e7c24 */ /* 0x040fe2000f8e0205 */
[----:B------:R-:W-:Y:S01]  /*2380*/  SHF.R.S32.HI R5, RZ, 0x1f, R56 ;  /* 0x0000001fff057819 */ /* 0x000fe20000011438 */
[----:B------:R-:W-:Y:S01]  /*2390*/  IMAD.WIDE.U32 R16, R16, UR18, R18 ;  /* 0x0000001210107c25 */ /* 0x000fe2000f8e0012 */
[C---:B------:R-:W-:Y:S01]  /*23a0*/  IADD3 R78, P0, PT, R56.reuse, R112, RZ ;  /* 0x00000070384e7210 */ /* 0x040fe20007f1e0ff */
[----:B------:R-:W-:Y:S01]  /*23b0*/  USHF.L.U64.HI UR18, UR16, 0x6, UR17 ;  /* 0x0000000610127899 */ /* 0x000fe20008010211 */
[----:B------:R-:W-:Y:S01]  /*23c0*/  IADD3 R56, P1, PT, R56, R113, RZ ;  /* 0x0000007138387210 */ /* 0x000fe20007f3e0ff */
[----:B------:R-:W-:Y:S01]  /*23d0*/  IMAD R77, R9, UR16, RZ ;  /* 0x00000010094d7c24 */ /* 0x000fe2000f8e02ff */
[----:B------:R-:W-:Y:S01]  /*23e0*/  IADD3 R15, PT, PT, R17, R14, RZ ;  /* 0x0000000e110f7210 */ /* 0x000fe20007ffe0ff */
[C---:B------:R-:W-:Y:S01]  /*23f0*/  IMAD.X R79, R5.reuse, 0x1, R95, P0 ;  /* 0x00000001054f7824 */ /* 0x040fe200000e065f */
[----:B------:R-:W-:Y:S01]  /*2400*/  IADD3.X R5, PT, PT, R5, R96, RZ, P1, !PT ;  /* 0x0000006005057210 */ /* 0x000fe20000ffe4ff */
[C---:B------:R-:W-:Y:S01]  /*2410*/  IMAD R77, R4.reuse, UR17, R77 ;  /* 0x00000011044d7c24 */ /* 0x040fe2000f8e024d */
[----:B---3--:R-:W-:Y:S01]  /*2420*/  MOV R17, UR34 ;  /* 0x0000002200117c02 */ /* 0x008fe20008000f00 */
[----:B------:R-:W-:Y:S01]  /*2430*/  IMAD.WIDE.U32 R6, R4, UR16, R6 ;  /* 0x0000001004067c25 */ /* 0x000fe2000f8e0006 */
[----:B------:R-:W-:Y:S01]  /*2440*/  SHF.L.U64.HI R0, R56, 0x1, R5 ;  /* 0x0000000138007819 */ /* 0x000fe20000010205 */
[----:B------:R-:W-:Y:S01]  /*2450*/  USHF.L.U32 UR19, UR16, 0x6, URZ ;  /* 0x0000000610137899 */ /* 0x000fe200080006ff */
[----:B------:R-:W-:Y:S01]  /*2460*/  SHF.L.U64.HI R79, R78, 0x1, R79 ;  /* 0x000000014e4f7819 */ /* 0x000fe2000001024f */
[-C--:B------:R-:W-:Y:S01]  /*2470*/  IMAD R9, R9, R2.reuse, RZ ;  /* 0x0000000209097224 */ /* 0x080fe200078e02ff */
[----:B------:R-:W-:Y:S01]  /*2480*/  LEA R76, P2, R6, UR8, 0x1 ;  /* 0x00000008064c7c11 */ /* 0x000fe2000f8408ff */
[----:B------:R-:W-:Y:S01]  /*2490*/  IMAD.MOV.U32 R14, RZ, RZ, R16 ;  /* 0x000000ffff0e7224 */ /* 0x000fe200078e0010 */
[----:B------:R-:W-:Y:S01]  /*24a0*/  IADD3 R77, PT, PT, R7, R77, RZ ;  /* 0x0000004d074d7210 */ /* 0x000fe20007ffe0ff */
[C---:B------:R-:W-:Y:S01]  /*24b0*/  IMAD R9, R4.reuse, R3, R9 ;  /* 0x0000000304097224 */ /* 0x040fe200078e0209 */
[----:B------:R-:W-:Y:S01]  /*24c0*/  UIMAD UR16, UR22, -0x100, UR25 ;  /* 0xffffff00161078a4 */ /* 0x000fe2000f8e0219 */
[----:B------:R-:W-:Y:S01]  /*24d0*/  IMAD.WIDE.U32 R4, R4, R2, R14 ;  /* 0x0000000204047225 */ /* 0x000fe200078e000e */
[----:B------:R-:W-:Y:S01]  /*24e0*/  LEA.HI.X R77, R6, UR9, R77, 0x1, P2 ;  /* 0x00000009064d7c11 */ /* 0x000fe200090f0c4d */
[----:B------:R-:W-:-:S02]  /*24f0*/  UIMAD UR17, UR22, -0x100, UR24 ;  /* 0xffffff00161178a4 */ /* 0x000fc4000f8e0218 */
[----:B------:R-:W-:Y:S01]  /*2500*/  IMAD.SHL.U32 R78, R78, 0x2, RZ ;  /* 0x000000024e4e7824 */ /* 0x000fe200078e00ff */
[----:B----4-:R-:W-:Y:S01]  /*2510*/  LEA R10, P2, R4, UR6, 0x1 ;  /* 0x00000006040a7c11 */ /* 0x010fe2000f8408ff */
[----:B------:R-:W-:Y:S02]  /*2520*/  IMAD.IADD R9, R5, 0x1, R9 ;  /* 0x0000000105097824 */ /* 0x000fe400078e0209 */
[----:B------:R-:W-:Y:S01]  /*2530*/  IMAD.SHL.U32 R56, R56, 0x2, RZ ;  /* 0x0000000238387824 */ /* 0x000fe200078e00ff */
[----:B------:R-:W-:Y:S01]  /*2540*/  IADD3 R80, P1, PT, R78, UR14, RZ ;  /* 0x0000000e4e507c10 */ /* 0x000fe2000ff3e0ff */
[C---:B------:R-:W-:Y:S01]  /*2550*/  IMAD R100, R11.reuse, 0xe0, RZ ;  /* 0x000000e00b647824 */ /* 0x040fe200078e02ff */
[----:B------:R-:W-:Y:S01]  /*2560*/  LEA.HI.X R9, R4, UR7, R9, 0x1, P2 ;  /* 0x0000000704097c11 */ /* 0x000fe200090f0c09 */
[----:B------:R-:W-:Y:S01]  /*2570*/  IMAD.SHL.U32 R97, R11, 0x80, RZ ;  /* 0x000000800b617824 */ /* 0x000fe200078e00ff */
[----:B------:R-:W-:Y:S01]  /*2580*/  IADD3 R14, P0, PT, R56, UR14, RZ ;  /* 0x0000000e380e7c10 */ /* 0x000fe2000ff1e0ff */
[----:B------:R-:W-:Y:S01]  /*2590*/  IMAD.SHL.U32 R87, R2, 0x20, RZ ;  /* 0x0000002002577824 */ /* 0x000fe200078e00ff */
[----:B------:R-:W-:Y:S01]  /*25a0*/  ISETP.GE.AND P2, PT, R12, UR35, PT ;  /* 0x000000230c007c0c */ /* 0x000fe2000bf46270 */
[C---:B------:R-:W-:Y:S01]  /*25b0*/  VIADD R110, R120.reuse, 0x20 ;  /* 0x00000020786e7836 */ /* 0x040fe20000000000 */
[C---:B------:R-:W-:Y:S01]  /*25c0*/  IADD3.X R81, PT, PT, R79.reuse, UR15, RZ, P1, !PT ;  /* 0x0000000f4f517c10 */ /* 0x040fe20008ffe4ff */
[----:B------:R-:W-:Y:S01]  /*25d0*/  VIADD R108, R120, 0x60 ;  /* 0x00000060786c7836 */ /* 0x000fe20000000000 */
[----:B--2---:R-:W-:Y:S01]  /*25e0*/  IADD3 R78, P1, PT, R78, UR10, RZ ;  /* 0x0000000a4e4e7c10 */ /* 0x004fe2000ff3e0ff */
[----:B------:R-:W-:Y:S01]  /*25f0*/  VIADD R107, R120, 0x80 ;  /* 0x00000080786b7836 */ /* 0x000fe20000000000 */
[----:B------:R-:W-:Y:S01]  /*2600*/  IADD3.X R15, PT, PT, R0, UR15, RZ, P0, !PT ;  /* 0x0000000f000f7c10 */ /* 0x000fe200087fe4ff */
[----:B------:R-:W-:Y:S01]  /*2610*/  VIADD R105, R120, 0xc0 ;  /* 0x000000c078697836 */ /* 0x000fe20000000000 */
[----:B------:R-:W-:Y:S01]  /*2620*/  IADD3 R56, P0, PT, R56, UR10, RZ ;  /* 0x0000000a38387c10 */ /* 0x000fe2000ff1e0ff */
[----:B------:R-:W-:Y:S01]  /*2630*/  VIADD R104, R120, 0xe0 ;  /* 0x000000e078687836 */ /* 0x000fe20000000000 */
[----:B------:R-:W-:Y:S01]  /*2640*/  IADD3.X R79, PT, PT, R79, UR11, RZ, P1, !PT ;  /* 0x0000000b4f4f7c10 */ /* 0x000fe20008ffe4ff */
[----:B------:R-:W-:Y:S01]  /*2650*/  IMAD.U32 R98, RZ, RZ, UR29 ;  /* 0x0000001dff627e24 */ /* 0x000fe2000f8e00ff */
[----:B-1----:R-:W-:Y:S01]  /*2660*/  ISETP.GE.AND P1, PT, R12, UR33, PT ;  /* 0x000000210c007c0c */ /* 0x002fe2000bf26270 */
[----:B------:R-:W1:Y:S01]  /*2670*/  LDCU.64 UR6, c[0x0][0x3b8] ;  /* 0x00007700ff0677ac */ /* 0x000e620008000a00 */
[----:B------:R-:W-:-:S02]  /*2680*/  IADD3.X R57, PT, PT, R0, UR11, RZ, P0, !PT ;  /* 0x0000000b00397c10 */ /* 0x000fc400087fe4ff */
[----:B------:R-:W-:Y:S01]  /*2690*/  IADD3 R85, P0, PT, RZ, -UR37, RZ ;  /* 0x80000025ff557c10 */ /* 0x000fe2000ff1e0ff */
[----:B------:R-:W2:Y:S01]  /*26a0*/  LDCU.64 UR14, c[0x0][0x3c0] ;  /* 0x00007800ff0e77ac */ /* 0x000ea20008000a00 */
[----:B------:R-:W-:Y:S02]  /*26b0*/  @P2 LOP3.LUT R59, R59, 0x10, RZ, 0xfc, !PT ;  /* 0x000000103b3b2812 */ /* 0x000fe400078efcff */
[----:B------:R-:W-:Y:S01]  /*26c0*/  IADD3.X R82, PT, PT, RZ, ~UR32, RZ, P0, !PT ;  /* 0x80000020ff527c10 */ /* 0x000fe200087fe4ff */
[----:B------:R-:W-:Y:S01]  /*26d0*/  IMAD.X R84, RZ, RZ, ~R84, P0 ;  /* 0x000000ffff547224 */ /* 0x000fe200000e0e54 */
[----:B------:R-:W-:Y:S01]  /*26e0*/  LOP3.LUT R59, R59, 0xffffffdf, RZ, 0xc0, !PT ;  /* 0xffffffdf3b3b7812 */ /* 0x000fe200078ec0ff */
[----:B------:R-:W3:Y:S01]  /*26f0*/  LDCU.128 UR8, c[0x0][0x3a0] ;  /* 0x00007400ff0877ac */ /* 0x000ee20008000c00 */
[C---:B------:R-:W-:Y:S02]  /*2700*/  SHF.R.S64 R83, R85.reuse, 0x1f, R82 ;  /* 0x0000001f55537819 */ /* 0x040fe40000001052 */
[----:B------:R-:W-:Y:S01]  /*2710*/  SHF.R.S64 R85, R85, 0x1f, R84 ;  /* 0x0000001f55557819 */ /* 0x000fe20000001054 */
[----:B------:R-:W-:Y:S01]  /*2720*/  UMOV UR32, UR22 ;  /* 0x0000001600207c82 */ /* 0x000fe20008000000 */
[----:B------:R-:W-:-:S02]  /*2730*/  @P1 LOP3.LUT R59, R59, 0x20, RZ, 0xfc, !PT ;  /* 0x000000203b3b1812 */ /* 0x000fc400078efcff */
[----:B------:R-:W-:Y:S02]  /*2740*/  SHF.R.S32.HI R91, RZ, 0x1f, R97 ;  /* 0x0000001fff5b7819 */ /* 0x000fe40000011461 */
[----:B------:R-:W-:Y:S02]  /*2750*/  SHF.R.S32.HI R88, RZ, 0x1f, R100 ;  /* 0x0000001fff587819 */ /* 0x000fe40000011464 */
[----:B------:R-:W-:Y:S02]  /*2760*/  SHF.R.S32.HI R82, RZ, 0x1f, R82 ;  /* 0x0000001fff527819 */ /* 0x000fe40000011452 */
[----:B-12---:R-:W-:-:S07]  /*2770*/  SHF.R.S32.HI R84, RZ, 0x1f, R84 ;  /* 0x0000001fff547819 */ /* 0x006fce0000011454 */
.L_x_2583:
[C---:B------:R-:W-:Y:S01]  /*2780*/  LOP3.LUT P0, RZ, R59.reuse, 0x10, RZ, 0xc0, !PT ;  /* 0x000000103bff7812 */ /* 0x040fe2000780c0ff */
[----:B------:R-:W-:Y:S01]  /*2790*/  UIADD3 UR17, UPT, UPT, UR17, 0x100, URZ ;  /* 0x0000010011117890 */ /* 0x000fe2000fffe0ff */
[C---:B------:R-:W-:Y:S01]  /*27a0*/  LOP3.LUT P5, RZ, R59.reuse, 0x20, RZ, 0xc0, !PT ;  /* 0x000000203bff7812 */ /* 0x040fe200078ac0ff */
[----:B------:R-:W-:Y:S01]  /*27b0*/  UIADD3 UR16, UPT, UPT, UR16, 0x100, URZ ;  /* 0x0000010010107890 */ /* 0x000fe2000fffe0ff */
[----:B------:R-:W-:Y:S01]  /*27c0*/  LOP3.LUT R59, R59, 0xffffffef, RZ, 0xc0, !PT ;  /* 0xffffffef3b3b7812 */ /* 0x000fe200078ec0ff */
[----:B------:R-:W-:Y:S01]  /*27d0*/  UIADD3 UR32, UPT, UPT, UR32, -0x1, URZ ;  /* 0xffffffff20207890 */ /* 0x000fe2000fffe0ff */
[----:B------:R-:W-:Y:S01]  /*27e0*/  BSSY.RECONVERGENT B1, `(.L_x_2546) ;  /* 0x00005c2000017945 */ /* 0x000fe20003800200 */
[----:B------:R-:W-:Y:S01]  /*27f0*/  ISETP.GE.OR P2, PT, R120, UR17, P0 ;  /* 0x0000001178007c0c */ /* 0x000fe20008746670 */
[----:B------:R-:W-:Y:S01]  /*2800*/  IMAD.MOV.U32 R118, RZ, RZ, R98 ;  /* 0x000000ffff767224 */ /* 0x000fe200078e0062 */
[----:B------:R-:W-:Y:S01]  /*2810*/  ISETP.GE.OR P1, PT, R110, UR17, P0 ;  /* 0x000000116e007c0c */ /* 0x000fe20008726670 */
[----:B------:R-:W-:Y:S01]  /*2820*/  VIADD R98, R98, 0xffffff00 ;  /* 0xffffff0062627836 */ /* 0x000fe20000000000 */
[----:B------:R-:W-:Y:S02]  /*2830*/  ISETP.LT.OR P2, PT, R120, UR16, P2 ;  /* 0x0000001078007c0c */ /* 0x000fe40009741670 */
[C---:B------:R-:W-:Y:S02]  /*2840*/  ISETP.GE.OR P0, PT, R109.reuse, UR17, P5 ;  /* 0x000000116d007c0c */ /* 0x040fe4000af06670 */
[----:B------:R-:W-:Y:S02]  /*2850*/  ISETP.LT.OR P4, PT, R110, UR16, P1 ;  /* 0x000000106e007c0c */ /* 0x000fe40008f81670 */
[----:B------:R-:W-:Y:S02]  /*2860*/  ISETP.LT.OR P6, PT, R109, UR16, P0 ;  /* 0x000000106d007c0c */ /* 0x000fe400087c1670 */
[C---:B------:R-:W-:Y:S02]  /*2870*/  ISETP.GE.OR P0, PT, R108.reuse, UR17, P5 ;  /* 0x000000116c007c0c */ /* 0x040fe4000af06670 */
[----:B------:R-:W-:Y:S02]  /*2880*/  @P5 LOP3.LUT R59, R59, 0x10, RZ, 0xfc, !PT ;  /* 0x000000103b3b5812 */ /* 0x000fe400078efcff */
[----:B------:R-:W-:Y:S01]  /*2890*/  ISETP.LT.OR P3, PT, R108, UR16, P0 ;  /* 0x000000106c007c0c */ /* 0x000fe20008761670 */
[----:B------:R-:W2:Y:S01]  /*28a0*/  @!P2 LDG.E.128 R28, desc[UR4][R76.64] ;  /* 0x000000044c1ca981 */ /* 0x000ea2000c1e1d00 */
[C---:B------:R-:W-:Y:S01]  /*28b0*/  LEA R18, P0, R65.reuse, R72, 0x1 ;  /* 0x0000004841127211 */ /* 0x040fe200078008ff */
[----:B------:R-:W-:Y:S01]  /*28c0*/  @!P2 IMAD.MOV.U32 R73, RZ, RZ, R71 ;  /* 0x000000ffff49a224 */ /* 0x000fe200078e0047 */
[----:B------:R-:W-:Y:S02]  /*28d0*/  P2R R55, PR, RZ, 0x10 ;  /* 0x00000010ff377803 */ /* 0x000fe40000000000 */
[----:B------:R-:W-:Y:S01]  /*28e0*/  LEA.HI.X R19, R65, R71, R64, 0x1, P0 ;  /* 0x0000004741137211 */ /* 0x000fe200000f0c40 */
[----:B------:R-:W1:Y:S01]  /*28f0*/  @!P6 LDC.64 R6, c[0x0][0x3c0] ;  /* 0x0000f000ff06eb82 */ /* 0x000e620000000a00 */
[----:B------:R-:W-:Y:S02]  /*2900*/  LOP3.LUT R59, R59, 0xfffffffe, RZ, 0xc0, !PT ;  /* 0xfffffffe3b3b7812 */ /* 0x000fe400078ec0ff */
[----:B------:R-:W-:Y:S03]  /*2910*/  P2R R0, PR, RZ, 0x4 ;  /* 0x00000004ff007803 */ /* 0x000fe60000000000 */
[----:B------:R-:W-:Y:S02]  /*2920*/  @P3 LOP3.LUT R59, R59, 0x1, RZ, 0xfc, !PT ;  /* 0x000000013b3b3812 */ /* 0x000fe400078efcff */
[----:B----4-:R-:W4:Y:S02]  /*2930*/  @!P3 LDC.64 R4, c[0x0][0x4b0] ;  /* 0x00012c00ff04bb82 */ /* 0x010f240000000a00 */
[----:B------:R-:W-:Y:S06]  /*2940*/  LOP3.LUT R59, R59, 0xfffffffd, RZ, 0xc0, !PT ;  /* 0xfffffffd3b3b7812 */ /* 0x000fec00078ec0ff */
[----:B------:R-:W5:Y:S01]  /*2950*/  @!P3 LDC.64 R2, c[0x0][0x3c0] ;  /* 0x0000f000ff02bb82 */ /* 0x000f620000000a00 */
[----:B--2---:R-:W-:Y:S01]  /*2960*/  @!P2 STG.E.128 desc[UR4][R72.64], R28 ;  /* 0x0000001c4800a986 */ /* 0x004fe2000c101d04 */
[----:B-1----:R-:W-:Y:S02]  /*2970*/  @!P6 LEA R40, P0, R6, R18, 0x6 ;  /* 0x000000120628e211 */ /* 0x002fe400078030ff */
[----:B------:R-:W-:Y:S02]  /*2980*/  ISETP.GE.AND P2, PT, R104, UR16, PT ;  /* 0x0000001068007c0c */ /* 0x000fe4000bf46270 */
[----:B------:R-:W-:Y:S02]  /*2990*/  @!P6 LEA.HI.X R41, R6, R19, R7, 0x6, P0 ;  /* 0x000000130629e211 */ /* 0x000fe400000f3407 */
[----:B------:R-:W-:Y:S04]  /*29a0*/  IADD3 R32, P0, PT, R76, UR19, RZ ;  /* 0x000000134c207c10 */ /* 0x000fe8000ff1e0ff */
[----:B------:R-:W-:Y:S02]  /*29b0*/  IADD3.X R33, PT, PT, R77, UR18, RZ, P0, !PT ;  /* 0x000000124d217c10 */ /* 0x000fe400087fe4ff */
[C---:B----4-:R-:W-:Y:S03]  /*29c0*/  @!P3 LEA R20, P0, R4.reuse, R32, 0x7 ;  /* 0x000000200414b211 */ /* 0x050fe600078038ff */
[----:B------:R-:W2:Y:S01]  /*29d0*/  @!P4 LDG.E.128 R24, desc[UR4][R32.64] ;  /* 0x000000042018c981 */ /* 0x000ea2000c1e1d00 */
[----:B------:R-:W-:Y:S02]  /*29e0*/  @!P3 LEA.HI.X R21, R4, R33, R5, 0x7, P0 ;  /* 0x000000210415b211 */ /* 0x000fe400000f3c05 */
[C---:B-----5:R-:W-:Y:S04]  /*29f0*/  @!P3 LEA R38, P0, R2.reuse, R18, 0x7 ;  /* 0x000000120226b211 */ /* 0x060fe800078038ff */
[----:B------:R-:W-:Y:S02]  /*2a00*/  @!P3 LEA.HI.X R39, R2, R19, R3, 0x7, P0 ;  /* 0x000000130227b211 */ /* 0x000fe400000f3c03 */
[C---:B------:R-:W-:Y:S04]  /*2a10*/  ISETP.GE.OR P0, PT, R106.reuse, UR17, P5 ;  /* 0x000000116a007c0c */ /* 0x040fe8000af06670 */
[----:B------:R-:W-:Y:S11]  /*2a20*/  ISETP.LT.OR P3, PT, R106, UR16, P0 ;  /* 0x000000106a007c0c */ /* 0x000ff60008761670 */
[----:B------:R-:W-:Y:S02]  /*2a30*/  @!UPT UIADD3 URZ, UPT, UPT, URZ, URZ, URZ ;  /* 0x000000fffffff290 */ /* 0x000fe4000fffe0ff */
[----:B------:R-:W1:Y:S01]  /*2a40*/  @!P3 LDC.64 R2, c[0x0][0x4b0] ;  /* 0x00012c00ff02bb82 */ /* 0x000e620000000a00 */
[----:B------:R-:W-:Y:S04]  /*2a50*/  @P3 LOP3.LUT R59, R59, 0x2, RZ, 0xfc, !PT ;  /* 0x000000023b3b3812 */ /* 0x000fe800078efcff */
[----:B------:R-:W-:Y:S02]  /*2a60*/  LOP3.LUT P1, RZ, R59, 0x1, RZ, 0xc0, !PT ;  /* 0x000000013bff7812 */ /* 0x000fe4000782c0ff */
        /* <DEDUP_REMOVED lines=8> */
[----:B--2---:R1:W-:Y:S03]  /*2af0*/  @!P4 STG.E.128 desc[UR4][R18.64], R24 ;  /* 0x000000181200c986 */ /* 0x0043e6000c101d04 */
[----:B------:R-:W-:Y:S02]  /*2b00*/  ISETP.LT.OR P4, PT, R107, UR16, P0 ;  /* 0x000000106b007c0c */ /* 0x000fe40008781670 */
[C---:B------:R-:W-:Y:S01]  /*2b10*/  ISETP.GE.OR P0, PT, R105.reuse, UR17, P5 ;  /* 0x0000001169007c0c */ /* 0x040fe2000af06670 */
[----:B------:R-:W2:Y:S03]  /*2b20*/  @!P6 LDG.E.128 R4, desc[UR4][R42.64] ;  /* 0x000000042a04e981 */ /* 0x000ea6000c1e1d00 */
[----:B------:R-:W-:Y:S02]  /*2b30*/  ISETP.LT.OR P5, PT, R105, UR16, P0 ;  /* 0x0000001069007c0c */ /* 0x000fe400087a1670 */
[----:B------:R-:W-:Y:S05]  /*2b40*/  ISETP.GE.AND P0, PT, R104, UR17, PT ;  /* 0x0000001168007c0c */ /* 0x000fea000bf06270 */
[----:B------:R-:W4:Y:S02]  /*2b50*/  @!P4 LDC.64 R2, c[0x0][0x4b0] ;  /* 0x00012c00ff02cb82 */ /* 0x000f240000000a00 */
[----:B----4-:R-:W-:Y:S04]  /*2b60*/  @!P4 IMAD.WIDE.U32 R44, R2, 0xc0, R32 ;  /* 0x000000c0022cc825 */ /* 0x010fe800078e0020 */
[----:B------:R-:W-:Y:S04]  /*2b70*/  @!P4 IMAD R3, R3, 0xc0, RZ ;  /* 0x000000c00303c824 */ /* 0x000fe800078e02ff */
[----:B------:R-:W-:Y:S02]  /*2b80*/  @!P4 IMAD.IADD R45, R45, 0x1, R3 ;  /* 0x000000012d2dc824 */ /* 0x000fe400078e0203 */
[----:B------:R-:W4:Y:S02]  /*2b90*/  @!P4 LDC.64 R2, c[0x0][0x3c0] ;  /* 0x0000f000ff02cb82 */ /* 0x000f240000000a00 */
[----:B----4-:R-:W-:Y:S02]  /*2ba0*/  @!P4 IMAD R3, R3, 0xc0, RZ ;  /* 0x000000c00303c824 */ /* 0x010fe400078e02ff */
[----:B-1----:R-:W-:Y:S04]  /*2bb0*/  @!P4 IMAD.WIDE.U32 R24, R2, 0xc0, R18 ;  /* 0x000000c00218c825 */ /* 0x002fe800078e0012 */
[----:B------:R-:W-:Y:S02]  /*2bc0*/  @!P4 IMAD.IADD R25, R25, 0x1, R3 ;  /* 0x000000011919c824 */ /* 0x000fe400078e0203 */
[----:B------:R-:W1:Y:S02]  /*2bd0*/  @!P5 LDC.64 R2, c[0x0][0x4b0] ;  /* 0x00012c00ff02db82 */ /* 0x000e640000000a00 */
[----:B-1----:R-:W-:Y:S01]  /*2be0*/  @!P5 IMAD R3, R3, 0x140, RZ ;  /* 0x000001400303d824 */ /* 0x002fe200078e02ff */
[----:B--2---:R1:W-:Y:S06]  /*2bf0*/  @!P6 STG.E.128 desc[UR4][R40.64], R4 ;  /* 0x000000042800e986 */ /* 0x0043ec000c101d04 */
[----:B------:R-:W2:Y:S06]  /*2c00*/  @!P1 LDG.E.128 R20, desc[UR4][R20.64] ;  /* 0x0000000414149981 */ /* 0x000eac000c1e1d00 */
[----:B--2---:R2:W-:Y:S06]  /*2c10*/  @!P1 STG.E.128 desc[UR4][R38.64], R20 ;  /* 0x0000001426009986 */ /* 0x0045ec000c101d04 */
[----:B-1----:R-:W4:Y:S01]  /*2c20*/  @!P4 LDG.E.128 R4, desc[UR4][R44.64] ;  /* 0x000000042c04c981 */ /* 0x002f22000c1e1d00 */
[----:B--2---:R-:W-:Y:S04]  /*2c30*/  @!P5 IMAD.WIDE.U32 R20, R2, 0x140, R32 ;  /* 0x000001400214d825 */ /* 0x004fe800078e0020 */
[----:B------:R-:W-:Y:S01]  /*2c40*/  @!P5 IMAD.IADD R21, R21, 0x1, R3 ;  /* 0x000000011515d824 */ /* 0x000fe200078e0203 */
[----:B----4-:R1:W-:Y:S02]  /*2c50*/  @!P4 STG.E.128 desc[UR4][R24.64], R4 ;  /* 0x000000041800c986 */ /* 0x0103e4000c101d04 */
        /* <DEDUP_REMOVED lines=29> */
[----:B------:R-:W-:Y:S02]  /*2e30*/  LOP3.LUT P3, RZ, R59, 0x2, RZ, 0xc0, !PT ;  /* 0x000000023bff7812 */ /* 0x000fe4000786c0ff */
[----:B-1----:R-:W4:Y:S01]  /*2e40*/  @!P2 LDG.E.128 R4, desc[UR4][R8.64] ;  /* 0x000000040804a981 */ /* 0x002f22000c1e1d00 */
[----:B------:R-:W-:Y:S02]  /*2e50*/  LEA.HI.X R33, R87, R9, R86, 0x1, P0 ;  /* 0x0000000957217211 */ /* 0x000fe400000f0c56 */
[C---:B------:R-:W-:Y:S04]  /*2e60*/  LEA R18, P0, R67.reuse, R74, 0x1 ;  /* 0x0000004a43127211 */ /* 0x040fe800078008ff */
[----:B------:R-:W-:Y:S01]  /*2e70*/  LEA.HI.X R19, R67, R75, R66, 0x1, P0 ;  /* 0x0000004b43137211 */ /* 0x000fe200000f0c42 */
[----:B----4-:R1:W-:Y:S01]  /*2e80*/  @!P2 STG.E.128 desc[UR4][R74.64], R4 ;  /* 0x000000044a00a986 */ /* 0x0103e2000c101d04 */
[C---:B--2---:R-:W-:Y:S02]  /*2e90*/  @!P6 LEA R28, P0, R2.reuse, R32, 0x6 ;  /* 0x00000020021ce211 */ /* 0x044fe400078030ff */
[----:B------:R-:W-:Y:S02]  /*2ea0*/  LOP3.LUT P2, RZ, R59, 0x1, RZ, 0xc0, !PT ;  /* 0x000000013bff7812 */ /* 0x000fe4000784c0ff */
[----:B------:R-:W-:Y:S02]  /*2eb0*/  @!P6 LEA.HI.X R29, R2, R33, R3, 0x6, P0 ;  /* 0x00000021021de211 */ /* 0x000fe400000f3403 */
[----:B------:R-:W2:Y:S02]  /*2ec0*/  @!P6 LDC.64 R2, c[0x0][0x3b8] ;  /* 0x0000ee00ff02eb82 */ /* 0x000ea40000000a00 */
[C---:B--2---:R-:W-:Y:S04]  /*2ed0*/  @!P6 LEA R34, P0, R2.reuse, R18, 0x6 ;  /* 0x000000120222e211 */ /* 0x044fe800078030ff */
[----:B------:R-:W-:Y:S03]  /*2ee0*/  @!P6 LEA.HI.X R35, R2, R19, R3, 0x6, P0 ;  /* 0x000000130223e211 */ /* 0x000fe600000f3403 */
[----:B------:R-:W2:Y:S01]  /*2ef0*/  @!P2 LDC.64 R2, c[0x0][0x4a8] ;  /* 0x00012a00ff02ab82 */ /* 0x000ea20000000a00 */
[----:B------:R-:W-:Y:S11]  /*2f00*/  ISETP.NE.AND P0, PT, R55, RZ, PT ;  /* 0x000000ff3700720c */ /* 0x000ff60003f05270 */
[----:B------:R-:W-:Y:S02]  /*2f10*/  @!UPT UIADD3 URZ, UPT, UPT, URZ, URZ, URZ ;  /* 0x000000fffffff290 */ /* 0x000fe4000fffe0ff */
[----:B------:R-:W4:Y:S05]  /*2f20*/  @!P0 LDG.E.128 R24, desc[UR4][R32.64] ;  /* 0x0000000420188981 */ /* 0x000f2a000c1e1d00 */
[----:B----4-:R-:W-:Y:S01]  /*2f30*/  @!P0 STG.E.128 desc[UR4][R18.64], R24 ;  /* 0x0000001812008986 */ /* 0x010fe2000c101d04 */
        /* <DEDUP_REMOVED lines=18> */
[----:B------:R2:W4:Y:S02]  /*3060*/  @!P4 LDG.E.128 R24, desc[UR4][R4.64] ;  /* 0x000000040418c981 */ /* 0x000524000c1e1d00 */
        /* <DEDUP_REMOVED lines=9> */
[----:B----4-:R2:W-:Y:S05]  /*3100*/  @!P4 STG.E.128 desc[UR4][R28.64], R24 ;  /* 0x000000181c00c986 */ /* 0x0105ea000c101d04 */
[----:B------:R-:W4:Y:S01]  /*3110*/  @!P3 LDG.E.128 R20, desc[UR4][R30.64] ;  /* 0x000000041e14b981 */ /* 0x000f22000c1e1d00 */
[----:B--2---:R-:W-:Y:S01]  /*3120*/  @!P3 LEA R28, P0, R4, R18, 0x8 ;  /* 0x00000012041cb211 */ /* 0x004fe200078040ff */
[----:B------:R-:W-:Y:S03]  /*3130*/  @!P5 IMAD.WIDE.U32 R24, R2, 0x140, R18 ;  /* 0x000001400218d825 */ /* 0x000fe600078e0012 */
[----:B------:R-:W-:Y:S01]  /*3140*/  @!P3 LEA.HI.X R29, R4, R19, R5, 0x8, P0 ;  /* 0x00000013041db211 */ /* 0x000fe200000f4405 */
[----:B------:R-:W-:Y:S04]  /*3150*/  @!P5 IMAD.IADD R25, R25, 0x1, R3 ;  /* 0x000000011919d824 */ /* 0x000fe800078e0203 */
[----:B----4-:R2:W-:Y:S05]  /*3160*/  @!P3 STG.E.128 desc[UR4][R28.64], R20 ;  /* 0x000000141c00b986 */ /* 0x0105ea000c101d04 */
[----:B------:R-:W4:Y:S05]  /*3170*/  @!P5 LDG.E.128 R4, desc[UR4][R6.64] ;  /* 0x000000040604d981 */ /* 0x000f2a000c1e1d00 */
[----:B----4-:R2:W-:Y:S01]  /*3180*/  @!P5 STG.E.128 desc[UR4][R24.64], R4 ;  /* 0x000000041800d986 */ /* 0x0105e2000c101d04 */
        /* <DEDUP_REMOVED lines=12> */
.L_x_2547:
        /* <DEDUP_REMOVED lines=22> */
[----:B------:R-:W4:Y:S08]  /*33b0*/  LDG.E.128 R20, desc[UR4][R8.64] ;  /* 0x0000000408147981 */ /* 0x000f30000c1e1d00 */
[----:B------:R-:W5:Y:S06]  /*33c0*/  @!P0 LDG.E.64 R34, desc[UR4][R56.64] ;  /* 0x0000000438228981 */ /* 0x000f6c000c1e1b00 */
[----:B------:R-:W2:Y:S01]  /*33d0*/  @!P0 LDG.E.64 R18, desc[UR4][R14.64] ;  /* 0x000000040e128981 */ /* 0x000ea2000c1e1b00 */
[--C-:B-----5:R-:W-:Y:S01]  /*33e0*/  @!P0 HADD2.F32 R29, -RZ, R34.reuse.H0_H0 ;  /* 0x20000022ff1d8230 */ /* 0x120fe20000004100 */
[----:B----4-:R-:W-:Y:S01]  /*33f0*/  @!P0 MOV R25, R20 ;  /* 0x0000001400198202 */ /* 0x010fe20000000f00 */
        /* <DEDUP_REMOVED lines=43> */
.L_x_2551:
[----:B---3--:R-:W-:Y:S05]  /*36b0*/  BSYNC.RECONVERGENT B0 ;  /* 0x0000000000007941 */ /* 0x008fea0003800200 */
.L_x_2550:
        /* <DEDUP_REMOVED lines=54> */
.L_x_2553:
[----:B------:R-:W-:Y:S05]  /*3a20*/  BSYNC.RECONVERGENT B0 ;  /* 0x0000000000007941 */ /* 0x000fea0003800200 */
.L_x_2552:
        /* <DEDUP_REMOVED lines=60> */
.L_x_2555:
[----:B------:R-:W-:Y:S05]  /*3df0*/  BSYNC.RECONVERGENT B0 ;  /* 0x0000000000007941 */ /* 0x000fea0003800200 */
.L_x_2554:
[----:B------:R-:W-:Y:S01]  /*3e00*/  LOP3.LUT P0, RZ, R59, 0x1, RZ, 0xc0, !PT ;  /* 0x000000013bff7812 */ /* 0x000fe2000780c0ff */
        /* <DEDUP_REMOVED lines=61> */
.L_x_2557:
[----:B------:R-:W-:Y:S05]  /*41e0*/  BSYNC.RECONVERGENT B0 ;  /* 0x0000000000007941 */ /* 0x000fea0003800200 */
.L_x_2556:
        /* <DEDUP_REMOVED lines=62> */
.L_x_2559:
[----:B------:R-:W-:Y:S05]  /*45d0*/  BSYNC.RECONVERGENT B0 ;  /* 0x0000000000007941 */ /* 0x000fea0003800200 */
.L_x_2558:
[----:B------:R-:W-:Y:S01]  /*45e0*/  LOP3.LUT P0, RZ, R59, 0x2, RZ, 0xc0, !PT ;  /* 0x000000023bff7812 */ /* 0x000fe2000780c0ff */
        /* <DEDUP_REMOVED lines=61> */
.L_x_2561:
[----:B------:R-:W-:Y:S05]  /*49c0*/  BSYNC.RECONVERGENT B0 ;  /* 0x0000000000007941 */ /* 0x000fea0003800200 */
.L_x_2560:
        /* <DEDUP_REMOVED lines=62> */
.L_x_2563:
[----:B------:R-:W-:Y:S05]  /*4db0*/  BSYNC.RECONVERGENT B0 ;  /* 0x0000000000007941 */ /* 0x000fea0003800200 */
.L_x_2562:
        /* <DEDUP_REMOVED lines=62> */
.L_x_2565:
[----:B------:R-:W-:Y:S05]  /*51a0*/  BSYNC.RECONVERGENT B0 ;  /* 0x0000000000007941 */ /* 0x000fea0003800200 */
.L_x_2564:
[----:B-1----:R-:W1:Y:S01]  /*51b0*/  LDC R17, c[0x0][0x450] ;  /* 0x00011400ff117b82 */ /* 0x002e620000000800 */
[----:B--2---:R-:W-:Y:S05]  /*51c0*/  IMAD.U32 R3, R38, -0x80, RZ ;  /* 0xffffff8026037824 */ /* 0x004fea00078e00ff */
[C---:B------:R-:W-:Y:S02]  /*51d0*/  LEA R14, P1, R3.reuse, R14, 0x1 ;  /* 0x0000000e030e7211 */ /* 0x040fe400078208ff */
[C---:B------:R-:W-:Y:S02]  /*51e0*/  LEA R56, P0, R3.reuse, R56, 0x1 ;  /* 0x0000003803387211 */ /* 0x040fe400078008ff */
[C---:B------:R-:W-:Y:S02]  /*51f0*/  LEA.HI.X.SX32 R15, R3.reuse, R15, 0x1, P1 ;  /* 0x0000000f030f7211 */ /* 0x040fe400008f0eff */
[----:B------:R-:W-:Y:S01]  /*5200*/  LEA.HI.X.SX32 R57, R3, R57, 0x1, P0 ;  /* 0x0000003903397211 */ /* 0x000fe200000f0eff */
[----:B------:R-:W-:Y:S05]  /*5210*/  BRA `(.L_x_2548) ;  /* 0x0000003000787947 */ /* 0x000fea0003800000 */
.L_x_2549:
[----:B------:R-:W-:Y:S01]  /*5220*/  LEA R22, P0, R87, R10, 0x1 ;  /* 0x0000000a57167211 */ /* 0x000fe200078008ff */
[----:B------:R-:W-:Y:S01]  /*5230*/  BSSY.RECONVERGENT B0, `(.L_x_2566) ;  /* 0x0000065000007945 */ /* 0x000fe20003800200 */
[----:B------:R-:W-:Y:S02]  /*5240*/  LOP3.LUT P1, RZ, R59, 0x10, RZ, 0xc0, !PT ;  /* 0x000000103bff7812 */ /* 0x000fe4000782c0ff */
        /* <DEDUP_REMOVED lines=21> */
[----:B------:R-:W4:Y:S01]  /*53a0*/  @!P0 LDG.E.128 R24, desc[UR4][R40.64] ;  /* 0x0000000428188981 */ /* 0x000f22000c1e1d00 */
[----:B------:R-:W-:Y:S02]  /*53b0*/  @!P0 PLOP3.LUT P2, PT, P1, PT, PT, 0x80, 0x8 ;  /* 0x000000000008881c */ /* 0x000fe40000f4f070 */
[----:B------:R-:W-:Y:S02]  /*53c0*/  @!P0 IADD3 R128, P1, PT, R115, R78, RZ ;  /* 0x0000004e73808210 */ /* 0x000fe40007f3e0ff */
[----:B------:R-:W-:Y:S04]  /*53d0*/  @!P0 SHF.L.U64.HI R58, R117, 0x1, R58 ;  /* 0x00000001753a8819 */ /* 0x000fe8000001023a */
[C---:B------:R-:W-:Y:S02]  /*53e0*/  @!P0 IADD3.X R129, PT, PT, R58.reuse, R79, RZ, P1, !PT ;  /* 0x0000004f3a818210 */ /* 0x040fe40000ffe4ff */
[----:B------:R-:W-:Y:S04]  /*53f0*/  @!P0 IADD3 R42, P1, PT, R115, R80, RZ ;  /* 0x00000050732a8210 */ /* 0x000fe80007f3e0ff */
[----:B------:R-:W5:Y:S01]  /*5400*/  @!P0 LDG.E.128 R128, desc[UR4][R128.64] ;  /* 0x0000000480808981 */ /* 0x000f62000c1e1d00 */
[----:B------:R-:W-:Y:S07]  /*5410*/  @!P0 IADD3.X R43, PT, PT, R58, R81, RZ, P1, !PT ;  /* 0x000000513a2b8210 */ /* 0x000fee0000ffe4ff */
[----:B------:R1:W3:Y:S01]  /*5420*/  @!P0 LDG.E.128 R48, desc[UR4][R42.64] ;  /* 0x000000042a308981 */ /* 0x0002e2000c1e1d00 */
[--C-:B----4-:R-:W-:Y:S01]  /*5430*/  @!P0 HADD2.F32 R39, -RZ, R24.reuse.H0_H0 ;  /* 0x20000018ff278230 */ /* 0x110fe20000004100 */
        /* <DEDUP_REMOVED lines=18> */
[--C-:B---3--:R-:W-:Y:S02]  /*5560*/  @!P0 HADD2.F32 R38, -RZ, R48.reuse.H0_H0 ;  /* 0x20000030ff268230 */ /* 0x108fe40000004100 */
        /* <DEDUP_REMOVED lines=49> */
.L_x_2567:
[----:B---3--:R-:W-:Y:S05]  /*5880*/  BSYNC.RECONVERGENT B0 ;  /* 0x0000000000007941 */ /* 0x008fea0003800200 */
.L_x_2566:
        /* <DEDUP_REMOVED lines=93> */
.L_x_2569:
[----:B------:R-:W-:Y:S05]  /*5e60*/  BSYNC.RECONVERGENT B0 ;  /* 0x0000000000007941 */ /* 0x000fea0003800200 */
.L_x_2568:
        /* <DEDUP_REMOVED lines=97> */
.L_x_2571:
[----:B------:R-:W-:Y:S05]  /*6480*/  BSYNC.RECONVERGENT B0 ;  /* 0x0000000000007941 */ /* 0x000fea0003800200 */
.L_x_2570:
[----:B------:R-:W-:Y:S01]  /*6490*/  LOP3.LUT P0, RZ, R59, 0x1, RZ, 0xc0, !PT ;  /* 0x000000013bff7812 */ /* 0x000fe2000780c0ff */
        /* <DEDUP_REMOVED lines=97> */
.L_x_2573:
[----:B------:R-:W-:Y:S05]  /*6ab0*/  BSYNC.RECONVERGENT B0 ;  /* 0x0000000000007941 */ /* 0x000fea0003800200 */
.L_x_2572:
        /* <DEDUP_REMOVED lines=98> */
.L_x_2575:
[----:B------:R-:W-:Y:S05]  /*70e0*/  BSYNC.RECONVERGENT B0 ;  /* 0x0000000000007941 */ /* 0x000fea0003800200 */
.L_x_2574:
[C---:B------:R-:W-:Y:S01]  /*70f0*/  LOP3.LUT P1, RZ, R59.reuse, 0x2, RZ, 0xc0, !PT ;  /* 0x000000023bff7812 */ /* 0x040fe2000782c0ff */
[----:B------:R-:W-:Y:S01]  /*7100*/  BSSY.RECONVERGENT B0, `(.L_x_2576) ;  /* 0x0000063000007945 */ /* 0x000fe20003800200 */
[----:B------:R-:W-:Y:S04]  /*7110*/  LOP3.LUT P0, RZ, R59, 0x10, RZ, 0xc0, !PT ;  /* 0x000000103bff7812 */ /* 0x000fe8000780c0ff */
        /* <DEDUP_REMOVED lines=97> */
.L_x_2577:
[----:B------:R-:W-:Y:S05]  /*7730*/  BSYNC.RECONVERGENT B0 ;  /* 0x0000000000007941 */ /* 0x000fea0003800200 */
.L_x_2576:
        /* <DEDUP_REMOVED lines=98> */
.L_x_2579:
[----:B------:R-:W-:Y:S05]  /*7d60*/  BSYNC.RECONVERGENT B0 ;  /* 0x0000000000007941 */ /* 0x000fea0003800200 */
.L_x_2578:
[----:B------:R-:W-:Y:S04]  /*7d70*/  BSSY.RECONVERGENT B0, `(.L_x_2580) ;  /* 0x0000062000007945 */ /* 0x000fe80003800200 */
        /* <DEDUP_REMOVED lines=97> */
.L_x_2581:
[----:B------:R-:W-:Y:S05]  /*8390*/  BSYNC.RECONVERGENT B0 ;  /* 0x0000000000007941 */ /* 0x000fea0003800200 */
.L_x_2580:
[----:B------:R-:W1:Y:S01]  /*83a0*/  LDC R17, c[0x0][0x450] ;  /* 0x00011400ff117b82 */ /* 0x000e620000000800 */
[----:B--2---:R-:W-:Y:S05]  /*83b0*/  IMAD.U32 R115, R115, -0x80, RZ ;  /* 0xffffff8073737824 */ /* 0x004fea00078e00ff */
[C---:B------:R-:W-:Y:S02]  /*83c0*/  LEA R80, P1, R115.reuse, R80, 0x1 ;  /* 0x0000005073507211 */ /* 0x040fe400078208ff */
[C---:B------:R-:W-:Y:S02]  /*83d0*/  LEA R78, P0, R115.reuse, R78, 0x1 ;  /* 0x0000004e734e7211 */ /* 0x040fe400078008ff */
[C---:B------:R-:W-:Y:S02]  /*83e0*/  LEA.HI.X.SX32 R81, R115.reuse, R81, 0x1, P1 ;  /* 0x0000005173517211 */ /* 0x040fe400008f0eff */
[----:B------:R-:W-:Y:S09]  /*83f0*/  LEA.HI.X.SX32 R79, R115, R79, 0x1, P0 ;  /* 0x0000004f734f7211 */ /* 0x000ff200000f0eff */
.L_x_2548:
[----:B---3--:R-:W-:Y:S05]  /*8400*/  BSYNC.RECONVERGENT B1 ;  /* 0x0000000000017941 */ /* 0x008fea0003800200 */
.L_x_2546:
[----:B------:R-:W-:Y:S04]  /*8410*/  ISETP.NE.U32.AND P0, PT, RZ, UR12, PT ;  /* 0x0000000cff007c0c */ /* 0x000fe8000bf05070 */
[----:B------:R-:W-:Y:S11]  /*8420*/  ISETP.NE.AND.EX P0, PT, RZ, UR13, PT, P0 ;  /* 0x0000000dff007c0c */ /* 0x000ff6000bf05300 */
[----:B------:R-:W-:Y:S02]  /*8430*/  @!UPT UIADD3 URZ, UPT, UPT, URZ, URZ, URZ ;  /* 0x000000fffffff290 */ /* 0x000fe4000fffe0ff */
[----:B------:R-:W3:Y:S01]  /*8440*/  @!P0 LDC R2, c[0x0][0x3c0] ;  /* 0x0000f000ff028b82 */ /* 0x000ee20000000800 */
[----:B------:R-:W-:Y:S07]  /*8450*/  @!P0 IMAD.MOV.U32 R3, RZ, RZ, RZ ;  /* 0x000000ffff038224 */ /* 0x000fee00078e00ff */
[----:B------:R-:W5:Y:S01]  /*8460*/  @!P0 LDC R0, c[0x0][0x3b8] ;  /* 0x0000ee00ff008b82 */ /* 0x000f620000000800 */
[----:B------:R-:W-:Y:S01]  /*8470*/  @!P0 IADD3 R3, P1, PT, RZ, -R3, RZ ;  /* 0x80000003ff038210 */ /* 0x000fe20007f3e0ff */
[----:B-----5:R-:W-:Y:S02]  /*8480*/  @!P0 IMAD.SHL.U32 R0, R0, 0x100, RZ ;  /* 0x0000010000008824 */ /* 0x020fe400078e00ff */
[----:B---3--:R-:W-:Y:S02]  /*8490*/  @!P0 IMAD.SHL.U32 R2, R2, 0x100, RZ ;  /* 0x0000010002028824 */ /* 0x008fe400078e00ff */
        /* <DEDUP_REMOVED lines=16> */
[----:B-1----:R-:W4:Y:S02]  /*85a0*/  MUFU.RCP R8, R18 ;  /* 0x0000001200087308 */ /* 0x002f240000001000 */
[----:B----4-:R-:W-:Y:S08]  /*85b0*/  VIADD R20, R8, 0xffffffe ;  /* 0x0ffffffe08147836 */ /* 0x010ff00000000000 */
        /* <DEDUP_REMOVED lines=63> */
.L_x_2582:
[----:B------:R-:W-:Y:S01]  /*89b0*/  UISETP.GT.AND UP0, UPT, UR32, UR30, UPT ;  /* 0x0000001e2000728c */ /* 0x000fe2000bf04270 */
[----:B------:R-:W-:Y:S02]  /*89c0*/  IADD3 R76, P1, PT, R76, R83, RZ ;  /* 0x000000534c4c7210 */ /* 0x000fe40007f3e0ff */
[----:B------:R-:W-:Y:S03]  /*89d0*/  IADD3 R10, P0, PT, R10, R85, RZ ;  /* 0x000000550a0a7210 */ /* 0x000fe60007f1e0ff */
[----:B------:R-:W-:Y:S02]  /*89e0*/  IMAD.X R77, R77, 0x1, R82, P1 ;  /* 0x000000014d4d7824 */ /* 0x000fe400008e0652 */
[----:B------:R-:W-:Y:S01]  /*89f0*/  IMAD.X R9, R9, 0x1, R84, P0 ;  /* 0x0000000109097824 */ /* 0x000fe200000e0654 */
[----:B------:R-:W-:Y:S07]  /*8a00*/  BRA.U UP0, `(.L_x_2583) ;  /* 0xffffff9d005c7547 */ /* 0x000fee000b83ffff */
.L_x_2545:
        /* <DEDUP_REMOVED lines=31> */
.L_x_2588:
[----:B------:R1:W-:Y:S02]  /*8c00*/  STS.128 [R3], RZ ;  /* 0x000000ff03007388 */ /* 0x0003e40000000c00 */
.L_x_2587:
[----:B------:R-:W-:Y:S05]  /*8c10*/  BSYNC.RECONVERGENT B0 ;  /* 0x0000000000007941 */ /* 0x000fea0003800200 */
.L_x_2586:
[----:B------:R-:W-:-:S04]  /*8c20*/  IADD3 R30, PT, PT, R120, 0x20, RZ ;  /* 0x00000020781e7810 */ /* 0x000fc80007ffe0ff */
[----:B------:R-:W-:-:S13]  /*8c30*/  ISETP.GE.AND P0, PT, R30, UR7, PT ;  /* 0x000000071e007c0c */ /* 0x000fda000bf06270 */
        /* <DEDUP_REMOVED lines=12> */
.L_x_2585:
[----:B------:R-:W1:Y:S02]  /*8d00*/  LDCU.64 UR8, c[0x0][0x470] ;  /* 0x00008e00ff0877ac */ /* 0x000e640008000a00 */
[----:B-1----:R-:W-:-:S04]  /*8d10*/  ISETP.NE.U32.AND P0, PT, RZ, UR8, PT ;  /* 0x00000008ff007c0c */ /* 0x002fc8000bf05070 */
[----:B------:R-:W-:Y:S01]  /*8d20*/  ISETP.NE.AND.EX P0, PT, RZ, UR9, PT, P0 ;  /* 0x00000009ff007c0c */ /* 0x000fe2000bf05300 */
[----:B------:R-:W-:Y:S01]  /*8d30*/  UMOV UR10, URZ ;  /* 0x000000ff000a7c82 */ /* 0x000fe20008000000 */
[----:B------:R-:W1:Y:S01]  /*8d40*/  LDCU.U8 UR7, c[0x0][0x533] ;  /* 0x0000a660ff0777ac */ /* 0x000e620008000000 */
[----:B------:R-:W2:Y:S10]  /*8d50*/  LDCU.64 UR8, c[0x0][0x380] ;  /* 0x00007000ff0877ac */ /* 0x000eb40008000a00 */
[----:B------:R-:W3:Y:S01]  /*8d60*/  @P0 LDG.E R124, desc[UR4][R124.64] ;  /* 0x000000047c7c0981 */ /* 0x000ee2000c1e1900 */
[----:B------:R-:W-:Y:S01]  /*8d70*/  IMAD.SHL.U32 R27, R11, 0x20, RZ ;  /* 0x000000200b1b7824 */ /* 0x000fe200078e00ff */
[----:B-1----:R-:W-:Y:S01]  /*8d80*/  UISETP.NE.AND UP0, UPT, UR7, URZ, UPT ;  /* 0x000000ff0700728c */ /* 0x002fe2000bf05270 */
[----:B---3--:R-:W-:-:S02]  /*8d90*/  @P0 R2UR UR10, R124 ;  /* 0x000000007c0a02ca */ /* 0x008fc400000e0000 */
        /* <DEDUP_REMOVED lines=70> */
.L_x_2595:
[----:B------:R-:W-:Y:S05]  /*9200*/  BSYNC.RECONVERGENT B0 ;  /* 0x0000000000007941 */ /* 0x000fea0003800200 */
.L_x_2594:
[----:B-----5:R2:W-:Y:S01]  /*9210*/  STS.128 [R3], R8 ;  /* 0x0000000803007388 */ /* 0x0205e20000000c00 */
[----:B------:R-:W-:Y:S05]  /*9220*/  BRA `(.L_x_2592) ;  /* 0x0000000000047947 */ /* 0x000fea0003800000 */
.L_x_2593:
[----:B------:R3:W-:Y:S02]  /*9230*/  STS.128 [R3], RZ ;  /* 0x000000ff03007388 */ /* 0x0007e40000000c00 */
.L_x_2592:
[----:B------:R-:W-:Y:S05]  /*9240*/  BSYNC.RECONVERGENT B1 ;  /* 0x0000000000017941 */ /* 0x000fea0003800200 */
.L_x_2591:
        /* <DEDUP_REMOVED lines=29> */
[----:B----4-:R-:W-:Y:S02]  /*9420*/  HADD2.F32 R22, -RZ, R11.H0_H0 ;  /* 0x2000000bff167230 */ /* 0x010fe40000004100 */
[----:B--2---:R-:W-:Y:S02]  /*9430*/  HADD2.F32 R0, -RZ, R5.H1_H1 ;  /* 0x30000005ff007230 */ /* 0x004fe40000004100 */
[----:B------:R-:W-:Y:S02]  /*9440*/  HADD2.F32 R9, -RZ, R4.H1_H1 ;  /* 0x30000004ff097230 */ /* 0x000fe40000004100 */
[----:B---3--:R-:W-:Y:S02]  /*9450*/  HADD2.F32 R10, -RZ, R7.H1_H1 ;  /* 0x30000007ff0a7230 */ /* 0x008fe40000004100 */
[----:B------:R-:W-:Y:S01]  /*9460*/  FMUL.FTZ R11, R15, R0 ;  /* 0x000000000f0b7220 */ /* 0x000fe20000410000 */
[--C-:B------:R-:W-:Y:S02]  /*9470*/  HADD2.F32 R14, -RZ, R6.reuse.H1_H1 ;  /* 0x30000006ff0e7230 */ /* 0x100fe40000004100 */
[----:B------:R-:W-:Y:S01]  /*9480*/  FMUL.FTZ R20, R18, R9 ;  /* 0x0000000912147220 */ /* 0x000fe20000410000 */
[----:B------:R-:W-:-:S02]  /*9490*/  HADD2.F32 R6, -RZ, R6.H0_H0 ;  /* 0x20000006ff067230 */ /* 0x000fc40000004100 */
[-C--:B------:R-:W-:Y:S01]  /*94a0*/  FMUL.FTZ R15, R15, R10.reuse ;  /* 0x0000000a0f0f7220 */ /* 0x080fe20000410000 */
[----:B------:R-:W-:Y:S01]  /*94b0*/  FFMA.FTZ R11, R22, R10, -R11 ;  /* 0x0000000a160b7223 */ /* 0x000fe2000001080b */
[----:B------:R-:W-:Y:S01]  /*94c0*/  FMUL.FTZ R18, R18, R14 ;  /* 0x0000000e12127220 */ /* 0x000fe20000410000 */
[----:B------:R-:W-:Y:S02]  /*94d0*/  HADD2.F32 R4, -RZ, R4.H0_H0 ;  /* 0x20000004ff047230 */ /* 0x000fe40000004100 */
[----:B------:R-:W-:Y:S01]  /*94e0*/  FFMA.FTZ R0, R22, R0, R15 ;  /* 0x0000000016007223 */ /* 0x000fe2000001000f */
[----:B------:R-:W-:Y:S02]  /*94f0*/  HADD2.F32 R15, -RZ, R8.H1_H1 ;  /* 0x30000008ff0f7230 */ /* 0x000fe40000004100 */
[C---:B------:R-:W-:Y:S01]  /*9500*/  FFMA.FTZ R20, R17.reuse, R14, -R20 ;  /* 0x0000000e11147223 */ /* 0x040fe20000010814 */
[----:B------:R-:W-:Y:S02]  /*9510*/  HADD2.F32 R5, -RZ, R5.H0_H0 ;  /* 0x20000005ff057230 */ /* 0x000fe40000004100 */
[----:B------:R-:W-:Y:S01]  /*9520*/  FFMA.FTZ R9, R17, R9, R18 ;  /* 0x0000000911097223 */ /* 0x000fe20000010012 */
[----:B------:R-:W-:-:S02]  /*9530*/  HADD2.F32 R10, -RZ, R16.H1_H1 ;  /* 0x30000010ff0a7230 */ /* 0x000fc40000004100 */
[C---:B------:R-:W-:Y:S01]  /*9540*/  FMUL.FTZ R19, R15.reuse, R6 ;  /* 0x000000060f137220 */ /* 0x040fe20000410000 */
[----:B------:R-:W-:Y:S01]  /*9550*/  HADD2.F32 R7, -RZ, R7.H0_H0 ;  /* 0x20000007ff077230 */ /* 0x000fe20000004100 */
[----:B------:R-:W-:Y:S01]  /*9560*/  F2FP.F16.F32.PACK_AB R11, R0, R11 ;  /* 0x0000000b000b723e */ /* 0x000fe200000000ff */
[----:B------:R-:W-:Y:S02]  /*9570*/  HADD2.F32 R17, -RZ, R8.H0_H0 ;  /* 0x20000008ff117230 */ /* 0x000fe40000004100 */
[----:B------:R-:W-:Y:S01]  /*9580*/  FMUL.FTZ R8, R15, R4 ;  /* 0x000000040f087220 */ /* 0x000fe20000410000 */
        /* <DEDUP_REMOVED lines=10> */
.L_x_2597:
[----:B------:R-:W-:Y:S05]  /*9630*/  BSYNC.RECONVERGENT B0 ;  /* 0x0000000000007941 */ /* 0x000fea0003800200 */
.L_x_2596:
[----:B-----5:R2:W-:Y:S01]  /*9640*/  STS.128 [R3+0x800], R8 ;  /* 0x0008000803007388 */ /* 0x0205e20000000c00 */
[----:B------:R-:W-:Y:S05]  /*9650*/  BRA `(.L_x_2589) ;  /* 0x0000000c00087947 */ /* 0x000fea0003800000 */
.L_x_2590:
        /* <DEDUP_REMOVED lines=46> */
[----:B------:R-:W-:Y:S02]  /*9940*/  HADD2.F32 R35, -RZ, R5.H0_H0 ;  /* 0x20000005ff237230 */ /* 0x000fe40000004100 */
[----:B------:R-:W-:-:S02]  /*9950*/  HADD2.F32 R4, -RZ, R4.H1_H1 ;  /* 0x30000004ff047230 */ /* 0x000fc40000004100 */
[----:B------:R-:W-:Y:S02]  /*9960*/  HADD2.F32 R5, -RZ, R5.H1_H1 ;  /* 0x30000005ff057230 */ /* 0x000fe40000004100 */
[--C-:B------:R-:W-:Y:S02]  /*9970*/  HADD2.F32 R36, -RZ, R6.reuse.H0_H0 ;  /* 0x20000006ff247230 */ /* 0x100fe40000004100 */
[----:B------:R-:W-:Y:S01]  /*9980*/  @!P1 FADD.FTZ R4, -R4, -RZ ;  /* 0x800000ff04049221 */ /* 0x000fe20000010100 */
[--C-:B------:R-:W-:Y:S02]  /*9990*/  HADD2.F32 R37, -RZ, R7.reuse.H0_H0 ;  /* 0x20000007ff257230 */ /* 0x100fe40000004100 */
[----:B------:R-:W-:Y:S01]  /*99a0*/  @!P1 FADD.FTZ R5, -R5, -RZ ;  /* 0x800000ff05059221 */ /* 0x000fe20000010100 */
[----:B------:R-:W-:Y:S02]  /*99b0*/  HADD2.F32 R6, -RZ, R6.H1_H1 ;  /* 0x30000006ff067230 */ /* 0x000fe40000004100 */
[----:B------:R-:W-:Y:S01]  /*99c0*/  @!P1 FADD.FTZ R19, -R19, -RZ ;  /* 0x800000ff13139221 */ /* 0x000fe20000010100 */
[----:B------:R-:W-:-:S02]  /*99d0*/  HADD2.F32 R7, -RZ, R7.H1_H1 ;  /* 0x30000007ff077230 */ /* 0x000fc40000004100 */
[----:B------:R-:W-:Y:S01]  /*99e0*/  FMUL.FTZ R31, R31, R4 ;  /* 0x000000041f1f7220 */ /* 0x000fe20000410000 */
[----:B------:R-:W-:Y:S01]  /*99f0*/  FMUL.FTZ R32, R32, R5 ;  /* 0x0000000520207220 */ /* 0x000fe20000410000 */
[--C-:B------:R-:W-:Y:S02]  /*9a00*/  HADD2.F32 R5, -RZ, R20.reuse.H0_H0 ;  /* 0x20000014ff057230 */ /* 0x100fe40000004100 */
[----:B------:R-:W-:Y:S01]  /*9a10*/  FMUL.FTZ R22, R22, R19 ;  /* 0x0000001316167220 */ /* 0x000fe20000410000 */
[----:B------:R-:W-:Y:S02]  /*9a20*/  HADD2.F32 R20, -RZ, R20.H1_H1 ;  /* 0x30000014ff147230 */ /* 0x000fe40000004100 */
[----:B------:R-:W-:Y:S01]  /*9a30*/  @!P1 FADD.FTZ R36, -R36, -RZ ;  /* 0x800000ff24249221 */ /* 0x000fe20000010100 */
[----:B------:R-:W-:Y:S01]  /*9a40*/  @!P1 FADD.FTZ R6, -R6, -RZ ;  /* 0x800000ff06069221 */ /* 0x000fe20000010100 */
[--C-:B----4-:R-:W-:Y:S02]  /*9a50*/  HADD2.F32 R4, -RZ, R8.reuse.H0_H0 ;  /* 0x20000008ff047230 */ /* 0x110fe40000004100 */
[----:B------:R-:W-:Y:S01]  /*9a60*/  @!P1 FADD.FTZ R7, -R7, -RZ ;  /* 0x800000ff07079221 */ /* 0x000fe20000010100 */
[----:B------:R-:W-:-:S02]  /*9a70*/  HADD2.F32 R8, -RZ, R8.H1_H1 ;  /* 0x30000008ff087230 */ /* 0x000fc40000004100 */
        /* <DEDUP_REMOVED lines=8> */
[----:B------:R-:W-:Y:S02]  /*9b00*/  HADD2.F32 R6, -RZ, R9.H0_H0 ;  /* 0x20000009ff067230 */ /* 0x000fe40000004100 */
[----:B------:R-:W-:-:S02]  /*9b10*/  HADD2.F32 R36, -RZ, R10.H0_H0 ;  /* 0x2000000aff247230 */ /* 0x000fc40000004100 */
        /* <DEDUP_REMOVED lines=21> */
.L_x_2602:
[----:B------:R-:W-:Y:S05]  /*9c70*/  BSYNC.RECONVERGENT B0 ;  /* 0x0000000000007941 */ /* 0x000fea0003800200 */
.L_x_2601:
[----:B-----5:R2:W-:Y:S01]  /*9c80*/  STS.128 [R3], R20 ;  /* 0x0000001403007388 */ /* 0x0205e20000000c00 */
[----:B------:R-:W-:Y:S05]  /*9c90*/  BRA `(.L_x_2599) ;  /* 0x0000000000047947 */ /* 0x000fea0003800000 */
.L_x_2600:
[----:B------:R3:W-:Y:S02]  /*9ca0*/  STS.128 [R3], RZ ;  /* 0x000000ff03007388 */ /* 0x0007e40000000c00 */
.L_x_2599:
[----:B------:R-:W-:Y:S05]  /*9cb0*/  BSYNC.RECONVERGENT B1 ;  /* 0x0000000000017941 */ /* 0x000fea0003800200 */
.L_x_2598:
        /* <DEDUP_REMOVED lines=30> */
[--C-:B----4-:R-:W-:Y:S02]  /*9ea0*/  HADD2.F32 R15, -RZ, R18.reuse.H0_H0 ;  /* 0x20000012ff0f7230 */ /* 0x110fe40000004100 */
[----:B------:R-:W-:Y:S02]  /*9eb0*/  HADD2.F32 R24, -RZ, R18.H1_H1 ;  /* 0x30000012ff187230 */ /* 0x000fe40000004100 */
[--C-:B------:R-:W-:Y:S02]  /*9ec0*/  HADD2.F32 R18, -RZ, R19.reuse.H0_H0 ;  /* 0x20000013ff127230 */ /* 0x100fe40000004100 */
[----:B------:R-:W-:Y:S02]  /*9ed0*/  HADD2.F32 R25, -RZ, R19.H1_H1 ;  /* 0x30000013ff197230 */ /* 0x000fe40000004100 */
[--C-:B------:R-:W-:Y:S02]  /*9ee0*/  HADD2.F32 R0, -RZ, R16.reuse.H0_H0 ;  /* 0x20000010ff007230 */ /* 0x100fe40000004100 */
[----:B------:R-:W-:-:S02]  /*9ef0*/  HADD2.F32 R16, -RZ, R16.H1_H1 ;  /* 0x30000010ff107230 */ /* 0x000fc40000004100 */
[----:B------:R-:W-:Y:S02]  /*9f00*/  HADD2.F32 R14, -RZ, R17.H0_H0 ;  /* 0x20000011ff0e7230 */ /* 0x000fe40000004100 */
        /* <DEDUP_REMOVED lines=21> */
[--C-:B-----5:R-:W-:Y:S02]  /*a060*/  HADD2.F32 R5, -RZ, R20.reuse.H0_H0 ;  /* 0x20000014ff057230 */ /* 0x120fe40000004100 */
        /* <DEDUP_REMOVED lines=31> */
.L_x_2604:
[----:B------:R-:W-:Y:S05]  /*a260*/  BSYNC.RECONVERGENT B0 ;  /* 0x0000000000007941 */ /* 0x000fea0003800200 */
.L_x_2603:
[----:B-----5:R4:W-:Y:S02]  /*a270*/  STS.128 [R3+0x800], R20 ;  /* 0x0008001403007388 */ /* 0x0209e40000000c00 */
.L_x_2589:
[----:B------:R-:W-:Y:S05]  /*a280*/  BSYNC.RECONVERGENT B2 ;  /* 0x0000000000027941 */ /* 0x000fea0003800200 */
.L_x_2584:
[----:B------:R-:W-:Y:S01]  /*a290*/  UIADD3 UR29, UPT, UPT, -UR29, UR24, URZ ;  /* 0x000000181d1d7290 */ /* 0x000fe2000fffe1ff */
[----:B------:R-:W-:Y:S05]  /*a2a0*/  BSSY.RECONVERGENT B0, `(.L_x_2605) ;  /* 0x000000c000007945 */ /* 0x000fea0003800200 */
[----:B------:R-:W-:-:S13]  /*a2b0*/  ISETP.GE.AND P2, PT, R120, UR29, PT ;  /* 0x0000001d78007c0c */ /* 0x000fda000bf46270 */
        /* <DEDUP_REMOVED lines=9> */
.L_x_2607:
[----:B------:R1:W-:Y:S02]  /*a350*/  STS.128 [R3+0x1000], RZ ;  /* 0x001000ff03007388 */ /* 0x0003e40000000c00 */
.L_x_2606:
[----:B------:R-:W-:Y:S05]  /*a360*/  BSYNC.RECONVERGENT B0 ;  /* 0x0000000000007941 */ /* 0x000fea0003800200 */
.L_x_2605:
[----:B------:R-:W-:Y:S01]  /*a370*/  ISETP.GE.AND P1, PT, R30, UR29, PT ;  /* 0x0000001d1e007c0c */ /* 0x000fe2000bf26270 */
[----:B------:R-:W-:Y:S01]  /*a380*/  BSSY.RECONVERGENT B0, `(.L_x_2608) ;  /* 0x000000d000007945 */ /* 0x000fe20003800200 */
[----:B------:R-:W-:-:S04]  /*a390*/  LEA R14, P0, R67, R158, 0x1 ;  /* 0x0000009e430e7211 */ /* 0x000fc800078008ff */
        /* <DEDUP_REMOVED lines=10> */
.L_x_2610:
[----:B------:R1:W-:Y:S02]  /*a440*/  STS.128 [R3+0x1800], RZ ;  /* 0x001800ff03007388 */ /* 0x0003e40000000c00 */
.L_x_2609:
[----:B------:R-:W-:Y:S05]  /*a450*/  BSYNC.RECONVERGENT B0 ;  /* 0x0000000000007941 */ /* 0x000fea0003800200 */
.L_x_2608:
[----:B------:R-:W-:Y:S01]  /*a460*/  IADD3 R6, PT, PT, R120, 0x40, RZ ;  /* 0x0000004078067810 */ /* 0x000fe20007ffe0ff */
[----:B------:R-:W-:Y:S03]  /*a470*/  BSSY.RECONVERGENT B0, `(.L_x_2611) ;  /* 0x000000f000007945 */ /* 0x000fe60003800200 */
[----:B------:R-:W-:-:S13]  /*a480*/  ISETP.GE.AND P0, PT, R6, UR29, PT ;  /* 0x0000001d06007c0c */ /* 0x000fda000bf06270 */
        /* <DEDUP_REMOVED lines=12> */
.L_x_2613:
[----:B------:R1:W-:Y:S02]  /*a550*/  STS.128 [R3+0x2000], RZ ;  /* 0x002000ff03007388 */ /* 0x0003e40000000c00 */
.L_x_2612:
[----:B------:R-:W-:Y:S05]  /*a560*/  BSYNC.RECONVERGENT B0 ;  /* 0x0000000000007941 */ /* 0x000fea0003800200 */
.L_x_2611:
        /* <DEDUP_REMOVED lines=15> */
.L_x_2616:
[----:B------:R1:W-:Y:S02]  /*a660*/  STS.128 [R3+0x2800], RZ ;  /* 0x002800ff03007388 */ /* 0x0003e40000000c00 */
.L_x_2615:
[----:B------:R-:W-:Y:S05]  /*a670*/  BSYNC.RECONVERGENT B0 ;  /* 0x0000000000007941 */ /* 0x000fea0003800200 */
.L_x_2614:
[----:B-12---:R-:W-:Y:S01]  /*a680*/  IADD3 R8, PT, PT, R120, 0x80, RZ ;  /* 0x0000008078087810 */ /* 0x006fe20007ffe0ff */
        /* <DEDUP_REMOVED lines=17> */
.L_x_2619:
[----:B------:R2:W-:Y:S02]  /*a7a0*/  STS.128 [R3+0x3000], RZ ;  /* 0x003000ff03007388 */ /* 0x0005e40000000c00 */
.L_x_2618:
[----:B------:R-:W-:Y:S05]  /*a7b0*/  BSYNC.RECONVERGENT B0 ;  /* 0x0000000000007941 */ /* 0x000fea0003800200 */
.L_x_2617:
        /* <DEDUP_REMOVED lines=15> */
.L_x_2622:
[----:B------:R1:W-:Y:S02]  /*a8b0*/  STS.128 [R3+0x3800], RZ ;  /* 0x003800ff03007388 */ /* 0x0003e40000000c00 */
.L_x_2621:
[----:B------:R-:W-:Y:S05]  /*a8c0*/  BSYNC.RECONVERGENT B0 ;  /* 0x0000000000007941 */ /* 0x000fea0003800200 */
.L_x_2620:
[----:B-1----:R-:W-:Y:S01]  /*a8d0*/  IADD3 R10, PT, PT, R120, 0xc0, RZ ;  /* 0x000000c0780a7810 */ /* 0x002fe20007ffe0ff */
        /* <DEDUP_REMOVED lines=17> */
.L_x_2625:
[----:B------:R1:W-:Y:S02]  /*a9f0*/  STS.128 [R3+0x4000], RZ ;  /* 0x004000ff03007388 */ /* 0x0003e40000000c00 */
.L_x_2624:
[----:B------:R-:W-:Y:S05]  /*aa00*/  BSYNC.RECONVERGENT B0 ;  /* 0x0000000000007941 */ /* 0x000fea0003800200 */
.L_x_2623:
        /* <DEDUP_REMOVED lines=16> */
.L_x_2628:
[----:B------:R1:W-:Y:S02]  /*ab10*/  STS.128 [R3+0x4800], RZ ;  /* 0x004800ff03007388 */ /* 0x0003e40000000c00 */
.L_x_2627:
[----:B------:R-:W-:Y:S05]  /*ab20*/  BSYNC.RECONVERGENT B0 ;  /* 0x0000000000007941 */ /* 0x000fea0003800200 */
.L_x_2626:
[----:B------:R-:W2:Y:S01]  /*ab30*/  LDCU.64 UR10, c[0x0][0x540] ;  /* 0x0000a800ff0a77ac */ /* 0x000ea20008000a00 */
[----:B------:R-:W0:Y:S01]  /*ab40*/  LDGDEPBAR ;  /* 0x00000000000079af */ /* 0x000e220000000000 */
[----:B------:R-:W3:Y:S01]  /*ab50*/  LDCU.64 UR8, c[0x0][0x538] ;  /* 0x0000a700ff0877ac */ /* 0x000ee20008000a00 */
[----:B------:R-:W-:Y:S01]  /*ab60*/  UMOV UR30, UR28 ;  /* 0x0000001c001e7c82 */ /* 0x000fe20008000000 */
[----:B------:R-:W4:Y:S01]  /*ab70*/  LDCU UR7, c[0x0][0x458] ;  /* 0x00008b00ff0777ac */ /* 0x000f220008000800 */
[----:B--2---:R-:W-:-:S04]  /*ab80*/  UIMAD.WIDE.U32 UR14, UR23, UR10, UR30 ;  /* 0x0000000a170e72a5 */ /* 0x004fc8000f8e001e */
[----:B------:R-:W-:Y:S02]  /*ab90*/  UIMAD UR11, UR23, UR11, UR15 ;  /* 0x0000000b170b72a4 */ /* 0x000fe4000f8e020f */
[----:B---3--:R-:W-:Y:S01]  /*aba0*/  ULEA UR8, UP0, UR14, UR8, 0x2 ;  /* 0x000000080e087291 */ /* 0x008fe2000f8010ff */
[----:B------:R-:W-:Y:S01]  /*abb0*/  IMAD.U32 R4, RZ, RZ, UR26 ;  /* 0x0000001aff047e24 */ /* 0x000fe2000f8e00ff */
[----:B------:R-:W-:Y:S01]  /*abc0*/  LOP3.LUT R5, R114, 0x1f0, RZ, 0xc0, !PT ;  /* 0x000001f072057812 */ /* 0x000fe200078ec0ff */
[----:B------:R-:W-:-:S04]  /*abd0*/  DEPBAR.LE SB0, 0x0 ;  /* 0x000080000000791a */ /* 0x000fc80000000000 */
[----:B------:R-:W-:Y:S01]  /*abe0*/  ULEA.HI.X UR9, UR14, UR9, UR11, 0x2, UP0 ;  /* 0x000000090e097291 */ /* 0x000fe200080f140b */
[----:B-1----:R-:W-:Y:S01]  /*abf0*/  IMAD.U32 R14, RZ, RZ, UR8 ;  /* 0x00000008ff0e7e24 */ /* 0x002fe2000f8e00ff */
[----:B----4-:R-:W1:Y:S02]  /*ac00*/  MUFU.RCP R0, UR7 ;  /* 0x0000000700007d08 */ /* 0x010e640008001000 */
[----:B------:R-:W2:Y:S02]  /*ac10*/  LDCU UR8, c[0x0][0x508] ;  /* 0x0000a100ff0877ac */ /* 0x000ea40008000800 */
[----:B------:R-:W-:-:S06]  /*ac20*/  IMAD.U32 R15, RZ, RZ, UR9 ;  /* 0x00000009ff0f7e24 */ /* 0x000fcc000f8e00ff */
[----:B------:R-:W1:Y:S01]  /*ac30*/  LDG.E R15, desc[UR4][R14.64] ;  /* 0x000000040e0f7981 */ /* 0x000e62000c1e1900 */
[----:B------:R-:W-:Y:S01]  /*ac40*/  IADD3 R4, PT, PT, R5, 0x1, R4 ;  /* 0x0000000105047810 */ /* 0x000fe20007ffe004 */
[----:B------:R-:W-:Y:S01]  /*ac50*/  BSSY.RECONVERGENT B0, `(.L_x_2629) ;  /* 0x0000014000007945 */ /* 0x000fe20003800200 */
[----:B------:R-:W-:-:S04]  /*ac60*/  LOP3.LUT R121, R120, 0x7, RZ, 0xc0, !PT ;  /* 0x0000000778797812 */ /* 0x000fc800078ec0ff */
[----:B------:R-:W-:Y:S01]  /*ac70*/  IADD3 R4, PT, PT, R4, -UR21, R121 ;  /* 0x8000001504047c10 */ /* 0x000fe2000fffe079 */
[----:B--2---:R-:W-:-:S05]  /*ac80*/  IMAD.U32 R151, RZ, RZ, UR8 ;  /* 0x00000008ff977e24 */ /* 0x004fca000f8e00ff */
[----:B------:R-:W-:Y:S01]  /*ac90*/  IADD3 R151, PT, PT, R4, UR24, R151 ;  /* 0x0000001804977c10 */ /* 0x000fe2000fffe097 */
[----:B------:R-:W-:Y:S01]  /*aca0*/  BAR.SYNC.DEFER_BLOCKING 0x0 ;  /* 0x0000000000007b1d */ /* 0x000fe20000010000 */
[----:B-1----:R-:W-:-:S05]  /*acb0*/  FMUL.FTZ R0, R15, R0 ;  /* 0x000000000f007220 */ /* 0x002fca0000410000 */
        /* <DEDUP_REMOVED lines=10> */
.L_x_2631:
[----:B------:R2:W-:Y:S01]  /*ad60*/  STS.128 [R3+0x5000], RZ ;  /* 0x005000ff03007388 */ /* 0x0005e20000000c00 */
[----:B------:R-:W-:Y:S05]  /*ad70*/  BRA `(.L_x_2632) ;  /* 0x0000000000047947 */ /* 0x000fea0003800000 */
.L_x_2630:
[----:B------:R1:W-:Y:S02]  /*ad80*/  STS.128 [R3+0x5000], RZ ;  /* 0x005000ff03007388 */ /* 0x0003e40000000c00 */
.L_x_2632:
[----:B------:R-:W-:Y:S05]  /*ad90*/  BSYNC.RECONVERGENT B0 ;  /* 0x0000000000007941 */ /* 0x000fea0003800200 */
.L_x_2629:
[----:B------:R-:W-:Y:S01]  /*ada0*/  ISETP.GE.AND P0, PT, R30, UR29, PT ;  /* 0x0000001d1e007c0c */ /* 0x000fe2000bf06270 */
[----:B------:R-:W-:Y:S01]  /*adb0*/  BSSY.RECONVERGENT B0, `(.L_x_2633) ;  /* 0x000000e000007945 */ /* 0x000fe20003800200 */
[----:B------:R-:W-:-:S04]  /*adc0*/  LEA R14, P1, R65, R176, 0x1 ;  /* 0x000000b0410e7211 */ /* 0x000fc800078208ff */
[----:B------:R-:W-:-:S07]  /*add0*/  LEA.HI.X R15, R65, R177, R64, 0x1, P1 ;  /* 0x000000b1410f7211 */ /* 0x000fce00008f0c40 */
[----:B------:R4:W-:Y:S01]  /*ade0*/  @P0 STS.128 [R3+0x5800], RZ ;  /* 0x005800ff03000388 */ /* 0x0009e20000000c00 */
        /* <DEDUP_REMOVED lines=9> */
.L_x_2635:
[----:B------:R1:W-:Y:S02]  /*ae80*/  STS.128 [R3+0x5800], RZ ;  /* 0x005800ff03007388 */ /* 0x0003e40000000c00 */
.L_x_2634:
[----:B------:R-:W-:Y:S05]  /*ae90*/  BSYNC.RECONVERGENT B0 ;  /* 0x0000000000007941 */ /* 0x000fea0003800200 */
.L_x_2633:
        /* <DEDUP_REMOVED lines=15> */
.L_x_2638:
[----:B------:R2:W-:Y:S02]  /*af90*/  STS.128 [R3+0x6000], RZ ;  /* 0x006000ff03007388 */ /* 0x0005e40000000c00 */
.L_x_2637:
[----:B------:R-:W-:Y:S05]  /*afa0*/  BSYNC.RECONVERGENT B0 ;  /* 0x0000000000007941 */ /* 0x000fea0003800200 */
.L_x_2636:
        /* <DEDUP_REMOVED lines=15> */
.L_x_2641:
[----:B------:R2:W-:Y:S02]  /*b0a0*/  STS.128 [R3+0x6800], RZ ;  /* 0x006800ff03007388 */ /* 0x0005e40000000c00 */
.L_x_2640:
[----:B------:R-:W-:Y:S05]  /*b0b0*/  BSYNC.RECONVERGENT B0 ;  /* 0x0000000000007941 */ /* 0x000fea0003800200 */
.L_x_2639:
        /* <DEDUP_REMOVED lines=18> */
.L_x_2644:
[----:B------:R2:W-:Y:S02]  /*b1e0*/  STS.128 [R3+0x7000], RZ ;  /* 0x007000ff03007388 */ /* 0x0005e40000000c00 */
.L_x_2643:
[----:B------:R-:W-:Y:S05]  /*b1f0*/  BSYNC.RECONVERGENT B0 ;  /* 0x0000000000007941 */ /* 0x000fea0003800200 */
.L_x_2642:
        /* <DEDUP_REMOVED lines=15> */
.L_x_2647:
[----:B------:R2:W-:Y:S02]  /*b2f0*/  STS.128 [R3+0x7800], RZ ;  /* 0x007800ff03007388 */ /* 0x0005e40000000c00 */
.L_x_2646:
[----:B------:R-:W-:Y:S05]  /*b300*/  BSYNC.RECONVERGENT B0 ;  /* 0x0000000000007941 */ /* 0x000fea0003800200 */
.L_x_2645:
        /* <DEDUP_REMOVED lines=18> */
.L_x_2650:
[----:B------:R2:W-:Y:S02]  /*b430*/  STS.128 [R3+0x8000], RZ ;  /* 0x008000ff03007388 */ /* 0x0005e40000000c00 */
.L_x_2649:
[----:B------:R-:W-:Y:S05]  /*b440*/  BSYNC.RECONVERGENT B0 ;  /* 0x0000000000007941 */ /* 0x000fea0003800200 */
.L_x_2648:
[----:B------:R-:W-:Y:S01]  /*b450*/  ISETP.GE.AND P0, PT, R11, UR29, PT ;  /* 0x0000001d0b007c0c */ /* 0x000fe2000bf06270 */
[----:B------:R-:W-:-:S12]  /*b460*/  BSSY.RECONVERGENT B0, `(.L_x_2651) ;  /* 0x0000010000007945 */ /* 0x000fd80003800200 */
[----:B------:R1:W-:Y:S01]  /*b470*/  @P0 STS.128 [R3+0x8800], RZ ;  /* 0x008800ff03000388 */ /* 0x0003e20000000c00 */
[----:B------:R-:W-:Y:S05]  /*b480*/  @P0 BRA `(.L_x_2652) ;  /* 0x0000000000340947 */ /* 0x000fea0003800000 */
[----:B------:R-:W2:Y:S02]  /*b490*/  LDCU UR8, c[0x0][0x440] ;  /* 0x00008800ff0877ac */ /* 0x000ea40008000800 */
[----:B--2---:R-:W-:-:S13]  /*b4a0*/  ISETP.GE.AND P0, PT, R12, UR8, PT ;  /* 0x000000080c007c0c */ /* 0x004fda000bf06270 */
        /* <DEDUP_REMOVED lines=10> */
.L_x_2653:
[----:B------:R2:W-:Y:S02]  /*b550*/  STS.128 [R3+0x8800], RZ ;  /* 0x008800ff03007388 */ /* 0x0005e40000000c00 */
.L_x_2652:
[----:B------:R-:W-:Y:S05]  /*b560*/  BSYNC.RECONVERGENT B0 ;  /* 0x0000000000007941 */ /* 0x000fea0003800200 */
.L_x_2651:
[----:B------:R-:W3:Y:S01]  /*b570*/  S2R R149, SR_TID.X ;  /* 0x0000000000957919 */ /* 0x000ee20000002100 */
[----:B------:R-:W1:Y:S01]  /*b580*/  LDCU UR9, c[0x0][0x50c] ;  /* 0x0000a180ff0977ac */ /* 0x000e620008000800 */
[----:B------:R-:W-:Y:S01]  /*b590*/  LOP3.LUT R59, R59, 0xfffffffd, RZ, 0xc0, !PT ;  /* 0xfffffffd3b3b7812 */ /* 0x000fe200078ec0ff */
[----:B------:R-:W0:Y:S01]  /*b5a0*/  LDGDEPBAR ;  /* 0x00000000000079af */ /* 0x000e220000000000 */
[----:B------:R-:W-:Y:S02]  /*b5b0*/  UIADD3 UR8, UPT, UPT, UR22, -0x1, URZ ;  /* 0xffffffff16087890 */ /* 0x000fe4000fffe0ff */
[----:B------:R-:W-:Y:S02]  /*b5c0*/  UIADD3 UR10, UPT, UPT, UR22, -0x1, URZ ;  /* 0xffffffff160a7890 */ /* 0x000fe4000fffe0ff */
[----:B------:R-:W-:Y:S02]  /*b5d0*/  USHF.L.U32 UR8, UR8, 0x8, URZ ;  /* 0x0000000808087899 */ /* 0x000fe400080006ff */
[----:B------:R-:W-:Y:S01]  /*b5e0*/  UISETP.GT.AND UP0, UPT, UR10, UR20, UPT ;  /* 0x000000140a00728c */ /* 0x000fe2000bf04270 */
[----:B---3--:R-:W-:Y:S01]  /*b5f0*/  SHF.R.U32.HI R183, RZ, 0x1, R149 ;  /* 0x00000001ffb77819 */ /* 0x008fe20000011695 */
[C---:B------:R-:W-:Y:S01]  /*b600*/  IMAD.SHL.U32 R157, R149.reuse, 0x20, RZ ;  /* 0x00000020959d7824 */ /* 0x040fe200078e00ff */
[C---:B-----5:R-:W-:Y:S01]  /*b610*/  LOP3.LUT R56, R149.reuse, 0x8, RZ, 0xc0, !PT ;  /* 0x0000000895387812 */ /* 0x060fe200078ec0ff */
[----:B------:R-:W-:Y:S01]  /*b620*/  IMAD.SHL.U32 R58, R149, 0x10, RZ ;  /* 0x00000010953a7824 */ /* 0x000fe200078e00ff */
[----:B------:R-:W-:Y:S01]  /*b630*/  LOP3.LUT R0, R183, 0x8, RZ, 0xc0, !PT ;  /* 0x00000008b7007812 */ /* 0x000fe200078ec0ff */
        /* <DEDUP_REMOVED lines=8> */
[----:B-12-4-:R-:W-:Y:S02]  /*b6c0*/  LOP3.LUT R3, R150, 0x120, R157, 0xf8, !PT ;  /* 0x0000012096037812 */ /* 0x016fe400078ef89d */
[----:B------:R-:W-:-:S02]  /*b6d0*/  LOP3.LUT R0, R0, R57, RZ, 0x3c, !PT ;  /* 0x0000003900007212 */ /* 0x000fc400078e3cff */
[----:B------:R-:W-:Y:S02]  /*b6e0*/  LOP3.LUT R56, R4, R56, R57, 0xf6, !PT ;  /* 0x0000003804387212 */ /* 0x000fe400078ef639 */
[----:B------:R-:W-:Y:S02]  /*b6f0*/  LOP3.LUT R3, R3, R0, RZ, 0xfc, !PT ;  /* 0x0000000003037212 */ /* 0x000fe400078efcff */
[----:B------:R-:W-:Y:S02]  /*b700*/  LEA R24, R56, UR6, 0x1 ;  /* 0x0000000638187c11 */ /* 0x000fe4000f8e08ff */
[----:B------:R-:W-:Y:S01]  /*b710*/  LEA R20, R3, UR6, 0x1 ;  /* 0x0000000603147c11 */ /* 0x000fe2000f8e08ff */
[----:B------:R-:W-:Y:S01]  /*b720*/  IMAD.MOV.U32 R3, RZ, RZ, 0x20 ;  /* 0x00000020ff037424 */ /* 0x000fe200078e00ff */
[C---:B------:R-:W-:Y:S01]  /*b730*/  LOP3.LUT P0, RZ, R149.reuse, 0x4, RZ, 0xc0, !PT ;  /* 0x0000000495ff7812 */ /* 0x040fe2000780c0ff */
[----:B------:R-:W-:Y:S01]  /*b740*/  LDSM.16.M88.4 R16, [R24+0x1400] ;  /* 0x001400001810783b */ /* 0x000fe20000000200 */
[----:B------:R-:W-:-:S02]  /*b750*/  LOP3.LUT R180, R149, 0x18, RZ, 0xc0, !PT ;  /* 0x0000001895b47812 */ /* 0x000fc400078ec0ff */
[----:B------:R-:W-:Y:S01]  /*b760*/  SEL R3, R3, 0xffffffe0, !P0 ;  /* 0xffffffe003037807 */ /* 0x000fe20004000000 */
[----:B------:R-:W1:Y:S01]  /*b770*/  LDSM.16.M88.4 R4, [R20] ;  /* 0x000000001404783b */ /* 0x000e620000000200 */
[----:B------:R-:W-:-:S03]  /*b780*/  SHF.R.U32.HI R186, RZ, 0x3, R149 ;  /* 0x00000003ffba7819 */ /* 0x000fc60000011695 */
[----:B------:R-:W-:Y:S01]  /*b790*/  IMAD.IADD R12, R20, 0x1, R3 ;  /* 0x00000001140c7824 */ /* 0x000fe200078e0203 */
[----:B------:R-:W2:Y:S01]  /*b7a0*/  LDSM.16.M88.4 R120, [R24+0x1800] ;  /* 0x001800001878783b */ /* 0x000ea20000000200 */
[----:B------:R-:W-:Y:S02]  /*b7b0*/  IMAD.IADD R156, R3, 0x1, R24 ;  /* 0x00000001039c7824 */ /* 0x000fe400078e0218 */
[----:B------:R-:W-:Y:S01]  /*b7c0*/  @P0 LOP3.LUT R59, R59, 0x2, RZ, 0xfc, !PT ;  /* 0x000000023b3b0812 */ /* 0x000fe200078efcff */
[----:B------:R-:W-:Y:S03]  /*b7d0*/  LDSM.16.M88.4 R144, [R24+0x1000] ;  /* 0x001000001890783b */ /* 0x000fe60000000200 */
[----:B------:R-:W-:Y:S01]  /*b7e0*/  LOP3.LUT R59, R59, 0xfffffffe, RZ, 0xc0, !PT ;  /* 0xfffffffe3b3b7812 */ /* 0x000fe200078ec0ff */
[----:B------:R-:W-:Y:S04]  /*b7f0*/  LDSM.16.M88.4 R12, [R12] ;  /* 0x000000000c0c783b */ /* 0x000fe80000000200 */
        /* <DEDUP_REMOVED lines=16> */
[----:B------:R-:W2:Y:S04]  /*b900*/  LDSM.16.M88.4 R36, [R24+0x4000] ;  /* 0x004000001824783b */ /* 0x000ea80000000200 */
[----:B------:R-:W2:Y:S01]  /*b910*/  LDSM.16.M88.4 R28, [R24+0x4400] ;  /* 0x00440000181c783b */ /* 0x000ea20000000200 */
[----:B---3--:R-:W-:Y:S03]  /*b920*/  HMMA.16816.F32 R16, R12, R162, R16 ;  /* 0x000000a20c10723c */ /* 0x008fe60000001810 */
[----:B------:R-:W3:Y:S04]  /*b930*/  LDSM.16.M88.4 R20, [R24+0x4800] ;  /* 0x004800001814783b */ /* 0x000ee80000000200 */
[----:B------:R3:W3:Y:S01]  /*b940*/  LDSM.16.M88.4 R128, [R24+0x4c00] ;  /* 0x004c00001880783b */ /* 0x0006e20000000200 */
[C---:B------:R-:W-:Y:S03]  /*b950*/  HMMA.16816.F32 R152, R4.reuse, R144, RZ ;  /* 0x000000900498723c */ /* 0x040fe600000018ff */
[----:B------:R-:W3:Y:S05]  /*b960*/  LDSM.16.M88.4 R132, [R156+0x1c00] ;  /* 0x001c00009c84783b */ /* 0x000eea0000000200 */
[----:B------:R-:W-:Y:S03]  /*b970*/  HMMA.16816.F32 R144, R4, R146, RZ ;  /* 0x000000920490723c */ /* 0x000fe600000018ff */
[----:B------:R-:W-:Y:S01]  /*b980*/  FMUL.FTZ R16, R16, UR9 ;  /* 0x0000000910107c20 */ /* 0x000fe20008410000 */
[----:B------:R-:W-:Y:S01]  /*b990*/  FMUL.FTZ R162, R18, UR9 ;  /* 0x0000000912a27c20 */ /* 0x000fe20008410000 */
[----:B------:R-:W-:-:S03]  /*b9a0*/  FMUL.FTZ R163, R19, UR9 ;  /* 0x0000000913a37c20 */ /* 0x000fc60008410000 */
[C---:B----4-:R-:W-:Y:S02]  /*b9b0*/  HMMA.16816.F32 R116, R4.reuse, R112, RZ ;  /* 0x000000700474723c */ /* 0x050fe400000018ff */
[----:B------:R-:W-:Y:S06]  /*b9c0*/  MUFU.TANH R162, R162 ;  /* 0x000000a200a27308 */ /* 0x000fec0000002400 */
[----:B------:R-:W-:Y:S02]  /*b9d0*/  HMMA.16816.F32 R112, R4, R114, RZ ;  /* 0x000000720470723c */ /* 0x000fe400000018ff */
[----:B------:R-:W-:Y:S06]  /*b9e0*/  MUFU.TANH R163, R163 ;  /* 0x000000a300a37308 */ /* 0x000fec0000002400 */
[C---:B------:R-:W-:Y:S08]  /*b9f0*/  HMMA.16816.F32 R124, R12.reuse, R136, R124 ;  /* 0x000000880c7c723c */ /* 0x040ff0000000187c */
[C---:B------:R-:W-:Y:S01]  /*ba00*/  HMMA.16816.F32 R120, R12.reuse, R138, R120 ;  /* 0x0000008a0c78723c */ /* 0x040fe20000001878 */
[----:B------:R-:W4:Y:S07]  /*ba10*/  LDSM.16.M88.4 R136, [R156+0x2400] ;  /* 0x002400009c88783b */ /* 0x000f2e0000000200 */
[----:B------:R-:W-:Y:S01]  /*ba20*/  HMMA.16816.F32 R140, R12, R160, R140 ;  /* 0x000000a00c8c723c */ /* 0x000fe2000000188c */
[----:B------:R1:W-:Y:S01]  /*ba30*/  MUFU.TANH R160, R16 ;  /* 0x0000001000a07308 */ /* 0x0003e20000002400 */
[----:B------:R-:W-:Y:S01]  /*ba40*/  FMUL.FTZ R161, R17, UR9 ;  /* 0x0000000911a17c20 */ /* 0x000fe20008410000 */
[----:B------:R-:W-:Y:S01]  /*ba50*/  FMUL.FTZ R164, R124, UR9 ;  /* 0x000000097ca47c20 */ /* 0x000fe20008410000 */
[----:B------:R-:W-:-:S04]  /*ba60*/  FMUL.FTZ R165, R125, UR9 ;  /* 0x000000097da57c20 */ /* 0x000fc80008410000 */
[C---:B------:R-:W-:Y:S01]  /*ba70*/  HMMA.16816.F32 R152, R12.reuse, R8, R152 ;  /* 0x000000080c98723c */ /* 0x040fe20000001898 */
[----:B------:R-:W-:Y:S07]  /*ba80*/  MUFU.TANH R161, R161 ;  /* 0x000000a100a17308 */ /* 0x000fee0000002400 */
[----:B------:R-:W-:Y:S01]  /*ba90*/  HMMA.16816.F32 R144, R12, R10, R144 ;  /* 0x0000000a0c90723c */ /* 0x000fe20000001890 */
[----:B------:R-:W-:Y:S01]  /*baa0*/  MUFU.TANH R164, R164 ;  /* 0x000000a400a47308 */ /* 0x000fe20000002400 */
[----:B-1----:R-:W1:Y:S01]  /*bab0*/  LDSM.16.M88.4 R16, [R156+0x2c00] ;  /* 0x002c00009c10783b */ /* 0x002e620000000200 */
[----:B------:R-:W-:Y:S01]  /*bac0*/  FMUL.FTZ R140, R140, UR9 ;  /* 0x000000098c8c7c20 */ /* 0x000fe20008410000 */
[----:B------:R-:W-:Y:S01]  /*bad0*/  FMUL.FTZ R142, R142, UR9 ;  /* 0x000000098e8e7c20 */ /* 0x000fe20008410000 */
[----:B------:R-:W-:Y:S01]  /*bae0*/  FMUL.FTZ R141, R141, UR9 ;  /* 0x000000098d8d7c20 */ /* 0x000fe20008410000 */
[----:B------:R-:W-:-:S02]  /*baf0*/  FMUL.FTZ R143, R143, UR9 ;  /* 0x000000098f8f7c20 */ /* 0x000fc40008410000 */
[----:B------:R-:W-:Y:S01]  /*bb00*/  HMMA.16816.F32 R108, R4, R104, RZ ;  /* 0x00000068046c723c */ /* 0x000fe200000018ff */
[----:B------:R-:W-:Y:S02]  /*bb10*/  MUFU.TANH R140, R140 ;  /* 0x0000008c008c7308 */ /* 0x000fe40000002400 */
[----:B------:R-:W-:Y:S01]  /*bb20*/  FMUL.FTZ R153, R153, UR9 ;  /* 0x0000000999997c20 */ /* 0x000fe20008410000 */
[----:B------:R-:W-:Y:S01]  /*bb30*/  FMUL.FTZ R155, R155, UR9 ;  /* 0x000000099b9b7c20 */ /* 0x000fe20008410000 */
[----:B------:R-:W-:-:S03]  /*bb40*/  FMUL.FTZ R152, R152, UR9 ;  /* 0x0000000998987c20 */ /* 0x000fc60008410000 */
[C---:B------:R-:W-:Y:S01]  /*bb50*/  HMMA.16816.F32 R100, R4.reuse, R96, RZ ;  /* 0x000000600464723c */ /* 0x040fe200000018ff */
[----:B------:R-:W-:Y:S02]  /*bb60*/  MUFU.TANH R153, R153 ;  /* 0x0000009900997308 */ /* 0x000fe40000002400 */
[----:B------:R-:W-:Y:S01]  /*bb70*/  FMUL.FTZ R145, R145, UR9 ;  /* 0x0000000991917c20 */ /* 0x000fe20008410000 */
[----:B------:R-:W-:Y:S01]  /*bb80*/  FMUL.FTZ R146, R146, UR9 ;  /* 0x0000000992927c20 */ /* 0x000fe20008410000 */
[----:B------:R-:W-:Y:S01]  /*bb90*/  FMUL.FTZ R144, R144, UR9 ;  /* 0x0000000990907c20 */ /* 0x000fe20008410000 */
[----:B------:R-:W-:Y:S02]  /*bba0*/  FMUL.FTZ R147, R147, UR9 ;  /* 0x0000000993937c20 */ /* 0x000fe40008410000 */
[C---:B------:R-:W-:Y:S01]  /*bbb0*/  HMMA.16816.F32 R92, R4.reuse, R88, RZ ;  /* 0x00000058045c723c */ /* 0x040fe200000018ff */
[----:B------:R-:W-:Y:S07]  /*bbc0*/  MUFU.TANH R145, R145 ;  /* 0x0000009100917308 */ /* 0x000fee0000002400 */
[C---:B------:R-:W-:Y:S01]  /*bbd0*/  HMMA.16816.F32 R84, R4.reuse, R80, RZ ;  /* 0x000000500454723c */ /* 0x040fe200000018ff */
[----:B------:R-:W-:Y:S07]  /*bbe0*/  MUFU.TANH R146, R146 ;  /* 0x0000009200927308 */ /* 0x000fee0000002400 */
[C---:B------:R-:W-:Y:S01]  /*bbf0*/  HMMA.16816.F32 R76, R4.reuse, R72, RZ ;  /* 0x00000048044c723c */ /* 0x040fe200000018ff */
[----:B------:R-:W-:Y:S07]  /*bc00*/  MUFU.TANH R144, R144 ;  /* 0x0000009000907308 */ /* 0x000fee0000002400 */
[C---:B------:R-:W-:Y:S01]  /*bc10*/  HMMA.16816.F32 R68, R4.reuse, R64, RZ ;  /* 0x000000400444723c */ /* 0x040fe200000018ff */
[----:B------:R-:W-:Y:S07]  /*bc20*/  MUFU.TANH R155, R155 ;  /* 0x0000009b009b7308 */ /* 0x000fee0000002400 */
[C---:B--2---:R-:W-:Y:S01]  /*bc30*/  HMMA.16816.F32 R60, R4.reuse, R52, RZ ;  /* 0x00000034043c723c */ /* 0x044fe200000018ff */
[----:B------:R-:W-:Y:S07]  /*bc40*/  MUFU.TANH R147, R147 ;  /* 0x0000009300937308 */ /* 0x000fee0000002400 */
[C---:B------:R-:W-:Y:S01]  /*bc50*/  HMMA.16816.F32 R48, R4.reuse, R44, RZ ;  /* 0x0000002c0430723c */ /* 0x040fe200000018ff */
[----:B------:R-:W-:Y:S07]  /*bc60*/  MUFU.TANH R142, R142 ;  /* 0x0000008e008e7308 */ /* 0x000fee0000002400 */
[C---:B------:R-:W-:Y:S01]  /*bc70*/  HMMA.16816.F32 R40, R4.reuse, R36, RZ ;  /* 0x000000240428723c */ /* 0x040fe200000018ff */
[----:B------:R-:W-:Y:S07]  /*bc80*/  MUFU.TANH R141, R141 ;  /* 0x0000008d008d7308 */ /* 0x000fee0000002400 */
[C---:B------:R-:W-:Y:S01]  /*bc90*/  HMMA.16816.F32 R32, R4.reuse, R28, RZ ;  /* 0x0000001c0420723c */ /* 0x040fe200000018ff */
[----:B------:R-:W-:Y:S07]  /*bca0*/  MUFU.TANH R143, R143 ;  /* 0x0000008f008f7308 */ /* 0x000fee0000002400 */
[C---:B---3--:R-:W-:Y:S01]  /*bcb0*/  HMMA.16816.F32 R24, R4.reuse, R20, RZ ;  /* 0x000000140418723c */ /* 0x048fe200000018ff */
[----:B------:R-:W-:Y:S07]  /*bcc0*/  MUFU.TANH R165, R165 ;  /* 0x000000a500a57308 */ /* 0x000fee0000002400 */
[C---:B------:R-:W-:Y:S01]  /*bcd0*/  HMMA.16816.F32 R104, R4.reuse, R106, RZ ;  /* 0x0000006a0468723c */ /* 0x040fe200000018ff */
[----:B------:R-:W-:Y:S07]  /*bce0*/  MUFU.TANH R152, R152 ;  /* 0x0000009800987308 */ /* 0x000fee0000002400 */
        /* <DEDUP_REMOVED lines=11> */
[C---:B------:R-:W-:Y:S08]  /*bda0*/  HMMA.16816.F32 R116, R12.reuse, R132, R116 ;  /* 0x000000840c74723c */ /* 0x040ff00000001874 */
[----:B------:R-:W-:Y:S01]  /*bdb0*/  HMMA.16816.F32 R112, R12, R134, R112 ;  /* 0x000000860c70723c */ /* 0x000fe20000001870 */
[----:B------:R-:W2:Y:S07]  /*bdc0*/  LDSM.16.M88.4 R132, [R156+0x2800] ;  /* 0x002800009c84783b */ /* 0x000eae0000000200 */
[----:B------:R-:W-:Y:S01]  /*bdd0*/  HMMA.16816.F32 R4, R4, R130, RZ ;  /* 0x000000820404723c */ /* 0x000fe200000018ff */
[----:B------:R-:W3:Y:S02]  /*bde0*/  LDSM.16.M88.4 R128, [R156+0x2000] ;  /* 0x002000009c80783b */ /* 0x000ee40000000200 */
[----:B------:R-:W-:Y:S01]  /*bdf0*/  FMUL.FTZ R116, R116, UR9 ;  /* 0x0000000974747c20 */ /* 0x000fe20008410000 */
[----:B------:R-:W-:Y:S01]  /*be00*/  FMUL.FTZ R166, R118, UR9 ;  /* 0x0000000976a67c20 */ /* 0x000fe20008410000 */
[----:B------:R-:W-:-:S03]  /*be10*/  FMUL.FTZ R167, R119, UR9 ;  /* 0x0000000977a77c20 */ /* 0x000fc60008410000 */
[C---:B----4-:R-:W-:Y:S01]  /*be20*/  HMMA.16816.F32 R100, R12.reuse, R136, R100 ;  /* 0x000000880c64723c */ /* 0x050fe20000001864 */
[----:B------:R-:W-:Y:S01]  /*be30*/  FMUL.FTZ R136, R126, UR9 ;  /* 0x000000097e887c20 */ /* 0x000fe20008410000 */
[----:B------:R-:W-:Y:S01]  /*be40*/  FMUL.FTZ R137, R127, UR9 ;  /* 0x000000097f897c20 */ /* 0x000fe20008410000 */
[----:B------:R-:W-:Y:S01]  /*be50*/  FMUL.FTZ R112, R112, UR9 ;  /* 0x0000000970707c20 */ /* 0x000fe20008410000 */
[----:B------:R-:W4:Y:S01]  /*be60*/  LDSM.16.M88.4 R124, [R156+0x3000] ;  /* 0x003000009c7c783b */ /* 0x000f220000000200 */
[----:B------:R-:W-:Y:S03]  /*be70*/  MUFU.TANH R167, R167 ;  /* 0x000000a700a77308 */ /* 0x000fe60000002400 */
[C---:B-1----:R-:W-:Y:S05]  /*be80*/  HMMA.16816.F32 R84, R12.reuse, R16, R84 ;  /* 0x000000100c54723c */ /* 0x042fea0000001854 */
[----:B------:R-:W-:Y:S03]  /*be90*/  MUFU.TANH R136, R136 ;  /* 0x0000008800887308 */ /* 0x000fe60000002400 */
[----:B------:R-:W-:Y:S01]  /*bea0*/  HMMA.16816.F32 R80, R12, R18, R80 ;  /* 0x000000120c50723c */ /* 0x000fe20000001850 */
[----:B------:R-:W1:Y:S02]  /*beb0*/  LDSM.16.M88.4 R16, [R156+0x3c00] ;  /* 0x003c00009c10783b */ /* 0x000e640000000200 */
[----:B------:R-:W-:-:S02]  /*bec0*/  FMUL.FTZ R100, R100, UR9 ;  /* 0x0000000964647c20 */ /* 0x000fc40008410000 */
[----:B------:R-:W-:Y:S03]  /*bed0*/  MUFU.TANH R137, R137 ;  /* 0x0000008900897308 */ /* 0x000fe60000002400 */
[C---:B------:R-:W-:Y:S01]  /*bee0*/  HMMA.16816.F32 R96, R12.reuse, R138, R96 ;  /* 0x0000008a0c60723c */ /* 0x040fe20000001860 */
[----:B------:R-:W-:Y:S02]  /*bef0*/  FMUL.FTZ R139, R117, UR9 ;  /* 0x00000009758b7c20 */ /* 0x000fe40008410000 */
[----:B------:R-:W-:Y:S01]  /*bf00*/  FMUL.FTZ R85, R85, UR9 ;  /* 0x0000000955557c20 */ /* 0x000fe20008410000 */
[----:B------:R-:W-:Y:S01]  /*bf10*/  FMUL.FTZ R84, R84, UR9 ;  /* 0x0000000954547c20 */ /* 0x000fe20008410000 */
[----:B------:R4:W-:Y:S01]  /*bf20*/  MUFU.TANH R138, R116 ;  /* 0x00000074008a7308 */ /* 0x0009e20000002400 */
[----:B------:R-:W-:Y:S01]  /*bf30*/  FMUL.FTZ R87, R87, UR9 ;  /* 0x0000000957577c20 */ /* 0x000fe20008410000 */
[----:B------:R-:W-:Y:S01]  /*bf40*/  FMUL.FTZ R86, R86, UR9 ;  /* 0x0000000956567c20 */ /* 0x000fe20008410000 */
[C---:B--2---:R-:W-:Y:S01]  /*bf50*/  HMMA.16816.F32 R92, R12.reuse, R132, R92 ;  /* 0x000000840c5c723c */ /* 0x044fe2000000185c */
[----:B------:R-:W-:Y:S01]  /*bf60*/  FMUL.FTZ R132, R120, UR9 ;  /* 0x0000000978847c20 */ /* 0x000fe20008410000 */
[----:B------:R-:W-:Y:S01]  /*bf70*/  FMUL.FTZ R133, R121, UR9 ;  /* 0x0000000979857c20 */ /* 0x000fe20008410000 */
[----:B------:R-:W-:Y:S01]  /*bf80*/  FMUL.FTZ R80, R80, UR9 ;  /* 0x0000000950507c20 */ /* 0x000fe20008410000 */
[----:B------:R-:W-:Y:S01]  /*bf90*/  FMUL.FTZ R81, R81, UR9 ;  /* 0x0000000951517c20 */ /* 0x000fe20008410000 */
[----:B------:R-:W-:Y:S01]  /*bfa0*/  MUFU.TANH R139, R139 ;  /* 0x0000008b008b7308 */ /* 0x000fe20000002400 */
[----:B------:R-:W-:Y:S01]  /*bfb0*/  FMUL.FTZ R82, R82, UR9 ;  /* 0x0000000952527c20 */ /* 0x000fe20008410000 */
[----:B------:R-:W-:Y:S01]  /*bfc0*/  FMUL.FTZ R83, R83, UR9 ;  /* 0x0000000953537c20 */ /* 0x000fe20008410000 */
[C---:B------:R-:W-:Y:S01]  /*bfd0*/  HMMA.16816.F32 R88, R12.reuse, R134, R88 ;  /* 0x000000860c58723c */ /* 0x040fe20000001858 */
[----:B------:R-:W-:Y:S01]  /*bfe0*/  FMUL.FTZ R134, R122, UR9 ;  /* 0x000000097a867c20 */ /* 0x000fe20008410000 */
[----:B------:R-:W-:Y:S01]  /*bff0*/  FMUL.FTZ R135, R123, UR9 ;  /* 0x000000097b877c20 */ /* 0x000fe20008410000 */
[----:B------:R-:W-:Y:S01]  /*c000*/  FMUL.FTZ R99, R99, UR9 ;  /* 0x0000000963637c20 */ /* 0x000fe20008410000 */
[----:B------:R-:W2:Y:S01]  /*c010*/  LDSM.16.M88.4 R120, [R156+0x3800] ;  /* 0x003800009c78783b */ /* 0x000ea20000000200 */
[----:B------:R-:W-:Y:S03]  /*c020*/  MUFU.TANH R132, R132 ;  /* 0x0000008400847308 */ /* 0x000fe60000002400 */
[----:B---3--:R-:W-:Y:S01]  /*c030*/  HMMA.16816.F32 R108, R12, R128, R108 ;  /* 0x000000800c6c723c */ /* 0x008fe2000000186c */
[----:B----4-:R-:W-:Y:S02]  /*c040*/  LDSM.16.M88.4 R116, [R156+0x4000] ;  /* 0x004000009c74783b */ /* 0x010fe40000000200 */
[----:B------:R-:W-:Y:S01]  /*c050*/  FMUL.FTZ R93, R93, UR9 ;  /* 0x000000095d5d7c20 */ /* 0x000fe20008410000 */
[----:B------:R-:W-:Y:S01]  /*c060*/  FMUL.FTZ R95, R95, UR9 ;  /* 0x000000095f5f7c20 */ /* 0x000fe20008410000 */
[----:B------:R-:W-:Y:S01]  /*c070*/  MUFU.TANH R134, R134 ;  /* 0x0000008600867308 */ /* 0x000fe20000002400 */
[----:B------:R-:W-:-:S02]  /*c080*/  FMUL.FTZ R94, R94, UR9 ;  /* 0x000000095e5e7c20 */ /* 0x000fc40008410000 */
[C---:B------:R-:W-:Y:S01]  /*c090*/  HMMA.16816.F32 R104, R12.reuse, R130, R104 ;  /* 0x000000820c68723c */ /* 0x040fe20000001868 */
[----:B------:R-:W3:Y:S02]  /*c0a0*/  LDSM.16.M88.4 R128, [R156+0x3400] ;  /* 0x003400009c80783b */ /* 0x000ee40000000200 */
[----:B------:R-:W-:Y:S01]  /*c0b0*/  FMUL.FTZ R88, R88, UR9 ;  /* 0x0000000958587c20 */ /* 0x000fe20008410000 */
[----:B------:R-:W-:Y:S01]  /*c0c0*/  FMUL.FTZ R90, R90, UR9 ;  /* 0x000000095a5a7c20 */ /* 0x000fe20008410000 */
[----:B------:R-:W-:Y:S01]  /*c0d0*/  MUFU.TANH R133, R133 ;  /* 0x0000008500857308 */ /* 0x000fe20000002400 */
[----:B------:R-:W-:Y:S02]  /*c0e0*/  FMUL.FTZ R91, R91, UR9 ;  /* 0x000000095b5b7c20 */ /* 0x000fe40008410000 */
[C---:B------:R-:W-:Y:S03]  /*c0f0*/  HMMA.16816.F32 R76, R12.reuse, R124, R76 ;  /* 0x0000007c0c4c723c */ /* 0x040fe6000000184c */
[----:B------:R-:W-:Y:S01]  /*c100*/  FMUL.FTZ R108, R108, UR9 ;  /* 0x000000096c6c7c20 */ /* 0x000fe20008410000 */
[----:B------:R-:W-:Y:S01]  /*c110*/  FMUL.FTZ R110, R110, UR9 ;  /* 0x000000096e6e7c20 */ /* 0x000fe20008410000 */
[----:B------:R-:W-:Y:S01]  /*c120*/  MUFU.TANH R135, R135 ;  /* 0x0000008700877308 */ /* 0x000fe20000002400 */
[----:B------:R-:W-:Y:S01]  /*c130*/  FMUL.FTZ R109, R109, UR9 ;  /* 0x000000096d6d7c20 */ /* 0x000fe20008410000 */
[----:B------:R-:W-:Y:S01]  /*c140*/  FMUL.FTZ R111, R111, UR9 ;  /* 0x000000096f6f7c20 */ /* 0x000fe20008410000 */
[C---:B------:R-:W-:Y:S01]  /*c150*/  HMMA.16816.F32 R72, R12.reuse, R126, R72 ;  /* 0x0000007e0c48723c */ /* 0x040fe20000001848 */
[----:B------:R-:W4:Y:S02]  /*c160*/  LDSM.16.M88.4 R124, [R156+0x4400] ;  /* 0x004400009c7c783b */ /* 0x000f240000000200 */
[----:B------:R-:W-:Y:S01]  /*c170*/  FMUL.FTZ R104, R104, UR9 ;  /* 0x0000000968687c20 */ /* 0x000fe20008410000 */
[----:B------:R-:W-:Y:S01]  /*c180*/  FMUL.FTZ R105, R105, UR9 ;  /* 0x0000000969697c20 */ /* 0x000fe20008410000 */
[----:B------:R-:W-:Y:S01]  /*c190*/  MUFU.TANH R166, R166 ;  /* 0x000000a600a67308 */ /* 0x000fe20000002400 */
[----:B------:R-:W-:Y:S01]  /*c1a0*/  FMUL.FTZ R107, R107, UR9 ;  /* 0x000000096b6b7c20 */ /* 0x000fe20008410000 */
[----:B------:R-:W-:Y:S01]  /*c1b0*/  FMUL.FTZ R106, R106, UR9 ;  /* 0x000000096a6a7c20 */ /* 0x000fe20008410000 */
[----:B-1----:R-:W-:Y:S03]  /*c1c0*/  HMMA.16816.F32 R48, R12, R16, R48 ;  /* 0x000000100c30723c */ /* 0x002fe60000001830 */
[----:B------:R-:W-:Y:S01]  /*c1d0*/  FMUL.FTZ R76, R76, UR9 ;  /* 0x000000094c4c7c20 */ /* 0x000fe20008410000 */
[----:B------:R-:W-:Y:S01]  /*c1e0*/  FMUL.FTZ R77, R77, UR9 ;  /* 0x000000094d4d7c20 */ /* 0x000fe20008410000 */
[----:B------:R-:W-:Y:S01]  /*c1f0*/  MUFU.TANH R108, R108 ;  /* 0x0000006c006c7308 */ /* 0x000fe20000002400 */
[----:B------:R-:W-:-:S02]  /*c200*/  FMUL.FTZ R78, R78, UR9 ;  /* 0x000000094e4e7c20 */ /* 0x000fc40008410000 */
[C---:B------:R-:W-:Y:S01]  /*c210*/  HMMA.16816.F32 R44, R12.reuse, R18, R44 ;  /* 0x000000120c2c723c */ /* 0x040fe2000000182c */
[----:B------:R-:W1:Y:S04]  /*c220*/  LDSM.16.M88.4 R16, [R156+0x4c00] ;  /* 0x004c00009c10783b */ /* 0x000e680000000200 */
[----:B------:R-:W-:Y:S03]  /*c230*/  MUFU.TANH R110, R110 ;  /* 0x0000006e006e7308 */ /* 0x000fe60000002400 */
[----:B--2---:R-:W-:Y:S01]  /*c240*/  HMMA.16816.F32 R60, R12, R120, R60 ;  /* 0x000000780c3c723c */ /* 0x004fe2000000183c */
[----:B------:R-:W-:Y:S01]  /*c250*/  FMUL.FTZ R120, R114, UR9 ;  /* 0x0000000972787c20 */ /* 0x000fe20008410000 */
[----:B------:R-:W-:-:S03]  /*c260*/  FMUL.FTZ R121, R115, UR9 ;  /* 0x0000000973797c20 */ /* 0x000fc60008410000 */
[----:B------:R-:W-:Y:S03]  /*c270*/  MUFU.TANH R109, R109 ;  /* 0x0000006d006d7308 */ /* 0x000fe60000002400 */
[----:B---3--:R-:W-:Y:S01]  /*c280*/  HMMA.16816.F32 R68, R12, R128, R68 ;  /* 0x000000800c44723c */ /* 0x008fe20000001844 */
[----:B------:R-:W-:-:S04]  /*c290*/  FMUL.FTZ R129, R113, UR9 ;  /* 0x0000000971817c20 */ /* 0x000fc80008410000 */
[----:B------:R2:W-:Y:S03]  /*c2a0*/  MUFU.TANH R128, R112 ;  /* 0x0000007000807308 */ /* 0x0005e60000002400 */
[----:B------:R-:W-:Y:S01]  /*c2b0*/  HMMA.16816.F32 R36, R12, R118, R36 ;  /* 0x000000760c24723c */ /* 0x000fe20000001824 */
[----:B------:R-:W-:Y:S01]  /*c2c0*/  FMUL.FTZ R119, R72, UR9 ;  /* 0x0000000948777c20 */ /* 0x000fe20008410000 */
[----:B------:R-:W-:-:S03]  /*c2d0*/  FMUL.FTZ R72, R44, UR9 ;  /* 0x000000092c487c20 */ /* 0x000fc60008410000 */
[----:B------:R-:W-:Y:S03]  /*c2e0*/  MUFU.TANH R120, R120 ;  /* 0x0000007800787308 */ /* 0x000fe60000002400 */
[----:B----4-:R-:W-:Y:S03]  /*c2f0*/  HMMA.16816.F32 R28, R12, R126, R28 ;  /* 0x0000007e0c1c723c */ /* 0x010fe6000000181c */
[----:B------:R-:W-:Y:S02]  /*c300*/  FMUL.FTZ R118, R69, UR9 ;  /* 0x0000000945767c20 */ /* 0x000fe40008410000 */
[----:B------:R-:W-:Y:S01]  /*c310*/  MUFU.TANH R119, R119 ;  /* 0x0000007700777308 */ /* 0x000fe20000002400 */
[----:B--2---:R-:W2:Y:S01]  /*c320*/  LDSM.16.M88.4 R112, [R156+0x4800] ;  /* 0x004800009c70783b */ /* 0x004ea20000000200 */
[----:B------:R-:W-:-:S04]  /*c330*/  DEPBAR.LE SB0, 0x0 ;  /* 0x000080000000791a */ /* 0x000fc80000000000 */
[C---:B------:R-:W-:Y:S01]  /*c340*/  HMMA.16816.F32 R32, R12.reuse, R124, R32 ;  /* 0x0000007c0c20723c */ /* 0x040fe20000001820 */
[----:B------:R-:W-:Y:S01]  /*c350*/  FMUL.FTZ R124, R73, UR9 ;  /* 0x00000009497c7c20 */ /* 0x000fe20008410000 */
[----:B------:R-:W-:Y:S01]  /*c360*/  FMUL.FTZ R73, R61, UR9 ;  /* 0x000000093d497c20 */ /* 0x000fe20008410000 */
[----:B------:R-:W-:Y:S01]  /*c370*/  FMUL.FTZ R61, R37, UR9 ;  /* 0x00000009253d7c20 */ /* 0x000fe20008410000 */
[----:B------:R-:W-:Y:S04]  /*c380*/  MUFU.TANH R129, R129 ;  /* 0x0000008100817308 */ /* 0x000fe80000002400 */
[----:B-1----:R-:W-:Y:S01]  /*c390*/  HMMA.16816.F32 R8, R12, R16, R8 ;  /* 0x000000100c08723c */ /* 0x002fe20000001808 */
[----:B------:R-:W-:Y:S01]  /*c3a0*/  FMUL.FTZ R17, R101, UR9 ;  /* 0x0000000965117c20 */ /* 0x000fe20008410000 */
[----:B------:R-:W-:-:S02]  /*c3b0*/  LOP3.LUT R101, R181, 0x1f20, RZ, 0xc0, !PT ;  /* 0x00001f20b5657812 */ /* 0x000fc400078ec0ff */
[----:B------:R-:W-:Y:S02]  /*c3c0*/  MUFU.TANH R121, R121 ;  /* 0x0000007900797308 */ /* 0x000fe40000002400 */
[----:B------:R-:W-:Y:S01]  /*c3d0*/  LOP3.LUT R16, R101, R2, RZ, 0xfc, !PT ;  /* 0x0000000265107212 */ /* 0x000fe200078efcff */
[----:B------:R-:W-:Y:S01]  /*c3e0*/  FMUL.FTZ R2, R96, UR9 ;  /* 0x0000000960027c20 */ /* 0x000fe20008410000 */
[C---:B------:R-:W-:Y:S01]  /*c3f0*/  HMMA.16816.F32 R52, R12.reuse, R122, R52 ;  /* 0x0000007a0c34723c */ /* 0x040fe20000001834 */
[----:B------:R-:W-:Y:S01]  /*c400*/  FMUL.FTZ R96, R98, UR9 ;  /* 0x0000000962607c20 */ /* 0x000fe20008410000 */
[----:B------:R-:W-:Y:S01]  /*c410*/  FMUL.FTZ R123, R74, UR9 ;  /* 0x000000094a7b7c20 */ /* 0x000fe20008410000 */
[----:B------:R-:W-:Y:S01]  /*c420*/  FMUL.FTZ R74, R50, UR9 ;  /* 0x00000009324a7c20 */ /* 0x000fe20008410000 */
[----:B------:R-:W-:Y:S01]  /*c430*/  FMUL.FTZ R122, R68, UR9 ;  /* 0x00000009447a7c20 */ /* 0x000fe20008410000 */
[----:B------:R-:W-:Y:S03]  /*c440*/  MUFU.TANH R111, R111 ;  /* 0x0000006f006f7308 */ /* 0x000fe60000002400 */
[C---:B------:R-:W-:Y:S01]  /*c450*/  HMMA.16816.F32 R4, R12.reuse, R18, R4 ;  /* 0x000000120c04723c */ /* 0x040fe20000001804 */
[----:B------:R-:W-:Y:S01]  /*c460*/  FMUL.FTZ R18, R97, UR9 ;  /* 0x0000000961127c20 */ /* 0x000fe20008410000 */
[----:B------:R-:W-:Y:S01]  /*c470*/  FMUL.FTZ R19, R89, UR9 ;  /* 0x0000000959137c20 */ /* 0x000fe20008410000 */
[----:B------:R-:W-:Y:S01]  /*c480*/  FMUL.FTZ R89, R51, UR9 ;  /* 0x0000000933597c20 */ /* 0x000fe20008410000 */
[----:B------:R-:W-:Y:S01]  /*c490*/  FMUL.FTZ R51, R33, UR9 ;  /* 0x0000000921337c20 */ /* 0x000fe20008410000 */
[----:B------:R1:W-:Y:S01]  /*c4a0*/  MUFU.TANH R97, R2 ;  /* 0x0000000200617308 */ /* 0x0003e20000002400 */
[----:B------:R-:W-:Y:S01]  /*c4b0*/  FMUL.FTZ R33, R35, UR9 ;  /* 0x0000000923217c20 */ /* 0x000fe20008410000 */
[----:B------:R-:W-:Y:S01]  /*c4c0*/  FMUL.FTZ R37, R9, UR9 ;  /* 0x0000000909257c20 */ /* 0x000fe20008410000 */
[----:B------:R-:W-:Y:S01]  /*c4d0*/  HMMA.16816.F32 R64, R12, R130, R64 ;  /* 0x000000820c40723c */ /* 0x000fe20000001840 */
[----:B------:R-:W-:-:S02]  /*c4e0*/  IMAD.MOV.U32 R130, RZ, RZ, 0x8 ;  /* 0x00000008ff827424 */ /* 0x000fc400078e00ff */
[----:B------:R-:W-:Y:S02]  /*c4f0*/  FMUL.FTZ R101, R54, UR9 ;  /* 0x0000000936657c20 */ /* 0x000fe40008410000 */
[----:B------:R3:W-:Y:S01]  /*c500*/  MUFU.TANH R98, R18 ;  /* 0x0000001200627308 */ /* 0x0007e20000002400 */
[----:B------:R-:W-:Y:S02]  /*c510*/  VIADDMNMX R130, R151, R130, UR24, PT ;  /* 0x0000001897827e46 */ /* 0x000fe4000b800182 */
[----:B--2---:R-:W-:Y:S01]  /*c520*/  HMMA.16816.F32 R20, R12, R114, R20 ;  /* 0x000000720c14723c */ /* 0x004fe20000001814 */
[----:B------:R-:W-:Y:S01]  /*c530*/  FMUL.FTZ R115, R79, UR9 ;  /* 0x000000094f737c20 */ /* 0x000fe20008410000 */
[----:B------:R-:W-:Y:S01]  /*c540*/  VIMNMX R151, PT, PT, R151, UR24, PT ;  /* 0x0000001897977c48 */ /* 0x000fe2000bfe0100 */
[----:B------:R-:W-:Y:S01]  /*c550*/  FMUL.FTZ R114, R71, UR9 ;  /* 0x0000000947727c20 */ /* 0x000fe20008410000 */
[----:B------:R-:W-:Y:S01]  /*c560*/  FMUL.FTZ R7, R7, UR9 ;  /* 0x0000000907077c20 */ /* 0x000fe20008410000 */
[----:B------:R-:W-:Y:S01]  /*c570*/  MUFU.TANH R50, R123 ;  /* 0x0000007b00327308 */ /* 0x000fe20000002400 */
[----:B-1----:R-:W-:-:S02]  /*c580*/  FMUL.FTZ R2, R75, UR9 ;  /* 0x000000094b027c20 */ /* 0x002fc40008410000 */
[C---:B------:R-:W-:Y:S01]  /*c590*/  HMMA.16816.F32 R40, R12.reuse, R116, R40 ;  /* 0x000000740c28723c */ /* 0x040fe20000001828 */
[----:B------:R-:W-:Y:S01]  /*c5a0*/  FMUL.FTZ R117, R70, UR9 ;  /* 0x0000000946757c20 */ /* 0x000fe20008410000 */
[----:B------:R-:W-:Y:S01]  /*c5b0*/  FMUL.FTZ R70, R45, UR9 ;  /* 0x000000092d467c20 */ /* 0x000fe20008410000 */
[----:B------:R-:W-:Y:S01]  /*c5c0*/  FMUL.FTZ R79, R66, UR9 ;  /* 0x00000009424f7c20 */ /* 0x000fe20008410000 */
[----:B------:R-:W-:Y:S01]  /*c5d0*/  FMUL.FTZ R66, R47, UR9 ;  /* 0x000000092f427c20 */ /* 0x000fe20008410000 */
[----:B------:R-:W-:Y:S01]  /*c5e0*/  MUFU.TANH R116, R104 ;  /* 0x0000006800747308 */ /* 0x000fe20000002400 */
[----:B---3--:R-:W-:Y:S01]  /*c5f0*/  FMUL.FTZ R18, R60, UR9 ;  /* 0x000000093c127c20 */ /* 0x008fe20008410000 */
[----:B------:R-:W-:Y:S01]  /*c600*/  FMUL.FTZ R60, R36, UR9 ;  /* 0x00000009243c7c20 */ /* 0x000fe20008410000 */
[----:B------:R-:W-:Y:S01]  /*c610*/  HMMA.16816.F32 R24, R12, R112, R24 ;  /* 0x000000700c18723c */ /* 0x000fe20000001818 */
        /* <DEDUP_REMOVED lines=20> */
[----:B------:R-:W3:Y:S01]  /*c760*/  MUFU.TANH R115, R115 ;  /* 0x0000007300737308 */ /* 0x000ee20000002400 */
[----:B-1----:R-:W-:Y:S01]  /*c770*/  FMUL.FTZ R100, R48, UR9 ;  /* 0x0000000930647c20 */ /* 0x002fe20008410000 */
[----:B------:R-:W-:Y:S01]  /*c780*/  FMUL.FTZ R48, R28, UR9 ;  /* 0x000000091c307c20 */ /* 0x000fe20008410000 */
[----:B------:R-:W-:-:S02]  /*c790*/  IMAD.SHL.U32 R28, R149, 0x2, RZ ;  /* 0x00000002951c7824 */ /* 0x000fc400078e00ff */
[----:B------:R-:W-:Y:S01]  /*c7a0*/  FMUL.FTZ R42, R27, UR9 ;  /* 0x000000091b2a7c20 */ /* 0x000fe20008410000 */
[----:B------:R-:W-:Y:S01]  /*c7b0*/  FMUL.FTZ R45, R24, UR9 ;  /* 0x00000009182d7c20 */ /* 0x000fe20008410000 */
[----:B------:R-:W-:Y:S01]  /*c7c0*/  FMUL.FTZ R44, R25, UR9 ;  /* 0x00000009192c7c20 */ /* 0x000fe20008410000 */
[----:B------:R-:W-:Y:S01]  /*c7d0*/  FMUL.FTZ R25, R20, UR9 ;  /* 0x0000000914197c20 */ /* 0x000fe20008410000 */
[----:B------:R1:W-:Y:S01]  /*c7e0*/  MUFU.TANH R68, R96 ;  /* 0x0000006000447308 */ /* 0x0003e20000002400 */
[----:B--2---:R-:W-:Y:S01]  /*c7f0*/  LOP3.LUT R2, R28, 0x6, RZ, 0xc0, !PT ;  /* 0x000000061c027812 */ /* 0x004fe200078ec0ff */
[----:B------:R-:W-:Y:S01]  /*c800*/  FMUL.FTZ R75, R67, UR9 ;  /* 0x00000009434b7c20 */ /* 0x000fe20008410000 */
[----:B------:R-:W-:Y:S01]  /*c810*/  FMUL.FTZ R15, R92, UR9 ;  /* 0x000000095c0f7c20 */ /* 0x000fe20008410000 */
[----:B------:R-:W-:Y:S01]  /*c820*/  FMUL.FTZ R92, R49, UR9 ;  /* 0x00000009315c7c20 */ /* 0x000fe20008410000 */
[----:B------:R-:W-:Y:S01]  /*c830*/  LOP3.LUT R28, R2, UR8, RZ, 0xfc, !PT ;  /* 0x00000008021c7c12 */ /* 0x000fe2000f8efcff */
[----:B------:R-:W-:Y:S01]  /*c840*/  FMUL.FTZ R69, R65, UR9 ;  /* 0x0000000941457c20 */ /* 0x000fe20008410000 */
[----:B------:R-:W-:Y:S01]  /*c850*/  FMUL.FTZ R49, R34, UR9 ;  /* 0x0000000922317c20 */ /* 0x000fe20008410000 */
[----:B------:R-:W2:Y:S01]  /*c860*/  MUFU.TANH R8, R8 ;  /* 0x0000000800087308 */ /* 0x000ea20000002400 */
[----:B------:R-:W-:Y:S01]  /*c870*/  LOP3.LUT R23, R28, 0x81, RZ, 0xfc, !PT ;  /* 0x000000811c177812 */ /* 0x000fe200078efcff */
[----:B------:R-:W-:Y:S01]  /*c880*/  FMUL.FTZ R65, R40, UR9 ;  /* 0x0000000928417c20 */ /* 0x000fe20008410000 */
[----:B------:R-:W-:Y:S01]  /*c890*/  LOP3.LUT R11, R28, 0x88, RZ, 0xfc, !PT ;  /* 0x000000881c0b7812 */ /* 0x000fe200078efcff */
[----:B------:R-:W-:Y:S01]  /*c8a0*/  FMUL.FTZ R34, R10, UR9 ;  /* 0x000000090a227c20 */ /* 0x000fe20008410000 */
[----:B------:R-:W-:Y:S01]  /*c8b0*/  I2FP.F32.S32 R198, R23 ;  /* 0x0000001700c67245 */ /* 0x000fe20000201400 */
[----:B------:R-:W-:Y:S01]  /*c8c0*/  FMUL.FTZ R40, R21, UR9 ;  /* 0x0000000915287c20 */ /* 0x000fe20008410000 */
[----:B------:R-:W-:Y:S01]  /*c8d0*/  LOP3.LUT R22, R28, 0x1, RZ, 0xfc, !PT ;  /* 0x000000011c167812 */ /* 0x000fe200078efcff */
[----:B------:R-:W-:Y:S01]  /*c8e0*/  MUFU.TANH R9, R117 ;  /* 0x0000007500097308 */ /* 0x000fe20000002400 */
[----:B-1----:R-:W-:Y:S01]  /*c8f0*/  FMUL.FTZ R96, R55, UR9 ;  /* 0x0000000937607c20 */ /* 0x002fe20008410000 */
[----:B------:R-:W-:Y:S01]  /*c900*/  FMUL.FTZ R55, R38, UR9 ;  /* 0x0000000926377c20 */ /* 0x000fe20008410000 */
[----:B------:R-:W-:Y:S01]  /*c910*/  FMUL.FTZ R38, R6, UR9 ;  /* 0x0000000906267c20 */ /* 0x000fe20008410000 */
[C---:B------:R-:W-:Y:S01]  /*c920*/  ISETP.GE.AND P2, PT, R11.reuse, R151, PT ;  /* 0x000000970b00720c */ /* 0x040fe20003f46270 */
[----:B---3--:R-:W-:Y:S01]  /*c930*/  FFMA.FTZ R198, R198, UR7, R115 ;  /* 0x00000007c6c67c23 */ /* 0x008fe20008010073 */
[-C--:B------:R-:W-:Y:S01]  /*c940*/  ISETP.GE.AND P0, PT, R11, R130.reuse, PT ;  /* 0x000000820b00720c */ /* 0x080fe20003f06270 */
[----:B------:R-:W-:Y:S01]  /*c950*/  FMUL.FTZ R14, R103, UR9 ;  /* 0x00000009670e7c20 */ /* 0x000fe20008410000 */
[-C--:B------:R-:W-:Y:S01]  /*c960*/  I2FP.F32.S32 R6, R11.reuse ;  /* 0x0000000b00067245 */ /* 0x080fe20000201400 */
[----:B------:R-:W1:Y:S01]  /*c970*/  MUFU.TANH R38, R38 ;  /* 0x0000002600267308 */ /* 0x000e620000002400 */
[----:B------:R-:W-:Y:S01]  /*c980*/  I2FP.F32.S32 R11, R11 ;  /* 0x0000000b000b7245 */ /* 0x000fe20000201400 */
[----:B------:R-:W-:Y:S01]  /*c990*/  FMUL.FTZ R103, R52, UR9 ;  /* 0x0000000934677c20 */ /* 0x000fe20008410000 */
[-C--:B------:R-:W-:Y:S01]  /*c9a0*/  ISETP.GE.AND P6, PT, R22, R151.reuse, PT ;  /* 0x000000971600720c */ /* 0x080fe20003fc6270 */
[----:B------:R-:W-:Y:S01]  /*c9b0*/  FFMA.FTZ R5, R6, UR7, R119 ;  /* 0x0000000706057c23 */ /* 0x000fe20008010077 */
[----:B------:R-:W-:Y:S01]  /*c9c0*/  LOP3.LUT R115, R28, 0xf8, RZ, 0xfc, !PT ;  /* 0x000000f81c737812 */ /* 0x000fe200078efcff */
[----:B------:R-:W-:Y:S01]  /*c9d0*/  FFMA.FTZ R50, R11, UR7, R50 ;  /* 0x000000070b327c23 */ /* 0x000fe20008010032 */
[-C--:B------:R-:W-:Y:S01]  /*c9e0*/  ISETP.GE.AND P5, PT, R22, R130.reuse, PT ;  /* 0x000000821600720c */ /* 0x080fe20003fa6270 */
[----:B------:R3:W-:Y:S01]  /*c9f0*/  MUFU.TANH R119, R79 ;  /* 0x0000004f00777308 */ /* 0x0007e20000002400 */
[C---:B------:R-:W-:Y:S01]  /*ca00*/  ISETP.GE.AND P3, PT, R115.reuse, R151, PT ;  /* 0x000000977300720c */ /* 0x040fe20003f66270 */
[----:B------:R-:W-:Y:S01]  /*ca10*/  FMUL.FTZ R52, R32, UR9 ;  /* 0x0000000920347c20 */ /* 0x000fe20008410000 */
[----:B------:R-:W-:Y:S01]  /*ca20*/  ISETP.GE.AND P4, PT, R115, R130, PT ;  /* 0x000000827300720c */ /* 0x000fe20003f86270 */
[----:B------:R-:W-:Y:S01]  /*ca30*/  FMUL.FTZ R67, R46, UR9 ;  /* 0x000000092e437c20 */ /* 0x000fe20008410000 */
[----:B------:R-:W-:Y:S01]  /*ca40*/  I2FP.F32.S32 R115, R115 ;  /* 0x0000007300737245 */ /* 0x000fe20000201400 */
[----:B------:R-:W-:Y:S01]  /*ca50*/  FMUL.FTZ R46, R31, UR9 ;  /* 0x000000091f2e7c20 */ /* 0x000fe20008410000 */
[----:B------:R-:W-:Y:S01]  /*ca60*/  FSEL R196, R50, -INF , !P0 ;  /* 0xff80000032c47808 */ /* 0x000fe20004000000 */
[----:B------:R-:W-:Y:S01]  /*ca70*/  MUFU.TANH R21, R118 ;  /* 0x0000007600157308 */ /* 0x000fe20000002400 */
[----:B------:R-:W-:Y:S01]  /*ca80*/  I2FP.F32.S32 R22, R22 ;  /* 0x0000001600167245 */ /* 0x000fe20000201400 */
[----:B--2---:R-:W-:Y:S01]  /*ca90*/  FFMA.FTZ R50, R115, UR7, R8 ;  /* 0x0000000773327c23 */ /* 0x004fe20008010008 */
[----:B------:R-:W-:Y:S01]  /*caa0*/  @P6 LOP3.LUT R59, R59, 0x1, RZ, 0xfc, !PT ;  /* 0x000000013b3b6812 */ /* 0x000fe200078efcff */
[----:B-1----:R-:W-:Y:S01]  /*cab0*/  FFMA.FTZ R38, R115, UR7, R38 ;  /* 0x0000000773267c23 */ /* 0x002fe20008010026 */
[----:B------:R-:W-:Y:S01]  /*cac0*/  LOP3.LUT R26, R28, 0x9, RZ, 0xfc, !PT ;  /* 0x000000091c1a7812 */ /* 0x000fe200078efcff */
[----:B------:R-:W-:Y:S01]  /*cad0*/  FFMA.FTZ R153, R22, UR7, R153 ;  /* 0x0000000716997c23 */ /* 0x000fe20008010099 */
[----:B------:R-:W-:Y:S01]  /*cae0*/  FSEL R50, R50, -INF , !P3 ;  /* 0xff80000032327808 */ /* 0x000fe20005800000 */
[----:B------:R-:W-:Y:S01]  /*caf0*/  FFMA.FTZ R22, R22, UR7, R155 ;  /* 0x0000000716167c23 */ /* 0x000fe2000801009b */
[----:B------:R-:W-:Y:S01]  /*cb00*/  LOP3.LUT P3, RZ, R59, 0x1, RZ, 0xc0, !PT ;  /* 0x000000013bff7812 */ /* 0x000fe2000786c0ff */
[----:B------:R-:W-:Y:S01]  /*cb10*/  MUFU.TANH R6, R69 ;  /* 0x0000004500067308 */ /* 0x000fe20000002400 */
[----:B------:R-:W-:Y:S01]  /*cb20*/  LOP3.LUT R115, R28, 0x10, RZ, 0xfc, !PT ;  /* 0x000000101c737812 */ /* 0x000fe200078efcff */
[----:B------:R-:W-:Y:S01]  /*cb30*/  FMUL.FTZ R12, R154, UR9 ;  /* 0x000000099a0c7c20 */ /* 0x000fe20008410000 */
[----:B------:R-:W-:-:S02]  /*cb40*/  ISETP.GE.AND P1, PT, R23, R130, PT ;  /* 0x000000821700720c */ /* 0x000fc40003f26270 */
[----:B------:R-:W-:Y:S02]  /*cb50*/  FSEL R5, R5, -INF , !P2 ;  /* 0xff80000005057808 */ /* 0x000fe40005000000 */
[CC--:B------:R-:W-:Y:S01]  /*cb60*/  ISETP.GE.AND P2, PT, R26.reuse, R151.reuse, PT ;  /* 0x000000971a00720c */ /* 0x0c0fe20003f46270 */
[----:B------:R1:W-:Y:S01]  /*cb70*/  MUFU.TANH R23, R71 ;  /* 0x0000004700177308 */ /* 0x0003e20000002400 */
[----:B------:R-:W-:Y:S02]  /*cb80*/  ISETP.GE.AND P0, PT, R26, R130, PT ;  /* 0x000000821a00720c */ /* 0x000fe40003f06270 */
[----:B------:R-:W-:Y:S02]  /*cb90*/  I2FP.F32.S32 R26, R26 ;  /* 0x0000001a001a7245 */ /* 0x000fe40000201400 */
[----:B------:R-:W-:Y:S02]  /*cba0*/  LOP3.LUT R27, R28, 0x8, RZ, 0xfc, !PT ;  /* 0x000000081c1b7812 */ /* 0x000fe400078efcff */
[----:B------:R-:W-:Y:S01]  /*cbb0*/  FSEL R198, R198, -INF , !P1 ;  /* 0xff800000c6c67808 */ /* 0x000fe20004800000 */
[C---:B---3--:R-:W-:Y:S01]  /*cbc0*/  FFMA.FTZ R79, R26.reuse, UR7, R145 ;  /* 0x000000071a4f7c23 */ /* 0x048fe20008010091 */
[C---:B------:R-:W-:Y:S01]  /*cbd0*/  ISETP.GE.AND P6, PT, R27.reuse, R151, PT ;  /* 0x000000971b00720c */ /* 0x040fe20003fc6270 */
[----:B------:R-:W-:Y:S01]  /*cbe0*/  FFMA.FTZ R26, R26, UR7, R147 ;  /* 0x000000071a1a7c23 */ /* 0x000fe20008010093 */
[----:B------:R-:W-:Y:S01]  /*cbf0*/  ISETP.GE.AND P1, PT, R27, R130, PT ;  /* 0x000000821b00720c */ /* 0x000fe20003f26270 */
[----:B------:R-:W-:Y:S01]  /*cc00*/  MUFU.TANH R118, R18 ;  /* 0x0000001200767308 */ /* 0x000fe20000002400 */
[----:B------:R-:W-:-:S02]  /*cc10*/  I2FP.F32.S32 R27, R27 ;  /* 0x0000001b001b7245 */ /* 0x000fc40000201400 */
[----:B------:R-:W-:Y:S02]  /*cc20*/  LOP3.LUT R24, R28, 0x19, RZ, 0xfc, !PT ;  /* 0x000000191c187812 */ /* 0x000fe400078efcff */
[----:B-1----:R-:W-:Y:S01]  /*cc30*/  FSEL R71, R153, -INF , !P3 ;  /* 0xff80000099477808 */ /* 0x002fe20005800000 */
[----:B------:R-:W-:Y:S01]  /*cc40*/  FFMA.FTZ R20, R27, UR7, R146 ;  /* 0x000000071b147c23 */ /* 0x000fe20008010092 */
[----:B------:R-:W-:Y:S01]  /*cc50*/  ISETP.GE.AND P3, PT, R115, R151, PT ;  /* 0x000000977300720c */ /* 0x000fe20003f66270 */
[----:B------:R-:W-:Y:S01]  /*cc60*/  FFMA.FTZ R144, R27, UR7, R144 ;  /* 0x000000071b907c23 */ /* 0x000fe20008010090 */
[----:B------:R-:W-:Y:S01]  /*cc70*/  FSEL R38, R38, -INF , !P4 ;  /* 0xff80000026267808 */ /* 0x000fe20006000000 */
[----:B------:R1:W-:Y:S01]  /*cc80*/  MUFU.TANH R27, R75 ;  /* 0x0000004b001b7308 */ /* 0x0003e20000002400 */
[----:B------:R-:W-:Y:S02]  /*cc90*/  LOP3.LUT R59, R59, 0xfffffffe, RZ, 0xc0, !PT ;  /* 0xfffffffe3b3b7812 */ /* 0x000fe400078ec0ff */
[----:B------:R-:W-:-:S02]  /*cca0*/  FSEL R79, R79, -INF , !P2 ;  /* 0xff8000004f4f7808 */ /* 0x000fc40005000000 */
[----:B------:R-:W-:Y:S02]  /*ccb0*/  ISETP.GE.AND P4, PT, R115, R130, PT ;  /* 0x000000827300720c */ /* 0x000fe40003f86270 */
[----:B------:R-:W-:Y:S01]  /*ccc0*/  ISETP.GE.AND P2, PT, R24, R151, PT ;  /* 0x000000971800720c */ /* 0x000fe20003f46270 */
[----:B------:R2:W-:Y:S01]  /*ccd0*/  MUFU.TANH R126, R113 ;  /* 0x00000071007e7308 */ /* 0x0005e20000002400 */
[----:B------:R-:W-:Y:S02]  /*cce0*/  I2FP.F32.S32 R115, R115 ;  /* 0x0000007300737245 */ /* 0x000fe40000201400 */
[----:B------:R-:W-:Y:S02]  /*ccf0*/  @P3 LOP3.LUT R59, R59, 0x1, RZ, 0xfc, !PT ;  /* 0x000000013b3b3812 */ /* 0x000fe400078efcff */
[----:B------:R-:W-:Y:S01]  /*cd00*/  FSEL R20, R20, -INF , !P1 ;  /* 0xff80000014147808 */ /* 0x000fe20004800000 */
[----:B------:R-:W-:Y:S01]  /*cd10*/  FFMA.FTZ R142, R115, UR7, R142 ;  /* 0x00000007738e7c23 */ /* 0x000fe2000801008e */
[----:B------:R-:W-:Y:S01]  /*cd20*/  LOP3.LUT P1, RZ, R59, 0x1, RZ, 0xc0, !PT ;  /* 0x000000013bff7812 */ /* 0x000fe2000782c0ff */
[----:B------:R3:W-:Y:S01]  /*cd30*/  MUFU.TANH R54, R124 ;  /* 0x0000007c00367308 */ /* 0x0007e20000002400 */
[----:B-1----:R-:W-:Y:S01]  /*cd40*/  FFMA.FTZ R75, R115, UR7, R140 ;  /* 0x00000007734b7c23 */ /* 0x002fe2000801008c */
[----:B------:R-:W-:-:S02]  /*cd50*/  LOP3.LUT R123, R28, 0x18, RZ, 0xfc, !PT ;  /* 0x000000181c7b7812 */ /* 0x000fc400078efcff */
[----:B------:R-:W-:Y:S02]  /*cd60*/  LOP3.LUT R59, R59, 0xfffffffe, RZ, 0xc0, !PT ;  /* 0xfffffffe3b3b7812 */ /* 0x000fe400078ec0ff */
[C---:B------:R-:W-:Y:S02]  /*cd70*/  LOP3.LUT R10, R28.reuse, 0x11, RZ, 0xfc, !PT ;  /* 0x000000111c0a7812 */ /* 0x040fe400078efcff */
[----:B------:R-:W-:Y:S01]  /*cd80*/  LOP3.LUT R117, R28, 0x20, RZ, 0xfc, !PT ;  /* 0x000000201c757812 */ /* 0x000fe200078efcff */
[----:B------:R1:W-:Y:S01]  /*cd90*/  MUFU.TANH R11, R114 ;  /* 0x00000072000b7308 */ /* 0x0003e20000002400 */
[----:B------:R-:W-:Y:S02]  /*cda0*/  FSEL R75, R75, -INF , !P1 ;  /* 0xff8000004b4b7808 */ /* 0x000fe40004800000 */
[----:B------:R-:W-:Y:S02]  /*cdb0*/  FSEL R22, R22, -INF , !P5 ;  /* 0xff80000016167808 */ /* 0x000fe40006800000 */
[----:B------:R-:W-:-:S02]  /*cdc0*/  FSEL R26, R26, -INF , !P0 ;  /* 0xff8000001a1a7808 */ /* 0x000fc40004000000 */
[-C--:B------:R-:W-:Y:S01]  /*cdd0*/  ISETP.GE.AND P1, PT, R24, R130.reuse, PT ;  /* 0x000000821800720c */ /* 0x080fe20003f26270 */
[----:B------:R-:W-:Y:S01]  /*cde0*/  MUFU.TANH R31, R122 ;  /* 0x0000007a001f7308 */ /* 0x000fe20000002400 */
[----:B------:R-:W-:Y:S02]  /*cdf0*/  FSEL R69, R144, -INF , !P6 ;  /* 0xff80000090457808 */ /* 0x000fe40007000000 */
[C---:B------:R-:W-:Y:S02]  /*ce00*/  ISETP.GE.AND P5, PT, R123.reuse, R151, PT ;  /* 0x000000977b00720c */ /* 0x040fe40003fa6270 */
[----:B------:R-:W-:Y:S02]  /*ce10*/  ISETP.GE.AND P0, PT, R123, R130, PT ;  /* 0x000000827b00720c */ /* 0x000fe40003f06270 */
[----:B------:R-:W-:Y:S01]  /*ce20*/  FSEL R18, R142, -INF , !P4 ;  /* 0xff8000008e127808 */ /* 0x000fe20006000000 */
[----:B------:R-:W-:Y:S01]  /*ce30*/  MUFU.TANH R122, R73 ;  /* 0x00000049007a7308 */ /* 0x000fe20000002400 */
[----:B------:R-:W-:-:S02]  /*ce40*/  @P2 LOP3.LUT R59, R59, 0x1, RZ, 0xfc, !PT ;  /* 0x000000013b3b2812 */ /* 0x000fc400078efcff */
[----:B------:R-:W-:Y:S02]  /*ce50*/  I2FP.F32.S32 R24, R24 ;  /* 0x0000001800187245 */ /* 0x000fe40000201400 */
[C---:B------:R-:W-:Y:S02]  /*ce60*/  ISETP.GE.AND P6, PT, R10.reuse, R151, PT ;  /* 0x000000970a00720c */ /* 0x040fe40003fc6270 */
[-C--:B------:R-:W-:Y:S01]  /*ce70*/  ISETP.GE.AND P3, PT, R10, R130.reuse, PT ;  /* 0x000000820a00720c */ /* 0x080fe20003f66270 */
[C---:B--2---:R-:W-:Y:S01]  /*ce80*/  FFMA.FTZ R113, R24.reuse, UR7, R161 ;  /* 0x0000000718717c23 */ /* 0x044fe200080100a1 */
[----:B------:R-:W-:Y:S01]  /*ce90*/  I2FP.F32.S32 R123, R123 ;  /* 0x0000007b007b7245 */ /* 0x000fe20000201400 */
[----:B------:R-:W-:Y:S01]  /*cea0*/  FFMA.FTZ R24, R24, UR7, R163 ;  /* 0x0000000718187c23 */ /* 0x000fe200080100a3 */
[C---:B------:R-:W-:Y:S01]  /*ceb0*/  ISETP.GE.AND P4, PT, R117.reuse, R151, PT ;  /* 0x000000977500720c */ /* 0x040fe20003f86270 */
[----:B------:R-:W2:Y:S01]  /*cec0*/  MUFU.TANH R105, R105 ;  /* 0x0000006900697308 */ /* 0x000ea20000002400 */
[----:B------:R-:W-:Y:S01]  /*ced0*/  ISETP.GE.AND P2, PT, R117, R130, PT ;  /* 0x000000827500720c */ /* 0x000fe20003f46270 */
[C---:B------:R-:W-:Y:S01]  /*cee0*/  FFMA.FTZ R115, R123.reuse, UR7, R160 ;  /* 0x000000077b737c23 */ /* 0x040fe200080100a0 */
[----:B------:R-:W-:Y:S01]  /*cef0*/  I2FP.F32.S32 R10, R10 ;  /* 0x0000000a000a7245 */ /* 0x000fe20000201400 */
[----:B------:R-:W-:Y:S01]  /*cf00*/  FFMA.FTZ R8, R123, UR7, R162 ;  /* 0x000000077b087c23 */ /* 0x000fe200080100a2 */
[----:B------:R-:W-:-:S02]  /*cf10*/  I2FP.F32.S32 R117, R117 ;  /* 0x0000007500757245 */ /* 0x000fc40000201400 */
[----:B---3--:R-:W-:Y:S01]  /*cf20*/  LOP3.LUT R124, R28, 0x29, RZ, 0xfc, !PT ;  /* 0x000000291c7c7812 */ /* 0x008fe200078efcff */
[C---:B------:R-:W-:Y:S01]  /*cf30*/  FFMA.FTZ R141, R10.reuse, UR7, R141 ;  /* 0x000000070a8d7c23 */ /* 0x040fe2000801008d */
[----:B------:R-:W-:Y:S01]  /*cf40*/  FFMA.FTZ R10, R10, UR7, R143 ;  /* 0x000000070a0a7c23 */ /* 0x000fe2000801008f */
[C---:B------:R-:W-:Y:S01]  /*cf50*/  FFMA.FTZ R164, R117.reuse, UR7, R164 ;  /* 0x0000000775a47c23 */ /* 0x040fe200080100a4 */
[----:B------:R-:W-:Y:S01]  /*cf60*/  FFMA.FTZ R32, R117, UR7, R136 ;  /* 0x0000000775207c23 */ /* 0x000fe20008010088 */
[C---:B------:R-:W-:Y:S01]  /*cf70*/  LOP3.LUT R117, R28.reuse, 0x28, RZ, 0xfc, !PT ;  /* 0x000000281c757812 */ /* 0x040fe200078efcff */
[----:B------:R3:W-:Y:S01]  /*cf80*/  MUFU.TANH R123, R103 ;  /* 0x00000067007b7308 */ /* 0x0007e20000002400 */
[----:B-1----:R-:W-:Y:S02]  /*cf90*/  LOP3.LUT R114, R28, 0x21, RZ, 0xfc, !PT ;  /* 0x000000211c727812 */ /* 0x002fe400078efcff */
[----:B------:R-:W-:Y:S02]  /*cfa0*/  FSEL R115, R115, -INF , !P5 ;  /* 0xff80000073737808 */ /* 0x000fe40006800000 */
[----:B------:R-:W-:-:S02]  /*cfb0*/  FSEL R24, R24, -INF , !P1 ;  /* 0xff80000018187808 */ /* 0x000fc40004800000 */
[C---:B------:R-:W-:Y:S01]  /*cfc0*/  ISETP.GE.AND P5, PT, R117.reuse, R151, PT ;  /* 0x000000977500720c */ /* 0x040fe20003fa6270 */
[----:B------:R-:W1:Y:S01]  /*cfd0*/  MUFU.TANH R107, R107 ;  /* 0x0000006b006b7308 */ /* 0x000e620000002400 */
[----:B------:R-:W-:Y:S02]  /*cfe0*/  ISETP.GE.AND P1, PT, R117, R130, PT ;  /* 0x000000827500720c */ /* 0x000fe40003f26270 */
[----:B------:R-:W-:Y:S02]  /*cff0*/  FSEL R32, R32, -INF , !P2 ;  /* 0xff80000020207808 */ /* 0x000fe40005000000 */
[----:B------:R-:W-:Y:S02]  /*d000*/  FSEL R10, R10, -INF , !P3 ;  /* 0xff8000000a0a7808 */ /* 0x000fe40005800000 */
[----:B------:R-:W-:Y:S01]  /*d010*/  FSEL R8, R8, -INF , !P0 ;  /* 0xff80000008087808 */ /* 0x000fe20004000000 */
[----:B------:R-:W4:Y:S01]  /*d020*/  MUFU.TANH R106, R106 ;  /* 0x0000006a006a7308 */ /* 0x000f220000002400 */
[----:B---3--:R-:W-:-:S02]  /*d030*/  FSEL R103, R164, -INF , !P4 ;  /* 0xff800000a4677808 */ /* 0x008fc40006000000 */
[----:B------:R-:W-:Y:S02]  /*d040*/  I2FP.F32.S32 R117, R117 ;  /* 0x0000007500757245 */ /* 0x000fe40000201400 */
[CC--:B------:R-:W-:Y:S02]  /*d050*/  ISETP.GE.AND P4, PT, R124.reuse, R151.reuse, PT ;  /* 0x000000977c00720c */ /* 0x0c0fe40003f86270 */
[-C--:B------:R-:W-:Y:S01]  /*d060*/  ISETP.GE.AND P2, PT, R124, R130.reuse, PT ;  /* 0x000000827c00720c */ /* 0x080fe20003f46270 */
[C---:B------:R-:W-:Y:S01]  /*d070*/  FFMA.FTZ R125, R117.reuse, UR7, R132 ;  /* 0x00000007757d7c23 */ /* 0x040fe20008010084 */
[C---:B------:R-:W-:Y:S01]  /*d080*/  ISETP.GE.AND P3, PT, R114.reuse, R151, PT ;  /* 0x000000977200720c */ /* 0x040fe20003f66270 */
[----:B------:R-:W-:Y:S01]  /*d090*/  FFMA.FTZ R134, R117, UR7, R134 ;  /* 0x0000000775867c23 */ /* 0x000fe20008010086 */
[----:B------:R-:W-:Y:S01]  /*d0a0*/  ISETP.GE.AND P0, PT, R114, R130, PT ;  /* 0x000000827200720c */ /* 0x000fe20003f06270 */
[----:B------:R-:W3:Y:S01]  /*d0b0*/  MUFU.TANH R112, R112 ;  /* 0x0000007000707308 */ /* 0x000ee20000002400 */
[----:B------:R-:W-:-:S02]  /*d0c0*/  I2FP.F32.S32 R124, R124 ;  /* 0x0000007c007c7245 */ /* 0x000fc40000201400 */
[----:B------:R-:W-:Y:S02]  /*d0d0*/  I2FP.F32.S32 R114, R114 ;  /* 0x0000007200727245 */ /* 0x000fe40000201400 */
[----:B------:R-:W-:Y:S01]  /*d0e0*/  LOP3.LUT R131, R28, 0x38, RZ, 0xfc, !PT ;  /* 0x000000381c837812 */ /* 0x000fe200078efcff */
[C---:B------:R-:W-:Y:S01]  /*d0f0*/  FFMA.FTZ R117, R124.reuse, UR7, R133 ;  /* 0x000000077c757c23 */ /* 0x040fe20008010085 */
[----:B------:R-:W-:Y:S01]  /*d100*/  FFMA.FTZ R124, R124, UR7, R135 ;  /* 0x000000077c7c7c23 */ /* 0x000fe20008010087 */
[C---:B------:R-:W-:Y:S01]  /*d110*/  FFMA.FTZ R127, R114.reuse, UR7, R165 ;  /* 0x00000007727f7c23 */ /* 0x040fe200080100a5 */
[----:B------:R-:W-:Y:S01]  /*d120*/  FFMA.FTZ R137, R114, UR7, R137 ;  /* 0x0000000772897c23 */ /* 0x000fe20008010089 */
[C---:B------:R-:W-:Y:S01]  /*d130*/  LOP3.LUT R114, R28.reuse, 0x31, RZ, 0xfc, !PT ;  /* 0x000000311c727812 */ /* 0x040fe200078efcff */
[----:B------:R-:W3:Y:S01]  /*d140*/  MUFU.TANH R101, R101 ;  /* 0x0000006500657308 */ /* 0x000ee20000002400 */
[----:B------:R-:W-:Y:S02]  /*d150*/  LOP3.LUT R133, R28, 0x30, RZ, 0xfc, !PT ;  /* 0x000000301c857812 */ /* 0x000fe400078efcff */
[----:B------:R-:W-:-:S02]  /*d160*/  FSEL R125, R125, -INF , !P5 ;  /* 0xff8000007d7d7808 */ /* 0x000fc40006800000 */
[----:B------:R-:W-:Y:S02]  /*d170*/  FSEL R222, R134, -INF , !P1 ;  /* 0xff80000086de7808 */ /* 0x000fe40004800000 */
[----:B------:R-:W-:Y:S01]  /*d180*/  FSEL R127, R127, -INF , !P3 ;  /* 0xff8000007f7f7808 */ /* 0x000fe20005800000 */
[----:B------:R-:W3:Y:S01]  /*d190*/  MUFU.TANH R100, R100 ;  /* 0x0000006400647308 */ /* 0x000ee20000002400 */
[----:B------:R-:W-:Y:S02]  /*d1a0*/  FSEL R224, R137, -INF , !P0 ;  /* 0xff80000089e07808 */ /* 0x000fe40004000000 */
[C---:B------:R-:W-:Y:S02]  /*d1b0*/  ISETP.GE.AND P5, PT, R114.reuse, R151, PT ;  /* 0x000000977200720c */ /* 0x040fe40003fa6270 */
[----:B------:R-:W-:Y:S02]  /*d1c0*/  ISETP.GE.AND P1, PT, R114, R130, PT ;  /* 0x000000827200720c */ /* 0x000fe40003f26270 */
[----:B------:R-:W-:Y:S01]  /*d1d0*/  FSEL R117, R117, -INF , !P4 ;  /* 0xff80000075757808 */ /* 0x000fe20006000000 */
[----:B------:R-:W3:Y:S01]  /*d1e0*/  MUFU.TANH R74, R74 ;  /* 0x0000004a004a7308 */ /* 0x000ee20000002400 */
[----:B------:R-:W-:-:S02]  /*d1f0*/  FSEL R124, R124, -INF , !P2 ;  /* 0xff8000007c7c7808 */ /* 0x000fc40005000000 */
[CC--:B------:R-:W-:Y:S02]  /*d200*/  ISETP.GE.AND P3, PT, R133.reuse, R151.reuse, PT ;  /* 0x000000978500720c */ /* 0x0c0fe40003f66270 */
[----:B------:R-:W-:Y:S02]  /*d210*/  ISETP.GE.AND P0, PT, R133, R130, PT ;  /* 0x000000828500720c */ /* 0x000fe40003f06270 */
[----:B------:R-:W-:Y:S01]  /*d220*/  I2FP.F32.S32 R114, R114 ;  /* 0x0000007200727245 */ /* 0x000fe20000201400 */
[----:B------:R-:W3:Y:S01]  /*d230*/  MUFU.TANH R102, R102 ;  /* 0x0000006600667308 */ /* 0x000ee20000002400 */
[C---:B------:R-:W-:Y:S02]  /*d240*/  ISETP.GE.AND P4, PT, R131.reuse, R151, PT ;  /* 0x000000978300720c */ /* 0x040fe40003f86270 */
[----:B------:R-:W-:Y:S01]  /*d250*/  ISETP.GE.AND P2, PT, R131, R130, PT ;  /* 0x000000828300720c */ /* 0x000fe20003f46270 */
[C---:B------:R-:W-:Y:S01]  /*d260*/  FFMA.FTZ R135, R114.reuse, UR7, R139 ;  /* 0x0000000772877c23 */ /* 0x040fe2000801008b */
[----:B------:R-:W-:Y:S01]  /*d270*/  I2FP.F32.S32 R133, R133 ;  /* 0x0000008500857245 */ /* 0x000fe20000201400 */
[----:B------:R-:W-:Y:S01]  /*d280*/  FFMA.FTZ R167, R114, UR7, R167 ;  /* 0x0000000772a77c23 */ /* 0x000fe200080100a7 */
[----:B------:R-:W-:Y:S01]  /*d290*/  I2FP.F32.S32 R131, R131 ;  /* 0x0000008300837245 */ /* 0x000fe20000201400 */
[----:B------:R-:W3:Y:S01]  /*d2a0*/  MUFU.TANH R96, R96 ;  /* 0x0000006000607308 */ /* 0x000ee20000002400 */
[C---:B------:R-:W-:Y:S01]  /*d2b0*/  LOP3.LUT R114, R28.reuse, 0x39, RZ, 0xfc, !PT ;  /* 0x000000391c727812 */ /* 0x040fe200078efcff */
[C---:B------:R-:W-:Y:S01]  /*d2c0*/  FFMA.FTZ R138, R133.reuse, UR7, R138 ;  /* 0x00000007858a7c23 */ /* 0x040fe2000801008a */
[----:B------:R-:W-:Y:S01]  /*d2d0*/  FFMA.FTZ R156, R133, UR7, R166 ;  /* 0x00000007859c7c23 */ /* 0x000fe200080100a6 */
[C---:B------:R-:W-:Y:S01]  /*d2e0*/  FFMA.FTZ R128, R131.reuse, UR7, R128 ;  /* 0x0000000783807c23 */ /* 0x040fe20008010080 */
[----:B------:R-:W-:Y:S01]  /*d2f0*/  FFMA.FTZ R120, R131, UR7, R120 ;  /* 0x0000000783787c23 */ /* 0x000fe20008010078 */
[----:B------:R-:W-:-:S02]  /*d300*/  LOP3.LUT R131, R28, 0x40, RZ, 0xfc, !PT ;  /* 0x000000401c837812 */ /* 0x000fc400078efcff */
[----:B------:R-:W-:Y:S01]  /*d310*/  LOP3.LUT R218, R28, 0x41, RZ, 0xfc, !PT ;  /* 0x000000411cda7812 */ /* 0x000fe200078efcff */
[----:B------:R-:W3:Y:S01]  /*d320*/  MUFU.TANH R92, R92 ;  /* 0x0000005c005c7308 */ /* 0x000ee20000002400 */
[----:B------:R-:W-:Y:S02]  /*d330*/  FSEL R73, R141, -INF , !P6 ;  /* 0xff8000008d497808 */ /* 0x000fe40007000000 */
[----:B------:R-:W-:Y:S02]  /*d340*/  FSEL R135, R135, -INF , !P5 ;  /* 0xff80000087877808 */ /* 0x000fe40006800000 */
[----:B------:R-:W-:Y:S02]  /*d350*/  FSEL R220, R167, -INF , !P1 ;  /* 0xff800000a7dc7808 */ /* 0x000fe40004800000 */
[----:B------:R-:W-:Y:S01]  /*d360*/  FSEL R141, R138, -INF , !P3 ;  /* 0xff8000008a8d7808 */ /* 0x000fe20005800000 */
[----:B------:R-:W3:Y:S01]  /*d370*/  MUFU.TANH R89, R89 ;  /* 0x0000005900597308 */ /* 0x000ee20000002400 */
[----:B------:R-:W-:-:S02]  /*d380*/  FSEL R156, R156, -INF , !P0 ;  /* 0xff8000009c9c7808 */ /* 0x000fc40004000000 */
[CC--:B------:R-:W-:Y:S02]  /*d390*/  ISETP.GE.AND P5, PT, R131.reuse, R151.reuse, PT ;  /* 0x000000978300720c */ /* 0x0c0fe40003fa6270 */
[-C--:B------:R-:W-:Y:S02]  /*d3a0*/  ISETP.GE.AND P1, PT, R131, R130.reuse, PT ;  /* 0x000000828300720c */ /* 0x080fe40003f26270 */
[C---:B------:R-:W-:Y:S01]  /*d3b0*/  ISETP.GE.AND P3, PT, R114.reuse, R151, PT ;  /* 0x000000977200720c */ /* 0x040fe20003f66270 */
[----:B------:R-:W3:Y:S01]  /*d3c0*/  MUFU.TANH R70, R70 ;  /* 0x0000004600467308 */ /* 0x000ee20000002400 */
[----:B------:R-:W-:Y:S02]  /*d3d0*/  ISETP.GE.AND P0, PT, R114, R130, PT ;  /* 0x000000827200720c */ /* 0x000fe40003f06270 */
[----:B------:R-:W-:Y:S02]  /*d3e0*/  I2FP.F32.S32 R131, R131 ;  /* 0x0000008300837245 */ /* 0x000fe40000201400 */
[----:B------:R-:W-:-:S02]  /*d3f0*/  FSEL R133, R128, -INF , !P4 ;  /* 0xff80000080857808 */ /* 0x000fc40006000000 */
[----:B------:R-:W-:Y:S01]  /*d400*/  FSEL R154, R120, -INF , !P2 ;  /* 0xff800000789a7808 */ /* 0x000fe20005000000 */
[C---:B------:R-:W-:Y:S01]  /*d410*/  FFMA.FTZ R108, R131.reuse, UR7, R108 ;  /* 0x00000007836c7c23 */ /* 0x040fe2000801006c */
[----:B------:R-:W-:Y:S01]  /*d420*/  I2FP.F32.S32 R114, R114 ;  /* 0x0000007200727245 */ /* 0x000fe20000201400 */
[----:B------:R-:W-:Y:S01]  /*d430*/  FFMA.FTZ R168, R131, UR7, R110 ;  /* 0x0000000783a87c23 */ /* 0x000fe2000801006e */
[C---:B------:R-:W-:Y:S01]  /*d440*/  ISETP.GE.AND P4, PT, R218.reuse, R151, PT ;  /* 0x00000097da00720c */ /* 0x040fe20003f86270 */
[----:B------:R4:W-:Y:S01]  /*d450*/  MUFU.TANH R110, R67 ;  /* 0x00000043006e7308 */ /* 0x0009e20000002400 */
[----:B------:R-:W-:Y:S01]  /*d460*/  ISETP.GE.AND P2, PT, R218, R130, PT ;  /* 0x00000082da00720c */ /* 0x000fe20003f46270 */
[C---:B------:R-:W-:Y:S01]  /*d470*/  FFMA.FTZ R161, R114.reuse, UR7, R129 ;  /* 0x0000000772a17c23 */ /* 0x040fe20008010081 */
[----:B------:R-:W-:Y:S01]  /*d480*/  I2FP.F32.S32 R218, R218 ;  /* 0x000000da00da7245 */ /* 0x000fe20000201400 */
[----:B------:R-:W-:Y:S01]  /*d490*/  FFMA.FTZ R114, R114, UR7, R121 ;  /* 0x0000000772727c23 */ /* 0x000fe20008010079 */
[----:B------:R-:W-:-:S02]  /*d4a0*/  LOP3.LUT R166, R28, 0x49, RZ, 0xfc, !PT ;  /* 0x000000491ca67812 */ /* 0x000fc400078efcff */
[----:B------:R-:W-:Y:S01]  /*d4b0*/  LOP3.LUT R120, R28, 0x89, RZ, 0xfc, !PT ;  /* 0x000000891c787812 */ /* 0x000fe200078efcff */
[C---:B------:R-:W-:Y:S01]  /*d4c0*/  FFMA.FTZ R129, R218.reuse, UR7, R109 ;  /* 0x00000007da817c23 */ /* 0x040fe2000801006d */
[----:B------:R-:W-:Y:S01]  /*d4d0*/  FFMA.FTZ R218, R218, UR7, R111 ;  /* 0x00000007dada7c23 */ /* 0x000fe2000801006f */
[----:B------:R-:W-:Y:S01]  /*d4e0*/  LOP3.LUT R111, R28, 0x48, RZ, 0xfc, !PT ;  /* 0x000000481c6f7812 */ /* 0x000fe200078efcff */
[----:B------:R-:W3:Y:S01]  /*d4f0*/  MUFU.TANH R109, R66 ;  /* 0x00000042006d7308 */ /* 0x000ee20000002400 */
[----:B------:R-:W-:Y:S02]  /*d500*/  FSEL R143, R108, -INF , !P5 ;  /* 0xff8000006c8f7808 */ /* 0x000fe40006800000 */
[----:B------:R-:W-:Y:S02]  /*d510*/  FSEL R168, R168, -INF , !P1 ;  /* 0xff800000a8a87808 */ /* 0x000fe40004800000 */
[C---:B------:R-:W-:Y:S02]  /*d520*/  ISETP.GE.AND P5, PT, R166.reuse, R151, PT ;  /* 0x00000097a600720c */ /* 0x040fe40003fa6270 */
[----:B------:R-:W-:Y:S01]  /*d530*/  ISETP.GE.AND P1, PT, R166, R130, PT ;  /* 0x00000082a600720c */ /* 0x000fe20003f26270 */
[----:B------:R3:W-:Y:S01]  /*d540*/  MUFU.TANH R108, R65 ;  /* 0x00000041006c7308 */ /* 0x0007e20000002400 */
[----:B------:R-:W-:-:S02]  /*d550*/  FSEL R161, R161, -INF , !P3 ;  /* 0xff800000a1a17808 */ /* 0x000fc40005800000 */
[----:B------:R-:W-:Y:S02]  /*d560*/  FSEL R114, R114, -INF , !P0 ;  /* 0xff80000072727808 */ /* 0x000fe40004000000 */
[----:B------:R-:W-:Y:S02]  /*d570*/  I2FP.F32.S32 R166, R166 ;  /* 0x000000a600a67245 */ /* 0x000fe40000201400 */
[C---:B------:R-:W-:Y:S01]  /*d580*/  ISETP.GE.AND P3, PT, R111.reuse, R151, PT ;  /* 0x000000976f00720c */ /* 0x040fe20003f66270 */
[----:B------:R3:W-:Y:S01]  /*d590*/  MUFU.TANH R66, R63 ;  /* 0x0000003f00427308 */ /* 0x0007e20000002400 */
[----:B------:R-:W-:Y:S01]  /*d5a0*/  ISETP.GE.AND P0, PT, R111, R130, PT ;  /* 0x000000826f00720c */ /* 0x000fe20003f06270 */
[C---:B--2---:R-:W-:Y:S01]  /*d5b0*/  FFMA.FTZ R105, R166.reuse, UR7, R105 ;  /* 0x00000007a6697c23 */ /* 0x044fe20008010069 */
[----:B------:R-:W-:Y:S01]  /*d5c0*/  I2FP.F32.S32 R111, R111 ;  /* 0x0000006f006f7245 */ /* 0x000fe20000201400 */
[----:B-1----:R-:W-:Y:S01]  /*d5d0*/  FFMA.FTZ R166, R166, UR7, R107 ;  /* 0x00000007a6a67c23 */ /* 0x002fe2000801006b */
[----:B----4-:R-:W-:-:S02]  /*d5e0*/  I2FP.F32.S32 R67, R120 ;  /* 0x0000007800437245 */ /* 0x010fc40000201400 */
[----:B------:R-:W-:Y:S01]  /*d5f0*/  FSEL R129, R129, -INF , !P4 ;  /* 0xff80000081817808 */ /* 0x000fe20006000000 */
[----:B------:R-:W-:Y:S01]  /*d600*/  FFMA.FTZ R106, R111, UR7, R106 ;  /* 0x000000076f6a7c23 */ /* 0x000fe2000801006a */
[----:B------:R-:W-:Y:S01]  /*d610*/  FSEL R218, R218, -INF , !P2 ;  /* 0xff800000dada7808 */ /* 0x000fe20005000000 */
[C---:B------:R-:W-:Y:S01]  /*d620*/  FFMA.FTZ R107, R67.reuse, UR7, R54 ;  /* 0x00000007436b7c23 */ /* 0x040fe20008010036 */
[----:B------:R-:W-:Y:S01]  /*d630*/  FFMA.FTZ R35, R67, UR7, R35 ;  /* 0x0000000743237c23 */ /* 0x000fe20008010023 */
[C---:B------:R-:W-:Y:S01]  /*d640*/  ISETP.GE.AND P4, PT, R120.reuse, R151, PT ;  /* 0x000000977800720c */ /* 0x040fe20003f86270 */
[----:B------:R-:W-:Y:S01]  /*d650*/  FFMA.FTZ R116, R111, UR7, R116 ;  /* 0x000000076f747c23 */ /* 0x000fe20008010074 */
[----:B------:R-:W-:Y:S01]  /*d660*/  ISETP.GE.AND P2, PT, R120, R130, PT ;  /* 0x000000827800720c */ /* 0x000fe20003f46270 */
[----:B------:R-:W1:Y:S01]  /*d670*/  MUFU.TANH R72, R72 ;  /* 0x0000004800487308 */ /* 0x000e620000002400 */
[C---:B---3--:R-:W-:Y:S02]  /*d680*/  LOP3.LUT R65, R28.reuse, 0x90, RZ, 0xfc, !PT ;  /* 0x000000901c417812 */ /* 0x048fe400078efcff */
[----:B------:R-:W-:-:S02]  /*d690*/  LOP3.LUT R54, R28, 0x98, RZ, 0xfc, !PT ;  /* 0x000000981c367812 */ /* 0x000fc400078efcff */
[----:B------:R-:W-:Y:S02]  /*d6a0*/  LOP3.LUT R174, R28, 0x91, RZ, 0xfc, !PT ;  /* 0x000000911cae7812 */ /* 0x000fe400078efcff */
[----:B------:R-:W-:Y:S01]  /*d6b0*/  FSEL R216, R106, -INF , !P0 ;  /* 0xff8000006ad87808 */ /* 0x000fe20004000000 */
[----:B------:R-:W2:Y:S01]  /*d6c0*/  MUFU.TANH R64, R64 ;  /* 0x0000004000407308 */ /* 0x000ea20000002400 */
[----:B------:R-:W-:Y:S02]  /*d6d0*/  FSEL R107, R107, -INF , !P4 ;  /* 0xff8000006b6b7808 */ /* 0x000fe40006000000 */
[----:B------:R-:W-:Y:S02]  /*d6e0*/  FSEL R192, R35, -INF , !P2 ;  /* 0xff80000023c07808 */ /* 0x000fe40005000000 */
[----:B------:R-:W-:Y:S02]  /*d6f0*/  I2FP.F32.S32 R106, R65 ;  /* 0x00000041006a7245 */ /* 0x000fe40000201400 */
[----:B------:R-:W-:Y:S01]  /*d700*/  FSEL R145, R105, -INF , !P5 ;  /* 0xff80000069917808 */ /* 0x000fe20006800000 */
[----:B------:R-:W3:Y:S01]  /*d710*/  MUFU.TANH R62, R62 ;  /* 0x0000003e003e7308 */ /* 0x000ee20000002400 */
[----:B------:R-:W-:Y:S01]  /*d720*/  FSEL R166, R166, -INF , !P1 ;  /* 0xff800000a6a67808 */ /* 0x000fe20004800000 */
[----:B------:R-:W-:Y:S01]  /*d730*/  FFMA.FTZ R31, R106, UR7, R31 ;  /* 0x000000076a1f7c23 */ /* 0x000fe2000801001f */
[----:B------:R-:W-:Y:S01]  /*d740*/  ISETP.GE.AND P4, PT, R54, R151, PT ;  /* 0x000000973600720c */ /* 0x000fe20003f86270 */
[----:B------:R-:W-:Y:S01]  /*d750*/  FFMA.FTZ R9, R106, UR7, R9 ;  /* 0x000000076a097c23 */ /* 0x000fe20008010009 */
[----:B------:R-:W-:-:S02]  /*d760*/  ISETP.GE.AND P2, PT, R54, R130, PT ;  /* 0x000000823600720c */ /* 0x000fc40003f46270 */
[CC--:B------:R-:W-:Y:S01]  /*d770*/  ISETP.GE.AND P5, PT, R174.reuse, R151.reuse, PT ;  /* 0x00000097ae00720c */ /* 0x0c0fe20003fa6270 */
[----:B------:R-:W-:Y:S01]  /*d780*/  MUFU.TANH R105, R53 ;  /* 0x0000003500697308 */ /* 0x000fe20000002400 */
[----:B------:R-:W-:Y:S02]  /*d790*/  ISETP.GE.AND P1, PT, R174, R130, PT ;  /* 0x00000082ae00720c */ /* 0x000fe40003f26270 */
[----:B------:R-:W-:Y:S02]  /*d7a0*/  I2FP.F32.S32 R54, R54 ;  /* 0x0000003600367245 */ /* 0x000fe40000201400 */
[----:B------:R-:W-:Y:S02]  /*d7b0*/  I2FP.F32.S32 R174, R174 ;  /* 0x000000ae00ae7245 */ /* 0x000fe40000201400 */
[----:B------:R-:W-:Y:S01]  /*d7c0*/  FSEL R163, R116, -INF , !P3 ;  /* 0xff80000074a37808 */ /* 0x000fe20005800000 */
[----:B------:R-:W-:Y:S01]  /*d7d0*/  FFMA.FTZ R63, R54, UR7, R23 ;  /* 0x00000007363f7c23 */ /* 0x000fe20008010017 */
[C---:B------:R-:W-:Y:S01]  /*d7e0*/  ISETP.GE.AND P3, PT, R65.reuse, R151, PT ;  /* 0x000000974100720c */ /* 0x040fe20003f66270 */
[----:B------:R-:W-:Y:S01]  /*d7f0*/  FFMA.FTZ R21, R174, UR7, R21 ;  /* 0x00000007ae157c23 */ /* 0x000fe20008010015 */
[----:B------:R-:W-:Y:S01]  /*d800*/  ISETP.GE.AND P0, PT, R65, R130, PT ;  /* 0x000000824100720c */ /* 0x000fe20003f06270 */
[----:B------:R-:W-:Y:S01]  /*d810*/  FFMA.FTZ R119, R54, UR7, R119 ;  /* 0x0000000736777c23 */ /* 0x000fe20008010077 */
[----:B------:R-:W-:Y:S01]  /*d820*/  LOP3.LUT R23, R28, 0x99, RZ, 0xfc, !PT ;  /* 0x000000991c177812 */ /* 0x000fe200078efcff */
[----:B------:R-:W-:Y:S01]  /*d830*/  FFMA.FTZ R174, R174, UR7, R11 ;  /* 0x00000007aeae7c23 */ /* 0x000fe2000801000b */
[----:B------:R-:W-:Y:S01]  /*d840*/  LOP3.LUT R11, R28, 0xa1, RZ, 0xfc, !PT ;  /* 0x000000a11c0b7812 */ /* 0x000fe200078efcff */
[----:B------:R-:W-:Y:S01]  /*d850*/  MUFU.TANH R54, R61 ;  /* 0x0000003d00367308 */ /* 0x000fe20000002400 */
[----:B------:R-:W-:-:S02]  /*d860*/  FSEL R67, R31, -INF , !P3 ;  /* 0xff8000001f437808 */ /* 0x000fc40005800000 */
[----:B------:R-:W-:Y:S02]  /*d870*/  FSEL R188, R9, -INF , !P0 ;  /* 0xff80000009bc7808 */ /* 0x000fe40004000000 */
[----:B------:R-:W-:Y:S02]  /*d880*/  LOP3.LUT R35, R28, 0xa0, RZ, 0xfc, !PT ;  /* 0x000000a01c237812 */ /* 0x000fe400078efcff */
[C---:B------:R-:W-:Y:S01]  /*d890*/  ISETP.GE.AND P3, PT, R23.reuse, R151, PT ;  /* 0x000000971700720c */ /* 0x040fe20003f66270 */
[----:B------:R4:W-:Y:S01]  /*d8a0*/  MUFU.TANH R9, R55 ;  /* 0x0000003700097308 */ /* 0x0009e20000002400 */
[----:B------:R-:W-:Y:S02]  /*d8b0*/  ISETP.GE.AND P0, PT, R23, R130, PT ;  /* 0x000000821700720c */ /* 0x000fe40003f06270 */
[----:B------:R-:W-:Y:S02]  /*d8c0*/  I2FP.F32.S32 R23, R23 ;  /* 0x0000001700177245 */ /* 0x000fe40000201400 */
[----:B------:R-:W-:-:S02]  /*d8d0*/  FSEL R63, R63, -INF , !P4 ;  /* 0xff8000003f3f7808 */ /* 0x000fc40006000000 */
[----:B------:R-:W-:Y:S01]  /*d8e0*/  FSEL R172, R119, -INF , !P2 ;  /* 0xff80000077ac7808 */ /* 0x000fe20005000000 */
[----:B------:R-:W-:Y:S01]  /*d8f0*/  FFMA.FTZ R6, R23, UR7, R6 ;  /* 0x0000000717067c23 */ /* 0x000fe20008010006 */
[----:B------:R-:W-:Y:S01]  /*d900*/  ISETP.GE.AND P4, PT, R11, R151, PT ;  /* 0x000000970b00720c */ /* 0x000fe20003f86270 */
[----:B------:R-:W-:Y:S01]  /*d910*/  FFMA.FTZ R27, R23, UR7, R27 ;  /* 0x00000007171b7c23 */ /* 0x000fe2000801001b */
[----:B------:R-:W-:Y:S01]  /*d920*/  ISETP.GE.AND P2, PT, R11, R130, PT ;  /* 0x000000820b00720c */ /* 0x000fe20003f46270 */
[----:B------:R-:W3:Y:S01]  /*d930*/  MUFU.TANH R60, R60 ;  /* 0x0000003c003c7308 */ /* 0x000ee20000002400 */
[----:B------:R-:W-:Y:S02]  /*d940*/  FSEL R65, R21, -INF , !P5 ;  /* 0xff80000015417808 */ /* 0x000fe40006800000 */
[----:B------:R-:W-:Y:S02]  /*d950*/  I2FP.F32.S32 R11, R11 ;  /* 0x0000000b000b7245 */ /* 0x000fe40000201400 */
[----:B------:R-:W-:-:S02]  /*d960*/  I2FP.F32.S32 R21, R35 ;  /* 0x0000002300157245 */ /* 0x000fc40000201400 */
[----:B------:R-:W-:Y:S01]  /*d970*/  LOP3.LUT R142, R28, 0xa8, RZ, 0xfc, !PT ;  /* 0x000000a81c8e7812 */ /* 0x000fe200078efcff */
[C---:B------:R-:W-:Y:S01]  /*d980*/  FFMA.FTZ R122, R11.reuse, UR7, R122 ;  /* 0x000000070b7a7c23 */ /* 0x040fe2000801007a */
[----:B------:R-:W-:Y:S01]  /*d990*/  FFMA.FTZ R112, R11, UR7, R112 ;  /* 0x000000070b707c23 */ /* 0x000fe20008010070 */
[----:B------:R-:W-:Y:S01]  /*d9a0*/  FSEL R174, R174, -INF , !P1 ;  /* 0xff800000aeae7808 */ /* 0x000fe20004800000 */
[C---:B----4-:R-:W-:Y:S01]  /*d9b0*/  FFMA.FTZ R55, R21.reuse, UR7, R118 ;  /* 0x0000000715377c23 */ /* 0x050fe20008010076 */
[----:B------:R-:W-:Y:S01]  /*d9c0*/  FFMA.FTZ R126, R21, UR7, R126 ;  /* 0x00000007157e7c23 */ /* 0x000fe2000801007e */
[C---:B------:R-:W-:Y:S01]  /*d9d0*/  ISETP.GE.AND P5, PT, R35.reuse, R151, PT ;  /* 0x000000972300720c */ /* 0x040fe20003fa6270 */
[----:B------:R-:W-:Y:S01]  /*d9e0*/  MUFU.TANH R111, R29 ;  /* 0x0000001d006f7308 */ /* 0x000fe20000002400 */
[----:B------:R-:W-:Y:S02]  /*d9f0*/  ISETP.GE.AND P1, PT, R35, R130, PT ;  /* 0x000000822300720c */ /* 0x000fe40003f26270 */
[----:B------:R-:W-:-:S02]  /*da00*/  LOP3.LUT R11, R28, 0xb0, RZ, 0xfc, !PT ;  /* 0x000000b01c0b7812 */ /* 0x000fc400078efcff */
[----:B------:R-:W-:Y:S02]  /*da10*/  LOP3.LUT R21, R28, 0xa9, RZ, 0xfc, !PT ;  /* 0x000000a91c157812 */ /* 0x000fe400078efcff */
[----:B------:R-:W-:Y:S01]  /*da20*/  FSEL R61, R6, -INF , !P3 ;  /* 0xff800000063d7808 */ /* 0x000fe20005800000 */
[----:B------:R-:W4:Y:S01]  /*da30*/  MUFU.TANH R52, R52 ;  /* 0x0000003400347308 */ /* 0x000f220000002400 */
[----:B------:R-:W-:Y:S02]  /*da40*/  FSEL R170, R27, -INF , !P0 ;  /* 0xff8000001baa7808 */ /* 0x000fe40004000000 */
[C---:B------:R-:W-:Y:S02]  /*da50*/  ISETP.GE.AND P3, PT, R142.reuse, R151, PT ;  /* 0x000000978e00720c */ /* 0x040fe40003f66270 */
[----:B------:R-:W-:Y:S02]  /*da60*/  ISETP.GE.AND P0, PT, R142, R130, PT ;  /* 0x000000828e00720c */ /* 0x000fe40003f06270 */
[----:B------:R-:W-:Y:S01]  /*da70*/  I2FP.F32.S32 R142, R142 ;  /* 0x0000008e008e7245 */ /* 0x000fe20000201400 */
[----:B------:R-:W4:Y:S01]  /*da80*/  MUFU.TANH R49, R49 ;  /* 0x0000003100317308 */ /* 0x000f220000002400 */
[----:B------:R-:W-:-:S02]  /*da90*/  FSEL R53, R122, -INF , !P4 ;  /* 0xff8000007a357808 */ /* 0x000fc40006000000 */
[----:B------:R-:W-:Y:S01]  /*daa0*/  FSEL R160, R112, -INF , !P2 ;  /* 0xff80000070a07808 */ /* 0x000fe20005000000 */
[C---:B------:R-:W-:Y:S01]  /*dab0*/  FFMA.FTZ R35, R142.reuse, UR7, R123 ;  /* 0x000000078e237c23 */ /* 0x040fe2000801007b */
[----:B------:R-:W-:Y:S01]  /*dac0*/  FSEL R55, R55, -INF , !P5 ;  /* 0xff80000037377808 */ /* 0x000fe20006800000 */
[----:B------:R-:W-:Y:S01]  /*dad0*/  FFMA.FTZ R142, R142, UR7, R101 ;  /* 0x000000078e8e7c23 */ /* 0x000fe20008010065 */
[----:B------:R-:W-:Y:S01]  /*dae0*/  FSEL R162, R126, -INF , !P1 ;  /* 0xff8000007ea27808 */ /* 0x000fe20004800000 */
[----:B------:R1:W4:Y:S01]  /*daf0*/  MUFU.TANH R101, R33 ;  /* 0x0000002100657308 */ /* 0x0003220000002400 */
[CC--:B------:R-:W-:Y:S02]  /*db00*/  ISETP.GE.AND P4, PT, R11.reuse, R151.reuse, PT ;  /* 0x000000970b00720c */ /* 0x0c0fe40003f86270 */
[----:B------:R-:W-:Y:S02]  /*db10*/  ISETP.GE.AND P2, PT, R11, R130, PT ;  /* 0x000000820b00720c */ /* 0x000fe40003f46270 */
[----:B------:R-:W-:-:S02]  /*db20*/  ISETP.GE.AND P5, PT, R21, R151, PT ;  /* 0x000000971500720c */ /* 0x000fc40003fa6270 */
[----:B------:R-:W-:Y:S01]  /*db30*/  ISETP.GE.AND P1, PT, R21, R130, PT ;  /* 0x000000821500720c */ /* 0x000fe20003f26270 */
[----:B------:R-:W-:Y:S01]  /*db40*/  MUFU.TANH R51, R51 ;  /* 0x0000003300337308 */ /* 0x000fe20000002400 */
[----:B------:R-:W-:Y:S02]  /*db50*/  I2FP.F32.S32 R11, R11 ;  /* 0x0000000b000b7245 */ /* 0x000fe40000201400 */
[----:B------:R-:W-:Y:S02]  /*db60*/  I2FP.F32.S32 R21, R21 ;  /* 0x0000001500157245 */ /* 0x000fe40000201400 */
[C---:B------:R-:W-:Y:S01]  /*db70*/  LOP3.LUT R23, R28.reuse, 0xb1, RZ, 0xfc, !PT ;  /* 0x000000b11c177812 */ /* 0x040fe200078efcff */
[C---:B------:R-:W-:Y:S01]  /*db80*/  FFMA.FTZ R31, R11.reuse, UR7, R100 ;  /* 0x000000070b1f7c23 */ /* 0x040fe20008010064 */
[----:B------:R-:W-:Y:S01]  /*db90*/  FFMA.FTZ R120, R11, UR7, R74 ;  /* 0x000000070b787c23 */ /* 0x000fe2000801004a */
[C---:B------:R-:W-:Y:S01]  /*dba0*/  FFMA.FTZ R102, R21.reuse, UR7, R102 ;  /* 0x0000000715667c23 */ /* 0x040fe20008010066 */
[----:B------:R-:W-:Y:S01]  /*dbb0*/  FFMA.FTZ R96, R21, UR7, R96 ;  /* 0x0000000715607c23 */ /* 0x000fe20008010060 */
[C---:B------:R-:W-:Y:S01]  /*dbc0*/  LOP3.LUT R11, R28.reuse, 0xb9, RZ, 0xfc, !PT ;  /* 0x000000b91c0b7812 */ /* 0x040fe200078efcff */
[----:B------:R2:W4:Y:S01]  /*dbd0*/  MUFU.TANH R74, R47 ;  /* 0x0000002f004a7308 */ /* 0x0005220000002400 */
[----:B------:R-:W-:-:S02]  /*dbe0*/  LOP3.LUT R21, R28, 0xb8, RZ, 0xfc, !PT ;  /* 0x000000b81c157812 */ /* 0x000fc400078efcff */
[----:B------:R-:W-:Y:S02]  /*dbf0*/  FSEL R35, R35, -INF , !P3 ;  /* 0xff80000023237808 */ /* 0x000fe40005800000 */
[----:B------:R-:W-:Y:S02]  /*dc00*/  FSEL R142, R142, -INF , !P0 ;  /* 0xff8000008e8e7808 */ /* 0x000fe40004000000 */
[C---:B------:R-:W-:Y:S01]  /*dc10*/  ISETP.GE.AND P3, PT, R23.reuse, R151, PT ;  /* 0x000000971700720c */ /* 0x040fe20003f66270 */
[----:B------:R-:W-:Y:S01]  /*dc20*/  MUFU.TANH R6, R48 ;  /* 0x0000003000067308 */ /* 0x000fe20000002400 */
[----:B------:R-:W-:Y:S02]  /*dc30*/  ISETP.GE.AND P0, PT, R23, R130, PT ;  /* 0x000000821700720c */ /* 0x000fe40003f06270 */
[----:B------:R-:W-:Y:S02]  /*dc40*/  FSEL R31, R31, -INF , !P4 ;  /* 0xff8000001f1f7808 */ /* 0x000fe40006000000 */
[----:B------:R-:W-:-:S02]  /*dc50*/  FSEL R120, R120, -INF , !P2 ;  /* 0xff80000078787808 */ /* 0x000fc40005000000 */
[----:B------:R-:W-:Y:S01]  /*dc60*/  I2FP.F32.S32 R23, R23 ;  /* 0x0000001700177245 */ /* 0x000fe20000201400 */
[----:B------:R-:W-:Y:S01]  /*dc70*/  MUFU.TANH R45, R45 ;  /* 0x0000002d002d7308 */ /* 0x000fe20000002400 */
[----:B-1----:R-:W-:Y:S02]  /*dc80*/  FSEL R33, R102, -INF , !P5 ;  /* 0xff80000066217808 */ /* 0x002fe40006800000 */
[----:B------:R-:W-:Y:S01]  /*dc90*/  FSEL R136, R96, -INF , !P1 ;  /* 0xff80000060887808 */ /* 0x000fe20004800000 */
[----:B------:R-:W-:Y:S01]  /*dca0*/  FFMA.FTZ R92, R23, UR7, R92 ;  /* 0x00000007175c7c23 */ /* 0x000fe2000801005c */
[-C--:B------:R-:W-:Y:S01]  /*dcb0*/  ISETP.GE.AND P4, PT, R11, R151.reuse, PT ;  /* 0x000000970b00720c */ /* 0x080fe20003f86270 */
[----:B------:R-:W-:Y:S01]  /*dcc0*/  FFMA.FTZ R89, R23, UR7, R89 ;  /* 0x0000000717597c23 */ /* 0x000fe20008010059 */
[----:B------:R-:W-:Y:S01]  /*dcd0*/  ISETP.GE.AND P2, PT, R11, R130, PT ;  /* 0x000000820b00720c */ /* 0x000fe20003f46270 */
[----:B------:R-:W1:Y:S01]  /*dce0*/  MUFU.TANH R46, R46 ;  /* 0x0000002e002e7308 */ /* 0x000e620000002400 */
[----:B------:R-:W-:-:S02]  /*dcf0*/  ISETP.GE.AND P5, PT, R21, R151, PT ;  /* 0x000000971500720c */ /* 0x000fc40003fa6270 */
[----:B------:R-:W-:Y:S02]  /*dd00*/  ISETP.GE.AND P1, PT, R21, R130, PT ;  /* 0x000000821500720c */ /* 0x000fe40003f26270 */
[----:B------:R-:W-:Y:S02]  /*dd10*/  I2FP.F32.S32 R11, R11 ;  /* 0x0000000b000b7245 */ /* 0x000fe40000201400 */
[----:B------:R-:W-:Y:S01]  /*dd20*/  I2FP.F32.S32 R21, R21 ;  /* 0x0000001500157245 */ /* 0x000fe20000201400 */
[----:B------:R-:W-:Y:S01]  /*dd30*/  MUFU.TANH R40, R40 ;  /* 0x0000002800287308 */ /* 0x000fe20000002400 */
[C---:B--2---:R-:W-:Y:S01]  /*dd40*/  LOP3.LUT R47, R28.reuse, 0xc8, RZ, 0xfc, !PT ;  /* 0x000000c81c2f7812 */ /* 0x044fe200078efcff */
[C---:B------:R-:W-:Y:S01]  /*dd50*/  FFMA.FTZ R23, R11.reuse, UR7, R70 ;  /* 0x000000070b177c23 */ /* 0x040fe20008010046 */
[----:B------:R-:W-:Y:S01]  /*dd60*/  FFMA.FTZ R106, R11, UR7, R109 ;  /* 0x000000070b6a7c23 */ /* 0x000fe2000801006d */
[C---:B------:R-:W-:Y:S01]  /*dd70*/  FFMA.FTZ R27, R21.reuse, UR7, R72 ;  /* 0x00000007151b7c23 */ /* 0x040fe20008010048 */
[C---:B------:R-:W-:Y:S01]  /*dd80*/  LOP3.LUT R11, R28.reuse, 0xc0, RZ, 0xfc, !PT ;  /* 0x000000c01c0b7812 */ /* 0x040fe200078efcff */
[----:B------:R-:W-:Y:S01]  /*dd90*/  FFMA.FTZ R110, R21, UR7, R110 ;  /* 0x00000007156e7c23 */ /* 0x000fe2000801006e */
[----:B------:R-:W-:Y:S01]  /*dda0*/  LOP3.LUT R21, R28, 0xc1, RZ, 0xfc, !PT ;  /* 0x000000c11c157812 */ /* 0x000fe200078efcff */
[----:B------:R2:W-:Y:S01]  /*ddb0*/  MUFU.TANH R70, R44 ;  /* 0x0000002c00467308 */ /* 0x0005e20000002400 */
[----:B------:R-:W-:-:S02]  /*ddc0*/  FSEL R29, R92, -INF , !P3 ;  /* 0xff8000005c1d7808 */ /* 0x000fc40005800000 */
[----:B------:R-:W-:Y:S02]  /*ddd0*/  FSEL R118, R89, -INF , !P0 ;  /* 0xff80000059767808 */ /* 0x000fe40004000000 */
[----:B------:R-:W-:Y:S02]  /*dde0*/  LOP3.LUT P6, RZ, R59, 0x1, RZ, 0xc0, !PT ;  /* 0x000000013bff7812 */ /* 0x000fe400078cc0ff */
[C---:B------:R-:W-:Y:S01]  /*ddf0*/  ISETP.GE.AND P3, PT, R11.reuse, R151, PT ;  /* 0x000000970b00720c */ /* 0x040fe20003f66270 */
[----:B------:R-:W-:Y:S01]  /*de00*/  MUFU.TANH R39, R39 ;  /* 0x0000002700277308 */ /* 0x000fe20000002400 */
[----:B------:R-:W-:Y:S02]  /*de10*/  ISETP.GE.AND P0, PT, R11, R130, PT ;  /* 0x000000820b00720c */ /* 0x000fe40003f06270 */
[----:B------:R-:W-:Y:S02]  /*de20*/  I2FP.F32.S32 R11, R11 ;  /* 0x0000000b000b7245 */ /* 0x000fe40000201400 */
[----:B------:R-:W-:-:S02]  /*de30*/  FSEL R27, R27, -INF , !P5 ;  /* 0xff8000001b1b7808 */ /* 0x000fc40006800000 */
[----:B------:R-:W-:Y:S01]  /*de40*/  FSEL R106, R106, -INF , !P2 ;  /* 0xff8000006a6a7808 */ /* 0x000fe20005000000 */
[----:B------:R-:W-:Y:S01]  /*de50*/  FFMA.FTZ R64, R11, UR7, R64 ;  /* 0x000000070b407c23 */ /* 0x000fe20008010040 */
[----:B------:R-:W-:Y:S01]  /*de60*/  I2FP.F32.S32 R89, R21 ;  /* 0x0000001500597245 */ /* 0x000fe20000201400 */
[----:B------:R-:W-:Y:S01]  /*de70*/  MUFU.TANH R42, R42 ;  /* 0x0000002a002a7308 */ /* 0x000fe20000002400 */
[C---:B------:R-:W-:Y:S02]  /*de80*/  ISETP.GE.AND P5, PT, R47.reuse, R151, PT ;  /* 0x000000972f00720c */ /* 0x040fe40003fa6270 */
[-C--:B------:R-:W-:Y:S01]  /*de90*/  ISETP.GE.AND P2, PT, R47, R130.reuse, PT ;  /* 0x000000822f00720c */ /* 0x080fe20003f46270 */
[----:B---3--:R-:W-:Y:S01]  /*dea0*/  FFMA.FTZ R100, R89, UR7, R62 ;  /* 0x0000000759647c23 */ /* 0x008fe2000801003e */
[----:B------:R-:W-:Y:S02]  /*deb0*/  I2FP.F32.S32 R47, R47 ;  /* 0x0000002f002f7245 */ /* 0x000fe40000201400 */
[----:B------:R-:W-:Y:S01]  /*dec0*/  FSEL R113, R113, -INF , !P6 ;  /* 0xff80000071717808 */ /* 0x000fe20007000000 */
[----:B------:R-:W3:Y:S01]  /*ded0*/  MUFU.TANH R62, R43 ;  /* 0x0000002b003e7308 */ /* 0x000ee20000002400 */
[----:B------:R-:W-:Y:S01]  /*dee0*/  FSEL R110, R110, -INF , !P1 ;  /* 0xff8000006e6e7808 */ /* 0x000fe20004800000 */
[----:B------:R-:W-:Y:S01]  /*def0*/  FFMA.FTZ R60, R47, UR7, R60 ;  /* 0x000000072f3c7c23 */ /* 0x000fe2000801003c */
[----:B------:R-:W-:Y:S01]  /*df00*/  ISETP.GE.AND P6, PT, R21, R151, PT ;  /* 0x000000971500720c */ /* 0x000fe20003fc6270 */
[----:B------:R-:W-:Y:S01]  /*df10*/  FFMA.FTZ R96, R47, UR7, R9 ;  /* 0x000000072f607c23 */ /* 0x000fe20008010009 */
[----:B------:R-:W-:Y:S01]  /*df20*/  ISETP.GE.AND P1, PT, R21, R130, PT ;  /* 0x000000821500720c */ /* 0x000fe20003f26270 */
[----:B------:R-:W-:Y:S01]  /*df30*/  FFMA.FTZ R21, R11, UR7, R108 ;  /* 0x000000070b157c23 */ /* 0x000fe2000801006c */
[----:B------:R-:W-:Y:S01]  /*df40*/  FFMA.FTZ R11, R89, UR7, R66 ;  /* 0x00000007590b7c23 */ /* 0x000fe20008010042 */
[C---:B------:R-:W-:Y:S01]  /*df50*/  LOP3.LUT R89, R28.reuse, 0xc9, RZ, 0xfc, !PT ;  /* 0x000000c91c597812 */ /* 0x040fe200078efcff */
[----:B------:R3:W3:Y:S01]  /*df60*/  MUFU.TANH R43, R25 ;  /* 0x00000019002b7308 */ /* 0x0006e20000002400 */
[----:B------:R-:W-:-:S02]  /*df70*/  LOP3.LUT R47, R28, 0xd0, RZ, 0xfc, !PT ;  /* 0x000000d01c2f7812 */ /* 0x000fc400078efcff */
[----:B------:R-:W-:Y:S02]  /*df80*/  FSEL R23, R23, -INF , !P4 ;  /* 0xff80000017177808 */ /* 0x000fe40006000000 */
[----:B------:R-:W-:Y:S02]  /*df90*/  FSEL R102, R64, -INF , !P0 ;  /* 0xff80000040667808 */ /* 0x000fe40004000000 */
[C---:B------:R-:W-:Y:S01]  /*dfa0*/  ISETP.GE.AND P4, PT, R89.reuse, R151, PT ;  /* 0x000000975900720c */ /* 0x040fe20003f86270 */
[----:B------:R-:W3:Y:S01]  /*dfb0*/  MUFU.TANH R41, R41 ;  /* 0x0000002900297308 */ /* 0x000ee20000002400 */
[----:B------:R-:W-:Y:S02]  /*dfc0*/  ISETP.GE.AND P0, PT, R89, R130, PT ;  /* 0x000000825900720c */ /* 0x000fe40003f06270 */
[----:B------:R-:W-:Y:S02]  /*dfd0*/  FSEL R11, R11, -INF , !P6 ;  /* 0xff8000000b0b7808 */ /* 0x000fe40007000000 */
[----:B------:R-:W-:-:S02]  /*dfe0*/  FSEL R100, R100, -INF , !P1 ;  /* 0xff80000064647808 */ /* 0x000fc40004800000 */
[----:B------:R-:W-:Y:S01]  /*dff0*/  I2FP.F32.S32 R89, R89 ;  /* 0x0000005900597245 */ /* 0x000fe20000201400 */
[----:B------:R-:W3:Y:S01]  /*e000*/  MUFU.TANH R36, R36 ;  /* 0x0000002400247308 */ /* 0x000ee20000002400 */
[C---:B------:R-:W-:Y:S02]  /*e010*/  ISETP.GE.AND P6, PT, R47.reuse, R151, PT ;  /* 0x000000972f00720c */ /* 0x040fe40003fc6270 */
[----:B------:R-:W-:Y:S01]  /*e020*/  ISETP.GE.AND P1, PT, R47, R130, PT ;  /* 0x000000822f00720c */ /* 0x000fe20003f26270 */
[C---:B------:R-:W-:Y:S01]  /*e030*/  FFMA.FTZ R92, R89.reuse, UR7, R105 ;  /* 0x00000007595c7c23 */ /* 0x040fe20008010069 */
[----:B------:R-:W-:Y:S02]  /*e040*/  I2FP.F32.S32 R47, R47 ;  /* 0x0000002f002f7245 */ /* 0x000fe40000201400 */
[----:B------:R-:W-:Y:S01]  /*e050*/  FSEL R9, R60, -INF , !P5 ;  /* 0xff8000003c097808 */ /* 0x000fe20006800000 */
[----:B------:R-:W-:Y:S01]  /*e060*/  FFMA.FTZ R60, R89, UR7, R54 ;  /* 0x00000007593c7c23 */ /* 0x000fe20008010036 */
[C---:B--2---:R-:W-:Y:S01]  /*e070*/  LOP3.LUT R44, R28.reuse, 0xd1, RZ, 0xfc, !PT ;  /* 0x000000d11c2c7812 */ /* 0x044fe200078efcff */
[C---:B----4-:R-:W-:Y:S01]  /*e080*/  FFMA.FTZ R54, R47.reuse, UR7, R52 ;  /* 0x000000072f367c23 */ /* 0x050fe20008010034 */
[----:B------:R-:W-:Y:S01]  /*e090*/  LOP3.LUT R52, R28, 0xd9, RZ, 0xfc, !PT ;  /* 0x000000d91c347812 */ /* 0x000fe200078efcff */
[----:B------:R-:W-:Y:S01]  /*e0a0*/  FFMA.FTZ R48, R47, UR7, R49 ;  /* 0x000000072f307c23 */ /* 0x000fe20008010031 */
[----:B------:R-:W-:Y:S01]  /*e0b0*/  FSEL R21, R21, -INF , !P3 ;  /* 0xff80000015157808 */ /* 0x000fe20005800000 */
[----:B------:R-:W2:Y:S01]  /*e0c0*/  MUFU.TANH R34, R34 ;  /* 0x0000002200227308 */ /* 0x000ea20000002400 */
[----:B------:R-:W-:-:S02]  /*e0d0*/  ISETP.GE.AND P5, PT, R44, R151, PT ;  /* 0x000000972c00720c */ /* 0x000fc40003fa6270 */
[----:B------:R-:W-:Y:S02]  /*e0e0*/  ISETP.GE.AND P3, PT, R44, R130, PT ;  /* 0x000000822c00720c */ /* 0x000fe40003f66270 */
[----:B------:R-:W-:Y:S02]  /*e0f0*/  I2FP.F32.S32 R44, R44 ;  /* 0x0000002c002c7245 */ /* 0x000fe40000201400 */
[----:B------:R-:W-:Y:S01]  /*e100*/  I2FP.F32.S32 R89, R52 ;  /* 0x0000003400597245 */ /* 0x000fe20000201400 */
[----:B------:R-:W4:Y:S01]  /*e110*/  MUFU.TANH R37, R37 ;  /* 0x0000002500257308 */ /* 0x000f220000002400 */
[----:B------:R-:W-:Y:S01]  /*e120*/  FSEL R96, R96, -INF , !P2 ;  /* 0xff80000060607808 */ /* 0x000fe20005000000 */
[----:B------:R-:W-:Y:S01]  /*e130*/  FFMA.FTZ R47, R44, UR7, R101 ;  /* 0x000000072c2f7c23 */ /* 0x000fe20008010065 */
[----:B------:R-:W-:Y:S01]  /*e140*/  FSEL R101, R54, -INF , !P6 ;  /* 0xff80000036657808 */ /* 0x000fe20007000000 */
[C---:B------:R-:W-:Y:S01]  /*e150*/  FFMA.FTZ R74, R89.reuse, UR7, R74 ;  /* 0x00000007594a7c23 */ /* 0x040fe2000801004a */
[----:B------:R-:W-:Y:S01]  /*e160*/  FFMA.FTZ R51, R44, UR7, R51 ;  /* 0x000000072c337c23 */ /* 0x000fe20008010033 */
[C---:B------:R-:W-:Y:S01]  /*e170*/  ISETP.GE.AND P6, PT, R52.reuse, R151, PT ;  /* 0x000000973400720c */ /* 0x040fe20003fc6270 */
[----:B-1----:R-:W-:Y:S01]  /*e180*/  FFMA.FTZ R89, R89, UR7, R46 ;  /* 0x0000000759597c23 */ /* 0x002fe2000801002e */
[----:B------:R-:W-:Y:S01]  /*e190*/  ISETP.GE.AND P2, PT, R52, R130, PT ;  /* 0x000000823400720c */ /* 0x000fe20003f46270 */
[----:B------:R-:W1:Y:S01]  /*e1a0*/  MUFU.TANH R30, R30 ;  /* 0x0000001e001e7308 */ /* 0x000e620000002400 */
[----:B------:R-:W-:-:S02]  /*e1b0*/  LOP3.LUT R49, R28, 0xd8, RZ, 0xfc, !PT ;  /* 0x000000d81c317812 */ /* 0x000fc400078efcff */
[C---:B------:R-:W-:Y:S02]  /*e1c0*/  LOP3.LUT R52, R28.reuse, 0xe8, RZ, 0xfc, !PT ;  /* 0x000000e81c347812 */ /* 0x040fe400078efcff */
[----:B------:R-:W-:Y:S02]  /*e1d0*/  LOP3.LUT R44, R28, 0xe0, RZ, 0xfc, !PT ;  /* 0x000000e01c2c7812 */ /* 0x000fe400078efcff */
[----:B---3--:R-:W-:Y:S01]  /*e1e0*/  FSEL R25, R60, -INF , !P4 ;  /* 0xff8000003c197808 */ /* 0x008fe20006000000 */
[----:B------:R-:W3:Y:S01]  /*e1f0*/  MUFU.TANH R7, R7 ;  /* 0x0000000700077308 */ /* 0x000ee20000002400 */
[----:B------:R-:W-:Y:S02]  /*e200*/  FSEL R92, R92, -INF , !P0 ;  /* 0xff8000005c5c7808 */ /* 0x000fe40004000000 */
[----:B------:R-:W-:Y:S02]  /*e210*/  FSEL R155, R74, -INF , !P6 ;  /* 0xff8000004a9b7808 */ /* 0x000fe40007000000 */
[----:B------:R-:W-:-:S02]  /*e220*/  ISETP.GE.AND P4, PT, R49, R151, PT ;  /* 0x000000973100720c */ /* 0x000fc40003f86270 */
[----:B------:R-:W-:Y:S01]  /*e230*/  ISETP.GE.AND P0, PT, R49, R130, PT ;  /* 0x000000823100720c */ /* 0x000fe20003f06270 */
[----:B------:R-:W-:Y:S01]  /*e240*/  MUFU.TANH R17, R17 ;  /* 0x0000001100117308 */ /* 0x000fe20000002400 */
[----:B------:R-:W-:Y:S02]  /*e250*/  FSEL R139, R51, -INF , !P5 ;  /* 0xff800000338b7808 */ /* 0x000fe40006800000 */
[----:B------:R-:W-:Y:S02]  /*e260*/  FSEL R47, R47, -INF , !P3 ;  /* 0xff8000002f2f7808 */ /* 0x000fe40005800000 */
[----:B------:R-:W-:Y:S02]  /*e270*/  ISETP.GE.AND P6, PT, R52, R151, PT ;  /* 0x000000973400720c */ /* 0x000fe40003fc6270 */
[----:B------:R-:W-:Y:S01]  /*e280*/  I2FP.F32.S32 R49, R49 ;  /* 0x0000003100317245 */ /* 0x000fe20000201400 */
[----:B------:R-:W3:Y:S01]  /*e290*/  MUFU.TANH R4, R4 ;  /* 0x0000000400047308 */ /* 0x000ee20000002400 */
[----:B------:R-:W-:-:S02]  /*e2a0*/  ISETP.GE.AND P5, PT, R44, R151, PT ;  /* 0x000000972c00720c */ /* 0x000fc40003fa6270 */
[----:B------:R-:W-:Y:S01]  /*e2b0*/  ISETP.GE.AND P3, PT, R44, R130, PT ;  /* 0x000000822c00720c */ /* 0x000fe20003f66270 */
[C---:B------:R-:W-:Y:S01]  /*e2c0*/  FFMA.FTZ R6, R49.reuse, UR7, R6 ;  /* 0x0000000731067c23 */ /* 0x040fe20008010006 */
[----:B------:R-:W-:Y:S01]  /*e2d0*/  I2FP.F32.S32 R44, R44 ;  /* 0x0000002c002c7245 */ /* 0x000fe20000201400 */
[----:B------:R-:W-:Y:S01]  /*e2e0*/  FFMA.FTZ R111, R49, UR7, R111 ;  /* 0x00000007316f7c23 */ /* 0x000fe2000801006f */
[----:B------:R-:W-:Y:S01]  /*e2f0*/  LOP3.LUT R51, R28, 0xe1, RZ, 0xfc, !PT ;  /* 0x000000e11c337812 */ /* 0x000fe200078efcff */
[----:B------:R-:W-:Y:S01]  /*e300*/  MUFU.TANH R15, R15 ;  /* 0x0000000f000f7308 */ /* 0x000fe20000002400 */
[----:B------:R-:W-:Y:S01]  /*e310*/  LOP3.LUT R59, R59, 0xfffffffe, RZ, 0xc0, !PT ;  /* 0xfffffffe3b3b7812 */ /* 0x000fe200078ec0ff */
[C---:B------:R-:W-:Y:S01]  /*e320*/  FFMA.FTZ R147, R44.reuse, UR7, R45 ;  /* 0x000000072c937c23 */ /* 0x040fe2000801002d */
[----:B------:R-:W-:Y:S01]  /*e330*/  FFMA.FTZ R44, R44, UR7, R62 ;  /* 0x000000072c2c7c23 */ /* 0x000fe2000801003e */
[----:B------:R-:W-:Y:S02]  /*e340*/  LOP3.LUT R49, R28, 0xe9, RZ, 0xfc, !PT ;  /* 0x000000e91c317812 */ /* 0x000fe400078efcff */
[----:B------:R-:W-:-:S02]  /*e350*/  FSEL R48, R48, -INF , !P1 ;  /* 0xff80000030307808 */ /* 0x000fc40004800000 */
[----:B------:R-:W-:Y:S01]  /*e360*/  FSEL R121, R6, -INF , !P4 ;  /* 0xff80000006797808 */ /* 0x000fe20006000000 */
[----:B------:R-:W-:Y:S01]  /*e370*/  MUFU.TANH R93, R93 ;  /* 0x0000005d005d7308 */ /* 0x000fe20000002400 */
[C---:B------:R-:W-:Y:S02]  /*e380*/  ISETP.GE.AND P4, PT, R51.reuse, R151, PT ;  /* 0x000000973300720c */ /* 0x040fe40003f86270 */
[-C--:B------:R-:W-:Y:S02]  /*e390*/  ISETP.GE.AND P1, PT, R51, R130.reuse, PT ;  /* 0x000000823300720c */ /* 0x080fe40003f26270 */
[----:B------:R-:W-:Y:S02]  /*e3a0*/  I2FP.F32.S32 R51, R51 ;  /* 0x0000003300337245 */ /* 0x000fe40000201400 */
[----:B------:R-:W-:Y:S01]  /*e3b0*/  @P6 LOP3.LUT R59, R59, 0x1, RZ, 0xfc, !PT ;  /* 0x000000013b3b6812 */ /* 0x000fe200078efcff */
[----:B------:R-:W-:Y:S01]  /*e3c0*/  MUFU.TANH R19, R19 ;  /* 0x0000001300137308 */ /* 0x000fe20000002400 */
[----:B------:R-:W-:Y:S01]  /*e3d0*/  FSEL R44, R44, -INF , !P3 ;  /* 0xff8000002c2c7808 */ /* 0x000fe20005800000 */
[----:B------:R-:W-:Y:S01]  /*e3e0*/  FFMA.FTZ R70, R51, UR7, R70 ;  /* 0x0000000733467c23 */ /* 0x000fe20008010046 */
[----:B------:R-:W-:Y:S01]  /*e3f0*/  ISETP.GE.AND P6, PT, R49, R151, PT ;  /* 0x000000973100720c */ /* 0x000fe20003fc6270 */
[----:B------:R-:W-:Y:S01]  /*e400*/  FFMA.FTZ R42, R51, UR7, R42 ;  /* 0x00000007332a7c23 */ /* 0x000fe2000801002a */
[----:B------:R-:W-:-:S02]  /*e410*/  ISETP.GE.AND P3, PT, R49, R130, PT ;  /* 0x000000823100720c */ /* 0x000fc40003f66270 */
[----:B------:R-:W-:Y:S01]  /*e420*/  I2FP.F32.S32 R49, R49 ;  /* 0x0000003100317245 */ /* 0x000fe20000201400 */
[----:B------:R-:W-:Y:S01]  /*e430*/  MUFU.TANH R80, R80 ;  /* 0x0000005000507308 */ /* 0x000fe20000002400 */
[----:B------:R-:W-:Y:S02]  /*e440*/  I2FP.F32.S32 R6, R52 ;  /* 0x0000003400067245 */ /* 0x000fe40000201400 */
[----:B------:R-:W-:Y:S01]  /*e450*/  FSEL R46, R111, -INF , !P0 ;  /* 0xff8000006f2e7808 */ /* 0x000fe20004000000 */
[C---:B------:R-:W-:Y:S01]  /*e460*/  FFMA.FTZ R40, R49.reuse, UR7, R40 ;  /* 0x0000000731287c23 */ /* 0x040fe20008010028 */
[----:B------:R-:W-:Y:S01]  /*e470*/  FFMA.FTZ R39, R49, UR7, R39 ;  /* 0x0000000731277c23 */ /* 0x000fe20008010027 */
[----:B------:R-:W-:Y:S01]  /*e480*/  LOP3.LUT R49, R28, 0xf0, RZ, 0xfc, !PT ;  /* 0x000000f01c317812 */ /* 0x000fe200078efcff */
[----:B------:R-:W-:Y:S01]  /*e490*/  FFMA.FTZ R153, R6, UR7, R43 ;  /* 0x0000000706997c23 */ /* 0x000fe2000801002b */
[----:B------:R-:W-:Y:S01]  /*e4a0*/  FSEL R167, R70, -INF , !P4 ;  /* 0xff80000046a77808 */ /* 0x000fe20006000000 */
[----:B------:R-:W-:Y:S01]  /*e4b0*/  FFMA.FTZ R41, R6, UR7, R41 ;  /* 0x0000000706297c23 */ /* 0x000fe20008010029 */
[----:B------:R-:W-:Y:S01]  /*e4c0*/  FSEL R45, R89, -INF , !P2 ;  /* 0xff800000592d7808 */ /* 0x000fe20005000000 */
[----:B------:R-:W-:Y:S01]  /*e4d0*/  MUFU.TANH R88, R88 ;  /* 0x0000005800587308 */ /* 0x000fe20000002400 */
[----:B------:R-:W-:-:S02]  /*e4e0*/  ISETP.GE.AND P0, PT, R52, R130, PT ;  /* 0x000000823400720c */ /* 0x000fc40003f06270 */
[----:B------:R-:W-:Y:S02]  /*e4f0*/  FSEL R147, R147, -INF , !P5 ;  /* 0xff80000093937808 */ /* 0x000fe40006800000 */
[----:B------:R-:W-:Y:S02]  /*e500*/  LOP3.LUT P4, RZ, R59, 0x1, RZ, 0xc0, !PT ;  /* 0x000000013bff7812 */ /* 0x000fe4000788c0ff */
[----:B------:R-:W-:Y:S01]  /*e510*/  LOP3.LUT R52, R28, 0xf1, RZ, 0xfc, !PT ;  /* 0x000000f11c347812 */ /* 0x000fe200078efcff */
[----:B------:R-:W-:Y:S01]  /*e520*/  MUFU.TANH R13, R13 ;  /* 0x0000000d000d7308 */ /* 0x000fe20000002400 */
[C---:B------:R-:W-:Y:S02]  /*e530*/  ISETP.GE.AND P5, PT, R49.reuse, R151, PT ;  /* 0x000000973100720c */ /* 0x040fe40003fa6270 */
[----:B------:R-:W-:Y:S02]  /*e540*/  ISETP.GE.AND P2, PT, R49, R130, PT ;  /* 0x000000823100720c */ /* 0x000fe40003f46270 */
[----:B------:R-:W-:-:S02]  /*e550*/  I2FP.F32.S32 R49, R49 ;  /* 0x0000003100317245 */ /* 0x000fc40000201400 */
[----:B------:R-:W-:Y:S01]  /*e560*/  LOP3.LUT R6, R28, 0xf9, RZ, 0xfc, !PT ;  /* 0x000000f91c067812 */ /* 0x000fe200078efcff */
[----:B------:R-:W3:Y:S01]  /*e570*/  MUFU.TANH R84, R84 ;  /* 0x0000005400547308 */ /* 0x000ee20000002400 */
[----:B------:R-:W-:Y:S01]  /*e580*/  FSEL R43, R42, -INF , !P1 ;  /* 0xff8000002a2b7808 */ /* 0x000fe20004800000 */
[----:B------:R-:W-:Y:S01]  /*e590*/  FFMA.FTZ R36, R49, UR7, R36 ;  /* 0x0000000731247c23 */ /* 0x000fe20008010024 */
[----:B------:R-:W-:Y:S01]  /*e5a0*/  FSEL R153, R153, -INF , !P4 ;  /* 0xff80000099997808 */ /* 0x000fe20006000000 */
[----:B--2---:R-:W-:Y:S01]  /*e5b0*/  FFMA.FTZ R34, R49, UR7, R34 ;  /* 0x0000000731227c23 */ /* 0x004fe20008010022 */
[C---:B------:R-:W-:Y:S02]  /*e5c0*/  ISETP.GE.AND P4, PT, R52.reuse, R151, PT ;  /* 0x000000973400720c */ /* 0x040fe40003f86270 */
[----:B------:R-:W-:Y:S01]  /*e5d0*/  FSEL R42, R41, -INF , !P0 ;  /* 0xff800000292a7808 */ /* 0x000fe20004000000 */
[----:B------:R-:W-:Y:S01]  /*e5e0*/  MUFU.TANH R14, R14 ;  /* 0x0000000e000e7308 */ /* 0x000fe20000002400 */
[----:B------:R-:W-:-:S02]  /*e5f0*/  ISETP.GE.AND P1, PT, R52, R130, PT ;  /* 0x000000823400720c */ /* 0x000fc40003f26270 */
[----:B------:R-:W-:Y:S02]  /*e600*/  I2FP.F32.S32 R52, R52 ;  /* 0x0000003400347245 */ /* 0x000fe40000201400 */
[----:B------:R-:W-:Y:S02]  /*e610*/  FSEL R41, R39, -INF , !P3 ;  /* 0xff80000027297808 */ /* 0x000fe40005800000 */
[----:B------:R-:W-:Y:S01]  /*e620*/  I2FP.F32.S32 R39, R6 ;  /* 0x0000000600277245 */ /* 0x000fe20000201400 */
[----:B----4-:R-:W-:Y:S01]  /*e630*/  FFMA.FTZ R51, R52, UR7, R37 ;  /* 0x0000000734337c23 */ /* 0x010fe20008010025 */
[----:B------:R-:W-:Y:S01]  /*e640*/  FSEL R111, R40, -INF , !P6 ;  /* 0xff800000286f7808 */ /* 0x000fe20007000000 */
[----:B-1----:R-:W-:Y:S01]  /*e650*/  FFMA.FTZ R30, R52, UR7, R30 ;  /* 0x00000007341e7c23 */ /* 0x002fe2000801001e */
[----:B------:R-:W-:Y:S01]  /*e660*/  LOP3.LUT R40, R28, 0x50, RZ, 0xfc, !PT ;  /* 0x000000501c287812 */ /* 0x000fe200078efcff */
[C---:B---3--:R-:W-:Y:S01]  /*e670*/  FFMA.FTZ R37, R39.reuse, UR7, R7 ;  /* 0x0000000727257c23 */ /* 0x048fe20008010007 */
[C---:B------:R-:W-:Y:S01]  /*e680*/  ISETP.GE.AND P6, PT, R6.reuse, R151, PT ;  /* 0x000000970600720c */ /* 0x040fe20003fc6270 */
[----:B------:R-:W-:Y:S01]  /*e690*/  FFMA.FTZ R49, R39, UR7, R4 ;  /* 0x0000000727317c23 */ /* 0x000fe20008010004 */
[----:B------:R-:W-:Y:S01]  /*e6a0*/  ISETP.GE.AND P0, PT, R6, R130, PT ;  /* 0x000000820600720c */ /* 0x000fe20003f06270 */
[----:B------:R-:W-:Y:S01]  /*e6b0*/  MUFU.TANH R76, R76 ;  /* 0x0000004c004c7308 */ /* 0x000fe20000002400 */
[----:B------:R-:W-:-:S02]  /*e6c0*/  LOP3.LUT R6, R28, 0x58, RZ, 0xfc, !PT ;  /* 0x000000581c067812 */ /* 0x000fc400078efcff */
[----:B------:R-:W-:Y:S02]  /*e6d0*/  LOP3.LUT R52, R28, 0x51, RZ, 0xfc, !PT ;  /* 0x000000511c347812 */ /* 0x000fe400078efcff */
[----:B------:R-:W-:Y:S02]  /*e6e0*/  FSEL R89, R36, -INF , !P5 ;  /* 0xff80000024597808 */ /* 0x000fe40006800000 */
[-C--:B------:R-:W-:Y:S01]  /*e6f0*/  ISETP.GE.AND P5, PT, R40, R151.reuse, PT ;  /* 0x000000972800720c */ /* 0x080fe20003fa6270 */
[----:B------:R-:W-:Y:S01]  /*e700*/  MUFU.TANH R99, R99 ;  /* 0x0000006300637308 */ /* 0x000fe20000002400 */
[----:B------:R-:W-:Y:S02]  /*e710*/  I2FP.F32.S32 R7, R40 ;  /* 0x0000002800077245 */ /* 0x000fe40000201400 */
[----:B------:R-:W-:Y:S02]  /*e720*/  FSEL R40, R34, -INF , !P2 ;  /* 0xff80000022287808 */ /* 0x000fe40005000000 */
[----:B------:R-:W-:Y:S01]  /*e730*/  ISETP.GE.AND P2, PT, R6, R151, PT ;  /* 0x000000970600720c */ /* 0x000fe20003f46270 */
[----:B------:R-:W-:Y:S01]  /*e740*/  FFMA.FTZ R104, R7, UR7, R104 ;  /* 0x0000000707687c23 */ /* 0x000fe20008010068 */
[----:B------:R-:W-:Y:S01]  /*e750*/  I2FP.F32.S32 R34, R52 ;  /* 0x0000003400227245 */ /* 0x000fe20000201400 */
[----:B------:R-:W-:Y:S01]  /*e760*/  MUFU.TANH R77, R77 ;  /* 0x0000004d004d7308 */ /* 0x000fe20000002400 */
[----:B------:R-:W-:-:S02]  /*e770*/  I2FP.F32.S32 R6, R6 ;  /* 0x0000000600067245 */ /* 0x000fc40000201400 */
[----:B------:R-:W-:Y:S01]  /*e780*/  ISETP.GE.AND P3, PT, R52, R151, PT ;  /* 0x000000973400720c */ /* 0x000fe20003f66270 */
[----:B------:R-:W-:Y:S01]  /*e790*/  FFMA.FTZ R17, R34, UR7, R17 ;  /* 0x0000000722117c23 */ /* 0x000fe20008010011 */
[----:B------:R-:W-:Y:S01]  /*e7a0*/  LOP3.LUT R4, R28, 0x59, RZ, 0xfc, !PT ;  /* 0x000000591c047812 */ /* 0x000fe200078efcff */
[----:B------:R-:W-:Y:S01]  /*e7b0*/  FFMA.FTZ R97, R6, UR7, R97 ;  /* 0x0000000706617c23 */ /* 0x000fe20008010061 */
[C---:B------:R-:W-:Y:S01]  /*e7c0*/  LOP3.LUT R6, R28.reuse, 0x70, RZ, 0xfc, !PT ;  /* 0x000000701c067812 */ /* 0x040fe200078efcff */
[----:B------:R-:W-:Y:S01]  /*e7d0*/  MUFU.TANH R95, R95 ;  /* 0x0000005f005f7308 */ /* 0x000fe20000002400 */
[----:B------:R-:W-:Y:S02]  /*e7e0*/  LOP3.LUT R36, R28, 0x60, RZ, 0xfc, !PT ;  /* 0x000000601c247812 */ /* 0x000fe400078efcff */
[----:B------:R-:W-:Y:S02]  /*e7f0*/  FSEL R185, R17, -INF , !P3 ;  /* 0xff80000011b97808 */ /* 0x000fe40005800000 */
[----:B------:R-:W-:-:S02]  /*e800*/  FSEL R173, R97, -INF , !P2 ;  /* 0xff80000061ad7808 */ /* 0x000fc40005000000 */
[-C--:B------:R-:W-:Y:S01]  /*e810*/  ISETP.GE.AND P2, PT, R6, R151.reuse, PT ;  /* 0x000000970600720c */ /* 0x080fe20003f46270 */
[----:B------:R-:W-:Y:S01]  /*e820*/  MUFU.TANH R90, R90 ;  /* 0x0000005a005a7308 */ /* 0x000fe20000002400 */
[----:B------:R-:W-:Y:S02]  /*e830*/  I2FP.F32.S32 R17, R6 ;  /* 0x0000000600117245 */ /* 0x000fe40000201400 */
[----:B------:R-:W-:Y:S02]  /*e840*/  FSEL R51, R51, -INF , !P4 ;  /* 0xff80000033337808 */ /* 0x000fe40006000000 */
[----:B------:R-:W-:Y:S01]  /*e850*/  FSEL R39, R30, -INF , !P1 ;  /* 0xff8000001e277808 */ /* 0x000fe20004800000 */
[----:B------:R-:W-:Y:S01]  /*e860*/  FFMA.FTZ R17, R17, UR7, R84 ;  /* 0x0000000711117c23 */ /* 0x000fe20008010054 */
[----:B------:R-:W-:Y:S01]  /*e870*/  ISETP.GE.AND P1, PT, R4, R151, PT ;  /* 0x000000970400720c */ /* 0x000fe20003f26270 */
[----:B------:R-:W1:Y:S01]  /*e880*/  MUFU.TANH R6, R81 ;  /* 0x0000005100067308 */ /* 0x000e620000002400 */
[----:B------:R-:W-:-:S02]  /*e890*/  I2FP.F32.S32 R105, R4 ;  /* 0x0000000400697245 */ /* 0x000fc40000201400 */
[-C--:B------:R-:W-:Y:S02]  /*e8a0*/  ISETP.GE.AND P4, PT, R36, R151.reuse, PT ;  /* 0x000000972400720c */ /* 0x080fe40003f86270 */
[C---:B------:R-:W-:Y:S01]  /*e8b0*/  LOP3.LUT R52, R28.reuse, 0x61, RZ, 0xfc, !PT ;  /* 0x000000611c347812 */ /* 0x040fe200078efcff */
[----:B------:R-:W-:Y:S01]  /*e8c0*/  FFMA.FTZ R98, R105, UR7, R98 ;  /* 0x0000000769627c23 */ /* 0x000fe20008010062 */
[C---:B------:R-:W-:Y:S01]  /*e8d0*/  LOP3.LUT R34, R28.reuse, 0x68, RZ, 0xfc, !PT ;  /* 0x000000681c227812 */ /* 0x040fe200078efcff */
[----:B------:R-:W2:Y:S01]  /*e8e0*/  MUFU.TANH R4, R85 ;  /* 0x0000005500047308 */ /* 0x000ea20000002400 */
[----:B------:R-:W-:Y:S02]  /*e8f0*/  I2FP.F32.S32 R36, R36 ;  /* 0x0000002400247245 */ /* 0x000fe40000201400 */
[----:B------:R-:W-:Y:S02]  /*e900*/  LOP3.LUT R30, R28, 0x69, RZ, 0xfc, !PT ;  /* 0x000000691c1e7812 */ /* 0x000fe400078efcff */
[----:B------:R-:W-:Y:S01]  /*e910*/  FSEL R37, R37, -INF , !P0 ;  /* 0xff80000025257808 */ /* 0x000fe20004000000 */
[----:B------:R-:W-:Y:S01]  /*e920*/  FFMA.FTZ R15, R36, UR7, R15 ;  /* 0x00000007240f7c23 */ /* 0x000fe2000801000f */
[----:B------:R-:W-:Y:S01]  /*e930*/  FSEL R187, R104, -INF , !P5 ;  /* 0xff80000068bb7808 */ /* 0x000fe20006800000 */
[----:B------:R-:W3:Y:S01]  /*e940*/  MUFU.TANH R94, R94 ;  /* 0x0000005e005e7308 */ /* 0x000ee20000002400 */
[----:B------:R-:W-:-:S02]  /*e950*/  ISETP.GE.AND P0, PT, R52, R151, PT ;  /* 0x000000973400720c */ /* 0x000fc40003f06270 */
[-C--:B------:R-:W-:Y:S02]  /*e960*/  ISETP.GE.AND P5, PT, R34, R151.reuse, PT ;  /* 0x000000972200720c */ /* 0x080fe40003fa6270 */
[----:B------:R-:W-:Y:S02]  /*e970*/  I2FP.F32.S32 R7, R34 ;  /* 0x0000002200077245 */ /* 0x000fe40000201400 */
[----:B------:R-:W-:Y:S01]  /*e980*/  I2FP.F32.S32 R52, R52 ;  /* 0x0000003400347245 */ /* 0x000fe20000201400 */
[----:B------:R-:W4:Y:S01]  /*e990*/  MUFU.TANH R87, R87 ;  /* 0x0000005700577308 */ /* 0x000f220000002400 */
[----:B------:R-:W-:Y:S01]  /*e9a0*/  ISETP.GE.AND P3, PT, R30, R151, PT ;  /* 0x000000971e00720c */ /* 0x000fe20003f66270 */
[----:B------:R-:W-:Y:S01]  /*e9b0*/  FFMA.FTZ R7, R7, UR7, R88 ;  /* 0x0000000707077c23 */ /* 0x000fe20008010058 */
[----:B------:R-:W-:Y:S01]  /*e9c0*/  LOP3.LUT R34, R28, 0x79, RZ, 0xfc, !PT ;  /* 0x000000791c227812 */ /* 0x000fe200078efcff */
[----:B------:R-:W-:Y:S01]  /*e9d0*/  FFMA.FTZ R52, R52, UR7, R93 ;  /* 0x0000000734347c23 */ /* 0x000fe2000801005d */
[----:B------:R-:W-:-:S02]  /*e9e0*/  I2FP.F32.S32 R30, R30 ;  /* 0x0000001e001e7245 */ /* 0x000fc40000201400 */
[C---:B------:R-:W-:Y:S01]  /*e9f0*/  LOP3.LUT R36, R28.reuse, 0x78, RZ, 0xfc, !PT ;  /* 0x000000781c247812 */ /* 0x040fe200078efcff */
[----:B------:R-:W4:Y:S01]  /*ea00*/  MUFU.TANH R86, R86 ;  /* 0x0000005600567308 */ /* 0x000f220000002400 */
[----:B------:R-:W-:Y:S01]  /*ea10*/  LOP3.LUT R54, R28, 0x71, RZ, 0xfc, !PT ;  /* 0x000000711c367812 */ /* 0x000fe200078efcff */
[----:B------:R-:W-:Y:S01]  /*ea20*/  FFMA.FTZ R19, R30, UR7, R19 ;  /* 0x000000071e137c23 */ /* 0x000fe20008010013 */
[----:B------:R-:W-:Y:S02]  /*ea30*/  I2FP.F32.S32 R97, R34 ;  /* 0x0000002200617245 */ /* 0x000fe40000201400 */
[----:B------:R-:W-:Y:S02]  /*ea40*/  FSEL R171, R15, -INF , !P4 ;  /* 0xff8000000fab7808 */ /* 0x000fe40006000000 */
[----:B------:R-:W-:Y:S01]  /*ea50*/  I2FP.F32.S32 R15, R36 ;  /* 0x00000024000f7245 */ /* 0x000fe20000201400 */
[----:B-1----:R-:W-:Y:S01]  /*ea60*/  FFMA.FTZ R6, R97, UR7, R6 ;  /* 0x0000000761067c23 */ /* 0x002fe20008010006 */
[C---:B------:R-:W-:Y:S01]  /*ea70*/  LOP3.LUT R30, R28.reuse, 0x80, RZ, 0xfc, !PT ;  /* 0x000000801c1e7812 */ /* 0x040fe200078efcff */
[----:B------:R-:W1:Y:S01]  /*ea80*/  MUFU.TANH R91, R91 ;  /* 0x0000005b005b7308 */ /* 0x000e620000002400 */
[----:B------:R-:W-:Y:S01]  /*ea90*/  I2FP.F32.S32 R93, R54 ;  /* 0x00000036005d7245 */ /* 0x000fe20000201400 */
[----:B------:R-:W-:Y:S01]  /*eaa0*/  FFMA.FTZ R15, R15, UR7, R80 ;  /* 0x000000070f0f7c23 */ /* 0x000fe20008010050 */
[----:B------:R-:W-:-:S02]  /*eab0*/  LOP3.LUT R105, R28, 0x50, RZ, 0xfc, !PT ;  /* 0x000000501c697812 */ /* 0x000fc400078efcff */
[----:B------:R-:W-:Y:S01]  /*eac0*/  FSEL R169, R52, -INF , !P0 ;  /* 0xff80000034a97808 */ /* 0x000fe20004000000 */
[----:B--2---:R-:W-:Y:S01]  /*ead0*/  FFMA.FTZ R4, R93, UR7, R4 ;  /* 0x000000075d047c23 */ /* 0x004fe20008010004 */
[----:B------:R-:W-:Y:S01]  /*eae0*/  LOP3.LUT R97, R28, 0x51, RZ, 0xfc, !PT ;  /* 0x000000511c617812 */ /* 0x000fe200078efcff */
[----:B------:R-:W-:Y:S01]  /*eaf0*/  MUFU.TANH R82, R82 ;  /* 0x0000005200527308 */ /* 0x000fe20000002400 */
[----:B------:R-:W-:Y:S02]  /*eb00*/  FSEL R49, R49, -INF , !P6 ;  /* 0xff80000031317808 */ /* 0x000fe40007000000 */
[-C--:B------:R-:W-:Y:S02]  /*eb10*/  ISETP.GE.AND P0, PT, R34, R151.reuse, PT ;  /* 0x000000972200720c */ /* 0x080fe40003f06270 */
[-C--:B------:R-:W-:Y:S02]  /*eb20*/  ISETP.GE.AND P4, PT, R30, R151.reuse, PT ;  /* 0x000000971e00720c */ /* 0x080fe40003f86270 */
[----:B------:R-:W-:Y:S01]  /*eb30*/  ISETP.GE.AND P6, PT, R36, R151, PT ;  /* 0x000000972400720c */ /* 0x000fe20003fc6270 */
[----:B------:R-:W-:Y:S01]  /*eb40*/  MUFU.TANH R83, R83 ;  /* 0x0000005300537308 */ /* 0x000fe20000002400 */
[----:B------:R-:W-:-:S02]  /*eb50*/  I2FP.F32.S32 R34, R105 ;  /* 0x0000006900227245 */ /* 0x000fc40000201400 */
[----:B------:R-:W-:Y:S02]  /*eb60*/  LOP3.LUT R93, R28, 0x58, RZ, 0xfc, !PT ;  /* 0x000000581c5d7812 */ /* 0x000fe400078efcff */
[----:B------:R-:W-:Y:S01]  /*eb70*/  FSEL R165, R19, -INF , !P3 ;  /* 0xff80000013a57808 */ /* 0x000fe20005800000 */
[----:B------:R-:W-:Y:S01]  /*eb80*/  FFMA.FTZ R34, R34, UR7, R13 ;  /* 0x0000000722227c23 */ /* 0x000fe2000801000d */
[-C--:B------:R-:W-:Y:S01]  /*eb90*/  ISETP.GE.AND P3, PT, R97, R130.reuse, PT ;  /* 0x000000826100720c */ /* 0x080fe20003f66270 */
[----:B------:R-:W-:Y:S01]  /*eba0*/  MUFU.TANH R78, R78 ;  /* 0x0000004e004e7308 */ /* 0x000fe20000002400 */
[----:B------:R-:W-:Y:S02]  /*ebb0*/  I2FP.F32.S32 R97, R97 ;  /* 0x0000006100617245 */ /* 0x000fe40000201400 */
[----:B------:R-:W-:Y:S02]  /*ebc0*/  FSEL R15, R15, -INF , !P6 ;  /* 0xff8000000f0f7808 */ /* 0x000fe40007000000 */
[----:B------:R-:W-:Y:S01]  /*ebd0*/  ISETP.GE.AND P6, PT, R93, R130, PT ;  /* 0x000000825d00720c */ /* 0x000fe20003fc6270 */
[----:B------:R-:W-:Y:S01]  /*ebe0*/  FFMA.FTZ R14, R97, UR7, R14 ;  /* 0x00000007610e7c23 */ /* 0x000fe2000801000e */
[----:B------:R-:W-:-:S02]  /*ebf0*/  I2FP.F32.S32 R93, R93 ;  /* 0x0000005d005d7245 */ /* 0x000fc40000201400 */
[----:B------:R-:W-:Y:S02]  /*ec00*/  LOP3.LUT R13, R28, 0x60, RZ, 0xfc, !PT ;  /* 0x000000601c0d7812 */ /* 0x000fe400078efcff */
[----:B------:R-:W-:Y:S01]  /*ec10*/  FSEL R81, R98, -INF , !P1 ;  /* 0xff80000062517808 */ /* 0x000fe20004800000 */
[----:B------:R-:W-:Y:S01]  /*ec20*/  FFMA.FTZ R68, R93, UR7, R68 ;  /* 0x000000075d447c23 */ /* 0x000fe20008010044 */
[----:B------:R-:W-:Y:S02]  /*ec30*/  FSEL R85, R7, -INF , !P5 ;  /* 0xff80000007557808 */ /* 0x000fe40006800000 */
[----:B------:R-:W-:Y:S02]  /*ec40*/  ISETP.GE.AND P1, PT, R54, R151, PT ;  /* 0x000000973600720c */ /* 0x000fe40003f26270 */
[----:B------:R-:W-:Y:S02]  /*ec50*/  I2FP.F32.S32 R7, R30 ;  /* 0x0000001e00077245 */ /* 0x000fe40000201400 */
[----:B------:R-:W-:-:S02]  /*ec60*/  LOP3.LUT R59, R59, 0xfffffffe, RZ, 0xc0, !PT ;  /* 0xfffffffe3b3b7812 */ /* 0x000fc400078ec0ff */
[C---:B------:R-:W-:Y:S01]  /*ec70*/  LOP3.LUT R30, R28.reuse, 0x81, RZ, 0xfc, !PT ;  /* 0x000000811c1e7812 */ /* 0x040fe200078efcff */
[----:B------:R-:W-:Y:S01]  /*ec80*/  FFMA.FTZ R7, R7, UR7, R76 ;  /* 0x0000000707077c23 */ /* 0x000fe2000801004c */
[----:B------:R-:W-:Y:S02]  /*ec90*/  LOP3.LUT R97, R28, 0x59, RZ, 0xfc, !PT ;  /* 0x000000591c617812 */ /* 0x000fe400078efcff */
[----:B------:R-:W-:Y:S02]  /*eca0*/  FSEL R189, R6, -INF , !P0 ;  /* 0xff80000006bd7808 */ /* 0x000fe40004000000 */
[----:B------:R-:W-:Y:S02]  /*ecb0*/  ISETP.GE.AND P0, PT, R13, R130, PT ;  /* 0x000000820d00720c */ /* 0x000fe40003f06270 */
[----:B------:R-:W-:Y:S02]  /*ecc0*/  FSEL R19, R17, -INF , !P2 ;  /* 0xff80000011137808 */ /* 0x000fe40005000000 */
[----:B------:R-:W-:-:S02]  /*ecd0*/  @P4 LOP3.LUT R59, R59, 0x1, RZ, 0xfc, !PT ;  /* 0x000000013b3b4812 */ /* 0x000fc400078efcff */
[----:B------:R-:W-:Y:S02]  /*ece0*/  FSEL R17, R4, -INF , !P1 ;  /* 0xff80000004117808 */ /* 0x000fe40004800000 */
[----:B------:R-:W-:Y:S02]  /*ecf0*/  LOP3.LUT R93, R28, 0x61, RZ, 0xfc, !PT ;  /* 0x000000611c5d7812 */ /* 0x000fe400078efcff */
[----:B------:R-:W-:Y:S02]  /*ed00*/  ISETP.GE.AND P5, PT, R30, R151, PT ;  /* 0x000000971e00720c */ /* 0x000fe40003fa6270 */
[----:B------:R-:W-:Y:S02]  /*ed10*/  I2FP.F32.S32 R4, R97 ;  /* 0x0000006100047245 */ /* 0x000fe40000201400 */
[----:B------:R-:W-:Y:S02]  /*ed20*/  I2FP.F32.S32 R30, R30 ;  /* 0x0000001e001e7245 */ /* 0x000fe40000201400 */
[----:B------:R-:W-:Y:S01]  /*ed30*/  LOP3.LUT P1, RZ, R59, 0x1, RZ, 0xc0, !PT ;  /* 0x000000013bff7812 */ /* 0x000fe2000782c0ff */
[----:B------:R-:W-:Y:S01]  /*ed40*/  FFMA.FTZ R4, R4, UR7, R99 ;  /* 0x0000000704047c23 */ /* 0x000fe20008010063 */
[----:B------:R-:W-:Y:S01]  /*ed50*/  I2FP.F32.S32 R6, R93 ;  /* 0x0000005d00067245 */ /* 0x000fe20000201400 */
[----:B------:R-:W-:Y:S01]  /*ed60*/  FFMA.FTZ R30, R30, UR7, R77 ;  /* 0x000000071e1e7c23 */ /* 0x000fe2000801004d */
[----:B------:R-:W-:-:S02]  /*ed70*/  ISETP.GE.AND P2, PT, R97, R130, PT ;  /* 0x000000826100720c */ /* 0x000fc40003f46270 */
[----:B------:R-:W-:Y:S01]  /*ed80*/  LOP3.LUT R59, R59, 0xfffffffe, RZ, 0xc0, !PT ;  /* 0xfffffffe3b3b7812 */ /* 0x000fe200078ec0ff */
[----:B------:R-:W-:Y:S01]  /*ed90*/  FFMA.FTZ R6, R6, UR7, R95 ;  /* 0x0000000706067c23 */ /* 0x000fe2000801005f */
[C---:B------:R-:W-:Y:S02]  /*eda0*/  LOP3.LUT R77, R28.reuse, 0x68, RZ, 0xfc, !PT ;  /* 0x000000681c4d7812 */ /* 0x040fe400078efcff */
[----:B------:R-:W-:Y:S02]  /*edb0*/  FSEL R175, R7, -INF , !P1 ;  /* 0xff80000007af7808 */ /* 0x000fe40004800000 */
[----:B------:R-:W-:Y:S02]  /*edc0*/  ISETP.GE.AND P1, PT, R93, R130, PT ;  /* 0x000000825d00720c */ /* 0x000fe40003f26270 */
[C---:B------:R-:W-:Y:S02]  /*edd0*/  LOP3.LUT R95, R28.reuse, 0x70, RZ, 0xfc, !PT ;  /* 0x000000701c5f7812 */ /* 0x040fe400078efcff */
[----:B------:R-:W-:-:S02]  /*ede0*/  LOP3.LUT R93, R28, 0x71, RZ, 0xfc, !PT ;  /* 0x000000711c5d7812 */ /* 0x000fc400078efcff */
[----:B------:R-:W-:Y:S02]  /*edf0*/  @P0 LOP3.LUT R59, R59, 0x1, RZ, 0xfc, !PT ;  /* 0x000000013b3b0812 */ /* 0x000fe400078efcff */
[----:B------:R-:W-:Y:S02]  /*ee00*/  FSEL R164, R4, -INF , !P2 ;  /* 0xff80000004a47808 */ /* 0x000fe40005000000 */
[----:B------:R-:W-:Y:S01]  /*ee10*/  ISETP.GE.AND P0, PT, R77, R130, PT ;  /* 0x000000824d00720c */ /* 0x000fe20003f06270 */
[----:B------:R-:W2:Y:S01]  /*ee20*/  MUFU.TANH R4, R12 ;  /* 0x0000000c00047308 */ /* 0x000ea20000002400 */
[----:B------:R-:W-:Y:S02]  /*ee30*/  ISETP.GE.AND P2, PT, R28, R151, PT ;  /* 0x000000971c00720c */ /* 0x000fe40003f46270 */
[----:B------:R-:W-:Y:S02]  /*ee40*/  I2FP.F32.S32 R77, R77 ;  /* 0x0000004d004d7245 */ /* 0x000fe40000201400 */
[----:B------:R-:W-:-:S02]  /*ee50*/  FSEL R182, R68, -INF , !P6 ;  /* 0xff80000044b67808 */ /* 0x000fc40007000000 */
[----:B------:R-:W-:Y:S01]  /*ee60*/  I2FP.F32.S32 R7, R13 ;  /* 0x0000000d00077245 */ /* 0x000fe20000201400 */
[----:B------:R-:W-:Y:S01]  /*ee70*/  FFMA.FTZ R77, R77, UR7, R90 ;  /* 0x000000074d4d7c23 */ /* 0x000fe2000801005a */
[----:B------:R-:W-:Y:S02]  /*ee80*/  LOP3.LUT R97, R28, 0x69, RZ, 0xfc, !PT ;  /* 0x000000691c617812 */ /* 0x000fe400078efcff */
[-C--:B------:R-:W-:Y:S01]  /*ee90*/  ISETP.GE.AND P6, PT, R95, R130.reuse, PT ;  /* 0x000000825f00720c */ /* 0x080fe20003fc6270 */
[----:B---3--:R-:W-:Y:S01]  /*eea0*/  FFMA.FTZ R7, R7, UR7, R94 ;  /* 0x0000000707077c23 */ /* 0x008fe2000801005e */
[----:B------:R-:W-:Y:S02]  /*eeb0*/  I2FP.F32.S32 R208, R93 ;  /* 0x0000005d00d07245 */ /* 0x000fe40000201400 */
[----:B------:R-:W-:Y:S02]  /*eec0*/  ISETP.GE.AND P4, PT, R105, R130, PT ;  /* 0x000000826900720c */ /* 0x000fe40003f86270 */
[----:B------:R-:W-:Y:S01]  /*eed0*/  I2FP.F32.S32 R95, R95 ;  /* 0x0000005f005f7245 */ /* 0x000fe20000201400 */
[----:B----4-:R-:W-:Y:S01]  /*eee0*/  FFMA.FTZ R208, R208, UR7, R87 ;  /* 0x00000007d0d07c23 */ /* 0x010fe20008010057 */
[----:B------:R-:W-:-:S02]  /*eef0*/  FSEL R214, R14, -INF , !P3 ;  /* 0xff8000000ed67808 */ /* 0x000fc40005800000 */
[----:B------:R-:W-:Y:S01]  /*ef00*/  I2FP.F32.S32 R14, R97 ;  /* 0x00000061000e7245 */ /* 0x000fe20000201400 */
[----:B------:R-:W-:Y:S01]  /*ef10*/  FFMA.FTZ R86, R95, UR7, R86 ;  /* 0x000000075f567c23 */ /* 0x000fe20008010056 */
[----:B------:R-:W-:Y:S02]  /*ef20*/  FSEL R13, R30, -INF , !P5 ;  /* 0xff8000001e0d7808 */ /* 0x000fe40006800000 */
[----:B------:R-:W-:Y:S01]  /*ef30*/  FSEL R184, R34, -INF , !P4 ;  /* 0xff80000022b87808 */ /* 0x000fe20006000000 */
[----:B-1----:R-:W-:Y:S01]  /*ef40*/  FFMA.FTZ R91, R14, UR7, R91 ;  /* 0x000000070e5b7c23 */ /* 0x002fe2000801005b */
[----:B------:R-:W-:Y:S02]  /*ef50*/  LOP3.LUT P4, RZ, R59, 0x1, RZ, 0xc0, !PT ;  /* 0x000000013bff7812 */ /* 0x000fe4000788c0ff */
[----:B------:R-:W-:Y:S02]  /*ef60*/  ISETP.GE.AND P5, PT, R93, R130, PT ;  /* 0x000000825d00720c */ /* 0x000fe40003fa6270 */
[----:B------:R-:W-:-:S02]  /*ef70*/  LOP3.LUT R87, R28, 0x80, RZ, 0xfc, !PT ;  /* 0x000000801c577812 */ /* 0x000fc400078efcff */
[----:B------:R-:W-:Y:S02]  /*ef80*/  LOP3.LUT R59, R59, 0xfffffffe, RZ, 0xc0, !PT ;  /* 0xfffffffe3b3b7812 */ /* 0x000fe400078ec0ff */
[C---:B------:R-:W-:Y:S02]  /*ef90*/  LOP3.LUT R95, R28.reuse, 0x78, RZ, 0xfc, !PT ;  /* 0x000000781c5f7812 */ /* 0x040fe400078efcff */
[----:B------:R-:W-:Y:S02]  /*efa0*/  LOP3.LUT R93, R28, 0x79, RZ, 0xfc, !PT ;  /* 0x000000791c5d7812 */ /* 0x000fe400078efcff */
[----:B------:R-:W-:Y:S02]  /*efb0*/  FSEL R210, R77, -INF , !P0 ;  /* 0xff8000004dd27808 */ /* 0x000fe40004000000 */
[----:B------:R-:W-:Y:S02]  /*efc0*/  ISETP.GE.AND P3, PT, R97, R130, PT ;  /* 0x000000826100720c */ /* 0x000fe40003f66270 */
[----:B------:R-:W-:-:S02]  /*efd0*/  FSEL R190, R7, -INF , !P4 ;  /* 0xff80000007be7808 */ /* 0x000fc40006000000 */
[----:B------:R-:W-:Y:S02]  /*efe0*/  FSEL R212, R6, -INF , !P1 ;  /* 0xff80000006d47808 */ /* 0x000fe40004800000 */
[----:B------:R-:W-:Y:S02]  /*eff0*/  ISETP.GE.AND P0, PT, R87, R130, PT ;  /* 0x000000825700720c */ /* 0x000fe40003f06270 */
[----:B------:R-:W-:Y:S02]  /*f000*/  @P2 LOP3.LUT R59, R59, 0x1, RZ, 0xfc, !PT ;  /* 0x000000013b3b2812 */ /* 0x000fe400078efcff */
[----:B------:R-:W-:Y:S02]  /*f010*/  I2FP.F32.S32 R7, R28 ;  /* 0x0000001c00077245 */ /* 0x000fe40000201400 */
[----:B------:R-:W-:Y:S02]  /*f020*/  I2FP.F32.S32 R77, R95 ;  /* 0x0000005f004d7245 */ /* 0x000fe40000201400 */
[----:B------:R-:W-:Y:S01]  /*f030*/  I2FP.F32.S32 R6, R93 ;  /* 0x0000005d00067245 */ /* 0x000fe20000201400 */
[----:B--2---:R-:W-:Y:S01]  /*f040*/  FFMA.FTZ R4, R7, UR7, R4 ;  /* 0x0000000707047c23 */ /* 0x004fe20008010004 */
[----:B------:R-:W-:Y:S01]  /*f050*/  I2FP.F32.S32 R87, R87 ;  /* 0x0000005700577245 */ /* 0x000fe20000201400 */
[----:B------:R-:W-:Y:S01]  /*f060*/  FFMA.FTZ R82, R77, UR7, R82 ;  /* 0x000000074d527c23 */ /* 0x000fe20008010052 */
[----:B------:R-:W-:Y:S01]  /*f070*/  FSEL R194, R91, -INF , !P3 ;  /* 0xff8000005bc27808 */ /* 0x000fe20005800000 */
[----:B------:R-:W-:Y:S01]  /*f080*/  FFMA.FTZ R83, R6, UR7, R83 ;  /* 0x0000000706537c23 */ /* 0x000fe20008010053 */
[----:B------:R-:W-:Y:S01]  /*f090*/  LOP3.LUT P3, RZ, R59, 0x1, RZ, 0xc0, !PT ;  /* 0x000000013bff7812 */ /* 0x000fe2000786c0ff */
[----:B------:R-:W-:Y:S01]  /*f0a0*/  FFMA.FTZ R206, R87, UR7, R78 ;  /* 0x0000000757ce7c23 */ /* 0x000fe2000801004e */
[----:B------:R-:W-:Y:S01]  /*f0b0*/  FFMA.FTZ R59, R7, UR7, R152 ;  /* 0x00000007073b7c23 */ /* 0x000fe20008010098 */
[----:B------:R-:W-:-:S02]  /*f0c0*/  ISETP.GE.AND P4, PT, R28, R130, PT ;  /* 0x000000821c00720c */ /* 0x000fc40003f86270 */
[-C--:B------:R-:W-:Y:S02]  /*f0d0*/  ISETP.GE.AND P2, PT, R95, R130.reuse, PT ;  /* 0x000000825f00720c */ /* 0x080fe40003f46270 */
[----:B------:R-:W-:Y:S02]  /*f0e0*/  ISETP.GE.AND P1, PT, R93, R130, PT ;  /* 0x000000825d00720c */ /* 0x000fe40003f26270 */
[----:B------:R-:W-:Y:S02]  /*f0f0*/  FSEL R202, R86, -INF , !P6 ;  /* 0xff80000056ca7808 */ /* 0x000fe40007000000 */
[----:B------:R-:W-:Y:S02]  /*f100*/  LOP3.LUT R36, R181, 0x18, RZ, 0xc0, !PT ;  /* 0x00000018b5247812 */ /* 0x000fe400078ec0ff */
[----:B------:R-:W-:Y:S02]  /*f110*/  LEA R128, R16, UR6, 0x1 ;  /* 0x0000000610807c11 */ /* 0x000fe4000f8e08ff */
[----:B------:R-:W-:-:S02]  /*f120*/  FSEL R208, R208, -INF , !P5 ;  /* 0xff800000d0d07808 */ /* 0x000fc40006800000 */
[----:B------:R-:W-:Y:S02]  /*f130*/  FSEL R204, R82, -INF , !P2 ;  /* 0xff80000052cc7808 */ /* 0x000fe40005000000 */
[----:B------:R-:W-:Y:S02]  /*f140*/  FSEL R200, R83, -INF , !P1 ;  /* 0xff80000053c87808 */ /* 0x000fe40004800000 */
[----:B------:R-:W-:Y:S02]  /*f150*/  FSEL R206, R206, -INF , !P0 ;  /* 0xff800000cece7808 */ /* 0x000fe40004000000 */
[----:B------:R-:W-:Y:S02]  /*f160*/  FSEL R59, R59, -INF , !P3 ;  /* 0xff8000003b3b7808 */ /* 0x000fe40005800000 */
[----:B------:R-:W-:Y:S01]  /*f170*/  FSEL R4, R4, -INF , !P4 ;  /* 0xff80000004047808 */ /* 0x000fe20006000000 */
[----:B------:R-:W-:Y:S06]  /*f180*/  BAR.SYNC.DEFER_BLOCKING 0x0 ;  /* 0x0000000000007b1d */ /* 0x000fec0000010000 */
[----:B------:R-:W-:Y:S05]  /*f190*/  BRA.U !UP0, `(.L_x_2654) ;  /* 0x0000000908187547 */ /* 0x000fea000b800000 */
        /* <DEDUP_REMOVED lines=13> */
.L_x_2655:
        /* <DEDUP_REMOVED lines=33> */
[----:B------:R-:W-:Y:S01]  /*f480*/  ISETP.NE.AND P0, PT, R12, RZ, PT ;  /* 0x000000ff0c00720c */ /* 0x000fe20003f05270 */
[----:B------:R-:W2:Y:S01]  /*f490*/  LDC.64 R6, c[0x0][0x3b8] ;  /* 0x0000ee00ff067b82 */ /* 0x000ea20000000a00 */
[----:B------:R-:W-:Y:S01]  /*f4a0*/  @P3 IADD3 R30, PT, PT, R30, 0x1, RZ ;  /* 0x000000011e1e3810 */ /* 0x000fe20007ffe0ff */
[----:B------:R-:W-:Y:S01]  /*f4b0*/  @P2 VIADD R28, R28, 0x1 ;  /* 0x000000011c1c2836 */ /* 0x000fe20000000000 */
[----:B------:R-:W-:-:S05]  /*f4c0*/  LOP3.LUT R77, RZ, R12, RZ, 0x33, !PT ;  /* 0x0000000cff4d7212 */ /* 0x000fca00078e33ff */
        /* <DEDUP_REMOVED lines=11> */
[----:B--2---:R-:W-:-:S04]  /*f580*/  IMAD R12, R87, R6, RZ ;  /* 0x00000006570c7224 */ /* 0x004fc800078e02ff */
[C---:B------:R-:W-:Y:S02]  /*f590*/  IMAD R7, R77.reuse, R7, R12 ;  /* 0x000000074d077224 */ /* 0x040fe400078e020c */
[----:B------:R-:W-:-:S04]  /*f5a0*/  IMAD.WIDE.U32 R76, R77, R6, RZ ;  /* 0x000000064d4c7225 */ /* 0x000fc800078e00ff */
        /* <DEDUP_REMOVED lines=9> */
.L_x_2656:
        /* <DEDUP_REMOVED lines=11> */
[----:B------:R-:W-:Y:S01]  /*f6f0*/  @!PT LDS RZ, [RZ] ;  /* 0x00000000fffff984 */ /* 0x000fe20000000800 */
[----:B------:R-:W-:Y:S01]  /*f700*/  @!PT LDS RZ, [RZ] ;  /* 0x00000000fffff984 */ /* 0x000fe20000000800 */
[----:B------:R-:W-:Y:S01]  /*f710*/  @!PT LDS RZ, [RZ] ;  /* 0x00000000fffff984 */ /* 0x000fe20000000800 */
[----:B------:R1:W-:Y:S01]  /*f720*/  @!P0 LDGSTS.E.BYPASS.LTC128B.128 [R128+0x1000], desc[UR4][R158.64] ;  /* 0x010000009e808fae */ /* 0x0003e2000b981a04 */
[--C-:B------:R-:W-:Y:S01]  /*f730*/  IMAD.X R95, R77, 0x1, R12.reuse, P1 ;  /* 0x000000014d5f7824 */ /* 0x100fe200008e060c */
[-C--:B------:R-:W-:Y:S02]  /*f740*/  IADD3 R86, P1, PT, R90, R14.reuse, RZ ;  /* 0x0000000e5a567210 */ /* 0x080fe40007f3e0ff */
[----:B------:R1:W-:Y:S01]  /*f750*/  @P0 STS.128 [R128+0x1000], RZ ;  /* 0x001000ff80000388 */ /* 0x0003e20000000c00 */
        /* <DEDUP_REMOVED lines=42> */
.L_x_2654:
[----:B-1----:R-:W-:Y:S01]  /*fa00*/  FMNMX3.FTZ R6, R59, R71, R69, !PT ;  /* 0x000000473b067276 */ /* 0x002fe20007810045 */
        /* <DEDUP_REMOVED lines=132> */
[----:B------:R-:W-:Y:S01]  /*10250*/  FMNMX.FTZ R5, R37, R6, !PT ;  /* 0x0000000625057209 */ /* 0x000fe20007810000 */
[----:B-1----:R-:W-:Y:S01]  /*10260*/  FADD.FTZ R185, R152, R137 ;  /* 0x0000008998b97221 */ /* 0x002fe20000010000 */
[--C-:B------:R-:W-:Y:S01]  /*10270*/  FFMA.FTZ R101, R101, UR8, -R82.reuse ;  /* 0x0000000865657c23 */ /* 0x100fe20008010852 */
[--C-:B------:R-:W-:Y:S01]  /*10280*/  FFMA.FTZ R121, R121, UR8, -R82.reuse ;  /* 0x0000000879797c23 */ /* 0x100fe20008010852 */
[--C-:B------:R-:W-:Y:S01]  /*10290*/  FFMA.FTZ R147, R147, UR8, -R82.reuse ;  /* 0x0000000893937c23 */ /* 0x100fe20008010852 */
[----:B------:R-:W1:Y:S01]  /*102a0*/  SHFL.BFLY PT, R6, R5, 0x2, 0x1f ;  /* 0x0c401f0005067f89 */ /* 0x000e6200000e0000 */
[----:B------:R-:W-:Y:S01]  /*102b0*/  MUFU.EX2 R105, R105 ;  /* 0x0000006900697308 */ /* 0x000fe20000000800 */
[--C-:B------:R-:W-:Y:S01]  /*102c0*/  FFMA.FTZ R153, R153, UR8, -R82.reuse ;  /* 0x0000000899997c23 */ /* 0x100fe20008010852 */
[--C-:B------:R-:W-:Y:S01]  /*102d0*/  FFMA.FTZ R111, R111, UR8, -R82.reuse ;  /* 0x000000086f6f7c23 */ /* 0x100fe20008010852 */
[----:B------:R-:W-:-:S05]  /*102e0*/  FFMA.FTZ R89, R89, UR8, -R82 ;  /* 0x0000000859597c23 */ /* 0x000fca0008010852 */
[----:B------:R-:W-:Y:S08]  /*102f0*/  MUFU.EX2 R112, R112 ;  /* 0x0000007000707308 */ /* 0x000ff00000000800 */
[----:B------:R-:W-:Y:S01]  /*10300*/  MUFU.EX2 R103, R103 ;  /* 0x0000006700677308 */ /* 0x000fe20000000800 */
[----:B-1----:R-:W-:-:S07]  /*10310*/  FMNMX.FTZ R129, R5, R6, !PT ;  /* 0x0000000605817209 */ /* 0x002fce0007810000 */
[----:B------:R-:W-:Y:S01]  /*10320*/  MUFU.EX2 R108, R108 ;  /* 0x0000006c006c7308 */ /* 0x000fe20000000800 */
[----:B------:R-:W-:Y:S01]  /*10330*/  SHF.L.U32 R5, R186, 0x8, RZ ;  /* 0x00000008ba057819 */ /* 0x000fe200000006ff */
[----:B------:R-:W1:Y:S06]  /*10340*/  SHFL.BFLY PT, R6, R129, 0x1, 0x1f ;  /* 0x0c201f0081067f89 */ /* 0x000e6c00000e0000 */
[----:B------:R-:W-:Y:S08]  /*10350*/  MUFU.EX2 R99, R99 ;  /* 0x0000006300637308 */ /* 0x000ff00000000800 */
[----:B------:R-:W-:Y:S08]  /*10360*/  MUFU.EX2 R104, R104 ;  /* 0x0000006800687308 */ /* 0x000ff00000000800 */
[----:B------:R-:W-:Y:S01]  /*10370*/  MUFU.EX2 R97, R97 ;  /* 0x0000006100617308 */ /* 0x000fe20000000800 */
[----:B-1----:R-:W-:-:S02]  /*10380*/  FMNMX.FTZ R129, R129, R6, !PT ;  /* 0x0000000681817209 */ /* 0x002fc40007810000 */
[----:B------:R-:W-:Y:S02]  /*10390*/  LOP3.LUT R6, R5, 0x100, RZ, 0xc0, !PT ;  /* 0x0000010005067812 */ /* 0x000fe400078ec0ff */
[C---:B------:R-:W-:Y:S01]  /*103a0*/  FSETP.NEU.FTZ.AND P0, PT, R129.reuse, -INF , PT ;  /* 0xff8000008100780b */ /* 0x040fe20003f1d000 */
[----:B------:R-:W-:Y:S01]  /*103b0*/  FMUL.FTZ R85, R129, UR8 ;  /* 0x0000000881557c20 */ /* 0x000fe20008410000 */
[----:B------:R-:W-:Y:S01]  /*103c0*/  LOP3.LUT R5, R6, 0x20, R157, 0xf8, !PT ;  /* 0x0000002006057812 */ /* 0x000fe200078ef89d */
[----:B------:R-:W-:Y:S03]  /*103d0*/  MUFU.EX2 R98, R98 ;  /* 0x0000006200627308 */ /* 0x000fe60000000800 */
[----:B------:R-:W-:Y:S02]  /*103e0*/  LOP3.LUT R0, R0, R5, RZ, 0xfc, !PT ;  /* 0x0000000500007212 */ /* 0x000fe400078efcff */
[----:B------:R-:W-:-:S02]  /*103f0*/  FSEL R85, R85, RZ, P0 ;  /* 0x000000ff55557208 */ /* 0x000fc40000000000 */
[----:B------:R-:W-:Y:S01]  /*10400*/  LEA R84, R0, UR6, 0x1 ;  /* 0x0000000600547c11 */ /* 0x000fe2000f8e08ff */
[----:B------:R-:W-:Y:S02]  /*10410*/  MUFU.EX2 R95, R95 ;  /* 0x0000005f005f7308 */ /* 0x000fe40000000800 */
[--C-:B------:R-:W-:Y:S01]  /*10420*/  FFMA.FTZ R146, R4, UR8, -R85.reuse ;  /* 0x0000000804927c23 */ /* 0x100fe20008010855 */
[----:B------:R-:W-:Y:S01]  /*10430*/  IADD3 R83, PT, PT, R3, R84, RZ ;  /* 0x0000005403537210 */ /* 0x000fe20007ffe0ff */
[----:B------:R-:W1:Y:S01]  /*10440*/  LDSM.16.MT88.4 R4, [R84+0x5000] ;  /* 0x005000005404783b */ /* 0x000e620000004200 */
[--C-:B------:R-:W-:Y:S01]  /*10450*/  FFMA.FTZ R133, R22, UR8, -R85.reuse ;  /* 0x0000000816857c23 */ /* 0x100fe20008010855 */
[--C-:B------:R-:W-:Y:S01]  /*10460*/  FFMA.FTZ R140, R20, UR8, -R85.reuse ;  /* 0x00000008148c7c23 */ /* 0x100fe20008010855 */
[--C-:B------:R-:W-:Y:S01]  /*10470*/  FFMA.FTZ R127, R26, UR8, -R85.reuse ;  /* 0x000000081a7f7c23 */ /* 0x100fe20008010855 */
[----:B------:R-:W3:Y:S01]  /*10480*/  LDSM.16.MT88.4 R12, [R83+0x5000] ;  /* 0x00500000530c783b */ /* 0x000ee20000004200 */
[----:B------:R-:W-:Y:S01]  /*10490*/  MUFU.EX2 R146, R146 ;  /* 0x0000009200927308 */ /* 0x000fe20000000800 */
[--C-:B------:R-:W-:Y:S01]  /*104a0*/  FFMA.FTZ R134, R18, UR8, -R85.reuse ;  /* 0x0000000812867c23 */ /* 0x100fe20008010855 */
[--C-:B------:R-:W-:Y:S01]  /*104b0*/  FFMA.FTZ R117, R10, UR8, -R85.reuse ;  /* 0x000000080a757c23 */ /* 0x100fe20008010855 */
[----:B------:R-:W4:Y:S01]  /*104c0*/  LDSM.16.MT88.4 R16, [R84+0x5400] ;  /* 0x005400005410783b */ /* 0x000f220000004200 */
[--C-:B------:R-:W-:Y:S01]  /*104d0*/  FFMA.FTZ R115, R8, UR8, -R85.reuse ;  /* 0x0000000808737c23 */ /* 0x100fe20008010855 */
[--C-:B------:R-:W-:Y:S01]  /*104e0*/  FFMA.FTZ R132, R24, UR8, -R85.reuse ;  /* 0x0000000818847c23 */ /* 0x100fe20008010855 */
[----:B------:R-:W-:Y:S01]  /*104f0*/  F2FP.F16.F32.PACK_AB R20, R137, R152 ;  /* 0x000000988914723e */ /* 0x000fe200000000ff */
[----:B------:R-:W5:Y:S01]  /*10500*/  LDSM.16.MT88.4 R28, [R83+0x5400] ;  /* 0x00540000531c783b */ /* 0x000f620000004200 */
[----:B------:R-:W1:Y:S01]  /*10510*/  MUFU.EX2 R133, R133 ;  /* 0x0000008500857308 */ /* 0x000e620000000800 */
[----:B--2---:R-:W-:Y:S01]  /*10520*/  F2FP.F16.F32.PACK_AB R22, R123, R144 ;  /* 0x000000907b16723e */ /* 0x004fe200000000ff */
        /* <DEDUP_REMOVED lines=31> */
[----:B---3--:R-:W-:Y:S01]  /*10720*/  F2FP.F16.F32.PACK_AB R23, R127, R140 ;  /* 0x0000008c7f17723e */ /* 0x008fe200000000ff */
        /* <DEDUP_REMOVED lines=8> */
[--C-:B------:R-:W-:Y:S01]  /*107b0*/  FFMA.FTZ R188, R188, UR8, -R85.reuse ;  /* 0x00000008bcbc7c23 */ /* 0x100fe20008010855 */
[--C-:B------:R-:W-:Y:S01]  /*107c0*/  FFMA.FTZ R171, R174, UR8, -R85.reuse ;  /* 0x00000008aeab7c23 */ /* 0x100fe20008010855 */
[--C-:B------:R-:W-:Y:S01]  /*107d0*/  FFMA.FTZ R172, R172, UR8, -R85.reuse ;  /* 0x00000008acac7c23 */ /* 0x100fe20008010855 */
[----:B------:R-:W-:Y:S01]  /*107e0*/  FFMA.FTZ R173, R170, UR8, -R85 ;  /* 0x00000008aaad7c23 */ /* 0x000fe20008010855 */
[----:B------:R-:W-:Y:S01]  /*107f0*/  FADD.FTZ R137, R146, R133 ;  /* 0x0000008592897221 */ /* 0x000fe20000010000 */
[----:B------:R-:W-:Y:S01]  /*10800*/  FADD.FTZ R144, R144, R185 ;  /* 0x000000b990907221 */ /* 0x000fe20000010000 */
[----:B------:R-:W3:Y:S01]  /*10810*/  MUFU.EX2 R132, R132 ;  /* 0x0000008400847308 */ /* 0x000ee20000000800 */
        /* <DEDUP_REMOVED lines=11> */
[----:B-1----:R-:W-:Y:S01]  /*108d0*/  F2FP.F16.F32.PACK_AB R13, R117, R134 ;  /* 0x00000086750d723e */ /* 0x002fe200000000ff */
[----:B------:R-:W-:Y:S01]  /*108e0*/  FADD.FTZ R134, R134, R127 ;  /* 0x0000007f86867221 */ /* 0x000fe20000010000 */
[--C-:B------:R-:W-:Y:S01]  /*108f0*/  FFMA.FTZ R142, R142, UR8, -R85.reuse ;  /* 0x000000088e8e7c23 */ /* 0x100fe20008010855 */
[----:B------:R-:W-:Y:S01]  /*10900*/  FADD.FTZ R119, R119, R138 ;  /* 0x0000008a77777221 */ /* 0x000fe20000010000 */
[----:B------:R-:W1:Y:S01]  /*10910*/  MUFU.EX2 R107, R107 ;  /* 0x0000006b006b7308 */ /* 0x000e620000000800 */
[----:B------:R-:W-:Y:S01]  /*10920*/  HMMA.16816.F32 R20, R20, R14, RZ ;  /* 0x0000000e1414723c */ /* 0x000fe200000018ff */
[----:B------:R-:W-:Y:S01]  /*10930*/  F2FP.F16.F32.PACK_AB R14, R109, R122 ;  /* 0x0000007a6d0e723e */ /* 0x000fe200000000ff */
[----:B------:R-:W-:Y:S01]  /*10940*/  FADD.FTZ R134, R117, R134 ;  /* 0x0000008675867221 */ /* 0x000fe20000010000 */
[----:B---3--:R-:W-:Y:S01]  /*10950*/  F2FP.F16.F32.PACK_AB R15, R132, R115 ;  /* 0x00000073840f723e */ /* 0x008fe200000000ff */
[--C-:B------:R-:W-:Y:S01]  /*10960*/  FFMA.FTZ R106, R106, UR8, -R85.reuse ;  /* 0x000000086a6a7c23 */ /* 0x100fe20008010855 */
[--C-:B------:R-:W-:Y:S01]  /*10970*/  FFMA.FTZ R120, R120, UR8, -R85.reuse ;  /* 0x0000000878787c23 */ /* 0x100fe20008010855 */
[----:B------:R-:W-:Y:S01]  /*10980*/  FADD.FTZ R115, R115, R134 ;  /* 0x0000008673737221 */ /* 0x000fe20000010000 */
[----:B------:R-:W-:Y:S01]  /*10990*/  MUFU.EX2 R113, R113 ;  /* 0x0000007100717308 */ /* 0x000fe20000000800 */
[--C-:B------:R-:W-:Y:S01]  /*109a0*/  FFMA.FTZ R117, R118, UR8, -R85.reuse ;  /* 0x0000000876757c23 */ /* 0x100fe20008010855 */
[----:B------:R-:W-:Y:S01]  /*109b0*/  FFMA.FTZ R110, R110, UR8, -R85 ;  /* 0x000000086e6e7c23 */ /* 0x000fe20008010855 */
[C---:B----4-:R-:W-:Y:S01]  /*109c0*/  HMMA.16816.F32 R8, R12.reuse, R16, R8 ;  /* 0x000000100c08723c */ /* 0x050fe20000001808 */
[----:B------:R-:W-:Y:S01]  /*109d0*/  FADD.FTZ R115, R132, R115 ;  /* 0x0000007384737221 */ /* 0x000fe20000010000 */
[--C-:B------:R-:W-:Y:S01]  /*109e0*/  FFMA.FTZ R100, R100, UR8, -R85.reuse ;  /* 0x0000000864647c23 */ /* 0x100fe20008010855 */
[--C-:B------:R-:W-:Y:S01]  /*109f0*/  FFMA.FTZ R92, R92, UR8, -R85.reuse ;  /* 0x000000085c5c7c23 */ /* 0x100fe20008010855 */
[--C-:B------:R-:W-:Y:S01]  /*10a00*/  FFMA.FTZ R102, R102, UR8, -R85.reuse ;  /* 0x0000000866667c23 */ /* 0x100fe20008010855 */
[----:B------:R-:W3:Y:S01]  /*10a10*/  MUFU.EX2 R124, R124 ;  /* 0x0000007c007c7308 */ /* 0x000ee20000000800 */
[--C-:B------:R-:W-:Y:S01]  /*10a20*/  FFMA.FTZ R96, R96, UR8, -R85.reuse ;  /* 0x0000000860607c23 */ /* 0x100fe20008010855 */
[--C-:B------:R-:W-:Y:S01]  /*10a30*/  FFMA.FTZ R48, R48, UR8, -R85.reuse ;  /* 0x0000000830307c23 */ /* 0x100fe20008010855 */
[C---:B------:R-:W-:Y:S01]  /*10a40*/  HMMA.16816.F32 R4, R12.reuse, R18, R4 ;  /* 0x000000120c04723c */ /* 0x040fe20000001804 */
[----:B------:R-:W4:Y:S01]  /*10a50*/  LDSM.16.MT88.4 R16, [R83+0x5800] ;  /* 0x005800005310783b */ /* 0x000f220000004200 */
[--C-:B------:R-:W-:Y:S01]  /*10a60*/  FFMA.FTZ R47, R47, UR8, -R85.reuse ;  /* 0x000000082f2f7c23 */ /* 0x100fe20008010855 */
[--C-:B------:R-:W-:Y:S01]  /*10a70*/  FFMA.FTZ R46, R46, UR8, -R85.reuse ;  /* 0x000000082e2e7c23 */ /* 0x100fe20008010855 */
[--C-:B------:R-:W-:Y:S01]  /*10a80*/  FFMA.FTZ R44, R44, UR8, -R85.reuse ;  /* 0x000000082c2c7c23 */ /* 0x100fe20008010855 */
[----:B------:R-:W-:Y:S01]  /*10a90*/  MUFU.EX2 R156, R156 ;  /* 0x0000009c009c7308 */ /* 0x000fe20000000800 */
[--C-:B------:R-:W-:Y:S01]  /*10aa0*/  FFMA.FTZ R43, R43, UR8, -R85.reuse ;  /* 0x000000082b2b7c23 */ /* 0x100fe20008010855 */
[--C-:B------:R-:W-:Y:S01]  /*10ab0*/  FFMA.FTZ R42, R42, UR8, -R85.reuse ;  /* 0x000000082a2a7c23 */ /* 0x100fe20008010855 */
[----:B-----5:R-:W-:Y:S01]  /*10ac0*/  HMMA.16816.F32 R24, R12, R28, R24 ;  /* 0x0000001c0c18723c */ /* 0x020fe20000001818 */
[----:B------:R-:W-:Y:S01]  /*10ad0*/  FFMA.FTZ R41, R41, UR8, -R85 ;  /* 0x0000000829297c23 */ /* 0x000fe20008010855 */
[----:B------:R-:W-:-:S03]  /*10ae0*/  FFMA.FTZ R152, R49, UR8, -R82 ;  /* 0x0000000831987c23 */ /* 0x000fc60008010852 */
[----:B------:R-:W5:Y:S03]  /*10af0*/  MUFU.EX2 R125, R125 ;  /* 0x0000007d007d7308 */ /* 0x000f660000000800 */
[----:B------:R-:W-:Y:S01]  /*10b00*/  HMMA.16816.F32 R20, R12, R30, R20 ;  /* 0x0000001e0c14723c */ /* 0x000fe20000001814 */
[----:B------:R-:W5:Y:S01]  /*10b10*/  LDSM.16.MT88.4 R28, [R84+0x5c00] ;  /* 0x005c0000541c783b */ /* 0x000f620000004200 */
[----:B------:R-:W-:Y:S02]  /*10b20*/  F2FP.F16.F32.PACK_AB R12, R105, R116 ;  /* 0x00000074690c723e */ /* 0x000fe400000000ff */
[----:B-1----:R-:W-:Y:S01]  /*10b30*/  F2FP.F16.F32.PACK_AB R13, R107, R126 ;  /* 0x0000007e6b0d723e */ /* 0x002fe200000000ff */
[----:B------:R-:W-:Y:S01]  /*10b40*/  MUFU.EX2 R135, R135 ;  /* 0x0000008700877308 */ /* 0x000fe20000000800 */
[----:B------:R-:W-:Y:S01]  /*10b50*/  F2FP.F16.F32.PACK_AB R14, R103, R112 ;  /* 0x00000070670e723e */ /* 0x000fe200000000ff */
[----:B------:R-:W-:Y:S01]  /*10b60*/  FADD.FTZ R126, R126, R115 ;  /* 0x000000737e7e7221 */ /* 0x000fe20000010000 */
[----:B---3--:R-:W-:-:S03]  /*10b70*/  F2FP.F16.F32.PACK_AB R15, R124, R113 ;  /* 0x000000717c0f723e */ /* 0x008fc600000000ff */
[----:B------:R-:W-:Y:S02]  /*10b80*/  FADD.FTZ R126, R107, R126 ;  /* 0x0000007e6b7e7221 */ /* 0x000fe40000010000 */
[----:B------:R-:W1:Y:S02]  /*10b90*/  MUFU.EX2 R154, R154 ;  /* 0x0000009a009a7308 */ /* 0x000e640000000800 */
[----:B--2---:R-:W-:Y:S01]  /*10ba0*/  HMMA.16816.F32 R8, R12, R32, R8 ;  /* 0x000000200c08723c */ /* 0x004fe20000001808 */
[----:B------:R-:W-:-:S04]  /*10bb0*/  FADD.FTZ R113, R113, R126 ;  /* 0x0000007e71717221 */ /* 0x000fc80000010000 */
[----:B------:R-:W-:Y:S01]  /*10bc0*/  FADD.FTZ R113, R124, R113 ;  /* 0x000000717c717221 */ /* 0x000fe20000010000 */
[----:B------:R-:W-:Y:S02]  /*10bd0*/  MUFU.EX2 R94, R94 ;  /* 0x0000005e005e7308 */ /* 0x000fe40000000800 */
[C---:B------:R-:W-:Y:S01]  /*10be0*/  HMMA.16816.F32 R4, R12.reuse, R34, R4 ;  /* 0x000000220c04723c */ /* 0x040fe20000001804 */
[----:B------:R-:W2:Y:S05]  /*10bf0*/  LDSM.16.MT88.4 R32, [R83+0x5c00] ;  /* 0x005c00005320783b */ /* 0x000eaa0000004200 */
[----:B------:R-:W-:Y:S02]  /*10c00*/  MUFU.EX2 R93, R93 ;  /* 0x0000005d005d7308 */ /* 0x000fe40000000800 */
[C---:B----4-:R-:W-:Y:S06]  /*10c10*/  HMMA.16816.F32 R24, R12.reuse, R16, R24 ;  /* 0x000000100c18723c */ /* 0x050fec0000001818 */
[----:B------:R-:W-:Y:S02]  /*10c20*/  MUFU.EX2 R168, R168 ;  /* 0x000000a800a87308 */ /* 0x000fe40000000800 */
[----:B------:R-:W-:Y:S01]  /*10c30*/  HMMA.16816.F32 R20, R12, R18, R20 ;  /* 0x000000120c14723c */ /* 0x000fe20000001814 */
[----:B------:R-:W-:Y:S01]  /*10c40*/  F2FP.F16.F32.PACK_AB R12, R99, R108 ;  /* 0x0000006c630c723e */ /* 0x000fe200000000ff */
[----:B------:R-:W3:Y:S01]  /*10c50*/  LDSM.16.MT88.4 R16, [R84+0x6000] ;  /* 0x006000005410783b */ /* 0x000ee20000004200 */
[----:B-----5:R-:W-:Y:S01]  /*10c60*/  F2FP.F16.F32.PACK_AB R13, R125, R156 ;  /* 0x0000009c7d0d723e */ /* 0x020fe200000000ff */
[----:B------:R-:W-:Y:S01]  /*10c70*/  FADD.FTZ R156, R156, R113 ;  /* 0x000000719c9c7221 */ /* 0x000fe20000010000 */
[----:B------:R-:W-:Y:S01]  /*10c80*/  F2FP.F16.F32.PACK_AB R14, R97, R104 ;  /* 0x00000068610e723e */ /* 0x000fe200000000ff */
[----:B------:R-:W4:Y:S01]  /*10c90*/  MUFU.EX2 R139, R139 ;  /* 0x0000008b008b7308 */ /* 0x000f220000000800 */
        /* <DEDUP_REMOVED lines=230> */
[----:B------:R-:W4:Y:S01]  /*11b00*/  LDSM.16.MT88.4 R16, [R84+0x8800] ;  /* 0x008800005410783b */ /* 0x000f220000004200 */
[----:B------:R-:W-:Y:S01]  /*11b10*/  FADD.FTZ R63, R63, R64 ;  /* 0x000000403f3f7221 */ /* 0x000fe20000010000 */
[----:B------:R-:W-:Y:S01]  /*11b20*/  FADD.FTZ R171, R171, R188 ;  /* 0x000000bcabab7221 */ /* 0x000fe20000010000 */
[----:B--2---:R-:W-:-:S02]  /*11b30*/  F2FP.F16.F32.PACK_AB R12, R114, R101 ;  /* 0x00000065720c723e */ /* 0x004fc400000000ff */
[----:B-----5:R-:W-:Y:S01]  /*11b40*/  F2FP.F16.F32.PACK_AB R14, R164, R121 ;  /* 0x00000079a40e723e */ /* 0x020fe200000000ff */
[----:B------:R-:W-:Y:S01]  /*11b50*/  FADD.FTZ R172, R172, R171 ;  /* 0x000000abacac7221 */ /* 0x000fe20000010000 */
[----:B------:R-:W-:Y:S01]  /*11b60*/  MUFU.EX2 R46, R46 ;  /* 0x0000002e002e7308 */ /* 0x000fe20000000800 */
[----:B------:R-:W-:Y:S01]  /*11b70*/  FADD.FTZ R62, R62, R63 ;  /* 0x0000003f3e3e7221 */ /* 0x000fe20000010000 */
[----:B------:R-:W-:Y:S01]  /*11b80*/  LDSM.16.MT88.4 R168, [R84+0x8c00] ;  /* 0x008c000054a8783b */ /* 0x000fe20000004200 */
[----:B------:R-:W-:Y:S02]  /*11b90*/  FADD.FTZ R173, R173, R172 ;  /* 0x000000acadad7221 */ /* 0x000fe40000010000 */
[----:B------:R-:W-:Y:S02]  /*11ba0*/  FADD.FTZ R61, R61, R62 ;  /* 0x0000003e3d3d7221 */ /* 0x000fe40000010000 */
[----:B------:R-:W-:Y:S01]  /*11bb0*/  FADD.FTZ R162, R162, R173 ;  /* 0x000000ada2a27221 */ /* 0x000fe20000010000 */
[----:B------:R-:W2:Y:S01]  /*11bc0*/  MUFU.EX2 R51, R51 ;  /* 0x0000003300337308 */ /* 0x000ea20000000800 */
[----:B---3--:R-:W-:-:S02]  /*11bd0*/  F2FP.F16.F32.PACK_AB R13, R47, R48 ;  /* 0x000000302f0d723e */ /* 0x008fc400000000ff */
[----:B------:R-:W-:-:S04]  /*11be0*/  FADD.FTZ R162, R175, R162 ;  /* 0x000000a2afa27221 */ /* 0x000fc80000010000 */
[----:B------:R-:W-:Y:S01]  /*11bf0*/  FADD.FTZ R133, R133, R162 ;  /* 0x000000a285857221 */ /* 0x000fe20000010000 */
[----:B------:R-:W-:Y:S01]  /*11c00*/  MUFU.EX2 R147, R147 ;  /* 0x0000009300937308 */ /* 0x000fe20000000800 */
[----:B------:R-:W-:Y:S02]  /*11c10*/  LDSM.16.MT88.4 R160, [R83+0x8c00] ;  /* 0x008c000053a0783b */ /* 0x000fe40000004200 */
[----:B------:R-:W-:-:S04]  /*11c20*/  FADD.FTZ R133, R136, R133 ;  /* 0x0000008588857221 */ /* 0x000fc80000010000 */
[----:B------:R-:W-:Y:S01]  /*11c30*/  FADD.FTZ R118, R118, R133 ;  /* 0x0000008576767221 */ /* 0x000fe20000010000 */
[----:B------:R-:W3:Y:S01]  /*11c40*/  MUFU.EX2 R200, R200 ;  /* 0x000000c800c87308 */ /* 0x000ee20000000800 */
[----:B--2---:R-:W-:Y:S02]  /*11c50*/  F2FP.F16.F32.PACK_AB R15, R51, R46 ;  /* 0x0000002e330f723e */ /* 0x004fe400000000ff */
        /* <DEDUP_REMOVED lines=11> */
[----:B----4-:R-:W-:Y:S01]  /*11d10*/  HMMA.16816.F32 R28, R12, R22, R28 ;  /* 0x000000160c1c723c */ /* 0x010fe2000000181c */
[----:B------:R-:W-:Y:S01]  /*11d20*/  FADD.FTZ R22, R60, R61 ;  /* 0x0000003d3c167221 */ /* 0x000fe20000010000 */
[----:B------:R-:W-:Y:S01]  /*11d30*/  MUFU.EX2 R44, R44 ;  /* 0x0000002c002c7308 */ /* 0x000fe20000000800 */
[----:B------:R-:W-:Y:S01]  /*11d40*/  FFMA.FTZ R23, R39, UR8, -R85 ;  /* 0x0000000827177c23 */ /* 0x000fe20008010855 */
[----:B------:R-:W-:Y:S01]  /*11d50*/  FADD.FTZ R95, R92, R95 ;  /* 0x0000005f5c5f7221 */ /* 0x000fe20000010000 */
[----:B------:R-:W-:-:S03]  /*11d60*/  FADD.FTZ R22, R59, R22 ;  /* 0x000000163b167221 */ /* 0x000fc60000010000 */
[----:B------:R-:W-:Y:S01]  /*11d70*/  HMMA.16816.F32 R24, R12, R20, R24 ;  /* 0x000000140c18723c */ /* 0x000fe20000001818 */
[----:B------:R-:W-:Y:S01]  /*11d80*/  FADD.FTZ R55, R55, R22 ;  /* 0x0000001637377221 */ /* 0x000fe20000010000 */
[----:B------:R-:W4:Y:S01]  /*11d90*/  MUFU.EX2 R43, R43 ;  /* 0x0000002b002b7308 */ /* 0x000f220000000800 */
[----:B---3--:R-:W-:Y:S01]  /*11da0*/  F2FP.F16.F32.PACK_AB R12, R200, R147 ;  /* 0x00000093c80c723e */ /* 0x008fe200000000ff */
[----:B------:R-:W-:Y:S01]  /*11db0*/  FFMA.FTZ R20, R40, UR8, -R85 ;  /* 0x0000000828147c23 */ /* 0x000fe20008010855 */
[----:B------:R-:W-:Y:S01]  /*11dc0*/  FADD.FTZ R54, R54, R55 ;  /* 0x0000003736367221 */ /* 0x000fe20000010000 */
[----:B--2---:R-:W-:Y:S01]  /*11dd0*/  F2FP.F16.F32.PACK_AB R14, R122, R153 ;  /* 0x000000997a0e723e */ /* 0x004fe200000000ff */
[----:B------:R-:W-:Y:S02]  /*11de0*/  FADD.FTZ R48, R48, R95 ;  /* 0x0000005f30307221 */ /* 0x000fe40000010000 */
[----:B------:R-:W-:Y:S01]  /*11df0*/  FADD.FTZ R53, R53, R54 ;  /* 0x0000003635357221 */ /* 0x000fe20000010000 */
[----:B------:R-:W-:Y:S01]  /*11e00*/  MUFU.EX2 R42, R42 ;  /* 0x0000002a002a7308 */ /* 0x000fe20000000800 */
[----:B------:R-:W-:-:S02]  /*11e10*/  FADD.FTZ R47, R47, R48 ;  /* 0x000000302f2f7221 */ /* 0x000fc40000010000 */
[----:B------:R-:W-:Y:S02]  /*11e20*/  FADD.FTZ R52, R52, R53 ;  /* 0x0000003534347221 */ /* 0x000fe40000010000 */
[----:B------:R-:W-:Y:S02]  /*11e30*/  FADD.FTZ R46, R46, R47 ;  /* 0x0000002f2e2e7221 */ /* 0x000fe40000010000 */
        /* <DEDUP_REMOVED lines=9> */
[----:B------:R-:W-:-:S04]  /*11ed0*/  FADD.FTZ R114, R114, R101 ;  /* 0x0000006572727221 */ /* 0x000fc80000010000 */
[----:B------:R-:W-:Y:S01]  /*11ee0*/  FADD.FTZ R121, R121, R114 ;  /* 0x0000007279797221 */ /* 0x000fe20000010000 */
[----:B------:R-:W3:Y:S01]  /*11ef0*/  MUFU.EX2 R88, R88 ;  /* 0x0000005800587308 */ /* 0x000ee20000000800 */
[----:B--2---:R-:W-:Y:S01]  /*11f00*/  F2FP.F16.F32.PACK_AB R15, R21, R42 ;  /* 0x0000002a150f723e */ /* 0x004fe200000000ff */
[----:B------:R-:W-:Y:S01]  /*11f10*/  FADD.FTZ R42, R42, R43 ;  /* 0x0000002b2a2a7221 */ /* 0x000fe20000010000 */
[----:B------:R-:W-:-:S03]  /*11f20*/  FADD.FTZ R164, R164, R121 ;  /* 0x00000079a4a47221 */ /* 0x000fc60000010000 */
[----:B------:R-:W-:Y:S01]  /*11f30*/  FADD.FTZ R21, R21, R42 ;  /* 0x0000002a15157221 */ /* 0x000fe20000010000 */
[----:B------:R-:W-:Y:S01]  /*11f40*/  FADD.FTZ R147, R147, R164 ;  /* 0x000000a493937221 */ /* 0x000fe20000010000 */
[----:B------:R-:W-:Y:S01]  /*11f50*/  HMMA.16816.F32 R8, R12, R16, R8 ;  /* 0x000000100c08723c */ /* 0x000fe20000001808 */
[--C-:B------:R-:W-:Y:S01]  /*11f60*/  FFMA.FTZ R16, R38, UR8, -R85.reuse ;  /* 0x0000000826107c23 */ /* 0x100fe20008010855 */
[----:B------:R-:W-:Y:S01]  /*11f70*/  FFMA.FTZ R17, R37, UR8, -R85 ;  /* 0x0000000825117c23 */ /* 0x000fe20008010855 */
[----:B------:R-:W-:Y:S01]  /*11f80*/  MUFU.EX2 R45, R45 ;  /* 0x0000002d002d7308 */ /* 0x000fe20000000800 */
[----:B------:R-:W-:-:S04]  /*11f90*/  FADD.FTZ R200, R200, R147 ;  /* 0x00000093c8c87221 */ /* 0x000fc80000010000 */
[----:B-1----:R-:W-:Y:S01]  /*11fa0*/  HMMA.16816.F32 R24, R12, R32, R24 ;  /* 0x000000200c18723c */ /* 0x002fe20000001818 */
[----:B------:R-:W-:Y:S02]  /*11fb0*/  FADD.FTZ R153, R153, R200 ;  /* 0x000000c899997221 */ /* 0x000fe40000010000 */
[----:B------:R-:W1:Y:S02]  /*11fc0*/  MUFU.EX2 R152, R152 ;  /* 0x0000009800987308 */ /* 0x000e640000000800 */
[----:B------:R-:W-:-:S03]  /*11fd0*/  FADD.FTZ R122, R122, R153 ;  /* 0x000000997a7a7221 */ /* 0x000fc60000010000 */
[C---:B------:R-:W-:Y:S03]  /*11fe0*/  HMMA.16816.F32 R4, R12.reuse, R18, R4 ;  /* 0x000000120c04723c */ /* 0x040fe60000001804 */
[----:B------:R-:W-:Y:S05]  /*11ff0*/  MUFU.EX2 R20, R20 ;  /* 0x0000001400147308 */ /* 0x000fea0000000800 */
[----:B------:R-:W-:Y:S01]  /*12000*/  HMMA.16816.F32 R28, R12, R34, R28 ;  /* 0x000000220c1c723c */ /* 0x000fe2000000181c */
[----:B---3--:R-:W-:Y:S01]  /*12010*/  F2FP.F16.F32.PACK_AB R12, R88, R89 ;  /* 0x00000059580c723e */ /* 0x008fe200000000ff */
[----:B------:R-:W-:Y:S01]  /*12020*/  FADD.FTZ R89, R89, R122 ;  /* 0x0000007a59597221 */ /* 0x000fe20000010000 */
[----:B------:R-:W2:Y:S01]  /*12030*/  MUFU.EX2 R23, R23 ;  /* 0x0000001700177308 */ /* 0x000ea20000000800 */
[----:B-1----:R-:W-:-:S02]  /*12040*/  F2FP.F16.F32.PACK_AB R14, R152, R45 ;  /* 0x0000002d980e723e */ /* 0x002fc400000000ff */
[----:B------:R-:W-:-:S04]  /*12050*/  FADD.FTZ R88, R88, R89 ;  /* 0x0000005958587221 */ /* 0x000fc80000010000 */
[----:B------:R-:W-:Y:S01]  /*12060*/  FADD.FTZ R45, R45, R88 ;  /* 0x000000582d2d7221 */ /* 0x000fe20000010000 */
[----:B------:R-:W-:Y:S03]  /*12070*/  MUFU.EX2 R16, R16 ;  /* 0x0000001000107308 */ /* 0x000fe60000000800 */
[----:B------:R-:W-:-:S05]  /*12080*/  FADD.FTZ R152, R152, R45 ;  /* 0x0000002d98987221 */ /* 0x000fca0000010000 */
        /* <DEDUP_REMOVED lines=10> */
[----:B------:R-:W-:Y:S01]  /*12130*/  HMMA.16816.F32 R160, R12, R162, R28 ;  /* 0x000000a20ca0723c */ /* 0x000fe2000000181c */
[----:B------:R-:W-:-:S04]  /*12140*/  NOP ;  /* 0x0000000000007918 */ /* 0x000fc80000000000 */
[----:B------:R-:W-:-:S15]  /*12150*/  BRA.U !UP0, `(.L_x_2657) ;  /* 0x0000007508207547 */ /* 0x000fde000b800000 */
[----:B------:R-:W-:-:S04]  /*12160*/  DEPBAR.LE SB0, 0x0 ;  /* 0x000080000000791a */ /* 0x000fc80000000000 */
[----:B------:R-:W-:Y:S02]  /*12170*/  UISETP.NE.U32.AND UP0, UPT, UR12, URZ, UPT ;  /* 0x000000ff0c00728c */ /* 0x000fe4000bf05070 */
[----:B------:R-:W-:Y:S02]  /*12180*/  UIADD3 UR8, UPT, UPT, UR22, -0x2, URZ ;  /* 0xfffffffe16087890 */ /* 0x000fe4000fffe0ff */
[----:B------:R-:W-:Y:S01]  /*12190*/  UISETP.NE.AND.EX UP0, UPT, UR13, URZ, UPT, UP0 ;  /* 0x000000ff0d00728c */ /* 0x000fe2000bf05300 */
[----:B------:R-:W-:Y:S08]  /*121a0*/  BAR.SYNC.DEFER_BLOCKING 0x0 ;  /* 0x0000000000007b1d */ /* 0x000ff00000010000 */
[----:B------:R-:W-:Y:S05]  /*121b0*/  BRA.U !UP0, `(.L_x_2658) ;  /* 0x0000000508007547 */ /* 0x000fea000b800000 */
[----:B------:R-:W1:Y:S01]  /*121c0*/  LDC R4, c[0x0][0x4f0] ;  /* 0x00013c00ff047b82 */ /* 0x000e620000000800 */
[----:B------:R-:W-:Y:S02]  /*121d0*/  UIADD3 UR27, UPT, UPT, UR27, -0x100, URZ ;  /* 0xffffff001b1b7890 */ /* 0x000fe4000fffe0ff */
[----:B------:R-:W-:Y:S01]  /*121e0*/  USHF.L.U32 UR8, UR8, 0x8, URZ ;  /* 0x0000000808087899 */ /* 0x000fe200080006ff */
[----:B------:R-:W2:Y:S03]  /*121f0*/  LDCU.64 UR10, c[0x0][0x3c0] ;  /* 0x00007800ff0a77ac */ /* 0x000ea60008000a00 */
[----:B------:R-:W-:Y:S02]  /*12200*/  IMAD.U32 R8, RZ, RZ, UR27 ;  /* 0x0000001bff087e24 */ /* 0x000fe4000f8e00ff */
[----:B------:R-:W-:-:S03]  /*12210*/  MOV R6, UR8 ;  /* 0x0000000800067c02 */ /* 0x000fc60008000f00 */
[----:B------:R-:W-:Y:S02]  /*12220*/  IABS R8, R8 ;  /* 0x0000000800087213 */ /* 0x000fe40000000000 */
        /* <DEDUP_REMOVED lines=26> */
[----:B------:R-:W-:-:S02]  /*123d0*/  LOP3.LUT R5, R4, UR27, RZ, 0x3c, !PT ;  /* 0x0000001b04057c12 */ /* 0x000fc4000f8e3cff */
[----:B------:R-:W-:Y:S02]  /*123e0*/  ISETP.GE.AND P4, PT, R2, RZ, PT ;  /* 0x000000ff0200720c */ /* 0x000fe40003f86270 */
        /* <DEDUP_REMOVED lines=16> */
[----:B--2---:R-:W-:-:S04]  /*124f0*/  IMAD R4, R4, UR10, RZ ;  /* 0x0000000a04047c24 */ /* 0x004fc8000f8e02ff */
[----:B------:R-:W-:Y:S01]  /*12500*/  IMAD R4, R5, UR11, R4 ;  /* 0x0000000b05047c24 */ /* 0x000fe2000f8e0204 */
[----:B---3--:R-:W-:Y:S01]  /*12510*/  IADD3 R2, PT, PT, R7, -R2, RZ ;  /* 0x8000000207027210 */ /* 0x008fe20007ffe0ff */
        /* <DEDUP_REMOVED lines=10> */
.L_x_2658:
        /* <DEDUP_REMOVED lines=8> */
.L_x_2659:
[----:B------:R-:W1:Y:S01]  /*12640*/  LDCU UR8, c[0x0][0x3c4] ;  /* 0x00007880ff0877ac */ /* 0x000e620008000800 */
[----:B------:R-:W-:Y:S02]  /*12650*/  SHF.R.U32.HI R183, RZ, 0x1, R149 ;  /* 0x00000001ffb77819 */ /* 0x000fe40000011695 */
[----:B------:R-:W-:Y:S01]  /*12660*/  LOP3.LUT R150, R58, 0x3e00, RZ, 0xc0, !PT ;  /* 0x00003e003a967812 */ /* 0x000fe200078ec0ff */
[----:B------:R-:W2:Y:S01]  /*12670*/  LDCU UR9, c[0x0][0x440] ;  /* 0x00008800ff0977ac */ /* 0x000ea20008000800 */
[----:B------:R-:W-:Y:S01]  /*12680*/  LOP3.LUT R2, R183, 0x8, RZ, 0xc0, !PT ;  /* 0x00000008b7027812 */ /* 0x000fe200078ec0ff */
[----:B------:R-:W-:-:S03]  /*12690*/  USHF.L.U32 UR11, UR10, 0x6, URZ ;  /* 0x000000060a0b7899 */ /* 0x000fc600080006ff */
[--C-:B------:R-:W-:Y:S02]  /*126a0*/  LOP3.LUT R2, R2, 0xc0, R157.reuse, 0xf8, !PT ;  /* 0x000000c002027812 */ /* 0x100fe400078ef89d */
[----:B------:R-:W-:Y:S02]  /*126b0*/  LOP3.LUT R157, R150, 0x120, R157, 0xf8, !PT ;  /* 0x00000120969d7812 */ /* 0x000fe400078ef89d */
[----:B------:R-:W-:Y:S02]  /*126c0*/  IADD3 R4, P0, PT, R176, UR11, RZ ;  /* 0x0000000bb0047c10 */ /* 0x000fe4000ff1e0ff */
[----:B------:R-:W-:Y:S01]  /*126d0*/  LOP3.LUT R8, R157, R2, R57, 0xf6, !PT ;  /* 0x000000029d087212 */ /* 0x000fe200078ef639 */
[----:B-1----:R-:W-:Y:S01]  /*126e0*/  USHF.L.U64.HI UR8, UR10, 0x6, UR8 ;  /* 0x000000060a087899 */ /* 0x002fe20008010208 */
[----:B------:R-:W-:Y:S01]  /*126f0*/  LEA R2, R56, UR6, 0x1 ;  /* 0x0000000638027c11 */ /* 0x000fe2000f8e08ff */
[----:B------:R-:W-:Y:S01]  /*12700*/  UIADD3 UR10, UPT, UPT, UR22, -0x2, URZ ;  /* 0xfffffffe160a7890 */ /* 0x000fe2000fffe0ff */
[----:B------:R-:W-:-:S02]  /*12710*/  LEA R8, R8, UR6, 0x1 ;  /* 0x0000000608087c11 */ /* 0x000fc4000f8e08ff */
[----:B--2---:R-:W-:Y:S01]  /*12720*/  ISETP.GE.AND P6, PT, R36, UR9, PT ;  /* 0x0000000924007c0c */ /* 0x004fe2000bfc6270 */
[----:B------:R-:W-:Y:S01]  /*12730*/  UISETP.GT.AND UP1, UPT, UR10, UR20, UPT ;  /* 0x000000140a00728c */ /* 0x000fe2000bf24270 */
[----:B------:R-:W-:Y:S01]  /*12740*/  IADD3.X R5, PT, PT, R177, UR8, RZ, P0, !PT ;  /* 0x00000008b1057c10 */ /* 0x000fe200087fe4ff */
[----:B------:R-:W-:Y:S01]  /*12750*/  IMAD.IADD R132, R8, 0x1, R3 ;  /* 0x0000000108847824 */ /* 0x000fe200078e0203 */
[----:B------:R-:W-:Y:S01]  /*12760*/  IADD3 R6, P0, PT, R4, UR11, RZ ;  /* 0x0000000b04067c10 */ /* 0x000fe2000ff1e0ff */
[----:B------:R-:W-:-:S03]  /*12770*/  IMAD.IADD R3, R3, 0x1, R2 ;  /* 0x0000000103037824 */ /* 0x000fc600078e0202 */
        /* <DEDUP_REMOVED lines=52> */
[----:B--2---:R-:W-:Y:S04]  /*12ac0*/  LDSM.16.M88.4 R12, [R8] ;  /* 0x00000000080c783b */ /* 0x004fe80000000200 */
[----:B------:R-:W2:Y:S04]  /*12ad0*/  LDSM.16.M88.4 R24, [R2+0x1000] ;  /* 0x001000000218783b */ /* 0x000ea80000000200 */
[----:B------:R-:W-:Y:S04]  /*12ae0*/  LDSM.16.M88.4 R132, [R132] ;  /* 0x000000008484783b */ /* 0x000fe80000000200 */
[----:B------:R-:W-:Y:S04]  /*12af0*/  LDSM.16.M88.4 R32, [R3+0x1000] ;  /* 0x001000000320783b */ /* 0x000fe80000000200 */
        /* <DEDUP_REMOVED lines=13> */
[----:B----4-:R-:W-:Y:S03]  /*12bd0*/  HMMA.16816.F32 R16, R12, R140, RZ ;  /* 0x0000008c0c10723c */ /* 0x010fe600000018ff */
[----:B------:R-:W4:Y:S04]  /*12be0*/  LDSM.16.M88.4 R52, [R2+0x3800] ;  /* 0x003800000234783b */ /* 0x000f280000000200 */
[----:B------:R-:W4:Y:S01]  /*12bf0*/  LDSM.16.M88.4 R44, [R2+0x3c00] ;  /* 0x003c0000022c783b */ /* 0x000f220000000200 */
[----:B------:R-:W-:Y:S03]  /*12c00*/  HMMA.16816.F32 R20, R132, R32, R20 ;  /* 0x000000208414723c */ /* 0x000fe60000001814 */
[----:B------:R-:W4:Y:S04]  /*12c10*/  LDSM.16.M88.4 R36, [R2+0x4000] ;  /* 0x004000000224783b */ /* 0x000f280000000200 */
[----:B------:R-:W-:Y:S01]  /*12c20*/  LDSM.16.M88.4 R136, [R2+0x4c00] ;  /* 0x004c00000288783b */ /* 0x000fe20000000200 */
[C---:B------:R-:W-:Y:S03]  /*12c30*/  HMMA.16816.F32 R140, R12.reuse, R142, RZ ;  /* 0x0000008e0c8c723c */ /* 0x040fe600000018ff */
[----:B------:R-:W-:Y:S04]  /*12c40*/  LDSM.16.M88.4 R124, [R3+0x1c00] ;  /* 0x001c0000037c783b */ /* 0x000fe80000000200 */
[----:B------:R-:W-:Y:S01]  /*12c50*/  LDSM.16.M88.4 R116, [R3+0x2400] ;  /* 0x002400000374783b */ /* 0x000fe20000000200 */
[----:B-----5:R-:W-:Y:S03]  /*12c60*/  HMMA.16816.F32 R8, R12, R28, RZ ;  /* 0x0000001c0c08723c */ /* 0x020fe600000018ff */
[----:B------:R-:W-:Y:S01]  /*12c70*/  LDSM.16.M88.4 R120, [R3+0x2000] ;  /* 0x002000000378783b */ /* 0x000fe20000000200 */
[----:B---3--:R-:W-:Y:S01]  /*12c80*/  FMUL.FTZ R20, R20, UR4 ;  /* 0x0000000414147c20 */ /* 0x008fe20008410000 */
[----:B------:R-:W-:Y:S01]  /*12c90*/  FMUL.FTZ R21, R21, UR4 ;  /* 0x0000000415157c20 */ /* 0x000fe20008410000 */
[----:B------:R-:W-:Y:S01]  /*12ca0*/  FMUL.FTZ R153, R22, UR4 ;  /* 0x0000000416997c20 */ /* 0x000fe20008410000 */
[----:B------:R-:W-:Y:S01]  /*12cb0*/  FMUL.FTZ R155, R23, UR4 ;  /* 0x00000004179b7c20 */ /* 0x000fe20008410000 */
[----:B------:R-:W0:Y:S01]  /*12cc0*/  LDGDEPBAR ;  /* 0x00000000000079af */ /* 0x000e220000000000 */
[C---:B-1----:R-:W-:Y:S03]  /*12cd0*/  HMMA.16816.F32 R16, R132.reuse, R4, R16 ;  /* 0x000000048410723c */ /* 0x042fe60000001810 */
[----:B------:R-:W-:Y:S05]  /*12ce0*/  MUFU.TANH R153, R153 ;  /* 0x0000009900997308 */ /* 0x000fea0000002400 */
[C---:B------:R-:W-:Y:S03]  /*12cf0*/  HMMA.16816.F32 R140, R132.reuse, R6, R140 ;  /* 0x00000006848c723c */ /* 0x040fe6000000188c */
[----:B------:R-:W-:Y:S05]  /*12d00*/  MUFU.TANH R155, R155 ;  /* 0x0000009b009b7308 */ /* 0x000fea0000002400 */
[----:B------:R-:W-:Y:S03]  /*12d10*/  HMMA.16816.F32 R8, R132, R144, R8 ;  /* 0x000000908408723c */ /* 0x000fe60000001808 */
[----:B------:R-:W1:Y:S01]  /*12d20*/  MUFU.TANH R144, R20 ;  /* 0x0000001400907308 */ /* 0x000e620000002400 */
[----:B------:R-:W-:Y:S01]  /*12d30*/  FMUL.FTZ R16, R16, UR4 ;  /* 0x0000000410107c20 */ /* 0x000fe20008410000 */
[----:B------:R-:W-:Y:S01]  /*12d40*/  FMUL.FTZ R17, R17, UR4 ;  /* 0x0000000411117c20 */ /* 0x000fe20008410000 */
[----:B------:R-:W-:Y:S01]  /*12d50*/  FMUL.FTZ R18, R18, UR4 ;  /* 0x0000000412127c20 */ /* 0x000fe20008410000 */
[----:B------:R-:W-:Y:S01]  /*12d60*/  FMUL.FTZ R188, R19, UR4 ;  /* 0x0000000413bc7c20 */ /* 0x000fe20008410000 */
[----:B------:R-:W-:Y:S01]  /*12d70*/  HMMA.16816.F32 R4, R12, R30, RZ ;  /* 0x0000001e0c04723c */ /* 0x000fe200000018ff */
[----:B------:R-:W3:Y:S02]  /*12d80*/  LDSM.16.M88.4 R28, [R2+0x4400] ;  /* 0x00440000021c783b */ /* 0x000ee40000000200 */
[----:B------:R5:W-:Y:S01]  /*12d90*/  MUFU.TANH R145, R21 ;  /* 0x0000001500917308 */ /* 0x000be20000002400 */
[----:B------:R-:W-:Y:S01]  /*12da0*/  FMUL.FTZ R140, R140, UR4 ;  /* 0x000000048c8c7c20 */ /* 0x000fe20008410000 */
[----:B------:R-:W-:Y:S01]  /*12db0*/  FMUL.FTZ R142, R142, UR4 ;  /* 0x000000048e8e7c20 */ /* 0x000fe20008410000 */
[----:B------:R-:W-:Y:S01]  /*12dc0*/  FMUL.FTZ R141, R141, UR4 ;  /* 0x000000048d8d7c20 */ /* 0x000fe20008410000 */
[----:B------:R-:W-:Y:S01]  /*12dd0*/  FMUL.FTZ R143, R143, UR4 ;  /* 0x000000048f8f7c20 */ /* 0x000fe20008410000 */
[----:B------:R-:W-:Y:S03]  /*12de0*/  HMMA.16816.F32 R24, R132, R34, R24 ;  /* 0x000000228418723c */ /* 0x000fe60000001818 */
[----:B------:R-:W-:Y:S01]  /*12df0*/  MUFU.TANH R185, R16 ;  /* 0x0000001000b97308 */ /* 0x000fe20000002400 */
[----:B------:R-:W-:Y:S01]  /*12e00*/  FMUL.FTZ R8, R8, UR4 ;  /* 0x0000000408087c20 */ /* 0x000fe20008410000 */
[----:B------:R-:W-:Y:S01]  /*12e10*/  FMUL.FTZ R189, R10, UR4 ;  /* 0x000000040abd7c20 */ /* 0x000fe20008410000 */
[----:B------:R-:W-:-:S02]  /*12e20*/  FMUL.FTZ R190, R11, UR4 ;  /* 0x000000040bbe7c20 */ /* 0x000fc40008410000 */
[C---:B------:R-:W-:Y:S03]  /*12e30*/  HMMA.16816.F32 R112, R12.reuse, R108, RZ ;  /* 0x0000006c0c70723c */ /* 0x040fe600000018ff */
[----:B------:R-:W-:Y:S01]  /*12e40*/  MUFU.TANH R186, R17 ;  /* 0x0000001100ba7308 */ /* 0x000fe20000002400 */
[----:B-----5:R-:W5:Y:S04]  /*12e50*/  LDSM.16.M88.4 R20, [R2+0x4800] ;  /* 0x004800000214783b */ /* 0x020f680000000200 */
[C---:B------:R-:W-:Y:S03]  /*12e60*/  HMMA.16816.F32 R104, R12.reuse, R100, RZ ;  /* 0x000000640c68723c */ /* 0x040fe600000018ff */
[----:B------:R-:W-:Y:S01]  /*12e70*/  FMUL.FTZ R24, R24, UR4 ;  /* 0x0000000418187c20 */ /* 0x000fe20008410000 */
[----:B------:R-:W-:Y:S01]  /*12e80*/  FMUL.FTZ R25, R25, UR4 ;  /* 0x0000000419197c20 */ /* 0x000fe20008410000 */
[----:B------:R-:W-:Y:S01]  /*12e90*/  FMUL.FTZ R26, R26, UR4 ;  /* 0x000000041a1a7c20 */ /* 0x000fe20008410000 */
[----:B------:R-:W-:Y:S01]  /*12ea0*/  FMUL.FTZ R27, R27, UR4 ;  /* 0x000000041b1b7c20 */ /* 0x000fe20008410000 */
[----:B------:R-:W-:Y:S01]  /*12eb0*/  MUFU.TANH R156, R24 ;  /* 0x00000018009c7308 */ /* 0x000fe20000002400 */
[C---:B------:R-:W-:Y:S07]  /*12ec0*/  HMMA.16816.F32 R96, R12.reuse, R92, RZ ;  /* 0x0000005c0c60723c */ /* 0x040fee00000018ff */
[----:B------:R-:W-:Y:S01]  /*12ed0*/  MUFU.TANH R157, R25 ;  /* 0x00000019009d7308 */ /* 0x000fe20000002400 */
[C---:B--2---:R-:W-:Y:S07]  /*12ee0*/  HMMA.16816.F32 R88, R12.reuse, R84, RZ ;  /* 0x000000540c58723c */ /* 0x044fee00000018ff */
[----:B------:R-:W-:Y:S01]  /*12ef0*/  MUFU.TANH R182, R26 ;  /* 0x0000001a00b67308 */ /* 0x000fe20000002400 */
[C---:B------:R-:W-:Y:S07]  /*12f00*/  HMMA.16816.F32 R80, R12.reuse, R76, RZ ;  /* 0x0000004c0c50723c */ /* 0x040fee00000018ff */
[----:B------:R5:W-:Y:S01]  /*12f10*/  MUFU.TANH R184, R27 ;  /* 0x0000001b00b87308 */ /* 0x000be20000002400 */
[C---:B------:R-:W-:Y:S07]  /*12f20*/  HMMA.16816.F32 R72, R12.reuse, R68, RZ ;  /* 0x000000440c48723c */ /* 0x040fee00000018ff */
[----:B------:R2:W-:Y:S01]  /*12f30*/  MUFU.TANH R187, R18 ;  /* 0x0000001200bb7308 */ /* 0x0005e20000002400 */
[C---:B------:R-:W-:Y:S07]  /*12f40*/  HMMA.16816.F32 R64, R12.reuse, R60, RZ ;  /* 0x0000003c0c40723c */ /* 0x040fee00000018ff */
[----:B------:R-:W-:Y:S01]  /*12f50*/  MUFU.TANH R188, R188 ;  /* 0x000000bc00bc7308 */ /* 0x000fe20000002400 */
[C---:B----4-:R-:W-:Y:S07]  /*12f60*/  HMMA.16816.F32 R56, R12.reuse, R52, RZ ;  /* 0x000000340c38723c */ /* 0x050fee00000018ff */
[----:B------:R-:W-:Y:S01]  /*12f70*/  MUFU.TANH R140, R140 ;  /* 0x0000008c008c7308 */ /* 0x000fe20000002400 */
[C---:B------:R-:W-:Y:S07]  /*12f80*/  HMMA.16816.F32 R48, R12.reuse, R44, RZ ;  /* 0x0000002c0c30723c */ /* 0x040fee00000018ff */
[----:B------:R-:W-:Y:S01]  /*12f90*/  MUFU.TANH R142, R142 ;  /* 0x0000008e008e7308 */ /* 0x000fe20000002400 */
[C---:B------:R-:W-:Y:S07]  /*12fa0*/  HMMA.16816.F32 R40, R12.reuse, R36, RZ ;  /* 0x000000240c28723c */ /* 0x040fee00000018ff */
[----:B------:R-:W-:Y:S01]  /*12fb0*/  MUFU.TANH R189, R189 ;  /* 0x000000bd00bd7308 */ /* 0x000fe20000002400 */
[C---:B---3--:R-:W-:Y:S07]  /*12fc0*/  HMMA.16816.F32 R32, R12.reuse, R28, RZ ;  /* 0x0000001c0c20723c */ /* 0x048fee00000018ff */
[----:B------:R-:W-:Y:S01]  /*12fd0*/  MUFU.TANH R141, R141 ;  /* 0x0000008d008d7308 */ /* 0x000fe20000002400 */
[C---:B-----5:R-:W-:Y:S07]  /*12fe0*/  HMMA.16816.F32 R24, R12.reuse, R20, RZ ;  /* 0x000000140c18723c */ /* 0x060fee00000018ff */
        /* <DEDUP_REMOVED lines=17> */
[----:B------:R-:W-:Y:S01]  /*13100*/  HMMA.16816.F32 R4, R132, R146, R4 ;  /* 0x000000928404723c */ /* 0x000fe20000001804 */
[----:B------:R3:W-:Y:S01]  /*13110*/  MUFU.TANH R146, R8 ;  /* 0x0000000800927308 */ /* 0x0007e20000002400 */
[----:B------:R-:W-:-:S06]  /*13120*/  FMUL.FTZ R147, R9, UR4 ;  /* 0x0000000409937c20 */ /* 0x000fcc0008410000 */
[C---:B------:R-:W-:Y:S01]  /*13130*/  HMMA.16816.F32 R112, R132.reuse, R124, R112 ;  /* 0x0000007c8470723c */ /* 0x040fe20000001870 */
[----:B------:R-:W-:Y:S07]  /*13140*/  MUFU.TANH R147, R147 ;  /* 0x0000009300937308 */ /* 0x000fee0000002400 */
[C---:B------:R-:W-:Y:S01]  /*13150*/  HMMA.16816.F32 R108, R132.reuse, R126, R108 ;  /* 0x0000007e846c723c */ /* 0x040fe2000000186c */
[----:B------:R-:W4:Y:S02]  /*13160*/  LDSM.16.M88.4 R124, [R3+0x2c00] ;  /* 0x002c0000037c783b */ /* 0x000f240000000200 */
[----:B------:R-:W-:Y:S01]  /*13170*/  FMUL.FTZ R4, R4, UR4 ;  /* 0x0000000404047c20 */ /* 0x000fe20008410000 */
[----:B------:R-:W-:Y:S01]  /*13180*/  FMUL.FTZ R192, R5, UR4 ;  /* 0x0000000405c07c20 */ /* 0x000fe20008410000 */
[----:B------:R-:W-:Y:S01]  /*13190*/  FMUL.FTZ R193, R6, UR4 ;  /* 0x0000000406c17c20 */ /* 0x000fe20008410000 */
[----:B---3--:R-:W3:Y:S01]  /*131a0*/  LDSM.16.M88.4 R8, [R3+0x3000] ;  /* 0x003000000308783b */ /* 0x008ee20000000200 */
[----:B------:R5:W-:Y:S01]  /*131b0*/  MUFU.TANH R191, R4 ;  /* 0x0000000400bf7308 */ /* 0x000be20000002400 */
[----:B------:R-:W-:Y:S03]  /*131c0*/  HMMA.16816.F32 R96, R132, R116, R96 ;  /* 0x000000748460723c */ /* 0x000fe60000001860 */
[----:B------:R-:W-:Y:S01]  /*131d0*/  FMUL.FTZ R112, R112, UR4 ;  /* 0x0000000470707c20 */ /* 0x000fe20008410000 */
[----:B------:R-:W-:Y:S01]  /*131e0*/  FMUL.FTZ R113, R113, UR4 ;  /* 0x0000000471717c20 */ /* 0x000fe20008410000 */
[----:B------:R-:W-:-:S02]  /*131f0*/  FMUL.FTZ R114, R114, UR4 ;  /* 0x0000000472727c20 */ /* 0x000fc40008410000 */
[----:B------:R-:W-:Y:S01]  /*13200*/  MUFU.TANH R193, R193 ;  /* 0x000000c100c17308 */ /* 0x000fe20000002400 */
[C---:B------:R-:W-:Y:S01]  /*13210*/  HMMA.16816.F32 R92, R132.reuse, R118, R92 ;  /* 0x00000076845c723c */ /* 0x040fe2000000185c */
[----:B------:R-:W1:Y:S02]  /*13220*/  LDSM.16.M88.4 R116, [R3+0x3400] ;  /* 0x003400000374783b */ /* 0x000e640000000200 */
[----:B------:R-:W-:Y:S01]  /*13230*/  FMUL.FTZ R108, R108, UR4 ;  /* 0x000000046c6c7c20 */ /* 0x000fe20008410000 */
[----:B------:R-:W-:Y:S01]  /*13240*/  FMUL.FTZ R109, R109, UR4 ;  /* 0x000000046d6d7c20 */ /* 0x000fe20008410000 */
[----:B------:R-:W-:Y:S02]  /*13250*/  FMUL.FTZ R110, R110, UR4 ;  /* 0x000000046e6e7c20 */ /* 0x000fe40008410000 */
[----:B------:R-:W-:Y:S01]  /*13260*/  MUFU.TANH R192, R192 ;  /* 0x000000c000c07308 */ /* 0x000fe20000002400 */
[----:B--2---:R-:W-:Y:S01]  /*13270*/  HMMA.16816.F32 R88, R132, R136, R88 ;  /* 0x000000888458723c */ /* 0x004fe20000001858 */
[----:B------:R-:W-:-:S02]  /*13280*/  FMUL.FTZ R136, R7, UR4 ;  /* 0x0000000407887c20 */ /* 0x000fc40008410000 */
[----:B-----5:R-:W2:Y:S01]  /*13290*/  LDSM.16.M88.4 R4, [R3+0x3800] ;  /* 0x003800000304783b */ /* 0x020ea20000000200 */
[----:B------:R-:W-:Y:S01]  /*132a0*/  FMUL.FTZ R2, R98, UR4 ;  /* 0x0000000462027c20 */ /* 0x000fe20008410000 */
[----:B------:R-:W-:Y:S01]  /*132b0*/  FMUL.FTZ R96, R96, UR4 ;  /* 0x0000000460607c20 */ /* 0x000fe20008410000 */
[----:B------:R-:W-:Y:S01]  /*132c0*/  FMUL.FTZ R97, R97, UR4 ;  /* 0x0000000461617c20 */ /* 0x000fe20008410000 */
[----:B------:R-:W-:Y:S01]  /*132d0*/  MUFU.TANH R137, R112 ;  /* 0x0000007000897308 */ /* 0x000fe20000002400 */
[----:B------:R-:W-:Y:S03]  /*132e0*/  HMMA.16816.F32 R104, R132, R120, R104 ;  /* 0x000000788468723c */ /* 0x000fe60000001868 */
[----:B------:R-:W-:-:S04]  /*132f0*/  FMUL.FTZ R94, R94, UR4 ;  /* 0x000000045e5e7c20 */ /* 0x000fc80008410000 */
[----:B------:R-:W-:Y:S01]  /*13300*/  MUFU.TANH R136, R136 ;  /* 0x0000008800887308 */ /* 0x000fe20000002400 */
[----:B------:R-:W-:Y:S01]  /*13310*/  HMMA.16816.F32 R100, R132, R122, R100 ;  /* 0x0000007a8464723c */ /* 0x000fe20000001864 */
[----:B------:R-:W5:Y:S02]  /*13320*/  LDSM.16.M88.4 R120, [R3+0x3c00] ;  /* 0x003c00000378783b */ /* 0x000f640000000200 */
[----:B------:R-:W-:-:S04]  /*13330*/  FMUL.FTZ R98, R90, UR4 ;  /* 0x000000045a627c20 */ /* 0x000fc80008410000 */
[----:B------:R-:W-:Y:S01]  /*13340*/  MUFU.TANH R96, R96 ;  /* 0x0000006000607308 */ /* 0x000fe20000002400 */
[C---:B----4-:R-:W-:Y:S01]  /*13350*/  HMMA.16816.F32 R76, R132.reuse, R126, R76 ;  /* 0x0000007e844c723c */ /* 0x050fe2000000184c */
[----:B------:R-:W-:Y:S02]  /*13360*/  FMUL.FTZ R126, R115, UR4 ;  /* 0x00000004737e7c20 */ /* 0x000fe40008410000 */
[----:B------:R-:W-:Y:S01]  /*13370*/  FMUL.FTZ R104, R104, UR4 ;  /* 0x0000000468687c20 */ /* 0x000fe20008410000 */
[----:B------:R-:W-:Y:S01]  /*13380*/  FMUL.FTZ R106, R106, UR4 ;  /* 0x000000046a6a7c20 */ /* 0x000fe20008410000 */
[----:B------:R-:W-:Y:S02]  /*13390*/  FMUL.FTZ R105, R105, UR4 ;  /* 0x0000000469697c20 */ /* 0x000fe40008410000 */
[----:B------:R-:W-:Y:S01]  /*133a0*/  MUFU.TANH R127, R108 ;  /* 0x0000006c007f7308 */ /* 0x000fe20000002400 */
[C---:B---3--:R-:W-:Y:S07]  /*133b0*/  HMMA.16816.F32 R72, R132.reuse, R8, R72 ;  /* 0x000000088448723c */ /* 0x048fee0000001848 */
[----:B------:R-:W-:Y:S01]  /*133c0*/  MUFU.TANH R126, R126 ;  /* 0x0000007e007e7308 */ /* 0x000fe20000002400 */
[C---:B-1----:R-:W-:Y:S03]  /*133d0*/  HMMA.16816.F32 R64, R132.reuse, R116, R64 ;  /* 0x000000748440723c */ /* 0x042fe60000001840 */
[----:B------:R-:W-:Y:S01]  /*133e0*/  FMUL.FTZ R76, R76, UR4 ;  /* 0x000000044c4c7c20 */ /* 0x000fe20008410000 */
[----:B------:R-:W-:Y:S01]  /*133f0*/  FMUL.FTZ R77, R77, UR4 ;  /* 0x000000044d4d7c20 */ /* 0x000fe20008410000 */
[----:B------:R-:W-:Y:S01]  /*13400*/  FMUL.FTZ R78, R78, UR4 ;  /* 0x000000044e4e7c20 */ /* 0x000fe20008410000 */
[----:B------:R-:W-:Y:S01]  /*13410*/  FMUL.FTZ R79, R79, UR4 ;  /* 0x000000044f4f7c20 */ /* 0x000fe20008410000 */
[----:B------:R-:W-:Y:S01]  /*13420*/  MUFU.TANH R116, R109 ;  /* 0x0000006d00747308 */ /* 0x000fe20000002400 */
        /* <DEDUP_REMOVED lines=8> */
[----:B--2---:R-:W-:Y:S03]  /*134b0*/  HMMA.16816.F32 R56, R132, R4, R56 ;  /* 0x000000048438723c */ /* 0x004fe60000001838 */
[----:B------:R-:W-:-:S04]  /*134c0*/  FMUL.FTZ R66, R66, UR4 ;  /* 0x0000000442427c20 */ /* 0x000fc80008410000 */
[----:B------:R-:W-:Y:S01]  /*134d0*/  MUFU.TANH R118, R118 ;  /* 0x0000007600767308 */ /* 0x000fe20000002400 */
[C---:B------:R-:W-:Y:S01]  /*134e0*/  HMMA.16816.F32 R52, R132.reuse, R6, R52 ;  /* 0x000000068434723c */ /* 0x040fe20000001834 */
[----:B------:R-:W2:Y:S06]  /*134f0*/  LDSM.16.M88.4 R4, [R3+0x4800] ;  /* 0x004800000304783b */ /* 0x000eac0000000200 */
[----:B------:R-:W-:Y:S01]  /*13500*/  MUFU.TANH R104, R104 ;  /* 0x0000006800687308 */ /* 0x000fe20000002400 */
[----:B-1----:R-:W1:Y:S01]  /*13510*/  LDSM.16.M88.4 R108, [R3+0x4c00] ;  /* 0x004c0000036c783b */ /* 0x002e620000000200 */
[C---:B------:R-:W-:Y:S03]  /*13520*/  HMMA.16816.F32 R68, R132.reuse, R10, R68 ;  /* 0x0000000a8444723c */ /* 0x040fe60000001844 */
[----:B------:R-:W3:Y:S03]  /*13530*/  LDSM.16.M88.4 R8, [R3+0x4000] ;  /* 0x004000000308783b */ /* 0x000ee60000000200 */
[----:B------:R-:W-:Y:S02]  /*13540*/  MUFU.TANH R106, R106 ;  /* 0x0000006a006a7308 */ /* 0x000fe40000002400 */
[C---:B------:R-:W-:Y:S06]  /*13550*/  HMMA.16816.F32 R80, R132.reuse, R124, R80 ;  /* 0x0000007c8450723c */ /* 0x040fec0000001850 */
[----:B------:R-:W-:Y:S02]  /*13560*/  MUFU.TANH R124, R113 ;  /* 0x00000071007c7308 */ /* 0x000fe40000002400 */
[C---:B------:R-:W-:Y:S03]  /*13570*/  HMMA.16816.F32 R84, R132.reuse, R138, R84 ;  /* 0x0000008a8454723c */ /* 0x040fe60000001854 */
[----:B------:R-:W-:Y:S01]  /*13580*/  FMUL.FTZ R71, R71, UR4 ;  /* 0x0000000447477c20 */ /* 0x000fe20008410000 */
[----:B------:R-:W-:Y:S01]  /*13590*/  FMUL.FTZ R68, R68, UR4 ;  /* 0x0000000444447c20 */ /* 0x000fe20008410000 */
[----:B------:R-:W-:Y:S01]  /*135a0*/  FMUL.FTZ R70, R70, UR4 ;  /* 0x0000000446467c20 */ /* 0x000fe20008410000 */
[----:B------:R4:W-:Y:S02]  /*135b0*/  MUFU.TANH R125, R114 ;  /* 0x00000072007d7308 */ /* 0x0009e40000002400 */
[----:B-----5:R-:W-:Y:S01]  /*135c0*/  HMMA.16816.F32 R48, R132, R120, R48 ;  /* 0x000000788430723c */ /* 0x020fe20000001830 */
[----:B------:R-:W-:-:S02]  /*135d0*/  FMUL.FTZ R121, R60, UR4 ;  /* 0x000000043c797c20 */ /* 0x000fc40008410000 */
[----:B------:R-:W-:-:S03]  /*135e0*/  FMUL.FTZ R83, R83, UR4 ;  /* 0x0000000453537c20 */ /* 0x000fc60008410000 */
[----:B------:R-:W-:Y:S02]  /*135f0*/  MUFU.TANH R105, R105 ;  /* 0x0000006900697308 */ /* 0x000fe40000002400 */
[C---:B--2---:R-:W-:Y:S01]  /*13600*/  HMMA.16816.F32 R24, R132.reuse, R4, R24 ;  /* 0x000000048418723c */ /* 0x044fe20000001818 */
[----:B------:R-:W-:Y:S01]  /*13610*/  FMUL.FTZ R4, R99, UR4 ;  /* 0x0000000463047c20 */ /* 0x000fe20008410000 */
[----:B------:R-:W-:Y:S02]  /*13620*/  IMAD.U32 R5, RZ, RZ, UR22 ;  /* 0x00000016ff057e24 */ /* 0x000fe4000f8e00ff */
[----:B------:R-:W-:Y:S01]  /*13630*/  FMUL.FTZ R99, R95, UR4 ;  /* 0x000000045f637c20 */ /* 0x000fe20008410000 */
[----:B------:R-:W-:Y:S01]  /*13640*/  FMUL.FTZ R95, R91, UR4 ;  /* 0x000000045b5f7c20 */ /* 0x000fe20008410000 */
[----:B------:R-:W-:Y:S01]  /*13650*/  FMUL.FTZ R91, R57, UR4 ;  /* 0x00000004395b7c20 */ /* 0x000fe20008410000 */
[----:B------:R2:W-:Y:S01]  /*13660*/  MUFU.TANH R88, R4 ;  /* 0x0000000400587308 */ /* 0x0005e20000002400 */
[----:B----4-:R4:W5:Y:S01]  /*13670*/  LDSM.16.M88.4 R112, [R3+0x4400] ;  /* 0x004400000370783b */ /* 0x0109620000000200 */
[----:B-1----:R-:W-:Y:S01]  /*13680*/  HMMA.16816.F32 R12, R132, R110, R12 ;  /* 0x0000006e840c723c */ /* 0x002fe2000000180c */
[----:B------:R-:W-:Y:S01]  /*13690*/  FMUL.FTZ R111, R53, UR4 ;  /* 0x00000004356f7c20 */ /* 0x000fe20008410000 */
[----:B------:R-:W-:Y:S01]  /*136a0*/  FMUL.FTZ R110, R81, UR4 ;  /* 0x00000004516e7c20 */ /* 0x000fe20008410000 */
[----:B------:R-:W-:-:S04]  /*136b0*/  DEPBAR.LE SB0, 0x0 ;  /* 0x000080000000791a */ /* 0x000fc80000000000 */
[----:B------:R1:W-:Y:S01]  /*136c0*/  MUFU.TANH R90, R99 ;  /* 0x00000063005a7308 */ /* 0x0003e20000002400 */
[C---:B---3--:R-:W-:Y:S01]  /*136d0*/  HMMA.16816.F32 R40, R132.reuse, R8, R40 ;  /* 0x000000088428723c */ /* 0x048fe20000001828 */
[----:B------:R-:W-:Y:S02]  /*136e0*/  IMAD.SHL.U32 R8, R149, 0x2, RZ ;  /* 0x0000000295087824 */ /* 0x000fe400078e00ff */
[----:B------:R-:W-:Y:S01]  /*136f0*/  FMUL.FTZ R9, R107, UR4 ;  /* 0x000000046b097c20 */ /* 0x000fe20008410000 */
[----:B------:R-:W-:Y:S01]  /*13700*/  FMUL.FTZ R107, R54, UR4 ;  /* 0x00000004366b7c20 */ /* 0x000fe20008410000 */
[----:B------:R-:W-:Y:S02]  /*13710*/  FMUL.FTZ R26, R26, UR4 ;  /* 0x000000041a1a7c20 */ /* 0x000fe40008410000 */
[----:B------:R-:W-:Y:S01]  /*13720*/  MUFU.TANH R97, R97 ;  /* 0x0000006100617308 */ /* 0x000fe20000002400 */
[C---:B------:R-:W-:Y:S01]  /*13730*/  HMMA.16816.F32 R20, R132.reuse, R6, R20 ;  /* 0x000000068414723c */ /* 0x040fe20000001814 */
[----:B------:R-:W-:Y:S01]  /*13740*/  FMUL.FTZ R7, R92, UR4 ;  /* 0x000000045c077c20 */ /* 0x000fe20008410000 */
[----:B------:R-:W-:Y:S01]  /*13750*/  FMUL.FTZ R6, R89, UR4 ;  /* 0x0000000459067c20 */ /* 0x000fe20008410000 */
[----:B--2---:R-:W-:Y:S01]  /*13760*/  FMUL.FTZ R4, R13, UR4 ;  /* 0x000000040d047c20 */ /* 0x004fe20008410000 */
[----:B------:R-:W-:Y:S01]  /*13770*/  FMUL.FTZ R89, R61, UR4 ;  /* 0x000000043d597c20 */ /* 0x000fe20008410000 */
[----:B------:R-:W-:Y:S01]  /*13780*/  FMUL.FTZ R12, R12, UR4 ;  /* 0x000000040c0c7c20 */ /* 0x000fe20008410000 */
[----:B----4-:R-:W-:Y:S01]  /*13790*/  FMUL.FTZ R3, R93, UR4 ;  /* 0x000000045d037c20 */ /* 0x010fe20008410000 */
[----:B------:R2:W-:Y:S01]  /*137a0*/  MUFU.TANH R92, R2 ;  /* 0x00000002005c7308 */ /* 0x0005e20000002400 */
[----:B------:R-:W-:Y:S01]  /*137b0*/  FMUL.FTZ R93, R56, UR4 ;  /* 0x00000004385d7c20 */ /* 0x000fe20008410000 */
[C---:B------:R-:W-:Y:S01]  /*137c0*/  HMMA.16816.F32 R36, R132.reuse, R10, R36 ;  /* 0x0000000a8424723c */ /* 0x040fe20000001824 */
[----:B------:R-:W-:Y:S01]  /*137d0*/  FMUL.FTZ R11, R100, UR4 ;  /* 0x00000004640b7c20 */ /* 0x000fe20008410000 */
[----:B------:R-:W-:Y:S01]  /*137e0*/  FMUL.FTZ R100, R101, UR4 ;  /* 0x0000000465647c20 */ /* 0x000fe20008410000 */
[----:B------:R-:W-:Y:S01]  /*137f0*/  FMUL.FTZ R101, R102, UR4 ;  /* 0x0000000466657c20 */ /* 0x000fe20008410000 */
[----:B------:R-:W-:Y:S01]  /*13800*/  FMUL.FTZ R102, R103, UR4 ;  /* 0x0000000467667c20 */ /* 0x000fe20008410000 */
[----:B------:R-:W-:Y:S01]  /*13810*/  FMUL.FTZ R103, R59, UR4 ;  /* 0x000000043b677c20 */ /* 0x000fe20008410000 */
[----:B------:R-:W3:Y:S01]  /*13820*/  MUFU.TANH R4, R4 ;  /* 0x0000000400047308 */ /* 0x000ee20000002400 */
[----:B-1----:R-:W-:Y:S01]  /*13830*/  FMUL.FTZ R99, R55, UR4 ;  /* 0x0000000437637c20 */ /* 0x002fe20008410000 */
[C---:B------:R-:W-:Y:S01]  /*13840*/  HMMA.16816.F32 R16, R132.reuse, R108, R16 ;  /* 0x0000006c8410723c */ /* 0x040fe20000001810 */
[----:B------:R-:W-:Y:S01]  /*13850*/  FMUL.FTZ R109, R58, UR4 ;  /* 0x000000043a6d7c20 */ /* 0x000fe20008410000 */
[----:B------:R-:W-:Y:S01]  /*13860*/  FMUL.FTZ R10, R86, UR4 ;  /* 0x00000004560a7c20 */ /* 0x000fe20008410000 */
[----:B------:R-:W-:Y:S01]  /*13870*/  FMUL.FTZ R108, R52, UR4 ;  /* 0x00000004346c7c20 */ /* 0x000fe20008410000 */
[----:B------:R-:W-:Y:S01]  /*13880*/  FMUL.FTZ R42, R42, UR4 ;  /* 0x000000042a2a7c20 */ /* 0x000fe20008410000 */
[----:B------:R-:W-:Y:S01]  /*13890*/  FMUL.FTZ R43, R43, UR4 ;  /* 0x000000042b2b7c20 */ /* 0x000fe20008410000 */
[----:B------:R-:W-:Y:S01]  /*138a0*/  MUFU.TANH R86, R119 ;  /* 0x0000007700567308 */ /* 0x000fe20000002400 */
[----:B--2---:R-:W-:Y:S01]  /*138b0*/  LOP3.LUT R2, R8, 0x6, RZ, 0xc0, !PT ;  /* 0x0000000608027812 */ /* 0x004fe200078ec0ff */
[----:B------:R-:W-:Y:S01]  /*138c0*/  FMUL.FTZ R8, R84, UR4 ;  /* 0x0000000454087c20 */ /* 0x000fe20008410000 */
[----:B-----5:R-:W-:Y:S01]  /*138d0*/  HMMA.16816.F32 R28, R132, R114, R28 ;  /* 0x00000072841c723c */ /* 0x020fe2000000181c */
[----:B------:R-:W-:Y:S01]  /*138e0*/  FMUL.FTZ R115, R85, UR4 ;  /* 0x0000000455737c20 */ /* 0x000fe20008410000 */
[----:B------:R-:W-:Y:S01]  /*138f0*/  FMUL.FTZ R85, R80, UR4 ;  /* 0x0000000450557c20 */ /* 0x000fe20008410000 */
[----:B------:R-:W-:-:S02]  /*13900*/  IMAD R5, R5, 0x100, R2 ;  /* 0x0000010005057824 */ /* 0x000fc400078e0202 */
[----:B------:R-:W-:Y:S01]  /*13910*/  FMUL.FTZ R114, R87, UR4 ;  /* 0x0000000457727c20 */ /* 0x000fe20008410000 */
[----:B------:R1:W-:Y:S01]  /*13920*/  MUFU.TANH R84, R7 ;  /* 0x0000000700547308 */ /* 0x0003e20000002400 */
[----:B------:R-:W-:Y:S01]  /*13930*/  FMUL.FTZ R87, R62, UR4 ;  /* 0x000000043e577c20 */ /* 0x000fe20008410000 */
[C---:B------:R-:W-:Y:S01]  /*13940*/  VIADD R13, R5.reuse, 0xfffffef9 ;  /* 0xfffffef9050d7836 */ /* 0x040fe20000000000 */
[C---:B------:R-:W-:Y:S01]  /*13950*/  HMMA.16816.F32 R44, R132.reuse, R122, R44 ;  /* 0x0000007a842c723c */ /* 0x040fe2000000182c */
[----:B------:R-:W-:Y:S02]  /*13960*/  VIADD R60, R5, 0xfffffe00 ;  /* 0xfffffe00053c7836 */ /* 0x000fe40000000000 */
[----:B------:R-:W-:Y:S01]  /*13970*/  FMUL.FTZ R41, R41, UR4 ;  /* 0x0000000429297c20 */ /* 0x000fe20008410000 */
[----:B------:R-:W-:Y:S01]  /*13980*/  VIADD R56, R5, 0xfffffe01 ;  /* 0xfffffe0105387836 */ /* 0x000fe20000000000 */
[C---:B------:R-:W-:Y:S01]  /*13990*/  ISETP.GE.AND P0, PT, R13.reuse, R151, PT ;  /* 0x000000970d00720c */ /* 0x040fe20003f06270 */
[----:B------:R3:W-:Y:S01]  /*139a0*/  MUFU.TANH R80, R3 ;  /* 0x0000000300507308 */ /* 0x0007e20000002400 */
[-C--:B------:R-:W-:Y:S01]  /*139b0*/  ISETP.GE.AND P5, PT, R13, R130.reuse, PT ;  /* 0x000000820d00720c */ /* 0x080fe20003fa6270 */
[C---:B------:R-:W-:Y:S01]  /*139c0*/  VIADD R57, R5.reuse, 0xfffffe08 ;  /* 0xfffffe0805397836 */ /* 0x040fe20000000000 */
[----:B------:R-:W-:Y:S01]  /*139d0*/  I2FP.F32.S32 R13, R13 ;  /* 0x0000000d000d7245 */ /* 0x000fe20000201400 */
[C---:B------:R-:W-:Y:S01]  /*139e0*/  VIADD R53, R5.reuse, 0xfffffe09 ;  /* 0xfffffe0905357836 */ /* 0x040fe20000000000 */
[CC--:B------:R-:W-:Y:S01]  /*139f0*/  ISETP.GE.AND P2, PT, R60.reuse, R151.reuse, PT ;  /* 0x000000973c00720c */ /* 0x0c0fe20003f46270 */
[----:B------:R-:W-:Y:S01]  /*13a00*/  HMMA.16816.F32 R32, R132, R112, R32 ;  /* 0x000000708420723c */ /* 0x000fe20000001820 */
[----:B------:R-:W-:Y:S01]  /*13a10*/  ISETP.GE.AND P1, PT, R60, R130, PT ;  /* 0x000000823c00720c */ /* 0x000fe20003f26270 */
[----:B------:R-:W-:Y:S01]  /*13a20*/  FMUL.FTZ R113, R82, UR4 ;  /* 0x0000000452717c20 */ /* 0x000fe20008410000 */
[-C--:B-1----:R-:W-:Y:S01]  /*13a30*/  I2FP.F32.S32 R7, R60.reuse ;  /* 0x0000003c00077245 */ /* 0x082fe20000201400 */
[----:B------:R1:W-:Y:S01]  /*13a40*/  MUFU.TANH R82, R6 ;  /* 0x0000000600527308 */ /* 0x0003e20000002400 */
[----:B------:R-:W-:Y:S01]  /*13a50*/  I2FP.F32.S32 R60, R60 ;  /* 0x0000003c003c7245 */ /* 0x000fe20000201400 */
[----:B------:R-:W-:Y:S01]  /*13a60*/  VIADD R54, R5, 0xfffffe11 ;  /* 0xfffffe1105367836 */ /* 0x000fe20000000000 */
[-C--:B------:R-:W-:Y:S01]  /*13a70*/  ISETP.GE.AND P3, PT, R56, R151.reuse, PT ;  /* 0x000000973800720c */ /* 0x080fe20003f66270 */
[----:B------:R-:W-:Y:S01]  /*13a80*/  FFMA.FTZ R7, R7, UR7, R144 ;  /* 0x0000000707077c23 */ /* 0x000fe20008010090 */
[----:B------:R-:W-:Y:S01]  /*13a90*/  I2FP.F32.S32 R58, R56 ;  /* 0x00000038003a7245 */ /* 0x000fe20000201400 */
[----:B------:R-:W-:Y:S01]  /*13aa0*/  FMUL.FTZ R112, R63, UR4 ;  /* 0x000000043f707c20 */ /* 0x000fe20008410000 */
[----:B---3--:R-:W-:Y:S01]  /*13ab0*/  FFMA.FTZ R3, R13, UR7, R4 ;  /* 0x000000070d037c23 */ /* 0x008fe20008010004 */
[----:B------:R-:W-:Y:S01]  /*13ac0*/  FFMA.FTZ R4, R60, UR7, R153 ;  /* 0x000000073c047c23 */ /* 0x000fe20008010099 */
[----:B------:R-:W-:Y:S01]  /*13ad0*/  FSEL R7, R7, -INF , !P2 ;  /* 0xff80000007077808 */ /* 0x000fe20005000000 */
[----:B------:R-:W-:Y:S01]  /*13ae0*/  FFMA.FTZ R58, R58, UR7, R145 ;  /* 0x000000073a3a7c23 */ /* 0x000fe20008010091 */
[----:B------:R-:W-:Y:S01]  /*13af0*/  ISETP.GE.AND P2, PT, R57, R151, PT ;  /* 0x000000973900720c */ /* 0x000fe20003f46270 */
[----:B------:R2:W-:Y:S01]  /*13b00*/  MUFU.TANH R52, R8 ;  /* 0x0000000800347308 */ /* 0x0005e20000002400 */
[----:B------:R-:W-:Y:S01]  /*13b10*/  FSEL R3, R3, -INF , !P0 ;  /* 0xff80000003037808 */ /* 0x000fe20004000000 */
[C---:B------:R-:W-:Y:S01]  /*13b20*/  VIADD R62, R5.reuse, 0xfffffe20 ;  /* 0xfffffe20053e7836 */ /* 0x040fe20000000000 */
[----:B------:R-:W-:Y:S01]  /*13b30*/  ISETP.GE.AND P0, PT, R56, R130, PT ;  /* 0x000000823800720c */ /* 0x000fe20003f06270 */
[C---:B------:R-:W-:Y:S01]  /*13b40*/  VIADD R138, R5.reuse, 0xfffffe28 ;  /* 0xfffffe28058a7836 */ /* 0x040fe20000000000 */
[----:B------:R-:W-:Y:S01]  /*13b50*/  FSEL R4, R4, -INF , !P1 ;  /* 0xff80000004047808 */ /* 0x000fe20004800000 */
[----:B------:R-:W-:Y:S01]  /*13b60*/  VIADD R123, R5, 0xfffffe21 ;  /* 0xfffffe21057b7836 */ /* 0x000fe20000000000 */
[----:B------:R-:W-:Y:S01]  /*13b70*/  I2FP.F32.S32 R56, R56 ;  /* 0x0000003800387245 */ /* 0x000fe20000201400 */
[----:B------:R-:W-:Y:S01]  /*13b80*/  FMUL.FTZ R133, R67, UR4 ;  /* 0x0000000443857c20 */ /* 0x000fe20008410000 */
[-C--:B------:R-:W-:Y:S01]  /*13b90*/  ISETP.GE.AND P1, PT, R57, R130.reuse, PT ;  /* 0x000000823900720c */ /* 0x080fe20003f26270 */
[----:B------:R-:W-:Y:S01]  /*13ba0*/  MUFU.TANH R9, R9 ;  /* 0x0000000900097308 */ /* 0x000fe20000002400 */
[-C--:B------:R-:W-:Y:S01]  /*13bb0*/  I2FP.F32.S32 R59, R57.reuse ;  /* 0x00000039003b7245 */ /* 0x080fe20000201400 */
[----:B------:R-:W-:Y:S01]  /*13bc0*/  FFMA.FTZ R122, R56, UR7, R155 ;  /* 0x00000007387a7c23 */ /* 0x000fe2000801009b */
[----:B------:R-:W-:Y:S01]  /*13bd0*/  I2FP.F32.S32 R57, R57 ;  /* 0x0000003900397245 */ /* 0x000fe20000201400 */
[----:B------:R-:W-:Y:S01]  /*13be0*/  VIADD R56, R5, 0xfffffe10 ;  /* 0xfffffe1005387836 */ /* 0x000fe20000000000 */
[----:B------:R-:W-:Y:S01]  /*13bf0*/  I2FP.F32.S32 R60, R53 ;  /* 0x00000035003c7245 */ /* 0x000fe20000201400 */
[----:B------:R-:W-:Y:S01]  /*13c00*/  FFMA.FTZ R55, R59, UR7, R156 ;  /* 0x000000073b377c23 */ /* 0x000fe2000801009c */
[----:B------:R-:W-:Y:S01]  /*13c10*/  FSEL R122, R122, -INF , !P0 ;  /* 0xff8000007a7a7808 */ /* 0x000fe20004000000 */
[----:B------:R-:W-:Y:S01]  /*13c20*/  FFMA.FTZ R182, R57, UR7, R182 ;  /* 0x0000000739b67c23 */ /* 0x000fe200080100b6 */
[----:B------:R-:W-:Y:S01]  /*13c30*/  FSEL R57, R58, -INF , !P3 ;  /* 0xff8000003a397808 */ /* 0x000fe20005800000 */
[----:B------:R-:W-:Y:S01]  /*13c40*/  FFMA.FTZ R61, R60, UR7, R157 ;  /* 0x000000073c3d7c23 */ /* 0x000fe2000801009d */
[----:B------:R-:W-:Y:S01]  /*13c50*/  ISETP.GE.AND P3, PT, R53, R151, PT ;  /* 0x000000973500720c */ /* 0x000fe20003f66270 */
[----:B------:R-:W-:Y:S01]  /*13c60*/  VIADD R60, R5, 0xfffffe18 ;  /* 0xfffffe18053c7836 */ /* 0x000fe20000000000 */
[----:B------:R-:W-:Y:S01]  /*13c70*/  ISETP.GE.AND P0, PT, R53, R130, PT ;  /* 0x000000823500720c */ /* 0x000fe20003f06270 */
[----:B------:R-:W-:Y:S01]  /*13c80*/  MUFU.TANH R101, R101 ;  /* 0x0000006500657308 */ /* 0x000fe20000002400 */
[----:B------:R-:W-:Y:S01]  /*13c90*/  FSEL R55, R55, -INF , !P2 ;  /* 0xff80000037377808 */ /* 0x000fe20005000000 */
[----:B------:R-:W-:Y:S01]  /*13ca0*/  FMUL.FTZ R47, R47, UR4 ;  /* 0x000000042f2f7c20 */ /* 0x000fe20008410000 */
[----:B-1----:R-:W-:Y:S01]  /*13cb0*/  FSEL R6, R182, -INF , !P1 ;  /* 0xff800000b6067808 */ /* 0x002fe20004800000 */
[----:B------:R-:W-:Y:S01]  /*13cc0*/  FMUL.FTZ R46, R46, UR4 ;  /* 0x000000042e2e7c20 */ /* 0x000fe20008410000 */
[----:B------:R-:W-:Y:S01]  /*13cd0*/  I2FP.F32.S32 R58, R56 ;  /* 0x00000038003a7245 */ /* 0x000fe20000201400 */
[----:B------:R-:W-:Y:S01]  /*13ce0*/  FMUL.FTZ R38, R38, UR4 ;  /* 0x0000000426267c20 */ /* 0x000fe20008410000 */
[----:B------:R-:W-:Y:S01]  /*13cf0*/  I2FP.F32.S32 R53, R53 ;  /* 0x0000003500357245 */ /* 0x000fe20000201400 */
[----:B------:R-:W1:Y:S01]  /*13d00*/  MUFU.TANH R11, R11 ;  /* 0x0000000b000b7308 */ /* 0x000e620000002400 */
[-C--:B------:R-:W-:Y:S01]  /*13d10*/  ISETP.GE.AND P2, PT, R56, R151.reuse, PT ;  /* 0x000000973800720c */ /* 0x080fe20003f46270 */
[----:B------:R-:W-:Y:S01]  /*13d20*/  FFMA.FTZ R59, R58, UR7, R185 ;  /* 0x000000073a3b7c23 */ /* 0x000fe200080100b9 */
[----:B------:R-:W-:Y:S01]  /*13d30*/  ISETP.GE.AND P1, PT, R56, R130, PT ;  /* 0x000000823800720c */ /* 0x000fe20003f26270 */
[----:B------:R-:W-:Y:S01]  /*13d40*/  FFMA.FTZ R184, R53, UR7, R184 ;  /* 0x0000000735b87c23 */ /* 0x000fe200080100b8 */
[----:B------:R-:W-:Y:S01]  /*13d50*/  I2FP.F32.S32 R56, R56 ;  /* 0x0000003800387245 */ /* 0x000fe20000201400 */
[----:B------:R-:W-:Y:S01]  /*13d60*/  VIADD R53, R5, 0xfffffe19 ;  /* 0xfffffe1905357836 */ /* 0x000fe20000000000 */
[----:B------:R-:W-:Y:S01]  /*13d70*/  I2FP.F32.S32 R63, R54 ;  /* 0x00000036003f7245 */ /* 0x000fe20000201400 */
[----:B------:R3:W-:Y:S01]  /*13d80*/  MUFU.TANH R58, R115 ;  /* 0x00000073003a7308 */ /* 0x0007e20000002400 */
[----:B------:R-:W-:Y:S01]  /*13d90*/  I2FP.F32.S32 R119, R60 ;  /* 0x0000003c00777245 */ /* 0x000fe20000201400 */
[----:B------:R-:W-:Y:S01]  /*13da0*/  FFMA.FTZ R187, R56, UR7, R187 ;  /* 0x0000000738bb7c23 */ /* 0x000fe200080100bb */
[----:B------:R-:W-:Y:S01]  /*13db0*/  FSEL R230, R184, -INF , !P0 ;  /* 0xff800000b8e67808 */ /* 0x000fe20004000000 */
[----:B------:R-:W-:Y:S01]  /*13dc0*/  FFMA.FTZ R63, R63, UR7, R188 ;  /* 0x000000073f3f7c23 */ /* 0x000fe200080100bc */
[-C--:B------:R-:W-:Y:S01]  /*13dd0*/  ISETP.GE.AND P0, PT, R54, R130.reuse, PT ;  /* 0x000000823600720c */ /* 0x080fe20003f06270 */
[----:B------:R-:W-:Y:S01]  /*13de0*/  FFMA.FTZ R119, R119, UR7, R140 ;  /* 0x0000000777777c23 */ /* 0x000fe2000801008c */
[----:B------:R-:W-:Y:S01]  /*13df0*/  FSEL R59, R59, -INF , !P2 ;  /* 0xff8000003b3b7808 */ /* 0x000fe20005000000 */
[----:B------:R4:W-:Y:S01]  /*13e00*/  MUFU.TANH R56, R10 ;  /* 0x0000000a00387308 */ /* 0x0009e20000002400 */
[----:B--2---:R-:W-:Y:S01]  /*13e10*/  FSEL R8, R187, -INF , !P1 ;  /* 0xff800000bb087808 */ /* 0x004fe20004800000 */
[----:B------:R-:W-:Y:S01]  /*13e20*/  FMUL.FTZ R37, R37, UR4 ;  /* 0x0000000425257c20 */ /* 0x000fe20008410000 */
[CC--:B------:R-:W-:Y:S01]  /*13e30*/  ISETP.GE.AND P2, PT, R60.reuse, R151.reuse, PT ;  /* 0x000000973c00720c */ /* 0x0c0fe20003f46270 */
[----:B------:R-:W-:Y:S01]  /*13e40*/  FMUL.FTZ R39, R39, UR4 ;  /* 0x0000000427277c20 */ /* 0x000fe20008410000 */
[----:B------:R-:W-:Y:S01]  /*13e50*/  ISETP.GE.AND P1, PT, R60, R130, PT ;  /* 0x000000823c00720c */ /* 0x000fe20003f26270 */
[----:B------:R-:W-:Y:S01]  /*13e60*/  FMUL.FTZ R34, R34, UR4 ;  /* 0x0000000422227c20 */ /* 0x000fe20008410000 */
[----:B------:R-:W-:Y:S01]  /*13e70*/  I2FP.F32.S32 R81, R54 ;  /* 0x0000003600517245 */ /* 0x000fe20000201400 */
[----:B------:R-:W2:Y:S01]  /*13e80*/  MUFU.TANH R100, R100 ;  /* 0x0000006400647308 */ /* 0x000ea20000002400 */
[----:B---3--:R-:W-:Y:S01]  /*13e90*/  I2FP.F32.S32 R115, R60 ;  /* 0x0000003c00737245 */ /* 0x008fe20000201400 */
[----:B------:R-:W-:Y:S01]  /*13ea0*/  FMUL.FTZ R32, R32, UR4 ;  /* 0x0000000420207c20 */ /* 0x000fe20008410000 */
[----:B------:R-:W-:Y:S01]  /*13eb0*/  FSEL R61, R61, -INF , !P3 ;  /* 0xff8000003d3d7808 */ /* 0x000fe20005800000 */
[----:B------:R-:W-:Y:S01]  /*13ec0*/  FFMA.FTZ R81, R81, UR7, R186 ;  /* 0x0000000751517c23 */ /* 0x000fe200080100ba */
[----:B------:R-:W-:Y:S01]  /*13ed0*/  ISETP.GE.AND P3, PT, R54, R151, PT ;  /* 0x000000973600720c */ /* 0x000fe20003f66270 */
[----:B------:R-:W-:Y:S01]  /*13ee0*/  FFMA.FTZ R115, R115, UR7, R142 ;  /* 0x0000000773737c23 */ /* 0x000fe2000801008e */
[----:B------:R-:W-:Y:S01]  /*13ef0*/  I2FP.F32.S32 R60, R53 ;  /* 0x00000035003c7245 */ /* 0x000fe20000201400 */
[----:B------:R3:W-:Y:S01]  /*13f00*/  MUFU.TANH R54, R114 ;  /* 0x0000007200367308 */ /* 0x0007e20000002400 */
[----:B----4-:R-:W-:Y:S01]  /*13f10*/  FSEL R10, R63, -INF , !P0 ;  /* 0xff8000003f0a7808 */ /* 0x010fe20004000000 */
[----:B------:R-:W-:Y:S01]  /*13f20*/  FMUL.FTZ R33, R33, UR4 ;  /* 0x0000000421217c20 */ /* 0x000fe20008410000 */
[----:B------:R-:W-:Y:S01]  /*13f30*/  FSEL R63, R119, -INF , !P2 ;  /* 0xff800000773f7808 */ /* 0x000fe20005000000 */
[----:B------:R-:W-:Y:S01]  /*13f40*/  FFMA.FTZ R141, R60, UR7, R141 ;  /* 0x000000073c8d7c23 */ /* 0x000fe2000801008d */
[----:B------:R-:W-:Y:S01]  /*13f50*/  FSEL R228, R115, -INF , !P1 ;  /* 0xff80000073e47808 */ /* 0x000fe20004800000 */
[----:B------:R-:W-:Y:S01]  /*13f60*/  FMUL.FTZ R115, R51, UR4 ;  /* 0x0000000433737c20 */ /* 0x000fe20008410000 */
[CC--:B------:R-:W-:Y:S01]  /*13f70*/  ISETP.GE.AND P2, PT, R62.reuse, R151.reuse, PT ;  /* 0x000000973e00720c */ /* 0x0c0fe20003f46270 */
[----:B------:R4:W-:Y:S01]  /*13f80*/  MUFU.TANH R60, R85 ;  /* 0x00000055003c7308 */ /* 0x0009e20000002400 */
[----:B------:R-:W-:Y:S01]  /*13f90*/  I2FP.F32.S32 R119, R62 ;  /* 0x0000003e00777245 */ /* 0x000fe20000201400 */
[----:B------:R-:W-:Y:S01]  /*13fa0*/  FMUL.FTZ R35, R35, UR4 ;  /* 0x0000000423237c20 */ /* 0x000fe20008410000 */
[----:B------:R-:W-:Y:S01]  /*13fb0*/  ISETP.GE.AND P1, PT, R62, R130, PT ;  /* 0x000000823e00720c */ /* 0x000fe20003f26270 */
[----:B------:R-:W-:Y:S01]  /*13fc0*/  FMUL.FTZ R28, R28, UR4 ;  /* 0x000000041c1c7c20 */ /* 0x000fe20008410000 */
[----:B------:R-:W-:Y:S01]  /*13fd0*/  I2FP.F32.S32 R62, R62 ;  /* 0x0000003e003e7245 */ /* 0x000fe20000201400 */
[----:B------:R-:W-:Y:S01]  /*13fe0*/  FFMA.FTZ R146, R119, UR7, R146 ;  /* 0x0000000777927c23 */ /* 0x000fe20008010092 */
[----:B------:R-:W-:Y:S01]  /*13ff0*/  FSEL R81, R81, -INF , !P3 ;  /* 0xff80000051517808 */ /* 0x000fe20005800000 */
[----:B------:R-:W-:Y:S01]  /*14000*/  FMUL.FTZ R119, R49, UR4 ;  /* 0x0000000431777c20 */ /* 0x000fe20008410000 */
[C---:B------:R-:W-:Y:S01]  /*14010*/  ISETP.GE.AND P3, PT, R53.reuse, R151, PT ;  /* 0x000000973500720c */ /* 0x040fe20003f66270 */
[----:B------:R-:W-:Y:S01]  /*14020*/  FFMA.FTZ R189, R62, UR7, R189 ;  /* 0x000000073ebd7c23 */ /* 0x000fe200080100bd */
[-C--:B------:R-:W-:Y:S01]  /*14030*/  ISETP.GE.AND P0, PT, R53, R130.reuse, PT ;  /* 0x000000823500720c */ /* 0x080fe20003f06270 */
[----:B------:R-:W-:Y:S01]  /*14040*/  VIADD R49, R5, 0xfffffe29 ;  /* 0xfffffe2905317836 */ /* 0x000fe20000000000 */
[----:B------:R-:W-:Y:S01]  /*14050*/  I2FP.F32.S32 R120, R53 ;  /* 0x0000003500787245 */ /* 0x000fe20000201400 */
[----:B------:R5:W-:Y:S01]  /*14060*/  MUFU.TANH R62, R113 ;  /* 0x00000071003e7308 */ /* 0x000be20000002400 */
[----:B------:R-:W-:Y:S01]  /*14070*/  FSEL R226, R189, -INF , !P1 ;  /* 0xff800000bde27808 */ /* 0x000fe20004800000 */
[----:B------:R-:W-:Y:S01]  /*14080*/  FMUL.FTZ R30, R30, UR4 ;  /* 0x000000041e1e7c20 */ /* 0x000fe20008410000 */
[----:B------:R-:W-:Y:S01]  /*14090*/  ISETP.GE.AND P1, PT, R138, R130, PT ;  /* 0x000000828a00720c */ /* 0x000fe20003f26270 */
[----:B---3--:R-:W-:Y:S01]  /*140a0*/  FFMA.FTZ R114, R120, UR7, R143 ;  /* 0x0000000778727c23 */ /* 0x008fe2000801008f */
[----:B------:R-:W-:Y:S01]  /*140b0*/  I2FP.F32.S32 R134, R138 ;  /* 0x0000008a00867245 */ /* 0x000fe20000201400 */
[----:B------:R-:W-:Y:S01]  /*140c0*/  FMUL.FTZ R120, R48, UR4 ;  /* 0x0000000430787c20 */ /* 0x000fe20008410000 */
[----:B------:R-:W-:Y:S01]  /*140d0*/  I2FP.F32.S32 R132, R123 ;  /* 0x0000007b00847245 */ /* 0x000fe20000201400 */
[----:B------:R3:W-:Y:S01]  /*140e0*/  MUFU.TANH R53, R110 ;  /* 0x0000006e00357308 */ /* 0x0007e20000002400 */
[----:B----4-:R-:W-:Y:S01]  /*140f0*/  FSEL R85, R141, -INF , !P3 ;  /* 0xff8000008d557808 */ /* 0x010fe20005800000 */
[----:B------:R-:W-:Y:S01]  /*14100*/  FFMA.FTZ R51, R134, UR7, R191 ;  /* 0x0000000786337c23 */ /* 0x000fe200080100bf */
[----:B------:R-:W-:Y:S01]  /*14110*/  FSEL R114, R114, -INF , !P0 ;  /* 0xff80000072727808 */ /* 0x000fe20004000000 */
[----:B------:R-:W-:Y:S01]  /*14120*/  FFMA.FTZ R67, R132, UR7, R147 ;  /* 0x0000000784437c23 */ /* 0x000fe20008010093 */
[----:B------:R-:W-:Y:S01]  /*14130*/  VIADD R132, R5, 0xfffffe30 ;  /* 0xfffffe3005847836 */ /* 0x000fe20000000000 */
[C---:B------:R-:W-:Y:S01]  /*14140*/  ISETP.GE.AND P3, PT, R123.reuse, R151, PT ;  /* 0x000000977b00720c */ /* 0x040fe20003f66270 */
[----:B------:R-:W-:Y:S01]  /*14150*/  FMUL.FTZ R22, R22, UR4 ;  /* 0x0000000416167c20 */ /* 0x000fe20008410000 */
[----:B------:R-:W-:Y:S01]  /*14160*/  ISETP.GE.AND P0, PT, R123, R130, PT ;  /* 0x000000827b00720c */ /* 0x000fe20003f06270 */
[----:B------:R4:W-:Y:S01]  /*14170*/  MUFU.TANH R48, R133 ;  /* 0x0000008500307308 */ /* 0x0009e20000002400 */
[----:B------:R-:W-:Y:S01]  /*14180*/  I2FP.F32.S32 R123, R123 ;  /* 0x0000007b007b7245 */ /* 0x000fe20000201400 */
[----:B-----5:R-:W-:Y:S01]  /*14190*/  FMUL.FTZ R113, R50, UR4 ;  /* 0x0000000432717c20 */ /* 0x020fe20008410000 */
[----:B------:R-:W-:Y:S01]  /*141a0*/  I2FP.F32.S32 R134, R132 ;  /* 0x0000008400867245 */ /* 0x000fe20000201400 */
[----:B------:R-:W-:Y:S01]  /*141b0*/  FMUL.FTZ R16, R16, UR4 ;  /* 0x0000000410107c20 */ /* 0x000fe20008410000 */
[----:B------:R-:W-:Y:S01]  /*141c0*/  I2FP.F32.S32 R135, R49 ;  /* 0x0000003100877245 */ /* 0x000fe20000201400 */
[----:B------:R-:W-:Y:S01]  /*141d0*/  FFMA.FTZ R123, R123, UR7, R190 ;  /* 0x000000077b7b7c23 */ /* 0x000fe200080100be */
[----:B------:R-:W-:Y:S01]  /*141e0*/  FSEL R67, R67, -INF , !P3 ;  /* 0xff80000043437808 */ /* 0x000fe20005800000 */
[----:B---3--:R-:W-:Y:S01]  /*141f0*/  FMUL.FTZ R110, R65, UR4 ;  /* 0x00000004416e7c20 */ /* 0x008fe20008410000 */
[----:B------:R-:W-:Y:S01]  /*14200*/  FSEL R65, R146, -INF , !P2 ;  /* 0xff80000092417808 */ /* 0x000fe20005000000 */
[----:B------:R3:W-:Y:S01]  /*14210*/  MUFU.TANH R50, R121 ;  /* 0x0000007900327308 */ /* 0x0007e20000002400 */
[-C--:B------:R-:W-:Y:S01]  /*14220*/  ISETP.GE.AND P2, PT, R138, R151.reuse, PT ;  /* 0x000000978a00720c */ /* 0x080fe20003f46270 */
[----:B------:R-:W-:Y:S01]  /*14230*/  FFMA.FTZ R137, R134, UR7, R137 ;  /* 0x0000000786897c23 */ /* 0x000fe20008010089 */
[----:B------:R-:W-:Y:S01]  /*14240*/  I2FP.F32.S32 R138, R138 ;  /* 0x0000008a008a7245 */ /* 0x000fe20000201400 */
[----:B------:R-:W-:Y:S01]  /*14250*/  FMUL.FTZ R18, R18, UR4 ;  /* 0x0000000412127c20 */ /* 0x000fe20008410000 */
[----:B------:R-:W-:Y:S01]  /*14260*/  FSEL R51, R51, -INF , !P2 ;  /* 0xff80000033337808 */ /* 0x000fe20005000000 */
[----:B------:R-:W-:Y:S01]  /*14270*/  FMUL.FTZ R17, R17, UR4 ;  /* 0x0000000411117c20 */ /* 0x000fe20008410000 */
[----:B------:R-:W-:Y:S01]  /*14280*/  ISETP.GE.AND P2, PT, R132, R151, PT ;  /* 0x000000978400720c */ /* 0x000fe20003f46270 */
[----:B------:R-:W-:Y:S01]  /*14290*/  FFMA.FTZ R138, R138, UR7, R193 ;  /* 0x000000078a8a7c23 */ /* 0x000fe200080100c1 */
[----:B----4-:R-:W-:Y:S01]  /*142a0*/  I2FP.F32.S32 R133, R49 ;  /* 0x0000003100857245 */ /* 0x010fe20000201400 */
[----:B------:R-:W4:Y:S01]  /*142b0*/  MUFU.TANH R102, R102 ;  /* 0x0000006600667308 */ /* 0x000f220000002400 */
[----:B------:R-:W-:Y:S01]  /*142c0*/  FSEL R224, R123, -INF , !P0 ;  /* 0xff8000007be07808 */ /* 0x000fe20004000000 */
[----:B------:R-:W-:Y:S01]  /*142d0*/  FMUL.FTZ R123, R44, UR4 ;  /* 0x000000042c7b7c20 */ /* 0x000fe20008410000 */
[----:B------:R-:W-:Y:S01]  /*142e0*/  FSEL R222, R138, -INF , !P1 ;  /* 0xff8000008ade7808 */ /* 0x000fe20004800000 */
[----:B------:R-:W-:Y:S01]  /*142f0*/  FFMA.FTZ R133, R133, UR7, R136 ;  /* 0x0000000785857c23 */ /* 0x000fe20008010088 */
[----:B------:R-:W-:Y:S01]  /*14300*/  ISETP.GE.AND P1, PT, R132, R130, PT ;  /* 0x000000828400720c */ /* 0x000fe20003f26270 */
[----:B------:R-:W-:Y:S01]  /*14310*/  FMUL.FTZ R14, R14, UR4 ;  /* 0x000000040e0e7c20 */ /* 0x000fe20008410000 */
[----:B------:R-:W-:Y:S01]  /*14320*/  I2FP.F32.S32 R132, R132 ;  /* 0x0000008400847245 */ /* 0x000fe20000201400 */
[----:B---3--:R-:W-:Y:S01]  /*14330*/  FMUL.FTZ R121, R45, UR4 ;  /* 0x000000042d797c20 */ /* 0x008fe20008410000 */
[----:B------:R-:W-:Y:S01]  /*14340*/  ISETP.GE.AND P3, PT, R49, R151, PT ;  /* 0x000000973100720c */ /* 0x000fe20003f66270 */
[----:B------:R-:W-:Y:S01]  /*14350*/  VIADD R45, R5, 0xfffffe31 ;  /* 0xfffffe31052d7836 */ /* 0x000fe20000000000 */
[----:B------:R-:W-:Y:S01]  /*14360*/  ISETP.GE.AND P0, PT, R49, R130, PT ;  /* 0x000000823100720c */ /* 0x000fe20003f06270 */
[----:B------:R-:W-:Y:S01]  /*14370*/  FFMA.FTZ R125, R132, UR7, R125 ;  /* 0x00000007847d7c23 */ /* 0x000fe2000801007d */
[----:B------:R-:W-:Y:S01]  /*14380*/  VIADD R132, R5, 0xfffffe38 ;  /* 0xfffffe3805847836 */ /* 0x000fe20000000000 */
[----:B------:R3:W-:Y:S01]  /*14390*/  MUFU.TANH R49, R89 ;  /* 0x0000005900317308 */ /* 0x0007e20000002400 */
[----:B------:R-:W-:-:S02]  /*143a0*/  FSEL R134, R133, -INF , !P0 ;  /* 0xff80000085867808 */ /* 0x000fc40004000000 */
[----:B------:R-:W-:Y:S01]  /*143b0*/  FSEL R146, R125, -INF , !P1 ;  /* 0xff8000007d927808 */ /* 0x000fe20004800000 */
[----:B------:R-:W-:Y:S01]  /*143c0*/  FMUL.FTZ R125, R40, UR4 ;  /* 0x00000004287d7c20 */ /* 0x000fe20008410000 */
[----:B------:R-:W-:Y:S02]  /*143d0*/  ISETP.GE.AND P1, PT, R132, R130, PT ;  /* 0x000000828400720c */ /* 0x000fe40003f26270 */
[----:B------:R-:W-:Y:S01]  /*143e0*/  I2FP.F32.S32 R136, R132 ;  /* 0x0000008400887245 */ /* 0x000fe20000201400 */
[----:B------:R5:W-:Y:S01]  /*143f0*/  MUFU.TANH R44, R87 ;  /* 0x00000057002c7308 */ /* 0x000be20000002400 */
[-C--:B------:R-:W-:Y:S02]  /*14400*/  I2FP.F32.S32 R133, R45.reuse ;  /* 0x0000002d00857245 */ /* 0x080fe40000201400 */
[----:B------:R-:W-:Y:S01]  /*14410*/  ISETP.GE.AND P0, PT, R45, R130, PT ;  /* 0x000000822d00720c */ /* 0x000fe20003f06270 */
[----:B------:R-:W-:Y:S01]  /*14420*/  FFMA.FTZ R136, R136, UR7, R127 ;  /* 0x0000000788887c23 */ /* 0x000fe2000801007f */
[----:B------:R-:W-:Y:S01]  /*14430*/  SHF.R.U32.HI R186, RZ, 0x3, R149 ;  /* 0x00000003ffba7819 */ /* 0x000fe20000011695 */
[----:B------:R-:W-:Y:S01]  /*14440*/  FFMA.FTZ R126, R133, UR7, R126 ;  /* 0x00000007857e7c23 */ /* 0x000fe2000801007e */
[----:B------:R-:W-:Y:S01]  /*14450*/  VIADD R133, R5, 0xfffffe40 ;  /* 0xfffffe4005857836 */ /* 0x000fe20000000000 */
[----:B------:R1:W-:Y:S01]  /*14460*/  MUFU.TANH R40, R91 ;  /* 0x0000005b00287308 */ /* 0x0003e20000002400 */
[----:B---3--:R-:W-:Y:S01]  /*14470*/  FFMA.FTZ R89, R135, UR7, R192 ;  /* 0x0000000787597c23 */ /* 0x008fe200080100c0 */
[----:B------:R-:W-:-:S02]  /*14480*/  I2FP.F32.S32 R135, R45 ;  /* 0x0000002d00877245 */ /* 0x000fc40000201400 */
[----:B------:R-:W-:Y:S02]  /*14490*/  FSEL R220, R126, -INF , !P0 ;  /* 0xff8000007edc7808 */ /* 0x000fe40004000000 */
[----:B------:R-:W-:Y:S02]  /*144a0*/  FSEL R89, R89, -INF , !P3 ;  /* 0xff80000059597808 */ /* 0x000fe40005800000 */
[-C--:B------:R-:W-:Y:S01]  /*144b0*/  ISETP.GE.AND P3, PT, R45, R151.reuse, PT ;  /* 0x000000972d00720c */ /* 0x080fe20003f66270 */
[----:B------:R-:W3:Y:S01]  /*144c0*/  MUFU.TANH R94, R94 ;  /* 0x0000005e005e7308 */ /* 0x000ee20000002400 */
[----:B-----5:R-:W-:Y:S02]  /*144d0*/  FSEL R87, R137, -INF , !P2 ;  /* 0xff80000089577808 */ /* 0x020fe40005000000 */
[----:B------:R-:W-:Y:S02]  /*144e0*/  ISETP.GE.AND P2, PT, R132, R151, PT ;  /* 0x000000978400720c */ /* 0x000fe40003f46270 */
[----:B------:R-:W-:-:S03]  /*144f0*/  I2FP.F32.S32 R132, R132 ;  /* 0x0000008400847245 */ /* 0x000fc60000201400 */
[----:B------:R5:W-:Y:S01]  /*14500*/  MUFU.TANH R45, R93 ;  /* 0x0000005d002d7308 */ /* 0x000be20000002400 */
[----:B-1----:R-:W-:Y:S01]  /*14510*/  FSEL R91, R136, -INF , !P2 ;  /* 0xff800000885b7808 */ /* 0x002fe20005000000 */
[----:B------:R-:W-:Y:S01]  /*14520*/  FFMA.FTZ R132, R132, UR7, R117 ;  /* 0x0000000784847c23 */ /* 0x000fe20008010075 */
[----:B------:R-:W-:Y:S01]  /*14530*/  VIADD R117, R5, 0xfffffe39 ;  /* 0xfffffe3905757836 */ /* 0x000fe20000000000 */
[----:B------:R-:W-:-:S03]  /*14540*/  ISETP.GE.AND P2, PT, R133, R151, PT ;  /* 0x000000978500720c */ /* 0x000fc60003f46270 */
[----:B------:R-:W-:Y:S01]  /*14550*/  FSEL R144, R132, -INF , !P1 ;  /* 0xff80000084907808 */ /* 0x000fe20004800000 */
[----:B------:R-:W1:Y:S01]  /*14560*/  MUFU.TANH R98, R98 ;  /* 0x0000006200627308 */ /* 0x000e620000002400 */
[-C--:B------:R-:W-:Y:S02]  /*14570*/  ISETP.GE.AND P0, PT, R117, R130.reuse, PT ;  /* 0x000000827500720c */ /* 0x080fe40003f06270 */
[----:B------:R-:W-:Y:S02]  /*14580*/  I2FP.F32.S32 R127, R117 ;  /* 0x00000075007f7245 */ /* 0x000fe40000201400 */
[----:B------:R-:W-:-:S03]  /*14590*/  ISETP.GE.AND P1, PT, R133, R130, PT ;  /* 0x000000828500720c */ /* 0x000fc60003f26270 */
[----:B------:R-:W-:Y:S01]  /*145a0*/  FFMA.FTZ R127, R127, UR7, R116 ;  /* 0x000000077f7f7c23 */ /* 0x000fe20008010074 */
[----:B-----5:R-:W-:Y:S01]  /*145b0*/  FFMA.FTZ R93, R135, UR7, R124 ;  /* 0x00000007875d7c23 */ /* 0x020fe2000801007c */
[-C--:B------:R-:W-:Y:S01]  /*145c0*/  I2FP.F32.S32 R135, R133.reuse ;  /* 0x0000008500877245 */ /* 0x080fe20000201400 */
[----:B------:R-:W-:Y:S01]  /*145d0*/  VIADD R116, R5, 0xfffffe48 ;  /* 0xfffffe4805747836 */ /* 0x000fe20000000000 */
[----:B------:R-:W-:Y:S01]  /*145e0*/  I2FP.F32.S32 R133, R133 ;  /* 0x0000008500857245 */ /* 0x000fe20000201400 */
[----:B------:R-:W-:Y:S01]  /*145f0*/  FMUL.FTZ R124, R36, UR4 ;  /* 0x00000004247c7c20 */ /* 0x000fe20008410000 */
[----:B------:R-:W-:Y:S01]  /*14600*/  FSEL R93, R93, -INF , !P3 ;  /* 0xff8000005d5d7808 */ /* 0x000fe20005800000 */
[----:B------:R5:W-:Y:S01]  /*14610*/  MUFU.TANH R36, R111 ;  /* 0x0000006f00247308 */ /* 0x000be20000002400 */
[----:B------:R-:W-:Y:S01]  /*14620*/  ISETP.GE.AND P3, PT, R117, R151, PT ;  /* 0x000000977500720c */ /* 0x000fe20003f66270 */
[----:B------:R-:W-:Y:S01]  /*14630*/  FFMA.FTZ R133, R133, UR7, R106 ;  /* 0x0000000785857c23 */ /* 0x000fe2000801006a */
[----:B------:R-:W-:-:S02]  /*14640*/  I2FP.F32.S32 R117, R117 ;  /* 0x0000007500757245 */ /* 0x000fc40000201400 */
[----:B------:R-:W-:Y:S02]  /*14650*/  FSEL R127, R127, -INF , !P3 ;  /* 0xff8000007f7f7808 */ /* 0x000fe40005800000 */
[----:B------:R-:W-:Y:S01]  /*14660*/  FSEL R218, R133, -INF , !P1 ;  /* 0xff80000085da7808 */ /* 0x000fe20004800000 */
[----:B------:R-:W-:Y:S01]  /*14670*/  FFMA.FTZ R118, R117, UR7, R118 ;  /* 0x0000000775767c23 */ /* 0x000fe20008010076 */
[----:B------:R-:W-:Y:S01]  /*14680*/  FFMA.FTZ R117, R135, UR7, R104 ;  /* 0x0000000787757c23 */ /* 0x000fe20008010068 */
[----:B------:R-:W-:Y:S01]  /*14690*/  VIADD R104, R5, 0xfffffe41 ;  /* 0xfffffe4105687836 */ /* 0x000fe20000000000 */
[----:B------:R-:W-:Y:S01]  /*146a0*/  ISETP.GE.AND P1, PT, R116, R130, PT ;  /* 0x000000827400720c */ /* 0x000fe20003f26270 */
[----:B------:R-:W1:Y:S01]  /*146b0*/  MUFU.TANH R110, R110 ;  /* 0x0000006e006e7308 */ /* 0x000e620000002400 */
[----:B------:R-:W-:Y:S02]  /*146c0*/  FSEL R138, R118, -INF , !P0 ;  /* 0xff800000768a7808 */ /* 0x000fe40004000000 */
[----:B------:R-:W-:-:S02]  /*146d0*/  FSEL R117, R117, -INF , !P2 ;  /* 0xff80000075757808 */ /* 0x000fc40005000000 */
[CC--:B------:R-:W-:Y:S01]  /*146e0*/  ISETP.GE.AND P3, PT, R104.reuse, R151.reuse, PT ;  /* 0x000000976800720c */ /* 0x0c0fe20003f66270 */
[----:B-----5:R-:W-:Y:S01]  /*146f0*/  VIADD R111, R5, 0xfffffe50 ;  /* 0xfffffe50056f7836 */ /* 0x020fe20000000000 */
[----:B------:R-:W-:Y:S01]  /*14700*/  ISETP.GE.AND P0, PT, R104, R130, PT ;  /* 0x000000826800720c */ /* 0x000fe20003f06270 */
[----:B------:R-:W5:Y:S01]  /*14710*/  MUFU.TANH R95, R95 ;  /* 0x0000005f005f7308 */ /* 0x000f620000002400 */
[----:B------:R-:W-:Y:S02]  /*14720*/  I2FP.F32.S32 R106, R104 ;  /* 0x00000068006a7245 */ /* 0x000fe40000201400 */
[----:B------:R-:W-:Y:S02]  /*14730*/  ISETP.GE.AND P2, PT, R116, R151, PT ;  /* 0x000000977400720c */ /* 0x000fe40003f46270 */
[----:B------:R-:W-:Y:S01]  /*14740*/  I2FP.F32.S32 R118, R116 ;  /* 0x0000007400767245 */ /* 0x000fe20000201400 */
[----:B------:R-:W-:Y:S01]  /*14750*/  FFMA.FTZ R105, R106, UR7, R105 ;  /* 0x000000076a697c23 */ /* 0x000fe20008010069 */
[----:B------:R-:W-:Y:S01]  /*14760*/  I2FP.F32.S32 R104, R104 ;  /* 0x0000006800687245 */ /* 0x000fe20000201400 */
[----:B------:R-:W5:Y:S01]  /*14770*/  MUFU.TANH R112, R112 ;  /* 0x0000007000707308 */ /* 0x000f620000002400 */
[----:B------:R-:W-:Y:S01]  /*14780*/  I2FP.F32.S32 R116, R116 ;  /* 0x0000007400747245 */ /* 0x000fe20000201400 */
[----:B------:R-:W-:Y:S01]  /*14790*/  FFMA.FTZ R11, R118, UR7, R11 ;  /* 0x00000007760b7c23 */ /* 0x000fe2000801000b */
[----:B------:R-:W-:Y:S01]  /*147a0*/  FSEL R147, R105, -INF , !P3 ;  /* 0xff80000069937808 */ /* 0x000fe20005800000 */
[----:B------:R-:W-:Y:S01]  /*147b0*/  FFMA.FTZ R9, R104, UR7, R9 ;  /* 0x0000000768097c23 */ /* 0x000fe20008010009 */
[----:B------:R-:W-:Y:S01]  /*147c0*/  I2FP.F32.S32 R133, R111 ;  /* 0x0000006f00857245 */ /* 0x000fe20000201400 */
[----:B------:R-:W-:Y:S01]  /*147d0*/  FFMA.FTZ R116, R116, UR7, R101 ;  /* 0x0000000774747c23 */ /* 0x000fe20008010065 */
[----:B------:R-:W-:Y:S01]  /*147e0*/  VIADD R101, R5, 0xfffffe49 ;  /* 0xfffffe4905657836 */ /* 0x000fe20000000000 */
[----:B------:R-:W-:Y:S01]  /*147f0*/  FSEL R145, R11, -INF , !P2 ;  /* 0xff8000000b917808 */ /* 0x000fe20005000000 */
[----:B------:R-:W5:Y:S01]  /*14800*/  MUFU.TANH R103, R103 ;  /* 0x0000006700677308 */ /* 0x000f620000002400 */
[----:B------:R-:W-:Y:S01]  /*14810*/  FSEL R216, R9, -INF , !P0 ;  /* 0xff80000009d87808 */ /* 0x000fe20004000000 */
[----:B------:R-:W-:Y:S01]  /*14820*/  FMUL.FTZ R9, R31, UR4 ;  /* 0x000000041f097c20 */ /* 0x000fe20008410000 */
[----:B------:R-:W-:Y:S01]  /*14830*/  ISETP.GE.AND P3, PT, R101, R151, PT ;  /* 0x000000976500720c */ /* 0x000fe20003f66270 */
[----:B------:R-:W-:Y:S01]  /*14840*/  VIADD R31, R5, 0xfffffe51 ;  /* 0xfffffe51051f7836 */ /* 0x000fe20000000000 */
[-C--:B------:R-:W-:Y:S01]  /*14850*/  ISETP.GE.AND P0, PT, R101, R130.reuse, PT ;  /* 0x000000826500720c */ /* 0x080fe20003f06270 */
[----:B------:R-:W-:Y:S01]  /*14860*/  FFMA.FTZ R133, R133, UR7, R96 ;  /* 0x0000000785857c23 */ /* 0x000fe20008010060 */
[-C--:B------:R-:W-:Y:S01]  /*14870*/  I2FP.F32.S32 R105, R101.reuse ;  /* 0x0000006500697245 */ /* 0x080fe20000201400 */
[----:B------:R-:W5:Y:S01]  /*14880*/  MUFU.TANH R109, R109 ;  /* 0x0000006d006d7308 */ /* 0x000f620000002400 */
[----:B------:R-:W-:Y:S01]  /*14890*/  I2FP.F32.S32 R101, R101 ;  /* 0x0000006500657245 */ /* 0x000fe20000201400 */
[----:B------:R-:W-:Y:S01]  /*148a0*/  FMUL.FTZ R11, R29, UR4 ;  /* 0x000000041d0b7c20 */ /* 0x000fe20008410000 */
[----:B------:R-:W-:Y:S01]  /*148b0*/  FSEL R214, R116, -INF , !P1 ;  /* 0xff80000074d67808 */ /* 0x000fe20004800000 */
[----:B--2---:R-:W-:Y:S01]  /*148c0*/  FFMA.FTZ R100, R105, UR7, R100 ;  /* 0x0000000769647c23 */ /* 0x004fe20008010064 */
[----:B------:R-:W-:Y:S01]  /*148d0*/  ISETP.GE.AND P2, PT, R111, R151, PT ;  /* 0x000000976f00720c */ /* 0x000fe20003f46270 */
[----:B----4-:R-:W-:Y:S01]  /*148e0*/  FFMA.FTZ R101, R101, UR7, R102 ;  /* 0x0000000765657c23 */ /* 0x010fe20008010066 */
[-C--:B------:R-:W-:Y:S01]  /*148f0*/  ISETP.GE.AND P1, PT, R111, R130.reuse, PT ;  /* 0x000000826f00720c */ /* 0x080fe20003f26270 */
[----:B------:R-:W-:Y:S01]  /*14900*/  VIADD R105, R5, 0xfffffe58 ;  /* 0xfffffe5805697836 */ /* 0x000fe20000000000 */
[----:B------:R-:W-:Y:S01]  /*14910*/  I2FP.F32.S32 R111, R111 ;  /* 0x0000006f006f7245 */ /* 0x000fe20000201400 */
[----:B------:R-:W2:Y:S01]  /*14920*/  MUFU.TANH R99, R99 ;  /* 0x0000006300637308 */ /* 0x000ea20000002400 */
[----:B------:R-:W-:Y:S01]  /*14930*/  FSEL R185, R100, -INF , !P3 ;  /* 0xff80000064b97808 */ /* 0x000fe20005800000 */
[----:B------:R-:W-:Y:S01]  /*14940*/  FMUL.FTZ R100, R24, UR4 ;  /* 0x0000000418647c20 */ /* 0x000fe20008410000 */
[----:B------:R-:W-:Y:S01]  /*14950*/  FSEL R212, R101, -INF , !P0 ;  /* 0xff80000065d47808 */ /* 0x000fe20004000000 */
[----:B------:R-:W-:Y:S01]  /*14960*/  FFMA.FTZ R92, R111, UR7, R92 ;  /* 0x000000076f5c7c23 */ /* 0x000fe2000801005c */
[----:B------:R-:W-:Y:S01]  /*14970*/  ISETP.GE.AND P3, PT, R31, R151, PT ;  /* 0x000000971f00720c */ /* 0x000fe20003f66270 */
[----:B------:R-:W-:Y:S01]  /*14980*/  FMUL.FTZ R24, R27, UR4 ;  /* 0x000000041b187c20 */ /* 0x000fe20008410000 */
[----:B------:R-:W-:Y:S01]  /*14990*/  ISETP.GE.AND P0, PT, R31, R130, PT ;  /* 0x000000821f00720c */ /* 0x000fe20003f06270 */
[----:B------:R-:W-:Y:S01]  /*149a0*/  VIADD R27, R5, 0xfffffe59 ;  /* 0xfffffe59051b7836 */ /* 0x000fe20000000000 */
[-C--:B------:R-:W-:Y:S01]  /*149b0*/  I2FP.F32.S32 R96, R31.reuse ;  /* 0x0000001f00607245 */ /* 0x080fe20000201400 */
[----:B------:R-:W-:Y:S01]  /*149c0*/  MUFU.TANH R101, R123 ;  /* 0x0000007b00657308 */ /* 0x000fe20000002400 */
[----:B------:R-:W-:-:S02]  /*149d0*/  I2FP.F32.S32 R31, R31 ;  /* 0x0000001f001f7245 */ /* 0x000fc40000201400 */
[----:B------:R-:W-:Y:S01]  /*149e0*/  FSEL R157, R133, -INF , !P2 ;  /* 0xff800000859d7808 */ /* 0x000fe20005000000 */
[----:B------:R-:W-:Y:S01]  /*149f0*/  FFMA.FTZ R96, R96, UR7, R97 ;  /* 0x0000000760607c23 */ /* 0x000fe20008010061 */
[----:B------:R-:W-:Y:S01]  /*14a00*/  FSEL R210, R92, -INF , !P1 ;  /* 0xff8000005cd27808 */ /* 0x000fe20004800000 */
[----:B------:R-:W-:Y:S01]  /*14a10*/  FFMA.FTZ R31, R31, UR7, R88 ;  /* 0x000000071f1f7c23 */ /* 0x000fe20008010058 */
[----:B------:R-:W-:Y:S01]  /*14a20*/  ISETP.GE.AND P2, PT, R105, R151, PT ;  /* 0x000000976900720c */ /* 0x000fe20003f46270 */
[----:B------:R-:W-:Y:S01]  /*14a30*/  VIADD R97, R5, 0xfffffe60 ;  /* 0xfffffe6005617836 */ /* 0x000fe20000000000 */
[----:B------:R-:W-:Y:S01]  /*14a40*/  ISETP.GE.AND P1, PT, R105, R130, PT ;  /* 0x000000826900720c */ /* 0x000fe20003f26270 */
[----:B------:R-:W4:Y:S01]  /*14a50*/  MUFU.TANH R108, R108 ;  /* 0x0000006c006c7308 */ /* 0x000f220000002400 */
[-C--:B------:R-:W-:Y:S01]  /*14a60*/  I2FP.F32.S32 R111, R105.reuse ;  /* 0x00000069006f7245 */ /* 0x080fe20000201400 */
[----:B------:R-:W-:Y:S01]  /*14a70*/  FMUL.FTZ R92, R25, UR4 ;  /* 0x00000004195c7c20 */ /* 0x000fe20008410000 */
[----:B------:R-:W-:-:S02]  /*14a80*/  I2FP.F32.S32 R105, R105 ;  /* 0x0000006900697245 */ /* 0x000fc40000201400 */
[----:B------:R-:W-:Y:S01]  /*14a90*/  FSEL R191, R96, -INF , !P3 ;  /* 0xff80000060bf7808 */ /* 0x000fe20005800000 */
[----:B------:R-:W-:Y:S01]  /*14aa0*/  FFMA.FTZ R84, R111, UR7, R84 ;  /* 0x000000076f547c23 */ /* 0x000fe20008010054 */
[----:B------:R-:W-:Y:S01]  /*14ab0*/  FSEL R208, R31, -INF , !P0 ;  /* 0xff8000001fd07808 */ /* 0x000fe20004000000 */
[----:B---3--:R-:W-:Y:S01]  /*14ac0*/  FFMA.FTZ R94, R105, UR7, R94 ;  /* 0x00000007695e7c23 */ /* 0x008fe2000801005e */
[C---:B------:R-:W-:Y:S01]  /*14ad0*/  ISETP.GE.AND P3, PT, R27.reuse, R151, PT ;  /* 0x000000971b00720c */ /* 0x040fe20003f66270 */
[----:B------:R-:W3:Y:S01]  /*14ae0*/  MUFU.TANH R107, R107 ;  /* 0x0000006b006b7308 */ /* 0x000ee20000002400 */
[----:B------:R-:W-:Y:S02]  /*14af0*/  ISETP.GE.AND P0, PT, R27, R130, PT ;  /* 0x000000821b00720c */ /* 0x000fe40003f06270 */
[-C--:B------:R-:W-:Y:S02]  /*14b00*/  I2FP.F32.S32 R31, R27.reuse ;  /* 0x0000001b001f7245 */ /* 0x080fe40000201400 */
[----:B------:R-:W-:-:S02]  /*14b10*/  I2FP.F32.S32 R27, R27 ;  /* 0x0000001b001b7245 */ /* 0x000fc40000201400 */
[----:B------:R-:W-:Y:S01]  /*14b20*/  I2FP.F32.S32 R105, R97 ;  /* 0x0000006100697245 */ /* 0x000fe20000201400 */
[----:B------:R-:W-:Y:S01]  /*14b30*/  FFMA.FTZ R31, R31, UR7, R80 ;  /* 0x000000071f1f7c23 */ /* 0x000fe20008010050 */
[----:B------:R-:W-:Y:S01]  /*14b40*/  FSEL R187, R84, -INF , !P2 ;  /* 0xff80000054bb7808 */ /* 0x000fe20005000000 */
[----:B------:R-:W-:Y:S01]  /*14b50*/  FMUL.FTZ R84, R20, UR4 ;  /* 0x0000000414547c20 */ /* 0x000fe20008410000 */
[----:B------:R-:W-:Y:S01]  /*14b60*/  FSEL R206, R94, -INF , !P1 ;  /* 0xff8000005ece7808 */ /* 0x000fe20004800000 */
[----:B------:R-:W-:Y:S01]  /*14b70*/  FMUL.FTZ R20, R23, UR4 ;  /* 0x0000000417147c20 */ /* 0x000fe20008410000 */
[----:B------:R-:W-:Y:S01]  /*14b80*/  ISETP.GE.AND P2, PT, R97, R151, PT ;  /* 0x000000976100720c */ /* 0x000fe20003f46270 */
[----:B------:R-:W-:Y:S01]  /*14b90*/  FFMA.FTZ R27, R27, UR7, R90 ;  /* 0x000000071b1b7c23 */ /* 0x000fe2000801005a */
[----:B------:R-:W-:Y:S01]  /*14ba0*/  ISETP.GE.AND P1, PT, R97, R130, PT ;  /* 0x000000826100720c */ /* 0x000fe20003f26270 */
[----:B------:R-:W-:Y:S01]  /*14bb0*/  FFMA.FTZ R105, R105, UR7, R86 ;  /* 0x0000000769697c23 */ /* 0x000fe20008010056 */
[----:B------:R-:W-:Y:S01]  /*14bc0*/  I2FP.F32.S32 R97, R97 ;  /* 0x0000006100617245 */ /* 0x000fe20000201400 */
[----:B------:R-:W-:Y:S01]  /*14bd0*/  VIADD R86, R5, 0xfffffe61 ;  /* 0xfffffe6105567836 */ /* 0x000fe20000000000 */
[----:B------:R-:W-:Y:S01]  /*14be0*/  FSEL R190, R27, -INF , !P0 ;  /* 0xff8000001bbe7808 */ /* 0x000fe20004000000 */
[----:B------:R-:W-:Y:S01]  /*14bf0*/  VIADD R23, R5, 0xfffffe91 ;  /* 0xfffffe9105177836 */ /* 0x000fe20000000000 */
[----:B------:R-:W-:Y:S01]  /*14c00*/  FSEL R195, R31, -INF , !P3 ;  /* 0xff8000001fc37808 */ /* 0x000fe20005800000 */
[----:B-1----:R-:W-:Y:S01]  /*14c10*/  FFMA.FTZ R97, R97, UR7, R98 ;  /* 0x0000000761617c23 */ /* 0x002fe20008010062 */
[----:B------:R-:W-:Y:S01]  /*14c20*/  I2FP.F32.S32 R189, R86 ;  /* 0x0000005600bd7245 */ /* 0x000fe20000201400 */
[----:B------:R1:W-:Y:S01]  /*14c30*/  MUFU.TANH R80, R42 ;  /* 0x0000002a00507308 */ /* 0x0003e20000002400 */
[----:B------:R-:W-:-:S02]  /*14c40*/  I2FP.F32.S32 R27, R23 ;  /* 0x00000017001b7245 */ /* 0x000fc40000201400 */
[CC--:B------:R-:W-:Y:S01]  /*14c50*/  ISETP.GE.AND P3, PT, R86.reuse, R151.reuse, PT ;  /* 0x000000975600720c */ /* 0x0c0fe20003f66270 */
[----:B------:R-:W-:Y:S01]  /*14c60*/  FFMA.FTZ R189, R189, UR7, R82 ;  /* 0x00000007bdbd7c23 */ /* 0x000fe20008010052 */
[----:B------:R-:W-:Y:S01]  /*14c70*/  ISETP.GE.AND P0, PT, R86, R130, PT ;  /* 0x000000825600720c */ /* 0x000fe20003f06270 */
[C---:B------:R-:W-:Y:S01]  /*14c80*/  FFMA.FTZ R110, R27.reuse, UR7, R110 ;  /* 0x000000071b6e7c23 */ /* 0x040fe2000801006e */
[----:B------:R-:W-:Y:S01]  /*14c90*/  I2FP.F32.S32 R86, R86 ;  /* 0x0000005600567245 */ /* 0x000fe20000201400 */
[----:B------:R-:W-:Y:S01]  /*14ca0*/  FFMA.FTZ R132, R27, UR7, R48 ;  /* 0x000000071b847c23 */ /* 0x000fe20008010030 */
[----:B------:R-:W-:Y:S01]  /*14cb0*/  FSEL R193, R105, -INF , !P2 ;  /* 0xff80000069c17808 */ /* 0x000fe20005000000 */
[----:B------:R-:W-:Y:S01]  /*14cc0*/  VIADD R82, R5, 0xfffffe99 ;  /* 0xfffffe9905527836 */ /* 0x000fe20000000000 */
[----:B------:R-:W-:Y:S01]  /*14cd0*/  FSEL R204, R97, -INF , !P1 ;  /* 0xff80000061cc7808 */ /* 0x000fe20004800000 */
[----:B-----5:R-:W-:Y:S01]  /*14ce0*/  FFMA.FTZ R95, R86, UR7, R95 ;  /* 0x00000007565f7c23 */ /* 0x020fe2000801005f */
[-C--:B------:R-:W-:Y:S01]  /*14cf0*/  ISETP.GE.AND P2, PT, R23, R151.reuse, PT ;  /* 0x000000971700720c */ /* 0x080fe20003f46270 */
[----:B------:R-:W-:Y:S01]  /*14d00*/  VIADD R27, R5, 0xfffffea1 ;  /* 0xfffffea1051b7836 */ /* 0x000fe20000000000 */
[----:B------:R-:W-:Y:S01]  /*14d10*/  ISETP.GE.AND P1, PT, R23, R130, PT ;  /* 0x000000821700720c */ /* 0x000fe20003f26270 */
[C---:B------:R-:W-:Y:S01]  /*14d20*/  VIADD R23, R5.reuse, 0xfffffe98 ;  /* 0xfffffe9805177836 */ /* 0x040fe20000000000 */
[----:B------:R-:W-:Y:S01]  /*14d30*/  FSEL R137, R110, -INF , !P2 ;  /* 0xff8000006e897808 */ /* 0x000fe20005000000 */
[----:B-1----:R-:W-:Y:S01]  /*14d40*/  VIADD R42, R5, 0xfffffea0 ;  /* 0xfffffea0052a7836 */ /* 0x002fe20000000000 */
[----:B------:R-:W-:Y:S01]  /*14d50*/  FSEL R132, R132, -INF , !P1 ;  /* 0xff80000084847808 */ /* 0x000fe20004800000 */
[----:B------:R1:W-:Y:S01]  /*14d60*/  MUFU.TANH R48, R124 ;  /* 0x0000007c00307308 */ /* 0x0003e20000002400 */
[----:B------:R-:W-:-:S02]  /*14d70*/  ISETP.GE.AND P2, PT, R82, R151, PT ;  /* 0x000000975200720c */ /* 0x000fc40003f46270 */
[----:B------:R-:W-:Y:S02]  /*14d80*/  ISETP.GE.AND P1, PT, R82, R130, PT ;  /* 0x000000825200720c */ /* 0x000fe40003f26270 */
[----:B------:R-:W-:Y:S02]  /*14d90*/  FSEL R189, R189, -INF , !P3 ;  /* 0xff800000bdbd7808 */ /* 0x000fe40005800000 */
[----:B------:R-:W-:Y:S01]  /*14da0*/  FSEL R198, R95, -INF , !P0 ;  /* 0xff8000005fc67808 */ /* 0x000fe20004000000 */
[----:B------:R5:W-:Y:S01]  /*14db0*/  MUFU.TANH R29, R115 ;  /* 0x00000073001d7308 */ /* 0x000be20000002400 */
[----:B------:R-:W-:Y:S02]  /*14dc0*/  I2FP.F32.S32 R82, R82 ;  /* 0x0000005200527245 */ /* 0x000fe40000201400 */
[C---:B------:R-:W-:Y:S02]  /*14dd0*/  ISETP.GE.AND P3, PT, R23.reuse, R151, PT ;  /* 0x000000971700720c */ /* 0x040fe40003f66270 */
[-C--:B------:R-:W-:Y:S01]  /*14de0*/  ISETP.GE.AND P0, PT, R23, R130.reuse, PT ;  /* 0x000000821700720c */ /* 0x080fe20003f06270 */
[C---:B------:R-:W-:Y:S01]  /*14df0*/  FFMA.FTZ R49, R82.reuse, UR7, R49 ;  /* 0x0000000752317c23 */ /* 0x040fe20008010031 */
[----:B------:R-:W-:Y:S01]  /*14e00*/  I2FP.F32.S32 R23, R23 ;  /* 0x0000001700177245 */ /* 0x000fe20000201400 */
[----:B------:R-:W-:Y:S01]  /*14e10*/  FFMA.FTZ R112, R82, UR7, R112 ;  /* 0x0000000752707c23 */ /* 0x000fe20008010070 */
[----:B------:R-:W3:Y:S02]  /*14e20*/  MUFU.TANH R119, R119 ;  /* 0x0000007700777308 */ /* 0x000ee40000002400 */
[----:B------:R-:W-:Y:S01]  /*14e30*/  FSEL R123, R49, -INF , !P2 ;  /* 0xff800000317b7808 */ /* 0x000fe20005000000 */
[C---:B------:R-:W-:Y:S01]  /*14e40*/  FFMA.FTZ R50, R23.reuse, UR7, R50 ;  /* 0x0000000717327c23 */ /* 0x040fe20008010032 */
[----:B------:R-:W-:Y:S01]  /*14e50*/  FFMA.FTZ R44, R23, UR7, R44 ;  /* 0x00000007172c7c23 */ /* 0x000fe2000801002c */
[----:B------:R-:W-:Y:S01]  /*14e60*/  FSEL R118, R112, -INF , !P1 ;  /* 0xff80000070767808 */ /* 0x000fe20004800000 */
[----:B------:R-:W-:Y:S01]  /*14e70*/  VIADD R23, R5, 0xfffffea8 ;  /* 0xfffffea805177836 */ /* 0x000fe20000000000 */
[C---:B------:R-:W-:Y:S01]  /*14e80*/  ISETP.GE.AND P2, PT, R27.reuse, R151, PT ;  /* 0x000000971b00720c */ /* 0x040fe20003f46270 */
[----:B------:R-:W3:Y:S01]  /*14e90*/  MUFU.TANH R120, R120 ;  /* 0x0000007800787308 */ /* 0x000ee20000002400 */
[----:B------:R-:W-:-:S02]  /*14ea0*/  ISETP.GE.AND P1, PT, R27, R130, PT ;  /* 0x000000821b00720c */ /* 0x000fc40003f26270 */
[----:B------:R-:W-:Y:S02]  /*14eb0*/  FSEL R135, R50, -INF , !P3 ;  /* 0xff80000032877808 */ /* 0x000fe40005800000 */
[----:B-1----:R-:W-:Y:S02]  /*14ec0*/  FSEL R124, R44, -INF , !P0 ;  /* 0xff8000002c7c7808 */ /* 0x002fe40004000000 */
[----:B------:R-:W-:Y:S01]  /*14ed0*/  I2FP.F32.S32 R27, R27 ;  /* 0x0000001b001b7245 */ /* 0x000fe20000201400 */
[----:B------:R-:W1:Y:S01]  /*14ee0*/  MUFU.TANH R113, R113 ;  /* 0x0000007100717308 */ /* 0x000e620000002400 */
[CC--:B------:R-:W-:Y:S02]  /*14ef0*/  ISETP.GE.AND P3, PT, R42.reuse, R151.reuse, PT ;  /* 0x000000972a00720c */ /* 0x0c0fe40003f66270 */
[----:B------:R-:W-:Y:S01]  /*14f00*/  ISETP.GE.AND P0, PT, R42, R130, PT ;  /* 0x000000822a00720c */ /* 0x000fe20003f06270 */
[C---:B------:R-:W-:Y:S01]  /*14f10*/  FFMA.FTZ R40, R27.reuse, UR7, R40 ;  /* 0x000000071b287c23 */ /* 0x040fe20008010028 */
[----:B------:R-:W-:Y:S01]  /*14f20*/  I2FP.F32.S32 R42, R42 ;  /* 0x0000002a002a7245 */ /* 0x000fe20000201400 */
[----:B------:R-:W-:Y:S01]  /*14f30*/  FFMA.FTZ R103, R27, UR7, R103 ;  /* 0x000000071b677c23 */ /* 0x000fe20008010067 */
[----:B------:R-:W-:Y:S01]  /*14f40*/  VIADD R27, R5, 0xfffffea9 ;  /* 0xfffffea9051b7836 */ /* 0x000fe20000000000 */
[----:B------:R-:W1:Y:S01]  /*14f50*/  MUFU.TANH R121, R121 ;  /* 0x0000007900797308 */ /* 0x000e620000002400 */
[----:B------:R-:W-:Y:S01]  /*14f60*/  FSEL R111, R40, -INF , !P2 ;  /* 0xff800000286f7808 */ /* 0x000fe20005000000 */
[C---:B-----5:R-:W-:Y:S01]  /*14f70*/  FFMA.FTZ R115, R42.reuse, UR7, R45 ;  /* 0x000000072a737c23 */ /* 0x060fe2000801002d */
[----:B------:R-:W-:Y:S01]  /*14f80*/  FFMA.FTZ R109, R42, UR7, R109 ;  /* 0x000000072a6d7c23 */ /* 0x000fe2000801006d */
[----:B------:R-:W-:Y:S01]  /*14f90*/  FSEL R110, R103, -INF , !P1 ;  /* 0xff800000676e7808 */ /* 0x000fe20004800000 */
[----:B------:R-:W-:Y:S01]  /*14fa0*/  VIADD R42, R5, 0xfffffeb1 ;  /* 0xfffffeb1052a7836 */ /* 0x000fe20000000000 */
[----:B------:R-:W-:Y:S01]  /*14fb0*/  ISETP.GE.AND P2, PT, R27, R151, PT ;  /* 0x000000971b00720c */ /* 0x000fe20003f46270 */
[----:B------:R-:W-:Y:S01]  /*14fc0*/  VIADD R40, R5, 0xfffffeb9 ;  /* 0xfffffeb905287836 */ /* 0x000fe20000000000 */
[----:B------:R-:W-:Y:S01]  /*14fd0*/  ISETP.GE.AND P1, PT, R27, R130, PT ;  /* 0x000000821b00720c */ /* 0x000fe20003f26270 */
[----:B------:R5:W-:Y:S01]  /*14fe0*/  MUFU.TANH R25, R46 ;  /* 0x0000002e00197308 */ /* 0x000be20000002400 */
[----:B------:R-:W-:-:S02]  /*14ff0*/  FSEL R115, R115, -INF , !P3 ;  /* 0xff80000073737808 */ /* 0x000fc40005800000 */
[----:B------:R-:W-:Y:S02]  /*15000*/  FSEL R112, R109, -INF , !P0 ;  /* 0xff8000006d707808 */ /* 0x000fe40004000000 */
[----:B------:R-:W-:Y:S02]  /*15010*/  I2FP.F32.S32 R27, R27 ;  /* 0x0000001b001b7245 */ /* 0x000fe40000201400 */
[C---:B------:R-:W-:Y:S01]  /*15020*/  ISETP.GE.AND P3, PT, R23.reuse, R151, PT ;  /* 0x000000971700720c */ /* 0x040fe20003f66270 */
[----:B------:R-:W1:Y:S01]  /*15030*/  MUFU.TANH R47, R47 ;  /* 0x0000002f002f7308 */ /* 0x000e620000002400 */
[----:B------:R-:W-:Y:S01]  /*15040*/  ISETP.GE.AND P0, PT, R23, R130, PT ;  /* 0x000000821700720c */ /* 0x000fe20003f06270 */
[C---:B------:R-:W-:Y:S01]  /*15050*/  FFMA.FTZ R36, R27.reuse, UR7, R36 ;  /* 0x000000071b247c23 */ /* 0x040fe20008010024 */
[----:B------:R-:W-:Y:S01]  /*15060*/  I2FP.F32.S32 R23, R23 ;  /* 0x0000001700177245 */ /* 0x000fe20000201400 */
[----:B--2---:R-:W-:-:S03]  /*15070*/  FFMA.FTZ R99, R27, UR7, R99 ;  /* 0x000000071b637c23 */ /* 0x004fc60008010063 */
[----:B------:R-:W-:Y:S01]  /*15080*/  FSEL R95, R36, -INF , !P2 ;  /* 0xff800000245f7808 */ /* 0x000fe20005000000 */
[C---:B----4-:R-:W-:Y:S01]  /*15090*/  FFMA.FTZ R108, R23.reuse, UR7, R108 ;  /* 0x00000007176c7c23 */ /* 0x050fe2000801006c */
[----:B---3--:R-:W-:Y:S01]  /*150a0*/  FFMA.FTZ R106, R23, UR7, R107 ;  /* 0x00000007176a7c23 */ /* 0x008fe2000801006b */
[----:B------:R-:W-:Y:S01]  /*150b0*/  VIADD R23, R5, 0xfffffeb0 ;  /* 0xfffffeb005177836 */ /* 0x000fe20000000000 */
[----:B------:R-:W-:Y:S01]  /*150c0*/  FSEL R102, R99, -INF , !P1 ;  /* 0xff80000063667808 */ /* 0x000fe20004800000 */
[----:B------:R-:W-:Y:S01]  /*150d0*/  VIADD R36, R5, 0xfffffeb8 ;  /* 0xfffffeb805247836 */ /* 0x000fe20000000000 */
[C---:B------:R-:W-:Y:S01]  /*150e0*/  ISETP.GE.AND P2, PT, R42.reuse, R151, PT ;  /* 0x000000972a00720c */ /* 0x040fe20003f46270 */
[----:B-----5:R-:W-:Y:S01]  /*150f0*/  FMUL.FTZ R46, R21, UR4 ;  /* 0x00000004152e7c20 */ /* 0x020fe20008410000 */
[----:B------:R-:W-:Y:S01]  /*15100*/  ISETP.GE.AND P1, PT, R42, R130, PT ;  /* 0x000000822a00720c */ /* 0x000fe20003f26270 */
[----:B------:R-:W2:Y:S01]  /*15110*/  MUFU.TANH R125, R125 ;  /* 0x0000007d007d7308 */ /* 0x000ea20000002400 */
[----:B------:R-:W-:-:S02]  /*15120*/  FSEL R107, R108, -INF , !P3 ;  /* 0xff8000006c6b7808 */ /* 0x000fc40005800000 */
[----:B------:R-:W-:Y:S02]  /*15130*/  FSEL R106, R106, -INF , !P0 ;  /* 0xff8000006a6a7808 */ /* 0x000fe40004000000 */
[----:B------:R-:W-:Y:S02]  /*15140*/  I2FP.F32.S32 R42, R42 ;  /* 0x0000002a002a7245 */ /* 0x000fe40000201400 */
[C---:B------:R-:W-:Y:S01]  /*15150*/  ISETP.GE.AND P3, PT, R23.reuse, R151, PT ;  /* 0x000000971700720c */ /* 0x040fe20003f66270 */
[----:B------:R-:W3:Y:S01]  /*15160*/  MUFU.TANH R21, R41 ;  /* 0x0000002900157308 */ /* 0x000ee20000002400 */
[----:B------:R-:W-:Y:S01]  /*15170*/  ISETP.GE.AND P0, PT, R23, R130, PT ;  /* 0x000000821700720c */ /* 0x000fe20003f06270 */
[C---:B------:R-:W-:Y:S01]  /*15180*/  FFMA.FTZ R119, R42.reuse, UR7, R119 ;  /* 0x000000072a777c23 */ /* 0x040fe20008010077 */
[----:B------:R-:W-:Y:S01]  /*15190*/  I2FP.F32.S32 R23, R23 ;  /* 0x0000001700177245 */ /* 0x000fe20000201400 */
[----:B------:R-:W-:-:S03]  /*151a0*/  FFMA.FTZ R42, R42, UR7, R29 ;  /* 0x000000072a2a7c23 */ /* 0x000fc6000801001d */
[----:B------:R-:W-:Y:S01]  /*151b0*/  FSEL R29, R119, -INF , !P2 ;  /* 0xff800000771d7808 */ /* 0x000fe20005000000 */
[C---:B------:R-:W-:Y:S01]  /*151c0*/  FFMA.FTZ R31, R23.reuse, UR7, R120 ;  /* 0x00000007171f7c23 */ /* 0x040fe20008010078 */
[----:B-1----:R-:W-:Y:S01]  /*151d0*/  FFMA.FTZ R96, R23, UR7, R113 ;  /* 0x0000000717607c23 */ /* 0x002fe20008010071 */
[----:B------:R-:W-:Y:S01]  /*151e0*/  FSEL R42, R42, -INF , !P1 ;  /* 0xff8000002a2a7808 */ /* 0x000fe20004800000 */
[----:B------:R-:W1:Y:S01]  /*151f0*/  MUFU.TANH R43, R43 ;  /* 0x0000002b002b7308 */ /* 0x000e620000002400 */
[-C--:B------:R-:W-:Y:S02]  /*15200*/  ISETP.GE.AND P2, PT, R40, R151.reuse, PT ;  /* 0x000000972800720c */ /* 0x080fe40003f46270 */
[----:B------:R-:W-:Y:S02]  /*15210*/  FSEL R31, R31, -INF , !P3 ;  /* 0xff8000001f1f7808 */ /* 0x000fe40005800000 */
[----:B------:R-:W-:Y:S02]  /*15220*/  FSEL R96, R96, -INF , !P0 ;  /* 0xff80000060607808 */ /* 0x000fe40004000000 */
[----:B------:R-:W-:Y:S01]  /*15230*/  ISETP.GE.AND P1, PT, R40, R130, PT ;  /* 0x000000822800720c */ /* 0x000fe20003f26270 */
[----:B------:R4:W5:Y:S01]  /*15240*/  MUFU.TANH R44, R38 ;  /* 0x00000026002c7308 */ /* 0x0009620000002400 */
[----:B------:R-:W-:-:S02]  /*15250*/  ISETP.GE.AND P3, PT, R36, R151, PT ;  /* 0x000000972400720c */ /* 0x000fc40003f66270 */
[----:B------:R-:W-:Y:S02]  /*15260*/  ISETP.GE.AND P0, PT, R36, R130, PT ;  /* 0x000000822400720c */ /* 0x000fe40003f06270 */
[----:B------:R-:W-:Y:S02]  /*15270*/  I2FP.F32.S32 R40, R40 ;  /* 0x0000002800287245 */ /* 0x000fe40000201400 */
[----:B------:R-:W-:Y:S01]  /*15280*/  I2FP.F32.S32 R36, R36 ;  /* 0x0000002400247245 */ /* 0x000fe20000201400 */
[----:B------:R-:W5:Y:S02]  /*15290*/  MUFU.TANH R37, R37 ;  /* 0x0000002500257308 */ /* 0x000f640000002400 */
[C---:B------:R-:W-:Y:S01]  /*152a0*/  FFMA.FTZ R23, R40.reuse, UR7, R121 ;  /* 0x0000000728177c23 */ /* 0x040fe20008010079 */
[----:B------:R-:W-:Y:S01]  /*152b0*/  FFMA.FTZ R40, R40, UR7, R47 ;  /* 0x0000000728287c23 */ /* 0x000fe2000801002f */
[C---:B------:R-:W-:Y:S01]  /*152c0*/  FFMA.FTZ R27, R36.reuse, UR7, R101 ;  /* 0x00000007241b7c23 */ /* 0x040fe20008010065 */
[----:B------:R-:W-:Y:S01]  /*152d0*/  FFMA.FTZ R25, R36, UR7, R25 ;  /* 0x0000000724197c23 */ /* 0x000fe20008010019 */
[----:B------:R-:W-:Y:S01]  /*152e0*/  VIADD R36, R5, 0xfffffec0 ;  /* 0xfffffec005247836 */ /* 0x000fe20000000000 */
[----:B------:R-:W-:Y:S01]  /*152f0*/  FSEL R23, R23, -INF , !P2 ;  /* 0xff80000017177808 */ /* 0x000fe20005000000 */
[----:B------:R3:W5:Y:S01]  /*15300*/  MUFU.TANH R45, R39 ;  /* 0x00000027002d7308 */ /* 0x0007620000002400 */
[----:B----4-:R-:W-:Y:S01]  /*15310*/  VIADD R38, R5, 0xfffffec1 ;  /* 0xfffffec105267836 */ /* 0x010fe20000000000 */
[----:B------:R-:W-:-:S02]  /*15320*/  FSEL R27, R27, -INF , !P3 ;  /* 0xff8000001b1b7808 */ /* 0x000fc40005800000 */
[----:B------:R-:W-:Y:S01]  /*15330*/  FSEL R41, R25, -INF , !P0 ;  /* 0xff80000019297808 */ /* 0x000fe20004000000 */
[----:B------:R-:W-:Y:S01]  /*15340*/  VIADD R25, R5, 0xfffffec8 ;  /* 0xfffffec805197836 */ /* 0x000fe20000000000 */
[----:B------:R-:W-:Y:S02]  /*15350*/  FSEL R40, R40, -INF , !P1 ;  /* 0xff80000028287808 */ /* 0x000fe40004800000 */
[CC--:B------:R-:W-:Y:S01]  /*15360*/  ISETP.GE.AND P3, PT, R36.reuse, R151.reuse, PT ;  /* 0x000000972400720c */ /* 0x0c0fe20003f66270 */
[----:B------:R4:W-:Y:S01]  /*15370*/  MUFU.TANH R49, R11 ;  /* 0x0000000b00317308 */ /* 0x0009e20000002400 */
[-C--:B------:R-:W-:Y:S02]  /*15380*/  ISETP.GE.AND P0, PT, R36, R130.reuse, PT ;  /* 0x000000822400720c */ /* 0x080fe40003f06270 */
[C---:B------:R-:W-:Y:S02]  /*15390*/  ISETP.GE.AND P2, PT, R38.reuse, R151, PT ;  /* 0x000000972600720c */ /* 0x040fe40003f46270 */
[----:B------:R-:W-:-:S02]  /*153a0*/  ISETP.GE.AND P1, PT, R38, R130, PT ;  /* 0x000000822600720c */ /* 0x000fc40003f26270 */
[----:B------:R-:W-:Y:S01]  /*153b0*/  I2FP.F32.S32 R36, R36 ;  /* 0x0000002400247245 */ /* 0x000fe20000201400 */
[----:B------:R-:W5:Y:S01]  /*153c0*/  MUFU.TANH R34, R34 ;  /* 0x0000002200227308 */ /* 0x000f620000002400 */
[----:B------:R-:W-:-:S03]  /*153d0*/  I2FP.F32.S32 R38, R38 ;  /* 0x0000002600267245 */ /* 0x000fc60000201400 */
[C---:B--2---:R-:W-:Y:S01]  /*153e0*/  FFMA.FTZ R125, R36.reuse, UR7, R125 ;  /* 0x00000007247d7c23 */ /* 0x044fe2000801007d */
[----:B---3--:R-:W-:Y:S01]  /*153f0*/  FFMA.FTZ R39, R36, UR7, R80 ;  /* 0x0000000724277c23 */ /* 0x008fe20008010050 */
[----:B------:R-:W-:Y:S02]  /*15400*/  VIADD R36, R5, 0xfffffec9 ;  /* 0xfffffec905247836 */ /* 0x000fe40000000000 */
[----:B------:R-:W2:Y:S01]  /*15410*/  MUFU.TANH R32, R32 ;  /* 0x0000002000207308 */ /* 0x000ea20000002400 */
[C---:B----4-:R-:W-:Y:S01]  /*15420*/  FFMA.FTZ R11, R38.reuse, UR7, R21 ;  /* 0x00000007260b7c23 */ /* 0x050fe20008010015 */
[----:B-1----:R-:W-:Y:S01]  /*15430*/  FFMA.FTZ R38, R38, UR7, R43 ;  /* 0x0000000726267c23 */ /* 0x002fe2000801002b */
[----:B------:R-:W-:Y:S01]  /*15440*/  FSEL R21, R125, -INF , !P3 ;  /* 0xff8000007d157808 */ /* 0x000fe20005800000 */
[----:B------:R-:W-:Y:S01]  /*15450*/  VIADD R43, R5, 0xfffffed0 ;  /* 0xfffffed0052b7836 */ /* 0x000fe20000000000 */
[----:B------:R-:W-:Y:S02]  /*15460*/  FSEL R39, R39, -INF , !P0 ;  /* 0xff80000027277808 */ /* 0x000fe40004000000 */
[C---:B------:R-:W-:Y:S01]  /*15470*/  ISETP.GE.AND P3, PT, R25.reuse, R151, PT ;  /* 0x000000971900720c */ /* 0x040fe20003f66270 */
[----:B------:R-:W1:Y:S01]  /*15480*/  MUFU.TANH R33, R33 ;  /* 0x0000002100217308 */ /* 0x000e620000002400 */
[----:B------:R-:W-:-:S02]  /*15490*/  ISETP.GE.AND P0, PT, R25, R130, PT ;  /* 0x000000821900720c */ /* 0x000fc40003f06270 */
[----:B------:R-:W-:Y:S02]  /*154a0*/  FSEL R11, R11, -INF , !P2 ;  /* 0xff8000000b0b7808 */ /* 0x000fe40005000000 */
[----:B------:R-:W-:Y:S02]  /*154b0*/  FSEL R38, R38, -INF , !P1 ;  /* 0xff80000026267808 */ /* 0x000fe40004800000 */
[----:B------:R-:W-:Y:S01]  /*154c0*/  I2FP.F32.S32 R25, R25 ;  /* 0x0000001900197245 */ /* 0x000fe20000201400 */
[----:B------:R-:W3:Y:S01]  /*154d0*/  MUFU.TANH R35, R35 ;  /* 0x0000002300237308 */ /* 0x000ee20000002400 */
[C---:B------:R-:W-:Y:S02]  /*154e0*/  ISETP.GE.AND P2, PT, R36.reuse, R151, PT ;  /* 0x000000972400720c */ /* 0x040fe40003f46270 */
[----:B------:R-:W-:Y:S01]  /*154f0*/  ISETP.GE.AND P1, PT, R36, R130, PT ;  /* 0x000000822400720c */ /* 0x000fe20003f26270 */
[----:B-----5:R-:W-:Y:S01]  /*15500*/  FFMA.FTZ R44, R25, UR7, R44 ;  /* 0x00000007192c7c23 */ /* 0x020fe2000801002c */
[----:B------:R-:W-:-:S03]  /*15510*/  I2FP.F32.S32 R36, R36 ;  /* 0x0000002400247245 */ /* 0x000fc60000201400 */
[----:B------:R4:W-:Y:S08]  /*15520*/  MUFU.TANH R47, R9 ;  /* 0x00000009002f7308 */ /* 0x0009f00000002400 */
[----:B------:R-:W5:Y:S08]  /*15530*/  MUFU.TANH R28, R28 ;  /* 0x0000001c001c7308 */ /* 0x000f700000002400 */
[----:B------:R-:W5:Y:S01]  /*15540*/  MUFU.TANH R30, R30 ;  /* 0x0000001e001e7308 */ /* 0x000f620000002400 */
[----:B----4-:R-:W-:Y:S01]  /*15550*/  FFMA.FTZ R9, R25, UR7, R48 ;  /* 0x0000000719097c23 */ /* 0x010fe20008010030 */
[C---:B------:R-:W-:Y:S01]  /*15560*/  FFMA.FTZ R25, R36.reuse, UR7, R37 ;  /* 0x0000000724197c23 */ /* 0x040fe20008010025 */
[----:B------:R-:W-:Y:S01]  /*15570*/  FFMA.FTZ R36, R36, UR7, R45 ;  /* 0x0000000724247c23 */ /* 0x000fe2000801002d */
[C---:B------:R-:W-:Y:S01]  /*15580*/  VIADD R48, R5.reuse, 0xfffffed1 ;  /* 0xfffffed105307836 */ /* 0x040fe20000000000 */
[----:B------:R-:W-:Y:S01]  /*15590*/  FSEL R37, R44, -INF , !P0 ;  /* 0xff8000002c257808 */ /* 0x000fe20004000000 */
[----:B------:R-:W-:Y:S01]  /*155a0*/  VIADD R45, R5, 0xfffffee1 ;  /* 0xfffffee1052d7836 */ /* 0x000fe20000000000 */
[----:B------:R-:W-:Y:S01]  /*155b0*/  FSEL R9, R9, -INF , !P3 ;  /* 0xff80000009097808 */ /* 0x000fe20005800000 */
[----:B------:R-:W4:Y:S01]  /*155c0*/  MUFU.TANH R100, R100 ;  /* 0x0000006400647308 */ /* 0x000f220000002400 */
[----:B------:R-:W-:-:S02]  /*155d0*/  ISETP.GE.AND P3, PT, R43, R151, PT ;  /* 0x000000972b00720c */ /* 0x000fc40003f66270 */
[-C--:B------:R-:W-:Y:S02]  /*155e0*/  ISETP.GE.AND P0, PT, R43, R130.reuse, PT ;  /* 0x000000822b00720c */ /* 0x080fe40003f06270 */
[----:B------:R-:W-:Y:S02]  /*155f0*/  FSEL R25, R25, -INF , !P2 ;  /* 0xff80000019197808 */ /* 0x000fe40005000000 */
[----:B------:R-:W-:Y:S01]  /*15600*/  FSEL R36, R36, -INF , !P1 ;  /* 0xff80000024247808 */ /* 0x000fe20004800000 */
[----:B------:R-:W-:Y:S01]  /*15610*/  MUFU.TANH R92, R92 ;  /* 0x0000005c005c7308 */ /* 0x000fe20000002400 */
[----:B------:R-:W-:Y:S02]  /*15620*/  I2FP.F32.S32 R43, R43 ;  /* 0x0000002b002b7245 */ /* 0x000fe40000201400 */
[C---:B------:R-:W-:Y:S02]  /*15630*/  ISETP.GE.AND P2, PT, R48.reuse, R151, PT ;  /* 0x000000973000720c */ /* 0x040fe40003f46270 */
[----:B------:R-:W-:Y:S01]  /*15640*/  ISETP.GE.AND P1, PT, R48, R130, PT ;  /* 0x000000823000720c */ /* 0x000fe20003f26270 */
[C---:B------:R-:W-:Y:S01]  /*15650*/  FFMA.FTZ R44, R43.reuse, UR7, R34 ;  /* 0x000000072b2c7c23 */ /* 0x040fe20008010022 */
[----:B------:R-:W-:Y:S01]  /*15660*/  I2FP.F32.S32 R48, R48 ;  /* 0x0000003000307245 */ /* 0x000fe20000201400 */
[----:B--2---:R-:W-:Y:S01]  /*15670*/  FFMA.FTZ R121, R43, UR7, R32 ;  /* 0x000000072b797c23 */ /* 0x004fe20008010020 */
[C---:B------:R-:W-:Y:S01]  /*15680*/  VIADD R32, R5.reuse, 0xfffffed9 ;  /* 0xfffffed905207836 */ /* 0x040fe20000000000 */
[----:B------:R-:W-:Y:S01]  /*15690*/  MUFU.TANH R24, R24 ;  /* 0x0000001800187308 */ /* 0x000fe20000002400 */
[----:B------:R-:W-:-:S02]  /*156a0*/  VIADD R43, R5, 0xfffffed8 ;  /* 0xfffffed8052b7836 */ /* 0x000fc40000000000 */
[C---:B-1----:R-:W-:Y:S01]  /*156b0*/  FFMA.FTZ R139, R48.reuse, UR7, R33 ;  /* 0x00000007308b7c23 */ /* 0x042fe20008010021 */
[----:B---3--:R-:W-:Y:S01]  /*156c0*/  FFMA.FTZ R34, R48, UR7, R35 ;  /* 0x0000000730227c23 */ /* 0x008fe20008010023 */
[----:B------:R-:W-:Y:S02]  /*156d0*/  FSEL R121, R121, -INF , !P3 ;  /* 0xff80000079797808 */ /* 0x000fe40005800000 */
[----:B------:R-:W-:Y:S02]  /*156e0*/  I2FP.F32.S32 R33, R43 ;  /* 0x0000002b00217245 */ /* 0x000fe40000201400 */
[----:B------:R-:W-:Y:S01]  /*156f0*/  FSEL R139, R139, -INF , !P2 ;  /* 0xff8000008b8b7808 */ /* 0x000fe20005000000 */
[----:B------:R-:W1:Y:S01]  /*15700*/  MUFU.TANH R26, R26 ;  /* 0x0000001a001a7308 */ /* 0x000e620000002400 */
[----:B------:R-:W-:Y:S01]  /*15710*/  FSEL R34, R34, -INF , !P1 ;  /* 0xff80000022227808 */ /* 0x000fe20004800000 */
[C---:B-----5:R-:W-:Y:S01]  /*15720*/  FFMA.FTZ R28, R33.reuse, UR7, R28 ;  /* 0x00000007211c7c23 */ /* 0x060fe2000801001c */
[C---:B------:R-:W-:Y:S01]  /*15730*/  ISETP.GE.AND P2, PT, R32.reuse, R151, PT ;  /* 0x000000972000720c */ /* 0x040fe20003f46270 */
[----:B------:R-:W-:Y:S01]  /*15740*/  FFMA.FTZ R30, R33, UR7, R30 ;  /* 0x00000007211e7c23 */ /* 0x000fe2000801001e */
[----:B------:R-:W-:-:S02]  /*15750*/  ISETP.GE.AND P1, PT, R32, R130, PT ;  /* 0x000000822000720c */ /* 0x000fc40003f26270 */
[----:B------:R-:W-:Y:S01]  /*15760*/  I2FP.F32.S32 R32, R32 ;  /* 0x0000002000207245 */ /* 0x000fe20000201400 */
[----:B------:R-:W2:Y:S01]  /*15770*/  MUFU.TANH R46, R46 ;  /* 0x0000002e002e7308 */ /* 0x000ea20000002400 */
[----:B------:R-:W-:Y:S02]  /*15780*/  FSEL R35, R44, -INF , !P0 ;  /* 0xff8000002c237808 */ /* 0x000fe40004000000 */
[C---:B------:R-:W-:Y:S01]  /*15790*/  ISETP.GE.AND P3, PT, R43.reuse, R151, PT ;  /* 0x000000972b00720c */ /* 0x040fe20003f66270 */
[C---:B------:R-:W-:Y:S01]  /*157a0*/  FFMA.FTZ R49, R32.reuse, UR7, R49 ;  /* 0x0000000720317c23 */ /* 0x040fe20008010031 */
[----:B------:R-:W-:Y:S01]  /*157b0*/  ISETP.GE.AND P0, PT, R43, R130, PT ;  /* 0x000000822b00720c */ /* 0x000fe20003f06270 */
[----:B------:R-:W-:Y:S01]  /*157c0*/  FFMA.FTZ R32, R32, UR7, R47 ;  /* 0x0000000720207c23 */ /* 0x000fe2000801002f */
[C---:B------:R-:W-:Y:S01]  /*157d0*/  VIADD R43, R5.reuse, 0xfffffee0 ;  /* 0xfffffee0052b7836 */ /* 0x040fe20000000000 */
[----:B------:R-:W-:Y:S01]  /*157e0*/  FSEL R141, R28, -INF , !P3 ;  /* 0xff8000001c8d7808 */ /* 0x000fe20005800000 */
[----:B------:R-:W-:Y:S01]  /*157f0*/  MUFU.TANH R22, R22 ;  /* 0x0000001600167308 */ /* 0x000fe20000002400 */
[----:B------:R-:W-:Y:S01]  /*15800*/  FSEL R33, R30, -INF , !P0 ;  /* 0xff8000001e217808 */ /* 0x000fe20004000000 */
[----:B------:R-:W-:Y:S01]  /*15810*/  VIADD R47, R5, 0xfffffee8 ;  /* 0xfffffee8052f7836 */ /* 0x000fe20000000000 */
[----:B------:R-:W-:-:S02]  /*15820*/  FSEL R155, R49, -INF , !P2 ;  /* 0xff800000319b7808 */ /* 0x000fc40005000000 */
[----:B------:R-:W-:Y:S02]  /*15830*/  FSEL R32, R32, -INF , !P1 ;  /* 0xff80000020207808 */ /* 0x000fe40004800000 */
[CC--:B------:R-:W-:Y:S01]  /*15840*/  ISETP.GE.AND P3, PT, R43.reuse, R151.reuse, PT ;  /* 0x000000972b00720c */ /* 0x0c0fe20003f66270 */
[----:B------:R-:W3:Y:S01]  /*15850*/  MUFU.TANH R20, R20 ;  /* 0x0000001400147308 */ /* 0x000ee20000002400 */
[-C--:B------:R-:W-:Y:S02]  /*15860*/  ISETP.GE.AND P0, PT, R43, R130.reuse, PT ;  /* 0x000000822b00720c */ /* 0x080fe40003f06270 */
[C---:B------:R-:W-:Y:S02]  /*15870*/  ISETP.GE.AND P2, PT, R45.reuse, R151, PT ;  /* 0x000000972d00720c */ /* 0x040fe40003f46270 */
[----:B------:R-:W-:Y:S02]  /*15880*/  ISETP.GE.AND P1, PT, R45, R130, PT ;  /* 0x000000822d00720c */ /* 0x000fe40003f26270 */
[----:B------:R-:W-:Y:S01]  /*15890*/  I2FP.F32.S32 R43, R43 ;  /* 0x0000002b002b7245 */ /* 0x000fe20000201400 */
[----:B------:R-:W5:Y:S01]  /*158a0*/  MUFU.TANH R84, R84 ;  /* 0x0000005400547308 */ /* 0x000f620000002400 */
[----:B------:R-:W-:-:S03]  /*158b0*/  I2FP.F32.S32 R45, R45 ;  /* 0x0000002d002d7245 */ /* 0x000fc60000201400 */
[C---:B----4-:R-:W-:Y:S01]  /*158c0*/  FFMA.FTZ R100, R43.reuse, UR7, R100 ;  /* 0x000000072b647c23 */ /* 0x050fe20008010064 */
[----:B-1----:R-:W-:Y:S01]  /*158d0*/  FFMA.FTZ R43, R43, UR7, R26 ;  /* 0x000000072b2b7c23 */ /* 0x002fe2000801001a */
[C---:B------:R-:W-:Y:S01]  /*158e0*/  FFMA.FTZ R92, R45.reuse, UR7, R92 ;  /* 0x000000072d5c7c23 */ /* 0x040fe2000801005c */
[----:B------:R-:W-:Y:S01]  /*158f0*/  FFMA.FTZ R24, R45, UR7, R24 ;  /* 0x000000072d187c23 */ /* 0x000fe20008010018 */
[----:B------:R-:W-:Y:S01]  /*15900*/  VIADD R45, R5, 0xfffffee9 ;  /* 0xfffffee9052d7836 */ /* 0x000fe20000000000 */
[----:B------:R-:W-:Y:S01]  /*15910*/  FSEL R153, R100, -INF , !P3 ;  /* 0xff80000064997808 */ /* 0x000fe20005800000 */
[----:B------:R-:W1:Y:S01]  /*15920*/  MUFU.TANH R16, R16 ;  /* 0x0000001000107308 */ /* 0x000e620000002400 */
[----:B------:R-:W-:Y:S02]  /*15930*/  FSEL R143, R92, -INF , !P2 ;  /* 0xff8000005c8f7808 */ /* 0x000fe40005000000 */
[----:B------:R-:W-:Y:S01]  /*15940*/  FSEL R44, R24, -INF , !P1 ;  /* 0xff800000182c7808 */ /* 0x000fe20004800000 */
[----:B------:R-:W-:Y:S01]  /*15950*/  FMUL.FTZ R24, R19, UR4 ;  /* 0x0000000413187c20 */ /* 0x000fe20008410000 */
[----:B------:R-:W-:-:S02]  /*15960*/  FSEL R43, R43, -INF , !P0 ;  /* 0xff8000002b2b7808 */ /* 0x000fc40004000000 */
[CC--:B------:R-:W-:Y:S01]  /*15970*/  ISETP.GE.AND P2, PT, R45.reuse, R151.reuse, PT ;  /* 0x000000972d00720c */ /* 0x0c0fe20003f46270 */
[----:B------:R-:W4:Y:S01]  /*15980*/  MUFU.TANH R18, R18 ;  /* 0x0000001200127308 */ /* 0x000f220000002400 */
[-C--:B------:R-:W-:Y:S02]  /*15990*/  ISETP.GE.AND P1, PT, R45, R130.reuse, PT ;  /* 0x000000822d00720c */ /* 0x080fe40003f26270 */
[C---:B------:R-:W-:Y:S02]  /*159a0*/  ISETP.GE.AND P3, PT, R47.reuse, R151, PT ;  /* 0x000000972f00720c */ /* 0x040fe40003f66270 */
[----:B------:R-:W-:Y:S02]  /*159b0*/  ISETP.GE.AND P0, PT, R47, R130, PT ;  /* 0x000000822f00720c */ /* 0x000fe40003f06270 */
[----:B------:R-:W-:Y:S01]  /*159c0*/  I2FP.F32.S32 R45, R45 ;  /* 0x0000002d002d7245 */ /* 0x000fe20000201400 */
[----:B------:R-:W4:Y:S01]  /*159d0*/  MUFU.TANH R17, R17 ;  /* 0x0000001100117308 */ /* 0x000f220000002400 */
[----:B------:R-:W-:-:S03]  /*159e0*/  I2FP.F32.S32 R47, R47 ;  /* 0x0000002f002f7245 */ /* 0x000fc60000201400 */
[C---:B--2---:R-:W-:Y:S01]  /*159f0*/  FFMA.FTZ R103, R45.reuse, UR7, R46 ;  /* 0x000000072d677c23 */ /* 0x044fe2000801002e */
[----:B---3--:R-:W-:Y:S01]  /*15a00*/  FFMA.FTZ R45, R45, UR7, R20 ;  /* 0x000000072d2d7c23 */ /* 0x008fe20008010014 */
[C---:B------:R-:W-:Y:S01]  /*15a10*/  FFMA.FTZ R19, R47.reuse, UR7, R22 ;  /* 0x000000072f137c23 */ /* 0x040fe20008010016 */
[----:B-----5:R-:W-:Y:S01]  /*15a20*/  FFMA.FTZ R84, R47, UR7, R84 ;  /* 0x000000072f547c23 */ /* 0x020fe20008010054 */
[----:B------:R-:W2:Y:S01]  /*15a30*/  MUFU.TANH R20, R24 ;  /* 0x0000001800147308 */ /* 0x000ea20000002400 */
[----:B------:R-:W-:Y:S01]  /*15a40*/  VIADD R47, R5, 0xfffffef0 ;  /* 0xfffffef0052f7836 */ /* 0x000fe20000000000 */
[----:B------:R-:W-:Y:S01]  /*15a50*/  FSEL R103, R103, -INF , !P2 ;  /* 0xff80000067677808 */ /* 0x000fe20005000000 */
[----:B------:R-:W-:Y:S01]  /*15a60*/  VIADD R22, R5, 0xfffffef1 ;  /* 0xfffffef105167836 */ /* 0x000fe20000000000 */
[----:B------:R-:W-:Y:S01]  /*15a70*/  FSEL R46, R19, -INF , !P0 ;  /* 0xff800000132e7808 */ /* 0x000fe20004000000 */
[----:B------:R-:W-:Y:S01]  /*15a80*/  FMUL.FTZ R19, R69, UR4 ;  /* 0x0000000445137c20 */ /* 0x000fe20008410000 */
[----:B------:R-:W-:Y:S01]  /*15a90*/  FSEL R133, R84, -INF , !P3 ;  /* 0xff80000054857808 */ /* 0x000fe20005800000 */
[----:B------:R-:W-:Y:S01]  /*15aa0*/  VIADD R69, R5, 0xfffffe68 ;  /* 0xfffffe6805457836 */ /* 0x000fe20000000000 */
[C---:B------:R-:W-:Y:S01]  /*15ab0*/  ISETP.GE.AND P3, PT, R47.reuse, R151, PT ;  /* 0x000000972f00720c */ /* 0x040fe20003f66270 */
[----:B------:R-:W-:Y:S01]  /*15ac0*/  MUFU.TANH R76, R76 ;  /* 0x0000004c004c7308 */ /* 0x000fe20000002400 */
[----:B------:R-:W-:-:S02]  /*15ad0*/  ISETP.GE.AND P0, PT, R47, R130, PT ;  /* 0x000000822f00720c */ /* 0x000fc40003f06270 */
[----:B------:R-:W-:Y:S02]  /*15ae0*/  FSEL R45, R45, -INF , !P1 ;  /* 0xff8000002d2d7808 */ /* 0x000fe40004800000 */
[----:B------:R-:W-:Y:S02]  /*15af0*/  I2FP.F32.S32 R47, R47 ;  /* 0x0000002f002f7245 */ /* 0x000fe40000201400 */
[CC--:B------:R-:W-:Y:S01]  /*15b00*/  ISETP.GE.AND P2, PT, R22.reuse, R151.reuse, PT ;  /* 0x000000971600720c */ /* 0x0c0fe20003f46270 */
[----:B------:R-:W3:Y:S01]  /*15b10*/  MUFU.TANH R19, R19 ;  /* 0x0000001300137308 */ /* 0x000ee20000002400 */
[----:B------:R-:W-:Y:S01]  /*15b20*/  ISETP.GE.AND P1, PT, R22, R130, PT ;  /* 0x000000821600720c */ /* 0x000fe20003f26270 */
[C---:B-1----:R-:W-:Y:S01]  /*15b30*/  FFMA.FTZ R16, R47.reuse, UR7, R16 ;  /* 0x000000072f107c23 */ /* 0x042fe20008010010 */
[----:B------:R-:W-:Y:S01]  /*15b40*/  I2FP.F32.S32 R22, R22 ;  /* 0x0000001600167245 */ /* 0x000fe20000201400 */
[----:B----4-:R-:W-:Y:S01]  /*15b50*/  FFMA.FTZ R48, R47, UR7, R18 ;  /* 0x000000072f307c23 */ /* 0x010fe20008010012 */
[----:B------:R-:W-:Y:S01]  /*15b60*/  ISETP.GE.AND P4, PT, R69, R151, PT ;  /* 0x000000974500720c */ /* 0x000fe20003f86270 */
[C---:B------:R-:W-:Y:S01]  /*15b70*/  VIADD R18, R5.reuse, 0xfffffe69 ;  /* 0xfffffe6905127836 */ /* 0x040fe20000000000 */
[----:B------:R-:W-:Y:S01]  /*15b80*/  FSEL R50, R16, -INF , !P3 ;  /* 0xff80000010327808 */ /* 0x000fe20005800000 */
[C---:B------:R-:W-:Y:S01]  /*15b90*/  FFMA.FTZ R49, R22.reuse, UR7, R17 ;  /* 0x0000000716317c23 */ /* 0x040fe20008010011 */
[----:B--2---:R-:W-:Y:S01]  /*15ba0*/  FFMA.FTZ R47, R22, UR7, R20 ;  /* 0x00000007162f7c23 */ /* 0x004fe20008010014 */
[C---:B------:R-:W-:Y:S01]  /*15bb0*/  VIADD R22, R5.reuse, 0xfffffe89 ;  /* 0xfffffe8905167836 */ /* 0x040fe20000000000 */
[----:B------:R1:W2:Y:S01]  /*15bc0*/  MUFU.TANH R17, R71 ;  /* 0x0000004700117308 */ /* 0x0002a20000002400 */
[----:B------:R-:W-:Y:S01]  /*15bd0*/  FSEL R48, R48, -INF , !P0 ;  /* 0xff80000030307808 */ /* 0x000fe20004000000 */
[----:B------:R-:W-:Y:S01]  /*15be0*/  VIADD R24, R5, 0xfffffe81 ;  /* 0xfffffe8105187836 */ /* 0x000fe20000000000 */
[----:B------:R-:W-:-:S02]  /*15bf0*/  FSEL R47, R47, -INF , !P1 ;  /* 0xff8000002f2f7808 */ /* 0x000fc40004800000 */
[----:B------:R-:W-:Y:S02]  /*15c00*/  I2FP.F32.S32 R20, R22 ;  /* 0x0000001600147245 */ /* 0x000fe40000201400 */
[-C--:B------:R-:W-:Y:S01]  /*15c10*/  ISETP.GE.AND P1, PT, R69, R130.reuse, PT ;  /* 0x000000824500720c */ /* 0x080fe20003f26270 */
[----:B------:R4:W-:Y:S01]  /*15c20*/  MUFU.TANH R16, R77 ;  /* 0x0000004d00107308 */ /* 0x0009e20000002400 */
[----:B------:R-:W-:Y:S01]  /*15c30*/  ISETP.GE.AND P3, PT, R22, R151, PT ;  /* 0x000000971600720c */ /* 0x000fe20003f66270 */
[----:B---3--:R-:W-:Y:S01]  /*15c40*/  FFMA.FTZ R19, R20, UR7, R19 ;  /* 0x0000000714137c23 */ /* 0x008fe20008010013 */
[----:B------:R-:W-:Y:S01]  /*15c50*/  VIADD R20, R5, 0xfffffe70 ;  /* 0xfffffe7005147836 */ /* 0x000fe20000000000 */
[----:B------:R-:W-:Y:S02]  /*15c60*/  ISETP.GE.AND P0, PT, R22, R130, PT ;  /* 0x000000821600720c */ /* 0x000fe40003f06270 */
[----:B------:R-:W-:Y:S02]  /*15c70*/  I2FP.F32.S32 R22, R22 ;  /* 0x0000001600167245 */ /* 0x000fe40000201400 */
[----:B------:R-:W-:Y:S01]  /*15c80*/  I2FP.F32.S32 R97, R18 ;  /* 0x0000001200617245 */ /* 0x000fe20000201400 */
[----:B------:R-:W3:Y:S01]  /*15c90*/  MUFU.TANH R78, R78 ;  /* 0x0000004e004e7308 */ /* 0x000ee20000002400 */
[-C--:B-1----:R-:W-:Y:S01]  /*15ca0*/  I2FP.F32.S32 R71, R69.reuse ;  /* 0x0000004500477245 */ /* 0x082fe20000201400 */
[----:B--2---:R-:W-:Y:S01]  /*15cb0*/  FFMA.FTZ R22, R22, UR7, R17 ;  /* 0x0000000716167c23 */ /* 0x004fe20008010011 */
[----:B------:R-:W-:Y:S01]  /*15cc0*/  I2FP.F32.S32 R69, R69 ;  /* 0x0000004500457245 */ /* 0x000fe20000201400 */
[----:B------:R-:W-:Y:S01]  /*15cd0*/  FFMA.FTZ R58, R97, UR7, R58 ;  /* 0x00000007613a7c23 */ /* 0x000fe2000801003a */
[----:B------:R-:W-:Y:S01]  /*15ce0*/  FSEL R17, R19, -INF , !P3 ;  /* 0xff80000013117808 */ /* 0x000fe20005800000 */
[----:B------:R-:W-:Y:S01]  /*15cf0*/  FFMA.FTZ R52, R71, UR7, R52 ;  /* 0x0000000747347c23 */ /* 0x000fe20008010034 */
[-C--:B------:R-:W-:Y:S01]  /*15d00*/  I2FP.F32.S32 R71, R20.reuse ;  /* 0x0000001400477245 */ /* 0x080fe20000201400 */
[----:B------:R-:W-:Y:S01]  /*15d10*/  FFMA.FTZ R56, R69, UR7, R56 ;  /* 0x0000000745387c23 */ /* 0x000fe20008010038 */
[----:B----4-:R-:W-:Y:S01]  /*15d20*/  I2FP.F32.S32 R77, R20 ;  /* 0x00000014004d7245 */ /* 0x010fe20000201400 */
[----:B------:R-:W1:Y:S01]  /*15d30*/  MUFU.TANH R83, R83 ;  /* 0x0000005300537308 */ /* 0x000e620000002400 */
[----:B------:R-:W-:Y:S01]  /*15d40*/  I2FP.F32.S32 R69, R18 ;  /* 0x0000001200457245 */ /* 0x000fe20000201400 */
[----:B------:R-:W-:Y:S01]  /*15d50*/  FFMA.FTZ R62, R71, UR7, R62 ;  /* 0x00000007473e7c23 */ /* 0x000fe2000801003e */
[----:B------:R-:W-:Y:S01]  /*15d60*/  FSEL R202, R56, -INF , !P1 ;  /* 0xff80000038ca7808 */ /* 0x000fe20004800000 */
[----:B------:R-:W-:Y:S01]  /*15d70*/  FFMA.FTZ R60, R77, UR7, R60 ;  /* 0x000000074d3c7c23 */ /* 0x000fe2000801003c */
[C---:B------:R-:W-:Y:S01]  /*15d80*/  ISETP.GE.AND P3, PT, R20.reuse, R151, PT ;  /* 0x000000971400720c */ /* 0x040fe20003f66270 */
[----:B------:R-:W-:Y:S01]  /*15d90*/  FFMA.FTZ R54, R69, UR7, R54 ;  /* 0x0000000745367c23 */ /* 0x000fe20008010036 */
[----:B------:R-:W-:Y:S01]  /*15da0*/  ISETP.GE.AND P1, PT, R20, R130, PT ;  /* 0x000000821400720c */ /* 0x000fe20003f26270 */
[----:B------:R-:W-:Y:S01]  /*15db0*/  VIADD R20, R5, 0xfffffe78 ;  /* 0xfffffe7805147836 */ /* 0x000fe20000000000 */
[----:B------:R-:W-:Y:S01]  /*15dc0*/  FSEL R69, R60, -INF , !P3 ;  /* 0xff8000003c457808 */ /* 0x000fe20005800000 */
[----:B------:R-:W-:Y:S01]  /*15dd0*/  MUFU.TANH R74, R74 ;  /* 0x0000004a004a7308 */ /* 0x000fe20000002400 */
[----:B------:R-:W-:-:S02]  /*15de0*/  FSEL R196, R62, -INF , !P1 ;  /* 0xff8000003ec47808 */ /* 0x000fc40004800000 */
[CC--:B------:R-:W-:Y:S02]  /*15df0*/  ISETP.GE.AND P3, PT, R20.reuse, R151.reuse, PT ;  /* 0x000000971400720c */ /* 0x0c0fe40003f66270 */
[----:B------:R-:W-:Y:S02]  /*15e00*/  ISETP.GE.AND P1, PT, R20, R130, PT ;  /* 0x000000821400720c */ /* 0x000fe40003f26270 */
[-C--:B------:R-:W-:Y:S01]  /*15e10*/  I2FP.F32.S32 R71, R20.reuse ;  /* 0x0000001400477245 */ /* 0x080fe20000201400 */
[----:B------:R-:W-:Y:S01]  /*15e20*/  MUFU.TANH R72, R72 ;  /* 0x0000004800487308 */ /* 0x000fe20000002400 */
[----:B------:R-:W-:Y:S02]  /*15e30*/  I2FP.F32.S32 R97, R20 ;  /* 0x0000001400617245 */ /* 0x000fe40000201400 */
[----:B------:R-:W-:Y:S01]  /*15e40*/  FSEL R49, R49, -INF , !P2 ;  /* 0xff80000031317808 */ /* 0x000fe20005000000 */
[----:B------:R-:W-:Y:S01]  /*15e50*/  FFMA.FTZ R71, R71, UR7, R76 ;  /* 0x0000000747477c23 */ /* 0x000fe2000801004c */
[----:B------:R-:W-:Y:S01]  /*15e60*/  FSEL R142, R22, -INF , !P0 ;  /* 0xff800000168e7808 */ /* 0x000fe20004000000 */
[----:B---3--:R-:W-:Y:S01]  /*15e70*/  FFMA.FTZ R78, R97, UR7, R78 ;  /* 0x00000007614e7c23 */ /* 0x008fe2000801004e */
[C---:B------:R-:W-:Y:S01]  /*15e80*/  ISETP.GE.AND P2, PT, R18.reuse, R151, PT ;  /* 0x000000971200720c */ /* 0x040fe20003f46270 */
[----:B------:R2:W3:Y:S01]  /*15e90*/  MUFU.TANH R20, R75 ;  /* 0x0000004b00147308 */ /* 0x0004e20000002400 */
[----:B------:R-:W-:Y:S01]  /*15ea0*/  ISETP.GE.AND P0, PT, R18, R130, PT ;  /* 0x000000821200720c */ /* 0x000fe20003f06270 */
[----:B------:R-:W-:Y:S01]  /*15eb0*/  VIADD R18, R5, 0xfffffe71 ;  /* 0xfffffe7105127836 */ /* 0x000fe20000000000 */
[----:B------:R-:W-:-:S02]  /*15ec0*/  FSEL R77, R58, -INF , !P2 ;  /* 0xff8000003a4d7808 */ /* 0x000fc40005000000 */
[----:B------:R-:W-:Y:S02]  /*15ed0*/  FSEL R200, R54, -INF , !P0 ;  /* 0xff80000036c87808 */ /* 0x000fe40004000000 */
[C---:B------:R-:W-:Y:S01]  /*15ee0*/  ISETP.GE.AND P2, PT, R18.reuse, R151, PT ;  /* 0x000000971200720c */ /* 0x040fe20003f46270 */
[----:B------:R-:W-:Y:S01]  /*15ef0*/  MUFU.TANH R73, R73 ;  /* 0x0000004900497308 */ /* 0x000fe20000002400 */
[----:B------:R-:W-:Y:S02]  /*15f00*/  ISETP.GE.AND P0, PT, R18, R130, PT ;  /* 0x000000821200720c */ /* 0x000fe40003f06270 */
[-C--:B------:R-:W-:Y:S02]  /*15f10*/  I2FP.F32.S32 R22, R18.reuse ;  /* 0x0000001200167245 */ /* 0x080fe40000201400 */
[----:B------:R-:W-:Y:S02]  /*15f20*/  I2FP.F32.S32 R18, R18 ;  /* 0x0000001200127245 */ /* 0x000fe40000201400 */
[----:B------:R-:W-:Y:S01]  /*15f30*/  FSEL R188, R78, -INF , !P1 ;  /* 0xff8000004ebc7808 */ /* 0x000fe20004800000 */
[----:B------:R-:W-:Y:S01]  /*15f40*/  FFMA.FTZ R22, R22, UR7, R53 ;  /* 0x0000000716167c23 */ /* 0x000fe20008010035 */
[----:B--2---:R-:W-:Y:S01]  /*15f50*/  FSEL R75, R71, -INF , !P3 ;  /* 0xff800000474b7808 */ /* 0x004fe20005800000 */
[----:B-1----:R-:W-:Y:S01]  /*15f60*/  FFMA.FTZ R18, R18, UR7, R83 ;  /* 0x0000000712127c23 */ /* 0x002fe20008010053 */
[----:B------:R-:W-:Y:S01]  /*15f70*/  I2FP.F32.S32 R71, R24 ;  /* 0x0000001800477245 */ /* 0x000fe20000201400 */
[----:B------:R-:W-:Y:S01]  /*15f80*/  VIADD R53, R5, 0xfffffe80 ;  /* 0xfffffe8005357836 */ /* 0x000fe20000000000 */
[----:B------:R-:W-:Y:S01]  /*15f90*/  ISETP.GE.AND P1, PT, R24, R130, PT ;  /* 0x000000821800720c */ /* 0x000fe20003f26270 */
[----:B------:R-:W-:Y:S01]  /*15fa0*/  MUFU.TANH R68, R68 ;  /* 0x0000004400447308 */ /* 0x000fe20000002400 */
[----:B------:R-:W-:Y:S01]  /*15fb0*/  FSEL R19, R52, -INF , !P4 ;  /* 0xff80000034137808 */ /* 0x000fe20006000000 */
[----:B---3--:R-:W-:Y:S01]  /*15fc0*/  FFMA.FTZ R182, R71, UR7, R20 ;  /* 0x0000000747b67c23 */ /* 0x008fe20008010014 */
[----:B------:R-:W-:Y:S01]  /*15fd0*/  VIADD R20, R5, 0xfffffe90 ;  /* 0xfffffe9005147836 */ /* 0x000fe20000000000 */
[----:B------:R-:W-:-:S02]  /*15fe0*/  FSEL R197, R22, -INF , !P2 ;  /* 0xff80000016c57808 */ /* 0x000fc40005000000 */
[----:B------:R-:W-:Y:S01]  /*15ff0*/  FSEL R194, R18, -INF , !P0 ;  /* 0xff80000012c27808 */ /* 0x000fe20004000000 */
[----:B------:R-:W-:Y:S01]  /*16000*/  FMUL.FTZ R18, R64, UR4 ;  /* 0x0000000440127c20 */ /* 0x000fe20008410000 */
[----:B------:R-:W-:Y:S01]  /*16010*/  FSEL R182, R182, -INF , !P1 ;  /* 0xff800000b6b67808 */ /* 0x000fe20004800000 */
[----:B------:R-:W1:Y:S01]  /*16020*/  MUFU.TANH R66, R66 ;  /* 0x0000004200427308 */ /* 0x000e620000002400 */
[CC--:B------:R-:W-:Y:S02]  /*16030*/  ISETP.GE.AND P4, PT, R20.reuse, R151.reuse, PT ;  /* 0x000000971400720c */ /* 0x0c0fe40003f86270 */
[----:B------:R-:W-:Y:S02]  /*16040*/  ISETP.GE.AND P1, PT, R20, R130, PT ;  /* 0x000000821400720c */ /* 0x000fe40003f26270 */
[-C--:B------:R-:W-:Y:S02]  /*16050*/  I2FP.F32.S32 R97, R20.reuse ;  /* 0x0000001400617245 */ /* 0x080fe40000201400 */
[----:B------:R-:W-:Y:S01]  /*16060*/  I2FP.F32.S32 R99, R20 ;  /* 0x0000001400637245 */ /* 0x000fe20000201400 */
[----:B------:R-:W-:Y:S01]  /*16070*/  FMUL.FTZ R20, R15, UR4 ;  /* 0x000000040f147c20 */ /* 0x000fe20008410000 */
[C---:B------:R-:W-:Y:S01]  /*16080*/  ISETP.GE.AND P2, PT, R53.reuse, R151, PT ;  /* 0x000000973500720c */ /* 0x040fe20003f46270 */
[----:B------:R-:W2:Y:S01]  /*16090*/  MUFU.TANH R70, R70 ;  /* 0x0000004600467308 */ /* 0x000ea20000002400 */
[----:B------:R-:W-:-:S02]  /*160a0*/  ISETP.GE.AND P0, PT, R53, R130, PT ;  /* 0x000000823500720c */ /* 0x000fc40003f06270 */
[-C--:B------:R-:W-:Y:S02]  /*160b0*/  I2FP.F32.S32 R83, R53.reuse ;  /* 0x0000003500537245 */ /* 0x080fe40000201400 */
[----:B------:R-:W-:Y:S02]  /*160c0*/  I2FP.F32.S32 R53, R53 ;  /* 0x0000003500357245 */ /* 0x000fe40000201400 */
[----:B------:R-:W-:Y:S01]  /*160d0*/  ISETP.GE.AND P3, PT, R24, R151, PT ;  /* 0x000000971800720c */ /* 0x000fe20003f66270 */
[----:B------:R-:W3:Y:S01]  /*160e0*/  MUFU.TANH R20, R20 ;  /* 0x0000001400147308 */ /* 0x000ee20000002400 */
[----:B------:R-:W-:Y:S01]  /*160f0*/  I2FP.F32.S32 R22, R24 ;  /* 0x0000001800167245 */ /* 0x000fe20000201400 */
[----:B------:R-:W-:Y:S01]  /*16100*/  FFMA.FTZ R53, R53, UR7, R74 ;  /* 0x0000000735357c23 */ /* 0x000fe2000801004a */
[----:B------:R-:W-:Y:S02]  /*16110*/  VIADD R24, R5, 0xfffffe88 ;  /* 0xfffffe8805187836 */ /* 0x000fe40000000000 */
[----:B------:R-:W-:Y:S01]  /*16120*/  FFMA.FTZ R72, R83, UR7, R72 ;  /* 0x0000000753487c23 */ /* 0x000fe20008010048 */
[----:B-1----:R-:W-:Y:S01]  /*16130*/  FFMA.FTZ R66, R99, UR7, R66 ;  /* 0x0000000763427c23 */ /* 0x002fe20008010042 */
[----:B------:R-:W-:Y:S01]  /*16140*/  FFMA.FTZ R22, R22, UR7, R73 ;  /* 0x0000000716167c23 */ /* 0x000fe20008010049 */
[----:B------:R-:W-:Y:S01]  /*16150*/  FSEL R184, R53, -INF , !P0 ;  /* 0xff80000035b87808 */ /* 0x000fe20004000000 */
[----:B------:R-:W1:Y:S01]  /*16160*/  MUFU.TANH R18, R18 ;  /* 0x0000001200127308 */ /* 0x000e620000002400 */
[----:B------:R-:W-:-:S02]  /*16170*/  I2FP.F32.S32 R83, R24 ;  /* 0x0000001800537245 */ /* 0x000fc40000201400 */
[----:B------:R-:W-:Y:S02]  /*16180*/  I2FP.F32.S32 R53, R24 ;  /* 0x0000001800357245 */ /* 0x000fe40000201400 */
[----:B------:R-:W-:Y:S01]  /*16190*/  FSEL R73, R72, -INF , !P2 ;  /* 0xff80000048497808 */ /* 0x000fe20005000000 */
[----:B------:R-:W-:Y:S01]  /*161a0*/  FFMA.FTZ R15, R83, UR7, R68 ;  /* 0x00000007530f7c23 */ /* 0x000fe20008010044 */
[CC--:B------:R-:W-:Y:S01]  /*161b0*/  ISETP.GE.AND P2, PT, R24.reuse, R151.reuse, PT ;  /* 0x000000971800720c */ /* 0x0c0fe20003f46270 */
[----:B------:R-:W4:Y:S01]  /*161c0*/  MUFU.TANH R12, R12 ;  /* 0x0000000c000c7308 */ /* 0x000f220000002400 */
[----:B------:R-:W-:Y:S01]  /*161d0*/  ISETP.GE.AND P0, PT, R24, R130, PT ;  /* 0x000000821800720c */ /* 0x000fe20003f06270 */
[----:B--2---:R-:W-:Y:S01]  /*161e0*/  FFMA.FTZ R53, R53, UR7, R70 ;  /* 0x0000000735357c23 */ /* 0x004fe20008010046 */
[----:B------:R-:W-:Y:S01]  /*161f0*/  FSEL R71, R22, -INF , !P3 ;  /* 0xff80000016477808 */ /* 0x000fe20005800000 */
[----:B------:R-:W-:Y:S01]  /*16200*/  VIADD R24, R5, 0xfffffe79 ;  /* 0xfffffe7905187836 */ /* 0x000fe20000000000 */
[----:B------:R-:W-:Y:S01]  /*16210*/  FSEL R15, R15, -INF , !P2 ;  /* 0xff8000000f0f7808 */ /* 0x000fe20005000000 */
[----:B------:R-:W-:Y:S01]  /*16220*/  VIADD R22, R5, 0xfffffef8 ;  /* 0xfffffef805167836 */ /* 0x000fe20000000000 */
[----:B------:R-:W-:Y:S01]  /*16230*/  FSEL R140, R66, -INF , !P1 ;  /* 0xff800000428c7808 */ /* 0x000fe20004800000 */
[----:B------:R-:W2:Y:S01]  /*16240*/  MUFU.TANH R14, R14 ;  /* 0x0000000e000e7308 */ /* 0x000ea20000002400 */
[----:B---3--:R-:W-:Y:S01]  /*16250*/  FFMA.FTZ R20, R13, UR7, R20 ;  /* 0x000000070d147c23 */ /* 0x008fe20008010014 */
[----:B------:R-:W-:Y:S01]  /*16260*/  FSEL R156, R53, -INF , !P0 ;  /* 0xff800000359c7808 */ /* 0x000fe20004000000 */
[----:B-1----:R-:W-:Y:S01]  /*16270*/  FFMA.FTZ R18, R97, UR7, R18 ;  /* 0x0000000761127c23 */ /* 0x002fe20008010012 */
[----:B------:R-:W-:-:S02]  /*16280*/  ISETP.GE.AND P2, PT, R24, R151, PT ;  /* 0x000000971800720c */ /* 0x000fc40003f46270 */
[----:B------:R-:W-:Y:S02]  /*16290*/  ISETP.GE.AND P1, PT, R24, R130, PT ;  /* 0x000000821800720c */ /* 0x000fe40003f26270 */
[----:B------:R-:W1:Y:S01]  /*162a0*/  MUFU.TANH R79, R79 ;  /* 0x0000004f004f7308 */ /* 0x000e620000002400 */
[----:B------:R-:W-:Y:S02]  /*162b0*/  I2FP.F32.S32 R13, R24 ;  /* 0x00000018000d7245 */ /* 0x000fe40000201400 */
[-C--:B------:R-:W-:Y:S02]  /*162c0*/  I2FP.F32.S32 R53, R22.reuse ;  /* 0x0000001600357245 */ /* 0x080fe40000201400 */
[----:B------:R-:W-:Y:S01]  /*162d0*/  I2FP.F32.S32 R83, R22 ;  /* 0x0000001600537245 */ /* 0x000fe20000201400 */
[----:B------:R-:W-:Y:S01]  /*162e0*/  FFMA.FTZ R13, R13, UR7, R16 ;  /* 0x000000070d0d7c23 */ /* 0x000fe20008010010 */
[----:B------:R-:W-:Y:S01]  /*162f0*/  I2FP.F32.S32 R24, R24 ;  /* 0x0000001800187245 */ /* 0x000fe20000201400 */
[----:B----4-:R-:W-:Y:S01]  /*16300*/  FFMA.FTZ R12, R53, UR7, R12 ;  /* 0x00000007350c7c23 */ /* 0x010fe2000801000c */
[----:B------:R-:W-:Y:S01]  /*16310*/  BAR.SYNC.DEFER_BLOCKING 0x0 ;  /* 0x0000000000007b1d */ /* 0x000fe20000010000 */
[----:B--2---:R-:W-:Y:S01]  /*16320*/  FFMA.FTZ R14, R83, UR7, R14 ;  /* 0x00000007530e7c23 */ /* 0x004fe2000801000e */
[----:B------:R-:W-:-:S02]  /*16330*/  ISETP.GE.AND P3, PT, R22, R151, PT ;  /* 0x000000971600720c */ /* 0x000fc40003f66270 */
[----:B------:R-:W-:Y:S02]  /*16340*/  ISETP.GE.AND P0, PT, R22, R130, PT ;  /* 0x000000821600720c */ /* 0x000fe40003f06270 */
[----:B------:R-:W-:Y:S01]  /*16350*/  FSEL R5, R18, -INF , !P4 ;  /* 0xff80000012057808 */ /* 0x000fe20006000000 */
[----:B-1----:R-:W-:Y:S01]  /*16360*/  FFMA.FTZ R24, R24, UR7, R79 ;  /* 0x0000000718187c23 */ /* 0x002fe2000801004f */
        /* <DEDUP_REMOVED lines=40> */
[-C--:B------:R-:W-:Y:S02]  /*165f0*/  ISETP.GE.U32.AND P4, PT, R83, R16.reuse, PT ;  /* 0x000000105300720c */ /* 0x080fe40003f86070 */
[C---:B------:R-:W-:Y:S02]  /*16600*/  ISETP.NE.AND P0, PT, R18.reuse, RZ, PT ;  /* 0x000000ff1200720c */ /* 0x040fe40003f05270 */
[----:B------:R-:W-:Y:S02]  /*16610*/  ISETP.GE.U32.AND P2, PT, R79, R16, PT ;  /* 0x000000104f00720c */ /* 0x000fe40003f46070 */
[----:B------:R-:W-:Y:S01]  /*16620*/  LOP3.LUT R16, R18, UR5, RZ, 0x3c, !PT ;  /* 0x0000000512107c12 */ /* 0x000fe2000f8e3cff */
[----:B------:R-:W2:Y:S01]  /*16630*/  LDCU.64 UR4, c[0x0][0x3b8] ;  /* 0x00007700ff0477ac */ /* 0x000ea20008000a00 */
[----:B------:R-:W-:-:S02]  /*16640*/  LOP3.LUT R79, RZ, R18, RZ, 0x33, !PT ;  /* 0x00000012ff4f7212 */ /* 0x000fc400078e33ff */
[----:B------:R-:W-:-:S03]  /*16650*/  ISETP.GE.AND P3, PT, R16, RZ, PT ;  /* 0x000000ff1000720c */ /* 0x000fc60003f66270 */
[----:B------:R-:W-:-:S04]  /*16660*/  @P4 IADD3 R22, PT, PT, R22, 0x1, RZ ;  /* 0x0000000116164810 */ /* 0x000fc80007ffe0ff */
[----:B------:R-:W-:-:S05]  /*16670*/  @P2 VIADD R14, R14, 0x1 ;  /* 0x000000010e0e2836 */ /* 0x000fca0000000000 */
[----:B------:R-:W-:Y:S01]  /*16680*/  MOV R12, R14 ;  /* 0x0000000e000c7202 */ /* 0x000fe20000000f00 */
[----:B------:R-:W-:-:S03]  /*16690*/  @!P3 IMAD.MOV R22, RZ, RZ, -R22 ;  /* 0x000000ffff16b224 */ /* 0x000fc600078e0a16 */
[----:B------:R-:W-:Y:S02]  /*166a0*/  @!P5 IADD3 R12, PT, PT, -R12, RZ, RZ ;  /* 0x000000ff0c0cd210 */ /* 0x000fe40007ffe1ff */
[C---:B------:R-:W-:Y:S02]  /*166b0*/  SEL R14, R79.reuse, R22, !P0 ;  /* 0x000000164f0e7207 */ /* 0x040fe40004000000 */
[----:B------:R-:W-:-:S03]  /*166c0*/  SEL R79, R79, R12, !P0 ;  /* 0x0000000c4f4f7207 */ /* 0x000fc60004000000 */
[----:B------:R-:W-:-:S04]  /*166d0*/  IMAD.WIDE R82, R14, 0x4, R178 ;  /* 0x000000040e527825 */ /* 0x000fc800078e02b2 */
[C---:B------:R-:W-:Y:S02]  /*166e0*/  IMAD.WIDE R98, R79.reuse, 0x4, R178 ;  /* 0x000000044f627825 */ /* 0x040fe400078e02b2 */
[----:B-1----:R-:W4:Y:S04]  /*166f0*/  LDG.E R83, desc[UR14][R82.64] ;  /* 0x0000000e52537981 */ /* 0x002f28000c1e1900 */
[----:B------:R-:W4:Y:S01]  /*16700*/  LDG.E R12, desc[UR14][R98.64] ;  /* 0x0000000e620c7981 */ /* 0x000f22000c1e1900 */
[----:B------:R-:W-:-:S04]  /*16710*/  IMAD.IADD R79, R79, 0x1, -R14 ;  /* 0x000000014f4f7824 */ /* 0x000fc800078e0a0e */
[----:B------:R-:W-:Y:S01]  /*16720*/  IMAD R18, R79, R18, -0x100 ;  /* 0xffffff004f127424 */ /* 0x000fe200078e0212 */
[----:B--2---:R-:W-:-:S04]  /*16730*/  MOV R79, UR4 ;  /* 0x00000004004f7c02 */ /* 0x004fc80008000f00 */
[----:B------:R-:W-:-:S05]  /*16740*/  SHF.R.S32.HI R14, RZ, 0x1f, R18 ;  /* 0x0000001fff0e7819 */ /* 0x000fca0000011412 */
[----:B------:R-:W-:-:S04]  /*16750*/  IMAD R14, R14, R79, RZ ;  /* 0x0000004f0e0e7224 */ /* 0x000fc800078e02ff */
[C---:B------:R-:W-:Y:S02]  /*16760*/  IMAD R14, R18.reuse, UR5, R14 ;  /* 0x00000005120e7c24 */ /* 0x040fe4000f8e020e */
[----:B----4-:R-:W-:Y:S02]  /*16770*/  IMAD.IADD R12, R83, 0x1, -R12 ;  /* 0x00000001530c7824 */ /* 0x010fe400078e0a0c */
[----:B------:R-:W-:-:S03]  /*16780*/  IMAD.WIDE.U32 R82, R18, R79, RZ ;  /* 0x0000004f12527225 */ /* 0x000fc600078e00ff */
[----:B------:R-:W-:Y:S01]  /*16790*/  SHF.R.S32.HI R16, RZ, 0x1f, R12 ;  /* 0x0000001fff107819 */ /* 0x000fe2000001140c */
[----:B------:R-:W-:Y:S01]  /*167a0*/  IMAD.MOV.U32 R98, RZ, RZ, R82 ;  /* 0x000000ffff627224 */ /* 0x000fe200078e0052 */
[----:B------:R-:W-:-:S03]  /*167b0*/  IADD3 R99, PT, PT, R83, R14, RZ ;  /* 0x0000000e53637210 */ /* 0x000fc60007ffe0ff */
[----:B---3--:R-:W-:Y:S02]  /*167c0*/  IMAD R83, R16, UR8, RZ ;  /* 0x0000000810537c24 */ /* 0x008fe4000f8e02ff */
[----:B------:R-:W-:-:S04]  /*167d0*/  IMAD.WIDE.U32 R98, R12, UR8, R98 ;  /* 0x000000080c627c25 */ /* 0x000fc8000f8e0062 */
[----:B------:R-:W-:Y:S01]  /*167e0*/  IMAD R83, R12, UR9, R83 ;  /* 0x000000090c537c24 */ /* 0x000fe2000f8e0253 */
[----:B------:R-:W-:-:S04]  /*167f0*/  LEA R158, P0, R98, R158, 0x1 ;  /* 0x0000009e629e7211 */ /* 0x000fc800078008ff */
[----:B------:R-:W-:-:S04]  /*16800*/  IADD3 R83, PT, PT, R99, R83, RZ ;  /* 0x0000005363537210 */ /* 0x000fc80007ffe0ff */
[----:B------:R-:W-:Y:S01]  /*16810*/  LEA.HI.X R159, R98, R159, R83, 0x1, P0 ;  /* 0x0000009f629f7211 */ /* 0x000fe200000f0c53 */
[----:B------:R-:W-:Y:S06]  /*16820*/  BRA `(.L_x_2662) ;  /* 0x0000000000207947 */ /* 0x000fec0003800000 */
.L_x_2661:
        /* <DEDUP_REMOVED lines=8> */
.L_x_2662:
[----:B------:R-:W2:Y:S01]  /*168b0*/  LDC R18, c[0x0][0x3bc] ;  /* 0x0000ef00ff127b82 */ /* 0x000ea20000000800 */
[C---:B------:R-:W-:Y:S01]  /*168c0*/  IMAD.SHL.U32 R14, R79.reuse, 0x20, RZ ;  /* 0x000000204f0e7824 */ /* 0x040fe200078e00ff */
[----:B------:R-:W-:Y:S01]  /*168d0*/  @!PT LDS RZ, [RZ] ;  /* 0x00000000fffff984 */ /* 0x000fe20000000800 */
[----:B------:R-:W-:Y:S01]  /*168e0*/  @!PT LDS RZ, [RZ] ;  /* 0x00000000fffff984 */ /* 0x000fe20000000800 */
[----:B------:R-:W-:Y:S01]  /*168f0*/  @!PT LDS RZ, [RZ] ;  /* 0x00000000fffff984 */ /* 0x000fe20000000800 */
[----:B-1----:R1:W-:Y:S01]  /*16900*/  @!P6 LDGSTS.E.BYPASS.LTC128B.128 [R128+0x1000], desc[UR14][R158.64] ;  /* 0x010000009e80efae */ /* 0x0023e2000b981a0e */
[----:B------:R-:W-:-:S03]  /*16910*/  IMAD.SHL.U32 R12, R79, 0x40, RZ ;  /* 0x000000404f0c7824 */ /* 0x000fc600078e00ff */
[----:B------:R-:W-:Y:S01]  /*16920*/  LEA R78, P0, R14, R158, 0x1 ;  /* 0x0000009e0e4e7211 */ /* 0x000fe200078008ff */
[----:B------:R1:W-:Y:S03]  /*16930*/  @P6 STS.128 [R128+0x1000], RZ ;  /* 0x001000ff80006388 */ /* 0x0003e60000000c00 */
[----:B------:R-:W-:-:S04]  /*16940*/  IADD3 R82, P3, P2, R12, R78, R12 ;  /* 0x0000004e0c527210 */ /* 0x000fc80007a7e00c */
[----:B------:R-:W-:Y:S02]  /*16950*/  IADD3 R100, P1, PT, R82, R12, RZ ;  /* 0x0000000c52647210 */ /* 0x000fe40007f3e0ff */
[C-C-:B--2---:R-:W-:Y:S02]  /*16960*/  SHF.L.U64.HI R16, R79.reuse, 0x5, R18.reuse ;  /* 0x000000054f107819 */ /* 0x144fe40000010212 */
[----:B------:R-:W-:Y:S02]  /*16970*/  SHF.L.U64.HI R18, R79, 0x6, R18 ;  /* 0x000000064f127819 */ /* 0x000fe40000010212 */
[----:B------:R-:W-:Y:S02]  /*16980*/  LEA.HI.X R79, R14, R159, R16, 0x1, P0 ;  /* 0x0000009f0e4f7211 */ /* 0x000fe400000f0c10 */
        /* <DEDUP_REMOVED lines=10> */
[-C--:B------:R-:W-:Y:S01]  /*16a30*/  IADD3 R108, P1, PT, R98, R12.reuse, RZ ;  /* 0x0000000c626c7210 */ /* 0x080fe20007f3e0ff */
        /* <DEDUP_REMOVED lines=35> */
.L_x_2660:
[----:B------:R-:W-:Y:S01]  /*16c70*/  FMNMX3.FTZ R12, R131, R7, R57, !PT ;  /* 0x00000007830c7276 */ /* 0x000fe20007810039 */
[----:B------:R-:W2:Y:S01]  /*16c80*/  LDCU UR4, c[0x0][0x45c] ;  /* 0x00008b80ff0477ac */ /* 0x000ea20008000800 */
[----:B------:R-:W3:Y:S01]  /*16c90*/  S2UR UR6, SR_CgaCtaId ;  /* 0x00000000000679c3 */ /* 0x000ee20000008800 */
        /* <DEDUP_REMOVED lines=10> */
[----:B---3--:R-:W-:-:S03]  /*16d40*/  ULEA UR6, UR6, UR5, 0x18 ;  /* 0x0000000506067291 */ /* 0x008fc6000f8ec0ff */
[----:B------:R-:W-:-:S03]  /*16d50*/  FMNMX3.FTZ R12, R12, R91, R127, !PT ;  /* 0x0000005b0c0c7276 */ /* 0x000fc6000781007f */
        /* <DEDUP_REMOVED lines=25> */
[----:B-1----:R-:W1:Y:S02]  /*16ef0*/  SHFL.BFLY PT, R79, R12, 0x2, 0x1f ;  /* 0x0c401f000c4f7f89 */ /* 0x002e6400000e0000 */
[----:B-1----:R-:W-:-:S05]  /*16f00*/  FMNMX.FTZ R79, R12, R79, !PT ;  /* 0x0000004f0c4f7209 */ /* 0x002fca0007810000 */
[----:B------:R-:W1:Y:S02]  /*16f10*/  SHFL.BFLY PT, R52, R79, 0x1, 0x1f ;  /* 0x0c201f004f347f89 */ /* 0x000e6400000e0000 */
[----:B-1----:R-:W-:-:S04]  /*16f20*/  FMNMX.FTZ R52, R79, R52, !PT ;  /* 0x000000344f347209 */ /* 0x002fc80007810000 */
[C---:B------:R-:W-:Y:S01]  /*16f30*/  FSETP.NEU.FTZ.AND P1, PT, R52.reuse, -INF , PT ;  /* 0xff8000003400780b */ /* 0x040fe20003f3d000 */
[----:B--2---:R-:W-:-:S03]  /*16f40*/  FMUL.FTZ R94, R52, UR4 ;  /* 0x00000004345e7c20 */ /* 0x004fc60008410000 */
[----:B------:R-:W-:Y:S02]  /*16f50*/  FSEL R130, R52, RZ, P1 ;  /* 0x000000ff34827208 */ /* 0x000fe40000800000 */
[----:B------:R-:W-:-:S03]  /*16f60*/  FSEL R94, R94, RZ, P1 ;  /* 0x000000ff5e5e7208 */ /* 0x000fc60000800000 */
[----:B------:R-:W-:Y:S02]  /*16f70*/  FADD.FTZ R130, R131, -R130 ;  /* 0x8000008283827221 */ /* 0x000fe40000010000 */
        /* <DEDUP_REMOVED lines=15> */
[----:B------:R-:W-:Y:S01]  /*17070*/  IADD3 R95, PT, PT, R0, 0x5020, RZ ;  /* 0x00005020005f7810 */ /* 0x000fe20007ffe0ff */
        /* <DEDUP_REMOVED lines=60> */
[----:B------:R-:W-:Y:S01]  /*17440*/  FMUL.FTZ R17, R173, R130 ;  /* 0x00000082ad117220 */ /* 0x000fe20000410000 */
[----:B------:R-:W-:Y:S01]  /*17450*/  FMNMX3.FTZ R7, R7, R124, R118, !PT ;  /* 0x0000007c07077276 */ /* 0x000fe20007810076 */
[-C--:B------:R-:W-:Y:S01]  /*17460*/  FMUL.FTZ R168, R168, R130.reuse ;  /* 0x00000082a8a87220 */ /* 0x080fe20000410000 */
[-C--:B------:R-:W-:Y:S01]  /*17470*/  FMUL.FTZ R169, R169, R130.reuse ;  /* 0x00000082a9a97220 */ /* 0x080fe20000410000 */
[----:B------:R-:W-:Y:S01]  /*17480*/  FMUL.FTZ R164, R164, R130 ;  /* 0x00000082a4a47220 */ /* 0x000fe20000410000 */
[----:B------:R-:W-:Y:S01]  /*17490*/  FMNMX3.FTZ R7, R7, R112, R110, !PT ;  /* 0x0000007007077276 */ /* 0x000fe2000781006e */
[----:B------:R-:W-:Y:S01]  /*174a0*/  MUFU.EX2 R108, R108 ;  /* 0x0000006c006c7308 */ /* 0x000fe20000000800 */
[-C--:B------:R-:W-:Y:S01]  /*174b0*/  FMUL.FTZ R165, R165, R130.reuse ;  /* 0x00000082a5a57220 */ /* 0x080fe20000410000 */
[----:B------:R-:W-:Y:S01]  /*174c0*/  FMUL.FTZ R160, R160, R130 ;  /* 0x00000082a0a07220 */ /* 0x000fe20000410000 */
[----:B------:R-:W-:Y:S01]  /*174d0*/  FMNMX3.FTZ R7, R7, R106, R102, !PT ;  /* 0x0000006a07077276 */ /* 0x000fe20007810066 */
[----:B------:R-:W-:Y:S01]  /*174e0*/  FMUL.FTZ R161, R161, R130 ;  /* 0x00000082a1a17220 */ /* 0x000fe20000410000 */
        /* <DEDUP_REMOVED lines=12> */
[----:B------:R-:W-:Y:S01]  /*175b0*/  FFMA.FTZ R130, R152, R130, R125 ;  /* 0x0000008298827223 */ /* 0x000fe2000001007d */
        /* <DEDUP_REMOVED lines=10> */
[----:B------:R-:W-:-:S03]  /*17660*/  FFMA.FTZ R3, R3, UR4, -R94 ;  /* 0x0000000403037c23 */ /* 0x000fc6000801085e */
        /* <DEDUP_REMOVED lines=23> */
[----:B------:R-:W-:Y:S01]  /*177e0*/  FADD.FTZ R9, R129, -R12 ;  /* 0x8000000c81097221 */ /* 0x000fe20000010000 */
[----:B------:R-:W-:Y:S01]  /*177f0*/  F2FP.F16.F32.PACK_AB R12, R119, R125 ;  /* 0x0000007d770c723e */ /* 0x000fe200000000ff */
        /* <DEDUP_REMOVED lines=51> */
[----:B-----5:R-:W-:Y:S01]  /*17b30*/  F2FP.F16.F32.PACK_AB R15, R122, R111 ;  /* 0x0000006f7a0f723e */ /* 0x020fe200000000ff */
[----:B------:R-:W-:Y:S01]  /*17b40*/  FADD.FTZ R113, R113, R126 ;  /* 0x0000007e71717221 */ /* 0x000fe20000010000 */
[--C-:B------:R-:W-:Y:S01]  /*17b50*/  FFMA.FTZ R40, R40, UR4, -R55.reuse ;  /* 0x0000000428287c23 */ /* 0x100fe20008010837 */
[--C-:B------:R-:W-:Y:S01]  /*17b60*/  FFMA.FTZ R39, R39, UR4, -R55.reuse ;  /* 0x0000000427277c23 */ /* 0x100fe20008010837 */
[----:B------:R-:W-:Y:S01]  /*17b70*/  FFMA.FTZ R38, R38, UR4, -R55 ;  /* 0x0000000426267c23 */ /* 0x000fe20008010837 */
[----:B------:R-:W-:Y:S01]  /*17b80*/  FADD.FTZ R120, R120, R113 ;  /* 0x0000007178787221 */ /* 0x000fe20000010000 */
        /* <DEDUP_REMOVED lines=14> */
[----:B------:R-:W-:Y:S01]  /*17c70*/  FADD.FTZ R109, R109, R120 ;  /* 0x000000786d6d7221 */ /* 0x000fe20000010000 */
[--C-:B------:R-:W-:Y:S01]  /*17c80*/  FFMA.FTZ R35, R35, UR4, -R55.reuse ;  /* 0x0000000423237c23 */ /* 0x100fe20008010837 */
[--C-:B------:R-:W-:Y:S01]  /*17c90*/  FFMA.FTZ R34, R34, UR4, -R55.reuse ;  /* 0x0000000422227c23 */ /* 0x100fe20008010837 */
[----:B------:R-:W1:Y:S01]  /*17ca0*/  MUFU.EX2 R128, R128 ;  /* 0x0000008000807308 */ /* 0x000e620000000800 */
[C---:B------:R-:W-:Y:S01]  /*17cb0*/  HMMA.16816.F32 R4, R12.reuse, R6, R168 ;  /* 0x000000060c04723c */ /* 0x040fe200000018a8 */
[----:B-----5:R-:W-:Y:S01]  /*17cc0*/  F2FP.F16.F32.PACK_AB R29, R107, R116 ;  /* 0x000000746b1d723e */ /* 0x020fe200000000ff */
[--C-:B------:R-:W-:Y:S01]  /*17cd0*/  FFMA.FTZ R168, R210, UR4, -R55.reuse ;  /* 0x00000004d2a87c23 */ /* 0x100fe20008010837 */
[--C-:B------:R-:W-:Y:S01]  /*17ce0*/  FFMA.FTZ R170, R190, UR4, -R55.reuse ;  /* 0x00000004beaa7c23 */ /* 0x100fe20008010837 */
[----:B------:R-:W-:Y:S01]  /*17cf0*/  FFMA.FTZ R190, R155, UR4, -R94 ;  /* 0x000000049bbe7c23 */ /* 0x000fe2000801085e */
[--C-:B------:R-:W-:Y:S01]  /*17d00*/  FFMA.FTZ R155, R198, UR4, -R55.reuse ;  /* 0x00000004c69b7c23 */ /* 0x100fe20008010837 */
[--C-:B------:R-:W-:Y:S01]  /*17d10*/  FFMA.FTZ R169, R142, UR4, -R55.reuse ;  /* 0x000000048ea97c23 */ /* 0x100fe20008010837 */
[----:B------:R-:W-:Y:S01]  /*17d20*/  MUFU.EX2 R136, R136 ;  /* 0x0000008800887308 */ /* 0x000fe20000000800 */
[C---:B--2---:R-:W-:Y:S01]  /*17d30*/  HMMA.16816.F32 R164, R12.reuse, R8, R164 ;  /* 0x000000080ca4723c */ /* 0x044fe200000018a4 */
[----:B------:R-:W-:Y:S01]  /*17d40*/  FFMA.FTZ R171, R132, UR4, -R55 ;  /* 0x0000000484ab7c23 */ /* 0x000fe20008010837 */
[----:B------:R-:W-:Y:S01]  /*17d50*/  FADD.FTZ R154, R117, R154 ;  /* 0x0000009a759a7221 */ /* 0x000fe20000010000 */
[----:B------:R-:W-:Y:S01]  /*17d60*/  FADD.FTZ R108, R108, R109 ;  /* 0x0000006d6c6c7221 */ /* 0x000fe20000010000 */
        /* <DEDUP_REMOVED lines=9> */
[--C-:B------:R-:W-:Y:S01]  /*17e00*/  FFMA.FTZ R161, R196, UR4, -R55.reuse ;  /* 0x00000004c4a17c23 */ /* 0x100fe20008010837 */
[--C-:B------:R-:W-:Y:S01]  /*17e10*/  FFMA.FTZ R163, R188, UR4, -R55.reuse ;  /* 0x00000004bca37c23 */ /* 0x100fe20008010837 */
[----:B------:R-:W-:Y:S01]  /*17e20*/  MUFU.EX2 R131, R131 ;  /* 0x0000008300837308 */ /* 0x000fe20000000800 */
[----:B------:R-:W-:Y:S01]  /*17e30*/  FFMA.FTZ R188, R143, UR4, -R94 ;  /* 0x000000048fbc7c23 */ /* 0x000fe2000801085e */
[C---:B------:R-:W-:Y:S01]  /*17e40*/  HMMA.16816.F32 R16, R28.reuse, R20, R16 ;  /* 0x000000141c10723c */ /* 0x040fe20000001810 */
[--C-:B------:R-:W-:Y:S01]  /*17e50*/  FFMA.FTZ R143, R184, UR4, -R55.reuse ;  /* 0x00000004b88f7c23 */ /* 0x100fe20008010837 */
[----:B------:R-:W-:Y:S01]  /*17e60*/  FADD.FTZ R105, R105, R108 ;  /* 0x0000006c69697221 */ /* 0x000fe20000010000 */
[--C-:B------:R-:W-:Y:S01]  /*17e70*/  FFMA.FTZ R46, R46, UR4, -R55.reuse ;  /* 0x000000042e2e7c23 */ /* 0x100fe20008010837 */
[----:B------:R-:W-:Y:S01]  /*17e80*/  FFMA.FTZ R45, R45, UR4, -R55 ;  /* 0x000000042d2d7c23 */ /* 0x000fe20008010837 */
[-C--:B------:R-:W-:Y:S01]  /*17e90*/  MOV R129, R51.reuse ;  /* 0x0000003300817202 */ /* 0x080fe20000000f00 */
[----:B------:R-:W1:Y:S01]  /*17ea0*/  MUFU.EX2 R134, R134 ;  /* 0x0000008600867308 */ /* 0x000e620000000800 */
[----:B------:R-:W-:Y:S01]  /*17eb0*/  @P0 MOV R129, R51 ;  /* 0x0000003300810202 */ /* 0x000fe20000000f00 */
[C---:B------:R-:W-:Y:S01]  /*17ec0*/  HMMA.16816.F32 R4, R28.reuse, R22, R4 ;  /* 0x000000161c04723c */ /* 0x040fe20000001804 */
[----:B------:R-:W5:Y:S05]  /*17ed0*/  LDSM.16.MT88.4 R20, [R95+0x800] ;  /* 0x000800005f14783b */ /* 0x000f6a0000004200 */
[----:B------:R-:W-:Y:S02]  /*17ee0*/  MUFU.EX2 R146, R146 ;  /* 0x0000009200927308 */ /* 0x000fe40000000800 */
[C---:B---3--:R-:W-:Y:S06]  /*17ef0*/  HMMA.16816.F32 R164, R28.reuse, R24, R164 ;  /* 0x000000181ca4723c */ /* 0x048fec00000018a4 */
[----:B------:R-:W3:Y:S02]  /*17f00*/  MUFU.EX2 R135, R135 ;  /* 0x0000008700877308 */ /* 0x000ee40000000800 */
[----:B------:R-:W-:Y:S01]  /*17f10*/  HMMA.16816.F32 R24, R28, R26, R12 ;  /* 0x0000001a1c18723c */ /* 0x000fe2000000180c */
[----:B------:R-:W3:Y:S01]  /*17f20*/  LDSM.16.MT88.4 R12, [R0+0x5c00] ;  /* 0x005c0000000c783b */ /* 0x000ee20000004200 */
        /* <DEDUP_REMOVED lines=9> */
[----:B----4-:R-:W-:Y:S01]  /*17fc0*/  HMMA.16816.F32 R16, R28, R8, R16 ;  /* 0x000000081c10723c */ /* 0x010fe20000001810 */
[----:B------:R-:W-:-:S06]  /*17fd0*/  FADD.FTZ R99, R99, R100 ;  /* 0x0000006463637221 */ /* 0x000fcc0000010000 */
[----:B------:R-:W-:Y:S01]  /*17fe0*/  MUFU.EX2 R160, R160 ;  /* 0x000000a000a07308 */ /* 0x000fe20000000800 */
[C---:B------:R-:W-:Y:S01]  /*17ff0*/  HMMA.16816.F32 R4, R28.reuse, R10, R4 ;  /* 0x0000000a1c04723c */ /* 0x040fe20000001804 */
[----:B------:R-:W2:Y:S06]  /*18000*/  LDSM.16.MT88.4 R8, [R95+0xc00] ;  /* 0x000c00005f08783b */ /* 0x000eac0000004200 */
[----:B------:R-:W4:Y:S01]  /*18010*/  MUFU.EX2 R145, R145 ;  /* 0x0000009100917308 */ /* 0x000f220000000800 */
[C---:B-----5:R-:W-:Y:S07]  /*18020*/  HMMA.16816.F32 R164, R28.reuse, R20, R164 ;  /* 0x000000141ca4723c */ /* 0x060fee00000018a4 */
[----:B------:R-:W-:Y:S01]  /*18030*/  MUFU.EX2 R139, R139 ;  /* 0x0000008b008b7308 */ /* 0x000fe20000000800 */
[----:B------:R-:W-:Y:S01]  /*18040*/  HMMA.16816.F32 R24, R28, R22, R24 ;  /* 0x000000161c18723c */ /* 0x000fe20000001818 */
[----:B------:R-:W-:Y:S01]  /*18050*/  F2FP.F16.F32.PACK_AB R28, R97, R98 ;  /* 0x00000062611c723e */ /* 0x000fe200000000ff */
[----:B------:R-:W5:Y:S01]  /*18060*/  LDSM.16.MT88.4 R20, [R0+0x6000] ;  /* 0x006000000014783b */ /* 0x000f620000004200 */
[----:B---3--:R-:W-:-:S02]  /*18070*/  F2FP.F16.F32.PACK_AB R29, R135, R146 ;  /* 0x00000092871d723e */ /* 0x008fc400000000ff */
[----:B------:R-:W-:Y:S02]  /*18080*/  F2FP.F16.F32.PACK_AB R30, R92, R93 ;  /* 0x0000005d5c1e723e */ /* 0x000fe400000000ff */
[----:B-1----:R-:W-:Y:S01]  /*18090*/  F2FP.F16.F32.PACK_AB R31, R144, R137 ;  /* 0x00000089901f723e */ /* 0x002fe200000000ff */
[----:B------:R-:W1:Y:S06]  /*180a0*/  MUFU.EX2 R162, R162 ;  /* 0x000000a200a27308 */ /* 0x000e6c0000000800 */
[C---:B------:R-:W-:Y:S02]  /*180b0*/  HMMA.16816.F32 R16, R28.reuse, R12, R16 ;  /* 0x0000000c1c10723c */ /* 0x040fe40000001810 */
[----:B------:R-:W-:Y:S06]  /*180c0*/  MUFU.EX2 R87, R87 ;  /* 0x0000005700577308 */ /* 0x000fec0000000800 */
[C---:B------:R-:W-:Y:S01]  /*180d0*/  HMMA.16816.F32 R4, R28.reuse, R14, R4 ;  /* 0x0000000e1c04723c */ /* 0x040fe20000001804 */
[----:B------:R-:W3:Y:S01]  /*180e0*/  LDSM.16.MT88.4 R12, [R95+0x1000] ;  /* 0x001000005f0c783b */ /* 0x000ee20000004200 */
[----:B------:R-:W3:Y:S06]  /*180f0*/  MUFU.EX2 R86, R86 ;  /* 0x0000005600567308 */ /* 0x000eec0000000800 */
[C---:B--2---:R-:W-:Y:S02]  /*18100*/  HMMA.16816.F32 R164, R28.reuse, R8, R164 ;  /* 0x000000081ca4723c */ /* 0x044fe400000018a4 */
[----:B------:R-:W-:Y:S06]  /*18110*/  MUFU.EX2 R85, R85 ;  /* 0x0000005500557308 */ /* 0x000fec0000000800 */
[----:B------:R-:W-:Y:S01]  /*18120*/  HMMA.16816.F32 R24, R28, R10, R24 ;  /* 0x0000000a1c18723c */ /* 0x000fe20000001818 */
[----:B------:R-:W2:Y:S01]  /*18130*/  LDSM.16.MT88.4 R8, [R0+0x6400] ;  /* 0x006400000008783b */ /* 0x000ea20000004200 */
[----:B------:R-:W-:Y:S01]  /*18140*/  F2FP.F16.F32.PACK_AB R28, R90, R91 ;  /* 0x0000005b5a1c723e */ /* 0x000fe200000000ff */
[----:B------:R-:W-:Y:S01]  /*18150*/  MUFU.EX2 R84, R84 ;  /* 0x0000005400547308 */ /* 0x000fe20000000800 */
[----:B----4-:R-:W-:-:S02]  /*18160*/  F2FP.F16.F32.PACK_AB R29, R145, R160 ;  /* 0x000000a0911d723e */ /* 0x010fc400000000ff */
[----:B------:R-:W-:Y:S02]  /*18170*/  F2FP.F16.F32.PACK_AB R30, R88, R89 ;  /* 0x00000059581e723e */ /* 0x000fe400000000ff */
[----:B-1----:R-:W-:-:S03]  /*18180*/  F2FP.F16.F32.PACK_AB R31, R162, R139 ;  /* 0x0000008ba21f723e */ /* 0x002fc600000000ff */
[----:B------:R-:W-:Y:S04]  /*18190*/  MUFU.EX2 R168, R168 ;  /* 0x000000a800a87308 */ /* 0x000fe80000000800 */
[C---:B-----5:R-:W-:Y:S04]  /*181a0*/  HMMA.16816.F32 R16, R28.reuse, R20, R16 ;  /* 0x000000141c10723c */ /* 0x060fe80000001810 */
[----:B------:R-:W1:Y:S04]  /*181b0*/  MUFU.EX2 R147, R147 ;  /* 0x0000009300937308 */ /* 0x000e680000000800 */
[C---:B------:R-:W-:Y:S01]  /*181c0*/  HMMA.16816.F32 R4, R28.reuse, R22, R4 ;  /* 0x000000161c04723c */ /* 0x040fe20000001804 */
[----:B------:R-:W4:Y:S03]  /*181d0*/  LDSM.16.MT88.4 R20, [R95+0x1400] ;  /* 0x001400005f14783b */ /* 0x000f260000004200 */
[----:B------:R-:W-:Y:S04]  /*181e0*/  MUFU.EX2 R151, R151 ;  /* 0x0000009700977308 */ /* 0x000fe80000000800 */
[C---:B---3--:R-:W-:Y:S04]  /*181f0*/  HMMA.16816.F32 R164, R28.reuse, R12, R164 ;  /* 0x0000000c1ca4723c */ /* 0x048fe800000018a4 */
[----:B------:R-:W3:Y:S04]  /*18200*/  MUFU.EX2 R170, R170 ;  /* 0x000000aa00aa7308 */ /* 0x000ee80000000800 */
[----:B------:R-:W-:Y:S01]  /*18210*/  HMMA.16816.F32 R24, R28, R14, R24 ;  /* 0x0000000e1c18723c */ /* 0x000fe20000001818 */
[----:B------:R-:W5:Y:S01]  /*18220*/  LDSM.16.MT88.4 R12, [R0+0x6800] ;  /* 0x00680000000c783b */ /* 0x000f620000004200 */
[----:B------:R-:W-:-:S02]  /*18230*/  F2FP.F16.F32.PACK_AB R28, R86, R87 ;  /* 0x00000057561c723e */ /* 0x000fc400000000ff */
[----:B-1----:R-:W-:Y:S01]  /*18240*/  F2FP.F16.F32.PACK_AB R29, R147, R168 ;  /* 0x000000a8931d723e */ /* 0x002fe200000000ff */
[----:B------:R-:W-:Y:S01]  /*18250*/  MUFU.EX2 R83, R83 ;  /* 0x0000005300537308 */ /* 0x000fe20000000800 */
[----:B------:R-:W-:Y:S02]  /*18260*/  F2FP.F16.F32.PACK_AB R30, R84, R85 ;  /* 0x00000055541e723e */ /* 0x000fe400000000ff */
[----:B---3--:R-:W-:-:S05]  /*18270*/  F2FP.F16.F32.PACK_AB R31, R170, R151 ;  /* 0x00000097aa1f723e */ /* 0x008fca00000000ff */
        /* <DEDUP_REMOVED lines=9> */
[----:B-1----:R-:W-:-:S05]  /*18310*/  F2FP.F16.F32.PACK_AB R28, R82, R83 ;  /* 0x00000053521c723e */ /* 0x002fca00000000ff */
        /* <DEDUP_REMOVED lines=56> */
[----:B---3--:R-:W-:-:S04]  /*186a0*/  F2FP.F16.F32.PACK_AB R30, R68, R69 ;  /* 0x00000045441e723e */ /* 0x008fc800000000ff */
[----:B------:R-:W-:Y:S08]  /*186b0*/  MUFU.EX2 R124, R124 ;  /* 0x0000007c007c7308 */ /* 0x000ff00000000800 */
[----:B------:R-:W3:Y:S01]  /*186c0*/  MUFU.EX2 R173, R173 ;  /* 0x000000ad00ad7308 */ /* 0x000ee20000000800 */
[----:B-1----:R-:W-:-:S07]  /*186d0*/  F2FP.F16.F32.PACK_AB R29, R171, R140 ;  /* 0x0000008cab1d723e */ /* 0x002fce00000000ff */
[----:B------:R1:W-:Y:S08]  /*186e0*/  MUFU.EX2 R123, R110 ;  /* 0x0000006e007b7308 */ /* 0x0003f00000000800 */
[----:B------:R-:W-:Y:S01]  /*186f0*/  MUFU.EX2 R67, R67 ;  /* 0x0000004300437308 */ /* 0x000fe20000000800 */
[----:B---3--:R-:W-:-:S07]  /*18700*/  F2FP.F16.F32.PACK_AB R31, R173, R124 ;  /* 0x0000007cad1f723e */ /* 0x008fce00000000ff */
[C---:B----4-:R-:W-:Y:S01]  /*18710*/  HMMA.16816.F32 R16, R28.reuse, R12, R16 ;  /* 0x0000000c1c10723c */ /* 0x050fe20000001810 */
[----:B------:R-:W-:Y:S01]  /*18720*/  FADD.FTZ R13, R111, R154 ;  /* 0x0000009a6f0d7221 */ /* 0x000fe20000010000 */
[----:B------:R-:W-:Y:S01]  /*18730*/  FFMA.FTZ R111, R102, UR4, -R55 ;  /* 0x00000004666f7c23 */ /* 0x000fe20008010837 */
[----:B------:R-:W3:Y:S01]  /*18740*/  MUFU.EX2 R66, R66 ;  /* 0x0000004200427308 */ /* 0x000ee20000000800 */
[----:B------:R-:W-:Y:S01]  /*18750*/  FFMA.FTZ R102, R103, UR4, -R94 ;  /* 0x0000000467667c23 */ /* 0x000fe2000801085e */
[----:B------:R-:W-:Y:S01]  /*18760*/  FADD.FTZ R13, R122, R13 ;  /* 0x0000000d7a0d7221 */ /* 0x000fe20000010000 */
[----:B------:R-:W-:Y:S01]  /*18770*/  FFMA.FTZ R103, R96, UR4, -R55 ;  /* 0x0000000460677c23 */ /* 0x000fe20008010837 */
[----:B------:R-:W-:Y:S01]  /*18780*/  FADD.FTZ R96, R98, R99 ;  /* 0x0000006362607221 */ /* 0x000fe20000010000 */
[----:B------:R-:W-:Y:S01]  /*18790*/  HMMA.16816.F32 R4, R28, R14, R4 ;  /* 0x0000000e1c04723c */ /* 0x000fe20000001804 */
[----:B-1----:R-:W-:Y:S02]  /*187a0*/  FADD.FTZ R110, R116, R13 ;  /* 0x0000000d746e7221 */ /* 0x002fe40000010000 */
[----:B------:R-:W-:Y:S01]  /*187b0*/  MUFU.EX2 R65, R65 ;  /* 0x0000004100417308 */ /* 0x000fe20000000800 */
[----:B------:R-:W1:Y:S01]  /*187c0*/  LDSM.16.MT88.4 R12, [R95+0x2800] ;  /* 0x002800005f0c783b */ /* 0x000e620000004200 */
[----:B------:R-:W-:Y:S01]  /*187d0*/  FADD.FTZ R110, R107, R110 ;  /* 0x0000006e6b6e7221 */ /* 0x000fe20000010000 */
[----:B------:R-:W-:-:S02]  /*187e0*/  FADD.FTZ R96, R97, R96 ;  /* 0x0000006061607221 */ /* 0x000fc40000010000 */
[C---:B-----5:R-:W-:Y:S01]  /*187f0*/  HMMA.16816.F32 R164, R28.reuse, R8, R164 ;  /* 0x000000081ca4723c */ /* 0x060fe200000018a4 */
[----:B------:R-:W-:Y:S01]  /*18800*/  FADD.FTZ R107, R115, R110 ;  /* 0x0000006e736b7221 */ /* 0x000fe20000010000 */
[----:B------:R-:W-:Y:S01]  /*18810*/  FADD.FTZ R93, R93, R96 ;  /* 0x000000605d5d7221 */ /* 0x000fe20000010000 */
[----:B------:R-:W4:Y:S01]  /*18820*/  MUFU.EX2 R64, R64 ;  /* 0x0000004000407308 */ /* 0x000f220000000800 */
[----:B---3--:R-:W-:Y:S01]  /*18830*/  F2FP.F16.F32.PACK_AB R8, R66, R67 ;  /* 0x000000434208723e */ /* 0x008fe200000000ff */
[----:B------:R-:W-:Y:S01]  /*18840*/  FADD.FTZ R107, R128, R107 ;  /* 0x0000006b806b7221 */ /* 0x000fe20000010000 */
[----:B------:R-:W-:Y:S02]  /*18850*/  FADD.FTZ R92, R92, R93 ;  /* 0x0000005d5c5c7221 */ /* 0x000fe40000010000 */
[----:B------:R-:W-:Y:S01]  /*18860*/  HMMA.16816.F32 R24, R28, R10, R24 ;  /* 0x0000000a1c18723c */ /* 0x000fe20000001818 */
[----:B------:R-:W3:Y:S01]  /*18870*/  LDSM.16.MT88.4 R28, [R0+0x7c00] ;  /* 0x007c0000001c783b */ /* 0x000ee20000004200 */
[----:B------:R-:W-:Y:S01]  /*18880*/  FADD.FTZ R136, R136, R107 ;  /* 0x0000006b88887221 */ /* 0x000fe20000010000 */
[----:B------:R-:W5:Y:S01]  /*18890*/  MUFU.EX2 R112, R112 ;  /* 0x0000007000707308 */ /* 0x000f620000000800 */
[----:B------:R-:W-:-:S02]  /*188a0*/  FADD.FTZ R91, R91, R92 ;  /* 0x0000005c5b5b7221 */ /* 0x000fc40000010000 */
[----:B------:R-:W-:Y:S02]  /*188b0*/  FADD.FTZ R136, R127, R136 ;  /* 0x000000887f887221 */ /* 0x000fe40000010000 */
[----:B------:R-:W-:Y:S02]  /*188c0*/  FADD.FTZ R90, R90, R91 ;  /* 0x0000005b5a5a7221 */ /* 0x000fe40000010000 */
[----:B------:R-:W-:Y:S01]  /*188d0*/  FADD.FTZ R131, R131, R136 ;  /* 0x0000008883837221 */ /* 0x000fe20000010000 */
[----:B------:R-:W-:Y:S01]  /*188e0*/  MUFU.EX2 R106, R106 ;  /* 0x0000006a006a7308 */ /* 0x000fe20000000800 */
[----:B----4-:R-:W-:Y:S02]  /*188f0*/  F2FP.F16.F32.PACK_AB R10, R64, R65 ;  /* 0x00000041400a723e */ /* 0x010fe400000000ff */
[----:B------:R-:W-:-:S04]  /*18900*/  FADD.FTZ R131, R134, R131 ;  /* 0x0000008386837221 */ /* 0x000fc80000010000 */
[----:B------:R-:W-:Y:S01]  /*18910*/  FADD.FTZ R146, R146, R131 ;  /* 0x0000008392927221 */ /* 0x000fe20000010000 */
[----:B------:R-:W4:Y:S01]  /*18920*/  MUFU.EX2 R111, R111 ;  /* 0x0000006f006f7308 */ /* 0x000f220000000800 */
[----:B-----5:R-:W-:Y:S02]  /*18930*/  F2FP.F16.F32.PACK_AB R9, R123, R112 ;  /* 0x000000707b09723e */ /* 0x020fe400000000ff */
[----:B------:R-:W-:Y:S01]  /*18940*/  FADD.FTZ R146, R135, R146 ;  /* 0x0000009287927221 */ /* 0x000fe20000010000 */
[-C--:B------:R-:W-:Y:S02]  /*18950*/  MOV R131, R52.reuse ;  /* 0x0000003400837202 */ /* 0x080fe40000000f00 */
[----:B------:R-:W-:Y:S01]  /*18960*/  @P0 MOV R131, R52 ;  /* 0x0000003400830202 */ /* 0x000fe20000000f00 */
        /* <DEDUP_REMOVED lines=8> */
[----:B------:R-:W-:Y:S01]  /*189f0*/  MUFU.EX2 R61, R61 ;  /* 0x0000003d003d7308 */ /* 0x000fe20000000800 */
[C---:B--2---:R-:W-:Y:S07]  /*18a00*/  HMMA.16816.F32 R16, R8.reuse, R20, R16 ;  /* 0x000000140810723c */ /* 0x044fee0000001810 */
[----:B------:R-:W2:Y:S01]  /*18a10*/  MUFU.EX2 R60, R60 ;  /* 0x0000003c003c7308 */ /* 0x000ea20000000800 */
[C---:B------:R-:W-:Y:S01]  /*18a20*/  HMMA.16816.F32 R4, R8.reuse, R22, R4 ;  /* 0x000000160804723c */ /* 0x040fe20000001804 */
[----:B------:R-:W4:Y:S06]  /*18a30*/  LDSM.16.MT88.4 R20, [R95+0x2c00] ;  /* 0x002c00005f14783b */ /* 0x000f2c0000004200 */
[----:B------:R-:W-:Y:S01]  /*18a40*/  MUFU.EX2 R103, R103 ;  /* 0x0000006700677308 */ /* 0x000fe20000000800 */
[C---:B-1----:R-:W-:Y:S07]  /*18a50*/  HMMA.16816.F32 R164, R8.reuse, R12, R164 ;  /* 0x0000000c08a4723c */ /* 0x042fee00000018a4 */
[----:B------:R-:W1:Y:S01]  /*18a60*/  MUFU.EX2 R42, R42 ;  /* 0x0000002a002a7308 */ /* 0x000e620000000800 */
[----:B------:R-:W-:Y:S01]  /*18a70*/  HMMA.16816.F32 R24, R8, R14, R24 ;  /* 0x0000000e0818723c */ /* 0x000fe20000001818 */
[----:B-----5:R-:W-:Y:S01]  /*18a80*/  F2FP.F16.F32.PACK_AB R8, R62, R63 ;  /* 0x0000003f3e08723e */ /* 0x020fe200000000ff */
[----:B------:R-:W5:Y:S01]  /*18a90*/  LDSM.16.MT88.4 R12, [R0+0x8000] ;  /* 0x00800000000c783b */ /* 0x000f620000004200 */
[----:B--2---:R-:W-:-:S04]  /*18aa0*/  F2FP.F16.F32.PACK_AB R10, R60, R61 ;  /* 0x0000003d3c0a723e */ /* 0x004fc800000000ff */
[----:B------:R-:W-:Y:S08]  /*18ab0*/  MUFU.EX2 R41, R41 ;  /* 0x0000002900297308 */ /* 0x000ff00000000800 */
[----:B------:R-:W2:Y:S01]  /*18ac0*/  MUFU.EX2 R40, R40 ;  /* 0x0000002800287308 */ /* 0x000ea20000000800 */
[----:B-1----:R-:W-:-:S07]  /*18ad0*/  F2FP.F16.F32.PACK_AB R9, R42, R103 ;  /* 0x000000672a09723e */ /* 0x002fce00000000ff */
[----:B------:R-:W-:Y:S08]  /*18ae0*/  MUFU.EX2 R59, R59 ;  /* 0x0000003b003b7308 */ /* 0x000ff00000000800 */
[----:B------:R-:W1:Y:S01]  /*18af0*/  MUFU.EX2 R58, R58 ;  /* 0x0000003a003a7308 */ /* 0x000e620000000800 */
[----:B--2---:R-:W-:-:S07]  /*18b00*/  F2FP.F16.F32.PACK_AB R11, R40, R41 ;  /* 0x00000029280b723e */ /* 0x004fce00000000ff */
[C---:B---3--:R-:W-:Y:S01]  /*18b10*/  HMMA.16816.F32 R16, R8.reuse, R28, R16 ;  /* 0x0000001c0810723c */ /* 0x048fe20000001810 */
[----:B------:R-:W-:Y:S01]  /*18b20*/  FADD.FTZ R29, R89, R90 ;  /* 0x0000005a591d7221 */ /* 0x000fe20000010000 */
[----:B------:R-:W-:Y:S01]  /*18b30*/  FFMA.FTZ R89, R36, UR4, -R55 ;  /* 0x0000000424597c23 */ /* 0x000fe20008010837 */
[----:B------:R-:W-:Y:S01]  /*18b40*/  MUFU.EX2 R57, R57 ;  /* 0x0000003900397308 */ /* 0x000fe20000000800 */
[----:B------:R-:W-:Y:S01]  /*18b50*/  FFMA.FTZ R36, R50, UR4, -R94 ;  /* 0x0000000432247c23 */ /* 0x000fe2000801085e */
[----:B------:R-:W-:Y:S01]  /*18b60*/  FADD.FTZ R28, R88, R29 ;  /* 0x0000001d581c7221 */ /* 0x000fe20000010000 */
[----:B------:R-:W-:Y:S01]  /*18b70*/  FADD.FTZ R29, R162, R139 ;  /* 0x0000008ba21d7221 */ /* 0x000fe20000010000 */
[----:B------:R-:W-:Y:S01]  /*18b80*/  FFMA.FTZ R50, R32, UR4, -R55 ;  /* 0x0000000420327c23 */ /* 0x000fe20008010837 */
[----:B----4-:R-:W-:Y:S01]  /*18b90*/  HMMA.16816.F32 R164, R8, R20, R164 ;  /* 0x0000001408a4723c */ /* 0x010fe200000018a4 */
[----:B------:R-:W-:Y:S01]  /*18ba0*/  FADD.FTZ R87, R87, R28 ;  /* 0x0000001c57577221 */ /* 0x000fe20000010000 */
[----:B------:R-:W-:Y:S01]  /*18bb0*/  FADD.FTZ R28, R168, R29 ;  /* 0x0000001da81c7221 */ /* 0x000fe20000010000 */
[----:B------:R-:W2:Y:S01]  /*18bc0*/  MUFU.EX2 R114, R114 ;  /* 0x0000007200727308 */ /* 0x000ea20000000800 */
[----:B------:R-:W-:Y:S01]  /*18bd0*/  FFMA.FTZ R32, R56, UR4, -R94 ;  /* 0x0000000438207c23 */ /* 0x000fe2000801085e */
        /* <DEDUP_REMOVED lines=12> */
[----:B------:R-:W4:Y:S01]  /*18ca0*/  MUFU.EX2 R38, R38 ;  /* 0x0000002600267308 */ /* 0x000f220000000800 */
[----:B-1----:R-:W-:Y:S01]  /*18cb0*/  F2FP.F16.F32.PACK_AB R8, R58, R59 ;  /* 0x0000003b3a08723e */ /* 0x002fe200000000ff */
[----:B------:R-:W-:Y:S01]  /*18cc0*/  FADD.FTZ R82, R82, R83 ;  /* 0x0000005352527221 */ /* 0x000fe20000010000 */
[----:B------:R-:W-:Y:S01]  /*18cd0*/  FADD.FTZ R20, R155, R20 ;  /* 0x000000149b147221 */ /* 0x000fe20000010000 */
[----:B--2---:R-:W-:-:S02]  /*18ce0*/  F2FP.F16.F32.PACK_AB R10, R114, R57 ;  /* 0x00000039720a723e */ /* 0x004fc400000000ff */
        /* <DEDUP_REMOVED lines=16> */
[----:B------:R-:W-:Y:S02]  /*18df0*/  FADD.FTZ R192, R192, R163 ;  /* 0x000000a3c0c07221 */ /* 0x000fe40000010000 */
[----:B------:R-:W-:Y:S01]  /*18e00*/  LDSM.16.MT88.4 R160, [R95+0x3c00] ;  /* 0x003c00005fa0783b */ /* 0x000fe20000004200 */
        /* <DEDUP_REMOVED lines=23> */
[----:B------:R-:W-:Y:S01]  /*18f80*/  FADD.FTZ R68, R68, R69 ;  /* 0x0000004544447221 */ /* 0x000fe20000010000 */
[----:B------:R-:W-:Y:S01]  /*18f90*/  LDSM.16.MT88.4 R168, [R0+0x8c00] ;  /* 0x008c000000a8783b */ /* 0x000fe20000004200 */
[----:B------:R-:W-:Y:S02]  /*18fa0*/  FADD.FTZ R173, R173, R124 ;  /* 0x0000007cadad7221 */ /* 0x000fe40000010000 */
[----:B------:R-:W-:Y:S01]  /*18fb0*/  FADD.FTZ R67, R67, R68 ;  /* 0x0000004443437221 */ /* 0x000fe20000010000 */
[----:B------:R-:W-:Y:S01]  /*18fc0*/  HMMA.16816.F32 R24, R8, R30, R24 ;  /* 0x0000001e0818723c */ /* 0x000fe20000001818 */
[----:B------:R-:W3:Y:S01]  /*18fd0*/  LDSM.16.MT88.4 R28, [R0+0x8800] ;  /* 0x00880000001c783b */ /* 0x000ee20000004200 */
[----:B------:R-:W5:Y:S01]  /*18fe0*/  MUFU.EX2 R34, R34 ;  /* 0x0000002200227308 */ /* 0x000f620000000800 */
[----:B--2---:R-:W-:Y:S01]  /*18ff0*/  F2FP.F16.F32.PACK_AB R8, R138, R121 ;  /* 0x000000798a08723e */ /* 0x004fe200000000ff */
[----:B------:R-:W-:Y:S01]  /*19000*/  FADD.FTZ R112, R112, R173 ;  /* 0x000000ad70707221 */ /* 0x000fe20000010000 */
[----:B----4-:R-:W-:Y:S01]  /*19010*/  F2FP.F16.F32.PACK_AB R10, R190, R141 ;  /* 0x0000008dbe0a723e */ /* 0x010fe200000000ff */
[----:B------:R-:W-:-:S02]  /*19020*/  FADD.FTZ R66, R66, R67 ;  /* 0x0000004342427221 */ /* 0x000fc40000010000 */
        /* <DEDUP_REMOVED lines=25> */
[----:B------:R-:W-:Y:S01]  /*191c0*/  FFMA.FTZ R12, R48, UR4, -R55 ;  /* 0x00000004300c7c23 */ /* 0x000fe20008010837 */
[----:B------:R-:W-:Y:S01]  /*191d0*/  FADD.FTZ R57, R57, R58 ;  /* 0x0000003a39397221 */ /* 0x000fe20000010000 */
[----:B------:R-:W-:-:S03]  /*191e0*/  FADD.FTZ R37, R37, R38 ;  /* 0x0000002625257221 */ /* 0x000fc60000010000 */
[----:B------:R-:W-:Y:S01]  /*191f0*/  FADD.FTZ R114, R114, R57 ;  /* 0x0000003972727221 */ /* 0x000fe20000010000 */
[----:B------:R-:W-:Y:S01]  /*19200*/  HMMA.16816.F32 R16, R8, R20, R16 ;  /* 0x000000140810723c */ /* 0x000fe20000001810 */
[----:B------:R-:W1:Y:S01]  /*19210*/  MUFU.EX2 R102, R102 ;  /* 0x0000006600667308 */ /* 0x000e620000000800 */
[----:B------:R-:W-:Y:S01]  /*19220*/  FADD.FTZ R88, R88, R37 ;  /* 0x0000002558587221 */ /* 0x000fe20000010000 */
[----:B------:R-:W-:-:S03]  /*19230*/  FADD.FTZ R121, R121, R114 ;  /* 0x0000007279797221 */ /* 0x000fc60000010000 */
[----:B------:R-:W-:Y:S01]  /*19240*/  FADD.FTZ R35, R35, R88 ;  /* 0x0000005823237221 */ /* 0x000fe20000010000 */
[----:B------:R-:W-:Y:S01]  /*19250*/  FADD.FTZ R138, R138, R121 ;  /* 0x000000798a8a7221 */ /* 0x000fe20000010000 */
[----:B------:R-:W-:Y:S01]  /*19260*/  HMMA.16816.F32 R4, R8, R22, R4 ;  /* 0x000000160804723c */ /* 0x000fe20000001804 */
[----:B------:R-:W-:Y:S01]  /*19270*/  MUFU.EX2 R43, R43 ;  /* 0x0000002b002b7308 */ /* 0x000fe20000000800 */
[----:B------:R-:W2:Y:S01]  /*19280*/  LDSM.16.MT88.4 R20, [R95+0x3800] ;  /* 0x003800005f14783b */ /* 0x000ea20000004200 */
[----:B------:R-:W-:Y:S01]  /*19290*/  FADD.FTZ R34, R34, R35 ;  /* 0x0000002322227221 */ /* 0x000fe20000010000 */
[----:B------:R-:W-:-:S03]  /*192a0*/  FADD.FTZ R141, R141, R138 ;  /* 0x0000008a8d8d7221 */ /* 0x000fc60000010000 */
[----:B------:R-:W-:Y:S01]  /*192b0*/  FADD.FTZ R33, R33, R34 ;  /* 0x0000002221217221 */ /* 0x000fe20000010000 */
[----:B------:R-:W-:Y:S01]  /*192c0*/  HMMA.16816.F32 R24, R8, R14, R24 ;  /* 0x0000000e0818723c */ /* 0x000fe20000001818 */
[----:B------:R-:W5:Y:S01]  /*192d0*/  MUFU.EX2 R44, R44 ;  /* 0x0000002c002c7308 */ /* 0x000f620000000800 */
[----:B----4-:R-:W-:Y:S01]  /*192e0*/  F2FP.F16.F32.PACK_AB R8, R188, R153 ;  /* 0x00000099bc08723e */ /* 0x010fe200000000ff */
[--C-:B------:R-:W-:Y:S01]  /*192f0*/  FFMA.FTZ R15, R47, UR4, -R55.reuse ;  /* 0x000000042f0f7c23 */ /* 0x100fe20008010837 */
[----:B-1----:R-:W-:Y:S01]  /*19300*/  F2FP.F16.F32.PACK_AB R10, R102, R133 ;  /* 0x00000085660a723e */ /* 0x002fe200000000ff */
[----:B------:R-:W-:Y:S01]  /*19310*/  FFMA.FTZ R14, R54, UR4, -R55 ;  /* 0x00000004360e7c23 */ /* 0x000fe20008010837 */
[----:B------:R-:W-:Y:S01]  /*19320*/  FADD.FTZ R190, R190, R141 ;  /* 0x0000008dbebe7221 */ /* 0x000fe20000010000 */
[----:B------:R-:W-:Y:S02]  /*19330*/  FADD.FTZ R50, R50, R33 ;  /* 0x0000002132327221 */ /* 0x000fe40000010000 */
[----:B------:R-:W-:Y:S01]  /*19340*/  MUFU.EX2 R46, R46 ;  /* 0x0000002e002e7308 */ /* 0x000fe20000000800 */
[----:B------:R-:W-:-:S04]  /*19350*/  FADD.FTZ R153, R153, R190 ;  /* 0x000000be99997221 */ /* 0x000fc80000010000 */
[----:B------:R-:W-:-:S03]  /*19360*/  FADD.FTZ R188, R188, R153 ;  /* 0x00000099bcbc7221 */ /* 0x000fc60000010000 */
[----:B------:R-:W1:Y:S01]  /*19370*/  MUFU.EX2 R13, R45 ;  /* 0x0000002d000d7308 */ /* 0x000e620000000800 */
[----:B-----5:R-:W-:Y:S01]  /*19380*/  F2FP.F16.F32.PACK_AB R9, R44, R43 ;  /* 0x0000002b2c09723e */ /* 0x020fe200000000ff */
[----:B------:R-:W-:-:S04]  /*19390*/  FADD.FTZ R133, R133, R188 ;  /* 0x000000bc85857221 */ /* 0x000fc80000010000 */
[----:B------:R-:W-:Y:S02]  /*193a0*/  FADD.FTZ R133, R102, R133 ;  /* 0x0000008566857221 */ /* 0x000fe40000010000 */
[----:B------:R-:W-:Y:S08]  /*193b0*/  MUFU.EX2 R36, R36 ;  /* 0x0000002400247308 */ /* 0x000ff00000000800 */
[----:B------:R-:W4:Y:S01]  /*193c0*/  MUFU.EX2 R49, R49 ;  /* 0x0000003100317308 */ /* 0x000f220000000800 */
[----:B-1----:R-:W-:-:S07]  /*193d0*/  F2FP.F16.F32.PACK_AB R11, R13, R46 ;  /* 0x0000002e0d0b723e */ /* 0x002fce00000000ff */
[C---:B---3--:R-:W-:Y:S01]  /*193e0*/  HMMA.16816.F32 R16, R8.reuse, R28, R16 ;  /* 0x0000001c0810723c */ /* 0x048fe20000001810 */
[----:B------:R-:W-:Y:S01]  /*193f0*/  FFMA.FTZ R29, R53, UR4, -R55 ;  /* 0x00000004351d7c23 */ /* 0x000fe20008010837 */
[----:B------:R-:W-:Y:S06]  /*19400*/  MUFU.EX2 R32, R32 ;  /* 0x0000002000207308 */ /* 0x000fec0000000800 */
[C---:B------:R-:W-:Y:S02]  /*19410*/  HMMA.16816.F32 R4, R8.reuse, R30, R4 ;  /* 0x0000001e0804723c */ /* 0x040fe40000001804 */
[----:B------:R-:W1:Y:S06]  /*19420*/  MUFU.EX2 R3, R3 ;  /* 0x0000000300037308 */ /* 0x000e6c0000000800 */
[C---:B--2---:R-:W-:Y:S02]  /*19430*/  HMMA.16816.F32 R164, R8.reuse, R20, R164 ;  /* 0x0000001408a4723c */ /* 0x044fe400000018a4 */
[----:B------:R-:W-:Y:S06]  /*19440*/  MUFU.EX2 R12, R12 ;  /* 0x0000000c000c7308 */ /* 0x000fec0000000800 */
        /* <DEDUP_REMOVED lines=25> */
.L_x_2657:
[----:B------:R-:W-:-:S12]  /*195e0*/  UIADD3 UR17, UPT, UPT, UR10, -0x1, URZ ;  /* 0xffffffff0a117890 */ /* 0x000fd8000fffe0ff */
.L_x_2663:
        /* <DEDUP_REMOVED lines=16> */
[----:B------:R-:W1:Y:S01]  /*196f0*/  LDCU UR4, c[0x0][0x45c] ;  /* 0x00008b80ff0477ac */ /* 0x000e620008000800 */
[----:B------:R-:W1:Y:S01]  /*19700*/  LDCU.64 UR8, c[0x0][0x3a0] ;  /* 0x00007400ff0877ac */ /* 0x000e620008000a00 */
[----:B------:R-:W1:Y:S01]  /*19710*/  LDCU.64 UR10, c[0x0][0x3a8] ;  /* 0x00007500ff0a77ac */ /* 0x000e620008000a00 */
[----:B------:R-:W-:-:S02]  /*19720*/  UIADD3 UR17, UPT, UPT, UR17, 0x1, URZ ;  /* 0x0000000111117890 */ /* 0x000fc4000fffe0ff */
[----:B------:R-:W-:Y:S02]  /*19730*/  UIADD3 UR18, UPT, UPT, UR18, 0x100, URZ ;  /* 0x0000010012127890 */ /* 0x000fe4000fffe0ff */
[----:B--2---:R-:W-:-:S12]  /*19740*/  ULEA UR6, UR6, UR12, 0x18 ;  /* 0x0000000c06067291 */ /* 0x004fd8000f8ec0ff */
.L_x_2668:
        /* <DEDUP_REMOVED lines=95> */
.L_x_2665:
[----:B------:R-:W-:Y:S01]  /*19d40*/  LEA R124, R0, UR6, 0x1 ;  /* 0x00000006007c7c11 */ /* 0x000fe2000f8e08ff */
[----:B------:R-:W-:Y:S01]  /*19d50*/  UIADD3 UR17, UPT, UPT, UR17, -0x1, URZ ;  /* 0xffffffff11117890 */ /* 0x000fe2000fffe0ff */
[----:B------:R-:W-:Y:S02]  /*19d60*/  LEA R185, R185, UR6, 0x1 ;  /* 0x00000006b9b97c11 */ /* 0x000fe4000f8e08ff */
[C---:B------:R-:W-:Y:S01]  /*19d70*/  SHF.L.U32 R127, R126.reuse, 0x6, RZ ;  /* 0x000000067e7f7819 */ /* 0x040fe200000006ff */
[----:B------:R-:W-:Y:S01]  /*19d80*/  UISETP.GT.AND UP0, UPT, UR17, UR20, UPT ;  /* 0x000000141100728c */ /* 0x000fe2000bf04270 */
[----:B------:R-:W-:Y:S01]  /*19d90*/  SHF.L.U64.HI R126, R126, 0x6, R137 ;  /* 0x000000067e7e7819 */ /* 0x000fe20000010289 */
[----:B------:R-:W-:Y:S01]  /*19da0*/  @!PT LDS RZ, [RZ] ;  /* 0x00000000fffff984 */ /* 0x000fe20000000800 */
[----:B------:R-:W-:Y:S01]  /*19db0*/  @!PT LDS RZ, [RZ] ;  /* 0x00000000fffff984 */ /* 0x000fe20000000800 */
[----:B------:R-:W-:Y:S01]  /*19dc0*/  @!PT LDS RZ, [RZ] ;  /* 0x00000000fffff984 */ /* 0x000fe20000000800 */
[----:B------:R-:W-:Y:S01]  /*19dd0*/  @!P1 LDGSTS.E.BYPASS.LTC128B.128 [R185+0x5000], desc[UR14][R176.64] ;  /* 0x05000000b0b99fae */ /* 0x000fe2000b981a0e */
[--C-:B------:R-:W-:Y:S02]  /*19de0*/  LOP3.LUT R2, R138, 0xc0, R153.reuse, 0xf8, !PT ;  /* 0x000000c08a027812 */ /* 0x100fe400078ef899 */
[----:B------:R-:W-:Y:S02]  /*19df0*/  IADD3 R138, P0, PT, R127, R176, RZ ;  /* 0x000000b07f8a7210 */ /* 0x000fe40007f1e0ff */
[----:B------:R-:W-:Y:S02]  /*19e00*/  LOP3.LUT R151, R2, R3, RZ, 0x3c, !PT ;  /* 0x0000000302977212 */ /* 0x000fe400078e3cff */
[----:B------:R-:W-:Y:S01]  /*19e10*/  IADD3.X R139, PT, PT, R126, R177, RZ, P0, !PT ;  /* 0x000000b17e8b7210 */ /* 0x000fe200007fe4ff */
[----:B------:R-:W-:Y:S01]  /*19e20*/  @P1 STS.128 [R185+0x5000], RZ ;  /* 0x005000ffb9001388 */ /* 0x000fe20000000c00 */
[-C--:B------:R-:W-:Y:S02]  /*19e30*/  IADD3 R190, P2, PT, R138, R127.reuse, RZ ;  /* 0x0000007f8abe7210 */ /* 0x080fe40007f5e0ff */
[----:B------:R-:W-:Y:S02]  /*19e40*/  MOV R3, 0x20 ;  /* 0x0000002000037802 */ /* 0x000fe40000000f00 */
[-C--:B------:R-:W-:Y:S02]  /*19e50*/  IADD3.X R191, PT, PT, R139, R126.reuse, RZ, P2, !PT ;  /* 0x0000007e8bbf7210 */ /* 0x080fe400017fe4ff */
[-C--:B------:R-:W-:Y:S01]  /*19e60*/  IADD3 R188, P0, PT, R190, R127.reuse, RZ ;  /* 0x0000007fbebc7210 */ /* 0x080fe20007f1e0ff */
[----:B------:R-:W-:Y:S01]  /*19e70*/  @!PT LDS RZ, [RZ] ;  /* 0x00000000fffff984 */ /* 0x000fe20000000800 */
[----:B------:R-:W-:Y:S01]  /*19e80*/  @!PT LDS RZ, [RZ] ;  /* 0x00000000fffff984 */ /* 0x000fe20000000800 */
[----:B------:R-:W-:Y:S01]  /*19e90*/  @!PT LDS RZ, [RZ] ;  /* 0x00000000fffff984 */ /* 0x000fe20000000800 */
[----:B------:R1:W-:Y:S01]  /*19ea0*/  @!P1 LDGSTS.E.BYPASS.LTC128B.128 [R185+0x5800], desc[UR14][R138.64] ;  /* 0x058000008ab99fae */ /* 0x0003e2000b981a0e */
[----:B------:R-:W-:Y:S02]  /*19eb0*/  LOP3.LUT R150, R125, 0x3e00, RZ, 0xc0, !PT ;  /* 0x00003e007d967812 */ /* 0x000fe400078ec0ff */
[-C--:B------:R-:W-:Y:S02]  /*19ec0*/  IADD3.X R189, PT, PT, R191, R126.reuse, RZ, P0, !PT ;  /* 0x0000007ebfbd7210 */ /* 0x080fe400007fe4ff */
[-C--:B------:R-:W-:Y:S02]  /*19ed0*/  IADD3 R186, P2, PT, R188, R127.reuse, RZ ;  /* 0x0000007fbcba7210 */ /* 0x080fe40007f5e0ff */
[----:B------:R-:W-:Y:S01]  /*19ee0*/  LOP3.LUT R2, R150, 0x120, R153, 0xf8, !PT ;  /* 0x0000012096027812 */ /* 0x000fe200078ef899 */
[----:B------:R-:W-:Y:S01]  /*19ef0*/  @P1 STS.128 [R185+0x5800], RZ ;  /* 0x005800ffb9001388 */ /* 0x000fe20000000c00 */
[-C--:B------:R-:W-:Y:S02]  /*19f00*/  IADD3.X R187, PT, PT, R189, R126.reuse, RZ, P2, !PT ;  /* 0x0000007ebdbb7210 */ /* 0x080fe400017fe4ff */
[----:B------:R-:W-:Y:S02]  /*19f10*/  IADD3 R142, P0, PT, R186, R127, RZ ;  /* 0x0000007fba8e7210 */ /* 0x000fe40007f1e0ff */
[----:B------:R-:W-:Y:S02]  /*19f20*/  LOP3.LUT R2, R2, R151, RZ, 0xfc, !PT ;  /* 0x0000009702027212 */ /* 0x000fe400078efcff */
[-C--:B------:R-:W-:Y:S01]  /*19f30*/  IADD3.X R143, PT, PT, R187, R126.reuse, RZ, P0, !PT ;  /* 0x0000007ebb8f7210 */ /* 0x080fe200007fe4ff */
[----:B------:R-:W-:Y:S01]  /*19f40*/  @!PT LDS RZ, [RZ] ;  /* 0x00000000fffff984 */ /* 0x000fe20000000800 */
[----:B------:R-:W-:Y:S01]  /*19f50*/  @!PT LDS RZ, [RZ] ;  /* 0x00000000fffff984 */ /* 0x000fe20000000800 */
[----:B------:R-:W-:Y:S01]  /*19f60*/  @!PT LDS RZ, [RZ] ;  /* 0x00000000fffff984 */ /* 0x000fe20000000800 */
[----:B------:R-:W-:Y:S01]  /*19f70*/  @!P1 LDGSTS.E.BYPASS.LTC128B.128 [R185+0x6000], desc[UR14][R190.64] ;  /* 0x06000000beb99fae */ /* 0x000fe2000b981a0e */
[----:B------:R-:W-:Y:S02]  /*19f80*/  LEA R0, R2, UR6, 0x1 ;  /* 0x0000000602007c11 */ /* 0x000fe4000f8e08ff */
[-C--:B------:R-:W-:Y:S04]  /*19f90*/  IADD3 R140, P2, PT, R142, R127.reuse, RZ ;  /* 0x0000007f8e8c7210 */ /* 0x080fe80007f5e0ff */
[-C--:B------:R-:W-:Y:S01]  /*19fa0*/  IADD3.X R141, PT, PT, R143, R126.reuse, RZ, P2, !PT ;  /* 0x0000007e8f8d7210 */ /* 0x080fe200017fe4ff */
[----:B------:R-:W-:Y:S01]  /*19fb0*/  @P1 STS.128 [R185+0x6000], RZ ;  /* 0x006000ffb9001388 */ /* 0x000fe20000000c00 */
[----:B-1----:R-:W-:Y:S04]  /*19fc0*/  @!P1 IADD3 R138, P0, PT, R140, R127, RZ ;  /* 0x0000007f8c8a9210 */ /* 0x002fe80007f1e0ff */
[----:B------:R-:W-:Y:S03]  /*19fd0*/  @!P1 IADD3.X R139, PT, PT, R141, R126, RZ, P0, !PT ;  /* 0x0000007e8d8b9210 */ /* 0x000fe600007fe4ff */
        /* <DEDUP_REMOVED lines=15> */
[----:B-1----:R-:W-:Y:S07]  /*1a0d0*/  SHF.R.U32.HI R186, RZ, 0x3, R149 ;  /* 0x00000003ffba7819 */ /* 0x002fee0000011695 */
        /* <DEDUP_REMOVED lines=9> */
[----:B------:R-:W-:Y:S01]  /*1a170*/  @P1 STS.128 [R185+0x8800], RZ ;  /* 0x008800ffb9001388 */ /* 0x000fe20000000c00 */
[----:B------:R-:W-:Y:S04]  /*1a180*/  LOP3.LUT P1, RZ, R149, 0x4, RZ, 0xc0, !PT ;  /* 0x0000000495ff7812 */ /* 0x000fe8000782c0ff */
[----:B------:R-:W-:Y:S03]  /*1a190*/  SEL R3, R3, 0xffffffe0, !P1 ;  /* 0xffffffe003037807 */ /* 0x000fe60004800000 */
[----:B------:R-:W0:Y:S01]  /*1a1a0*/  LDGDEPBAR ;  /* 0x00000000000079af */ /* 0x000e220000000000 */
[----:B------:R-:W-:Y:S02]  /*1a1b0*/  IADD3 R2, PT, PT, R0, R3, RZ ;  /* 0x0000000300027210 */ /* 0x000fe40007ffe0ff */
[----:B------:R-:W-:Y:S05]  /*1a1c0*/  IADD3 R136, PT, PT, R3, R124, RZ ;  /* 0x0000007c03887210 */ /* 0x000fea0007ffe0ff */
[----:B------:R-:W-:Y:S08]  /*1a1d0*/  LDSM.16.M88.4 R132, [R0] ;  /* 0x000000000084783b */ /* 0x000ff00000000200 */
[----:B------:R-:W3:Y:S08]  /*1a1e0*/  LDSM.16.M88.4 R8, [R124+0x1000] ;  /* 0x001000007c08783b */ /* 0x000ef00000000200 */
[----:B------:R-:W-:Y:S08]  /*1a1f0*/  LDSM.16.M88.4 R128, [R2] ;  /* 0x000000000280783b */ /* 0x000ff00000000200 */
[----:B------:R-:W-:Y:S08]  /*1a200*/  LDSM.16.M88.4 R12, [R136+0x1000] ;  /* 0x00100000880c783b */ /* 0x000ff00000000200 */
[----:B------:R-:W-:Y:S08]  /*1a210*/  LDSM.16.M88.4 R16, [R124+0x1400] ;  /* 0x001400007c10783b */ /* 0x000ff00000000200 */
[----:B------:R-:W-:Y:S08]  /*1a220*/  LDSM.16.M88.4 R20, [R136+0x1400] ;  /* 0x001400008814783b */ /* 0x000ff00000000200 */
[----:B------:R-:W-:Y:S08]  /*1a230*/  LDSM.16.M88.4 R24, [R124+0x1800] ;  /* 0x001800007c18783b */ /* 0x000ff00000000200 */
[----:B------:R-:W-:Y:S08]  /*1a240*/  LDSM.16.M88.4 R40, [R136+0x1800] ;  /* 0x001800008828783b */ /* 0x000ff00000000200 */
[----:B------:R-:W5:Y:S08]  /*1a250*/  LDSM.16.M88.4 R32, [R124+0x1c00] ;  /* 0x001c00007c20783b */ /* 0x000f700000000200 */
[----:B------:R-:W4:Y:S08]  /*1a260*/  LDSM.16.M88.4 R36, [R136+0x1c00] ;  /* 0x001c00008824783b */ /* 0x000f300000000200 */
[----:B------:R-:W-:Y:S08]  /*1a270*/  LDSM.16.M88.4 R44, [R136+0x2000] ;  /* 0x00200000882c783b */ /* 0x000ff00000000200 */
[----:B------:R-:W-:Y:S08]  /*1a280*/  LDSM.16.M88.4 R48, [R124+0x2400] ;  /* 0x002400007c30783b */ /* 0x000ff00000000200 */
[----:B------:R-:W-:Y:S08]  /*1a290*/  LDSM.16.M88.4 R64, [R136+0x2400] ;  /* 0x002400008840783b */ /* 0x000ff00000000200 */
[----:B------:R-:W4:Y:S08]  /*1a2a0*/  LDSM.16.M88.4 R56, [R124+0x2800] ;  /* 0x002800007c38783b */ /* 0x000f300000000200 */
[----:B------:R-:W-:Y:S08]  /*1a2b0*/  LDSM.16.M88.4 R60, [R136+0x2800] ;  /* 0x00280000883c783b */ /* 0x000ff00000000200 */
        /* <DEDUP_REMOVED lines=14> */
[----:B--2---:R-:W-:Y:S01]  /*1a3a0*/  LDSM.16.M88.4 R136, [R136+0x4c00] ;  /* 0x004c00008888783b */ /* 0x004fe20000000200 */
[C---:B---3--:R-:W-:Y:S08]  /*1a3b0*/  HMMA.16816.F32 R4, R132.reuse, R8, RZ ;  /* 0x000000088404723c */ /* 0x048ff000000018ff */
[C---:B------:R-:W-:Y:S08]  /*1a3c0*/  HMMA.16816.F32 R8, R132.reuse, R10, RZ ;  /* 0x0000000a8408723c */ /* 0x040ff000000018ff */
[----:B-----5:R-:W-:Y:S08]  /*1a3d0*/  HMMA.16816.F32 R28, R132, R32, RZ ;  /* 0x00000020841c723c */ /* 0x020ff000000018ff */
        /* <DEDUP_REMOVED lines=13> */
[C---:B------:R-:W-:Y:S03]  /*1a4b0*/  HMMA.16816.F32 R28, R128.reuse, R36, R28 ;  /* 0x00000024801c723c */ /* 0x040fe6000000181c */
        /* <DEDUP_REMOVED lines=310> */
[----:B------:R-:W-:Y:S01]  /*1b820*/  ISETP.GE.AND P2, PT, R184, UR13, PT ;  /* 0x0000000db8007c0c */ /* 0x000fe2000bf46270 */
        /* <DEDUP_REMOVED lines=19> */
[----:B--2---:R-:W-:Y:S04]  /*1b960*/  IABS R129, R130 ;  /* 0x0000008200817213 */ /* 0x004fe80000000000 */
        /* <DEDUP_REMOVED lines=25> */
[C---:B------:R-:W-:Y:S02]  /*1bb00*/  LOP3.LUT R129, R130.reuse, UR16, RZ, 0x3c, !PT ;  /* 0x0000001082817c12 */ /* 0x040fe4000f8e3cff */
[----:B------:R-:W-:Y:S02]  /*1bb10*/  ISETP.NE.AND P0, PT, R135, RZ, PT ;  /* 0x000000ff8700720c */ /* 0x000fe40003f05270 */
[----:B------:R-:W-:Y:S02]  /*1bb20*/  LOP3.LUT R131, R130, UR12, RZ, 0x3c, !PT ;  /* 0x0000000c82837c12 */ /* 0x000fe4000f8e3cff */
[----:B------:R-:W-:Y:S02]  /*1bb30*/  ISETP.GE.AND P5, PT, R129, RZ, PT ;  /* 0x000000ff8100720c */ /* 0x000fe40003fa6270 */
[----:B------:R-:W-:Y:S02]  /*1bb40*/  ISETP.GE.AND P4, PT, R131, RZ, PT ;  /* 0x000000ff8300720c */ /* 0x000fe40003f86270 */
[----:B------:R-:W-:Y:S02]  /*1bb50*/  @P6 IADD3 R134, PT, PT, R134, 0x1, RZ ;  /* 0x0000000186866810 */ /* 0x000fe40007ffe0ff */
[----:B------:R-:W-:Y:S03]  /*1bb60*/  LOP3.LUT R129, RZ, R130, RZ, 0x33, !PT ;  /* 0x00000082ff817212 */ /* 0x000fe600078e33ff */
[----:B------:R-:W-:Y:S01]  /*1bb70*/  @P0 VIADD R132, R132, 0x1 ;  /* 0x0000000184840836 */ /* 0x000fe20000000000 */
[----:B------:R-:W-:Y:S03]  /*1bb80*/  ISETP.NE.AND P0, PT, R130, RZ, PT ;  /* 0x000000ff8200720c */ /* 0x000fe60003f05270 */
[----:B------:R-:W-:Y:S02]  /*1bb90*/  @!P5 IMAD.MOV R134, RZ, RZ, -R134 ;  /* 0x000000ffff86d224 */ /* 0x000fe400078e0a86 */
[----:B------:R-:W-:Y:S03]  /*1bba0*/  @!P4 IADD3 R132, PT, PT, -R132, RZ, RZ ;  /* 0x000000ff8484c210 */ /* 0x000fe60007ffe1ff */
        /* <DEDUP_REMOVED lines=24> */
.L_x_2667:
[----:B------:R-:W-:Y:S01]  /*1bd30*/  @!PT LDS RZ, [RZ] ;  /* 0x00000000fffff984 */ /* 0x000fe20000000800 */
[----:B------:R-:W-:Y:S01]  /*1bd40*/  @!PT LDS RZ, [RZ] ;  /* 0x00000000fffff984 */ /* 0x000fe20000000800 */
[----:B------:R-:W-:Y:S01]  /*1bd50*/  @!PT LDS RZ, [RZ] ;  /* 0x00000000fffff984 */ /* 0x000fe20000000800 */
[----:B------:R2:W-:Y:S01]  /*1bd60*/  @!P2 LDGSTS.E.BYPASS.LTC128B.128 [R185+0x1000], desc[UR14][R158.64] ;  /* 0x010000009eb9afae */ /* 0x0005e2000b981a0e */
[C---:B------:R-:W-:Y:S01]  /*1bd70*/  IMAD.SHL.U32 R130, R134.reuse, 0x20, RZ ;  /* 0x0000002086827824 */ /* 0x040fe200078e00ff */
[C-C-:B------:R-:W-:Y:S01]  /*1bd80*/  SHF.L.U64.HI R131, R134.reuse, 0x5, R133.reuse ;  /* 0x0000000586837819 */ /* 0x140fe20000010285 */
[C---:B------:R-:W-:Y:S01]  /*1bd90*/  IMAD.SHL.U32 R129, R134.reuse, 0x40, RZ ;  /* 0x0000004086817824 */ /* 0x040fe200078e00ff */
[----:B------:R2:W-:Y:S01]  /*1bda0*/  @P2 STS.128 [R185+0x1000], RZ ;  /* 0x001000ffb9002388 */ /* 0x0005e20000000c00 */
[----:B------:R-:W-:Y:S02]  /*1bdb0*/  SHF.L.U64.HI R133, R134, 0x6, R133 ;  /* 0x0000000686857819 */ /* 0x000fe40000010285 */
[C---:B------:R-:W-:Y:S04]  /*1bdc0*/  LEA R136, P4, R130.reuse, R158, 0x1 ;  /* 0x0000009e82887211 */ /* 0x040fe800078808ff */
        /* <DEDUP_REMOVED lines=49> */
.L_x_2666:
[C---:B--2---:R-:W-:Y:S01]  /*1c0e0*/  IADD3 R132, PT, PT, R155.reuse, -0x78, RZ ;  /* 0xffffff889b847810 */ /* 0x044fe20007ffe0ff */
[----:B------:R-:W-:Y:S01]  /*1c0f0*/  UISETP.GT.AND UP0, UPT, UR17, UR20, UPT ;  /* 0x000000141100728c */ /* 0x000fe2000bf04270 */
[C---:B------:R-:W-:Y:S01]  /*1c100*/  IADD3 R131, PT, PT, R155.reuse, -0x77, RZ ;  /* 0xffffff899b837810 */ /* 0x040fe20007ffe0ff */
[----:B------:R-:W-:Y:S01]  /*1c110*/  UIADD3 UR18, UPT, UPT, UR18, -0x100, URZ ;  /* 0xffffff0012127890 */ /* 0x000fe2000fffe0ff */
[----:B------:R-:W-:Y:S02]  /*1c120*/  I2FP.F32.S32 R132, R132 ;  /* 0x0000008400847245 */ /* 0x000fe40000201400 */
[C---:B------:R-:W-:Y:S02]  /*1c130*/  IADD3 R133, PT, PT, R155.reuse, -0x80, RZ ;  /* 0xffffff809b857810 */ /* 0x040fe40007ffe0ff */
        /* <DEDUP_REMOVED lines=8> */
[C---:B------:R-:W-:Y:S01]  /*1c1c0*/  FFMA.FTZ R5, R132.reuse, UR7, R5 ;  /* 0x0000000784057c23 */ /* 0x040fe20008010005 */
[----:B------:R-:W-:Y:S01]  /*1c1d0*/  FFMA.FTZ R6, R132, UR7, R6 ;  /* 0x0000000784067c23 */ /* 0x000fe20008010006 */
[----:B------:R-:W-:Y:S02]  /*1c1e0*/  I2FP.F32.S32 R130, R131 ;  /* 0x0000008300827245 */ /* 0x000fe40000201400 */
[----:B------:R-:W-:Y:S02]  /*1c1f0*/  FMNMX3.FTZ R135, R157, R2, R4, !PT ;  /* 0x000000029d877276 */ /* 0x000fe40007810004 */
        /* <DEDUP_REMOVED lines=37> */
[C---:B------:R-:W-:Y:S04]  /*1c450*/  IADD3 R129, PT, PT, R155.reuse, -0x50, RZ ;  /* 0xffffffb09b817810 */ /* 0x040fe80007ffe0ff */
[----:B------:R-:W-:Y:S02]  /*1c460*/  I2FP.F32.S32 R132, R129 ;  /* 0x0000008100847245 */ /* 0x000fe40000201400 */
[C---:B------:R-:W-:Y:S03]  /*1c470*/  IADD3 R129, PT, PT, R155.reuse, -0x48, RZ ;  /* 0xffffffb89b817810 */ /* 0x040fe60007ffe0ff */
[C---:B------:R-:W-:Y:S01]  /*1c480*/  FFMA.FTZ R25, R132.reuse, UR7, R25 ;  /* 0x0000000784197c23 */ /* 0x040fe20008010019 */
[----:B------:R-:W-:Y:S01]  /*1c490*/  FFMA.FTZ R26, R132, UR7, R26 ;  /* 0x00000007841a7c23 */ /* 0x000fe2000801001a */
[C---:B------:R-:W-:Y:S01]  /*1c4a0*/  FFMA.FTZ R27, R130.reuse, UR7, R27 ;  /* 0x00000007821b7c23 */ /* 0x040fe2000801001b */
[----:B------:R-:W-:Y:S01]  /*1c4b0*/  FFMA.FTZ R28, R130, UR7, R28 ;  /* 0x00000007821c7c23 */ /* 0x000fe2000801001c */
[----:B------:R-:W-:Y:S02]  /*1c4c0*/  I2FP.F32.S32 R130, R131 ;  /* 0x0000008300827245 */ /* 0x000fe40000201400 */
        /* <DEDUP_REMOVED lines=16> */
[C---:B------:R-:W-:Y:S02]  /*1c5d0*/  IADD3 R129, PT, PT, R155.reuse, -0x30, RZ ;  /* 0xffffffd09b817810 */ /* 0x040fe40007ffe0ff */
[----:B------:R-:W-:Y:S01]  /*1c5e0*/  I2FP.F32.S32 R130, R131 ;  /* 0x0000008300827245 */ /* 0x000fe20000201400 */
[C---:B------:R-:W-:Y:S01]  /*1c5f0*/  FFMA.FTZ R37, R132.reuse, UR7, R37 ;  /* 0x0000000784257c23 */ /* 0x040fe20008010025 */
[----:B------:R-:W-:Y:S01]  /*1c600*/  FFMA.FTZ R38, R132, UR7, R38 ;  /* 0x0000000784267c23 */ /* 0x000fe20008010026 */
[----:B------:R-:W-:Y:S02]  /*1c610*/  I2FP.F32.S32 R132, R129 ;  /* 0x0000008100847245 */ /* 0x000fe40000201400 */
[C---:B------:R-:W-:Y:S01]  /*1c620*/  FFMA.FTZ R39, R130.reuse, UR7, R39 ;  /* 0x0000000782277c23 */ /* 0x040fe20008010027 */
[C---:B------:R-:W-:Y:S01]  /*1c630*/  IADD3 R129, PT, PT, R155.reuse, -0x28, RZ ;  /* 0xffffffd89b817810 */ /* 0x040fe20007ffe0ff */
        /* <DEDUP_REMOVED lines=43> */
[C---:B------:R-:W-:Y:S02]  /*1c8f0*/  IADD3 R129, PT, PT, R155.reuse, 0x1, RZ ;  /* 0x000000019b817810 */ /* 0x040fe40007ffe0ff */
[----:B------:R-:W-:Y:S01]  /*1c900*/  I2FP.F32.S32 R130, R155 ;  /* 0x0000009b00827245 */ /* 0x000fe20000201400 */
[C---:B------:R-:W-:Y:S01]  /*1c910*/  FFMA.FTZ R63, R134.reuse, UR7, R63 ;  /* 0x00000007863f7c23 */ /* 0x040fe2000801003f */
[----:B------:R-:W-:Y:S01]  /*1c920*/  FFMA.FTZ R64, R134, UR7, R64 ;  /* 0x0000000786407c23 */ /* 0x000fe20008010040 */
[----:B------:R-:W-:Y:S02]  /*1c930*/  I2FP.F32.S32 R132, R129 ;  /* 0x0000008100847245 */ /* 0x000fe40000201400 */
[C---:B------:R-:W-:Y:S01]  /*1c940*/  FFMA.FTZ R65, R130.reuse, UR7, R65 ;  /* 0x0000000782417c23 */ /* 0x040fe20008010041 */
[----:B------:R-:W-:Y:S01]  /*1c950*/  FFMA.FTZ R66, R130, UR7, R66 ;  /* 0x0000000782427c23 */ /* 0x000fe20008010042 */
[C---:B------:R-:W-:Y:S01]  /*1c960*/  IADD3 R133, PT, PT, R155.reuse, 0x8, RZ ;  /* 0x000000089b857810 */ /* 0x040fe20007ffe0ff */
[C---:B------:R-:W-:Y:S01]  /*1c970*/  FFMA.FTZ R67, R132.reuse, UR7, R67 ;  /* 0x0000000784437c23 */ /* 0x040fe20008010043 */
[----:B------:R-:W-:Y:S01]  /*1c980*/  FFMA.FTZ R68, R132, UR7, R68 ;  /* 0x0000000784447c23 */ /* 0x000fe20008010044 */
[C---:B------:R-:W-:Y:S02]  /*1c990*/  IADD3 R131, PT, PT, R155.reuse, 0x9, RZ ;  /* 0x000000099b837810 */ /* 0x040fe40007ffe0ff */
[----:B------:R-:W-:Y:S02]  /*1c9a0*/  I2FP.F32.S32 R130, R133 ;  /* 0x0000008500827245 */ /* 0x000fe40000201400 */
[----:B------:R-:W-:Y:S02]  /*1c9b0*/  I2FP.F32.S32 R132, R131 ;  /* 0x0000008300847245 */ /* 0x000fe40000201400 */
[C---:B------:R-:W-:Y:S01]  /*1c9c0*/  IADD3 R133, PT, PT, R155.reuse, 0x29, RZ ;  /* 0x000000299b857810 */ /* 0x040fe20007ffe0ff */
        /* <DEDUP_REMOVED lines=23> */
[C---:B------:R-:W-:Y:S02]  /*1cb40*/  IADD3 R131, PT, PT, R155.reuse, 0x30, RZ ;  /* 0x000000309b837810 */ /* 0x040fe40007ffe0ff */
[----:B------:R-:W-:Y:S02]  /*1cb50*/  I2FP.F32.S32 R130, R129 ;  /* 0x0000008100827245 */ /* 0x000fe40000201400 */
[C---:B------:R-:W-:Y:S03]  /*1cb60*/  IADD3 R129, PT, PT, R155.reuse, 0x28, RZ ;  /* 0x000000289b817810 */ /* 0x040fe60007ffe0ff */
[C---:B------:R-:W-:Y:S01]  /*1cb70*/  FFMA.FTZ R81, R130.reuse, UR7, R81 ;  /* 0x0000000782517c23 */ /* 0x040fe20008010051 */
[----:B------:R-:W-:Y:S01]  /*1cb80*/  FFMA.FTZ R82, R130, UR7, R82 ;  /* 0x0000000782527c23 */ /* 0x000fe20008010052 */
[----:B------:R-:W-:Y:S01]  /*1cb90*/  I2FP.F32.S32 R130, R129 ;  /* 0x0000008100827245 */ /* 0x000fe20000201400 */
[C---:B------:R-:W-:Y:S01]  /*1cba0*/  FFMA.FTZ R83, R132.reuse, UR7, R83 ;  /* 0x0000000784537c23 */ /* 0x040fe20008010053 */
[C---:B------:R-:W-:Y:S01]  /*1cbb0*/  IADD3 R129, PT, PT, R155.reuse, 0x31, RZ ;  /* 0x000000319b817810 */ /* 0x040fe20007ffe0ff */
[----:B------:R-:W-:Y:S01]  /*1cbc0*/  FFMA.FTZ R84, R132, UR7, R84 ;  /* 0x0000000784547c23 */ /* 0x000fe20008010054 */
[----:B------:R-:W-:Y:S01]  /*1cbd0*/  I2FP.F32.S32 R132, R133 ;  /* 0x0000008500847245 */ /* 0x000fe20000201400 */
[C---:B------:R-:W-:Y:S01]  /*1cbe0*/  FFMA.FTZ R85, R130.reuse, UR7, R85 ;  /* 0x0000000782557c23 */ /* 0x040fe20008010055 */
[----:B------:R-:W-:Y:S01]  /*1cbf0*/  I2FP.F32.S32 R134, R129 ;  /* 0x0000008100867245 */ /* 0x000fe20000201400 */
[----:B------:R-:W-:Y:S01]  /*1cc00*/  FFMA.FTZ R86, R130, UR7, R86 ;  /* 0x0000000782567c23 */ /* 0x000fe20008010056 */
[----:B------:R-:W-:Y:S01]  /*1cc10*/  I2FP.F32.S32 R130, R131 ;  /* 0x0000008300827245 */ /* 0x000fe20000201400 */
[C---:B------:R-:W-:Y:S01]  /*1cc20*/  FFMA.FTZ R87, R132.reuse, UR7, R87 ;  /* 0x0000000784577c23 */ /* 0x040fe20008010057 */
[C---:B------:R-:W-:Y:S01]  /*1cc30*/  IADD3 R131, PT, PT, R155.reuse, 0x39, RZ ;  /* 0x000000399b837810 */ /* 0x040fe20007ffe0ff */
[----:B------:R-:W-:Y:S01]  /*1cc40*/  FFMA.FTZ R88, R132, UR7, R88 ;  /* 0x0000000784587c23 */ /* 0x000fe20008010058 */
[----:B------:R-:W-:Y:S01]  /*1cc50*/  FMNMX3.FTZ R132, R156, R0, R3, !PT ;  /* 0x000000009c847276 */ /* 0x000fe20007810003 */
[C---:B------:R-:W-:Y:S01]  /*1cc60*/  FFMA.FTZ R89, R130.reuse, UR7, R89 ;  /* 0x0000000782597c23 */ /* 0x040fe20008010059 */
[----:B------:R-:W-:Y:S01]  /*1cc70*/  FFMA.FTZ R90, R130, UR7, R90 ;  /* 0x00000007825a7c23 */ /* 0x000fe2000801005a */
[----:B------:R-:W-:Y:S01]  /*1cc80*/  FFMA.FTZ R91, R134, UR7, R91 ;  /* 0x00000007865b7c23 */ /* 0x000fe2000801005b */
[----:B------:R-:W-:Y:S01]  /*1cc90*/  FMNMX3.FTZ R132, R132, R5, R7, !PT ;  /* 0x0000000584847276 */ /* 0x000fe20007810007 */
[----:B------:R-:W-:Y:S01]  /*1cca0*/  FFMA.FTZ R92, R134, UR7, R92 ;  /* 0x00000007865c7c23 */ /* 0x000fe2000801005c */
[----:B------:R-:W-:Y:S02]  /*1ccb0*/  IADD3 R130, PT, PT, R155, 0x38, RZ ;  /* 0x000000389b827810 */ /* 0x000fe40007ffe0ff */
[----:B------:R-:W-:Y:S02]  /*1ccc0*/  FMNMX3.FTZ R134, R132, R9, R11, !PT ;  /* 0x0000000984867276 */ /* 0x000fe4000781000b */
[----:B------:R-:W-:Y:S02]  /*1ccd0*/  I2FP.F32.S32 R132, R131 ;  /* 0x0000008300847245 */ /* 0x000fe40000201400 */
[----:B------:R-:W-:Y:S02]  /*1cce0*/  FMNMX3.FTZ R134, R134, R13, R15, !PT ;  /* 0x0000000d86867276 */ /* 0x000fe4000781000f */
[----:B------:R-:W-:Y:S02]  /*1ccf0*/  FMNMX3.FTZ R131, R135, R6, R8, !PT ;  /* 0x0000000687837276 */ /* 0x000fe40007810008 */
[----:B------:R-:W-:Y:S02]  /*1cd00*/  FMNMX3.FTZ R134, R134, R17, R19, !PT ;  /* 0x0000001186867276 */ /* 0x000fe40007810013 */
        /* <DEDUP_REMOVED lines=8> */
[C---:B------:R-:W-:Y:S01]  /*1cd90*/  FFMA.FTZ R95, R132.reuse, UR7, R95 ;  /* 0x00000007845f7c23 */ /* 0x040fe2000801005f */
[----:B------:R-:W-:Y:S01]  /*1cda0*/  FFMA.FTZ R96, R132, UR7, R96 ;  /* 0x0000000784607c23 */ /* 0x000fe20008010060 */
[----:B------:R-:W-:Y:S02]  /*1cdb0*/  FMNMX3.FTZ R135, R135, R22, R24, !PT ;  /* 0x0000001687877276 */ /* 0x000fe40007810018 */
[C---:B------:R-:W-:Y:S01]  /*1cdc0*/  FFMA.FTZ R97, R130.reuse, UR7, R97 ;  /* 0x0000000782617c23 */ /* 0x040fe20008010061 */
[----:B------:R-:W-:Y:S01]  /*1cdd0*/  FFMA.FTZ R98, R130, UR7, R98 ;  /* 0x0000000782627c23 */ /* 0x000fe20008010062 */
        /* <DEDUP_REMOVED lines=33> */
[----:B------:R-:W-:Y:S02]  /*1cff0*/  FMNMX3.FTZ R134, R134, R69, R71, !PT ;  /* 0x0000004586867276 */ /* 0x000fe40007810047 */
[----:B------:R-:W-:Y:S02]  /*1d000*/  I2FP.F32.S32 R130, R129 ;  /* 0x0000008100827245 */ /* 0x000fe40000201400 */
[----:B------:R-:W-:Y:S02]  /*1d010*/  FMNMX3.FTZ R134, R134, R73, R75, !PT ;  /* 0x0000004986867276 */ /* 0x000fe4000781004b */
[C---:B------:R-:W-:Y:S01]  /*1d020*/  IADD3 R129, PT, PT, R155.reuse, 0x58, RZ ;  /* 0x000000589b817810 */ /* 0x040fe20007ffe0ff */
[C---:B------:R-:W-:Y:S01]  /*1d030*/  FFMA.FTZ R103, R130.reuse, UR7, R103 ;  /* 0x0000000782677c23 */ /* 0x040fe20008010067 */
[----:B------:R-:W-:Y:S01]  /*1d040*/  FFMA.FTZ R104, R130, UR7, R104 ;  /* 0x0000000782687c23 */ /* 0x000fe20008010068 */
        /* <DEDUP_REMOVED lines=23> */
[----:B------:R-:W-:Y:S02]  /*1d1c0*/  I2FP.F32.S32 R132, R131 ;  /* 0x0000008300847245 */ /* 0x000fe40000201400 */
[----:B------:R-:W-:Y:S02]  /*1d1d0*/  FMNMX3.FTZ R134, R134, R109, R111, !PT ;  /* 0x0000006d86867276 */ /* 0x000fe4000781006f */
[----:B------:R-:W-:Y:S01]  /*1d1e0*/  I2FP.F32.S32 R130, R129 ;  /* 0x0000008100827245 */ /* 0x000fe20000201400 */
[C---:B------:R-:W-:Y:S01]  /*1d1f0*/  FFMA.FTZ R113, R132.reuse, UR7, R113 ;  /* 0x0000000784717c23 */ /* 0x040fe20008010071 */
[----:B------:R-:W-:Y:S01]  /*1d200*/  IADD3 R129, PT, PT, R155, 0x70, RZ ;  /* 0x000000709b817810 */ /* 0x000fe20007ffe0ff */
[----:B------:R-:W-:Y:S01]  /*1d210*/  FFMA.FTZ R114, R132, UR7, R114 ;  /* 0x0000000784727c23 */ /* 0x000fe20008010072 */
[----:B------:R-:W-:Y:S01]  /*1d220*/  FMNMX3.FTZ R131, R135, R66, R68, !PT ;  /* 0x0000004287837276 */ /* 0x000fe20007810044 */
[C---:B------:R-:W-:Y:S01]  /*1d230*/  FFMA.FTZ R115, R130.reuse, UR7, R115 ;  /* 0x0000000782737c23 */ /* 0x040fe20008010073 */
[----:B------:R-:W-:Y:S01]  /*1d240*/  FFMA.FTZ R116, R130, UR7, R116 ;  /* 0x0000000782747c23 */ /* 0x000fe20008010074 */
[----:B------:R-:W-:Y:S02]  /*1d250*/  IADD3 R130, PT, PT, R155, 0x68, RZ ;  /* 0x000000689b827810 */ /* 0x000fe40007ffe0ff */
[----:B------:R-:W-:Y:S02]  /*1d260*/  FMNMX3.FTZ R131, R131, R70, R72, !PT ;  /* 0x0000004683837276 */ /* 0x000fe40007810048 */
[----:B------:R-:W-:Y:S02]  /*1d270*/  FMNMX3.FTZ R134, R134, R113, R115, !PT ;  /* 0x0000007186867276 */ /* 0x000fe40007810073 */
[----:B------:R-:W-:Y:S02]  /*1d280*/  I2FP.F32.S32 R130, R130 ;  /* 0x0000008200827245 */ /* 0x000fe40000201400 */
[----:B------:R-:W-:Y:S03]  /*1d290*/  FMNMX3.FTZ R131, R131, R74, R76, !PT ;  /* 0x0000004a83837276 */ /* 0x000fe6000781004c */
[C---:B------:R-:W-:Y:S01]  /*1d2a0*/  FFMA.FTZ R117, R130.reuse, UR7, R117 ;  /* 0x0000000782757c23 */ /* 0x040fe20008010075 */
[----:B------:R-:W-:Y:S01]  /*1d2b0*/  FMNMX3.FTZ R135, R131, R78, R80, !PT ;  /* 0x0000004e83877276 */ /* 0x000fe20007810050 */
[----:B------:R-:W-:Y:S01]  /*1d2c0*/  FFMA.FTZ R118, R130, UR7, R118 ;  /* 0x0000000782767c23 */ /* 0x000fe20008010076 */
[----:B------:R-:W-:Y:S02]  /*1d2d0*/  I2FP.F32.S32 R130, R129 ;  /* 0x0000008100827245 */ /* 0x000fe40000201400 */
[----:B------:R-:W-:Y:S02]  /*1d2e0*/  IADD3 R129, PT, PT, R155, 0x79, RZ ;  /* 0x000000799b817810 */ /* 0x000fe40007ffe0ff */
[----:B------:R-:W-:Y:S02]  /*1d2f0*/  FMNMX3.FTZ R135, R135, R82, R84, !PT ;  /* 0x0000005287877276 */ /* 0x000fe40007810054 */
[----:B------:R-:W-:Y:S04]  /*1d300*/  IADD3 R131, PT, PT, R155, 0x69, RZ ;  /* 0x000000699b837810 */ /* 0x000fe80007ffe0ff */
        /* <DEDUP_REMOVED lines=40> */
[C---:B------:R-:W-:Y:S03]  /*1d590*/  FSETP.NEU.FTZ.AND P0, PT, R131.reuse, -INF , PT ;  /* 0xff8000008300780b */ /* 0x040fe60003f1d000 */
[----:B------:R-:W-:Y:S01]  /*1d5a0*/  FMUL.FTZ R135, R134, UR4 ;  /* 0x0000000486877c20 */ /* 0x000fe20008410000 */
[C---:B------:R-:W-:Y:S01]  /*1d5b0*/  FMUL.FTZ R130, R131.reuse, UR4 ;  /* 0x0000000483827c20 */ /* 0x040fe20008410000 */
[----:B------:R-:W-:Y:S04]  /*1d5c0*/  FADD.FTZ R133, -R131, R156 ;  /* 0x0000009c83857221 */ /* 0x000fe80000010100 */
[----:B------:R-:W1:Y:S01]  /*1d5d0*/  MUFU.EX2 R135, R135 ;  /* 0x0000008700877308 */ /* 0x000e620000000800 */
[----:B------:R-:W-:Y:S01]  /*1d5e0*/  FSEL R130, R130, RZ, P0 ;  /* 0x000000ff82827208 */ /* 0x000fe20000000000 */
[----:B------:R-:W-:Y:S01]  /*1d5f0*/  FMUL.FTZ R136, R133, UR4 ;  /* 0x0000000485887c20 */ /* 0x000fe20008410000 */
        /* <DEDUP_REMOVED lines=16> */
[----:B------:R-:W-:Y:S01]  /*1d700*/  FMUL.FTZ R163, R135, R163 ;  /* 0x000000a387a37220 */ /* 0x000fe20000410000 */
[--C-:B------:R-:W-:Y:S01]  /*1d710*/  FFMA.FTZ R222, R99, UR4, -R130.reuse ;  /* 0x0000000463de7c23 */ /* 0x100fe20008010882 */
[--C-:B------:R-:W-:Y:S03]  /*1d720*/  FFMA.FTZ R208, R71, UR4, -R130.reuse ;  /* 0x0000000447d07c23 */ /* 0x100fe60008010882 */
[----:B------:R-:W1:Y:S01]  /*1d730*/  MUFU.EX2 R147, R147 ;  /* 0x0000009300937308 */ /* 0x000e620000000800 */
[C---:B--2---:R-:W-:Y:S01]  /*1d740*/  FMUL.FTZ R164, R133.reuse, R164 ;  /* 0x000000a485a47220 */ /* 0x044fe20000410000 */
[C---:B------:R-:W-:Y:S01]  /*1d750*/  FMUL.FTZ R165, R133.reuse, R165 ;  /* 0x000000a585a57220 */ /* 0x040fe20000410000 */
[C---:B------:R-:W-:Y:S01]  /*1d760*/  FMUL.FTZ R160, R133.reuse, R160 ;  /* 0x000000a085a07220 */ /* 0x040fe20000410000 */
[C---:B------:R-:W-:Y:S01]  /*1d770*/  FMUL.FTZ R161, R133.reuse, R161 ;  /* 0x000000a185a17220 */ /* 0x040fe20000410000 */
[----:B------:R-:W-:Y:S01]  /*1d780*/  SHF.L.U32 R136, R186, 0x8, RZ ;  /* 0x00000008ba887819 */ /* 0x000fe200000006ff */
[C---:B------:R-:W-:Y:S01]  /*1d790*/  FMUL.FTZ R172, R133.reuse, R172 ;  /* 0x000000ac85ac7220 */ /* 0x040fe20000410000 */
[----:B------:R-:W-:Y:S03]  /*1d7a0*/  FMUL.FTZ R173, R133, R173 ;  /* 0x000000ad85ad7220 */ /* 0x000fe60000410000 */
[----:B------:R-:W-:Y:S01]  /*1d7b0*/  MUFU.EX2 R134, R134 ;  /* 0x0000008600867308 */ /* 0x000fe20000000800 */
[----:B------:R-:W-:Y:S01]  /*1d7c0*/  LOP3.LUT R136, R136, 0x100, RZ, 0xc0, !PT ;  /* 0x0000010088887812 */ /* 0x000fe200078ec0ff */
[C---:B------:R-:W-:Y:S01]  /*1d7d0*/  FMUL.FTZ R174, R135.reuse, R174 ;  /* 0x000000ae87ae7220 */ /* 0x040fe20000410000 */
[----:B------:R-:W-:Y:S01]  /*1d7e0*/  FMUL.FTZ R175, R135, R175 ;  /* 0x000000af87af7220 */ /* 0x000fe20000410000 */
[C---:B------:R-:W-:Y:S01]  /*1d7f0*/  FMUL.FTZ R168, R133.reuse, R168 ;  /* 0x000000a885a87220 */ /* 0x040fe20000410000 */
[----:B------:R-:W-:Y:S01]  /*1d800*/  LOP3.LUT R136, R136, 0x20, R153, 0xf8, !PT ;  /* 0x0000002088887812 */ /* 0x000fe200078ef899 */
[----:B------:R-:W-:Y:S01]  /*1d810*/  FMUL.FTZ R169, R133, R169 ;  /* 0x000000a985a97220 */ /* 0x000fe20000410000 */
[----:B------:R-:W-:Y:S03]  /*1d820*/  FMUL.FTZ R170, R135, R170 ;  /* 0x000000aa87aa7220 */ /* 0x000fe60000410000 */
[----:B------:R-:W2:Y:S01]  /*1d830*/  MUFU.EX2 R157, R157 ;  /* 0x0000009d009d7308 */ /* 0x000ea20000000800 */
[----:B------:R-:W-:Y:S01]  /*1d840*/  LOP3.LUT R151, R151, R136, RZ, 0xfc, !PT ;  /* 0x0000008897977212 */ /* 0x000fe200078efcff */
[----:B------:R-:W-:Y:S01]  /*1d850*/  FMUL.FTZ R171, R135, R171 ;  /* 0x000000ab87ab7220 */ /* 0x000fe20000410000 */
[----:B-1----:R-:W-:Y:S01]  /*1d860*/  F2FP.F16.F32.PACK_AB R142, R147, R132 ;  /* 0x00000084938e723e */ /* 0x002fe200000000ff */
[--C-:B------:R-:W-:Y:S01]  /*1d870*/  FFMA.FTZ R210, R75, UR4, -R130.reuse ;  /* 0x000000044bd27c23 */ /* 0x100fe20008010882 */
[----:B------:R-:W-:Y:S01]  /*1d880*/  LEA R59, R151, UR6, 0x1 ;  /* 0x00000006973b7c11 */ /* 0x000fe2000f8e08ff */
[--C-:B------:R-:W-:Y:S01]  /*1d890*/  FFMA.FTZ R187, R19, UR4, -R130.reuse ;  /* 0x0000000413bb7c23 */ /* 0x100fe20008010882 */
[--C-:B------:R-:W-:Y:S03]  /*1d8a0*/  FFMA.FTZ R212, R79, UR4, -R130.reuse ;  /* 0x000000044fd47c23 */ /* 0x100fe60008010882 */
[----:B------:R-:W-:Y:S01]  /*1d8b0*/  MUFU.EX2 R144, R144 ;  /* 0x0000009000907308 */ /* 0x000fe20000000800 */
[----:B------:R-:W-:Y:S01]  /*1d8c0*/  IADD3 R63, PT, PT, R59, 0x5020, RZ ;  /* 0x000050203b3f7810 */ /* 0x000fe20007ffe0ff */
[----:B------:R-:W-:Y:S01]  /*1d8d0*/  LDSM.16.MT88.4 R136, [R59+0x5000] ;  /* 0x005000003b88783b */ /* 0x000fe20000004200 */
[--C-:B------:R-:W-:Y:S01]  /*1d8e0*/  FFMA.FTZ R220, R95, UR4, -R130.reuse ;  /* 0x000000045fdc7c23 */ /* 0x100fe20008010882 */
[--C-:B------:R-:W-:Y:S01]  /*1d8f0*/  FFMA.FTZ R145, R3, UR4, -R130.reuse ;  /* 0x0000000403917c23 */ /* 0x100fe20008010882 */
[----:B------:R-:W-:Y:S01]  /*1d900*/  FMUL.FTZ R3, R129, UR4 ;  /* 0x0000000481037c20 */ /* 0x000fe20008410000 */
[--C-:B------:R-:W-:Y:S01]  /*1d910*/  FFMA.FTZ R0, R0, UR4, -R130.reuse ;  /* 0x0000000400007c23 */ /* 0x100fe20008010882 */
[--C-:B------:R-:W-:Y:S03]  /*1d920*/  FFMA.FTZ R184, R27, UR4, -R130.reuse ;  /* 0x000000041bb87c23 */ /* 0x100fe60008010882 */
[----:B------:R-:W1:Y:S01]  /*1d930*/  MUFU.EX2 R185, R185 ;  /* 0x000000b900b97308 */ /* 0x000e620000000800 */
[--C-:B------:R-:W-:Y:S01]  /*1d940*/  FFMA.FTZ R27, R33, UR4, -R130.reuse ;  /* 0x00000004211b7c23 */ /* 0x100fe20008010882 */
[----:B------:R-:W-:Y:S01]  /*1d950*/  FSEL R3, R3, RZ, P0 ;  /* 0x000000ff03037208 */ /* 0x000fe20000000000 */
        /* <DEDUP_REMOVED lines=12> */
[--C-:B------:R-:W-:Y:S03]  /*1da20*/  FFMA.FTZ R71, R4, UR4, -R3.reuse ;  /* 0x0000000404477c23 */ /* 0x100fe60008010803 */
[----:B------:R-:W3:Y:S01]  /*1da30*/  MUFU.EX2 R145, R145 ;  /* 0x0000009100917308 */ /* 0x000ee20000000800 */
[----:B------:R-:W-:Y:S01]  /*1da40*/  IADD3 R4, PT, PT, R59, 0x5000, RZ ;  /* 0x000050003b047810 */ /* 0x000fe20007ffe0ff */
[--C-:B------:R-:W-:Y:S01]  /*1da50*/  FFMA.FTZ R47, R73, UR4, -R130.reuse ;  /* 0x00000004492f7c23 */ /* 0x100fe20008010882 */
[--C-:B------:R-:W-:Y:S01]  /*1da60*/  FFMA.FTZ R73, R16, UR4, -R3.reuse ;  /* 0x0000000410497c23 */ /* 0x100fe20008010803 */
[----:B--2---:R-:W-:Y:S01]  /*1da70*/  F2FP.F16.F32.PACK_AB R16, R157, R134 ;  /* 0x000000869d10723e */ /* 0x004fe200000000ff */
[--C-:B------:R-:W-:Y:S01]  /*1da80*/  FFMA.FTZ R84, R84, UR4, -R3.reuse ;  /* 0x0000000454547c23 */ /* 0x100fe20008010803 */
[----:B------:R-:W-:Y:S01]  /*1da90*/  @P1 IADD3 R63, PT, PT, R4, -0x20, RZ ;  /* 0xffffffe0043f1810 */ /* 0x000fe20007ffe0ff */
[--C-:B------:R-:W-:Y:S03]  /*1daa0*/  FFMA.FTZ R2, R2, UR4, -R3.reuse ;  /* 0x0000000402027c23 */ /* 0x100fe60008010803 */
[----:B------:R-:W-:Y:S01]  /*1dab0*/  MUFU.EX2 R71, R71 ;  /* 0x0000004700477308 */ /* 0x000fe20000000800 */
[--C-:B------:R-:W-:Y:S01]  /*1dac0*/  FFMA.FTZ R35, R49, UR4, -R130.reuse ;  /* 0x0000000431237c23 */ /* 0x100fe20008010882 */
[--C-:B------:R-:W-:Y:S01]  /*1dad0*/  FFMA.FTZ R49, R77, UR4, -R130.reuse ;  /* 0x000000044d317c23 */ /* 0x100fe20008010882 */
[----:B------:R-:W2:Y:S01]  /*1dae0*/  LDSM.16.MT88.4 R4, [R63] ;  /* 0x000000003f04783b */ /* 0x000ea20000004200 */
[--C-:B------:R-:W-:Y:S01]  /*1daf0*/  FFMA.FTZ R77, R18, UR4, -R3.reuse ;  /* 0x00000004124d7c23 */ /* 0x100fe20008010803 */
[----:B-1----:R-:W-:Y:S01]  /*1db00*/  F2FP.F16.F32.PACK_AB R18, R185, R144 ;  /* 0x00000090b912723e */ /* 0x002fe200000000ff */
[--C-:B------:R-:W-:Y:S01]  /*1db10*/  FFMA.FTZ R75, R20, UR4, -R3.reuse ;  /* 0x00000004144b7c23 */ /* 0x100fe20008010803 */
[--C-:B------:R-:W-:Y:S03]  /*1db20*/  FFMA.FTZ R21, R21, UR4, -R130.reuse ;  /* 0x0000000415157c23 */ /* 0x100fe60008010882 */
[----:B------:R-:W1:Y:S01]  /*1db30*/  MUFU.EX2 R2, R2 ;  /* 0x0000000200027308 */ /* 0x000e620000000800 */
[----:B---3--:R-:W-:Y:S01]  /*1db40*/  F2FP.F16.F32.PACK_AB R140, R145, R0 ;  /* 0x00000000918c723e */ /* 0x008fe200000000ff */
[--C-:B------:R-:W-:Y:S01]  /*1db50*/  FFMA.FTZ R156, R23, UR4, -R130.reuse ;  /* 0x00000004179c7c23 */ /* 0x100fe20008010882 */
[----:B------:R-:W3:Y:S01]  /*1db60*/  LDSM.16.MT88.4 R12, [R63+0x400] ;  /* 0x000400003f0c783b */ /* 0x000ee20000004200 */
        /* <DEDUP_REMOVED lines=37> */
[C---:B--2---:R-:W-:Y:S05]  /*1ddc0*/  HMMA.16816.F32 R164, R140.reuse, R4, R164 ;  /* 0x000000048ca4723c */ /* 0x044fea00000018a4 */
[--C-:B------:R-:W-:Y:S01]  /*1ddd0*/  FFMA.FTZ R44, R58, UR4, -R3.reuse ;  /* 0x000000043a2c7c23 */ /* 0x100fe20008010803 */
[--C-:B------:R-:W-:Y:S03]  /*1dde0*/  FFMA.FTZ R58, R82, UR4, -R3.reuse ;  /* 0x00000004523a7c23 */ /* 0x100fe60008010803 */
[----:B------:R-:W-:Y:S01]  /*1ddf0*/  MUFU.EX2 R146, R146 ;  /* 0x0000009200927308 */ /* 0x000fe20000000800 */
[C---:B------:R-:W-:Y:S01]  /*1de00*/  HMMA.16816.F32 R160, R140.reuse, R6, R160 ;  /* 0x000000068ca0723c */ /* 0x040fe200000018a0 */
[----:B------:R-:W2:Y:S02]  /*1de10*/  LDSM.16.MT88.4 R4, [R59+0x5800] ;  /* 0x005800003b04783b */ /* 0x000ea40000004200 */
        /* <DEDUP_REMOVED lines=10> */
[----:B------:R-:W-:Y:S01]  /*1dec0*/  MUFU.EX2 R21, R21 ;  /* 0x0000001500157308 */ /* 0x000fe20000000800 */
        /* <DEDUP_REMOVED lines=9> */
[--C-:B------:R-:W-:Y:S01]  /*1df60*/  FFMA.FTZ R32, R109, UR4, -R130.reuse ;  /* 0x000000046d207c23 */ /* 0x100fe20008010882 */
[--C-:B------:R-:W-:Y:S01]  /*1df70*/  FFMA.FTZ R109, R76, UR4, -R3.reuse ;  /* 0x000000044c6d7c23 */ /* 0x100fe20008010803 */
[--C-:B------:R-:W-:Y:S01]  /*1df80*/  FFMA.FTZ R93, R111, UR4, -R130.reuse ;  /* 0x000000046f5d7c23 */ /* 0x100fe20008010882 */
[--C-:B------:R-:W-:Y:S03]  /*1df90*/  FFMA.FTZ R111, R80, UR4, -R3.reuse ;  /* 0x00000004506f7c23 */ /* 0x100fe60008010803 */
[----:B------:R1:W5:Y:S01]  /*1dfa0*/  MUFU.EX2 R138, R17 ;  /* 0x00000011008a7308 */ /* 0x0003620000000800 */
[--C-:B------:R-:W-:Y:S01]  /*1dfb0*/  FFMA.FTZ R42, R113, UR4, -R130.reuse ;  /* 0x00000004712a7c23 */ /* 0x100fe20008010882 */
[--C-:B------:R-:W-:Y:S01]  /*1dfc0*/  FFMA.FTZ R94, R94, UR4, -R3.reuse ;  /* 0x000000045e5e7c23 */ /* 0x100fe20008010803 */
[----:B------:R-:W-:Y:S01]  /*1dfd0*/  FFMA.FTZ R65, R101, UR4, -R130 ;  /* 0x0000000465417c23 */ /* 0x000fe20008010882 */
[----:B------:R-:W-:Y:S01]  /*1dfe0*/  FFMA.FTZ R0, R133, R152, R0 ;  /* 0x0000009885007223 */ /* 0x000fe20000010000 */
[----:B------:R-:W-:Y:S01]  /*1dff0*/  FFMA.FTZ R2, R135, R154, R2 ;  /* 0x0000009a87027223 */ /* 0x000fe20000010002 */
[--C-:B------:R-:W-:Y:S01]  /*1e000*/  FFMA.FTZ R101, R115, UR4, -R130.reuse ;  /* 0x0000000473657c23 */ /* 0x100fe20008010882 */
[----:B------:R-:W-:Y:S03]  /*1e010*/  FFMA.FTZ R52, R117, UR4, -R130 ;  /* 0x0000000475347c23 */ /* 0x000fe60008010882 */
[----:B------:R-:W2:Y:S01]  /*1e020*/  MUFU.EX2 R156, R156 ;  /* 0x0000009c009c7308 */ /* 0x000ea20000000800 */
[----:B------:R-:W-:Y:S01]  /*1e030*/  FADD.FTZ R113, R71, R2 ;  /* 0x0000000247717221 */ /* 0x000fe20000010000 */
[--C-:B----4-:R-:W-:Y:S01]  /*1e040*/  FFMA.FTZ R77, R24, UR4, -R3.reuse ;  /* 0x00000004184d7c23 */ /* 0x110fe20008010803 */
[--C-:B------:R-:W-:Y:S01]  /*1e050*/  FFMA.FTZ R24, R30, UR4, -R3.reuse ;  /* 0x000000041e187c23 */ /* 0x100fe20008010803 */
[--C-:B------:R-:W-:Y:S01]  /*1e060*/  FFMA.FTZ R30, R40, UR4, -R3.reuse ;  /* 0x00000004281e7c23 */ /* 0x100fe20008010803 */
[--C-:B------:R-:W-:Y:S01]  /*1e070*/  FFMA.FTZ R40, R54, UR4, -R3.reuse ;  /* 0x0000000436287c23 */ /* 0x100fe20008010803 */
[--C-:B------:R-:W-:Y:S01]  /*1e080*/  FFMA.FTZ R54, R74, UR4, -R3.reuse ;  /* 0x000000044a367c23 */ /* 0x100fe20008010803 */
[--C-:B------:R-:W-:Y:S03]  /*1e090*/  FFMA.FTZ R2, R92, UR4, -R3.reuse ;  /* 0x000000045c027c23 */ /* 0x100fe60008010803 */
[----:B------:R-:W4:Y:S01]  /*1e0a0*/  MUFU.EX2 R75, R75 ;  /* 0x0000004b004b7308 */ /* 0x000f220000000800 */
[----:B-1----:R-:W-:Y:S01]  /*1e0b0*/  F2FP.F16.F32.PACK_AB R17, R226, R69 ;  /* 0x00000045e211723e */ /* 0x002fe200000000ff */
[----:B------:R-:W-:Y:S01]  /*1e0c0*/  FADD.FTZ R145, R145, R0 ;  /* 0x0000000091917221 */ /* 0x000fe20000010000 */
[----:B-----5:R-:W-:Y:S01]  /*1e0d0*/  F2FP.F16.F32.PACK_AB R19, R73, R138 ;  /* 0x0000008a4913723e */ /* 0x020fe200000000ff */
[----:B------:R-:W-:Y:S01]  /*1e0e0*/  FFMA.FTZ R0, R86, UR4, -R3 ;  /* 0x0000000456007c23 */ /* 0x000fe20008010803 */
[----:B------:R-:W-:Y:S01]  /*1e0f0*/  FADD.FTZ R224, R224, R113 ;  /* 0x00000071e0e07221 */ /* 0x000fe20000010000 */
[----:B------:R-:W-:Y:S01]  /*1e100*/  FADD.FTZ R132, R132, R145 ;  /* 0x0000009184847221 */ /* 0x000fe20000010000 */
[----:B------:R-:W-:Y:S03]  /*1e110*/  FFMA.FTZ R119, R119, UR4, -R130 ;  /* 0x0000000477777c23 */ /* 0x000fe60008010882 */
[----:B------:R-:W-:Y:S01]  /*1e120*/  MUFU.EX2 R20, R20 ;  /* 0x0000001400147308 */ /* 0x000fe20000000800 */
[----:B------:R-:W-:Y:S01]  /*1e130*/  FADD.FTZ R224, R67, R224 ;  /* 0x000000e043e07221 */ /* 0x000fe20000010000 */
[C---:B------:R-:W-:Y:S05]  /*1e140*/  HMMA.16816.F32 R172, R16.reuse, R8, R172 ;  /* 0x0000000810ac723c */ /* 0x040fea00000018ac */
[----:B------:R-:W-:Y:S03]  /*1e150*/  FFMA.FTZ R67, R88, UR4, -R3 ;  /* 0x0000000458437c23 */ /* 0x000fe60008010803 */
[----:B------:R-:W1:Y:S01]  /*1e160*/  MUFU.EX2 R77, R77 ;  /* 0x0000004d004d7308 */ /* 0x000e620000000800 */
        /* <DEDUP_REMOVED lines=9> */
[----:B------:R-:W-:Y:S05]  /*1e200*/  FADD.FTZ R134, R134, R147 ;  /* 0x0000009386867221 */ /* 0x000fea0000010000 */
[----:B------:R-:W3:Y:S01]  /*1e210*/  MUFU.EX2 R184, R184 ;  /* 0x000000b800b87308 */ /* 0x000ee20000000800 */
[----:B------:R-:W-:Y:S01]  /*1e220*/  FADD.FTZ R157, R157, R134 ;  /* 0x000000869d9d7221 */ /* 0x000fe20000010000 */
[----:B------:R-:W-:Y:S01]  /*1e230*/  HMMA.16816.F32 R160, R16, R14, R160 ;  /* 0x0000000e10a0723c */ /* 0x000fe200000018a0 */
[----:B------:R-:W3:Y:S02]  /*1e240*/  LDSM.16.MT88.4 R12, [R59+0x5c00] ;  /* 0x005c00003b0c783b */ /* 0x000ee40000004200 */
[----:B------:R-:W-:Y:S01]  /*1e250*/  F2FP.F16.F32.PACK_AB R16, R187, R146 ;  /* 0x00000092bb10723e */ /* 0x000fe200000000ff */
[----:B------:R-:W-:Y:S01]  /*1e260*/  FADD.FTZ R144, R144, R157 ;  /* 0x0000009d90907221 */ /* 0x000fe20000010000 */
[----:B--2---:R-:W-:Y:S03]  /*1e270*/  F2FP.F16.F32.PACK_AB R18, R156, R21 ;  /* 0x000000159c12723e */ /* 0x004fe600000000ff */
[----:B------:R-:W-:Y:S01]  /*1e280*/  MUFU.EX2 R25, R25 ;  /* 0x0000001900197308 */ /* 0x000fe20000000800 */
[----:B----4-:R-:W-:Y:S01]  /*1e290*/  F2FP.F16.F32.PACK_AB R17, R75, R140 ;  /* 0x0000008c4b11723e */ /* 0x010fe200000000ff */
[----:B------:R-:W-:Y:S01]  /*1e2a0*/  FADD.FTZ R185, R185, R144 ;  /* 0x00000090b9b97221 */ /* 0x000fe20000010000 */
[----:B-1----:R-:W-:Y:S02]  /*1e2b0*/  F2FP.F16.F32.PACK_AB R19, R77, R20 ;  /* 0x000000144d13723e */ /* 0x002fe400000000ff */
[----:B------:R-:W-:Y:S01]  /*1e2c0*/  MOV R157, R129 ;  /* 0x00000081009d7202 */ /* 0x000fe20000000f00 */
[----:B------:R-:W-:Y:S04]  /*1e2d0*/  FADD.FTZ R146, R146, R185 ;  /* 0x000000b992927221 */ /* 0x000fe80000010000 */
[----:B------:R-:W1:Y:S01]  /*1e2e0*/  MUFU.EX2 R188, R188 ;  /* 0x000000bc00bc7308 */ /* 0x000e620000000800 */
[C---:B------:R-:W-:Y:S03]  /*1e2f0*/  HMMA.16816.F32 R172, R16.reuse, R4, R172 ;  /* 0x0000000410ac723c */ /* 0x040fe600000018ac */
[----:B------:R-:W-:Y:S06]  /*1e300*/  FADD.FTZ R146, R187, R146 ;  /* 0x00000092bb927221 */ /* 0x000fec0000010000 */
[----:B------:R-:W-:Y:S01]  /*1e310*/  MUFU.EX2 R26, R26 ;  /* 0x0000001a001a7308 */ /* 0x000fe20000000800 */
[----:B------:R-:W-:Y:S01]  /*1e320*/  FADD.FTZ R21, R21, R146 ;  /* 0x0000009215157221 */ /* 0x000fe20000010000 */
[C---:B------:R-:W-:Y:S01]  /*1e330*/  HMMA.16816.F32 R168, R16.reuse, R6, R168 ;  /* 0x0000000610a8723c */ /* 0x040fe200000018a8 */
[----:B------:R-:W2:Y:S02]  /*1e340*/  LDSM.16.MT88.4 R4, [R63+0xc00] ;  /* 0x000c00003f04783b */ /* 0x000ea40000004200 */
[----:B------:R-:W-:Y:S01]  /*1e350*/  FADD.FTZ R156, R156, R21 ;  /* 0x000000159c9c7221 */ /* 0x000fe20000010000 */
[----:B------:R-:W-:Y:S04]  /*1e360*/  FFMA.FTZ R21, R96, UR4, -R3 ;  /* 0x0000000460157c23 */ /* 0x000fe80008010803 */
[----:B------:R-:W4:Y:S01]  /*1e370*/  MUFU.EX2 R79, R79 ;  /* 0x0000004f004f7308 */ /* 0x000f220000000800 */
[C---:B-----5:R-:W-:Y:S09]  /*1e380*/  HMMA.16816.F32 R164, R16.reuse, R8, R164 ;  /* 0x0000000810a4723c */ /* 0x060ff200000018a4 */
[----:B------:R-:W-:Y:S01]  /*1e390*/  MUFU.EX2 R24, R24 ;  /* 0x0000001800187308 */ /* 0x000fe20000000800 */
[----:B------:R-:W-:Y:S01]  /*1e3a0*/  HMMA.16816.F32 R160, R16, R10, R160 ;  /* 0x0000000a10a0723c */ /* 0x000fe200000018a0 */
[----:B------:R-:W5:Y:S02]  /*1e3b0*/  LDSM.16.MT88.4 R8, [R59+0x6000] ;  /* 0x006000003b08783b */ /* 0x000f640000004200 */
[----:B---3--:R-:W-:Y:S01]  /*1e3c0*/  F2FP.F16.F32.PACK_AB R16, R184, R23 ;  /* 0x00000017b810723e */ /* 0x008fe200000000ff */
[----:B------:R-:W-:Y:S01]  /*1e3d0*/  FADD.FTZ R23, R23, R156 ;  /* 0x0000009c17177221 */ /* 0x000fe20000010000 */
[----:B-1----:R-:W-:Y:S04]  /*1e3e0*/  F2FP.F16.F32.PACK_AB R18, R188, R25 ;  /* 0x00000019bc12723e */ /* 0x002fe800000000ff */
[----:B------:R-:W1:Y:S01]  /*1e3f0*/  MUFU.EX2 R83, R83 ;  /* 0x0000005300537308 */ /* 0x000e620000000800 */
[----:B----4-:R-:W-:Y:S01]  /*1e400*/  F2FP.F16.F32.PACK_AB R17, R79, R26 ;  /* 0x0000001a4f11723e */ /* 0x010fe200000000ff */
[----:B------:R-:W-:Y:S01]  /*1e410*/  FADD.FTZ R184, R184, R23 ;  /* 0x00000017b8b87221 */ /* 0x000fe20000010000 */
[----:B------:R-:W-:Y:S01]  /*1e420*/  FFMA.FTZ R23, R98, UR4, -R3 ;  /* 0x0000000462177c23 */ /* 0x000fe20008010803 */
[----:B------:R-:W-:Y:S02]  /*1e430*/  MOV R156, R131 ;  /* 0x00000083009c7202 */ /* 0x000fe40000000f00 */
[----:B------:R-:W-:Y:S04]  /*1e440*/  FADD.FTZ R25, R25, R184 ;  /* 0x000000b819197221 */ /* 0x000fe80000010000 */
[----:B------:R-:W-:Y:S01]  /*1e450*/  MUFU.EX2 R27, R27 ;  /* 0x0000001b001b7308 */ /* 0x000fe20000000800 */
[----:B------:R-:W-:Y:S01]  /*1e460*/  FADD.FTZ R188, R188, R25 ;  /* 0x00000019bcbc7221 */ /* 0x000fe20000010000 */
[----:B------:R-:W-:Y:S08]  /*1e470*/  FFMA.FTZ R25, R121, UR4, -R130 ;  /* 0x0000000479197c23 */ /* 0x000ff00008010882 */
        /* <DEDUP_REMOVED lines=124> */
[C---:B----4-:R-:W-:Y:S03]  /*1ec40*/  HMMA.16816.F32 R164, R12.reuse, R8, R164 ;  /* 0x000000080ca4723c */ /* 0x050fe600000018a4 */
        /* <DEDUP_REMOVED lines=22> */
[----:B--2---:R-:W-:Y:S01]  /*1edb0*/  F2FP.F16.F32.PACK_AB R4, R214, R51 ;  /* 0x00000033d604723e */ /* 0x004fe200000000ff */
[----:B------:R-:W-:Y:S01]  /*1edc0*/  FADD.FTZ R5, R73, R138 ;  /* 0x0000008a49057221 */ /* 0x000fe20000010000 */
[----:B------:R-:W-:Y:S01]  /*1edd0*/  FFMA.FTZ R73, R90, UR4, -R3 ;  /* 0x000000045a497c23 */ /* 0x000fe20008010803 */
[----:B------:R-:W-:Y:S03]  /*1ede0*/  FADD.FTZ R51, R51, R212 ;  /* 0x000000d433337221 */ /* 0x000fe60000010000 */
[----:B------:R-:W2:Y:S01]  /*1edf0*/  MUFU.EX2 R71, R84 ;  /* 0x0000005400477308 */ /* 0x000ea20000000800 */
        /* <DEDUP_REMOVED lines=15> */
[----:B------:R-:W-:Y:S01]  /*1eef0*/  FADD.FTZ R79, R79, R26 ;  /* 0x0000001a4f4f7221 */ /* 0x000fe20000010000 */
[----:B------:R-:W-:Y:S08]  /*1ef00*/  FFMA.FTZ R26, R102, UR4, -R3 ;  /* 0x00000004661a7c23 */ /* 0x000ff00008010803 */
[----:B------:R-:W-:Y:S01]  /*1ef10*/  MUFU.EX2 R218, R218 ;  /* 0x000000da00da7308 */ /* 0x000fe20000000800 */
        /* <DEDUP_REMOVED lines=11> */
[----:B------:R-:W2:Y:S02]  /*1efd0*/  LDSM.16.MT88.4 R12, [R63+0x2c00] ;  /* 0x002c00003f0c783b */ /* 0x000ea40000004200 */
[----:B------:R-:W-:Y:S05]  /*1efe0*/  FADD.FTZ R28, R28, R85 ;  /* 0x000000551c1c7221 */ /* 0x000fea0000010000 */
[----:B------:R-:W3:Y:S01]  /*1eff0*/  MUFU.EX2 R2, R2 ;  /* 0x0000000200027308 */ /* 0x000ee20000000800 */
[----:B------:R-:W-:Y:S01]  /*1f000*/  FADD.FTZ R87, R87, R28 ;  /* 0x0000001c57577221 */ /* 0x000fe20000010000 */
[----:B------:R-:W-:Y:S01]  /*1f010*/  HMMA.16816.F32 R160, R4, R18, R160 ;  /* 0x0000001204a0723c */ /* 0x000fe200000018a0 */
[----:B------:R-:W5:Y:S02]  /*1f020*/  LDSM.16.MT88.4 R16, [R59+0x8000] ;  /* 0x008000003b10783b */ /* 0x000f640000004200 */
[----:B-1----:R-:W-:Y:S01]  /*1f030*/  F2FP.F16.F32.PACK_AB R6, R220, R57 ;  /* 0x00000039dc06723e */ /* 0x002fe200000000ff */
[----:B------:R-:W-:Y:S01]  /*1f040*/  FADD.FTZ R30, R30, R87 ;  /* 0x000000571e1e7221 */ /* 0x000fe20000010000 */
[----:B------:R-:W-:Y:S03]  /*1f050*/  F2FP.F16.F32.PACK_AB R4, R218, R55 ;  /* 0x00000037da04723e */ /* 0x000fe600000000ff */
        /* <DEDUP_REMOVED lines=9> */
[----:B------:R-:W-:Y:S01]  /*1f0f0*/  FADD.FTZ R39, R57, R218 ;  /* 0x000000da39277221 */ /* 0x000fe20000010000 */
[----:B---3--:R-:W-:Y:S01]  /*1f100*/  F2FP.F16.F32.PACK_AB R5, R2, R73 ;  /* 0x000000490205723e */ /* 0x008fe200000000ff */
[----:B------:R-:W-:Y:S01]  /*1f110*/  FADD.FTZ R36, R36, R89 ;  /* 0x0000005924247221 */ /* 0x000fe20000010000 */
[----:B------:R-:W-:Y:S01]  /*1f120*/  FFMA.FTZ R130, R127, UR4, -R130 ;  /* 0x000000047f827c23 */ /* 0x000fe20008010882 */
[----:B------:R-:W-:Y:S02]  /*1f130*/  FADD.FTZ R220, R220, R39 ;  /* 0x00000027dcdc7221 */ /* 0x000fe40000010000 */
[----:B------:R-:W-:Y:S03]  /*1f140*/  FADD.FTZ R91, R91, R36 ;  /* 0x000000245b5b7221 */ /* 0x000fe60000010000 */
        /* <DEDUP_REMOVED lines=16> */
[C---:B--2---:R-:W-:Y:S03]  /*1f250*/  HMMA.16816.F32 R164, R4.reuse, R12, R164 ;  /* 0x0000000c04a4723c */ /* 0x044fe600000018a4 */
[----:B------:R-:W-:Y:S06]  /*1f260*/  FADD.FTZ R46, R46, R99 ;  /* 0x000000632e2e7221 */ /* 0x000fec0000010000 */
[----:B------:R-:W2:Y:S01]  /*1f270*/  MUFU.EX2 R24, R24 ;  /* 0x0000001800187308 */ /* 0x000ea20000000800 */
[----:B------:R-:W-:Y:S01]  /*1f280*/  HMMA.16816.F32 R160, R4, R14, R160 ;  /* 0x0000000e04a0723c */ /* 0x000fe200000018a0 */
[----:B------:R-:W4:Y:S02]  /*1f290*/  LDSM.16.MT88.4 R12, [R59+0x8400] ;  /* 0x008400003b0c783b */ /* 0x000f240000004200 */
        /* <DEDUP_REMOVED lines=12> */
[----:B------:R-:W-:Y:S04]  /*1f360*/  FADD.FTZ R50, R50, R105 ;  /* 0x0000006932327221 */ /* 0x000fe80000010000 */
        /* <DEDUP_REMOVED lines=26> */
[----:B------:R-:W-:Y:S01]  /*1f510*/  LDSM.16.MT88.4 R56, [R59+0x8c00] ;  /* 0x008c00003b38783b */ /* 0x000fe20000004200 */
[----:B------:R-:W-:Y:S04]  /*1f520*/  FADD.FTZ R81, R81, R22 ;  /* 0x0000001651517221 */ /* 0x000fe80000010000 */
[----:B------:R-:W-:Y:S04]  /*1f530*/  FADD.FTZ R32, R32, R81 ;  /* 0x0000005120207221 */ /* 0x000fe80000010000 */
        /* <DEDUP_REMOVED lines=12> */
[C---:B---3--:R-:W-:Y:S01]  /*1f600*/  HMMA.16816.F32 R160, R4.reuse, R18, R160 ;  /* 0x0000001204a0723c */ /* 0x048fe200000018a0 */
[----:B------:R-:W3:Y:S02]  /*1f610*/  LDSM.16.MT88.4 R60, [R63+0x3c00] ;  /* 0x003c00003f3c783b */ /* 0x000ee40000004200 */
[----:B------:R-:W-:Y:S01]  /*1f620*/  FADD.FTZ R19, R73, R0 ;  /* 0x0000000049137221 */ /* 0x000fe20000010000 */
[----:B------:R-:W-:Y:S05]  /*1f630*/  FFMA.FTZ R0, R124, UR4, -R3 ;  /* 0x000000047c007c23 */ /* 0x000fea0008010803 */
[----:B------:R-:W5:Y:S01]  /*1f640*/  MUFU.EX2 R36, R36 ;  /* 0x0000002400247308 */ /* 0x000f620000000800 */
[----:B------:R-:W-:Y:S01]  /*1f650*/  FADD.FTZ R19, R2, R19 ;  /* 0x0000001302137221 */ /* 0x000fe20000010000 */
[----:B------:R-:W-:Y:S03]  /*1f660*/  HMMA.16816.F32 R164, R4, R16, R164 ;  /* 0x0000001004a4723c */ /* 0x000fe600000018a4 */
[----:B--2---:R-:W-:Y:S01]  /*1f670*/  F2FP.F16.F32.PACK_AB R4, R101, R42 ;  /* 0x0000002a6504723e */ /* 0x004fe200000000ff */
[----:B------:R-:W-:Y:S01]  /*1f680*/  FADD.FTZ R20, R20, R19 ;  /* 0x0000001314147221 */ /* 0x000fe20000010000 */
[--C-:B------:R-:W-:Y:S03]  /*1f690*/  FFMA.FTZ R17, R122, UR4, -R3.reuse ;  /* 0x000000047a117c23 */ /* 0x100fe60008010803 */
[----:B------:R-:W-:Y:S01]  /*1f6a0*/  MUFU.EX2 R37, R37 ;  /* 0x0000002500257308 */ /* 0x000fe20000000800 */
[--C-:B------:R-:W-:Y:S01]  /*1f6b0*/  FFMA.FTZ R2, R126, UR4, -R3.reuse ;  /* 0x000000047e027c23 */ /* 0x100fe20008010803 */
[----:B------:R-:W-:Y:S01]  /*1f6c0*/  FADD.FTZ R20, R21, R20 ;  /* 0x0000001415147221 */ /* 0x000fe20000010000 */
[----:B------:R-:W-:Y:S01]  /*1f6d0*/  FFMA.FTZ R3, R128, UR4, -R3 ;  /* 0x0000000480037c23 */ /* 0x000fe20008010803 */
[----:B-1----:R-:W-:Y:S01]  /*1f6e0*/  F2FP.F16.F32.PACK_AB R6, R69, R52 ;  /* 0x000000344506723e */ /* 0x002fe200000000ff */
[----:B------:R-:W-:Y:S01]  /*1f6f0*/  FADD.FTZ R42, R42, R93 ;  /* 0x0000005d2a2a7221 */ /* 0x000fe20000010000 */
[----:B------:R-:W-:Y:S04]  /*1f700*/  FADD.FTZ R23, R23, R20 ;  /* 0x0000001417177221 */ /* 0x000fe80000010000 */
[----:B------:R-:W1:Y:S01]  /*1f710*/  MUFU.EX2 R16, R120 ;  /* 0x0000007800107308 */ /* 0x000e620000000800 */
[----:B-----5:R-:W-:Y:S01]  /*1f720*/  F2FP.F16.F32.PACK_AB R5, R36, R35 ;  /* 0x000000232405723e */ /* 0x020fe200000000ff */
        /* <DEDUP_REMOVED lines=11> */
[----:B------:R-:W-:Y:S01]  /*1f7e0*/  MUFU.EX2 R33, R33 ;  /* 0x0000002100217308 */ /* 0x000fe20000000800 */
[----:B------:R-:W-:Y:S01]  /*1f7f0*/  FADD.FTZ R34, R34, R31 ;  /* 0x0000001f22227221 */ /* 0x000fe20000010000 */
[----:B------:R-:W-:Y:S03]  /*1f800*/  FADD.FTZ R8, R52, R101 ;  /* 0x0000006534087221 */ /* 0x000fe60000010000 */
[----:B------:R-:W-:Y:S01]  /*1f810*/  FADD.FTZ R35, R35, R34 ;  /* 0x0000002223237221 */ /* 0x000fe20000010000 */
[C---:B------:R-:W-:Y:S04]  /*1f820*/  HMMA.16816.F32 R168, R4.reuse, R10, R168 ;  /* 0x0000000a04a8723c */ /* 0x040fe800000018a8 */
[----:B------:R-:W1:Y:S01]  /*1f830*/  MUFU.EX2 R130, R130 ;  /* 0x0000008200827308 */ /* 0x000e620000000800 */
[----:B------:R-:W-:Y:S01]  /*1f840*/  FADD.FTZ R36, R36, R35 ;  /* 0x0000002324247221 */ /* 0x000fe20000010000 */
[----:B------:R-:W-:Y:S03]  /*1f850*/  FADD.FTZ R8, R69, R8 ;  /* 0x0000000845087221 */ /* 0x000fe60000010000 */
[----:B------:R-:W-:Y:S01]  /*1f860*/  FADD.FTZ R37, R37, R36 ;  /* 0x0000002425257221 */ /* 0x000fe20000010000 */
[C---:B----4-:R-:W-:Y:S04]  /*1f870*/  HMMA.16816.F32 R164, R4.reuse, R12, R164 ;  /* 0x0000000c04a4723c */ /* 0x050fe800000018a4 */
[----:B------:R-:W-:Y:S01]  /*1f880*/  MUFU.EX2 R17, R17 ;  /* 0x0000001100117308 */ /* 0x000fe20000000800 */
[----:B------:R-:W-:Y:S03]  /*1f890*/  FADD.FTZ R16, R16, R37 ;  /* 0x0000002510107221 */ /* 0x000fe60000010000 */
[----:B------:R-:W-:Y:S06]  /*1f8a0*/  HMMA.16816.F32 R160, R4, R14, R160 ;  /* 0x0000000e04a0723c */ /* 0x000fec00000018a0 */
[----:B------:R-:W4:Y:S01]  /*1f8b0*/  MUFU.EX2 R0, R0 ;  /* 0x0000000000007308 */ /* 0x000f220000000800 */
[----:B--2---:R-:W-:Y:S01]  /*1f8c0*/  F2FP.F16.F32.PACK_AB R4, R28, R25 ;  /* 0x000000191c04723e */ /* 0x004fe200000000ff */
[----:B------:R-:W-:Y:S01]  /*1f8d0*/  FADD.FTZ R25, R25, R8 ;  /* 0x0000000819197221 */ /* 0x000fe20000010000 */
[----:B-1----:R-:W-:Y:S03]  /*1f8e0*/  F2FP.F16.F32.PACK_AB R6, R130, R33 ;  /* 0x000000218206723e */ /* 0x002fe600000000ff */
[----:B------:R-:W-:Y:S04]  /*1f8f0*/  FADD.FTZ R28, R28, R25 ;  /* 0x000000191c1c7221 */ /* 0x000fe80000010000 */
[----:B------:R-:W-:Y:S01]  /*1f900*/  MUFU.EX2 R2, R2 ;  /* 0x0000000200027308 */ /* 0x000fe20000000800 */
[----:B------:R-:W-:Y:S04]  /*1f910*/  FADD.FTZ R33, R33, R28 ;  /* 0x0000001c21217221 */ /* 0x000fe80000010000 */
[----:B------:R-:W-:Y:S05]  /*1f920*/  FADD.FTZ R152, R130, R33 ;  /* 0x0000002182987221 */ /* 0x000fea0000010000 */
[----:B------:R-:W1:Y:S01]  /*1f930*/  MUFU.EX2 R3, R3 ;  /* 0x0000000300037308 */ /* 0x000e620000000800 */
[C---:B----4-:R-:W-:Y:S01]  /*1f940*/  F2FP.F16.F32.PACK_AB R5, R0.reuse, R17 ;  /* 0x000000110005723e */ /* 0x050fe200000000ff */
[----:B------:R-:W-:Y:S04]  /*1f950*/  FADD.FTZ R17, R17, R16 ;  /* 0x0000001011117221 */ /* 0x000fe80000010000 */
[----:B------:R-:W-:Y:S01]  /*1f960*/  FADD.FTZ R17, R0, R17 ;  /* 0x0000001100117221 */ /* 0x000fe20000010000 */
[C---:B-1----:R-:W-:Y:S03]  /*1f970*/  F2FP.F16.F32.PACK_AB R7, R3.reuse, R2 ;  /* 0x000000020307723e */ /* 0x042fe600000000ff */
[----:B------:R-:W-:Y:S04]  /*1f980*/  FADD.FTZ R2, R2, R17 ;  /* 0x0000001102027221 */ /* 0x000fe80000010000 */
[----:B------:R-:W-:Y:S01]  /*1f990*/  FADD.FTZ R154, R3, R2 ;  /* 0x00000002039a7221 */ /* 0x000fe20000010000 */
[C---:B------:R-:W-:Y:S08]  /*1f9a0*/  HMMA.16816.F32 R172, R4.reuse, R56, R172 ;  /* 0x0000003804ac723c */ /* 0x040ff000000018ac */
[C---:B------:R-:W-:Y:S08]  /*1f9b0*/  HMMA.16816.F32 R168, R4.reuse, R58, R168 ;  /* 0x0000003a04a8723c */ /* 0x040ff000000018a8 */
[C---:B---3--:R-:W-:Y:S08]  /*1f9c0*/  HMMA.16816.F32 R164, R4.reuse, R60, R164 ;  /* 0x0000003c04a4723c */ /* 0x048ff000000018a4 */
[----:B------:R-:W-:Y:S01]  /*1f9d0*/  HMMA.16816.F32 R160, R4, R62, R160 ;  /* 0x0000003e04a0723c */ /* 0x000fe200000018a0 */
[----:B------:R-:W-:Y:S08]  /*1f9e0*/  @!UPT UIADD3 URZ, UPT, UPT, URZ, URZ, URZ ;  /* 0x000000fffffff290 */ /* 0x000ff0000fffe0ff */
[----:B------:R-:W-:Y:S11]  /*1f9f0*/  BRA.U UP0, `(.L_x_2668) ;  /* 0xffffff9d00547547 */ /* 0x000ff6000b83ffff */
.L_x_2664:
[----:B------:R-:W2:Y:S01]  /*1fa00*/  SHFL.BFLY PT, R3, R152, 0x2, 0x1f ;  /* 0x0c401f0098037f89 */ /* 0x000ea200000e0000 */
[C---:B------:R-:W-:Y:S01]  /*1fa10*/  SHF.L.U32 R5, R149.reuse, 0x1, RZ ;  /* 0x0000000195057819 */ /* 0x040fe200000006ff */
[----:B------:R-:W3:Y:S01]  /*1fa20*/  S2UR UR7, SR_CTAID.Y ;  /* 0x00000000000779c3 */ /* 0x000ee20000002600 */
[----:B------:R-:W-:Y:S01]  /*1fa30*/  LOP3.LUT R7, R180, 0xc0, R181, 0xf8, !PT ;  /* 0x000000c0b4077812 */ /* 0x000fe200078ef8b5 */
[----:B------:R-:W4:Y:S01]  /*1fa40*/  SHFL.BFLY PT, R9, R154, 0x2, 0x1f ;  /* 0x0c401f009a097f89 */ /* 0x000f2200000e0000 */
[----:B------:R-:W-:Y:S01]  /*1fa50*/  LOP3.LUT R6, R150, 0x6, R5, 0xf8, !PT ;  /* 0x0000000696067812 */ /* 0x000fe200078ef805 */
[----:B------:R-:W3:Y:S01]  /*1fa60*/  LDCU.64 UR4, c[0x0][0x430] ;  /* 0x00008600ff0477ac */ /* 0x000ee20008000a00 */
[----:B------:R-:W-:Y:S01]  /*1fa70*/  LOP3.LUT P2, RZ, R149, 0x3, RZ, 0xc0, !PT ;  /* 0x0000000395ff7812 */ /* 0x000fe2000784c0ff */
[----:B------:R-:W-:Y:S01]  /*1fa80*/  BSSY.RECONVERGENT B0, `(.L_x_2669) ;  /* 0x000005a000007945 */ /* 0x000fe20003800200 */
[----:B------:R-:W-:Y:S01]  /*1fa90*/  LOP3.LUT R6, R6, 0x20, R181, 0xf8, !PT ;  /* 0x0000002006067812 */ /* 0x000fe200078ef8b5 */
[----:B------:R-:W5:Y:S01]  /*1faa0*/  S2UR UR11, SR_CTAID.Z ;  /* 0x00000000000b79c3 */ /* 0x000f620000002700 */
[----:B------:R-:W5:Y:S01]  /*1fab0*/  LDCU UR9, c[0x0][0x3e0] ;  /* 0x00007c00ff0977ac */ /* 0x000f620008000800 */
[----:B------:R-:W-:-:S02]  /*1fac0*/  SHF.R.U32.HI R149, RZ, 0x2, R149 ;  /* 0x00000002ff957819 */ /* 0x000fc40000011695 */
[----:B------:R-:W-:Y:S01]  /*1fad0*/  LOP3.LUT R16, R183, 0x30, RZ, 0xc0, !PT ;  /* 0x00000030b7107812 */ /* 0x000fe200078ec0ff */
[----:B------:R-:W-:-:S03]  /*1fae0*/  UIADD3 UR10, UPT, UPT, -UR23, URZ, URZ ;  /* 0x000000ff170a7290 */ /* 0x000fc6000fffe1ff */
[----:B------:R-:W1:Y:S01]  /*1faf0*/  S2UR UR8, SR_CTAID.X ;  /* 0x00000000000879c3 */ /* 0x000e620000002500 */
[----:B------:R-:W-:Y:S01]  /*1fb00*/  LOP3.LUT R16, R16, 0x7, R149, 0xf8, !PT ;  /* 0x0000000710107812 */ /* 0x000fe200078ef895 */
        /* <DEDUP_REMOVED lines=9> */
[----:B--2---:R-:W-:-:S04]  /*1fba0*/  FADD.FTZ R2, R8, R3 ;  /* 0x0000000308027221 */ /* 0x004fc80000010000 */
[----:B------:R-:W1:Y:S01]  /*1fbb0*/  MUFU.RCP R4, R2 ;  /* 0x0000000200047308 */ /* 0x000e620000001000 */
[----:B---3--:R-:W-:Y:S01]  /*1fbc0*/  FADD.FTZ R0, R9, R0 ;  /* 0x0000000009007221 */ /* 0x008fe20000010000 */
[----:B------:R-:W-:Y:S01]  /*1fbd0*/  BAR.SYNC.DEFER_BLOCKING 0x0 ;  /* 0x0000000000007b1d */ /* 0x000fe20000010000 */
[----:B------:R-:W-:-:S03]  /*1fbe0*/  FSETP.NE.FTZ.AND P1, PT, R2, RZ, PT ;  /* 0x000000ff0200720b */ /* 0x000fc60003f35000 */
[----:B------:R-:W-:Y:S02]  /*1fbf0*/  FSETP.NE.FTZ.AND P0, PT, R0, RZ, PT ;  /* 0x000000ff0000720b */ /* 0x000fe40003f15000 */
[----:B------:R-:W2:Y:S08]  /*1fc00*/  MUFU.RCP R3, R0 ;  /* 0x0000000000037308 */ /* 0x000eb00000001000 */
[----:B------:R-:W3:Y:S01]  /*1fc10*/  @P1 LDC R14, c[0x0][0x458] ;  /* 0x00011600ff0e1b82 */ /* 0x000ee20000000800 */
[----:B-1----:R-:W-:Y:S01]  /*1fc20*/  FSEL R5, R4, 1, P1 ;  /* 0x3f80000004057808 */ /* 0x002fe20000800000 */
[----:B------:R-:W1:Y:S01]  /*1fc30*/  @P1 MUFU.LG2 R2, R2 ;  /* 0x0000000200021308 */ /* 0x000e620000000c00 */
[----:B------:R-:W-:-:S02]  /*1fc40*/  LOP3.LUT R4, R6, R7, RZ, 0xfc, !PT ;  /* 0x0000000706047212 */ /* 0x000fc400078efcff */
        /* <DEDUP_REMOVED lines=10> */
[----:B------:R-:W4:Y:S01]  /*1fcf0*/  @P0 MUFU.LG2 R0, R0 ;  /* 0x0000000000000308 */ /* 0x000f220000000c00 */
[----:B--2---:R-:W-:-:S02]  /*1fd00*/  FSEL R3, R3, 1, P0 ;  /* 0x3f80000003037808 */ /* 0x004fc40000000000 */
[----:B------:R-:W-:Y:S01]  /*1fd10*/  LEA R4, R4, UR6, 0x2 ;  /* 0x0000000604047c11 */ /* 0x000fe2000f8e10ff */
[----:B-1----:R-:W-:Y:S01]  /*1fd20*/  @P1 FMUL.FTZ R2, R2, 0.69314718246459960938 ;  /* 0x3f31721802021820 */ /* 0x002fe20000410000 */
        /* <DEDUP_REMOVED lines=11> */
[----:B------:R-:W-:Y:S01]  /*1fde0*/  STS.64 [R4], R172 ;  /* 0x000000ac04007388 */ /* 0x000fe20000000a00 */
[----:B------:R-:W-:Y:S01]  /*1fdf0*/  IADD3 R13, PT, PT, -R5, R12, RZ ;  /* 0x0000000c050d7210 */ /* 0x000fe20007ffe1ff */
[----:B----4-:R-:W-:Y:S01]  /*1fe00*/  @P0 FMUL.FTZ R0, R0, 0.69314718246459960938 ;  /* 0x3f31721800000820 */ /* 0x010fe20000410000 */
[----:B------:R-:W-:Y:S01]  /*1fe10*/  LOP3.LUT R7, R6, 0x18, R183, 0x78, !PT ;  /* 0x0000001806077812 */ /* 0x000fe200078e78b7 */
[----:B------:R-:W-:Y:S03]  /*1fe20*/  STS.64 [R4+0x400], R174 ;  /* 0x000400ae04007388 */ /* 0x000fe60000000a00 */
[----:B------:R-:W-:Y:S01]  /*1fe30*/  LOP3.LUT R7, R7, 0xf24, R148, 0xf8, !PT ;  /* 0x00000f2407077812 */ /* 0x000fe200078ef894 */
[----:B------:R-:W-:Y:S03]  /*1fe40*/  STS.64 [R3+0x20], R168 ;  /* 0x000020a803007388 */ /* 0x000fe60000000a00 */
[----:B------:R-:W-:Y:S01]  /*1fe50*/  LEA R21, R7, UR6, 0x2 ;  /* 0x0000000607157c11 */ /* 0x000fe2000f8e10ff */
[----:B------:R1:W-:Y:S01]  /*1fe60*/  STS.64 [R3+0x420], R170 ;  /* 0x000420aa03007388 */ /* 0x0003e20000000a00 */
[----:B------:R-:W2:Y:S03]  /*1fe70*/  LDCU UR6, c[0x0][0x44c] ;  /* 0x00008980ff0677ac */ /* 0x000ea60008000800 */
[----:B------:R-:W-:Y:S04]  /*1fe80*/  STS.64 [R12+0x40], R164 ;  /* 0x000040a40c007388 */ /* 0x000fe80000000a00 */
[----:B------:R4:W-:Y:S04]  /*1fe90*/  STS.64 [R12+0x440], R166 ;  /* 0x000440a60c007388 */ /* 0x0009e80000000a00 */
[----:B------:R-:W-:Y:S04]  /*1fea0*/  STS.64 [R13+0x60], R160 ;  /* 0x000060a00d007388 */ /* 0x000fe80000000a00 */
[----:B------:R5:W-:Y:S01]  /*1feb0*/  STS.64 [R13+0x460], R162 ;  /* 0x000460a20d007388 */ /* 0x000be20000000a00 */
[----:B--2---:R-:W-:Y:S01]  /*1fec0*/  UIMAD UR6, UR7, UR6, URZ ;  /* 0x00000006070672a4 */ /* 0x004fe2000f8e02ff */
[----:B------:R-:W-:Y:S01]  /*1fed0*/  BAR.SYNC.DEFER_BLOCKING 0x0 ;  /* 0x0000000000007b1d */ /* 0x000fe20000010000 */
[----:B-1----:R-:W-:-:S07]  /*1fee0*/  MOV R3, 0xff800000 ;  /* 0xff80000000037802 */ /* 0x002fce0000000f00 */
[----:B----4-:R-:W1:Y:S01]  /*1fef0*/  @P0 LDC R12, c[0x0][0x458] ;  /* 0x00011600ff0c0b82 */ /* 0x010e620000000800 */
[----:B-----5:R-:W-:Y:S01]  /*1ff00*/  MOV R13, 0xff800000 ;  /* 0xff800000000d7802 */ /* 0x020fe20000000f00 */
[----:B------:R2:W4:Y:S01]  /*1ff10*/  LDS.128 R8, [R21] ;  /* 0x0000000015087984 */ /* 0x0005220000000c00 */
[----:B---3--:R-:W-:-:S03]  /*1ff20*/  @P1 FFMA.FTZ R13, R131, R14, R2 ;  /* 0x0000000e830d1223 */ /* 0x008fc60000010002 */
[----:B------:R2:W3:Y:S01]  /*1ff30*/  LDS.128 R4, [R21+0x800] ;  /* 0x0008000015047984 */ /* 0x0004e20000000c00 */
[----:B-1----:R-:W-:Y:S01]  /*1ff40*/  @P0 FFMA.FTZ R3, R129, R12, R0 ;  /* 0x0000000c81030223 */ /* 0x002fe20000010000 */
[----:B--2-4-:R-:W-:Y:S06]  /*1ff50*/  @P2 BRA `(.L_x_2670) ;  /* 0x0000000000302947 */ /* 0x014fec0003800000 */
        /* <DEDUP_REMOVED lines=12> */
.L_x_2670:
[----:B------:R-:W-:Y:S05]  /*20020*/  BSYNC.RECONVERGENT B0 ;  /* 0x0000000000007941 */ /* 0x000fea0003800200 */
.L_x_2669:
[----:B------:R-:W2:Y:S01]  /*20030*/  LDS.128 R16, [R21+0x1000] ;  /* 0x0010000015107984 */ /* 0x000ea20000000c00 */
[----:B------:R-:W4:Y:S01]  /*20040*/  LDCU UR10, c[0x0][0x440] ;  /* 0x00008800ff0a77ac */ /* 0x000f220008000800 */
[----:B-1----:R-:W-:Y:S01]  /*20050*/  LOP3.LUT R3, R148, 0x1c, RZ, 0xc0, !PT ;  /* 0x0000001c94037812 */ /* 0x002fe200078ec0ff */
[----:B------:R-:W-:Y:S01]  /*20060*/  VIADD R2, R186, 0x20 ;  /* 0x00000020ba027836 */ /* 0x000fe20000000000 */
[----:B------:R1:W1:Y:S01]  /*20070*/  LDS.128 R12, [R21+0x1800] ;  /* 0x00180000150c7984 */ /* 0x0002620000000c00 */
[----:B------:R-:W5:Y:S01]  /*20080*/  LDCU.64 UR4, c[0x0][0x3f8] ;  /* 0x00007f00ff0477ac */ /* 0x000f620008000a00 */
[----:B------:R-:W-:Y:S01]  /*20090*/  LOP3.LUT R20, R3, 0xfe0, R148, 0xf8, !PT ;  /* 0x00000fe003147812 */ /* 0x000fe200078ef894 */
[----:B------:R-:W-:Y:S01]  /*200a0*/  IMAD.U32 R0, RZ, RZ, UR6 ;  /* 0x00000006ff007e24 */ /* 0x000fe2000f8e00ff */
[----:B------:R-:W-:Y:S02]  /*200b0*/  UIADD3 UR9, UPT, UPT, -UR8, UR21, URZ ;  /* 0x0000001508097290 */ /* 0x000fe4000fffe1ff */
[----:B------:R-:W-:-:S02]  /*200c0*/  IADD3 R20, P1, PT, R20, UR6, RZ ;  /* 0x0000000614147c10 */ /* 0x000fc4000ff3e0ff */
[----:B----4-:R-:W-:Y:S01]  /*200d0*/  ISETP.GE.AND P0, PT, R3, UR10, PT ;  /* 0x0000000a03007c0c */ /* 0x010fe2000bf06270 */
[----:B------:R-:W-:-:S03]  /*200e0*/  VIADD R3, R186, 0x10 ;  /* 0x00000010ba037836 */ /* 0x000fc60000000000 */
        /* <DEDUP_REMOVED lines=9> */
[----:B---3--:R4:W-:Y:S04]  /*20180*/  @!P3 STG.E.128 desc[UR14][R2.64+0x800], R4 ;  /* 0x000800040200b986 */ /* 0x0089e8000c101d0e */
[----:B--2---:R4:W-:Y:S01]  /*20190*/  @!P2 STG.E.128 desc[UR14][R2.64+0x1000], R16 ;  /* 0x001000100200a986 */ /* 0x0049e2000c101d0e */
[----:B-1----:R-:W-:Y:S05]  /*201a0*/  @P0 EXIT ;  /* 0x000000000000094d */ /* 0x002fea0003800000 */
[----:B------:R-:W-:Y:S01]  /*201b0*/  STG.E.128 desc[UR14][R2.64+0x1800], R12 ;  /* 0x0018000c02007986 */ /* 0x000fe2000c101d0e */
[----:B------:R-:W-:Y:S05]  /*201c0*/  EXIT ;  /* 0x000000000000794d */ /* 0x000fea0003800000 */
.L_x_2671:
        /* <DEDUP_REMOVED lines=11> */
.L_x_4901:


//--------------------- .text._ZN5flash32flash_fwd_splitkv_combine_kernelI23Flash_fwd_kernel_traitsILi32ELi64ELi128ELi4ELb0ELb0EN7cutlass6half_tE19Flash_kernel_traitsILi32ELi64ELi128ELi4ES3_EELi16ELi7ELb0EEEvNS_16Flash_fwd_paramsE --------------------------
	.section	.text._ZN5flash32flash_fwd_splitkv_combine_kernelI23Flash_fwd_kernel_traitsILi32ELi64ELi128ELi4ELb0ELb0EN7cutlass6half_tE19Flash_kernel_traitsILi32ELi64ELi128ELi4ES3_EELi16ELi7ELb0EEEvNS_16Flash_fwd_paramsE,"ax",@progbits
	.align	128
        .global         _ZN5flash32flash_fwd_splitkv_combine_kernelI23Flash_fwd_kernel_traitsILi32ELi64ELi128ELi4ELb0ELb0EN7cutlass6half_tE19Flash_kernel_traitsILi32ELi64ELi128ELi4ES3_EELi16ELi7ELb0EEEvNS_16Flash_fwd_paramsE
        .type           _ZN5flash32flash_fwd_splitkv_combine_kernelI23Flash_fwd_kernel_traitsILi32ELi64ELi128ELi4ELb0ELb0EN7cutlass6half_tE19Flash_kernel_traitsILi32ELi64ELi128ELi4ES3_EELi16ELi7ELb0EEEvNS_16Flash_fwd_paramsE,@function
        .size           _ZN5flash32flash_fwd_splitkv_combine_kernelI23Flash_fwd_kernel_traitsILi32ELi64ELi128ELi4ELb0ELb0EN7cutlass6half_tE19Flash_kernel_traitsILi32ELi64ELi128ELi4ES3_EELi16ELi7ELb0EEEvNS_16Flash_fwd_paramsE,(.L_x_4846 - _ZN5flash32flash_fwd_splitkv_combine_kernelI23Flash_fwd_kernel_traitsILi32ELi64ELi128ELi4ELb0ELb0EN7cutlass6half_tE19Flash_kernel_traitsILi32ELi64ELi128ELi4ES3_EELi16ELi7ELb0EEEvNS_16Flash_fwd_paramsE)
        .other          _ZN5flash32flash_fwd_splitkv_combine_kernelI23Flash_fwd_kernel_traitsILi32ELi64ELi128ELi4ELb0ELb0EN7cutlass6half_tE19Flash_kernel_traitsILi32ELi64ELi128ELi4ES3_EELi16ELi7ELb0EEEvNS_16Flash_fwd_paramsE,@"STO_CUDA_ENTRY STV_DEFAULT"
_ZN5flash32flash_fwd_splitkv_combine_kernelI23Flash_fwd_kernel_traitsILi32ELi64ELi128ELi4ELb0ELb0EN7cutlass6half_tE19Flash_kernel_traitsILi32ELi64ELi128ELi4ES3_EELi16ELi7ELb0EEEvNS_16Flash_fwd_paramsE:
.text._ZN5flash32flash_fwd_splitkv_combine_kernelI23Flash_fwd_kernel_traitsILi32ELi64ELi128ELi4ELb0ELb0EN7cutlass6half_tE19Flash_kernel_traitsILi32ELi64ELi128ELi4ES3_EELi16ELi7ELb0EEEvNS_16Flash_fwd_paramsE:
        /* <DEDUP_REMOVED lines=38> */
.L_x_2672:
[----:B------:R-:W-:Y:S01]  /*0260*/  IMAD.U32 R39, RZ, RZ, UR20 ;  /* 0x00000014ff277e24 */ /* 0x000fe2000f8e00ff */
[----:B------:R-:W-:Y:S01]  /*0270*/  MOV R18, UR18 ;  /* 0x0000001200127c02 */ /* 0x000fe20008000f00 */
[----:B------:R-:W-:Y:S01]  /*0280*/  IMAD.U32 R17, RZ, RZ, UR14 ;  /* 0x0000000eff117e24 */ /* 0x000fe2000f8e00ff */
[----:B------:R-:W-:Y:S02]  /*0290*/  MOV R15, UR5 ;  /* 0x00000005000f7c02 */ /* 0x000fe40008000f00 */
[----:B------:R-:W-:Y:S02]  /*02a0*/  MOV R16, 0x2c0 ;  /* 0x000002c000107802 */ /* 0x000fe40000000f00 */
[----:B------:R-:W-:Y:S05]  /*02b0*/  CALL.REL.NOINC `($__internal_14_$__cuda_sm20_div_s64) ;  /* 0x0000005400447944 */ /* 0x000fea0003c00000 */
[----:B------:R-:W-:-:S07]  /*02c0*/  MOV R10, R0 ;  /* 0x00000000000a7202 */ /* 0x000fce0000000f00 */
.L_x_2673:
        /* <DEDUP_REMOVED lines=30> */
.L_x_2675:
[----:B------:R-:W-:Y:S01]  /*04b0*/  IMAD.MOV.U32 R39, RZ, RZ, R10 ;  /* 0x000000ffff277224 */ /* 0x000fe200078e000a */
[----:B------:R-:W-:Y:S02]  /*04c0*/  MOV R17, R11 ;  /* 0x0000000b00117202 */ /* 0x000fe40000000f00 */
[----:B------:R-:W-:Y:S02]  /*04d0*/  MOV R16, 0x4f0 ;  /* 0x000004f000107802 */ /* 0x000fe40000000f00 */
[----:B------:R-:W-:Y:S05]  /*04e0*/  CALL.REL.NOINC `($__internal_14_$__cuda_sm20_div_s64) ;  /* 0x0000005000b87944 */ /* 0x000fea0003c00000 */
[----:B------:R-:W-:Y:S02]  /*04f0*/  MOV R6, R0 ;  /* 0x0000000000067202 */ /* 0x000fe40000000f00 */
[----:B------:R-:W-:Y:S02]  /*0500*/  MOV R7, R11 ;  /* 0x0000000b00077202 */ /* 0x000fe40000000f00 */
.L_x_2676:
[----:B------:R-:W-:Y:S05]  /*0510*/  BSYNC.RECONVERGENT B0 ;  /* 0x0000000000007941 */ /* 0x000fea0003800200 */
.L_x_2674:
        /* <DEDUP_REMOVED lines=58> */
.L_x_2678:
[----:B------:R-:W-:Y:S01]  /*08c0*/  IMAD.MOV.U32 R39, RZ, RZ, R18 ;  /* 0x000000ffff277224 */ /* 0x000fe200078e0012 */
[----:B------:R-:W-:Y:S01]  /*08d0*/  MOV R18, R10 ;  /* 0x0000000a00127202 */ /* 0x000fe20000000f00 */
[----:B------:R-:W-:Y:S01]  /*08e0*/  IMAD.MOV.U32 R17, RZ, RZ, R15 ;  /* 0x000000ffff117224 */ /* 0x000fe200078e000f */
[----:B------:R-:W-:Y:S02]  /*08f0*/  MOV R15, R2 ;  /* 0x00000002000f7202 */ /* 0x000fe40000000f00 */
[----:B------:R-:W-:Y:S02]  /*0900*/  MOV R16, 0x920 ;  /* 0x0000092000107802 */ /* 0x000fe40000000f00 */
[----:B------:R-:W-:Y:S05]  /*0910*/  CALL.REL.NOINC `($__internal_14_$__cuda_sm20_div_s64) ;  /* 0x0000004c00ac7944 */ /* 0x000fea0003c00000 */
[----:B------:R-:W-:Y:S02]  /*0920*/  MOV R16, R0 ;  /* 0x0000000000107202 */ /* 0x000fe40000000f00 */
[----:B------:R-:W-:Y:S02]  /*0930*/  MOV R17, R11 ;  /* 0x0000000b00117202 */ /* 0x000fe40000000f00 */
.L_x_2679:
[----:B------:R-:W-:Y:S05]  /*0940*/  BSYNC.RECONVERGENT B0 ;  /* 0x0000000000007941 */ /* 0x000fea0003800200 */
.L_x_2677:
        /* <DEDUP_REMOVED lines=125> */
.L_x_2681:
[----:B------:R-:W-:Y:S01]  /*1120*/  IMAD.MOV.U32 R39, RZ, RZ, R16 ;  /* 0x000000ffff277224 */ /* 0x000fe200078e0010 */
[----:B------:R-:W-:Y:S01]  /*1130*/  MOV R18, R9 ;  /* 0x0000000900127202 */ /* 0x000fe20000000f00 */
[----:B------:R-:W-:Y:S01]  /*1140*/  IMAD.MOV.U32 R15, RZ, RZ, R3 ;  /* 0x000000ffff0f7224 */ /* 0x000fe200078e0003 */
[----:B------:R-:W-:Y:S02]  /*1150*/  MOV R16, 0x1170 ;  /* 0x0000117000107802 */ /* 0x000fe40000000f00 */
[----:B------:R-:W-:Y:S05]  /*1160*/  CALL.REL.NOINC `($__internal_14_$__cuda_sm20_div_s64) ;  /* 0x0000004400987944 */ /* 0x000fea0003c00000 */
[----:B------:R-:W-:Y:S02]  /*1170*/  MOV R44, R0 ;  /* 0x00000000002c7202 */ /* 0x000fe40000000f00 */
[----:B------:R-:W-:Y:S02]  /*1180*/  MOV R45, R11 ;  /* 0x0000000b002d7202 */ /* 0x000fe40000000f00 */
.L_x_2682:
[----:B------:R-:W-:Y:S05]  /*1190*/  BSYNC.RECONVERGENT B0 ;  /* 0x0000000000007941 */ /* 0x000fea0003800200 */
.L_x_2680:
        /* <DEDUP_REMOVED lines=57> */
.L_x_2684:
[----:B------:R-:W-:Y:S01]  /*1530*/  IMAD.MOV.U32 R39, RZ, RZ, R6 ;  /* 0x000000ffff277224 */ /* 0x000fe200078e0006 */
[----:B------:R-:W-:Y:S01]  /*1540*/  MOV R17, R7 ;  /* 0x0000000700117202 */ /* 0x000fe20000000f00 */
[----:B------:R-:W-:Y:S01]  /*1550*/  IMAD.MOV.U32 R18, RZ, RZ, R8 ;  /* 0x000000ffff127224 */ /* 0x000fe200078e0008 */
[----:B------:R-:W-:Y:S02]  /*1560*/  MOV R16, 0x1580 ;  /* 0x0000158000107802 */ /* 0x000fe40000000f00 */
[----:B------:R-:W-:Y:S05]  /*1570*/  CALL.REL.NOINC `($__internal_14_$__cuda_sm20_div_s64) ;  /* 0x0000004000947944 */ /* 0x000fea0003c00000 */
[----:B------:R-:W-:Y:S02]  /*1580*/  MOV R16, R0 ;  /* 0x0000000000107202 */ /* 0x000fe40000000f00 */
[----:B------:R-:W-:Y:S02]  /*1590*/  MOV R17, R11 ;  /* 0x0000000b00117202 */ /* 0x000fe40000000f00 */
.L_x_2685:
[----:B------:R-:W-:Y:S05]  /*15a0*/  BSYNC.RECONVERGENT B0 ;  /* 0x0000000000007941 */ /* 0x000fea0003800200 */
.L_x_2683:
        /* <DEDUP_REMOVED lines=484> */
.L_x_2689:
[----:B------:R-:W0:Y:S01]  /*33f0*/  S2R R0, SR_CTAID.X ;  /* 0x0000000000007919 */ /* 0x000e220000002500 */
[----:B------:R-:W-:Y:S01]  /*3400*/  MOV R17, RZ ;  /* 0x000000ff00117202 */ /* 0x000fe20000000f00 */
[----:B------:R-:W-:Y:S01]  /*3410*/  IMAD.MOV.U32 R18, RZ, RZ, R42 ;  /* 0x000000ffff127224 */ /* 0x000fe200078e002a */
[----:B------:R-:W-:Y:S01]  /*3420*/  MOV R16, 0x3450 ;  /* 0x0000345000107802 */ /* 0x000fe20000000f00 */
[----:B0-----:R-:W-:Y:S02]  /*3430*/  IMAD R39, R0, 0x10, R13 ;  /* 0x0000001000277824 */ /* 0x001fe400078e020d */
[----:B------:R-:W-:Y:S05]  /*3440*/  CALL.REL.NOINC `($__internal_14_$__cuda_sm20_div_s64) ;  /* 0x0000002000e07944 */ /* 0x000fea0003c00000 */
[----:B------:R-:W-:Y:S02]  /*3450*/  IADD3 R12, PT, PT, -R0, RZ, RZ ;  /* 0x000000ff000c7210 */ /* 0x000fe40007ffe1ff */
[----:B------:R-:W-:-:S03]  /*3460*/  MOV R43, R11 ;  /* 0x0000000b002b7202 */ /* 0x000fc60000000f00 */
[----:B------:R-:W-:Y:S01]  /*3470*/  IMAD R39, R42, R12, R39 ;  /* 0x0000000c2a277224 */ /* 0x000fe200078e0227 */
[----:B------:R-:W-:-:S07]  /*3480*/  MOV R42, R0 ;  /* 0x00000000002a7202 */ /* 0x000fce0000000f00 */
.L_x_2690:
        /* <DEDUP_REMOVED lines=60> */
.L_x_2692:
[----:B------:R-:W-:Y:S01]  /*3850*/  IMAD.MOV.U32 R39, RZ, RZ, R42 ;  /* 0x000000ffff277224 */ /* 0x000fe200078e002a */
[----:B------:R-:W-:Y:S01]  /*3860*/  MOV R17, R43 ;  /* 0x0000002b00117202 */ /* 0x000fe20000000f00 */
[----:B------:R-:W-:Y:S01]  /*3870*/  IMAD.MOV.U32 R18, RZ, RZ, R46 ;  /* 0x000000ffff127224 */ /* 0x000fe200078e002e */
[----:B------:R-:W-:Y:S02]  /*3880*/  MOV R16, 0x38a0 ;  /* 0x000038a000107802 */ /* 0x000fe40000000f00 */
[----:B------:R-:W-:Y:S05]  /*3890*/  CALL.REL.NOINC `($__internal_14_$__cuda_sm20_div_s64) ;  /* 0x0000001c00cc7944 */ /* 0x000fea0003c00000 */
[----:B------:R-:W-:-:S05]  /*38a0*/  IADD3 R43, PT, PT, -R0, RZ, RZ ;  /* 0x000000ff002b7210 */ /* 0x000fca0007ffe1ff */
[----:B------:R-:W-:Y:S02]  /*38b0*/  IMAD R43, R43, R46, R42 ;  /* 0x0000002e2b2b7224 */ /* 0x000fe400078e022a */
.L_x_2693:
[----:B------:R-:W-:Y:S05]  /*38c0*/  BSYNC.RECONVERGENT B0 ;  /* 0x0000000000007941 */ /* 0x000fea0003800200 */
.L_x_2691:
        /* <DEDUP_REMOVED lines=162> */
.L_x_2688:
[----:B------:R-:W0:Y:S01]  /*42f0*/  LDC.64 R2, c[0x0][0x420] ;  /* 0x00010800ff027b82 */ /* 0x000e220000000a00 */
[----:B------:R-:W-:-:S05]  /*4300*/  IADD3 R0, PT, PT, R13, UR19, RZ ;  /* 0x000000130d007c10 */ /* 0x000fca000fffe0ff */
[----:B0-----:R-:W-:-:S05]  /*4310*/  IMAD.WIDE.U32 R2, R0, 0x4, R2 ;  /* 0x0000000400027825 */ /* 0x001fca00078e0002 */
[----:B------:R1:W-:Y:S02]  /*4320*/  STG.E desc[UR8][R2.64], R21 ;  /* 0x0000001502007986 */ /* 0x0003e4000c101908 */
.L_x_2687:
[----:B------:R-:W-:Y:S05]  /*4330*/  BSYNC.RECONVERGENT B1 ;  /* 0x0000000000017941 */ /* 0x000fea0003800200 */
.L_x_2686:
        /* <DEDUP_REMOVED lines=159> */
.L_x_2704:
        /* <DEDUP_REMOVED lines=9> */
.L_x_2697:
[----:B0-----:R-:W-:Y:S05]  /*4dc0*/  BSYNC.RECONVERGENT B0 ;  /* 0x0000000000007941 */ /* 0x001fea0003800200 */
.L_x_2696:
        /* <DEDUP_REMOVED lines=13> */
.L_x_2699:
[----:B------:R-:W-:Y:S05]  /*4ea0*/  BSYNC.RECONVERGENT B0 ;  /* 0x0000000000007941 */ /* 0x000fea0003800200 */
.L_x_2698:
        /* <DEDUP_REMOVED lines=12> */
.L_x_2701:
[----:B------:R-:W-:Y:S05]  /*4f70*/  BSYNC.RECONVERGENT B0 ;  /* 0x0000000000007941 */ /* 0x000fea0003800200 */
.L_x_2700:
        /* <DEDUP_REMOVED lines=12> */
.L_x_2703:
[----:B------:R-:W-:Y:S05]  /*5040*/  BSYNC.RECONVERGENT B0 ;  /* 0x0000000000007941 */ /* 0x000fea0003800200 */
.L_x_2702:
        /* <DEDUP_REMOVED lines=11> */
.L_x_2695:
        /* <DEDUP_REMOVED lines=8> */
.L_x_2707:
        /* <DEDUP_REMOVED lines=8> */
.L_x_2706:
[----:B-1----:R-:W-:Y:S05]  /*5200*/  BSYNC.RECONVERGENT B0 ;  /* 0x0000000000007941 */ /* 0x002fea0003800200 */
.L_x_2705:
        /* <DEDUP_REMOVED lines=9> */
.L_x_2694:
        /* <DEDUP_REMOVED lines=83> */
        .weak           $__internal_14_$__cuda_sm20_div_s64
        .type           $__internal_14_$__cuda_sm20_div_s64,@function
        .size           $__internal_14_$__cuda_sm20_div_s64,(.L_x_4846 - $__internal_14_$__cuda_sm20_div_s64)
$__internal_14_$__cuda_sm20_div_s64:
        /* <DEDUP_REMOVED lines=82> */
[----:B------:R-:W-:Y:S06]  /*5cf0*/  RET.REL.NODEC R16 `(_ZN5flash32flash_fwd_splitkv_combine_kernelI23Flash_fwd_kernel_traitsILi32ELi64ELi128ELi4ELb0ELb0EN7cutlass6half_tE19Flash_kernel_traitsILi32ELi64ELi128ELi4ES3_EELi16ELi7ELb0EEEvNS_16Flash_fwd_paramsE) ;  /* 0xffffffa010c07950 */ /* 0x000fec0003c3ffff */
.L_x_2708:
        /* <DEDUP_REMOVED lines=16> */
.L_x_4846:


//--------------------- .text._ZN5flash32flash_fwd_splitkv_combine_kernelI23Flash_fwd_kernel_traitsILi32ELi64ELi128ELi4ELb0ELb0EN7cutlass6half_tE19Flash_kernel_traitsILi32ELi64ELi128ELi4ES3_EELi16ELi6ELb0EEEvNS_16Flash_fwd_paramsE --------------------------
	.section	.text._ZN5flash32flash_fwd_splitkv_combine_kernelI23Flash_fwd_kernel_traitsILi32ELi64ELi128ELi4ELb0ELb0EN7cutlass6half_tE19Flash_kernel_traitsILi32ELi64ELi128ELi4ES3_EELi16ELi6ELb0EEEvNS_16Flash_fwd_paramsE,"ax",@progbits
	.align	128
        .global         _ZN5flash32flash_fwd_splitkv_combine_kernelI23Flash_fwd_kernel_traitsILi32ELi64ELi128ELi4ELb0ELb0EN7cutlass6half_tE19Flash_kernel_traitsILi32ELi64ELi128ELi4ES3_EELi16ELi6ELb0EEEvNS_16Flash_fwd_paramsE
        .type           _ZN5flash32flash_fwd_splitkv_combine_kernelI23Flash_fwd_kernel_traitsILi32ELi64ELi128ELi4ELb0ELb0EN7cutlass6half_tE19Flash_kernel_traitsILi32ELi64ELi128ELi4ES3_EELi16ELi6ELb0EEEvNS_16Flash_fwd_paramsE,@function
        .size           _ZN5flash32flash_fwd_splitkv_combine_kernelI23Flash_fwd_kernel_traitsILi32ELi64ELi128ELi4ELb0ELb0EN7cutlass6half_tE19Flash_kernel_traitsILi32ELi64ELi128ELi4ES3_EELi16ELi6ELb0EEEvNS_16Flash_fwd_paramsE,(.L_x_4847 - _ZN5flash32flash_fwd_splitkv_combine_kernelI23Flash_fwd_kernel_traitsILi32ELi64ELi128ELi4ELb0ELb0EN7cutlass6half_tE19Flash_kernel_traitsILi32ELi64ELi128ELi4ES3_EELi16ELi6ELb0EEEvNS_16Flash_fwd_paramsE)
        .other          _ZN5flash32flash_fwd_splitkv_combine_kernelI23Flash_fwd_kernel_traitsILi32ELi64ELi128ELi4ELb0ELb0EN7cutlass6half_tE19Flash_kernel_traitsILi32ELi64ELi128ELi4ES3_EELi16ELi6ELb0EEEvNS_16Flash_fwd_paramsE,@"STO_CUDA_ENTRY STV_DEFAULT"
_ZN5flash32flash_fwd_splitkv_combine_kernelI23Flash_fwd_kernel_traitsILi32ELi64ELi128ELi4ELb0ELb0EN7cutlass6half_tE19Flash_kernel_traitsILi32ELi64ELi128ELi4ES3_EELi16ELi6ELb0EEEvNS_16Flash_fwd_paramsE:
.text._ZN5flash32flash_fwd_splitkv_combine_kernelI23Flash_fwd_kernel_traitsILi32ELi64ELi128ELi4ELb0ELb0EN7cutlass6half_tE19Flash_kernel_traitsILi32ELi64ELi128ELi4ES3_EELi16ELi6ELb0EEEvNS_16Flash_fwd_paramsE:
        /* <DEDUP_REMOVED lines=38> */
.L_x_2709:
[----:B------:R-:W-:Y:S01]  /*0260*/  IMAD.U32 R22, RZ, RZ, UR21 ;  /* 0x00000015ff167e24 */ /* 0x000fe2000f8e00ff */
[----:B------:R-:W-:Y:S01]  /*0270*/  MOV R20, UR19 ;  /* 0x0000001300147c02 */ /* 0x000fe20008000f00 */
[----:B------:R-:W-:Y:S01]  /*0280*/  IMAD.U32 R21, RZ, RZ, UR15 ;  /* 0x0000000fff157e24 */ /* 0x000fe2000f8e00ff */
[----:B------:R-:W-:Y:S02]  /*0290*/  MOV R19, UR14 ;  /* 0x0000000e00137c02 */ /* 0x000fe40008000f00 */
[----:B------:R-:W-:Y:S02]  /*02a0*/  MOV R18, 0x2c0 ;  /* 0x000002c000127802 */ /* 0x000fe40000000f00 */
[----:B------:R-:W-:Y:S05]  /*02b0*/  CALL.REL.NOINC `($__internal_15_$__cuda_sm20_div_s64) ;  /* 0x0000004400dc7944 */ /* 0x000fea0003c00000 */
[----:B------:R-:W-:-:S07]  /*02c0*/  MOV R13, R11 ;  /* 0x0000000b000d7202 */ /* 0x000fce0000000f00 */
.L_x_2710:
        /* <DEDUP_REMOVED lines=30> */
.L_x_2712:
[----:B------:R-:W-:Y:S01]  /*04b0*/  IMAD.MOV.U32 R22, RZ, RZ, R12 ;  /* 0x000000ffff167224 */ /* 0x000fe200078e000c */
[----:B------:R-:W-:Y:S02]  /*04c0*/  MOV R21, R13 ;  /* 0x0000000d00157202 */ /* 0x000fe40000000f00 */
[----:B------:R-:W-:Y:S02]  /*04d0*/  MOV R18, 0x4f0 ;  /* 0x000004f000127802 */ /* 0x000fe40000000f00 */
[----:B------:R-:W-:Y:S05]  /*04e0*/  CALL.REL.NOINC `($__internal_15_$__cuda_sm20_div_s64) ;  /* 0x0000004400507944 */ /* 0x000fea0003c00000 */
[----:B------:R-:W-:Y:S02]  /*04f0*/  MOV R4, R12 ;  /* 0x0000000c00047202 */ /* 0x000fe40000000f00 */
[----:B------:R-:W-:Y:S02]  /*0500*/  MOV R5, R11 ;  /* 0x0000000b00057202 */ /* 0x000fe40000000f00 */
.L_x_2713:
[----:B------:R-:W-:Y:S05]  /*0510*/  BSYNC.RECONVERGENT B0 ;  /* 0x0000000000007941 */ /* 0x000fea0003800200 */
.L_x_2711:
        /* <DEDUP_REMOVED lines=58> */
.L_x_2715:
[----:B------:R-:W-:Y:S01]  /*08c0*/  IMAD.MOV.U32 R22, RZ, RZ, R20 ;  /* 0x000000ffff167224 */ /* 0x000fe200078e0014 */
[----:B------:R-:W-:Y:S01]  /*08d0*/  MOV R20, R10 ;  /* 0x0000000a00147202 */ /* 0x000fe20000000f00 */
[----:B------:R-:W-:Y:S01]  /*08e0*/  IMAD.MOV.U32 R21, RZ, RZ, R19 ;  /* 0x000000ffff157224 */ /* 0x000fe200078e0013 */
[----:B------:R-:W-:Y:S02]  /*08f0*/  MOV R19, R0 ;  /* 0x0000000000137202 */ /* 0x000fe40000000f00 */
[----:B------:R-:W-:Y:S02]  /*0900*/  MOV R18, 0x920 ;  /* 0x0000092000127802 */ /* 0x000fe40000000f00 */
[----:B------:R-:W-:Y:S05]  /*0910*/  CALL.REL.NOINC `($__internal_15_$__cuda_sm20_div_s64) ;  /* 0x0000004000447944 */ /* 0x000fea0003c00000 */
[----:B------:R-:W-:Y:S02]  /*0920*/  MOV R13, R11 ;  /* 0x0000000b000d7202 */ /* 0x000fe40000000f00 */
.L_x_2716:
[----:B------:R-:W-:Y:S05]  /*0930*/  BSYNC.RECONVERGENT B0 ;  /* 0x0000000000007941 */ /* 0x000fea0003800200 */
.L_x_2714:
        /* <DEDUP_REMOVED lines=124> */
.L_x_2718:
[----:B------:R-:W-:Y:S01]  /*1100*/  IMAD.MOV.U32 R22, RZ, RZ, R12 ;  /* 0x000000ffff167224 */ /* 0x000fe200078e000c */
[----:B------:R-:W-:Y:S01]  /*1110*/  MOV R20, R9 ;  /* 0x0000000900147202 */ /* 0x000fe20000000f00 */
[----:B------:R-:W-:Y:S01]  /*1120*/  IMAD.MOV.U32 R21, RZ, RZ, R13 ;  /* 0x000000ffff157224 */ /* 0x000fe200078e000d */
[----:B------:R-:W-:Y:S02]  /*1130*/  MOV R19, R37 ;  /* 0x0000002500137202 */ /* 0x000fe40000000f00 */
[----:B------:R-:W-:Y:S02]  /*1140*/  MOV R18, 0x1160 ;  /* 0x0000116000127802 */ /* 0x000fe40000000f00 */
[----:B------:R-:W-:Y:S05]  /*1150*/  CALL.REL.NOINC `($__internal_15_$__cuda_sm20_div_s64) ;  /* 0x0000003800347944 */ /* 0x000fea0003c00000 */
[----:B------:R-:W-:Y:S02]  /*1160*/  MOV R42, R12 ;  /* 0x0000000c002a7202 */ /* 0x000fe40000000f00 */
[----:B------:R-:W-:Y:S02]  /*1170*/  MOV R43, R11 ;  /* 0x0000000b002b7202 */ /* 0x000fe40000000f00 */
.L_x_2719:
[----:B------:R-:W-:Y:S05]  /*1180*/  BSYNC.RECONVERGENT B0 ;  /* 0x0000000000007941 */ /* 0x000fea0003800200 */
.L_x_2717:
        /* <DEDUP_REMOVED lines=57> */
.L_x_2721:
[----:B------:R-:W-:Y:S01]  /*1520*/  IMAD.MOV.U32 R22, RZ, RZ, R4 ;  /* 0x000000ffff167224 */ /* 0x000fe200078e0004 */
[----:B------:R-:W-:Y:S01]  /*1530*/  MOV R21, R5 ;  /* 0x0000000500157202 */ /* 0x000fe20000000f00 */
[----:B------:R-:W-:Y:S01]  /*1540*/  IMAD.MOV.U32 R20, RZ, RZ, R8 ;  /* 0x000000ffff147224 */ /* 0x000fe200078e0008 */
[----:B------:R-:W-:Y:S02]  /*1550*/  MOV R18, 0x1570 ;  /* 0x0000157000127802 */ /* 0x000fe40000000f00 */
[----:B------:R-:W-:Y:S05]  /*1560*/  CALL.REL.NOINC `($__internal_15_$__cuda_sm20_div_s64) ;  /* 0x0000003400307944 */ /* 0x000fea0003c00000 */
[----:B------:R-:W-:Y:S02]  /*1570*/  MOV R18, R12 ;  /* 0x0000000c00127202 */ /* 0x000fe40000000f00 */
[----:B------:R-:W-:Y:S02]  /*1580*/  MOV R19, R11 ;  /* 0x0000000b00137202 */ /* 0x000fe40000000f00 */
.L_x_2722:
[----:B------:R-:W-:Y:S05]  /*1590*/  BSYNC.RECONVERGENT B0 ;  /* 0x0000000000007941 */ /* 0x000fea0003800200 */
.L_x_2720:
        /* <DEDUP_REMOVED lines=330> */
.L_x_2726:
[----:B------:R-:W-:Y:S01]  /*2a40*/  IMAD.MOV.U32 R22, RZ, RZ, R2 ;  /* 0x000000ffff167224 */ /* 0x000fe200078e0002 */
[----:B------:R-:W-:Y:S01]  /*2a50*/  MOV R21, RZ ;  /* 0x000000ff00157202 */ /* 0x000fe20000000f00 */
[----:B------:R-:W-:Y:S01]  /*2a60*/  IMAD.MOV.U32 R20, RZ, RZ, R40 ;  /* 0x000000ffff147224 */ /* 0x000fe200078e0028 */
[----:B------:R-:W-:Y:S02]  /*2a70*/  MOV R18, 0x2a90 ;  /* 0x00002a9000127802 */ /* 0x000fe40000000f00 */
[----:B------:R-:W-:Y:S05]  /*2a80*/  CALL.REL.NOINC `($__internal_15_$__cuda_sm20_div_s64) ;  /* 0x0000001c00e87944 */ /* 0x000fea0003c00000 */
[----:B------:R-:W-:Y:S02]  /*2a90*/  IADD3 R15, PT, PT, -R12, RZ, RZ ;  /* 0x000000ff0c0f7210 */ /* 0x000fe40007ffe1ff */
[----:B------:R-:W-:-:S03]  /*2aa0*/  MOV R41, R11 ;  /* 0x0000000b00297202 */ /* 0x000fc60000000f00 */
[----:B------:R-:W-:Y:S01]  /*2ab0*/  IMAD R14, R40, R15, R2 ;  /* 0x0000000f280e7224 */ /* 0x000fe200078e0202 */
[----:B------:R-:W-:-:S07]  /*2ac0*/  MOV R40, R12 ;  /* 0x0000000c00287202 */ /* 0x000fce0000000f00 */
.L_x_2727:
        /* <DEDUP_REMOVED lines=59> */
.L_x_2729:
[----:B------:R-:W-:Y:S01]  /*2e80*/  IMAD.MOV.U32 R22, RZ, RZ, R40 ;  /* 0x000000ffff167224 */ /* 0x000fe200078e0028 */
[----:B------:R-:W-:Y:S01]  /*2e90*/  MOV R21, R41 ;  /* 0x0000002900157202 */ /* 0x000fe20000000f00 */
[----:B------:R-:W-:Y:S01]  /*2ea0*/  IMAD.MOV.U32 R20, RZ, RZ, R36 ;  /* 0x000000ffff147224 */ /* 0x000fe200078e0024 */
[----:B------:R-:W-:Y:S02]  /*2eb0*/  MOV R18, 0x2ed0 ;  /* 0x00002ed000127802 */ /* 0x000fe40000000f00 */
[----:B------:R-:W-:Y:S05]  /*2ec0*/  CALL.REL.NOINC `($__internal_15_$__cuda_sm20_div_s64) ;  /* 0x0000001800d87944 */ /* 0x000fea0003c00000 */
[----:B------:R-:W-:-:S05]  /*2ed0*/  IADD3 R37, PT, PT, -R12, RZ, RZ ;  /* 0x000000ff0c257210 */ /* 0x000fca0007ffe1ff */
[----:B------:R-:W-:Y:S02]  /*2ee0*/  IMAD R37, R37, R36, R40 ;  /* 0x0000002425257224 */ /* 0x000fe400078e0228 */
.L_x_2730:
[----:B------:R-:W-:Y:S05]  /*2ef0*/  BSYNC.RECONVERGENT B0 ;  /* 0x0000000000007941 */ /* 0x000fea0003800200 */
.L_x_2728:
        /* <DEDUP_REMOVED lines=160> */
.L_x_2725:
[----:B------:R-:W0:Y:S01]  /*3900*/  LDC.64 R2, c[0x0][0x420] ;  /* 0x00010800ff027b82 */ /* 0x000e220000000a00 */
[----:B------:R-:W-:-:S05]  /*3910*/  IADD3 R0, PT, PT, R13, UR20, RZ ;  /* 0x000000140d007c10 */ /* 0x000fca000fffe0ff */
[----:B0-----:R-:W-:-:S05]  /*3920*/  IMAD.WIDE.U32 R2, R0, 0x4, R2 ;  /* 0x0000000400027825 */ /* 0x001fca00078e0002 */
[----:B------:R1:W-:Y:S02]  /*3930*/  STG.E desc[UR10][R2.64], R24 ;  /* 0x0000001802007986 */ /* 0x0003e4000c10190a */
.L_x_2724:
[----:B------:R-:W-:Y:S05]  /*3940*/  BSYNC.RECONVERGENT B1 ;  /* 0x0000000000017941 */ /* 0x000fea0003800200 */
.L_x_2723:
        /* <DEDUP_REMOVED lines=98> */
.L_x_2741:
        /* <DEDUP_REMOVED lines=9> */
.L_x_2734:
[----:B------:R-:W-:Y:S05]  /*4000*/  BSYNC.RECONVERGENT B0 ;  /* 0x0000000000007941 */ /* 0x000fea0003800200 */
.L_x_2733:
        /* <DEDUP_REMOVED lines=12> */
.L_x_2736:
[----:B------:R-:W-:Y:S05]  /*40d0*/  BSYNC.RECONVERGENT B0 ;  /* 0x0000000000007941 */ /* 0x000fea0003800200 */
.L_x_2735:
        /* <DEDUP_REMOVED lines=12> */
.L_x_2738:
[----:B------:R-:W-:Y:S05]  /*41a0*/  BSYNC.RECONVERGENT B0 ;  /* 0x0000000000007941 */ /* 0x000fea0003800200 */
.L_x_2737:
        /* <DEDUP_REMOVED lines=12> */
.L_x_2740:
[----:B------:R-:W-:Y:S05]  /*4270*/  BSYNC.RECONVERGENT B0 ;  /* 0x0000000000007941 */ /* 0x000fea0003800200 */
.L_x_2739:
        /* <DEDUP_REMOVED lines=11> */
.L_x_2732:
        /* <DEDUP_REMOVED lines=11> */
.L_x_2744:
        /* <DEDUP_REMOVED lines=8> */
.L_x_2743:
[----:B------:R-:W-:Y:S05]  /*4460*/  BSYNC.RECONVERGENT B0 ;  /* 0x0000000000007941 */ /* 0x000fea0003800200 */
.L_x_2742:
        /* <DEDUP_REMOVED lines=9> */
.L_x_2731:
        /* <DEDUP_REMOVED lines=83> */
        .weak           $__internal_15_$__cuda_sm20_div_s64
        .type           $__internal_15_$__cuda_sm20_div_s64,@function
        .size           $__internal_15_$__cuda_sm20_div_s64,(.L_x_4847 - $__internal_15_$__cuda_sm20_div_s64)
$__internal_15_$__cuda_sm20_div_s64:
        /* <DEDUP_REMOVED lines=83> */
[----:B------:R-:W-:Y:S05]  /*4f60*/  RET.REL.NODEC R14 `(_ZN5flash32flash_fwd_splitkv_combine_kernelI23Flash_fwd_kernel_traitsILi32ELi64ELi128ELi4ELb0ELb0EN7cutlass6half_tE19Flash_kernel_traitsILi32ELi64ELi128ELi4ES3_EELi16ELi6ELb0EEEvNS_16Flash_fwd_paramsE) ;  /* 0xffffffb00e247950 */ /* 0x000fea0003c3ffff */
.L_x_2745:
        /* <DEDUP_REMOVED lines=9> */
.L_x_4847:


//--------------------- .text._ZN5flash32flash_fwd_splitkv_combine_kernelI23Flash_fwd_kernel_traitsILi32ELi64ELi128ELi4ELb0ELb0EN7cutlass6half_tE19Flash_kernel_traitsILi32ELi64ELi128ELi4ES3_EELi16ELi5ELb0EEEvNS_16Flash_fwd_paramsE --------------------------
	.section	.text._ZN5flash32flash_fwd_splitkv_combine_kernelI23Flash_fwd_kernel_traitsILi32ELi64ELi128ELi4ELb0ELb0EN7cutlass6half_tE19Flash_kernel_traitsILi32ELi64ELi128ELi4ES3_EELi16ELi5ELb0EEEvNS_16Flash_fwd_paramsE,"ax",@progbits
	.align	128
        .global         _ZN5flash32flash_fwd_splitkv_combine_kernelI23Flash_fwd_kernel_traitsILi32ELi64ELi128ELi4ELb0ELb0EN7cutlass6half_tE19Flash_kernel_traitsILi32ELi64ELi128ELi4ES3_EELi16ELi5ELb0EEEvNS_16Flash_fwd_paramsE
        .type           _ZN5flash32flash_fwd_splitkv_combine_kernelI23Flash_fwd_kernel_traitsILi32ELi64ELi128ELi4ELb0ELb0EN7cutlass6half_tE19Flash_kernel_traitsILi32ELi64ELi128ELi4ES3_EELi16ELi5ELb0EEEvNS_16Flash_fwd_paramsE,@function
        .size           _ZN5flash32flash_fwd_splitkv_combine_kernelI23Flash_fwd_kernel_traitsILi32ELi64ELi128ELi4ELb0ELb0EN7cutlass6half_tE19Flash_kernel_traitsILi32ELi64ELi128ELi4ES3_EELi16ELi5ELb0EEEvNS_16Flash_fwd_paramsE,(.L_x_4848 - _ZN5flash32flash_fwd_splitkv_combine_kernelI23Flash_fwd_kernel_traitsILi32ELi64ELi128ELi4ELb0ELb0EN7cutlass6half_tE19Flash_kernel_traitsILi32ELi64ELi128ELi4ES3_EELi16ELi5ELb0EEEvNS_16Flash_fwd_paramsE)
        .other          _ZN5flash32flash_fwd_splitkv_combine_kernelI23Flash_fwd_kernel_traitsILi32ELi64ELi128ELi4ELb0ELb0EN7cutlass6half_tE19Flash_kernel_traitsILi32ELi64ELi128ELi4ES3_EELi16ELi5ELb0EEEvNS_16Flash_fwd_paramsE,@"STO_CUDA_ENTRY STV_DEFAULT"
_ZN5flash32flash_fwd_splitkv_combine_kernelI23Flash_fwd_kernel_traitsILi32ELi64ELi128ELi4ELb0ELb0EN7cutlass6half_tE19Flash_kernel_traitsILi32ELi64ELi128ELi4ES3_EELi16ELi5ELb0EEEvNS_16Flash_fwd_paramsE:
.text._ZN5flash32flash_fwd_splitkv_combine_kernelI23Flash_fwd_kernel_traitsILi32ELi64ELi128ELi4ELb0ELb0EN7cutlass6half_tE19Flash_kernel_traitsILi32ELi64ELi128ELi4ES3_EELi16ELi5ELb0EEEvNS_16Flash_fwd_paramsE:
        /* <DEDUP_REMOVED lines=38> */
.L_x_2746:
[----:B------:R-:W-:Y:S01]  /*0260*/  IMAD.U32 R26, RZ, RZ, UR21 ;  /* 0x00000015ff1a7e24 */ /* 0x000fe2000f8e00ff */
[----:B------:R-:W-:Y:S01]  /*0270*/  MOV R18, UR19 ;  /* 0x0000001300127c02 */ /* 0x000fe20008000f00 */
[----:B------:R-:W-:Y:S01]  /*0280*/  IMAD.U32 R19, RZ, RZ, UR15 ;  /* 0x0000000fff137e24 */ /* 0x000fe2000f8e00ff */
[----:B------:R-:W-:Y:S02]  /*0290*/  MOV R16, UR14 ;  /* 0x0000000e00107c02 */ /* 0x000fe40008000f00 */
[----:B------:R-:W-:Y:S02]  /*02a0*/  MOV R14, 0x2c0 ;  /* 0x000002c0000e7802 */ /* 0x000fe40000000f00 */
[----:B------:R-:W-:Y:S05]  /*02b0*/  CALL.REL.NOINC `($__internal_16_$__cuda_sm20_div_s64) ;  /* 0x0000004000b47944 */ /* 0x000fea0003c00000 */
[----:B------:R-:W-:-:S07]  /*02c0*/  MOV R13, R11 ;  /* 0x0000000b000d7202 */ /* 0x000fce0000000f00 */
.L_x_2747:
        /* <DEDUP_REMOVED lines=30> */
.L_x_2749:
[----:B------:R-:W-:Y:S01]  /*04b0*/  IMAD.MOV.U32 R26, RZ, RZ, R12 ;  /* 0x000000ffff1a7224 */ /* 0x000fe200078e000c */
[----:B------:R-:W-:Y:S02]  /*04c0*/  MOV R19, R13 ;  /* 0x0000000d00137202 */ /* 0x000fe40000000f00 */
[----:B------:R-:W-:Y:S02]  /*04d0*/  MOV R14, 0x4f0 ;  /* 0x000004f0000e7802 */ /* 0x000fe40000000f00 */
[----:B------:R-:W-:Y:S05]  /*04e0*/  CALL.REL.NOINC `($__internal_16_$__cuda_sm20_div_s64) ;  /* 0x0000004000287944 */ /* 0x000fea0003c00000 */
[----:B------:R-:W-:Y:S02]  /*04f0*/  MOV R4, R12 ;  /* 0x0000000c00047202 */ /* 0x000fe40000000f00 */
[----:B------:R-:W-:Y:S02]  /*0500*/  MOV R5, R11 ;  /* 0x0000000b00057202 */ /* 0x000fe40000000f00 */
.L_x_2750:
[----:B------:R-:W-:Y:S05]  /*0510*/  BSYNC.RECONVERGENT B0 ;  /* 0x0000000000007941 */ /* 0x000fea0003800200 */
.L_x_2748:
        /* <DEDUP_REMOVED lines=58> */
.L_x_2752:
[----:B------:R-:W-:Y:S01]  /*08c0*/  IMAD.MOV.U32 R26, RZ, RZ, R18 ;  /* 0x000000ffff1a7224 */ /* 0x000fe200078e0012 */
[----:B------:R-:W-:Y:S01]  /*08d0*/  MOV R18, R10 ;  /* 0x0000000a00127202 */ /* 0x000fe20000000f00 */
[----:B------:R-:W-:Y:S01]  /*08e0*/  IMAD.MOV.U32 R19, RZ, RZ, R16 ;  /* 0x000000ffff137224 */ /* 0x000fe200078e0010 */
[----:B------:R-:W-:Y:S02]  /*08f0*/  MOV R16, R0 ;  /* 0x0000000000107202 */ /* 0x000fe40000000f00 */
[----:B------:R-:W-:Y:S02]  /*0900*/  MOV R14, 0x920 ;  /* 0x00000920000e7802 */ /* 0x000fe40000000f00 */
[----:B------:R-:W-:Y:S05]  /*0910*/  CALL.REL.NOINC `($__internal_16_$__cuda_sm20_div_s64) ;  /* 0x0000003c001c7944 */ /* 0x000fea0003c00000 */
[----:B------:R-:W-:Y:S02]  /*0920*/  MOV R13, R11 ;  /* 0x0000000b000d7202 */ /* 0x000fe40000000f00 */
.L_x_2753:
[----:B------:R-:W-:Y:S05]  /*0930*/  BSYNC.RECONVERGENT B0 ;  /* 0x0000000000007941 */ /* 0x000fea0003800200 */
.L_x_2751:
        /* <DEDUP_REMOVED lines=124> */
.L_x_2755:
[----:B------:R-:W-:Y:S01]  /*1100*/  IMAD.MOV.U32 R26, RZ, RZ, R12 ;  /* 0x000000ffff1a7224 */ /* 0x000fe200078e000c */
[----:B------:R-:W-:Y:S01]  /*1110*/  MOV R18, R9 ;  /* 0x0000000900127202 */ /* 0x000fe20000000f00 */
[----:B------:R-:W-:Y:S01]  /*1120*/  IMAD.MOV.U32 R19, RZ, RZ, R13 ;  /* 0x000000ffff137224 */ /* 0x000fe200078e000d */
[----:B------:R-:W-:Y:S02]  /*1130*/  MOV R16, R31 ;  /* 0x0000001f00107202 */ /* 0x000fe40000000f00 */
[----:B------:R-:W-:Y:S02]  /*1140*/  MOV R14, 0x1160 ;  /* 0x00001160000e7802 */ /* 0x000fe40000000f00 */
[----:B------:R-:W-:Y:S05]  /*1150*/  CALL.REL.NOINC `($__internal_16_$__cuda_sm20_div_s64) ;  /* 0x00000034000c7944 */ /* 0x000fea0003c00000 */
[----:B------:R-:W-:Y:S02]  /*1160*/  MOV R34, R12 ;  /* 0x0000000c00227202 */ /* 0x000fe40000000f00 */
[----:B------:R-:W-:Y:S02]  /*1170*/  MOV R35, R11 ;  /* 0x0000000b00237202 */ /* 0x000fe40000000f00 */
.L_x_2756:
[----:B------:R-:W-:Y:S05]  /*1180*/  BSYNC.RECONVERGENT B0 ;  /* 0x0000000000007941 */ /* 0x000fea0003800200 */
.L_x_2754:
        /* <DEDUP_REMOVED lines=57> */
.L_x_2758:
[----:B------:R-:W-:Y:S01]  /*1520*/  IMAD.MOV.U32 R26, RZ, RZ, R4 ;  /* 0x000000ffff1a7224 */ /* 0x000fe200078e0004 */
[----:B------:R-:W-:Y:S01]  /*1530*/  MOV R19, R5 ;  /* 0x0000000500137202 */ /* 0x000fe20000000f00 */
[----:B------:R-:W-:Y:S01]  /*1540*/  IMAD.MOV.U32 R18, RZ, RZ, R8 ;  /* 0x000000ffff127224 */ /* 0x000fe200078e0008 */
[----:B------:R-:W-:Y:S02]  /*1550*/  MOV R14, 0x1570 ;  /* 0x00001570000e7802 */ /* 0x000fe40000000f00 */
[----:B------:R-:W-:Y:S05]  /*1560*/  CALL.REL.NOINC `($__internal_16_$__cuda_sm20_div_s64) ;  /* 0x0000003000087944 */ /* 0x000fea0003c00000 */
[----:B------:R-:W-:Y:S02]  /*1570*/  MOV R18, R12 ;  /* 0x0000000c00127202 */ /* 0x000fe40000000f00 */
[----:B------:R-:W-:Y:S02]  /*1580*/  MOV R19, R11 ;  /* 0x0000000b00137202 */ /* 0x000fe40000000f00 */
.L_x_2759:
[----:B------:R-:W-:Y:S05]  /*1590*/  BSYNC.RECONVERGENT B0 ;  /* 0x0000000000007941 */ /* 0x000fea0003800200 */
.L_x_2757:
        /* <DEDUP_REMOVED lines=282> */
.L_x_2763:
[----:B------:R-:W-:Y:S01]  /*2740*/  IMAD.MOV.U32 R26, RZ, RZ, R2 ;  /* 0x000000ffff1a7224 */ /* 0x000fe200078e0002 */
[----:B------:R-:W-:Y:S01]  /*2750*/  MOV R19, RZ ;  /* 0x000000ff00137202 */ /* 0x000fe20000000f00 */
[----:B------:R-:W-:Y:S01]  /*2760*/  IMAD.MOV.U32 R18, RZ, RZ, R32 ;  /* 0x000000ffff127224 */ /* 0x000fe200078e0020 */
[----:B------:R-:W-:Y:S02]  /*2770*/  MOV R14, 0x2790 ;  /* 0x00002790000e7802 */ /* 0x000fe40000000f00 */
[----:B------:R-:W-:Y:S05]  /*2780*/  CALL.REL.NOINC `($__internal_16_$__cuda_sm20_div_s64) ;  /* 0x0000001c00807944 */ /* 0x000fea0003c00000 */
[----:B------:R-:W-:Y:S02]  /*2790*/  IADD3 R15, PT, PT, -R12, RZ, RZ ;  /* 0x000000ff0c0f7210 */ /* 0x000fe40007ffe1ff */
[----:B------:R-:W-:-:S03]  /*27a0*/  MOV R33, R11 ;  /* 0x0000000b00217202 */ /* 0x000fc60000000f00 */
[----:B------:R-:W-:Y:S01]  /*27b0*/  IMAD R14, R32, R15, R2 ;  /* 0x0000000f200e7224 */ /* 0x000fe200078e0202 */
[----:B------:R-:W-:-:S07]  /*27c0*/  MOV R32, R12 ;  /* 0x0000000c00207202 */ /* 0x000fce0000000f00 */
.L_x_2764:
        /* <DEDUP_REMOVED lines=59> */
.L_x_2766:
[----:B------:R-:W-:Y:S01]  /*2b80*/  IMAD.MOV.U32 R26, RZ, RZ, R32 ;  /* 0x000000ffff1a7224 */ /* 0x000fe200078e0020 */
[----:B------:R-:W-:Y:S01]  /*2b90*/  MOV R19, R33 ;  /* 0x0000002100137202 */ /* 0x000fe20000000f00 */
[----:B------:R-:W-:Y:S01]  /*2ba0*/  IMAD.MOV.U32 R18, RZ, RZ, R30 ;  /* 0x000000ffff127224 */ /* 0x000fe200078e001e */
[----:B------:R-:W-:Y:S02]  /*2bb0*/  MOV R14, 0x2bd0 ;  /* 0x00002bd0000e7802 */ /* 0x000fe40000000f00 */
[----:B------:R-:W-:Y:S05]  /*2bc0*/  CALL.REL.NOINC `($__internal_16_$__cuda_sm20_div_s64) ;  /* 0x0000001800707944 */ /* 0x000fea0003c00000 */
[----:B------:R-:W-:-:S05]  /*2bd0*/  IADD3 R31, PT, PT, -R12, RZ, RZ ;  /* 0x000000ff0c1f7210 */ /* 0x000fca0007ffe1ff */
[----:B------:R-:W-:Y:S02]  /*2be0*/  IMAD R31, R31, R30, R32 ;  /* 0x0000001e1f1f7224 */ /* 0x000fe400078e0220 */
.L_x_2767:
[----:B------:R-:W-:Y:S05]  /*2bf0*/  BSYNC.RECONVERGENT B0 ;  /* 0x0000000000007941 */ /* 0x000fea0003800200 */
.L_x_2765:
        /* <DEDUP_REMOVED lines=161> */
.L_x_2762:
[----:B------:R-:W0:Y:S01]  /*3610*/  LDC.64 R2, c[0x0][0x420] ;  /* 0x00010800ff027b82 */ /* 0x000e220000000a00 */
[----:B------:R-:W-:-:S05]  /*3620*/  IADD3 R0, PT, PT, R13, UR20, RZ ;  /* 0x000000140d007c10 */ /* 0x000fca000fffe0ff */
[----:B0-----:R-:W-:-:S05]  /*3630*/  IMAD.WIDE.U32 R2, R0, 0x4, R2 ;  /* 0x0000000400027825 */ /* 0x001fca00078e0002 */
[----:B------:R1:W-:Y:S02]  /*3640*/  STG.E desc[UR8][R2.64], R22 ;  /* 0x0000001602007986 */ /* 0x0003e4000c101908 */
.L_x_2761:
[----:B------:R-:W-:Y:S05]  /*3650*/  BSYNC.RECONVERGENT B1 ;  /* 0x0000000000017941 */ /* 0x000fea0003800200 */
.L_x_2760:
        /* <DEDUP_REMOVED lines=74> */
.L_x_2778:
        /* <DEDUP_REMOVED lines=9> */
.L_x_2771:
[----:B0-----:R-:W-:Y:S05]  /*3b90*/  BSYNC.RECONVERGENT B0 ;  /* 0x0000000000007941 */ /* 0x001fea0003800200 */
.L_x_2770:
        /* <DEDUP_REMOVED lines=12> */
.L_x_2773:
[----:B------:R-:W-:Y:S05]  /*3c60*/  BSYNC.RECONVERGENT B0 ;  /* 0x0000000000007941 */ /* 0x000fea0003800200 */
.L_x_2772:
        /* <DEDUP_REMOVED lines=12> */
.L_x_2775:
[----:B------:R-:W-:Y:S05]  /*3d30*/  BSYNC.RECONVERGENT B0 ;  /* 0x0000000000007941 */ /* 0x000fea0003800200 */
.L_x_2774:
        /* <DEDUP_REMOVED lines=12> */
.L_x_2777:
[----:B------:R-:W-:Y:S05]  /*3e00*/  BSYNC.RECONVERGENT B0 ;  /* 0x0000000000007941 */ /* 0x000fea0003800200 */
.L_x_2776:
        /* <DEDUP_REMOVED lines=11> */
.L_x_2769:
        /* <DEDUP_REMOVED lines=8> */
.L_x_2781:
        /* <DEDUP_REMOVED lines=8> */
.L_x_2780:
[----:B-1----:R-:W-:Y:S05]  /*3fc0*/  BSYNC.RECONVERGENT B0 ;  /* 0x0000000000007941 */ /* 0x002fea0003800200 */
.L_x_2779:
        /* <DEDUP_REMOVED lines=9> */
.L_x_2768:
        /* <DEDUP_REMOVED lines=83> */
        .weak           $__internal_16_$__cuda_sm20_div_s64
        .type           $__internal_16_$__cuda_sm20_div_s64,@function
        .size           $__internal_16_$__cuda_sm20_div_s64,(.L_x_4848 - $__internal_16_$__cuda_sm20_div_s64)
$__internal_16_$__cuda_sm20_div_s64:
        /* <DEDUP_REMOVED lines=82> */
[----:B------:R-:W-:Y:S06]  /*4ab0*/  RET.REL.NODEC R14 `(_ZN5flash32flash_fwd_splitkv_combine_kernelI23Flash_fwd_kernel_traitsILi32ELi64ELi128ELi4ELb0ELb0EN7cutlass6half_tE19Flash_kernel_traitsILi32ELi64ELi128ELi4ES3_EELi16ELi5ELb0EEEvNS_16Flash_fwd_paramsE) ;  /* 0xffffffb40e507950 */ /* 0x000fec0003c3ffff */
.L_x_2782:
        /* <DEDUP_REMOVED lines=12> */
.L_x_4848:


//--------------------- .text._ZN5flash32flash_fwd_splitkv_combine_kernelI23Flash_fwd_kernel_traitsILi32ELi64ELi128ELi4ELb0ELb0EN7cutlass6half_tE19Flash_kernel_traitsILi32ELi64ELi128ELi4ES3_EELi16ELi4ELb0EEEvNS_16Flash_fwd_paramsE --------------------------
	.section	.text._ZN5flash32flash_fwd_splitkv_combine_kernelI23Flash_fwd_kernel_traitsILi32ELi64ELi128ELi4ELb0ELb0EN7cutlass6half_tE19Flash_kernel_traitsILi32ELi64ELi128ELi4ES3_EELi16ELi4ELb0EEEvNS_16Flash_fwd_paramsE,"ax",@progbits
	.align	128
        .global         _ZN5flash32flash_fwd_splitkv_combine_kernelI23Flash_fwd_kernel_traitsILi32ELi64ELi128ELi4ELb0ELb0EN7cutlass6half_tE19Flash_kernel_traitsILi32ELi64ELi128ELi4ES3_EELi16ELi4ELb0EEEvNS_16Flash_fwd_paramsE
        .type           _ZN5flash32flash_fwd_splitkv_combine_kernelI23Flash_fwd_kernel_traitsILi32ELi64ELi128ELi4ELb0ELb0EN7cutlass6half_tE19Flash_kernel_traitsILi32ELi64ELi128ELi4ES3_EELi16ELi4ELb0EEEvNS_16Flash_fwd_paramsE,@function
        .size           _ZN5flash32flash_fwd_splitkv_combine_kernelI23Flash_fwd_kernel_traitsILi32ELi64ELi128ELi4ELb0ELb0EN7cutlass6half_tE19Flash_kernel_traitsILi32ELi64ELi128ELi4ES3_EELi16ELi4ELb0EEEvNS_16Flash_fwd_paramsE,(.L_x_4849 - _ZN5flash32flash_fwd_splitkv_combine_kernelI23Flash_fwd_kernel_traitsILi32ELi64ELi128ELi4ELb0ELb0EN7cutlass6half_tE19Flash_kernel_traitsILi32ELi64ELi128ELi4ES3_EELi16ELi4ELb0EEEvNS_16Flash_fwd_paramsE)
        .other          _ZN5flash32flash_fwd_splitkv_combine_kernelI23Flash_fwd_kernel_traitsILi32ELi64ELi128ELi4ELb0ELb0EN7cutlass6half_tE19Flash_kernel_traitsILi32ELi64ELi128ELi4ES3_EELi16ELi4ELb0EEEvNS_16Flash_fwd_paramsE,@"STO_CUDA_ENTRY STV_DEFAULT"
_ZN5flash32flash_fwd_splitkv_combine_kernelI23Flash_fwd_kernel_traitsILi32ELi64ELi128ELi4ELb0ELb0EN7cutlass6half_tE19Flash_kernel_traitsILi32ELi64ELi128ELi4ES3_EELi16ELi4ELb0EEEvNS_16Flash_fwd_paramsE:
.text._ZN5flash32flash_fwd_splitkv_combine_kernelI23Flash_fwd_kernel_traitsILi32ELi64ELi128ELi4ELb0ELb0EN7cutlass6half_tE19Flash_kernel_traitsILi32ELi64ELi128ELi4ES3_EELi16ELi4ELb0EEEvNS_16Flash_fwd_paramsE:
        /* <DEDUP_REMOVED lines=38> */
.L_x_2783:
[----:B------:R-:W-:Y:S01]  /*0260*/  IMAD.U32 R14, RZ, RZ, UR21 ;  /* 0x00000015ff0e7e24 */ /* 0x000fe2000f8e00ff */
[----:B------:R-:W-:Y:S01]  /*0270*/  MOV R20, UR19 ;  /* 0x0000001300147c02 */ /* 0x000fe20008000f00 */
[----:B------:R-:W-:Y:S01]  /*0280*/  IMAD.U32 R19, RZ, RZ, UR15 ;  /* 0x0000000fff137e24 */ /* 0x000fe2000f8e00ff */
[----:B------:R-:W-:Y:S02]  /*0290*/  MOV R18, UR14 ;  /* 0x0000000e00127c02 */ /* 0x000fe40008000f00 */
[----:B------:R-:W-:Y:S02]  /*02a0*/  MOV R16, 0x2c0 ;  /* 0x000002c000107802 */ /* 0x000fe40000000f00 */
[----:B------:R-:W-:Y:S05]  /*02b0*/  CALL.REL.NOINC `($__internal_17_$__cuda_sm20_div_s64) ;  /* 0x0000003c00ac7944 */ /* 0x000fea0003c00000 */
[----:B------:R-:W-:-:S07]  /*02c0*/  MOV R13, R11 ;  /* 0x0000000b000d7202 */ /* 0x000fce0000000f00 */
.L_x_2784:
        /* <DEDUP_REMOVED lines=30> */
.L_x_2786:
[----:B------:R-:W-:Y:S01]  /*04b0*/  IMAD.MOV.U32 R14, RZ, RZ, R12 ;  /* 0x000000ffff0e7224 */ /* 0x000fe200078e000c */
[----:B------:R-:W-:Y:S02]  /*04c0*/  MOV R19, R13 ;  /* 0x0000000d00137202 */ /* 0x000fe40000000f00 */
[----:B------:R-:W-:Y:S02]  /*04d0*/  MOV R16, 0x4f0 ;  /* 0x000004f000107802 */ /* 0x000fe40000000f00 */
[----:B------:R-:W-:Y:S05]  /*04e0*/  CALL.REL.NOINC `($__internal_17_$__cuda_sm20_div_s64) ;  /* 0x0000003c00207944 */ /* 0x000fea0003c00000 */
[----:B------:R-:W-:Y:S02]  /*04f0*/  MOV R4, R12 ;  /* 0x0000000c00047202 */ /* 0x000fe40000000f00 */
[----:B------:R-:W-:Y:S02]  /*0500*/  MOV R5, R11 ;  /* 0x0000000b00057202 */ /* 0x000fe40000000f00 */
.L_x_2787:
[----:B------:R-:W-:Y:S05]  /*0510*/  BSYNC.RECONVERGENT B0 ;  /* 0x0000000000007941 */ /* 0x000fea0003800200 */
.L_x_2785:
        /* <DEDUP_REMOVED lines=57> */
.L_x_2789:
[----:B------:R-:W-:Y:S01]  /*08b0*/  IMAD.MOV.U32 R14, RZ, RZ, R20 ;  /* 0x000000ffff0e7224 */ /* 0x000fe200078e0014 */
[----:B------:R-:W-:Y:S01]  /*08c0*/  MOV R20, R9 ;  /* 0x0000000900147202 */ /* 0x000fe20000000f00 */
[----:B------:R-:W-:Y:S01]  /*08d0*/  IMAD.MOV.U32 R19, RZ, RZ, R18 ;  /* 0x000000ffff137224 */ /* 0x000fe200078e0012 */
[----:B------:R-:W-:Y:S02]  /*08e0*/  MOV R18, R29 ;  /* 0x0000001d00127202 */ /* 0x000fe40000000f00 */
[----:B------:R-:W-:Y:S02]  /*08f0*/  MOV R16, 0x910 ;  /* 0x0000091000107802 */ /* 0x000fe40000000f00 */
[----:B------:R-:W-:Y:S05]  /*0900*/  CALL.REL.NOINC `($__internal_17_$__cuda_sm20_div_s64) ;  /* 0x0000003800187944 */ /* 0x000fea0003c00000 */
[----:B------:R-:W-:Y:S02]  /*0910*/  MOV R10, R12 ;  /* 0x0000000c000a7202 */ /* 0x000fe40000000f00 */
.L_x_2790:
[----:B------:R-:W-:Y:S05]  /*0920*/  BSYNC.RECONVERGENT B0 ;  /* 0x0000000000007941 */ /* 0x000fea0003800200 */
.L_x_2788:
        /* <DEDUP_REMOVED lines=124> */
.L_x_2792:
[----:B------:R-:W-:Y:S01]  /*10f0*/  IMAD.MOV.U32 R14, RZ, RZ, R10 ;  /* 0x000000ffff0e7224 */ /* 0x000fe200078e000a */
[----:B------:R-:W-:Y:S01]  /*1100*/  MOV R20, R8 ;  /* 0x0000000800147202 */ /* 0x000fe20000000f00 */
[----:B------:R-:W-:Y:S01]  /*1110*/  IMAD.MOV.U32 R19, RZ, RZ, R11 ;  /* 0x000000ffff137224 */ /* 0x000fe200078e000b */
[----:B------:R-:W-:Y:S02]  /*1120*/  MOV R18, R0 ;  /* 0x0000000000127202 */ /* 0x000fe40000000f00 */
[----:B------:R-:W-:Y:S02]  /*1130*/  MOV R16, 0x1150 ;  /* 0x0000115000107802 */ /* 0x000fe40000000f00 */
[----:B------:R-:W-:Y:S05]  /*1140*/  CALL.REL.NOINC `($__internal_17_$__cuda_sm20_div_s64) ;  /* 0x0000003000087944 */ /* 0x000fea0003c00000 */
[----:B------:R-:W-:Y:S02]  /*1150*/  MOV R32, R12 ;  /* 0x0000000c00207202 */ /* 0x000fe40000000f00 */
[----:B------:R-:W-:Y:S02]  /*1160*/  MOV R33, R11 ;  /* 0x0000000b00217202 */ /* 0x000fe40000000f00 */
.L_x_2793:
[----:B------:R-:W-:Y:S05]  /*1170*/  BSYNC.RECONVERGENT B0 ;  /* 0x0000000000007941 */ /* 0x000fea0003800200 */
.L_x_2791:
        /* <DEDUP_REMOVED lines=57> */
.L_x_2795:
[----:B------:R-:W-:Y:S01]  /*1510*/  IMAD.MOV.U32 R14, RZ, RZ, R4 ;  /* 0x000000ffff0e7224 */ /* 0x000fe200078e0004 */
[----:B------:R-:W-:Y:S01]  /*1520*/  MOV R19, R5 ;  /* 0x0000000500137202 */ /* 0x000fe20000000f00 */
[----:B------:R-:W-:Y:S01]  /*1530*/  IMAD.MOV.U32 R20, RZ, RZ, R7 ;  /* 0x000000ffff147224 */ /* 0x000fe200078e0007 */
[----:B------:R-:W-:Y:S02]  /*1540*/  MOV R16, 0x1560 ;  /* 0x0000156000107802 */ /* 0x000fe40000000f00 */
[----:B------:R-:W-:Y:S05]  /*1550*/  CALL.REL.NOINC `($__internal_17_$__cuda_sm20_div_s64) ;  /* 0x0000002c00047944 */ /* 0x000fea0003c00000 */
[----:B------:R-:W-:Y:S02]  /*1560*/  MOV R14, R12 ;  /* 0x0000000c000e7202 */ /* 0x000fe40000000f00 */
[----:B------:R-:W-:Y:S02]  /*1570*/  MOV R15, R11 ;  /* 0x0000000b000f7202 */ /* 0x000fe40000000f00 */
.L_x_2796:
[----:B------:R-:W-:Y:S05]  /*1580*/  BSYNC.RECONVERGENT B0 ;  /* 0x0000000000007941 */ /* 0x000fea0003800200 */
.L_x_2794:
        /* <DEDUP_REMOVED lines=229> */
.L_x_2800:
[----:B------:R-:W-:Y:S01]  /*23e0*/  IMAD.MOV.U32 R14, RZ, RZ, R2 ;  /* 0x000000ffff0e7224 */ /* 0x000fe200078e0002 */
[----:B------:R-:W-:Y:S01]  /*23f0*/  MOV R19, RZ ;  /* 0x000000ff00137202 */ /* 0x000fe20000000f00 */
[----:B------:R-:W-:Y:S01]  /*2400*/  IMAD.MOV.U32 R20, RZ, RZ, R30 ;  /* 0x000000ffff147224 */ /* 0x000fe200078e001e */
[----:B------:R-:W-:Y:S02]  /*2410*/  MOV R16, 0x2430 ;  /* 0x0000243000107802 */ /* 0x000fe40000000f00 */
[----:B------:R-:W-:Y:S05]  /*2420*/  CALL.REL.NOINC `($__internal_17_$__cuda_sm20_div_s64) ;  /* 0x0000001c00507944 */ /* 0x000fea0003c00000 */
[----:B------:R-:W-:Y:S02]  /*2430*/  IADD3 R15, PT, PT, -R12, RZ, RZ ;  /* 0x000000ff0c0f7210 */ /* 0x000fe40007ffe1ff */
[----:B------:R-:W-:-:S03]  /*2440*/  MOV R31, R11 ;  /* 0x0000000b001f7202 */ /* 0x000fc60000000f00 */
[----:B------:R-:W-:Y:S01]  /*2450*/  IMAD R10, R30, R15, R2 ;  /* 0x0000000f1e0a7224 */ /* 0x000fe200078e0202 */
[----:B------:R-:W-:-:S07]  /*2460*/  MOV R30, R12 ;  /* 0x0000000c001e7202 */ /* 0x000fce0000000f00 */
.L_x_2801:
        /* <DEDUP_REMOVED lines=59> */
.L_x_2803:
[----:B------:R-:W-:Y:S01]  /*2820*/  IMAD.MOV.U32 R14, RZ, RZ, R30 ;  /* 0x000000ffff0e7224 */ /* 0x000fe200078e001e */
[----:B------:R-:W-:Y:S01]  /*2830*/  MOV R19, R31 ;  /* 0x0000001f00137202 */ /* 0x000fe20000000f00 */
[----:B------:R-:W-:Y:S01]  /*2840*/  IMAD.MOV.U32 R20, RZ, RZ, R28 ;  /* 0x000000ffff147224 */ /* 0x000fe200078e001c */
[----:B------:R-:W-:Y:S02]  /*2850*/  MOV R16, 0x2870 ;  /* 0x0000287000107802 */ /* 0x000fe40000000f00 */
[----:B------:R-:W-:Y:S05]  /*2860*/  CALL.REL.NOINC `($__internal_17_$__cuda_sm20_div_s64) ;  /* 0x0000001800407944 */ /* 0x000fea0003c00000 */
[----:B------:R-:W-:-:S05]  /*2870*/  IADD3 R11, PT, PT, -R12, RZ, RZ ;  /* 0x000000ff0c0b7210 */ /* 0x000fca0007ffe1ff */
[----:B------:R-:W-:Y:S02]  /*2880*/  IMAD R28, R11, R28, R30 ;  /* 0x0000001c0b1c7224 */ /* 0x000fe400078e021e */
.L_x_2804:
[----:B------:R-:W-:Y:S05]  /*2890*/  BSYNC.RECONVERGENT B0 ;  /* 0x0000000000007941 */ /* 0x000fea0003800200 */
.L_x_2802:
        /* <DEDUP_REMOVED lines=160> */
.L_x_2799:
[----:B------:R-:W0:Y:S01]  /*32a0*/  LDC.64 R2, c[0x0][0x420] ;  /* 0x00010800ff027b82 */ /* 0x000e220000000a00 */
[----:B------:R-:W-:-:S05]  /*32b0*/  IADD3 R0, PT, PT, R13, UR20, RZ ;  /* 0x000000140d007c10 */ /* 0x000fca000fffe0ff */
[----:B0-----:R-:W-:-:S05]  /*32c0*/  IMAD.WIDE.U32 R2, R0, 0x4, R2 ;  /* 0x0000000400027825 */ /* 0x001fca00078e0002 */
[----:B------:R1:W-:Y:S02]  /*32d0*/  STG.E desc[UR10][R2.64], R22 ;  /* 0x0000001602007986 */ /* 0x0003e4000c10190a */
.L_x_2798:
[----:B------:R-:W-:Y:S05]  /*32e0*/  BSYNC.RECONVERGENT B1 ;  /* 0x0000000000017941 */ /* 0x000fea0003800200 */
.L_x_2797:
        /* <DEDUP_REMOVED lines=60> */
.L_x_2815:
        /* <DEDUP_REMOVED lines=9> */
.L_x_2808:
[----:B0-----:R-:W-:Y:S05]  /*3740*/  BSYNC.RECONVERGENT B0 ;  /* 0x0000000000007941 */ /* 0x001fea0003800200 */
.L_x_2807:
        /* <DEDUP_REMOVED lines=12> */
.L_x_2810:
[----:B------:R-:W-:Y:S05]  /*3810*/  BSYNC.RECONVERGENT B0 ;  /* 0x0000000000007941 */ /* 0x000fea0003800200 */
.L_x_2809:
        /* <DEDUP_REMOVED lines=12> */
.L_x_2812:
[----:B------:R-:W-:Y:S05]  /*38e0*/  BSYNC.RECONVERGENT B0 ;  /* 0x0000000000007941 */ /* 0x000fea0003800200 */
.L_x_2811:
        /* <DEDUP_REMOVED lines=12> */
.L_x_2814:
[----:B------:R-:W-:Y:S05]  /*39b0*/  BSYNC.RECONVERGENT B0 ;  /* 0x0000000000007941 */ /* 0x000fea0003800200 */
.L_x_2813:
        /* <DEDUP_REMOVED lines=11> */
.L_x_2806:
        /* <DEDUP_REMOVED lines=11> */
.L_x_2818:
        /* <DEDUP_REMOVED lines=8> */
.L_x_2817:
[----:B------:R-:W-:Y:S05]  /*3ba0*/  BSYNC.RECONVERGENT B0 ;  /* 0x0000000000007941 */ /* 0x000fea0003800200 */
.L_x_2816:
        /* <DEDUP_REMOVED lines=9> */
.L_x_2805:
        /* <DEDUP_REMOVED lines=83> */
        .weak           $__internal_17_$__cuda_sm20_div_s64
        .type           $__internal_17_$__cuda_sm20_div_s64,@function
        .size           $__internal_17_$__cuda_sm20_div_s64,(.L_x_4849 - $__internal_17_$__cuda_sm20_div_s64)
$__internal_17_$__cuda_sm20_div_s64:
        /* <DEDUP_REMOVED lines=83> */
[----:B------:R-:W-:Y:S06]  /*46a0*/  RET.REL.NODEC R14 `(_ZN5flash32flash_fwd_splitkv_combine_kernelI23Flash_fwd_kernel_traitsILi32ELi64ELi128ELi4ELb0ELb0EN7cutlass6half_tE19Flash_kernel_traitsILi32ELi64ELi128ELi4ES3_EELi16ELi4ELb0EEEvNS_16Flash_fwd_paramsE) ;  /* 0xffffffb80e547950 */ /* 0x000fec0003c3ffff */
.L_x_2819:
        /* <DEDUP_REMOVED lines=13> */
.L_x_4849:


//--------------------- .text._ZN5flash32flash_fwd_splitkv_combine_kernelI23Flash_fwd_kernel_traitsILi32ELi64ELi128ELi4ELb0ELb0EN7cutlass6half_tE19Flash_kernel_traitsILi32ELi64ELi128ELi4ES3_EELi16ELi3ELb0EEEvNS_16Flash_fwd_paramsE --------------------------
	.section	.text._ZN5flash32flash_fwd_splitkv_combine_kernelI23Flash_fwd_kernel_traitsILi32ELi64ELi128ELi4ELb0ELb0EN7cutlass6half_tE19Flash_kernel_traitsILi32ELi64ELi128ELi4ES3_EELi16ELi3ELb0EEEvNS_16Flash_fwd_paramsE,"ax",@progbits
	.align	128
        .global         _ZN5flash32flash_fwd_splitkv_combine_kernelI23Flash_fwd_kernel_traitsILi32ELi64ELi128ELi4ELb0ELb0EN7cutlass6half_tE19Flash_kernel_traitsILi32ELi64ELi128ELi4ES3_EELi16ELi3ELb0EEEvNS_16Flash_fwd_paramsE
        .type           _ZN5flash32flash_fwd_splitkv_combine_kernelI23Flash_fwd_kernel_traitsILi32ELi64ELi128ELi4ELb0ELb0EN7cutlass6half_tE19Flash_kernel_traitsILi32ELi64ELi128ELi4ES3_EELi16ELi3ELb0EEEvNS_16Flash_fwd_paramsE,@function
        .size           _ZN5flash32flash_fwd_splitkv_combine_kernelI23Flash_fwd_kernel_traitsILi32ELi64ELi128ELi4ELb0ELb0EN7cutlass6half_tE19Flash_kernel_traitsILi32ELi64ELi128ELi4ES3_EELi16ELi3ELb0EEEvNS_16Flash_fwd_paramsE,(.L_x_4850 - _ZN5flash32flash_fwd_splitkv_combine_kernelI23Flash_fwd_kernel_traitsILi32ELi64ELi128ELi4ELb0ELb0EN7cutlass6half_tE19Flash_kernel_traitsILi32ELi64ELi128ELi4ES3_EELi16ELi3ELb0EEEvNS_16Flash_fwd_paramsE)
        .other          _ZN5flash32flash_fwd_splitkv_combine_kernelI23Flash_fwd_kernel_traitsILi32ELi64ELi128ELi4ELb0ELb0EN7cutlass6half_tE19Flash_kernel_traitsILi32ELi64ELi128ELi4ES3_EELi16ELi3ELb0EEEvNS_16Flash_fwd_paramsE,@"STO_CUDA_ENTRY STV_DEFAULT"
_ZN5flash32flash_fwd_splitkv_combine_kernelI23Flash_fwd_kernel_traitsILi32ELi64ELi128ELi4ELb0ELb0EN7cutlass6half_tE19Flash_kernel_traitsILi32ELi64ELi128ELi4ES3_EELi16ELi3ELb0EEEvNS_16Flash_fwd_paramsE:
.text._ZN5flash32flash_fwd_splitkv_combine_kernelI23Flash_fwd_kernel_traitsILi32ELi64ELi128ELi4ELb0ELb0EN7cutlass6half_tE19Flash_kernel_traitsILi32ELi64ELi128ELi4ES3_EELi16ELi3ELb0EEEvNS_16Flash_fwd_paramsE:
        /* <DEDUP_REMOVED lines=38> */
.L_x_2820:
[----:B------:R-:W-:Y:S01]  /*0260*/  IMAD.U32 R22, RZ, RZ, UR13 ;  /* 0x0000000dff167e24 */ /* 0x000fe2000f8e00ff */
[----:B------:R-:W-:Y:S01]  /*0270*/  MOV R20, UR11 ;  /* 0x0000000b00147c02 */ /* 0x000fe20008000f00 */
[----:B------:R-:W-:Y:S01]  /*0280*/  IMAD.U32 R21, RZ, RZ, UR15 ;  /* 0x0000000fff157e24 */ /* 0x000fe2000f8e00ff */
[----:B------:R-:W-:Y:S02]  /*0290*/  MOV R19, UR7 ;  /* 0x0000000700137c02 */ /* 0x000fe40008000f00 */
[----:B------:R-:W-:Y:S02]  /*02a0*/  MOV R18, 0x2c0 ;  /* 0x000002c000127802 */ /* 0x000fe40000000f00 */
[----:B------:R-:W-:Y:S05]  /*02b0*/  CALL.REL.NOINC `($__internal_18_$__cuda_sm20_div_s64) ;  /* 0x0000003c00547944 */ /* 0x000fea0003c00000 */
[----:B------:R-:W-:-:S07]  /*02c0*/  MOV R13, R11 ;  /* 0x0000000b000d7202 */ /* 0x000fce0000000f00 */
.L_x_2821:
        /* <DEDUP_REMOVED lines=30> */
.L_x_2823:
[----:B------:R-:W-:Y:S01]  /*04b0*/  IMAD.MOV.U32 R22, RZ, RZ, R12 ;  /* 0x000000ffff167224 */ /* 0x000fe200078e000c */
[----:B------:R-:W-:Y:S02]  /*04c0*/  MOV R21, R13 ;  /* 0x0000000d00157202 */ /* 0x000fe40000000f00 */
[----:B------:R-:W-:Y:S02]  /*04d0*/  MOV R18, 0x4f0 ;  /* 0x000004f000127802 */ /* 0x000fe40000000f00 */
[----:B------:R-:W-:Y:S05]  /*04e0*/  CALL.REL.NOINC `($__internal_18_$__cuda_sm20_div_s64) ;  /* 0x0000003800c87944 */ /* 0x000fea0003c00000 */
[----:B------:R-:W-:Y:S02]  /*04f0*/  MOV R4, R12 ;  /* 0x0000000c00047202 */ /* 0x000fe40000000f00 */
[----:B------:R-:W-:Y:S02]  /*0500*/  MOV R5, R11 ;  /* 0x0000000b00057202 */ /* 0x000fe40000000f00 */
.L_x_2824:
[----:B------:R-:W-:Y:S05]  /*0510*/  BSYNC.RECONVERGENT B0 ;  /* 0x0000000000007941 */ /* 0x000fea0003800200 */
.L_x_2822:
        /* <DEDUP_REMOVED lines=58> */
.L_x_2826:
[----:B------:R-:W-:Y:S01]  /*08c0*/  IMAD.MOV.U32 R22, RZ, RZ, R20 ;  /* 0x000000ffff167224 */ /* 0x000fe200078e0014 */
[----:B------:R-:W-:Y:S01]  /*08d0*/  MOV R20, R10 ;  /* 0x0000000a00147202 */ /* 0x000fe20000000f00 */
[----:B------:R-:W-:Y:S01]  /*08e0*/  IMAD.MOV.U32 R21, RZ, RZ, R19 ;  /* 0x000000ffff157224 */ /* 0x000fe200078e0013 */
[----:B------:R-:W-:Y:S02]  /*08f0*/  MOV R19, R0 ;  /* 0x0000000000137202 */ /* 0x000fe40000000f00 */
[----:B------:R-:W-:Y:S02]  /*0900*/  MOV R18, 0x920 ;  /* 0x0000092000127802 */ /* 0x000fe40000000f00 */
[----:B------:R-:W-:Y:S05]  /*0910*/  CALL.REL.NOINC `($__internal_18_$__cuda_sm20_div_s64) ;  /* 0x0000003400bc7944 */ /* 0x000fea0003c00000 */
[----:B------:R-:W-:Y:S02]  /*0920*/  MOV R13, R11 ;  /* 0x0000000b000d7202 */ /* 0x000fe40000000f00 */
.L_x_2827:
[----:B------:R-:W-:Y:S05]  /*0930*/  BSYNC.RECONVERGENT B0 ;  /* 0x0000000000007941 */ /* 0x000fea0003800200 */
.L_x_2825:
        /* <DEDUP_REMOVED lines=124> */
.L_x_2829:
[----:B------:R-:W-:Y:S01]  /*1100*/  IMAD.MOV.U32 R22, RZ, RZ, R12 ;  /* 0x000000ffff167224 */ /* 0x000fe200078e000c */
[----:B------:R-:W-:Y:S01]  /*1110*/  MOV R20, R9 ;  /* 0x0000000900147202 */ /* 0x000fe20000000f00 */
[----:B------:R-:W-:Y:S01]  /*1120*/  IMAD.MOV.U32 R21, RZ, RZ, R13 ;  /* 0x000000ffff157224 */ /* 0x000fe200078e000d */
[----:B------:R-:W-:Y:S02]  /*1130*/  MOV R19, R29 ;  /* 0x0000001d00137202 */ /* 0x000fe40000000f00 */
[----:B------:R-:W-:Y:S02]  /*1140*/  MOV R18, 0x1160 ;  /* 0x0000116000127802 */ /* 0x000fe40000000f00 */
[----:B------:R-:W-:Y:S05]  /*1150*/  CALL.REL.NOINC `($__internal_18_$__cuda_sm20_div_s64) ;  /* 0x0000002c00ac7944 */ /* 0x000fea0003c00000 */
[----:B------:R-:W-:Y:S02]  /*1160*/  MOV R34, R12 ;  /* 0x0000000c00227202 */ /* 0x000fe40000000f00 */
[----:B------:R-:W-:Y:S02]  /*1170*/  MOV R35, R11 ;  /* 0x0000000b00237202 */ /* 0x000fe40000000f00 */
.L_x_2830:
[----:B------:R-:W-:Y:S05]  /*1180*/  BSYNC.RECONVERGENT B0 ;  /* 0x0000000000007941 */ /* 0x000fea0003800200 */
.L_x_2828:
        /* <DEDUP_REMOVED lines=57> */
.L_x_2832:
[----:B------:R-:W-:Y:S01]  /*1520*/  IMAD.MOV.U32 R22, RZ, RZ, R4 ;  /* 0x000000ffff167224 */ /* 0x000fe200078e0004 */
[----:B------:R-:W-:Y:S01]  /*1530*/  MOV R21, R5 ;  /* 0x0000000500157202 */ /* 0x000fe20000000f00 */
[----:B------:R-:W-:Y:S01]  /*1540*/  IMAD.MOV.U32 R20, RZ, RZ, R8 ;  /* 0x000000ffff147224 */ /* 0x000fe200078e0008 */
[----:B------:R-:W-:Y:S02]  /*1550*/  MOV R18, 0x1570 ;  /* 0x0000157000127802 */ /* 0x000fe40000000f00 */
[----:B------:R-:W-:Y:S05]  /*1560*/  CALL.REL.NOINC `($__internal_18_$__cuda_sm20_div_s64) ;  /* 0x0000002800a87944 */ /* 0x000fea0003c00000 */
[----:B------:R-:W-:Y:S02]  /*1570*/  MOV R14, R12 ;  /* 0x0000000c000e7202 */ /* 0x000fe40000000f00 */
[----:B------:R-:W-:Y:S02]  /*1580*/  MOV R15, R11 ;  /* 0x0000000b000f7202 */ /* 0x000fe40000000f00 */
.L_x_2833:
[----:B------:R-:W-:Y:S05]  /*1590*/  BSYNC.RECONVERGENT B0 ;  /* 0x0000000000007941 */ /* 0x000fea0003800200 */
.L_x_2831:
        /* <DEDUP_REMOVED lines=71> */
.L_x_2835:
[----:B0-----:R-:W-:Y:S05]  /*1a10*/  BSYNC.RECONVERGENT B0 ;  /* 0x0000000000007941 */ /* 0x001fea0003800200 */
.L_x_2834:
        /* <DEDUP_REMOVED lines=136> */
.L_x_2839:
[----:B------:R-:W-:Y:S01]  /*22a0*/  IMAD.MOV.U32 R22, RZ, RZ, R2 ;  /* 0x000000ffff167224 */ /* 0x000fe200078e0002 */
[----:B------:R-:W-:Y:S01]  /*22b0*/  MOV R21, RZ ;  /* 0x000000ff00157202 */ /* 0x000fe20000000f00 */
[----:B------:R-:W-:Y:S01]  /*22c0*/  IMAD.MOV.U32 R20, RZ, RZ, R32 ;  /* 0x000000ffff147224 */ /* 0x000fe200078e0020 */
[----:B------:R-:W-:Y:S02]  /*22d0*/  MOV R18, 0x22f0 ;  /* 0x000022f000127802 */ /* 0x000fe40000000f00 */
[----:B------:R-:W-:Y:S05]  /*22e0*/  CALL.REL.NOINC `($__internal_18_$__cuda_sm20_div_s64) ;  /* 0x0000001c00487944 */ /* 0x000fea0003c00000 */
[----:B------:R-:W-:Y:S02]  /*22f0*/  IADD3 R15, PT, PT, -R12, RZ, RZ ;  /* 0x000000ff0c0f7210 */ /* 0x000fe40007ffe1ff */
[----:B------:R-:W-:-:S03]  /*2300*/  MOV R33, R11 ;  /* 0x0000000b00217202 */ /* 0x000fc60000000f00 */
[----:B------:R-:W-:Y:S01]  /*2310*/  IMAD R14, R32, R15, R2 ;  /* 0x0000000f200e7224 */ /* 0x000fe200078e0202 */
[----:B------:R-:W-:-:S07]  /*2320*/  MOV R32, R12 ;  /* 0x0000000c00207202 */ /* 0x000fce0000000f00 */
.L_x_2840:
        /* <DEDUP_REMOVED lines=59> */
.L_x_2842:
[----:B------:R-:W-:Y:S01]  /*26e0*/  IMAD.MOV.U32 R22, RZ, RZ, R32 ;  /* 0x000000ffff167224 */ /* 0x000fe200078e0020 */
[----:B------:R-:W-:Y:S01]  /*26f0*/  MOV R21, R33 ;  /* 0x0000002100157202 */ /* 0x000fe20000000f00 */
[----:B------:R-:W-:Y:S01]  /*2700*/  IMAD.MOV.U32 R20, RZ, RZ, R28 ;  /* 0x000000ffff147224 */ /* 0x000fe200078e001c */
[----:B------:R-:W-:Y:S02]  /*2710*/  MOV R18, 0x2730 ;  /* 0x0000273000127802 */ /* 0x000fe40000000f00 */
[----:B------:R-:W-:Y:S05]  /*2720*/  CALL.REL.NOINC `($__internal_18_$__cuda_sm20_div_s64) ;  /* 0x0000001800387944 */ /* 0x000fea0003c00000 */
[----:B------:R-:W-:-:S05]  /*2730*/  IADD3 R29, PT, PT, -R12, RZ, RZ ;  /* 0x000000ff0c1d7210 */ /* 0x000fca0007ffe1ff */
[----:B------:R-:W-:Y:S02]  /*2740*/  IMAD R29, R29, R28, R32 ;  /* 0x0000001c1d1d7224 */ /* 0x000fe400078e0220 */
.L_x_2843:
[----:B------:R-:W-:Y:S05]  /*2750*/  BSYNC.RECONVERGENT B0 ;  /* 0x0000000000007941 */ /* 0x000fea0003800200 */
.L_x_2841:
        /* <DEDUP_REMOVED lines=160> */
.L_x_2838:
[----:B------:R-:W0:Y:S01]  /*3160*/  LDC.64 R2, c[0x0][0x420] ;  /* 0x00010800ff027b82 */ /* 0x000e220000000a00 */
[----:B------:R-:W-:-:S05]  /*3170*/  IADD3 R0, PT, PT, R13, UR12, RZ ;  /* 0x0000000c0d007c10 */ /* 0x000fca000fffe0ff */
[----:B0-----:R-:W-:-:S05]  /*3180*/  IMAD.WIDE.U32 R2, R0, 0x4, R2 ;  /* 0x0000000400027825 */ /* 0x001fca00078e0002 */
[----:B------:R1:W-:Y:S02]  /*3190*/  STG.E desc[UR8][R2.64], R24 ;  /* 0x0000001802007986 */ /* 0x0003e4000c101908 */
.L_x_2837:
[----:B------:R-:W-:Y:S05]  /*31a0*/  BSYNC.RECONVERGENT B1 ;  /* 0x0000000000017941 */ /* 0x000fea0003800200 */
.L_x_2836:
        /* <DEDUP_REMOVED lines=14> */
.L_x_2845:
[----:B------:R-:W-:Y:S05]  /*3290*/  BSYNC.RECONVERGENT B0 ;  /* 0x0000000000007941 */ /* 0x000fea0003800200 */
.L_x_2844:
        /* <DEDUP_REMOVED lines=43> */
.L_x_2856:
        /* <DEDUP_REMOVED lines=9> */
.L_x_2849:
[----:B------:R-:W-:Y:S05]  /*35e0*/  BSYNC.RECONVERGENT B0 ;  /* 0x0000000000007941 */ /* 0x000fea0003800200 */
.L_x_2848:
        /* <DEDUP_REMOVED lines=12> */
.L_x_2851:
[----:B------:R-:W-:Y:S05]  /*36b0*/  BSYNC.RECONVERGENT B0 ;  /* 0x0000000000007941 */ /* 0x000fea0003800200 */
.L_x_2850:
        /* <DEDUP_REMOVED lines=12> */
.L_x_2853:
[----:B------:R-:W-:Y:S05]  /*3780*/  BSYNC.RECONVERGENT B0 ;  /* 0x0000000000007941 */ /* 0x000fea0003800200 */
.L_x_2852:
        /* <DEDUP_REMOVED lines=12> */
.L_x_2855:
[----:B------:R-:W-:Y:S05]  /*3850*/  BSYNC.RECONVERGENT B0 ;  /* 0x0000000000007941 */ /* 0x000fea0003800200 */
.L_x_2854:
        /* <DEDUP_REMOVED lines=11> */
.L_x_2847:
        /* <DEDUP_REMOVED lines=11> */
.L_x_2859:
        /* <DEDUP_REMOVED lines=8> */
.L_x_2858:
[----:B------:R-:W-:Y:S05]  /*3a40*/  BSYNC.RECONVERGENT B0 ;  /* 0x0000000000007941 */ /* 0x000fea0003800200 */
.L_x_2857:
        /* <DEDUP_REMOVED lines=9> */
.L_x_2846:
        /* <DEDUP_REMOVED lines=83> */
        .weak           $__internal_18_$__cuda_sm20_div_s64
        .type           $__internal_18_$__cuda_sm20_div_s64,@function
        .size           $__internal_18_$__cuda_sm20_div_s64,(.L_x_4850 - $__internal_18_$__cuda_sm20_div_s64)
$__internal_18_$__cuda_sm20_div_s64:
        /* <DEDUP_REMOVED lines=83> */
[----:B------:R-:W-:Y:S05]  /*4540*/  RET.REL.NODEC R14 `(_ZN5flash32flash_fwd_splitkv_combine_kernelI23Flash_fwd_kernel_traitsILi32ELi64ELi128ELi4ELb0ELb0EN7cutlass6half_tE19Flash_kernel_traitsILi32ELi64ELi128ELi4ES3_EELi16ELi3ELb0EEEvNS_16Flash_fwd_paramsE) ;  /* 0xffffffb80eac7950 */ /* 0x000fea0003c3ffff */
.L_x_2860:
        /* <DEDUP_REMOVED lines=11> */
.L_x_4850:


//--------------------- .text._ZN5flash32flash_fwd_splitkv_combine_kernelI23Flash_fwd_kernel_traitsILi32ELi64ELi128ELi4ELb0ELb0EN7cutlass6half_tE19Flash_kernel_traitsILi32ELi64ELi128ELi4ES3_EELi16ELi2ELb0EEEvNS_16Flash_fwd_paramsE --------------------------
	.section	.text._ZN5flash32flash_fwd_splitkv_combine_kernelI23Flash_fwd_kernel_traitsILi32ELi64ELi128ELi4ELb0ELb0EN7cutlass6half_tE19Flash_kernel_traitsILi32ELi64ELi128ELi4ES3_EELi16ELi2ELb0EEEvNS_16Flash_fwd_paramsE,"ax",@progbits
	.align	128
        .global         _ZN5flash32flash_fwd_splitkv_combine_kernelI23Flash_fwd_kernel_traitsILi32ELi64ELi128ELi4ELb0ELb0EN7cutlass6half_tE19Flash_kernel_traitsILi32ELi64ELi128ELi4ES3_EELi16ELi2ELb0EEEvNS_16Flash_fwd_paramsE
        .type           _ZN5flash32flash_fwd_splitkv_combine_kernelI23Flash_fwd_kernel_traitsILi32ELi64ELi128ELi4ELb0ELb0EN7cutlass6half_tE19Flash_kernel_traitsILi32ELi64ELi128ELi4ES3_EELi16ELi2ELb0EEEvNS_16Flash_fwd_paramsE,@function
        .size           _ZN5flash32flash_fwd_splitkv_combine_kernelI23Flash_fwd_kernel_traitsILi32ELi64ELi128ELi4ELb0ELb0EN7cutlass6half_tE19Flash_kernel_traitsILi32ELi64ELi128ELi4ES3_EELi16ELi2ELb0EEEvNS_16Flash_fwd_paramsE,(.L_x_4851 - _ZN5flash32flash_fwd_splitkv_combine_kernelI23Flash_fwd_kernel_traitsILi32ELi64ELi128ELi4ELb0ELb0EN7cutlass6half_tE19Flash_kernel_traitsILi32ELi64ELi128ELi4ES3_EELi16ELi2ELb0EEEvNS_16Flash_fwd_paramsE)
        .other          _ZN5flash32flash_fwd_splitkv_combine_kernelI23Flash_fwd_kernel_traitsILi32ELi64ELi128ELi4ELb0ELb0EN7cutlass6half_tE19Flash_kernel_traitsILi32ELi64ELi128ELi4ES3_EELi16ELi2ELb0EEEvNS_16Flash_fwd_paramsE,@"STO_CUDA_ENTRY STV_DEFAULT"
_ZN5flash32flash_fwd_splitkv_combine_kernelI23Flash_fwd_kernel_traitsILi32ELi64ELi128ELi4ELb0ELb0EN7cutlass6half_tE19Flash_kernel_traitsILi32ELi64ELi128ELi4ES3_EELi16ELi2ELb0EEEvNS_16Flash_fwd_paramsE:
.text._ZN5flash32flash_fwd_splitkv_combine_kernelI23Flash_fwd_kernel_traitsILi32ELi64ELi128ELi4ELb0ELb0EN7cutlass6half_tE19Flash_kernel_traitsILi32ELi64ELi128ELi4ES3_EELi16ELi2ELb0EEEvNS_16Flash_fwd_paramsE:
        /* <DEDUP_REMOVED lines=38> */
.L_x_2861:
[----:B------:R-:W-:Y:S01]  /*0260*/  IMAD.U32 R22, RZ, RZ, UR15 ;  /* 0x0000000fff167e24 */ /* 0x000fe2000f8e00ff */
[----:B------:R-:W-:Y:S01]  /*0270*/  MOV R18, UR13 ;  /* 0x0000000d00127c02 */ /* 0x000fe20008000f00 */
[----:B------:R-:W-:Y:S01]  /*0280*/  IMAD.U32 R17, RZ, RZ, UR17 ;  /* 0x00000011ff117e24 */ /* 0x000fe2000f8e00ff */
[----:B------:R-:W-:Y:S02]  /*0290*/  MOV R16, UR10 ;  /* 0x0000000a00107c02 */ /* 0x000fe40008000f00 */
[----:B------:R-:W-:Y:S02]  /*02a0*/  MOV R14, 0x2c0 ;  /* 0x000002c0000e7802 */ /* 0x000fe40000000f00 */
[----:B------:R-:W-:Y:S05]  /*02b0*/  CALL.REL.NOINC `($__internal_19_$__cuda_sm20_div_s64) ;  /* 0x0000003c00407944 */ /* 0x000fea0003c00000 */
.L_x_2862:
        /* <DEDUP_REMOVED lines=30> */
.L_x_2864:
[----:B------:R-:W-:Y:S01]  /*04a0*/  IMAD.MOV.U32 R22, RZ, RZ, R10 ;  /* 0x000000ffff167224 */ /* 0x000fe200078e000a */
[----:B------:R-:W-:Y:S02]  /*04b0*/  MOV R17, R11 ;  /* 0x0000000b00117202 */ /* 0x000fe40000000f00 */
[----:B------:R-:W-:Y:S02]  /*04c0*/  MOV R14, 0x4e0 ;  /* 0x000004e0000e7802 */ /* 0x000fe40000000f00 */
[----:B------:R-:W-:Y:S05]  /*04d0*/  CALL.REL.NOINC `($__internal_19_$__cuda_sm20_div_s64) ;  /* 0x0000003800b87944 */ /* 0x000fea0003c00000 */
[----:B------:R-:W-:Y:S02]  /*04e0*/  MOV R4, R10 ;  /* 0x0000000a00047202 */ /* 0x000fe40000000f00 */
[----:B------:R-:W-:Y:S02]  /*04f0*/  MOV R5, R11 ;  /* 0x0000000b00057202 */ /* 0x000fe40000000f00 */
.L_x_2865:
[----:B------:R-:W-:Y:S05]  /*0500*/  BSYNC.RECONVERGENT B0 ;  /* 0x0000000000007941 */ /* 0x000fea0003800200 */
.L_x_2863:
        /* <DEDUP_REMOVED lines=58> */
.L_x_2867:
[----:B------:R-:W-:Y:S01]  /*08b0*/  IMAD.MOV.U32 R22, RZ, RZ, R18 ;  /* 0x000000ffff167224 */ /* 0x000fe200078e0012 */
[----:B------:R-:W-:Y:S01]  /*08c0*/  MOV R18, R8 ;  /* 0x0000000800127202 */ /* 0x000fe20000000f00 */
[----:B------:R-:W-:Y:S01]  /*08d0*/  IMAD.MOV.U32 R17, RZ, RZ, R16 ;  /* 0x000000ffff117224 */ /* 0x000fe200078e0010 */
[----:B------:R-:W-:Y:S02]  /*08e0*/  MOV R16, R0 ;  /* 0x0000000000107202 */ /* 0x000fe40000000f00 */
[----:B------:R-:W-:Y:S02]  /*08f0*/  MOV R14, 0x910 ;  /* 0x00000910000e7802 */ /* 0x000fe40000000f00 */
[----:B------:R-:W-:Y:S05]  /*0900*/  CALL.REL.NOINC `($__internal_19_$__cuda_sm20_div_s64) ;  /* 0x0000003400ac7944 */ /* 0x000fea0003c00000 */
.L_x_2868:
[----:B------:R-:W-:Y:S05]  /*0910*/  BSYNC.RECONVERGENT B0 ;  /* 0x0000000000007941 */ /* 0x000fea0003800200 */
.L_x_2866:
        /* <DEDUP_REMOVED lines=124> */
.L_x_2870:
[----:B------:R-:W-:Y:S01]  /*10e0*/  IMAD.MOV.U32 R22, RZ, RZ, R10 ;  /* 0x000000ffff167224 */ /* 0x000fe200078e000a */
[----:B------:R-:W-:Y:S01]  /*10f0*/  MOV R18, R7 ;  /* 0x0000000700127202 */ /* 0x000fe20000000f00 */
[----:B------:R-:W-:Y:S01]  /*1100*/  IMAD.MOV.U32 R17, RZ, RZ, R11 ;  /* 0x000000ffff117224 */ /* 0x000fe200078e000b */
[----:B------:R-:W-:Y:S02]  /*1110*/  MOV R16, R25 ;  /* 0x0000001900107202 */ /* 0x000fe40000000f00 */
[----:B------:R-:W-:Y:S02]  /*1120*/  MOV R14, 0x1140 ;  /* 0x00001140000e7802 */ /* 0x000fe40000000f00 */
[----:B------:R-:W-:Y:S05]  /*1130*/  CALL.REL.NOINC `($__internal_19_$__cuda_sm20_div_s64) ;  /* 0x0000002c00a07944 */ /* 0x000fea0003c00000 */
[----:B------:R-:W-:Y:S02]  /*1140*/  MOV R32, R10 ;  /* 0x0000000a00207202 */ /* 0x000fe40000000f00 */
[----:B------:R-:W-:Y:S02]  /*1150*/  MOV R33, R11 ;  /* 0x0000000b00217202 */ /* 0x000fe40000000f00 */
.L_x_2871:
[----:B------:R-:W-:Y:S05]  /*1160*/  BSYNC.RECONVERGENT B0 ;  /* 0x0000000000007941 */ /* 0x000fea0003800200 */
.L_x_2869:
        /* <DEDUP_REMOVED lines=57> */
.L_x_2873:
[----:B------:R-:W-:Y:S01]  /*1500*/  IMAD.MOV.U32 R22, RZ, RZ, R4 ;  /* 0x000000ffff167224 */ /* 0x000fe200078e0004 */
[----:B------:R-:W-:Y:S01]  /*1510*/  MOV R17, R5 ;  /* 0x0000000500117202 */ /* 0x000fe20000000f00 */
[----:B------:R-:W-:Y:S01]  /*1520*/  IMAD.MOV.U32 R18, RZ, RZ, R6 ;  /* 0x000000ffff127224 */ /* 0x000fe200078e0006 */
[----:B------:R-:W-:Y:S02]  /*1530*/  MOV R14, 0x1550 ;  /* 0x00001550000e7802 */ /* 0x000fe40000000f00 */
[----:B------:R-:W-:Y:S05]  /*1540*/  CALL.REL.NOINC `($__internal_19_$__cuda_sm20_div_s64) ;  /* 0x00000028009c7944 */ /* 0x000fea0003c00000 */
[----:B------:R-:W-:Y:S02]  /*1550*/  MOV R26, R10 ;  /* 0x0000000a001a7202 */ /* 0x000fe40000000f00 */
[----:B------:R-:W-:Y:S02]  /*1560*/  MOV R27, R11 ;  /* 0x0000000b001b7202 */ /* 0x000fe40000000f00 */
.L_x_2874:
[----:B------:R-:W-:Y:S05]  /*1570*/  BSYNC.RECONVERGENT B0 ;  /* 0x0000000000007941 */ /* 0x000fea0003800200 */
.L_x_2872:
        /* <DEDUP_REMOVED lines=72> */
.L_x_2876:
[----:B0-----:R-:W-:Y:S05]  /*1a00*/  BSYNC.RECONVERGENT B0 ;  /* 0x0000000000007941 */ /* 0x001fea0003800200 */
.L_x_2875:
        /* <DEDUP_REMOVED lines=132> */
.L_x_2880:
[----:B------:R-:W-:Y:S01]  /*2250*/  LEA.HI R2, R19, UR14, RZ, 0x1e ;  /* 0x0000000e13027c11 */ /* 0x000fe2000f8ff0ff */
[----:B------:R-:W-:Y:S01]  /*2260*/  IMAD.MOV.U32 R17, RZ, RZ, RZ ;  /* 0x000000ffff117224 */ /* 0x000fe200078e00ff */
[----:B------:R-:W-:Y:S02]  /*2270*/  MOV R18, R30 ;  /* 0x0000001e00127202 */ /* 0x000fe40000000f00 */
[----:B------:R-:W-:Y:S01]  /*2280*/  MOV R14, 0x22b0 ;  /* 0x000022b0000e7802 */ /* 0x000fe20000000f00 */
[----:B------:R-:W-:Y:S02]  /*2290*/  IMAD.MOV.U32 R22, RZ, RZ, R2 ;  /* 0x000000ffff167224 */ /* 0x000fe400078e0002 */
[----:B------:R-:W-:Y:S05]  /*22a0*/  CALL.REL.NOINC `($__internal_19_$__cuda_sm20_div_s64) ;  /* 0x0000001c00447944 */ /* 0x000fea0003c00000 */
[----:B------:R-:W-:Y:S02]  /*22b0*/  IADD3 R9, PT, PT, -R10, RZ, RZ ;  /* 0x000000ff0a097210 */ /* 0x000fe40007ffe1ff */
[----:B------:R-:W-:-:S03]  /*22c0*/  MOV R31, R11 ;  /* 0x0000000b001f7202 */ /* 0x000fc60000000f00 */
[----:B------:R-:W-:Y:S01]  /*22d0*/  IMAD R9, R30, R9, R2 ;  /* 0x000000091e097224 */ /* 0x000fe200078e0202 */
[----:B------:R-:W-:-:S07]  /*22e0*/  MOV R30, R10 ;  /* 0x0000000a001e7202 */ /* 0x000fce0000000f00 */
.L_x_2881:
        /* <DEDUP_REMOVED lines=59> */
.L_x_2883:
[----:B------:R-:W-:Y:S01]  /*26a0*/  IMAD.MOV.U32 R22, RZ, RZ, R30 ;  /* 0x000000ffff167224 */ /* 0x000fe200078e001e */
[----:B------:R-:W-:Y:S01]  /*26b0*/  MOV R17, R31 ;  /* 0x0000001f00117202 */ /* 0x000fe20000000f00 */
[----:B------:R-:W-:Y:S01]  /*26c0*/  IMAD.MOV.U32 R18, RZ, RZ, R34 ;  /* 0x000000ffff127224 */ /* 0x000fe200078e0022 */
[----:B------:R-:W-:Y:S02]  /*26d0*/  MOV R14, 0x26f0 ;  /* 0x000026f0000e7802 */ /* 0x000fe40000000f00 */
[----:B------:R-:W-:Y:S05]  /*26e0*/  CALL.REL.NOINC `($__internal_19_$__cuda_sm20_div_s64) ;  /* 0x0000001800347944 */ /* 0x000fea0003c00000 */
[----:B------:R-:W-:-:S05]  /*26f0*/  IADD3 R31, PT, PT, -R10, RZ, RZ ;  /* 0x000000ff0a1f7210 */ /* 0x000fca0007ffe1ff */
[----:B------:R-:W-:Y:S02]  /*2700*/  IMAD R31, R31, R34, R30 ;  /* 0x000000221f1f7224 */ /* 0x000fe400078e021e */
.L_x_2884:
[----:B------:R-:W-:Y:S05]  /*2710*/  BSYNC.RECONVERGENT B0 ;  /* 0x0000000000007941 */ /* 0x000fea0003800200 */
.L_x_2882:
        /* <DEDUP_REMOVED lines=157> */
.L_x_2879:
[----:B------:R-:W0:Y:S01]  /*30f0*/  LDC.64 R4, c[0x0][0x420] ;  /* 0x00010800ff047b82 */ /* 0x000e220000000a00 */
[----:B------:R-:W-:-:S05]  /*3100*/  IADD3 R2, PT, PT, R2, UR14, RZ ;  /* 0x0000000e02027c10 */ /* 0x000fca000fffe0ff */
[----:B0-----:R-:W-:-:S05]  /*3110*/  IMAD.WIDE.U32 R2, R2, 0x4, R4 ;  /* 0x0000000402027825 */ /* 0x001fca00078e0004 */
[----:B------:R1:W-:Y:S02]  /*3120*/  STG.E desc[UR8][R2.64], R21 ;  /* 0x0000001502007986 */ /* 0x0003e4000c101908 */
.L_x_2878:
[----:B------:R-:W-:Y:S05]  /*3130*/  BSYNC.RECONVERGENT B1 ;  /* 0x0000000000017941 */ /* 0x000fea0003800200 */
.L_x_2877:
        /* <DEDUP_REMOVED lines=16> */
.L_x_2886:
[----:B------:R-:W-:Y:S05]  /*3240*/  BSYNC.RECONVERGENT B0 ;  /* 0x0000000000007941 */ /* 0x000fea0003800200 */
.L_x_2885:
        /* <DEDUP_REMOVED lines=43> */
.L_x_2897:
        /* <DEDUP_REMOVED lines=9> */
.L_x_2890:
[----:B------:R-:W-:Y:S05]  /*3590*/  BSYNC.RECONVERGENT B0 ;  /* 0x0000000000007941 */ /* 0x000fea0003800200 */
.L_x_2889:
        /* <DEDUP_REMOVED lines=12> */
.L_x_2892:
[----:B------:R-:W-:Y:S05]  /*3660*/  BSYNC.RECONVERGENT B0 ;  /* 0x0000000000007941 */ /* 0x000fea0003800200 */
.L_x_2891:
        /* <DEDUP_REMOVED lines=12> */
.L_x_2894:
[----:B------:R-:W-:Y:S05]  /*3730*/  BSYNC.RECONVERGENT B0 ;  /* 0x0000000000007941 */ /* 0x000fea0003800200 */
.L_x_2893:
        /* <DEDUP_REMOVED lines=12> */
.L_x_2896:
[----:B------:R-:W-:Y:S05]  /*3800*/  BSYNC.RECONVERGENT B0 ;  /* 0x0000000000007941 */ /* 0x000fea0003800200 */
.L_x_2895:
        /* <DEDUP_REMOVED lines=11> */
.L_x_2888:
        /* <DEDUP_REMOVED lines=11> */
.L_x_2900:
        /* <DEDUP_REMOVED lines=8> */
.L_x_2899:
[----:B------:R-:W-:Y:S05]  /*39f0*/  BSYNC.RECONVERGENT B0 ;  /* 0x0000000000007941 */ /* 0x000fea0003800200 */
.L_x_2898:
        /* <DEDUP_REMOVED lines=9> */
.L_x_2887:
        /* <DEDUP_REMOVED lines=83> */
        .weak           $__internal_19_$__cuda_sm20_div_s64
        .type           $__internal_19_$__cuda_sm20_div_s64,@function
        .size           $__internal_19_$__cuda_sm20_div_s64,(.L_x_4851 - $__internal_19_$__cuda_sm20_div_s64)
$__internal_19_$__cuda_sm20_div_s64:
        /* <DEDUP_REMOVED lines=83> */
[----:B------:R-:W-:Y:S06]  /*44f0*/  RET.REL.NODEC R12 `(_ZN5flash32flash_fwd_splitkv_combine_kernelI23Flash_fwd_kernel_traitsILi32ELi64ELi128ELi4ELb0ELb0EN7cutlass6half_tE19Flash_kernel_traitsILi32ELi64ELi128ELi4ES3_EELi16ELi2ELb0EEEvNS_16Flash_fwd_paramsE) ;  /* 0xffffffb80cc07950 */ /* 0x000fec0003c3ffff */
.L_x_2901:
        /* <DEDUP_REMOVED lines=16> */
.L_x_4851:


//--------------------- .text._ZN5flash32flash_fwd_splitkv_combine_kernelI23Flash_fwd_kernel_traitsILi32ELi64ELi128ELi4ELb0ELb0EN7cutlass6half_tE19Flash_kernel_traitsILi32ELi64ELi128ELi4ES3_EELi16ELi1ELb0EEEvNS_16Flash_fwd_paramsE --------------------------
	.section	.text._ZN5flash32flash_fwd_splitkv_combine_kernelI23Flash_fwd_kernel_traitsILi32ELi64ELi128ELi4ELb0ELb0EN7cutlass6half_tE19Flash_kernel_traitsILi32ELi64ELi128ELi4ES3_EELi16ELi1ELb0EEEvNS_16Flash_fwd_paramsE,"ax",@progbits
	.align	128
        .global         _ZN5flash32flash_fwd_splitkv_combine_kernelI23Flash_fwd_kernel_traitsILi32ELi64ELi128ELi4ELb0ELb0EN7cutlass6half_tE19Flash_kernel_traitsILi32ELi64ELi128ELi4ES3_EELi16ELi1ELb0EEEvNS_16Flash_fwd_paramsE
        .type           _ZN5flash32flash_fwd_splitkv_combine_kernelI23Flash_fwd_kernel_traitsILi32ELi64ELi128ELi4ELb0ELb0EN7cutlass6half_tE19Flash_kernel_traitsILi32ELi64ELi128ELi4ES3_EELi16ELi1ELb0EEEvNS_16Flash_fwd_paramsE,@function
        .size           _ZN5flash32flash_fwd_splitkv_combine_kernelI23Flash_fwd_kernel_traitsILi32ELi64ELi128ELi4ELb0ELb0EN7cutlass6half_tE19Flash_kernel_traitsILi32ELi64ELi128ELi4ES3_EELi16ELi1ELb0EEEvNS_16Flash_fwd_paramsE,(.L_x_4852 - _ZN5flash32flash_fwd_splitkv_combine_kernelI23Flash_fwd_kernel_traitsILi32ELi64ELi128ELi4ELb0ELb0EN7cutlass6half_tE19Flash_kernel_traitsILi32ELi64ELi128ELi4ES3_EELi16ELi1ELb0EEEvNS_16Flash_fwd_paramsE)
        .other          _ZN5flash32flash_fwd_splitkv_combine_kernelI23Flash_fwd_kernel_traitsILi32ELi64ELi128ELi4ELb0ELb0EN7cutlass6half_tE19Flash_kernel_traitsILi32ELi64ELi128ELi4ES3_EELi16ELi1ELb0EEEvNS_16Flash_fwd_paramsE,@"STO_CUDA_ENTRY STV_DEFAULT"
_ZN5flash32flash_fwd_splitkv_combine_kernelI23Flash_fwd_kernel_traitsILi32ELi64ELi128ELi4ELb0ELb0EN7cutlass6half_tE19Flash_kernel_traitsILi32ELi64ELi128ELi4ES3_EELi16ELi1ELb0EEEvNS_16Flash_fwd_paramsE:
.text._ZN5flash32flash_fwd_splitkv_combine_kernelI23Flash_fwd_kernel_traitsILi32ELi64ELi128ELi4ELb0ELb0EN7cutlass6half_tE19Flash_kernel_traitsILi32ELi64ELi128ELi4ES3_EELi16ELi1ELb0EEEvNS_16Flash_fwd_paramsE:
        /* <DEDUP_REMOVED lines=38> */
.L_x_2902:
[----:B------:R-:W-:Y:S01]  /*0260*/  IMAD.U32 R22, RZ, RZ, UR15 ;  /* 0x0000000fff167e24 */ /* 0x000fe2000f8e00ff */
[----:B------:R-:W-:Y:S01]  /*0270*/  MOV R18, UR13 ;  /* 0x0000000d00127c02 */ /* 0x000fe20008000f00 */
[----:B------:R-:W-:Y:S01]  /*0280*/  IMAD.U32 R17, RZ, RZ, UR17 ;  /* 0x00000011ff117e24 */ /* 0x000fe2000f8e00ff */
[----:B------:R-:W-:Y:S02]  /*0290*/  MOV R16, UR10 ;  /* 0x0000000a00107c02 */ /* 0x000fe40008000f00 */
[----:B------:R-:W-:Y:S02]  /*02a0*/  MOV R14, 0x2c0 ;  /* 0x000002c0000e7802 */ /* 0x000fe40000000f00 */
[----:B------:R-:W-:Y:S05]  /*02b0*/  CALL.REL.NOINC `($__internal_20_$__cuda_sm20_div_s64) ;  /* 0x0000003c00307944 */ /* 0x000fea0003c00000 */
.L_x_2903:
        /* <DEDUP_REMOVED lines=30> */
.L_x_2905:
[----:B------:R-:W-:Y:S01]  /*04a0*/  IMAD.MOV.U32 R22, RZ, RZ, R10 ;  /* 0x000000ffff167224 */ /* 0x000fe200078e000a */
[----:B------:R-:W-:Y:S02]  /*04b0*/  MOV R17, R11 ;  /* 0x0000000b00117202 */ /* 0x000fe40000000f00 */
[----:B------:R-:W-:Y:S02]  /*04c0*/  MOV R14, 0x4e0 ;  /* 0x000004e0000e7802 */ /* 0x000fe40000000f00 */
[----:B------:R-:W-:Y:S05]  /*04d0*/  CALL.REL.NOINC `($__internal_20_$__cuda_sm20_div_s64) ;  /* 0x0000003800a87944 */ /* 0x000fea0003c00000 */
[----:B------:R-:W-:Y:S02]  /*04e0*/  MOV R4, R10 ;  /* 0x0000000a00047202 */ /* 0x000fe40000000f00 */
[----:B------:R-:W-:Y:S02]  /*04f0*/  MOV R5, R11 ;  /* 0x0000000b00057202 */ /* 0x000fe40000000f00 */
.L_x_2906:
[----:B------:R-:W-:Y:S05]  /*0500*/  BSYNC.RECONVERGENT B0 ;  /* 0x0000000000007941 */ /* 0x000fea0003800200 */
.L_x_2904:
        /* <DEDUP_REMOVED lines=58> */
.L_x_2908:
[----:B------:R-:W-:Y:S01]  /*08b0*/  IMAD.MOV.U32 R22, RZ, RZ, R18 ;  /* 0x000000ffff167224 */ /* 0x000fe200078e0012 */
[----:B------:R-:W-:Y:S01]  /*08c0*/  MOV R18, R8 ;  /* 0x0000000800127202 */ /* 0x000fe20000000f00 */
[----:B------:R-:W-:Y:S01]  /*08d0*/  IMAD.MOV.U32 R17, RZ, RZ, R16 ;  /* 0x000000ffff117224 */ /* 0x000fe200078e0010 */
[----:B------:R-:W-:Y:S02]  /*08e0*/  MOV R16, R0 ;  /* 0x0000000000107202 */ /* 0x000fe40000000f00 */
[----:B------:R-:W-:Y:S02]  /*08f0*/  MOV R14, 0x910 ;  /* 0x00000910000e7802 */ /* 0x000fe40000000f00 */
[----:B------:R-:W-:Y:S05]  /*0900*/  CALL.REL.NOINC `($__internal_20_$__cuda_sm20_div_s64) ;  /* 0x00000034009c7944 */ /* 0x000fea0003c00000 */
.L_x_2909:
[----:B------:R-:W-:Y:S05]  /*0910*/  BSYNC.RECONVERGENT B0 ;  /* 0x0000000000007941 */ /* 0x000fea0003800200 */
.L_x_2907:
        /* <DEDUP_REMOVED lines=124> */
.L_x_2911:
[----:B------:R-:W-:Y:S01]  /*10e0*/  IMAD.MOV.U32 R22, RZ, RZ, R10 ;  /* 0x000000ffff167224 */ /* 0x000fe200078e000a */
[----:B------:R-:W-:Y:S01]  /*10f0*/  MOV R18, R7 ;  /* 0x0000000700127202 */ /* 0x000fe20000000f00 */
[----:B------:R-:W-:Y:S01]  /*1100*/  IMAD.MOV.U32 R17, RZ, RZ, R11 ;  /* 0x000000ffff117224 */ /* 0x000fe200078e000b */
[----:B------:R-:W-:Y:S02]  /*1110*/  MOV R16, R25 ;  /* 0x0000001900107202 */ /* 0x000fe40000000f00 */
[----:B------:R-:W-:Y:S02]  /*1120*/  MOV R14, 0x1140 ;  /* 0x00001140000e7802 */ /* 0x000fe40000000f00 */
[----:B------:R-:W-:Y:S05]  /*1130*/  CALL.REL.NOINC `($__internal_20_$__cuda_sm20_div_s64) ;  /* 0x0000002c00907944 */ /* 0x000fea0003c00000 */
[----:B------:R-:W-:Y:S02]  /*1140*/  MOV R32, R10 ;  /* 0x0000000a00207202 */ /* 0x000fe40000000f00 */
[----:B------:R-:W-:Y:S02]  /*1150*/  MOV R33, R11 ;  /* 0x0000000b00217202 */ /* 0x000fe40000000f00 */
.L_x_2912:
[----:B------:R-:W-:Y:S05]  /*1160*/  BSYNC.RECONVERGENT B0 ;  /* 0x0000000000007941 */ /* 0x000fea0003800200 */
.L_x_2910:
        /* <DEDUP_REMOVED lines=57> */
.L_x_2914:
[----:B------:R-:W-:Y:S01]  /*1500*/  IMAD.MOV.U32 R22, RZ, RZ, R4 ;  /* 0x000000ffff167224 */ /* 0x000fe200078e0004 */
[----:B------:R-:W-:Y:S01]  /*1510*/  MOV R17, R5 ;  /* 0x0000000500117202 */ /* 0x000fe20000000f00 */
[----:B------:R-:W-:Y:S01]  /*1520*/  IMAD.MOV.U32 R18, RZ, RZ, R6 ;  /* 0x000000ffff127224 */ /* 0x000fe200078e0006 */
[----:B------:R-:W-:Y:S02]  /*1530*/  MOV R14, 0x1550 ;  /* 0x00001550000e7802 */ /* 0x000fe40000000f00 */
[----:B------:R-:W-:Y:S05]  /*1540*/  CALL.REL.NOINC `($__internal_20_$__cuda_sm20_div_s64) ;  /* 0x00000028008c7944 */ /* 0x000fea0003c00000 */
[----:B------:R-:W-:Y:S02]  /*1550*/  MOV R26, R10 ;  /* 0x0000000a001a7202 */ /* 0x000fe40000000f00 */
[----:B------:R-:W-:Y:S02]  /*1560*/  MOV R27, R11 ;  /* 0x0000000b001b7202 */ /* 0x000fe40000000f00 */
.L_x_2915:
[----:B------:R-:W-:Y:S05]  /*1570*/  BSYNC.RECONVERGENT B0 ;  /* 0x0000000000007941 */ /* 0x000fea0003800200 */
.L_x_2913:
        /* <DEDUP_REMOVED lines=73> */
.L_x_2917:
[----:B0-----:R-:W-:Y:S05]  /*1a10*/  BSYNC.RECONVERGENT B0 ;  /* 0x0000000000007941 */ /* 0x001fea0003800200 */
.L_x_2916:
        /* <DEDUP_REMOVED lines=126> */
.L_x_2921:
[----:B------:R-:W-:Y:S01]  /*2200*/  LEA.HI R2, R19, UR14, RZ, 0x1f ;  /* 0x0000000e13027c11 */ /* 0x000fe2000f8ff8ff */
[----:B------:R-:W-:Y:S01]  /*2210*/  IMAD.MOV.U32 R17, RZ, RZ, RZ ;  /* 0x000000ffff117224 */ /* 0x000fe200078e00ff */
[----:B------:R-:W-:Y:S02]  /*2220*/  MOV R18, R30 ;  /* 0x0000001e00127202 */ /* 0x000fe40000000f00 */
[----:B------:R-:W-:Y:S01]  /*2230*/  MOV R14, 0x2260 ;  /* 0x00002260000e7802 */ /* 0x000fe20000000f00 */
[----:B------:R-:W-:Y:S02]  /*2240*/  IMAD.MOV.U32 R22, RZ, RZ, R2 ;  /* 0x000000ffff167224 */ /* 0x000fe400078e0002 */
[----:B------:R-:W-:Y:S05]  /*2250*/  CALL.REL.NOINC `($__internal_20_$__cuda_sm20_div_s64) ;  /* 0x0000001c00487944 */ /* 0x000fea0003c00000 */
[----:B------:R-:W-:Y:S02]  /*2260*/  IADD3 R9, PT, PT, -R10, RZ, RZ ;  /* 0x000000ff0a097210 */ /* 0x000fe40007ffe1ff */
[----:B------:R-:W-:-:S03]  /*2270*/  MOV R31, R11 ;  /* 0x0000000b001f7202 */ /* 0x000fc60000000f00 */
[----:B------:R-:W-:Y:S01]  /*2280*/  IMAD R9, R30, R9, R2 ;  /* 0x000000091e097224 */ /* 0x000fe200078e0202 */
[----:B------:R-:W-:-:S07]  /*2290*/  MOV R30, R10 ;  /* 0x0000000a001e7202 */ /* 0x000fce0000000f00 */
.L_x_2922:
        /* <DEDUP_REMOVED lines=59> */
.L_x_2924:
[----:B------:R-:W-:Y:S01]  /*2650*/  IMAD.MOV.U32 R22, RZ, RZ, R30 ;  /* 0x000000ffff167224 */ /* 0x000fe200078e001e */
[----:B------:R-:W-:Y:S01]  /*2660*/  MOV R17, R31 ;  /* 0x0000001f00117202 */ /* 0x000fe20000000f00 */
[----:B------:R-:W-:Y:S01]  /*2670*/  IMAD.MOV.U32 R18, RZ, RZ, R34 ;  /* 0x000000ffff127224 */ /* 0x000fe200078e0022 */
[----:B------:R-:W-:Y:S02]  /*2680*/  MOV R14, 0x26a0 ;  /* 0x000026a0000e7802 */ /* 0x000fe40000000f00 */
[----:B------:R-:W-:Y:S05]  /*2690*/  CALL.REL.NOINC `($__internal_20_$__cuda_sm20_div_s64) ;  /* 0x0000001800387944 */ /* 0x000fea0003c00000 */
[----:B------:R-:W-:-:S05]  /*26a0*/  IADD3 R31, PT, PT, -R10, RZ, RZ ;  /* 0x000000ff0a1f7210 */ /* 0x000fca0007ffe1ff */
[----:B------:R-:W-:Y:S02]  /*26b0*/  IMAD R31, R31, R34, R30 ;  /* 0x000000221f1f7224 */ /* 0x000fe400078e021e */
.L_x_2925:
[----:B------:R-:W-:Y:S05]  /*26c0*/  BSYNC.RECONVERGENT B0 ;  /* 0x0000000000007941 */ /* 0x000fea0003800200 */
.L_x_2923:
        /* <DEDUP_REMOVED lines=157> */
.L_x_2920:
[----:B------:R-:W0:Y:S01]  /*30a0*/  LDC.64 R4, c[0x0][0x420] ;  /* 0x00010800ff047b82 */ /* 0x000e220000000a00 */
[----:B------:R-:W-:-:S05]  /*30b0*/  IADD3 R2, PT, PT, R2, UR14, RZ ;  /* 0x0000000e02027c10 */ /* 0x000fca000fffe0ff */
[----:B0-----:R-:W-:-:S05]  /*30c0*/  IMAD.WIDE.U32 R2, R2, 0x4, R4 ;  /* 0x0000000402027825 */ /* 0x001fca00078e0004 */
[----:B------:R1:W-:Y:S02]  /*30d0*/  STG.E desc[UR8][R2.64], R21 ;  /* 0x0000001502007986 */ /* 0x0003e4000c101908 */
.L_x_2919:
[----:B------:R-:W-:Y:S05]  /*30e0*/  BSYNC.RECONVERGENT B1 ;  /* 0x0000000000017941 */ /* 0x000fea0003800200 */
.L_x_2918:
        /* <DEDUP_REMOVED lines=17> */
.L_x_2927:
[----:B------:R-:W-:Y:S05]  /*3200*/  BSYNC.RECONVERGENT B0 ;  /* 0x0000000000007941 */ /* 0x000fea0003800200 */
.L_x_2926:
        /* <DEDUP_REMOVED lines=43> */
.L_x_2938:
        /* <DEDUP_REMOVED lines=9> */
.L_x_2931:
[----:B------:R-:W-:Y:S05]  /*3550*/  BSYNC.RECONVERGENT B0 ;  /* 0x0000000000007941 */ /* 0x000fea0003800200 */
.L_x_2930:
        /* <DEDUP_REMOVED lines=12> */
.L_x_2933:
[----:B------:R-:W-:Y:S05]  /*3620*/  BSYNC.RECONVERGENT B0 ;  /* 0x0000000000007941 */ /* 0x000fea0003800200 */
.L_x_2932:
        /* <DEDUP_REMOVED lines=12> */
.L_x_2935:
[----:B------:R-:W-:Y:S05]  /*36f0*/  BSYNC.RECONVERGENT B0 ;  /* 0x0000000000007941 */ /* 0x000fea0003800200 */
.L_x_2934:
        /* <DEDUP_REMOVED lines=12> */
.L_x_2937:
[----:B------:R-:W-:Y:S05]  /*37c0*/  BSYNC.RECONVERGENT B0 ;  /* 0x0000000000007941 */ /* 0x000fea0003800200 */
.L_x_2936:
        /* <DEDUP_REMOVED lines=11> */
.L_x_2929:
        /* <DEDUP_REMOVED lines=11> */
.L_x_2941:
        /* <DEDUP_REMOVED lines=8> */
.L_x_2940:
[----:B------:R-:W-:Y:S05]  /*39b0*/  BSYNC.RECONVERGENT B0 ;  /* 0x0000000000007941 */ /* 0x000fea0003800200 */
.L_x_2939:
        /* <DEDUP_REMOVED lines=9> */
.L_x_2928:
        /* <DEDUP_REMOVED lines=83> */
        .weak           $__internal_20_$__cuda_sm20_div_s64
        .type           $__internal_20_$__cuda_sm20_div_s64,@function
        .size           $__internal_20_$__cuda_sm20_div_s64,(.L_x_4852 - $__internal_20_$__cuda_sm20_div_s64)
$__internal_20_$__cuda_sm20_div_s64:
        /* <DEDUP_REMOVED lines=83> */
[----:B------:R-:W-:Y:S06]  /*44b0*/  RET.REL.NODEC R12 `(_ZN5flash32flash_fwd_splitkv_combine_kernelI23Flash_fwd_kernel_traitsILi32ELi64ELi128ELi4ELb0ELb0EN7cutlass6half_tE19Flash_kernel_traitsILi32ELi64ELi128ELi4ES3_EELi16ELi1ELb0EEEvNS_16Flash_fwd_paramsE) ;  /* 0xffffffb80cd07950 */ /* 0x000fec0003c3ffff */
.L_x_2942:
        /* <DEDUP_REMOVED lines=12> */
.L_x_4852:


//--------------------- .text._ZN5flash32flash_fwd_splitkv_combine_kernelI23Flash_fwd_kernel_traitsILi32ELi64ELi128ELi4ELb0ELb0EN7cutlass6half_tE19Flash_kernel_traitsILi32ELi64ELi128ELi4ES3_EELi16ELi7ELb1EEEvNS_16Flash_fwd_paramsE --------------------------
	.section	.text._ZN5flash32flash_fwd_splitkv_combine_kernelI23Flash_fwd_kernel_traitsILi32ELi64ELi128ELi4ELb0ELb0EN7cutlass6half_tE19Flash_kernel_traitsILi32ELi64ELi128ELi4ES3_EELi16ELi7ELb1EEEvNS_16Flash_fwd_paramsE,"ax",@progbits
	.align	128
        .global         _ZN5flash32flash_fwd_splitkv_combine_kernelI23Flash_fwd_kernel_traitsILi32ELi64ELi128ELi4ELb0ELb0EN7cutlass6half_tE19Flash_kernel_traitsILi32ELi64ELi128ELi4ES3_EELi16ELi7ELb1EEEvNS_16Flash_fwd_paramsE
        .type           _ZN5flash32flash_fwd_splitkv_combine_kernelI23Flash_fwd_kernel_traitsILi32ELi64ELi128ELi4ELb0ELb0EN7cutlass6half_tE19Flash_kernel_traitsILi32ELi64ELi128ELi4ES3_EELi16ELi7ELb1EEEvNS_16Flash_fwd_paramsE,@function
        .size           _ZN5flash32flash_fwd_splitkv_combine_kernelI23Flash_fwd_kernel_traitsILi32ELi64ELi128ELi4ELb0ELb0EN7cutlass6half_tE19Flash_kernel_traitsILi32ELi64ELi128ELi4ES3_EELi16ELi7ELb1EEEvNS_16Flash_fwd_paramsE,(.L_x_4853 - _ZN5flash32flash_fwd_splitkv_combine_kernelI23Flash_fwd_kernel_traitsILi32ELi64ELi128ELi4ELb0ELb0EN7cutlass6half_tE19Flash_kernel_traitsILi32ELi64ELi128ELi4ES3_EELi16ELi7ELb1EEEvNS_16Flash_fwd_paramsE)
        .other          _ZN5flash32flash_fwd_splitkv_combine_kernelI23Flash_fwd_kernel_traitsILi32ELi64ELi128ELi4ELb0ELb0EN7cutlass6half_tE19Flash_kernel_traitsILi32ELi64ELi128ELi4ES3_EELi16ELi7ELb1EEEvNS_16Flash_fwd_paramsE,@"STO_CUDA_ENTRY STV_DEFAULT"
_ZN5flash32flash_fwd_splitkv_combine_kernelI23Flash_fwd_kernel_traitsILi32ELi64ELi128ELi4ELb0ELb0EN7cutlass6half_tE19Flash_kernel_traitsILi32ELi64ELi128ELi4ES3_EELi16ELi7ELb1EEEvNS_16Flash_fwd_paramsE:
.text._ZN5flash32flash_fwd_splitkv_combine_kernelI23Flash_fwd_kernel_traitsILi32ELi64ELi128ELi4ELb0ELb0EN7cutlass6half_tE19Flash_kernel_traitsILi32ELi64ELi128ELi4ES3_EELi16ELi7ELb1EEEvNS_16Flash_fwd_paramsE:
        /* <DEDUP_REMOVED lines=38> */
.L_x_2943:
[----:B------:R-:W-:Y:S01]  /*0260*/  IMAD.U32 R40, RZ, RZ, UR20 ;  /* 0x00000014ff287e24 */ /* 0x000fe2000f8e00ff */
[----:B------:R-:W-:Y:S01]  /*0270*/  MOV R32, UR18 ;  /* 0x0000001200207c02 */ /* 0x000fe20008000f00 */
[----:B------:R-:W-:Y:S01]  /*0280*/  IMAD.U32 R31, RZ, RZ, UR14 ;  /* 0x0000000eff1f7e24 */ /* 0x000fe2000f8e00ff */
[----:B------:R-:W-:Y:S02]  /*0290*/  MOV R30, UR5 ;  /* 0x00000005001e7c02 */ /* 0x000fe40008000f00 */
[----:B------:R-:W-:Y:S02]  /*02a0*/  MOV R28, 0x2c0 ;  /* 0x000002c0001c7802 */ /* 0x000fe40000000f00 */
[----:B------:R-:W-:Y:S05]  /*02b0*/  CALL.REL.NOINC `($__internal_21_$__cuda_sm20_div_s64) ;  /* 0x00000060002c7944 */ /* 0x000fea0003c00000 */
[----:B------:R-:W-:-:S07]  /*02c0*/  MOV R15, R27 ;  /* 0x0000001b000f7202 */ /* 0x000fce0000000f00 */
.L_x_2944:
        /* <DEDUP_REMOVED lines=30> */
.L_x_2946:
[----:B------:R-:W-:Y:S01]  /*04b0*/  IMAD.MOV.U32 R40, RZ, RZ, R14 ;  /* 0x000000ffff287224 */ /* 0x000fe200078e000e */
[----:B------:R-:W-:Y:S02]  /*04c0*/  MOV R31, R15 ;  /* 0x0000000f001f7202 */ /* 0x000fe40000000f00 */
[----:B------:R-:W-:Y:S02]  /*04d0*/  MOV R28, 0x4f0 ;  /* 0x000004f0001c7802 */ /* 0x000fe40000000f00 */
[----:B------:R-:W-:Y:S05]  /*04e0*/  CALL.REL.NOINC `($__internal_21_$__cuda_sm20_div_s64) ;  /* 0x0000005c00a07944 */ /* 0x000fea0003c00000 */
[----:B------:R-:W-:Y:S02]  /*04f0*/  MOV R2, R14 ;  /* 0x0000000e00027202 */ /* 0x000fe40000000f00 */
[----:B------:R-:W-:Y:S02]  /*0500*/  MOV R3, R27 ;  /* 0x0000001b00037202 */ /* 0x000fe40000000f00 */
.L_x_2947:
[----:B------:R-:W-:Y:S05]  /*0510*/  BSYNC.RECONVERGENT B0 ;  /* 0x0000000000007941 */ /* 0x000fea0003800200 */
.L_x_2945:
        /* <DEDUP_REMOVED lines=57> */
.L_x_2949:
[----:B------:R-:W-:Y:S01]  /*08b0*/  IMAD.MOV.U32 R40, RZ, RZ, R32 ;  /* 0x000000ffff287224 */ /* 0x000fe200078e0020 */
[----:B------:R-:W-:Y:S01]  /*08c0*/  MOV R32, R25 ;  /* 0x0000001900207202 */ /* 0x000fe20000000f00 */
[----:B------:R-:W-:Y:S01]  /*08d0*/  IMAD.MOV.U32 R31, RZ, RZ, R30 ;  /* 0x000000ffff1f7224 */ /* 0x000fe200078e001e */
[----:B------:R-:W-:Y:S02]  /*08e0*/  MOV R30, R17 ;  /* 0x00000011001e7202 */ /* 0x000fe40000000f00 */
[----:B------:R-:W-:Y:S02]  /*08f0*/  MOV R28, 0x910 ;  /* 0x00000910001c7802 */ /* 0x000fe40000000f00 */
[----:B------:R-:W-:Y:S05]  /*0900*/  CALL.REL.NOINC `($__internal_21_$__cuda_sm20_div_s64) ;  /* 0x0000005800987944 */ /* 0x000fea0003c00000 */
[----:B------:R-:W-:Y:S02]  /*0910*/  MOV R15, R27 ;  /* 0x0000001b000f7202 */ /* 0x000fe40000000f00 */
.L_x_2950:
[----:B------:R-:W-:Y:S05]  /*0920*/  BSYNC.RECONVERGENT B0 ;  /* 0x0000000000007941 */ /* 0x000fea0003800200 */
.L_x_2948:
        /* <DEDUP_REMOVED lines=125> */
.L_x_2952:
[----:B------:R-:W-:Y:S01]  /*1100*/  IMAD.MOV.U32 R40, RZ, RZ, R14 ;  /* 0x000000ffff287224 */ /* 0x000fe200078e000e */
[----:B------:R-:W-:Y:S01]  /*1110*/  MOV R32, R24 ;  /* 0x0000001800207202 */ /* 0x000fe20000000f00 */
[----:B------:R-:W-:Y:S01]  /*1120*/  IMAD.MOV.U32 R31, RZ, RZ, R15 ;  /* 0x000000ffff1f7224 */ /* 0x000fe200078e000f */
[----:B------:R-:W-:Y:S02]  /*1130*/  MOV R30, R18 ;  /* 0x00000012001e7202 */ /* 0x000fe40000000f00 */
[----:B------:R-:W-:Y:S02]  /*1140*/  MOV R28, 0x1160 ;  /* 0x00001160001c7802 */ /* 0x000fe40000000f00 */
[----:B------:R-:W-:Y:S05]  /*1150*/  CALL.REL.NOINC `($__internal_21_$__cuda_sm20_div_s64) ;  /* 0x0000005000847944 */ /* 0x000fea0003c00000 */
[----:B------:R-:W-:Y:S02]  /*1160*/  MOV R44, R14 ;  /* 0x0000000e002c7202 */ /* 0x000fe40000000f00 */
[----:B------:R-:W-:Y:S02]  /*1170*/  MOV R45, R27 ;  /* 0x0000001b002d7202 */ /* 0x000fe40000000f00 */
.L_x_2953:
[----:B------:R-:W-:Y:S05]  /*1180*/  BSYNC.RECONVERGENT B0 ;  /* 0x0000000000007941 */ /* 0x000fea0003800200 */
.L_x_2951:
        /* <DEDUP_REMOVED lines=57> */
.L_x_2955:
[----:B------:R-:W-:Y:S01]  /*1520*/  IMAD.MOV.U32 R40, RZ, RZ, R2 ;  /* 0x000000ffff287224 */ /* 0x000fe200078e0002 */
[----:B------:R-:W-:Y:S01]  /*1530*/  MOV R31, R3 ;  /* 0x00000003001f7202 */ /* 0x000fe20000000f00 */
[----:B------:R-:W-:Y:S01]  /*1540*/  IMAD.MOV.U32 R32, RZ, RZ, R23 ;  /* 0x000000ffff207224 */ /* 0x000fe200078e0017 */
[----:B------:R-:W-:Y:S02]  /*1550*/  MOV R28, 0x1570 ;  /* 0x00001570001c7802 */ /* 0x000fe40000000f00 */
[----:B------:R-:W-:Y:S05]  /*1560*/  CALL.REL.NOINC `($__internal_21_$__cuda_sm20_div_s64) ;  /* 0x0000004c00807944 */ /* 0x000fea0003c00000 */
[----:B------:R-:W-:Y:S02]  /*1570*/  MOV R26, R14 ;  /* 0x0000000e001a7202 */ /* 0x000fe40000000f00 */
.L_x_2956:
[----:B------:R-:W-:Y:S05]  /*1580*/  BSYNC.RECONVERGENT B0 ;  /* 0x0000000000007941 */ /* 0x000fea0003800200 */
.L_x_2954:
        /* <DEDUP_REMOVED lines=483> */
.L_x_2960:
[----:B------:R-:W0:Y:S01]  /*33c0*/  S2R R27, SR_CTAID.X ;  /* 0x00000000001b7919 */ /* 0x000e220000002500 */
[----:B------:R-:W-:Y:S01]  /*33d0*/  MOV R31, RZ ;  /* 0x000000ff001f7202 */ /* 0x000fe20000000f00 */
[----:B------:R-:W-:Y:S01]  /*33e0*/  IMAD.MOV.U32 R32, RZ, RZ, R42 ;  /* 0x000000ffff207224 */ /* 0x000fe200078e002a */
[----:B------:R-:W-:Y:S01]  /*33f0*/  MOV R28, 0x3420 ;  /* 0x00003420001c7802 */ /* 0x000fe20000000f00 */
[----:B0-----:R-:W-:Y:S02]  /*3400*/  IMAD R40, R27, 0x10, R12 ;  /* 0x000000101b287824 */ /* 0x001fe400078e020c */
[----:B------:R-:W-:Y:S05]  /*3410*/  CALL.REL.NOINC `($__internal_21_$__cuda_sm20_div_s64) ;  /* 0x0000002c00d47944 */ /* 0x000fea0003c00000 */
[----:B------:R-:W-:Y:S02]  /*3420*/  IADD3 R31, PT, PT, -R14, RZ, RZ ;  /* 0x000000ff0e1f7210 */ /* 0x000fe40007ffe1ff */
[----:B------:R-:W-:-:S03]  /*3430*/  MOV R43, R27 ;  /* 0x0000001b002b7202 */ /* 0x000fc60000000f00 */
[----:B------:R-:W-:Y:S01]  /*3440*/  IMAD R40, R42, R31, R40 ;  /* 0x0000001f2a287224 */ /* 0x000fe200078e0228 */
[----:B------:R-:W-:-:S07]  /*3450*/  MOV R42, R14 ;  /* 0x0000000e002a7202 */ /* 0x000fce0000000f00 */
.L_x_2961:
        /* <DEDUP_REMOVED lines=60> */
.L_x_2963:
[----:B------:R-:W-:Y:S01]  /*3820*/  IMAD.MOV.U32 R40, RZ, RZ, R42 ;  /* 0x000000ffff287224 */ /* 0x000fe200078e002a */
[----:B------:R-:W-:Y:S01]  /*3830*/  MOV R31, R43 ;  /* 0x0000002b001f7202 */ /* 0x000fe20000000f00 */
[----:B------:R-:W-:Y:S01]  /*3840*/  IMAD.MOV.U32 R32, RZ, RZ, R46 ;  /* 0x000000ffff207224 */ /* 0x000fe200078e002e */
[----:B------:R-:W-:Y:S02]  /*3850*/  MOV R28, 0x3870 ;  /* 0x00003870001c7802 */ /* 0x000fe40000000f00 */
[----:B------:R-:W-:Y:S05]  /*3860*/  CALL.REL.NOINC `($__internal_21_$__cuda_sm20_div_s64) ;  /* 0x0000002800c07944 */ /* 0x000fea0003c00000 */
[----:B------:R-:W-:-:S05]  /*3870*/  IADD3 R27, PT, PT, -R14, RZ, RZ ;  /* 0x000000ff0e1b7210 */ /* 0x000fca0007ffe1ff */
[----:B------:R-:W-:Y:S02]  /*3880*/  IMAD R42, R27, R46, R42 ;  /* 0x0000002e1b2a7224 */ /* 0x000fe400078e022a */
.L_x_2964:
[----:B------:R-:W-:Y:S05]  /*3890*/  BSYNC.RECONVERGENT B0 ;  /* 0x0000000000007941 */ /* 0x000fea0003800200 */
.L_x_2962:
        /* <DEDUP_REMOVED lines=162> */
.L_x_2959:
[----:B------:R-:W0:Y:S01]  /*42c0*/  LDC.64 R20, c[0x0][0x420] ;  /* 0x00010800ff147b82 */ /* 0x000e220000000a00 */
[----:B------:R-:W-:-:S05]  /*42d0*/  IADD3 R14, PT, PT, R12, UR19, RZ ;  /* 0x000000130c0e7c10 */ /* 0x000fca000fffe0ff */
[----:B0-----:R-:W-:-:S05]  /*42e0*/  IMAD.WIDE.U32 R20, R14, 0x4, R20 ;  /* 0x000000040e147825 */ /* 0x001fca00078e0014 */
[----:B------:R1:W-:Y:S02]  /*42f0*/  STG.E desc[UR10][R20.64], R0 ;  /* 0x0000000014007986 */ /* 0x0003e4000c10190a */
.L_x_2958:
[----:B------:R-:W-:Y:S05]  /*4300*/  BSYNC.RECONVERGENT B1 ;  /* 0x0000000000017941 */ /* 0x000fea0003800200 */
.L_x_2957:
        /* <DEDUP_REMOVED lines=165> */
.L_x_2969:
        /* <DEDUP_REMOVED lines=135> */
.L_x_2968:
        /* <DEDUP_REMOVED lines=74> */
.L_x_2970:
[----:B------:R-:W-:-:S09]  /*5a70*/  UISETP.NE.OR UP1, UPT, UR7, URZ, UP1 ;  /* 0x000000ff0700728c */ /* 0x000fd20008f25670 */
[----:B------:R-:W-:Y:S05]  /*5a80*/  BRA.U !UP1, `(.L_x_2966) ;  /* 0x0000000109a47547 */ /* 0x000fea000b800000 */
.L_x_2967:
[C---:B------:R-:W-:Y:S02]  /*5a90*/  ISETP.GE.AND P1, PT, R12.reuse, UR8, PT ;  /* 0x000000080c007c0c */ /* 0x040fe4000bf26270 */
[----:B------:R-:W-:-:S13]  /*5aa0*/  ISETP.GE.AND P0, PT, R12, UR8, PT ;  /* 0x000000080c007c0c */ /* 0x000fda000bf06270 */
.L_x_2971:
        /* <DEDUP_REMOVED lines=39> */
.L_x_2966:
[----:B------:R-:W-:-:S09]  /*5d20*/  UISETP.NE.AND UP0, UPT, UR4, URZ, UPT ;  /* 0x000000ff0400728c */ /* 0x000fd2000bf05270 */
[----:B------:R-:W-:Y:S05]  /*5d30*/  BRA.U !UP0, `(.L_x_2965) ;  /* 0x0000000108487547 */ /* 0x000fea000b800000 */
[----:B------:R-:W-:Y:S01]  /*5d40*/  IMAD R15, R15, 0x44, R17 ;  /* 0x000000440f0f7824 */ /* 0x000fe200078e0211 */
[----:B------:R-:W-:Y:S01]  /*5d50*/  ISETP.GE.AND P0, PT, R12, UR8, PT ;  /* 0x000000080c007c0c */ /* 0x000fe2000bf06270 */
[----:B------:R-:W-:-:S03]  /*5d60*/  UIADD3 UR4, UPT, UPT, -UR4, URZ, URZ ;  /* 0x000000ff04047290 */ /* 0x000fc6000fffe1ff */
[----:B------:R-:W-:Y:S01]  /*5d70*/  IADD3 R6, PT, PT, R14, R15, RZ ;  /* 0x0000000f0e067210 */ /* 0x000fe20007ffe0ff */
[----:B------:R-:W-:-:S08]  /*5d80*/  IMAD.WIDE R14, R13, 0x4, RZ ;  /* 0x000000040d0e7825 */ /* 0x000fd000078e02ff */
.L_x_2972:
        /* <DEDUP_REMOVED lines=13> */
.L_x_2965:
        /* <DEDUP_REMOVED lines=81> */
        .weak           $__internal_21_$__cuda_sm20_div_s64
        .type           $__internal_21_$__cuda_sm20_div_s64,@function
        .size           $__internal_21_$__cuda_sm20_div_s64,(.L_x_4853 - $__internal_21_$__cuda_sm20_div_s64)
$__internal_21_$__cuda_sm20_div_s64:
        /* <DEDUP_REMOVED lines=83> */
[----:B------:R-:W-:Y:S06]  /*68a0*/  RET.REL.NODEC R38 `(_ZN5flash32flash_fwd_splitkv_combine_kernelI23Flash_fwd_kernel_traitsILi32ELi64ELi128ELi4ELb0ELb0EN7cutlass6half_tE19Flash_kernel_traitsILi32ELi64ELi128ELi4ES3_EELi16ELi7ELb1EEEvNS_16Flash_fwd_paramsE) ;  /* 0xffffff9426d47950 */ /* 0x000fec0003c3ffff */
.L_x_2973:
        /* <DEDUP_REMOVED lines=13> */
.L_x_4853:


//--------------------- .text._ZN5flash32flash_fwd_splitkv_combine_kernelI23Flash_fwd_kernel_traitsILi32ELi64ELi128ELi4ELb0ELb0EN7cutlass6half_tE19Flash_kernel_traitsILi32ELi64ELi128ELi4ES3_EELi16ELi6ELb1EEEvNS_16Flash_fwd_paramsE --------------------------
	.section	.text._ZN5flash32flash_fwd_splitkv_combine_kernelI23Flash_fwd_kernel_traitsILi32ELi64ELi128ELi4ELb0ELb0EN7cutlass6half_tE19Flash_kernel_traitsILi32ELi64ELi128ELi4ES3_EELi16ELi6ELb1EEEvNS_16Flash_fwd_paramsE,"ax",@progbits
	.align	128
        .global         _ZN5flash32flash_fwd_splitkv_combine_kernelI23Flash_fwd_kernel_traitsILi32ELi64ELi128ELi4ELb0ELb0EN7cutlass6half_tE19Flash_kernel_traitsILi32ELi64ELi128ELi4ES3_EELi16ELi6ELb1EEEvNS_16Flash_fwd_paramsE
        .type           _ZN5flash32flash_fwd_splitkv_combine_kernelI23Flash_fwd_kernel_traitsILi32ELi64ELi128ELi4ELb0ELb0EN7cutlass6half_tE19Flash_kernel_traitsILi32ELi64ELi128ELi4ES3_EELi16ELi6ELb1EEEvNS_16Flash_fwd_paramsE,@function
        .size           _ZN5flash32flash_fwd_splitkv_combine_kernelI23Flash_fwd_kernel_traitsILi32ELi64ELi128ELi4ELb0ELb0EN7cutlass6half_tE19Flash_kernel_traitsILi32ELi64ELi128ELi4ES3_EELi16ELi6ELb1EEEvNS_16Flash_fwd_paramsE,(.L_x_4854 - _ZN5flash32flash_fwd_splitkv_combine_kernelI23Flash_fwd_kernel_traitsILi32ELi64ELi128ELi4ELb0ELb0EN7cutlass6half_tE19Flash_kernel_traitsILi32ELi64ELi128ELi4ES3_EELi16ELi6ELb1EEEvNS_16Flash_fwd_paramsE)
        .other          _ZN5flash32flash_fwd_splitkv_combine_kernelI23Flash_fwd_kernel_traitsILi32ELi64ELi128ELi4ELb0ELb0EN7cutlass6half_tE19Flash_kernel_traitsILi32ELi64ELi128ELi4ES3_EELi16ELi6ELb1EEEvNS_16Flash_fwd_paramsE,@"STO_CUDA_ENTRY STV_DEFAULT"
_ZN5flash32flash_fwd_splitkv_combine_kernelI23Flash_fwd_kernel_traitsILi32ELi64ELi128ELi4ELb0ELb0EN7cutlass6half_tE19Flash_kernel_traitsILi32ELi64ELi128ELi4ES3_EELi16ELi6ELb1EEEvNS_16Flash_fwd_paramsE:
.text._ZN5flash32flash_fwd_splitkv_combine_kernelI23Flash_fwd_kernel_traitsILi32ELi64ELi128ELi4ELb0ELb0EN7cutlass6half_tE19Flash_kernel_traitsILi32ELi64ELi128ELi4ES3_EELi16ELi6ELb1EEEvNS_16Flash_fwd_paramsE:
        /* <DEDUP_REMOVED lines=38> */
.L_x_2974:
[----:B------:R-:W-:Y:S01]  /*0260*/  IMAD.U32 R16, RZ, RZ, UR21 ;  /* 0x00000015ff107e24 */ /* 0x000fe2000f8e00ff */
[----:B------:R-:W-:Y:S01]  /*0270*/  MOV R20, UR19 ;  /* 0x0000001300147c02 */ /* 0x000fe20008000f00 */
[----:B------:R-:W-:Y:S01]  /*0280*/  IMAD.U32 R21, RZ, RZ, UR15 ;  /* 0x0000000fff157e24 */ /* 0x000fe2000f8e00ff */
[----:B------:R-:W-:Y:S02]  /*0290*/  MOV R19, UR14 ;  /* 0x0000000e00137c02 */ /* 0x000fe40008000f00 */
[----:B------:R-:W-:Y:S02]  /*02a0*/  MOV R18, 0x2c0 ;  /* 0x000002c000127802 */ /* 0x000fe40000000f00 */
[----:B------:R-:W-:Y:S05]  /*02b0*/  CALL.REL.NOINC `($__internal_22_$__cuda_sm20_div_s64) ;  /* 0x0000005000e87944 */ /* 0x000fea0003c00000 */
[----:B------:R-:W-:-:S07]  /*02c0*/  MOV R11, R13 ;  /* 0x0000000d000b7202 */ /* 0x000fce0000000f00 */
.L_x_2975:
        /* <DEDUP_REMOVED lines=30> */
.L_x_2977:
[----:B------:R-:W-:Y:S01]  /*04b0*/  IMAD.MOV.U32 R16, RZ, RZ, R10 ;  /* 0x000000ffff107224 */ /* 0x000fe200078e000a */
[----:B------:R-:W-:Y:S02]  /*04c0*/  MOV R21, R11 ;  /* 0x0000000b00157202 */ /* 0x000fe40000000f00 */
[----:B------:R-:W-:Y:S02]  /*04d0*/  MOV R18, 0x4f0 ;  /* 0x000004f000127802 */ /* 0x000fe40000000f00 */
[----:B------:R-:W-:Y:S05]  /*04e0*/  CALL.REL.NOINC `($__internal_22_$__cuda_sm20_div_s64) ;  /* 0x00000050005c7944 */ /* 0x000fea0003c00000 */
[----:B------:R-:W-:Y:S02]  /*04f0*/  MOV R4, R10 ;  /* 0x0000000a00047202 */ /* 0x000fe40000000f00 */
[----:B------:R-:W-:Y:S02]  /*0500*/  MOV R5, R13 ;  /* 0x0000000d00057202 */ /* 0x000fe40000000f00 */
.L_x_2978:
[----:B------:R-:W-:Y:S05]  /*0510*/  BSYNC.RECONVERGENT B0 ;  /* 0x0000000000007941 */ /* 0x000fea0003800200 */
.L_x_2976:
        /* <DEDUP_REMOVED lines=57> */
.L_x_2980:
[----:B------:R-:W-:Y:S01]  /*08b0*/  IMAD.MOV.U32 R16, RZ, RZ, R20 ;  /* 0x000000ffff107224 */ /* 0x000fe200078e0014 */
[----:B------:R-:W-:Y:S01]  /*08c0*/  MOV R20, R11 ;  /* 0x0000000b00147202 */ /* 0x000fe20000000f00 */
[----:B------:R-:W-:Y:S01]  /*08d0*/  IMAD.MOV.U32 R21, RZ, RZ, R19 ;  /* 0x000000ffff157224 */ /* 0x000fe200078e0013 */
[----:B------:R-:W-:Y:S02]  /*08e0*/  MOV R19, R37 ;  /* 0x0000002500137202 */ /* 0x000fe40000000f00 */
[----:B------:R-:W-:Y:S02]  /*08f0*/  MOV R18, 0x910 ;  /* 0x0000091000127802 */ /* 0x000fe40000000f00 */
[----:B------:R-:W-:Y:S05]  /*0900*/  CALL.REL.NOINC `($__internal_22_$__cuda_sm20_div_s64) ;  /* 0x0000004c00547944 */ /* 0x000fea0003c00000 */
[----:B------:R-:W-:Y:S02]  /*0910*/  MOV R12, R10 ;  /* 0x0000000a000c7202 */ /* 0x000fe40000000f00 */
.L_x_2981:
[----:B------:R-:W-:Y:S05]  /*0920*/  BSYNC.RECONVERGENT B0 ;  /* 0x0000000000007941 */ /* 0x000fea0003800200 */
.L_x_2979:
        /* <DEDUP_REMOVED lines=124> */
.L_x_2983:
[----:B------:R-:W-:Y:S01]  /*10f0*/  IMAD.MOV.U32 R16, RZ, RZ, R12 ;  /* 0x000000ffff107224 */ /* 0x000fe200078e000c */
[----:B------:R-:W-:Y:S01]  /*1100*/  MOV R20, R8 ;  /* 0x0000000800147202 */ /* 0x000fe20000000f00 */
[----:B------:R-:W-:Y:S01]  /*1110*/  IMAD.MOV.U32 R21, RZ, RZ, R13 ;  /* 0x000000ffff157224 */ /* 0x000fe200078e000d */
[----:B------:R-:W-:Y:S02]  /*1120*/  MOV R19, R0 ;  /* 0x0000000000137202 */ /* 0x000fe40000000f00 */
[----:B------:R-:W-:Y:S02]  /*1130*/  MOV R18, 0x1150 ;  /* 0x0000115000127802 */ /* 0x000fe40000000f00 */
[----:B------:R-:W-:Y:S05]  /*1140*/  CALL.REL.NOINC `($__internal_22_$__cuda_sm20_div_s64) ;  /* 0x0000004400447944 */ /* 0x000fea0003c00000 */
[----:B------:R-:W-:Y:S02]  /*1150*/  MOV R42, R10 ;  /* 0x0000000a002a7202 */ /* 0x000fe40000000f00 */
[----:B------:R-:W-:Y:S02]  /*1160*/  MOV R43, R13 ;  /* 0x0000000d002b7202 */ /* 0x000fe40000000f00 */
.L_x_2984:
[----:B------:R-:W-:Y:S05]  /*1170*/  BSYNC.RECONVERGENT B0 ;  /* 0x0000000000007941 */ /* 0x000fea0003800200 */
.L_x_2982:
        /* <DEDUP_REMOVED lines=57> */
.L_x_2986:
[----:B------:R-:W-:Y:S01]  /*1510*/  IMAD.MOV.U32 R16, RZ, RZ, R4 ;  /* 0x000000ffff107224 */ /* 0x000fe200078e0004 */
[----:B------:R-:W-:Y:S01]  /*1520*/  MOV R21, R5 ;  /* 0x0000000500157202 */ /* 0x000fe20000000f00 */
[----:B------:R-:W-:Y:S01]  /*1530*/  IMAD.MOV.U32 R20, RZ, RZ, R7 ;  /* 0x000000ffff147224 */ /* 0x000fe200078e0007 */
[----:B------:R-:W-:Y:S02]  /*1540*/  MOV R18, 0x1560 ;  /* 0x0000156000127802 */ /* 0x000fe40000000f00 */
[----:B------:R-:W-:Y:S05]  /*1550*/  CALL.REL.NOINC `($__internal_22_$__cuda_sm20_div_s64) ;  /* 0x0000004000407944 */ /* 0x000fea0003c00000 */
[----:B------:R-:W-:Y:S02]  /*1560*/  MOV R20, R10 ;  /* 0x0000000a00147202 */ /* 0x000fe40000000f00 */
[----:B------:R-:W-:Y:S02]  /*1570*/  MOV R21, R13 ;  /* 0x0000000d00157202 */ /* 0x000fe40000000f00 */
.L_x_2987:
[----:B------:R-:W-:Y:S05]  /*1580*/  BSYNC.RECONVERGENT B0 ;  /* 0x0000000000007941 */ /* 0x000fea0003800200 */
.L_x_2985:
        /* <DEDUP_REMOVED lines=330> */
.L_x_2991:
[----:B------:R-:W-:Y:S01]  /*2a30*/  IMAD.MOV.U32 R16, RZ, RZ, R2 ;  /* 0x000000ffff107224 */ /* 0x000fe200078e0002 */
[----:B------:R-:W-:Y:S01]  /*2a40*/  MOV R21, RZ ;  /* 0x000000ff00157202 */ /* 0x000fe20000000f00 */
[----:B------:R-:W-:Y:S01]  /*2a50*/  IMAD.MOV.U32 R20, RZ, RZ, R40 ;  /* 0x000000ffff147224 */ /* 0x000fe200078e0028 */
[----:B------:R-:W-:Y:S02]  /*2a60*/  MOV R18, 0x2a80 ;  /* 0x00002a8000127802 */ /* 0x000fe40000000f00 */
[----:B------:R-:W-:Y:S05]  /*2a70*/  CALL.REL.NOINC `($__internal_22_$__cuda_sm20_div_s64) ;  /* 0x0000002800f87944 */ /* 0x000fea0003c00000 */
[----:B------:R-:W-:Y:S02]  /*2a80*/  IADD3 R15, PT, PT, -R10, RZ, RZ ;  /* 0x000000ff0a0f7210 */ /* 0x000fe40007ffe1ff */
[----:B------:R-:W-:-:S03]  /*2a90*/  MOV R41, R13 ;  /* 0x0000000d00297202 */ /* 0x000fc60000000f00 */
[----:B------:R-:W-:Y:S01]  /*2aa0*/  IMAD R14, R40, R15, R2 ;  /* 0x0000000f280e7224 */ /* 0x000fe200078e0202 */
[----:B------:R-:W-:-:S07]  /*2ab0*/  MOV R40, R10 ;  /* 0x0000000a00287202 */ /* 0x000fce0000000f00 */
.L_x_2992:
        /* <DEDUP_REMOVED lines=59> */
.L_x_2994:
[----:B------:R-:W-:Y:S01]  /*2e70*/  IMAD.MOV.U32 R16, RZ, RZ, R40 ;  /* 0x000000ffff107224 */ /* 0x000fe200078e0028 */
[----:B------:R-:W-:Y:S01]  /*2e80*/  MOV R21, R41 ;  /* 0x0000002900157202 */ /* 0x000fe20000000f00 */
[----:B------:R-:W-:Y:S01]  /*2e90*/  IMAD.MOV.U32 R20, RZ, RZ, R36 ;  /* 0x000000ffff147224 */ /* 0x000fe200078e0024 */
[----:B------:R-:W-:Y:S02]  /*2ea0*/  MOV R18, 0x2ec0 ;  /* 0x00002ec000127802 */ /* 0x000fe40000000f00 */
[----:B------:R-:W-:Y:S05]  /*2eb0*/  CALL.REL.NOINC `($__internal_22_$__cuda_sm20_div_s64) ;  /* 0x0000002400e87944 */ /* 0x000fea0003c00000 */
[----:B------:R-:W-:-:S05]  /*2ec0*/  IADD3 R13, PT, PT, -R10, RZ, RZ ;  /* 0x000000ff0a0d7210 */ /* 0x000fca0007ffe1ff */
[----:B------:R-:W-:Y:S02]  /*2ed0*/  IMAD R36, R13, R36, R40 ;  /* 0x000000240d247224 */ /* 0x000fe400078e0228 */
.L_x_2995:
[----:B------:R-:W-:Y:S05]  /*2ee0*/  BSYNC.RECONVERGENT B0 ;  /* 0x0000000000007941 */ /* 0x000fea0003800200 */
.L_x_2993:
        /* <DEDUP_REMOVED lines=160> */
.L_x_2990:
[----:B------:R-:W0:Y:S01]  /*38f0*/  LDC.64 R2, c[0x0][0x420] ;  /* 0x00010800ff027b82 */ /* 0x000e220000000a00 */
[----:B------:R-:W-:-:S05]  /*3900*/  IADD3 R0, PT, PT, R12, UR20, RZ ;  /* 0x000000140c007c10 */ /* 0x000fca000fffe0ff */
[----:B0-----:R-:W-:-:S05]  /*3910*/  IMAD.WIDE.U32 R2, R0, 0x4, R2 ;  /* 0x0000000400027825 */ /* 0x001fca00078e0002 */
[----:B------:R1:W-:Y:S02]  /*3920*/  STG.E desc[UR10][R2.64], R24 ;  /* 0x0000001802007986 */ /* 0x0003e4000c10190a */
.L_x_2989:
[----:B------:R-:W-:Y:S05]  /*3930*/  BSYNC.RECONVERGENT B1 ;  /* 0x0000000000017941 */ /* 0x000fea0003800200 */
.L_x_2988:
        /* <DEDUP_REMOVED lines=104> */
.L_x_3000:
        /* <DEDUP_REMOVED lines=144> */
.L_x_2999:
        /* <DEDUP_REMOVED lines=74> */
.L_x_3001:
[----:B------:R-:W-:-:S09]  /*4d60*/  UISETP.NE.OR UP1, UPT, UR6, URZ, UP1 ;  /* 0x000000ff0600728c */ /* 0x000fd20008f25670 */
[----:B------:R-:W-:Y:S05]  /*4d70*/  BRA.U !UP1, `(.L_x_2997) ;  /* 0x0000000109987547 */ /* 0x000fea000b800000 */
.L_x_2998:
[----:B------:R-:W-:-:S13]  /*4d80*/  ISETP.GE.AND P0, PT, R12, UR7, PT ;  /* 0x000000070c007c0c */ /* 0x000fda000bf06270 */
.L_x_3002:
        /* <DEDUP_REMOVED lines=37> */
.L_x_2997:
        /* <DEDUP_REMOVED lines=10> */
.L_x_3003:
        /* <DEDUP_REMOVED lines=13> */
.L_x_2996:
        /* <DEDUP_REMOVED lines=81> */
        .weak           $__internal_22_$__cuda_sm20_div_s64
        .type           $__internal_22_$__cuda_sm20_div_s64,@function
        .size           $__internal_22_$__cuda_sm20_div_s64,(.L_x_4854 - $__internal_22_$__cuda_sm20_div_s64)
$__internal_22_$__cuda_sm20_div_s64:
        /* <DEDUP_REMOVED lines=83> */
[----:B------:R-:W-:Y:S05]  /*5b90*/  RET.REL.NODEC R14 `(_ZN5flash32flash_fwd_splitkv_combine_kernelI23Flash_fwd_kernel_traitsILi32ELi64ELi128ELi4ELb0ELb0EN7cutlass6half_tE19Flash_kernel_traitsILi32ELi64ELi128ELi4ES3_EELi16ELi6ELb1EEEvNS_16Flash_fwd_paramsE) ;  /* 0xffffffa40e187950 */ /* 0x000fea0003c3ffff */
.L_x_3004:
        /* <DEDUP_REMOVED lines=14> */
.L_x_4854:


//--------------------- .text._ZN5flash32flash_fwd_splitkv_combine_kernelI23Flash_fwd_kernel_traitsILi32ELi64ELi128ELi4ELb0ELb0EN7cutlass6half_tE19Flash_kernel_traitsILi32ELi64ELi128ELi4ES3_EELi16ELi5ELb1EEEvNS_16Flash_fwd_paramsE --------------------------
	.section	.text._ZN5flash32flash_fwd_splitkv_combine_kernelI23Flash_fwd_kernel_traitsILi32ELi64ELi128ELi4ELb0ELb0EN7cutlass6half_tE19Flash_kernel_traitsILi32ELi64ELi128ELi4ES3_EELi16ELi5ELb1EEEvNS_16Flash_fwd_paramsE,"ax",@progbits
	.align	128
        .global         _ZN5flash32flash_fwd_splitkv_combine_kernelI23Flash_fwd_kernel_traitsILi32ELi64ELi128ELi4ELb0ELb0EN7cutlass6half_tE19Flash_kernel_traitsILi32ELi64ELi128ELi4ES3_EELi16ELi5ELb1EEEvNS_16Flash_fwd_paramsE
        .type           _ZN5flash32flash_fwd_splitkv_combine_kernelI23Flash_fwd_kernel_traitsILi32ELi64ELi128ELi4ELb0ELb0EN7cutlass6half_tE19Flash_kernel_traitsILi32ELi64ELi128ELi4ES3_EELi16ELi5ELb1EEEvNS_16Flash_fwd_paramsE,@function
        .size           _ZN5flash32flash_fwd_splitkv_combine_kernelI23Flash_fwd_kernel_traitsILi32ELi64ELi128ELi4ELb0ELb0EN7cutlass6half_tE19Flash_kernel_traitsILi32ELi64ELi128ELi4ES3_EELi16ELi5ELb1EEEvNS_16Flash_fwd_paramsE,(.L_x_4855 - _ZN5flash32flash_fwd_splitkv_combine_kernelI23Flash_fwd_kernel_traitsILi32ELi64ELi128ELi4ELb0ELb0EN7cutlass6half_tE19Flash_kernel_traitsILi32ELi64ELi128ELi4ES3_EELi16ELi5ELb1EEEvNS_16Flash_fwd_paramsE)
        .other          _ZN5flash32flash_fwd_splitkv_combine_kernelI23Flash_fwd_kernel_traitsILi32ELi64ELi128ELi4ELb0ELb0EN7cutlass6half_tE19Flash_kernel_traitsILi32ELi64ELi128ELi4ES3_EELi16ELi5ELb1EEEvNS_16Flash_fwd_paramsE,@"STO_CUDA_ENTRY STV_DEFAULT"
_ZN5flash32flash_fwd_splitkv_combine_kernelI23Flash_fwd_kernel_traitsILi32ELi64ELi128ELi4ELb0ELb0EN7cutlass6half_tE19Flash_kernel_traitsILi32ELi64ELi128ELi4ES3_EELi16ELi5ELb1EEEvNS_16Flash_fwd_paramsE:
.text._ZN5flash32flash_fwd_splitkv_combine_kernelI23Flash_fwd_kernel_traitsILi32ELi64ELi128ELi4ELb0ELb0EN7cutlass6half_tE19Flash_kernel_traitsILi32ELi64ELi128ELi4ES3_EELi16ELi5ELb1EEEvNS_16Flash_fwd_paramsE:
        /* <DEDUP_REMOVED lines=38> */
.L_x_3005:
[----:B------:R-:W-:Y:S01]  /*0260*/  IMAD.U32 R20, RZ, RZ, UR21 ;  /* 0x00000015ff147e24 */ /* 0x000fe2000f8e00ff */
[----:B------:R-:W-:Y:S01]  /*0270*/  MOV R18, UR19 ;  /* 0x0000001300127c02 */ /* 0x000fe20008000f00 */
[----:B------:R-:W-:Y:S01]  /*0280*/  IMAD.U32 R19, RZ, RZ, UR15 ;  /* 0x0000000fff137e24 */ /* 0x000fe2000f8e00ff */
[----:B------:R-:W-:Y:S02]  /*0290*/  MOV R17, UR14 ;  /* 0x0000000e00117c02 */ /* 0x000fe40008000f00 */
[----:B------:R-:W-:Y:S02]  /*02a0*/  MOV R16, 0x2c0 ;  /* 0x000002c000107802 */ /* 0x000fe40000000f00 */
[----:B------:R-:W-:Y:S05]  /*02b0*/  CALL.REL.NOINC `($__internal_23_$__cuda_sm20_div_s64) ;  /* 0x0000004c005c7944 */ /* 0x000fea0003c00000 */
[----:B------:R-:W-:-:S07]  /*02c0*/  MOV R11, R13 ;  /* 0x0000000d000b7202 */ /* 0x000fce0000000f00 */
.L_x_3006:
        /* <DEDUP_REMOVED lines=30> */
.L_x_3008:
[----:B------:R-:W-:Y:S01]  /*04b0*/  IMAD.MOV.U32 R20, RZ, RZ, R10 ;  /* 0x000000ffff147224 */ /* 0x000fe200078e000a */
[----:B------:R-:W-:Y:S02]  /*04c0*/  MOV R19, R11 ;  /* 0x0000000b00137202 */ /* 0x000fe40000000f00 */
[----:B------:R-:W-:Y:S02]  /*04d0*/  MOV R16, 0x4f0 ;  /* 0x000004f000107802 */ /* 0x000fe40000000f00 */
[----:B------:R-:W-:Y:S05]  /*04e0*/  CALL.REL.NOINC `($__internal_23_$__cuda_sm20_div_s64) ;  /* 0x0000004800d07944 */ /* 0x000fea0003c00000 */
[----:B------:R-:W-:Y:S02]  /*04f0*/  MOV R4, R10 ;  /* 0x0000000a00047202 */ /* 0x000fe40000000f00 */
[----:B------:R-:W-:Y:S02]  /*0500*/  MOV R5, R13 ;  /* 0x0000000d00057202 */ /* 0x000fe40000000f00 */
.L_x_3009:
[----:B------:R-:W-:Y:S05]  /*0510*/  BSYNC.RECONVERGENT B0 ;  /* 0x0000000000007941 */ /* 0x000fea0003800200 */
.L_x_3007:
        /* <DEDUP_REMOVED lines=57> */
.L_x_3011:
[----:B------:R-:W-:Y:S01]  /*08b0*/  IMAD.MOV.U32 R20, RZ, RZ, R18 ;  /* 0x000000ffff147224 */ /* 0x000fe200078e0012 */
[----:B------:R-:W-:Y:S01]  /*08c0*/  MOV R18, R11 ;  /* 0x0000000b00127202 */ /* 0x000fe20000000f00 */
[----:B------:R-:W-:Y:S01]  /*08d0*/  IMAD.MOV.U32 R19, RZ, RZ, R17 ;  /* 0x000000ffff137224 */ /* 0x000fe200078e0011 */
[----:B------:R-:W-:Y:S02]  /*08e0*/  MOV R17, R31 ;  /* 0x0000001f00117202 */ /* 0x000fe40000000f00 */
[----:B------:R-:W-:Y:S02]  /*08f0*/  MOV R16, 0x910 ;  /* 0x0000091000107802 */ /* 0x000fe40000000f00 */
[----:B------:R-:W-:Y:S05]  /*0900*/  CALL.REL.NOINC `($__internal_23_$__cuda_sm20_div_s64) ;  /* 0x0000004400c87944 */ /* 0x000fea0003c00000 */
[----:B------:R-:W-:Y:S02]  /*0910*/  MOV R12, R10 ;  /* 0x0000000a000c7202 */ /* 0x000fe40000000f00 */
.L_x_3012:
[----:B------:R-:W-:Y:S05]  /*0920*/  BSYNC.RECONVERGENT B0 ;  /* 0x0000000000007941 */ /* 0x000fea0003800200 */
.L_x_3010:
        /* <DEDUP_REMOVED lines=124> */
.L_x_3014:
[----:B------:R-:W-:Y:S01]  /*10f0*/  IMAD.MOV.U32 R20, RZ, RZ, R12 ;  /* 0x000000ffff147224 */ /* 0x000fe200078e000c */
[----:B------:R-:W-:Y:S01]  /*1100*/  MOV R18, R8 ;  /* 0x0000000800127202 */ /* 0x000fe20000000f00 */
[----:B------:R-:W-:Y:S01]  /*1110*/  IMAD.MOV.U32 R19, RZ, RZ, R13 ;  /* 0x000000ffff137224 */ /* 0x000fe200078e000d */
[----:B------:R-:W-:Y:S02]  /*1120*/  MOV R17, R0 ;  /* 0x0000000000117202 */ /* 0x000fe40000000f00 */
[----:B------:R-:W-:Y:S02]  /*1130*/  MOV R16, 0x1150 ;  /* 0x0000115000107802 */ /* 0x000fe40000000f00 */
[----:B------:R-:W-:Y:S05]  /*1140*/  CALL.REL.NOINC `($__internal_23_$__cuda_sm20_div_s64) ;  /* 0x0000003c00b87944 */ /* 0x000fea0003c00000 */
[----:B------:R-:W-:Y:S02]  /*1150*/  MOV R34, R10 ;  /* 0x0000000a00227202 */ /* 0x000fe40000000f00 */
[----:B------:R-:W-:Y:S02]  /*1160*/  MOV R35, R13 ;  /* 0x0000000d00237202 */ /* 0x000fe40000000f00 */
.L_x_3015:
[----:B------:R-:W-:Y:S05]  /*1170*/  BSYNC.RECONVERGENT B0 ;  /* 0x0000000000007941 */ /* 0x000fea0003800200 */
.L_x_3013:
        /* <DEDUP_REMOVED lines=57> */
.L_x_3017:
[----:B------:R-:W-:Y:S01]  /*1510*/  IMAD.MOV.U32 R20, RZ, RZ, R4 ;  /* 0x000000ffff147224 */ /* 0x000fe200078e0004 */
[----:B------:R-:W-:Y:S01]  /*1520*/  MOV R19, R5 ;  /* 0x0000000500137202 */ /* 0x000fe20000000f00 */
[----:B------:R-:W-:Y:S01]  /*1530*/  IMAD.MOV.U32 R18, RZ, RZ, R7 ;  /* 0x000000ffff127224 */ /* 0x000fe200078e0007 */
[----:B------:R-:W-:Y:S02]  /*1540*/  MOV R16, 0x1560 ;  /* 0x0000156000107802 */ /* 0x000fe40000000f00 */
[----:B------:R-:W-:Y:S05]  /*1550*/  CALL.REL.NOINC `($__internal_23_$__cuda_sm20_div_s64) ;  /* 0x0000003800b47944 */ /* 0x000fea0003c00000 */
[----:B------:R-:W-:Y:S02]  /*1560*/  MOV R20, R10 ;  /* 0x0000000a00147202 */ /* 0x000fe40000000f00 */
[----:B------:R-:W-:Y:S02]  /*1570*/  MOV R21, R13 ;  /* 0x0000000d00157202 */ /* 0x000fe40000000f00 */
.L_x_3018:
[----:B------:R-:W-:Y:S05]  /*1580*/  BSYNC.RECONVERGENT B0 ;  /* 0x0000000000007941 */ /* 0x000fea0003800200 */
.L_x_3016:
        /* <DEDUP_REMOVED lines=270> */
.L_x_3022:
[----:B------:R-:W-:Y:S01]  /*2670*/  IMAD.MOV.U32 R20, RZ, RZ, R2 ;  /* 0x000000ffff147224 */ /* 0x000fe200078e0002 */
[----:B------:R-:W-:Y:S01]  /*2680*/  MOV R19, RZ ;  /* 0x000000ff00137202 */ /* 0x000fe20000000f00 */
[----:B------:R-:W-:Y:S01]  /*2690*/  IMAD.MOV.U32 R18, RZ, RZ, R32 ;  /* 0x000000ffff127224 */ /* 0x000fe200078e0020 */
[----:B------:R-:W-:Y:S02]  /*26a0*/  MOV R16, 0x26c0 ;  /* 0x000026c000107802 */ /* 0x000fe40000000f00 */
[----:B------:R-:W-:Y:S05]  /*26b0*/  CALL.REL.NOINC `($__internal_23_$__cuda_sm20_div_s64) ;  /* 0x00000028005c7944 */ /* 0x000fea0003c00000 */
[----:B------:R-:W-:Y:S02]  /*26c0*/  IADD3 R17, PT, PT, -R10, RZ, RZ ;  /* 0x000000ff0a117210 */ /* 0x000fe40007ffe1ff */
[----:B------:R-:W-:-:S03]  /*26d0*/  MOV R33, R13 ;  /* 0x0000000d00217202 */ /* 0x000fc60000000f00 */
[----:B------:R-:W-:Y:S01]  /*26e0*/  IMAD R14, R32, R17, R2 ;  /* 0x00000011200e7224 */ /* 0x000fe200078e0202 */
[----:B------:R-:W-:-:S07]  /*26f0*/  MOV R32, R10 ;  /* 0x0000000a00207202 */ /* 0x000fce0000000f00 */
.L_x_3023:
        /* <DEDUP_REMOVED lines=59> */
.L_x_3025:
[----:B------:R-:W-:Y:S01]  /*2ab0*/  IMAD.MOV.U32 R20, RZ, RZ, R32 ;  /* 0x000000ffff147224 */ /* 0x000fe200078e0020 */
[----:B------:R-:W-:Y:S01]  /*2ac0*/  MOV R19, R33 ;  /* 0x0000002100137202 */ /* 0x000fe20000000f00 */
[----:B------:R-:W-:Y:S01]  /*2ad0*/  IMAD.MOV.U32 R18, RZ, RZ, R30 ;  /* 0x000000ffff127224 */ /* 0x000fe200078e001e */
[----:B------:R-:W-:Y:S02]  /*2ae0*/  MOV R16, 0x2b00 ;  /* 0x00002b0000107802 */ /* 0x000fe40000000f00 */
[----:B------:R-:W-:Y:S05]  /*2af0*/  CALL.REL.NOINC `($__internal_23_$__cuda_sm20_div_s64) ;  /* 0x00000024004c7944 */ /* 0x000fea0003c00000 */
[----:B------:R-:W-:-:S05]  /*2b00*/  IADD3 R13, PT, PT, -R10, RZ, RZ ;  /* 0x000000ff0a0d7210 */ /* 0x000fca0007ffe1ff */
[----:B------:R-:W-:Y:S02]  /*2b10*/  IMAD R30, R13, R30, R32 ;  /* 0x0000001e0d1e7224 */ /* 0x000fe400078e0220 */
.L_x_3026:
[----:B------:R-:W-:Y:S05]  /*2b20*/  BSYNC.RECONVERGENT B0 ;  /* 0x0000000000007941 */ /* 0x000fea0003800200 */
.L_x_3024:
        /* <DEDUP_REMOVED lines=162> */
.L_x_3021:
[----:B------:R-:W0:Y:S01]  /*3550*/  LDC.64 R2, c[0x0][0x420] ;  /* 0x00010800ff027b82 */ /* 0x000e220000000a00 */
[----:B------:R-:W-:-:S05]  /*3560*/  IADD3 R0, PT, PT, R12, UR20, RZ ;  /* 0x000000140c007c10 */ /* 0x000fca000fffe0ff */
[----:B0-----:R-:W-:-:S05]  /*3570*/  IMAD.WIDE.U32 R2, R0, 0x4, R2 ;  /* 0x0000000400027825 */ /* 0x001fca00078e0002 */
[----:B------:R1:W-:Y:S02]  /*3580*/  STG.E desc[UR8][R2.64], R22 ;  /* 0x0000001602007986 */ /* 0x0003e4000c101908 */
.L_x_3020:
[----:B------:R-:W-:Y:S05]  /*3590*/  BSYNC.RECONVERGENT B1 ;  /* 0x0000000000017941 */ /* 0x000fea0003800200 */
.L_x_3019:
        /* <DEDUP_REMOVED lines=80> */
.L_x_3031:
        /* <DEDUP_REMOVED lines=133> */
.L_x_3030:
        /* <DEDUP_REMOVED lines=73> */
.L_x_3032:
[----:B------:R-:W-:-:S09]  /*4780*/  UISETP.NE.OR UP1, UPT, UR10, URZ, UP1 ;  /* 0x000000ff0a00728c */ /* 0x000fd20008f25670 */
[----:B------:R-:W-:Y:S05]  /*4790*/  BRA.U !UP1, `(.L_x_3028) ;  /* 0x0000000109947547 */ /* 0x000fea000b800000 */
.L_x_3029:
[----:B------:R-:W-:-:S13]  /*47a0*/  ISETP.GE.AND P0, PT, R12, UR7, PT ;  /* 0x000000070c007c0c */ /* 0x000fda000bf06270 */
.L_x_3033:
        /* <DEDUP_REMOVED lines=36> */
.L_x_3028:
[----:B------:R-:W-:-:S09]  /*49f0*/  UISETP.NE.AND UP0, UPT, UR4, URZ, UPT ;  /* 0x000000ff0400728c */ /* 0x000fd2000bf05270 */
[----:B------:R-:W-:Y:S05]  /*4a00*/  BRA.U !UP0, `(.L_x_3027) ;  /* 0x0000000108447547 */ /* 0x000fea000b800000 */
[----:B------:R-:W-:Y:S01]  /*4a10*/  IMAD R13, R13, 0x44, R14 ;  /* 0x000000440d0d7824 */ /* 0x000fe200078e020e */
[----:B------:R-:W-:Y:S01]  /*4a20*/  ISETP.GE.AND P0, PT, R12, UR7, PT ;  /* 0x000000070c007c0c */ /* 0x000fe2000bf06270 */
[----:B------:R-:W-:Y:S02]  /*4a30*/  UIMAD.WIDE UR10, UR11, 0x4, URZ ;  /* 0x000000040b0a78a5 */ /* 0x000fe4000f8e02ff */
[----:B------:R-:W-:Y:S01]  /*4a40*/  UIADD3 UR4, UPT, UPT, -UR4, URZ, URZ ;  /* 0x000000ff04047290 */ /* 0x000fe2000fffe1ff */
[----:B------:R-:W-:-:S11]  /*4a50*/  IADD3 R6, PT, PT, R13, UR6, RZ ;  /* 0x000000060d067c10 */ /* 0x000fd6000fffe0ff */
.L_x_3034:
        /* <DEDUP_REMOVED lines=12> */
.L_x_3027:
        /* <DEDUP_REMOVED lines=81> */
        .weak           $__internal_23_$__cuda_sm20_div_s64
        .type           $__internal_23_$__cuda_sm20_div_s64,@function
        .size           $__internal_23_$__cuda_sm20_div_s64,(.L_x_4855 - $__internal_23_$__cuda_sm20_div_s64)
$__internal_23_$__cuda_sm20_div_s64:
        /* <DEDUP_REMOVED lines=83> */
[----:B------:R-:W-:Y:S06]  /*5560*/  RET.REL.NODEC R20 `(_ZN5flash32flash_fwd_splitkv_combine_kernelI23Flash_fwd_kernel_traitsILi32ELi64ELi128ELi4ELb0ELb0EN7cutlass6half_tE19Flash_kernel_traitsILi32ELi64ELi128ELi4ES3_EELi16ELi5ELb1EEEvNS_16Flash_fwd_paramsE) ;  /* 0xffffffa814a47950 */ /* 0x000fec0003c3ffff */
.L_x_3035:
        /* <DEDUP_REMOVED lines=9> */
.L_x_4855:


//--------------------- .text._ZN5flash32flash_fwd_splitkv_combine_kernelI23Flash_fwd_kernel_traitsILi32ELi64ELi128ELi4ELb0ELb0EN7cutlass6half_tE19Flash_kernel_traitsILi32ELi64ELi128ELi4ES3_EELi16ELi4ELb1EEEvNS_16Flash_fwd_paramsE --------------------------
	.section	.text._ZN5flash32flash_fwd_splitkv_combine_kernelI23Flash_fwd_kernel_traitsILi32ELi64ELi128ELi4ELb0ELb0EN7cutlass6half_tE19Flash_kernel_traitsILi32ELi64ELi128ELi4ES3_EELi16ELi4ELb1EEEvNS_16Flash_fwd_paramsE,"ax",@progbits
	.align	128
        .global         _ZN5flash32flash_fwd_splitkv_combine_kernelI23Flash_fwd_kernel_traitsILi32ELi64ELi128ELi4ELb0ELb0EN7cutlass6half_tE19Flash_kernel_traitsILi32ELi64ELi128ELi4ES3_EELi16ELi4ELb1EEEvNS_16Flash_fwd_paramsE
        .type           _ZN5flash32flash_fwd_splitkv_combine_kernelI23Flash_fwd_kernel_traitsILi32ELi64ELi128ELi4ELb0ELb0EN7cutlass6half_tE19Flash_kernel_traitsILi32ELi64ELi128ELi4ES3_EELi16ELi4ELb1EEEvNS_16Flash_fwd_paramsE,@function
        .size           _ZN5flash32flash_fwd_splitkv_combine_kernelI23Flash_fwd_kernel_traitsILi32ELi64ELi128ELi4ELb0ELb0EN7cutlass6half_tE19Flash_kernel_traitsILi32ELi64ELi128ELi4ES3_EELi16ELi4ELb1EEEvNS_16Flash_fwd_paramsE,(.L_x_4856 - _ZN5flash32flash_fwd_splitkv_combine_kernelI23Flash_fwd_kernel_traitsILi32ELi64ELi128ELi4ELb0ELb0EN7cutlass6half_tE19Flash_kernel_traitsILi32ELi64ELi128ELi4ES3_EELi16ELi4ELb1EEEvNS_16Flash_fwd_paramsE)
        .other          _ZN5flash32flash_fwd_splitkv_combine_kernelI23Flash_fwd_kernel_traitsILi32ELi64ELi128ELi4ELb0ELb0EN7cutlass6half_tE19Flash_kernel_traitsILi32ELi64ELi128ELi4ES3_EELi16ELi4ELb1EEEvNS_16Flash_fwd_paramsE,@"STO_CUDA_ENTRY STV_DEFAULT"
_ZN5flash32flash_fwd_splitkv_combine_kernelI23Flash_fwd_kernel_traitsILi32ELi64ELi128ELi4ELb0ELb0EN7cutlass6half_tE19Flash_kernel_traitsILi32ELi64ELi128ELi4ES3_EELi16ELi4ELb1EEEvNS_16Flash_fwd_paramsE:
.text._ZN5flash32flash_fwd_splitkv_combine_kernelI23Flash_fwd_kernel_traitsILi32ELi64ELi128ELi4ELb0ELb0EN7cutlass6half_tE19Flash_kernel_traitsILi32ELi64ELi128ELi4ES3_EELi16ELi4ELb1EEEvNS_16Flash_fwd_paramsE:
        /* <DEDUP_REMOVED lines=38> */
.L_x_3036:
[----:B------:R-:W-:Y:S01]  /*0260*/  IMAD.U32 R22, RZ, RZ, UR21 ;  /* 0x00000015ff167e24 */ /* 0x000fe2000f8e00ff */
[----:B------:R-:W-:Y:S01]  /*0270*/  MOV R20, UR19 ;  /* 0x0000001300147c02 */ /* 0x000fe20008000f00 */
[----:B------:R-:W-:Y:S01]  /*0280*/  IMAD.U32 R19, RZ, RZ, UR15 ;  /* 0x0000000fff137e24 */ /* 0x000fe2000f8e00ff */
[----:B------:R-:W-:Y:S02]  /*0290*/  MOV R18, UR14 ;  /* 0x0000000e00127c02 */ /* 0x000fe40008000f00 */
[----:B------:R-:W-:Y:S02]  /*02a0*/  MOV R16, 0x2c0 ;  /* 0x000002c000107802 */ /* 0x000fe40000000f00 */
[----:B------:R-:W-:Y:S05]  /*02b0*/  CALL.REL.NOINC `($__internal_24_$__cuda_sm20_div_s64) ;  /* 0x0000004800807944 */ /* 0x000fea0003c00000 */
.L_x_3037:
        /* <DEDUP_REMOVED lines=30> */
.L_x_3039:
[----:B------:R-:W-:Y:S01]  /*04a0*/  IMAD.MOV.U32 R22, RZ, RZ, R10 ;  /* 0x000000ffff167224 */ /* 0x000fe200078e000a */
[----:B------:R-:W-:Y:S02]  /*04b0*/  MOV R19, R11 ;  /* 0x0000000b00137202 */ /* 0x000fe40000000f00 */
[----:B------:R-:W-:Y:S02]  /*04c0*/  MOV R16, 0x4e0 ;  /* 0x000004e000107802 */ /* 0x000fe40000000f00 */
[----:B------:R-:W-:Y:S05]  /*04d0*/  CALL.REL.NOINC `($__internal_24_$__cuda_sm20_div_s64) ;  /* 0x0000004400f87944 */ /* 0x000fea0003c00000 */
[----:B------:R-:W-:Y:S02]  /*04e0*/  MOV R4, R10 ;  /* 0x0000000a00047202 */ /* 0x000fe40000000f00 */
[----:B------:R-:W-:Y:S02]  /*04f0*/  MOV R5, R11 ;  /* 0x0000000b00057202 */ /* 0x000fe40000000f00 */
.L_x_3040:
[----:B------:R-:W-:Y:S05]  /*0500*/  BSYNC.RECONVERGENT B0 ;  /* 0x0000000000007941 */ /* 0x000fea0003800200 */
.L_x_3038:
        /* <DEDUP_REMOVED lines=57> */
.L_x_3042:
[----:B------:R-:W-:Y:S01]  /*08a0*/  IMAD.MOV.U32 R22, RZ, RZ, R20 ;  /* 0x000000ffff167224 */ /* 0x000fe200078e0014 */
[----:B------:R-:W-:Y:S01]  /*08b0*/  MOV R20, R9 ;  /* 0x0000000900147202 */ /* 0x000fe20000000f00 */
[----:B------:R-:W-:Y:S01]  /*08c0*/  IMAD.MOV.U32 R19, RZ, RZ, R18 ;  /* 0x000000ffff137224 */ /* 0x000fe200078e0012 */
[----:B------:R-:W-:Y:S02]  /*08d0*/  MOV R18, R29 ;  /* 0x0000001d00127202 */ /* 0x000fe40000000f00 */
[----:B------:R-:W-:Y:S02]  /*08e0*/  MOV R16, 0x900 ;  /* 0x0000090000107802 */ /* 0x000fe40000000f00 */
[----:B------:R-:W-:Y:S05]  /*08f0*/  CALL.REL.NOINC `($__internal_24_$__cuda_sm20_div_s64) ;  /* 0x0000004000f07944 */ /* 0x000fea0003c00000 */
.L_x_3043:
[----:B------:R-:W-:Y:S05]  /*0900*/  BSYNC.RECONVERGENT B0 ;  /* 0x0000000000007941 */ /* 0x000fea0003800200 */
.L_x_3041:
        /* <DEDUP_REMOVED lines=124> */
.L_x_3045:
[----:B------:R-:W-:Y:S01]  /*10d0*/  IMAD.MOV.U32 R22, RZ, RZ, R10 ;  /* 0x000000ffff167224 */ /* 0x000fe200078e000a */
[----:B------:R-:W-:Y:S01]  /*10e0*/  MOV R20, R8 ;  /* 0x0000000800147202 */ /* 0x000fe20000000f00 */
[----:B------:R-:W-:Y:S01]  /*10f0*/  IMAD.MOV.U32 R19, RZ, RZ, R11 ;  /* 0x000000ffff137224 */ /* 0x000fe200078e000b */
[----:B------:R-:W-:Y:S02]  /*1100*/  MOV R18, R0 ;  /* 0x0000000000127202 */ /* 0x000fe40000000f00 */
[----:B------:R-:W-:Y:S02]  /*1110*/  MOV R16, 0x1130 ;  /* 0x0000113000107802 */ /* 0x000fe40000000f00 */
[----:B------:R-:W-:Y:S05]  /*1120*/  CALL.REL.NOINC `($__internal_24_$__cuda_sm20_div_s64) ;  /* 0x0000003800e47944 */ /* 0x000fea0003c00000 */
[----:B------:R-:W-:Y:S02]  /*1130*/  MOV R32, R10 ;  /* 0x0000000a00207202 */ /* 0x000fe40000000f00 */
[----:B------:R-:W-:Y:S02]  /*1140*/  MOV R33, R11 ;  /* 0x0000000b00217202 */ /* 0x000fe40000000f00 */
.L_x_3046:
[----:B------:R-:W-:Y:S05]  /*1150*/  BSYNC.RECONVERGENT B0 ;  /* 0x0000000000007941 */ /* 0x000fea0003800200 */
.L_x_3044:
        /* <DEDUP_REMOVED lines=57> */
.L_x_3048:
[----:B------:R-:W-:Y:S01]  /*14f0*/  IMAD.MOV.U32 R22, RZ, RZ, R4 ;  /* 0x000000ffff167224 */ /* 0x000fe200078e0004 */
[----:B------:R-:W-:Y:S01]  /*1500*/  MOV R19, R5 ;  /* 0x0000000500137202 */ /* 0x000fe20000000f00 */
[----:B------:R-:W-:Y:S01]  /*1510*/  IMAD.MOV.U32 R20, RZ, RZ, R7 ;  /* 0x000000ffff147224 */ /* 0x000fe200078e0007 */
[----:B------:R-:W-:Y:S02]  /*1520*/  MOV R16, 0x1540 ;  /* 0x0000154000107802 */ /* 0x000fe40000000f00 */
[----:B------:R-:W-:Y:S05]  /*1530*/  CALL.REL.NOINC `($__internal_24_$__cuda_sm20_div_s64) ;  /* 0x0000003400e07944 */ /* 0x000fea0003c00000 */
[----:B------:R-:W-:Y:S02]  /*1540*/  MOV R14, R10 ;  /* 0x0000000a000e7202 */ /* 0x000fe40000000f00 */
[----:B------:R-:W-:Y:S02]  /*1550*/  MOV R15, R11 ;  /* 0x0000000b000f7202 */ /* 0x000fe40000000f00 */
.L_x_3049:
[----:B------:R-:W-:Y:S05]  /*1560*/  BSYNC.RECONVERGENT B0 ;  /* 0x0000000000007941 */ /* 0x000fea0003800200 */
.L_x_3047:
        /* <DEDUP_REMOVED lines=230> */
.L_x_3053:
[----:B------:R-:W-:Y:S01]  /*23d0*/  IMAD.MOV.U32 R22, RZ, RZ, R2 ;  /* 0x000000ffff167224 */ /* 0x000fe200078e0002 */
[----:B------:R-:W-:Y:S01]  /*23e0*/  MOV R19, RZ ;  /* 0x000000ff00137202 */ /* 0x000fe20000000f00 */
[----:B------:R-:W-:Y:S01]  /*23f0*/  IMAD.MOV.U32 R20, RZ, RZ, R30 ;  /* 0x000000ffff147224 */ /* 0x000fe200078e001e */
[----:B------:R-:W-:Y:S02]  /*2400*/  MOV R16, 0x2420 ;  /* 0x0000242000107802 */ /* 0x000fe40000000f00 */
[----:B------:R-:W-:Y:S05]  /*2410*/  CALL.REL.NOINC `($__internal_24_$__cuda_sm20_div_s64) ;  /* 0x0000002800287944 */ /* 0x000fea0003c00000 */
[----:B------:R-:W-:Y:S02]  /*2420*/  IADD3 R13, PT, PT, -R10, RZ, RZ ;  /* 0x000000ff0a0d7210 */ /* 0x000fe40007ffe1ff */
[----:B------:R-:W-:-:S03]  /*2430*/  MOV R31, R11 ;  /* 0x0000000b001f7202 */ /* 0x000fc60000000f00 */
[----:B------:R-:W-:Y:S01]  /*2440*/  IMAD R13, R30, R13, R2 ;  /* 0x0000000d1e0d7224 */ /* 0x000fe200078e0202 */
[----:B------:R-:W-:-:S07]  /*2450*/  MOV R30, R10 ;  /* 0x0000000a001e7202 */ /* 0x000fce0000000f00 */
.L_x_3054:
        /* <DEDUP_REMOVED lines=59> */
.L_x_3056:
[----:B------:R-:W-:Y:S01]  /*2810*/  IMAD.MOV.U32 R22, RZ, RZ, R30 ;  /* 0x000000ffff167224 */ /* 0x000fe200078e001e */
[----:B------:R-:W-:Y:S01]  /*2820*/  MOV R19, R31 ;  /* 0x0000001f00137202 */ /* 0x000fe20000000f00 */
[----:B------:R-:W-:Y:S01]  /*2830*/  IMAD.MOV.U32 R20, RZ, RZ, R28 ;  /* 0x000000ffff147224 */ /* 0x000fe200078e001c */
[----:B------:R-:W-:Y:S02]  /*2840*/  MOV R16, 0x2860 ;  /* 0x0000286000107802 */ /* 0x000fe40000000f00 */
[----:B------:R-:W-:Y:S05]  /*2850*/  CALL.REL.NOINC `($__internal_24_$__cuda_sm20_div_s64) ;  /* 0x0000002400187944 */ /* 0x000fea0003c00000 */
[----:B------:R-:W-:-:S05]  /*2860*/  IADD3 R11, PT, PT, -R10, RZ, RZ ;  /* 0x000000ff0a0b7210 */ /* 0x000fca0007ffe1ff */
[----:B------:R-:W-:Y:S02]  /*2870*/  IMAD R28, R11, R28, R30 ;  /* 0x0000001c0b1c7224 */ /* 0x000fe400078e021e */
.L_x_3057:
[----:B------:R-:W-:Y:S05]  /*2880*/  BSYNC.RECONVERGENT B0 ;  /* 0x0000000000007941 */ /* 0x000fea0003800200 */
.L_x_3055:
        /* <DEDUP_REMOVED lines=160> */
.L_x_3052:
[----:B------:R-:W0:Y:S01]  /*3290*/  LDC.64 R2, c[0x0][0x420] ;  /* 0x00010800ff027b82 */ /* 0x000e220000000a00 */
[----:B------:R-:W-:-:S05]  /*32a0*/  IADD3 R0, PT, PT, R12, UR20, RZ ;  /* 0x000000140c007c10 */ /* 0x000fca000fffe0ff */
[----:B0-----:R-:W-:-:S05]  /*32b0*/  IMAD.WIDE.U32 R2, R0, 0x4, R2 ;  /* 0x0000000400027825 */ /* 0x001fca00078e0002 */
[----:B------:R0:W-:Y:S02]  /*32c0*/  STG.E desc[UR10][R2.64], R23 ;  /* 0x0000001702007986 */ /* 0x0001e4000c10190a */
.L_x_3051:
[----:B------:R-:W-:Y:S05]  /*32d0*/  BSYNC.RECONVERGENT B1 ;  /* 0x0000000000017941 */ /* 0x000fea0003800200 */
.L_x_3050:
        /* <DEDUP_REMOVED lines=66> */
.L_x_3062:
        /* <DEDUP_REMOVED lines=133> */
.L_x_3061:
        /* <DEDUP_REMOVED lines=73> */
.L_x_3063:
[----:B------:R-:W-:-:S09]  /*43e0*/  UISETP.NE.OR UP1, UPT, UR5, URZ, UP1 ;  /* 0x000000ff0500728c */ /* 0x000fd20008f25670 */
[----:B------:R-:W-:Y:S05]  /*43f0*/  BRA.U !UP1, `(.L_x_3059) ;  /* 0x0000000109947547 */ /* 0x000fea000b800000 */
.L_x_3060:
[----:B------:R-:W-:-:S13]  /*4400*/  ISETP.GE.AND P0, PT, R12, UR8, PT ;  /* 0x000000080c007c0c */ /* 0x000fda000bf06270 */
.L_x_3064:
        /* <DEDUP_REMOVED lines=36> */
.L_x_3059:
        /* <DEDUP_REMOVED lines=10> */
.L_x_3065:
        /* <DEDUP_REMOVED lines=12> */
.L_x_3058:
        /* <DEDUP_REMOVED lines=81> */
        .weak           $__internal_24_$__cuda_sm20_div_s64
        .type           $__internal_24_$__cuda_sm20_div_s64,@function
        .size           $__internal_24_$__cuda_sm20_div_s64,(.L_x_4856 - $__internal_24_$__cuda_sm20_div_s64)
$__internal_24_$__cuda_sm20_div_s64:
        /* <DEDUP_REMOVED lines=83> */
[----:B------:R-:W-:Y:S06]  /*51f0*/  RET.REL.NODEC R14 `(_ZN5flash32flash_fwd_splitkv_combine_kernelI23Flash_fwd_kernel_traitsILi32ELi64ELi128ELi4ELb0ELb0EN7cutlass6half_tE19Flash_kernel_traitsILi32ELi64ELi128ELi4ES3_EELi16ELi4ELb1EEEvNS_16Flash_fwd_paramsE) ;  /* 0xffffffac0e807950 */ /* 0x000fec0003c3ffff */
.L_x_3066:
        /* <DEDUP_REMOVED lines=16> */
.L_x_4856:


//--------------------- .text._ZN5flash32flash_fwd_splitkv_combine_kernelI23Flash_fwd_kernel_traitsILi32ELi64ELi128ELi4ELb0ELb0EN7cutlass6half_tE19Flash_kernel_traitsILi32ELi64ELi128ELi4ES3_EELi16ELi3ELb1EEEvNS_16Flash_fwd_paramsE --------------------------
	.section	.text._ZN5flash32flash_fwd_splitkv_combine_kernelI23Flash_fwd_kernel_traitsILi32ELi64ELi128ELi4ELb0ELb0EN7cutlass6half_tE19Flash_kernel_traitsILi32ELi64ELi128ELi4ES3_EELi16ELi3ELb1EEEvNS_16Flash_fwd_paramsE,"ax",@progbits
	.align	128
        .global         _ZN5flash32flash_fwd_splitkv_combine_kernelI23Flash_fwd_kernel_traitsILi32ELi64ELi128ELi4ELb0ELb0EN7cutlass6half_tE19Flash_kernel_traitsILi32ELi64ELi128ELi4ES3_EELi16ELi3ELb1EEEvNS_16Flash_fwd_paramsE
        .type           _ZN5flash32flash_fwd_splitkv_combine_kernelI23Flash_fwd_kernel_traitsILi32ELi64ELi128ELi4ELb0ELb0EN7cutlass6half_tE19Flash_kernel_traitsILi32ELi64ELi128ELi4ES3_EELi16ELi3ELb1EEEvNS_16Flash_fwd_paramsE,@function
        .size           _ZN5flash32flash_fwd_splitkv_combine_kernelI23Flash_fwd_kernel_traitsILi32ELi64ELi128ELi4ELb0ELb0EN7cutlass6half_tE19Flash_kernel_traitsILi32ELi64ELi128ELi4ES3_EELi16ELi3ELb1EEEvNS_16Flash_fwd_paramsE,(.L_x_4857 - _ZN5flash32flash_fwd_splitkv_combine_kernelI23Flash_fwd_kernel_traitsILi32ELi64ELi128ELi4ELb0ELb0EN7cutlass6half_tE19Flash_kernel_traitsILi32ELi64ELi128ELi4ES3_EELi16ELi3ELb1EEEvNS_16Flash_fwd_paramsE)
        .other          _ZN5flash32flash_fwd_splitkv_combine_kernelI23Flash_fwd_kernel_traitsILi32ELi64ELi128ELi4ELb0ELb0EN7cutlass6half_tE19Flash_kernel_traitsILi32ELi64ELi128ELi4ES3_EELi16ELi3ELb1EEEvNS_16Flash_fwd_paramsE,@"STO_CUDA_ENTRY STV_DEFAULT"
_ZN5flash32flash_fwd_splitkv_combine_kernelI23Flash_fwd_kernel_traitsILi32ELi64ELi128ELi4ELb0ELb0EN7cutlass6half_tE19Flash_kernel_traitsILi32ELi64ELi128ELi4ES3_EELi16ELi3ELb1EEEvNS_16Flash_fwd_paramsE:
.text._ZN5flash32flash_fwd_splitkv_combine_kernelI23Flash_fwd_kernel_traitsILi32ELi64ELi128ELi4ELb0ELb0EN7cutlass6half_tE19Flash_kernel_traitsILi32ELi64ELi128ELi4ES3_EELi16ELi3ELb1EEEvNS_16Flash_fwd_paramsE:
        /* <DEDUP_REMOVED lines=38> */
.L_x_3067:
[----:B------:R-:W-:Y:S01]  /*0260*/  IMAD.U32 R16, RZ, RZ, UR14 ;  /* 0x0000000eff107e24 */ /* 0x000fe2000f8e00ff */
[----:B------:R-:W-:Y:S01]  /*0270*/  MOV R20, UR12 ;  /* 0x0000000c00147c02 */ /* 0x000fe20008000f00 */
[----:B------:R-:W-:Y:S01]  /*0280*/  IMAD.U32 R21, RZ, RZ, UR15 ;  /* 0x0000000fff157e24 */ /* 0x000fe2000f8e00ff */
[----:B------:R-:W-:Y:S02]  /*0290*/  MOV R19, UR7 ;  /* 0x0000000700137c02 */ /* 0x000fe40008000f00 */
[----:B------:R-:W-:Y:S02]  /*02a0*/  MOV R18, 0x2c0 ;  /* 0x000002c000127802 */ /* 0x000fe40000000f00 */
[----:B------:R-:W-:Y:S05]  /*02b0*/  CALL.REL.NOINC `($__internal_25_$__cuda_sm20_div_s64) ;  /* 0x0000004800207944 */ /* 0x000fea0003c00000 */
[----:B------:R-:W-:-:S07]  /*02c0*/  MOV R11, R13 ;  /* 0x0000000d000b7202 */ /* 0x000fce0000000f00 */
.L_x_3068:
        /* <DEDUP_REMOVED lines=30> */
.L_x_3070:
[----:B------:R-:W-:Y:S01]  /*04b0*/  IMAD.MOV.U32 R16, RZ, RZ, R10 ;  /* 0x000000ffff107224 */ /* 0x000fe200078e000a */
[----:B------:R-:W-:Y:S02]  /*04c0*/  MOV R21, R11 ;  /* 0x0000000b00157202 */ /* 0x000fe40000000f00 */
[----:B------:R-:W-:Y:S02]  /*04d0*/  MOV R18, 0x4f0 ;  /* 0x000004f000127802 */ /* 0x000fe40000000f00 */
[----:B------:R-:W-:Y:S05]  /*04e0*/  CALL.REL.NOINC `($__internal_25_$__cuda_sm20_div_s64) ;  /* 0x0000004400947944 */ /* 0x000fea0003c00000 */
[----:B------:R-:W-:Y:S02]  /*04f0*/  MOV R4, R10 ;  /* 0x0000000a00047202 */ /* 0x000fe40000000f00 */
[----:B------:R-:W-:Y:S02]  /*0500*/  MOV R5, R13 ;  /* 0x0000000d00057202 */ /* 0x000fe40000000f00 */
.L_x_3071:
[----:B------:R-:W-:Y:S05]  /*0510*/  BSYNC.RECONVERGENT B0 ;  /* 0x0000000000007941 */ /* 0x000fea0003800200 */
.L_x_3069:
        /* <DEDUP_REMOVED lines=57> */
.L_x_3073:
[----:B------:R-:W-:Y:S01]  /*08b0*/  IMAD.MOV.U32 R16, RZ, RZ, R20 ;  /* 0x000000ffff107224 */ /* 0x000fe200078e0014 */
[----:B------:R-:W-:Y:S01]  /*08c0*/  MOV R20, R11 ;  /* 0x0000000b00147202 */ /* 0x000fe20000000f00 */
[----:B------:R-:W-:Y:S01]  /*08d0*/  IMAD.MOV.U32 R21, RZ, RZ, R19 ;  /* 0x000000ffff157224 */ /* 0x000fe200078e0013 */
[----:B------:R-:W-:Y:S02]  /*08e0*/  MOV R19, R29 ;  /* 0x0000001d00137202 */ /* 0x000fe40000000f00 */
[----:B------:R-:W-:Y:S02]  /*08f0*/  MOV R18, 0x910 ;  /* 0x0000091000127802 */ /* 0x000fe40000000f00 */
[----:B------:R-:W-:Y:S05]  /*0900*/  CALL.REL.NOINC `($__internal_25_$__cuda_sm20_div_s64) ;  /* 0x00000040008c7944 */ /* 0x000fea0003c00000 */
[----:B------:R-:W-:Y:S02]  /*0910*/  MOV R12, R10 ;  /* 0x0000000a000c7202 */ /* 0x000fe40000000f00 */
.L_x_3074:
[----:B------:R-:W-:Y:S05]  /*0920*/  BSYNC.RECONVERGENT B0 ;  /* 0x0000000000007941 */ /* 0x000fea0003800200 */
.L_x_3072:
        /* <DEDUP_REMOVED lines=124> */
.L_x_3076:
[----:B------:R-:W-:Y:S01]  /*10f0*/  IMAD.MOV.U32 R16, RZ, RZ, R12 ;  /* 0x000000ffff107224 */ /* 0x000fe200078e000c */
[----:B------:R-:W-:Y:S01]  /*1100*/  MOV R20, R8 ;  /* 0x0000000800147202 */ /* 0x000fe20000000f00 */
[----:B------:R-:W-:Y:S01]  /*1110*/  IMAD.MOV.U32 R21, RZ, RZ, R13 ;  /* 0x000000ffff157224 */ /* 0x000fe200078e000d */
[----:B------:R-:W-:Y:S02]  /*1120*/  MOV R19, R0 ;  /* 0x0000000000137202 */ /* 0x000fe40000000f00 */
[----:B------:R-:W-:Y:S02]  /*1130*/  MOV R18, 0x1150 ;  /* 0x0000115000127802 */ /* 0x000fe40000000f00 */
[----:B------:R-:W-:Y:S05]  /*1140*/  CALL.REL.NOINC `($__internal_25_$__cuda_sm20_div_s64) ;  /* 0x00000038007c7944 */ /* 0x000fea0003c00000 */
[----:B------:R-:W-:Y:S02]  /*1150*/  MOV R34, R10 ;  /* 0x0000000a00227202 */ /* 0x000fe40000000f00 */
[----:B------:R-:W-:Y:S02]  /*1160*/  MOV R35, R13 ;  /* 0x0000000d00237202 */ /* 0x000fe40000000f00 */
.L_x_3077:
[----:B------:R-:W-:Y:S05]  /*1170*/  BSYNC.RECONVERGENT B0 ;  /* 0x0000000000007941 */ /* 0x000fea0003800200 */
.L_x_3075:
        /* <DEDUP_REMOVED lines=57> */
.L_x_3079:
[----:B------:R-:W-:Y:S01]  /*1510*/  IMAD.MOV.U32 R16, RZ, RZ, R4 ;  /* 0x000000ffff107224 */ /* 0x000fe200078e0004 */
[----:B------:R-:W-:Y:S01]  /*1520*/  MOV R21, R5 ;  /* 0x0000000500157202 */ /* 0x000fe20000000f00 */
[----:B------:R-:W-:Y:S01]  /*1530*/  IMAD.MOV.U32 R20, RZ, RZ, R7 ;  /* 0x000000ffff147224 */ /* 0x000fe200078e0007 */
[----:B------:R-:W-:Y:S02]  /*1540*/  MOV R18, 0x1560 ;  /* 0x0000156000127802 */ /* 0x000fe40000000f00 */
[----:B------:R-:W-:Y:S05]  /*1550*/  CALL.REL.NOINC `($__internal_25_$__cuda_sm20_div_s64) ;  /* 0x0000003400787944 */ /* 0x000fea0003c00000 */
[----:B------:R-:W-:Y:S02]  /*1560*/  MOV R14, R10 ;  /* 0x0000000a000e7202 */ /* 0x000fe40000000f00 */
[----:B------:R-:W-:Y:S02]  /*1570*/  MOV R15, R13 ;  /* 0x0000000d000f7202 */ /* 0x000fe40000000f00 */
.L_x_3080:
[----:B------:R-:W-:Y:S05]  /*1580*/  BSYNC.RECONVERGENT B0 ;  /* 0x0000000000007941 */ /* 0x000fea0003800200 */
.L_x_3078:
        /* <DEDUP_REMOVED lines=70> */
.L_x_3082:
[----:B0-----:R-:W-:Y:S05]  /*19f0*/  BSYNC.RECONVERGENT B0 ;  /* 0x0000000000007941 */ /* 0x001fea0003800200 */
.L_x_3081:
        /* <DEDUP_REMOVED lines=135> */
.L_x_3086:
[----:B------:R-:W-:Y:S01]  /*2270*/  IMAD.MOV.U32 R16, RZ, RZ, R2 ;  /* 0x000000ffff107224 */ /* 0x000fe200078e0002 */
[----:B------:R-:W-:Y:S01]  /*2280*/  MOV R21, RZ ;  /* 0x000000ff00157202 */ /* 0x000fe20000000f00 */
[----:B------:R-:W-:Y:S01]  /*2290*/  IMAD.MOV.U32 R20, RZ, RZ, R32 ;  /* 0x000000ffff147224 */ /* 0x000fe200078e0020 */
[----:B------:R-:W-:Y:S02]  /*22a0*/  MOV R18, 0x22c0 ;  /* 0x000022c000127802 */ /* 0x000fe40000000f00 */
[----:B------:R-:W-:Y:S05]  /*22b0*/  CALL.REL.NOINC `($__internal_25_$__cuda_sm20_div_s64) ;  /* 0x0000002800207944 */ /* 0x000fea0003c00000 */
[----:B------:R-:W-:Y:S02]  /*22c0*/  IADD3 R15, PT, PT, -R10, RZ, RZ ;  /* 0x000000ff0a0f7210 */ /* 0x000fe40007ffe1ff */
[----:B------:R-:W-:-:S03]  /*22d0*/  MOV R33, R13 ;  /* 0x0000000d00217202 */ /* 0x000fc60000000f00 */
[----:B------:R-:W-:Y:S01]  /*22e0*/  IMAD R14, R32, R15, R2 ;  /* 0x0000000f200e7224 */ /* 0x000fe200078e0202 */
[----:B------:R-:W-:-:S07]  /*22f0*/  MOV R32, R10 ;  /* 0x0000000a00207202 */ /* 0x000fce0000000f00 */
.L_x_3087:
        /* <DEDUP_REMOVED lines=59> */
.L_x_3089:
[----:B------:R-:W-:Y:S01]  /*26b0*/  IMAD.MOV.U32 R16, RZ, RZ, R32 ;  /* 0x000000ffff107224 */ /* 0x000fe200078e0020 */
[----:B------:R-:W-:Y:S01]  /*26c0*/  MOV R21, R33 ;  /* 0x0000002100157202 */ /* 0x000fe20000000f00 */
[----:B------:R-:W-:Y:S01]  /*26d0*/  IMAD.MOV.U32 R20, RZ, RZ, R28 ;  /* 0x000000ffff147224 */ /* 0x000fe200078e001c */
[----:B------:R-:W-:Y:S02]  /*26e0*/  MOV R18, 0x2700 ;  /* 0x0000270000127802 */ /* 0x000fe40000000f00 */
[----:B------:R-:W-:Y:S05]  /*26f0*/  CALL.REL.NOINC `($__internal_25_$__cuda_sm20_div_s64) ;  /* 0x0000002400107944 */ /* 0x000fea0003c00000 */
[----:B------:R-:W-:-:S05]  /*2700*/  IADD3 R13, PT, PT, -R10, RZ, RZ ;  /* 0x000000ff0a0d7210 */ /* 0x000fca0007ffe1ff */
[----:B------:R-:W-:Y:S02]  /*2710*/  IMAD R28, R13, R28, R32 ;  /* 0x0000001c0d1c7224 */ /* 0x000fe400078e0220 */
.L_x_3090:
[----:B------:R-:W-:Y:S05]  /*2720*/  BSYNC.RECONVERGENT B0 ;  /* 0x0000000000007941 */ /* 0x000fea0003800200 */
.L_x_3088:
        /* <DEDUP_REMOVED lines=160> */
.L_x_3085:
[----:B------:R-:W0:Y:S01]  /*3130*/  LDC.64 R2, c[0x0][0x420] ;  /* 0x00010800ff027b82 */ /* 0x000e220000000a00 */
[----:B------:R-:W-:-:S05]  /*3140*/  IADD3 R0, PT, PT, R12, UR13, RZ ;  /* 0x0000000d0c007c10 */ /* 0x000fca000fffe0ff */
[----:B0-----:R-:W-:-:S05]  /*3150*/  IMAD.WIDE.U32 R2, R0, 0x4, R2 ;  /* 0x0000000400027825 */ /* 0x001fca00078e0002 */
[----:B------:R1:W-:Y:S02]  /*3160*/  STG.E desc[UR10][R2.64], R24 ;  /* 0x0000001802007986 */ /* 0x0003e4000c10190a */
.L_x_3084:
[----:B------:R-:W-:Y:S05]  /*3170*/  BSYNC.RECONVERGENT B1 ;  /* 0x0000000000017941 */ /* 0x000fea0003800200 */
.L_x_3083:
        /* <DEDUP_REMOVED lines=14> */
.L_x_3092:
[----:B------:R-:W-:Y:S05]  /*3260*/  BSYNC.RECONVERGENT B0 ;  /* 0x0000000000007941 */ /* 0x000fea0003800200 */
.L_x_3091:
        /* <DEDUP_REMOVED lines=49> */
.L_x_3097:
        /* <DEDUP_REMOVED lines=133> */
.L_x_3096:
        /* <DEDUP_REMOVED lines=73> */
.L_x_3098:
[----:B------:R-:W-:-:S09]  /*4260*/  UISETP.NE.OR UP1, UPT, UR5, URZ, UP1 ;  /* 0x000000ff0500728c */ /* 0x000fd20008f25670 */
[----:B------:R-:W-:Y:S05]  /*4270*/  BRA.U !UP1, `(.L_x_3094) ;  /* 0x0000000109947547 */ /* 0x000fea000b800000 */
.L_x_3095:
[----:B------:R-:W-:-:S13]  /*4280*/  ISETP.GE.AND P0, PT, R12, UR15, PT ;  /* 0x0000000f0c007c0c */ /* 0x000fda000bf06270 */
.L_x_3099:
        /* <DEDUP_REMOVED lines=36> */
.L_x_3094:
        /* <DEDUP_REMOVED lines=10> */
.L_x_3100:
        /* <DEDUP_REMOVED lines=12> */
.L_x_3093:
        /* <DEDUP_REMOVED lines=81> */
        .weak           $__internal_25_$__cuda_sm20_div_s64
        .type           $__internal_25_$__cuda_sm20_div_s64,@function
        .size           $__internal_25_$__cuda_sm20_div_s64,(.L_x_4857 - $__internal_25_$__cuda_sm20_div_s64)
$__internal_25_$__cuda_sm20_div_s64:
        /* <DEDUP_REMOVED lines=83> */
[----:B------:R-:W-:Y:S05]  /*5070*/  RET.REL.NODEC R14 `(_ZN5flash32flash_fwd_splitkv_combine_kernelI23Flash_fwd_kernel_traitsILi32ELi64ELi128ELi4ELb0ELb0EN7cutlass6half_tE19Flash_kernel_traitsILi32ELi64ELi128ELi4ES3_EELi16ELi3ELb1EEEvNS_16Flash_fwd_paramsE) ;  /* 0xffffffac0ee07950 */ /* 0x000fea0003c3ffff */
.L_x_3101:
        /* <DEDUP_REMOVED lines=16> */
.L_x_4857:


//--------------------- .text._ZN5flash32flash_fwd_splitkv_combine_kernelI23Flash_fwd_kernel_traitsILi32ELi64ELi128ELi4ELb0ELb0EN7cutlass6half_tE19Flash_kernel_traitsILi32ELi64ELi128ELi4ES3_EELi16ELi2ELb1EEEvNS_16Flash_fwd_paramsE --------------------------
	.section	.text._ZN5flash32flash_fwd_splitkv_combine_kernelI23Flash_fwd_kernel_traitsILi32ELi64ELi128ELi4ELb0ELb0EN7cutlass6half_tE19Flash_kernel_traitsILi32ELi64ELi128ELi4ES3_EELi16ELi2ELb1EEEvNS_16Flash_fwd_paramsE,"ax",@progbits
	.align	128
        .global         _ZN5flash32flash_fwd_splitkv_combine_kernelI23Flash_fwd_kernel_traitsILi32ELi64ELi128ELi4ELb0ELb0EN7cutlass6half_tE19Flash_kernel_traitsILi32ELi64ELi128ELi4ES3_EELi16ELi2ELb1EEEvNS_16Flash_fwd_paramsE
        .type           _ZN5flash32flash_fwd_splitkv_combine_kernelI23Flash_fwd_kernel_traitsILi32ELi64ELi128ELi4ELb0ELb0EN7cutlass6half_tE19Flash_kernel_traitsILi32ELi64ELi128ELi4ES3_EELi16ELi2ELb1EEEvNS_16Flash_fwd_paramsE,@function
        .size           _ZN5flash32flash_fwd_splitkv_combine_kernelI23Flash_fwd_kernel_traitsILi32ELi64ELi128ELi4ELb0ELb0EN7cutlass6half_tE19Flash_kernel_traitsILi32ELi64ELi128ELi4ES3_EELi16ELi2ELb1EEEvNS_16Flash_fwd_paramsE,(.L_x_4858 - _ZN5flash32flash_fwd_splitkv_combine_kernelI23Flash_fwd_kernel_traitsILi32ELi64ELi128ELi4ELb0ELb0EN7cutlass6half_tE19Flash_kernel_traitsILi32ELi64ELi128ELi4ES3_EELi16ELi2ELb1EEEvNS_16Flash_fwd_paramsE)
        .other          _ZN5flash32flash_fwd_splitkv_combine_kernelI23Flash_fwd_kernel_traitsILi32ELi64ELi128ELi4ELb0ELb0EN7cutlass6half_tE19Flash_kernel_traitsILi32ELi64ELi128ELi4ES3_EELi16ELi2ELb1EEEvNS_16Flash_fwd_paramsE,@"STO_CUDA_ENTRY STV_DEFAULT"
_ZN5flash32flash_fwd_splitkv_combine_kernelI23Flash_fwd_kernel_traitsILi32ELi64ELi128ELi4ELb0ELb0EN7cutlass6half_tE19Flash_kernel_traitsILi32ELi64ELi128ELi4ES3_EELi16ELi2ELb1EEEvNS_16Flash_fwd_paramsE:
.text._ZN5flash32flash_fwd_splitkv_combine_kernelI23Flash_fwd_kernel_traitsILi32ELi64ELi128ELi4ELb0ELb0EN7cutlass6half_tE19Flash_kernel_traitsILi32ELi64ELi128ELi4ES3_EELi16ELi2ELb1EEEvNS_16Flash_fwd_paramsE:
        /* <DEDUP_REMOVED lines=38> */
.L_x_3102:
[----:B------:R-:W-:Y:S01]  /*0260*/  IMAD.U32 R14, RZ, RZ, UR16 ;  /* 0x00000010ff0e7e24 */ /* 0x000fe2000f8e00ff */
[----:B------:R-:W-:Y:S01]  /*0270*/  MOV R18, UR14 ;  /* 0x0000000e00127c02 */ /* 0x000fe20008000f00 */
[----:B------:R-:W-:Y:S01]  /*0280*/  IMAD.U32 R19, RZ, RZ, UR17 ;  /* 0x00000011ff137e24 */ /* 0x000fe2000f8e00ff */
[----:B------:R-:W-:Y:S02]  /*0290*/  MOV R17, UR9 ;  /* 0x0000000900117c02 */ /* 0x000fe40008000f00 */
[----:B------:R-:W-:Y:S02]  /*02a0*/  MOV R16, 0x2c0 ;  /* 0x000002c000107802 */ /* 0x000fe40000000f00 */
[----:B------:R-:W-:Y:S05]  /*02b0*/  CALL.REL.NOINC `($__internal_26_$__cuda_sm20_div_s64) ;  /* 0x0000004800187944 */ /* 0x000fea0003c00000 */
.L_x_3103:
        /* <DEDUP_REMOVED lines=30> */
.L_x_3105:
[----:B------:R-:W-:Y:S01]  /*04a0*/  IMAD.MOV.U32 R14, RZ, RZ, R10 ;  /* 0x000000ffff0e7224 */ /* 0x000fe200078e000a */
[----:B------:R-:W-:Y:S02]  /*04b0*/  MOV R19, R11 ;  /* 0x0000000b00137202 */ /* 0x000fe40000000f00 */
[----:B------:R-:W-:Y:S02]  /*04c0*/  MOV R16, 0x4e0 ;  /* 0x000004e000107802 */ /* 0x000fe40000000f00 */
[----:B------:R-:W-:Y:S05]  /*04d0*/  CALL.REL.NOINC `($__internal_26_$__cuda_sm20_div_s64) ;  /* 0x0000004400907944 */ /* 0x000fea0003c00000 */
[----:B------:R-:W-:Y:S02]  /*04e0*/  MOV R4, R10 ;  /* 0x0000000a00047202 */ /* 0x000fe40000000f00 */
[----:B------:R-:W-:Y:S02]  /*04f0*/  MOV R5, R11 ;  /* 0x0000000b00057202 */ /* 0x000fe40000000f00 */
.L_x_3106:
[----:B------:R-:W-:Y:S05]  /*0500*/  BSYNC.RECONVERGENT B0 ;  /* 0x0000000000007941 */ /* 0x000fea0003800200 */
.L_x_3104:
        /* <DEDUP_REMOVED lines=57> */
.L_x_3108:
[----:B------:R-:W-:Y:S01]  /*08a0*/  IMAD.MOV.U32 R14, RZ, RZ, R18 ;  /* 0x000000ffff0e7224 */ /* 0x000fe200078e0012 */
[----:B------:R-:W-:Y:S01]  /*08b0*/  MOV R18, R9 ;  /* 0x0000000900127202 */ /* 0x000fe20000000f00 */
[----:B------:R-:W-:Y:S01]  /*08c0*/  IMAD.MOV.U32 R19, RZ, RZ, R17 ;  /* 0x000000ffff137224 */ /* 0x000fe200078e0011 */
[----:B------:R-:W-:Y:S02]  /*08d0*/  MOV R17, R25 ;  /* 0x0000001900117202 */ /* 0x000fe40000000f00 */
[----:B------:R-:W-:Y:S02]  /*08e0*/  MOV R16, 0x900 ;  /* 0x0000090000107802 */ /* 0x000fe40000000f00 */
[----:B------:R-:W-:Y:S05]  /*08f0*/  CALL.REL.NOINC `($__internal_26_$__cuda_sm20_div_s64) ;  /* 0x0000004000887944 */ /* 0x000fea0003c00000 */
.L_x_3109:
[----:B------:R-:W-:Y:S05]  /*0900*/  BSYNC.RECONVERGENT B0 ;  /* 0x0000000000007941 */ /* 0x000fea0003800200 */
.L_x_3107:
        /* <DEDUP_REMOVED lines=123> */
.L_x_3111:
[----:B------:R-:W-:Y:S01]  /*10c0*/  IMAD.MOV.U32 R14, RZ, RZ, R10 ;  /* 0x000000ffff0e7224 */ /* 0x000fe200078e000a */
[----:B------:R-:W-:Y:S01]  /*10d0*/  MOV R18, R8 ;  /* 0x0000000800127202 */ /* 0x000fe20000000f00 */
[----:B------:R-:W-:Y:S01]  /*10e0*/  IMAD.MOV.U32 R19, RZ, RZ, R11 ;  /* 0x000000ffff137224 */ /* 0x000fe200078e000b */
[----:B------:R-:W-:Y:S02]  /*10f0*/  MOV R17, R0 ;  /* 0x0000000000117202 */ /* 0x000fe40000000f00 */
[----:B------:R-:W-:Y:S02]  /*1100*/  MOV R16, 0x1120 ;  /* 0x0000112000107802 */ /* 0x000fe40000000f00 */
[----:B------:R-:W-:Y:S05]  /*1110*/  CALL.REL.NOINC `($__internal_26_$__cuda_sm20_div_s64) ;  /* 0x0000003800807944 */ /* 0x000fea0003c00000 */
[----:B------:R-:W-:Y:S02]  /*1120*/  MOV R32, R10 ;  /* 0x0000000a00207202 */ /* 0x000fe40000000f00 */
[----:B------:R-:W-:Y:S02]  /*1130*/  MOV R33, R11 ;  /* 0x0000000b00217202 */ /* 0x000fe40000000f00 */
.L_x_3112:
[----:B------:R-:W-:Y:S05]  /*1140*/  BSYNC.RECONVERGENT B0 ;  /* 0x0000000000007941 */ /* 0x000fea0003800200 */
.L_x_3110:
        /* <DEDUP_REMOVED lines=57> */
.L_x_3114:
[----:B------:R-:W-:Y:S01]  /*14e0*/  IMAD.MOV.U32 R14, RZ, RZ, R4 ;  /* 0x000000ffff0e7224 */ /* 0x000fe200078e0004 */
[----:B------:R-:W-:Y:S01]  /*14f0*/  MOV R19, R5 ;  /* 0x0000000500137202 */ /* 0x000fe20000000f00 */
[----:B------:R-:W-:Y:S01]  /*1500*/  IMAD.MOV.U32 R18, RZ, RZ, R6 ;  /* 0x000000ffff127224 */ /* 0x000fe200078e0006 */
[----:B------:R-:W-:Y:S02]  /*1510*/  MOV R16, 0x1530 ;  /* 0x0000153000107802 */ /* 0x000fe40000000f00 */
[----:B------:R-:W-:Y:S05]  /*1520*/  CALL.REL.NOINC `($__internal_26_$__cuda_sm20_div_s64) ;  /* 0x00000034007c7944 */ /* 0x000fea0003c00000 */
[----:B------:R-:W-:Y:S02]  /*1530*/  MOV R20, R10 ;  /* 0x0000000a00147202 */ /* 0x000fe40000000f00 */
[----:B------:R-:W-:Y:S02]  /*1540*/  MOV R21, R11 ;  /* 0x0000000b00157202 */ /* 0x000fe40000000f00 */
.L_x_3115:
[----:B------:R-:W-:Y:S05]  /*1550*/  BSYNC.RECONVERGENT B0 ;  /* 0x0000000000007941 */ /* 0x000fea0003800200 */
.L_x_3113:
        /* <DEDUP_REMOVED lines=72> */
.L_x_3117:
[----:B0-----:R-:W-:Y:S05]  /*19e0*/  BSYNC.RECONVERGENT B0 ;  /* 0x0000000000007941 */ /* 0x001fea0003800200 */
.L_x_3116:
        /* <DEDUP_REMOVED lines=132> */
.L_x_3121:
[----:B------:R-:W-:Y:S01]  /*2230*/  LEA.HI R2, R7, UR15, RZ, 0x1e ;  /* 0x0000000f07027c11 */ /* 0x000fe2000f8ff0ff */
[----:B------:R-:W-:Y:S01]  /*2240*/  IMAD.MOV.U32 R19, RZ, RZ, RZ ;  /* 0x000000ffff137224 */ /* 0x000fe200078e00ff */
[----:B------:R-:W-:Y:S02]  /*2250*/  MOV R18, R30 ;  /* 0x0000001e00127202 */ /* 0x000fe40000000f00 */
[----:B------:R-:W-:Y:S01]  /*2260*/  MOV R16, 0x2290 ;  /* 0x0000229000107802 */ /* 0x000fe20000000f00 */
[----:B------:R-:W-:Y:S02]  /*2270*/  IMAD.MOV.U32 R14, RZ, RZ, R2 ;  /* 0x000000ffff0e7224 */ /* 0x000fe400078e0002 */
[----:B------:R-:W-:Y:S05]  /*2280*/  CALL.REL.NOINC `($__internal_26_$__cuda_sm20_div_s64) ;  /* 0x0000002800247944 */ /* 0x000fea0003c00000 */
[----:B------:R-:W-:Y:S02]  /*2290*/  IADD3 R13, PT, PT, -R10, RZ, RZ ;  /* 0x000000ff0a0d7210 */ /* 0x000fe40007ffe1ff */
[----:B------:R-:W-:-:S03]  /*22a0*/  MOV R31, R11 ;  /* 0x0000000b001f7202 */ /* 0x000fc60000000f00 */
[----:B------:R-:W-:Y:S01]  /*22b0*/  IMAD R12, R30, R13, R2 ;  /* 0x0000000d1e0c7224 */ /* 0x000fe200078e0202 */
[----:B------:R-:W-:-:S07]  /*22c0*/  MOV R30, R10 ;  /* 0x0000000a001e7202 */ /* 0x000fce0000000f00 */
.L_x_3122:
        /* <DEDUP_REMOVED lines=59> */
.L_x_3124:
[----:B------:R-:W-:Y:S01]  /*2680*/  IMAD.MOV.U32 R14, RZ, RZ, R30 ;  /* 0x000000ffff0e7224 */ /* 0x000fe200078e001e */
[----:B------:R-:W-:Y:S01]  /*2690*/  MOV R19, R31 ;  /* 0x0000001f00137202 */ /* 0x000fe20000000f00 */
[----:B------:R-:W-:Y:S01]  /*26a0*/  IMAD.MOV.U32 R18, RZ, RZ, R34 ;  /* 0x000000ffff127224 */ /* 0x000fe200078e0022 */
[----:B------:R-:W-:Y:S02]  /*26b0*/  MOV R16, 0x26d0 ;  /* 0x000026d000107802 */ /* 0x000fe40000000f00 */
[----:B------:R-:W-:Y:S05]  /*26c0*/  CALL.REL.NOINC `($__internal_26_$__cuda_sm20_div_s64) ;  /* 0x0000002400147944 */ /* 0x000fea0003c00000 */
[----:B------:R-:W-:-:S05]  /*26d0*/  IADD3 R11, PT, PT, -R10, RZ, RZ ;  /* 0x000000ff0a0b7210 */ /* 0x000fca0007ffe1ff */
[----:B------:R-:W-:Y:S02]  /*26e0*/  IMAD R30, R11, R34, R30 ;  /* 0x000000220b1e7224 */ /* 0x000fe400078e021e */
.L_x_3125:
[----:B------:R-:W-:Y:S05]  /*26f0*/  BSYNC.RECONVERGENT B0 ;  /* 0x0000000000007941 */ /* 0x000fea0003800200 */
.L_x_3123:
        /* <DEDUP_REMOVED lines=159> */
.L_x_3120:
[----:B------:R-:W0:Y:S01]  /*30f0*/  LDC.64 R4, c[0x0][0x420] ;  /* 0x00010800ff047b82 */ /* 0x000e220000000a00 */
[----:B------:R-:W-:-:S05]  /*3100*/  IADD3 R2, PT, PT, R2, UR15, RZ ;  /* 0x0000000f02027c10 */ /* 0x000fca000fffe0ff */
[----:B0-----:R-:W-:-:S05]  /*3110*/  IMAD.WIDE.U32 R2, R2, 0x4, R4 ;  /* 0x0000000402027825 */ /* 0x001fca00078e0004 */
[----:B------:R1:W-:Y:S02]  /*3120*/  STG.E desc[UR10][R2.64], R22 ;  /* 0x0000001602007986 */ /* 0x0003e4000c10190a */
.L_x_3119:
[----:B------:R-:W-:Y:S05]  /*3130*/  BSYNC.RECONVERGENT B1 ;  /* 0x0000000000017941 */ /* 0x000fea0003800200 */
.L_x_3118:
        /* <DEDUP_REMOVED lines=16> */
.L_x_3127:
[----:B------:R-:W-:Y:S05]  /*3240*/  BSYNC.RECONVERGENT B0 ;  /* 0x0000000000007941 */ /* 0x000fea0003800200 */
.L_x_3126:
        /* <DEDUP_REMOVED lines=49> */
.L_x_3132:
        /* <DEDUP_REMOVED lines=133> */
.L_x_3131:
        /* <DEDUP_REMOVED lines=73> */
.L_x_3133:
[----:B------:R-:W-:-:S09]  /*4240*/  UISETP.NE.OR UP1, UPT, UR5, URZ, UP1 ;  /* 0x000000ff0500728c */ /* 0x000fd20008f25670 */
[----:B------:R-:W-:Y:S05]  /*4250*/  BRA.U !UP1, `(.L_x_3129) ;  /* 0x0000000109947547 */ /* 0x000fea000b800000 */
.L_x_3130:
[----:B------:R-:W-:-:S13]  /*4260*/  ISETP.GE.AND P0, PT, R12, UR13, PT ;  /* 0x0000000d0c007c0c */ /* 0x000fda000bf06270 */
.L_x_3134:
        /* <DEDUP_REMOVED lines=36> */
.L_x_3129:
        /* <DEDUP_REMOVED lines=10> */
.L_x_3135:
        /* <DEDUP_REMOVED lines=12> */
.L_x_3128:
        /* <DEDUP_REMOVED lines=81> */
        .weak           $__internal_26_$__cuda_sm20_div_s64
        .type           $__internal_26_$__cuda_sm20_div_s64,@function
        .size           $__internal_26_$__cuda_sm20_div_s64,(.L_x_4858 - $__internal_26_$__cuda_sm20_div_s64)
$__internal_26_$__cuda_sm20_div_s64:
        /* <DEDUP_REMOVED lines=83> */
[----:B------:R-:W-:Y:S05]  /*5050*/  RET.REL.NODEC R12 `(_ZN5flash32flash_fwd_splitkv_combine_kernelI23Flash_fwd_kernel_traitsILi32ELi64ELi128ELi4ELb0ELb0EN7cutlass6half_tE19Flash_kernel_traitsILi32ELi64ELi128ELi4ES3_EELi16ELi2ELb1EEEvNS_16Flash_fwd_paramsE) ;  /* 0xffffffac0ce87950 */ /* 0x000fea0003c3ffff */
.L_x_3136:
        /* <DEDUP_REMOVED lines=10> */
.L_x_4858:


//--------------------- .text._ZN5flash32flash_fwd_splitkv_combine_kernelI23Flash_fwd_kernel_traitsILi32ELi64ELi128ELi4ELb0ELb0EN7cutlass6half_tE19Flash_kernel_traitsILi32ELi64ELi128ELi4ES3_EELi16ELi1ELb1EEEvNS_16Flash_fwd_paramsE --------------------------
	.section	.text._ZN5flash32flash_fwd_splitkv_combine_kernelI23Flash_fwd_kernel_traitsILi32ELi64ELi128ELi4ELb0ELb0EN7cutlass6half_tE19Flash_kernel_traitsILi32ELi64ELi128ELi4ES3_EELi16ELi1ELb1EEEvNS_16Flash_fwd_paramsE,"ax",@progbits
	.align	128
        .global         _ZN5flash32flash_fwd_splitkv_combine_kernelI23Flash_fwd_kernel_traitsILi32ELi64ELi128ELi4ELb0ELb0EN7cutlass6half_tE19Flash_kernel_traitsILi32ELi64ELi128ELi4ES3_EELi16ELi1ELb1EEEvNS_16Flash_fwd_paramsE
        .type           _ZN5flash32flash_fwd_splitkv_combine_kernelI23Flash_fwd_kernel_traitsILi32ELi64ELi128ELi4ELb0ELb0EN7cutlass6half_tE19Flash_kernel_traitsILi32ELi64ELi128ELi4ES3_EELi16ELi1ELb1EEEvNS_16Flash_fwd_paramsE,@function
        .size           _ZN5flash32flash_fwd_splitkv_combine_kernelI23Flash_fwd_kernel_traitsILi32ELi64ELi128ELi4ELb0ELb0EN7cutlass6half_tE19Flash_kernel_traitsILi32ELi64ELi128ELi4ES3_EELi16ELi1ELb1EEEvNS_16Flash_fwd_paramsE,(.L_x_4859 - _ZN5flash32flash_fwd_splitkv_combine_kernelI23Flash_fwd_kernel_traitsILi32ELi64ELi128ELi4ELb0ELb0EN7cutlass6half_tE19Flash_kernel_traitsILi32ELi64ELi128ELi4ES3_EELi16ELi1ELb1EEEvNS_16Flash_fwd_paramsE)
        .other          _ZN5flash32flash_fwd_splitkv_combine_kernelI23Flash_fwd_kernel_traitsILi32ELi64ELi128ELi4ELb0ELb0EN7cutlass6half_tE19Flash_kernel_traitsILi32ELi64ELi128ELi4ES3_EELi16ELi1ELb1EEEvNS_16Flash_fwd_paramsE,@"STO_CUDA_ENTRY STV_DEFAULT"
_ZN5flash32flash_fwd_splitkv_combine_kernelI23Flash_fwd_kernel_traitsILi32ELi64ELi128ELi4ELb0ELb0EN7cutlass6half_tE19Flash_kernel_traitsILi32ELi64ELi128ELi4ES3_EELi16ELi1ELb1EEEvNS_16Flash_fwd_paramsE:
.text._ZN5flash32flash_fwd_splitkv_combine_kernelI23Flash_fwd_kernel_traitsILi32ELi64ELi128ELi4ELb0ELb0EN7cutlass6half_tE19Flash_kernel_traitsILi32ELi64ELi128ELi4ES3_EELi16ELi1ELb1EEEvNS_16Flash_fwd_paramsE:
        /* <DEDUP_REMOVED lines=38> */
.L_x_3137:
[----:B------:R-:W-:Y:S01]  /*0260*/  IMAD.U32 R14, RZ, RZ, UR16 ;  /* 0x00000010ff0e7e24 */ /* 0x000fe2000f8e00ff */
[----:B------:R-:W-:Y:S01]  /*0270*/  MOV R18, UR14 ;  /* 0x0000000e00127c02 */ /* 0x000fe20008000f00 */
[----:B------:R-:W-:Y:S01]  /*0280*/  IMAD.U32 R19, RZ, RZ, UR17 ;  /* 0x00000011ff137e24 */ /* 0x000fe2000f8e00ff */
[----:B------:R-:W-:Y:S02]  /*0290*/  MOV R17, UR9 ;  /* 0x0000000900117c02 */ /* 0x000fe40008000f00 */
[----:B------:R-:W-:Y:S02]  /*02a0*/  MOV R16, 0x2c0 ;  /* 0x000002c000107802 */ /* 0x000fe40000000f00 */
[----:B------:R-:W-:Y:S05]  /*02b0*/  CALL.REL.NOINC `($__internal_27_$__cuda_sm20_div_s64) ;  /* 0x00000048000c7944 */ /* 0x000fea0003c00000 */
.L_x_3138:
        /* <DEDUP_REMOVED lines=30> */
.L_x_3140:
[----:B------:R-:W-:Y:S01]  /*04a0*/  IMAD.MOV.U32 R14, RZ, RZ, R10 ;  /* 0x000000ffff0e7224 */ /* 0x000fe200078e000a */
[----:B------:R-:W-:Y:S02]  /*04b0*/  MOV R19, R11 ;  /* 0x0000000b00137202 */ /* 0x000fe40000000f00 */
[----:B------:R-:W-:Y:S02]  /*04c0*/  MOV R16, 0x4e0 ;  /* 0x000004e000107802 */ /* 0x000fe40000000f00 */
[----:B------:R-:W-:Y:S05]  /*04d0*/  CALL.REL.NOINC `($__internal_27_$__cuda_sm20_div_s64) ;  /* 0x0000004400847944 */ /* 0x000fea0003c00000 */
[----:B------:R-:W-:Y:S02]  /*04e0*/  MOV R4, R10 ;  /* 0x0000000a00047202 */ /* 0x000fe40000000f00 */
[----:B------:R-:W-:Y:S02]  /*04f0*/  MOV R5, R11 ;  /* 0x0000000b00057202 */ /* 0x000fe40000000f00 */
.L_x_3141:
[----:B------:R-:W-:Y:S05]  /*0500*/  BSYNC.RECONVERGENT B0 ;  /* 0x0000000000007941 */ /* 0x000fea0003800200 */
.L_x_3139:
        /* <DEDUP_REMOVED lines=57> */
.L_x_3143:
[----:B------:R-:W-:Y:S01]  /*08a0*/  IMAD.MOV.U32 R14, RZ, RZ, R18 ;  /* 0x000000ffff0e7224 */ /* 0x000fe200078e0012 */
[----:B------:R-:W-:Y:S01]  /*08b0*/  MOV R18, R9 ;  /* 0x0000000900127202 */ /* 0x000fe20000000f00 */
[----:B------:R-:W-:Y:S01]  /*08c0*/  IMAD.MOV.U32 R19, RZ, RZ, R17 ;  /* 0x000000ffff137224 */ /* 0x000fe200078e0011 */
[----:B------:R-:W-:Y:S02]  /*08d0*/  MOV R17, R25 ;  /* 0x0000001900117202 */ /* 0x000fe40000000f00 */
[----:B------:R-:W-:Y:S02]  /*08e0*/  MOV R16, 0x900 ;  /* 0x0000090000107802 */ /* 0x000fe40000000f00 */
[----:B------:R-:W-:Y:S05]  /*08f0*/  CALL.REL.NOINC `($__internal_27_$__cuda_sm20_div_s64) ;  /* 0x00000040007c7944 */ /* 0x000fea0003c00000 */
.L_x_3144:
[----:B------:R-:W-:Y:S05]  /*0900*/  BSYNC.RECONVERGENT B0 ;  /* 0x0000000000007941 */ /* 0x000fea0003800200 */
.L_x_3142:
        /* <DEDUP_REMOVED lines=123> */
.L_x_3146:
[----:B------:R-:W-:Y:S01]  /*10c0*/  IMAD.MOV.U32 R14, RZ, RZ, R10 ;  /* 0x000000ffff0e7224 */ /* 0x000fe200078e000a */
[----:B------:R-:W-:Y:S01]  /*10d0*/  MOV R18, R8 ;  /* 0x0000000800127202 */ /* 0x000fe20000000f00 */
[----:B------:R-:W-:Y:S01]  /*10e0*/  IMAD.MOV.U32 R19, RZ, RZ, R11 ;  /* 0x000000ffff137224 */ /* 0x000fe200078e000b */
[----:B------:R-:W-:Y:S02]  /*10f0*/  MOV R17, R0 ;  /* 0x0000000000117202 */ /* 0x000fe40000000f00 */
[----:B------:R-:W-:Y:S02]  /*1100*/  MOV R16, 0x1120 ;  /* 0x0000112000107802 */ /* 0x000fe40000000f00 */
[----:B------:R-:W-:Y:S05]  /*1110*/  CALL.REL.NOINC `($__internal_27_$__cuda_sm20_div_s64) ;  /* 0x0000003800747944 */ /* 0x000fea0003c00000 */
[----:B------:R-:W-:Y:S02]  /*1120*/  MOV R32, R10 ;  /* 0x0000000a00207202 */ /* 0x000fe40000000f00 */
[----:B------:R-:W-:Y:S02]  /*1130*/  MOV R33, R11 ;  /* 0x0000000b00217202 */ /* 0x000fe40000000f00 */
.L_x_3147:
[----:B------:R-:W-:Y:S05]  /*1140*/  BSYNC.RECONVERGENT B0 ;  /* 0x0000000000007941 */ /* 0x000fea0003800200 */
.L_x_3145:
        /* <DEDUP_REMOVED lines=57> */
.L_x_3149:
[----:B------:R-:W-:Y:S01]  /*14e0*/  IMAD.MOV.U32 R14, RZ, RZ, R4 ;  /* 0x000000ffff0e7224 */ /* 0x000fe200078e0004 */
[----:B------:R-:W-:Y:S01]  /*14f0*/  MOV R19, R5 ;  /* 0x0000000500137202 */ /* 0x000fe20000000f00 */
[----:B------:R-:W-:Y:S01]  /*1500*/  IMAD.MOV.U32 R18, RZ, RZ, R6 ;  /* 0x000000ffff127224 */ /* 0x000fe200078e0006 */
[----:B------:R-:W-:Y:S02]  /*1510*/  MOV R16, 0x1530 ;  /* 0x0000153000107802 */ /* 0x000fe40000000f00 */
[----:B------:R-:W-:Y:S05]  /*1520*/  CALL.REL.NOINC `($__internal_27_$__cuda_sm20_div_s64) ;  /* 0x0000003400707944 */ /* 0x000fea0003c00000 */
[----:B------:R-:W-:Y:S02]  /*1530*/  MOV R26, R10 ;  /* 0x0000000a001a7202 */ /* 0x000fe40000000f00 */
[----:B------:R-:W-:Y:S02]  /*1540*/  MOV R27, R11 ;  /* 0x0000000b001b7202 */ /* 0x000fe40000000f00 */
.L_x_3150:
[----:B------:R-:W-:Y:S05]  /*1550*/  BSYNC.RECONVERGENT B0 ;  /* 0x0000000000007941 */ /* 0x000fea0003800200 */
.L_x_3148:
        /* <DEDUP_REMOVED lines=73> */
.L_x_3152:
[----:B0-----:R-:W-:Y:S05]  /*19f0*/  BSYNC.RECONVERGENT B0 ;  /* 0x0000000000007941 */ /* 0x001fea0003800200 */
.L_x_3151:
        /* <DEDUP_REMOVED lines=127> */
.L_x_3156:
[----:B------:R-:W-:Y:S01]  /*21f0*/  LEA.HI R2, R7, UR15, RZ, 0x1f ;  /* 0x0000000f07027c11 */ /* 0x000fe2000f8ff8ff */
[----:B------:R-:W-:Y:S01]  /*2200*/  IMAD.MOV.U32 R19, RZ, RZ, RZ ;  /* 0x000000ffff137224 */ /* 0x000fe200078e00ff */
[----:B------:R-:W-:Y:S02]  /*2210*/  MOV R18, R30 ;  /* 0x0000001e00127202 */ /* 0x000fe40000000f00 */
[----:B------:R-:W-:Y:S01]  /*2220*/  MOV R16, 0x2250 ;  /* 0x0000225000107802 */ /* 0x000fe20000000f00 */
[----:B------:R-:W-:Y:S02]  /*2230*/  IMAD.MOV.U32 R14, RZ, RZ, R2 ;  /* 0x000000ffff0e7224 */ /* 0x000fe400078e0002 */
[----:B------:R-:W-:Y:S05]  /*2240*/  CALL.REL.NOINC `($__internal_27_$__cuda_sm20_div_s64) ;  /* 0x0000002800287944 */ /* 0x000fea0003c00000 */
[----:B------:R-:W-:Y:S02]  /*2250*/  IADD3 R13, PT, PT, -R10, RZ, RZ ;  /* 0x000000ff0a0d7210 */ /* 0x000fe40007ffe1ff */
[----:B------:R-:W-:-:S03]  /*2260*/  MOV R31, R11 ;  /* 0x0000000b001f7202 */ /* 0x000fc60000000f00 */
[----:B------:R-:W-:Y:S01]  /*2270*/  IMAD R12, R30, R13, R2 ;  /* 0x0000000d1e0c7224 */ /* 0x000fe200078e0202 */
[----:B------:R-:W-:-:S07]  /*2280*/  MOV R30, R10 ;  /* 0x0000000a001e7202 */ /* 0x000fce0000000f00 */
.L_x_3157:
        /* <DEDUP_REMOVED lines=59> */
.L_x_3159:
[----:B------:R-:W-:Y:S01]  /*2640*/  IMAD.MOV.U32 R14, RZ, RZ, R30 ;  /* 0x000000ffff0e7224 */ /* 0x000fe200078e001e */
[----:B------:R-:W-:Y:S01]  /*2650*/  MOV R19, R31 ;  /* 0x0000001f00137202 */ /* 0x000fe20000000f00 */
[----:B------:R-:W-:Y:S01]  /*2660*/  IMAD.MOV.U32 R18, RZ, RZ, R34 ;  /* 0x000000ffff127224 */ /* 0x000fe200078e0022 */
[----:B------:R-:W-:Y:S02]  /*2670*/  MOV R16, 0x2690 ;  /* 0x0000269000107802 */ /* 0x000fe40000000f00 */
[----:B------:R-:W-:Y:S05]  /*2680*/  CALL.REL.NOINC `($__internal_27_$__cuda_sm20_div_s64) ;  /* 0x0000002400187944 */ /* 0x000fea0003c00000 */
[----:B------:R-:W-:-:S05]  /*2690*/  IADD3 R11, PT, PT, -R10, RZ, RZ ;  /* 0x000000ff0a0b7210 */ /* 0x000fca0007ffe1ff */
[----:B------:R-:W-:Y:S02]  /*26a0*/  IMAD R30, R11, R34, R30 ;  /* 0x000000220b1e7224 */ /* 0x000fe400078e021e */
.L_x_3160:
[----:B------:R-:W-:Y:S05]  /*26b0*/  BSYNC.RECONVERGENT B0 ;  /* 0x0000000000007941 */ /* 0x000fea0003800200 */
.L_x_3158:
        /* <DEDUP_REMOVED lines=159> */
.L_x_3155:
[----:B------:R-:W0:Y:S01]  /*30b0*/  LDC.64 R4, c[0x0][0x420] ;  /* 0x00010800ff047b82 */ /* 0x000e220000000a00 */
[----:B------:R-:W-:-:S05]  /*30c0*/  IADD3 R2, PT, PT, R2, UR15, RZ ;  /* 0x0000000f02027c10 */ /* 0x000fca000fffe0ff */
[----:B0-----:R-:W-:-:S05]  /*30d0*/  IMAD.WIDE.U32 R2, R2, 0x4, R4 ;  /* 0x0000000402027825 */ /* 0x001fca00078e0004 */
[----:B------:R1:W-:Y:S02]  /*30e0*/  STG.E desc[UR10][R2.64], R22 ;  /* 0x0000001602007986 */ /* 0x0003e4000c10190a */
.L_x_3154:
[----:B------:R-:W-:Y:S05]  /*30f0*/  BSYNC.RECONVERGENT B1 ;  /* 0x0000000000017941 */ /* 0x000fea0003800200 */
.L_x_3153:
        /* <DEDUP_REMOVED lines=17> */
.L_x_3162:
[----:B------:R-:W-:Y:S05]  /*3210*/  BSYNC.RECONVERGENT B0 ;  /* 0x0000000000007941 */ /* 0x000fea0003800200 */
.L_x_3161:
        /* <DEDUP_REMOVED lines=49> */
.L_x_3167:
        /* <DEDUP_REMOVED lines=133> */
.L_x_3166:
        /* <DEDUP_REMOVED lines=73> */
.L_x_3168:
[----:B------:R-:W-:-:S09]  /*4210*/  UISETP.NE.OR UP1, UPT, UR5, URZ, UP1 ;  /* 0x000000ff0500728c */ /* 0x000fd20008f25670 */
[----:B------:R-:W-:Y:S05]  /*4220*/  BRA.U !UP1, `(.L_x_3164) ;  /* 0x0000000109947547 */ /* 0x000fea000b800000 */
.L_x_3165:
[----:B------:R-:W-:-:S13]  /*4230*/  ISETP.GE.AND P0, PT, R12, UR13, PT ;  /* 0x0000000d0c007c0c */ /* 0x000fda000bf06270 */
.L_x_3169:
        /* <DEDUP_REMOVED lines=36> */
.L_x_3164:
        /* <DEDUP_REMOVED lines=10> */
.L_x_3170:
        /* <DEDUP_REMOVED lines=12> */
.L_x_3163:
        /* <DEDUP_REMOVED lines=81> */
        .weak           $__internal_27_$__cuda_sm20_div_s64
        .type           $__internal_27_$__cuda_sm20_div_s64,@function
        .size           $__internal_27_$__cuda_sm20_div_s64,(.L_x_4859 - $__internal_27_$__cuda_sm20_div_s64)
$__internal_27_$__cuda_sm20_div_s64:
        /* <DEDUP_REMOVED lines=83> */
[----:B------:R-:W-:Y:S05]  /*5020*/  RET.REL.NODEC R12 `(_ZN5flash32flash_fwd_splitkv_combine_kernelI23Flash_fwd_kernel_traitsILi32ELi64ELi128ELi4ELb0ELb0EN7cutlass6half_tE19Flash_kernel_traitsILi32ELi64ELi128ELi4ES3_EELi16ELi1ELb1EEEvNS_16Flash_fwd_paramsE) ;  /* 0xffffffac0cf47950 */ /* 0x000fea0003c3ffff */
.L_x_3171:
        /* <DEDUP_REMOVED lines=13> */
.L_x_4859:


//--------------------- .text._ZN5flash24flash_fwd_splitkv_kernelI23Flash_fwd_kernel_traitsILi32ELi64ELi128ELi4ELb0ELb0EN7cutlass6half_tE19Flash_kernel_traitsILi32ELi64ELi128ELi4ES3_EELb1ELb0ELb0ELb0ELb0ELb0ELb0ELb0EEEvNS_16Flash_fwd_paramsE --------------------------
	.section	.text._ZN5flash24flash_fwd_splitkv_kernelI23Flash_fwd_kernel_traitsILi32ELi64ELi128ELi4ELb0ELb0EN7cutlass6half_tE19Flash_kernel_traitsILi32ELi64ELi128ELi4ES3_EELb1ELb0ELb0ELb0ELb0ELb0ELb0ELb0EEEvNS_16Flash_fwd_paramsE,"ax",@progbits
	.align	128
        .global         _ZN5flash24flash_fwd_splitkv_kernelI23Flash_fwd_kernel_traitsILi32ELi64ELi128ELi4ELb0ELb0EN7cutlass6half_tE19Flash_kernel_traitsILi32ELi64ELi128ELi4ES3_EELb1ELb0ELb0ELb0ELb0ELb0ELb0ELb0EEEvNS_16Flash_fwd_paramsE
        .type           _ZN5flash24flash_fwd_splitkv_kernelI23Flash_fwd_kernel_traitsILi32ELi64ELi128ELi4ELb0ELb0EN7cutlass6half_tE19Flash_kernel_traitsILi32ELi64ELi128ELi4ES3_EELb1ELb0ELb0ELb0ELb0ELb0ELb0ELb0EEEvNS_16Flash_fwd_paramsE,@function
        .size           _ZN5flash24flash_fwd_splitkv_kernelI23Flash_fwd_kernel_traitsILi32ELi64ELi128ELi4ELb0ELb0EN7cutlass6half_tE19Flash_kernel_traitsILi32ELi64ELi128ELi4ES3_EELb1ELb0ELb0ELb0ELb0ELb0ELb0ELb0EEEvNS_16Flash_fwd_paramsE,(.L_x_4916 - _ZN5flash24flash_fwd_splitkv_kernelI23Flash_fwd_kernel_traitsILi32ELi64ELi128ELi4ELb0ELb0EN7cutlass6half_tE19Flash_kernel_traitsILi32ELi64ELi128ELi4ES3_EELb1ELb0ELb0ELb0ELb0ELb0ELb0ELb0EEEvNS_16Flash_fwd_paramsE)
        .other          _ZN5flash24flash_fwd_splitkv_kernelI23Flash_fwd_kernel_traitsILi32ELi64ELi128ELi4ELb0ELb0EN7cutlass6half_tE19Flash_kernel_traitsILi32ELi64ELi128ELi4ES3_EELb1ELb0ELb0ELb0ELb0ELb0ELb0ELb0EEEvNS_16Flash_fwd_paramsE,@"STO_CUDA_ENTRY STV_DEFAULT"
_ZN5flash24flash_fwd_splitkv_kernelI23Flash_fwd_kernel_traitsILi32ELi64ELi128ELi4ELb0ELb0EN7cutlass6half_tE19Flash_kernel_traitsILi32ELi64ELi128ELi4ES3_EELb1ELb0ELb0ELb0ELb0ELb0ELb0ELb0EEEvNS_16Flash_fwd_paramsE:
.text._ZN5flash24flash_fwd_splitkv_kernelI23Flash_fwd_kernel_traitsILi32ELi64ELi128ELi4ELb0ELb0EN7cutlass6half_tE19Flash_kernel_traitsILi32ELi64ELi128ELi4ES3_EELb1ELb0ELb0ELb0ELb0ELb0ELb0ELb0EEEvNS_16Flash_fwd_paramsE:
        /* <DEDUP_REMOVED lines=25> */
[----:B------:R-:W-:Y:S01]  /*0190*/  @P3 IADD3 R8, P1, PT, R19, UR6, RZ ;  /* 0x0000000613083c10 */ /* 0x000fe2000ff3e0ff */
[----:B------:R-:W4:Y:S01]  /*01a0*/  @!P2 LDC R3, c[0x0][0x43c] ;  /* 0x00010f00ff03ab82 */ /* 0x000f220000000800 */
[----:B------:R-:W-:-:S02]  /*01b0*/  @P2 IADD3.X R7, PT, PT, R4, UR5, RZ, P0, !PT ;  /* 0x0000000504072c10 */ /* 0x000fc400087fe4ff */
[----:B------:R-:W-:Y:S02]  /*01c0*/  IADD3 R14, P0, PT, R19, R10, RZ ;  /* 0x0000000a130e7210 */ /* 0x000fe40007f1e0ff */
[C---:B------:R-:W-:Y:S01]  /*01d0*/  @P3 IADD3.X R9, PT, PT, R4.reuse, UR7, RZ, P1, !PT ;  /* 0x0000000704093c10 */ /* 0x040fe20008ffe4ff */
[----:B------:R-:W5:Y:S02]  /*01e0*/  @P2 LDG.E R99, desc[UR16][R6.64] ;  /* 0x0000001006632981 */ /* 0x000f64000c1e1900 */
[----:B------:R-:W-:Y:S01]  /*01f0*/  IMAD.X R15, R4, 0x1, R11, P0 ;  /* 0x00000001040f7824 */ /* 0x000fe200000e060b */
[----:B------:R-:W-:Y:S01]  /*0200*/  ISETP.NE.U32.AND P0, PT, R10, RZ, PT ;  /* 0x000000ff0a00720c */ /* 0x000fe20003f05070 */
[----:B------:R4:W5:Y:S03]  /*0210*/  @P3 LDG.E R2, desc[UR16][R8.64] ;  /* 0x0000001008023981 */ /* 0x000966000c1e1900 */
[----:B------:R-:W-:Y:S01]  /*0220*/  ISETP.NE.AND.EX P0, PT, R11, RZ, PT, P0 ;  /* 0x000000ff0b00720c */ /* 0x000fe20003f05300 */
[----:B-1----:R-:W1:Y:S01]  /*0230*/  S2R R13, SR_CTAID.X ;  /* 0x00000000000d7919 */ /* 0x002e620000002500 */
[----:B---3--:R-:W-:-:S02]  /*0240*/  ISETP.NE.AND P1, PT, RZ, UR4, PT ;  /* 0x00000004ff007c0c */ /* 0x008fc4000bf25270 */
[----:B------:R-:W-:-:S04]  /*0250*/  ISETP.EQ.U32.AND P3, PT, R10, RZ, PT ;  /* 0x000000ff0a00720c */ /* 0x000fc80003f62070 */
[----:B------:R-:W-:Y:S01]  /*0260*/  ISETP.EQ.OR.EX P3, PT, R11, RZ, !P1, P3 ;  /* 0x000000ff0b00720c */ /* 0x000fe20004f62730 */
[----:B------:R-:W3:Y:S08]  /*0270*/  @!P2 LDC.64 R6, c[0x0][0x488] ;  /* 0x00012200ff06ab82 */ /* 0x000ef00000000a00 */
[----:B----4-:R-:W4:Y:S08]  /*0280*/  @!P4 LDC R9, c[0x0][0x434] ;  /* 0x00010d00ff09cb82 */ /* 0x010f300000000800 */
[----:B------:R-:W2:Y:S01]  /*0290*/  @!P0 LDC R11, c[0x0][0x438] ;  /* 0x00010e00ff0b8b82 */ /* 0x000ea20000000800 */
[----:B------:R-:W-:-:S02]  /*02a0*/  IMAD.MOV.U32 R5, RZ, RZ, -0x1 ;  /* 0xffffffffff057424 */ /* 0x000fc400078e00ff */
[----:B-1----:R-:W-:-:S04]  /*02b0*/  IMAD.SHL.U32 R0, R13, 0x40, RZ ;  /* 0x000000400d007824 */ /* 0x002fc800078e00ff */
[----:B------:R1:W5:Y:S01]  /*02c0*/  @!P3 LDG.E R5, desc[UR16][R14.64] ;  /* 0x000000100e05b981 */ /* 0x000362000c1e1900 */
[----:B--2---:R-:W-:-:S05]  /*02d0*/  @P4 IMAD.IADD R9, R21, 0x1, -R144 ;  /* 0x0000000115094824 */ /* 0x004fca00078e0a90 */
[----:B----4-:R-:W-:Y:S01]  /*02e0*/  ISETP.GT.AND P3, PT, R9, R0, PT ;  /* 0x000000000900720c */ /* 0x010fe20003f64270 */
[----:B-1-3--:R-:W-:-:S12]  /*02f0*/  @!P0 BRA `(.L_x_3172) ;  /* 0x00000000000c8947 */ /* 0x00afd80003800000 */
[----:B------:R-:W2:Y:S02]  /*0300*/  @P1 LDG.E R8, desc[UR16][R14.64+0x4] ;  /* 0x000004100e081981 */ /* 0x000ea4000c1e1900 */
[----:B--2--5:R-:W-:-:S06]  /*0310*/  @P1 IADD3 R11, PT, PT, R8, -R5, RZ ;  /* 0x80000005080b1210 */ /* 0x024fcc0007ffe0ff */
[----:B------:R1:W5:Y:S02]  /*0320*/  @!P1 LDG.E R11, desc[UR16][R14.64] ;  /* 0x000000100e0b9981 */ /* 0x000364000c1e1900 */
.L_x_3172:
[----:B------:R-:W-:Y:S01]  /*0330*/  @!P2 ISETP.NE.U32.AND P0, PT, R6, RZ, PT ;  /* 0x000000ff0600a20c */ /* 0x000fe20003f05070 */
[----:B------:R-:W-:-:S12]  /*0340*/  @!P3 EXIT ;  /* 0x000000000000b94d */ /* 0x000fd80003800000 */
[----:B------:R-:W2:Y:S01]  /*0350*/  LDCU UR5, c[0x0][0x438] ;  /* 0x00008700ff0577ac */ /* 0x000ea20008000800 */
[----:B------:R-:W-:Y:S01]  /*0360*/  @!P2 ISETP.NE.AND.EX P0, PT, R7, RZ, PT, P0 ;  /* 0x000000ff0700a20c */ /* 0x000fe20003f05300 */
[--C-:B-----5:R-:W-:Y:S01]  /*0370*/  @P2 IMAD.IADD R99, R99, 0x1, -R2.reuse ;  /* 0x0000000163632824 */ /* 0x120fe200078e0a02 */
[----:B-1----:R-:W1:Y:S01]  /*0380*/  S2R R15, SR_CTAID.Z ;  /* 0x00000000000f7919 */ /* 0x002e620000002700 */
[----:B------:R-:W3:Y:S01]  /*0390*/  LDCU UR14, c[0x0][0x508] ;  /* 0x0000a100ff0e77ac */ /* 0x000ee20008000800 */
[----:B------:R-:W-:Y:S01]  /*03a0*/  @!P2 SEL R3, R3, RZ, P0 ;  /* 0x000000ff0303a207 */ /* 0x000fe20000000000 */
[----:B------:R-:W-:Y:S01]  /*03b0*/  VIADD R6, R13, 0x1 ;  /* 0x000000010d067836 */ /* 0x000fe20000000000 */
[----:B------:R-:W4:Y:S02]  /*03c0*/  S2R R132, SR_TID.X ;  /* 0x0000000000847919 */ /* 0x000f240000002100 */
[----:B------:R-:W-:Y:S01]  /*03d0*/  @!P2 IADD3 R99, PT, PT, R3, R11, -R2 ;  /* 0x0000000b0363a210 */ /* 0x000fe20007ffe802 */
[----:B------:R-:W-:-:S04]  /*03e0*/  IMAD R3, R6, 0x40, -R9 ;  /* 0x0000004006037824 */ /* 0x000fc800078e0a09 */
[----:B------:R-:W-:Y:S01]  /*03f0*/  VIADD R8, R99, 0x7f ;  /* 0x0000007f63087836 */ /* 0x000fe20000000000 */
[----:B--2---:R-:W-:-:S04]  /*0400*/  UIADD3 UR5, UPT, UPT, UR5, 0x7f, URZ ;  /* 0x0000007f05057890 */ /* 0x004fc8000fffe0ff */
[----:B------:R-:W-:Y:S02]  /*0410*/  SHF.R.S32.HI R7, RZ, 0x1f, R8 ;  /* 0x0000001fff077819 */ /* 0x000fe40000011408 */
[----:B---3--:R-:W-:Y:S01]  /*0420*/  IADD3 R6, PT, PT, R8, UR14, R3 ;  /* 0x0000000e08067c10 */ /* 0x008fe2000fffe003 */
        /* <DEDUP_REMOVED lines=11> */
[----:B-1--4-:R-:W-:Y:S05]  /*04e0*/  @P0 BRA `(.L_x_3173) ;  /* 0x0000000400040947 */ /* 0x012fea0003800000 */
        /* <DEDUP_REMOVED lines=19> */
[----:B------:R-:W-:Y:S02]  /*0620*/  @P0 MOV R4, R12 ;  /* 0x0000000c00040202 */ /* 0x000fe40000000f00 */
[----:B------:R-:W-:Y:S01]  /*0630*/  IADD3 R12, PT, PT, R132, 0x20, RZ ;  /* 0x00000020840c7810 */ /* 0x000fe20007ffe0ff */
[-C--:B------:R-:W-:Y:S01]  /*0640*/  @P0 IMAD R7, R144, R3.reuse, R13 ;  /* 0x0000000390070224 */ /* 0x080fe200078e020d */
[----:B------:R-:W-:Y:S01]  /*0650*/  IADD3 R16, P0, PT, R4, R16, RZ ;  /* 0x0000001004107210 */ /* 0x000fe20007f1e0ff */
[----:B------:R-:W-:Y:S01]  /*0660*/  IMAD R8, R0, R3, R17 ;  /* 0x0000000300087224 */ /* 0x000fe200078e0211 */
[----:B------:R-:W2:Y:S01]  /*0670*/  @!P1 LDC.64 R4, c[0x0][0x3f0] ;  /* 0x0000fc00ff049b82 */ /* 0x000ea20000000a00 */
[----:B------:R-:W-:-:S02]  /*0680*/  ISETP.GE.OR P2, PT, R12, R9, P2 ;  /* 0x000000090c00720c */ /* 0x000fc40001746670 */
[----:B------:R-:W-:Y:S02]  /*0690*/  IMAD.X R17, R7, 0x1, R8, P0 ;  /* 0x0000000107117824 */ /* 0x000fe400000e0608 */
[C---:B-1----:R-:W-:Y:S01]  /*06a0*/  IMAD.WIDE.U32 R16, R15.reuse, UR4, R16 ;  /* 0x000000040f107c25 */ /* 0x042fe2000f8e0010 */
[----:B------:R-:W1:Y:S03]  /*06b0*/  LDCU UR4, c[0x0][0x434] ;  /* 0x00008680ff0477ac */ /* 0x000e660008000800 */
        /* <DEDUP_REMOVED lines=21> */
.L_x_3175:
[----:B------:R-:W-:Y:S05]  /*0810*/  BSYNC.RECONVERGENT B0 ;  /* 0x0000000000007941 */ /* 0x000fea0003800200 */
.L_x_3174:
        /* <DEDUP_REMOVED lines=14> */
.L_x_3173:
        /* <DEDUP_REMOVED lines=10> */
.L_x_3176:
[----:B------:R-:W-:Y:S05]  /*09a0*/  BRA.U !UP1, `(.L_x_3177) ;  /* 0x0000000509887547 */ /* 0x000fea000b800000 */
[----:B------:R-:W2:Y:S01]  /*09b0*/  LDC R11, c[0x0][0x4f0] ;  /* 0x00013c00ff0b7b82 */ /* 0x000ea20000000800 */
[----:B------:R-:W-:Y:S01]  /*09c0*/  LEA R2, R3, 0xffffff80, 0x7 ;  /* 0xffffff8003027811 */ /* 0x000fe200078e38ff */
[----:B------:R-:W3:Y:S03]  /*09d0*/  LDCU.64 UR4, c[0x0][0x4e8] ;  /* 0x00009d00ff0477ac */ /* 0x000ee60008000a00 */
[----:B------:R-:W-:Y:S01]  /*09e0*/  IABS R4, R2 ;  /* 0x0000000200047213 */ /* 0x000fe20000000000 */
[----:B------:R-:W4:Y:S01]  /*09f0*/  LDCU.64 UR6, c[0x0][0x3a0] ;  /* 0x00007400ff0677ac */ /* 0x000f220008000a00 */
[----:B------:R-:W4:Y:S01]  /*0a00*/  LDCU.64 UR12, c[0x0][0x3b8] ;  /* 0x00007700ff0c77ac */ /* 0x000f220008000a00 */
[----:B------:R-:W4:Y:S01]  /*0a10*/  LDCU.64 UR10, c[0x0][0x3c0] ;  /* 0x00007800ff0a77ac */ /* 0x000f220008000a00 */
[----:B--2--5:R-:W-:-:S04]  /*0a20*/  IABS R6, R11 ;  /* 0x0000000b00067213 */ /* 0x024fc80000000000 */
[----:B-1----:R-:W1:Y:S08]  /*0a30*/  I2F.RP R7, R6 ;  /* 0x0000000600077306 */ /* 0x002e700000209400 */
[----:B-1----:R-:W1:Y:S02]  /*0a40*/  MUFU.RCP R18, R7 ;  /* 0x0000000700127308 */ /* 0x002e640000001000 */
[----:B-1----:R-:W-:-:S06]  /*0a50*/  IADD3 R18, PT, PT, R18, 0xffffffe, RZ ;  /* 0x0ffffffe12127810 */ /* 0x002fcc0007ffe0ff */
[----:B------:R-:W1:Y:S02]  /*0a60*/  F2I.FTZ.U32.TRUNC.NTZ R19, R18 ;  /* 0x0000001200137305 */ /* 0x000e64000021f000 */
[----:B-1----:R-:W-:Y:S01]  /*0a70*/  IMAD.MOV R5, RZ, RZ, -R19 ;  /* 0x000000ffff057224 */ /* 0x002fe200078e0a13 */
        /* <DEDUP_REMOVED lines=9> */
[----:B------:R-:W1:Y:S09]  /*0b10*/  LDC R4, c[0x0][0x3e8] ;  /* 0x0000fa00ff047b82 */ /* 0x000e720000000800 */
[----:B------:R-:W-:Y:S01]  /*0b20*/  @!P2 IADD3 R7, PT, PT, R7, -R6, RZ ;  /* 0x800000060707a210 */ /* 0x000fe20007ffe0ff */
[----:B------:R-:W-:Y:S01]  /*0b30*/  @!P2 VIADD R5, R5, 0x1 ;  /* 0x000000010505a836 */ /* 0x000fe20000000000 */
[----:B------:R-:W-:-:S02]  /*0b40*/  ISETP.NE.AND P2, PT, R11, RZ, PT ;  /* 0x000000ff0b00720c */ /* 0x000fc40003f45270 */
[----:B------:R-:W-:Y:S01]  /*0b50*/  ISETP.GE.U32.AND P0, PT, R7, R6, PT ;  /* 0x000000060700720c */ /* 0x000fe20003f06070 */
[----:B---3--:R-:W-:-:S04]  /*0b60*/  IMAD.WIDE.U32 R6, R17, UR4, RZ ;  /* 0x0000000411067c25 */ /* 0x008fc8000f8e00ff */
[----:B------:R-:W-:Y:S01]  /*0b70*/  IMAD R149, R17, UR5, R7 ;  /* 0x0000000511957c24 */ /* 0x000fe2000f8e0207 */
[----:B------:R-:W2:Y:S07]  /*0b80*/  LDCU.64 UR4, c[0x0][0x3a8] ;  /* 0x00007500ff0477ac */ /* 0x000eae0008000a00 */
[----:B------:R-:W-:Y:S02]  /*0b90*/  @P0 IADD3 R5, PT, PT, R5, 0x1, RZ ;  /* 0x0000000105050810 */ /* 0x000fe40007ffe0ff */
[----:B------:R-:W-:-:S03]  /*0ba0*/  LEA R148, P0, R6, UR8, 0x2 ;  /* 0x0000000806947c11 */ /* 0x000fc6000f8010ff */
[----:B------:R-:W-:Y:S01]  /*0bb0*/  @!P1 IMAD.MOV R5, RZ, RZ, -R5 ;  /* 0x000000ffff059224 */ /* 0x000fe200078e0a05 */
[----:B------:R-:W-:Y:S02]  /*0bc0*/  LEA.HI.X R149, R6, UR9, R149, 0x2, P0 ;  /* 0x0000000906957c11 */ /* 0x000fe400080f1495 */
[----:B------:R-:W-:-:S05]  /*0bd0*/  @!P2 LOP3.LUT R5, RZ, R11, RZ, 0x33, !PT ;  /* 0x0000000bff05a212 */ /* 0x000fca00078e33ff */
[----:B------:R-:W-:-:S05]  /*0be0*/  IMAD.WIDE R20, R5, 0x4, R148 ;  /* 0x0000000405147825 */ /* 0x000fca00078e0294 */
[----:B------:R-:W3:Y:S01]  /*0bf0*/  LDG.E R10, desc[UR16][R20.64] ;  /* 0x00000010140a7981 */ /* 0x000ee2000c1e1900 */
[----:B-1----:R-:W-:Y:S02]  /*0c00*/  IABS R7, R4 ;  /* 0x0000000400077213 */ /* 0x002fe40000000000 */
[----:B------:R-:W-:Y:S02]  /*0c10*/  IADD3 R5, PT, PT, -R5, RZ, RZ ;  /* 0x000000ff05057210 */ /* 0x000fe40007ffe1ff */
[----:B------:R-:W1:Y:S01]  /*0c20*/  I2F.RP R14, R7 ;  /* 0x00000007000e7306 */ /* 0x000e620000209400 */
[----:B----4-:R-:W-:Y:S02]  /*0c30*/  MOV R100, UR12 ;  /* 0x0000000c00647c02 */ /* 0x010fe40008000f00 */
[----:B------:R-:W-:Y:S01]  /*0c40*/  IMAD R2, R11, R5, R2 ;  /* 0x000000050b027224 */ /* 0x000fe200078e0202 */
[----:B------:R-:W-:Y:S02]  /*0c50*/  MOV R96, UR10 ;  /* 0x0000000a00607c02 */ /* 0x000fe40008000f00 */
[----:B------:R-:W-:-:S02]  /*0c60*/  MOV R101, UR13 ;  /* 0x0000000d00657c02 */ /* 0x000fc40008000f00 */
[----:B------:R-:W-:Y:S02]  /*0c70*/  SHF.R.S32.HI R5, RZ, 0x1f, R2 ;  /* 0x0000001fff057819 */ /* 0x000fe40000011402 */
[----:B------:R-:W-:Y:S01]  /*0c80*/  MOV R97, UR11 ;  /* 0x0000000b00617c02 */ /* 0x000fe20008000f00 */
        /* <DEDUP_REMOVED lines=26> */
[----:B---3--:R-:W-:Y:S01]  /*0e30*/  SHF.R.S32.HI R7, RZ, 0x1f, R10 ;  /* 0x0000001fff077819 */ /* 0x008fe2000001140a */
[----:B------:R-:W-:-:S04]  /*0e40*/  IMAD.WIDE.U32 R18, R10, UR6, RZ ;  /* 0x000000060a127c25 */ /* 0x000fc8000f8e00ff */
[C---:B------:R-:W-:Y:S02]  /*0e50*/  IMAD R21, R7.reuse, UR6, RZ ;  /* 0x0000000607157c24 */ /* 0x040fe4000f8e02ff */
[----:B--2---:R-:W-:Y:S02]  /*0e60*/  IMAD R7, R7, UR4, RZ ;  /* 0x0000000407077c24 */ /* 0x004fe4000f8e02ff */
        /* <DEDUP_REMOVED lines=22> */
.L_x_3177:
        /* <DEDUP_REMOVED lines=15> */
.L_x_3179:
[----:B------:R-:W2:Y:S01]  /*10c0*/  LDC.64 R100, c[0x0][0x3b8] ;  /* 0x0000ee00ff647b82 */ /* 0x000ea20000000a00 */
[----:B------:R-:W-:-:S05]  /*10d0*/  IADD3 R18, PT, PT, R2, R5, RZ ;  /* 0x0000000502127210 */ /* 0x000fca0007ffe0ff */
[C---:B--2---:R-:W-:Y:S02]  /*10e0*/  IMAD R11, R18.reuse, R101, RZ ;  /* 0x00000065120b7224 */ /* 0x044fe400078e02ff */
[----:B------:R-:W-:-:S05]  /*10f0*/  IMAD.WIDE.U32 R18, R18, R100, RZ ;  /* 0x0000006412127225 */ /* 0x000fca00078e00ff */
[----:B------:R-:W-:Y:S02]  /*1100*/  IADD3 R11, PT, PT, R19, R11, RZ ;  /* 0x0000000b130b7210 */ /* 0x000fe40007ffe0ff */
[----:B------:R-:W-:Y:S02]  /*1110*/  MOV R10, R18 ;  /* 0x00000012000a7202 */ /* 0x000fe40000000f00 */
.L_x_3180:
[----:B------:R-:W-:Y:S05]  /*1120*/  @P0 BRA `(.L_x_3181) ;  /* 0x0000000000340947 */ /* 0x000fea0003800000 */
[----:B------:R-:W2:Y:S01]  /*1130*/  LDC.64 R96, c[0x0][0x3c0] ;  /* 0x0000f000ff607b82 */ /* 0x000ea20000000a00 */
[----:B------:R-:W1:Y:S01]  /*1140*/  LDCU.64 UR4, c[0x0][0x3a8] ;  /* 0x00007500ff0477ac */ /* 0x000e620008000a00 */
[----:B------:R-:W-:Y:S02]  /*1150*/  SHF.R.S32.HI R5, RZ, 0x1f, R2 ;  /* 0x0000001fff057819 */ /* 0x000fe40000011402 */
[----:B-----5:R-:W-:-:S05]  /*1160*/  SHF.R.S32.HI R4, RZ, 0x1f, R6 ;  /* 0x0000001fff047819 */ /* 0x020fca0000011406 */
[----:B-1----:R-:W-:-:S04]  /*1170*/  IMAD R7, R4, UR4, RZ ;  /* 0x0000000404077c24 */ /* 0x002fc8000f8e02ff */
        /* <DEDUP_REMOVED lines=8> */
.L_x_3181:
[----:B------:R-:W2:Y:S01]  /*1200*/  LDC.64 R96, c[0x0][0x3c0] ;  /* 0x0000f000ff607b82 */ /* 0x000ea20000000a00 */
[----:B------:R-:W-:-:S05]  /*1210*/  IADD3 R5, PT, PT, R2, R5, RZ ;  /* 0x0000000502057210 */ /* 0x000fca0007ffe0ff */
[C---:B--2---:R-:W-:Y:S02]  /*1220*/  IMAD R19, R5.reuse, R97, RZ ;  /* 0x0000006105137224 */ /* 0x044fe400078e02ff */
[----:B------:R-:W-:-:S05]  /*1230*/  IMAD.WIDE.U32 R4, R5, R96, RZ ;  /* 0x0000006005047225 */ /* 0x000fca00078e00ff */
[----:B------:R-:W-:Y:S02]  /*1240*/  IADD3 R19, PT, PT, R5, R19, RZ ;  /* 0x0000001305137210 */ /* 0x000fe40007ffe0ff */
[----:B------:R-:W-:-:S07]  /*1250*/  MOV R18, R4 ;  /* 0x0000000400127202 */ /* 0x000fce0000000f00 */
.L_x_3182:
[----:B------:R-:W2:Y:S01]  /*1260*/  LDC R2, c[0x0][0x3e8] ;  /* 0x0000fa00ff027b82 */ /* 0x000ea20000000800 */
[----:B------:R-:W-:Y:S02]  /*1270*/  LEA R8, R3, 0xffffff80, 0x7 ;  /* 0xffffff8003087811 */ /* 0x000fe400078e38ff */
[----:B------:R-:W-:-:S03]  /*1280*/  CS2R R148, SRZ ;  /* 0x0000000000947805 */ /* 0x000fc6000001ff00 */
[----:B------:R-:W-:-:S04]  /*1290*/  IMAD.WIDE.U32 R18, R8, R96, R18 ;  /* 0x0000006008127225 */ /* 0x000fc800078e0012 */
[----:B------:R-:W-:Y:S01]  /*12a0*/  IMAD R19, R8, R97, R19 ;  /* 0x0000006108137224 */ /* 0x000fe200078e0213 */
[----:B--2---:R-:W-:-:S04]  /*12b0*/  IABS R4, R2 ;  /* 0x0000000200047213 */ /* 0x004fc80000000000 */
[----:B-1----:R-:W1:Y:S08]  /*12c0*/  I2F.RP R7, R4 ;  /* 0x0000000400077306 */ /* 0x002e700000209400 */
        /* <DEDUP_REMOVED lines=9> */
[----:B------:R-:W-:-:S04]  /*1360*/  IMAD.HI.U32 R12, R21, R6, RZ ;  /* 0x00000006150c7227 */ /* 0x000fc800078e00ff */
[----:B------:R-:W-:Y:S01]  /*1370*/  IMAD.WIDE.U32 R20, R8, R100, R10 ;  /* 0x0000006408147225 */ /* 0x000fe200078e000a */
[----:B------:R-:W-:-:S03]  /*1380*/  IADD3 R5, PT, PT, -R12, RZ, RZ ;  /* 0x000000ff0c057210 */ /* 0x000fc60007ffe1ff */
[----:B------:R-:W-:Y:S02]  /*1390*/  IMAD R21, R8, R101, R21 ;  /* 0x0000006508157224 */ /* 0x000fe400078e0215 */
[C---:B------:R-:W-:Y:S02]  /*13a0*/  IMAD R5, R4.reuse, R5, R6 ;  /* 0x0000000504057224 */ /* 0x040fe400078e0206 */
[----:B------:R-:W1:Y:S03]  /*13b0*/  LDC.64 R6, c[0x0][0x3d8] ;  /* 0x0000f600ff067b82 */ /* 0x000e660000000a00 */
        /* <DEDUP_REMOVED lines=22> */
.L_x_3178:
[----:B------:R-:W-:Y:S01]  /*1520*/  ISETP.NE.AND P0, PT, R144, -0x1, PT ;  /* 0xffffffff9000780c */ /* 0x000fe20003f05270 */
[----:B------:R-:W-:Y:S01]  /*1530*/  IMAD.SHL.U32 R137, R132, 0x8, RZ ;  /* 0x0000000884897824 */ /* 0x000fe200078e00ff */
[----:B------:R-:W1:Y:S01]  /*1540*/  S2UR UR5, SR_CgaCtaId ;  /* 0x00000000000579c3 */ /* 0x000e620000008800 */
[----:B------:R-:W2:Y:S01]  /*1550*/  LDCU.64 UR12, c[0x0][0x388] ;  /* 0x00007100ff0c77ac */ /* 0x000ea20008000a00 */
[----:B------:R-:W-:Y:S01]  /*1560*/  SHF.R.U32.HI R10, RZ, 0x2, R132 ;  /* 0x00000002ff0a7819 */ /* 0x000fe20000011684 */
[----:B------:R-:W-:Y:S01]  /*1570*/  IMAD.MOV.U32 R11, RZ, RZ, RZ ;  /* 0x000000ffff0b7224 */ /* 0x000fe200078e00ff */
[C---:B------:R-:W-:Y:S01]  /*1580*/  LOP3.LUT R138, R137.reuse, 0x18, RZ, 0xc0, !PT ;  /* 0x00000018898a7812 */ /* 0x040fe200078ec0ff */
[----:B------:R-:W3:Y:S01]  /*1590*/  LDCU.64 UR10, c[0x0][0x390] ;  /* 0x00007200ff0a77ac */ /* 0x000ee20008000a00 */
[----:B------:R-:W-:Y:S01]  /*15a0*/  IADD3 R136, PT, PT, -R0, R9, RZ ;  /* 0x0000000900887210 */ /* 0x000fe20007ffe1ff */
[----:B------:R-:W-:Y:S01]  /*15b0*/  BSSY.RECONVERGENT B0, `(.L_x_3183) ;  /* 0x0000037000007945 */ /* 0x000fe20003800200 */
[----:B------:R-:W-:Y:S01]  /*15c0*/  LOP3.LUT R146, R132, 0x18, RZ, 0xc0, !PT ;  /* 0x0000001884927812 */ /* 0x000fe200078ec0ff */
[----:B------:R-:W4:Y:S01]  /*15d0*/  LDCU.64 UR6, c[0x0][0x3c8] ;  /* 0x00007900ff0677ac */ /* 0x000f220008000a00 */
[----:B------:R-:W-:Y:S01]  /*15e0*/  ISETP.GE.AND P2, PT, R10, R136, PT ;  /* 0x000000880a00720c */ /* 0x000fe20003f46270 */
[----:B------:R-:W5:Y:S01]  /*15f0*/  @!P0 LDC.64 R6, c[0x0][0x398] ;  /* 0x0000e600ff068b82 */ /* 0x000f620000000a00 */
[----:B------:R-:W-:Y:S01]  /*1600*/  LOP3.LUT R145, R137, 0xd8, RZ, 0xc0, !PT ;  /* 0x000000d889917812 */ /* 0x000fe200078ec0ff */
[----:B------:R-:W-:Y:S01]  /*1610*/  UMOV UR4, 0x400 ;  /* 0x0000040000047882 */ /* 0x000fe20000000000 */
[----:B------:R-:W-:-:S02]  /*1620*/  IMAD.WIDE.U32 R12, R13, 0x40, R10 ;  /* 0x000000400d0c7825 */ /* 0x000fc400078e000a */
[----:B------:R-:W-:-:S03]  /*1630*/  LOP3.LUT R145, R145, R146, RZ, 0x3c, !PT ;  /* 0x0000009291917212 */ /* 0x000fc600078e3cff */
[----:B------:R-:W2:Y:S01]  /*1640*/  @P0 LDC.64 R4, c[0x0][0x3b0] ;  /* 0x0000ec00ff040b82 */ /* 0x000ea20000000a00 */
[----:B-1----:R-:W-:Y:S01]  /*1650*/  ULEA UR5, UR5, UR4, 0x18 ;  /* 0x0000000405057291 */ /* 0x002fe2000f8ec0ff */
[----:B-----5:R-:W-:-:S04]  /*1660*/  @!P0 IMAD.WIDE.U32 R18, R17, R6, RZ ;  /* 0x0000000611128225 */ /* 0x020fc800078e00ff */
[----:B------:R-:W-:Y:S02]  /*1670*/  @!P0 IMAD R7, R17, R7, R19 ;  /* 0x0000000711078224 */ /* 0x000fe400078e0213 */
[----:B--2---:R-:W-:-:S04]  /*1680*/  @P0 IMAD.WIDE.U32 R20, R144, R4, RZ ;  /* 0x0000000490140225 */ /* 0x004fc800078e00ff */
[----:B------:R-:W-:Y:S02]  /*1690*/  @!P0 IMAD.MOV.U32 R4, RZ, RZ, R18 ;  /* 0x000000ffff048224 */ /* 0x000fe400078e0012 */
[----:B------:R-:W-:Y:S02]  /*16a0*/  @P0 IMAD R7, R144, R5, R21 ;  /* 0x0000000590070224 */ /* 0x000fe400078e0215 */
[----:B------:R-:W-:Y:S01]  /*16b0*/  @P0 IMAD.MOV.U32 R4, RZ, RZ, R20 ;  /* 0x000000ffff040224 */ /* 0x000fe200078e0014 */
[C---:B------:R-:W-:Y:S02]  /*16c0*/  IADD3 R18, P0, PT, R138.reuse, R16, RZ ;  /* 0x000000108a127210 */ /* 0x040fe40007f1e0ff */
[----:B------:R-:W-:-:S03]  /*16d0*/  IADD3 R20, P1, PT, R138, R14, RZ ;  /* 0x0000000e8a147210 */ /* 0x000fc60007f3e0ff */
[----:B------:R-:W-:Y:S01]  /*16e0*/  IMAD.X R19, RZ, RZ, R8, P0 ;  /* 0x000000ffff137224 */ /* 0x000fe200000e0608 */
[----:B------:R-:W-:Y:S01]  /*16f0*/  IADD3 R6, P0, PT, R138, R4, RZ ;  /* 0x000000048a067210 */ /* 0x000fe20007f1e0ff */
[----:B------:R-:W-:Y:S01]  /*1700*/  IMAD.X R21, RZ, RZ, R2, P1 ;  /* 0x000000ffff157224 */ /* 0x000fe200008e0602 */
[----:B------:R-:W-:Y:S01]  /*1710*/  LOP3.LUT R2, R137, 0x1f20, RZ, 0xc0, !PT ;  /* 0x00001f2089027812 */ /* 0x000fe200078ec0ff */
[----:B------:R-:W-:Y:S01]  /*1720*/  IMAD.WIDE.U32 R4, R10, R96, R18 ;  /* 0x000000600a047225 */ /* 0x000fe200078e0012 */
[----:B------:R-:W-:Y:S02]  /*1730*/  IADD3.X R7, PT, PT, RZ, R7, RZ, P0, !PT ;  /* 0x00000007ff077210 */ /* 0x000fe400007fe4ff */
[----:B------:R-:W-:Y:S01]  /*1740*/  LOP3.LUT R145, R2, R145, RZ, 0xfc, !PT ;  /* 0x0000009102917212 */ /* 0x000fe200078efcff */
[----:B------:R-:W-:Y:S01]  /*1750*/  IMAD.WIDE.U32 R16, R10, R100, R20 ;  /* 0x000000640a107225 */ /* 0x000fe200078e0014 */
[----:B---3--:R-:W-:Y:S02]  /*1760*/  LEA R142, P0, R4, UR10, 0x1 ;  /* 0x0000000a048e7c11 */ /* 0x008fe4000f8008ff */
[----:B------:R-:W-:Y:S01]  /*1770*/  LEA R145, R145, UR5, 0x1 ;  /* 0x0000000591917c11 */ /* 0x000fe2000f8e08ff */
[----:B------:R-:W-:Y:S01]  /*1780*/  IMAD R139, R10, R101, R17 ;  /* 0x000000650a8b7224 */ /* 0x000fe200078e0211 */
[----:B------:R-:W-:Y:S01]  /*1790*/  LEA R140, P1, R16, UR12, 0x1 ;  /* 0x0000000c108c7c11 */ /* 0x000fe2000f8208ff */
[----:B------:R-:W-:-:S02]  /*17a0*/  IMAD R143, R10, R97, R5 ;  /* 0x000000610a8f7224 */ /* 0x000fc400078e0205 */
[C---:B----4-:R-:W-:Y:S01]  /*17b0*/  IMAD.WIDE.U32 R6, R15.reuse, UR6, R6 ;  /* 0x000000060f067c25 */ /* 0x050fe2000f8e0006 */
[----:B------:R-:W-:Y:S02]  /*17c0*/  LEA.HI.X R139, R16, UR13, R139, 0x1, P1 ;  /* 0x0000000d108b7c11 */ /* 0x000fe400088f0c8b */
        /* <DEDUP_REMOVED lines=20> */
.L_x_3185:
[----:B------:R2:W-:Y:S02]  /*1910*/  STS.128 [R145], RZ ;  /* 0x000000ff91007388 */ /* 0x0005e40000000c00 */
.L_x_3184:
[----:B------:R-:W-:Y:S05]  /*1920*/  BSYNC.RECONVERGENT B0 ;  /* 0x0000000000007941 */ /* 0x000fea0003800200 */
.L_x_3183:
[----:B------:R-:W-:Y:S01]  /*1930*/  VIADD R2, R10, 0x20 ;  /* 0x000000200a027836 */ /* 0x000fe20000000000 */
[----:B------:R-:W-:Y:S01]  /*1940*/  BSSY.RECONVERGENT B0, `(.L_x_3186) ;  /* 0x000001a000007945 */ /* 0x000fe20003800200 */
[----:B-1----:R-:W-:-:S03]  /*1950*/  IMAD R5, R3, -0x80, R99 ;  /* 0xffffff8003057824 */ /* 0x002fc600078e0263 */
[----:B------:R-:W-:Y:S02]  /*1960*/  ISETP.GE.AND P0, PT, R2, R136, PT ;  /* 0x000000880200720c */ /* 0x000fe40003f06270 */
[----:B------:R-:W-:-:S04]  /*1970*/  IADD3 R5, PT, PT, R5, 0x80, RZ ;  /* 0x0000008005057810 */ /* 0x000fc80007ffe0ff */
[----:B------:R-:W-:-:S07]  /*1980*/  ISETP.GE.AND P4, PT, R10, R5, PT ;  /* 0x000000050a00720c */ /* 0x000fce0003f86270 */
[----:B------:R-:W-:Y:S06]  /*1990*/  @P0 BRA `(.L_x_3187) ;  /* 0x0000000000500947 */ /* 0x000fec0003800000 */
        /* <DEDUP_REMOVED lines=20> */
.L_x_3187:
[----:B------:R-:W-:Y:S05]  /*1ae0*/  BSYNC.RECONVERGENT B0 ;  /* 0x0000000000007941 */ /* 0x000fea0003800200 */
.L_x_3186:
[----:B------:R-:W-:Y:S01]  /*1af0*/  BSSY.RECONVERGENT B0, `(.L_x_3188) ;  /* 0x000000e000007945 */ /* 0x000fe20003800200 */
[C---:B------:R-:W-:Y:S02]  /*1b00*/  SHF.L.U64.HI R8, R100.reuse, 0x5, R101 ;  /* 0x0000000564087819 */ /* 0x040fe40000010265 */
[----:B---3--:R-:W-:Y:S01]  /*1b10*/  SHF.L.U32 R7, R100, 0x5, RZ ;  /* 0x0000000564077819 */ /* 0x008fe200000006ff */
[----:B------:R-:W-:Y:S05]  /*1b20*/  @P4 BRA `(.L_x_3189) ;  /* 0x0000000000284947 */ /* 0x000fea0003800000 */
[----:B------:R-:W3:Y:S02]  /*1b30*/  LDCU UR4, c[0x0][0x440] ;  /* 0x00008800ff0477ac */ /* 0x000ee40008000800 */
[----:B---3--:R-:W-:-:S13]  /*1b40*/  ISETP.GE.AND P0, PT, R138, UR4, PT ;  /* 0x000000048a007c0c */ /* 0x008fda000bf06270 */
[----:B------:R-:W-:Y:S05]  /*1b50*/  @P0 BRA `(.L_x_3190) ;  /* 0x0000000000180947 */ /* 0x000fea0003800000 */
[----:B------:R-:W-:-:S05]  /*1b60*/  MOV R141, R139 ;  /* 0x0000008b008d7202 */ /* 0x000fca0000000f00 */
[----:B------:R-:W-:Y:S01]  /*1b70*/  @!PT LDS RZ, [RZ] ;  /* 0x00000000fffff984 */ /* 0x000fe20000000800 */
[----:B------:R-:W-:Y:S01]  /*1b80*/  @!PT LDS RZ, [RZ] ;  /* 0x00000000fffff984 */ /* 0x000fe20000000800 */
[----:B------:R-:W-:Y:S01]  /*1b90*/  @!PT LDS RZ, [RZ] ;  /* 0x00000000fffff984 */ /* 0x000fe20000000800 */
[----:B------:R4:W-:Y:S01]  /*1ba0*/  LDGSTS.E.BYPASS.LTC128B.128 [R145+0x1000], desc[UR16][R140.64] ;  /* 0x010000008c917fae */ /* 0x0009e2000b981a10 */
[----:B------:R-:W-:Y:S05]  /*1bb0*/  BRA `(.L_x_3189) ;  /* 0x0000000000047947 */ /* 0x000fea0003800000 */
.L_x_3190:
[----:B------:R3:W-:Y:S02]  /*1bc0*/  STS.128 [R145+0x1000], RZ ;  /* 0x001000ff91007388 */ /* 0x0007e40000000c00 */
.L_x_3189:
[----:B------:R-:W-:Y:S05]  /*1bd0*/  BSYNC.RECONVERGENT B0 ;  /* 0x0000000000007941 */ /* 0x000fea0003800200 */
.L_x_3188:
[-C--:B------:R-:W-:Y:S01]  /*1be0*/  ISETP.GE.AND P3, PT, R2, R5.reuse, PT ;  /* 0x000000050200720c */ /* 0x080fe20003f66270 */
[C---:B------:R-:W-:Y:S01]  /*1bf0*/  VIADD R6, R10.reuse, 0x40 ;  /* 0x000000400a067836 */ /* 0x040fe20000000000 */
[C---:B------:R-:W-:Y:S01]  /*1c00*/  LEA R12, P0, R7.reuse, R140, 0x1 ;  /* 0x0000008c070c7211 */ /* 0x040fe200078008ff */
[----:B------:R-:W-:Y:S01]  /*1c10*/  VIADD R4, R10, 0x60 ;  /* 0x000000600a047836 */ /* 0x000fe20000000000 */
[----:B------:R-:W-:Y:S02]  /*1c20*/  BSSY.RECONVERGENT B0, `(.L_x_3191) ;  /* 0x000000d000007945 */ /* 0x000fe40003800200 */
[-C--:B------:R-:W-:Y:S02]  /*1c30*/  ISETP.GE.AND P2, PT, R6, R5.reuse, PT ;  /* 0x000000050600720c */ /* 0x080fe40003f46270 */
[----:B------:R-:W-:Y:S02]  /*1c40*/  ISETP.GE.AND P1, PT, R4, R5, PT ;  /* 0x000000050400720c */ /* 0x000fe40003f26270 */
[----:B------:R-:W-:-:S03]  /*1c50*/  LEA.HI.X R13, R7, R139, R8, 0x1, P0 ;  /* 0x0000008b070d7211 */ /* 0x000fc600000f0c08 */
[----:B------:R-:W-:Y:S08]  /*1c60*/  @P3 BRA `(.L_x_3192) ;  /* 0x0000000000203947 */ /* 0x000ff00003800000 */
        /* <DEDUP_REMOVED lines=8> */
.L_x_3192:
[----:B------:R-:W-:Y:S05]  /*1cf0*/  BSYNC.RECONVERGENT B0 ;  /* 0x0000000000007941 */ /* 0x000fea0003800200 */
.L_x_3191:
[----:B------:R-:W-:Y:S04]  /*1d00*/  BSSY.RECONVERGENT B0, `(.L_x_3193) ;  /* 0x000000c000007945 */ /* 0x000fe80003800200 */
        /* <DEDUP_REMOVED lines=11> */
.L_x_3194:
[----:B------:R-:W-:Y:S05]  /*1dc0*/  BSYNC.RECONVERGENT B0 ;  /* 0x0000000000007941 */ /* 0x000fea0003800200 */
.L_x_3193:
        /* <DEDUP_REMOVED lines=12> */
.L_x_3196:
[----:B------:R-:W-:Y:S05]  /*1e90*/  BSYNC.RECONVERGENT B0 ;  /* 0x0000000000007941 */ /* 0x000fea0003800200 */
.L_x_3195:
[----:B------:R-:W0:Y:S01]  /*1ea0*/  LDGDEPBAR ;  /* 0x00000000000079af */ /* 0x000e220000000000 */
[----:B------:R-:W-:Y:S01]  /*1eb0*/  SHF.R.U32.HI R133, RZ, 0x1, R132 ;  /* 0x00000001ff857819 */ /* 0x000fe20000011684 */
[----:B------:R-:W-:Y:S01]  /*1ec0*/  BSSY.RECONVERGENT B0, `(.L_x_3197) ;  /* 0x0000016000007945 */ /* 0x000fe20003800200 */
[----:B------:R-:W-:Y:S02]  /*1ed0*/  LOP3.LUT R10, R10, 0x7, RZ, 0xc0, !PT ;  /* 0x000000070a0a7812 */ /* 0x000fe400078ec0ff */
[----:B------:R-:W-:-:S04]  /*1ee0*/  LOP3.LUT R7, R133, 0x1f0, RZ, 0xc0, !PT ;  /* 0x000001f085077812 */ /* 0x000fc800078ec0ff */
[----:B------:R-:W-:Y:S02]  /*1ef0*/  IADD3 R7, PT, PT, R7, 0x1, R0 ;  /* 0x0000000107077810 */ /* 0x000fe40007ffe000 */
[C---:B------:R-:W-:Y:S02]  /*1f00*/  SHF.L.U64.HI R0, R96.reuse, 0x5, R97 ;  /* 0x0000000560007819 */ /* 0x040fe40000010261 */
        /* <DEDUP_REMOVED lines=14> */
.L_x_3199:
[----:B------:R1:W-:Y:S01]  /*1ff0*/  STS.128 [R145+0x3000], RZ ;  /* 0x003000ff91007388 */ /* 0x0003e20000000c00 */
[----:B------:R-:W-:Y:S05]  /*2000*/  BRA `(.L_x_3200) ;  /* 0x0000000000047947 */ /* 0x000fea0003800000 */
.L_x_3198:
[----:B------:R1:W-:Y:S02]  /*2010*/  STS.128 [R145+0x3000], RZ ;  /* 0x003000ff91007388 */ /* 0x0003e40000000c00 */
.L_x_3200:
[----:B------:R-:W-:Y:S05]  /*2020*/  BSYNC.RECONVERGENT B0 ;  /* 0x0000000000007941 */ /* 0x000fea0003800200 */
.L_x_3197:
[-C--:B------:R-:W-:Y:S01]  /*2030*/  ISETP.GE.AND P3, PT, R2, R5.reuse, PT ;  /* 0x000000050200720c */ /* 0x080fe20003f66270 */
[----:B------:R-:W-:Y:S01]  /*2040*/  IMAD.SHL.U32 R108, R132, 0x20, RZ ;  /* 0x00000020846c7824 */ /* 0x000fe200078e00ff */
[-C--:B------:R-:W-:Y:S01]  /*2050*/  ISETP.GE.AND P2, PT, R6, R5.reuse, PT ;  /* 0x000000050600720c */ /* 0x080fe20003f46270 */
[----:B------:R-:W-:Y:S01]  /*2060*/  IMAD.SHL.U32 R11, R132, 0x10, RZ ;  /* 0x00000010840b7824 */ /* 0x000fe200078e00ff */
[----:B------:R-:W-:Y:S01]  /*2070*/  ISETP.GE.AND P1, PT, R4, R5, PT ;  /* 0x000000050400720c */ /* 0x000fe20003f26270 */
[----:B------:R-:W-:Y:S01]  /*2080*/  IMAD.SHL.U32 R6, R132, 0x4, RZ ;  /* 0x0000000484067824 */ /* 0x000fe200078e00ff */
[C---:B-1----:R-:W-:Y:S01]  /*2090*/  LOP3.LUT R13, R108.reuse, 0xc0, RZ, 0xc0, !PT ;  /* 0x000000c06c0d7812 */ /* 0x042fe200078ec0ff */
[----:B------:R-:W-:Y:S01]  /*20a0*/  BSSY.RECONVERGENT B0, `(.L_x_3201) ;  /* 0x0000016000007945 */ /* 0x000fe20003800200 */
[----:B------:R-:W-:Y:S02]  /*20b0*/  LOP3.LUT R9, R11, 0x100, RZ, 0xc0, !PT ;  /* 0x000001000b097812 */ /* 0x000fe400078ec0ff */
[----:B------:R-:W-:-:S02]  /*20c0*/  LOP3.LUT R2, R108, 0x120, RZ, 0xc0, !PT ;  /* 0x000001206c027812 */ /* 0x000fc400078ec0ff */
[----:B------:R-:W-:Y:S01]  /*20d0*/  LOP3.LUT R5, R13, 0x18, R6, 0xf8, !PT ;  /* 0x000000180d057812 */ /* 0x000fe200078ef806 */
[----:B------:R1:W-:Y:S01]  /*20e0*/  @P3 STS.128 [R145+0x3800], RZ ;  /* 0x003800ff91003388 */ /* 0x0003e20000000c00 */
[----:B------:R-:W-:Y:S02]  /*20f0*/  LOP3.LUT R134, R9, 0x20, R108, 0xf8, !PT ;  /* 0x0000002009867812 */ /* 0x000fe400078ef86c */
[----:B------:R-:W-:Y:S02]  /*2100*/  LOP3.LUT R2, R2, 0x3e00, R11, 0xf8, !PT ;  /* 0x00003e0002027812 */ /* 0x000fe400078ef80b */
[----:B------:R-:W-:Y:S02]  /*2110*/  LEA R4, P0, R7, R142, 0x1 ;  /* 0x0000008e07047211 */ /* 0x000fe400078008ff */
[C---:B------:R-:W-:Y:S02]  /*2120*/  LOP3.LUT R9, R5.reuse, 0x8, R132, 0x78, !PT ;  /* 0x0000000805097812 */ /* 0x040fe400078e7884 */
[----:B------:R-:W-:-:S02]  /*2130*/  LOP3.LUT R133, R5, 0x8, R133, 0x78, !PT ;  /* 0x0000000805857812 */ /* 0x000fc400078e7885 */
[----:B------:R-:W-:Y:S02]  /*2140*/  LEA.HI.X R5, R7, R143, R0, 0x1, P0 ;  /* 0x0000008f07057211 */ /* 0x000fe400000f0c00 */
[----:B------:R-:W-:Y:S02]  /*2150*/  LOP3.LUT R134, R134, R9, RZ, 0xfc, !PT ;  /* 0x0000000986867212 */ /* 0x000fe400078efcff */
[----:B------:R-:W-:Y:S01]  /*2160*/  LOP3.LUT R135, R2, R133, RZ, 0xfc, !PT ;  /* 0x0000008502877212 */ /* 0x000fe200078efcff */
[----:B------:R-:W-:Y:S06]  /*2170*/  @P3 BRA `(.L_x_3202) ;  /* 0x0000000000203947 */ /* 0x000fec0003800000 */
        /* <DEDUP_REMOVED lines=8> */
.L_x_3202:
[----:B------:R-:W-:Y:S05]  /*2200*/  BSYNC.RECONVERGENT B0 ;  /* 0x0000000000007941 */ /* 0x000fea0003800200 */
.L_x_3201:
        /* <DEDUP_REMOVED lines=15> */
.L_x_3204:
[----:B------:R-:W-:Y:S05]  /*2300*/  BSYNC.RECONVERGENT B0 ;  /* 0x0000000000007941 */ /* 0x000fea0003800200 */
.L_x_3203:
        /* <DEDUP_REMOVED lines=13> */
.L_x_3206:
[----:B------:R-:W-:Y:S05]  /*23e0*/  BSYNC.RECONVERGENT B0 ;  /* 0x0000000000007941 */ /* 0x000fea0003800200 */
.L_x_3205:
[----:B------:R-:W-:Y:S01]  /*23f0*/  LDSM.16.M88.4 R20, [R135] ;  /* 0x000000008714783b */ /* 0x000fe20000000200 */
[----:B------:R-:W-:Y:S01]  /*2400*/  IMAD.MOV.U32 R106, RZ, RZ, 0x20 ;  /* 0x00000020ff6a7424 */ /* 0x000fe200078e00ff */
[----:B------:R-:W-:Y:S02]  /*2410*/  LOP3.LUT P6, RZ, R132, 0x4, RZ, 0xc0, !PT ;  /* 0x0000000484ff7812 */ /* 0x000fe400078cc0ff */
[----:B------:R-:W5:Y:S01]  /*2420*/  LDSM.16.M88.4 R12, [R134+0x1000] ;  /* 0x00100000860c783b */ /* 0x000f620000000200 */
[----:B------:R-:W-:Y:S02]  /*2430*/  ISETP.NE.AND P2, PT, R3, 0x1, PT ;  /* 0x000000010300780c */ /* 0x000fe40003f45270 */
[----:B------:R-:W-:Y:S01]  /*2440*/  SEL R106, R106, 0xffffffe0, !P6 ;  /* 0xffffffe06a6a7807 */ /* 0x000fe20007000000 */
[----:B-1----:R-:W1:Y:S01]  /*2450*/  LDSM.16.M88.4 R4, [R134+0x1400] ;  /* 0x001400008604783b */ /* 0x002e620000000200 */
[C---:B------:R-:W-:Y:S02]  /*2460*/  VIMNMX R105, PT, PT, R104.reuse, R99, PT ;  /* 0x0000006368697248 */ /* 0x040fe40003fe0100 */
[----:B------:R-:W-:Y:S01]  /*2470*/  VIADDMNMX R104, R104, 0x8, R99, PT ;  /* 0x0000000868687846 */ /* 0x000fe20003800163 */
[----:B------:R-:W-:Y:S01]  /*2480*/  IMAD.IADD R98, R135, 0x1, R106 ;  /* 0x0000000187627824 */ /* 0x000fe200078e026a */
[----:B------:R-:W2:Y:S01]  /*2490*/  LDSM.16.M88.4 R60, [R134+0x1800] ;  /* 0x00180000863c783b */ /* 0x000ea20000000200 */
[----:B------:R-:W-:-:S03]  /*24a0*/  IMAD.IADD R102, R106, 0x1, R134 ;  /* 0x000000016a667824 */ /* 0x000fc600078e0286 */
[----:B------:R-:W3:Y:S04]  /*24b0*/  LDSM.16.M88.4 R52, [R134+0x1c00] ;  /* 0x001c00008634783b */ /* 0x000ee80000000200 */
[----:B------:R-:W4:Y:S04]  /*24c0*/  LDSM.16.M88.4 R44, [R134+0x2000] ;  /* 0x00200000862c783b */ /* 0x000f280000000200 */
[----:B------:R-:W4:Y:S04]  /*24d0*/  LDSM.16.M88.4 R36, [R134+0x2400] ;  /* 0x002400008624783b */ /* 0x000f280000000200 */
[----:B------:R-:W4:Y:S04]  /*24e0*/  LDSM.16.M88.4 R28, [R134+0x2800] ;  /* 0x00280000861c783b */ /* 0x000f280000000200 */
[----:B------:R-:W4:Y:S04]  /*24f0*/  LDSM.16.M88.4 R76, [R134+0x2c00] ;  /* 0x002c0000864c783b */ /* 0x000f280000000200 */
[----:B------:R-:W-:Y:S04]  /*2500*/  LDSM.16.M88.4 R92, [R98] ;  /* 0x00000000625c783b */ /* 0x000fe80000000200 */
[----:B------:R-:W4:Y:S01]  /*2510*/  LDSM.16.M88.4 R72, [R102+0x1000] ;  /* 0x001000006648783b */ /* 0x000f220000000200 */
[C---:B-----5:R-:W-:Y:S03]  /*2520*/  HMMA.16816.F32 R16, R20.reuse, R12, RZ ;  /* 0x0000000c1410723c */ /* 0x060fe600000018ff */
[----:B------:R-:W5:Y:S04]  /*2530*/  LDSM.16.M88.4 R68, [R102+0x1400] ;  /* 0x001400006644783b */ /* 0x000f680000000200 */
[----:B------:R-:W5:Y:S01]  /*2540*/  LDSM.16.M88.4 R88, [R102+0x1800] ;  /* 0x001800006658783b */ /* 0x000f620000000200 */
[C---:B-1----:R-:W-:Y:S03]  /*2550*/  HMMA.16816.F32 R8, R20.reuse, R4, RZ ;  /* 0x000000041408723c */ /* 0x042fe600000018ff */
[----:B------:R-:W1:Y:S04]  /*2560*/  LDSM.16.M88.4 R84, [R102+0x1c00] ;  /* 0x001c00006654783b */ /* 0x000e680000000200 */
[----:B------:R-:W1:Y:S01]  /*2570*/  LDSM.16.M88.4 R80, [R102+0x2000] ;  /* 0x002000006650783b */ /* 0x000e620000000200 */
[C---:B------:R-:W-:Y:S03]  /*2580*/  HMMA.16816.F32 R12, R20.reuse, R14, RZ ;  /* 0x0000000e140c723c */ /* 0x040fe600000018ff */
[----:B------:R-:W0:Y:S05]  /*2590*/  LDGDEPBAR ;  /* 0x00000000000079af */ /* 0x000e2a0000000000 */
[C---:B------:R-:W-:Y:S08]  /*25a0*/  HMMA.16816.F32 R4, R20.reuse, R6, RZ ;  /* 0x000000061404723c */ /* 0x040ff000000018ff */
[C---:B--2---:R-:W-:Y:S08]  /*25b0*/  HMMA.16816.F32 R64, R20.reuse, R60, RZ ;  /* 0x0000003c1440723c */ /* 0x044ff000000018ff */
[C---:B---3--:R-:W-:Y:S08]  /*25c0*/  HMMA.16816.F32 R56, R20.reuse, R52, RZ ;  /* 0x000000341438723c */ /* 0x048ff000000018ff */
        /* <DEDUP_REMOVED lines=14> */
[C---:B-----5:R-:W-:Y:S08]  /*26b0*/  HMMA.16816.F32 R8, R92.reuse, R68, R8 ;  /* 0x000000445c08723c */ /* 0x060ff00000001808 */
[----:B------:R-:W-:Y:S01]  /*26c0*/  HMMA.16816.F32 R4, R92, R70, R4 ;  /* 0x000000465c04723c */ /* 0x000fe20000001804 */
[----:B------:R-:W4:Y:S01]  /*26d0*/  LDSM.16.M88.4 R68, [R102+0x2c00] ;  /* 0x002c00006644783b */ /* 0x000f220000000200 */
[----:B------:R-:W-:-:S06]  /*26e0*/  DEPBAR.LE SB0, 0x0 ;  /* 0x000080000000791a */ /* 0x000fcc0000000000 */
[C---:B------:R-:W-:Y:S08]  /*26f0*/  HMMA.16816.F32 R64, R92.reuse, R88, R64 ;  /* 0x000000585c40723c */ /* 0x040ff00000001840 */
[C---:B------:R-:W-:Y:S08]  /*2700*/  HMMA.16816.F32 R60, R92.reuse, R90, R60 ;  /* 0x0000005a5c3c723c */ /* 0x040ff0000000183c */
[C---:B-1----:R-:W-:Y:S08]  /*2710*/  HMMA.16816.F32 R56, R92.reuse, R84, R56 ;  /* 0x000000545c38723c */ /* 0x042ff00000001838 */
        /* <DEDUP_REMOVED lines=22> */
.L_x_3208:
        /* <DEDUP_REMOVED lines=32> */
[----:B------:R-:W-:Y:S02]  /*2a80*/  ISETP.GE.AND P0, PT, R73, RZ, PT ;  /* 0x000000ff4900720c */ /* 0x000fe40003f06270 */
[----:B------:R-:W-:-:S02]  /*2a90*/  ISETP.NE.AND P1, PT, R2, RZ, PT ;  /* 0x000000ff0200720c */ /* 0x000fc40003f25270 */
[----:B------:R-:W-:-:S05]  /*2aa0*/  LOP3.LUT R69, RZ, R2, RZ, 0x33, !PT ;  /* 0x00000002ff457212 */ /* 0x000fca00078e33ff */
        /* <DEDUP_REMOVED lines=25> */
.L_x_3209:
[----:B------:R-:W1:Y:S01]  /*2c40*/  LDCU UR4, c[0x0][0x440] ;  /* 0x00008800ff0477ac */ /* 0x000e620008000800 */
[----:B------:R-:W-:Y:S01]  /*2c50*/  IMAD.WIDE.U32 R70, R100, 0x40, RZ ;  /* 0x0000004064467825 */ /* 0x000fe200078e00ff */
[----:B------:R-:W-:Y:S03]  /*2c60*/  BSSY.RECONVERGENT B0, `(.L_x_3210) ;  /* 0x0000024000007945 */ /* 0x000fe60003800200 */
[----:B------:R-:W-:Y:S01]  /*2c70*/  IMAD.SHL.U32 R0, R101, 0x40, RZ ;  /* 0x0000004065007824 */ /* 0x000fe200078e00ff */
[C---:B-1----:R-:W-:Y:S02]  /*2c80*/  ISETP.GE.AND P0, PT, R138.reuse, UR4, PT ;  /* 0x000000048a007c0c */ /* 0x042fe4000bf06270 */
[----:B------:R-:W-:-:S11]  /*2c90*/  ISETP.GE.AND P1, PT, R138, UR4, PT ;  /* 0x000000048a007c0c */ /* 0x000fd6000bf26270 */
[----:B------:R-:W-:Y:S01]  /*2ca0*/  @!P0 IMAD.SHL.U32 R69, R100, 0x40, RZ ;  /* 0x0000004064458824 */ /* 0x000fe200078e00ff */
[----:B------:R-:W-:Y:S01]  /*2cb0*/  @!P0 IADD3 R68, P5, PT, R140, R70, RZ ;  /* 0x000000468c448210 */ /* 0x000fe20007fbe0ff */
[----:B------:R-:W-:Y:S01]  /*2cc0*/  @!P1 IMAD.MOV.U32 R141, RZ, RZ, R139 ;  /* 0x000000ffff8d9224 */ /* 0x000fe200078e008b */
[----:B------:R-:W-:Y:S02]  /*2cd0*/  @!P0 SHF.L.U64.HI R2, R100, 0x6, R101 ;  /* 0x0000000664028819 */ /* 0x000fe40000010265 */
[----:B------:R-:W-:Y:S02]  /*2ce0*/  @!P0 IADD3 R70, P4, P3, R69, R140, R69 ;  /* 0x0000008c45468210 */ /* 0x000fe40007b9e045 */
[----:B------:R-:W-:Y:S01]  /*2cf0*/  @!P0 IADD3.X R69, PT, PT, R139, R71, R0, P5, !PT ;  /* 0x000000478b458210 */ /* 0x000fe20002ffe400 */
[----:B------:R-:W-:Y:S01]  /*2d00*/  @!PT LDS RZ, [RZ] ;  /* 0x00000000fffff984 */ /* 0x000fe20000000800 */
[----:B------:R-:W-:Y:S01]  /*2d10*/  @!PT LDS RZ, [RZ] ;  /* 0x00000000fffff984 */ /* 0x000fe20000000800 */
[----:B------:R-:W-:Y:S01]  /*2d20*/  @!PT LDS RZ, [RZ] ;  /* 0x00000000fffff984 */ /* 0x000fe20000000800 */
[----:B------:R1:W-:Y:S01]  /*2d30*/  @!P1 LDGSTS.E.BYPASS.LTC128B.128 [R145+0x1000], desc[UR16][R140.64] ;  /* 0x010000008c919fae */ /* 0x0003e2000b981a10 */
[----:B------:R-:W-:-:S03]  /*2d40*/  @!P0 IADD3.X R71, PT, PT, R2, R139, R2, P4, P3 ;  /* 0x0000008b02478210 */ /* 0x000fc600027e6402 */
[----:B------:R1:W-:Y:S04]  /*2d50*/  @P1 STS.128 [R145+0x1000], RZ ;  /* 0x001000ff91001388 */ /* 0x0003e80000000c00 */
        /* <DEDUP_REMOVED lines=12> */
[----:B-1----:R-:W-:-:S04]  /*2e20*/  LEA R69, P1, R100, R140, 0x6 ;  /* 0x0000008c64457211 */ /* 0x002fc800078230ff */
[C---:B------:R-:W-:Y:S02]  /*2e30*/  LEA R68, P0, R100.reuse, R69, 0x7 ;  /* 0x0000004564447211 */ /* 0x040fe400078038ff */
[----:B------:R-:W-:-:S04]  /*2e40*/  LEA.HI.X R0, R100, R139, R101, 0x6, P1 ;  /* 0x0000008b64007211 */ /* 0x000fc800008f3465 */
[----:B------:R-:W-:-:S05]  /*2e50*/  LEA.HI.X R69, R100, R0, R101, 0x7, P0 ;  /* 0x0000000064457211 */ /* 0x000fca00000f3c65 */
[----:B------:R-:W-:Y:S01]  /*2e60*/  @!PT LDS RZ, [RZ] ;  /* 0x00000000fffff984 */ /* 0x000fe20000000800 */
[----:B------:R-:W-:Y:S01]  /*2e70*/  @!PT LDS RZ, [RZ] ;  /* 0x00000000fffff984 */ /* 0x000fe20000000800 */
[----:B------:R-:W-:Y:S01]  /*2e80*/  @!PT LDS RZ, [RZ] ;  /* 0x00000000fffff984 */ /* 0x000fe20000000800 */
[----:B------:R2:W-:Y:S02]  /*2e90*/  LDGSTS.E.BYPASS.LTC128B.128 [R145+0x2800], desc[UR16][R68.64] ;  /* 0x0280000044917fae */ /* 0x0005e4000b981a10 */
.L_x_3211:
[----:B------:R-:W-:Y:S05]  /*2ea0*/  BSYNC.RECONVERGENT B0 ;  /* 0x0000000000007941 */ /* 0x000fea0003800200 */
.L_x_3210:
[----:B------:R-:W0:Y:S02]  /*2eb0*/  LDGDEPBAR ;  /* 0x00000000000079af */ /* 0x000e240000000000 */
.L_x_3207:
[----:B------:R-:W-:Y:S01]  /*2ec0*/  IMAD.SHL.U32 R0, R132, 0x2, RZ ;  /* 0x0000000284007824 */ /* 0x000fe200078e00ff */
[----:B------:R-:W3:Y:S01]  /*2ed0*/  LDCU UR4, c[0x0][0x45c] ;  /* 0x00008b80ff0477ac */ /* 0x000ee20008000800 */
[----:B------:R-:W-:Y:S01]  /*2ee0*/  LOP3.LUT R133, R133, 0x120, R108, 0xf8, !PT ;  /* 0x0000012085857812 */ /* 0x000fe200078ef86c */
[----:B------:R-:W-:Y:S02]  /*2ef0*/  IMAD.MOV.U32 R152, RZ, RZ, -0x1 ;  /* 0xffffffffff987424 */ /* 0x000fe400078e00ff */
[----:B------:R-:W-:Y:S02]  /*2f00*/  LOP3.LUT R0, R0, 0x6, RZ, 0xc0, !PT ;  /* 0x0000000600007812 */ /* 0x000fe400078ec0ff */
[----:B------:R-:W-:-:S03]  /*2f10*/  LEA R133, R133, UR5, 0x1 ;  /* 0x0000000585857c11 */ /* 0x000fc6000f8e08ff */
[----:B------:R-:W-:-:S04]  /*2f20*/  IMAD R103, R3, 0x80, R0 ;  /* 0x0000008003677824 */ /* 0x000fc800078e0200 */
[C---:B------:R-:W-:Y:S02]  /*2f30*/  VIADD R2, R103.reuse, 0xffffff80 ;  /* 0xffffff8067027836 */ /* 0x040fe40000000000 */
[C---:B------:R-:W-:Y:S02]  /*2f40*/  VIADD R0, R103.reuse, 0xffffff81 ;  /* 0xffffff8167007836 */ /* 0x040fe40000000000 */
[C---:B-12---:R-:W-:Y:S01]  /*2f50*/  VIADD R69, R103.reuse, 0xffffff89 ;  /* 0xffffff8967457836 */ /* 0x046fe20000000000 */
[CC--:B------:R-:W-:Y:S02]  /*2f60*/  ISETP.GE.AND P5, PT, R2.reuse, R105.reuse, PT ;  /* 0x000000690200720c */ /* 0x0c0fe40003fa6270 */
[-C--:B------:R-:W-:Y:S01]  /*2f70*/  ISETP.GE.AND P1, PT, R2, R104.reuse, PT ;  /* 0x000000680200720c */ /* 0x080fe20003f26270 */
[----:B------:R-:W-:Y:S01]  /*2f80*/  VIADD R2, R103, 0xffffff88 ;  /* 0xffffff8867027836 */ /* 0x000fe20000000000 */
[C---:B------:R-:W-:Y:S02]  /*2f90*/  ISETP.GE.AND P4, PT, R0.reuse, R105, PT ;  /* 0x000000690000720c */ /* 0x040fe40003f86270 */
[----:B------:R-:W-:-:S02]  /*2fa0*/  ISETP.GE.AND P0, PT, R0, R104, PT ;  /* 0x000000680000720c */ /* 0x000fc40003f06270 */
        /* <DEDUP_REMOVED lines=9> */
[----:B------:R-:W-:-:S02]  /*3040*/  FSEL R12, R12, -INF , !P3 ;  /* 0xff8000000c0c7808 */ /* 0x000fc40005800000 */
[----:B------:R-:W-:Y:S01]  /*3050*/  FSEL R68, R17, -INF , !P4 ;  /* 0xff80000011447808 */ /* 0x000fe20006000000 */
[C---:B------:R-:W-:Y:S01]  /*3060*/  VIADD R17, R103.reuse, 0xffffffe8 ;  /* 0xffffffe867117836 */ /* 0x040fe20000000000 */
[C---:B------:R-:W-:Y:S02]  /*3070*/  ISETP.GE.AND P0, PT, R2.reuse, R105, PT ;  /* 0x000000690200720c */ /* 0x040fe40003f06270 */
[-C--:B------:R-:W-:Y:S01]  /*3080*/  ISETP.GE.AND P3, PT, R2, R104.reuse, PT ;  /* 0x000000680200720c */ /* 0x080fe20003f66270 */
[----:B------:R-:W-:Y:S01]  /*3090*/  VIADD R2, R103, 0xffffff98 ;  /* 0xffffff9867027836 */ /* 0x000fe20000000000 */
[----:B------:R-:W-:Y:S02]  /*30a0*/  ISETP.GE.AND P4, PT, R69, R104, PT ;  /* 0x000000684500720c */ /* 0x000fe40003f86270 */
[----:B------:R-:W-:Y:S02]  /*30b0*/  FSEL R77, R14, -INF , !P5 ;  /* 0xff8000000e4d7808 */ /* 0x000fe40006800000 */
[----:B------:R-:W-:-:S02]  /*30c0*/  FSEL R14, R13, -INF , !P1 ;  /* 0xff8000000d0e7808 */ /* 0x000fc40004800000 */
[CC--:B------:R-:W-:Y:S02]  /*30d0*/  ISETP.GE.AND P5, PT, R16.reuse, R105.reuse, PT ;  /* 0x000000691000720c */ /* 0x0c0fe40003fa6270 */
        /* <DEDUP_REMOVED lines=9> */
[----:B------:R-:W-:Y:S01]  /*3170*/  VIADD R9, R103, 0xffffffa1 ;  /* 0xffffffa167097836 */ /* 0x000fe20000000000 */
[-C--:B------:R-:W-:Y:S02]  /*3180*/  ISETP.GE.AND P3, PT, R16, R105.reuse, PT ;  /* 0x000000691000720c */ /* 0x080fe40003f66270 */
[----:B------:R-:W-:Y:S02]  /*3190*/  FSEL R11, R11, -INF , !P1 ;  /* 0xff8000000b0b7808 */ /* 0x000fe40004800000 */
[----:B------:R-:W-:Y:S02]  /*31a0*/  FSEL R10, R4, -INF , !P4 ;  /* 0xff800000040a7808 */ /* 0x000fe40006000000 */
[C---:B------:R-:W-:Y:S02]  /*31b0*/  ISETP.GE.AND P1, PT, R2.reuse, R105, PT ;  /* 0x000000690200720c */ /* 0x040fe40003f26270 */
[-C--:B------:R-:W-:Y:S01]  /*31c0*/  ISETP.GE.AND P4, PT, R2, R104.reuse, PT ;  /* 0x000000680200720c */ /* 0x080fe20003f86270 */
[----:B------:R-:W-:Y:S01]  /*31d0*/  VIADD R2, R103, 0xffffffa8 ;  /* 0xffffffa867027836 */ /* 0x000fe20000000000 */
[----:B------:R-:W-:-:S02]  /*31e0*/  ISETP.GE.AND P5, PT, R16, R104, PT ;  /* 0x000000681000720c */ /* 0x000fc40003fa6270 */
[----:B------:R-:W-:Y:S01]  /*31f0*/  FSEL R69, R6, -INF , !P0 ;  /* 0xff80000006457808 */ /* 0x000fe20004000000 */
[----:B------:R-:W-:Y:S01]  /*3200*/  VIADD R6, R103, 0xfffffff1 ;  /* 0xfffffff167067836 */ /* 0x000fe20000000000 */
[----:B------:R-:W-:Y:S01]  /*3210*/  FSEL R4, R5, -INF , !P3 ;  /* 0xff80000005047808 */ /* 0x000fe20005800000 */
[----:B------:R-:W-:Y:S01]  /*3220*/  VIADD R5, R103, 0xffffffa9 ;  /* 0xffffffa967057836 */ /* 0x000fe20000000000 */
[-C--:B------:R-:W-:Y:S02]  /*3230*/  ISETP.GE.AND P0, PT, R9, R105.reuse, PT ;  /* 0x000000690900720c */ /* 0x080fe40003f06270 */
[----:B------:R-:W-:Y:S01]  /*3240*/  FSEL R71, R7, -INF , !P5 ;  /* 0xff80000007477808 */ /* 0x000fe20006800000 */
[----:B------:R-:W-:Y:S01]  /*3250*/  VIADD R7, R103, 0xfffffff0 ;  /* 0xfffffff067077836 */ /* 0x000fe20000000000 */
[----:B------:R-:W-:Y:S02]  /*3260*/  FSEL R84, R64, -INF , !P1 ;  /* 0xff80000040547808 */ /* 0x000fe40004800000 */
[----:B------:R-:W-:-:S02]  /*3270*/  ISETP.GE.AND P5, PT, R2, R105, PT ;  /* 0x000000690200720c */ /* 0x000fc40003fa6270 */
[-C--:B------:R-:W-:Y:S01]  /*3280*/  ISETP.GE.AND P1, PT, R2, R104.reuse, PT ;  /* 0x000000680200720c */ /* 0x080fe20003f26270 */
[----:B------:R-:W-:Y:S01]  /*3290*/  VIADD R2, R103, 0xffffffb0 ;  /* 0xffffffb067027836 */ /* 0x000fe20000000000 */
[----:B------:R-:W-:Y:S02]  /*32a0*/  FSEL R85, R66, -INF , !P4 ;  /* 0xff80000042557808 */ /* 0x000fe40006000000 */
[----:B------:R-:W-:Y:S02]  /*32b0*/  FSEL R86, R65, -INF , !P0 ;  /* 0xff80000041567808 */ /* 0x000fe40004000000 */
[-C--:B------:R-:W-:Y:S01]  /*32c0*/  ISETP.GE.AND P3, PT, R9, R104.reuse, PT ;  /* 0x000000680900720c */ /* 0x080fe20003f66270 */
[----:B------:R-:W-:Y:S01]  /*32d0*/  VIADD R9, R103, 0xffffffe9 ;  /* 0xffffffe967097836 */ /* 0x000fe20000000000 */
[C---:B------:R-:W-:Y:S02]  /*32e0*/  ISETP.GE.AND P4, PT, R5.reuse, R105, PT ;  /* 0x000000690500720c */ /* 0x040fe40003f86270 */
[----:B------:R-:W-:Y:S01]  /*32f0*/  ISETP.GE.AND P0, PT, R5, R104, PT ;  /* 0x000000680500720c */ /* 0x000fe20003f06270 */
        /* <DEDUP_REMOVED lines=10> */
[----:B------:R-:W-:Y:S01]  /*33a0*/  VIADD R5, R103, 0xffffffb9 ;  /* 0xffffffb967057836 */ /* 0x000fe20000000000 */
[----:B------:R-:W-:Y:S02]  /*33b0*/  FMNMX3.FTZ R65, R0, R68, R12, !PT ;  /* 0x0000004400417276 */ /* 0x000fe4000781000c */
[----:B------:R-:W-:Y:S02]  /*33c0*/  FSEL R63, R63, -INF , !P0 ;  /* 0xff8000003f3f7808 */ /* 0x000fe40004000000 */
[----:B------:R-:W-:Y:S02]  /*33d0*/  FSEL R92, R56, -INF , !P3 ;  /* 0xff800000385c7808 */ /* 0x000fe40005800000 */
[C---:B------:R-:W-:Y:S02]  /*33e0*/  ISETP.GE.AND P0, PT, R2.reuse, R105, PT ;  /* 0x000000690200720c */ /* 0x040fe40003f06270 */
[----:B------:R-:W-:Y:S01]  /*33f0*/  ISETP.GE.AND P3, PT, R2, R104, PT ;  /* 0x000000680200720c */ /* 0x000fe20003f66270 */
[----:B------:R-:W-:Y:S01]  /*3400*/  VIADD R2, R103, 0xffffffc0 ;  /* 0xffffffc067027836 */ /* 0x000fe20000000000 */
[----:B------:R-:W-:-:S02]  /*3410*/  FSEL R93, R58, -INF , !P5 ;  /* 0xff8000003a5d7808 */ /* 0x000fc40006800000 */
[----:B------:R-:W-:Y:S02]  /*3420*/  FSEL R94, R57, -INF , !P1 ;  /* 0xff800000395e7808 */ /* 0x000fe40004800000 */
[C---:B------:R-:W-:Y:S02]  /*3430*/  ISETP.GE.AND P5, PT, R5.reuse, R105, PT ;  /* 0x000000690500720c */ /* 0x040fe40003fa6270 */
[----:B------:R-:W-:Y:S01]  /*3440*/  ISETP.GE.AND P1, PT, R5, R104, PT ;  /* 0x000000680500720c */ /* 0x000fe20003f26270 */
[----:B------:R-:W-:Y:S01]  /*3450*/  VIADD R5, R103, 0xffffffc1 ;  /* 0xffffffc167057836 */ /* 0x000fe20000000000 */
[----:B------:R-:W-:Y:S02]  /*3460*/  FMNMX3.FTZ R65, R65, R14, R70, !PT ;  /* 0x0000000e41417276 */ /* 0x000fe40007810046 */
[----:B------:R-:W-:Y:S01]  /*3470*/  FSEL R95, R59, -INF , !P4 ;  /* 0xff8000003b5f7808 */ /* 0x000fe20006000000 */
[----:B------:R-:W-:Y:S01]  /*3480*/  VIADD R59, R103, 0xffffffd0 ;  /* 0xffffffd0673b7836 */ /* 0x000fe20000000000 */
[----:B------:R-:W-:-:S02]  /*3490*/  FSEL R110, R52, -INF , !P0 ;  /* 0xff800000346e7808 */ /* 0x000fc40004000000 */
[CC--:B------:R-:W-:Y:S02]  /*34a0*/  ISETP.GE.AND P4, PT, R2.reuse, R105.reuse, PT ;  /* 0x000000690200720c */ /* 0x0c0fe40003f86270 */
[----:B------:R-:W-:Y:S01]  /*34b0*/  ISETP.GE.AND P0, PT, R2, R104, PT ;  /* 0x000000680200720c */ /* 0x000fe20003f06270 */
[----:B------:R-:W-:Y:S01]  /*34c0*/  VIADD R2, R103, 0xffffffc8 ;  /* 0xffffffc867027836 */ /* 0x000fe20000000000 */
[----:B------:R-:W-:Y:S02]  /*34d0*/  FSEL R99, R54, -INF , !P3 ;  /* 0xff80000036637808 */ /* 0x000fe40005800000 */
[----:B------:R-:W-:Y:S01]  /*34e0*/  FSEL R112, R53, -INF , !P5 ;  /* 0xff80000035707808 */ /* 0x000fe20006800000 */
[----:B------:R-:W-:Y:S01]  /*34f0*/  VIADD R53, R103, 0xffffffd8 ;  /* 0xffffffd867357836 */ /* 0x000fe20000000000 */
[----:B------:R-:W-:Y:S02]  /*3500*/  FMNMX3.FTZ R65, R65, R8, R10, !PT ;  /* 0x0000000841417276 */ /* 0x000fe4000781000a */
[----:B------:R-:W-:-:S02]  /*3510*/  ISETP.GE.AND P3, PT, R5, R105, PT ;  /* 0x000000690500720c */ /* 0x000fc40003f66270 */
[----:B------:R-:W-:Y:S01]  /*3520*/  ISETP.GE.AND P5, PT, R5, R104, PT ;  /* 0x000000680500720c */ /* 0x000fe20003fa6270 */
[----:B------:R-:W-:Y:S01]  /*3530*/  VIADD R5, R103, 0xffffffc9 ;  /* 0xffffffc967057836 */ /* 0x000fe20000000000 */
[----:B------:R-:W-:Y:S02]  /*3540*/  FMNMX3.FTZ R65, R65, R4, R84, !PT ;  /* 0x0000000441417276 */ /* 0x000fe40007810054 */
[----:B------:R-:W-:Y:S01]  /*3550*/  FSEL R91, R55, -INF , !P1 ;  /* 0xff800000375b7808 */ /* 0x000fe20004800000 */
[----:B------:R-:W-:Y:S01]  /*3560*/  VIADD R55, R103, 0xffffffd1 ;  /* 0xffffffd167377836 */ /* 0x000fe20000000000 */
[-C--:B------:R-:W-:Y:S02]  /*3570*/  ISETP.GE.AND P1, PT, R2, R105.reuse, PT ;  /* 0x000000690200720c */ /* 0x080fe40003f26270 */
[----:B------:R-:W-:Y:S02]  /*3580*/  FSEL R57, R50, -INF , !P0 ;  /* 0xff80000032397808 */ /* 0x000fe40004000000 */
[----:B------:R-:W-:-:S02]  /*3590*/  ISETP.GE.AND P0, PT, R5, R105, PT ;  /* 0x000000690500720c */ /* 0x000fc40003f06270 */
[----:B------:R-:W-:Y:S02]  /*35a0*/  FMNMX3.FTZ R65, R65, R86, R88, !PT ;  /* 0x0000005641417276 */ /* 0x000fe40007810058 */
[----:B------:R-:W-:Y:S02]  /*35b0*/  FSEL R64, R44, -INF , !P1 ;  /* 0xff8000002c407808 */ /* 0x000fe40004800000 */
[----:B------:R-:W-:Y:S02]  /*35c0*/  ISETP.GE.AND P1, PT, R55, R105, PT ;  /* 0x000000693700720c */ /* 0x000fe40003f26270 */
[----:B------:R-:W-:Y:S02]  /*35d0*/  FSEL R66, R45, -INF , !P0 ;  /* 0xff8000002d427808 */ /* 0x000fe40004000000 */
[----:B------:R-:W-:Y:S02]  /*35e0*/  FMNMX3.FTZ R45, R65, R114, R92, !PT ;  /* 0x00000072412d7276 */ /* 0x000fe4000781005c */
[----:B------:R-:W-:-:S02]  /*35f0*/  FSEL R44, R41, -INF , !P1 ;  /* 0xff800000292c7808 */ /* 0x000fc40004800000 */
[----:B------:R-:W-:Y:S02]  /*3600*/  FSEL R56, R48, -INF , !P4 ;  /* 0xff80000030387808 */ /* 0x000fe40006000000 */
[----:B------:R-:W-:Y:S02]  /*3610*/  FMNMX3.FTZ R41, R45, R94, R110, !PT ;  /* 0x0000005e2d297276 */ /* 0x000fe4000781006e */
[-C--:B------:R-:W-:Y:S02]  /*3620*/  ISETP.GE.AND P0, PT, R53, R105.reuse, PT ;  /* 0x000000693500720c */ /* 0x080fe40003f06270 */
[----:B------:R-:W-:Y:S01]  /*3630*/  FSEL R61, R51, -INF , !P5 ;  /* 0xff800000333d7808 */ /* 0x000fe20006800000 */
[----:B------:R-:W-:Y:S01]  /*3640*/  VIADD R51, R103, 0xffffffd9 ;  /* 0xffffffd967337836 */ /* 0x000fe20000000000 */
[----:B------:R-:W-:Y:S01]  /*3650*/  FSEL R58, R49, -INF , !P3 ;  /* 0xff800000313a7808 */ /* 0x000fe20005800000 */
[----:B------:R-:W-:Y:S01]  /*3660*/  VIADD R49, R103, 0xffffffe0 ;  /* 0xffffffe067317836 */ /* 0x000fe20000000000 */
[----:B------:R-:W-:-:S02]  /*3670*/  ISETP.GE.AND P5, PT, R59, R105, PT ;  /* 0x000000693b00720c */ /* 0x000fc40003fa6270 */
[----:B------:R-:W-:Y:S02]  /*3680*/  FMNMX3.FTZ R41, R41, R112, R56, !PT ;  /* 0x0000007029297276 */ /* 0x000fe40007810038 */
[----:B------:R-:W-:Y:S02]  /*3690*/  FSEL R36, R36, -INF , !P0 ;  /* 0xff80000024247808 */ /* 0x000fe40004000000 */
[-C--:B------:R-:W-:Y:S02]  /*36a0*/  ISETP.GE.AND P0, PT, R19, R105.reuse, PT ;  /* 0x000000691300720c */ /* 0x080fe40003f06270 */
[----:B------:R-:W-:Y:S02]  /*36b0*/  FSEL R40, R40, -INF , !P5 ;  /* 0xff80000028287808 */ /* 0x000fe40006800000 */
[----:B------:R-:W-:Y:S02]  /*36c0*/  FMNMX3.FTZ R41, R41, R58, R64, !PT ;  /* 0x0000003a29297276 */ /* 0x000fe40007810040 */
[----:B------:R-:W-:-:S02]  /*36d0*/  ISETP.GE.AND P1, PT, R49, R105, PT ;  /* 0x000000693100720c */ /* 0x000fc40003f26270 */
[-C--:B------:R-:W-:Y:S02]  /*36e0*/  ISETP.GE.AND P5, PT, R51, R105.reuse, PT ;  /* 0x000000693300720c */ /* 0x080fe40003fa6270 */
[----:B------:R-:W-:Y:S02]  /*36f0*/  FSEL R54, R33, -INF , !P0 ;  /* 0xff80000021367808 */ /* 0x000fe40004000000 */
[----:B------:R-:W-:Y:S02]  /*3700*/  FMNMX3.FTZ R33, R41, R66, R40, !PT ;  /* 0x0000004229217276 */ /* 0x000fe40007810028 */
[----:B------:R-:W-:Y:S02]  /*3710*/  FSEL R52, R32, -INF , !P1 ;  /* 0xff80000020347808 */ /* 0x000fe40004800000 */
[----:B------:R-:W-:Y:S02]  /*3720*/  FSEL R50, R37, -INF , !P5 ;  /* 0xff80000025327808 */ /* 0x000fe40006800000 */
[----:B------:R-:W-:-:S02]  /*3730*/  ISETP.GE.AND P1, PT, R9, R105, PT ;  /* 0x000000690900720c */ /* 0x000fc40003f26270 */
[----:B------:R-:W-:Y:S02]  /*3740*/  FMNMX3.FTZ R16, R75, R73, R77, !PT ;  /* 0x000000494b107276 */ /* 0x000fe4000781004d */
[----:B------:R-:W-:Y:S01]  /*3750*/  ISETP.GE.AND P3, PT, R5, R104, PT ;  /* 0x000000680500720c */ /* 0x000fe20003f66270 */
[----:B------:R-:W-:Y:S01]  /*3760*/  VIADD R5, R103, 0xfffffff8 ;  /* 0xfffffff867057836 */ /* 0x000fe20000000000 */
[-C--:B------:R-:W-:Y:S02]  /*3770*/  ISETP.GE.AND P5, PT, R17, R105.reuse, PT ;  /* 0x000000691100720c */ /* 0x080fe40003fa6270 */
[----:B------:R-:W-:Y:S02]  /*3780*/  FMNMX3.FTZ R33, R33, R44, R36, !PT ;  /* 0x0000002c21217276 */ /* 0x000fe40007810024 */
[----:B------:R-:W-:Y:S02]  /*3790*/  ISETP.GE.AND P0, PT, R7, R105, PT ;  /* 0x000000690700720c */ /* 0x000fe40003f06270 */
[----:B------:R-:W-:-:S02]  /*37a0*/  FSEL R48, R29, -INF , !P1 ;  /* 0xff8000001d307808 */ /* 0x000fc40004800000 */
[----:B------:R-:W-:Y:S02]  /*37b0*/  FMNMX3.FTZ R16, R16, R15, R13, !PT ;  /* 0x0000000f10107276 */ /* 0x000fe4000781000d */
[----:B------:R-:W-:Y:S02]  /*37c0*/  FSEL R32, R28, -INF , !P5 ;  /* 0xff8000001c207808 */ /* 0x000fe40006800000 */
[----:B------:R-:W-:Y:S02]  /*37d0*/  FMNMX3.FTZ R29, R33, R50, R52, !PT ;  /* 0x00000032211d7276 */ /* 0x000fe40007810034 */
[----:B------:R-:W-:Y:S01]  /*37e0*/  ISETP.GE.AND P4, PT, R2, R104, PT ;  /* 0x000000680200720c */ /* 0x000fe20003f86270 */
[----:B------:R-:W-:Y:S01]  /*37f0*/  VIADD R2, R103, 0xfffffff9 ;  /* 0xfffffff967027836 */ /* 0x000fe20000000000 */
[----:B------:R-:W-:Y:S02]  /*3800*/  ISETP.GE.AND P1, PT, R5, R105, PT ;  /* 0x000000690500720c */ /* 0x000fe40003f26270 */
[----:B------:R-:W-:-:S02]  /*3810*/  FSEL R28, R24, -INF , !P0 ;  /* 0xff800000181c7808 */ /* 0x000fc40004000000 */
[----:B------:R-:W-:Y:S02]  /*3820*/  FMNMX3.FTZ R24, R16, R11, R69, !PT ;  /* 0x0000000b10187276 */ /* 0x000fe40007810045 */
[----:B------:R-:W-:Y:S02]  /*3830*/  ISETP.GE.AND P5, PT, R6, R105, PT ;  /* 0x000000690600720c */ /* 0x000fe40003fa6270 */
[----:B------:R-:W-:Y:S02]  /*3840*/  FMNMX3.FTZ R29, R29, R54, R32, !PT ;  /* 0x000000361d1d7276 */ /* 0x000fe40007810020 */
[----:B------:R-:W-:Y:S02]  /*3850*/  FSEL R18, R20, -INF , !P1 ;  /* 0xff80000014127808 */ /* 0x000fe40004800000 */
[----:B------:R-:W-:Y:S02]  /*3860*/  FMNMX3.FTZ R20, R24, R71, R85, !PT ;  /* 0x0000004718147276 */ /* 0x000fe40007810055 */
[----:B------:R-:W-:-:S02]  /*3870*/  ISETP.GE.AND P0, PT, R2, R105, PT ;  /* 0x000000690200720c */ /* 0x000fc40003f06270 */
[----:B------:R-:W-:Y:S02]  /*3880*/  FSEL R16, R25, -INF , !P5 ;  /* 0xff80000019107808 */ /* 0x000fe40006800000 */
[----:B------:R-:W-:Y:S02]  /*3890*/  FMNMX3.FTZ R29, R29, R48, R28, !PT ;  /* 0x000000301d1d7276 */ /* 0x000fe4000781001c */
[----:B------:R-:W-:Y:S02]  /*38a0*/  FMNMX3.FTZ R20, R20, R107, R109, !PT ;  /* 0x0000006b14147276 */ /* 0x000fe4000781006d */
[----:B------:R-:W-:Y:S02]  /*38b0*/  FSEL R24, R21, -INF , !P0 ;  /* 0xff80000015187808 */ /* 0x000fe40004000000 */
[----:B------:R-:W-:Y:S02]  /*38c0*/  FMNMX3.FTZ R29, R29, R16, R18, !PT ;  /* 0x000000101d1d7276 */ /* 0x000fe40007810012 */
[----:B------:R-:W-:-:S02]  /*38d0*/  FMNMX3.FTZ R60, R20, R63, R93, !PT ;  /* 0x0000003f143c7276 */ /* 0x000fc4000781005d */
[----:B------:R-:W-:Y:S02]  /*38e0*/  FMNMX.FTZ R20, R24, R29, !PT ;  /* 0x0000001d18147209 */ /* 0x000fe40007810000 */
[----:B------:R-:W-:Y:S02]  /*38f0*/  FMNMX3.FTZ R60, R60, R95, R99, !PT ;  /* 0x0000005f3c3c7276 */ /* 0x000fe40007810063 */
[----:B------:R-:W-:Y:S01]  /*3900*/  ISETP.GE.AND P1, PT, R59, R104, PT ;  /* 0x000000683b00720c */ /* 0x000fe20003f26270 */
[----:B------:R-:W1:Y:S01]  /*3910*/  SHFL.BFLY PT, R21, R20, 0x2, 0x1f ;  /* 0x0c401f0014157f89 */ /* 0x000e6200000e0000 */
[----:B------:R-:W-:Y:S02]  /*3920*/  FSEL R89, R46, -INF , !P4 ;  /* 0xff8000002e597808 */ /* 0x000fe40006000000 */
[----:B------:R-:W-:Y:S02]  /*3930*/  FMNMX3.FTZ R60, R60, R91, R57, !PT ;  /* 0x0000005b3c3c7276 */ /* 0x000fe40007810039 */
[----:B------:R-:W-:-:S02]  /*3940*/  FSEL R67, R47, -INF , !P3 ;  /* 0xff8000002f437808 */ /* 0x000fc40005800000 */
[-C--:B------:R-:W-:Y:S02]  /*3950*/  ISETP.GE.AND P0, PT, R55, R104.reuse, PT ;  /* 0x000000683700720c */ /* 0x080fe40003f06270 */
[-C--:B------:R-:W-:Y:S02]  /*3960*/  ISETP.GE.AND P5, PT, R53, R104.reuse, PT ;  /* 0x000000683500720c */ /* 0x080fe40003fa6270 */
        /* <DEDUP_REMOVED lines=22> */
[----:B-1----:R-:W-:Y:S02]  /*3ad0*/  FMNMX.FTZ R20, R20, R21, !PT ;  /* 0x0000001514147209 */ /* 0x002fe40007810000 */
[----:B------:R-:W-:Y:S02]  /*3ae0*/  ISETP.GE.AND P0, PT, R2, R104, PT ;  /* 0x000000680200720c */ /* 0x000fe40003f06270 */
[----:B------:R-:W-:Y:S01]  /*3af0*/  FSEL R27, R27, -INF , !P3 ;  /* 0xff8000001b1b7808 */ /* 0x000fe20005800000 */
[----:B------:R-:W1:Y:S01]  /*3b00*/  SHFL.BFLY PT, R7, R20, 0x1, 0x1f ;  /* 0x0c201f0014077f89 */ /* 0x000e6200000e0000 */
[----:B------:R-:W-:Y:S01]  /*3b10*/  FSEL R21, R22, -INF , !P1 ;  /* 0xff80000016157808 */ /* 0x000fe20004800000 */
[----:B------:R-:W-:Y:S01]  /*3b20*/  IMAD.IADD R22, R106, 0x1, R133 ;  /* 0x000000016a167824 */ /* 0x000fe200078e0285 */
[----:B------:R-:W-:Y:S02]  /*3b30*/  FMNMX3.FTZ R60, R60, R31, R25, !PT ;  /* 0x0000001f3c3c7276 */ /* 0x000fe40007810019 */
[----:B------:R-:W-:-:S02]  /*3b40*/  FSEL R23, R23, -INF , !P0 ;  /* 0xff80000017177808 */ /* 0x000fc40004000000 */
[----:B------:R-:W-:-:S04]  /*3b50*/  FMNMX3.FTZ R6, R60, R27, R21, !PT ;  /* 0x0000001b3c067276 */ /* 0x000fc80007810015 */
[----:B------:R-:W-:-:S05]  /*3b60*/  FMNMX.FTZ R6, R23, R6, !PT ;  /* 0x0000000617067209 */ /* 0x000fca0007810000 */
[----:B------:R-:W2:Y:S01]  /*3b70*/  SHFL.BFLY PT, R5, R6, 0x2, 0x1f ;  /* 0x0c401f0006057f89 */ /* 0x000ea200000e0000 */
[----:B-1----:R-:W-:-:S04]  /*3b80*/  FMNMX.FTZ R2, R20, R7, !PT ;  /* 0x0000000714027209 */ /* 0x002fc80007810000 */
[C---:B------:R-:W-:Y:S01]  /*3b90*/  FSETP.NEU.FTZ.AND P0, PT, R2.reuse, -INF , PT ;  /* 0xff8000000200780b */ /* 0x040fe20003f1d000 */
[----:B---3--:R-:W-:-:S05]  /*3ba0*/  FMUL.FTZ R29, R2, UR4 ;  /* 0x00000004021d7c20 */ /* 0x008fca0008410000 */
[----:B------:R-:W-:-:S05]  /*3bb0*/  FSEL R29, R29, RZ, P0 ;  /* 0x000000ff1d1d7208 */ /* 0x000fca0000000000 */
[--C-:B------:R-:W-:Y:S01]  /*3bc0*/  FFMA.FTZ R53, R0, UR4, -R29.reuse ;  /* 0x0000000400357c23 */ /* 0x100fe2000801081d */
[----:B--2---:R-:W-:Y:S01]  /*3bd0*/  FMNMX.FTZ R5, R6, R5, !PT ;  /* 0x0000000506057209 */ /* 0x004fe20007810000 */
[--C-:B------:R-:W-:Y:S01]  /*3be0*/  FFMA.FTZ R19, R4, UR4, -R29.reuse ;  /* 0x0000000404137c23 */ /* 0x100fe2000801081d */
[--C-:B------:R-:W-:Y:S01]  /*3bf0*/  FFMA.FTZ R46, R68, UR4, -R29.reuse ;  /* 0x00000004442e7c23 */ /* 0x100fe2000801081d */
[--C-:B------:R-:W-:Y:S01]  /*3c00*/  FFMA.FTZ R51, R12, UR4, -R29.reuse ;  /* 0x000000040c337c23 */ /* 0x100fe2000801081d */
[--C-:B------:R-:W-:Y:S01]  /*3c10*/  FFMA.FTZ R42, R14, UR4, -R29.reuse ;  /* 0x000000040e2a7c23 */ /* 0x100fe2000801081d */
[----:B------:R-:W1:Y:S01]  /*3c20*/  SHFL.BFLY PT, R0, R5, 0x1, 0x1f ;  /* 0x0c201f0005007f89 */ /* 0x000e6200000e0000 */
        /* <DEDUP_REMOVED lines=13> */
[----:B------:R-:W-:-:S03]  /*3d00*/  FFMA.FTZ R28, R28, UR4, -R29 ;  /* 0x000000041c1c7c23 */ /* 0x000fc6000801081d */
[----:B------:R-:W-:Y:S01]  /*3d10*/  MUFU.EX2 R51, R51 ;  /* 0x0000003300337308 */ /* 0x000fe20000000800 */
[----:B-1----:R-:W-:-:S07]  /*3d20*/  FMNMX.FTZ R0, R5, R0, !PT ;  /* 0x0000000005007209 */ /* 0x002fce0007810000 */
[----:B------:R-:W1:Y:S01]  /*3d30*/  MUFU.EX2 R42, R42 ;  /* 0x0000002a002a7308 */ /* 0x000e620000000800 */
[----:B------:R-:W-:Y:S01]  /*3d40*/  LDSM.16.MT88.4 R4, [R22+0x3000] ;  /* 0x003000001604783b */ /* 0x000fe20000004200 */
[----:B--2---:R-:W-:Y:S01]  /*3d50*/  F2FP.F16.F32.PACK_AB R80, R46, R53 ;  /* 0x000000352e50723e */ /* 0x004fe200000000ff */
[----:B------:R-:W-:Y:S01]  /*3d60*/  FADD.FTZ R46, R53, R46 ;  /* 0x0000002e352e7221 */ /* 0x000fe20000010000 */
[C---:B------:R-:W-:Y:S01]  /*3d70*/  FMUL.FTZ R20, R0.reuse, UR4 ;  /* 0x0000000400147c20 */ /* 0x040fe20008410000 */
[----:B------:R-:W-:-:S03]  /*3d80*/  FSETP.NEU.FTZ.AND P0, PT, R0, -INF , PT ;  /* 0xff8000000000780b */ /* 0x000fc60003f1d000 */
        /* <DEDUP_REMOVED lines=13> */
[----:B-1----:R-:W-:Y:S01]  /*3e60*/  F2FP.F16.F32.PACK_AB R82, R42, R51 ;  /* 0x000000332a52723e */ /* 0x002fe200000000ff */
[----:B------:R-:W1:Y:S01]  /*3e70*/  LDSM.16.MT88.4 R12, [R133+0x3400] ;  /* 0x00340000850c783b */ /* 0x000e620000004200 */
        /* <DEDUP_REMOVED lines=22> */
[----:B------:R-:W-:Y:S01]  /*3fe0*/  FFMA.FTZ R57, R67, UR4, -R20 ;  /* 0x0000000443397c23 */ /* 0x000fe20008010814 */
[--C-:B------:R-:W-:Y:S01]  /*3ff0*/  FFMA.FTZ R89, R40, UR4, -R29.reuse ;  /* 0x0000000428597c23 */ /* 0x100fe2000801081d */
[----:B------:R-:W-:Y:S01]  /*4000*/  FADD.FTZ R55, R55, R62 ;  /* 0x0000003e37377221 */ /* 0x000fe20000010000 */
[----:B------:R-:W4:Y:S01]  /*4010*/  MUFU.EX2 R38, R38 ;  /* 0x0000002600267308 */ /* 0x000f220000000800 */
[--C-:B------:R-:W-:Y:S01]  /*4020*/  FFMA.FTZ R40, R36, UR4, -R29.reuse ;  /* 0x0000000424287c23 */ /* 0x100fe2000801081d */
[--C-:B------:R-:W-:Y:S01]  /*4030*/  FFMA.FTZ R67, R50, UR4, -R29.reuse ;  /* 0x0000000432437c23 */ /* 0x100fe2000801081d */
[----:B------:R-:W-:Y:S01]  /*4040*/  FFMA.FTZ R36, R52, UR4, -R29 ;  /* 0x0000000434247c23 */ /* 0x000fe2000801081d */
[--C-:B------:R-:W-:Y:S01]  /*4050*/  FFMA.FTZ R47, R47, UR4, -R20.reuse ;  /* 0x000000042f2f7c23 */ /* 0x100fe20008010814 */
[--C-:B------:R-:W-:Y:S01]  /*4060*/  FFMA.FTZ R52, R49, UR4, -R20.reuse ;  /* 0x0000000431347c23 */ /* 0x100fe20008010814 */
[--C-:B------:R-:W-:Y:S01]  /*4070*/  FFMA.FTZ R41, R41, UR4, -R20.reuse ;  /* 0x0000000429297c23 */ /* 0x100fe20008010814 */
[----:B------:R-:W-:Y:S01]  /*4080*/  FFMA.FTZ R50, R45, UR4, -R20 ;  /* 0x000000042d327c23 */ /* 0x000fe20008010814 */
[----:B------:R-:W-:Y:S01]  /*4090*/  MUFU.EX2 R26, R26 ;  /* 0x0000001a001a7308 */ /* 0x000fe20000000800 */
[----:B-----5:R-:W-:Y:S01]  /*40a0*/  F2FP.F16.F32.PACK_AB R83, R59, R60 ;  /* 0x0000003c3b53723e */ /* 0x020fe200000000ff */
[----:B------:R-:W-:Y:S01]  /*40b0*/  FADD.FTZ R51, R51, R46 ;  /* 0x0000002e33337221 */ /* 0x000fe20000010000 */
[----:B------:R-:W-:Y:S01]  /*40c0*/  FADD.FTZ R60, R60, R55 ;  /* 0x000000373c3c7221 */ /* 0x000fe20000010000 */
[--C-:B------:R-:W-:Y:S01]  /*40d0*/  FFMA.FTZ R45, R48, UR4, -R29.reuse ;  /* 0x00000004302d7c23 */ /* 0x100fe2000801081d */
[----:B------:R-:W-:Y:S01]  /*40e0*/  FFMA.FTZ R49, R16, UR4, -R29 ;  /* 0x0000000410317c23 */ /* 0x000fe2000801081d */
[----:B------:R-:W-:Y:S01]  /*40f0*/  FADD.FTZ R46, R42, R51 ;  /* 0x000000332a2e7221 */ /* 0x000fe20000010000 */
[----:B------:R-:W-:Y:S01]  /*4100*/  FADD.FTZ R48, R59, R60 ;  /* 0x0000003c3b307221 */ /* 0x000fe20000010000 */
[----:B------:R-:W5:Y:S01]  /*4110*/  MUFU.EX2 R19, R19 ;  /* 0x0000001300137308 */ /* 0x000f620000000800 */
[C---:B--2---:R-:W-:Y:S01]  /*4120*/  HMMA.16816.F32 R68, R80.reuse, R72, RZ ;  /* 0x000000485044723c */ /* 0x044fe200000018ff */
[--C-:B------:R-:W-:Y:S01]  /*4130*/  FFMA.FTZ R42, R18, UR4, -R29.reuse ;  /* 0x00000004122a7c23 */ /* 0x100fe2000801081d */
[----:B------:R-:W-:Y:S01]  /*4140*/  FFMA.FTZ R61, R54, UR4, -R29 ;  /* 0x00000004363d7c23 */ /* 0x000fe2000801081d */
[--C-:B------:R-:W-:Y:S01]  /*4150*/  FFMA.FTZ R33, R33, UR4, -R20.reuse ;  /* 0x0000000421217c23 */ /* 0x100fe20008010814 */
[--C-:B------:R-:W-:Y:S01]  /*4160*/  FFMA.FTZ R31, R31, UR4, -R20.reuse ;  /* 0x000000041f1f7c23 */ /* 0x100fe20008010814 */
[--C-:B------:R-:W-:Y:S01]  /*4170*/  FFMA.FTZ R24, R25, UR4, -R20.reuse ;  /* 0x0000000419187c23 */ /* 0x100fe20008010814 */
[--C-:B------:R-:W-:Y:S01]  /*4180*/  FFMA.FTZ R25, R27, UR4, -R20.reuse ;  /* 0x000000041b197c23 */ /* 0x100fe20008010814 */
[----:B------:R-:W-:Y:S01]  /*4190*/  MUFU.EX2 R43, R43 ;  /* 0x0000002b002b7308 */ /* 0x000fe20000000800 */
[----:B------:R-:W-:Y:S01]  /*41a0*/  HMMA.16816.F32 R72, R80, R74, RZ ;  /* 0x0000004a5048723c */ /* 0x000fe200000018ff */
[--C-:B------:R-:W-:Y:S01]  /*41b0*/  FFMA.FTZ R21, R21, UR4, -R20.reuse ;  /* 0x0000000415157c23 */ /* 0x100fe20008010814 */
[----:B------:R-:W-:-:S05]  /*41c0*/  FFMA.FTZ R154, R23, UR4, -R20 ;  /* 0x00000004179a7c23 */ /* 0x000fca0008010814 */
[----:B------:R-:W2:Y:S01]  /*41d0*/  MUFU.EX2 R34, R34 ;  /* 0x0000002200227308 */ /* 0x000ea20000000800 */
[----:B------:R-:W-:Y:S01]  /*41e0*/  HMMA.16816.F32 R76, R80, R4, RZ ;  /* 0x00000004504c723c */ /* 0x000fe200000018ff */
[----:B----4-:R-:W-:Y:S01]  /*41f0*/  F2FP.F16.F32.PACK_AB R4, R38, R39 ;  /* 0x000000272604723e */ /* 0x010fe200000000ff */
[----:B------:R-:W-:Y:S01]  /*4200*/  FADD.FTZ R39, R39, R46 ;  /* 0x0000002e27277221 */ /* 0x000fe20000010000 */
[----:B------:R-:W-:-:S03]  /*4210*/  FFMA.FTZ R46, R35, UR4, -R20 ;  /* 0x00000004232e7c23 */ /* 0x000fc60008010814 */
[----:B------:R-:W-:Y:S01]  /*4220*/  FADD.FTZ R35, R38, R39 ;  /* 0x0000002726237221 */ /* 0x000fe20000010000 */
[----:B------:R-:W4:Y:S01]  /*4230*/  MUFU.EX2 R37, R37 ;  /* 0x0000002500257308 */ /* 0x000f220000000800 */
[----:B------:R-:W-:Y:S01]  /*4240*/  HMMA.16816.F32 R80, R80, R6, RZ ;  /* 0x000000065050723c */ /* 0x000fe200000018ff */
[----:B-----5:R-:W-:Y:S01]  /*4250*/  F2FP.F16.F32.PACK_AB R6, R19, R26 ;  /* 0x0000001a1306723e */ /* 0x020fe200000000ff */
[----:B------:R-:W-:Y:S01]  /*4260*/  FFMA.FTZ R38, R17, UR4, -R20 ;  /* 0x0000000411267c23 */ /* 0x000fe20008010814 */
[----:B------:R-:W-:-:S04]  /*4270*/  FADD.FTZ R26, R26, R35 ;  /* 0x000000231a1a7221 */ /* 0x000fc80000010000 */
[----:B------:R-:W5:Y:S01]  /*4280*/  MUFU.EX2 R30, R30 ;  /* 0x0000001e001e7308 */ /* 0x000f620000000800 */
[----:B--2---:R-:W-:Y:S01]  /*4290*/  F2FP.F16.F32.PACK_AB R5, R34, R43 ;  /* 0x0000002b2205723e */ /* 0x004fe200000000ff */
[----:B------:R-:W-:Y:S01]  /*42a0*/  FADD.FTZ R43, R43, R48 ;  /* 0x000000302b2b7221 */ /* 0x000fe20000010000 */
[----:B------:R-:W-:-:S03]  /*42b0*/  FADD.FTZ R19, R19, R26 ;  /* 0x0000001a13137221 */ /* 0x000fc60000010000 */
[----:B------:R-:W-:Y:S02]  /*42c0*/  FADD.FTZ R16, R34, R43 ;  /* 0x0000002b22107221 */ /* 0x000fe40000010000 */
[----:B------:R-:W-:Y:S02]  /*42d0*/  MUFU.EX2 R90, R90 ;  /* 0x0000005a005a7308 */ /* 0x000fe40000000800 */
[----:B----4-:R-:W-:-:S06]  /*42e0*/  FADD.FTZ R17, R37, R16 ;  /* 0x0000001025117221 */ /* 0x010fcc0000010000 */
[----:B------:R-:W2:Y:S01]  /*42f0*/  MUFU.EX2 R87, R87 ;  /* 0x0000005700577308 */ /* 0x000ea20000000800 */
[C---:B-----5:R-:W-:Y:S01]  /*4300*/  F2FP.F16.F32.PACK_AB R7, R30.reuse, R37 ;  /* 0x000000251e07723e */ /* 0x060fe200000000ff */
[----:B------:R-:W-:-:S06]  /*4310*/  FADD.FTZ R17, R30, R17 ;  /* 0x000000111e117221 */ /* 0x000fcc0000010000 */
[C---:B---3--:R-:W-:Y:S01]  /*4320*/  HMMA.16816.F32 R76, R4.reuse, R8, R76 ;  /* 0x00000008044c723c */ /* 0x048fe2000000184c */
        /* <DEDUP_REMOVED lines=13> */
[----:B------:R-:W-:Y:S02]  /*4400*/  MUFU.EX2 R84, R84 ;  /* 0x0000005400547308 */ /* 0x000fe40000000800 */
[----:B------:R-:W-:-:S04]  /*4410*/  FADD.FTZ R86, R86, R87 ;  /* 0x0000005756567221 */ /* 0x000fc80000010000 */
[----:B------:R-:W-:Y:S02]  /*4420*/  FADD.FTZ R86, R65, R86 ;  /* 0x0000005641567221 */ /* 0x000fe40000010000 */
[----:B------:R-:W2:Y:S01]  /*4430*/  MUFU.EX2 R63, R63 ;  /* 0x0000003f003f7308 */ /* 0x000ea20000000800 */
[C---:B-----5:R-:W-:Y:S01]  /*4440*/  F2FP.F16.F32.PACK_AB R5, R85.reuse, R88 ;  /* 0x000000585505723e */ /* 0x060fe200000000ff */
[----:B------:R-:W-:Y:S02]  /*4450*/  FADD.FTZ R88, R88, R17 ;  /* 0x0000001158587221 */ /* 0x000fe40000010000 */
[----:B------:R-:W-:Y:S02]  /*4460*/  LDSM.16.MT88.4 R16, [R22+0x4800] ;  /* 0x004800001610783b */ /* 0x000fe40000004200 */
[----:B------:R-:W-:Y:S02]  /*4470*/  FADD.FTZ R85, R85, R88 ;  /* 0x0000005855557221 */ /* 0x000fe40000010000 */
[----:B------:R-:W4:Y:S08]  /*4480*/  MUFU.EX2 R109, R109 ;  /* 0x0000006d006d7308 */ /* 0x000f300000000800 */
[----:B------:R-:W5:Y:S01]  /*4490*/  MUFU.EX2 R94, R94 ;  /* 0x0000005e005e7308 */ /* 0x000f620000000800 */
[----:B--2---:R-:W-:Y:S01]  /*44a0*/  F2FP.F16.F32.PACK_AB R7, R63, R84 ;  /* 0x000000543f07723e */ /* 0x004fe200000000ff */
[----:B------:R-:W-:-:S04]  /*44b0*/  FADD.FTZ R84, R84, R85 ;  /* 0x0000005554547221 */ /* 0x000fc80000010000 */
[----:B------:R-:W-:Y:S02]  /*44c0*/  FADD.FTZ R63, R63, R84 ;  /* 0x000000543f3f7221 */ /* 0x000fe40000010000 */
[----:B---3--:R-:W-:Y:S01]  /*44d0*/  HMMA.16816.F32 R76, R4, R8, R76 ;  /* 0x00000008044c723c */ /* 0x008fe2000000184c */
[----:B------:R-:W-:Y:S01]  /*44e0*/  MUFU.EX2 R92, R92 ;  /* 0x0000005c005c7308 */ /* 0x000fe20000000800 */
[----:B----4-:R-:W-:-:S06]  /*44f0*/  FADD.FTZ R27, R109, R86 ;  /* 0x000000566d1b7221 */ /* 0x010fcc0000010000 */
[----:B------:R-:W-:Y:S01]  /*4500*/  HMMA.16816.F32 R80, R4, R10, R80 ;  /* 0x0000000a0450723c */ /* 0x000fe20000001850 */
[----:B------:R-:W2:Y:S01]  /*4510*/  LDSM.16.MT88.4 R8, [R22+0x3c00] ;  /* 0x003c00001608783b */ /* 0x000ea20000004200 */
[----:B------:R-:W3:Y:S01]  /*4520*/  MUFU.EX2 R107, R107 ;  /* 0x0000006b006b7308 */ /* 0x000ee20000000800 */
[----:B-----5:R-:W-:-:S05]  /*4530*/  FADD.FTZ R27, R94, R27 ;  /* 0x0000001b5e1b7221 */ /* 0x020fca0000010000 */
[C---:B-1----:R-:W-:Y:S02]  /*4540*/  HMMA.16816.F32 R68, R4.reuse, R12, R68 ;  /* 0x0000000c0444723c */ /* 0x042fe40000001844 */
[----:B------:R-:W1:Y:S06]  /*4550*/  MUFU.EX2 R108, R108 ;  /* 0x0000006c006c7308 */ /* 0x000e6c0000000800 */
[----:B------:R-:W-:Y:S01]  /*4560*/  HMMA.16816.F32 R72, R4, R14, R72 ;  /* 0x0000000e0448723c */ /* 0x000fe20000001848 */
[----:B------:R-:W4:Y:S01]  /*4570*/  LDSM.16.MT88.4 R12, [R133+0x3c00] ;  /* 0x003c0000850c783b */ /* 0x000f220000004200 */
[----:B------:R-:W5:Y:S01]  /*4580*/  MUFU.EX2 R95, R95 ;  /* 0x0000005f005f7308 */ /* 0x000f620000000800 */
[----:B------:R-:W-:-:S02]  /*4590*/  F2FP.F16.F32.PACK_AB R4, R94, R109 ;  /* 0x0000006d5e04723e */ /* 0x000fc400000000ff */
[----:B---3--:R-:W-:Y:S01]  /*45a0*/  F2FP.F16.F32.PACK_AB R6, R107, R92 ;  /* 0x0000005c6b06723e */ /* 0x008fe200000000ff */
[----:B------:R-:W-:-:S04]  /*45b0*/  FADD.FTZ R92, R92, R27 ;  /* 0x0000001b5c5c7221 */ /* 0x000fc80000010000 */
[----:B------:R-:W-:Y:S01]  /*45c0*/  MUFU.EX2 R93, R93 ;  /* 0x0000005d005d7308 */ /* 0x000fe20000000800 */
[----:B-1----:R-:W-:Y:S01]  /*45d0*/  FADD.FTZ R26, R108, R63 ;  /* 0x0000003f6c1a7221 */ /* 0x002fe20000010000 */
[----:B------:R-:W-:-:S06]  /*45e0*/  FADD.FTZ R107, R107, R92 ;  /* 0x0000005c6b6b7221 */ /* 0x000fcc0000010000 */
[----:B------:R-:W1:Y:S01]  /*45f0*/  MUFU.EX2 R106, R106 ;  /* 0x0000006a006a7308 */ /* 0x000e620000000800 */
[C---:B-----5:R-:W-:Y:S01]  /*4600*/  F2FP.F16.F32.PACK_AB R5, R95.reuse, R108 ;  /* 0x0000006c5f05723e */ /* 0x060fe200000000ff */
[----:B------:R-:W-:-:S06]  /*4610*/  FADD.FTZ R26, R95, R26 ;  /* 0x0000001a5f1a7221 */ /* 0x000fcc0000010000 */
[----:B------:R-:W-:Y:S08]  /*4620*/  MUFU.EX2 R110, R110 ;  /* 0x0000006e006e7308 */ /* 0x000ff00000000800 */
[----:B------:R-:W3:Y:S01]  /*4630*/  MUFU.EX2 R99, R99 ;  /* 0x0000006300637308 */ /* 0x000ee20000000800 */
[----:B-1----:R-:W-:Y:S01]  /*4640*/  F2FP.F16.F32.PACK_AB R7, R106, R93 ;  /* 0x0000005d6a07723e */ /* 0x002fe200000000ff */
[----:B------:R-:W-:-:S04]  /*4650*/  FADD.FTZ R93, R93, R26 ;  /* 0x0000001a5d5d7221 */ /* 0x000fc80000010000 */
[----:B------:R-:W-:Y:S02]  /*4660*/  FADD.FTZ R106, R106, R93 ;  /* 0x0000005d6a6a7221 */ /* 0x000fe40000010000 */
        /* <DEDUP_REMOVED lines=9> */
[----:B------:R-:W5:Y:S01]  /*4700*/  MUFU.EX2 R58, R58 ;  /* 0x0000003a003a7308 */ /* 0x000f620000000800 */
[----:B---3--:R-:W-:Y:S01]  /*4710*/  F2FP.F16.F32.PACK_AB R4, R99, R110 ;  /* 0x0000006e6304723e */ /* 0x008fe200000000ff */
[----:B------:R-:W-:Y:S01]  /*4720*/  FADD.FTZ R110, R110, R107 ;  /* 0x0000006b6e6e7221 */ /* 0x000fe20000010000 */
[----:B--2---:R-:W-:-:S03]  /*4730*/  F2FP.F16.F32.PACK_AB R6, R91, R56 ;  /* 0x000000385b06723e */ /* 0x004fc600000000ff */
[----:B------:R-:W-:Y:S02]  /*4740*/  FADD.FTZ R99, R99, R110 ;  /* 0x0000006e63637221 */ /* 0x000fe40000010000 */
[----:B------:R-:W-:Y:S08]  /*4750*/  MUFU.EX2 R64, R64 ;  /* 0x0000004000407308 */ /* 0x000ff00000000800 */
[----:B------:R-:W2:Y:S01]  /*4760*/  MUFU.EX2 R57, R57 ;  /* 0x0000003900397308 */ /* 0x000ea20000000800 */
[----:B-----5:R-:W-:Y:S01]  /*4770*/  F2FP.F16.F32.PACK_AB R5, R58, R111 ;  /* 0x0000006f3a05723e */ /* 0x020fe200000000ff */
[----:B------:R-:W-:-:S04]  /*4780*/  FADD.FTZ R111, R111, R106 ;  /* 0x0000006a6f6f7221 */ /* 0x000fc80000010000 */
[----:B------:R-:W-:Y:S02]  /*4790*/  FADD.FTZ R111, R58, R111 ;  /* 0x0000006f3a6f7221 */ /* 0x000fe40000010000 */
[----:B------:R-:W-:Y:S08]  /*47a0*/  MUFU.EX2 R89, R89 ;  /* 0x0000005900597308 */ /* 0x000ff00000000800 */
[----:B------:R-:W3:Y:S01]  /*47b0*/  MUFU.EX2 R44, R44 ;  /* 0x0000002c002c7308 */ /* 0x000ee20000000800 */
[----:B--2---:R-:W-:Y:S01]  /*47c0*/  F2FP.F16.F32.PACK_AB R7, R57, R64 ;  /* 0x000000403907723e */ /* 0x004fe200000000ff */
[----:B------:R-:W-:-:S04]  /*47d0*/  FADD.FTZ R64, R64, R111 ;  /* 0x0000006f40407221 */ /* 0x000fc80000010000 */
[----:B------:R-:W-:Y:S02]  /*47e0*/  FADD.FTZ R64, R57, R64 ;  /* 0x0000004039407221 */ /* 0x000fe40000010000 */
[C---:B-1----:R-:W-:Y:S01]  /*47f0*/  HMMA.16816.F32 R76, R4.reuse, R8, R76 ;  /* 0x00000008044c723c */ /* 0x042fe2000000184c */
        /* <DEDUP_REMOVED lines=39> */
[----:B------:R-:W-:Y:S01]  /*4a70*/  MUFU.EX2 R42, R42 ;  /* 0x0000002a002a7308 */ /* 0x000fe20000000800 */
[----:B------:R-:W-:Y:S01]  /*4a80*/  HMMA.16816.F32 R76, R4, R16, R76 ;  /* 0x00000010044c723c */ /* 0x000fe2000000184c */
[----:B------:R-:W-:-:S04]  /*4a90*/  FADD.FTZ R16, R56, R99 ;  /* 0x0000006338107221 */ /* 0x000fc80000010000 */
[----:B------:R-:W-:Y:S02]  /*4aa0*/  FADD.FTZ R16, R91, R16 ;  /* 0x000000105b107221 */ /* 0x000fe40000010000 */
[----:B------:R-:W2:Y:S01]  /*4ab0*/  MUFU.EX2 R155, R155 ;  /* 0x0000009b009b7308 */ /* 0x000ea20000000800 */
[----:B-1----:R-:W-:Y:S01]  /*4ac0*/  HMMA.16816.F32 R68, R4, R8, R68 ;  /* 0x000000080444723c */ /* 0x002fe20000001844 */
[----:B------:R-:W-:-:S04]  /*4ad0*/  FADD.FTZ R17, R89, R16 ;  /* 0x0000001059117221 */ /* 0x000fc80000010000 */
[----:B------:R-:W-:Y:S02]  /*4ae0*/  FADD.FTZ R17, R44, R17 ;  /* 0x000000112c117221 */ /* 0x000fe40000010000 */
[----:B------:R-:W-:Y:S01]  /*4af0*/  MUFU.EX2 R24, R24 ;  /* 0x0000001800187308 */ /* 0x000fe20000000800 */
[----:B------:R-:W-:Y:S01]  /*4b00*/  HMMA.16816.F32 R72, R4, R10, R72 ;  /* 0x0000000a0448723c */ /* 0x000fe20000001848 */
[----:B------:R-:W1:Y:S01]  /*4b10*/  LDSM.16.MT88.4 R8, [R22+0x4c00] ;  /* 0x004c00001608783b */ /* 0x000e620000004200 */
[----:B------:R-:W-:-:S04]  /*4b20*/  FADD.FTZ R40, R40, R17 ;  /* 0x0000001128287221 */ /* 0x000fc80000010000 */
[----:B------:R-:W-:Y:S01]  /*4b30*/  FADD.FTZ R67, R67, R40 ;  /* 0x0000002843437221 */ /* 0x000fe20000010000 */
[----:B------:R-:W5:Y:S01]  /*4b40*/  MUFU.EX2 R25, R25 ;  /* 0x0000001900197308 */ /* 0x000f620000000800 */
[----:B------:R-:W-:Y:S01]  /*4b50*/  HMMA.16816.F32 R80, R4, R18, R80 ;  /* 0x000000120450723c */ /* 0x000fe20000001850 */
[----:B---3--:R-:W-:Y:S01]  /*4b60*/  F2FP.F16.F32.PACK_AB R4, R49, R28 ;  /* 0x0000001c3104723e */ /* 0x008fe200000000ff */
[----:B------:R-:W-:Y:S01]  /*4b70*/  FADD.FTZ R36, R36, R67 ;  /* 0x0000004324247221 */ /* 0x000fe20000010000 */
[----:B--2---:R-:W-:-:S03]  /*4b80*/  F2FP.F16.F32.PACK_AB R6, R155, R42 ;  /* 0x0000002a9b06723e */ /* 0x004fc600000000ff */
[----:B------:R-:W-:Y:S01]  /*4b90*/  FADD.FTZ R61, R61, R36 ;  /* 0x000000243d3d7221 */ /* 0x000fe20000010000 */
[----:B------:R-:W-:Y:S03]  /*4ba0*/  MUFU.EX2 R21, R21 ;  /* 0x0000001500157308 */ /* 0x000fe60000000800 */
[----:B------:R-:W-:-:S04]  /*4bb0*/  FADD.FTZ R32, R32, R61 ;  /* 0x0000003d20207221 */ /* 0x000fc80000010000 */
[----:B------:R-:W-:Y:S01]  /*4bc0*/  FADD.FTZ R45, R45, R32 ;  /* 0x000000202d2d7221 */ /* 0x000fe20000010000 */
[----:B------:R-:W2:Y:S01]  /*4bd0*/  MUFU.EX2 R154, R154 ;  /* 0x0000009a009a7308 */ /* 0x000ea20000000800 */
[----:B-----5:R-:W-:Y:S02]  /*4be0*/  F2FP.F16.F32.PACK_AB R5, R25, R24 ;  /* 0x000000181905723e */ /* 0x020fe400000000ff */
[----:B------:R-:W-:-:S04]  /*4bf0*/  FADD.FTZ R28, R28, R45 ;  /* 0x0000002d1c1c7221 */ /* 0x000fc80000010000 */
[----:B------:R-:W-:-:S04]  /*4c00*/  FADD.FTZ R49, R49, R28 ;  /* 0x0000001c31317221 */ /* 0x000fc80000010000 */
[----:B------:R-:W-:-:S04]  /*4c10*/  FADD.FTZ R42, R42, R49 ;  /* 0x000000312a2a7221 */ /* 0x000fc80000010000 */
[----:B------:R-:W-:Y:S01]  /*4c20*/  FADD.FTZ R155, R155, R42 ;  /* 0x0000002a9b9b7221 */ /* 0x000fe20000010000 */
[----:B--2---:R-:W-:-:S07]  /*4c30*/  F2FP.F16.F32.PACK_AB R7, R154, R21 ;  /* 0x000000159a07723e */ /* 0x004fce00000000ff */
[----:B----4-:R-:W-:Y:S01]  /*4c40*/  HMMA.16816.F32 R68, R4, R12, R68 ;  /* 0x0000000c0444723c */ /* 0x010fe20000001844 */
[----:B------:R-:W-:-:S04]  /*4c50*/  FADD.FTZ R13, R33, R50 ;  /* 0x00000032210d7221 */ /* 0x000fc80000010000 */
[----:B------:R-:W-:-:S03]  /*4c60*/  FADD.FTZ R13, R46, R13 ;  /* 0x0000000d2e0d7221 */ /* 0x000fc60000010000 */
[----:B------:R-:W-:Y:S01]  /*4c70*/  HMMA.16816.F32 R72, R4, R14, R72 ;  /* 0x0000000e0448723c */ /* 0x000fe20000001848 */
[----:B------:R-:W-:-:S04]  /*4c80*/  FADD.FTZ R34, R34, R13 ;  /* 0x0000000d22227221 */ /* 0x000fc80000010000 */
[----:B------:R-:W-:-:S03]  /*4c90*/  FADD.FTZ R31, R31, R34 ;  /* 0x000000221f1f7221 */ /* 0x000fc60000010000 */
[----:B-1----:R-:W-:Y:S01]  /*4ca0*/  HMMA.16816.F32 R76, R4, R8, R76 ;  /* 0x00000008044c723c */ /* 0x002fe2000000184c */
[----:B------:R-:W-:-:S04]  /*4cb0*/  FADD.FTZ R24, R24, R31 ;  /* 0x0000001f18187221 */ /* 0x000fc80000010000 */
[----:B------:R-:W-:-:S03]  /*4cc0*/  FADD.FTZ R24, R25, R24 ;  /* 0x0000001819187221 */ /* 0x000fc60000010000 */
[----:B------:R-:W-:Y:S01]  /*4cd0*/  HMMA.16816.F32 R80, R4, R10, R80 ;  /* 0x0000000a0450723c */ /* 0x000fe20000001850 */
[----:B------:R-:W-:-:S04]  /*4ce0*/  FADD.FTZ R21, R21, R24 ;  /* 0x0000001815157221 */ /* 0x000fc80000010000 */
[----:B------:R-:W-:Y:S01]  /*4cf0*/  FADD.FTZ R154, R154, R21 ;  /* 0x000000159a9a7221 */ /* 0x000fe20000010000 */
[----:B------:R-:W-:-:S14]  /*4d00*/  @!P2 BRA `(.L_x_3212) ;  /* 0x000000300018a947 */ /* 0x000fdc0003800000 */
[----:B------:R-:W-:-:S04]  /*4d10*/  DEPBAR.LE SB0, 0x0 ;  /* 0x000080000000791a */ /* 0x000fc80000000000 */
[----:B------:R-:W-:Y:S01]  /*4d20*/  SHF.L.U32 R14, R3, 0x7, RZ ;  /* 0x00000007030e7819 */ /* 0x000fe200000006ff */
[----:B------:R-:W-:Y:S06]  /*4d30*/  BAR.SYNC.DEFER_BLOCKING 0x0 ;  /* 0x0000000000007b1d */ /* 0x000fec0000010000 */
        /* <DEDUP_REMOVED lines=62> */
.L_x_3213:
[----:B------:R-:W-:Y:S01]  /*5120*/  UMOV UR4, URZ ;  /* 0x000000ff00047c82 */ /* 0x000fe20008000000 */
[----:B------:R-:W-:Y:S01]  /*5130*/  IMAD.SHL.U32 R4, R96, 0x80, RZ ;  /* 0x0000008060047824 */ /* 0x000fe200078e00ff */
[----:B------:R-:W-:-:S05]  /*5140*/  IADD3 R5, P0, PT, RZ, -UR4, RZ ;  /* 0x80000004ff057c10 */ /* 0x000fca000ff1e0ff */
[----:B------:R-:W-:-:S05]  /*5150*/  IMAD.X R4, RZ, RZ, ~R4, P0 ;  /* 0x000000ffff047224 */ /* 0x000fca00000e0e04 */
[----:B------:R-:W-:-:S04]  /*5160*/  SHF.R.S64 R5, R5, 0x1f, R4 ;  /* 0x0000001f05057819 */ /* 0x000fc80000001004 */
[----:B------:R-:W-:-:S04]  /*5170*/  IADD3 R142, P0, PT, R5, R142, RZ ;  /* 0x0000008e058e7210 */ /* 0x000fc80007f1e0ff */
[----:B------:R-:W-:-:S09]  /*5180*/  LEA.HI.X.SX32 R143, R4, R143, 0x1, P0 ;  /* 0x0000008f048f7211 */ /* 0x000fd200000f0eff */
.L_x_3214:
        /* <DEDUP_REMOVED lines=8> */
[----:B------:R-:W-:-:S03]  /*5210*/  @!P0 LEA R6, P1, R96, R12, 0x7 ;  /* 0x0000000c60068211 */ /* 0x000fc600078238ff */
[----:B------:R-:W-:Y:S01]  /*5220*/  @!P0 IMAD.X R17, R13, 0x1, R4, P2 ;  /* 0x000000010d118824 */ /* 0x000fe200010e0604 */
[----:B------:R-:W-:Y:S01]  /*5230*/  @!PT LDS RZ, [RZ] ;  /* 0x00000000fffff984 */ /* 0x000fe20000000800 */
[----:B------:R-:W-:Y:S01]  /*5240*/  @!PT LDS RZ, [RZ] ;  /* 0x00000000fffff984 */ /* 0x000fe20000000800 */
[----:B------:R-:W-:Y:S01]  /*5250*/  @!PT LDS RZ, [RZ] ;  /* 0x00000000fffff984 */ /* 0x000fe20000000800 */
[----:B------:R-:W-:Y:S01]  /*5260*/  @!P0 LDGSTS.E.BYPASS.LTC128B.128 [R145+0x3000], desc[UR16][R142.64] ;  /* 0x030000008e918fae */ /* 0x000fe2000b981a10 */
[----:B------:R-:W-:-:S03]  /*5270*/  @!P0 LEA.HI.X R7, R96, R13, R97, 0x7, P1 ;  /* 0x0000000d60078211 */ /* 0x000fc600008f3c61 */
        /* <DEDUP_REMOVED lines=17> */
[----:B------:R-:W-:Y:S04]  /*5390*/  LDSM.16.M88.4 R92, [R98] ;  /* 0x00000000625c783b */ /* 0x000fe80000000200 */
[----:B------:R-:W-:Y:S04]  /*53a0*/  LDSM.16.M88.4 R8, [R102+0x1000] ;  /* 0x001000006608783b */ /* 0x000fe80000000200 */
[----:B------:R-:W4:Y:S04]  /*53b0*/  LDSM.16.M88.4 R32, [R134+0x1400] ;  /* 0x001400008620783b */ /* 0x000f280000000200 */
[----:B------:R-:W5:Y:S04]  /*53c0*/  LDSM.16.M88.4 R24, [R134+0x1800] ;  /* 0x001800008618783b */ /* 0x000f680000000200 */
[----:B-1----:R-:W1:Y:S04]  /*53d0*/  LDSM.16.M88.4 R16, [R134+0x1c00] ;  /* 0x001c00008610783b */ /* 0x002e680000000200 */
[----:B------:R-:W1:Y:S04]  /*53e0*/  LDSM.16.M88.4 R12, [R102+0x1400] ;  /* 0x00140000660c783b */ /* 0x000e680000000200 */
[----:B--2---:R-:W-:Y:S04]  /*53f0*/  LDSM.16.M88.4 R4, [R102+0x1800] ;  /* 0x001800006604783b */ /* 0x004fe80000000200 */
        /* <DEDUP_REMOVED lines=8> */
[----:B----4-:R-:W-:Y:S03]  /*5480*/  HMMA.16816.F32 R36, R48, R32, RZ ;  /* 0x000000203024723c */ /* 0x010fe600000018ff */
[----:B------:R-:W0:Y:S05]  /*5490*/  LDGDEPBAR ;  /* 0x00000000000079af */ /* 0x000e2a0000000000 */
[C---:B------:R-:W-:Y:S08]  /*54a0*/  HMMA.16816.F32 R44, R92.reuse, R8, R44 ;  /* 0x000000085c2c723c */ /* 0x040ff0000000182c */
[----:B------:R-:W-:Y:S01]  /*54b0*/  HMMA.16816.F32 R40, R92, R10, R40 ;  /* 0x0000000a5c28723c */ /* 0x000fe20000001828 */
[----:B------:R-:W2:Y:S07]  /*54c0*/  LDSM.16.M88.4 R8, [R134+0x2000] ;  /* 0x002000008608783b */ /* 0x000eae0000000200 */
[C---:B------:R-:W-:Y:S08]  /*54d0*/  HMMA.16816.F32 R32, R48.reuse, R34, RZ ;  /* 0x000000223020723c */ /* 0x040ff000000018ff */
[C---:B-----5:R-:W-:Y:S08]  /*54e0*/  HMMA.16816.F32 R28, R48.reuse, R24, RZ ;  /* 0x00000018301c723c */ /* 0x060ff000000018ff */
[C---:B------:R-:W-:Y:S08]  /*54f0*/  HMMA.16816.F32 R24, R48.reuse, R26, RZ ;  /* 0x0000001a3018723c */ /* 0x040ff000000018ff */
[C---:B-1----:R-:W-:Y:S08]  /*5500*/  HMMA.16816.F32 R20, R48.reuse, R16, RZ ;  /* 0x000000103014723c */ /* 0x042ff000000018ff */
[----:B------:R-:W-:Y:S08]  /*5510*/  HMMA.16816.F32 R16, R48, R18, RZ ;  /* 0x000000123010723c */ /* 0x000ff000000018ff */
[C---:B------:R-:W-:Y:S08]  /*5520*/  HMMA.16816.F32 R36, R92.reuse, R12, R36 ;  /* 0x0000000c5c24723c */ /* 0x040ff00000001824 */
[----:B------:R-:W-:Y:S08]  /*5530*/  HMMA.16816.F32 R32, R92, R14, R32 ;  /* 0x0000000e5c20723c */ /* 0x000ff00000001820 */
[C---:B--2---:R-:W-:Y:S08]  /*5540*/  HMMA.16816.F32 R12, R48.reuse, R8, RZ ;  /* 0x00000008300c723c */ /* 0x044ff000000018ff */
[----:B------:R-:W-:Y:S08]  /*5550*/  HMMA.16816.F32 R8, R48, R10, RZ ;  /* 0x0000000a3008723c */ /* 0x000ff000000018ff */
[C---:B------:R-:W-:Y:S08]  /*5560*/  HMMA.16816.F32 R28, R92.reuse, R4, R28 ;  /* 0x000000045c1c723c */ /* 0x040ff0000000181c */
[C---:B------:R-:W-:Y:S08]  /*5570*/  HMMA.16816.F32 R24, R92.reuse, R6, R24 ;  /* 0x000000065c18723c */ /* 0x040ff00000001818 */
[----:B------:R-:W-:Y:S08]  /*5580*/  HMMA.16816.F32 R20, R92, R52, R20 ;  /* 0x000000345c14723c */ /* 0x000ff00000001814 */
[----:B------:R-:W-:Y:S08]  /*5590*/  HMMA.16816.F32 R4, R48, R64, RZ ;  /* 0x000000403004723c */ /* 0x000ff000000018ff */
[----:B------:R-:W-:Y:S08]  /*55a0*/  HMMA.16816.F32 R16, R92, R54, R16 ;  /* 0x000000365c10723c */ /* 0x000ff00000001810 */
[C---:B------:R-:W-:Y:S08]  /*55b0*/  HMMA.16816.F32 R60, R48.reuse, R56, RZ ;  /* 0x00000038303c723c */ /* 0x040ff000000018ff */
[C---:B------:R-:W-:Y:S08]  /*55c0*/  HMMA.16816.F32 R64, R48.reuse, R66, RZ ;  /* 0x000000423040723c */ /* 0x040ff000000018ff */
[C---:B------:R-:W-:Y:S08]  /*55d0*/  HMMA.16816.F32 R56, R48.reuse, R58, RZ ;  /* 0x0000003a3038723c */ /* 0x040ff000000018ff */
[C---:B------:R-:W-:Y:S08]  /*55e0*/  HMMA.16816.F32 R52, R48.reuse, R88, RZ ;  /* 0x000000583034723c */ /* 0x040ff000000018ff */
[----:B------:R-:W-:Y:S01]  /*55f0*/  HMMA.16816.F32 R48, R48, R90, RZ ;  /* 0x0000005a3030723c */ /* 0x000fe200000018ff */
[----:B------:R-:W1:Y:S07]  /*5600*/  LDSM.16.M88.4 R88, [R102+0x2800] ;  /* 0x002800006658783b */ /* 0x000e6e0000000200 */
[C---:B------:R-:W-:Y:S08]  /*5610*/  HMMA.16816.F32 R12, R92.reuse, R84, R12 ;  /* 0x000000545c0c723c */ /* 0x040ff0000000180c */
[----:B------:R-:W-:Y:S01]  /*5620*/  HMMA.16816.F32 R8, R92, R86, R8 ;  /* 0x000000565c08723c */ /* 0x000fe20000001808 */
[----:B------:R-:W2:Y:S01]  /*5630*/  LDSM.16.M88.4 R84, [R102+0x2c00] ;  /* 0x002c00006654783b */ /* 0x000ea20000000200 */
[----:B------:R-:W-:-:S06]  /*5640*/  DEPBAR.LE SB0, 0x0 ;  /* 0x000080000000791a */ /* 0x000fcc0000000000 */
[C---:B------:R-:W-:Y:S08]  /*5650*/  HMMA.16816.F32 R64, R92.reuse, R98, R64 ;  /* 0x000000625c40723c */ /* 0x040ff00000001840 */
[C---:B------:R-:W-:Y:S08]  /*5660*/  HMMA.16816.F32 R4, R92.reuse, R96, R4 ;  /* 0x000000605c04723c */ /* 0x040ff00000001804 */
[----:B-1----:R-:W-:Y:S01]  /*5670*/  HMMA.16816.F32 R60, R92, R88, R60 ;  /* 0x000000585c3c723c */ /* 0x002fe2000000183c */
[----:B------:R-:W-:Y:S01]  /*5680*/  VIADD R88, R103, 0xffffff00 ;  /* 0xffffff0067587836 */ /* 0x000fe20000000000 */
[----:B------:R-:W-:Y:S04]  /*5690*/  BAR.SYNC.DEFER_BLOCKING 0x0 ;  /* 0x0000000000007b1d */ /* 0x000fe80000010000 */
[----:B------:R-:W-:-:S02]  /*56a0*/  ISETP.GE.AND P5, PT, R88, R105, PT ;  /* 0x000000695800720c */ /* 0x000fc40003fa6270 */
[----:B------:R-:W-:Y:S01]  /*56b0*/  ISETP.GE.AND P4, PT, R88, R104, PT ;  /* 0x000000685800720c */ /* 0x000fe20003f86270 */
[----:B------:R-:W-:Y:S01]  /*56c0*/  HMMA.16816.F32 R56, R92, R90, R56 ;  /* 0x0000005a5c38723c */ /* 0x000fe20000001838 */
[----:B------:R-:W-:Y:S01]  /*56d0*/  FSEL R117, R44, -INF , !P5 ;  /* 0xff8000002c757808 */ /* 0x000fe20006800000 */
[----:B------:R-:W-:-:S06]  /*56e0*/  VIADD R44, R103, 0xffffff11 ;  /* 0xffffff11672c7836 */ /* 0x000fcc0000000000 */
[----:B--2---:R-:W-:Y:S01]  /*56f0*/  HMMA.16816.F32 R52, R92, R84, R52 ;  /* 0x000000545c34723c */ /* 0x004fe20000001834 */
[C---:B------:R-:W-:Y:S02]  /*5700*/  VIADD R85, R103.reuse, 0xffffff08 ;  /* 0xffffff0867557836 */ /* 0x040fe40000000000 */
[----:B------:R-:W-:-:S03]  /*5710*/  VIADD R84, R103, 0xffffff01 ;  /* 0xffffff0167547836 */ /* 0x000fc60000000000 */
[CC--:B------:R-:W-:Y:S02]  /*5720*/  ISETP.GE.AND P1, PT, R85.reuse, R105.reuse, PT ;  /* 0x000000695500720c */ /* 0x0c0fe40003f26270 */
[-C--:B------:R-:W-:Y:S01]  /*5730*/  ISETP.GE.AND P5, PT, R85, R104.reuse, PT ;  /* 0x000000685500720c */ /* 0x080fe20003fa6270 */
[----:B------:R-:W-:Y:S01]  /*5740*/  HMMA.16816.F32 R48, R92, R86, R48 ;  /* 0x000000565c30723c */ /* 0x000fe20000001830 */
[C---:B------:R-:W-:Y:S02]  /*5750*/  ISETP.GE.AND P3, PT, R84.reuse, R105, PT ;  /* 0x000000695400720c */ /* 0x040fe40003f66270 */
[----:B------:R-:W-:Y:S01]  /*5760*/  ISETP.GE.AND P2, PT, R84, R104, PT ;  /* 0x000000685400720c */ /* 0x000fe20003f46270 */
[C---:B------:R-:W-:Y:S01]  /*5770*/  VIADD R84, R103.reuse, 0xffffff09 ;  /* 0xffffff0967547836 */ /* 0x040fe20000000000 */
[----:B------:R-:W-:Y:S01]  /*5780*/  FSEL R85, R46, -INF , !P4 ;  /* 0xff8000002e557808 */ /* 0x000fe20006000000 */
[----:B------:R-:W-:Y:S01]  /*5790*/  VIADD R46, R103, 0xffffff10 ;  /* 0xffffff10672e7836 */ /* 0x000fe20000000000 */
[----:B------:R-:W-:-:S02]  /*57a0*/  FSEL R113, R47, -INF , !P2 ;  /* 0xff8000002f717808 */ /* 0x000fc40005000000 */
[----:B------:R-:W-:Y:S01]  /*57b0*/  FSEL R121, R40, -INF , !P1 ;  /* 0xff80000028797808 */ /* 0x000fe20004800000 */
[C---:B------:R-:W-:Y:S01]  /*57c0*/  VIADD R40, R103.reuse, 0xffffff19 ;  /* 0xffffff1967287836 */ /* 0x040fe20000000000 */
[----:B------:R-:W-:Y:S01]  /*57d0*/  FSEL R115, R42, -INF , !P5 ;  /* 0xff8000002a737808 */ /* 0x000fe20006800000 */
[----:B------:R-:W-:Y:S01]  /*57e0*/  VIADD R42, R103, 0xffffff18 ;  /* 0xffffff18672a7836 */ /* 0x000fe20000000000 */
[-C--:B------:R-:W-:Y:S02]  /*57f0*/  ISETP.GE.AND P4, PT, R84, R105.reuse, PT ;  /* 0x000000695400720c */ /* 0x080fe40003f86270 */
[C---:B------:R-:W-:Y:S02]  /*5800*/  ISETP.GE.AND P2, PT, R46.reuse, R105, PT ;  /* 0x000000692e00720c */ /* 0x040fe40003f46270 */
[----:B------:R-:W-:Y:S02]  /*5810*/  ISETP.GE.AND P1, PT, R46, R104, PT ;  /* 0x000000682e00720c */ /* 0x000fe40003f26270 */
[----:B------:R-:W-:-:S02]  /*5820*/  FSEL R45, R45, -INF , !P3 ;  /* 0xff8000002d2d7808 */ /* 0x000fc40005800000 */
[-C--:B------:R-:W-:Y:S02]  /*5830*/  ISETP.GE.AND P3, PT, R84, R104.reuse, PT ;  /* 0x000000685400720c */ /* 0x080fe40003f66270 */
[----:B------:R-:W-:Y:S02]  /*5840*/  FSEL R119, R41, -INF , !P4 ;  /* 0xff80000029777808 */ /* 0x000fe40006000000 */
[----:B------:R-:W-:Y:S01]  /*5850*/  FSEL R99, R36, -INF , !P2 ;  /* 0xff80000024637808 */ /* 0x000fe20005000000 */
[C---:B------:R-:W-:Y:S01]  /*5860*/  VIADD R36, R103.reuse, 0xffffff21 ;  /* 0xffffff2167247836 */ /* 0x040fe20000000000 */
[----:B------:R-:W-:Y:S01]  /*5870*/  FSEL R91, R38, -INF , !P1 ;  /* 0xff800000265b7808 */ /* 0x000fe20004800000 */
[----:B------:R-:W-:Y:S01]  /*5880*/  VIADD R38, R103, 0xffffff20 ;  /* 0xffffff2067267836 */ /* 0x000fe20000000000 */
[C---:B------:R-:W-:Y:S02]  /*5890*/  ISETP.GE.AND P5, PT, R44.reuse, R105, PT ;  /* 0x000000692c00720c */ /* 0x040fe40003fa6270 */
[----:B------:R-:W-:-:S02]  /*58a0*/  ISETP.GE.AND P4, PT, R44, R104, PT ;  /* 0x000000682c00720c */ /* 0x000fc40003f86270 */
[C---:B------:R-:W-:Y:S02]  /*58b0*/  ISETP.GE.AND P2, PT, R42.reuse, R104, PT ;  /* 0x000000682a00720c */ /* 0x040fe40003f46270 */
[----:B------:R-:W-:Y:S02]  /*58c0*/  FSEL R111, R43, -INF , !P3 ;  /* 0xff8000002b6f7808 */ /* 0x000fe40005800000 */
[-C--:B------:R-:W-:Y:S02]  /*58d0*/  ISETP.GE.AND P3, PT, R42, R105.reuse, PT ;  /* 0x000000692a00720c */ /* 0x080fe40003f66270 */
[----:B------:R-:W-:Y:S02]  /*58e0*/  FSEL R107, R37, -INF , !P5 ;  /* 0xff800000256b7808 */ /* 0x000fe40006800000 */
[----:B------:R-:W-:Y:S02]  /*58f0*/  FSEL R160, R39, -INF , !P4 ;  /* 0xff80000027a07808 */ /* 0x000fe40006000000 */
[----:B------:R-:W-:Y:S01]  /*5900*/  FSEL R162, R34, -INF , !P2 ;  /* 0xff80000022a27808 */ /* 0x000fe20005000000 */
[----:B------:R-:W-:Y:S01]  /*5910*/  VIADD R34, R103, 0xffffff28 ;  /* 0xffffff2867227836 */ /* 0x000fe20000000000 */
[----:B------:R-:W-:-:S02]  /*5920*/  ISETP.GE.AND P1, PT, R40, R105, PT ;  /* 0x000000692800720c */ /* 0x000fc40003f26270 */
[-C--:B------:R-:W-:Y:S02]  /*5930*/  ISETP.GE.AND P5, PT, R40, R104.reuse, PT ;  /* 0x000000682800720c */ /* 0x080fe40003fa6270 */
[----:B------:R-:W-:Y:S02]  /*5940*/  ISETP.GE.AND P4, PT, R38, R105, PT ;  /* 0x000000692600720c */ /* 0x000fe40003f86270 */
[----:B------:R-:W-:Y:S01]  /*5950*/  FSEL R109, R32, -INF , !P3 ;  /* 0xff800000206d7808 */ /* 0x000fe20005800000 */
[----:B------:R-:W-:Y:S01]  /*5960*/  VIADD R32, R103, 0xffffff29 ;  /* 0xffffff2967207836 */ /* 0x000fe20000000000 */
[----:B------:R-:W-:Y:S02]  /*5970*/  ISETP.GE.AND P3, PT, R38, R104, PT ;  /* 0x000000682600720c */ /* 0x000fe40003f66270 */
        /* <DEDUP_REMOVED lines=8> */
[----:B------:R-:W-:-:S02]  /*5a00*/  FSEL R152, R30, -INF , !P3 ;  /* 0xff8000001e987808 */ /* 0x000fc40005800000 */
[----:B------:R-:W-:Y:S02]  /*5a10*/  FSEL R29, R29, -INF , !P2 ;  /* 0xff8000001d1d7808 */ /* 0x000fe40005000000 */
[----:B------:R-:W-:Y:S01]  /*5a20*/  FSEL R156, R31, -INF , !P1 ;  /* 0xff8000001f9c7808 */ /* 0x000fe20004800000 */
[C---:B------:R-:W-:Y:S01]  /*5a30*/  VIADD R31, R103.reuse, 0xffffff31 ;  /* 0xffffff31671f7836 */ /* 0x040fe20000000000 */
[----:B------:R-:W-:Y:S01]  /*5a40*/  FSEL R30, R24, -INF , !P5 ;  /* 0xff800000181e7808 */ /* 0x000fe20006800000 */
[C---:B------:R-:W-:Y:S01]  /*5a50*/  VIADD R24, R103.reuse, 0xffffff39 ;  /* 0xffffff3967187836 */ /* 0x040fe20000000000 */
[----:B------:R-:W-:Y:S01]  /*5a60*/  FSEL R158, R26, -INF , !P4 ;  /* 0xff8000001a9e7808 */ /* 0x000fe20006000000 */
[----:B------:R-:W-:Y:S01]  /*5a70*/  VIADD R26, R103, 0xffffff38 ;  /* 0xffffff38671a7836 */ /* 0x000fe20000000000 */
[C---:B------:R-:W-:Y:S02]  /*5a80*/  ISETP.GE.AND P3, PT, R32.reuse, R105, PT ;  /* 0x000000692000720c */ /* 0x040fe40003f66270 */
[----:B------:R-:W-:-:S02]  /*5a90*/  ISETP.GE.AND P2, PT, R32, R104, PT ;  /* 0x000000682000720c */ /* 0x000fc40003f46270 */
[C---:B------:R-:W-:Y:S02]  /*5aa0*/  ISETP.GE.AND P1, PT, R28.reuse, R105, PT ;  /* 0x000000691c00720c */ /* 0x040fe40003f26270 */
[-C--:B------:R-:W-:Y:S02]  /*5ab0*/  ISETP.GE.AND P5, PT, R28, R104.reuse, PT ;  /* 0x000000681c00720c */ /* 0x080fe40003fa6270 */
[----:B------:R-:W-:Y:S02]  /*5ac0*/  FSEL R28, R25, -INF , !P3 ;  /* 0xff800000191c7808 */ /* 0x000fe40005800000 */
[----:B------:R-:W-:Y:S02]  /*5ad0*/  FSEL R150, R27, -INF , !P2 ;  /* 0xff8000001b967808 */ /* 0x000fe40005000000 */
[----:B------:R-:W-:Y:S01]  /*5ae0*/  FSEL R120, R20, -INF , !P1 ;  /* 0xff80000014787808 */ /* 0x000fe20004800000 */
[C---:B------:R-:W-:Y:S01]  /*5af0*/  VIADD R20, R103.reuse, 0xffffff41 ;  /* 0xffffff4167147836 */ /* 0x040fe20000000000 */
[----:B------:R-:W-:Y:S01]  /*5b00*/  FSEL R122, R22, -INF , !P5 ;  /* 0xff800000167a7808 */ /* 0x000fe20006800000 */
[----:B------:R-:W-:Y:S01]  /*5b10*/  VIADD R22, R103, 0xffffff40 ;  /* 0xffffff4067167836 */ /* 0x000fe20000000000 */
[----:B------:R-:W-:-:S02]  /*5b20*/  ISETP.GE.AND P3, PT, R31, R104, PT ;  /* 0x000000681f00720c */ /* 0x000fc40003f66270 */
[CC--:B------:R-:W-:Y:S02]  /*5b30*/  ISETP.GE.AND P2, PT, R26.reuse, R105.reuse, PT ;  /* 0x000000691a00720c */ /* 0x0c0fe40003f46270 */
[----:B------:R-:W-:Y:S02]  /*5b40*/  ISETP.GE.AND P1, PT, R26, R104, PT ;  /* 0x000000681a00720c */ /* 0x000fe40003f26270 */
[-C--:B------:R-:W-:Y:S02]  /*5b50*/  ISETP.GE.AND P4, PT, R31, R105.reuse, PT ;  /* 0x000000691f00720c */ /* 0x080fe40003f86270 */
[----:B------:R-:W-:Y:S02]  /*5b60*/  FSEL R126, R23, -INF , !P3 ;  /* 0xff800000177e7808 */ /* 0x000fe40005800000 */
[----:B------:R-:W-:Y:S01]  /*5b70*/  FSEL R128, R16, -INF , !P2 ;  /* 0xff80000010807808 */ /* 0x000fe20005000000 */
[C---:B------:R-:W-:Y:S01]  /*5b80*/  VIADD R16, R103.reuse, 0xffffff49 ;  /* 0xffffff4967107836 */ /* 0x040fe20000000000 */
[----:B------:R-:W-:Y:S01]  /*5b90*/  FSEL R114, R18, -INF , !P1 ;  /* 0xff80000012727808 */ /* 0x000fe20004800000 */
[----:B------:R-:W-:Y:S01]  /*5ba0*/  VIADD R18, R103, 0xffffff48 ;  /* 0xffffff4867127836 */ /* 0x000fe20000000000 */
[----:B------:R-:W-:-:S02]  /*5bb0*/  ISETP.GE.AND P5, PT, R24, R105, PT ;  /* 0x000000691800720c */ /* 0x000fc40003fa6270 */
[----:B------:R-:W-:Y:S02]  /*5bc0*/  FSEL R124, R21, -INF , !P4 ;  /* 0xff800000157c7808 */ /* 0x000fe40006000000 */
[C---:B------:R-:W-:Y:S02]  /*5bd0*/  ISETP.GE.AND P3, PT, R22.reuse, R105, PT ;  /* 0x000000691600720c */ /* 0x040fe40003f66270 */
[-C--:B------:R-:W-:Y:S02]  /*5be0*/  ISETP.GE.AND P2, PT, R22, R104.reuse, PT ;  /* 0x000000681600720c */ /* 0x080fe40003f46270 */
        /* <DEDUP_REMOVED lines=8> */
[----:B------:R-:W-:Y:S02]  /*5c70*/  ISETP.GE.AND P3, PT, R18, R104, PT ;  /* 0x000000681200720c */ /* 0x000fe40003f66270 */
[-C--:B------:R-:W-:Y:S02]  /*5c80*/  ISETP.GE.AND P1, PT, R20, R105.reuse, PT ;  /* 0x000000691400720c */ /* 0x080fe40003f26270 */
[----:B------:R-:W-:Y:S02]  /*5c90*/  ISETP.GE.AND P4, PT, R18, R105, PT ;  /* 0x000000691200720c */ /* 0x000fe40003f86270 */
[----:B------:R-:W-:Y:S02]  /*5ca0*/  FSEL R84, R15, -INF , !P5 ;  /* 0xff8000000f547808 */ /* 0x000fe40006800000 */
[----:B------:R-:W-:Y:S01]  /*5cb0*/  FSEL R88, R10, -INF , !P3 ;  /* 0xff8000000a587808 */ /* 0x000fe20005800000 */
[----:B------:R-:W-:Y:S01]  /*5cc0*/  VIADD R10, R103, 0xffffff58 ;  /* 0xffffff58670a7836 */ /* 0x000fe20000000000 */
[----:B------:R-:W-:-:S02]  /*5cd0*/  FSEL R110, R13, -INF , !P1 ;  /* 0xff8000000d6e7808 */ /* 0x000fc40004800000 */
[----:B------:R-:W-:Y:S02]  /*5ce0*/  ISETP.GE.AND P5, PT, R14, R105, PT ;  /* 0x000000690e00720c */ /* 0x000fe40003fa6270 */
[----:B------:R-:W-:Y:S01]  /*5cf0*/  FSEL R108, R8, -INF , !P4 ;  /* 0xff800000086c7808 */ /* 0x000fe20006000000 */
[C---:B------:R-:W-:Y:S01]  /*5d00*/  VIADD R8, R103.reuse, 0xffffff59 ;  /* 0xffffff5967087836 */ /* 0x040fe20000000000 */
[-C--:B------:R-:W-:Y:S02]  /*5d10*/  ISETP.GE.AND P1, PT, R16, R104.reuse, PT ;  /* 0x000000681000720c */ /* 0x080fe40003f26270 */
[----:B------:R-:W-:Y:S02]  /*5d20*/  ISETP.GE.AND P4, PT, R14, R104, PT ;  /* 0x000000680e00720c */ /* 0x000fe40003f86270 */
[----:B------:R-:W-:Y:S01]  /*5d30*/  FSEL R98, R4, -INF , !P5 ;  /* 0xff80000004627808 */ /* 0x000fe20006800000 */
[----:B------:R-:W-:Y:S01]  /*5d40*/  VIADD R4, R103, 0xffffff61 ;  /* 0xffffff6167047836 */ /* 0x000fe20000000000 */
[----:B------:R-:W-:-:S02]  /*5d50*/  FSEL R90, R11, -INF , !P1 ;  /* 0xff8000000b5a7808 */ /* 0x000fc40004800000 */
[----:B------:R-:W-:Y:S02]  /*5d60*/  ISETP.GE.AND P5, PT, R10, R104, PT ;  /* 0x000000680a00720c */ /* 0x000fe40003fa6270 */
[----:B------:R-:W-:Y:S01]  /*5d70*/  FSEL R32, R6, -INF , !P4 ;  /* 0xff80000006207808 */ /* 0x000fe20006000000 */
[----:B------:R-:W-:Y:S01]  /*5d80*/  VIADD R6, R103, 0xffffff60 ;  /* 0xffffff6067067836 */ /* 0x000fe20000000000 */
[-C--:B------:R-:W-:Y:S02]  /*5d90*/  ISETP.GE.AND P1, PT, R10, R105.reuse, PT ;  /* 0x000000690a00720c */ /* 0x080fe40003f26270 */
[-C--:B------:R-:W-:Y:S02]  /*5da0*/  ISETP.GE.AND P4, PT, R8, R105.reuse, PT ;  /* 0x000000690800720c */ /* 0x080fe40003f86270 */
[----:B------:R-:W-:Y:S02]  /*5db0*/  ISETP.GE.AND P3, PT, R12, R105, PT ;  /* 0x000000690c00720c */ /* 0x000fe40003f66270 */
[----:B------:R-:W-:-:S02]  /*5dc0*/  FSEL R34, R66, -INF , !P5 ;  /* 0xff80000042227808 */ /* 0x000fc40006800000 */
[----:B------:R-:W-:Y:S02]  /*5dd0*/  FSEL R64, R64, -INF , !P1 ;  /* 0xff80000040407808 */ /* 0x000fe40004800000 */
[----:B------:R-:W-:Y:S02]  /*5de0*/  FSEL R66, R65, -INF , !P4 ;  /* 0xff80000041427808 */ /* 0x000fe40006000000 */
[----:B------:R-:W-:Y:S01]  /*5df0*/  FSEL R102, R5, -INF , !P3 ;  /* 0xff80000005667808 */ /* 0x000fe20005800000 */
[C---:B------:R-:W-:Y:S01]  /*5e00*/  VIADD R5, R103.reuse, 0xffffff68 ;  /* 0xffffff6867057836 */ /* 0x040fe20000000000 */
[-C--:B------:R-:W-:Y:S02]  /*5e10*/  ISETP.GE.AND P1, PT, R6, R104.reuse, PT ;  /* 0x000000680600720c */ /* 0x080fe40003f26270 */
[CC--:B------:R-:W-:Y:S02]  /*5e20*/  ISETP.GE.AND P5, PT, R4.reuse, R105.reuse, PT ;  /* 0x000000690400720c */ /* 0x0c0fe40003fa6270 */
[----:B------:R-:W-:Y:S01]  /*5e30*/  ISETP.GE.AND P4, PT, R4, R104, PT ;  /* 0x000000680400720c */ /* 0x000fe20003f86270 */
[----:B------:R-:W-:Y:S01]  /*5e40*/  VIADD R4, R103, 0xffffff69 ;  /* 0xffffff6967047836 */ /* 0x000fe20000000000 */
[----:B------:R-:W-:-:S02]  /*5e50*/  ISETP.GE.AND P2, PT, R16, R105, PT ;  /* 0x000000691000720c */ /* 0x000fc40003f46270 */
[-C--:B------:R-:W-:Y:S02]  /*5e60*/  ISETP.GE.AND P3, PT, R8, R104.reuse, PT ;  /* 0x000000680800720c */ /* 0x080fe40003f66270 */
[----:B------:R-:W-:Y:S02]  /*5e70*/  FSEL R36, R62, -INF , !P1 ;  /* 0xff8000003e247808 */ /* 0x000fe40004800000 */
[----:B------:R-:W-:Y:S02]  /*5e80*/  FSEL R106, R9, -INF , !P2 ;  /* 0xff800000096a7808 */ /* 0x000fe40005000000 */
[----:B------:R-:W-:Y:S02]  /*5e90*/  FSEL R35, R67, -INF , !P3 ;  /* 0xff80000043237808 */ /* 0x000fe40005800000 */
[----:B------:R-:W-:Y:S02]  /*5ea0*/  FSEL R62, R61, -INF , !P5 ;  /* 0xff8000003d3e7808 */ /* 0x000fe40006800000 */
[----:B------:R-:W-:-:S02]  /*5eb0*/  ISETP.GE.AND P2, PT, R12, R104, PT ;  /* 0x000000680c00720c */ /* 0x000fc40003f46270 */
[-C--:B------:R-:W-:Y:S02]  /*5ec0*/  ISETP.GE.AND P3, PT, R5, R105.reuse, PT ;  /* 0x000000690500720c */ /* 0x080fe40003f66270 */
[CC--:B------:R-:W-:Y:S02]  /*5ed0*/  ISETP.GE.AND P1, PT, R4.reuse, R105.reuse, PT ;  /* 0x000000690400720c */ /* 0x0c0fe40003f26270 */
[----:B------:R-:W-:Y:S01]  /*5ee0*/  ISETP.GE.AND P5, PT, R4, R104, PT ;  /* 0x000000680400720c */ /* 0x000fe20003fa6270 */
[----:B------:R-:W-:Y:S01]  /*5ef0*/  VIADD R4, R103, 0xffffff71 ;  /* 0xffffff7167047836 */ /* 0x000fe20000000000 */
[----:B------:R-:W-:Y:S02]  /*5f00*/  FSEL R33, R7, -INF , !P2 ;  /* 0xff80000007217808 */ /* 0x000fe40005000000 */
[----:B------:R-:W-:Y:S02]  /*5f10*/  FSEL R118, R56, -INF , !P3 ;  /* 0xff80000038767808 */ /* 0x000fe40005800000 */
[----:B------:R-:W-:-:S02]  /*5f20*/  ISETP.GE.AND P2, PT, R6, R105, PT ;  /* 0x000000690600720c */ /* 0x000fc40003f46270 */
[----:B------:R-:W-:Y:S02]  /*5f30*/  FSEL R56, R57, -INF , !P1 ;  /* 0xff80000039387808 */ /* 0x000fe40004800000 */
[-C--:B------:R-:W-:Y:S02]  /*5f40*/  ISETP.GE.AND P1, PT, R4, R104.reuse, PT ;  /* 0x000000680400720c */ /* 0x080fe40003f26270 */
[----:B------:R-:W-:Y:S02]  /*5f50*/  FSEL R60, R60, -INF , !P2 ;  /* 0xff8000003c3c7808 */ /* 0x000fe40005000000 */
[----:B------:R-:W-:Y:S01]  /*5f60*/  ISETP.GE.AND P2, PT, R5, R104, PT ;  /* 0x000000680500720c */ /* 0x000fe20003f46270 */
[----:B------:R-:W-:Y:S01]  /*5f70*/  VIADD R5, R103, 0xffffff70 ;  /* 0xffffff7067057836 */ /* 0x000fe20000000000 */
[----:B------:R-:W-:Y:S02]  /*5f80*/  FSEL R41, R55, -INF , !P1 ;  /* 0xff80000037297808 */ /* 0x000fe40004800000 */
[----:B------:R-:W-:-:S02]  /*5f90*/  ISETP.GE.U32.AND P1, PT, R3, 0x3, PT ;  /* 0x000000030300780c */ /* 0x000fc40003f26070 */
[----:B------:R-:W-:Y:S02]  /*5fa0*/  FSEL R38, R58, -INF , !P2 ;  /* 0xff8000003a267808 */ /* 0x000fe40005000000 */
[-C--:B------:R-:W-:Y:S01]  /*5fb0*/  ISETP.GE.AND P2, PT, R4, R105.reuse, PT ;  /* 0x000000690400720c */ /* 0x080fe20003f46270 */
[----:B------:R-:W-:Y:S01]  /*5fc0*/  VIADD R4, R103, 0xffffff78 ;  /* 0xffffff7867047836 */ /* 0x000fe20000000000 */
[----:B------:R-:W-:Y:S01]  /*5fd0*/  FSEL R37, R63, -INF , !P4 ;  /* 0xff8000003f257808 */ /* 0x000fe20006000000 */
[----:B------:R-:W-:Y:S01]  /*5fe0*/  VIADD R103, R103, 0xffffff79 ;  /* 0xffffff7967677836 */ /* 0x000fe20000000000 */
[C---:B------:R-:W-:Y:S02]  /*5ff0*/  ISETP.GE.AND P4, PT, R5.reuse, R105, PT ;  /* 0x000000690500720c */ /* 0x040fe40003f86270 */
[----:B------:R-:W-:Y:S02]  /*6000*/  ISETP.GE.AND P3, PT, R5, R104, PT ;  /* 0x000000680500720c */ /* 0x000fe40003f66270 */
[----:B------:R-:W-:-:S02]  /*6010*/  FSEL R39, R59, -INF , !P5 ;  /* 0xff8000003b277808 */ /* 0x000fc40006800000 */
[----:B------:R-:W-:Y:S02]  /*6020*/  FSEL R86, R52, -INF , !P4 ;  /* 0xff80000034567808 */ /* 0x000fe40006000000 */
[----:B------:R-:W-:Y:S02]  /*6030*/  FSEL R40, R54, -INF , !P3 ;  /* 0xff80000036287808 */ /* 0x000fe40005800000 */
[----:B------:R-:W-:Y:S02]  /*6040*/  FSEL R58, R53, -INF , !P2 ;  /* 0xff800000353a7808 */ /* 0x000fe40005000000 */
[CC--:B------:R-:W-:Y:S02]  /*6050*/  ISETP.GE.AND P5, PT, R4.reuse, R105.reuse, PT ;  /* 0x000000690400720c */ /* 0x0c0fe40003fa6270 */
[----:B------:R-:W-:Y:S02]  /*6060*/  ISETP.GE.AND P4, PT, R103, R105, PT ;  /* 0x000000696700720c */ /* 0x000fe40003f86270 */
[----:B------:R-:W-:-:S02]  /*6070*/  ISETP.GE.AND P3, PT, R4, R104, PT ;  /* 0x000000680400720c */ /* 0x000fc40003f66270 */
[----:B------:R-:W-:Y:S02]  /*6080*/  ISETP.GE.AND P2, PT, R103, R104, PT ;  /* 0x000000686700720c */ /* 0x000fe40003f46270 */
[----:B------:R-:W-:Y:S02]  /*6090*/  FSEL R52, R48, -INF , !P5 ;  /* 0xff80000030347808 */ /* 0x000fe40006800000 */
[----:B------:R-:W-:Y:S02]  /*60a0*/  FSEL R42, R49, -INF , !P4 ;  /* 0xff800000312a7808 */ /* 0x000fe40006000000 */
[----:B------:R-:W-:Y:S02]  /*60b0*/  FSEL R43, R50, -INF , !P3 ;  /* 0xff800000322b7808 */ /* 0x000fe40005800000 */
[----:B------:R-:W-:Y:S01]  /*60c0*/  FSEL R44, R51, -INF , !P2 ;  /* 0xff800000332c7808 */ /* 0x000fe20005000000 */
[----:B------:R-:W-:Y:S06]  /*60d0*/  @!P1 BRA `(.L_x_3215) ;  /* 0x0000000400ac9947 */ /* 0x000fec0003800000 */
[----:B------:R-:W-:Y:S05]  /*60e0*/  BRA.U !UP1, `(.L_x_3216) ;  /* 0x0000000109f87547 */ /* 0x000fea000b800000 */
[----:B------:R-:W1:Y:S01]  /*60f0*/  LDC R5, c[0x0][0x4f0] ;  /* 0x00013c00ff057b82 */ /* 0x000e620000000800 */
[----:B------:R-:W-:Y:S01]  /*6100*/  SHF.L.U32 R6, R3, 0x7, RZ ;  /* 0x0000000703067819 */ /* 0x000fe200000006ff */
[----:B------:R-:W2:Y:S04]  /*6110*/  LDCU.64 UR6, c[0x0][0x3a0] ;  /* 0x00007400ff0677ac */ /* 0x000ea80008000a00 */
[C---:B------:R-:W-:Y:S02]  /*6120*/  VIADD R12, R6.reuse, 0xfffffe80 ;  /* 0xfffffe80060c7836 */ /* 0x040fe40000000000 */
[----:B------:R-:W-:-:S03]  /*6130*/  VIADD R6, R6, 0xffffff00 ;  /* 0xffffff0006067836 */ /* 0x000fc60000000000 */
[----:B------:R-:W-:Y:S02]  /*6140*/  IABS R8, R12 ;  /* 0x0000000c00087213 */ /* 0x000fe40000000000 */
[----:B------:R-:W-:Y:S02]  /*6150*/  IABS R10, R6 ;  /* 0x00000006000a7213 */ /* 0x000fe40000000000 */
[-C--:B-1----:R-:W-:Y:S02]  /*6160*/  IABS R4, R5.reuse ;  /* 0x0000000500047213 */ /* 0x082fe40000000000 */
[-C--:B------:R-:W-:Y:S02]  /*6170*/  LOP3.LUT R12, R12, R5.reuse, RZ, 0x3c, !PT ;  /* 0x000000050c0c7212 */ /* 0x080fe400078e3cff */
        /* <DEDUP_REMOVED lines=53> */
.L_x_3216:
[----:B------:R-:W-:Y:S01]  /*64d0*/  UMOV UR4, URZ ;  /* 0x000000ff00047c82 */ /* 0x000fe20008000000 */
[----:B------:R-:W-:Y:S01]  /*64e0*/  IMAD.SHL.U32 R4, R100, 0x80, RZ ;  /* 0x0000008064047824 */ /* 0x000fe200078e00ff */
[----:B------:R-:W-:-:S05]  /*64f0*/  IADD3 R5, P1, PT, RZ, -UR4, RZ ;  /* 0x80000004ff057c10 */ /* 0x000fca000ff3e0ff */
[----:B------:R-:W-:-:S05]  /*6500*/  IMAD.X R4, RZ, RZ, ~R4, P1 ;  /* 0x000000ffff047224 */ /* 0x000fca00008e0e04 */
[----:B------:R-:W-:-:S04]  /*6510*/  SHF.R.S64 R5, R5, 0x1f, R4 ;  /* 0x0000001f05057819 */ /* 0x000fc80000001004 */
[----:B------:R-:W-:-:S04]  /*6520*/  IADD3 R140, P1, PT, R5, R140, RZ ;  /* 0x0000008c058c7210 */ /* 0x000fc80007f3e0ff */
[----:B------:R-:W-:-:S09]  /*6530*/  LEA.HI.X.SX32 R139, R4, R139, 0x1, P1 ;  /* 0x0000008b048b7211 */ /* 0x000fd200008f0eff */
.L_x_3217:
[C---:B------:R-:W-:Y:S01]  /*6540*/  IMAD.WIDE.U32 R8, R100.reuse, 0x40, RZ ;  /* 0x0000004064087825 */ /* 0x040fe200078e00ff */
[C---:B------:R-:W-:Y:S01]  /*6550*/  @!P0 SHF.L.U64.HI R4, R100.reuse, 0x6, R101 ;  /* 0x0000000664048819 */ /* 0x040fe20000010265 */
[----:B------:R1:W-:Y:S01]  /*6560*/  @P0 STS.128 [R145+0x1000], RZ ;  /* 0x001000ff91000388 */ /* 0x0003e20000000c00 */
[----:B------:R-:W-:Y:S01]  /*6570*/  BSSY.RECONVERGENT B0, `(.L_x_3218) ;  /* 0x0000020000007945 */ /* 0x000fe20003800200 */
[----:B------:R-:W-:Y:S01]  /*6580*/  @!P0 IMAD.SHL.U32 R5, R100, 0x40, RZ ;  /* 0x0000004064058824 */ /* 0x000fe200078e00ff */
[----:B------:R-:W-:Y:S01]  /*6590*/  @!P0 IADD3 R8, P3, PT, R140, R8, RZ ;  /* 0x000000088c088210 */ /* 0x000fe20007f7e0ff */
[----:B------:R-:W-:Y:S02]  /*65a0*/  IMAD.SHL.U32 R6, R101, 0x40, RZ ;  /* 0x0000004065067824 */ /* 0x000fe400078e00ff */
[----:B------:R-:W-:Y:S01]  /*65b0*/  @!P0 IMAD.MOV.U32 R141, RZ, RZ, R139 ;  /* 0x000000ffff8d8224 */ /* 0x000fe200078e008b */
[----:B------:R-:W-:Y:S02]  /*65c0*/  @!P0 IADD3 R10, P2, P1, R5, R140, R5 ;  /* 0x0000008c050a8210 */ /* 0x000fe4000795e005 */
[----:B------:R-:W-:-:S02]  /*65d0*/  @!P0 IADD3.X R9, PT, PT, R139, R9, R6, P3, !PT ;  /* 0x000000098b098210 */ /* 0x000fc40001ffe406 */
[----:B------:R-:W-:Y:S01]  /*65e0*/  @!P0 IADD3.X R11, PT, PT, R4, R139, R4, P2, P1 ;  /* 0x0000008b040b8210 */ /* 0x000fe200017e2404 */
        /* <DEDUP_REMOVED lines=16> */
[----:B------:R-:W-:-:S04]  /*66f0*/  LEA R7, P1, R100, R140, 0x6 ;  /* 0x0000008c64077211 */ /* 0x000fc800078230ff */
[C---:B------:R-:W-:Y:S02]  /*6700*/  LEA R6, P0, R100.reuse, R7, 0x7 ;  /* 0x0000000764067211 */ /* 0x040fe400078038ff */
[----:B------:R-:W-:-:S04]  /*6710*/  LEA.HI.X R4, R100, R139, R101, 0x6, P1 ;  /* 0x0000008b64047211 */ /* 0x000fc800008f3465 */
[----:B------:R-:W-:-:S05]  /*6720*/  LEA.HI.X R7, R100, R4, R101, 0x7, P0 ;  /* 0x0000000464077211 */ /* 0x000fca00000f3c65 */
[----:B------:R-:W-:Y:S01]  /*6730*/  @!PT LDS RZ, [RZ] ;  /* 0x00000000fffff984 */ /* 0x000fe20000000800 */
[----:B------:R-:W-:Y:S01]  /*6740*/  @!PT LDS RZ, [RZ] ;  /* 0x00000000fffff984 */ /* 0x000fe20000000800 */
[----:B------:R-:W-:Y:S01]  /*6750*/  @!PT LDS RZ, [RZ] ;  /* 0x00000000fffff984 */ /* 0x000fe20000000800 */
[----:B------:R2:W-:Y:S02]  /*6760*/  LDGSTS.E.BYPASS.LTC128B.128 [R145+0x2800], desc[UR16][R6.64] ;  /* 0x0280000006917fae */ /* 0x0005e4000b981a10 */
.L_x_3219:
[----:B------:R-:W-:Y:S05]  /*6770*/  BSYNC.RECONVERGENT B0 ;  /* 0x0000000000007941 */ /* 0x000fea0003800200 */
.L_x_3218:
[----:B------:R-:W0:Y:S02]  /*6780*/  LDGDEPBAR ;  /* 0x00000000000079af */ /* 0x000e240000000000 */
.L_x_3215:
[----:B------:R-:W-:Y:S01]  /*6790*/  FMNMX3.FTZ R4, R2, R117, R45, !PT ;  /* 0x0000007502047276 */ /* 0x000fe2000781002d */
[----:B------:R-:W3:Y:S01]  /*67a0*/  LDCU UR4, c[0x0][0x45c] ;  /* 0x00008b80ff0477ac */ /* 0x000ee20008000800 */
[----:B------:R-:W-:Y:S01]  /*67b0*/  IADD3 R16, PT, PT, R133, 0x3000, RZ ;  /* 0x0000300085107810 */ /* 0x000fe20007ffe0ff */
[----:B------:R-:W-:Y:S01]  /*67c0*/  LDSM.16.MT88.4 R24, [R133+0x3400] ;  /* 0x003400008518783b */ /* 0x000fe20000004200 */
[----:B------:R-:W-:-:S04]  /*67d0*/  FMNMX3.FTZ R4, R4, R121, R119, !PT ;  /* 0x0000007904047276 */ /* 0x000fc80007810077 */
[----:B------:R-:W-:-:S04]  /*67e0*/  FMNMX3.FTZ R4, R4, R99, R107, !PT ;  /* 0x0000006304047276 */ /* 0x000fc8000781006b */
[----:B------:R-:W-:-:S04]  /*67f0*/  FMNMX3.FTZ R4, R4, R109, R97, !PT ;  /* 0x0000006d04047276 */ /* 0x000fc80007810061 */
[----:B------:R-:W-:Y:S02]  /*6800*/  FMNMX3.FTZ R5, R4, R89, R29, !PT ;  /* 0x0000005904057276 */ /* 0x000fe4000781001d */
[----:B------:R-:W-:Y:S02]  /*6810*/  FMNMX3.FTZ R4, R0, R85, R113, !PT ;  /* 0x0000005500047276 */ /* 0x000fe40007810071 */
[----:B------:R-:W-:Y:S02]  /*6820*/  FMNMX3.FTZ R5, R5, R30, R28, !PT ;  /* 0x0000001e05057276 */ /* 0x000fe4000781001c */
[----:B--2---:R-:W-:Y:S02]  /*6830*/  FMNMX3.FTZ R7, R4, R115, R111, !PT ;  /* 0x0000007304077276 */ /* 0x004fe4000781006f */
        /* <DEDUP_REMOVED lines=19> */
[----:B------:R-:W-:-:S03]  /*6970*/  FMNMX3.FTZ R4, R4, R34, R35, !PT ;  /* 0x0000002204047276 */ /* 0x000fc60007810023 */
[----:B------:R-:W2:Y:S01]  /*6980*/  SHFL.BFLY PT, R7, R6, 0x2, 0x1f ;  /* 0x0c401f0006077f89 */ /* 0x000ea200000e0000 */
[----:B------:R-:W-:-:S04]  /*6990*/  FMNMX3.FTZ R4, R4, R36, R37, !PT ;  /* 0x0000002404047276 */ /* 0x000fc80007810025 */
[----:B------:R-:W-:-:S04]  /*69a0*/  FMNMX3.FTZ R4, R4, R38, R39, !PT ;  /* 0x0000002604047276 */ /* 0x000fc80007810027 */
[----:B------:R-:W-:-:S04]  /*69b0*/  FMNMX3.FTZ R4, R4, R40, R41, !PT ;  /* 0x0000002804047276 */ /* 0x000fc80007810029 */
[----:B------:R-:W-:-:S05]  /*69c0*/  FMNMX3.FTZ R4, R4, R43, R44, !PT ;  /* 0x0000002b04047276 */ /* 0x000fca000781002c */
[----:B------:R-:W4:Y:S01]  /*69d0*/  SHFL.BFLY PT, R5, R4, 0x2, 0x1f ;  /* 0x0c401f0004057f89 */ /* 0x000f2200000e0000 */
[----:B--2---:R-:W-:-:S05]  /*69e0*/  FMNMX.FTZ R7, R6, R7, !PT ;  /* 0x0000000706077209 */ /* 0x004fca0007810000 */
[----:B------:R-:W2:Y:S01]  /*69f0*/  SHFL.BFLY PT, R48, R7, 0x1, 0x1f ;  /* 0x0c201f0007307f89 */ /* 0x000ea200000e0000 */
[----:B----4-:R-:W-:-:S05]  /*6a00*/  FMNMX.FTZ R5, R4, R5, !PT ;  /* 0x0000000504057209 */ /* 0x010fca0007810000 */
[----:B------:R-:W4:Y:S01]  /*6a10*/  SHFL.BFLY PT, R46, R5, 0x1, 0x1f ;  /* 0x0c201f00052e7f89 */ /* 0x000f2200000e0000 */
[----:B--2---:R-:W-:-:S04]  /*6a20*/  FMNMX.FTZ R48, R7, R48, !PT ;  /* 0x0000003007307209 */ /* 0x004fc80007810000 */
[C---:B------:R-:W-:Y:S01]  /*6a30*/  FSETP.NEU.FTZ.AND P1, PT, R48.reuse, -INF , PT ;  /* 0xff8000003000780b */ /* 0x040fe20003f3d000 */
[----:B---3--:R-:W-:-:S05]  /*6a40*/  FMUL.FTZ R47, R48, UR4 ;  /* 0x00000004302f7c20 */ /* 0x008fca0008410000 */
[----:B------:R-:W-:-:S05]  /*6a50*/  FSEL R47, R47, RZ, P1 ;  /* 0x000000ff2f2f7208 */ /* 0x000fca0000800000 */
[--C-:B------:R-:W-:Y:S01]  /*6a60*/  FFMA.FTZ R55, R45, UR4, -R47.reuse ;  /* 0x000000042d377c23 */ /* 0x100fe2000801082f */
[--C-:B------:R-:W-:Y:S01]  /*6a70*/  FFMA.FTZ R92, R117, UR4, -R47.reuse ;  /* 0x00000004755c7c23 */ /* 0x100fe2000801082f */
[--C-:B------:R-:W-:Y:S01]  /*6a80*/  FFMA.FTZ R54, R121, UR4, -R47.reuse ;  /* 0x0000000479367c23 */ /* 0x100fe2000801082f */
[----:B----4-:R-:W-:Y:S01]  /*6a90*/  FMNMX.FTZ R46, R5, R46, !PT ;  /* 0x0000002e052e7209 */ /* 0x010fe20007810000 */
[--C-:B------:R-:W-:Y:S01]  /*6aa0*/  FFMA.FTZ R49, R119, UR4, -R47.reuse ;  /* 0x0000000477317c23 */ /* 0x100fe2000801082f */
[----:B------:R-:W2:Y:S01]  /*6ab0*/  LDSM.16.MT88.4 R4, [R133+0x3000] ;  /* 0x003000008504783b */ /* 0x000ea20000004200 */
[----:B------:R-:W-:Y:S01]  /*6ac0*/  MUFU.EX2 R55, R55 ;  /* 0x0000003700377308 */ /* 0x000fe20000000800 */
[C---:B------:R-:W-:Y:S01]  /*6ad0*/  FSETP.NEU.FTZ.AND P0, PT, R46.reuse, -INF , PT ;  /* 0xff8000002e00780b */ /* 0x040fe20003f1d000 */
[C---:B------:R-:W-:Y:S01]  /*6ae0*/  FMUL.FTZ R45, R46.reuse, UR4 ;  /* 0x000000042e2d7c20 */ /* 0x040fe20008410000 */
[--C-:B------:R-:W-:Y:S01]  /*6af0*/  FFMA.FTZ R57, R107, UR4, -R47.reuse ;  /* 0x000000046b397c23 */ /* 0x100fe2000801082f */
[--C-:B------:R-:W-:Y:S01]  /*6b00*/  FFMA.FTZ R53, R109, UR4, -R47.reuse ;  /* 0x000000046d357c23 */ /* 0x100fe2000801082f */
[----:B-1----:R-:W-:Y:S01]  /*6b10*/  FSEL R9, R46, RZ, P0 ;  /* 0x000000ff2e097208 */ /* 0x002fe20000000000 */
[--C-:B------:R-:W-:Y:S01]  /*6b20*/  FFMA.FTZ R61, R29, UR4, -R47.reuse ;  /* 0x000000041d3d7c23 */ /* 0x100fe2000801082f */
[----:B------:R-:W-:Y:S01]  /*6b30*/  FSEL R45, R45, RZ, P0 ;  /* 0x000000ff2d2d7208 */ /* 0x000fe20000000000 */
[----:B------:R-:W1:Y:S01]  /*6b40*/  MUFU.EX2 R92, R92 ;  /* 0x0000005c005c7308 */ /* 0x000e620000000800 */
[----:B------:R-:W-:Y:S01]  /*6b50*/  FFMA.FTZ R59, R30, UR4, -R47 ;  /* 0x000000041e3b7c23 */ /* 0x000fe2000801082f */
[----:B------:R-:W-:Y:S01]  /*6b60*/  FADD.FTZ R0, R0, -R9 ;  /* 0x8000000900007221 */ /* 0x000fe20000010000 */
[----:B------:R-:W-:Y:S01]  /*6b70*/  FFMA.FTZ R100, R120, UR4, -R47 ;  /* 0x0000000478647c23 */ /* 0x000fe2000801082f */
[--C-:B------:R-:W-:Y:S01]  /*6b80*/  FFMA.FTZ R63, R85, UR4, -R45.reuse ;  /* 0x00000004553f7c23 */ /* 0x100fe2000801082d */
[----:B------:R-:W-:Y:S01]  /*6b90*/  FSEL R85, R48, RZ, P1 ;  /* 0x000000ff30557208 */ /* 0x000fe20000800000 */
[----:B------:R-:W-:Y:S01]  /*6ba0*/  FMUL.FTZ R67, R0, UR4 ;  /* 0x0000000400437c20 */ /* 0x000fe20008410000 */
[----:B------:R-:W-:Y:S01]  /*6bb0*/  IADD3 R0, PT, PT, R133, 0x3020, RZ ;  /* 0x0000302085007810 */ /* 0x000fe20007ffe0ff */
[----:B------:R-:W-:Y:S01]  /*6bc0*/  FFMA.FTZ R50, R113, UR4, -R45 ;  /* 0x0000000471327c23 */ /* 0x000fe2000801082d */
[----:B------:R-:W-:Y:S01]  /*6bd0*/  @P6 IADD3 R0, PT, PT, R16, -0x20, RZ ;  /* 0xffffffe010006810 */ /* 0x000fe20007ffe0ff */
[----:B------:R-:W-:Y:S01]  /*6be0*/  FADD.FTZ R85, R2, -R85 ;  /* 0x8000005502557221 */ /* 0x000fe20000010000 */
[--C-:B------:R-:W-:Y:S01]  /*6bf0*/  FFMA.FTZ R51, R115, UR4, -R45.reuse ;  /* 0x0000000473337c23 */ /* 0x100fe2000801082d */
[--C-:B------:R-:W-:Y:S01]  /*6c00*/  FFMA.FTZ R2, R111, UR4, -R45.reuse ;  /* 0x000000046f027c23 */ /* 0x100fe2000801082d */
[----:B------:R-:W-:Y:S01]  /*6c10*/  MUFU.EX2 R54, R54 ;  /* 0x0000003600367308 */ /* 0x000fe20000000800 */
[----:B------:R-:W3:Y:S01]  /*6c20*/  LDSM.16.MT88.4 R16, [R0] ;  /* 0x000000000010783b */ /* 0x000ee20000004200 */
[----:B------:R-:W-:Y:S01]  /*6c30*/  FMUL.FTZ R85, R85, UR4 ;  /* 0x0000000455557c20 */ /* 0x000fe20008410000 */
[----:B------:R-:W-:Y:S01]  /*6c40*/  FFMA.FTZ R65, R164, UR4, -R45 ;  /* 0x00000004a4417c23 */ /* 0x000fe2000801082d */
[----:B-1----:R-:W-:Y:S01]  /*6c50*/  F2FP.F16.F32.PACK_AB R8, R55, R92 ;  /* 0x0000005c3708723e */ /* 0x002fe200000000ff */
[----:B------:R-:W-:Y:S01]  /*6c60*/  FFMA.FTZ R94, R128, UR4, -R47 ;  /* 0x00000004805e7c23 */ /* 0x000fe2000801082f */
[--C-:B------:R-:W-:Y:S01]  /*6c70*/  FFMA.FTZ R120, R126, UR4, -R45.reuse ;  /* 0x000000047e787c23 */ /* 0x100fe2000801082d */
[----:B------:R-:W-:Y:S01]  /*6c80*/  FFMA.FTZ R104, R114, UR4, -R45 ;  /* 0x0000000472687c23 */ /* 0x000fe2000801082d */
[----:B------:R-:W1:Y:S01]  /*6c90*/  MUFU.EX2 R49, R49 ;  /* 0x0000003100317308 */ /* 0x000e620000000800 */
[--C-:B------:R-:W-:Y:S01]  /*6ca0*/  FFMA.FTZ R112, R112, UR4, -R47.reuse ;  /* 0x0000000470707c23 */ /* 0x100fe2000801082f */
[----:B------:R-:W-:Y:S01]  /*6cb0*/  FFMA.FTZ R106, R106, UR4, -R47 ;  /* 0x000000046a6a7c23 */ /* 0x000fe2000801082f */
[----:B------:R-:W-:Y:S01]  /*6cc0*/  FFMA.FTZ R96, R96, UR4, -R45 ;  /* 0x0000000460607c23 */ /* 0x000fe2000801082d */
[--C-:B------:R-:W-:Y:S01]  /*6cd0*/  FFMA.FTZ R86, R86, UR4, -R47.reuse ;  /* 0x0000000456567c23 */ /* 0x100fe2000801082f */
[--C-:B------:R-:W-:Y:S01]  /*6ce0*/  FFMA.FTZ R95, R56, UR4, -R47.reuse ;  /* 0x00000004385f7c23 */ /* 0x100fe2000801082f */
[----:B------:R-:W-:Y:S01]  /*6cf0*/  FFMA.FTZ R56, R58, UR4, -R47 ;  /* 0x000000043a387c23 */ /* 0x000fe2000801082f */
[----:B------:R-:W-:Y:S01]  /*6d00*/  FFMA.FTZ R58, R32, UR4, -R45 ;  /* 0x00000004203a7c23 */ /* 0x000fe2000801082d */
[----:B------:R-:W-:Y:S01]  /*6d10*/  MUFU.EX2 R63, R63 ;  /* 0x0000003f003f7308 */ /* 0x000fe20000000800 */
[--C-:B------:R-:W-:Y:S01]  /*6d20*/  FFMA.FTZ R98, R98, UR4, -R47.reuse ;  /* 0x0000000462627c23 */ /* 0x100fe2000801082f */
[--C-:B------:R-:W-:Y:S01]  /*6d30*/  FFMA.FTZ R93, R102, UR4, -R47.reuse ;  /* 0x00000004665d7c23 */ /* 0x100fe2000801082f */
[--C-:B------:R-:W-:Y:S01]  /*6d40*/  FFMA.FTZ R87, R60, UR4, -R47.reuse ;  /* 0x000000043c577c23 */ /* 0x100fe2000801082f */
[--C-:B------:R-:W-:Y:S01]  /*6d50*/  FFMA.FTZ R60, R62, UR4, -R47.reuse ;  /* 0x000000043e3c7c23 */ /* 0x100fe2000801082f */
[--C-:B------:R-:W-:Y:S01]  /*6d60*/  FFMA.FTZ R62, R118, UR4, -R47.reuse ;  /* 0x00000004763e7c23 */ /* 0x100fe2000801082f */
[----:B------:R-:W-:Y:S01]  /*6d70*/  FFMA.FTZ R52, R52, UR4, -R47 ;  /* 0x0000000434347c23 */ /* 0x000fe2000801082f */
[--C-:B------:R-:W-:Y:S01]  /*6d80*/  FFMA.FTZ R39, R39, UR4, -R45.reuse ;  /* 0x0000000427277c23 */ /* 0x100fe2000801082d */
[----:B------:R-:W4:Y:S01]  /*6d90*/  MUFU.EX2 R50, R50 ;  /* 0x0000003200327308 */ /* 0x000f220000000800 */
[----:B-1----:R-:W-:Y:S01]  /*6da0*/  F2FP.F16.F32.PACK_AB R10, R49, R54 ;  /* 0x00000036310a723e */ /* 0x002fe200000000ff */
[--C-:B------:R-:W-:Y:S01]  /*6db0*/  FFMA.FTZ R36, R36, UR4, -R45.reuse ;  /* 0x0000000424247c23 */ /* 0x100fe2000801082d */
[----:B------:R-:W-:-:S05]  /*6dc0*/  FFMA.FTZ R37, R37, UR4, -R45 ;  /* 0x0000000425257c23 */ /* 0x000fca000801082d */
[----:B------:R-:W-:Y:S08]  /*6dd0*/  MUFU.EX2 R51, R51 ;  /* 0x0000003300337308 */ /* 0x000ff00000000800 */
[----:B------:R-:W1:Y:S01]  /*6de0*/  MUFU.EX2 R85, R85 ;  /* 0x0000005500557308 */ /* 0x000e620000000800 */
[----:B----4-:R-:W-:-:S07]  /*6df0*/  F2FP.F16.F32.PACK_AB R9, R50, R63 ;  /* 0x0000003f3209723e */ /* 0x010fce00000000ff */
[----:B------:R-:W4:Y:S08]  /*6e00*/  MUFU.EX2 R67, R67 ;  /* 0x0000004300437308 */ /* 0x000f300000000800 */
[----:B------:R-:W5:Y:S01]  /*6e10*/  MUFU.EX2 R2, R2 ;  /* 0x0000000200027308 */ /* 0x000f620000000800 */
[-C--:B-1----:R-:W-:Y:S01]  /*6e20*/  FMUL.FTZ R12, R68, R85.reuse ;  /* 0x00000055440c7220 */ /* 0x082fe20000410000 */
[-C--:B------:R-:W-:Y:S01]  /*6e30*/  FMUL.FTZ R13, R69, R85.reuse ;  /* 0x00000055450d7220 */ /* 0x080fe20000410000 */
[-C--:B------:R-:W-:Y:S01]  /*6e40*/  FMUL.FTZ R72, R72, R85.reuse ;  /* 0x0000005548487220 */ /* 0x080fe20000410000 */
[-C--:B------:R-:W-:Y:S01]  /*6e50*/  FMUL.FTZ R73, R73, R85.reuse ;  /* 0x0000005549497220 */ /* 0x080fe20000410000 */
[-C--:B------:R-:W-:Y:S01]  /*6e60*/  FMUL.FTZ R20, R76, R85.reuse ;  /* 0x000000554c147220 */ /* 0x080fe20000410000 */
[-C--:B------:R-:W-:Y:S01]  /*6e70*/  FMUL.FTZ R21, R77, R85.reuse ;  /* 0x000000554d157220 */ /* 0x080fe20000410000 */
[-C--:B------:R-:W-:Y:S01]  /*6e80*/  FMUL.FTZ R80, R80, R85.reuse ;  /* 0x0000005550507220 */ /* 0x080fe20000410000 */
[----:B------:R-:W-:Y:S01]  /*6e90*/  FMUL.FTZ R81, R81, R85 ;  /* 0x0000005551517220 */ /* 0x000fe20000410000 */
        /* <DEDUP_REMOVED lines=8> */
[----:B-----5:R-:W-:Y:S01]  /*6f20*/  F2FP.F16.F32.PACK_AB R11, R2, R51 ;  /* 0x00000033020b723e */ /* 0x020fe200000000ff */
[--C-:B------:R-:W-:Y:S01]  /*6f30*/  FFMA.FTZ R70, R99, UR4, -R47.reuse ;  /* 0x0000000463467c23 */ /* 0x100fe2000801082f */
[----:B------:R-:W-:Y:S01]  /*6f40*/  FFMA.FTZ R68, R97, UR4, -R47 ;  /* 0x0000000461447c23 */ /* 0x000fe2000801082f */
[--C-:B------:R-:W-:Y:S01]  /*6f50*/  FFMA.FTZ R69, R91, UR4, -R45.reuse ;  /* 0x000000045b457c23 */ /* 0x100fe2000801082d */
[--C-:B------:R-:W-:Y:S01]  /*6f60*/  FFMA.FTZ R78, R162, UR4, -R45.reuse ;  /* 0x00000004a24e7c23 */ /* 0x100fe2000801082d */
[----:B------:R-:W-:Y:S01]  /*6f70*/  MUFU.EX2 R57, R57 ;  /* 0x0000003900397308 */ /* 0x000fe20000000800 */
[--C-:B------:R-:W-:Y:S01]  /*6f80*/  FFMA.FTZ R76, R158, UR4, -R45.reuse ;  /* 0x000000049e4c7c23 */ /* 0x100fe2000801082d */
[C---:B--2---:R-:W-:Y:S01]  /*6f90*/  HMMA.16816.F32 R12, R8.reuse, R4, R12 ;  /* 0x00000004080c723c */ /* 0x044fe2000000180c */
[----:B------:R-:W-:Y:S01]  /*6fa0*/  FFMA.FTZ R71, R150, UR4, -R45 ;  /* 0x0000000496477c23 */ /* 0x000fe2000801082d */
[----:B------:R-:W-:Y:S01]  /*6fb0*/  FFMA.FTZ R77, R130, UR4, -R47 ;  /* 0x00000004824d7c23 */ /* 0x000fe2000801082f */
[----:B------:R-:W-:Y:S01]  /*6fc0*/  FFMA.FTZ R79, R116, UR4, -R45 ;  /* 0x00000004744f7c23 */ /* 0x000fe2000801082d */
[----:B------:R-:W-:Y:S01]  /*6fd0*/  FFMA.FTZ R91, R108, UR4, -R47 ;  /* 0x000000046c5b7c23 */ /* 0x000fe2000801082f */
[--C-:B------:R-:W-:Y:S01]  /*6fe0*/  FFMA.FTZ R99, R84, UR4, -R45.reuse ;  /* 0x0000000454637c23 */ /* 0x100fe2000801082d */
[----:B------:R-:W1:Y:S01]  /*6ff0*/  MUFU.EX2 R70, R70 ;  /* 0x0000004600467308 */ /* 0x000e620000000800 */
[----:B------:R-:W-:Y:S01]  /*7000*/  FFMA.FTZ R97, R90, UR4, -R45 ;  /* 0x000000045a617c23 */ /* 0x000fe2000801082d */
[C---:B------:R-:W-:Y:S01]  /*7010*/  HMMA.16816.F32 R4, R8.reuse, R6, R72 ;  /* 0x000000060804723c */ /* 0x040fe20000001848 */
[--C-:B------:R-:W-:Y:S01]  /*7020*/  FFMA.FTZ R72, R28, UR4, -R47.reuse ;  /* 0x000000041c487c23 */ /* 0x100fe2000801082f */
[----:B------:R-:W-:Y:S01]  /*7030*/  FFMA.FTZ R74, R89, UR4, -R47 ;  /* 0x00000004594a7c23 */ /* 0x000fe2000801082f */
[----:B------:R-:W2:Y:S01]  /*7040*/  LDSM.16.MT88.4 R28, [R0+0x400] ;  /* 0x00040000001c783b */ /* 0x000ea20000004200 */
[----:B------:R-:W-:Y:S01]  /*7050*/  FFMA.FTZ R73, R156, UR4, -R45 ;  /* 0x000000049c497c23 */ /* 0x000fe2000801082d */
[--C-:B------:R-:W-:Y:S01]  /*7060*/  FFMA.FTZ R75, R124, UR4, -R47.reuse ;  /* 0x000000047c4b7c23 */ /* 0x100fe2000801082f */
[----:B------:R-:W-:Y:S01]  /*7070*/  MUFU.EX2 R53, R53 ;  /* 0x0000003500357308 */ /* 0x000fe20000000800 */
[--C-:B------:R-:W-:Y:S01]  /*7080*/  FFMA.FTZ R89, R64, UR4, -R47.reuse ;  /* 0x0000000440597c23 */ /* 0x100fe2000801082f */
[C---:B---3--:R-:W-:Y:S01]  /*7090*/  HMMA.16816.F32 R20, R8.reuse, R16, R20 ;  /* 0x000000100814723c */ /* 0x048fe20000001814 */
[----:B------:R-:W-:Y:S01]  /*70a0*/  FFMA.FTZ R64, R66, UR4, -R47 ;  /* 0x0000000442407c23 */ /* 0x000fe2000801082f */
[----:B------:R-:W-:Y:S01]  /*70b0*/  FFMA.FTZ R66, R88, UR4, -R45 ;  /* 0x0000000458427c23 */ /* 0x000fe2000801082d */
[----:B------:R-:W-:Y:S01]  /*70c0*/  FFMA.FTZ R92, R155, R85, R92 ;  /* 0x000000559b5c7223 */ /* 0x000fe2000001005c */
[----:B------:R-:W-:Y:S01]  /*70d0*/  FFMA.FTZ R85, R154, R67, R63 ;  /* 0x000000439a557223 */ /* 0x000fe2000001003f */
[--C-:B------:R-:W-:Y:S01]  /*70e0*/  FFMA.FTZ R67, R33, UR4, -R45.reuse ;  /* 0x0000000421437c23 */ /* 0x100fe2000801082d */
[----:B------:R-:W3:Y:S01]  /*70f0*/  MUFU.EX2 R68, R68 ;  /* 0x0000004400447308 */ /* 0x000ee20000000800 */
[----:B-1----:R-:W-:Y:S01]  /*7100*/  F2FP.F16.F32.PACK_AB R16, R57, R70 ;  /* 0x000000463910723e */ /* 0x002fe200000000ff */
[----:B------:R-:W-:Y:S01]  /*7110*/  HMMA.16816.F32 R8, R8, R18, R80 ;  /* 0x000000120808723c */ /* 0x000fe20000001850 */
[--C-:B------:R-:W-:Y:S01]  /*7120*/  FFMA.FTZ R80, R160, UR4, -R45.reuse ;  /* 0x00000004a0507c23 */ /* 0x100fe2000801082d */
[--C-:B------:R-:W-:Y:S01]  /*7130*/  FFMA.FTZ R82, R152, UR4, -R45.reuse ;  /* 0x0000000498527c23 */ /* 0x100fe2000801082d */
[----:B------:R-:W-:Y:S01]  /*7140*/  FFMA.FTZ R81, R122, UR4, -R45 ;  /* 0x000000047a517c23 */ /* 0x000fe2000801082d */
[----:B------:R-:W-:Y:S01]  /*7150*/  FFMA.FTZ R83, R110, UR4, -R47 ;  /* 0x000000046e537c23 */ /* 0x000fe2000801082f */
[----:B------:R-:W-:Y:S01]  /*7160*/  FFMA.FTZ R84, R34, UR4, -R45 ;  /* 0x0000000422547c23 */ /* 0x000fe2000801082d */
[----:B------:R-:W-:Y:S01]  /*7170*/  MUFU.EX2 R69, R69 ;  /* 0x0000004500457308 */ /* 0x000fe20000000800 */
[----:B------:R-:W-:Y:S01]  /*7180*/  FADD.FTZ R101, R55, R92 ;  /* 0x0000005c37657221 */ /* 0x000fe20000010000 */
[----:B------:R-:W-:Y:S01]  /*7190*/  FFMA.FTZ R155, R42, UR4, -R47 ;  /* 0x000000042a9b7c23 */ /* 0x000fe2000801082f */
[----:B------:R-:W-:-:S02]  /*71a0*/  IADD3 R152, PT, PT, R3, -0x3, RZ ;  /* 0xfffffffd03987810 */ /* 0x000fc40007ffe0ff */
[----:B------:R-:W-:-:S03]  /*71b0*/  FADD.FTZ R54, R54, R101 ;  /* 0x0000006536367221 */ /* 0x000fc60000010000 */
        /* <DEDUP_REMOVED lines=9> */
[----:B------:R-:W-:-:S06]  /*7250*/  FADD.FTZ R53, R68, R53 ;  /* 0x0000003544357221 */ /* 0x000fcc0000010000 */
        /* <DEDUP_REMOVED lines=11> */
[----:B-1----:R-:W-:Y:S01]  /*7310*/  F2FP.F16.F32.PACK_AB R16, R61, R74 ;  /* 0x0000004a3d10723e */ /* 0x002fe200000000ff */
[----:B------:R-:W1:Y:S01]  /*7320*/  MUFU.EX2 R73, R73 ;  /* 0x0000004900497308 */ /* 0x000e620000000800 */
[----:B----4-:R-:W-:Y:S01]  /*7330*/  F2FP.F16.F32.PACK_AB R18, R72, R59 ;  /* 0x0000003b4812723e */ /* 0x010fe200000000ff */
[----:B------:R-:W2:Y:S01]  /*7340*/  LDSM.16.MT88.4 R28, [R0+0x800] ;  /* 0x00080000001c783b */ /* 0x000ea20000004200 */
[----:B------:R-:W-:-:S04]  /*7350*/  FADD.FTZ R74, R74, R53 ;  /* 0x000000354a4a7221 */ /* 0x000fc80000010000 */
[----:B------:R-:W-:Y:S01]  /*7360*/  FADD.FTZ R74, R61, R74 ;  /* 0x0000004a3d4a7221 */ /* 0x000fe20000010000 */
[----:B------:R-:W-:Y:S03]  /*7370*/  MUFU.EX2 R76, R76 ;  /* 0x0000004c004c7308 */ /* 0x000fe60000000800 */
[----:B------:R-:W-:-:S04]  /*7380*/  FADD.FTZ R47, R59, R74 ;  /* 0x0000004a3b2f7221 */ /* 0x000fc80000010000 */
[----:B------:R-:W-:Y:S01]  /*7390*/  FADD.FTZ R47, R72, R47 ;  /* 0x0000002f482f7221 */ /* 0x000fe20000010000 */
        /* <DEDUP_REMOVED lines=16> */
[----:B------:R-:W-:-:S06]  /*74a0*/  FADD.FTZ R100, R100, R47 ;  /* 0x0000002f64647221 */ /* 0x000fcc0000010000 */
        /* <DEDUP_REMOVED lines=8> */
[----:B------:R-:W-:Y:S01]  /*7530*/  HMMA.16816.F32 R4, R16, R26, R4 ;  /* 0x0000001a1004723c */ /* 0x000fe20000001804 */
[----:B------:R-:W2:Y:S01]  /*7540*/  LDSM.16.MT88.4 R24, [R0+0xc00] ;  /* 0x000c00000018783b */ /* 0x000ea20000004200 */
[----:B------:R-:W3:Y:S01]  /*7550*/  MUFU.EX2 R106, R106 ;  /* 0x0000006a006a7308 */ /* 0x000ee20000000800 */
[----:B-1----:R-:W-:-:S07]  /*7560*/  F2FP.F16.F32.PACK_AB R28, R83, R112 ;  /* 0x00000070531c723e */ /* 0x002fce00000000ff */
[----:B------:R-:W-:Y:S08]  /*7570*/  MUFU.EX2 R96, R96 ;  /* 0x0000006000607308 */ /* 0x000ff00000000800 */
[----:B------:R-:W1:Y:S01]  /*7580*/  MUFU.EX2 R99, R99 ;  /* 0x0000006300637308 */ /* 0x000e620000000800 */
[----:B---3--:R-:W-:-:S07]  /*7590*/  F2FP.F16.F32.PACK_AB R30, R106, R91 ;  /* 0x0000005b6a1e723e */ /* 0x008fce00000000ff */
[----:B------:R-:W-:Y:S08]  /*75a0*/  MUFU.EX2 R66, R66 ;  /* 0x0000004200427308 */ /* 0x000ff00000000800 */
[----:B------:R-:W3:Y:S01]  /*75b0*/  MUFU.EX2 R97, R97 ;  /* 0x0000006100617308 */ /* 0x000ee20000000800 */
[----:B-1----:R-:W-:Y:S01]  /*75c0*/  F2FP.F16.F32.PACK_AB R29, R99, R96 ;  /* 0x00000060631d723e */ /* 0x002fe200000000ff */
[C---:B--2---:R-:W-:Y:S06]  /*75d0*/  HMMA.16816.F32 R20, R16.reuse, R24, R20 ;  /* 0x000000181014723c */ /* 0x044fec0000001814 */
[----:B------:R1:W-:Y:S02]  /*75e0*/  MUFU.EX2 R63, R86 ;  /* 0x00000056003f7308 */ /* 0x0003e40000000800 */
[----:B------:R-:W-:Y:S01]  /*75f0*/  HMMA.16816.F32 R8, R16, R26, R8 ;  /* 0x0000001a1008723c */ /* 0x000fe20000001808 */
[----:B------:R-:W2:Y:S01]  /*7600*/  LDSM.16.MT88.4 R16, [R0+0x1000] ;  /* 0x001000000010783b */ /* 0x000ea20000004200 */
[----:B---3--:R-:W-:-:S04]  /*7610*/  F2FP.F16.F32.PACK_AB R31, R97, R66 ;  /* 0x00000042611f723e */ /* 0x008fc800000000ff */
[----:B------:R-:W-:Y:S01]  /*7620*/  MUFU.EX2 R98, R98 ;  /* 0x0000006200627308 */ /* 0x000fe20000000800 */
[----:B------:R-:W3:Y:S01]  /*7630*/  LDSM.16.MT88.4 R24, [R133+0x4000] ;  /* 0x004000008518783b */ /* 0x000ee20000004200 */
[----:B-1----:R-:W-:-:S06]  /*7640*/  FFMA.FTZ R86, R35, UR4, -R45 ;  /* 0x0000000423567c23 */ /* 0x002fcc000801082d */
[----:B------:R-:W1:Y:S01]  /*7650*/  MUFU.EX2 R93, R93 ;  /* 0x0000005d005d7308 */ /* 0x000e620000000800 */
[----:B------:R-:W4:Y:S07]  /*7660*/  LDSM.16.MT88.4 R32, [R0+0x1400] ;  /* 0x001400000020783b */ /* 0x000f2e0000004200 */
[----:B------:R-:W-:Y:S08]  /*7670*/  MUFU.EX2 R89, R89 ;  /* 0x0000005900597308 */ /* 0x000ff00000000800 */
[----:B------:R-:W-:Y:S08]  /*7680*/  MUFU.EX2 R64, R64 ;  /* 0x0000004000407308 */ /* 0x000ff00000000800 */
[----:B------:R-:W-:Y:S01]  /*7690*/  MUFU.EX2 R58, R58 ;  /* 0x0000003a003a7308 */ /* 0x000fe20000000800 */
[----:B--2---:R-:W-:Y:S01]  /*76a0*/  HMMA.16816.F32 R20, R28, R16, R20 ;  /* 0x000000101c14723c */ /* 0x004fe20000001814 */
[----:B------:R-:W-:-:S06]  /*76b0*/  FADD.FTZ R16, R50, R85 ;  /* 0x0000005532107221 */ /* 0x000fcc0000010000 */
[----:B------:R-:W2:Y:S01]  /*76c0*/  MUFU.EX2 R67, R67 ;  /* 0x0000004300437308 */ /* 0x000ea20000000800 */
[----:B------:R-:W-:Y:S01]  /*76d0*/  FADD.FTZ R51, R51, R16 ;  /* 0x0000001033337221 */ /* 0x000fe20000010000 */
[----:B-1----:R-:W-:Y:S01]  /*76e0*/  F2FP.F16.F32.PACK_AB R16, R93, R98 ;  /* 0x000000625d10723e */ /* 0x002fe200000000ff */
[----:B---3--:R-:W-:Y:S02]  /*76f0*/  HMMA.16816.F32 R12, R28, R24, R12 ;  /* 0x000000181c0c723c */ /* 0x008fe4000000180c */
[----:B------:R-:W-:-:S03]  /*7700*/  FADD.FTZ R2, R2, R51 ;  /* 0x0000003302027221 */ /* 0x000fc60000010000 */
[----:B------:R-:W-:Y:S01]  /*7710*/  MUFU.EX2 R84, R84 ;  /* 0x0000005400547308 */ /* 0x000fe20000000800 */
[----:B------:R-:W-:Y:S01]  /*7720*/  FADD.FTZ R69, R69, R2 ;  /* 0x0000000245457221 */ /* 0x000fe20000010000 */
[----:B------:R-:W-:Y:S01]  /*7730*/  FFMA.FTZ R2, R38, UR4, -R45 ;  /* 0x0000000426027c23 */ /* 0x000fe2000801082d */
[----:B------:R-:W-:Y:S01]  /*7740*/  HMMA.16816.F32 R4, R28, R26, R4 ;  /* 0x0000001a1c04723c */ /* 0x000fe20000001804 */
[----:B------:R-:W1:Y:S04]  /*7750*/  LDSM.16.MT88.4 R24, [R133+0x4400] ;  /* 0x004400008518783b */ /* 0x000e680000004200 */
[----:B------:R-:W3:Y:S01]  /*7760*/  MUFU.EX2 R55, R86 ;  /* 0x0000005600377308 */ /* 0x000ee20000000800 */
[----:B------:R-:W-:Y:S01]  /*7770*/  FADD.FTZ R69, R80, R69 ;  /* 0x0000004550457221 */ /* 0x000fe20000010000 */
[----:B--2---:R-:W-:-:S03]  /*7780*/  F2FP.F16.F32.PACK_AB R17, R67, R58 ;  /* 0x0000003a4311723e */ /* 0x004fc600000000ff */
[----:B------:R-:W-:Y:S01]  /*7790*/  FADD.FTZ R78, R78, R69 ;  /* 0x000000454e4e7221 */ /* 0x000fe20000010000 */
[----:B------:R-:W-:Y:S01]  /*77a0*/  HMMA.16816.F32 R8, R28, R18, R8 ;  /* 0x000000121c08723c */ /* 0x000fe20000001808 */
[----:B------:R-:W-:Y:S01]  /*77b0*/  F2FP.F16.F32.PACK_AB R18, R64, R89 ;  /* 0x000000594012723e */ /* 0x000fe200000000ff */
[----:B------:R-:W2:Y:S01]  /*77c0*/  LDSM.16.MT88.4 R28, [R133+0x4800] ;  /* 0x00480000851c783b */ /* 0x000ea20000004200 */
[----:B------:R-:W-:Y:S01]  /*77d0*/  FADD.FTZ R65, R65, R78 ;  /* 0x0000004e41417221 */ /* 0x000fe20000010000 */
[----:B------:R-:W-:Y:S03]  /*77e0*/  MUFU.EX2 R87, R87 ;  /* 0x0000005700577308 */ /* 0x000fe60000000800 */
[----:B------:R-:W-:Y:S01]  /*77f0*/  FADD.FTZ R82, R82, R65 ;  /* 0x0000004152527221 */ /* 0x000fe20000010000 */
[----:B---3--:R-:W-:-:S03]  /*7800*/  F2FP.F16.F32.PACK_AB R19, R55, R84 ;  /* 0x000000543713723e */ /* 0x008fc600000000ff */
[----:B------:R-:W-:Y:S01]  /*7810*/  FADD.FTZ R73, R73, R82 ;  /* 0x0000005249497221 */ /* 0x000fe20000010000 */
[----:B------:R-:W3:Y:S03]  /*7820*/  MUFU.EX2 R60, R60 ;  /* 0x0000003c003c7308 */ /* 0x000ee60000000800 */
[----:B----4-:R-:W-:Y:S01]  /*7830*/  HMMA.16816.F32 R20, R16, R32, R20 ;  /* 0x000000201014723c */ /* 0x010fe20000001814 */
[----:B------:R-:W-:-:S04]  /*7840*/  FADD.FTZ R32, R76, R73 ;  /* 0x000000494c207221 */ /* 0x000fc80000010000 */
[----:B------:R4:W-:Y:S01]  /*7850*/  MUFU.EX2 R33, R39 ;  /* 0x0000002700217308 */ /* 0x0009e20000000800 */
[----:B------:R-:W-:Y:S02]  /*7860*/  FADD.FTZ R32, R71, R32 ;  /* 0x0000002047207221 */ /* 0x000fe40000010000 */
[----:B------:R-:W-:Y:S01]  /*7870*/  HMMA.16816.F32 R8, R16, R34, R8 ;  /* 0x000000221008723c */ /* 0x000fe20000001808 */
[----:B------:R-:W-:-:S04]  /*7880*/  FFMA.FTZ R35, R40, UR4, -R45 ;  /* 0x0000000428237c23 */ /* 0x000fc8000801082d */
[----:B------:R-:W-:Y:S03]  /*7890*/  MUFU.EX2 R62, R62 ;  /* 0x0000003e003e7308 */ /* 0x000fe60000000800 */
[C---:B-1----:R-:W-:Y:S05]  /*78a0*/  HMMA.16816.F32 R12, R16.reuse, R24, R12 ;  /* 0x00000018100c723c */ /* 0x042fea000000180c */
[----:B------:R-:W1:Y:S01]  /*78b0*/  MUFU.EX2 R95, R95 ;  /* 0x0000005f005f7308 */ /* 0x000e620000000800 */
[----:B----4-:R-:W-:Y:S01]  /*78c0*/  FADD.FTZ R39, R81, R32 ;  /* 0x0000002051277221 */ /* 0x010fe20000010000 */
[----:B------:R-:W-:Y:S01]  /*78d0*/  FFMA.FTZ R32, R41, UR4, -R45 ;  /* 0x0000000429207c23 */ /* 0x000fe2000801082d */
[----:B------:R-:W-:Y:S01]  /*78e0*/  FADD.FTZ R41, R75, R100 ;  /* 0x000000644b297221 */ /* 0x000fe20000010000 */
[----:B------:R-:W-:Y:S01]  /*78f0*/  HMMA.16816.F32 R4, R16, R26, R4 ;  /* 0x0000001a1004723c */ /* 0x000fe20000001804 */
[----:B------:R-:W4:Y:S01]  /*7900*/  LDSM.16.MT88.4 R24, [R0+0x1800] ;  /* 0x001800000018783b */ /* 0x000f220000004200 */
[----:B------:R-:W-:-:S02]  /*7910*/  FADD.FTZ R39, R120, R39 ;  /* 0x0000002778277221 */ /* 0x000fc40000010000 */
[----:B------:R-:W-:Y:S01]  /*7920*/  MUFU.EX2 R36, R36 ;  /* 0x0000002400247308 */ /* 0x000fe20000000800 */
[----:B------:R-:W-:Y:S01]  /*7930*/  FADD.FTZ R94, R94, R41 ;  /* 0x000000295e5e7221 */ /* 0x000fe20000010000 */
[----:B------:R-:W5:Y:S01]  /*7940*/  LDSM.16.MT88.4 R72, [R133+0x4c00] ;  /* 0x004c00008548783b */ /* 0x000f620000004200 */
[----:B------:R-:W-:Y:S01]  /*7950*/  FADD.FTZ R104, R104, R39 ;  /* 0x0000002768687221 */ /* 0x000fe20000010000 */
[----:B---3--:R-:W-:Y:S01]  /*7960*/  F2FP.F16.F32.PACK_AB R16, R60, R87 ;  /* 0x000000573c10723e */ /* 0x008fe200000000ff */
[----:B------:R-:W-:Y:S02]  /*7970*/  FADD.FTZ R77, R77, R94 ;  /* 0x0000005e4d4d7221 */ /* 0x000fe40000010000 */
[----:B------:R-:W-:Y:S01]  /*7980*/  FADD.FTZ R79, R79, R104 ;  /* 0x000000684f4f7221 */ /* 0x000fe20000010000 */
[----:B------:R-:W3:Y:S01]  /*7990*/  MUFU.EX2 R37, R37 ;  /* 0x0000002500257308 */ /* 0x000ee20000000800 */
[----:B------:R-:W-:Y:S01]  /*79a0*/  FADD.FTZ R112, R112, R77 ;  /* 0x0000004d70707221 */ /* 0x000fe20000010000 */
[----:B-1----:R-:W-:Y:S01]  /*79b0*/  F2FP.F16.F32.PACK_AB R18, R95, R62 ;  /* 0x0000003e5f12723e */ /* 0x002fe200000000ff */
[----:B------:R-:W-:-:S02]  /*79c0*/  FADD.FTZ R96, R96, R79 ;  /* 0x0000004f60607221 */ /* 0x000fc40000010000 */
[----:B------:R-:W-:Y:S02]  /*79d0*/  FADD.FTZ R112, R83, R112 ;  /* 0x0000007053707221 */ /* 0x000fe40000010000 */
[----:B------:R1:W5:Y:S01]  /*79e0*/  LDSM.16.MT88.4 R80, [R0+0x1c00] ;  /* 0x001c00000050783b */ /* 0x0003620000004200 */
[----:B------:R-:W2:Y:S01]  /*79f0*/  MUFU.EX2 R2, R2 ;  /* 0x0000000200027308 */ /* 0x000ea20000000800 */
[----:B------:R-:W-:Y:S01]  /*7a00*/  FADD.FTZ R99, R99, R96 ;  /* 0x0000006063637221 */ /* 0x000fe20000010000 */
[----:B------:R-:W-:-:S03]  /*7a10*/  FADD.FTZ R91, R91, R112 ;  /* 0x000000705b5b7221 */ /* 0x000fc60000010000 */
[----:B------:R-:W-:Y:S01]  /*7a20*/  FADD.FTZ R66, R66, R99 ;  /* 0x0000006342427221 */ /* 0x000fe20000010000 */
[----:B------:R-:W-:Y:S02]  /*7a30*/  FADD.FTZ R91, R106, R91 ;  /* 0x0000005b6a5b7221 */ /* 0x000fe40000010000 */
[----:B------:R-:W5:Y:S01]  /*7a40*/  MUFU.EX2 R56, R56 ;  /* 0x0000003800387308 */ /* 0x000f620000000800 */
[----:B---3--:R-:W-:Y:S01]  /*7a50*/  F2FP.F16.F32.PACK_AB R17, R37, R36 ;  /* 0x000000242511723e */ /* 0x008fe200000000ff */
[----:B------:R-:W-:Y:S01]  /*7a60*/  FADD.FTZ R97, R97, R66 ;  /* 0x0000004261617221 */ /* 0x000fe20000010000 */
[----:B------:R-:W-:-:S03]  /*7a70*/  FADD.FTZ R98, R98, R91 ;  /* 0x0000005b62627221 */ /* 0x000fc60000010000 */
[----:B------:R-:W-:Y:S01]  /*7a80*/  FADD.FTZ R58, R58, R97 ;  /* 0x000000613a3a7221 */ /* 0x000fe20000010000 */
[----:B------:R-:W-:Y:S01]  /*7a90*/  FADD.FTZ R98, R93, R98 ;  /* 0x000000625d627221 */ /* 0x000fe20000010000 */
[----:B------:R-:W-:Y:S01]  /*7aa0*/  MUFU.EX2 R50, R52 ;  /* 0x0000003400327308 */ /* 0x000fe20000000800 */
[----:B--2---:R-:W-:Y:S01]  /*7ab0*/  F2FP.F16.F32.PACK_AB R19, R33, R2 ;  /* 0x000000022113723e */ /* 0x004fe200000000ff */
[----:B------:R-:W-:Y:S01]  /*7ac0*/  FADD.FTZ R67, R67, R58 ;  /* 0x0000003a43437221 */ /* 0x000fe20000010000 */
[----:B------:R-:W-:-:S03]  /*7ad0*/  FADD.FTZ R89, R89, R98 ;  /* 0x0000006259597221 */ /* 0x000fc60000010000 */
[----:B------:R-:W-:Y:S01]  /*7ae0*/  FADD.FTZ R84, R84, R67 ;  /* 0x0000004354547221 */ /* 0x000fe20000010000 */
[----:B------:R-:W-:Y:S01]  /*7af0*/  FADD.FTZ R64, R64, R89 ;  /* 0x0000005940407221 */ /* 0x000fe20000010000 */
[C---:B------:R-:W-:Y:S01]  /*7b00*/  HMMA.16816.F32 R12, R16.reuse, R28, R12 ;  /* 0x0000001c100c723c */ /* 0x040fe2000000180c */
[--C-:B------:R-:W-:Y:S01]  /*7b10*/  FFMA.FTZ R28, R43, UR4, -R45.reuse ;  /* 0x000000042b1c7c23 */ /* 0x100fe2000801082d */
[----:B------:R-:W-:Y:S01]  /*7b20*/  FFMA.FTZ R29, R44, UR4, -R45 ;  /* 0x000000042c1d7c23 */ /* 0x000fe2000801082d */
[----:B------:R-:W2:Y:S01]  /*7b30*/  MUFU.EX2 R155, R155 ;  /* 0x0000009b009b7308 */ /* 0x000ea20000000800 */
[----:B------:R-:W-:Y:S01]  /*7b40*/  FADD.FTZ R55, R55, R84 ;  /* 0x0000005437377221 */ /* 0x000fe20000010000 */
[----:B------:R-:W-:Y:S01]  /*7b50*/  FADD.FTZ R87, R87, R64 ;  /* 0x0000004057577221 */ /* 0x000fe20000010000 */
[----:B-1----:R-:W-:Y:S02]  /*7b60*/  MOV R0, R46 ;  /* 0x0000002e00007202 */ /* 0x002fe40000000f00 */
[----:B----4-:R-:W-:Y:S01]  /*7b70*/  HMMA.16816.F32 R20, R16, R24, R20 ;  /* 0x000000181014723c */ /* 0x010fe20000001814 */
[----:B------:R-:W-:Y:S01]  /*7b80*/  FADD.FTZ R36, R36, R55 ;  /* 0x0000003724247221 */ /* 0x000fe20000010000 */
[----:B------:R-:W-:Y:S01]  /*7b90*/  FADD.FTZ R87, R60, R87 ;  /* 0x000000573c577221 */ /* 0x000fe20000010000 */
[----:B------:R-:W-:Y:S02]  /*7ba0*/  MUFU.EX2 R35, R35 ;  /* 0x0000002300237308 */ /* 0x000fe40000000800 */
[----:B------:R-:W-:Y:S01]  /*7bb0*/  FADD.FTZ R37, R37, R36 ;  /* 0x0000002425257221 */ /* 0x000fe20000010000 */
[----:B------:R-:W-:-:S02]  /*7bc0*/  FADD.FTZ R62, R62, R87 ;  /* 0x000000573e3e7221 */ /* 0x000fc40000010000 */
[----:B------:R-:W-:Y:S01]  /*7bd0*/  HMMA.16816.F32 R4, R16, R30, R4 ;  /* 0x0000001e1004723c */ /* 0x000fe20000001804 */
[----:B------:R-:W-:Y:S01]  /*7be0*/  FADD.FTZ R2, R2, R37 ;  /* 0x0000002502027221 */ /* 0x000fe20000010000 */
[----:B------:R-:W-:Y:S01]  /*7bf0*/  FADD.FTZ R62, R95, R62 ;  /* 0x0000003e5f3e7221 */ /* 0x000fe20000010000 */
[----:B------:R-:W1:Y:S02]  /*7c00*/  MUFU.EX2 R32, R32 ;  /* 0x0000002000207308 */ /* 0x000e640000000800 */
[----:B------:R-:W-:-:S03]  /*7c10*/  FADD.FTZ R2, R33, R2 ;  /* 0x0000000221027221 */ /* 0x000fc60000010000 */
[----:B------:R-:W-:Y:S01]  /*7c20*/  HMMA.16816.F32 R8, R16, R26, R8 ;  /* 0x0000001a1008723c */ /* 0x000fe20000001808 */
[C---:B-----5:R-:W-:Y:S01]  /*7c30*/  F2FP.F16.F32.PACK_AB R16, R56.reuse, R63 ;  /* 0x0000003f3810723e */ /* 0x060fe200000000ff */
[----:B------:R-:W-:Y:S01]  /*7c40*/  FADD.FTZ R63, R63, R62 ;  /* 0x0000003e3f3f7221 */ /* 0x000fe20000010000 */
[----:B------:R-:W-:Y:S01]  /*7c50*/  MUFU.EX2 R28, R28 ;  /* 0x0000001c001c7308 */ /* 0x000fe20000000800 */
[----:B--2---:R-:W-:Y:S02]  /*7c60*/  F2FP.F16.F32.PACK_AB R18, R155, R50 ;  /* 0x000000329b12723e */ /* 0x004fe400000000ff */
[----:B------:R-:W-:-:S04]  /*7c70*/  FADD.FTZ R63, R56, R63 ;  /* 0x0000003f383f7221 */ /* 0x000fc80000010000 */
[----:B------:R-:W-:Y:S01]  /*7c80*/  FADD.FTZ R50, R50, R63 ;  /* 0x0000003f32327221 */ /* 0x000fe20000010000 */
[----:B------:R-:W2:Y:S01]  /*7c90*/  MUFU.EX2 R29, R29 ;  /* 0x0000001d001d7308 */ /* 0x000ea20000000800 */
[C---:B-1----:R-:W-:Y:S01]  /*7ca0*/  F2FP.F16.F32.PACK_AB R17, R32.reuse, R35 ;  /* 0x000000232011723e */ /* 0x042fe200000000ff */
[----:B------:R-:W-:Y:S01]  /*7cb0*/  FADD.FTZ R35, R35, R2 ;  /* 0x0000000223237221 */ /* 0x000fe20000010000 */
[----:B------:R-:W-:Y:S01]  /*7cc0*/  FADD.FTZ R155, R155, R50 ;  /* 0x000000329b9b7221 */ /* 0x000fe20000010000 */
[----:B------:R-:W-:Y:S02]  /*7cd0*/  MOV R2, R48 ;  /* 0x0000003000027202 */ /* 0x000fe40000000f00 */
        /* <DEDUP_REMOVED lines=9> */
.L_x_3212:
[----:B------:R-:W-:-:S13]  /*7d70*/  ISETP.GE.AND P0, PT, R152, RZ, PT ;  /* 0x000000ff9800720c */ /* 0x000fda0003f06270 */
[----:B------:R-:W-:Y:S05]  /*7d80*/  @!P0 BRA `(.L_x_3220) ;  /* 0x0000002800288947 */ /* 0x000fea0003800000 */
[----:B------:R-:W1:Y:S01]  /*7d90*/  S2UR UR5, SR_CgaCtaId ;  /* 0x00000000000579c3 */ /* 0x000e620000008800 */
[----:B------:R-:W-:Y:S01]  /*7da0*/  UISETP.NE.U32.AND UP0, UPT, UR8, URZ, UPT ;  /* 0x000000ff0800728c */ /* 0x000fe2000bf05070 */
[C---:B------:R-:W-:Y:S01]  /*7db0*/  LEA R153, R152.reuse, 0x80, 0x7 ;  /* 0x0000008098997811 */ /* 0x040fe200078e38ff */
[----:B------:R-:W-:Y:S01]  /*7dc0*/  IMAD.MOV.U32 R3, RZ, RZ, R0 ;  /* 0x000000ffff037224 */ /* 0x000fe200078e0000 */
[----:B------:R-:W-:Y:S01]  /*7dd0*/  IADD3 R152, PT, PT, R152, 0x1, RZ ;  /* 0x0000000198987810 */ /* 0x000fe20007ffe0ff */
[----:B------:R-:W-:Y:S01]  /*7de0*/  UISETP.NE.AND.EX UP0, UPT, UR9, URZ, UPT, UP0 ;  /* 0x000000ff0900728c */ /* 0x000fe2000bf05300 */
[----:B------:R-:W-:Y:S01]  /*7df0*/  IMAD.MOV.U32 R85, RZ, RZ, R2 ;  /* 0x000000ffff557224 */ /* 0x000fe200078e0002 */
[C---:B------:R-:W-:Y:S01]  /*7e00*/  IADD3 R147, PT, PT, R133.reuse, 0x3020, RZ ;  /* 0x0000302085937810 */ /* 0x040fe20007ffe0ff */
[----:B------:R-:W-:Y:S01]  /*7e10*/  VIADD R150, R133, 0x3000 ;  /* 0x0000300085967836 */ /* 0x000fe20000000000 */
[----:B------:R-:W-:Y:S01]  /*7e20*/  UMOV UR11, 0x400 ;  /* 0x00000400000b7882 */ /* 0x000fe20000000000 */
[----:B------:R-:W-:Y:S01]  /*7e30*/  IMAD.MOV.U32 R151, RZ, RZ, RZ ;  /* 0x000000ffff977224 */ /* 0x000fe200078e00ff */
[----:B------:R-:W-:Y:S01]  /*7e40*/  PLOP3.LUT P6, PT, PT, PT, UP0, 0x80, 0x8 ;  /* 0x000000000008781c */ /* 0x000fe20003fcf008 */
[----:B------:R-:W2:Y:S01]  /*7e50*/  LDCU UR10, c[0x0][0x440] ;  /* 0x00008800ff0a77ac */ /* 0x000ea20008000800 */
[----:B------:R-:W3:Y:S01]  /*7e60*/  LDCU UR4, c[0x0][0x45c] ;  /* 0x00008b80ff0477ac */ /* 0x000ee20008000800 */
[----:B------:R-:W4:Y:S01]  /*7e70*/  LDCU.64 UR6, c[0x0][0x3a0] ;  /* 0x00007400ff0677ac */ /* 0x000f220008000a00 */
[----:B------:R-:W2:Y:S01]  /*7e80*/  LDCU.64 UR8, c[0x0][0x3a8] ;  /* 0x00007500ff0877ac */ /* 0x000ea20008000a00 */
[----:B-1----:R-:W-:-:S12]  /*7e90*/  ULEA UR5, UR5, UR11, 0x18 ;  /* 0x0000000b05057291 */ /* 0x002fd8000f8ec0ff */
.L_x_3224:
[----:B------:R-:W-:Y:S01]  /*7ea0*/  @!P6 IADD3 R5, P0, PT, RZ, -R151, RZ ;  /* 0x80000097ff05e210 */ /* 0x000fe20007f1e0ff */
[----:B------:R-:W1:Y:S01]  /*7eb0*/  @!P6 LDC R86, c[0x0][0x3c0] ;  /* 0x0000f000ff56eb82 */ /* 0x000e620000000800 */
[C---:B------:R-:W-:Y:S01]  /*7ec0*/  LOP3.LUT R146, R132.reuse, 0x18, RZ, 0xc0, !PT ;  /* 0x0000001884927812 */ /* 0x040fe200078ec0ff */
[----:B------:R-:W-:Y:S06]  /*7ed0*/  DEPBAR.LE SB0, 0x0 ;  /* 0x000080000000791a */ /* 0x000fec0000000000 */
[----:B------:R-:W2:Y:S08]  /*7ee0*/  LDC R141, c[0x0][0x3c4] ;  /* 0x0000f100ff8d7b82 */ /* 0x000eb00000000800 */
[----:B------:R-:W-:Y:S01]  /*7ef0*/  BAR.SYNC.DEFER_BLOCKING 0x0 ;  /* 0x0000000000007b1d */ /* 0x000fe20000010000 */
[----:B------:R-:W-:Y:S02]  /*7f00*/  IMAD.MOV.U32 R2, RZ, RZ, R142 ;  /* 0x000000ffff027224 */ /* 0x000fe400078e008e */
[----:B------:R-:W-:Y:S02]  /*7f10*/  IMAD.SHL.U32 R137, R132, 0x8, RZ ;  /* 0x0000000884897824 */ /* 0x000fe400078e00ff */
[----:B------:R-:W-:Y:S03]  /*7f20*/  IMAD.MOV.U32 R0, RZ, RZ, R143 ;  /* 0x000000ffff007224 */ /* 0x000fe600078e008f */
[C---:B------:R-:W-:Y:S02]  /*7f30*/  LOP3.LUT R138, R137.reuse, 0x18, RZ, 0xc0, !PT ;  /* 0x00000018898a7812 */ /* 0x040fe400078ec0ff */
[----:B------:R-:W-:Y:S01]  /*7f40*/  LOP3.LUT R145, R137, 0xd8, RZ, 0xc0, !PT ;  /* 0x000000d889917812 */ /* 0x000fe200078ec0ff */
[----:B-1----:R-:W-:Y:S04]  /*7f50*/  @!P6 IMAD.SHL.U32 R4, R86, 0x80, RZ ;  /* 0x000000805604e824 */ /* 0x002fe800078e00ff */
[----:B------:R-:W-:Y:S05]  /*7f60*/  @!P6 IMAD.X R4, RZ, RZ, ~R4, P0 ;  /* 0x000000ffff04e224 */ /* 0x000fea00000e0e04 */
[----:B------:R-:W-:Y:S04]  /*7f70*/  @!P6 SHF.R.S64 R5, R5, 0x1f, R4 ;  /* 0x0000001f0505e819 */ /* 0x000fe80000001004 */
[----:B------:R-:W-:Y:S04]  /*7f80*/  @!P6 IADD3 R142, P0, PT, R142, R5, RZ ;  /* 0x000000058e8ee210 */ /* 0x000fe80007f1e0ff */
[----:B------:R-:W-:Y:S01]  /*7f90*/  @!P6 LEA.HI.X.SX32 R143, R4, R143, 0x1, P0 ;  /* 0x0000008f048fe211 */ /* 0x000fe200000f0eff */
[----:B--2---:R-:W-:Y:S08]  /*7fa0*/  @!P6 BRA `(.L_x_3221) ;  /* 0x0000000000f4e947 */ /* 0x004ff00003800000 */
        /* <DEDUP_REMOVED lines=61> */
.L_x_3221:
[----:B------:R-:W-:Y:S01]  /*8380*/  ISETP.GE.AND P5, PT, R138, UR10, PT ;  /* 0x0000000a8a007c0c */ /* 0x000fe2000bfa6270 */
[----:B------:R-:W-:Y:S01]  /*8390*/  IMAD.SHL.U32 R87, R86, 0x40, RZ ;  /* 0x0000004056577824 */ /* 0x000fe200078e00ff */
[----:B------:R-:W-:Y:S01]  /*83a0*/  LOP3.LUT R145, R145, R146, RZ, 0x3c, !PT ;  /* 0x0000009291917212 */ /* 0x000fe200078e3cff */
[----:B------:R-:W1:Y:S01]  /*83b0*/  S2R R132, SR_TID.X ;  /* 0x0000000000847919 */ /* 0x000e620000002100 */
[----:B------:R-:W-:Y:S01]  /*83c0*/  LOP3.LUT R156, R137, 0x1f20, RZ, 0xc0, !PT ;  /* 0x00001f20899c7812 */ /* 0x000fe200078ec0ff */
[----:B------:R-:W-:Y:S01]  /*83d0*/  IMAD.MOV.U32 R2, RZ, RZ, 0x20 ;  /* 0x00000020ff027424 */ /* 0x000fe200078e00ff */
[----:B------:R-:W-:Y:S02]  /*83e0*/  ISETP.GE.AND P4, PT, R138, UR10, PT ;  /* 0x0000000a8a007c0c */ /* 0x000fe4000bf86270 */
[----:B------:R-:W-:Y:S02]  /*83f0*/  LOP3.LUT R156, R156, R145, RZ, 0xfc, !PT ;  /* 0x000000919c9c7212 */ /* 0x000fe400078efcff */
[----:B------:R-:W-:Y:S02]  /*8400*/  IADD3 R158, P0, PT, R87, R142, RZ ;  /* 0x0000008e579e7210 */ /* 0x000fe40007f1e0ff */
[----:B------:R-:W-:Y:S02]  /*8410*/  LEA R145, R156, UR5, 0x1 ;  /* 0x000000059c917c11 */ /* 0x000fe4000f8e08ff */
[----:B------:R-:W-:Y:S03]  /*8420*/  SHF.L.U64.HI R84, R86, 0x6, R141 ;  /* 0x0000000656547819 */ /* 0x000fe6000001028d */
[----:B------:R-:W-:Y:S01]  /*8430*/  @!PT LDS RZ, [RZ] ;  /* 0x00000000fffff984 */ /* 0x000fe20000000800 */
[----:B------:R-:W-:Y:S01]  /*8440*/  @!PT LDS RZ, [RZ] ;  /* 0x00000000fffff984 */ /* 0x000fe20000000800 */
[----:B------:R-:W-:Y:S01]  /*8450*/  @!PT LDS RZ, [RZ] ;  /* 0x00000000fffff984 */ /* 0x000fe20000000800 */
[----:B------:R2:W-:Y:S02]  /*8460*/  @!P5 LDGSTS.E.BYPASS.LTC128B.128 [R145+0x3000], desc[UR16][R142.64] ;  /* 0x030000008e91dfae */ /* 0x0005e4000b981a10 */
[----:B------:R-:W-:Y:S01]  /*8470*/  IMAD.X R159, R84, 0x1, R143, P0 ;  /* 0x00000001549f7824 */ /* 0x000fe200000e068f */
[----:B------:R-:W-:Y:S01]  /*8480*/  @!P4 IADD3 R160, P0, PT, R158, R87, RZ ;  /* 0x000000579ea0c210 */ /* 0x000fe20007f1e0ff */
[----:B------:R-:W-:Y:S01]  /*8490*/  @P5 STS.128 [R145+0x3000], RZ ;  /* 0x003000ff91005388 */ /* 0x000fe20000000c00 */
[C---:B------:R-:W-:Y:S03]  /*84a0*/  @!P4 LEA R156, P1, R86.reuse, R158, 0x7 ;  /* 0x0000009e569cc211 */ /* 0x040fe600078238ff */
[----:B------:R-:W-:Y:S01]  /*84b0*/  @P4 STS.128 [R145+0x3800], RZ ;  /* 0x003800ff91004388 */ /* 0x000fe20000000c00 */
[----:B------:R-:W-:Y:S01]  /*84c0*/  @!P4 IMAD.X R161, R159, 0x1, R84, P0 ;  /* 0x000000019fa1c824 */ /* 0x000fe200000e0654 */
[----:B------:R-:W-:Y:S02]  /*84d0*/  @!P4 LEA.HI.X R157, R86, R159, R141, 0x7, P1 ;  /* 0x0000009f569dc211 */ /* 0x000fe400008f3c8d */
[----:B------:R-:W-:Y:S01]  /*84e0*/  @!PT LDS RZ, [RZ] ;  /* 0x00000000fffff984 */ /* 0x000fe20000000800 */
[----:B------:R-:W-:Y:S01]  /*84f0*/  @!PT LDS RZ, [RZ] ;  /* 0x00000000fffff984 */ /* 0x000fe20000000800 */
[----:B------:R-:W-:Y:S01]  /*8500*/  @!PT LDS RZ, [RZ] ;  /* 0x00000000fffff984 */ /* 0x000fe20000000800 */
[----:B------:R2:W-:Y:S01]  /*8510*/  @!P4 LDGSTS.E.BYPASS.LTC128B.128 [R145+0x3800], desc[UR16][R158.64] ;  /* 0x038000009e91cfae */ /* 0x0005e2000b981a10 */
[----:B------:R-:W-:Y:S03]  /*8520*/  ISETP.NE.AND P1, PT, R152, 0x1, PT ;  /* 0x000000019800780c */ /* 0x000fe60003f25270 */
[----:B------:R-:W-:Y:S01]  /*8530*/  @P4 STS.128 [R145+0x4000], RZ ;  /* 0x004000ff91004388 */ /* 0x000fe20000000c00 */
[----:B-1----:R-:W-:Y:S03]  /*8540*/  LOP3.LUT P0, RZ, R132, 0x4, RZ, 0xc0, !PT ;  /* 0x0000000484ff7812 */ /* 0x002fe6000780c0ff */
[----:B------:R-:W-:Y:S01]  /*8550*/  @!PT LDS RZ, [RZ] ;  /* 0x00000000fffff984 */ /* 0x000fe20000000800 */
[----:B------:R-:W-:Y:S01]  /*8560*/  @!PT LDS RZ, [RZ] ;  /* 0x00000000fffff984 */ /* 0x000fe20000000800 */
[----:B------:R-:W-:Y:S01]  /*8570*/  @!PT LDS RZ, [RZ] ;  /* 0x00000000fffff984 */ /* 0x000fe20000000800 */
[----:B------:R2:W-:Y:S01]  /*8580*/  @!P4 LDGSTS.E.BYPASS.LTC128B.128 [R145+0x4000], desc[UR16][R160.64] ;  /* 0x04000000a091cfae */ /* 0x0005e2000b981a10 */
[----:B------:R-:W-:Y:S03]  /*8590*/  SEL R2, R2, 0xffffffe0, !P0 ;  /* 0xffffffe002027807 */ /* 0x000fe60004000000 */
[----:B------:R-:W-:Y:S02]  /*85a0*/  @P4 STS.128 [R145+0x4800], RZ ;  /* 0x004800ff91004388 */ /* 0x000fe40000000c00 */
[----:B------:R-:W-:Y:S02]  /*85b0*/  IMAD.IADD R124, R135, 0x1, R2 ;  /* 0x00000001877c7824 */ /* 0x000fe400078e0202 */
[----:B------:R-:W-:Y:S01]  /*85c0*/  @!PT LDS RZ, [RZ] ;  /* 0x00000000fffff984 */ /* 0x000fe20000000800 */
[----:B------:R-:W-:Y:S01]  /*85d0*/  @!PT LDS RZ, [RZ] ;  /* 0x00000000fffff984 */ /* 0x000fe20000000800 */
[----:B------:R-:W-:Y:S01]  /*85e0*/  @!PT LDS RZ, [RZ] ;  /* 0x00000000fffff984 */ /* 0x000fe20000000800 */
[----:B------:R2:W-:Y:S01]  /*85f0*/  @!P4 LDGSTS.E.BYPASS.LTC128B.128 [R145+0x4800], desc[UR16][R156.64] ;  /* 0x048000009c91cfae */ /* 0x0005e2000b981a10 */
[----:B------:R-:W-:Y:S03]  /*8600*/  IMAD.IADD R0, R2, 0x1, R134 ;  /* 0x0000000102007824 */ /* 0x000fe600078e0286 */
[----:B------:R-:W-:Y:S04]  /*8610*/  LDSM.16.M88.4 R88, [R135] ;  /* 0x000000008758783b */ /* 0x000fe80000000200 */
[----:B------:R-:W1:Y:S04]  /*8620*/  LDSM.16.M88.4 R92, [R134+0x1000] ;  /* 0x00100000865c783b */ /* 0x000e680000000200 */
[----:B------:R-:W5:Y:S04]  /*8630*/  LDSM.16.M88.4 R96, [R134+0x1400] ;  /* 0x001400008660783b */ /* 0x000f680000000200 */
[----:B------:R-:W3:Y:S04]  /*8640*/  LDSM.16.M88.4 R100, [R134+0x1800] ;  /* 0x001800008664783b */ /* 0x000ee80000000200 */
[----:B------:R-:W0:Y:S04]  /*8650*/  LDGDEPBAR ;  /* 0x00000000000079af */ /* 0x000e280000000000 */
[----:B------:R-:W4:Y:S04]  /*8660*/  LDSM.16.M88.4 R104, [R134+0x1c00] ;  /* 0x001c00008668783b */ /* 0x000f280000000200 */
[----:B------:R-:W2:Y:S04]  /*8670*/  LDSM.16.M88.4 R108, [R134+0x2000] ;  /* 0x00200000866c783b */ /* 0x000ea80000000200 */
[----:B------:R-:W2:Y:S04]  /*8680*/  LDSM.16.M88.4 R112, [R134+0x2400] ;  /* 0x002400008670783b */ /* 0x000ea80000000200 */
[----:B------:R-:W2:Y:S04]  /*8690*/  LDSM.16.M88.4 R116, [R134+0x2800] ;  /* 0x002800008674783b */ /* 0x000ea80000000200 */
[----:B------:R-:W2:Y:S04]  /*86a0*/  LDSM.16.M88.4 R120, [R134+0x2c00] ;  /* 0x002c00008678783b */ /* 0x000ea80000000200 */
[----:B------:R-:W-:Y:S01]  /*86b0*/  LDSM.16.M88.4 R124, [R124] ;  /* 0x000000007c7c783b */ /* 0x000fe20000000200 */
[C---:B-1----:R-:W-:Y:S03]  /*86c0*/  HMMA.16816.F32 R4, R88.reuse, R92, RZ ;  /* 0x0000005c5804723c */ /* 0x042fe600000018ff */
[----:B------:R-:W1:Y:S05]  /*86d0*/  LDSM.16.M88.4 R128, [R0+0x1000] ;  /* 0x001000000080783b */ /* 0x000e6a0000000200 */
[C---:B------:R-:W-:Y:S01]  /*86e0*/  HMMA.16816.F32 R8, R88.reuse, R94, RZ ;  /* 0x0000005e5808723c */ /* 0x040fe200000018ff */
[----:B------:R-:W-:Y:S07]  /*86f0*/  LDSM.16.M88.4 R92, [R0+0x1800] ;  /* 0x00180000005c783b */ /* 0x000fee0000000200 */
[C---:B-----5:R-:W-:Y:S08]  /*8700*/  HMMA.16816.F32 R12, R88.reuse, R96, RZ ;  /* 0x00000060580c723c */ /* 0x060ff000000018ff */
[C---:B------:R-:W-:Y:S01]  /*8710*/  HMMA.16816.F32 R16, R88.reuse, R98, RZ ;  /* 0x000000625810723c */ /* 0x040fe200000018ff */
[----:B------:R-:W-:Y:S07]  /*8720*/  LDSM.16.M88.4 R96, [R0+0x2000] ;  /* 0x002000000060783b */ /* 0x000fee0000000200 */
[C---:B---3--:R-:W-:Y:S08]  /*8730*/  HMMA.16816.F32 R20, R88.reuse, R100, RZ ;  /* 0x000000645814723c */ /* 0x048ff000000018ff */
        /* <DEDUP_REMOVED lines=12> */
[C---:B-1----:R-:W-:Y:S08]  /*8800*/  HMMA.16816.F32 R4, R124.reuse, R128, R4 ;  /* 0x000000807c04723c */ /* 0x042ff00000001804 */
[C---:B------:R-:W-:Y:S08]  /*8810*/  HMMA.16816.F32 R8, R124.reuse, R130, R8 ;  /* 0x000000827c08723c */ /* 0x040ff00000001808 */
[C---:B--2---:R-:W-:Y:S08]  /*8820*/  HMMA.16816.F32 R12, R124.reuse, R88, R12 ;  /* 0x000000587c0c723c */ /* 0x044ff0000000180c */
[C---:B------:R-:W-:Y:S01]  /*8830*/  HMMA.16816.F32 R16, R124.reuse, R90, R16 ;  /* 0x0000005a7c10723c */ /* 0x040fe20000001810 */
[----:B------:R-:W1:Y:S07]  /*8840*/  LDSM.16.M88.4 R88, [R0+0x1c00] ;  /* 0x001c00000058783b */ /* 0x000e6e0000000200 */
[C---:B------:R-:W-:Y:S08]  /*8850*/  HMMA.16816.F32 R20, R124.reuse, R92, R20 ;  /* 0x0000005c7c14723c */ /* 0x040ff00000001814 */
[C---:B------:R-:W-:Y:S01]  /*8860*/  HMMA.16816.F32 R24, R124.reuse, R94, R24 ;  /* 0x0000005e7c18723c */ /* 0x040fe20000001818 */
[----:B------:R-:W-:Y:S07]  /*8870*/  LDSM.16.M88.4 R92, [R0+0x2800] ;  /* 0x00280000005c783b */ /* 0x000fee0000000200 */
[C---:B-1----:R-:W-:Y:S08]  /*8880*/  HMMA.16816.F32 R28, R124.reuse, R88, R28 ;  /* 0x000000587c1c723c */ /* 0x042ff0000000181c */
[C---:B------:R-:W-:Y:S01]  /*8890*/  HMMA.16816.F32 R32, R124.reuse, R90, R32 ;  /* 0x0000005a7c20723c */ /* 0x040fe20000001820 */
[----:B------:R-:W1:Y:S07]  /*88a0*/  LDSM.16.M88.4 R88, [R0+0x2400] ;  /* 0x002400000058783b */ /* 0x000e6e0000000200 */
[C---:B------:R-:W-:Y:S08]  /*88b0*/  HMMA.16816.F32 R36, R124.reuse, R96, R36 ;  /* 0x000000607c24723c */ /* 0x040ff00000001824 */
[C---:B------:R-:W-:Y:S01]  /*88c0*/  HMMA.16816.F32 R40, R124.reuse, R98, R40 ;  /* 0x000000627c28723c */ /* 0x040fe20000001828 */
[----:B------:R-:W2:Y:S01]  /*88d0*/  LDSM.16.M88.4 R96, [R0+0x2c00] ;  /* 0x002c00000060783b */ /* 0x000ea20000000200 */
[----:B------:R-:W-:Y:S04]  /*88e0*/  DEPBAR.LE SB0, 0x0 ;  /* 0x000080000000791a */ /* 0x000fe80000000000 */
[----:B------:R-:W-:Y:S02]  /*88f0*/  BAR.SYNC.DEFER_BLOCKING 0x0 ;  /* 0x0000000000007b1d */ /* 0x000fe40000010000 */
[C---:B-1----:R-:W-:Y:S08]  /*8900*/  HMMA.16816.F32 R44, R124.reuse, R88, R44 ;  /* 0x000000587c2c723c */ /* 0x042ff0000000182c */
[C---:B------:R-:W-:Y:S08]  /*8910*/  HMMA.16816.F32 R48, R124.reuse, R90, R48 ;  /* 0x0000005a7c30723c */ /* 0x040ff00000001830 */
[C---:B------:R-:W-:Y:S08]  /*8920*/  HMMA.16816.F32 R52, R124.reuse, R92, R52 ;  /* 0x0000005c7c34723c */ /* 0x040ff00000001834 */
[C---:B------:R-:W-:Y:S08]  /*8930*/  HMMA.16816.F32 R56, R124.reuse, R94, R56 ;  /* 0x0000005e7c38723c */ /* 0x040ff00000001838 */
[C---:B--2---:R-:W-:Y:S08]  /*8940*/  HMMA.16816.F32 R60, R124.reuse, R96, R60 ;  /* 0x000000607c3c723c */ /* 0x044ff0000000183c */
        /* <DEDUP_REMOVED lines=28> */
[----:B------:R-:W-:Y:S01]  /*8b10*/  IMAD R2, R87, R84, RZ ;  /* 0x0000005457027224 */ /* 0x000fe200078e02ff */
[----:B------:R-:W-:Y:S03]  /*8b20*/  IADD3 R87, PT, PT, R153, -0x80, RZ ;  /* 0xffffff8099577810 */ /* 0x000fe60007ffe0ff */
[----:B------:R-:W-:Y:S01]  /*8b30*/  IMAD.HI.U32 R2, R91, R2, R90 ;  /* 0x000000025b027227 */ /* 0x000fe200078e005a */
[----:B------:R-:W-:Y:S02]  /*8b40*/  IABS R95, R87 ;  /* 0x00000057005f7213 */ /* 0x000fe40000000000 */
[----:B------:R-:W-:Y:S03]  /*8b50*/  LOP3.LUT R87, R87, R0, RZ, 0x3c, !PT ;  /* 0x0000000057577212 */ /* 0x000fe600078e3cff */
        /* <DEDUP_REMOVED lines=22> */
[----:B------:R-:W-:Y:S01]  /*8cc0*/  @!P3 IMAD.MOV R2, RZ, RZ, -R2 ;  /* 0x000000ffff02b224 */ /* 0x000fe200078e0a02 */
[----:B------:R-:W1:Y:S01]  /*8cd0*/  LDC.64 R86, c[0x0][0x3b8] ;  /* 0x0000ee00ff567b82 */ /* 0x000e620000000a00 */
[----:B------:R-:W-:Y:S03]  /*8ce0*/  LEA R98, P2, R95, R148, 0x2 ;  /* 0x000000945f627211 */ /* 0x000fe600078410ff */
[----:B------:R-:W-:Y:S02]  /*8cf0*/  SEL R93, R93, R2, !P1 ;  /* 0x000000025d5d7207 */ /* 0x000fe40004800000 */
[-C--:B------:R-:W-:Y:S02]  /*8d00*/  LEA.HI.X.SX32 R99, R95, R149.reuse, 0x2, P2 ;  /* 0x000000955f637211 */ /* 0x080fe400010f16ff */
[C---:B------:R-:W-:Y:S03]  /*8d10*/  LEA R96, P1, R93.reuse, R148, 0x2 ;  /* 0x000000945d607211 */ /* 0x040fe600078210ff */
[----:B------:R-:W2:Y:S01]  /*8d20*/  LDG.E R91, desc[UR16][R98.64] ;  /* 0x00000010625b7981 */ /* 0x000ea2000c1e1900 */
[C---:B------:R-:W-:Y:S02]  /*8d30*/  LEA.HI.X.SX32 R97, R93.reuse, R149, 0x2, P1 ;  /* 0x000000955d617211 */ /* 0x040fe400008f16ff */
[----:B------:R-:W-:Y:S03]  /*8d40*/  IADD3 R93, PT, PT, R93, -R95, RZ ;  /* 0x8000005f5d5d7210 */ /* 0x000fe60007ffe0ff */
[----:B------:R-:W2:Y:S02]  /*8d50*/  LDG.E R2, desc[UR16][R96.64] ;  /* 0x0000001060027981 */ /* 0x000ea4000c1e1900 */
[----:B------:R-:W-:Y:S05]  /*8d60*/  IMAD R93, R93, R0, -0x80 ;  /* 0xffffff805d5d7424 */ /* 0x000fea00078e0200 */
        /* <DEDUP_REMOVED lines=13> */
.L_x_3223:
[C---:B------:R-:W-:Y:S01]  /*8e40*/  LEA R92, P2, R86.reuse, RZ, 0x6 ;  /* 0x000000ff565c7211 */ /* 0x040fe200078430ff */
[C---:B------:R-:W-:Y:S01]  /*8e50*/  @!P4 IMAD.SHL.U32 R91, R86.reuse, 0x40, RZ ;  /* 0x00000040565bc824 */ /* 0x040fe200078e00ff */
[C---:B------:R-:W-:Y:S01]  /*8e60*/  @!P4 SHF.L.U64.HI R2, R86.reuse, 0x6, R89 ;  /* 0x000000065602c819 */ /* 0x040fe20000010259 */
[----:B------:R-:W-:Y:S01]  /*8e70*/  @!P5 IMAD.MOV.U32 R141, RZ, RZ, R139 ;  /* 0x000000ffff8dd224 */ /* 0x000fe200078e008b */
[C---:B------:R-:W-:Y:S01]  /*8e80*/  LEA.HI.X R93, R86.reuse, RZ, RZ, 0x6, P2 ;  /* 0x000000ff565d7211 */ /* 0x040fe200010f34ff */
[----:B------:R-:W-:Y:S01]  /*8e90*/  IMAD.SHL.U32 R84, R89, 0x40, RZ ;  /* 0x0000004059547824 */ /* 0x000fe200078e00ff */
[-C--:B------:R-:W-:Y:S02]  /*8ea0*/  @!P4 IADD3 R90, P3, P2, R91, R140.reuse, R91 ;  /* 0x0000008c5b5ac210 */ /* 0x080fe40007a7e05b */
[----:B------:R-:W-:Y:S01]  /*8eb0*/  @!PT LDS RZ, [RZ] ;  /* 0x00000000fffff984 */ /* 0x000fe20000000800 */
[----:B------:R-:W-:Y:S01]  /*8ec0*/  @!PT LDS RZ, [RZ] ;  /* 0x00000000fffff984 */ /* 0x000fe20000000800 */
[----:B------:R-:W-:Y:S01]  /*8ed0*/  @!PT LDS RZ, [RZ] ;  /* 0x00000000fffff984 */ /* 0x000fe20000000800 */
[----:B------:R1:W-:Y:S01]  /*8ee0*/  @!P5 LDGSTS.E.BYPASS.LTC128B.128 [R145+0x1000], desc[UR16][R140.64] ;  /* 0x010000008c91dfae */ /* 0x0003e2000b981a10 */
[----:B------:R-:W-:Y:S02]  /*8ef0*/  @!P4 LEA R87, P1, R86, R140, 0x6 ;  /* 0x0000008c5657c211 */ /* 0x000fe400078230ff */
[-C--:B------:R-:W-:Y:S01]  /*8f00*/  @!P4 IADD3.X R91, PT, PT, R2, R139.reuse, R2, P3, P2 ;  /* 0x0000008b025bc210 */ /* 0x080fe20001fe4402 */
[----:B------:R1:W-:Y:S01]  /*8f10*/  @P5 STS.128 [R145+0x1000], RZ ;  /* 0x001000ff91005388 */ /* 0x0003e20000000c00 */
[----:B------:R-:W-:Y:S02]  /*8f20*/  @!P4 IADD3 R92, P2, PT, R140, R92, RZ ;  /* 0x0000005c8c5cc210 */ /* 0x000fe40007f5e0ff */
[C-C-:B------:R-:W-:Y:S01]  /*8f30*/  @!P4 LEA.HI.X R0, R86.reuse, R139, R89.reuse, 0x6, P1 ;  /* 0x0000008b5600c211 */ /* 0x140fe200008f3459 */
[----:B------:R1:W-:Y:S01]  /*8f40*/  @P4 STS.128 [R145+0x1800], RZ ;  /* 0x001800ff91004388 */ /* 0x0003e20000000c00 */
[----:B------:R-:W-:Y:S02]  /*8f50*/  @!P4 IADD3.X R93, PT, PT, R139, R93, R84, P2, !PT ;  /* 0x0000005d8b5dc210 */ /* 0x000fe400017fe454 */
[C---:B------:R-:W-:Y:S03]  /*8f60*/  @!P4 LEA R88, P1, R86.reuse, R87, 0x7 ;  /* 0x000000575658c211 */ /* 0x040fe600078238ff */
[----:B------:R-:W-:Y:S01]  /*8f70*/  @!PT LDS RZ, [RZ] ;  /* 0x00000000fffff984 */ /* 0x000fe20000000800 */
[----:B------:R-:W-:Y:S01]  /*8f80*/  @!PT LDS RZ, [RZ] ;  /* 0x00000000fffff984 */ /* 0x000fe20000000800 */
[----:B------:R-:W-:Y:S01]  /*8f90*/  @!PT LDS RZ, [RZ] ;  /* 0x00000000fffff984 */ /* 0x000fe20000000800 */
[----:B------:R1:W-:Y:S01]  /*8fa0*/  @!P4 LDGSTS.E.BYPASS.LTC128B.128 [R145+0x1800], desc[UR16][R92.64] ;  /* 0x018000005c91cfae */ /* 0x0003e2000b981a10 */
[----:B------:R-:W-:Y:S03]  /*8fb0*/  @!P4 LEA.HI.X R89, R86, R0, R89, 0x7, P1 ;  /* 0x000000005659c211 */ /* 0x000fe600008f3c59 */
        /* <DEDUP_REMOVED lines=11> */
.L_x_3222:
[----:B------:R-:W-:Y:S01]  /*9070*/  LDSM.16.MT88.4 R96, [R133+0x3000] ;  /* 0x003000008560783b */ /* 0x000fe20000004200 */
        /* <DEDUP_REMOVED lines=45> */
[C---:B------:R-:W-:Y:S02]  /*9350*/  FADD.FTZ R84, -R2.reuse, R85 ;  /* 0x0000005502547221 */ /* 0x040fe40000010100 */
[----:B------:R-:W-:Y:S01]  /*9360*/  FMUL.FTZ R86, R3, UR4 ;  /* 0x0000000403567c20 */ /* 0x000fe20008410000 */
[----:B------:R-:W-:Y:S01]  /*9370*/  FMUL.FTZ R88, R2, UR4 ;  /* 0x0000000402587c20 */ /* 0x000fe20008410000 */
[----:B------:R-:W-:Y:S02]  /*9380*/  FMUL.FTZ R85, R84, UR4 ;  /* 0x0000000454557c20 */ /* 0x000fe40008410000 */
[----:B------:R1:W2:Y:S02]  /*9390*/  MUFU.EX2 R3, R86 ;  /* 0x0000005600037308 */ /* 0x0002a40000000800 */
[----:B------:R-:W-:Y:S02]  /*93a0*/  FSEL R88, R88, RZ, P1 ;  /* 0x000000ff58587208 */ /* 0x000fe40000800000 */
[----:B------:R-:W-:Y:S03]  /*93b0*/  FSETP.NEU.FTZ.AND P1, PT, R0, -INF , PT ;  /* 0xff8000000000780b */ /* 0x000fe60003f3d000 */
[--C-:B------:R-:W-:Y:S03]  /*93c0*/  FFMA.FTZ R105, R4, UR4, -R88.reuse ;  /* 0x0000000404697c23 */ /* 0x100fe60008010858 */
[----:B------:R-:W3:Y:S01]  /*93d0*/  MUFU.EX2 R84, R85 ;  /* 0x0000005500547308 */ /* 0x000ee20000000800 */
[----:B------:R-:W-:Y:S01]  /*93e0*/  FSEL R87, R87, RZ, P1 ;  /* 0x000000ff57577208 */ /* 0x000fe20000800000 */
        /* <DEDUP_REMOVED lines=8> */
[----:B-1----:R-:W-:Y:S01]  /*9470*/  MOV R86, R147 ;  /* 0x0000009300567202 */ /* 0x002fe20000000f00 */
[C---:B--2---:R-:W-:Y:S01]  /*9480*/  FMUL.FTZ R70, R3.reuse, R70 ;  /* 0x0000004603467220 */ /* 0x044fe20000410000 */
[----:B------:R-:W-:Y:S01]  /*9490*/  @P0 IADD3 R86, PT, PT, R150, -0x20, RZ ;  /* 0xffffffe096560810 */ /* 0x000fe20007ffe0ff */
[C---:B------:R-:W-:Y:S01]  /*94a0*/  FMUL.FTZ R71, R3.reuse, R71 ;  /* 0x0000004703477220 */ /* 0x040fe20000410000 */
[C---:B------:R-:W-:Y:S01]  /*94b0*/  FMUL.FTZ R74, R3.reuse, R74 ;  /* 0x0000004a034a7220 */ /* 0x040fe20000410000 */
[C---:B------:R-:W-:Y:S03]  /*94c0*/  FMUL.FTZ R75, R3.reuse, R75 ;  /* 0x0000004b034b7220 */ /* 0x040fe60000410000 */
[----:B------:R-:W1:Y:S01]  /*94d0*/  MUFU.EX2 R126, R126 ;  /* 0x0000007e007e7308 */ /* 0x000e620000000800 */
[----:B------:R-:W2:Y:S01]  /*94e0*/  LDSM.16.MT88.4 R100, [R86] ;  /* 0x000000005664783b */ /* 0x000ea20000004200 */
[C---:B---3--:R-:W-:Y:S01]  /*94f0*/  FMUL.FTZ R68, R84.reuse, R68 ;  /* 0x0000004454447220 */ /* 0x048fe20000410000 */
[C---:B------:R-:W-:Y:S01]  /*9500*/  FMUL.FTZ R69, R84.reuse, R69 ;  /* 0x0000004554457220 */ /* 0x040fe20000410000 */
[C---:B------:R-:W-:Y:S01]  /*9510*/  FMUL.FTZ R72, R84.reuse, R72 ;  /* 0x0000004854487220 */ /* 0x040fe20000410000 */
[----:B------:R-:W-:Y:S01]  /*9520*/  FMUL.FTZ R73, R84, R73 ;  /* 0x0000004954497220 */ /* 0x000fe20000410000 */
[----:B------:R-:W-:Y:S01]  /*9530*/  FFMA.FTZ R116, R18, UR4, -R87 ;  /* 0x0000000412747c23 */ /* 0x000fe20008010857 */
[C---:B------:R-:W-:Y:S03]  /*9540*/  FMUL.FTZ R76, R84.reuse, R76 ;  /* 0x0000004c544c7220 */ /* 0x040fe60000410000 */
[----:B------:R-:W3:Y:S01]  /*9550*/  MUFU.EX2 R104, R104 ;  /* 0x0000006800687308 */ /* 0x000ee20000000800 */
[C---:B----4-:R-:W-:Y:S01]  /*9560*/  FFMA.FTZ R17, R84.reuse, R155, R105 ;  /* 0x0000009b54117223 */ /* 0x050fe20000010069 */
[C---:B------:R-:W-:Y:S01]  /*9570*/  FMUL.FTZ R77, R84.reuse, R77 ;  /* 0x0000004d544d7220 */ /* 0x040fe20000410000 */
[C---:B------:R-:W-:Y:S01]  /*9580*/  FMUL.FTZ R78, R3.reuse, R78 ;  /* 0x0000004e034e7220 */ /* 0x040fe20000410000 */
[C---:B------:R-:W-:Y:S01]  /*9590*/  FMUL.FTZ R79, R3.reuse, R79 ;  /* 0x0000004f034f7220 */ /* 0x040fe20000410000 */
[C---:B------:R-:W-:Y:S01]  /*95a0*/  FMUL.FTZ R80, R84.reuse, R80 ;  /* 0x0000005054507220 */ /* 0x040fe20000410000 */
[----:B------:R-:W-:Y:S01]  /*95b0*/  FMUL.FTZ R81, R84, R81 ;  /* 0x0000005154517220 */ /* 0x000fe20000410000 */
[C---:B------:R-:W-:Y:S03]  /*95c0*/  FMUL.FTZ R82, R3.reuse, R82 ;  /* 0x0000005203527220 */ /* 0x040fe60000410000 */
[----:B------:R-:W-:Y:S01]  /*95d0*/  MUFU.EX2 R128, R128 ;  /* 0x0000008000807308 */ /* 0x000fe20000000800 */
[----:B-1----:R-:W-:Y:S01]  /*95e0*/  F2FP.F16.F32.PACK_AB R92, R126, R105 ;  /* 0x000000697e5c723e */ /* 0x002fe200000000ff */
[----:B------:R-:W-:Y:S01]  /*95f0*/  FMUL.FTZ R83, R3, R83 ;  /* 0x0000005303537220 */ /* 0x000fe20000410000 */
[--C-:B------:R-:W-:Y:S01]  /*9600*/  FFMA.FTZ R127, R7, UR4, -R87.reuse ;  /* 0x00000004077f7c23 */ /* 0x100fe20008010857 */
[--C-:B------:R-:W-:Y:S01]  /*9610*/  FFMA.FTZ R131, R10, UR4, -R87.reuse ;  /* 0x000000040a837c23 */ /* 0x100fe20008010857 */
[--C-:B------:R-:W-:Y:S01]  /*9620*/  FFMA.FTZ R120, R12, UR4, -R88.reuse ;  /* 0x000000040c787c23 */ /* 0x100fe20008010858 */
[--C-:B------:R-:W-:Y:S01]  /*9630*/  FFMA.FTZ R113, R16, UR4, -R88.reuse ;  /* 0x0000000410717c23 */ /* 0x100fe20008010858 */
[----:B------:R-:W-:Y:S03]  /*9640*/  FFMA.FTZ R111, R20, UR4, -R88 ;  /* 0x00000004146f7c23 */ /* 0x000fe60008010858 */
[----:B------:R-:W1:Y:S01]  /*9650*/  MUFU.EX2 R121, R121 ;  /* 0x0000007900797308 */ /* 0x000e620000000800 */
[----:B---3--:R-:W-:Y:S01]  /*9660*/  FFMA.FTZ R18, R3, R154, R104 ;  /* 0x0000009a03127223 */ /* 0x008fe20000010068 */
        /* <DEDUP_REMOVED lines=48> */
[----:B------:R-:W-:Y:S04]  /*9970*/  ISETP.NE.AND P0, PT, R152, RZ, PT ;  /* 0x000000ff9800720c */ /* 0x000fe80003f05270 */
[----:B------:R-:W1:Y:S01]  /*9980*/  MUFU.EX2 R118, R118 ;  /* 0x0000007600767308 */ /* 0x000e620000000800 */
[C---:B------:R-:W-:Y:S01]  /*9990*/  HMMA.16816.F32 R72, R92.reuse, R98, R72 ;  /* 0x000000625c48723c */ /* 0x040fe20000001848 */
[----:B------:R-:W4:Y:S02]  /*99a0*/  LDSM.16.MT88.4 R96, [R133+0x3400] ;  /* 0x003400008560783b */ /* 0x000f240000004200 */
[----:B------:R-:W-:Y:S02]  /*99b0*/  MOV R3, R0 ;  /* 0x0000000000037202 */ /* 0x000fe40000000f00 */
[----:B------:R-:W-:Y:S04]  /*99c0*/  MOV R85, R2 ;  /* 0x0000000200557202 */ /* 0x000fe80000000f00 */
        /* <DEDUP_REMOVED lines=14> */
[C---:B----4-:R-:W-:Y:S09]  /*9ab0*/  HMMA.16816.F32 R68, R92.reuse, R96, R68 ;  /* 0x000000605c44723c */ /* 0x050ff20000001844 */
        /* <DEDUP_REMOVED lines=14> */
[----:B------:R2:W-:Y:S01]  /*9ba0*/  MUFU.EX2 R5, R106 ;  /* 0x0000006a00057308 */ /* 0x0005e20000000800 */
[----:B-1----:R-:W-:Y:S09]  /*9bb0*/  F2FP.F16.F32.PACK_AB R95, R119, R112 ;  /* 0x00000070775f723e */ /* 0x002ff200000000ff */
[----:B------:R-:W-:Y:S01]  /*9bc0*/  MUFU.EX2 R124, R124 ;  /* 0x0000007c007c7308 */ /* 0x000fe20000000800 */
[C---:B---3--:R-:W-:Y:S09]  /*9bd0*/  HMMA.16816.F32 R68, R92.reuse, R96, R68 ;  /* 0x000000605c44723c */ /* 0x048ff20000001844 */
[----:B------:R-:W1:Y:S01]  /*9be0*/  MUFU.EX2 R125, R125 ;  /* 0x0000007d007d7308 */ /* 0x000e620000000800 */
[----:B--2---:R-:W-:Y:S01]  /*9bf0*/  LDSM.16.MT88.4 R104, [R86+0xc00] ;  /* 0x000c00005668783b */ /* 0x004fe20000004200 */
[C---:B------:R-:W-:Y:S08]  /*9c00*/  HMMA.16816.F32 R72, R92.reuse, R98, R72 ;  /* 0x000000625c48723c */ /* 0x040ff00000001848 */
[----:B------:R-:W-:Y:S01]  /*9c10*/  MUFU.EX2 R130, R130 ;  /* 0x0000008200827308 */ /* 0x000fe20000000800 */
[----:B------:R-:W2:Y:S01]  /*9c20*/  LDSM.16.MT88.4 R96, [R133+0x3c00] ;  /* 0x003c00008560783b */ /* 0x000ea20000004200 */
[C---:B-----5:R-:W-:Y:S08]  /*9c30*/  HMMA.16816.F32 R76, R92.reuse, R100, R76 ;  /* 0x000000645c4c723c */ /* 0x060ff0000000184c */
[----:B------:R-:W3:Y:S01]  /*9c40*/  MUFU.EX2 R129, R129 ;  /* 0x0000008100817308 */ /* 0x000ee20000000800 */
[----:B------:R-:W-:Y:S01]  /*9c50*/  HMMA.16816.F32 R80, R92, R102, R80 ;  /* 0x000000665c50723c */ /* 0x000fe20000001850 */
[----:B------:R-:W4:Y:S02]  /*9c60*/  LDSM.16.MT88.4 R100, [R133+0x4000] ;  /* 0x004000008564783b */ /* 0x000f240000004200 */
[----:B-1----:R-:W-:Y:S06]  /*9c70*/  F2FP.F16.F32.PACK_AB R92, R125, R124 ;  /* 0x0000007c7d5c723e */ /* 0x002fec00000000ff */
[----:B------:R-:W-:Y:S10]  /*9c80*/  MUFU.EX2 R158, R158 ;  /* 0x0000009e009e7308 */ /* 0x000ff40000000800 */
[----:B------:R-:W1:Y:S01]  /*9c90*/  MUFU.EX2 R159, R159 ;  /* 0x0000009f009f7308 */ /* 0x000e620000000800 */
[----:B---3--:R-:W-:Y:S09]  /*9ca0*/  F2FP.F16.F32.PACK_AB R93, R129, R130 ;  /* 0x00000082815d723e */ /* 0x008ff200000000ff */
[----:B------:R-:W-:Y:S10]  /*9cb0*/  MUFU.EX2 R160, R160 ;  /* 0x000000a000a07308 */ /* 0x000ff40000000800 */
[----:B------:R-:W3:Y:S01]  /*9cc0*/  MUFU.EX2 R141, R141 ;  /* 0x0000008d008d7308 */ /* 0x000ee20000000800 */
[----:B-1----:R-:W-:Y:S09]  /*9cd0*/  F2FP.F16.F32.PACK_AB R94, R159, R158 ;  /* 0x0000009e9f5e723e */ /* 0x002ff200000000ff */
[----:B------:R-:W-:Y:S10]  /*9ce0*/  MUFU.EX2 R156, R156 ;  /* 0x0000009c009c7308 */ /* 0x000ff40000000800 */
[----:B------:R-:W1:Y:S01]  /*9cf0*/  MUFU.EX2 R157, R157 ;  /* 0x0000009d009d7308 */ /* 0x000e620000000800 */
[----:B---3--:R-:W-:Y:S09]  /*9d00*/  F2FP.F16.F32.PACK_AB R95, R141, R160 ;  /* 0x000000a08d5f723e */ /* 0x008ff200000000ff */
[----:B------:R-:W-:Y:S01]  /*9d10*/  MUFU.EX2 R161, R161 ;  /* 0x000000a100a17308 */ /* 0x000fe20000000800 */
[C---:B--2---:R-:W-:Y:S09]  /*9d20*/  HMMA.16816.F32 R68, R92.reuse, R96, R68 ;  /* 0x000000605c44723c */ /* 0x044ff20000001844 */
[----:B------:R-:W2:Y:S01]  /*9d30*/  MUFU.EX2 R162, R162 ;  /* 0x000000a200a27308 */ /* 0x000ea20000000800 */
[C---:B------:R-:W-:Y:S01]  /*9d40*/  HMMA.16816.F32 R72, R92.reuse, R98, R72 ;  /* 0x000000625c48723c */ /* 0x040fe20000001848 */
[----:B------:R-:W3:Y:S08]  /*9d50*/  LDSM.16.MT88.4 R96, [R86+0x1000] ;  /* 0x001000005660783b */ /* 0x000ef00000004200 */
[----:B------:R-:W-:Y:S01]  /*9d60*/  MUFU.EX2 R163, R163 ;  /* 0x000000a300a37308 */ /* 0x000fe20000000800 */
[C---:B------:R-:W-:Y:S03]  /*9d70*/  HMMA.16816.F32 R76, R92.reuse, R104, R76 ;  /* 0x000000685c4c723c */ /* 0x040fe6000000184c */
[----:B------:R-:W-:Y:S01]  /*9d80*/  FADD.FTZ R105, R126, R17 ;  /* 0x000000117e697221 */ /* 0x000fe20000010000 */
[----:B------:R-:W-:Y:S01]  /*9d90*/  FADD.FTZ R104, R127, R18 ;  /* 0x000000127f687221 */ /* 0x000fe20000010000 */
[----:B------:R-:W-:Y:S01]  /*9da0*/  FFMA.FTZ R126, R55, UR4, -R87 ;  /* 0x00000004377e7c23 */ /* 0x000fe20008010857 */
[----:B------:R-:W-:Y:S03]  /*9db0*/  FFMA.FTZ R127, R56, UR4, -R88 ;  /* 0x00000004387f7c23 */ /* 0x000fe60008010858 */
[----:B------:R-:W5:Y:S01]  /*9dc0*/  MUFU.EX2 R165, R165 ;  /* 0x000000a500a57308 */ /* 0x000f620000000800 */
[----:B------:R-:W-:Y:S03]  /*9dd0*/  HMMA.16816.F32 R80, R92, R106, R80 ;  /* 0x0000006a5c50723c */ /* 0x000fe60000001850 */
[----:B------:R-:W-:Y:S01]  /*9de0*/  FADD.FTZ R18, R128, R105 ;  /* 0x0000006980127221 */ /* 0x000fe20000010000 */
[----:B------:R-:W-:Y:S01]  /*9df0*/  FADD.FTZ R131, R131, R104 ;  /* 0x0000006883837221 */ /* 0x000fe20000010000 */
[----:B-1----:R-:W-:Y:S01]  /*9e00*/  F2FP.F16.F32.PACK_AB R92, R157, R156 ;  /* 0x0000009c9d5c723e */ /* 0x002fe200000000ff */
[----:B------:R-:W1:Y:S03]  /*9e10*/  LDSM.16.MT88.4 R104, [R133+0x4400] ;  /* 0x004400008568783b */ /* 0x000e660000004200 */
[----:B------:R-:W-:Y:S01]  /*9e20*/  MUFU.EX2 R164, R164 ;  /* 0x000000a400a47308 */ /* 0x000fe20000000800 */
[----:B--2---:R-:W-:Y:S01]  /*9e30*/  F2FP.F16.F32.PACK_AB R93, R162, R161 ;  /* 0x000000a1a25d723e */ /* 0x004fe200000000ff */
[----:B------:R-:W-:Y:S01]  /*9e40*/  FFMA.FTZ R128, R57, UR4, -R88 ;  /* 0x0000000439807c23 */ /* 0x000fe20008010858 */
[----:B------:R-:W-:Y:S01]  /*9e50*/  F2FP.F16.F32.PACK_AB R95, R5, R6 ;  /* 0x00000006055f723e */ /* 0x000fe200000000ff */
[----:B------:R-:W-:Y:S06]  /*9e60*/  FADD.FTZ R122, R122, R131 ;  /* 0x000000837a7a7221 */ /* 0x000fec0000010000 */
[----:B------:R-:W2:Y:S01]  /*9e70*/  MUFU.EX2 R155, R45 ;  /* 0x0000002d009b7308 */ /* 0x000ea20000000800 */
[----:B-----5:R-:W-:Y:S01]  /*9e80*/  F2FP.F16.F32.PACK_AB R94, R165, R163 ;  /* 0x000000a3a55e723e */ /* 0x020fe200000000ff */
[----:B------:R-:W-:Y:S01]  /*9e90*/  FADD.FTZ R131, R123, R122 ;  /* 0x0000007a7b837221 */ /* 0x000fe20000010000 */
[----:B------:R-:W-:Y:S07]  /*9ea0*/  FFMA.FTZ R123, R59, UR4, -R87 ;  /* 0x000000043b7b7c23 */ /* 0x000fee0008010857 */
[----:B------:R-:W-:Y:S01]  /*9eb0*/  MUFU.EX2 R84, R84 ;  /* 0x0000005400547308 */ /* 0x000fe20000000800 */
[C---:B----4-:R-:W-:Y:S03]  /*9ec0*/  HMMA.16816.F32 R68, R92.reuse, R100, R68 ;  /* 0x000000645c44723c */ /* 0x050fe60000001844 */
[----:B------:R-:W-:Y:S06]  /*9ed0*/  FADD.FTZ R101, R121, R18 ;  /* 0x0000001279657221 */ /* 0x000fec0000010000 */
[----:B------:R-:W4:Y:S01]  /*9ee0*/  MUFU.EX2 R9, R9 ;  /* 0x0000000900097308 */ /* 0x000f220000000800 */
[C---:B------:R-:W-:Y:S03]  /*9ef0*/  HMMA.16816.F32 R72, R92.reuse, R102, R72 ;  /* 0x000000665c48723c */ /* 0x040fe60000001848 */
[----:B------:R-:W-:Y:S02]  /*9f00*/  FADD.FTZ R120, R120, R101 ;  /* 0x0000006578787221 */ /* 0x000fe40000010000 */
[----:B------:R-:W5:Y:S04]  /*9f10*/  LDSM.16.MT88.4 R100, [R86+0x1400] ;  /* 0x001400005664783b */ /* 0x000f680000004200 */
[----:B------:R-:W-:Y:S01]  /*9f20*/  MUFU.EX2 R154, R154 ;  /* 0x0000009a009a7308 */ /* 0x000fe20000000800 */
[----:B------:R-:W-:Y:S01]  /*9f30*/  FADD.FTZ R120, R115, R120 ;  /* 0x0000007873787221 */ /* 0x000fe20000010000 */
[C---:B---3--:R-:W-:Y:S03]  /*9f40*/  HMMA.16816.F32 R76, R92.reuse, R96, R76 ;  /* 0x000000605c4c723c */ /* 0x048fe6000000184c */
[----:B------:R-:W-:Y:S01]  /*9f50*/  FADD.FTZ R97, R113, R120 ;  /* 0x0000007871617221 */ /* 0x000fe20000010000 */
[----:B------:R-:W-:Y:S01]  /*9f60*/  FADD.FTZ R115, R118, R131 ;  /* 0x0000008376737221 */ /* 0x000fe20000010000 */
[----:B------:R-:W-:Y:S03]  /*9f70*/  FFMA.FTZ R113, R60, UR4, -R88 ;  /* 0x000000043c717c23 */ /* 0x000fe60008010858 */
[----:B------:R-:W3:Y:S01]  /*9f80*/  MUFU.EX2 R7, R7 ;  /* 0x0000000700077308 */ /* 0x000ee20000000800 */
[----:B------:R-:W-:Y:S01]  /*9f90*/  FADD.FTZ R96, R114, R97 ;  /* 0x0000006172607221 */ /* 0x000fe20000010000 */
[----:B------:R-:W-:Y:S03]  /*9fa0*/  HMMA.16816.F32 R80, R92, R98, R80 ;  /* 0x000000625c50723c */ /* 0x000fe60000001850 */
[----:B------:R-:W-:Y:S01]  /*9fb0*/  FADD.FTZ R111, R111, R96 ;  /* 0x000000606f6f7221 */ /* 0x000fe20000010000 */
[----:B--2---:R-:W-:Y:S01]  /*9fc0*/  F2FP.F16.F32.PACK_AB R92, R155, R164 ;  /* 0x000000a49b5c723e */ /* 0x004fe200000000ff */
[----:B------:R-:W2:Y:S03]  /*9fd0*/  LDSM.16.MT88.4 R96, [R133+0x4800] ;  /* 0x004800008560783b */ /* 0x000ea60000004200 */
[----:B------:R-:W-:Y:S01]  /*9fe0*/  MUFU.EX2 R11, R11 ;  /* 0x0000000b000b7308 */ /* 0x000fe20000000800 */
[----:B----4-:R-:W-:Y:S01]  /*9ff0*/  F2FP.F16.F32.PACK_AB R93, R9, R84 ;  /* 0x00000054095d723e */ /* 0x010fe200000000ff */
[----:B------:R-:W-:Y:S01]  /*a000*/  FADD.FTZ R116, R116, R115 ;  /* 0x0000007374747221 */ /* 0x000fe20000010000 */
[----:B------:R-:W-:Y:S01]  /*a010*/  FADD.FTZ R108, R108, R111 ;  /* 0x0000006f6c6c7221 */ /* 0x000fe20000010000 */
[----:B------:R-:W-:Y:S02]  /*a020*/  FFMA.FTZ R115, R61, UR4, -R88 ;  /* 0x000000043d737c23 */ /* 0x000fe40008010858 */
[----:B------:R-:W-:Y:S01]  /*a030*/  FADD.FTZ R114, R117, R116 ;  /* 0x0000007475727221 */ /* 0x000fe20000010000 */
[----:B------:R-:W-:Y:S03]  /*a040*/  FADD.FTZ R91, R91, R108 ;  /* 0x0000006c5b5b7221 */ /* 0x000fe60000010000 */
[----:B------:R-:W4:Y:S01]  /*a050*/  MUFU.EX2 R10, R10 ;  /* 0x0000000a000a7308 */ /* 0x000f220000000800 */
[----:B---3--:R-:W-:Y:S01]  /*a060*/  F2FP.F16.F32.PACK_AB R94, R7, R154 ;  /* 0x0000009a075e723e */ /* 0x008fe200000000ff */
[----:B------:R-:W-:Y:S01]  /*a070*/  FADD.FTZ R109, R109, R114 ;  /* 0x000000726d6d7221 */ /* 0x000fe20000010000 */
[----:B------:R-:W-:Y:S01]  /*a080*/  FADD.FTZ R91, R110, R91 ;  /* 0x0000005b6e5b7221 */ /* 0x000fe20000010000 */
[--C-:B------:R-:W-:Y:S01]  /*a090*/  FFMA.FTZ R108, R64, UR4, -R88.reuse ;  /* 0x00000004406c7c23 */ /* 0x100fe20008010858 */
[----:B------:R-:W-:Y:S01]  /*a0a0*/  FFMA.FTZ R88, R65, UR4, -R88 ;  /* 0x0000000441587c23 */ /* 0x000fe20008010858 */
[----:B------:R-:W-:Y:S01]  /*a0b0*/  FADD.FTZ R109, R90, R109 ;  /* 0x0000006d5a6d7221 */ /* 0x000fe20000010000 */
[----:B------:R-:W-:Y:S03]  /*a0c0*/  FADD.FTZ R124, R124, R91 ;  /* 0x0000005b7c7c7221 */ /* 0x000fe60000010000 */
[----:B------:R-:W-:Y:S01]  /*a0d0*/  MUFU.EX2 R13, R13 ;  /* 0x0000000d000d7308 */ /* 0x000fe20000000800 */
[----:B------:R-:W-:Y:S01]  /*a0e0*/  FFMA.FTZ R90, R62, UR4, -R87 ;  /* 0x000000043e5a7c23 */ /* 0x000fe20008010857 */
[----:B------:R-:W-:Y:S01]  /*a0f0*/  FADD.FTZ R112, R112, R109 ;  /* 0x0000006d70707221 */ /* 0x000fe20000010000 */
[--C-:B------:R-:W-:Y:S01]  /*a100*/  FFMA.FTZ R109, R63, UR4, -R87.reuse ;  /* 0x000000043f6d7c23 */ /* 0x100fe20008010857 */
[--C-:B------:R-:W-:Y:S01]  /*a110*/  FFMA.FTZ R110, R66, UR4, -R87.reuse ;  /* 0x00000004426e7c23 */ /* 0x100fe20008010857 */
[----:B------:R-:W-:Y:S01]  /*a120*/  FADD.FTZ R125, R125, R124 ;  /* 0x0000007c7d7d7221 */ /* 0x000fe20000010000 */
[----:B------:R-:W-:Y:S01]  /*a130*/  FADD.FTZ R119, R119, R112 ;  /* 0x0000007077777221 */ /* 0x000fe20000010000 */
[----:B------:R-:W-:Y:S03]  /*a140*/  FFMA.FTZ R87, R67, UR4, -R87 ;  /* 0x0000000443577c23 */ /* 0x000fe60008010857 */
[----:B------:R-:W3:Y:S01]  /*a150*/  MUFU.EX2 R14, R14 ;  /* 0x0000000e000e7308 */ /* 0x000ee20000000800 */
[----:B----4-:R-:W-:Y:S01]  /*a160*/  F2FP.F16.F32.PACK_AB R95, R10, R11 ;  /* 0x0000000b0a5f723e */ /* 0x010fe200000000ff */
        /* <DEDUP_REMOVED lines=14> */
[C---:B-----5:R-:W-:Y:S03]  /*a250*/  HMMA.16816.F32 R76, R92.reuse, R100, R76 ;  /* 0x000000645c4c723c */ /* 0x060fe6000000184c */
[----:B------:R-:W-:Y:S01]  /*a260*/  FADD.FTZ R161, R161, R160 ;  /* 0x000000a0a1a17221 */ /* 0x000fe20000010000 */
[----:B------:R-:W-:Y:S05]  /*a270*/  FADD.FTZ R112, R163, R112 ;  /* 0x00000070a3707221 */ /* 0x000fea0000010000 */
[----:B------:R-:W5:Y:S01]  /*a280*/  MUFU.EX2 R128, R128 ;  /* 0x0000008000807308 */ /* 0x000f620000000800 */
[----:B------:R-:W-:Y:S01]  /*a290*/  HMMA.16816.F32 R80, R92, R102, R80 ;  /* 0x000000665c50723c */ /* 0x000fe20000001850 */
[----:B------:R-:W4:Y:S02]  /*a2a0*/  LDSM.16.MT88.4 R100, [R133+0x4c00] ;  /* 0x004c00008564783b */ /* 0x000f240000004200 */
        /* <DEDUP_REMOVED lines=8> */
[----:B-----5:R-:W-:Y:S01]  /*a330*/  F2FP.F16.F32.PACK_AB R94, R128, R127 ;  /* 0x0000007f805e723e */ /* 0x020fe200000000ff */
[----:B------:R-:W-:Y:S08]  /*a340*/  FADD.FTZ R154, R154, R155 ;  /* 0x0000009b9a9a7221 */ /* 0x000ff00000010000 */
[----:B------:R-:W-:Y:S10]  /*a350*/  MUFU.EX2 R91, R109 ;  /* 0x0000006d005b7308 */ /* 0x000ff40000000800 */
[----:B------:R3:W-:Y:S01]  /*a360*/  MUFU.EX2 R109, R88 ;  /* 0x00000058006d7308 */ /* 0x0007e20000000800 */
[----:B-1----:R-:W-:Y:S07]  /*a370*/  F2FP.F16.F32.PACK_AB R95, R118, R121 ;  /* 0x00000079765f723e */ /* 0x002fee00000000ff */
[C---:B--2---:R-:W-:Y:S02]  /*a380*/  HMMA.16816.F32 R68, R92.reuse, R96, R68 ;  /* 0x000000605c44723c */ /* 0x044fe40000001844 */
[----:B------:R-:W-:Y:S06]  /*a390*/  MUFU.EX2 R113, R113 ;  /* 0x0000007100717308 */ /* 0x000fec0000000800 */
[C---:B------:R-:W-:Y:S01]  /*a3a0*/  HMMA.16816.F32 R72, R92.reuse, R98, R72 ;  /* 0x000000625c48723c */ /* 0x040fe20000001848 */
[----:B------:R1:W2:Y:S03]  /*a3b0*/  LDSM.16.MT88.4 R96, [R86+0x1c00] ;  /* 0x001c00005660783b */ /* 0x0002a60000004200 */
[----:B------:R-:W5:Y:S01]  /*a3c0*/  MUFU.EX2 R114, R115 ;  /* 0x0000007300727308 */ /* 0x000f620000000800 */
[----:B---3--:R-:W-:Y:S04]  /*a3d0*/  FADD.FTZ R88, R6, R161 ;  /* 0x000000a106587221 */ /* 0x008fe80000010000 */
[----:B------:R-:W-:Y:S01]  /*a3e0*/  FADD.FTZ R111, R5, R88 ;  /* 0x00000058056f7221 */ /* 0x000fe20000010000 */
[C---:B----4-:R-:W-:Y:S04]  /*a3f0*/  HMMA.16816.F32 R76, R92.reuse, R104, R76 ;  /* 0x000000685c4c723c */ /* 0x050fe8000000184c */
[----:B------:R-:W3:Y:S01]  /*a400*/  MUFU.EX2 R90, R90 ;  /* 0x0000005a005a7308 */ /* 0x000ee20000000800 */
[----:B------:R-:W-:Y:S04]  /*a410*/  FADD.FTZ R84, R84, R111 ;  /* 0x0000006f54547221 */ /* 0x000fe80000010000 */
[----:B------:R-:W-:Y:S01]  /*a420*/  FADD.FTZ R84, R9, R84 ;  /* 0x0000005409547221 */ /* 0x000fe20000010000 */
[----:B------:R-:W-:Y:S04]  /*a430*/  HMMA.16816.F32 R80, R92, R106, R80 ;  /* 0x0000006a5c50723c */ /* 0x000fe80000001850 */
[----:B------:R-:W4:Y:S01]  /*a440*/  MUFU.EX2 R108, R108 ;  /* 0x0000006c006c7308 */ /* 0x000f220000000800 */
[----:B-----5:R-:W-:Y:S01]  /*a450*/  F2FP.F16.F32.PACK_AB R92, R114, R113 ;  /* 0x00000071725c723e */ /* 0x020fe200000000ff */
[----:B------:R-:W-:Y:S01]  /*a460*/  FADD.FTZ R105, R11, R84 ;  /* 0x000000540b697221 */ /* 0x000fe20000010000 */
[----:B------:R-:W-:Y:S03]  /*a470*/  FADD.FTZ R84, R7, R154 ;  /* 0x0000009a07547221 */ /* 0x000fe60000010000 */
[----:B-1----:R-:W-:Y:S01]  /*a480*/  FADD.FTZ R86, R10, R105 ;  /* 0x000000690a567221 */ /* 0x002fe20000010000 */
[----:B------:R-:W-:Y:S03]  /*a490*/  FADD.FTZ R105, R13, R84 ;  /* 0x000000540d697221 */ /* 0x000fe60000010000 */
[----:B------:R-:W-:Y:S01]  /*a4a0*/  MUFU.EX2 R110, R110 ;  /* 0x0000006e006e7308 */ /* 0x000fe20000000800 */
[----:B---3--:R-:W-:Y:S01]  /*a4b0*/  F2FP.F16.F32.PACK_AB R93, R91, R90 ;  /* 0x0000005a5b5d723e */ /* 0x008fe200000000ff */
[----:B------:R-:W-:Y:S04]  /*a4c0*/  FADD.FTZ R84, R14, R105 ;  /* 0x000000690e547221 */ /* 0x000fe80000010000 */
[----:B------:R-:W-:Y:S04]  /*a4d0*/  FADD.FTZ R127, R127, R84 ;  /* 0x000000547f7f7221 */ /* 0x000fe80000010000 */
[----:B------:R-:W1:Y:S01]  /*a4e0*/  MUFU.EX2 R87, R87 ;  /* 0x0000005700577308 */ /* 0x000e620000000800 */
[----:B----4-:R-:W-:Y:S01]  /*a4f0*/  F2FP.F16.F32.PACK_AB R94, R109, R108 ;  /* 0x0000006c6d5e723e */ /* 0x010fe200000000ff */
[----:B------:R-:W-:Y:S01]  /*a500*/  FADD.FTZ R128, R128, R127 ;  /* 0x0000007f80807221 */ /* 0x000fe20000010000 */
[----:B-1----:R-:W-:Y:S07]  /*a510*/  F2FP.F16.F32.PACK_AB R95, R87, R110 ;  /* 0x0000006e575f723e */ /* 0x002fee00000000ff */
[C---:B------:R-:W-:Y:S03]  /*a520*/  HMMA.16816.F32 R68, R92.reuse, R100, R68 ;  /* 0x000000645c44723c */ /* 0x040fe60000001844 */
[----:B------:R-:W-:Y:S04]  /*a530*/  FADD.FTZ R101, R15, R86 ;  /* 0x000000560f657221 */ /* 0x000fe80000010000 */
[----:B------:R-:W-:Y:S01]  /*a540*/  FADD.FTZ R126, R126, R101 ;  /* 0x000000657e7e7221 */ /* 0x000fe20000010000 */
[C---:B------:R-:W-:Y:S03]  /*a550*/  HMMA.16816.F32 R72, R92.reuse, R102, R72 ;  /* 0x000000665c48723c */ /* 0x040fe60000001848 */
[----:B------:R-:W-:Y:S04]  /*a560*/  FADD.FTZ R121, R121, R126 ;  /* 0x0000007e79797221 */ /* 0x000fe80000010000 */
        /* <DEDUP_REMOVED lines=11> */
[----:B------:R-:W-:Y:S08]  /*a620*/  @P0 BRA `(.L_x_3224) ;  /* 0xffffffd8001c0947 */ /* 0x000ff0000383ffff */
.L_x_3220:
[----:B------:R-:W1:Y:S01]  /*a630*/  SHFL.BFLY PT, R4, R155, 0x2, 0x1f ;  /* 0x0c401f009b047f89 */ /* 0x000e6200000e0000 */
[C---:B------:R-:W-:Y:S01]  /*a640*/  SHF.L.U32 R7, R132.reuse, 0x1, RZ ;  /* 0x0000000184077819 */ /* 0x040fe200000006ff */
[----:B------:R-:W2:Y:S01]  /*a650*/  LDC R15, c[0x0][0x434] ;  /* 0x00010d00ff0f7b82 */ /* 0x000ea20000000800 */
[----:B------:R-:W-:Y:S01]  /*a660*/  SHF.L.U32 R6, R132, 0x4, RZ ;  /* 0x0000000484067819 */ /* 0x000fe200000006ff */
[----:B------:R-:W3:Y:S01]  /*a670*/  SHFL.BFLY PT, R3, R154, 0x2, 0x1f ;  /* 0x0c401f009a037f89 */ /* 0x000ee200000e0000 */
[----:B------:R-:W-:Y:S01]  /*a680*/  LOP3.LUT R7, R7, 0x6, RZ, 0xc0, !PT ;  /* 0x0000000607077812 */ /* 0x000fe200078ec0ff */
[----:B------:R-:W-:Y:S01]  /*a690*/  BSSY.RECONVERGENT B0, `(.L_x_3225) ;  /* 0x0000068000007945 */ /* 0x000fe20003800200 */
[----:B------:R-:W-:Y:S01]  /*a6a0*/  ISETP.NE.AND P1, PT, R144, -0x1, PT ;  /* 0xffffffff9000780c */ /* 0x000fe20003f25270 */
[----:B------:R-:W4:Y:S01]  /*a6b0*/  S2R R11, SR_CTAID.Z ;  /* 0x00000000000b7919 */ /* 0x000f220000002700 */
[----:B------:R-:W-:Y:S01]  /*a6c0*/  LOP3.LUT R6, R7, 0x3e00, R6, 0xf8, !PT ;  /* 0x00003e0007067812 */ /* 0x000fe200078ef806 */
[----:B------:R-:W5:Y:S01]  /*a6d0*/  S2UR UR6, SR_CTAID.X ;  /* 0x00000000000679c3 */ /* 0x000f620000002500 */
[----:B------:R-:W-:-:S02]  /*a6e0*/  LOP3.LUT R146, R146, 0xc0, R137, 0xf8, !PT ;  /* 0x000000c092927812 */ /* 0x000fc400078ef889 */
[----:B------:R-:W-:Y:S02]  /*a6f0*/  LOP3.LUT R137, R6, 0x20, R137, 0xf8, !PT ;  /* 0x0000002006897812 */ /* 0x000fe400078ef889 */
[C---:B------:R-:W-:Y:S02]  /*a700*/  SHF.L.U32 R16, R132.reuse, 0x2, RZ ;  /* 0x0000000284107819 */ /* 0x040fe400000006ff */
[----:B------:R-:W-:Y:S01]  /*a710*/  LOP3.LUT P5, RZ, R132, 0x3, RZ, 0xc0, !PT ;  /* 0x0000000384ff7812 */ /* 0x000fe200078ac0ff */
[----:B------:R-:W4:Y:S01]  /*a720*/  LDC.U8 R7, c[0x0][0x548] ;  /* 0x00015200ff077b82 */ /* 0x000f220000000000 */
[C---:B------:R-:W-:Y:S02]  /*a730*/  LOP3.LUT R14, R16.reuse, 0x20, RZ, 0xc0, !PT ;  /* 0x00000020100e7812 */ /* 0x040fe400078ec0ff */
[----:B------:R-:W-:Y:S01]  /*a740*/  LOP3.LUT R16, R16, 0x40, RZ, 0xc0, !PT ;  /* 0x0000004010107812 */ /* 0x000fe200078ec0ff */
[----:B-1----:R-:W-:Y:S01]  /*a750*/  FADD.FTZ R9, R4, R155 ;  /* 0x0000009b04097221 */ /* 0x002fe20000010000 */
[----:B---3--:R-:W-:-:S04]  /*a760*/  FADD.FTZ R10, R3, R154 ;  /* 0x0000009a030a7221 */ /* 0x008fc80000010000 */
[----:B------:R-:W1:Y:S04]  /*a770*/  SHFL.BFLY PT, R4, R9, 0x1, 0x1f ;  /* 0x0c201f0009047f89 */ /* 0x000e6800000e0000 */
[----:B------:R-:W3:Y:S01]  /*a780*/  SHFL.BFLY PT, R3, R10, 0x1, 0x1f ;  /* 0x0c201f000a037f89 */ /* 0x000ee200000e0000 */
[----:B-----5:R-:W-:Y:S01]  /*a790*/  USHF.L.U32 UR6, UR6, 0x6, URZ ;  /* 0x0000000606067899 */ /* 0x020fe200080006ff */
[----:B----4-:R-:W-:-:S04]  /*a7a0*/  ISETP.NE.AND P2, PT, R7, RZ, PT ;  /* 0x000000ff0700720c */ /* 0x010fc80003f45270 */
[----:B------:R-:W-:Y:S01]  /*a7b0*/  ISETP.NE.OR P0, PT, R144, -0x1, !P2 ;  /* 0xffffffff9000780c */ /* 0x000fe20005705670 */
[----:B-1----:R-:W-:-:S08]  /*a7c0*/  FADD.FTZ R4, R9, R4 ;  /* 0x0000000409047221 */ /* 0x002fd00000010000 */
[----:B------:R-:W1:Y:S01]  /*a7d0*/  @!P2 LDC R12, c[0x0][0x3e0] ;  /* 0x0000f800ff0cab82 */ /* 0x000e620000000800 */
[----:B------:R-:W4:Y:S01]  /*a7e0*/  MUFU.RCP R8, R4 ;  /* 0x0000000400087308 */ /* 0x000f220000001000 */
[----:B------:R-:W-:Y:S01]  /*a7f0*/  FSETP.NE.FTZ.AND P4, PT, R4, RZ, PT ;  /* 0x000000ff0400720b */ /* 0x000fe20003f95000 */
[----:B---3--:R-:W-:Y:S02]  /*a800*/  FADD.FTZ R3, R10, R3 ;  /* 0x000000030a037221 */ /* 0x008fe40000010000 */
[----:B------:R-:W1:Y:S03]  /*a810*/  S2R R10, SR_CTAID.Y ;  /* 0x00000000000a7919 */ /* 0x000e660000002600 */
[----:B------:R-:W-:Y:S01]  /*a820*/  FSETP.NE.FTZ.AND P3, PT, R3, RZ, PT ;  /* 0x000000ff0300720b */ /* 0x000fe20003f75000 */
[----:B------:R-:W3:Y:S06]  /*a830*/  MUFU.RCP R5, R3 ;  /* 0x0000000300057308 */ /* 0x000eec0000001000 */
[----:B------:R-:W5:Y:S02]  /*a840*/  @P4 LDC R17, c[0x0][0x458] ;  /* 0x00011600ff114b82 */ /* 0x000f640000000800 */
[----:B------:R-:W-:Y:S01]  /*a850*/  @P4 MUFU.LG2 R4, R4 ;  /* 0x0000000400044308 */ /* 0x000fe20000000c00 */
[----:B----4-:R-:W-:-:S02]  /*a860*/  FSEL R6, R8, 1, P4 ;  /* 0x3f80000008067808 */ /* 0x010fc40002000000 */
[----:B------:R-:W-:-:S03]  /*a870*/  LOP3.LUT R8, R137, R146, RZ, 0xfc, !PT ;  /* 0x0000009289087212 */ /* 0x000fc600078efcff */
        /* <DEDUP_REMOVED lines=8> */
[----:B------:R-:W-:Y:S01]  /*a900*/  LEA R13, R8, UR5, 0x1 ;  /* 0x00000005080d7c11 */ /* 0x000fe2000f8e08ff */
[----:B------:R-:W4:Y:S01]  /*a910*/  @!P1 LDC.64 R6, c[0x0][0x400] ;  /* 0x00010000ff069b82 */ /* 0x000f220000000a00 */
[----:B---3--:R-:W-:Y:S01]  /*a920*/  FSEL R5, R5, 1, P3 ;  /* 0x3f80000005057808 */ /* 0x008fe20001800000 */
[----:B------:R-:W3:Y:S01]  /*a930*/  @P3 MUFU.LG2 R3, R3 ;  /* 0x0000000300033308 */ /* 0x000ee20000000c00 */
[----:B------:R-:W-:-:S02]  /*a940*/  IADD3 R19, PT, PT, R13, -R16, RZ ;  /* 0x800000100d137210 */ /* 0x000fc40007ffe0ff */
[----:B------:R-:W-:Y:S01]  /*a950*/  F2FP.F16.F32.PACK_AB R68, R69, R68 ;  /* 0x000000444544723e */ /* 0x000fe200000000ff */
[C---:B------:R-:W-:Y:S01]  /*a960*/  FMUL.FTZ R70, R5.reuse, R70 ;  /* 0x0000004605467220 */ /* 0x040fe20000410000 */
[C---:B------:R-:W-:Y:S01]  /*a970*/  FMUL.FTZ R71, R5.reuse, R71 ;  /* 0x0000004705477220 */ /* 0x040fe20000410000 */
[----:B------:R-:W2:Y:S01]  /*a980*/  @P1 LDC.64 R8, c[0x0][0x408] ;  /* 0x00010200ff081b82 */ /* 0x000ea20000000a00 */
[C---:B------:R-:W-:Y:S01]  /*a990*/  FMUL.FTZ R74, R5.reuse, R74 ;  /* 0x0000004a054a7220 */ /* 0x040fe20000410000 */
[C---:B------:R-:W-:Y:S01]  /*a9a0*/  FMUL.FTZ R75, R5.reuse, R75 ;  /* 0x0000004b054b7220 */ /* 0x040fe20000410000 */
[C---:B------:R-:W-:Y:S01]  /*a9b0*/  FMUL.FTZ R78, R5.reuse, R78 ;  /* 0x0000004e054e7220 */ /* 0x040fe20000410000 */
[C---:B------:R-:W-:Y:S01]  /*a9c0*/  FMUL.FTZ R79, R5.reuse, R79 ;  /* 0x0000004f054f7220 */ /* 0x040fe20000410000 */
[C---:B------:R-:W-:Y:S01]  /*a9d0*/  FMUL.FTZ R82, R5.reuse, R82 ;  /* 0x0000005205527220 */ /* 0x040fe20000410000 */
[----:B------:R-:W-:Y:S01]  /*a9e0*/  FMUL.FTZ R5, R5, R83 ;  /* 0x0000005305057220 */ /* 0x000fe20000410000 */
[----:B------:R-:W-:Y:S01]  /*a9f0*/  F2FP.F16.F32.PACK_AB R70, R71, R70 ;  /* 0x000000464746723e */ /* 0x000fe200000000ff */
[----:B------:R-:W5:Y:S01]  /*aa00*/  @P3 LDC R21, c[0x0][0x458] ;  /* 0x00011600ff153b82 */ /* 0x000f620000000800 */
[----:B------:R-:W-:Y:S01]  /*aa10*/  F2FP.F16.F32.PACK_AB R72, R73, R72 ;  /* 0x000000484948723e */ /* 0x000fe200000000ff */
[----:B------:R-:W-:Y:S01]  /*aa20*/  STS [R13], R68 ;  /* 0x000000440d007388 */ /* 0x000fe20000000800 */
[----:B------:R-:W-:Y:S01]  /*aa30*/  F2FP.F16.F32.PACK_AB R74, R75, R74 ;  /* 0x0000004a4b4a723e */ /* 0x000fe200000000ff */
[C---:B-1----:R-:W-:Y:S01]  /*aa40*/  @!P2 IMAD R12, R10.reuse, R12, R11 ;  /* 0x0000000c0a0ca224 */ /* 0x042fe200078e020b */
[----:B------:R-:W-:Y:S01]  /*aa50*/  IADD3 R23, PT, PT, R13, -R14, RZ ;  /* 0x8000000e0d177210 */ /* 0x000fe20007ffe0ff */
[----:B------:R1:W-:Y:S01]  /*aa60*/  STS [R13+0x200], R70 ;  /* 0x000200460d007388 */ /* 0x0003e20000000800 */
[----:B------:R-:W-:Y:S01]  /*aa70*/  F2FP.F16.F32.PACK_AB R76, R77, R76 ;  /* 0x0000004c4d4c723e */ /* 0x000fe200000000ff */
[----:B------:R-:W1:Y:S01]  /*aa80*/  @P2 LDC R16, c[0x0][0x454] ;  /* 0x00011500ff102b82 */ /* 0x000e620000000800 */
[----:B------:R-:W-:Y:S01]  /*aa90*/  F2FP.F16.F32.PACK_AB R78, R79, R78 ;  /* 0x0000004e4f4e723e */ /* 0x000fe200000000ff */
[C---:B----4-:R-:W-:Y:S01]  /*aaa0*/  @!P1 IMAD.WIDE.U32 R24, R10.reuse, R6, RZ ;  /* 0x000000060a189225 */ /* 0x050fe200078e00ff */
[----:B------:R-:W-:Y:S01]  /*aab0*/  F2FP.F16.F32.PACK_AB R80, R81, R80 ;  /* 0x000000505150723e */ /* 0x000fe200000000ff */
[----:B------:R4:W-:Y:S01]  /*aac0*/  STS [R23+0x10], R72 ;  /* 0x0000104817007388 */ /* 0x0009e20000000800 */
[----:B------:R-:W-:Y:S01]  /*aad0*/  F2FP.F16.F32.PACK_AB R5, R5, R82 ;  /* 0x000000520505723e */ /* 0x000fe200000000ff */
[----:B------:R-:W-:Y:S01]  /*aae0*/  @!P1 IMAD R7, R10, R7, R25 ;  /* 0x000000070a079224 */ /* 0x000fe200078e0219 */
[----:B------:R-:W-:Y:S01]  /*aaf0*/  IADD3 R14, PT, PT, -R14, R19, RZ ;  /* 0x000000130e0e7210 */ /* 0x000fe20007ffe1ff */
[C---:B--2---:R-:W-:Y:S01]  /*ab00*/  @P1 IMAD.WIDE.U32 R26, R144.reuse, R8, RZ ;  /* 0x00000008901a1225 */ /* 0x044fe200078e00ff */
[----:B------:R4:W-:Y:S03]  /*ab10*/  STS [R23+0x210], R74 ;  /* 0x0002104a17007388 */ /* 0x0009e60000000800 */
[----:B---3--:R-:W-:Y:S01]  /*ab20*/  @P3 FMUL.FTZ R3, R3, 0.69314718246459960938 ;  /* 0x3f31721803033820 */ /* 0x008fe20000410000 */
[----:B------:R-:W-:Y:S01]  /*ab30*/  MOV R8, 0x7f800000 ;  /* 0x7f80000000087802 */ /* 0x000fe20000000f00 */
[----:B------:R-:W-:Y:S01]  /*ab40*/  @P1 IMAD R7, R144, R9, R27 ;  /* 0x0000000990071224 */ /* 0x000fe200078e021b */
[----:B------:R4:W-:Y:S01]  /*ab50*/  STS [R19+0x20], R76 ;  /* 0x0000204c13007388 */ /* 0x0009e20000000800 */
[-C--:B------:R-:W-:Y:S01]  /*ab60*/  @!P0 IMAD R144, R10, R15.reuse, RZ ;  /* 0x0000000f0a908224 */ /* 0x080fe200078e02ff */
[----:B------:R-:W-:Y:S01]  /*ab70*/  MOV R9, 0x7f800000 ;  /* 0x7f80000000097802 */ /* 0x000fe20000000f00 */
[----:B------:R-:W-:Y:S01]  /*ab80*/  @!P2 IMAD R6, R12, R15, RZ ;  /* 0x0000000f0c06a224 */ /* 0x000fe200078e02ff */
[----:B------:R4:W-:Y:S01]  /*ab90*/  STS [R19+0x220], R78 ;  /* 0x0002204e13007388 */ /* 0x0009e20000000800 */
[----:B-----5:R-:W-:-:S03]  /*aba0*/  @P3 FFMA.FTZ R8, R0, R21, R3 ;  /* 0x0000001500083223 */ /* 0x020fc60000010003 */
[----:B------:R4:W-:Y:S01]  /*abb0*/  STS [R14+0x30], R80 ;  /* 0x000030500e007388 */ /* 0x0009e20000000800 */
[----:B-1----:R-:W-:Y:S01]  /*abc0*/  @P4 FMUL.FTZ R13, R4, 0.69314718246459960938 ;  /* 0x3f317218040d4820 */ /* 0x002fe20000410000 */
[----:B------:R-:W-:Y:S02]  /*abd0*/  @P2 IMAD R6, R11, R16, R144 ;  /* 0x000000100b062224 */ /* 0x000fe400078e0290 */
[----:B------:R4:W-:Y:S01]  /*abe0*/  STS [R14+0x230], R5 ;  /* 0x000230050e007388 */ /* 0x0009e20000000800 */
[----:B------:R-:W-:Y:S01]  /*abf0*/  @P4 FFMA.FTZ R9, R2, R17, R13 ;  /* 0x0000001102094223 */ /* 0x000fe2000001000d */
[----:B------:R-:W-:Y:S01]  /*ac00*/  SHF.R.U32.HI R17, RZ, 0x2, R132 ;  /* 0x00000002ff117819 */ /* 0x000fe20000011684 */
[----:B------:R-:W-:Y:S06]  /*ac10*/  BAR.SYNC.DEFER_BLOCKING 0x0 ;  /* 0x0000000000007b1d */ /* 0x000fec0000010000 */
[----:B------:R-:W-:Y:S05]  /*ac20*/  @P5 BRA `(.L_x_3226) ;  /* 0x0000000000385947 */ /* 0x000fea0003800000 */
[----:B------:R-:W-:Y:S01]  /*ac30*/  SHF.R.U32.HI R132, RZ, 0x1, R132 ;  /* 0x00000001ff847819 */ /* 0x000fe20000011684 */
[----:B------:R-:W1:Y:S01]  /*ac40*/  LDCU.64 UR4, c[0x0][0x420] ;  /* 0x00008400ff0477ac */ /* 0x000e620008000a00 */
[----:B------:R-:W-:Y:S02]  /*ac50*/  VIADD R6, R6, UR6 ;  /* 0x0000000606067c36 */ /* 0x000fe40008000000 */
[----:B------:R-:W-:-:S04]  /*ac60*/  LOP3.LUT R132, R132, 0x30, RZ, 0xc0, !PT ;  /* 0x0000003084847812 */ /* 0x000fc800078ec0ff */
[----:B------:R-:W-:-:S04]  /*ac70*/  LOP3.LUT R3, R132, 0x7, R17, 0xf8, !PT ;  /* 0x0000000784037812 */ /* 0x000fc800078ef811 */
[C---:B------:R-:W-:Y:S01]  /*ac80*/  IADD3 R0, P0, PT, R6.reuse, R3, RZ ;  /* 0x0000000306007210 */ /* 0x040fe20007f1e0ff */
[C---:B----4-:R-:W-:Y:S01]  /*ac90*/  VIADD R5, R3.reuse, 0x8 ;  /* 0x0000000803057836 */ /* 0x050fe20000000000 */
[-C--:B------:R-:W-:Y:S02]  /*aca0*/  ISETP.GE.AND P3, PT, R3, R136.reuse, PT ;  /* 0x000000880300720c */ /* 0x080fe40003f66270 */
[----:B------:R-:W-:Y:S02]  /*acb0*/  LEA.HI.X.SX32 R3, R6, RZ, 0x1, P0 ;  /* 0x000000ff06037211 */ /* 0x000fe400000f0eff */
[----:B------:R-:W-:Y:S02]  /*acc0*/  ISETP.GE.AND P2, PT, R5, R136, PT ;  /* 0x000000880500720c */ /* 0x000fe40003f46270 */
[----:B-1----:R-:W-:-:S04]  /*acd0*/  LEA R2, P0, R0, UR4, 0x2 ;  /* 0x0000000400027c11 */ /* 0x002fc8000f8010ff */
[----:B------:R-:W-:-:S05]  /*ace0*/  LEA.HI.X R3, R0, UR5, R3, 0x2, P0 ;  /* 0x0000000500037c11 */ /* 0x000fca00080f1403 */
[----:B------:R1:W-:Y:S04]  /*acf0*/  @!P3 STG.E desc[UR16][R2.64], R9 ;  /* 0x000000090200b986 */ /* 0x0003e8000c101910 */
[----:B------:R1:W-:Y:S02]  /*ad00*/  @!P2 STG.E desc[UR16][R2.64+0x20], R8 ;  /* 0x000020080200a986 */ /* 0x0003e4000c101910 */
.L_x_3226:
[----:B------:R-:W-:Y:S05]  /*ad10*/  BSYNC.RECONVERGENT B0 ;  /* 0x0000000000007941 */ /* 0x000fea0003800200 */
.L_x_3225:
[----:B------:R-:W2:Y:S01]  /*ad20*/  LDCU UR4, c[0x0][0x440] ;  /* 0x00008800ff0477ac */ /* 0x000ea20008000800 */
[----:B-1----:R-:W1:Y:S01]  /*ad30*/  LDC.64 R2, c[0x0][0x408] ;  /* 0x00010200ff027b82 */ /* 0x002e620000000a00 */
[----:B------:R-:W-:Y:S01]  /*ad40*/  MOV R139, RZ ;  /* 0x000000ff008b7202 */ /* 0x000fe20000000f00 */
[----:B----4-:R-:W3:Y:S01]  /*ad50*/  LDS.128 R12, [R145] ;  /* 0x00000000910c7984 */ /* 0x010ee20000000c00 */
[----:B------:R-:W-:Y:S02]  /*ad60*/  @P1 MOV R24, R26 ;  /* 0x0000001a00181202 */ /* 0x000fe40000000f00 */
        /* <DEDUP_REMOVED lines=20> */
[----:B------:R-:W-:Y:S01]  /*aeb0*/  IADD3 R17, P0, PT, R17, 0x20, RZ ;  /* 0x0000002011117810 */ /* 0x000fe20007f1e0ff */
[----:B------:R-:W3:Y:S03]  /*aec0*/  LDCU.64 UR4, c[0x0][0x3f0] ;  /* 0x00007e00ff0477ac */ /* 0x000ee60008000a00 */
[----:B------:R-:W-:-:S05]  /*aed0*/  IADD3.X R9, PT, PT, RZ, RZ, RZ, P0, !PT ;  /* 0x000000ffff097210 */ /* 0x000fca00007fe4ff */
[----:B------:R-:W-:Y:S01]  /*aee0*/  IMAD R0, R9, R2, RZ ;  /* 0x0000000209007224 */ /* 0x000fe200078e02ff */
[----:B------:R-:W-:-:S03]  /*aef0*/  MOV R9, R11 ;  /* 0x0000000b00097202 */ /* 0x000fc60000000f00 */
[C---:B------:R-:W-:Y:S02]  /*af00*/  IMAD R0, R17.reuse, R3, R0 ;  /* 0x0000000311007224 */ /* 0x040fe400078e0200 */
[----:B------:R-:W-:-:S03]  /*af10*/  IMAD.WIDE.U32 R8, R17, R2, R8 ;  /* 0x0000000211087225 */ /* 0x000fc600078e0008 */
[----:B---3--:R-:W-:Y:S02]  /*af20*/  LEA R2, P0, R8, UR4, 0x1 ;  /* 0x0000000408027c11 */ /* 0x008fe4000f8008ff */
[----:B------:R-:W-:-:S04]  /*af30*/  IADD3 R3, PT, PT, R0, R9, RZ ;  /* 0x0000000900037210 */ /* 0x000fc80007ffe0ff */
[----:B------:R-:W-:-:S05]  /*af40*/  LEA.HI.X R3, R8, UR5, R3, 0x1, P0 ;  /* 0x0000000508037c11 */ /* 0x000fca00080f0c03 */
[----:B--2---:R-:W-:Y:S01]  /*af50*/  STG.E.128 desc[UR16][R2.64], R4 ;  /* 0x0000000402007986 */ /* 0x004fe2000c101d10 */
[----:B------:R-:W-:Y:S05]  /*af60*/  EXIT ;  /* 0x000000000000794d */ /* 0x000fea0003800000 */
.L_x_3227:
        /* <DEDUP_REMOVED lines=9> */
.L_x_4916:


//--------------------- .text._ZN5flash24flash_fwd_splitkv_kernelI23Flash_fwd_kernel_traitsILi32ELi64ELi128ELi4ELb0ELb0EN7cutlass6half_tE19Flash_kernel_traitsILi32ELi64ELi128ELi4ES3_EELb1ELb0ELb0ELb0ELb0ELb1ELb0ELb0EEEvNS_16Flash_fwd_paramsE --------------------------
	.section	.text._ZN5flash24flash_fwd_splitkv_kernelI23Flash_fwd_kernel_traitsILi32ELi64ELi128ELi4ELb0ELb0EN7cutlass6half_tE19Flash_kernel_traitsILi32ELi64ELi128ELi4ES3_EELb1ELb0ELb0ELb0ELb0ELb1ELb0ELb0EEEvNS_16Flash_fwd_paramsE,"ax",@progbits
	.align	128
        .global         _ZN5flash24flash_fwd_splitkv_kernelI23Flash_fwd_kernel_traitsILi32ELi64ELi128ELi4ELb0ELb0EN7cutlass6half_tE19Flash_kernel_traitsILi32ELi64ELi128ELi4ES3_EELb1ELb0ELb0ELb0ELb0ELb1ELb0ELb0EEEvNS_16Flash_fwd_paramsE
        .type           _ZN5flash24flash_fwd_splitkv_kernelI23Flash_fwd_kernel_traitsILi32ELi64ELi128ELi4ELb0ELb0EN7cutlass6half_tE19Flash_kernel_traitsILi32ELi64ELi128ELi4ES3_EELb1ELb0ELb0ELb0ELb0ELb1ELb0ELb0EEEvNS_16Flash_fwd_paramsE,@function
        .size           _ZN5flash24flash_fwd_splitkv_kernelI23Flash_fwd_kernel_traitsILi32ELi64ELi128ELi4ELb0ELb0EN7cutlass6half_tE19Flash_kernel_traitsILi32ELi64ELi128ELi4ES3_EELb1ELb0ELb0ELb0ELb0ELb1ELb0ELb0EEEvNS_16Flash_fwd_paramsE,(.L_x_4917 - _ZN5flash24flash_fwd_splitkv_kernelI23Flash_fwd_kernel_traitsILi32ELi64ELi128ELi4ELb0ELb0EN7cutlass6half_tE19Flash_kernel_traitsILi32ELi64ELi128ELi4ES3_EELb1ELb0ELb0ELb0ELb0ELb1ELb0ELb0EEEvNS_16Flash_fwd_paramsE)
        .other          _ZN5flash24flash_fwd_splitkv_kernelI23Flash_fwd_kernel_traitsILi32ELi64ELi128ELi4ELb0ELb0EN7cutlass6half_tE19Flash_kernel_traitsILi32ELi64ELi128ELi4ES3_EELb1ELb0ELb0ELb0ELb0ELb1ELb0ELb0EEEvNS_16Flash_fwd_paramsE,@"STO_CUDA_ENTRY STV_DEFAULT"
_ZN5flash24flash_fwd_splitkv_kernelI23Flash_fwd_kernel_traitsILi32ELi64ELi128ELi4ELb0ELb0EN7cutlass6half_tE19Flash_kernel_traitsILi32ELi64ELi128ELi4ES3_EELb1ELb0ELb0ELb0ELb0ELb1ELb0ELb0EEEvNS_16Flash_fwd_paramsE:
.text._ZN5flash24flash_fwd_splitkv_kernelI23Flash_fwd_kernel_traitsILi32ELi64ELi128ELi4ELb0ELb0EN7cutlass6half_tE19Flash_kernel_traitsILi32ELi64ELi128ELi4ES3_EELb1ELb0ELb0ELb0ELb0ELb1ELb0ELb0EEEvNS_16Flash_fwd_paramsE:
[----:B------:R-:W-:Y:S08]  /*0000*/  LDC R1, c[0x0][0x37c] ;  /* 0x0000df00ff017b82 */ /* 0x000ff00000000800 */
[----:B------:R-:W1:Y:S01]  /*0010*/  LDC.64 R2, c[0x0][0x460] ;  /* 0x00011800ff027b82 */ /* 0x000e620000000a00 */
[----:B------:R-:W2:Y:S01]  /*0020*/  S2R R9, SR_CTAID.Y ;  /* 0x0000000000097919 */ /* 0x000ea20000002600 */
[----:B------:R-:W3:Y:S01]  /*0030*/  LDCU.64 UR4, c[0x0][0x478] ;  /* 0x00008f00ff0477ac */ /* 0x000ee20008000a00 */
[----:B------:R-:W-:Y:S01]  /*0040*/  IMAD.MOV.U32 R110, RZ, RZ, -0x1 ;  /* 0xffffffffff6e7424 */ /* 0x000fe200078e00ff */
[----:B------:R-:W4:Y:S04]  /*0050*/  LDCU.64 UR16, c[0x0][0x358] ;  /* 0x00006b00ff1077ac */ /* 0x000f280008000a00 */
[----:B------:R-:W2:Y:S01]  /*0060*/  LDC.64 R4, c[0x0][0x460] ;  /* 0x00011800ff047b82 */ /* 0x000ea20000000a00 */
[----:B------:R-:W4:Y:S07]  /*0070*/  LDCU.64 UR6, c[0x0][0x470] ;  /* 0x00008e00ff0677ac */ /* 0x000f2e0008000a00 */
[----:B------:R-:W4:Y:S01]  /*0080*/  LDC.64 R6, c[0x0][0x468] ;  /* 0x00011a00ff067b82 */ /* 0x000f220000000a00 */
[----:B---3--:R-:W-:-:S02]  /*0090*/  ISETP.NE.U32.AND P2, PT, RZ, UR4, PT ;  /* 0x00000004ff007c0c */ /* 0x008fc4000bf45070 */
[C---:B-1----:R-:W-:Y:S02]  /*00a0*/  ISETP.NE.U32.AND P0, PT, R2.reuse, RZ, PT ;  /* 0x000000ff0200720c */ /* 0x042fe40003f05070 */
[----:B------:R-:W-:Y:S02]  /*00b0*/  ISETP.NE.U32.AND P4, PT, R2, RZ, PT ;  /* 0x000000ff0200720c */ /* 0x000fe40003f85070 */
[C---:B------:R-:W-:Y:S02]  /*00c0*/  ISETP.NE.AND.EX P0, PT, R3.reuse, RZ, PT, P0 ;  /* 0x000000ff0300720c */ /* 0x040fe40003f05300 */
[----:B------:R-:W-:Y:S02]  /*00d0*/  ISETP.NE.AND.EX P4, PT, R3, RZ, PT, P4 ;  /* 0x000000ff0300720c */ /* 0x000fe40003f85340 */
[----:B------:R-:W-:Y:S01]  /*00e0*/  ISETP.NE.AND.EX P2, PT, RZ, UR5, PT, P2 ;  /* 0x00000005ff007c0c */ /* 0x000fe2000bf45320 */
[----:B--2---:R-:W-:Y:S01]  /*00f0*/  IMAD.WIDE.U32 R4, R9, 0x4, R4 ;  /* 0x0000000409047825 */ /* 0x004fe200078e0004 */
[----:B------:R-:W-:-:S02]  /*0100*/  SHF.R.U32.HI R10, RZ, 0x1e, R9 ;  /* 0x0000001eff0a7819 */ /* 0x000fc40000011609 */
[----:B----4-:R-:W-:Y:S01]  /*0110*/  ISETP.NE.U32.AND P3, PT, RZ, UR6, PT ;  /* 0x00000006ff007c0c */ /* 0x010fe2000bf65070 */
[----:B------:R-:W-:-:S03]  /*0120*/  IMAD.SHL.U32 R11, R9, 0x4, RZ ;  /* 0x00000004090b7824 */ /* 0x000fc600078e00ff */
[----:B------:R-:W-:Y:S01]  /*0130*/  ISETP.NE.AND.EX P3, PT, RZ, UR7, PT, P3 ;  /* 0x00000007ff007c0c */ /* 0x000fe2000bf65330 */
[----:B------:R-:W2:Y:S04]  /*0140*/  @P0 LDG.E R110, desc[UR16][R4.64] ;  /* 0x00000010046e0981 */ /* 0x000ea8000c1e1900 */
[----:B------:R1:W2:Y:S01]  /*0150*/  @P4 LDG.E R0, desc[UR16][R4.64+0x4] ;  /* 0x0000041004004981 */ /* 0x0002a2000c1e1900 */
[C---:B------:R-:W-:Y:S01]  /*0160*/  @P2 IADD3 R14, P0, PT, R11.reuse, UR4, RZ ;  /* 0x000000040b0e2c10 */ /* 0x040fe2000ff1e0ff */
[----:B------:R-:W3:Y:S03]  /*0170*/  S2R R12, SR_CTAID.X ;  /* 0x00000000000c7919 */ /* 0x000ee60000002500 */
[----:B------:R-:W-:Y:S01]  /*0180*/  @P2 IADD3.X R15, PT, PT, R10, UR5, RZ, P0, !PT ;  /* 0x000000050a0f2c10 */ /* 0x000fe200087fe4ff */
[----:B------:R-:W4:Y:S02]  /*0190*/  @!P4 LDC R8, c[0x0][0x434] ;  /* 0x00010d00ff08cb82 */ /* 0x000f240000000800 */
[----:B------:R-:W-:-:S02]  /*01a0*/  @P3 IADD3 R2, P1, PT, R11, UR6, RZ ;  /* 0x000000060b023c10 */ /* 0x000fc4000ff3e0ff */
[----:B------:R-:W5:Y:S01]  /*01b0*/  @P2 LDG.E R14, desc[UR16][R14.64] ;  /* 0x000000100e0e2981 */ /* 0x000f62000c1e1900 */
[----:B------:R-:W-:Y:S01]  /*01c0*/  IADD3 R16, P0, PT, R11, R6, RZ ;  /* 0x000000060b107210 */ /* 0x000fe20007f1e0ff */
[----:B------:R-:W3:Y:S01]  /*01d0*/  LDCU.U8 UR4, c[0x0][0x532] ;  /* 0x0000a640ff0477ac */ /* 0x000ee20008000000 */
[C---:B------:R-:W-:Y:S01]  /*01e0*/  @P3 IADD3.X R3, PT, PT, R10.reuse, UR7, RZ, P1, !PT ;  /* 0x000000070a033c10 */ /* 0x040fe20008ffe4ff */
[----:B------:R-:W2:Y:S02]  /*01f0*/  @!P2 LDC R13, c[0x0][0x43c] ;  /* 0x00010f00ff0dab82 */ /* 0x000ea40000000800 */
[----:B------:R-:W-:Y:S01]  /*0200*/  IMAD.X R17, R10, 0x1, R7, P0 ;  /* 0x000000010a117824 */ /* 0x000fe200000e0607 */
[----:B------:R-:W-:-:S04]  /*0210*/  ISETP.NE.U32.AND P0, PT, R6, RZ, PT ;  /* 0x000000ff0600720c */ /* 0x000fc80003f05070 */
[----:B------:R-:W-:Y:S01]  /*0220*/  ISETP.NE.AND.EX P0, PT, R7, RZ, PT, P0 ;  /* 0x000000ff0700720c */ /* 0x000fe20003f05300 */
[----:B-1----:R-:W-:-:S06]  /*0230*/  IMAD.MOV.U32 R4, RZ, RZ, RZ ;  /* 0x000000ffff047224 */ /* 0x002fcc00078e00ff */
[----:B------:R1:W5:Y:S01]  /*0240*/  @P3 LDG.E R4, desc[UR16][R2.64] ;  /* 0x0000001002043981 */ /* 0x000362000c1e1900 */
[----:B------:R-:W-:-:S05]  /*0250*/  ISETP.EQ.U32.AND P3, PT, R6, RZ, PT ;  /* 0x000000ff0600720c */ /* 0x000fca0003f62070 */
[----:B------:R-:W2:Y:S01]  /*0260*/  @!P0 LDC R6, c[0x0][0x438] ;  /* 0x00010e00ff068b82 */ /* 0x000ea20000000800 */
[----:B---3--:R-:W-:-:S04]  /*0270*/  ISETP.NE.AND P1, PT, RZ, UR4, PT ;  /* 0x00000004ff007c0c */ /* 0x008fc8000bf25270 */
[----:B------:R-:W-:Y:S01]  /*0280*/  ISETP.EQ.OR.EX P3, PT, R7, RZ, !P1, P3 ;  /* 0x000000ff0700720c */ /* 0x000fe20004f62730 */
[----:B------:R-:W-:-:S12]  /*0290*/  IMAD.MOV.U32 R5, RZ, RZ, -0x1 ;  /* 0xffffffffff057424 */ /* 0x000fd800078e00ff */
[----:B------:R3:W5:Y:S01]  /*02a0*/  @!P3 LDG.E R5, desc[UR16][R16.64] ;  /* 0x000000101005b981 */ /* 0x000762000c1e1900 */
[----:B-1----:R-:W1:Y:S01]  /*02b0*/  @!P2 LDC.64 R2, c[0x0][0x488] ;  /* 0x00012200ff02ab82 */ /* 0x002e620000000a00 */
[----:B--2---:R-:W-:Y:S02]  /*02c0*/  @P4 IMAD.IADD R8, R0, 0x1, -R110 ;  /* 0x0000000100084824 */ /* 0x004fe400078e0a6e */
[----:B------:R-:W-:-:S05]  /*02d0*/  IMAD.SHL.U32 R0, R12, 0x40, RZ ;  /* 0x000000400c007824 */ /* 0x000fca00078e00ff */
[----:B----4-:R-:W-:Y:S01]  /*02e0*/  ISETP.GT.AND P3, PT, R8, R0, PT ;  /* 0x000000000800720c */ /* 0x010fe20003f64270 */
[----:B-1-3--:R-:W-:-:S12]  /*02f0*/  @!P0 BRA `(.L_x_3228) ;  /* 0x00000000000c8947 */ /* 0x00afd80003800000 */
[----:B------:R-:W2:Y:S02]  /*0300*/  @P1 LDG.E R6, desc[UR16][R16.64+0x4] ;  /* 0x0000041010061981 */ /* 0x000ea4000c1e1900 */
[----:B--2--5:R-:W-:-:S06]  /*0310*/  @P1 IADD3 R6, PT, PT, R6, -R5, RZ ;  /* 0x8000000506061210 */ /* 0x024fcc0007ffe0ff */
[----:B------:R1:W5:Y:S02]  /*0320*/  @!P1 LDG.E R6, desc[UR16][R16.64] ;  /* 0x0000001010069981 */ /* 0x000364000c1e1900 */
.L_x_3228:
        /* <DEDUP_REMOVED lines=8> */
[----:B------:R-:W4:Y:S03]  /*03b0*/  S2R R86, SR_TID.X ;  /* 0x0000000000567919 */ /* 0x000f260000002100 */
[----:B------:R-:W-:Y:S01]  /*03c0*/  @!P2 IADD3 R2, PT, PT, R13, R6, -R4 ;  /* 0x000000060d02a210 */ /* 0x000fe20007ffe804 */
[----:B------:R-:W-:-:S04]  /*03d0*/  VIADD R6, R12, 0x1 ;  /* 0x000000010c067836 */ /* 0x000fc80000000000 */
[----:B------:R-:W-:Y:S02]  /*03e0*/  VIADD R13, R2, 0x7f ;  /* 0x0000007f020d7836 */ /* 0x000fe40000000000 */
[----:B------:R-:W-:Y:S01]  /*03f0*/  IMAD R6, R6, 0x40, -R8 ;  /* 0x0000004006067824 */ /* 0x000fe200078e0a08 */
[----:B--2---:R-:W-:Y:S02]  /*0400*/  UIADD3 UR5, UPT, UPT, UR5, 0x7f, URZ ;  /* 0x0000007f05057890 */ /* 0x004fe4000fffe0ff */
[----:B------:R-:W-:Y:S02]  /*0410*/  SHF.R.S32.HI R7, RZ, 0x1f, R13 ;  /* 0x0000001fff077819 */ /* 0x000fe4000001140d */
[----:B---3--:R-:W-:Y:S01]  /*0420*/  IADD3 R6, PT, PT, R13, UR14, R6 ;  /* 0x0000000e0d067c10 */ /* 0x008fe2000fffe006 */
[----:B------:R-:W-:Y:S01]  /*0430*/  USHF.R.S32.HI UR4, URZ, 0x1f, UR5 ;  /* 0x0000001fff047899 */ /* 0x000fe20008011405 */
[----:B------:R-:W-:Y:S02]  /*0440*/  LEA.HI R7, R7, R13, RZ, 0x7 ;  /* 0x0000000d07077211 */ /* 0x000fe400078f38ff */
[----:B------:R-:W-:Y:S01]  /*0450*/  SHF.R.S32.HI R3, RZ, 0x1f, R6 ;  /* 0x0000001fff037819 */ /* 0x000fe20000011406 */
[----:B------:R-:W-:Y:S01]  /*0460*/  ULEA.HI UR4, UR4, UR5, URZ, 0x7 ;  /* 0x0000000504047291 */ /* 0x000fe2000f8f38ff */
[----:B------:R-:W-:-:S02]  /*0470*/  SHF.R.S32.HI R7, RZ, 0x7, R7 ;  /* 0x00000007ff077819 */ /* 0x000fc40000011407 */
[----:B------:R-:W-:Y:S01]  /*0480*/  LEA.HI R3, R3, R6, RZ, 0x7 ;  /* 0x0000000603037211 */ /* 0x000fe200078f38ff */
[----:B------:R-:W-:Y:S01]  /*0490*/  USHF.R.S32.HI UR4, URZ, 0x7, UR4 ;  /* 0x00000007ff047899 */ /* 0x000fe20008011404 */
[----:B------:R-:W-:Y:S02]  /*04a0*/  IMAD.MOV.U32 R6, RZ, RZ, R9 ;  /* 0x000000ffff067224 */ /* 0x000fe400078e0009 */
[----:B------:R-:W-:-:S04]  /*04b0*/  SHF.R.S32.HI R3, RZ, 0x7, R3 ;  /* 0x00000007ff037819 */ /* 0x000fc80000011403 */
[----:B------:R-:W-:-:S04]  /*04c0*/  VIMNMX3 R3, R7, UR4, R3, PT ;  /* 0x0000000407037c0f */ /* 0x000fc8000b800103 */
        /* <DEDUP_REMOVED lines=52> */
.L_x_3231:
[----:B------:R-:W-:Y:S05]  /*0810*/  BSYNC.RECONVERGENT B0 ;  /* 0x0000000000007941 */ /* 0x000fea0003800200 */
.L_x_3230:
[----:B------:R-:W2:Y:S01]  /*0820*/  LDCU.64 UR4, c[0x0][0x420] ;  /* 0x00008400ff0477ac */ /* 0x000ea20008000a00 */
[----:B------:R-:W-:-:S04]  /*0830*/  ISETP.NE.AND P2, PT, R10, RZ, PT ;  /* 0x000000ff0a00720c */ /* 0x000fc80003f45270 */
[----:B------:R-:W-:Y:S02]  /*0840*/  ISETP.GE.OR P1, PT, R86, R8, P2 ;  /* 0x000000085600720c */ /* 0x000fe40001726670 */
[C---:B------:R-:W-:Y:S02]  /*0850*/  IADD3 R86, P0, PT, R6.reuse, R86, RZ ;  /* 0x0000005606567210 */ /* 0x040fe40007f1e0ff */
[----:B------:R-:W-:Y:S02]  /*0860*/  ISETP.GE.OR P2, PT, R9, R8, P2 ;  /* 0x000000080900720c */ /* 0x000fe40001746670 */
[----:B------:R-:W-:Y:S02]  /*0870*/  LEA.HI.X.SX32 R6, R6, RZ, 0x1, P0 ;  /* 0x000000ff06067211 */ /* 0x000fe400000f0eff */
[----:B--2---:R-:W-:-:S05]  /*0880*/  LEA R2, P0, R86, UR4, 0x2 ;  /* 0x0000000456027c11 */ /* 0x004fca000f8010ff */
[----:B------:R-:W-:Y:S01]  /*0890*/  @!P1 IMAD.MOV.U32 R0, RZ, RZ, 0x7f800000 ;  /* 0x7f800000ff009424 */ /* 0x000fe200078e00ff */
[----:B------:R-:W-:-:S05]  /*08a0*/  LEA.HI.X R3, R86, UR5, R6, 0x2, P0 ;  /* 0x0000000556037c11 */ /* 0x000fca00080f1406 */
[----:B------:R2:W-:Y:S01]  /*08b0*/  @!P1 STG.E desc[UR16][R2.64], R0 ;  /* 0x0000000002009986 */ /* 0x0005e2000c101910 */
[----:B------:R-:W-:Y:S05]  /*08c0*/  @P2 EXIT ;  /* 0x000000000000294d */ /* 0x000fea0003800000 */
[----:B--2---:R-:W-:-:S05]  /*08d0*/  MOV R0, 0x7f800000 ;  /* 0x7f80000000007802 */ /* 0x004fca0000000f00 */
[----:B------:R-:W-:Y:S01]  /*08e0*/  STG.E desc[UR16][R2.64+0x80], R0 ;  /* 0x0000800002007986 */ /* 0x000fe2000c101910 */
[----:B------:R-:W-:Y:S05]  /*08f0*/  EXIT ;  /* 0x000000000000794d */ /* 0x000fea0003800000 */
.L_x_3229:
        /* <DEDUP_REMOVED lines=10> */
.L_x_3232:
        /* <DEDUP_REMOVED lines=102> */
.L_x_3233:
        /* <DEDUP_REMOVED lines=17> */
.L_x_3235:
[----:B------:R-:W2:Y:S01]  /*1110*/  LDC.64 R84, c[0x0][0x3b8] ;  /* 0x0000ee00ff547b82 */ /* 0x000ea20000000a00 */
[----:B------:R-:W-:-:S05]  /*1120*/  IADD3 R14, PT, PT, R4, R5, RZ ;  /* 0x00000005040e7210 */ /* 0x000fca0007ffe0ff */
[C---:B--2---:R-:W-:Y:S02]  /*1130*/  IMAD R13, R14.reuse, R85, RZ ;  /* 0x000000550e0d7224 */ /* 0x044fe400078e02ff */
[----:B------:R-:W-:-:S05]  /*1140*/  IMAD.WIDE.U32 R14, R14, R84, RZ ;  /* 0x000000540e0e7225 */ /* 0x000fca00078e00ff */
[----:B------:R-:W-:Y:S02]  /*1150*/  IADD3 R13, PT, PT, R15, R13, RZ ;  /* 0x0000000d0f0d7210 */ /* 0x000fe40007ffe0ff */
.L_x_3236:
        /* <DEDUP_REMOVED lines=15> */
.L_x_3237:
[----:B------:R-:W2:Y:S01]  /*1250*/  LDC.64 R20, c[0x0][0x3c0] ;  /* 0x0000f000ff147b82 */ /* 0x000ea20000000a00 */
[----:B------:R-:W-:-:S05]  /*1260*/  IADD3 R4, PT, PT, R4, R5, RZ ;  /* 0x0000000504047210 */ /* 0x000fca0007ffe0ff */
[C---:B--2---:R-:W-:Y:S02]  /*1270*/  IMAD R15, R4.reuse, R21, RZ ;  /* 0x00000015040f7224 */ /* 0x044fe400078e02ff */
[----:B------:R-:W-:-:S05]  /*1280*/  IMAD.WIDE.U32 R4, R4, R20, RZ ;  /* 0x0000001404047225 */ /* 0x000fca00078e00ff */
[----:B------:R-:W-:Y:S02]  /*1290*/  IADD3 R15, PT, PT, R5, R15, RZ ;  /* 0x0000000f050f7210 */ /* 0x000fe40007ffe0ff */
[----:B------:R-:W-:-:S07]  /*12a0*/  MOV R17, R4 ;  /* 0x0000000400117202 */ /* 0x000fce0000000f00 */
.L_x_3238:
[----:B------:R-:W2:Y:S01]  /*12b0*/  LDC R10, c[0x0][0x3e8] ;  /* 0x0000fa00ff0a7b82 */ /* 0x000ea20000000800 */
[----:B------:R-:W-:Y:S01]  /*12c0*/  IMAD.MOV.U32 R23, RZ, RZ, R15 ;  /* 0x000000ffff177224 */ /* 0x000fe200078e000f */
[----:B------:R-:W-:Y:S02]  /*12d0*/  LEA R11, R3, 0xffffff80, 0x7 ;  /* 0xffffff80030b7811 */ /* 0x000fe400078e38ff */
[----:B------:R-:W-:Y:S02]  /*12e0*/  CS2R R114, SRZ ;  /* 0x0000000000727805 */ /* 0x000fe4000001ff00 */
[----:B------:R-:W-:Y:S02]  /*12f0*/  MOV R22, R17 ;  /* 0x0000001100167202 */ /* 0x000fe40000000f00 */
[----:B------:R-:W-:-:S03]  /*1300*/  MOV R15, R13 ;  /* 0x0000000d000f7202 */ /* 0x000fc60000000f00 */
[----:B------:R-:W-:-:S04]  /*1310*/  IMAD.WIDE.U32 R22, R11, R20, R22 ;  /* 0x000000140b167225 */ /* 0x000fc800078e0016 */
[----:B------:R-:W-:-:S04]  /*1320*/  IMAD.WIDE.U32 R14, R11, R84, R14 ;  /* 0x000000540b0e7225 */ /* 0x000fc800078e000e */
[C---:B------:R-:W-:Y:S02]  /*1330*/  IMAD R23, R11.reuse, R21, R23 ;  /* 0x000000150b177224 */ /* 0x040fe400078e0217 */
[----:B------:R-:W-:Y:S01]  /*1340*/  IMAD R15, R11, R85, R15 ;  /* 0x000000550b0f7224 */ /* 0x000fe200078e020f */
[----:B--2---:R-:W-:-:S04]  /*1350*/  IABS R4, R10 ;  /* 0x0000000a00047213 */ /* 0x004fc80000000000 */
        /* <DEDUP_REMOVED lines=9> */
[----:B------:R-:W-:-:S04]  /*13f0*/  IMAD.MOV.U32 R6, RZ, RZ, R5 ;  /* 0x000000ffff067224 */ /* 0x000fc800078e0005 */
[----:B------:R-:W-:-:S05]  /*1400*/  IMAD.HI.U32 R18, R18, R6, RZ ;  /* 0x0000000612127227 */ /* 0x000fca00078e00ff */
[----:B------:R-:W-:-:S05]  /*1410*/  IADD3 R5, PT, PT, -R18, RZ, RZ ;  /* 0x000000ff12057210 */ /* 0x000fca0007ffe1ff */
[C---:B------:R-:W-:Y:S02]  /*1420*/  IMAD R5, R4.reuse, R5, R6 ;  /* 0x0000000504057224 */ /* 0x040fe400078e0206 */
[----:B-1----:R-:W1:Y:S03]  /*1430*/  LDC.64 R6, c[0x0][0x3d8] ;  /* 0x0000f600ff067b82 */ /* 0x002e660000000a00 */
        /* <DEDUP_REMOVED lines=22> */
.L_x_3234:
[----:B------:R-:W-:Y:S01]  /*15a0*/  ISETP.NE.AND P0, PT, R110, -0x1, PT ;  /* 0xffffffff6e00780c */ /* 0x000fe20003f05270 */
[----:B------:R-:W-:Y:S01]  /*15b0*/  IMAD.SHL.U32 R104, R86, 0x8, RZ ;  /* 0x0000000856687824 */ /* 0x000fe200078e00ff */
[----:B------:R-:W1:Y:S01]  /*15c0*/  S2UR UR5, SR_CgaCtaId ;  /* 0x00000000000579c3 */ /* 0x000e620000008800 */
[----:B------:R-:W2:Y:S01]  /*15d0*/  LDCU.64 UR12, c[0x0][0x388] ;  /* 0x00007100ff0c77ac */ /* 0x000ea20008000a00 */
[----:B------:R-:W-:Y:S01]  /*15e0*/  IMAD.IADD R102, R8, 0x1, -R0 ;  /* 0x0000000108667824 */ /* 0x000fe200078e0a00 */
[----:B------:R-:W-:Y:S01]  /*15f0*/  SHF.R.U32.HI R10, RZ, 0x2, R86 ;  /* 0x00000002ff0a7819 */ /* 0x000fe20000011656 */
[----:B------:R-:W-:Y:S01]  /*1600*/  IMAD.MOV.U32 R11, RZ, RZ, RZ ;  /* 0x000000ffff0b7224 */ /* 0x000fe200078e00ff */
[----:B------:R-:W-:Y:S01]  /*1610*/  LOP3.LUT R103, R104, 0x18, RZ, 0xc0, !PT ;  /* 0x0000001868677812 */ /* 0x000fe200078ec0ff */
[----:B------:R-:W3:Y:S01]  /*1620*/  LDCU.64 UR10, c[0x0][0x390] ;  /* 0x00007200ff0a77ac */ /* 0x000ee20008000a00 */
[----:B------:R-:W-:Y:S01]  /*1630*/  ISETP.GE.AND P2, PT, R10, R102, PT ;  /* 0x000000660a00720c */ /* 0x000fe20003f46270 */
[----:B------:R-:W-:Y:S01]  /*1640*/  BSSY.RECONVERGENT B0, `(.L_x_3239) ;  /* 0x0000039000007945 */ /* 0x000fe20003800200 */
[----:B------:R-:W-:Y:S01]  /*1650*/  LOP3.LUT R112, R86, 0x18, RZ, 0xc0, !PT ;  /* 0x0000001856707812 */ /* 0x000fe200078ec0ff */
[----:B------:R-:W4:Y:S01]  /*1660*/  LDCU.64 UR6, c[0x0][0x3c8] ;  /* 0x00007900ff0677ac */ /* 0x000f220008000a00 */
[----:B------:R-:W5:Y:S01]  /*1670*/  @!P0 LDC.64 R6, c[0x0][0x398] ;  /* 0x0000e600ff068b82 */ /* 0x000f620000000a00 */
[----:B------:R-:W-:Y:S01]  /*1680*/  LOP3.LUT R111, R104, 0xd8, RZ, 0xc0, !PT ;  /* 0x000000d8686f7812 */ /* 0x000fe200078ec0ff */
[----:B------:R-:W-:Y:S01]  /*1690*/  IMAD.WIDE.U32 R12, R12, 0x40, R10 ;  /* 0x000000400c0c7825 */ /* 0x000fe200078e000a */
[----:B------:R-:W-:Y:S01]  /*16a0*/  UMOV UR4, 0x400 ;  /* 0x0000040000047882 */ /* 0x000fe20000000000 */
[----:B------:R-:W-:-:S02]  /*16b0*/  LOP3.LUT R115, R115, R114, RZ, 0x3c, !PT ;  /* 0x0000007273737212 */ /* 0x000fc400078e3cff */
[----:B------:R-:W-:Y:S02]  /*16c0*/  LOP3.LUT R111, R111, R112, RZ, 0x3c, !PT ;  /* 0x000000706f6f7212 */ /* 0x000fe400078e3cff */
[----:B------:R-:W2:Y:S01]  /*16d0*/  @P0 LDC.64 R4, c[0x0][0x3b0] ;  /* 0x0000ec00ff040b82 */ /* 0x000ea20000000a00 */
[----:B------:R-:W-:Y:S01]  /*16e0*/  LOP3.LUT R114, R115, R114, RZ, 0x3c, !PT ;  /* 0x0000007273727212 */ /* 0x000fe200078e3cff */
[----:B-1----:R-:W-:-:S03]  /*16f0*/  ULEA UR5, UR5, UR4, 0x18 ;  /* 0x0000000405057291 */ /* 0x002fc6000f8ec0ff */
[----:B------:R-:W-:Y:S01]  /*1700*/  LOP3.LUT R115, R115, R114, RZ, 0x3c, !PT ;  /* 0x0000007273737212 */ /* 0x000fe200078e3cff */
[----:B-----5:R-:W-:-:S04]  /*1710*/  @!P0 IMAD.WIDE.U32 R22, R9, R6, RZ ;  /* 0x0000000609168225 */ /* 0x020fc800078e00ff */
[----:B------:R-:W-:Y:S02]  /*1720*/  @!P0 IMAD R9, R9, R7, R23 ;  /* 0x0000000709098224 */ /* 0x000fe400078e0217 */
[----:B------:R-:W-:Y:S02]  /*1730*/  @!P0 IMAD.MOV.U32 R6, RZ, RZ, R22 ;  /* 0x000000ffff068224 */ /* 0x000fe400078e0016 */
[----:B--2---:R-:W-:Y:S01]  /*1740*/  @P0 IMAD.WIDE.U32 R24, R110, R4, RZ ;  /* 0x000000046e180225 */ /* 0x004fe200078e00ff */
[----:B------:R-:W-:-:S03]  /*1750*/  LOP3.LUT R4, R104, 0x1f20, RZ, 0xc0, !PT ;  /* 0x00001f2068047812 */ /* 0x000fc600078ec0ff */
[----:B------:R-:W-:Y:S01]  /*1760*/  @P0 IMAD R9, R110, R5, R25 ;  /* 0x000000056e090224 */ /* 0x000fe200078e0219 */
[----:B------:R-:W-:Y:S01]  /*1770*/  LOP3.LUT R111, R4, R111, RZ, 0xfc, !PT ;  /* 0x0000006f046f7212 */ /* 0x000fe200078efcff */
[----:B------:R-:W-:Y:S01]  /*1780*/  @P0 IMAD.MOV.U32 R6, RZ, RZ, R24 ;  /* 0x000000ffff060224 */ /* 0x000fe200078e0018 */
[C---:B------:R-:W-:Y:S02]  /*1790*/  IADD3 R22, P0, PT, R103.reuse, R18, RZ ;  /* 0x0000001267167210 */ /* 0x040fe40007f1e0ff */
[----:B------:R-:W-:Y:S02]  /*17a0*/  IADD3 R24, P1, PT, R103, R17, RZ ;  /* 0x0000001167187210 */ /* 0x000fe40007f3e0ff */
[----:B------:R-:W-:Y:S01]  /*17b0*/  LEA R111, R111, UR5, 0x1 ;  /* 0x000000056f6f7c11 */ /* 0x000fe2000f8e08ff */
[----:B------:R-:W-:Y:S01]  /*17c0*/  IMAD.X R23, RZ, RZ, R14, P0 ;  /* 0x000000ffff177224 */ /* 0x000fe200000e060e */
[----:B------:R-:W-:Y:S01]  /*17d0*/  IADD3 R14, P0, PT, R103, R6, RZ ;  /* 0x00000006670e7210 */ /* 0x000fe20007f1e0ff */
[----:B------:R-:W-:-:S02]  /*17e0*/  IMAD.X R25, RZ, RZ, R15, P1 ;  /* 0x000000ffff197224 */ /* 0x000fc400008e060f */
[----:B------:R-:W-:-:S04]  /*17f0*/  IMAD.WIDE.U32 R6, R10, R20, R22 ;  /* 0x000000140a067225 */ /* 0x000fc800078e0016 */
[----:B------:R-:W-:-:S04]  /*1800*/  IMAD.WIDE.U32 R18, R10, R84, R24 ;  /* 0x000000540a127225 */ /* 0x000fc800078e0018 */
[----:B------:R-:W-:Y:S01]  /*1810*/  IMAD.X R15, RZ, RZ, R9, P0 ;  /* 0x000000ffff0f7224 */ /* 0x000fe200000e0609 */
[----:B------:R-:W-:Y:S01]  /*1820*/  LEA R106, P1, R18, UR12, 0x1 ;  /* 0x0000000c126a7c11 */ /* 0x000fe2000f8208ff */
[----:B------:R-:W-:Y:S01]  /*1830*/  IMAD R105, R10, R85, R19 ;  /* 0x000000550a697224 */ /* 0x000fe200078e0213 */
[----:B---3--:R-:W-:Y:S01]  /*1840*/  LEA R109, P0, R6, UR10, 0x1 ;  /* 0x0000000a066d7c11 */ /* 0x008fe2000f8008ff */
[----:B------:R-:W-:Y:S02]  /*1850*/  IMAD R108, R10, R21, R7 ;  /* 0x000000150a6c7224 */ /* 0x000fe400078e0207 */
[----:B----4-:R-:W-:Y:S01]  /*1860*/  IMAD.WIDE.U32 R14, R16, UR6, R14 ;  /* 0x00000006100e7c25 */ /* 0x010fe2000f8e000e */
        /* <DEDUP_REMOVED lines=21> */
.L_x_3241:
[----:B------:R2:W-:Y:S02]  /*19c0*/  STS.128 [R111], RZ ;  /* 0x000000ff6f007388 */ /* 0x0005e40000000c00 */
.L_x_3240:
[----:B------:R-:W-:Y:S05]  /*19d0*/  BSYNC.RECONVERGENT B0 ;  /* 0x0000000000007941 */ /* 0x000fea0003800200 */
.L_x_3239:
[----:B------:R-:W-:Y:S01]  /*19e0*/  VIADD R5, R10, 0x20 ;  /* 0x000000200a057836 */ /* 0x000fe20000000000 */
[----:B------:R-:W-:Y:S01]  /*19f0*/  BSSY.RECONVERGENT B0, `(.L_x_3242) ;  /* 0x000001a000007945 */ /* 0x000fe20003800200 */
[----:B------:R-:W-:-:S03]  /*1a00*/  IMAD R4, R3, -0x80, R2 ;  /* 0xffffff8003047824 */ /* 0x000fc600078e0202 */
[----:B------:R-:W-:Y:S02]  /*1a10*/  ISETP.GE.AND P0, PT, R5, R102, PT ;  /* 0x000000660500720c */ /* 0x000fe40003f06270 */
[----:B------:R-:W-:-:S04]  /*1a20*/  IADD3 R4, PT, PT, R4, 0x80, RZ ;  /* 0x0000008004047810 */ /* 0x000fc80007ffe0ff */
[----:B------:R-:W-:-:S07]  /*1a30*/  ISETP.GE.AND P4, PT, R10, R4, PT ;  /* 0x000000040a00720c */ /* 0x000fce0003f86270 */
[----:B------:R-:W-:Y:S06]  /*1a40*/  @P0 BRA `(.L_x_3243) ;  /* 0x0000000000500947 */ /* 0x000fec0003800000 */
        /* <DEDUP_REMOVED lines=20> */
.L_x_3243:
[----:B------:R-:W-:Y:S05]  /*1b90*/  BSYNC.RECONVERGENT B0 ;  /* 0x0000000000007941 */ /* 0x000fea0003800200 */
.L_x_3242:
[----:B------:R-:W-:Y:S01]  /*1ba0*/  BSSY.RECONVERGENT B0, `(.L_x_3244) ;  /* 0x000000f000007945 */ /* 0x000fe20003800200 */
[C---:B------:R-:W-:Y:S02]  /*1bb0*/  SHF.L.U64.HI R9, R84.reuse, 0x5, R85 ;  /* 0x0000000554097819 */ /* 0x040fe40000010255 */
[----:B------:R-:W-:Y:S01]  /*1bc0*/  SHF.L.U32 R12, R84, 0x5, RZ ;  /* 0x00000005540c7819 */ /* 0x000fe200000006ff */
[----:B------:R-:W-:Y:S05]  /*1bd0*/  @P4 BRA `(.L_x_3245) ;  /* 0x00000000002c4947 */ /* 0x000fea0003800000 */
[----:B------:R-:W5:Y:S02]  /*1be0*/  LDCU UR4, c[0x0][0x440] ;  /* 0x00008800ff0477ac */ /* 0x000f640008000800 */
[----:B-----5:R-:W-:-:S13]  /*1bf0*/  ISETP.GE.AND P0, PT, R103, UR4, PT ;  /* 0x0000000467007c0c */ /* 0x020fda000bf06270 */
[----:B------:R-:W-:Y:S05]  /*1c00*/  @P0 BRA `(.L_x_3246) ;  /* 0x00000000001c0947 */ /* 0x000fea0003800000 */
[----:B----4-:R-:W-:Y:S02]  /*1c10*/  MOV R6, R106 ;  /* 0x0000006a00067202 */ /* 0x010fe40000000f00 */
[----:B------:R-:W-:-:S05]  /*1c20*/  MOV R7, R105 ;  /* 0x0000006900077202 */ /* 0x000fca0000000f00 */
[----:B------:R-:W-:Y:S01]  /*1c30*/  @!PT LDS RZ, [RZ] ;  /* 0x00000000fffff984 */ /* 0x000fe20000000800 */
[----:B------:R-:W-:Y:S01]  /*1c40*/  @!PT LDS RZ, [RZ] ;  /* 0x00000000fffff984 */ /* 0x000fe20000000800 */
[----:B------:R-:W-:Y:S01]  /*1c50*/  @!PT LDS RZ, [RZ] ;  /* 0x00000000fffff984 */ /* 0x000fe20000000800 */
[----:B------:R4:W-:Y:S01]  /*1c60*/  LDGSTS.E.BYPASS.LTC128B.128 [R111+0x1000], desc[UR16][R6.64] ;  /* 0x01000000066f7fae */ /* 0x0009e2000b981a10 */
[----:B------:R-:W-:Y:S05]  /*1c70*/  BRA `(.L_x_3245) ;  /* 0x0000000000047947 */ /* 0x000fea0003800000 */
.L_x_3246:
[----:B------:R1:W-:Y:S02]  /*1c80*/  STS.128 [R111+0x1000], RZ ;  /* 0x001000ff6f007388 */ /* 0x0003e40000000c00 */
.L_x_3245:
[----:B------:R-:W-:Y:S05]  /*1c90*/  BSYNC.RECONVERGENT B0 ;  /* 0x0000000000007941 */ /* 0x000fea0003800200 */
.L_x_3244:
[----:B------:R-:W-:Y:S01]  /*1ca0*/  ISETP.GE.AND P3, PT, R5, R4, PT ;  /* 0x000000040500720c */ /* 0x000fe20003f66270 */
[----:B----4-:R-:W-:Y:S01]  /*1cb0*/  VIADD R7, R10, 0x40 ;  /* 0x000000400a077836 */ /* 0x010fe20000000000 */
[----:B------:R-:W-:Y:S01]  /*1cc0*/  LEA R14, P0, R12, R106, 0x1 ;  /* 0x0000006a0c0e7211 */ /* 0x000fe200078008ff */
[----:B------:R-:W-:Y:S01]  /*1cd0*/  VIADD R6, R10, 0x60 ;  /* 0x000000600a067836 */ /* 0x000fe20000000000 */
[----:B------:R-:W-:Y:S02]  /*1ce0*/  BSSY.RECONVERGENT B0, `(.L_x_3247) ;  /* 0x000000d000007945 */ /* 0x000fe40003800200 */
[-C--:B------:R-:W-:Y:S02]  /*1cf0*/  ISETP.GE.AND P2, PT, R7, R4.reuse, PT ;  /* 0x000000040700720c */ /* 0x080fe40003f46270 */
[----:B------:R-:W-:Y:S02]  /*1d00*/  ISETP.GE.AND P1, PT, R6, R4, PT ;  /* 0x000000040600720c */ /* 0x000fe40003f26270 */
[----:B------:R-:W-:-:S03]  /*1d10*/  LEA.HI.X R15, R12, R105, R9, 0x1, P0 ;  /* 0x000000690c0f7211 */ /* 0x000fc600000f0c09 */
[----:B------:R-:W-:Y:S08]  /*1d20*/  @P3 BRA `(.L_x_3248) ;  /* 0x0000000000203947 */ /* 0x000ff00003800000 */
        /* <DEDUP_REMOVED lines=8> */
.L_x_3248:
[----:B------:R-:W-:Y:S05]  /*1db0*/  BSYNC.RECONVERGENT B0 ;  /* 0x0000000000007941 */ /* 0x000fea0003800200 */
.L_x_3247:
        /* <DEDUP_REMOVED lines=12> */
.L_x_3250:
[----:B------:R-:W-:Y:S05]  /*1e80*/  BSYNC.RECONVERGENT B0 ;  /* 0x0000000000007941 */ /* 0x000fea0003800200 */
.L_x_3249:
        /* <DEDUP_REMOVED lines=12> */
.L_x_3252:
[----:B------:R-:W-:Y:S05]  /*1f50*/  BSYNC.RECONVERGENT B0 ;  /* 0x0000000000007941 */ /* 0x000fea0003800200 */
.L_x_3251:
[----:B------:R-:W0:Y:S01]  /*1f60*/  LDGDEPBAR ;  /* 0x00000000000079af */ /* 0x000e220000000000 */
[----:B------:R-:W-:Y:S01]  /*1f70*/  SHF.R.U32.HI R42, RZ, 0x1, R86 ;  /* 0x00000001ff2a7819 */ /* 0x000fe20000011656 */
[----:B------:R-:W-:Y:S01]  /*1f80*/  BSSY.RECONVERGENT B0, `(.L_x_3253) ;  /* 0x0000018000007945 */ /* 0x000fe20003800200 */
[----:B------:R-:W-:Y:S02]  /*1f90*/  LOP3.LUT R10, R10, 0x7, RZ, 0xc0, !PT ;  /* 0x000000070a0a7812 */ /* 0x000fe400078ec0ff */
[----:B------:R-:W-:-:S04]  /*1fa0*/  LOP3.LUT R9, R42, 0x1f0, RZ, 0xc0, !PT ;  /* 0x000001f02a097812 */ /* 0x000fc800078ec0ff */
[----:B------:R-:W-:Y:S01]  /*1fb0*/  IADD3 R0, PT, PT, R9, 0x1, R0 ;  /* 0x0000000109007810 */ /* 0x000fe20007ffe000 */
[----:B------:R-:W-:-:S03]  /*1fc0*/  IMAD.SHL.U32 R9, R20, 0x20, RZ ;  /* 0x0000002014097824 */ /* 0x000fc600078e00ff */
[----:B------:R-:W-:Y:S02]  /*1fd0*/  IADD3 R0, PT, PT, -R8, R0, R10 ;  /* 0x0000000008007210 */ /* 0x000fe40007ffe10a */
        /* <DEDUP_REMOVED lines=15> */
.L_x_3255:
[----:B------:R1:W-:Y:S01]  /*20d0*/  STS.128 [R111+0x3000], RZ ;  /* 0x003000ff6f007388 */ /* 0x0003e20000000c00 */
[----:B------:R-:W-:Y:S05]  /*20e0*/  BRA `(.L_x_3256) ;  /* 0x0000000000047947 */ /* 0x000fea0003800000 */
.L_x_3254:
[----:B------:R1:W-:Y:S02]  /*20f0*/  STS.128 [R111+0x3000], RZ ;  /* 0x003000ff6f007388 */ /* 0x0003e40000000c00 */
.L_x_3256:
[----:B------:R-:W-:Y:S05]  /*2100*/  BSYNC.RECONVERGENT B0 ;  /* 0x0000000000007941 */ /* 0x000fea0003800200 */
.L_x_3253:
[-C--:B------:R-:W-:Y:S01]  /*2110*/  ISETP.GE.AND P3, PT, R5, R4.reuse, PT ;  /* 0x000000040500720c */ /* 0x080fe20003f66270 */
[C---:B------:R-:W-:Y:S01]  /*2120*/  IMAD.SHL.U32 R51, R86.reuse, 0x20, RZ ;  /* 0x0000002056337824 */ /* 0x040fe200078e00ff */
        /* <DEDUP_REMOVED lines=11> */
[----:B------:R-:W-:Y:S02]  /*21e0*/  LEA R4, P0, R9, R109, 0x1 ;  /* 0x0000006d09047211 */ /* 0x000fe400078008ff */
[----:B------:R-:W-:Y:S02]  /*21f0*/  LOP3.LUT R100, R100, 0x20, R51, 0xf8, !PT ;  /* 0x0000002064647812 */ /* 0x000fe400078ef833 */
        /* <DEDUP_REMOVED lines=14> */
.L_x_3258:
[----:B------:R-:W-:Y:S05]  /*22e0*/  BSYNC.RECONVERGENT B0 ;  /* 0x0000000000007941 */ /* 0x000fea0003800200 */
.L_x_3257:
        /* <DEDUP_REMOVED lines=15> */
.L_x_3260:
[----:B------:R-:W-:Y:S05]  /*23e0*/  BSYNC.RECONVERGENT B0 ;  /* 0x0000000000007941 */ /* 0x000fea0003800200 */
.L_x_3259:
        /* <DEDUP_REMOVED lines=13> */
.L_x_3262:
[----:B------:R-:W-:Y:S05]  /*24c0*/  BSYNC.RECONVERGENT B0 ;  /* 0x0000000000007941 */ /* 0x000fea0003800200 */
.L_x_3261:
[----:B------:R-:W-:Y:S01]  /*24d0*/  LDSM.16.M88.4 R28, [R101] ;  /* 0x00000000651c783b */ /* 0x000fe20000000200 */
[----:B------:R-:W-:Y:S01]  /*24e0*/  LOP3.LUT P6, RZ, R86, 0x4, RZ, 0xc0, !PT ;  /* 0x0000000456ff7812 */ /* 0x000fe200078cc0ff */
[----:B------:R-:W5:Y:S01]  /*24f0*/  LDCU UR4, c[0x0][0x50c] ;  /* 0x0000a180ff0477ac */ /* 0x000f620008000800 */
[----:B------:R-:W-:Y:S01]  /*2500*/  MOV R40, 0x20 ;  /* 0x0000002000287802 */ /* 0x000fe20000000f00 */
[----:B------:R-:W2:Y:S01]  /*2510*/  LDSM.16.M88.4 R32, [R100+0x1000] ;  /* 0x001000006420783b */ /* 0x000ea20000000200 */
[----:B------:R-:W-:Y:S02]  /*2520*/  ISETP.NE.AND P2, PT, R3, 0x1, PT ;  /* 0x000000010300780c */ /* 0x000fe40003f45270 */
[----:B------:R-:W-:Y:S01]  /*2530*/  SEL R40, R40, 0xffffffe0, !P6 ;  /* 0xffffffe028287807 */ /* 0x000fe20007000000 */
[----:B------:R-:W3:Y:S01]  /*2540*/  LDSM.16.M88.4 R24, [R100+0x1400] ;  /* 0x001400006418783b */ /* 0x000ee20000000200 */
[----:B------:R-:W-:Y:S02]  /*2550*/  VIMNMX R122, PT, PT, R0, R2, PT ;  /* 0x00000002007a7248 */ /* 0x000fe40003fe0100 */
[----:B------:R-:W-:Y:S01]  /*2560*/  IADD3 R22, PT, PT, R101, R40, RZ ;  /* 0x0000002865167210 */ /* 0x000fe20007ffe0ff */
[----:B------:R-:W0:Y:S01]  /*2570*/  LDGDEPBAR ;  /* 0x00000000000079af */ /* 0x000e220000000000 */
[----:B------:R-:W-:-:S02]  /*2580*/  IADD3 R123, PT, PT, R40, R100, RZ ;  /* 0x00000064287b7210 */ /* 0x000fc40007ffe0ff */
[----:B------:R-:W-:Y:S01]  /*2590*/  VIADDMNMX R113, R0, 0x8, R2, PT ;  /* 0x0000000800717846 */ /* 0x000fe20003800102 */
[----:B------:R-:W-:Y:S04]  /*25a0*/  LDSM.16.M88.4 R16, [R22] ;  /* 0x000000001610783b */ /* 0x000fe80000000200 */
[----:B-1----:R-:W1:Y:S04]  /*25b0*/  LDSM.16.M88.4 R4, [R123+0x1000] ;  /* 0x001000007b04783b */ /* 0x002e680000000200 */
[----:B------:R-:W4:Y:S01]  /*25c0*/  LDSM.16.M88.4 R36, [R123+0x1400] ;  /* 0x001400007b24783b */ /* 0x000f220000000200 */
[C---:B--2---:R-:W-:Y:S08]  /*25d0*/  HMMA.16816.F32 R8, R28.reuse, R32, RZ ;  /* 0x000000201c08723c */ /* 0x044ff000000018ff */
[C---:B------:R-:W-:Y:S08]  /*25e0*/  HMMA.16816.F32 R32, R28.reuse, R34, RZ ;  /* 0x000000221c20723c */ /* 0x040ff000000018ff */
[----:B---3--:R-:W-:Y:S08]  /*25f0*/  HMMA.16816.F32 R12, R28, R24, RZ ;  /* 0x000000181c0c723c */ /* 0x008ff000000018ff */
[C---:B-1----:R-:W-:Y:S08]  /*2600*/  HMMA.16816.F32 R8, R16.reuse, R4, R8 ;  /* 0x000000041008723c */ /* 0x042ff00000001808 */
[C---:B------:R-:W-:Y:S01]  /*2610*/  HMMA.16816.F32 R32, R16.reuse, R6, R32 ;  /* 0x000000061020723c */ /* 0x040fe20000001820 */
[----:B------:R-:W1:Y:S07]  /*2620*/  LDSM.16.M88.4 R4, [R100+0x1800] ;  /* 0x001800006404783b */ /* 0x000e6e0000000200 */
[----:B----4-:R-:W-:Y:S03]  /*2630*/  HMMA.16816.F32 R12, R16, R36, R12 ;  /* 0x00000024100c723c */ /* 0x010fe6000000180c */
[----:B-----5:R-:W-:Y:S01]  /*2640*/  FMUL.FTZ R8, R8, UR4 ;  /* 0x0000000408087c20 */ /* 0x020fe20008410000 */
        /* <DEDUP_REMOVED lines=13> */
[----:B------:R-:W4:Y:S08]  /*2720*/  MUFU.TANH R43, R10 ;  /* 0x0000000a002b7308 */ /* 0x000f300000002400 */
[----:B------:R5:W1:Y:S08]  /*2730*/  MUFU.TANH R44, R11 ;  /* 0x0000000b002c7308 */ /* 0x000a700000002400 */
[----:B------:R-:W1:Y:S08]  /*2740*/  MUFU.TANH R45, R32 ;  /* 0x00000020002d7308 */ /* 0x000e700000002400 */
[----:B------:R-:W1:Y:S01]  /*2750*/  MUFU.TANH R46, R33 ;  /* 0x00000021002e7308 */ /* 0x000e620000002400 */
[----:B-----5:R-:W-:Y:S01]  /*2760*/  HMMA.16816.F32 R8, R28, R26, RZ ;  /* 0x0000001a1c08723c */ /* 0x020fe200000018ff */
[----:B------:R-:W5:Y:S06]  /*2770*/  LDSM.16.M88.4 R24, [R123+0x1800] ;  /* 0x001800007b18783b */ /* 0x000f6c0000000200 */
[----:B------:R-:W1:Y:S08]  /*2780*/  MUFU.TANH R47, R34 ;  /* 0x00000022002f7308 */ /* 0x000e700000002400 */
[----:B------:R1:W1:Y:S05]  /*2790*/  MUFU.TANH R48, R35 ;  /* 0x0000002300307308 */ /* 0x00026a0000002400 */
[----:B------:R-:W-:Y:S01]  /*27a0*/  HMMA.16816.F32 R8, R16, R38, R8 ;  /* 0x000000261008723c */ /* 0x000fe20000001808 */
[----:B------:R-:W2:Y:S02]  /*27b0*/  LDSM.16.M88.4 R36, [R100+0x1c00] ;  /* 0x001c00006424783b */ /* 0x000ea40000000200 */
[----:B------:R-:W2:Y:S08]  /*27c0*/  MUFU.TANH R49, R12 ;  /* 0x0000000c00317308 */ /* 0x000eb00000002400 */
[----:B------:R-:W2:Y:S01]  /*27d0*/  MUFU.TANH R50, R13 ;  /* 0x0000000d00327308 */ /* 0x000ea20000002400 */
[C---:B-1----:R-:W-:Y:S07]  /*27e0*/  HMMA.16816.F32 R32, R28.reuse, R4, RZ ;  /* 0x000000041c20723c */ /* 0x042fee00000018ff */
[----:B------:R-:W1:Y:S01]  /*27f0*/  MUFU.TANH R52, R14 ;  /* 0x0000000e00347308 */ /* 0x000e620000002400 */
[----:B------:R-:W-:Y:S01]  /*2800*/  HMMA.16816.F32 R4, R28, R6, RZ ;  /* 0x000000061c04723c */ /* 0x000fe200000018ff */
[----:B------:R-:W-:Y:S01]  /*2810*/  FMUL.FTZ R8, R8, UR4 ;  /* 0x0000000408087c20 */ /* 0x000fe20008410000 */
[----:B------:R-:W-:Y:S01]  /*2820*/  FMUL.FTZ R9, R9, UR4 ;  /* 0x0000000409097c20 */ /* 0x000fe20008410000 */
[----:B------:R-:W-:Y:S01]  /*2830*/  FMUL.FTZ R10, R10, UR4 ;  /* 0x000000040a0a7c20 */ /* 0x000fe20008410000 */
[----:B------:R-:W-:-:S03]  /*2840*/  FMUL.FTZ R11, R11, UR4 ;  /* 0x000000040b0b7c20 */ /* 0x000fc60008410000 */
[----:B------:R3:W1:Y:S05]  /*2850*/  MUFU.TANH R53, R15 ;  /* 0x0000000f00357308 */ /* 0x00066a0000002400 */
[C---:B-----5:R-:W-:Y:S03]  /*2860*/  HMMA.16816.F32 R32, R16.reuse, R24, R32 ;  /* 0x000000181020723c */ /* 0x060fe60000001820 */
[----:B------:R-:W1:Y:S05]  /*2870*/  MUFU.TANH R54, R8 ;  /* 0x0000000800367308 */ /* 0x000e6a0000002400 */
[----:B------:R-:W-:Y:S01]  /*2880*/  HMMA.16816.F32 R4, R16, R26, R4 ;  /* 0x0000001a1004723c */ /* 0x000fe20000001804 */
[----:B------:R-:W-:Y:S02]  /*2890*/  LDSM.16.M88.4 R24, [R100+0x2000] ;  /* 0x002000006418783b */ /* 0x000fe40000000200 */
[----:B------:R-:W1:Y:S02]  /*28a0*/  MUFU.TANH R55, R9 ;  /* 0x0000000900377308 */ /* 0x000e640000002400 */
[----:B---3--:R-:W3:Y:S06]  /*28b0*/  LDSM.16.M88.4 R12, [R123+0x1c00] ;  /* 0x001c00007b0c783b */ /* 0x008eec0000000200 */
        /* <DEDUP_REMOVED lines=12> */
[C---:B--2---:R-:W-:Y:S07]  /*2980*/  HMMA.16816.F32 R8, R28.reuse, R36, RZ ;  /* 0x000000241c08723c */ /* 0x044fee00000018ff */
[----:B------:R-:W2:Y:S01]  /*2990*/  MUFU.TANH R60, R34 ;  /* 0x00000022003c7308 */ /* 0x000ea20000002400 */
[----:B------:R-:W-:Y:S07]  /*29a0*/  HMMA.16816.F32 R36, R28, R38, RZ ;  /* 0x000000261c24723c */ /* 0x000fee00000018ff */
[----:B------:R5:W1:Y:S05]  /*29b0*/  MUFU.TANH R61, R35 ;  /* 0x00000023003d7308 */ /* 0x000a6a0000002400 */
[C---:B---3--:R-:W-:Y:S03]  /*29c0*/  HMMA.16816.F32 R8, R16.reuse, R12, R8 ;  /* 0x0000000c1008723c */ /* 0x048fe60000001808 */
[----:B------:R-:W3:Y:S05]  /*29d0*/  MUFU.TANH R62, R4 ;  /* 0x00000004003e7308 */ /* 0x000eea0000002400 */
        /* <DEDUP_REMOVED lines=24> */
[----:B--2---:R-:W2:Y:S04]  /*2b60*/  LDSM.16.M88.4 R8, [R123+0x2400] ;  /* 0x002400007b08783b */ /* 0x004ea80000000200 */
        /* <DEDUP_REMOVED lines=16> */
[C---:B--2---:R-:W-:Y:S07]  /*2c70*/  HMMA.16816.F32 R32, R16.reuse, R8, R32 ;  /* 0x000000081020723c */ /* 0x044fee0000001820 */
        /* <DEDUP_REMOVED lines=8> */
[----:B--2---:R-:W2:Y:S03]  /*2d00*/  LDSM.16.M88.4 R4, [R123+0x2800] ;  /* 0x002800007b04783b */ /* 0x004ea60000000200 */
[----:B------:R-:W-:Y:S01]  /*2d10*/  FMUL.FTZ R12, R12, UR4 ;  /* 0x000000040c0c7c20 */ /* 0x000fe20008410000 */
[----:B------:R-:W-:-:S03]  /*2d20*/  FMUL.FTZ R13, R13, UR4 ;  /* 0x000000040d0d7c20 */ /* 0x000fc60008410000 */
[----:B------:R-:W1:Y:S01]  /*2d30*/  MUFU.TANH R97, R26 ;  /* 0x0000001a00617308 */ /* 0x000e620000002400 */
[C---:B-----5:R-:W-:Y:S07]  /*2d40*/  HMMA.16816.F32 R8, R28.reuse, R36, RZ ;  /* 0x000000241c08723c */ /* 0x060fee00000018ff */
[----:B------:R5:W1:Y:S01]  /*2d50*/  MUFU.TANH R90, R27 ;  /* 0x0000001b005a7308 */ /* 0x000a620000002400 */
[----:B------:R-:W-:Y:S07]  /*2d60*/  HMMA.16816.F32 R36, R28, R38, RZ ;  /* 0x000000261c24723c */ /* 0x000fee00000018ff */
[----:B------:R-:W1:Y:S08]  /*2d70*/  MUFU.TANH R71, R32 ;  /* 0x0000002000477308 */ /* 0x000e700000002400 */
[----:B------:R-:W1:Y:S01]  /*2d80*/  MUFU.TANH R70, R33 ;  /* 0x0000002100467308 */ /* 0x000e620000002400 */
[----:B-----5:R-:W5:Y:S07]  /*2d90*/  LDSM.16.M88.4 R24, [R100+0x2c00] ;  /* 0x002c00006418783b */ /* 0x020f6e0000000200 */
[----:B------:R-:W1:Y:S01]  /*2da0*/  MUFU.TANH R69, R34 ;  /* 0x0000002200457308 */ /* 0x000e620000002400 */
[----:B--2---:R-:W-:Y:S01]  /*2db0*/  HMMA.16816.F32 R8, R16, R4, R8 ;  /* 0x000000041008723c */ /* 0x004fe20000001808 */
[----:B------:R-:W-:Y:S01]  /*2dc0*/  FMUL.FTZ R5, R14, UR4 ;  /* 0x000000040e057c20 */ /* 0x000fe20008410000 */
[----:B------:R-:W-:-:S05]  /*2dd0*/  FMUL.FTZ R4, R15, UR4 ;  /* 0x000000040f047c20 */ /* 0x000fca0008410000 */
[----:B------:R2:W1:Y:S01]  /*2de0*/  MUFU.TANH R68, R35 ;  /* 0x0000002300447308 */ /* 0x0004620000002400 */
[----:B------:R-:W-:Y:S07]  /*2df0*/  HMMA.16816.F32 R36, R16, R6, R36 ;  /* 0x000000061024723c */ /* 0x000fee0000001824 */
[----:B------:R-:W1:Y:S04]  /*2e00*/  MUFU.TANH R72, R12 ;  /* 0x0000000c00487308 */ /* 0x000e680000002400 */
[----:B------:R-:W-:Y:S01]  /*2e10*/  FMUL.FTZ R8, R8, UR4 ;  /* 0x0000000408087c20 */ /* 0x000fe20008410000 */
[----:B------:R-:W-:Y:S01]  /*2e20*/  FMUL.FTZ R7, R10, UR4 ;  /* 0x000000040a077c20 */ /* 0x000fe20008410000 */
[----:B------:R-:W-:Y:S01]  /*2e30*/  FMUL.FTZ R6, R11, UR4 ;  /* 0x000000040b067c20 */ /* 0x000fe20008410000 */
[----:B------:R-:W-:Y:S01]  /*2e40*/  FMUL.FTZ R9, R9, UR4 ;  /* 0x0000000409097c20 */ /* 0x000fe20008410000 */
[----:B------:R5:W1:Y:S01]  /*2e50*/  MUFU.TANH R73, R13 ;  /* 0x0000000d00497308 */ /* 0x000a620000002400 */
[----:B--2---:R-:W2:Y:S01]  /*2e60*/  LDSM.16.M88.4 R32, [R123+0x2c00] ;  /* 0x002c00007b20783b */ /* 0x004ea20000000200 */
[----:B------:R-:W-:-:S06]  /*2e70*/  DEPBAR.LE SB0, 0x0 ;  /* 0x000080000000791a */ /* 0x000fcc0000000000 */
[----:B------:R-:W1:Y:S08]  /*2e80*/  MUFU.TANH R5, R5 ;  /* 0x0000000500057308 */ /* 0x000e700000002400 */
[----:B------:R-:W1:Y:S01]  /*2e90*/  MUFU.TANH R4, R4 ;  /* 0x0000000400047308 */ /* 0x000e620000002400 */
[C---:B-----5:R-:W-:Y:S07]  /*2ea0*/  HMMA.16816.F32 R12, R28.reuse, R24, RZ ;  /* 0x000000181c0c723c */ /* 0x060fee00000018ff */
[----:B------:R-:W1:Y:S01]  /*2eb0*/  MUFU.TANH R8, R8 ;  /* 0x0000000800087308 */ /* 0x000e620000002400 */
[----:B------:R-:W-:Y:S01]  /*2ec0*/  HMMA.16816.F32 R24, R28, R26, RZ ;  /* 0x0000001a1c18723c */ /* 0x000fe200000018ff */
[----:B------:R-:W-:Y:S01]  /*2ed0*/  FMUL.FTZ R29, R38, UR4 ;  /* 0x00000004261d7c20 */ /* 0x000fe20008410000 */
[----:B------:R-:W-:Y:S01]  /*2ee0*/  FMUL.FTZ R30, R37, UR4 ;  /* 0x00000004251e7c20 */ /* 0x000fe20008410000 */
[----:B------:R-:W-:-:S04]  /*2ef0*/  FMUL.FTZ R28, R39, UR4 ;  /* 0x00000004271c7c20 */ /* 0x000fc80008410000 */
[----:B------:R-:W1:Y:S08]  /*2f00*/  MUFU.TANH R75, R9 ;  /* 0x00000009004b7308 */ /* 0x000e700000002400 */
[----:B------:R-:W1:Y:S01]  /*2f10*/  MUFU.TANH R7, R7 ;  /* 0x0000000700077308 */ /* 0x000e620000002400 */
[----:B--2---:R-:W-:Y:S01]  /*2f20*/  HMMA.16816.F32 R12, R16, R32, R12 ;  /* 0x00000020100c723c */ /* 0x004fe2000000180c */
[----:B------:R-:W-:-:S06]  /*2f30*/  FMUL.FTZ R32, R36, UR4 ;  /* 0x0000000424207c20 */ /* 0x000fcc0008410000 */
[----:B------:R-:W2:Y:S01]  /*2f40*/  MUFU.TANH R6, R6 ;  /* 0x0000000600067308 */ /* 0x000ea20000002400 */
        /* <DEDUP_REMOVED lines=9> */
[----:B------:R-:W-:-:S02]  /*2fe0*/  FMUL.FTZ R26, R26, UR4 ;  /* 0x000000041a1a7c20 */ /* 0x000fc40008410000 */
[----:B------:R5:W1:Y:S08]  /*2ff0*/  MUFU.TANH R38, R24 ;  /* 0x0000001800267308 */ /* 0x000a700000002400 */
[----:B------:R-:W1:Y:S08]  /*3000*/  MUFU.TANH R29, R29 ;  /* 0x0000001d001d7308 */ /* 0x000e700000002400 */
[----:B------:R-:W1:Y:S01]  /*3010*/  MUFU.TANH R28, R28 ;  /* 0x0000001c001c7308 */ /* 0x000e620000002400 */
[----:B-----5:R-:W-:-:S07]  /*3020*/  FMUL.FTZ R24, R27, UR4 ;  /* 0x000000041b187c20 */ /* 0x020fce0008410000 */
[----:B------:R1:W1:Y:S08]  /*3030*/  MUFU.TANH R33, R12 ;  /* 0x0000000c00217308 */ /* 0x0002700000002400 */
[----:B------:R1:W1:Y:S08]  /*3040*/  MUFU.TANH R39, R13 ;  /* 0x0000000d00277308 */ /* 0x0002700000002400 */
[----:B------:R1:W1:Y:S08]  /*3050*/  MUFU.TANH R16, R14 ;  /* 0x0000000e00107308 */ /* 0x0002700000002400 */
[----:B------:R-:W1:Y:S08]  /*3060*/  MUFU.TANH R15, R15 ;  /* 0x0000000f000f7308 */ /* 0x000e700000002400 */
[----:B------:R-:W1:Y:S08]  /*3070*/  MUFU.TANH R18, R18 ;  /* 0x0000001200127308 */ /* 0x000e700000002400 */
        /* <DEDUP_REMOVED lines=15> */
.L_x_3264:
[----:B------:R-:W2:Y:S01]  /*3170*/  LDC R2, c[0x0][0x4f0] ;  /* 0x00013c00ff027b82 */ /* 0x000ea20000000800 */
[C---:B-1----:R-:W-:Y:S01]  /*3180*/  LEA R14, R3.reuse, 0xffffff00, 0x7 ;  /* 0xffffff00030e7811 */ /* 0x042fe200078e38ff */
[----:B------:R-:W1:Y:S01]  /*3190*/  LDCU.64 UR6, c[0x0][0x3a0] ;  /* 0x00007400ff0677ac */ /* 0x000e620008000a00 */
[----:B------:R-:W-:Y:S02]  /*31a0*/  LEA R19, R3, 0xffffff80, 0x7 ;  /* 0xffffff8003137811 */ /* 0x000fe400078e38ff */
        /* <DEDUP_REMOVED lines=22> */
[-C--:B------:R-:W-:Y:S02]  /*3310*/  @!P1 IADD3 R9, PT, PT, R9, -R0.reuse, RZ ;  /* 0x8000000009099210 */ /* 0x080fe40007ffe0ff */
[----:B------:R-:W-:Y:S02]  /*3320*/  @!P1 IADD3 R13, PT, PT, R13, 0x1, RZ ;  /* 0x000000010d0d9810 */ /* 0x000fe40007ffe0ff */
[-C--:B------:R-:W-:Y:S02]  /*3330*/  ISETP.GE.U32.AND P4, PT, R9, R0.reuse, PT ;  /* 0x000000000900720c */ /* 0x080fe40003f86070 */
[----:B------:R-:W-:Y:S01]  /*3340*/  @!P0 IMAD.IADD R11, R11, 0x1, -R0 ;  /* 0x000000010b0b8824 */ /* 0x000fe200078e0a00 */
[----:B------:R-:W-:Y:S01]  /*3350*/  ISETP.NE.AND P1, PT, R2, RZ, PT ;  /* 0x000000ff0200720c */ /* 0x000fe20003f25270 */
[----:B------:R-:W-:Y:S01]  /*3360*/  @!P0 VIADD R17, R17, 0x1 ;  /* 0x0000000111118836 */ /* 0x000fe20000000000 */
[----:B------:R-:W-:Y:S02]  /*3370*/  ISETP.GE.AND P0, PT, R14, RZ, PT ;  /* 0x000000ff0e00720c */ /* 0x000fe40003f06270 */
[----:B------:R-:W-:-:S02]  /*3380*/  ISETP.GE.U32.AND P5, PT, R11, R0, PT ;  /* 0x000000000b00720c */ /* 0x000fc40003fa6070 */
        /* <DEDUP_REMOVED lines=21> */
[----:B-1----:R-:W-:Y:S02]  /*34e0*/  IMAD R2, R2, UR6, RZ ;  /* 0x0000000602027c24 */ /* 0x002fe4000f8e02ff */
[----:B------:R-:W-:-:S04]  /*34f0*/  IMAD.WIDE.U32 R10, R9, UR6, R10 ;  /* 0x00000006090a7c25 */ /* 0x000fc8000f8e000a */
[----:B------:R-:W-:Y:S01]  /*3500*/  IMAD R2, R9, UR7, R2 ;  /* 0x0000000709027c24 */ /* 0x000fe2000f8e0202 */
[----:B------:R-:W-:-:S04]  /*3510*/  LEA R106, P0, R10, R106, 0x1 ;  /* 0x0000006a0a6a7211 */ /* 0x000fc800078008ff */
[----:B------:R-:W-:-:S04]  /*3520*/  IADD3 R2, PT, PT, R11, R2, RZ ;  /* 0x000000020b027210 */ /* 0x000fc80007ffe0ff */
[----:B------:R-:W-:-:S07]  /*3530*/  LEA.HI.X R105, R10, R105, R2, 0x1, P0 ;  /* 0x000000690a697211 */ /* 0x000fce00000f0c02 */
.L_x_3265:
[----:B------:R-:W2:Y:S01]  /*3540*/  LDCU UR6, c[0x0][0x440] ;  /* 0x00008800ff0677ac */ /* 0x000ea20008000800 */
[----:B------:R-:W-:Y:S01]  /*3550*/  IMAD.WIDE.U32 R10, R84, 0x40, RZ ;  /* 0x00000040540a7825 */ /* 0x000fe200078e00ff */
[----:B------:R-:W-:Y:S03]  /*3560*/  BSSY.RECONVERGENT B0, `(.L_x_3266) ;  /* 0x0000025000007945 */ /* 0x000fe60003800200 */
[----:B------:R-:W-:Y:S01]  /*3570*/  IMAD.SHL.U32 R0, R85, 0x40, RZ ;  /* 0x0000004055007824 */ /* 0x000fe200078e00ff */
[C---:B--2---:R-:W-:Y:S02]  /*3580*/  ISETP.GE.AND P0, PT, R103.reuse, UR6, PT ;  /* 0x0000000667007c0c */ /* 0x044fe4000bf06270 */
[----:B------:R-:W-:-:S11]  /*3590*/  ISETP.GE.AND P1, PT, R103, UR6, PT ;  /* 0x0000000667007c0c */ /* 0x000fd6000bf26270 */
[----:B------:R-:W-:Y:S01]  /*35a0*/  @!P0 IMAD.SHL.U32 R9, R84, 0x40, RZ ;  /* 0x0000004054098824 */ /* 0x000fe200078e00ff */
[----:B------:R-:W-:Y:S01]  /*35b0*/  @!P0 IADD3 R10, P5, PT, R106, R10, RZ ;  /* 0x0000000a6a0a8210 */ /* 0x000fe20007fbe0ff */
[----:B------:R-:W-:Y:S01]  /*35c0*/  @!P1 IMAD.MOV.U32 R34, RZ, RZ, R106 ;  /* 0x000000ffff229224 */ /* 0x000fe200078e006a */
[----:B------:R-:W-:Y:S01]  /*35d0*/  @!P0 SHF.L.U64.HI R2, R84, 0x6, R85 ;  /* 0x0000000654028819 */ /* 0x000fe20000010255 */
[----:B------:R-:W-:Y:S01]  /*35e0*/  @!P1 IMAD.MOV.U32 R35, RZ, RZ, R105 ;  /* 0x000000ffff239224 */ /* 0x000fe200078e0069 */
[----:B-1----:R-:W-:Y:S02]  /*35f0*/  @!P0 IADD3 R12, P4, P3, R9, R106, R9 ;  /* 0x0000006a090c8210 */ /* 0x002fe40007b9e009 */
[----:B------:R-:W-:Y:S02]  /*3600*/  @!P0 IADD3.X R11, PT, PT, R105, R11, R0, P5, !PT ;  /* 0x0000000b690b8210 */ /* 0x000fe40002ffe400 */
[----:B------:R-:W-:Y:S01]  /*3610*/  @!P0 IADD3.X R13, PT, PT, R2, R105, R2, P4, P3 ;  /* 0x00000069020d8210 */ /* 0x000fe200027e6402 */
[----:B------:R-:W-:Y:S01]  /*3620*/  @!PT LDS RZ, [RZ] ;  /* 0x00000000fffff984 */ /* 0x000fe20000000800 */
[----:B------:R-:W-:Y:S01]  /*3630*/  @!PT LDS RZ, [RZ] ;  /* 0x00000000fffff984 */ /* 0x000fe20000000800 */
[----:B------:R-:W-:Y:S01]  /*3640*/  @!PT LDS RZ, [RZ] ;  /* 0x00000000fffff984 */ /* 0x000fe20000000800 */
[----:B------:R1:W-:Y:S04]  /*3650*/  @!P1 LDGSTS.E.BYPASS.LTC128B.128 [R111+0x1000], desc[UR16][R34.64] ;  /* 0x01000000226f9fae */ /* 0x0003e8000b981a10 */
        /* <DEDUP_REMOVED lines=21> */
.L_x_3267:
[----:B------:R-:W-:Y:S05]  /*37b0*/  BSYNC.RECONVERGENT B0 ;  /* 0x0000000000007941 */ /* 0x000fea0003800200 */
.L_x_3266:
[----:B------:R-:W0:Y:S02]  /*37c0*/  LDGDEPBAR ;  /* 0x00000000000079af */ /* 0x000e240000000000 */
.L_x_3263:
[----:B------:R-:W-:Y:S01]  /*37d0*/  IMAD.SHL.U32 R107, R86, 0x2, RZ ;  /* 0x00000002566b7824 */ /* 0x000fe200078e00ff */
[----:B------:R-:W3:Y:S01]  /*37e0*/  LDCU UR6, c[0x0][0x45c] ;  /* 0x00008b80ff0677ac */ /* 0x000ee20008000800 */
[----:B------:R-:W-:-:S03]  /*37f0*/  LOP3.LUT R87, R42, 0x120, R51, 0xf8, !PT ;  /* 0x000001202a577812 */ /* 0x000fc600078ef833 */
[----:B------:R-:W-:Y:S02]  /*3800*/  LOP3.LUT R107, R107, 0x6, RZ, 0xc0, !PT ;  /* 0x000000066b6b7812 */ /* 0x000fe400078ec0ff */
[----:B------:R-:W-:-:S03]  /*3810*/  LEA R87, R87, UR5, 0x1 ;  /* 0x0000000557577c11 */ /* 0x000fc6000f8e08ff */
[----:B------:R-:W-:Y:S02]  /*3820*/  IMAD R107, R3, 0x80, R107 ;  /* 0x00000080036b7824 */ /* 0x000fe400078e026b */
[----:B------:R-:W-:Y:S02]  /*3830*/  LDSM.16.MT88.4 R76, [R87+0x3000] ;  /* 0x00300000574c783b */ /* 0x000fe40000004200 */
[C---:B------:R-:W-:Y:S02]  /*3840*/  VIADD R0, R107.reuse, 0xffffff80 ;  /* 0xffffff806b007836 */ /* 0x040fe40000000000 */
[C---:B------:R-:W-:Y:S02]  /*3850*/  VIADD R2, R107.reuse, 0xffffff81 ;  /* 0xffffff816b027836 */ /* 0x040fe40000000000 */
[C---:B------:R-:W-:Y:S01]  /*3860*/  VIADD R9, R107.reuse, 0xffffff90 ;  /* 0xffffff906b097836 */ /* 0x040fe20000000000 */
[CC--:B------:R-:W-:Y:S01]  /*3870*/  ISETP.GE.AND P5, PT, R0.reuse, R122.reuse, PT ;  /* 0x0000007a0000720c */ /* 0x0c0fe20003fa6270 */
[C---:B-12---:R-:W-:Y:S01]  /*3880*/  VIADD R11, R107.reuse, 0xffffff98 ;  /* 0xffffff986b0b7836 */ /* 0x046fe20000000000 */
[-C--:B------:R-:W-:Y:S01]  /*3890*/  ISETP.GE.AND P1, PT, R0, R113.reuse, PT ;  /* 0x000000710000720c */ /* 0x080fe20003f26270 */
[C---:B------:R-:W-:Y:S01]  /*38a0*/  VIADD R0, R107.reuse, 0xffffff88 ;  /* 0xffffff886b007836 */ /* 0x040fe20000000000 */
[CC--:B------:R-:W-:Y:S01]  /*38b0*/  ISETP.GE.AND P4, PT, R2.reuse, R122.reuse, PT ;  /* 0x0000007a0200720c */ /* 0x0c0fe20003f86270 */
[C---:B------:R-:W-:Y:S01]  /*38c0*/  VIADD R19, R107.reuse, 0xffffffa0 ;  /* 0xffffffa06b137836 */ /* 0x040fe20000000000 */
[-C--:B------:R-:W-:Y:S01]  /*38d0*/  ISETP.GE.AND P0, PT, R2, R113.reuse, PT ;  /* 0x000000710200720c */ /* 0x080fe20003f06270 */
[----:B------:R-:W-:Y:S01]  /*38e0*/  VIADD R2, R107, 0xffffff89 ;  /* 0xffffff896b027836 */ /* 0x000fe20000000000 */
[----:B------:R-:W-:Y:S01]  /*38f0*/  FSEL R23, R23, -INF , !P5 ;  /* 0xff80000017177808 */ /* 0x000fe20006800000 */
[C---:B------:R-:W-:Y:S01]  /*3900*/  VIADD R37, R107.reuse, 0xffffffe9 ;  /* 0xffffffe96b257836 */ /* 0x040fe20000000000 */
[C---:B------:R-:W-:Y:S01]  /*3910*/  ISETP.GE.AND P3, PT, R0.reuse, R122, PT ;  /* 0x0000007a0000720c */ /* 0x040fe20003f66270 */
[C---:B------:R-:W-:Y:S01]  /*3920*/  VIADD R36, R107.reuse, 0xfffffff0 ;  /* 0xfffffff06b247836 */ /* 0x040fe20000000000 */
[----:B------:R-:W-:Y:S01]  /*3930*/  ISETP.GE.AND P5, PT, R0, R113, PT ;  /* 0x000000710000720c */ /* 0x000fe20003fa6270 */
[----:B------:R-:W-:Y:S01]  /*3940*/  VIADD R27, R107, 0xfffffff1 ;  /* 0xfffffff16b1b7836 */ /* 0x000fe20000000000 */
[----:B------:R-:W-:Y:S01]  /*3950*/  FSEL R14, R43, -INF , !P1 ;  /* 0xff8000002b0e7808 */ /* 0x000fe20004800000 */
[----:B------:R-:W-:Y:S01]  /*3960*/  VIADD R43, R107, 0xffffffe8 ;  /* 0xffffffe86b2b7836 */ /* 0x000fe20000000000 */
[----:B------:R-:W-:-:S02]  /*3970*/  FSEL R0, R41, -INF , !P4 ;  /* 0xff80000029007808 */ /* 0x000fc40006000000 */
[CC--:B------:R-:W-:Y:S02]  /*3980*/  ISETP.GE.AND P1, PT, R2.reuse, R122.reuse, PT ;  /* 0x0000007a0200720c */ /* 0x0c0fe40003f26270 */
[-C--:B------:R-:W-:Y:S01]  /*3990*/  ISETP.GE.AND P4, PT, R2, R113.reuse, PT ;  /* 0x000000710200720c */ /* 0x080fe20003f86270 */
[C---:B------:R-:W-:Y:S01]  /*39a0*/  VIADD R2, R107.reuse, 0xffffff91 ;  /* 0xffffff916b027836 */ /* 0x040fe20000000000 */
[----:B------:R-:W-:Y:S01]  /*39b0*/  FSEL R13, R44, -INF , !P0 ;  /* 0xff8000002c0d7808 */ /* 0x000fe20004000000 */
[----:B------:R-:W-:Y:S01]  /*39c0*/  VIADD R44, R107, 0xffffffe1 ;  /* 0xffffffe16b2c7836 */ /* 0x000fe20000000000 */
[----:B------:R-:W-:Y:S01]  /*39d0*/  FSEL R17, R45, -INF , !P3 ;  /* 0xff8000002d117808 */ /* 0x000fe20005800000 */
[----:B------:R-:W-:Y:S01]  /*39e0*/  VIADD R45, R107, 0xffffffe0 ;  /* 0xffffffe06b2d7836 */ /* 0x000fe20000000000 */
[C---:B------:R-:W-:Y:S02]  /*39f0*/  ISETP.GE.AND P0, PT, R9.reuse, R122, PT ;  /* 0x0000007a0900720c */ /* 0x040fe40003f06270 */
[----:B------:R-:W-:-:S02]  /*3a00*/  ISETP.GE.AND P3, PT, R9, R113, PT ;  /* 0x000000710900720c */ /* 0x000fc40003f66270 */
[----:B------:R-:W-:Y:S01]  /*3a10*/  FSEL R25, R46, -INF , !P1 ;  /* 0xff8000002e197808 */ /* 0x000fe20004800000 */
[----:B------:R-:W-:Y:S01]  /*3a20*/  VIADD R46, R107, 0xffffffd9 ;  /* 0xffffffd96b2e7836 */ /* 0x000fe20000000000 */
[----:B------:R-:W-:Y:S01]  /*3a30*/  FSEL R9, R47, -INF , !P5 ;  /* 0xff8000002f097808 */ /* 0x000fe20006800000 */
[C---:B------:R-:W-:Y:S01]  /*3a40*/  VIADD R47, R107.reuse, 0xffffffd8 ;  /* 0xffffffd86b2f7836 */ /* 0x040fe20000000000 */
[----:B------:R-:W-:Y:S02]  /*3a50*/  ISETP.GE.AND P1, PT, R2, R113, PT ;  /* 0x000000710200720c */ /* 0x000fe40003f26270 */
[----:B------:R-:W-:Y:S01]  /*3a60*/  FSEL R10, R48, -INF , !P4 ;  /* 0xff800000300a7808 */ /* 0x000fe20006000000 */
[C---:B------:R-:W-:Y:S01]  /*3a70*/  VIADD R48, R107.reuse, 0xffffffd1 ;  /* 0xffffffd16b307836 */ /* 0x040fe20000000000 */
[-C--:B------:R-:W-:Y:S01]  /*3a80*/  ISETP.GE.AND P5, PT, R2, R122.reuse, PT ;  /* 0x0000007a0200720c */ /* 0x080fe20003fa6270 */
[----:B------:R-:W-:Y:S01]  /*3a90*/  VIADD R2, R107, 0xffffff99 ;  /* 0xffffff996b027836 */ /* 0x000fe20000000000 */
[----:B------:R-:W-:-:S02]  /*3aa0*/  ISETP.GE.AND P4, PT, R11, R122, PT ;  /* 0x0000007a0b00720c */ /* 0x000fc40003f86270 */
[----:B------:R-:W-:Y:S02]  /*3ab0*/  FSEL R35, R49, -INF , !P0 ;  /* 0xff80000031237808 */ /* 0x000fe40004000000 */
[----:B------:R-:W-:Y:S02]  /*3ac0*/  FSEL R12, R53, -INF , !P1 ;  /* 0xff800000350c7808 */ /* 0x000fe40004800000 */
[----:B------:R-:W-:Y:S02]  /*3ad0*/  ISETP.GE.AND P0, PT, R11, R113, PT ;  /* 0x000000710b00720c */ /* 0x000fe40003f06270 */
[----:B------:R-:W-:Y:S01]  /*3ae0*/  FSEL R53, R54, -INF , !P4 ;  /* 0xff80000036357808 */ /* 0x000fe20006000000 */
[----:B------:R-:W-:Y:S01]  /*3af0*/  VIADD R54, R107, 0xffffffd0 ;  /* 0xffffffd06b367836 */ /* 0x000fe20000000000 */
[----:B------:R-:W-:Y:S02]  /*3b00*/  FSEL R11, R52, -INF , !P3 ;  /* 0xff800000340b7808 */ /* 0x000fe40005800000 */
[----:B------:R-:W-:-:S02]  /*3b10*/  FSEL R34, R50, -INF , !P5 ;  /* 0xff80000032227808 */ /* 0x000fc40006800000 */
[CC--:B------:R-:W-:Y:S02]  /*3b20*/  ISETP.GE.AND P1, PT, R19.reuse, R122.reuse, PT ;  /* 0x0000007a1300720c */ /* 0x0c0fe40003f26270 */
[-C--:B------:R-:W-:Y:S01]  /*3b30*/  ISETP.GE.AND P4, PT, R19, R113.reuse, PT ;  /* 0x000000711300720c */ /* 0x080fe20003f86270 */
[C---:B------:R-:W-:Y:S01]  /*3b40*/  VIADD R19, R107.reuse, 0xffffffa8 ;  /* 0xffffffa86b137836 */ /* 0x040fe20000000000 */
[C---:B------:R-:W-:Y:S02]  /*3b50*/  ISETP.GE.AND P3, PT, R2.reuse, R122, PT ;  /* 0x0000007a0200720c */ /* 0x040fe40003f66270 */
[----:B------:R-:W-:Y:S01]  /*3b60*/  ISETP.GE.AND P5, PT, R2, R113, PT ;  /* 0x000000710200720c */ /* 0x000fe20003fa6270 */
[----:B------:R-:W-:Y:S01]  /*3b70*/  VIADD R2, R107, 0xffffffa1 ;  /* 0xffffffa16b027836 */ /* 0x000fe20000000000 */
[----:B------:R-:W-:Y:S02]  /*3b80*/  FSEL R66, R58, -INF , !P1 ;  /* 0xff8000003a427808 */ /* 0x000fe40004800000 */
        /* <DEDUP_REMOVED lines=11> */
[----:B------:R-:W-:Y:S02]  /*3c40*/  FMNMX3.FTZ R41, R23, R0, R17, !PT ;  /* 0x0000000017297276 */ /* 0x000fe40007810011 */
[----:B------:R-:W-:Y:S02]  /*3c50*/  FSEL R88, R60, -INF , !P4 ;  /* 0xff8000003c587808 */ /* 0x000fe40006000000 */
[----:B------:R-:W-:Y:S02]  /*3c60*/  FSEL R67, R59, -INF , !P0 ;  /* 0xff8000003b437808 */ /* 0x000fe40004000000 */
[CC--:B------:R-:W-:Y:S02]  /*3c70*/  ISETP.GE.AND P3, PT, R19.reuse, R122.reuse, PT ;  /* 0x0000007a1300720c */ /* 0x0c0fe40003f66270 */
[----:B------:R-:W-:Y:S01]  /*3c80*/  ISETP.GE.AND P5, PT, R19, R113, PT ;  /* 0x000000711300720c */ /* 0x000fe20003fa6270 */
[----:B------:R-:W-:Y:S01]  /*3c90*/  VIADD R19, R107, 0xffffffb8 ;  /* 0xffffffb86b137836 */ /* 0x000fe20000000000 */
[----:B------:R-:W-:-:S02]  /*3ca0*/  ISETP.GE.AND P4, PT, R2, R122, PT ;  /* 0x0000007a0200720c */ /* 0x000fc40003f86270 */
[----:B------:R-:W-:Y:S01]  /*3cb0*/  ISETP.GE.AND P0, PT, R2, R113, PT ;  /* 0x000000710200720c */ /* 0x000fe20003f06270 */
[----:B------:R-:W-:Y:S01]  /*3cc0*/  VIADD R2, R107, 0xffffffb1 ;  /* 0xffffffb16b027836 */ /* 0x000fe20000000000 */
[----:B------:R-:W-:Y:S02]  /*3cd0*/  FMNMX3.FTZ R41, R41, R25, R35, !PT ;  /* 0x0000001929297276 */ /* 0x000fe40007810023 */
[----:B------:R-:W-:Y:S02]  /*3ce0*/  FSEL R62, R65, -INF , !P0 ;  /* 0xff800000413e7808 */ /* 0x000fe40004000000 */
[----:B------:R-:W-:Y:S02]  /*3cf0*/  FSEL R121, R121, -INF , !P3 ;  /* 0xff80000079797808 */ /* 0x000fe40005800000 */
        /* <DEDUP_REMOVED lines=8> */
[----:B------:R-:W-:Y:S02]  /*3d80*/  FMNMX3.FTZ R41, R41, R34, R53, !PT ;  /* 0x0000002229297276 */ /* 0x000fe40007810035 */
        /* <DEDUP_REMOVED lines=14> */
[----:B------:R-:W-:Y:S02]  /*3e70*/  ISETP.GE.AND P1, PT, R19, R122, PT ;  /* 0x0000007a1300720c */ /* 0x000fe40003f26270 */
[----:B------:R-:W-:-:S02]  /*3e80*/  FSEL R92, R92, -INF , !P3 ;  /* 0xff8000005c5c7808 */ /* 0x000fc40005800000 */
[C---:B------:R-:W-:Y:S02]  /*3e90*/  ISETP.GE.AND P5, PT, R2.reuse, R113, PT ;  /* 0x000000710200720c */ /* 0x040fe40003fa6270 */
[----:B------:R-:W-:Y:S02]  /*3ea0*/  FMNMX3.FTZ R41, R41, R63, R121, !PT ;  /* 0x0000003f29297276 */ /* 0x000fe40007810079 */
[----:B------:R-:W-:Y:S01]  /*3eb0*/  ISETP.GE.AND P3, PT, R2, R122, PT ;  /* 0x0000007a0200720c */ /* 0x000fe20003f66270 */
[----:B------:R-:W-:Y:S01]  /*3ec0*/  VIADD R2, R107, 0xffffffc9 ;  /* 0xffffffc96b027836 */ /* 0x000fe20000000000 */
[----:B------:R-:W-:Y:S02]  /*3ed0*/  FSEL R117, R117, -INF , !P1 ;  /* 0xff80000075757808 */ /* 0x000fe40004800000 */
[----:B------:R-:W-:Y:S02]  /*3ee0*/  FSEL R119, R119, -INF , !P4 ;  /* 0xff80000077777808 */ /* 0x000fe40006000000 */
[----:B------:R-:W-:-:S02]  /*3ef0*/  FSEL R98, R98, -INF , !P5 ;  /* 0xff80000062627808 */ /* 0x000fc40006800000 */
[----:B------:R-:W-:Y:S02]  /*3f00*/  ISETP.GE.AND P1, PT, R48, R122, PT ;  /* 0x0000007a3000720c */ /* 0x000fe40003f26270 */
        /* <DEDUP_REMOVED lines=8> */
[-C--:B------:R-:W-:Y:S02]  /*3f90*/  ISETP.GE.AND P1, PT, R45, R122.reuse, PT ;  /* 0x0000007a2d00720c */ /* 0x080fe40003f26270 */
[----:B------:R-:W-:Y:S02]  /*3fa0*/  ISETP.GE.AND P5, PT, R46, R122, PT ;  /* 0x0000007a2e00720c */ /* 0x000fe40003fa6270 */
[----:B------:R-:W-:-:S02]  /*3fb0*/  FSEL R116, R116, -INF , !P0 ;  /* 0xff80000074747808 */ /* 0x000fc40004000000 */
[----:B------:R-:W-:Y:S02]  /*3fc0*/  ISETP.GE.AND P0, PT, R47, R122, PT ;  /* 0x0000007a2f00720c */ /* 0x000fe40003f06270 */
[----:B------:R-:W-:Y:S02]  /*3fd0*/  FMNMX3.FTZ R41, R41, R118, R117, !PT ;  /* 0x0000007629297276 */ /* 0x000fe40007810075 */
[----:B------:R-:W-:Y:S02]  /*3fe0*/  FSEL R57, R8, -INF , !P1 ;  /* 0xff80000008397808 */ /* 0x000fe40004800000 */
[----:B------:R-:W-:Y:S02]  /*3ff0*/  FSEL R58, R73, -INF , !P5 ;  /* 0xff800000493a7808 */ /* 0x000fe40006800000 */
[----:B------:R-:W-:Y:S02]  /*4000*/  FMNMX3.FTZ R8, R14, R13, R9, !PT ;  /* 0x0000000d0e087276 */ /* 0x000fe40007810009 */
[----:B------:R-:W-:-:S02]  /*4010*/  ISETP.GE.AND P5, PT, R43, R122, PT ;  /* 0x0000007a2b00720c */ /* 0x000fc40003fa6270 */
[----:B------:R-:W-:Y:S02]  /*4020*/  FSEL R59, R72, -INF , !P0 ;  /* 0xff800000483b7808 */ /* 0x000fe40004000000 */
[----:B------:R-:W-:Y:S02]  /*4030*/  FMNMX3.FTZ R41, R41, R116, R61, !PT ;  /* 0x0000007429297276 */ /* 0x000fe4000781003d */
[----:B------:R-:W-:Y:S02]  /*4040*/  FMNMX3.FTZ R8, R8, R10, R11, !PT ;  /* 0x0000000a08087276 */ /* 0x000fe4000781000b */
[-C--:B------:R-:W-:Y:S02]  /*4050*/  ISETP.GE.AND P0, PT, R44, R122.reuse, PT ;  /* 0x0000007a2c00720c */ /* 0x080fe40003f06270 */
[----:B------:R-:W-:Y:S02]  /*4060*/  ISETP.GE.AND P1, PT, R37, R122, PT ;  /* 0x0000007a2500720c */ /* 0x000fe40003f26270 */
[----:B------:R-:W-:-:S02]  /*4070*/  FSEL R50, R32, -INF , !P5 ;  /* 0xff80000020327808 */ /* 0x000fc40006800000 */
[----:B------:R-:W-:Y:S02]  /*4080*/  FMNMX3.FTZ R32, R41, R60, R59, !PT ;  /* 0x0000003c29207276 */ /* 0x000fe4000781003b */
[----:B------:R-:W-:Y:S02]  /*4090*/  FMNMX3.FTZ R8, R8, R12, R31, !PT ;  /* 0x0000000c08087276 */ /* 0x000fe4000781001f */
[----:B------:R-:W-:Y:S01]  /*40a0*/  ISETP.GE.AND P3, PT, R2, R113, PT ;  /* 0x000000710200720c */ /* 0x000fe20003f66270 */
[----:B------:R-:W-:Y:S01]  /*40b0*/  VIADD R2, R107, 0xfffffff9 ;  /* 0xfffffff96b027836 */ /* 0x000fe20000000000 */
[----:B------:R-:W-:Y:S02]  /*40c0*/  FSEL R56, R75, -INF , !P0 ;  /* 0xff8000004b387808 */ /* 0x000fe40004000000 */
[----:B------:R-:W-:Y:S02]  /*40d0*/  FSEL R49, R30, -INF , !P1 ;  /* 0xff8000001e317808 */ /* 0x000fe40004800000 */
[----:B------:R-:W-:-:S02]  /*40e0*/  ISETP.GE.AND P0, PT, R36, R122, PT ;  /* 0x0000007a2400720c */ /* 0x000fc40003f06270 */
[----:B------:R-:W-:Y:S02]  /*40f0*/  FMNMX3.FTZ R30, R32, R58, R57, !PT ;  /* 0x0000003a201e7276 */ /* 0x000fe40007810039 */
[----:B------:R-:W-:Y:S02]  /*4100*/  FMNMX3.FTZ R8, R8, R74, R88, !PT ;  /* 0x0000004a08087276 */ /* 0x000fe40007810058 */
[----:B------:R-:W-:Y:S02]  /*4110*/  FSEL R41, R33, -INF , !P0 ;  /* 0xff80000021297808 */ /* 0x000fe40004000000 */
[----:B------:R-:W-:Y:S02]  /*4120*/  FMNMX3.FTZ R30, R30, R56, R50, !PT ;  /* 0x000000381e1e7276 */ /* 0x000fe40007810032 */
[----:B------:R-:W-:Y:S02]  /*4130*/  ISETP.GE.AND P0, PT, R2, R122, PT ;  /* 0x0000007a0200720c */ /* 0x000fe40003f06270 */
[----:B------:R-:W-:-:S02]  /*4140*/  FMNMX3.FTZ R8, R8, R124, R64, !PT ;  /* 0x0000007c08087276 */ /* 0x000fc40007810040 */
[----:B------:R-:W-:Y:S01]  /*4150*/  ISETP.GE.AND P4, PT, R19, R113, PT ;  /* 0x000000711300720c */ /* 0x000fe20003f86270 */
[----:B------:R-:W-:Y:S01]  /*4160*/  VIADD R19, R107, 0xfffffff8 ;  /* 0xfffffff86b137836 */ /* 0x000fe20000000000 */
[----:B------:R-:W-:Y:S02]  /*4170*/  FMNMX3.FTZ R32, R30, R49, R41, !PT ;  /* 0x000000311e207276 */ /* 0x000fe40007810029 */
[----:B------:R-:W-:Y:S02]  /*4180*/  FSEL R30, R18, -INF , !P0 ;  /* 0xff800000121e7808 */ /* 0x000fe40004000000 */
[----:B------:R-:W-:Y:S02]  /*4190*/  FMNMX3.FTZ R18, R8, R62, R120, !PT ;  /* 0x0000003e08127276 */ /* 0x000fe40007810078 */
[----:B------:R-:W-:Y:S02]  /*41a0*/  ISETP.GE.AND P1, PT, R19, R122, PT ;  /* 0x0000007a1300720c */ /* 0x000fe40003f26270 */
[----:B------:R-:W-:-:S02]  /*41b0*/  FMNMX3.FTZ R18, R18, R95, R92, !PT ;  /* 0x0000005f12127276 */ /* 0x000fc4000781005c */
[----:B------:R-:W-:Y:S02]  /*41c0*/  ISETP.GE.AND P5, PT, R27, R122, PT ;  /* 0x0000007a1b00720c */ /* 0x000fe40003fa6270 */
[----:B------:R-:W-:Y:S02]  /*41d0*/  FSEL R38, R38, -INF , !P1 ;  /* 0xff80000026267808 */ /* 0x000fe40004800000 */
[----:B------:R-:W-:Y:S02]  /*41e0*/  ISETP.GE.AND P1, PT, R54, R113, PT ;  /* 0x000000713600720c */ /* 0x000fe40003f26270 */
[----:B------:R-:W-:Y:S02]  /*41f0*/  FSEL R97, R97, -INF , !P4 ;  /* 0xff80000061617808 */ /* 0x000fe40006000000 */
[----:B------:R-:W-:Y:S02]  /*4200*/  FMNMX3.FTZ R18, R18, R91, R99, !PT ;  /* 0x0000005b12127276 */ /* 0x000fe40007810063 */
[----:B------:R-:W-:-:S02]  /*4210*/  FSEL R39, R39, -INF , !P5 ;  /* 0xff80000027277808 */ /* 0x000fc40006800000 */
        /* <DEDUP_REMOVED lines=12> */
[----:B------:R-:W-:Y:S02]  /*42e0*/  FMNMX3.FTZ R32, R32, R39, R38, !PT ;  /* 0x0000002720207276 */ /* 0x000fe40007810026 */
[-C--:B------:R-:W-:Y:S02]  /*42f0*/  ISETP.GE.AND P0, PT, R43, R113.reuse, PT ;  /* 0x000000712b00720c */ /* 0x080fe40003f06270 */
[----:B------:R-:W-:Y:S02]  /*4300*/  FSEL R47, R4, -INF , !P4 ;  /* 0xff800000042f7808 */ /* 0x000fe40006000000 */
[----:B------:R-:W-:Y:S02]  /*4310*/  FSEL R37, R7, -INF , !P3 ;  /* 0xff80000007257808 */ /* 0x000fe40005800000 */
[----:B------:R-:W-:Y:S02]  /*4320*/  FMNMX3.FTZ R18, R18, R54, R48, !PT ;  /* 0x0000003612127276 */ /* 0x000fe40007810030 */
[----:B------:R-:W-:-:S02]  /*4330*/  ISETP.GE.AND P4, PT, R36, R113, PT ;  /* 0x000000712400720c */ /* 0x000fc40003f86270 */
[----:B------:R-:W-:Y:S02]  /*4340*/  FSEL R36, R6, -INF , !P1 ;  /* 0xff80000006247808 */ /* 0x000fe40004800000 */
[----:B------:R-:W-:Y:S02]  /*4350*/  ISETP.GE.AND P1, PT, R19, R113, PT ;  /* 0x000000711300720c */ /* 0x000fe40003f26270 */
[----:B------:R-:W-:Y:S02]  /*4360*/  FMNMX.FTZ R8, R30, R32, !PT ;  /* 0x000000201e087209 */ /* 0x000fe40007810000 */
[----:B------:R-:W-:Y:S02]  /*4370*/  FSEL R19, R29, -INF , !P0 ;  /* 0xff8000001d137808 */ /* 0x000fe40004000000 */
[----:B------:R-:W-:Y:S01]  /*4380*/  FMNMX3.FTZ R4, R18, R47, R37, !PT ;  /* 0x0000002f12047276 */ /* 0x000fe20007810025 */
[----:B------:R-:W1:Y:S01]  /*4390*/  SHFL.BFLY PT, R32, R8, 0x2, 0x1f ;  /* 0x0c401f0008207f89 */ /* 0x000e6200000e0000 */
[----:B------:R-:W-:-:S02]  /*43a0*/  FSEL R18, R28, -INF , !P5 ;  /* 0xff8000001c127808 */ /* 0x000fc40006800000 */
[-C--:B------:R-:W-:Y:S02]  /*43b0*/  ISETP.GE.AND P3, PT, R27, R113.reuse, PT ;  /* 0x000000711b00720c */ /* 0x080fe40003f66270 */
[----:B------:R-:W-:Y:S02]  /*43c0*/  FSEL R28, R16, -INF , !P4 ;  /* 0xff800000101c7808 */ /* 0x000fe40006000000 */
[----:B------:R-:W-:Y:S02]  /*43d0*/  FMNMX3.FTZ R4, R4, R36, R19, !PT ;  /* 0x0000002404047276 */ /* 0x000fe40007810013 */
[----:B------:R-:W-:Y:S02]  /*43e0*/  ISETP.GE.AND P0, PT, R2, R113, PT ;  /* 0x000000710200720c */ /* 0x000fe40003f06270 */
[----:B------:R-:W-:Y:S02]  /*43f0*/  FSEL R27, R15, -INF , !P3 ;  /* 0xff8000000f1b7808 */ /* 0x000fe40005800000 */
[----:B------:R-:W-:-:S02]  /*4400*/  FSEL R26, R26, -INF , !P1 ;  /* 0xff8000001a1a7808 */ /* 0x000fc40004800000 */
[----:B------:R-:W-:Y:S02]  /*4410*/  FMNMX3.FTZ R4, R4, R18, R28, !PT ;  /* 0x0000001204047276 */ /* 0x000fe4000781001c */
[----:B------:R-:W-:Y:S02]  /*4420*/  FSEL R24, R24, -INF , !P0 ;  /* 0xff80000018187808 */ /* 0x000fe40004000000 */
[----:B------:R-:W-:-:S04]  /*4430*/  FMNMX3.FTZ R4, R4, R27, R26, !PT ;  /* 0x0000001b04047276 */ /* 0x000fc8000781001a */
[----:B------:R-:W-:Y:S02]  /*4440*/  FMNMX.FTZ R5, R24, R4, !PT ;  /* 0x0000000418057209 */ /* 0x000fe40007810000 */
[----:B-1----:R-:W-:-:S03]  /*4450*/  FMNMX.FTZ R32, R8, R32, !PT ;  /* 0x0000002008207209 */ /* 0x002fc60007810000 */
[----:B------:R-:W1:Y:S04]  /*4460*/  SHFL.BFLY PT, R4, R5, 0x2, 0x1f ;  /* 0x0c401f0005047f89 */ /* 0x000e6800000e0000 */
[----:B------:R-:W2:Y:S01]  /*4470*/  SHFL.BFLY PT, R2, R32, 0x1, 0x1f ;  /* 0x0c201f0020027f89 */ /* 0x000ea200000e0000 */
[----:B-1----:R-:W-:Y:S02]  /*4480*/  FMNMX.FTZ R4, R5, R4, !PT ;  /* 0x0000000405047209 */ /* 0x002fe40007810000 */
[----:B--2---:R-:W-:-:S03]  /*4490*/  FMNMX.FTZ R2, R32, R2, !PT ;  /* 0x0000000220027209 */ /* 0x004fc60007810000 */
[----:B------:R-:W1:Y:S01]  /*44a0*/  SHFL.BFLY PT, R5, R4, 0x1, 0x1f ;  /* 0x0c201f0004057f89 */ /* 0x000e6200000e0000 */
[C---:B------:R-:W-:Y:S01]  /*44b0*/  FSETP.NEU.FTZ.AND P0, PT, R2.reuse, -INF , PT ;  /* 0xff8000000200780b */ /* 0x040fe20003f1d000 */
[----:B---3--:R-:W-:-:S05]  /*44c0*/  FMUL.FTZ R29, R2, UR6 ;  /* 0x00000006021d7c20 */ /* 0x008fca0008410000 */
[----:B------:R-:W-:-:S05]  /*44d0*/  FSEL R29, R29, RZ, P0 ;  /* 0x000000ff1d1d7208 */ /* 0x000fca0000000000 */
[--C-:B------:R-:W-:Y:S01]  /*44e0*/  FFMA.FTZ R45, R0, UR6, -R29.reuse ;  /* 0x00000006002d7c23 */ /* 0x100fe2000801081d */
[----:B------:R-:W-:Y:S01]  /*44f0*/  FFMA.FTZ R43, R25, UR6, -R29 ;  /* 0x00000006192b7c23 */ /* 0x000fe2000801081d */
[----:B------:R-:W-:Y:S02]  /*4500*/  IMAD.IADD R25, R40, 0x1, R87 ;  /* 0x0000000128197824 */ /* 0x000fe400078e0257 */
[--C-:B------:R-:W-:Y:S01]  /*4510*/  FFMA.FTZ R46, R23, UR6, -R29.reuse ;  /* 0x00000006172e7c23 */ /* 0x100fe2000801081d */
[--C-:B------:R-:W-:Y:S01]  /*4520*/  FFMA.FTZ R44, R17, UR6, -R29.reuse ;  /* 0x00000006112c7c23 */ /* 0x100fe2000801081d */
[--C-:B------:R-:W-:Y:S01]  /*4530*/  FFMA.FTZ R17, R53, UR6, -R29.reuse ;  /* 0x0000000635117c23 */ /* 0x100fe2000801081d */
[--C-:B------:R-:W-:Y:S01]  /*4540*/  FFMA.FTZ R16, R52, UR6, -R29.reuse ;  /* 0x0000000634107c23 */ /* 0x100fe2000801081d */
[----:B------:R-:W-:Y:S01]  /*4550*/  MUFU.EX2 R45, R45 ;  /* 0x0000002d002d7308 */ /* 0x000fe20000000800 */
[--C-:B------:R-:W-:Y:S01]  /*4560*/  FFMA.FTZ R35, R35, UR6, -R29.reuse ;  /* 0x0000000623237c23 */ /* 0x100fe2000801081d */
[--C-:B------:R-:W-:Y:S01]  /*4570*/  FFMA.FTZ R34, R34, UR6, -R29.reuse ;  /* 0x0000000622227c23 */ /* 0x100fe2000801081d */
[----:B-1----:R-:W-:Y:S01]  /*4580*/  FMNMX.FTZ R0, R4, R5, !PT ;  /* 0x0000000504007209 */ /* 0x002fe20007810000 */
[--C-:B------:R-:W-:Y:S01]  /*4590*/  FFMA.FTZ R89, R66, UR6, -R29.reuse ;  /* 0x0000000642597c23 */ /* 0x100fe2000801081d */
[----:B------:R-:W1:Y:S01]  /*45a0*/  LDSM.16.MT88.4 R4, [R25+0x3000] ;  /* 0x003000001904783b */ /* 0x000e620000004200 */
[--C-:B------:R-:W-:Y:S01]  /*45b0*/  FFMA.FTZ R67, R67, UR6, -R29.reuse ;  /* 0x0000000643437c23 */ /* 0x100fe2000801081d */
[C---:B------:R-:W-:Y:S01]  /*45c0*/  FSETP.NEU.FTZ.AND P0, PT, R0.reuse, -INF , PT ;  /* 0xff8000000000780b */ /* 0x040fe20003f1d000 */
[----:B------:R-:W-:Y:S01]  /*45d0*/  FMUL.FTZ R23, R0, UR6 ;  /* 0x0000000600177c20 */ /* 0x000fe20008410000 */
[----:B------:R-:W2:Y:S01]  /*45e0*/  MUFU.EX2 R46, R46 ;  /* 0x0000002e002e7308 */ /* 0x000ea20000000800 */
[--C-:B------:R-:W-:Y:S01]  /*45f0*/  FFMA.FTZ R66, R125, UR6, -R29.reuse ;  /* 0x000000067d427c23 */ /* 0x100fe2000801081d */
[--C-:B------:R-:W-:Y:S01]  /*4600*/  FFMA.FTZ R63, R63, UR6, -R29.reuse ;  /* 0x000000063f3f7c23 */ /* 0x100fe2000801081d */
[--C-:B------:R-:W-:Y:S01]  /*4610*/  FFMA.FTZ R121, R121, UR6, -R29.reuse ;  /* 0x0000000679797c23 */ /* 0x100fe2000801081d */
[----:B------:R-:W-:Y:S01]  /*4620*/  FSEL R23, R23, RZ, P0 ;  /* 0x000000ff17177208 */ /* 0x000fe20000000000 */
        /* <DEDUP_REMOVED lines=10> */
[----:B------:R-:W3:Y:S01]  /*46d0*/  LDSM.16.MT88.4 R8, [R25+0x3400] ;  /* 0x003400001908783b */ /* 0x000ee20000004200 */
[----:B------:R-:W4:Y:S01]  /*46e0*/  MUFU.EX2 R43, R43 ;  /* 0x0000002b002b7308 */ /* 0x000f220000000800 */
[--C-:B------:R-:W-:Y:S01]  /*46f0*/  FFMA.FTZ R33, R12, UR6, -R23.reuse ;  /* 0x000000060c217c23 */ /* 0x100fe20008010817 */
[--C-:B------:R-:W-:Y:S01]  /*4700*/  FFMA.FTZ R31, R74, UR6, -R23.reuse ;  /* 0x000000064a1f7c23 */ /* 0x100fe20008010817 */
[----:B--2---:R-:W-:Y:S01]  /*4710*/  F2FP.F16.F32.PACK_AB R68, R45, R46 ;  /* 0x0000002e2d44723e */ /* 0x004fe200000000ff */
[--C-:B------:R-:W-:Y:S01]  /*4720*/  FFMA.FTZ R88, R88, UR6, -R23.reuse ;  /* 0x0000000658587c23 */ /* 0x100fe20008010817 */
[--C-:B------:R-:W-:Y:S01]  /*4730*/  FFMA.FTZ R65, R124, UR6, -R23.reuse ;  /* 0x000000067c417c23 */ /* 0x100fe20008010817 */
[--C-:B------:R-:W-:Y:S01]  /*4740*/  FFMA.FTZ R64, R64, UR6, -R23.reuse ;  /* 0x0000000640407c23 */ /* 0x100fe20008010817 */
[--C-:B------:R-:W-:Y:S01]  /*4750*/  FFMA.FTZ R62, R62, UR6, -R23.reuse ;  /* 0x000000063e3e7c23 */ /* 0x100fe20008010817 */
[----:B------:R2:W-:Y:S01]  /*4760*/  MUFU.EX2 R42, R14 ;  /* 0x0000000e002a7308 */ /* 0x0005e20000000800 */
[--C-:B------:R-:W-:Y:S01]  /*4770*/  FFMA.FTZ R120, R120, UR6, -R23.reuse ;  /* 0x0000000678787c23 */ /* 0x100fe20008010817 */
[--C-:B------:R-:W-:Y:S01]  /*4780*/  FFMA.FTZ R95, R95, UR6, -R23.reuse ;  /* 0x000000065f5f7c23 */ /* 0x100fe20008010817 */
[--C-:B------:R-:W-:Y:S01]  /*4790*/  FFMA.FTZ R92, R92, UR6, -R23.reuse ;  /* 0x000000065c5c7c23 */ /* 0x100fe20008010817 */
[----:B------:R-:W-:Y:S01]  /*47a0*/  FFMA.FTZ R91, R91, UR6, -R23 ;  /* 0x000000065b5b7c23 */ /* 0x000fe20008010817 */
[--C-:B------:R-:W-:Y:S01]  /*47b0*/  FFMA.FTZ R119, R119, UR6, -R29.reuse ;  /* 0x0000000677777c23 */ /* 0x100fe2000801081d */
[--C-:B------:R-:W-:Y:S01]  /*47c0*/  FFMA.FTZ R118, R118, UR6, -R29.reuse ;  /* 0x0000000676767c23 */ /* 0x100fe2000801081d */
[--C-:B------:R-:W-:Y:S01]  /*47d0*/  FFMA.FTZ R117, R117, UR6, -R29.reuse ;  /* 0x0000000675757c23 */ /* 0x100fe2000801081d */
[----:B------:R-:W5:Y:S01]  /*47e0*/  MUFU.EX2 R53, R53 ;  /* 0x0000003500357308 */ /* 0x000f620000000800 */
[----:B----4-:R-:W-:Y:S01]  /*47f0*/  F2FP.F16.F32.PACK_AB R70, R43, R44 ;  /* 0x0000002c2b46723e */ /* 0x010fe200000000ff */
[----:B------:R-:W-:Y:S01]  /*4800*/  FFMA.FTZ R116, R116, UR6, -R29 ;  /* 0x0000000674747c23 */ /* 0x000fe2000801081d */
[--C-:B------:R-:W-:Y:S01]  /*4810*/  FFMA.FTZ R99, R99, UR6, -R23.reuse ;  /* 0x0000000663637c23 */ /* 0x100fe20008010817 */
[--C-:B------:R-:W-:Y:S01]  /*4820*/  FFMA.FTZ R98, R98, UR6, -R23.reuse ;  /* 0x0000000662627c23 */ /* 0x100fe20008010817 */
[--C-:B------:R-:W-:Y:S01]  /*4830*/  FFMA.FTZ R97, R97, UR6, -R23.reuse ;  /* 0x0000000661617c23 */ /* 0x100fe20008010817 */
[----:B------:R-:W-:Y:S01]  /*4840*/  FFMA.FTZ R90, R90, UR6, -R23 ;  /* 0x000000065a5a7c23 */ /* 0x000fe20008010817 */
[----:B------:R-:W-:Y:S01]  /*4850*/  FADD.FTZ R45, R46, R45 ;  /* 0x0000002d2e2d7221 */ /* 0x000fe20000010000 */
[----:B------:R-:W4:Y:S01]  /*4860*/  MUFU.EX2 R52, R52 ;  /* 0x0000003400347308 */ /* 0x000f220000000800 */
[----:B--2---:R-:W2:Y:S01]  /*4870*/  LDSM.16.MT88.4 R12, [R87+0x3400] ;  /* 0x00340000570c783b */ /* 0x004ea20000004200 */
[----:B------:R-:W-:Y:S01]  /*4880*/  FFMA.FTZ R61, R61, UR6, -R29 ;  /* 0x000000063d3d7c23 */ /* 0x000fe2000801081d */
[----:B------:R-:W-:Y:S01]  /*4890*/  FADD.FTZ R44, R44, R45 ;  /* 0x0000002d2c2c7221 */ /* 0x000fe20000010000 */
[--C-:B------:R-:W-:Y:S01]  /*48a0*/  FFMA.FTZ R60, R60, UR6, -R29.reuse ;  /* 0x000000063c3c7c23 */ /* 0x100fe2000801081d */
[--C-:B------:R-:W-:Y:S01]  /*48b0*/  FFMA.FTZ R59, R59, UR6, -R29.reuse ;  /* 0x000000063b3b7c23 */ /* 0x100fe2000801081d */
[----:B------:R-:W-:Y:S01]  /*48c0*/  FFMA.FTZ R58, R58, UR6, -R29 ;  /* 0x000000063a3a7c23 */ /* 0x000fe2000801081d */
[----:B------:R-:W-:Y:S01]  /*48d0*/  FFMA.FTZ R55, R55, UR6, -R23 ;  /* 0x0000000637377c23 */ /* 0x000fe20008010817 */
[----:B------:R-:W1:Y:S01]  /*48e0*/  MUFU.EX2 R51, R51 ;  /* 0x0000003300337308 */ /* 0x000e620000000800 */
[----:B-----5:R-:W-:Y:S01]  /*48f0*/  F2FP.F16.F32.PACK_AB R69, R53, R42 ;  /* 0x0000002a3545723e */ /* 0x020fe200000000ff */
[----:B------:R-:W-:Y:S01]  /*4900*/  FADD.FTZ R53, R42, R53 ;  /* 0x000000352a357221 */ /* 0x000fe20000010000 */
[--C-:B------:R-:W-:Y:S01]  /*4910*/  FFMA.FTZ R54, R54, UR6, -R23.reuse ;  /* 0x0000000636367c23 */ /* 0x100fe20008010817 */
[--C-:B------:R-:W-:Y:S01]  /*4920*/  FFMA.FTZ R48, R48, UR6, -R23.reuse ;  /* 0x0000000630307c23 */ /* 0x100fe20008010817 */
[----:B------:R-:W-:Y:S01]  /*4930*/  FFMA.FTZ R47, R47, UR6, -R23 ;  /* 0x000000062f2f7c23 */ /* 0x000fe20008010817 */
[----:B------:R-:W-:Y:S01]  /*4940*/  FADD.FTZ R44, R43, R44 ;  /* 0x0000002c2b2c7221 */ /* 0x000fe20000010000 */
[----:B------:R-:W-:Y:S01]  /*4950*/  FFMA.FTZ R57, R57, UR6, -R29 ;  /* 0x0000000639397c23 */ /* 0x000fe2000801081d */
[----:B------:R-:W5:Y:S01]  /*4960*/  MUFU.EX2 R35, R35 ;  /* 0x0000002300237308 */ /* 0x000f620000000800 */
[----:B----4-:R-:W-:Y:S01]  /*4970*/  FADD.FTZ R53, R52, R53 ;  /* 0x0000003534357221 */ /* 0x010fe20000010000 */
[----:B------:R-:W-:Y:S01]  /*4980*/  FFMA.FTZ R56, R56, UR6, -R29 ;  /* 0x0000000638387c23 */ /* 0x000fe2000801081d */
[----:B------:R-:W-:Y:S01]  /*4990*/  FFMA.FTZ R37, R37, UR6, -R23 ;  /* 0x0000000625257c23 */ /* 0x000fe20008010817 */
[--C-:B------:R-:W-:Y:S01]  /*49a0*/  FFMA.FTZ R50, R50, UR6, -R29.reuse ;  /* 0x0000000632327c23 */ /* 0x100fe2000801081d */
[----:B------:R-:W-:Y:S01]  /*49b0*/  FFMA.FTZ R49, R49, UR6, -R29 ;  /* 0x0000000631317c23 */ /* 0x000fe2000801081d */
[--C-:B------:R-:W-:Y:S01]  /*49c0*/  FFMA.FTZ R19, R19, UR6, -R23.reuse ;  /* 0x0000000613137c23 */ /* 0x100fe20008010817 */
[----:B------:R-:W-:Y:S01]  /*49d0*/  FFMA.FTZ R18, R18, UR6, -R23 ;  /* 0x0000000612127c23 */ /* 0x000fe20008010817 */
[----:B------:R-:W4:Y:S01]  /*49e0*/  MUFU.EX2 R34, R34 ;  /* 0x0000002200227308 */ /* 0x000f220000000800 */
[C---:B-1----:R-:W-:Y:S01]  /*49f0*/  F2FP.F16.F32.PACK_AB R71, R51.reuse, R52 ;  /* 0x000000343347723e */ /* 0x042fe200000000ff */
[----:B------:R-:W-:Y:S01]  /*4a00*/  FADD.FTZ R51, R51, R53 ;  /* 0x0000003533337221 */ /* 0x000fe20000010000 */
[--C-:B------:R-:W-:Y:S01]  /*4a10*/  FFMA.FTZ R41, R41, UR6, -R29.reuse ;  /* 0x0000000629297c23 */ /* 0x100fe2000801081d */
[--C-:B------:R-:W-:Y:S01]  /*4a20*/  FFMA.FTZ R39, R39, UR6, -R29.reuse ;  /* 0x0000000627277c23 */ /* 0x100fe2000801081d */
[--C-:B------:R-:W-:Y:S01]  /*4a30*/  FFMA.FTZ R38, R38, UR6, -R29.reuse ;  /* 0x0000000626267c23 */ /* 0x100fe2000801081d */
[----:B------:R-:W-:Y:S01]  /*4a40*/  FFMA.FTZ R29, R30, UR6, -R29 ;  /* 0x000000061e1d7c23 */ /* 0x000fe2000801081d */
[----:B------:R-:W-:Y:S01]  /*4a50*/  FFMA.FTZ R26, R26, UR6, -R23 ;  /* 0x000000061a1a7c23 */ /* 0x000fe20008010817 */
[----:B------:R-:W1:Y:S01]  /*4a60*/  MUFU.EX2 R17, R17 ;  /* 0x0000001100117308 */ /* 0x000e620000000800 */
[----:B------:R-:W-:Y:S01]  /*4a70*/  HMMA.16816.F32 R80, R68, R76, RZ ;  /* 0x0000004c4450723c */ /* 0x000fe200000018ff */
[----:B-----5:R-:W-:-:S06]  /*4a80*/  FADD.FTZ R44, R35, R44 ;  /* 0x0000002c232c7221 */ /* 0x020fcc0000010000 */
[----:B------:R-:W5:Y:S01]  /*4a90*/  MUFU.EX2 R16, R16 ;  /* 0x0000001000107308 */ /* 0x000f620000000800 */
[C---:B------:R-:W-:Y:S07]  /*4aa0*/  HMMA.16816.F32 R76, R68.reuse, R78, RZ ;  /* 0x0000004e444c723c */ /* 0x040fee00000018ff */
[----:B------:R-:W3:Y:S01]  /*4ab0*/  MUFU.EX2 R40, R40 ;  /* 0x0000002800287308 */ /* 0x000ee20000000800 */
[----:B------:R-:W-:Y:S01]  /*4ac0*/  HMMA.16816.F32 R72, R68, R4, RZ ;  /* 0x000000044448723c */ /* 0x000fe200000018ff */
[C---:B----4-:R-:W-:Y:S01]  /*4ad0*/  F2FP.F16.F32.PACK_AB R4, R34.reuse, R35 ;  /* 0x000000232204723e */ /* 0x050fe200000000ff */
[----:B------:R-:W-:Y:S01]  /*4ae0*/  FADD.FTZ R34, R34, R44 ;  /* 0x0000002c22227221 */ /* 0x000fe20000010000 */
[----:B------:R-:W-:-:S03]  /*4af0*/  FFMA.FTZ R35, R36, UR6, -R23 ;  /* 0x0000000624237c23 */ /* 0x000fc60008010817 */
[----:B-1----:R-:W-:Y:S01]  /*4b00*/  FADD.FTZ R34, R17, R34 ;  /* 0x0000002211227221 */ /* 0x002fe20000010000 */
[----:B------:R-:W1:Y:S01]  /*4b10*/  MUFU.EX2 R33, R33 ;  /* 0x0000002100217308 */ /* 0x000e620000000800 */
[----:B------:R-:W-:Y:S01]  /*4b20*/  HMMA.16816.F32 R68, R68, R6, RZ ;  /* 0x000000064444723c */ /* 0x000fe200000018ff */
[C---:B-----5:R-:W-:Y:S01]  /*4b30*/  F2FP.F16.F32.PACK_AB R6, R16.reuse, R17 ;  /* 0x000000111006723e */ /* 0x060fe200000000ff */
[----:B------:R-:W-:-:S05]  /*4b40*/  FADD.FTZ R16, R16, R34 ;  /* 0x0000002210107221 */ /* 0x000fca0000010000 */
        /* <DEDUP_REMOVED lines=20> */
[----:B-1----:R-:W-:Y:S01]  /*4c90*/  F2FP.F16.F32.PACK_AB R4, R67, R89 ;  /* 0x000000594304723e */ /* 0x002fe200000000ff */
[----:B------:R-:W-:Y:S01]  /*4ca0*/  FADD.FTZ R89, R89, R16 ;  /* 0x0000001059597221 */ /* 0x000fe20000010000 */
[----:B----4-:R-:W-:-:S03]  /*4cb0*/  F2FP.F16.F32.PACK_AB R6, R63, R66 ;  /* 0x000000423f06723e */ /* 0x010fc600000000ff */
[----:B------:R-:W-:Y:S02]  /*4cc0*/  FADD.FTZ R89, R67, R89 ;  /* 0x0000005943597221 */ /* 0x000fe40000010000 */
[----:B------:R-:W-:Y:S02]  /*4cd0*/  MUFU.EX2 R64, R64 ;  /* 0x0000004000407308 */ /* 0x000fe40000000800 */
[----:B------:R-:W-:-:S04]  /*4ce0*/  FADD.FTZ R66, R66, R89 ;  /* 0x0000005942427221 */ /* 0x000fc80000010000 */
[----:B------:R-:W-:Y:S02]  /*4cf0*/  FADD.FTZ R66, R63, R66 ;  /* 0x000000423f427221 */ /* 0x000fe40000010000 */
[----:B------:R-:W1:Y:S01]  /*4d00*/  MUFU.EX2 R62, R62 ;  /* 0x0000003e003e7308 */ /* 0x000e620000000800 */
[----:B-----5:R-:W-:Y:S01]  /*4d10*/  F2FP.F16.F32.PACK_AB R5, R65, R88 ;  /* 0x000000584105723e */ /* 0x020fe200000000ff */
[----:B------:R-:W-:-:S04]  /*4d20*/  FADD.FTZ R88, R88, R17 ;  /* 0x0000001158587221 */ /* 0x000fc80000010000 */
[----:B------:R-:W-:Y:S02]  /*4d30*/  FADD.FTZ R88, R65, R88 ;  /* 0x0000005841587221 */ /* 0x000fe40000010000 */
[----:B------:R-:W-:Y:S08]  /*4d40*/  MUFU.EX2 R121, R121 ;  /* 0x0000007900797308 */ /* 0x000ff00000000800 */
[----:B------:R-:W4:Y:S01]  /*4d50*/  MUFU.EX2 R96, R96 ;  /* 0x0000006000607308 */ /* 0x000f220000000800 */
[----:B-1----:R-:W-:Y:S01]  /*4d60*/  F2FP.F16.F32.PACK_AB R7, R62, R64 ;  /* 0x000000403e07723e */ /* 0x002fe200000000ff */
[----:B------:R-:W-:-:S04]  /*4d70*/  FADD.FTZ R64, R64, R88 ;  /* 0x0000005840407221 */ /* 0x000fc80000010000 */
[----:B------:R-:W-:Y:S02]  /*4d80*/  FADD.FTZ R64, R62, R64 ;  /* 0x000000403e407221 */ /* 0x000fe40000010000 */
[C---:B---3--:R-:W-:Y:S01]  /*4d90*/  HMMA.16816.F32 R72, R4.reuse, R8, R72 ;  /* 0x000000080448723c */ /* 0x048fe20000001848 */
[----:B------:R-:W-:Y:S07]  /*4da0*/  MUFU.EX2 R94, R94 ;  /* 0x0000005e005e7308 */ /* 0x000fee0000000800 */
[C---:B------:R-:W-:Y:S01]  /*4db0*/  HMMA.16816.F32 R68, R4.reuse, R10, R68 ;  /* 0x0000000a0444723c */ /* 0x040fe20000001844 */
[----:B------:R-:W1:Y:S01]  /*4dc0*/  LDSM.16.MT88.4 R8, [R25+0x3c00] ;  /* 0x003c00001908783b */ /* 0x000e620000004200 */
[----:B------:R-:W3:Y:S06]  /*4dd0*/  MUFU.EX2 R93, R93 ;  /* 0x0000005d005d7308 */ /* 0x000eec0000000800 */
[C---:B--2---:R-:W-:Y:S02]  /*4de0*/  HMMA.16816.F32 R80, R4.reuse, R12, R80 ;  /* 0x0000000c0450723c */ /* 0x044fe40000001850 */
[----:B------:R-:W-:Y:S06]  /*4df0*/  MUFU.EX2 R120, R120 ;  /* 0x0000007800787308 */ /* 0x000fec0000000800 */
[----:B------:R-:W-:Y:S01]  /*4e00*/  HMMA.16816.F32 R76, R4, R14, R76 ;  /* 0x0000000e044c723c */ /* 0x000fe2000000184c */
[----:B------:R-:W2:Y:S01]  /*4e10*/  LDSM.16.MT88.4 R12, [R87+0x3c00] ;  /* 0x003c0000570c783b */ /* 0x000ea20000004200 */
[----:B------:R-:W5:Y:S01]  /*4e20*/  MUFU.EX2 R95, R95 ;  /* 0x0000005f005f7308 */ /* 0x000f620000000800 */
[----:B----4-:R-:W-:Y:S01]  /*4e30*/  F2FP.F16.F32.PACK_AB R4, R96, R121 ;  /* 0x000000796004723e */ /* 0x010fe200000000ff */
[----:B------:R-:W-:Y:S01]  /*4e40*/  FADD.FTZ R121, R121, R66 ;  /* 0x0000004279797221 */ /* 0x000fe20000010000 */
[----:B---3--:R-:W-:-:S03]  /*4e50*/  F2FP.F16.F32.PACK_AB R6, R93, R94 ;  /* 0x0000005e5d06723e */ /* 0x008fc600000000ff */
[----:B------:R-:W-:Y:S02]  /*4e60*/  FADD.FTZ R96, R96, R121 ;  /* 0x0000007960607221 */ /* 0x000fe40000010000 */
[----:B------:R-:W3:Y:S02]  /*4e70*/  MUFU.EX2 R92, R92 ;  /* 0x0000005c005c7308 */ /* 0x000ee40000000800 */
[----:B------:R-:W-:-:S04]  /*4e80*/  FADD.FTZ R96, R94, R96 ;  /* 0x000000605e607221 */ /* 0x000fc80000010000 */
[----:B------:R-:W-:Y:S02]  /*4e90*/  FADD.FTZ R93, R93, R96 ;  /* 0x000000605d5d7221 */ /* 0x000fe40000010000 */
[----:B------:R-:W4:Y:S01]  /*4ea0*/  MUFU.EX2 R91, R91 ;  /* 0x0000005b005b7308 */ /* 0x000f220000000800 */
[----:B-----5:R-:W-:Y:S01]  /*4eb0*/  F2FP.F16.F32.PACK_AB R5, R95, R120 ;  /* 0x000000785f05723e */ /* 0x020fe200000000ff */
[----:B------:R-:W-:-:S04]  /*4ec0*/  FADD.FTZ R120, R120, R64 ;  /* 0x0000004078787221 */ /* 0x000fc80000010000 */
[----:B------:R-:W-:Y:S01]  /*4ed0*/  FADD.FTZ R95, R95, R120 ;  /* 0x000000785f5f7221 */ /* 0x000fe20000010000 */
[----:B------:R-:W-:Y:S01]  /*4ee0*/  FFMA.FTZ R120, R24, UR6, -R23 ;  /* 0x0000000618787c23 */ /* 0x000fe20008010817 */
[----:B------:R-:W5:Y:S02]  /*4ef0*/  MUFU.EX2 R119, R119 ;  /* 0x0000007700777308 */ /* 0x000f640000000800 */
[----:B---3--:R-:W-:-:S06]  /*4f00*/  FADD.FTZ R95, R92, R95 ;  /* 0x0000005f5c5f7221 */ /* 0x008fcc0000010000 */
[----:B------:R-:W3:Y:S01]  /*4f10*/  MUFU.EX2 R118, R118 ;  /* 0x0000007600767308 */ /* 0x000ee20000000800 */
[C---:B----4-:R-:W-:Y:S01]  /*4f20*/  F2FP.F16.F32.PACK_AB R7, R91.reuse, R92 ;  /* 0x0000005c5b07723e */ /* 0x050fe200000000ff */
[----:B------:R-:W-:-:S06]  /*4f30*/  FADD.FTZ R91, R91, R95 ;  /* 0x0000005f5b5b7221 */ /* 0x000fcc0000010000 */
[----:B-1----:R-:W-:Y:S01]  /*4f40*/  HMMA.16816.F32 R72, R4, R8, R72 ;  /* 0x000000080448723c */ /* 0x002fe20000001848 */
[----:B------:R-:W1:Y:S01]  /*4f50*/  MUFU.EX2 R117, R117 ;  /* 0x0000007500757308 */ /* 0x000e620000000800 */
[----:B-----5:R-:W-:-:S06]  /*4f60*/  FADD.FTZ R93, R119, R93 ;  /* 0x0000005d775d7221 */ /* 0x020fcc0000010000 */
[----:B------:R-:W-:Y:S01]  /*4f70*/  HMMA.16816.F32 R68, R4, R10, R68 ;  /* 0x0000000a0444723c */ /* 0x000fe20000001844 */
[----:B------:R-:W4:Y:S01]  /*4f80*/  LDSM.16.MT88.4 R8, [R25+0x4000] ;  /* 0x004000001908783b */ /* 0x000f220000004200 */
[----:B------:R-:W5:Y:S01]  /*4f90*/  MUFU.EX2 R116, R116 ;  /* 0x0000007400747308 */ /* 0x000f620000000800 */
[----:B---3--:R-:W-:-:S05]  /*4fa0*/  FADD.FTZ R93, R118, R93 ;  /* 0x0000005d765d7221 */ /* 0x008fca0000010000 */
[----:B--2---:R-:W-:Y:S02]  /*4fb0*/  HMMA.16816.F32 R80, R4, R12, R80 ;  /* 0x0000000c0450723c */ /* 0x004fe40000001850 */
[----:B------:R-:W2:Y:S01]  /*4fc0*/  MUFU.EX2 R99, R99 ;  /* 0x0000006300637308 */ /* 0x000ea20000000800 */
[----:B-1----:R-:W-:-:S05]  /*4fd0*/  FADD.FTZ R93, R117, R93 ;  /* 0x0000005d755d7221 */ /* 0x002fca0000010000 */
[----:B------:R-:W-:Y:S01]  /*4fe0*/  HMMA.16816.F32 R76, R4, R14, R76 ;  /* 0x0000000e044c723c */ /* 0x000fe2000000184c */
[----:B------:R-:W1:Y:S01]  /*4ff0*/  LDSM.16.MT88.4 R12, [R87+0x4000] ;  /* 0x00400000570c783b */ /* 0x000e620000004200 */
[----:B------:R-:W3:Y:S01]  /*5000*/  MUFU.EX2 R98, R98 ;  /* 0x0000006200627308 */ /* 0x000ee20000000800 */
[----:B------:R-:W-:Y:S01]  /*5010*/  F2FP.F16.F32.PACK_AB R4, R118, R119 ;  /* 0x000000777604723e */ /* 0x000fe200000000ff */
[----:B------:R-:W-:Y:S01]  /*5020*/  IMAD.MOV.U32 R118, RZ, RZ, -0x1 ;  /* 0xffffffffff767424 */ /* 0x000fe200078e00ff */
[C---:B-----5:R-:W-:Y:S01]  /*5030*/  F2FP.F16.F32.PACK_AB R6, R116.reuse, R117 ;  /* 0x000000757406723e */ /* 0x060fe200000000ff */
[----:B------:R-:W-:-:S04]  /*5040*/  FADD.FTZ R116, R116, R93 ;  /* 0x0000005d74747221 */ /* 0x000fc80000010000 */
[----:B------:R-:W-:Y:S01]  /*5050*/  MUFU.EX2 R97, R97 ;  /* 0x0000006100617308 */ /* 0x000fe20000000800 */
[----:B--2---:R-:W-:-:S07]  /*5060*/  FADD.FTZ R91, R99, R91 ;  /* 0x0000005b635b7221 */ /* 0x004fce0000010000 */
[----:B------:R-:W2:Y:S01]  /*5070*/  MUFU.EX2 R90, R90 ;  /* 0x0000005a005a7308 */ /* 0x000ea20000000800 */
[C---:B---3--:R-:W-:Y:S01]  /*5080*/  F2FP.F16.F32.PACK_AB R5, R98.reuse, R99 ;  /* 0x000000636205723e */ /* 0x048fe200000000ff */
[----:B------:R-:W-:-:S06]  /*5090*/  FADD.FTZ R91, R98, R91 ;  /* 0x0000005b625b7221 */ /* 0x000fcc0000010000 */
[----:B------:R-:W3:Y:S08]  /*50a0*/  MUFU.EX2 R61, R61 ;  /* 0x0000003d003d7308 */ /* 0x000ef00000000800 */
[----:B------:R-:W5:Y:S01]  /*50b0*/  MUFU.EX2 R60, R60 ;  /* 0x0000003c003c7308 */ /* 0x000f620000000800 */
[----:B--2---:R-:W-:Y:S01]  /*50c0*/  F2FP.F16.F32.PACK_AB R7, R90, R97 ;  /* 0x000000615a07723e */ /* 0x004fe200000000ff */
[----:B------:R-:W-:-:S04]  /*50d0*/  FADD.FTZ R97, R97, R91 ;  /* 0x0000005b61617221 */ /* 0x000fc80000010000 */
[----:B------:R-:W-:Y:S02]  /*50e0*/  FADD.FTZ R97, R90, R97 ;  /* 0x000000615a617221 */ /* 0x000fe40000010000 */
[----:B----4-:R-:W-:Y:S01]  /*50f0*/  HMMA.16816.F32 R72, R4, R8, R72 ;  /* 0x000000080448723c */ /* 0x010fe20000001848 */
        /* <DEDUP_REMOVED lines=8> */
[----:B------:R-:W4:Y:S01]  /*5180*/  LDSM.16.MT88.4 R12, [R25+0x4400] ;  /* 0x00440000190c783b */ /* 0x000f220000004200 */
[----:B------:R-:W2:Y:S01]  /*5190*/  MUFU.EX2 R54, R54 ;  /* 0x0000003600367308 */ /* 0x000ea20000000800 */
[C---:B-----5:R-:W-:Y:S01]  /*51a0*/  F2FP.F16.F32.PACK_AB R4, R60.reuse, R61 ;  /* 0x0000003d3c04723e */ /* 0x060fe200000000ff */
        /* <DEDUP_REMOVED lines=11> */
[----:B------:R-:W-:Y:S01]  /*5260*/  MUFU.EX2 R56, R56 ;  /* 0x0000003800387308 */ /* 0x000fe20000000800 */
[C---:B-1----:R-:W-:Y:S01]  /*5270*/  F2FP.F16.F32.PACK_AB R7, R47.reuse, R48 ;  /* 0x000000302f07723e */ /* 0x042fe200000000ff */
[----:B------:R-:W-:-:S06]  /*5280*/  FADD.FTZ R47, R47, R54 ;  /* 0x000000362f2f7221 */ /* 0x000fcc0000010000 */
[----:B------:R-:W-:Y:S01]  /*5290*/  HMMA.16816.F32 R80, R4, R8, R80 ;  /* 0x000000080450723c */ /* 0x000fe20000001850 */
[----:B------:R-:W-:Y:S01]  /*52a0*/  MUFU.EX2 R42, R50 ;  /* 0x00000032002a7308 */ /* 0x000fe20000000800 */
[----:B--2---:R-:W-:-:S06]  /*52b0*/  FADD.FTZ R58, R57, R58 ;  /* 0x0000003a393a7221 */ /* 0x004fcc0000010000 */
[C---:B------:R-:W-:Y:S01]  /*52c0*/  HMMA.16816.F32 R76, R4.reuse, R10, R76 ;  /* 0x0000000a044c723c */ /* 0x040fe2000000184c */
[----:B------:R-:W1:Y:S01]  /*52d0*/  LDSM.16.MT88.4 R8, [R87+0x4800] ;  /* 0x004800005708783b */ /* 0x000e620000004200 */
[----:B------:R-:W2:Y:S06]  /*52e0*/  MUFU.EX2 R43, R49 ;  /* 0x00000031002b7308 */ /* 0x000eac0000000800 */
[C---:B----4-:R-:W-:Y:S02]  /*52f0*/  HMMA.16816.F32 R72, R4.reuse, R12, R72 ;  /* 0x0000000c0448723c */ /* 0x050fe40000001848 */
[----:B------:R-:W3:Y:S06]  /*5300*/  MUFU.EX2 R37, R37 ;  /* 0x0000002500257308 */ /* 0x000eec0000000800 */
[----:B------:R-:W-:Y:S01]  /*5310*/  HMMA.16816.F32 R68, R4, R14, R68 ;  /* 0x0000000e0444723c */ /* 0x000fe20000001844 */
[--C-:B------:R-:W-:Y:S01]  /*5320*/  FFMA.FTZ R4, R28, UR6, -R23.reuse ;  /* 0x000000061c047c23 */ /* 0x100fe20008010817 */
[----:B------:R-:W4:Y:S01]  /*5330*/  MUFU.EX2 R35, R35 ;  /* 0x0000002300237308 */ /* 0x000f220000000800 */
[----:B------:R-:W-:Y:S01]  /*5340*/  FFMA.FTZ R28, R27, UR6, -R23 ;  /* 0x000000061b1c7c23 */ /* 0x000fe20008010817 */
[----:B--2---:R-:W-:Y:S01]  /*5350*/  F2FP.F16.F32.PACK_AB R6, R43, R42 ;  /* 0x0000002a2b06723e */ /* 0x004fe200000000ff */
[----:B------:R-:W-:Y:S05]  /*5360*/  LDSM.16.MT88.4 R12, [R87+0x4c00] ;  /* 0x004c0000570c783b */ /* 0x000fea0000004200 */
[----:B------:R-:W2:Y:S01]  /*5370*/  MUFU.EX2 R33, R19 ;  /* 0x0000001300217308 */ /* 0x000ea20000000800 */
[----:B---3--:R-:W-:-:S07]  /*5380*/  FADD.FTZ R47, R37, R47 ;  /* 0x0000002f252f7221 */ /* 0x008fce0000010000 */
[----:B------:R3:W5:Y:S01]  /*5390*/  MUFU.EX2 R31, R18 ;  /* 0x00000012001f7308 */ /* 0x0007620000000800 */
[C---:B----4-:R-:W-:Y:S01]  /*53a0*/  F2FP.F16.F32.PACK_AB R5, R35.reuse, R37 ;  /* 0x000000252305723e */ /* 0x050fe200000000ff */
[----:B------:R-:W-:-:S06]  /*53b0*/  FADD.FTZ R35, R35, R47 ;  /* 0x0000002f23237221 */ /* 0x000fcc0000010000 */
[----:B------:R4:W1:Y:S01]  /*53c0*/  MUFU.EX2 R27, R4 ;  /* 0x00000004001b7308 */ /* 0x0008620000000800 */
[----:B--2---:R-:W-:-:S07]  /*53d0*/  FADD.FTZ R35, R33, R35 ;  /* 0x0000002321237221 */ /* 0x004fce0000010000 */
[----:B------:R-:W2:Y:S01]  /*53e0*/  MUFU.EX2 R41, R41 ;  /* 0x0000002900297308 */ /* 0x000ea20000000800 */
[----:B---3--:R-:W3:Y:S01]  /*53f0*/  LDSM.16.MT88.4 R16, [R25+0x4800] ;  /* 0x004800001910783b */ /* 0x008ee20000004200 */
[C---:B-----5:R-:W-:Y:S01]  /*5400*/  F2FP.F16.F32.PACK_AB R7, R31.reuse, R33 ;  /* 0x000000211f07723e */ /* 0x060fe200000000ff */
[----:B------:R-:W-:-:S05]  /*5410*/  FADD.FTZ R31, R31, R35 ;  /* 0x000000231f1f7221 */ /* 0x000fca0000010000 */
[----:B------:R-:W5:Y:S01]  /*5420*/  MUFU.EX2 R39, R39 ;  /* 0x0000002700277308 */ /* 0x000f620000000800 */
[C---:B----4-:R-:W-:Y:S01]  /*5430*/  F2FP.F16.F32.PACK_AB R4, R56.reuse, R57 ;  /* 0x000000393804723e */ /* 0x050fe200000000ff */
[----:B------:R-:W-:Y:S01]  /*5440*/  FADD.FTZ R56, R56, R58 ;  /* 0x0000003a38387221 */ /* 0x000fe20000010000 */
[----:B-1----:R-:W-:-:S03]  /*5450*/  FADD.FTZ R31, R27, R31 ;  /* 0x0000001f1b1f7221 */ /* 0x002fc60000010000 */
[----:B------:R-:W-:Y:S02]  /*5460*/  FADD.FTZ R56, R42, R56 ;  /* 0x000000382a387221 */ /* 0x000fe40000010000 */
[----:B------:R-:W-:Y:S01]  /*5470*/  HMMA.16816.F32 R80, R4, R8, R80 ;  /* 0x000000080450723c */ /* 0x000fe20000001850 */
[----:B------:R-:W1:Y:S01]  /*5480*/  MUFU.EX2 R38, R38 ;  /* 0x0000002600267308 */ /* 0x000e620000000800 */
[----:B------:R-:W-:-:S04]  /*5490*/  FADD.FTZ R43, R43, R56 ;  /* 0x000000382b2b7221 */ /* 0x000fc80000010000 */
[----:B--2---:R-:W-:Y:S02]  /*54a0*/  FADD.FTZ R43, R41, R43 ;  /* 0x0000002b292b7221 */ /* 0x004fe40000010000 */
[----:B------:R-:W-:Y:S01]  /*54b0*/  HMMA.16816.F32 R76, R4, R10, R76 ;  /* 0x0000000a044c723c */ /* 0x000fe2000000184c */
[----:B------:R-:W2:Y:S01]  /*54c0*/  LDSM.16.MT88.4 R8, [R25+0x4c00] ;  /* 0x004c00001908783b */ /* 0x000ea20000004200 */
[----:B------:R-:W4:Y:S01]  /*54d0*/  MUFU.EX2 R29, R29 ;  /* 0x0000001d001d7308 */ /* 0x000f220000000800 */
[----:B-----5:R-:W-:-:S07]  /*54e0*/  FADD.FTZ R43, R39, R43 ;  /* 0x0000002b272b7221 */ /* 0x020fce0000010000 */
[----:B------:R-:W5:Y:S01]  /*54f0*/  MUFU.EX2 R28, R28 ;  /* 0x0000001c001c7308 */ /* 0x000f620000000800 */
[----:B-1----:R-:W-:Y:S01]  /*5500*/  FADD.FTZ R43, R38, R43 ;  /* 0x0000002b262b7221 */ /* 0x002fe20000010000 */
[C---:B---3--:R-:W-:Y:S06]  /*5510*/  HMMA.16816.F32 R72, R4.reuse, R16, R72 ;  /* 0x000000100448723c */ /* 0x048fec0000001848 */
[----:B------:R-:W1:Y:S01]  /*5520*/  MUFU.EX2 R26, R26 ;  /* 0x0000001a001a7308 */ /* 0x000e620000000800 */
[----:B----4-:R-:W-:Y:S01]  /*5530*/  FADD.FTZ R121, R29, R43 ;  /* 0x0000002b1d797221 */ /* 0x010fe20000010000 */
[----:B------:R-:W-:Y:S06]  /*5540*/  HMMA.16816.F32 R68, R4, R18, R68 ;  /* 0x000000120444723c */ /* 0x000fec0000001844 */
[----:B------:R-:W3:Y:S01]  /*5550*/  MUFU.EX2 R120, R120 ;  /* 0x0000007800787308 */ /* 0x000ee20000000800 */
[----:B------:R-:W-:Y:S01]  /*5560*/  F2FP.F16.F32.PACK_AB R4, R39, R41 ;  /* 0x000000292704723e */ /* 0x000fe200000000ff */
[----:B-----5:R-:W-:Y:S01]  /*5570*/  FADD.FTZ R31, R28, R31 ;  /* 0x0000001f1c1f7221 */ /* 0x020fe20000010000 */
[----:B------:R-:W-:-:S02]  /*5580*/  F2FP.F16.F32.PACK_AB R6, R29, R38 ;  /* 0x000000261d06723e */ /* 0x000fc400000000ff */
[----:B------:R-:W-:Y:S01]  /*5590*/  F2FP.F16.F32.PACK_AB R5, R28, R27 ;  /* 0x0000001b1c05723e */ /* 0x000fe200000000ff */
[----:B-1----:R-:W-:Y:S01]  /*55a0*/  FADD.FTZ R31, R26, R31 ;  /* 0x0000001f1a1f7221 */ /* 0x002fe20000010000 */
[----:B---3--:R-:W-:-:S03]  /*55b0*/  F2FP.F16.F32.PACK_AB R7, R120, R26 ;  /* 0x0000001a7807723e */ /* 0x008fc600000000ff */
[----:B------:R-:W-:-:S04]  /*55c0*/  FADD.FTZ R120, R120, R31 ;  /* 0x0000001f78787221 */ /* 0x000fc80000010000 */
[C---:B------:R-:W-:Y:S08]  /*55d0*/  HMMA.16816.F32 R80, R4.reuse, R12, R80 ;  /* 0x0000000c0450723c */ /* 0x040ff00000001850 */
[C---:B------:R-:W-:Y:S08]  /*55e0*/  HMMA.16816.F32 R76, R4.reuse, R14, R76 ;  /* 0x0000000e044c723c */ /* 0x040ff0000000184c */
[C---:B--2---:R-:W-:Y:S08]  /*55f0*/  HMMA.16816.F32 R72, R4.reuse, R8, R72 ;  /* 0x000000080448723c */ /* 0x044ff00000001848 */
[----:B------:R-:W-:Y:S01]  /*5600*/  HMMA.16816.F32 R68, R4, R10, R68 ;  /* 0x0000000a0444723c */ /* 0x000fe20000001844 */
[----:B------:R-:W-:-:S04]  /*5610*/  NOP ;  /* 0x0000000000007918 */ /* 0x000fc80000000000 */
[----:B------:R-:W-:-:S15]  /*5620*/  @!P2 BRA `(.L_x_3268) ;  /* 0x00000038002ca947 */ /* 0x000fde0003800000 */
        /* <DEDUP_REMOVED lines=66> */
.L_x_3269:
[----:B------:R-:W-:Y:S01]  /*5a50*/  UMOV UR6, URZ ;  /* 0x000000ff00067c82 */ /* 0x000fe20008000000 */
[----:B------:R-:W-:Y:S01]  /*5a60*/  IMAD.SHL.U32 R4, R20, 0x80, RZ ;  /* 0x0000008014047824 */ /* 0x000fe200078e00ff */
[----:B------:R-:W-:-:S05]  /*5a70*/  IADD3 R5, P0, PT, RZ, -UR6, RZ ;  /* 0x80000006ff057c10 */ /* 0x000fca000ff1e0ff */
[----:B------:R-:W-:-:S05]  /*5a80*/  IMAD.X R4, RZ, RZ, ~R4, P0 ;  /* 0x000000ffff047224 */ /* 0x000fca00000e0e04 */
[----:B------:R-:W-:-:S04]  /*5a90*/  SHF.R.S64 R5, R5, 0x1f, R4 ;  /* 0x0000001f05057819 */ /* 0x000fc80000001004 */
[----:B------:R-:W-:-:S04]  /*5aa0*/  IADD3 R109, P0, PT, R5, R109, RZ ;  /* 0x0000006d056d7210 */ /* 0x000fc80007f1e0ff */
[----:B------:R-:W-:-:S09]  /*5ab0*/  LEA.HI.X.SX32 R108, R4, R108, 0x1, P0 ;  /* 0x0000006c046c7211 */ /* 0x000fd200000f0eff */
.L_x_3270:
[----:B------:R-:W1:Y:S01]  /*5ac0*/  LDCU UR6, c[0x0][0x440] ;  /* 0x00008800ff0677ac */ /* 0x000e620008000800 */
[C---:B------:R-:W-:Y:S01]  /*5ad0*/  IMAD.SHL.U32 R5, R20.reuse, 0x40, RZ ;  /* 0x0000004014057824 */ /* 0x040fe200078e00ff */
[----:B------:R-:W-:-:S04]  /*5ae0*/  SHF.L.U64.HI R4, R20, 0x6, R21 ;  /* 0x0000000614047819 */ /* 0x000fc80000010215 */
[----:B------:R-:W-:-:S05]  /*5af0*/  IADD3 R8, P1, PT, R5, R109, RZ ;  /* 0x0000006d05087210 */ /* 0x000fca0007f3e0ff */
[----:B------:R-:W-:Y:S01]  /*5b00*/  IMAD.X R9, R4, 0x1, R108, P1 ;  /* 0x0000000104097824 */ /* 0x000fe200008e066c */
[----:B-1----:R-:W-:-:S13]  /*5b10*/  ISETP.GE.AND P0, PT, R103, UR6, PT ;  /* 0x0000000667007c0c */ /* 0x002fda000bf06270 */
[----:B------:R-:W-:Y:S01]  /*5b20*/  @!P0 IADD3 R10, P2, PT, R8, R5, RZ ;  /* 0x00000005080a8210 */ /* 0x000fe20007f5e0ff */
[----:B------:R-:W-:Y:S01]  /*5b30*/  @!P0 IMAD.MOV.U32 R5, RZ, RZ, R108 ;  /* 0x000000ffff058224 */ /* 0x000fe200078e006c */
[C---:B------:R-:W-:Y:S01]  /*5b40*/  @!P0 LEA R6, P1, R20.reuse, R8, 0x7 ;  /* 0x0000000814068211 */ /* 0x040fe200078238ff */
[----:B------:R-:W-:Y:S02]  /*5b50*/  @P0 STS.128 [R111+0x3000], RZ ;  /* 0x003000ff6f000388 */ /* 0x000fe40000000c00 */
[----:B------:R-:W-:Y:S01]  /*5b60*/  @!P0 IMAD.X R11, R9, 0x1, R4, P2 ;  /* 0x00000001090b8824 */ /* 0x000fe200010e0604 */
[----:B------:R-:W-:Y:S01]  /*5b70*/  @!P0 LEA.HI.X R7, R20, R9, R21, 0x7, P1 ;  /* 0x0000000914078211 */ /* 0x000fe200008f3c15 */
[----:B------:R-:W-:-:S05]  /*5b80*/  @!P0 IMAD.MOV.U32 R4, RZ, RZ, R109 ;  /* 0x000000ffff048224 */ /* 0x000fca00078e006d */
        /* <DEDUP_REMOVED lines=35> */
[----:B------:R-:W0:Y:S01]  /*5dc0*/  LDGDEPBAR ;  /* 0x00000000000079af */ /* 0x000e220000000000 */
[C---:B---3--:R-:W-:Y:S08]  /*5dd0*/  HMMA.16816.F32 R16, R96.reuse, R12, RZ ;  /* 0x0000000c6010723c */ /* 0x048ff000000018ff */
[C---:B-1----:R-:W-:Y:S08]  /*5de0*/  HMMA.16816.F32 R8, R96.reuse, R4, RZ ;  /* 0x000000046008723c */ /* 0x042ff000000018ff */
[----:B------:R-:W-:Y:S08]  /*5df0*/  HMMA.16816.F32 R4, R96, R6, RZ ;  /* 0x000000066004723c */ /* 0x000ff000000018ff */
[C---:B------:R-:W-:Y:S08]  /*5e00*/  HMMA.16816.F32 R60, R92.reuse, R88, R60 ;  /* 0x000000585c3c723c */ /* 0x040ff0000000183c */
[----:B------:R-:W-:Y:S01]  /*5e10*/  HMMA.16816.F32 R56, R92, R90, R56 ;  /* 0x0000005a5c38723c */ /* 0x000fe20000001838 */
[----:B------:R-:W1:Y:S07]  /*5e20*/  LDSM.16.M88.4 R88, [R123+0x2000] ;  /* 0x002000007b58783b */ /* 0x000e6e0000000200 */
[----:B------:R-:W-:Y:S03]  /*5e30*/  HMMA.16816.F32 R12, R96, R14, RZ ;  /* 0x0000000e600c723c */ /* 0x000fe600000018ff */
[----:B------:R-:W-:Y:S01]  /*5e40*/  FMUL.FTZ R60, R60, UR4 ;  /* 0x000000043c3c7c20 */ /* 0x000fe20008410000 */
[----:B------:R-:W-:Y:S01]  /*5e50*/  FMUL.FTZ R61, R61, UR4 ;  /* 0x000000043d3d7c20 */ /* 0x000fe20008410000 */
[----:B------:R-:W-:Y:S01]  /*5e60*/  FMUL.FTZ R62, R62, UR4 ;  /* 0x000000043e3e7c20 */ /* 0x000fe20008410000 */
[----:B------:R-:W-:-:S02]  /*5e70*/  FMUL.FTZ R63, R63, UR4 ;  /* 0x000000043f3f7c20 */ /* 0x000fc40008410000 */
[----:B------:R-:W-:Y:S01]  /*5e80*/  HMMA.16816.F32 R4, R92, R22, R4 ;  /* 0x000000165c04723c */ /* 0x000fe20000001804 */
[----:B------:R-:W-:Y:S02]  /*5e90*/  MUFU.TANH R60, R60 ;  /* 0x0000003c003c7308 */ /* 0x000fe40000002400 */
[----:B------:R-:W-:Y:S01]  /*5ea0*/  FMUL.FTZ R58, R58, UR4 ;  /* 0x000000043a3a7c20 */ /* 0x000fe20008410000 */
[----:B------:R-:W-:-:S04]  /*5eb0*/  FMUL.FTZ R57, R57, UR4 ;  /* 0x0000000439397c20 */ /* 0x000fc80008410000 */
[C---:B----4-:R-:W-:Y:S01]  /*5ec0*/  HMMA.16816.F32 R52, R96.reuse, R48, RZ ;  /* 0x000000306034723c */ /* 0x050fe200000018ff */
[----:B------:R-:W-:Y:S07]  /*5ed0*/  MUFU.TANH R129, R61 ;  /* 0x0000003d00817308 */ /* 0x000fee0000002400 */
[----:B------:R-:W-:Y:S01]  /*5ee0*/  HMMA.16816.F32 R48, R96, R50, RZ ;  /* 0x000000326030723c */ /* 0x000fe200000018ff */
[----:B------:R-:W-:Y:S02]  /*5ef0*/  MUFU.TANH R127, R62 ;  /* 0x0000003e007f7308 */ /* 0x000fe40000002400 */
[----:B------:R-:W-:Y:S01]  /*5f00*/  FMUL.FTZ R4, R4, UR4 ;  /* 0x0000000404047c20 */ /* 0x000fe20008410000 */
[----:B------:R-:W-:Y:S01]  /*5f10*/  FMUL.FTZ R5, R5, UR4 ;  /* 0x0000000405057c20 */ /* 0x000fe20008410000 */
[----:B------:R-:W-:Y:S01]  /*5f20*/  FMUL.FTZ R6, R6, UR4 ;  /* 0x0000000406067c20 */ /* 0x000fe20008410000 */
[----:B------:R-:W-:-:S02]  /*5f30*/  FMUL.FTZ R7, R7, UR4 ;  /* 0x0000000407077c20 */ /* 0x000fc40008410000 */
[----:B-----5:R-:W-:Y:S01]  /*5f40*/  HMMA.16816.F32 R44, R96, R40, RZ ;  /* 0x00000028602c723c */ /* 0x020fe200000018ff */
[----:B------:R-:W-:Y:S07]  /*5f50*/  MUFU.TANH R130, R6 ;  /* 0x0000000600827308 */ /* 0x000fee0000002400 */
[C---:B------:R-:W-:Y:S01]  /*5f60*/  HMMA.16816.F32 R16, R92.reuse, R28, R16 ;  /* 0x0000001c5c10723c */ /* 0x040fe20000001810 */
[----:B------:R-:W-:Y:S07]  /*5f70*/  MUFU.TANH R126, R63 ;  /* 0x0000003f007e7308 */ /* 0x000fee0000002400 */
[C---:B------:R-:W-:Y:S01]  /*5f80*/  HMMA.16816.F32 R12, R92.reuse, R30, R12 ;  /* 0x0000001e5c0c723c */ /* 0x040fe2000000180c */
[----:B------:R-:W-:Y:S07]  /*5f90*/  MUFU.TANH R128, R58 ;  /* 0x0000003a00807308 */ /* 0x000fee0000002400 */
[----:B------:R-:W-:Y:S01]  /*5fa0*/  HMMA.16816.F32 R8, R92, R20, R8 ;  /* 0x000000145c08723c */ /* 0x000fe20000001808 */
[----:B------:R-:W-:Y:S02]  /*5fb0*/  MUFU.TANH R57, R57 ;  /* 0x0000003900397308 */ /* 0x000fe40000002400 */
[----:B------:R-:W-:Y:S01]  /*5fc0*/  FMUL.FTZ R16, R16, UR4 ;  /* 0x0000000410107c20 */ /* 0x000fe20008410000 */
[----:B------:R-:W-:Y:S01]  /*5fd0*/  FMUL.FTZ R17, R17, UR4 ;  /* 0x0000000411117c20 */ /* 0x000fe20008410000 */
[----:B------:R-:W-:Y:S01]  /*5fe0*/  FMUL.FTZ R18, R18, UR4 ;  /* 0x0000000412127c20 */ /* 0x000fe20008410000 */
[----:B------:R-:W-:-:S02]  /*5ff0*/  FMUL.FTZ R19, R19, UR4 ;  /* 0x0000000413137c20 */ /* 0x000fc40008410000 */
[C---:B------:R-:W-:Y:S01]  /*6000*/  HMMA.16816.F32 R36, R96.reuse, R32, RZ ;  /* 0x000000206024723c */ /* 0x040fe200000018ff */
[----:B------:R-:W3:Y:S02]  /*6010*/  MUFU.TANH R16, R16 ;  /* 0x0000001000107308 */ /* 0x000ee40000002400 */
[----:B------:R-:W-:Y:S01]  /*6020*/  FMUL.FTZ R12, R12, UR4 ;  /* 0x000000040c0c7c20 */ /* 0x000fe20008410000 */
[----:B------:R-:W-:Y:S01]  /*6030*/  FMUL.FTZ R13, R13, UR4 ;  /* 0x000000040d0d7c20 */ /* 0x000fe20008410000 */
[----:B------:R-:W-:Y:S01]  /*6040*/  FMUL.FTZ R14, R14, UR4 ;  /* 0x000000040e0e7c20 */ /* 0x000fe20008410000 */
[----:B------:R-:W-:Y:S02]  /*6050*/  FMUL.FTZ R15, R15, UR4 ;  /* 0x000000040f0f7c20 */ /* 0x000fe40008410000 */
[----:B--2---:R-:W-:Y:S01]  /*6060*/  HMMA.16816.F32 R28, R96, R24, RZ ;  /* 0x00000018601c723c */ /* 0x004fe200000018ff */
[----:B------:R-:W-:Y:S02]  /*6070*/  MUFU.TANH R17, R17 ;  /* 0x0000001100117308 */ /* 0x000fe40000002400 */
[----:B------:R-:W-:Y:S01]  /*6080*/  FMUL.FTZ R10, R10, UR4 ;  /* 0x000000040a0a7c20 */ /* 0x000fe20008410000 */
[----:B------:R-:W-:Y:S01]  /*6090*/  FMUL.FTZ R8, R8, UR4 ;  /* 0x0000000408087c20 */ /* 0x000fe20008410000 */
[----:B------:R-:W-:Y:S01]  /*60a0*/  FMUL.FTZ R11, R11, UR4 ;  /* 0x000000040b0b7c20 */ /* 0x000fe20008410000 */
[----:B------:R-:W-:-:S02]  /*60b0*/  FMUL.FTZ R9, R9, UR4 ;  /* 0x0000000409097c20 */ /* 0x000fc40008410000 */
[C---:B------:R-:W-:Y:S01]  /*60c0*/  HMMA.16816.F32 R40, R96.reuse, R42, RZ ;  /* 0x0000002a6028723c */ /* 0x040fe200000018ff */
[----:B------:R-:W2:Y:S07]  /*60d0*/  MUFU.TANH R18, R18 ;  /* 0x0000001200127308 */ /* 0x000eae0000002400 */
[C---:B------:R-:W-:Y:S01]  /*60e0*/  HMMA.16816.F32 R32, R96.reuse, R34, RZ ;  /* 0x000000226020723c */ /* 0x040fe200000018ff */
[----:B------:R-:W4:Y:S07]  /*60f0*/  MUFU.TANH R19, R19 ;  /* 0x0000001300137308 */ /* 0x000f2e0000002400 */
[C---:B------:R-:W-:Y:S08]  /*6100*/  HMMA.16816.F32 R24, R96.reuse, R26, RZ ;  /* 0x0000001a6018723c */ /* 0x040ff000000018ff */
[C---:B------:R-:W-:Y:S01]  /*6110*/  HMMA.16816.F32 R20, R96.reuse, R116, RZ ;  /* 0x000000746014723c */ /* 0x040fe200000018ff */
[----:B------:R-:W-:Y:S07]  /*6120*/  MUFU.TANH R116, R15 ;  /* 0x0000000f00747308 */ /* 0x000fee0000002400 */
[----:B------:R-:W-:Y:S01]  /*6130*/  HMMA.16816.F32 R96, R96, R118, RZ ;  /* 0x000000766060723c */ /* 0x000fe200000018ff */
[----:B------:R-:W-:Y:S07]  /*6140*/  MUFU.TANH R118, R7 ;  /* 0x0000000700767308 */ /* 0x000fee0000002400 */
[C---:B------:R-:W-:Y:S01]  /*6150*/  HMMA.16816.F32 R48, R92.reuse, R66, R48 ;  /* 0x000000425c30723c */ /* 0x040fe20000001830 */
[----:B------:R-:W-:Y:S07]  /*6160*/  MUFU.TANH R67, R5 ;  /* 0x0000000500437308 */ /* 0x000fee0000002400 */
[C---:B-1----:R-:W-:Y:S01]  /*6170*/  HMMA.16816.F32 R44, R92.reuse, R88, R44 ;  /* 0x000000585c2c723c */ /* 0x042fe2000000182c */
[----:B------:R1:W-:Y:S07]  /*6180*/  MUFU.TANH R89, R4 ;  /* 0x0000000400597308 */ /* 0x0003ee0000002400 */
[----:B------:R-:W-:Y:S01]  /*6190*/  HMMA.16816.F32 R52, R92, R64, R52 ;  /* 0x000000405c34723c */ /* 0x000fe20000001834 */
[----:B------:R-:W5:Y:S02]  /*61a0*/  MUFU.TANH R64, R12 ;  /* 0x0000000c00407308 */ /* 0x000f640000002400 */
[----:B------:R-:W-:Y:S01]  /*61b0*/  FMUL.FTZ R50, R50, UR4 ;  /* 0x0000000432327c20 */ /* 0x000fe20008410000 */
[----:B------:R-:W-:Y:S01]  /*61c0*/  FMUL.FTZ R48, R48, UR4 ;  /* 0x0000000430307c20 */ /* 0x000fe20008410000 */
[----:B------:R-:W-:-:S03]  /*61d0*/  FMUL.FTZ R49, R49, UR4 ;  /* 0x0000000431317c20 */ /* 0x000fc60008410000 */
[----:B------:R-:W-:Y:S01]  /*61e0*/  HMMA.16816.F32 R40, R92, R90, R40 ;  /* 0x0000005a5c28723c */ /* 0x000fe20000001828 */
[----:B------:R-:W-:Y:S01]  /*61f0*/  MUFU.TANH R65, R13 ;  /* 0x0000000d00417308 */ /* 0x000fe20000002400 */
[----:B-1----:R-:W1:Y:S01]  /*6200*/  LDSM.16.M88.4 R4, [R123+0x2800] ;  /* 0x002800007b04783b */ /* 0x002e620000000200 */
[----:B------:R-:W-:Y:S01]  /*6210*/  FMUL.FTZ R46, R46, UR4 ;  /* 0x000000042e2e7c20 */ /* 0x000fe20008410000 */
[----:B------:R-:W-:Y:S01]  /*6220*/  FMUL.FTZ R44, R44, UR4 ;  /* 0x000000042c2c7c20 */ /* 0x000fe20008410000 */
[----:B------:R-:W-:Y:S01]  /*6230*/  FMUL.FTZ R45, R45, UR4 ;  /* 0x000000042d2d7c20 */ /* 0x000fe20008410000 */
[----:B------:R-:W-:-:S03]  /*6240*/  FMUL.FTZ R47, R47, UR4 ;  /* 0x000000042f2f7c20 */ /* 0x000fc60008410000 */
[----:B------:R3:W5:Y:S02]  /*6250*/  MUFU.TANH R66, R14 ;  /* 0x0000000e00427308 */ /* 0x0007640000002400 */
[----:B------:R-:W-:Y:S01]  /*6260*/  FMUL.FTZ R52, R52, UR4 ;  /* 0x0000000434347c20 */ /* 0x000fe20008410000 */
[----:B------:R-:W-:Y:S01]  /*6270*/  FMUL.FTZ R54, R54, UR4 ;  /* 0x0000000436367c20 */ /* 0x000fe20008410000 */
[----:B------:R-:W-:-:S04]  /*6280*/  FMUL.FTZ R55, R55, UR4 ;  /* 0x0000000437377c20 */ /* 0x000fc80008410000 */
[----:B------:R-:W-:Y:S02]  /*6290*/  MUFU.TANH R117, R10 ;  /* 0x0000000a00757308 */ /* 0x000fe40000002400 */
[----:B------:R-:W-:-:S06]  /*62a0*/  FMUL.FTZ R40, R40, UR4 ;  /* 0x0000000428287c20 */ /* 0x000fcc0008410000 */
[----:B------:R-:W5:Y:S01]  /*62b0*/  MUFU.TANH R91, R8 ;  /* 0x00000008005b7308 */ /* 0x000f620000002400 */
[----:B---3--:R-:W3:Y:S07]  /*62c0*/  LDSM.16.M88.4 R12, [R123+0x2400] ;  /* 0x002400007b0c783b */ /* 0x008eee0000000200 */
[----:B------:R-:W-:Y:S08]  /*62d0*/  MUFU.TANH R90, R11 ;  /* 0x0000000b005a7308 */ /* 0x000ff00000002400 */
[----:B------:R-:W5:Y:S01]  /*62e0*/  MUFU.TANH R88, R9 ;  /* 0x0000000900587308 */ /* 0x000f620000002400 */
[C---:B-1----:R-:W-:Y:S07]  /*62f0*/  HMMA.16816.F32 R28, R92.reuse, R4, R28 ;  /* 0x000000045c1c723c */ /* 0x042fee000000181c */
[----:B------:R-:W-:Y:S01]  /*6300*/  MUFU.TANH R124, R48 ;  /* 0x00000030007c7308 */ /* 0x000fe20000002400 */
[----:B------:R-:W-:Y:S01]  /*6310*/  HMMA.16816.F32 R24, R92, R6, R24 ;  /* 0x000000065c18723c */ /* 0x000fe20000001818 */
[----:B------:R-:W1:Y:S01]  /*6320*/  LDSM.16.M88.4 R4, [R123+0x2c00] ;  /* 0x002c00007b04783b */ /* 0x000e620000000200 */
[----:B------:R-:W-:-:S05]  /*6330*/  DEPBAR.LE SB0, 0x0 ;  /* 0x000080000000791a */ /* 0x000fca0000000000 */
[----:B------:R-:W-:Y:S04]  /*6340*/  MUFU.TANH R48, R44 ;  /* 0x0000002c00307308 */ /* 0x000fe80000002400 */
[----:B------:R-:W-:Y:S01]  /*6350*/  FMUL.FTZ R28, R28, UR4 ;  /* 0x000000041c1c7c20 */ /* 0x000fe20008410000 */
[----:B------:R-:W-:Y:S01]  /*6360*/  FMUL.FTZ R29, R29, UR4 ;  /* 0x000000041d1d7c20 */ /* 0x000fe20008410000 */
[----:B------:R-:W-:Y:S01]  /*6370*/  FMUL.FTZ R30, R30, UR4 ;  /* 0x000000041e1e7c20 */ /* 0x000fe20008410000 */
[----:B------:R-:W-:Y:S01]  /*6380*/  FMUL.FTZ R31, R31, UR4 ;  /* 0x000000041f1f7c20 */ /* 0x000fe20008410000 */
[----:B------:R-:W-:Y:S01]  /*6390*/  MUFU.TANH R63, R45 ;  /* 0x0000002d003f7308 */ /* 0x000fe20000002400 */
[C---:B---3--:R-:W-:Y:S03]  /*63a0*/  HMMA.16816.F32 R36, R92.reuse, R12, R36 ;  /* 0x0000000c5c24723c */ /* 0x048fe60000001824 */
[----:B------:R-:W-:Y:S01]  /*63b0*/  FMUL.FTZ R24, R24, UR4 ;  /* 0x0000000418187c20 */ /* 0x000fe20008410000 */
[----:B------:R-:W-:Y:S01]  /*63c0*/  FMUL.FTZ R25, R25, UR4 ;  /* 0x0000000419197c20 */ /* 0x000fe20008410000 */
[----:B------:R-:W-:Y:S01]  /*63d0*/  FMUL.FTZ R26, R26, UR4 ;  /* 0x000000041a1a7c20 */ /* 0x000fe20008410000 */
[----:B------:R-:W-:Y:S01]  /*63e0*/  FMUL.FTZ R27, R27, UR4 ;  /* 0x000000041b1b7c20 */ /* 0x000fe20008410000 */
[----:B------:R-:W-:Y:S01]  /*63f0*/  MUFU.TANH R58, R54 ;  /* 0x00000036003a7308 */ /* 0x000fe20000002400 */
[----:B------:R-:W-:Y:S01]  /*6400*/  HMMA.16816.F32 R32, R92, R14, R32 ;  /* 0x0000000e5c20723c */ /* 0x000fe20000001820 */
[----:B------:R-:W-:Y:S01]  /*6410*/  FMUL.FTZ R15, R56, UR4 ;  /* 0x00000004380f7c20 */ /* 0x000fe20008410000 */
[----:B------:R-:W-:-:S05]  /*6420*/  FMUL.FTZ R14, R59, UR4 ;  /* 0x000000043b0e7c20 */ /* 0x000fca0008410000 */
[----:B------:R3:W-:Y:S04]  /*6430*/  MUFU.TANH R56, R52 ;  /* 0x0000003400387308 */ /* 0x0007e80000002400 */
[----:B------:R-:W-:Y:S01]  /*6440*/  FMUL.FTZ R36, R36, UR4 ;  /* 0x0000000424247c20 */ /* 0x000fe20008410000 */
[----:B------:R-:W-:Y:S01]  /*6450*/  FMUL.FTZ R37, R37, UR4 ;  /* 0x0000000425257c20 */ /* 0x000fe20008410000 */
[----:B------:R-:W-:Y:S02]  /*6460*/  FMUL.FTZ R38, R38, UR4 ;  /* 0x0000000426267c20 */ /* 0x000fe40008410000 */
[----:B------:R-:W5:Y:S01]  /*6470*/  MUFU.TANH R15, R15 ;  /* 0x0000000f000f7308 */ /* 0x000f620000002400 */
[----:B-1----:R-:W-:Y:S01]  /*6480*/  HMMA.16816.F32 R20, R92, R4, R20 ;  /* 0x000000045c14723c */ /* 0x002fe20000001814 */
[----:B------:R-:W-:-:S02]  /*6490*/  VIADD R4, R107, 0xffffff00 ;  /* 0xffffff006b047836 */ /* 0x000fc40000000000 */
[----:B------:R-:W-:Y:S01]  /*64a0*/  FMUL.FTZ R35, R35, UR4 ;  /* 0x0000000423237c20 */ /* 0x000fe20008410000 */
[----:B------:R-:W-:Y:S02]  /*64b0*/  VIADD R5, R107, 0xffffff01 ;  /* 0xffffff016b057836 */ /* 0x000fe40000000000 */
[----:B------:R-:W-:Y:S01]  /*64c0*/  FMUL.FTZ R32, R32, UR4 ;  /* 0x0000000420207c20 */ /* 0x000fe20008410000 */
[----:B------:R-:W-:Y:S01]  /*64d0*/  FMUL.FTZ R34, R34, UR4 ;  /* 0x0000000422227c20 */ /* 0x000fe20008410000 */
[CC--:B------:R-:W-:Y:S01]  /*64e0*/  ISETP.GE.AND P5, PT, R4.reuse, R122.reuse, PT ;  /* 0x0000007a0400720c */ /* 0x0c0fe20003fa6270 */
[----:B---3--:R-:W-:Y:S01]  /*64f0*/  FMUL.FTZ R52, R53, UR4 ;  /* 0x0000000435347c20 */ /* 0x008fe20008410000 */
[-C--:B------:R-:W-:Y:S01]  /*6500*/  ISETP.GE.AND P4, PT, R4, R113.reuse, PT ;  /* 0x000000710400720c */ /* 0x080fe20003f86270 */
[----:B------:R-:W-:Y:S01]  /*6510*/  VIADD R4, R107, 0xffffff08 ;  /* 0xffffff086b047836 */ /* 0x000fe20000000000 */
[----:B------:R-:W-:Y:S01]  /*6520*/  FSEL R10, R16, -INF , !P5 ;  /* 0xff800000100a7808 */ /* 0x000fe20006800000 */
[----:B------:R1:W-:Y:S01]  /*6530*/  MUFU.TANH R53, R50 ;  /* 0x0000003200357308 */ /* 0x0003e20000002400 */
[-C--:B------:R-:W-:Y:S01]  /*6540*/  ISETP.GE.AND P3, PT, R5, R122.reuse, PT ;  /* 0x0000007a0500720c */ /* 0x080fe20003f66270 */
[----:B------:R-:W-:Y:S01]  /*6550*/  FMUL.FTZ R16, R41, UR4 ;  /* 0x0000000429107c20 */ /* 0x000fe20008410000 */
[CC--:B------:R-:W-:Y:S01]  /*6560*/  ISETP.GE.AND P1, PT, R4.reuse, R122.reuse, PT ;  /* 0x0000007a0400720c */ /* 0x0c0fe20003f26270 */
[----:B------:R-:W-:Y:S01]  /*6570*/  FMUL.FTZ R33, R33, UR4 ;  /* 0x0000000421217c20 */ /* 0x000fe20008410000 */
[-C--:B------:R-:W-:Y:S01]  /*6580*/  ISETP.GE.AND P5, PT, R4, R113.reuse, PT ;  /* 0x000000710400720c */ /* 0x080fe20003fa6270 */
[----:B------:R-:W-:Y:S01]  /*6590*/  VIADD R4, R107, 0xffffff09 ;  /* 0xffffff096b047836 */ /* 0x000fe20000000000 */
[-C--:B------:R-:W-:Y:S01]  /*65a0*/  ISETP.GE.AND P2, PT, R5, R113.reuse, PT ;  /* 0x000000710500720c */ /* 0x080fe20003f46270 */
[----:B------:R-:W3:Y:S01]  /*65b0*/  MUFU.TANH R14, R14 ;  /* 0x0000000e000e7308 */ /* 0x000ee20000002400 */
[----:B--2---:R-:W-:Y:S01]  /*65c0*/  FSEL R5, R18, -INF , !P4 ;  /* 0xff80000012057808 */ /* 0x004fe20006000000 */
[----:B------:R-:W-:Y:S01]  /*65d0*/  FMUL.FTZ R18, R43, UR4 ;  /* 0x000000042b127c20 */ /* 0x000fe20008410000 */
[----:B------:R-:W-:Y:S01]  /*65e0*/  FSEL R11, R17, -INF , !P3 ;  /* 0xff800000110b7808 */ /* 0x000fe20005800000 */
[C---:B------:R-:W-:Y:S01]  /*65f0*/  VIADD R17, R107.reuse, 0xffffff18 ;  /* 0xffffff186b117836 */ /* 0x040fe20000000000 */
[CC--:B------:R-:W-:Y:S01]  /*6600*/  ISETP.GE.AND P4, PT, R4.reuse, R122.reuse, PT ;  /* 0x0000007a0400720c */ /* 0x0c0fe20003f86270 */
[----:B------:R-:W-:Y:S01]  /*6610*/  HMMA.16816.F32 R96, R92, R6, R96 ;  /* 0x000000065c60723c */ /* 0x000fe20000001860 */
[-C--:B------:R-:W-:Y:S01]  /*6620*/  ISETP.GE.AND P3, PT, R4, R113.reuse, PT ;  /* 0x000000710400720c */ /* 0x080fe20003f66270 */
[----:B------:R-:W-:Y:S01]  /*6630*/  VIADD R4, R107, 0xffffff10 ;  /* 0xffffff106b047836 */ /* 0x000fe20000000000 */
[----:B----4-:R-:W-:Y:S01]  /*6640*/  FSEL R8, R19, -INF , !P2 ;  /* 0xff80000013087808 */ /* 0x010fe20005000000 */
[----:B-1----:R-:W-:Y:S01]  /*6650*/  FMUL.FTZ R50, R51, UR4 ;  /* 0x0000000433327c20 */ /* 0x002fe20008410000 */
[----:B-----5:R-:W-:Y:S01]  /*6660*/  FSEL R12, R64, -INF , !P1 ;  /* 0xff800000400c7808 */ /* 0x020fe20004800000 */
[----:B------:R1:W-:Y:S01]  /*6670*/  MUFU.TANH R51, R46 ;  /* 0x0000002e00337308 */ /* 0x0003e20000002400 */
        /* <DEDUP_REMOVED lines=9> */
[C---:B------:R-:W-:Y:S01]  /*6710*/  VIADD R6, R107.reuse, 0xffffff68 ;  /* 0xffffff686b067836 */ /* 0x040fe20000000000 */
[-C--:B------:R-:W-:Y:S01]  /*6720*/  ISETP.GE.AND P4, PT, R4, R113.reuse, PT ;  /* 0x000000710400720c */ /* 0x080fe20003f86270 */
[----:B------:R-:W-:Y:S01]  /*6730*/  VIADD R7, R107, 0xffffff61 ;  /* 0xffffff616b077836 */ /* 0x000fe20000000000 */
[----:B------:R-:W-:Y:S01]  /*6740*/  FSEL R4, R116, -INF , !P3 ;  /* 0xff80000074047808 */ /* 0x000fe20005800000 */
[----:B------:R-:W-:Y:S01]  /*6750*/  FMUL.FTZ R22, R22, UR4 ;  /* 0x0000000416167c20 */ /* 0x000fe20008410000 */
[----:B------:R-:W-:Y:S01]  /*6760*/  ISETP.GE.AND P3, PT, R17, R122, PT ;  /* 0x0000007a1100720c */ /* 0x000fe20003f66270 */
[----:B------:R4:W-:Y:S01]  /*6770*/  MUFU.TANH R125, R49 ;  /* 0x00000031007d7308 */ /* 0x0009e20000002400 */
[----:B-1----:R-:W-:Y:S01]  /*6780*/  FSEL R46, R91, -INF , !P2 ;  /* 0xff8000005b2e7808 */ /* 0x002fe20005000000 */
[----:B------:R-:W-:Y:S01]  /*6790*/  FMUL.FTZ R21, R21, UR4 ;  /* 0x0000000415157c20 */ /* 0x000fe20008410000 */
[----:B------:R-:W-:Y:S01]  /*67a0*/  ISETP.GE.AND P2, PT, R17, R113, PT ;  /* 0x000000711100720c */ /* 0x000fe20003f46270 */
[----:B------:R-:W-:Y:S01]  /*67b0*/  VIADD R17, R107, 0xffffff19 ;  /* 0xffffff196b117836 */ /* 0x000fe20000000000 */
[----:B------:R-:W-:-:S02]  /*67c0*/  FSEL R64, R117, -INF , !P1 ;  /* 0xff80000075407808 */ /* 0x000fc40004800000 */
[----:B------:R-:W-:Y:S01]  /*67d0*/  FSEL R44, R88, -INF , !P5 ;  /* 0xff800000582c7808 */ /* 0x000fe20006800000 */
[----:B------:R-:W1:Y:S01]  /*67e0*/  MUFU.TANH R119, R55 ;  /* 0x0000003700777308 */ /* 0x000e620000002400 */
[CC--:B------:R-:W-:Y:S02]  /*67f0*/  ISETP.GE.AND P1, PT, R17.reuse, R122.reuse, PT ;  /* 0x0000007a1100720c */ /* 0x0c0fe40003f26270 */
[----:B------:R-:W-:Y:S01]  /*6800*/  ISETP.GE.AND P5, PT, R17, R113, PT ;  /* 0x000000711100720c */ /* 0x000fe20003fa6270 */
[----:B------:R-:W-:Y:S01]  /*6810*/  VIADD R17, R107, 0xffffff20 ;  /* 0xffffff206b117836 */ /* 0x000fe20000000000 */
[----:B------:R-:W-:Y:S02]  /*6820*/  FSEL R59, R90, -INF , !P4 ;  /* 0xff8000005a3b7808 */ /* 0x000fe40006000000 */
[----:B------:R-:W-:Y:S01]  /*6830*/  FSEL R41, R89, -INF , !P3 ;  /* 0xff80000059297808 */ /* 0x000fe20005800000 */
[----:B------:R-:W5:Y:S01]  /*6840*/  MUFU.TANH R50, R50 ;  /* 0x0000003200327308 */ /* 0x000f620000002400 */
[----:B------:R-:W-:-:S02]  /*6850*/  ISETP.GE.AND P4, PT, R17, R122, PT ;  /* 0x0000007a1100720c */ /* 0x000fc40003f86270 */
[-C--:B------:R-:W-:Y:S01]  /*6860*/  ISETP.GE.AND P3, PT, R17, R113.reuse, PT ;  /* 0x000000711100720c */ /* 0x080fe20003f66270 */
[----:B------:R-:W-:Y:S01]  /*6870*/  VIADD R17, R107, 0xffffff21 ;  /* 0xffffff216b117836 */ /* 0x000fe20000000000 */
[----:B------:R-:W-:Y:S02]  /*6880*/  FSEL R130, R130, -INF , !P2 ;  /* 0xff80000082827808 */ /* 0x000fe40005000000 */
[----:B------:R-:W-:Y:S01]  /*6890*/  FSEL R45, R67, -INF , !P1 ;  /* 0xff800000432d7808 */ /* 0x000fe20004800000 */
[----:B------:R-:W5:Y:S01]  /*68a0*/  MUFU.TANH R47, R47 ;  /* 0x0000002f002f7308 */ /* 0x000f620000002400 */
[C---:B------:R-:W-:Y:S02]  /*68b0*/  ISETP.GE.AND P2, PT, R17.reuse, R122, PT ;  /* 0x0000007a1100720c */ /* 0x040fe40003f46270 */
[----:B------:R-:W-:Y:S01]  /*68c0*/  ISETP.GE.AND P1, PT, R17, R113, PT ;  /* 0x000000711100720c */ /* 0x000fe20003f26270 */
[----:B------:R-:W-:Y:S01]  /*68d0*/  VIADD R17, R107, 0xffffff28 ;  /* 0xffffff286b117836 */ /* 0x000fe20000000000 */
[----:B------:R-:W-:-:S02]  /*68e0*/  FSEL R54, R118, -INF , !P5 ;  /* 0xff80000076367808 */ /* 0x000fc40006800000 */
[----:B------:R-:W-:Y:S01]  /*68f0*/  FSEL R60, R60, -INF , !P4 ;  /* 0xff8000003c3c7808 */ /* 0x000fe20006000000 */
[----:B------:R-:W5:Y:S01]  /*6900*/  MUFU.TANH R55, R40 ;  /* 0x0000002800377308 */ /* 0x000f620000002400 */
        /* <DEDUP_REMOVED lines=10> */
[----:B----4-:R-:W-:Y:S01]  /*69b0*/  FSEL R49, R15, -INF , !P5 ;  /* 0xff8000000f317808 */ /* 0x010fe20006800000 */
[----:B------:R-:W4:Y:S01]  /*69c0*/  MUFU.TANH R19, R19 ;  /* 0x0000001300137308 */ /* 0x000f220000002400 */
[C---:B------:R-:W-:Y:S02]  /*69d0*/  ISETP.GE.AND P1, PT, R17.reuse, R122, PT ;  /* 0x0000007a1100720c */ /* 0x040fe40003f26270 */
[----:B------:R-:W-:Y:S01]  /*69e0*/  ISETP.GE.AND P5, PT, R17, R113, PT ;  /* 0x000000711100720c */ /* 0x000fe20003fa6270 */
[----:B------:R-:W-:Y:S01]  /*69f0*/  VIADD R17, R107, 0xffffff31 ;  /* 0xffffff316b117836 */ /* 0x000fe20000000000 */
[----:B------:R-:W-:-:S02]  /*6a00*/  FSEL R128, R128, -INF , !P4 ;  /* 0xff80000080807808 */ /* 0x000fc40006000000 */
[----:B------:R-:W-:Y:S01]  /*6a10*/  FSEL R57, R57, -INF , !P3 ;  /* 0xff80000039397808 */ /* 0x000fe20005800000 */
[----:B------:R-:W4:Y:S01]  /*6a20*/  MUFU.TANH R18, R18 ;  /* 0x0000001200127308 */ /* 0x000f220000002400 */
[----:B---3--:R-:W-:Y:S01]  /*6a30*/  FSEL R67, R14, -INF , !P2 ;  /* 0xff8000000e437808 */ /* 0x008fe20005000000 */
[----:B------:R-:W-:Y:S01]  /*6a40*/  VIADD R14, R107, 0xffffff39 ;  /* 0xffffff396b0e7836 */ /* 0x000fe20000000000 */
[C---:B------:R-:W-:Y:S02]  /*6a50*/  ISETP.GE.AND P4, PT, R17.reuse, R122, PT ;  /* 0x0000007a1100720c */ /* 0x040fe40003f86270 */
[----:B------:R-:W-:Y:S01]  /*6a60*/  ISETP.GE.AND P3, PT, R17, R113, PT ;  /* 0x000000711100720c */ /* 0x000fe20003f66270 */
[----:B------:R-:W-:Y:S01]  /*6a70*/  VIADD R17, R107, 0xffffff38 ;  /* 0xffffff386b117836 */ /* 0x000fe20000000000 */
[----:B------:R-:W-:Y:S01]  /*6a80*/  FSEL R117, R58, -INF , !P5 ;  /* 0xff8000003a757808 */ /* 0x000fe20006800000 */
[----:B------:R-:W3:Y:S01]  /*6a90*/  MUFU.TANH R36, R36 ;  /* 0x0000002400247308 */ /* 0x000ee20000002400 */
[----:B--2---:R-:W-:-:S02]  /*6aa0*/  FSEL R123, R52, -INF , !P4 ;  /* 0xff800000347b7808 */ /* 0x004fc40006000000 */
[CC--:B------:R-:W-:Y:S02]  /*6ab0*/  ISETP.GE.AND P5, PT, R14.reuse, R122.reuse, PT ;  /* 0x0000007a0e00720c */ /* 0x0c0fe40003fa6270 */
[----:B------:R-:W-:Y:S01]  /*6ac0*/  ISETP.GE.AND P4, PT, R14, R113, PT ;  /* 0x000000710e00720c */ /* 0x000fe20003f86270 */
[----:B------:R-:W-:Y:S01]  /*6ad0*/  VIADD R14, R107, 0xffffff40 ;  /* 0xffffff406b0e7836 */ /* 0x000fe20000000000 */
[----:B------:R-:W-:Y:S01]  /*6ae0*/  ISETP.GE.AND P2, PT, R17, R122, PT ;  /* 0x0000007a1100720c */ /* 0x000fe20003f46270 */
[----:B------:R2:W3:Y:S01]  /*6af0*/  MUFU.TANH R40, R38 ;  /* 0x0000002600287308 */ /* 0x0004e20000002400 */
[----:B-1----:R-:W-:Y:S02]  /*6b00*/  FSEL R119, R119, -INF , !P3 ;  /* 0xff80000077777808 */ /* 0x002fe40005800000 */
[----:B------:R-:W-:Y:S02]  /*6b10*/  FSEL R124, R124, -INF , !P2 ;  /* 0xff8000007c7c7808 */ /* 0x000fe40005000000 */
[----:B------:R-:W-:-:S02]  /*6b20*/  FSEL R118, R56, -INF , !P1 ;  /* 0xff80000038767808 */ /* 0x000fc40004800000 */
[CC--:B------:R-:W-:Y:S01]  /*6b30*/  ISETP.GE.AND P3, PT, R14.reuse, R122.reuse, PT ;  /* 0x0000007a0e00720c */ /* 0x0c0fe20003f66270 */
[----:B------:R-:W1:Y:S01]  /*6b40*/  MUFU.TANH R37, R37 ;  /* 0x0000002500257308 */ /* 0x000e620000002400 */
[-C--:B------:R-:W-:Y:S01]  /*6b50*/  ISETP.GE.AND P2, PT, R14, R113.reuse, PT ;  /* 0x000000710e00720c */ /* 0x080fe20003f46270 */
[----:B------:R-:W-:Y:S01]  /*6b60*/  VIADD R14, R107, 0xffffff41 ;  /* 0xffffff416b0e7836 */ /* 0x000fe20000000000 */
[-C--:B------:R-:W-:Y:S01]  /*6b70*/  ISETP.GE.AND P1, PT, R17, R113.reuse, PT ;  /* 0x000000711100720c */ /* 0x080fe20003f26270 */
[----:B------:R-:W-:Y:S01]  /*6b80*/  VIADD R17, R107, 0xffffff49 ;  /* 0xffffff496b117836 */ /* 0x000fe20000000000 */
[----:B------:R-:W-:Y:S02]  /*6b90*/  FSEL R125, R125, -INF , !P5 ;  /* 0xff8000007d7d7808 */ /* 0x000fe40006800000 */
[----:B------:R-:W-:Y:S01]  /*6ba0*/  FSEL R116, R53, -INF , !P1 ;  /* 0xff80000035747808 */ /* 0x000fe20004800000 */
[----:B------:R-:W-:Y:S01]  /*6bb0*/  MUFU.TANH R88, R28 ;  /* 0x0000001c00587308 */ /* 0x000fe20000002400 */
[C---:B------:R-:W-:Y:S01]  /*6bc0*/  ISETP.GE.AND P1, PT, R14.reuse, R122, PT ;  /* 0x0000007a0e00720c */ /* 0x040fe20003f26270 */
[----:B--2---:R-:W-:Y:S01]  /*6bd0*/  FMUL.FTZ R38, R39, UR4 ;  /* 0x0000000427267c20 */ /* 0x004fe20008410000 */
[----:B------:R-:W-:Y:S01]  /*6be0*/  ISETP.GE.AND P5, PT, R14, R113, PT ;  /* 0x000000710e00720c */ /* 0x000fe20003fa6270 */
[----:B------:R-:W-:Y:S01]  /*6bf0*/  VIADD R14, R107, 0xffffff48 ;  /* 0xffffff486b0e7836 */ /* 0x000fe20000000000 */
[----:B-----5:R-:W-:-:S02]  /*6c00*/  FSEL R91, R50, -INF , !P4 ;  /* 0xff800000325b7808 */ /* 0x020fc40006000000 */
[----:B------:R-:W-:Y:S01]  /*6c10*/  FSEL R66, R48, -INF , !P3 ;  /* 0xff80000030427808 */ /* 0x000fe20005800000 */
[----:B------:R-:W-:Y:S01]  /*6c20*/  MUFU.TANH R38, R38 ;  /* 0x0000002600267308 */ /* 0x000fe20000002400 */
[CC--:B------:R-:W-:Y:S02]  /*6c30*/  ISETP.GE.AND P4, PT, R14.reuse, R122.reuse, PT ;  /* 0x0000007a0e00720c */ /* 0x0c0fe40003f86270 */
[-C--:B------:R-:W-:Y:S02]  /*6c40*/  ISETP.GE.AND P3, PT, R14, R113.reuse, PT ;  /* 0x000000710e00720c */ /* 0x080fe40003f66270 */
[----:B------:R-:W-:Y:S01]  /*6c50*/  FSEL R43, R51, -INF , !P2 ;  /* 0xff800000332b7808 */ /* 0x000fe20005000000 */
[----:B------:R-:W-:Y:S01]  /*6c60*/  FMUL.FTZ R51, R20, UR4 ;  /* 0x0000000414337c20 */ /* 0x000fe20008410000 */
[----:B------:R-:W-:Y:S01]  /*6c70*/  FSEL R63, R63, -INF , !P1 ;  /* 0xff8000003f3f7808 */ /* 0x000fe20004800000 */
[----:B------:R2:W-:Y:S01]  /*6c80*/  MUFU.TANH R14, R24 ;  /* 0x00000018000e7308 */ /* 0x0005e20000002400 */
[----:B------:R-:W-:Y:S01]  /*6c90*/  ISETP.GE.AND P2, PT, R17, R122, PT ;  /* 0x0000007a1100720c */ /* 0x000fe20003f46270 */
[----:B------:R-:W-:Y:S01]  /*6ca0*/  VIADD R20, R107, 0xffffff59 ;  /* 0xffffff596b147836 */ /* 0x000fe20000000000 */
[----:B------:R-:W-:-:S02]  /*6cb0*/  ISETP.GE.AND P1, PT, R17, R113, PT ;  /* 0x000000711100720c */ /* 0x000fc40003f26270 */
[----:B------:R-:W-:Y:S02]  /*6cc0*/  FSEL R17, R47, -INF , !P5 ;  /* 0xff8000002f117808 */ /* 0x000fe40006800000 */
[----:B------:R-:W-:Y:S01]  /*6cd0*/  FSEL R55, R55, -INF , !P4 ;  /* 0xff80000037377808 */ /* 0x000fe20006000000 */
[----:B------:R-:W5:Y:S01]  /*6ce0*/  MUFU.TANH R39, R35 ;  /* 0x0000002300277308 */ /* 0x000f620000002400 */
[----:B------:R-:W-:Y:S01]  /*6cf0*/  FSEL R52, R16, -INF , !P2 ;  /* 0xff80000010347808 */ /* 0x000fe20005000000 */
[----:B------:R-:W-:Y:S01]  /*6d00*/  VIADD R16, R107, 0xffffff58 ;  /* 0xffffff586b107836 */ /* 0x000fe20000000000 */
[----:B----4-:R-:W-:Y:S02]  /*6d10*/  FSEL R19, R19, -INF , !P3 ;  /* 0xff80000013137808 */ /* 0x010fe40005800000 */
[----:B------:R-:W-:Y:S02]  /*6d20*/  FSEL R18, R18, -INF , !P1 ;  /* 0xff80000012127808 */ /* 0x000fe40004800000 */
[----:B------:R-:W-:Y:S01]  /*6d30*/  ISETP.GE.AND P1, PT, R16, R122, PT ;  /* 0x0000007a1000720c */ /* 0x000fe20003f26270 */
[----:B------:R-:W4:Y:S01]  /*6d40*/  MUFU.TANH R65, R32 ;  /* 0x0000002000417308 */ /* 0x000f220000002400 */
[----:B--2---:R-:W-:-:S05]  /*6d50*/  VIADD R24, R107, 0xffffff50 ;  /* 0xffffff506b187836 */ /* 0x004fca0000000000 */
[CC--:B------:R-:W-:Y:S02]  /*6d60*/  ISETP.GE.AND P5, PT, R24.reuse, R122.reuse, PT ;  /* 0x0000007a1800720c */ /* 0x0c0fe40003fa6270 */
[-C--:B------:R-:W-:Y:S01]  /*6d70*/  ISETP.GE.AND P4, PT, R24, R113.reuse, PT ;  /* 0x000000711800720c */ /* 0x080fe20003f86270 */
[----:B------:R-:W-:Y:S01]  /*6d80*/  VIADD R24, R107, 0xffffff51 ;  /* 0xffffff516b187836 */ /* 0x000fe20000000000 */
[----:B------:R2:W4:Y:S01]  /*6d90*/  MUFU.TANH R15, R34 ;  /* 0x00000022000f7308 */ /* 0x0005220000002400 */
[----:B---3--:R-:W-:Y:S02]  /*6da0*/  FSEL R48, R36, -INF , !P5 ;  /* 0xff80000024307808 */ /* 0x008fe40006800000 */
[----:B------:R-:W-:Y:S02]  /*6db0*/  ISETP.GE.AND P5, PT, R16, R113, PT ;  /* 0x000000711000720c */ /* 0x000fe40003fa6270 */
[----:B------:R-:W-:Y:S02]  /*6dc0*/  ISETP.GE.AND P3, PT, R24, R122, PT ;  /* 0x0000007a1800720c */ /* 0x000fe40003f66270 */
[----:B------:R-:W-:Y:S01]  /*6dd0*/  FSEL R16, R40, -INF , !P4 ;  /* 0xff80000028107808 */ /* 0x000fe20006000000 */
[----:B------:R-:W3:Y:S01]  /*6de0*/  MUFU.TANH R89, R33 ;  /* 0x0000002100597308 */ /* 0x000ee20000002400 */
[----:B-1----:R-:W-:-:S02]  /*6df0*/  FSEL R50, R37, -INF , !P3 ;  /* 0xff80000025327808 */ /* 0x002fc40005800000 */
[CC--:B------:R-:W-:Y:S02]  /*6e00*/  ISETP.GE.AND P4, PT, R20.reuse, R122.reuse, PT ;  /* 0x0000007a1400720c */ /* 0x0c0fe40003f86270 */
[-C--:B------:R-:W-:Y:S01]  /*6e10*/  ISETP.GE.AND P3, PT, R20, R113.reuse, PT ;  /* 0x000000711400720c */ /* 0x080fe20003f66270 */
[----:B------:R-:W-:Y:S01]  /*6e20*/  VIADD R20, R107, 0xffffff60 ;  /* 0xffffff606b147836 */ /* 0x000fe20000000000 */
[----:B------:R-:W-:Y:S01]  /*6e30*/  ISETP.GE.AND P2, PT, R24, R113, PT ;  /* 0x000000711800720c */ /* 0x000fe20003f46270 */
[----:B------:R-:W1:Y:S01]  /*6e40*/  MUFU.TANH R90, R29 ;  /* 0x0000001d005a7308 */ /* 0x000e620000002400 */
[----:B-----5:R-:W-:Y:S01]  /*6e50*/  FSEL R39, R39, -INF , !P3 ;  /* 0xff80000027277808 */ /* 0x020fe20005800000 */
[----:B--2---:R-:W-:Y:S01]  /*6e60*/  FMUL.FTZ R34, R96, UR4 ;  /* 0x0000000460227c20 */ /* 0x004fe20008410000 */
[----:B------:R-:W-:Y:S01]  /*6e70*/  FSEL R37, R38, -INF , !P2 ;  /* 0xff80000026257808 */ /* 0x000fe20005000000 */
[----:B------:R-:W-:Y:S01]  /*6e80*/  FMUL.FTZ R24, R98, UR4 ;  /* 0x0000000462187c20 */ /* 0x000fe20008410000 */
[----:B------:R-:W-:-:S02]  /*6e90*/  ISETP.GE.AND P2, PT, R20, R122, PT ;  /* 0x0000007a1400720c */ /* 0x000fc40003f46270 */
[----:B----4-:R-:W-:Y:S01]  /*6ea0*/  FSEL R65, R65, -INF , !P1 ;  /* 0xff80000041417808 */ /* 0x010fe20004800000 */
[----:B------:R-:W2:Y:S01]  /*6eb0*/  MUFU.TANH R33, R30 ;  /* 0x0000001e00217308 */ /* 0x000ea20000002400 */
[----:B------:R-:W-:Y:S02]  /*6ec0*/  FSEL R88, R88, -INF , !P2 ;  /* 0xff80000058587808 */ /* 0x000fe40005000000 */
[----:B------:R-:W-:Y:S02]  /*6ed0*/  FSEL R40, R15, -INF , !P5 ;  /* 0xff8000000f287808 */ /* 0x000fe40006800000 */
[CC--:B------:R-:W-:Y:S02]  /*6ee0*/  ISETP.GE.AND P3, PT, R6.reuse, R122.reuse, PT ;  /* 0x0000007a0600720c */ /* 0x0c0fe40003f66270 */
[-C--:B------:R-:W-:Y:S01]  /*6ef0*/  ISETP.GE.AND P2, PT, R6, R113.reuse, PT ;  /* 0x000000710600720c */ /* 0x080fe20003f46270 */
[----:B------:R-:W4:Y:S01]  /*6f00*/  MUFU.TANH R53, R25 ;  /* 0x0000001900357308 */ /* 0x000f220000002400 */
[----:B------:R-:W-:Y:S01]  /*6f10*/  ISETP.GE.AND P1, PT, R20, R113, PT ;  /* 0x000000711400720c */ /* 0x000fe20003f26270 */
[----:B------:R-:W-:Y:S01]  /*6f20*/  VIADD R6, R107, 0xffffff69 ;  /* 0xffffff696b067836 */ /* 0x000fe20000000000 */
[----:B------:R-:W-:-:S02]  /*6f30*/  ISETP.GE.AND P5, PT, R7, R122, PT ;  /* 0x0000007a0700720c */ /* 0x000fc40003fa6270 */
[----:B---3--:R-:W-:Y:S02]  /*6f40*/  FSEL R89, R89, -INF , !P4 ;  /* 0xff80000059597808 */ /* 0x008fe40006000000 */
[----:B-1----:R-:W-:Y:S01]  /*6f50*/  FSEL R90, R90, -INF , !P5 ;  /* 0xff8000005a5a7808 */ /* 0x002fe20006800000 */
[----:B------:R-:W1:Y:S01]  /*6f60*/  MUFU.TANH R30, R26 ;  /* 0x0000001a001e7308 */ /* 0x000e620000002400 */
[----:B--2---:R-:W-:Y:S02]  /*6f70*/  FSEL R33, R33, -INF , !P1 ;  /* 0xff80000021217808 */ /* 0x004fe40004800000 */
[C---:B------:R-:W-:Y:S02]  /*6f80*/  ISETP.GE.AND P1, PT, R6.reuse, R122, PT ;  /* 0x0000007a0600720c */ /* 0x040fe40003f26270 */
[-C--:B------:R-:W-:Y:S01]  /*6f90*/  ISETP.GE.AND P5, PT, R6, R113.reuse, PT ;  /* 0x000000710600720c */ /* 0x080fe20003fa6270 */
[----:B------:R-:W-:Y:S01]  /*6fa0*/  VIADD R6, R107, 0xffffff71 ;  /* 0xffffff716b067836 */ /* 0x000fe20000000000 */
[-C--:B------:R-:W-:Y:S01]  /*6fb0*/  ISETP.GE.AND P4, PT, R7, R113.reuse, PT ;  /* 0x000000710700720c */ /* 0x080fe20003f86270 */
[----:B------:R-:W2:Y:S01]  /*6fc0*/  MUFU.TANH R26, R23 ;  /* 0x00000017001a7308 */ /* 0x000ea20000002400 */
[----:B----4-:R-:W-:Y:S01]  /*6fd0*/  FSEL R53, R53, -INF , !P1 ;  /* 0xff80000035357808 */ /* 0x010fe20004800000 */
[----:B------:R-:W-:Y:S01]  /*6fe0*/  VIADD R7, R107, 0xffffff70 ;  /* 0xffffff706b077836 */ /* 0x000fe20000000000 */
[----:B------:R-:W-:-:S02]  /*6ff0*/  ISETP.GE.AND P1, PT, R6, R113, PT ;  /* 0x000000710600720c */ /* 0x000fc40003f26270 */
[----:B------:R-:W-:Y:S02]  /*7000*/  FSEL R92, R14, -INF , !P3 ;  /* 0xff8000000e5c7808 */ /* 0x000fe40005800000 */
[----:B------:R-:W-:Y:S01]  /*7010*/  ISETP.GE.AND P3, PT, R7, R113, PT ;  /* 0x000000710700720c */ /* 0x000fe20003f66270 */
[----:B------:R-:W3:Y:S01]  /*7020*/  MUFU.TANH R31, R31 ;  /* 0x0000001f001f7308 */ /* 0x000ee20000002400 */
[----:B-1----:R-:W-:Y:S02]  /*7030*/  FSEL R30, R30, -INF , !P2 ;  /* 0xff8000001e1e7808 */ /* 0x002fe40005000000 */
[----:B------:R-:W-:Y:S01]  /*7040*/  ISETP.GE.AND P2, PT, R6, R122, PT ;  /* 0x0000007a0600720c */ /* 0x000fe20003f46270 */
[C---:B------:R-:W-:Y:S02]  /*7050*/  VIADD R6, R107.reuse, 0xffffff78 ;  /* 0xffffff786b067836 */ /* 0x040fe40000000000 */
[----:B------:R-:W-:Y:S02]  /*7060*/  VIADD R107, R107, 0xffffff79 ;  /* 0xffffff796b6b7836 */ /* 0x000fe40000000000 */
[----:B------:R1:W4:Y:S01]  /*7070*/  MUFU.TANH R29, R27 ;  /* 0x0000001b001d7308 */ /* 0x0003220000002400 */
[----:B--2---:R-:W-:-:S02]  /*7080*/  FSEL R26, R26, -INF , !P1 ;  /* 0xff8000001a1a7808 */ /* 0x004fc40004800000 */
[----:B------:R-:W-:-:S05]  /*7090*/  ISETP.GE.U32.AND P1, PT, R3, 0x3, PT ;  /* 0x000000030300780c */ /* 0x000fca0003f26070 */
[----:B------:R2:W5:Y:S01]  /*70a0*/  MUFU.TANH R25, R22 ;  /* 0x0000001600197308 */ /* 0x0005620000002400 */
[----:B---3--:R-:W-:Y:S02]  /*70b0*/  FSEL R31, R31, -INF , !P4 ;  /* 0xff8000001f1f7808 */ /* 0x008fe40006000000 */
[----:B------:R-:W-:-:S05]  /*70c0*/  ISETP.GE.AND P4, PT, R7, R122, PT ;  /* 0x0000007a0700720c */ /* 0x000fca0003f86270 */
[----:B------:R-:W3:Y:S01]  /*70d0*/  MUFU.TANH R51, R51 ;  /* 0x0000003300337308 */ /* 0x000ee20000002400 */
[----:B-1----:R-:W-:Y:S01]  /*70e0*/  FMUL.FTZ R27, R97, UR4 ;  /* 0x00000004611b7c20 */ /* 0x002fe20008410000 */
[----:B----4-:R-:W-:Y:S02]  /*70f0*/  FSEL R29, R29, -INF , !P5 ;  /* 0xff8000001d1d7808 */ /* 0x010fe40006800000 */
[----:B------:R-:W-:-:S04]  /*7100*/  ISETP.GE.AND P5, PT, R6, R122, PT ;  /* 0x0000007a0600720c */ /* 0x000fc80003fa6270 */
[----:B------:R-:W1:Y:S01]  /*7110*/  MUFU.TANH R47, R21 ;  /* 0x00000015002f7308 */ /* 0x000e620000002400 */
[----:B--2---:R-:W-:Y:S01]  /*7120*/  FMUL.FTZ R22, R99, UR4 ;  /* 0x0000000463167c20 */ /* 0x004fe20008410000 */
[----:B-----5:R-:W-:Y:S01]  /*7130*/  FSEL R25, R25, -INF , !P3 ;  /* 0xff80000019197808 */ /* 0x020fe20005800000 */
[----:B------:R-:W-:Y:S01]  /*7140*/  BAR.SYNC.DEFER_BLOCKING 0x0 ;  /* 0x0000000000007b1d */ /* 0x000fe20000010000 */
[----:B------:R-:W-:-:S05]  /*7150*/  ISETP.GE.AND P3, PT, R6, R113, PT ;  /* 0x000000710600720c */ /* 0x000fca0003f66270 */
[----:B------:R-:W2:Y:S01]  /*7160*/  MUFU.TANH R34, R34 ;  /* 0x0000002200227308 */ /* 0x000ea20000002400 */
[----:B---3--:R-:W-:Y:S02]  /*7170*/  FSEL R51, R51, -INF , !P4 ;  /* 0xff80000033337808 */ /* 0x008fe40006000000 */
[----:B------:R-:W-:-:S05]  /*7180*/  ISETP.GE.AND P4, PT, R107, R122, PT ;  /* 0x0000007a6b00720c */ /* 0x000fca0003f86270 */
[----:B------:R-:W3:Y:S01]  /*7190*/  MUFU.TANH R27, R27 ;  /* 0x0000001b001b7308 */ /* 0x000ee20000002400 */
[----:B-1----:R-:W-:Y:S02]  /*71a0*/  FSEL R47, R47, -INF , !P2 ;  /* 0xff8000002f2f7808 */ /* 0x002fe40005000000 */
[----:B------:R-:W-:-:S05]  /*71b0*/  ISETP.GE.AND P2, PT, R107, R113, PT ;  /* 0x000000716b00720c */ /* 0x000fca0003f46270 */
[----:B------:R-:W1:Y:S01]  /*71c0*/  MUFU.TANH R24, R24 ;  /* 0x0000001800187308 */ /* 0x000e620000002400 */
[----:B--2---:R-:W-:-:S07]  /*71d0*/  FSEL R34, R34, -INF , !P5 ;  /* 0xff80000022227808 */ /* 0x004fce0006800000 */
[----:B------:R-:W2:Y:S01]  /*71e0*/  MUFU.TANH R22, R22 ;  /* 0x0000001600167308 */ /* 0x000ea20000002400 */
[----:B---3--:R-:W-:Y:S02]  /*71f0*/  FSEL R27, R27, -INF , !P4 ;  /* 0xff8000001b1b7808 */ /* 0x008fe40006000000 */
[----:B-1----:R-:W-:Y:S02]  /*7200*/  FSEL R24, R24, -INF , !P3 ;  /* 0xff80000018187808 */ /* 0x002fe40005800000 */
[----:B--2---:R-:W-:Y:S01]  /*7210*/  FSEL R22, R22, -INF , !P2 ;  /* 0xff80000016167808 */ /* 0x004fe20005000000 */
[----:B------:R-:W-:Y:S06]  /*7220*/  @!P1 BRA `(.L_x_3271) ;  /* 0x0000000400b49947 */ /* 0x000fec0003800000 */
[----:B------:R-:W-:Y:S05]  /*7230*/  BRA.U !UP1, `(.L_x_3272) ;  /* 0x0000000109fc7547 */ /* 0x000fea000b800000 */
[----:B------:R-:W1:Y:S01]  /*7240*/  LDC R7, c[0x0][0x4f0] ;  /* 0x00013c00ff077b82 */ /* 0x000e620000000800 */
[----:B------:R-:W-:Y:S01]  /*7250*/  SHF.L.U32 R14, R3, 0x7, RZ ;  /* 0x00000007030e7819 */ /* 0x000fe200000006ff */
[----:B------:R-:W2:Y:S04]  /*7260*/  LDCU.64 UR6, c[0x0][0x3a0] ;  /* 0x00007400ff0677ac */ /* 0x000ea80008000a00 */
[C---:B------:R-:W-:Y:S01]  /*7270*/  VIADD R32, R14.reuse, 0xfffffe80 ;  /* 0xfffffe800e207836 */ /* 0x040fe20000000000 */
[----:B------:R-:W-:-:S04]  /*7280*/  IADD3 R14, PT, PT, R14, -0x100, RZ ;  /* 0xffffff000e0e7810 */ /* 0x000fc80007ffe0ff */
        /* <DEDUP_REMOVED lines=58> */
.L_x_3272:
[----:B------:R-:W-:Y:S01]  /*7630*/  UMOV UR4, URZ ;  /* 0x000000ff00047c82 */ /* 0x000fe20008000000 */
[----:B------:R-:W-:Y:S01]  /*7640*/  IMAD.SHL.U32 R6, R84, 0x80, RZ ;  /* 0x0000008054067824 */ /* 0x000fe200078e00ff */
[----:B------:R-:W-:-:S05]  /*7650*/  IADD3 R7, P1, PT, RZ, -UR4, RZ ;  /* 0x80000004ff077c10 */ /* 0x000fca000ff3e0ff */
[----:B------:R-:W-:-:S05]  /*7660*/  IMAD.X R6, RZ, RZ, ~R6, P1 ;  /* 0x000000ffff067224 */ /* 0x000fca00008e0e06 */
[----:B------:R-:W-:-:S04]  /*7670*/  SHF.R.S64 R7, R7, 0x1f, R6 ;  /* 0x0000001f07077819 */ /* 0x000fc80000001006 */
[----:B------:R-:W-:-:S04]  /*7680*/  IADD3 R106, P1, PT, R7, R106, RZ ;  /* 0x0000006a076a7210 */ /* 0x000fc80007f3e0ff */
[----:B------:R-:W-:-:S09]  /*7690*/  LEA.HI.X.SX32 R105, R6, R105, 0x1, P1 ;  /* 0x0000006906697211 */ /* 0x000fd200008f0eff */
.L_x_3273:
[C---:B------:R-:W-:Y:S01]  /*76a0*/  IMAD.WIDE.U32 R20, R84.reuse, 0x40, RZ ;  /* 0x0000004054147825 */ /* 0x040fe200078e00ff */
[----:B------:R-:W-:Y:S01]  /*76b0*/  @!P0 SHF.L.U64.HI R7, R84, 0x6, R85 ;  /* 0x0000000654078819 */ /* 0x000fe20000010255 */
[----:B------:R1:W-:Y:S01]  /*76c0*/  @P0 STS.128 [R111+0x1000], RZ ;  /* 0x001000ff6f000388 */ /* 0x0003e20000000c00 */
[----:B------:R-:W-:Y:S01]  /*76d0*/  BSSY.RECONVERGENT B0, `(.L_x_3274) ;  /* 0x0000021000007945 */ /* 0x000fe20003800200 */
[----:B------:R-:W-:Y:S01]  /*76e0*/  IMAD.SHL.U32 R14, R85, 0x40, RZ ;  /* 0x00000040550e7824 */ /* 0x000fe200078e00ff */
[----:B------:R-:W-:Y:S01]  /*76f0*/  @!P0 IADD3 R20, P3, PT, R106, R20, RZ ;  /* 0x000000146a148210 */ /* 0x000fe20007f7e0ff */
[----:B------:R-:W-:Y:S02]  /*7700*/  @!P0 IMAD.SHL.U32 R6, R84, 0x40, RZ ;  /* 0x0000004054068824 */ /* 0x000fe400078e00ff */
[----:B------:R-:W-:Y:S01]  /*7710*/  @!P0 IMAD.MOV.U32 R15, RZ, RZ, R105 ;  /* 0x000000ffff0f8224 */ /* 0x000fe200078e0069 */
[----:B------:R-:W-:Y:S01]  /*7720*/  @!P0 IADD3.X R21, PT, PT, R105, R21, R14, P3, !PT ;  /* 0x0000001569158210 */ /* 0x000fe20001ffe40e */
[----:B------:R-:W-:Y:S01]  /*7730*/  @!P0 IMAD.MOV.U32 R14, RZ, RZ, R106 ;  /* 0x000000ffff0e8224 */ /* 0x000fe200078e006a */
[----:B------:R-:W-:-:S04]  /*7740*/  @!P0 IADD3 R6, P2, P1, R6, R106, R6 ;  /* 0x0000006a06068210 */ /* 0x000fc8000795e006 */
        /* <DEDUP_REMOVED lines=25> */
.L_x_3275:
[----:B------:R-:W-:Y:S05]  /*78e0*/  BSYNC.RECONVERGENT B0 ;  /* 0x0000000000007941 */ /* 0x000fea0003800200 */
.L_x_3274:
[----:B------:R-:W0:Y:S02]  /*78f0*/  LDGDEPBAR ;  /* 0x00000000000079af */ /* 0x000e240000000000 */
.L_x_3271:
[----:B-12---:R-:W-:Y:S01]  /*7900*/  FMNMX3.FTZ R15, R2, R10, R11, !PT ;  /* 0x0000000a020f7276 */ /* 0x006fe2000781000b */
        /* <DEDUP_REMOVED lines=31> */
[----:B------:R-:W-:-:S03]  /*7b00*/  FMNMX3.FTZ R14, R14, R24, R22, !PT ;  /* 0x000000180e0e7276 */ /* 0x000fc60007810016 */
[----:B------:R-:W2:Y:S04]  /*7b10*/  SHFL.BFLY PT, R7, R15, 0x2, 0x1f ;  /* 0x0c401f000f077f89 */ /* 0x000ea800000e0000 */
[----:B------:R-:W3:Y:S01]  /*7b20*/  SHFL.BFLY PT, R6, R14, 0x2, 0x1f ;  /* 0x0c401f000e067f89 */ /* 0x000ee200000e0000 */
[----:B--2---:R-:W-:Y:S02]  /*7b30*/  FMNMX.FTZ R7, R15, R7, !PT ;  /* 0x000000070f077209 */ /* 0x004fe40007810000 */
[----:B---3--:R-:W-:-:S03]  /*7b40*/  FMNMX.FTZ R6, R14, R6, !PT ;  /* 0x000000060e067209 */ /* 0x008fc60007810000 */
[----:B------:R-:W2:Y:S04]  /*7b50*/  SHFL.BFLY PT, R21, R7, 0x1, 0x1f ;  /* 0x0c201f0007157f89 */ /* 0x000ea800000e0000 */
[----:B------:R-:W3:Y:S01]  /*7b60*/  SHFL.BFLY PT, R20, R6, 0x1, 0x1f ;  /* 0x0c201f0006147f89 */ /* 0x000ee200000e0000 */
[----:B--2---:R-:W-:-:S04]  /*7b70*/  FMNMX.FTZ R21, R7, R21, !PT ;  /* 0x0000001507157209 */ /* 0x004fc80007810000 */
[C---:B------:R-:W-:Y:S01]  /*7b80*/  FSETP.NEU.FTZ.AND P1, PT, R21.reuse, -INF , PT ;  /* 0xff8000001500780b */ /* 0x040fe20003f3d000 */
[C---:B-1----:R-:W-:Y:S01]  /*7b90*/  FMUL.FTZ R28, R21.reuse, UR4 ;  /* 0x00000004151c7c20 */ /* 0x042fe20008410000 */
[----:B---3--:R-:W-:Y:S02]  /*7ba0*/  FMNMX.FTZ R20, R6, R20, !PT ;  /* 0x0000001406147209 */ /* 0x008fe40007810000 */
[----:B------:R-:W-:Y:S02]  /*7bb0*/  FSEL R62, R21, RZ, P1 ;  /* 0x000000ff153e7208 */ /* 0x000fe40000800000 */
[C---:B------:R-:W-:Y:S01]  /*7bc0*/  FSETP.NEU.FTZ.AND P0, PT, R20.reuse, -INF , PT ;  /* 0xff8000001400780b */ /* 0x040fe20003f1d000 */
[----:B------:R-:W-:Y:S01]  /*7bd0*/  FMUL.FTZ R23, R20, UR4 ;  /* 0x0000000414177c20 */ /* 0x000fe20008410000 */
[----:B------:R-:W-:Y:S01]  /*7be0*/  FSEL R28, R28, RZ, P1 ;  /* 0x000000ff1c1c7208 */ /* 0x000fe20000800000 */
[----:B------:R-:W-:Y:S01]  /*7bf0*/  FADD.FTZ R62, R2, -R62 ;  /* 0x8000003e023e7221 */ /* 0x000fe20000010000 */
[----:B------:R-:W-:-:S02]  /*7c00*/  FSEL R2, R20, RZ, P0 ;  /* 0x000000ff14027208 */ /* 0x000fc40000000000 */
[----:B------:R-:W-:Y:S01]  /*7c10*/  FSEL R23, R23, RZ, P0 ;  /* 0x000000ff17177208 */ /* 0x000fe20000000000 */
[--C-:B------:R-:W-:Y:S01]  /*7c20*/  FFMA.FTZ R58, R10, UR4, -R28.reuse ;  /* 0x000000040a3a7c23 */ /* 0x100fe2000801081c */
[----:B------:R-:W-:Y:S01]  /*7c30*/  FFMA.FTZ R42, R11, UR4, -R28 ;  /* 0x000000040b2a7c23 */ /* 0x000fe2000801081c */
[----:B------:R-:W-:Y:S01]  /*7c40*/  FADD.FTZ R0, R0, -R2 ;  /* 0x8000000200007221 */ /* 0x000fe20000010000 */
[--C-:B------:R-:W-:Y:S01]  /*7c50*/  FFMA.FTZ R36, R12, UR4, -R28.reuse ;  /* 0x000000040c247c23 */ /* 0x100fe2000801081c */
[--C-:B------:R-:W-:Y:S01]  /*7c60*/  FFMA.FTZ R35, R8, UR4, -R23.reuse ;  /* 0x0000000408237c23 */ /* 0x100fe20008010817 */
[----:B------:R-:W-:Y:S01]  /*7c70*/  IADD3 R8, PT, PT, R87, 0x3000, RZ ;  /* 0x0000300057087810 */ /* 0x000fe20007ffe0ff */
[----:B------:R-:W-:Y:S01]  /*7c80*/  FMUL.FTZ R0, R0, UR4 ;  /* 0x0000000400007c20 */ /* 0x000fe20008410000 */
[--C-:B------:R-:W-:Y:S01]  /*7c90*/  FFMA.FTZ R38, R9, UR4, -R23.reuse ;  /* 0x0000000409267c23 */ /* 0x100fe20008010817 */
[--C-:B------:R-:W-:Y:S01]  /*7ca0*/  FFMA.FTZ R32, R13, UR4, -R28.reuse ;  /* 0x000000040d207c23 */ /* 0x100fe2000801081c */
[--C-:B------:R-:W-:Y:S01]  /*7cb0*/  FFMA.FTZ R56, R5, UR4, -R23.reuse ;  /* 0x0000000405387c23 */ /* 0x100fe20008010817 */
[----:B------:R1:W2:Y:S01]  /*7cc0*/  MUFU.EX2 R61, R0 ;  /* 0x00000000003d7308 */ /* 0x0002a20000000800 */
[----:B------:R-:W-:Y:S01]  /*7cd0*/  FMUL.FTZ R62, R62, UR4 ;  /* 0x000000043e3e7c20 */ /* 0x000fe20008410000 */
[--C-:B------:R-:W-:Y:S01]  /*7ce0*/  FFMA.FTZ R2, R4, UR4, -R23.reuse ;  /* 0x0000000404027c23 */ /* 0x100fe20008010817 */
[----:B------:R-:W-:Y:S01]  /*7cf0*/  LDSM.16.MT88.4 R12, [R87+0x3000] ;  /* 0x00300000570c783b */ /* 0x000fe20000004200 */
        /* <DEDUP_REMOVED lines=13> */
[----:B-1----:R-:W-:Y:S01]  /*7dd0*/  IADD3 R0, PT, PT, R87, 0x3020, RZ ;  /* 0x0000302057007810 */ /* 0x002fe20007ffe0ff */
[-C--:B--2---:R-:W-:Y:S01]  /*7de0*/  FMUL.FTZ R74, R74, R61.reuse ;  /* 0x0000003d4a4a7220 */ /* 0x084fe20000410000 */
[----:B------:R-:W-:Y:S01]  /*7df0*/  @P6 IADD3 R0, PT, PT, R8, -0x20, RZ ;  /* 0xffffffe008006810 */ /* 0x000fe20007ffe0ff */
[-C--:B------:R-:W-:Y:S01]  /*7e00*/  FMUL.FTZ R75, R75, R61.reuse ;  /* 0x0000003d4b4b7220 */ /* 0x080fe20000410000 */
[-C--:B------:R-:W-:Y:S01]  /*7e10*/  FMUL.FTZ R70, R70, R61.reuse ;  /* 0x0000003d46467220 */ /* 0x080fe20000410000 */
[-C--:B------:R-:W-:Y:S01]  /*7e20*/  FMUL.FTZ R71, R71, R61.reuse ;  /* 0x0000003d47477220 */ /* 0x080fe20000410000 */
[-C--:B------:R-:W-:Y:S01]  /*7e30*/  FMUL.FTZ R82, R82, R61.reuse ;  /* 0x0000003d52527220 */ /* 0x080fe20000410000 */
[----:B------:R-:W1:Y:S01]  /*7e40*/  LDSM.16.MT88.4 R8, [R0] ;  /* 0x000000000008783b */ /* 0x000e620000004200 */
[----:B------:R-:W-:Y:S01]  /*7e50*/  MUFU.EX2 R36, R36 ;  /* 0x0000002400247308 */ /* 0x000fe20000000800 */
[-C--:B------:R-:W-:Y:S01]  /*7e60*/  FMUL.FTZ R83, R83, R61.reuse ;  /* 0x0000003d53537220 */ /* 0x080fe20000410000 */
[-C--:B------:R-:W-:Y:S01]  /*7e70*/  FMUL.FTZ R78, R78, R61.reuse ;  /* 0x0000003d4e4e7220 */ /* 0x080fe20000410000 */
[-C--:B------:R-:W-:Y:S01]  /*7e80*/  FMUL.FTZ R79, R79, R61.reuse ;  /* 0x0000003d4f4f7220 */ /* 0x080fe20000410000 */
        /* <DEDUP_REMOVED lines=37> */
[----:B---3--:R-:W-:Y:S01]  /*80e0*/  F2FP.F16.F32.PACK_AB R5, R35, R56 ;  /* 0x000000382305723e */ /* 0x008fe200000000ff */
[----:B------:R-:W-:Y:S01]  /*80f0*/  FFMA.FTZ R56, R120, R61, R56 ;  /* 0x0000003d78387223 */ /* 0x000fe20000010038 */
[----:B------:R-:W-:Y:S01]  /*8100*/  LDSM.16.MT88.4 R16, [R87+0x4400] ;  /* 0x004400005710783b */ /* 0x000fe20000004200 */
[--C-:B------:R-:W-:Y:S01]  /*8110*/  FFMA.FTZ R37, R37, UR4, -R23.reuse ;  /* 0x0000000425257c23 */ /* 0x100fe20008010817 */
[--C-:B------:R-:W-:Y:S01]  /*8120*/  FFMA.FTZ R40, R40, UR4, -R23.reuse ;  /* 0x0000000428287c23 */ /* 0x100fe20008010817 */
[----:B------:R-:W-:Y:S01]  /*8130*/  FADD.FTZ R56, R35, R56 ;  /* 0x0000003823387221 */ /* 0x000fe20000010000 */
[--C-:B------:R-:W-:Y:S01]  /*8140*/  FFMA.FTZ R39, R39, UR4, -R23.reuse ;  /* 0x0000000427277c23 */ /* 0x100fe20008010817 */
[----:B------:R-:W3:Y:S01]  /*8150*/  MUFU.EX2 R2, R2 ;  /* 0x0000000200027308 */ /* 0x000ee20000000800 */
[--C-:B------:R-:W-:Y:S01]  /*8160*/  FFMA.FTZ R33, R33, UR4, -R23.reuse ;  /* 0x0000000421217c23 */ /* 0x100fe20008010817 */
[--C-:B------:R-:W-:Y:S01]  /*8170*/  FFMA.FTZ R30, R30, UR4, -R23.reuse ;  /* 0x000000041e1e7c23 */ /* 0x100fe20008010817 */
[--C-:B------:R-:W-:Y:S01]  /*8180*/  FFMA.FTZ R29, R29, UR4, -R23.reuse ;  /* 0x000000041d1d7c23 */ /* 0x100fe20008010817 */
[--C-:B------:R-:W-:Y:S01]  /*8190*/  FFMA.FTZ R51, R51, UR4, -R28.reuse ;  /* 0x0000000433337c23 */ /* 0x100fe2000801081c */
[--C-:B------:R-:W-:Y:S01]  /*81a0*/  FFMA.FTZ R47, R47, UR4, -R28.reuse ;  /* 0x000000042f2f7c23 */ /* 0x100fe2000801081c */
[----:B------:R-:W-:Y:S01]  /*81b0*/  FFMA.FTZ R34, R34, UR4, -R28 ;  /* 0x0000000422227c23 */ /* 0x000fe2000801081c */
[--C-:B------:R-:W-:Y:S01]  /*81c0*/  FFMA.FTZ R24, R24, UR4, -R23.reuse ;  /* 0x0000000418187c23 */ /* 0x100fe20008010817 */
[----:B------:R-:W-:Y:S01]  /*81d0*/  MUFU.EX2 R46, R46 ;  /* 0x0000002e002e7308 */ /* 0x000fe20000000800 */
[-C--:B--2---:R-:W-:Y:S01]  /*81e0*/  FMUL.FTZ R72, R72, R62.reuse ;  /* 0x0000003e48487220 */ /* 0x084fe20000410000 */
[-C--:B------:R-:W-:Y:S01]  /*81f0*/  FMUL.FTZ R73, R73, R62.reuse ;  /* 0x0000003e49497220 */ /* 0x080fe20000410000 */
[-C--:B------:R-:W-:Y:S01]  /*8200*/  FMUL.FTZ R68, R68, R62.reuse ;  /* 0x0000003e44447220 */ /* 0x080fe20000410000 */
[-C--:B------:R-:W-:Y:S01]  /*8210*/  FMUL.FTZ R69, R69, R62.reuse ;  /* 0x0000003e45457220 */ /* 0x080fe20000410000 */
[-C--:B------:R-:W-:Y:S01]  /*8220*/  FMUL.FTZ R80, R80, R62.reuse ;  /* 0x0000003e50507220 */ /* 0x080fe20000410000 */
[-C--:B------:R-:W-:Y:S01]  /*8230*/  FMUL.FTZ R81, R81, R62.reuse ;  /* 0x0000003e51517220 */ /* 0x080fe20000410000 */
[-C--:B------:R-:W-:Y:S01]  /*8240*/  FMUL.FTZ R76, R76, R62.reuse ;  /* 0x0000003e4c4c7220 */ /* 0x080fe20000410000 */
[----:B------:R-:W-:Y:S01]  /*8250*/  FMUL.FTZ R77, R77, R62 ;  /* 0x0000003e4d4d7220 */ /* 0x000fe20000410000 */
[----:B---3--:R-:W-:Y:S01]  /*8260*/  F2FP.F16.F32.PACK_AB R7, R2, R38 ;  /* 0x000000260207723e */ /* 0x008fe200000000ff */
[----:B------:R-:W2:Y:S01]  /*8270*/  MUFU.EX2 R44, R44 ;  /* 0x0000002c002c7308 */ /* 0x000ea20000000800 */
[----:B------:R-:W-:Y:S01]  /*8280*/  FFMA.FTZ R58, R121, R62, R58 ;  /* 0x0000003e793a7223 */ /* 0x000fe2000001003a */
[----:B------:R-:W-:Y:S01]  /*8290*/  FADD.FTZ R38, R38, R56 ;  /* 0x0000003826267221 */ /* 0x000fe20000010000 */
[----:B------:R-:W-:Y:S01]  /*82a0*/  FFMA.FTZ R121, R27, UR4, -R28 ;  /* 0x000000041b797c23 */ /* 0x000fe2000801081c */
[--C-:B------:R-:W-:Y:S01]  /*82b0*/  FFMA.FTZ R120, R22, UR4, -R23.reuse ;  /* 0x0000000416787c23 */ /* 0x100fe20008010817 */
[----:B------:R-:W-:Y:S01]  /*82c0*/  FADD.FTZ R58, R42, R58 ;  /* 0x0000003a2a3a7221 */ /* 0x000fe20000010000 */
[----:B-1----:R-:W-:Y:S01]  /*82d0*/  HMMA.16816.F32 R72, R4, R8, R72 ;  /* 0x000000080448723c */ /* 0x002fe20000001848 */
[----:B------:R-:W-:Y:S01]  /*82e0*/  FADD.FTZ R38, R2, R38 ;  /* 0x0000002602267221 */ /* 0x000fe20000010000 */
[----:B------:R-:W-:Y:S01]  /*82f0*/  MUFU.EX2 R41, R41 ;  /* 0x0000002900297308 */ /* 0x000fe20000000800 */
[----:B------:R-:W-:Y:S01]  /*8300*/  FADD.FTZ R58, R36, R58 ;  /* 0x0000003a243a7221 */ /* 0x000fe20000010000 */
[----:B------:R-:W-:-:S03]  /*8310*/  FFMA.FTZ R2, R31, UR4, -R23 ;  /* 0x000000041f027c23 */ /* 0x000fc60008010817 */
[----:B------:R-:W-:Y:S01]  /*8320*/  FADD.FTZ R58, R32, R58 ;  /* 0x0000003a203a7221 */ /* 0x000fe20000010000 */
[C---:B------:R-:W-:Y:S01]  /*8330*/  HMMA.16816.F32 R68, R4.reuse, R10, R68 ;  /* 0x0000000a0444723c */ /* 0x040fe20000001844 */
[----:B------:R-:W1:Y:S01]  /*8340*/  LDSM.16.MT88.4 R8, [R87+0x3400] ;  /* 0x003400005708783b */ /* 0x000e620000004200 */
[----:B------:R-:W3:Y:S06]  /*8350*/  MUFU.EX2 R45, R45 ;  /* 0x0000002d002d7308 */ /* 0x000eec0000000800 */
[C---:B------:R-:W-:Y:S02]  /*8360*/  HMMA.16816.F32 R80, R4.reuse, R12, R80 ;  /* 0x0000000c0450723c */ /* 0x040fe40000001850 */
[----:B------:R-:W-:Y:S06]  /*8370*/  MUFU.EX2 R64, R64 ;  /* 0x0000004000407308 */ /* 0x000fec0000000800 */
[----:B------:R-:W-:Y:S01]  /*8380*/  HMMA.16816.F32 R76, R4, R14, R76 ;  /* 0x0000000e044c723c */ /* 0x000fe2000000184c */
[----:B--2---:R-:W-:Y:S01]  /*8390*/  F2FP.F16.F32.PACK_AB R4, R44, R46 ;  /* 0x0000002e2c04723e */ /* 0x004fe200000000ff */
[----:B------:R-:W2:Y:S01]  /*83a0*/  MUFU.EX2 R94, R94 ;  /* 0x0000005e005e7308 */ /* 0x000ea20000000800 */
[----:B---3--:R-:W-:Y:S01]  /*83b0*/  F2FP.F16.F32.PACK_AB R6, R45, R41 ;  /* 0x000000292d06723e */ /* 0x008fe200000000ff */
[----:B------:R-:W3:Y:S01]  /*83c0*/  LDSM.16.MT88.4 R12, [R0+0x400] ;  /* 0x00040000000c783b */ /* 0x000ee20000004200 */
[----:B------:R-:W-:-:S04]  /*83d0*/  FADD.FTZ R46, R46, R58 ;  /* 0x0000003a2e2e7221 */ /* 0x000fc80000010000 */
[----:B------:R-:W-:Y:S01]  /*83e0*/  FADD.FTZ R46, R44, R46 ;  /* 0x0000002e2c2e7221 */ /* 0x000fe20000010000 */
[----:B------:R-:W-:Y:S03]  /*83f0*/  MUFU.EX2 R85, R85 ;  /* 0x0000005500557308 */ /* 0x000fe60000000800 */
[----:B------:R-:W-:-:S04]  /*8400*/  FADD.FTZ R41, R41, R46 ;  /* 0x0000002e29297221 */ /* 0x000fc80000010000 */
[----:B------:R-:W-:Y:S01]  /*8410*/  FADD.FTZ R41, R45, R41 ;  /* 0x000000292d297221 */ /* 0x000fe20000010000 */
        /* <DEDUP_REMOVED lines=17> */
[----:B--2---:R-:W-:Y:S01]  /*8530*/  F2FP.F16.F32.PACK_AB R4, R54, R60 ;  /* 0x0000003c3604723e */ /* 0x004fe200000000ff */
[----:B------:R-:W2:Y:S01]  /*8540*/  MUFU.EX2 R93, R93 ;  /* 0x0000005d005d7308 */ /* 0x000ea20000000800 */
[----:B----4-:R-:W-:Y:S01]  /*8550*/  F2FP.F16.F32.PACK_AB R6, R57, R49 ;  /* 0x000000313906723e */ /* 0x010fe200000000ff */
[----:B------:R-:W3:Y:S01]  /*8560*/  LDSM.16.MT88.4 R12, [R0+0x800] ;  /* 0x00080000000c783b */ /* 0x000ee20000004200 */
[----:B------:R-:W-:-:S04]  /*8570*/  FADD.FTZ R60, R60, R41 ;  /* 0x000000293c3c7221 */ /* 0x000fc80000010000 */
[----:B------:R-:W-:Y:S01]  /*8580*/  FADD.FTZ R60, R54, R60 ;  /* 0x0000003c363c7221 */ /* 0x000fe20000010000 */
[----:B------:R-:W4:Y:S03]  /*8590*/  MUFU.EX2 R84, R84 ;  /* 0x0000005400547308 */ /* 0x000f260000000800 */
[----:B------:R-:W-:-:S04]  /*85a0*/  FADD.FTZ R60, R49, R60 ;  /* 0x0000003c313c7221 */ /* 0x000fc80000010000 */
[----:B------:R-:W-:Y:S01]  /*85b0*/  FADD.FTZ R57, R57, R60 ;  /* 0x0000003c39397221 */ /* 0x000fe20000010000 */
[----:B------:R-:W5:Y:S01]  /*85c0*/  MUFU.EX2 R67, R67 ;  /* 0x0000004300437308 */ /* 0x000f620000000800 */
[----:B--2---:R-:W-:Y:S01]  /*85d0*/  F2FP.F16.F32.PACK_AB R5, R93, R95 ;  /* 0x0000005f5d05723e */ /* 0x004fe200000000ff */
[----:B------:R-:W-:-:S04]  /*85e0*/  FADD.FTZ R95, R95, R85 ;  /* 0x000000555f5f7221 */ /* 0x000fc80000010000 */
[----:B------:R-:W-:Y:S02]  /*85f0*/  FADD.FTZ R95, R93, R95 ;  /* 0x0000005f5d5f7221 */ /* 0x000fe40000010000 */
[----:B------:R-:W2:Y:S02]  /*8600*/  MUFU.EX2 R99, R99 ;  /* 0x0000006300637308 */ /* 0x000ea40000000800 */
[----:B----4-:R-:W-:-:S06]  /*8610*/  FADD.FTZ R95, R84, R95 ;  /* 0x0000005f545f7221 */ /* 0x010fcc0000010000 */
[----:B------:R-:W4:Y:S01]  /*8620*/  MUFU.EX2 R98, R98 ;  /* 0x0000006200627308 */ /* 0x000f220000000800 */
[C---:B-----5:R-:W-:Y:S01]  /*8630*/  F2FP.F16.F32.PACK_AB R7, R67.reuse, R84 ;  /* 0x000000544307723e */ /* 0x060fe200000000ff */
[----:B------:R-:W-:-:S06]  /*8640*/  FADD.FTZ R67, R67, R95 ;  /* 0x0000005f43437221 */ /* 0x000fcc0000010000 */
[----:B-1----:R-:W-:Y:S01]  /*8650*/  HMMA.16816.F32 R80, R4, R8, R80 ;  /* 0x000000080450723c */ /* 0x002fe20000001850 */
[----:B------:R-:W-:Y:S01]  /*8660*/  MUFU.EX2 R97, R97 ;  /* 0x0000006100617308 */ /* 0x000fe20000000800 */
[----:B--2---:R-:W-:-:S06]  /*8670*/  FADD.FTZ R57, R99, R57 ;  /* 0x0000003963397221 */ /* 0x004fcc0000010000 */
[C---:B------:R-:W-:Y:S01]  /*8680*/  HMMA.16816.F32 R76, R4.reuse, R10, R76 ;  /* 0x0000000a044c723c */ /* 0x040fe2000000184c */
[----:B------:R-:W1:Y:S01]  /*8690*/  LDSM.16.MT88.4 R8, [R87+0x3c00] ;  /* 0x003c00005708783b */ /* 0x000e620000004200 */
[----:B------:R-:W2:Y:S06]  /*86a0*/  MUFU.EX2 R96, R96 ;  /* 0x0000006000607308 */ /* 0x000eac0000000800 */
[C---:B---3--:R-:W-:Y:S02]  /*86b0*/  HMMA.16816.F32 R72, R4.reuse, R12, R72 ;  /* 0x0000000c0448723c */ /* 0x048fe40000001848 */
[----:B------:R-:W3:Y:S06]  /*86c0*/  MUFU.EX2 R113, R113 ;  /* 0x0000007100717308 */ /* 0x000eec0000000800 */
[----:B------:R-:W-:Y:S01]  /*86d0*/  HMMA.16816.F32 R68, R4, R14, R68 ;  /* 0x0000000e0444723c */ /* 0x000fe20000001844 */
[----:B----4-:R-:W-:Y:S01]  /*86e0*/  F2FP.F16.F32.PACK_AB R4, R98, R99 ;  /* 0x000000636204723e */ /* 0x010fe200000000ff */
[----:B------:R-:W4:Y:S01]  /*86f0*/  MUFU.EX2 R117, R117 ;  /* 0x0000007500757308 */ /* 0x000f220000000800 */
[----:B--2---:R-:W-:Y:S01]  /*8700*/  F2FP.F16.F32.PACK_AB R6, R96, R97 ;  /* 0x000000616006723e */ /* 0x004fe200000000ff */
[----:B------:R-:W-:Y:S01]  /*8710*/  LDSM.16.MT88.4 R12, [R87+0x4000] ;  /* 0x00400000570c783b */ /* 0x000fe20000004200 */
[----:B------:R-:W-:-:S04]  /*8720*/  FADD.FTZ R98, R98, R57 ;  /* 0x0000003962627221 */ /* 0x000fc80000010000 */
[----:B------:R-:W-:Y:S01]  /*8730*/  FADD.FTZ R97, R97, R98 ;  /* 0x0000006261617221 */ /* 0x000fe20000010000 */
[----:B------:R-:W-:Y:S01]  /*8740*/  MUFU.EX2 R107, R107 ;  /* 0x0000006b006b7308 */ /* 0x000fe20000000800 */
[----:B---3--:R-:W-:Y:S02]  /*8750*/  FADD.FTZ R67, R113, R67 ;  /* 0x0000004371437221 */ /* 0x008fe40000010000 */
[----:B------:R-:W-:-:S05]  /*8760*/  FADD.FTZ R97, R96, R97 ;  /* 0x0000006160617221 */ /* 0x000fca0000010000 */
[----:B------:R-:W2:Y:S01]  /*8770*/  MUFU.EX2 R91, R91 ;  /* 0x0000005b005b7308 */ /* 0x000ea20000000800 */
[C---:B----4-:R-:W-:Y:S01]  /*8780*/  F2FP.F16.F32.PACK_AB R5, R117.reuse, R113 ;  /* 0x000000717505723e */ /* 0x050fe200000000ff */
[----:B------:R-:W-:-:S06]  /*8790*/  FADD.FTZ R117, R117, R67 ;  /* 0x0000004375757221 */ /* 0x000fcc0000010000 */
        /* <DEDUP_REMOVED lines=9> */
[----:B------:R-:W-:Y:S08]  /*8830*/  MUFU.EX2 R119, R119 ;  /* 0x0000007700777308 */ /* 0x000ff00000000800 */
[----:B------:R-:W-:Y:S08]  /*8840*/  MUFU.EX2 R89, R89 ;  /* 0x0000005900597308 */ /* 0x000ff00000000800 */
[----:B------:R-:W2:Y:S08]  /*8850*/  MUFU.EX2 R92, R92 ;  /* 0x0000005c005c7308 */ /* 0x000eb00000000800 */
[----:B------:R-:W-:Y:S08]  /*8860*/  MUFU.EX2 R88, R88 ;  /* 0x0000005800587308 */ /* 0x000ff00000000800 */
[----:B------:R-:W4:Y:S01]  /*8870*/  MUFU.EX2 R90, R90 ;  /* 0x0000005a005a7308 */ /* 0x000f220000000800 */
[C---:B-1----:R-:W-:Y:S07]  /*8880*/  HMMA.16816.F32 R72, R4.reuse, R8, R72 ;  /* 0x000000080448723c */ /* 0x042fee0000001848 */
[----:B------:R-:W-:Y:S01]  /*8890*/  MUFU.EX2 R122, R122 ;  /* 0x0000007a007a7308 */ /* 0x000fe20000000800 */
[----:B------:R-:W-:Y:S01]  /*88a0*/  HMMA.16816.F32 R68, R4, R10, R68 ;  /* 0x0000000a0444723c */ /* 0x000fe20000001844 */
[----:B------:R-:W1:Y:S01]  /*88b0*/  LDSM.16.MT88.4 R8, [R0+0x1000] ;  /* 0x001000000008783b */ /* 0x000e620000004200 */
[----:B---3--:R-:W-:-:S05]  /*88c0*/  F2FP.F16.F32.PACK_AB R4, R63, R116 ;  /* 0x000000743f04723e */ /* 0x008fca00000000ff */
[----:B------:R-:W-:Y:S01]  /*88d0*/  MUFU.EX2 R118, R118 ;  /* 0x0000007600767308 */ /* 0x000fe20000000800 */
[----:B--2---:R-:W-:Y:S01]  /*88e0*/  F2FP.F16.F32.PACK_AB R5, R92, R89 ;  /* 0x000000595c05723e */ /* 0x004fe200000000ff */
[----:B------:R-:W-:Y:S01]  /*88f0*/  FADD.FTZ R116, R116, R97 ;  /* 0x0000006174747221 */ /* 0x000fe20000010000 */
[----:B------:R-:W-:Y:S01]  /*8900*/  F2FP.F16.F32.PACK_AB R6, R119, R66 ;  /* 0x000000427706723e */ /* 0x000fe200000000ff */
[----:B------:R-:W-:Y:S01]  /*8910*/  FADD.FTZ R89, R89, R107 ;  /* 0x0000006b59597221 */ /* 0x000fe20000010000 */
[----:B----4-:R-:W-:Y:S01]  /*8920*/  F2FP.F16.F32.PACK_AB R7, R90, R88 ;  /* 0x000000585a07723e */ /* 0x010fe200000000ff */
[----:B------:R-:W-:Y:S02]  /*8930*/  FADD.FTZ R116, R63, R116 ;  /* 0x000000743f747221 */ /* 0x000fe40000010000 */
[----:B------:R-:W-:Y:S01]  /*8940*/  MUFU.EX2 R65, R65 ;  /* 0x0000004100417308 */ /* 0x000fe20000000800 */
[----:B------:R-:W-:Y:S01]  /*8950*/  FADD.FTZ R89, R92, R89 ;  /* 0x000000595c597221 */ /* 0x000fe20000010000 */
[----:B------:R-:W-:-:S02]  /*8960*/  FADD.FTZ R116, R66, R116 ;  /* 0x0000007442747221 */ /* 0x000fc40000010000 */
[----:B------:R-:W-:Y:S01]  /*8970*/  HMMA.16816.F32 R80, R4, R12, R80 ;  /* 0x0000000c0450723c */ /* 0x000fe20000001850 */
[----:B------:R-:W-:Y:S01]  /*8980*/  FADD.FTZ R89, R88, R89 ;  /* 0x0000005958597221 */ /* 0x000fe20000010000 */
[----:B------:R-:W-:Y:S02]  /*8990*/  FADD.FTZ R116, R119, R116 ;  /* 0x0000007477747221 */ /* 0x000fe40000010000 */
[----:B------:R-:W-:Y:S01]  /*89a0*/  MUFU.EX2 R52, R52 ;  /* 0x0000003400347308 */ /* 0x000fe20000000800 */
[----:B------:R-:W-:-:S03]  /*89b0*/  FADD.FTZ R90, R90, R89 ;  /* 0x000000595a5a7221 */ /* 0x000fc60000010000 */
[C---:B------:R-:W-:Y:S01]  /*89c0*/  HMMA.16816.F32 R76, R4.reuse, R14, R76 ;  /* 0x0000000e044c723c */ /* 0x040fe2000000184c */
[----:B------:R-:W2:Y:S03]  /*89d0*/  LDSM.16.MT88.4 R12, [R0+0x1400] ;  /* 0x00140000000c783b */ /* 0x000ea60000004200 */
[----:B------:R-:W3:Y:S08]  /*89e0*/  MUFU.EX2 R53, R53 ;  /* 0x0000003500357308 */ /* 0x000ef00000000800 */
[----:B------:R-:W4:Y:S01]  /*89f0*/  MUFU.EX2 R37, R37 ;  /* 0x0000002500257308 */ /* 0x000f220000000800 */
[C---:B-1----:R-:W-:Y:S07]  /*8a00*/  HMMA.16816.F32 R72, R4.reuse, R8, R72 ;  /* 0x000000080448723c */ /* 0x042fee0000001848 */
[----:B------:R-:W-:Y:S01]  /*8a10*/  MUFU.EX2 R40, R40 ;  /* 0x0000002800287308 */ /* 0x000fe20000000800 */
[----:B---3--:R-:W-:Y:S01]  /*8a20*/  FADD.FTZ R90, R53, R90 ;  /* 0x0000005a355a7221 */ /* 0x008fe20000010000 */
[----:B------:R-:W-:Y:S01]  /*8a30*/  HMMA.16816.F32 R68, R4, R10, R68 ;  /* 0x0000000a0444723c */ /* 0x000fe20000001844 */
[----:B------:R-:W1:Y:S05]  /*8a40*/  LDSM.16.MT88.4 R8, [R87+0x4800] ;  /* 0x004800005708783b */ /* 0x000e6a0000004200 */
[----:B------:R-:W3:Y:S01]  /*8a50*/  MUFU.EX2 R39, R39 ;  /* 0x0000002700277308 */ /* 0x000ee20000000800 */
[----:B------:R-:W-:Y:S01]  /*8a60*/  F2FP.F16.F32.PACK_AB R4, R118, R122 ;  /* 0x0000007a7604723e */ /* 0x000fe200000000ff */
[----:B------:R-:W-:Y:S01]  /*8a70*/  FADD.FTZ R122, R122, R116 ;  /* 0x000000747a7a7221 */ /* 0x000fe20000010000 */
[C---:B----4-:R-:W-:Y:S01]  /*8a80*/  F2FP.F16.F32.PACK_AB R5, R37.reuse, R53 ;  /* 0x000000352505723e */ /* 0x050fe200000000ff */
[----:B------:R-:W-:Y:S01]  /*8a90*/  FADD.FTZ R90, R37, R90 ;  /* 0x0000005a255a7221 */ /* 0x000fe20000010000 */
[----:B------:R-:W-:Y:S01]  /*8aa0*/  F2FP.F16.F32.PACK_AB R6, R52, R65 ;  /* 0x000000413406723e */ /* 0x000fe200000000ff */
[----:B------:R-:W-:Y:S01]  /*8ab0*/  FADD.FTZ R122, R118, R122 ;  /* 0x0000007a767a7221 */ /* 0x000fe20000010000 */
[----:B------:R-:W-:Y:S01]  /*8ac0*/  IADD3 R118, PT, PT, R3, -0x3, RZ ;  /* 0xfffffffd03767810 */ /* 0x000fe20007ffe0ff */
[----:B------:R-:W-:Y:S02]  /*8ad0*/  MUFU.EX2 R55, R55 ;  /* 0x0000003700377308 */ /* 0x000fe40000000800 */
[----:B------:R-:W-:-:S04]  /*8ae0*/  FADD.FTZ R65, R65, R122 ;  /* 0x0000007a41417221 */ /* 0x000fc80000010000 */
[----:B------:R-:W-:Y:S02]  /*8af0*/  FADD.FTZ R65, R52, R65 ;  /* 0x0000004134417221 */ /* 0x000fe40000010000 */
[----:B------:R-:W-:Y:S01]  /*8b00*/  MUFU.EX2 R48, R48 ;  /* 0x0000003000307308 */ /* 0x000fe20000000800 */
        /* <DEDUP_REMOVED lines=9> */
[C---:B--2---:R-:W-:Y:S07]  /*8ba0*/  HMMA.16816.F32 R72, R4.reuse, R12, R72 ;  /* 0x0000000c0448723c */ /* 0x044fee0000001848 */
[----:B------:R-:W2:Y:S01]  /*8bb0*/  MUFU.EX2 R2, R2 ;  /* 0x0000000200027308 */ /* 0x000ea20000000800 */
[----:B------:R-:W-:Y:S01]  /*8bc0*/  HMMA.16816.F32 R68, R4, R14, R68 ;  /* 0x0000000e0444723c */ /* 0x000fe20000001844 */
[--C-:B------:R-:W-:Y:S01]  /*8bd0*/  FFMA.FTZ R4, R25, UR4, -R23.reuse ;  /* 0x0000000419047c23 */ /* 0x100fe20008010817 */
[----:B------:R-:W-:Y:S01]  /*8be0*/  FFMA.FTZ R25, R26, UR4, -R23 ;  /* 0x000000041a197c23 */ /* 0x000fe20008010817 */
[----:B---3--:R-:W-:Y:S01]  /*8bf0*/  F2FP.F16.F32.PACK_AB R6, R43, R50 ;  /* 0x000000322b06723e */ /* 0x008fe200000000ff */
[----:B------:R-:W3:Y:S03]  /*8c00*/  LDSM.16.MT88.4 R12, [R87+0x4c00] ;  /* 0x004c0000570c783b */ /* 0x000ee60000004200 */
[----:B------:R-:W-:Y:S08]  /*8c10*/  MUFU.EX2 R30, R30 ;  /* 0x0000001e001e7308 */ /* 0x000ff00000000800 */
[----:B------:R-:W5:Y:S01]  /*8c20*/  MUFU.EX2 R29, R29 ;  /* 0x0000001d001d7308 */ /* 0x000f620000000800 */
[----:B--2---:R-:W-:Y:S01]  /*8c30*/  F2FP.F16.F32.PACK_AB R5, R2, R33 ;  /* 0x000000210205723e */ /* 0x004fe200000000ff */
[----:B------:R-:W-:-:S04]  /*8c40*/  FADD.FTZ R33, R33, R40 ;  /* 0x0000002821217221 */ /* 0x000fc80000010000 */
[----:B------:R-:W-:Y:S01]  /*8c50*/  FADD.FTZ R33, R2, R33 ;  /* 0x0000002102217221 */ /* 0x000fe20000010000 */
[----:B------:R-:W-:Y:S01]  /*8c60*/  MOV R2, R21 ;  /* 0x0000001500027202 */ /* 0x000fe20000000f00 */
[----:B------:R2:W-:Y:S08]  /*8c70*/  MUFU.EX2 R26, R4 ;  /* 0x00000004001a7308 */ /* 0x0005f00000000800 */
[----:B------:R-:W-:Y:S01]  /*8c80*/  MUFU.EX2 R51, R51 ;  /* 0x0000003300337308 */ /* 0x000fe20000000800 */
[----:B-----5:R-:W-:Y:S01]  /*8c90*/  F2FP.F16.F32.PACK_AB R7, R29, R30 ;  /* 0x0000001e1d07723e */ /* 0x020fe200000000ff */
[----:B------:R-:W-:-:S04]  /*8ca0*/  FADD.FTZ R30, R30, R33 ;  /* 0x000000211e1e7221 */ /* 0x000fc80000010000 */
[----:B------:R-:W-:Y:S02]  /*8cb0*/  FADD.FTZ R30, R29, R30 ;  /* 0x0000001e1d1e7221 */ /* 0x000fe40000010000 */
[----:B------:R-:W5:Y:S01]  /*8cc0*/  MUFU.EX2 R47, R47 ;  /* 0x0000002f002f7308 */ /* 0x000f620000000800 */
[----:B--2---:R-:W-:Y:S01]  /*8cd0*/  F2FP.F16.F32.PACK_AB R4, R48, R55 ;  /* 0x000000373004723e */ /* 0x004fe200000000ff */
[----:B------:R-:W-:-:S04]  /*8ce0*/  FADD.FTZ R55, R55, R65 ;  /* 0x0000004137377221 */ /* 0x000fc80000010000 */
[----:B------:R-:W-:Y:S02]  /*8cf0*/  FADD.FTZ R55, R48, R55 ;  /* 0x0000003730377221 */ /* 0x000fe40000010000 */
[----:B-1----:R-:W-:Y:S01]  /*8d00*/  HMMA.16816.F32 R80, R4, R8, R80 ;  /* 0x000000080450723c */ /* 0x002fe20000001850 */
[----:B------:R-:W-:Y:S01]  /*8d10*/  MUFU.EX2 R34, R34 ;  /* 0x0000002200227308 */ /* 0x000fe20000000800 */
[----:B------:R-:W-:-:S04]  /*8d20*/  FADD.FTZ R50, R50, R55 ;  /* 0x0000003732327221 */ /* 0x000fc80000010000 */
[----:B------:R-:W-:Y:S02]  /*8d30*/  FADD.FTZ R50, R43, R50 ;  /* 0x000000322b327221 */ /* 0x000fe40000010000 */
[C---:B------:R-:W-:Y:S01]  /*8d40*/  HMMA.16816.F32 R76, R4.reuse, R10, R76 ;  /* 0x0000000a044c723c */ /* 0x040fe2000000184c */
[----:B------:R1:W2:Y:S01]  /*8d50*/  LDSM.16.MT88.4 R8, [R0+0x1c00] ;  /* 0x001c00000008783b */ /* 0x0002a20000004200 */
[----:B------:R-:W3:Y:S06]  /*8d60*/  MUFU.EX2 R121, R121 ;  /* 0x0000007900797308 */ /* 0x000eec0000000800 */
[C---:B----4-:R-:W-:Y:S02]  /*8d70*/  HMMA.16816.F32 R72, R4.reuse, R16, R72 ;  /* 0x000000100448723c */ /* 0x050fe40000001848 */
[----:B------:R-:W4:Y:S06]  /*8d80*/  MUFU.EX2 R25, R25 ;  /* 0x0000001900197308 */ /* 0x000f2c0000000800 */
[----:B------:R-:W-:Y:S01]  /*8d90*/  HMMA.16816.F32 R68, R4, R18, R68 ;  /* 0x000000120444723c */ /* 0x000fe20000001844 */
[----:B-----5:R-:W-:Y:S01]  /*8da0*/  F2FP.F16.F32.PACK_AB R4, R47, R51 ;  /* 0x000000332f04723e */ /* 0x020fe200000000ff */
[----:B------:R-:W5:Y:S01]  /*8db0*/  MUFU.EX2 R24, R24 ;  /* 0x0000001800187308 */ /* 0x000f620000000800 */
[----:B---3--:R-:W-:Y:S01]  /*8dc0*/  F2FP.F16.F32.PACK_AB R6, R121, R34 ;  /* 0x000000227906723e */ /* 0x008fe200000000ff */
[----:B------:R-:W-:-:S04]  /*8dd0*/  FADD.FTZ R51, R51, R50 ;  /* 0x0000003233337221 */ /* 0x000fc80000010000 */
[----:B------:R-:W-:Y:S01]  /*8de0*/  FADD.FTZ R51, R47, R51 ;  /* 0x000000332f337221 */ /* 0x000fe20000010000 */
[----:B-1----:R-:W-:Y:S01]  /*8df0*/  MOV R0, R20 ;  /* 0x0000001400007202 */ /* 0x002fe20000000f00 */
[----:B------:R-:W1:Y:S01]  /*8e00*/  MUFU.EX2 R120, R120 ;  /* 0x0000007800787308 */ /* 0x000e620000000800 */
[----:B----4-:R-:W-:Y:S01]  /*8e10*/  F2FP.F16.F32.PACK_AB R5, R25, R26 ;  /* 0x0000001a1905723e */ /* 0x010fe200000000ff */
[----:B------:R-:W-:Y:S01]  /*8e20*/  FADD.FTZ R26, R26, R30 ;  /* 0x0000001e1a1a7221 */ /* 0x000fe20000010000 */
[----:B------:R-:W-:-:S03]  /*8e30*/  FADD.FTZ R51, R34, R51 ;  /* 0x0000003322337221 */ /* 0x000fc60000010000 */
[----:B------:R-:W-:Y:S01]  /*8e40*/  FADD.FTZ R26, R25, R26 ;  /* 0x0000001a191a7221 */ /* 0x000fe20000010000 */
[----:B------:R-:W-:-:S03]  /*8e50*/  FADD.FTZ R121, R121, R51 ;  /* 0x0000003379797221 */ /* 0x000fc60000010000 */
[----:B-----5:R-:W-:Y:S01]  /*8e60*/  FADD.FTZ R26, R24, R26 ;  /* 0x0000001a181a7221 */ /* 0x020fe20000010000 */
[----:B-1----:R-:W-:-:S03]  /*8e70*/  F2FP.F16.F32.PACK_AB R7, R120, R24 ;  /* 0x000000187807723e */ /* 0x002fc600000000ff */
[----:B------:R-:W-:-:S04]  /*8e80*/  FADD.FTZ R120, R120, R26 ;  /* 0x0000001a78787221 */ /* 0x000fc80000010000 */
[C---:B------:R-:W-:Y:S08]  /*8e90*/  HMMA.16816.F32 R80, R4.reuse, R12, R80 ;  /* 0x0000000c0450723c */ /* 0x040ff00000001850 */
[C---:B------:R-:W-:Y:S08]  /*8ea0*/  HMMA.16816.F32 R76, R4.reuse, R14, R76 ;  /* 0x0000000e044c723c */ /* 0x040ff0000000184c */
[C---:B--2---:R-:W-:Y:S08]  /*8eb0*/  HMMA.16816.F32 R72, R4.reuse, R8, R72 ;  /* 0x000000080448723c */ /* 0x044ff00000001848 */
[----:B------:R-:W-:-:S15]  /*8ec0*/  HMMA.16816.F32 R68, R4, R10, R68 ;  /* 0x0000000a0444723c */ /* 0x000fde0000001844 */
[----:B------:R-:W-:-:S05]  /*8ed0*/  NOP ;  /* 0x0000000000007918 */ /* 0x000fca0000000000 */
.L_x_3268:
        /* <DEDUP_REMOVED lines=16> */
[----:B------:R-:W4:Y:S01]  /*8fe0*/  LDCU UR11, c[0x0][0x50c] ;  /* 0x0000a180ff0b77ac */ /* 0x000f220008000800 */
[----:B------:R-:W2:Y:S01]  /*8ff0*/  LDCU.64 UR6, c[0x0][0x3a0] ;  /* 0x00007400ff0677ac */ /* 0x000ea20008000a00 */
[----:B------:R-:W2:Y:S01]  /*9000*/  LDCU.64 UR8, c[0x0][0x3a8] ;  /* 0x00007500ff0877ac */ /* 0x000ea20008000a00 */
[----:B-1----:R-:W-:-:S12]  /*9010*/  ULEA UR5, UR5, UR12, 0x18 ;  /* 0x0000000c05057291 */ /* 0x002fd8000f8ec0ff */
.L_x_3280:
[----:B------:R-:W-:Y:S01]  /*9020*/  @!P6 IADD3 R4, P0, PT, RZ, -R117, RZ ;  /* 0x80000075ff04e210 */ /* 0x000fe20007f1e0ff */
[----:B------:R-:W1:Y:S01]  /*9030*/  @!P6 LDC R2, c[0x0][0x3c0] ;  /* 0x0000f000ff02eb82 */ /* 0x000e620000000800 */
[C---:B------:R-:W-:Y:S01]  /*9040*/  LOP3.LUT R112, R86.reuse, 0x18, RZ, 0xc0, !PT ;  /* 0x0000001856707812 */ /* 0x040fe200078ec0ff */
[----:B------:R-:W-:Y:S06]  /*9050*/  DEPBAR.LE SB0, 0x0 ;  /* 0x000080000000791a */ /* 0x000fec0000000000 */
[----:B------:R-:W2:Y:S08]  /*9060*/  LDC R0, c[0x0][0x3c4] ;  /* 0x0000f100ff007b82 */ /* 0x000eb00000000800 */
[----:B------:R-:W-:Y:S01]  /*9070*/  BAR.SYNC.DEFER_BLOCKING 0x0 ;  /* 0x0000000000007b1d */ /* 0x000fe20000010000 */
[----:B------:R-:W-:Y:S02]  /*9080*/  IMAD.MOV.U32 R5, RZ, RZ, R109 ;  /* 0x000000ffff057224 */ /* 0x000fe400078e006d */
[----:B------:R-:W-:Y:S05]  /*9090*/  IMAD.SHL.U32 R104, R86, 0x8, RZ ;  /* 0x0000000856687824 */ /* 0x000fea00078e00ff */
[C---:B------:R-:W-:Y:S02]  /*90a0*/  LOP3.LUT R103, R104.reuse, 0x18, RZ, 0xc0, !PT ;  /* 0x0000001868677812 */ /* 0x040fe400078ec0ff */
[----:B------:R-:W-:Y:S01]  /*90b0*/  LOP3.LUT R6, R104, 0xd8, RZ, 0xc0, !PT ;  /* 0x000000d868067812 */ /* 0x000fe200078ec0ff */
[----:B-1----:R-:W-:Y:S04]  /*90c0*/  @!P6 IMAD.SHL.U32 R3, R2, 0x80, RZ ;  /* 0x000000800203e824 */ /* 0x002fe800078e00ff */
[----:B------:R-:W-:Y:S05]  /*90d0*/  @!P6 IMAD.X R3, RZ, RZ, ~R3, P0 ;  /* 0x000000ffff03e224 */ /* 0x000fea00000e0e03 */
[----:B------:R-:W-:Y:S04]  /*90e0*/  @!P6 SHF.R.S64 R4, R4, 0x1f, R3 ;  /* 0x0000001f0404e819 */ /* 0x000fe80000001003 */
[----:B------:R-:W-:Y:S01]  /*90f0*/  @!P6 IADD3 R109, P0, PT, R109, R4, RZ ;  /* 0x000000046d6de210 */ /* 0x000fe20007f1e0ff */
[----:B------:R-:W-:Y:S03]  /*9100*/  IMAD.MOV.U32 R4, RZ, RZ, R108 ;  /* 0x000000ffff047224 */ /* 0x000fe600078e006c */
[----:B------:R-:W-:Y:S01]  /*9110*/  @!P6 LEA.HI.X.SX32 R108, R3, R108, 0x1, P0 ;  /* 0x0000006c036ce211 */ /* 0x000fe200000f0eff */
[----:B--2---:R-:W-:Y:S08]  /*9120*/  @!P6 BRA `(.L_x_3277) ;  /* 0x0000000000f4e947 */ /* 0x004ff00003800000 */
        /* <DEDUP_REMOVED lines=45> */
[----:B------:R-:W2:Y:S02]  /*9400*/  LDG.E R9, desc[UR16][R8.64] ;  /* 0x0000001008097981 */ /* 0x000ea4000c1e1900 */
[----:B------:R-:W-:Y:S02]  /*9410*/  SHF.R.S32.HI R7, RZ, 0x1f, R10 ;  /* 0x0000001fff077819 */ /* 0x000fe4000001140a */
[----:B------:R1:W2:Y:S02]  /*9420*/  LDG.E R8, desc[UR16][R2.64] ;  /* 0x0000001002087981 */ /* 0x0002a4000c1e1900 */
[----:B-1----:R-:W1:Y:S02]  /*9430*/  LDC.64 R2, c[0x0][0x3c0] ;  /* 0x0000f000ff027b82 */ /* 0x002e640000000a00 */
[-C--:B-1----:R-:W-:Y:S02]  /*9440*/  IMAD R7, R7, R2.reuse, RZ ;  /* 0x0000000207077224 */ /* 0x082fe400078e02ff */
[C---:B------:R-:W-:Y:S04]  /*9450*/  IMAD.WIDE.U32 R12, R10.reuse, R2, RZ ;  /* 0x000000020a0c7225 */ /* 0x040fe800078e00ff */
[----:B------:R-:W-:Y:S05]  /*9460*/  IMAD R7, R10, R3, R7 ;  /* 0x000000030a077224 */ /* 0x000fea00078e0207 */
[----:B------:R-:W-:Y:S01]  /*9470*/  IADD3 R13, PT, PT, R13, R7, RZ ;  /* 0x000000070d0d7210 */ /* 0x000fe20007ffe0ff */
[----:B--2---:R-:W-:Y:S04]  /*9480*/  IMAD.IADD R8, R9, 0x1, -R8 ;  /* 0x0000000109087824 */ /* 0x004fe800078e0a08 */
[----:B------:R-:W-:Y:S01]  /*9490*/  IMAD.WIDE.U32 R12, R8, UR8, R12 ;  /* 0x00000008080c7c25 */ /* 0x000fe2000f8e000c */
[----:B------:R-:W-:Y:S02]  /*94a0*/  SHF.R.S32.HI R3, RZ, 0x1f, R8 ;  /* 0x0000001fff037819 */ /* 0x000fe40000011408 */
[----:B------:R-:W-:Y:S03]  /*94b0*/  LEA R109, P0, R12, R5, 0x1 ;  /* 0x000000050c6d7211 */ /* 0x000fe600078008ff */
[----:B------:R-:W-:Y:S04]  /*94c0*/  IMAD R3, R3, UR8, RZ ;  /* 0x0000000803037c24 */ /* 0x000fe8000f8e02ff */
[----:B------:R-:W-:Y:S04]  /*94d0*/  IMAD R3, R8, UR9, R3 ;  /* 0x0000000908037c24 */ /* 0x000fe8000f8e0203 */
[----:B------:R-:W-:Y:S05]  /*94e0*/  IMAD.IADD R3, R13, 0x1, R3 ;  /* 0x000000010d037824 */ /* 0x000fea00078e0203 */
[----:B------:R-:W-:Y:S07]  /*94f0*/  LEA.HI.X R108, R12, R4, R3, 0x1, P0 ;  /* 0x000000040c6c7211 */ /* 0x000fee00000f0c03 */
.L_x_3277:
[C---:B------:R-:W-:Y:S01]  /*9500*/  ISETP.GE.AND P5, PT, R103.reuse, UR10, PT ;  /* 0x0000000a67007c0c */ /* 0x040fe2000bfa6270 */
[----:B------:R-:W1:Y:S01]  /*9510*/  S2R R86, SR_TID.X ;  /* 0x0000000000567919 */ /* 0x000e620000002100 */
[----:B------:R-:W-:Y:S02]  /*9520*/  ISETP.GE.AND P4, PT, R103, UR10, PT ;  /* 0x0000000a67007c0c */ /* 0x000fe4000bf86270 */
[----:B------:R-:W-:Y:S02]  /*9530*/  LOP3.LUT R6, R6, R112, RZ, 0x3c, !PT ;  /* 0x0000007006067212 */ /* 0x000fe400078e3cff */
[C---:B------:R-:W-:Y:S02]  /*9540*/  SHF.L.U32 R3, R2.reuse, 0x6, RZ ;  /* 0x0000000602037819 */ /* 0x040fe400000006ff */
[--C-:B------:R-:W-:Y:S02]  /*9550*/  SHF.L.U64.HI R4, R2, 0x6, R0.reuse ;  /* 0x0000000602047819 */ /* 0x100fe40000010200 */
[----:B------:R-:W-:Y:S03]  /*9560*/  LOP3.LUT R111, R104, 0x1f20, RZ, 0xc0, !PT ;  /* 0x00001f20686f7812 */ /* 0x000fe600078ec0ff */
[-C--:B------:R-:W-:Y:S02]  /*9570*/  @!P5 MOV R10, R109.reuse ;  /* 0x0000006d000ad202 */ /* 0x080fe40000000f00 */
[----:B------:R-:W-:Y:S02]  /*9580*/  @!P5 MOV R11, R108 ;  /* 0x0000006c000bd202 */ /* 0x000fe40000000f00 */
[----:B------:R-:W-:Y:S02]  /*9590*/  LOP3.LUT R111, R111, R6, RZ, 0xfc, !PT ;  /* 0x000000066f6f7212 */ /* 0x000fe400078efcff */
[----:B------:R-:W-:Y:S02]  /*95a0*/  IADD3 R6, P0, PT, R3, R109, RZ ;  /* 0x0000006d03067210 */ /* 0x000fe40007f1e0ff */
[----:B------:R-:W-:Y:S02]  /*95b0*/  LEA R111, R111, UR5, 0x1 ;  /* 0x000000056f6f7c11 */ /* 0x000fe4000f8e08ff */
[----:B------:R-:W-:Y:S02]  /*95c0*/  IADD3.X R7, PT, PT, R4, R108, RZ, P0, !PT ;  /* 0x0000006c04077210 */ /* 0x000fe400007fe4ff */
[----:B------:R-:W-:Y:S01]  /*95d0*/  @!P4 IADD3 R12, P0, PT, R6, R3, RZ ;  /* 0x00000003060cc210 */ /* 0x000fe20007f1e0ff */
[----:B------:R-:W-:Y:S01]  /*95e0*/  @!PT LDS RZ, [RZ] ;  /* 0x00000000fffff984 */ /* 0x000fe20000000800 */
[----:B------:R-:W-:Y:S01]  /*95f0*/  @!PT LDS RZ, [RZ] ;  /* 0x00000000fffff984 */ /* 0x000fe20000000800 */
[----:B------:R-:W-:Y:S01]  /*9600*/  @!PT LDS RZ, [RZ] ;  /* 0x00000000fffff984 */ /* 0x000fe20000000800 */
[----:B------:R-:W-:Y:S01]  /*9610*/  @!P5 LDGSTS.E.BYPASS.LTC128B.128 [R111+0x3000], desc[UR16][R10.64] ;  /* 0x030000000a6fdfae */ /* 0x000fe2000b981a10 */
[C---:B------:R-:W-:Y:S02]  /*9620*/  @!P4 LEA R8, P1, R2.reuse, R6, 0x7 ;  /* 0x000000060208c211 */ /* 0x040fe400078238ff */
[----:B------:R-:W-:Y:S02]  /*9630*/  @!P4 IADD3.X R13, PT, PT, R7, R4, RZ, P0, !PT ;  /* 0x00000004070dc210 */ /* 0x000fe400007fe4ff */
[----:B------:R-:W-:Y:S02]  /*9640*/  @!P4 LEA.HI.X R9, R2, R7, R0, 0x7, P1 ;  /* 0x000000070209c211 */ /* 0x000fe400008f3c00 */
[----:B------:R-:W-:Y:S01]  /*9650*/  MOV R0, 0x20 ;  /* 0x0000002000007802 */ /* 0x000fe20000000f00 */
[----:B------:R-:W-:Y:S01]  /*9660*/  @P5 STS.128 [R111+0x3000], RZ ;  /* 0x003000ff6f005388 */ /* 0x000fe20000000c00 */
[----:B-1----:R-:W-:Y:S02]  /*9670*/  LOP3.LUT P0, RZ, R86, 0x4, RZ, 0xc0, !PT ;  /* 0x0000000456ff7812 */ /* 0x002fe4000780c0ff */
[----:B------:R-:W-:Y:S02]  /*9680*/  ISETP.NE.AND P1, PT, R118, 0x1, PT ;  /* 0x000000017600780c */ /* 0x000fe40003f25270 */
[----:B------:R-:W-:Y:S03]  /*9690*/  SEL R0, R0, 0xffffffe0, !P0 ;  /* 0xffffffe000007807 */ /* 0x000fe60004000000 */
[----:B------:R-:W-:Y:S01]  /*96a0*/  @P4 STS.128 [R111+0x3800], RZ ;  /* 0x003800ff6f004388 */ /* 0x000fe20000000c00 */
[----:B------:R-:W-:Y:S02]  /*96b0*/  IADD3 R92, PT, PT, R101, R0, RZ ;  /* 0x00000000655c7210 */ /* 0x000fe40007ffe0ff */
[----:B------:R-:W-:Y:S05]  /*96c0*/  IADD3 R0, PT, PT, R0, R100, RZ ;  /* 0x0000006400007210 */ /* 0x000fea0007ffe0ff */
        /* <DEDUP_REMOVED lines=26> */
[----:B------:R-:W-:Y:S01]  /*9870*/  LDSM.16.M88.4 R92, [R92] ;  /* 0x000000005c5c783b */ /* 0x000fe20000000200 */
[C---:B------:R-:W-:Y:S07]  /*9880*/  HMMA.16816.F32 R12, R64.reuse, R16, RZ ;  /* 0x00000010400c723c */ /* 0x040fee00000018ff */
[----:B------:R-:W1:Y:S01]  /*9890*/  LDSM.16.M88.4 R96, [R0+0x1000] ;  /* 0x001000000060783b */ /* 0x000e620000000200 */
        /* <DEDUP_REMOVED lines=11> */
[C---:B-1----:R-:W-:Y:S08]  /*9950*/  HMMA.16816.F32 R60, R64.reuse, R88, RZ ;  /* 0x00000058403c723c */ /* 0x042ff000000018ff */
        /* <DEDUP_REMOVED lines=21> */
[----:B------:R-:W-:Y:S01]  /*9ab0*/  FMUL.FTZ R16, R16, UR11 ;  /* 0x0000000b10107c20 */ /* 0x000fe20008410000 */
[----:B------:R-:W-:Y:S08]  /*9ac0*/  FMUL.FTZ R17, R17, UR11 ;  /* 0x0000000b11117c20 */ /* 0x000ff00008410000 */
[----:B------:R-:W1:Y:S01]  /*9ad0*/  MUFU.TANH R137, R9 ;  /* 0x0000000900897308 */ /* 0x000e620000002400 */
[----:B----4-:R-:W4:Y:S09]  /*9ae0*/  LDSM.16.M88.4 R4, [R0+0x1800] ;  /* 0x001800000004783b */ /* 0x010f320000000200 */
[----:B------:R-:W1:Y:S10]  /*9af0*/  MUFU.TANH R136, R10 ;  /* 0x0000000a00887308 */ /* 0x000e740000002400 */
[----:B------:R5:W1:Y:S10]  /*9b00*/  MUFU.TANH R135, R11 ;  /* 0x0000000b00877308 */ /* 0x000a740000002400 */
[----:B------:R2:W1:Y:S10]  /*9b10*/  MUFU.TANH R140, R13 ;  /* 0x0000000d008c7308 */ /* 0x0004740000002400 */
[----:B------:R3:W1:Y:S01]  /*9b20*/  MUFU.TANH R141, R12 ;  /* 0x0000000c008d7308 */ /* 0x0006620000002400 */
[----:B-----5:R-:W5:Y:S09]  /*9b30*/  LDSM.16.M88.4 R8, [R0+0x1c00] ;  /* 0x001c00000008783b */ /* 0x020f720000000200 */
[----:B------:R-:W1:Y:S01]  /*9b40*/  MUFU.TANH R144, R16 ;  /* 0x0000001000907308 */ /* 0x000e620000002400 */
[C---:B----4-:R-:W-:Y:S03]  /*9b50*/  HMMA.16816.F32 R20, R92.reuse, R4, R20 ;  /* 0x000000045c14723c */ /* 0x050fe60000001814 */
[----:B--2---:R-:W-:Y:S01]  /*9b60*/  FMUL.FTZ R13, R14, UR11 ;  /* 0x0000000b0e0d7c20 */ /* 0x004fe20008410000 */
[----:B------:R-:W-:Y:S05]  /*9b70*/  FMUL.FTZ R14, R19, UR11 ;  /* 0x0000000b130e7c20 */ /* 0x000fea0008410000 */
[----:B------:R2:W4:Y:S01]  /*9b80*/  MUFU.TANH R143, R17 ;  /* 0x00000011008f7308 */ /* 0x0005220000002400 */
[C---:B------:R-:W-:Y:S01]  /*9b90*/  HMMA.16816.F32 R24, R92.reuse, R6, R24 ;  /* 0x000000065c18723c */ /* 0x040fe20000001818 */
[----:B------:R-:W1:Y:S02]  /*9ba0*/  LDSM.16.M88.4 R4, [R0+0x2000] ;  /* 0x002000000004783b */ /* 0x000e640000000200 */
[----:B---3--:R-:W-:Y:S01]  /*9bb0*/  FMUL.FTZ R12, R15, UR11 ;  /* 0x0000000b0f0c7c20 */ /* 0x008fe20008410000 */
[----:B------:R-:W-:Y:S05]  /*9bc0*/  FMUL.FTZ R15, R18, UR11 ;  /* 0x0000000b120f7c20 */ /* 0x000fea0008410000 */
[----:B------:R-:W3:Y:S01]  /*9bd0*/  MUFU.TANH R13, R13 ;  /* 0x0000000d000d7308 */ /* 0x000ee20000002400 */
        /* <DEDUP_REMOVED lines=10> */
[C---:B-----5:R-:W-:Y:S09]  /*9c80*/  HMMA.16816.F32 R28, R92.reuse, R8, R28 ;  /* 0x000000085c1c723c */ /* 0x060ff2000000181c */
[----:B------:R-:W3:Y:S01]  /*9c90*/  MUFU.TANH R147, R21 ;  /* 0x0000001500937308 */ /* 0x000ee20000002400 */
[C---:B------:R-:W-:Y:S01]  /*9ca0*/  HMMA.16816.F32 R32, R92.reuse, R10, R32 ;  /* 0x0000000a5c20723c */ /* 0x040fe20000001820 */
[----:B------:R-:W5:Y:S08]  /*9cb0*/  LDSM.16.M88.4 R8, [R0+0x2400] ;  /* 0x002400000008783b */ /* 0x000f700000000200 */
[----:B------:R-:W3:Y:S01]  /*9cc0*/  MUFU.TANH R146, R22 ;  /* 0x0000001600927308 */ /* 0x000ee20000002400 */
[C---:B-1----:R-:W-:Y:S03]  /*9cd0*/  HMMA.16816.F32 R36, R92.reuse, R4, R36 ;  /* 0x000000045c24723c */ /* 0x042fe60000001824 */
[----:B------:R-:W-:Y:S01]  /*9ce0*/  FMUL.FTZ R18, R29, UR11 ;  /* 0x0000000b1d127c20 */ /* 0x000fe20008410000 */
[----:B--2---:R-:W-:Y:S01]  /*9cf0*/  FMUL.FTZ R17, R30, UR11 ;  /* 0x0000000b1e117c20 */ /* 0x004fe20008410000 */
[----:B------:R-:W-:Y:S04]  /*9d00*/  FMUL.FTZ R16, R31, UR11 ;  /* 0x0000000b1f107c20 */ /* 0x000fe80008410000 */
[----:B------:R-:W1:Y:S01]  /*9d10*/  MUFU.TANH R150, R25 ;  /* 0x0000001900967308 */ /* 0x000e620000002400 */
[----:B------:R-:W-:Y:S01]  /*9d20*/  FMUL.FTZ R28, R28, UR11 ;  /* 0x0000000b1c1c7c20 */ /* 0x000fe20008410000 */
[C---:B------:R-:W-:Y:S01]  /*9d30*/  HMMA.16816.F32 R40, R92.reuse, R6, R40 ;  /* 0x000000065c28723c */ /* 0x040fe20000001828 */
[----:B------:R-:W2:Y:S02]  /*9d40*/  LDSM.16.M88.4 R4, [R0+0x2800] ;  /* 0x002800000004783b */ /* 0x000ea40000000200 */
        /* <DEDUP_REMOVED lines=15> */
[----:B------:R5:W1:Y:S01]  /*9e40*/  MUFU.TANH R124, R41 ;  /* 0x00000029007c7308 */ /* 0x000a620000002400 */
[C---:B------:R-:W-:Y:S01]  /*9e50*/  HMMA.16816.F32 R48, R92.reuse, R10, R48 ;  /* 0x0000000a5c30723c */ /* 0x040fe20000001830 */
[----:B------:R-:W4:Y:S01]  /*9e60*/  LDSM.16.M88.4 R8, [R0+0x2c00] ;  /* 0x002c00000008783b */ /* 0x000f220000000200 */
[----:B------:R-:W-:Y:S07]  /*9e70*/  DEPBAR.LE SB0, 0x0 ;  /* 0x000080000000791a */ /* 0x000fee0000000000 */
[----:B------:R3:W1:Y:S10]  /*9e80*/  MUFU.TANH R122, R40 ;  /* 0x00000028007a7308 */ /* 0x0006740000002400 */
[----:B------:R-:W1:Y:S01]  /*9e90*/  MUFU.TANH R145, R23 ;  /* 0x0000001700917308 */ /* 0x000e620000002400 */
[----:B------:R-:W-:Y:S01]  /*9ea0*/  BAR.SYNC.DEFER_BLOCKING 0x0 ;  /* 0x0000000000007b1d */ /* 0x000fe20000010000 */
[C---:B--2---:R-:W-:Y:S05]  /*9eb0*/  HMMA.16816.F32 R52, R92.reuse, R4, R52 ;  /* 0x000000045c34723c */ /* 0x044fea0000001834 */
[----:B------:R-:W-:Y:S03]  /*9ec0*/  FMUL.FTZ R50, R50, UR11 ;  /* 0x0000000b32327c20 */ /* 0x000fe60008410000 */
[----:B------:R-:W2:Y:S01]  /*9ed0*/  MUFU.TANH R149, R24 ;  /* 0x0000001800957308 */ /* 0x000ea20000002400 */
[----:B------:R-:W-:Y:S01]  /*9ee0*/  FMUL.FTZ R51, R51, UR11 ;  /* 0x0000000b33337c20 */ /* 0x000fe20008410000 */
[C---:B------:R-:W-:Y:S03]  /*9ef0*/  HMMA.16816.F32 R56, R92.reuse, R6, R56 ;  /* 0x000000065c38723c */ /* 0x040fe60000001838 */
[----:B-----5:R-:W-:Y:S01]  /*9f00*/  FMUL.FTZ R41, R42, UR11 ;  /* 0x0000000b2a297c20 */ /* 0x020fe20008410000 */
[----:B------:R-:W-:Y:S01]  /*9f10*/  FMUL.FTZ R42, R45, UR11 ;  /* 0x0000000b2d2a7c20 */ /* 0x000fe20008410000 */
[----:B------:R-:W-:Y:S03]  /*9f20*/  FMUL.FTZ R27, R47, UR11 ;  /* 0x0000000b2f1b7c20 */ /* 0x000fe60008410000 */
[----:B------:R-:W1:Y:S01]  /*9f30*/  MUFU.TANH R98, R50 ;  /* 0x0000003200627308 */ /* 0x000e620000002400 */
[----:B------:R-:W-:Y:S01]  /*9f40*/  FMUL.FTZ R26, R48, UR11 ;  /* 0x0000000b301a7c20 */ /* 0x000fe20008410000 */
[----:B---3--:R-:W-:Y:S01]  /*9f50*/  FMUL.FTZ R40, R44, UR11 ;  /* 0x0000000b2c287c20 */ /* 0x008fe20008410000 */
[----:B------:R-:W-:Y:S01]  /*9f60*/  FMUL.FTZ R25, R46, UR11 ;  /* 0x0000000b2e197c20 */ /* 0x000fe20008410000 */
[----:B------:R-:W-:Y:S01]  /*9f70*/  FMUL.FTZ R49, R49, UR11 ;  /* 0x0000000b31317c20 */ /* 0x000fe20008410000 */
[----:B------:R-:W-:Y:S01]  /*9f80*/  FMUL.FTZ R52, R52, UR11 ;  /* 0x0000000b34347c20 */ /* 0x000fe20008410000 */
[----:B------:R-:W-:Y:S01]  /*9f90*/  FMUL.FTZ R53, R53, UR11 ;  /* 0x0000000b35357c20 */ /* 0x000fe20008410000 */
[----:B------:R-:W-:Y:S03]  /*9fa0*/  FMUL.FTZ R55, R55, UR11 ;  /* 0x0000000b37377c20 */ /* 0x000fe60008410000 */
[----:B------:R3:W1:Y:S01]  /*9fb0*/  MUFU.TANH R96, R51 ;  /* 0x0000003300607308 */ /* 0x0006620000002400 */
[----:B------:R-:W-:Y:S01]  /*9fc0*/  FMUL.FTZ R54, R54, UR11 ;  /* 0x0000000b36367c20 */ /* 0x000fe20008410000 */
[C---:B----4-:R-:W-:Y:S08]  /*9fd0*/  HMMA.16816.F32 R60, R92.reuse, R8, R60 ;  /* 0x000000085c3c723c */ /* 0x050ff0000000183c */
[----:B------:R4:W1:Y:S01]  /*9fe0*/  MUFU.TANH R91, R52 ;  /* 0x00000034005b7308 */ /* 0x0008620000002400 */
[----:B------:R-:W-:Y:S09]  /*9ff0*/  HMMA.16816.F32 R64, R92, R10, R64 ;  /* 0x0000000a5c40723c */ /* 0x000ff20000001840 */
[----:B------:R5:W1:Y:S01]  /*a000*/  MUFU.TANH R90, R53 ;  /* 0x00000035005a7308 */ /* 0x000a620000002400 */
[----:B---3--:R-:W-:Y:S01]  /*a010*/  FMUL.FTZ R51, R59, UR11 ;  /* 0x0000000b3b337c20 */ /* 0x008fe20008410000 */
[----:B------:R-:W-:Y:S01]  /*a020*/  FMUL.FTZ R48, R60, UR11 ;  /* 0x0000000b3c307c20 */ /* 0x000fe20008410000 */
[----:B------:R-:W-:Y:S07]  /*a030*/  FMUL.FTZ R50, R61, UR11 ;  /* 0x0000000b3d327c20 */ /* 0x000fee0008410000 */
[----:B------:R3:W1:Y:S01]  /*a040*/  MUFU.TANH R89, R55 ;  /* 0x0000003700597308 */ /* 0x0006620000002400 */
[----:B----4-:R-:W-:Y:S01]  /*a050*/  FMUL.FTZ R52, R57, UR11 ;  /* 0x0000000b39347c20 */ /* 0x010fe20008410000 */
[----:B------:R-:W-:Y:S01]  /*a060*/  FMUL.FTZ R22, R62, UR11 ;  /* 0x0000000b3e167c20 */ /* 0x000fe20008410000 */
[----:B------:R-:W-:Y:S01]  /*a070*/  FMUL.FTZ R21, R63, UR11 ;  /* 0x0000000b3f157c20 */ /* 0x000fe20008410000 */
[----:B------:R-:W-:Y:S01]  /*a080*/  FMUL.FTZ R45, R64, UR11 ;  /* 0x0000000b402d7c20 */ /* 0x000fe20008410000 */
[----:B------:R-:W-:Y:S05]  /*a090*/  FMUL.FTZ R47, R65, UR11 ;  /* 0x0000000b412f7c20 */ /* 0x000fea0008410000 */
[----:B------:R-:W4:Y:S01]  /*a0a0*/  MUFU.TANH R19, R19 ;  /* 0x0000001300137308 */ /* 0x000f220000002400 */
[----:B-----5:R-:W-:Y:S01]  /*a0b0*/  FMUL.FTZ R53, R58, UR11 ;  /* 0x0000000b3a357c20 */ /* 0x020fe20008410000 */
[----:B------:R-:W-:Y:S01]  /*a0c0*/  FMUL.FTZ R20, R66, UR11 ;  /* 0x0000000b42147c20 */ /* 0x000fe20008410000 */
[----:B------:R-:W-:Y:S07]  /*a0d0*/  FMUL.FTZ R3, R67, UR11 ;  /* 0x0000000b43037c20 */ /* 0x000fee0008410000 */
[----:B------:R1:W1:Y:S01]  /*a0e0*/  MUFU.TANH R139, R28 ;  /* 0x0000001c008b7308 */ /* 0x0002620000002400 */
[----:B---3--:R-:W-:Y:S09]  /*a0f0*/  FMUL.FTZ R55, R56, UR11 ;  /* 0x0000000b38377c20 */ /* 0x008ff20008410000 */
[----:B------:R-:W3:Y:S10]  /*a100*/  MUFU.TANH R18, R18 ;  /* 0x0000001200127308 */ /* 0x000ef40000002400 */
        /* <DEDUP_REMOVED lines=85> */
[----:B------:R-:W-:Y:S03]  /*a660*/  LEA R6, P2, R10, R114, 0x2 ;  /* 0x000000720a067211 */ /* 0x000fe600078410ff */
[----:B------:R-:W-:Y:S02]  /*a670*/  SEL R8, R8, R4, !P1 ;  /* 0x0000000408087207 */ /* 0x000fe40004800000 */
[-C--:B------:R-:W-:Y:S02]  /*a680*/  LEA.HI.X.SX32 R7, R10, R115.reuse, 0x2, P2 ;  /* 0x000000730a077211 */ /* 0x080fe400010f16ff */
[C---:B------:R-:W-:Y:S04]  /*a690*/  LEA R4, P1, R8.reuse, R114, 0x2 ;  /* 0x0000007208047211 */ /* 0x040fe800078210ff */
[----:B------:R-:W2:Y:S01]  /*a6a0*/  LDG.E R7, desc[UR16][R6.64] ;  /* 0x0000001006077981 */ /* 0x000ea2000c1e1900 */
[C---:B------:R-:W-:Y:S02]  /*a6b0*/  LEA.HI.X.SX32 R5, R8.reuse, R115, 0x2, P1 ;  /* 0x0000007308057211 */ /* 0x040fe400008f16ff */
[----:B------:R-:W-:Y:S05]  /*a6c0*/  IADD3 R8, PT, PT, R8, -R10, RZ ;  /* 0x8000000a08087210 */ /* 0x000fea0007ffe0ff */
        /* <DEDUP_REMOVED lines=16> */
.L_x_3279:
[C---:B------:R-:W-:Y:S01]  /*a7d0*/  LEA R8, P2, R4.reuse, RZ, 0x6 ;  /* 0x000000ff04087211 */ /* 0x040fe200078430ff */
[C---:B------:R-:W-:Y:S01]  /*a7e0*/  @!P4 IMAD.SHL.U32 R2, R4.reuse, 0x40, RZ ;  /* 0x000000400402c824 */ /* 0x040fe200078e00ff */
[C---:B------:R-:W-:Y:S01]  /*a7f0*/  @!P4 SHF.L.U64.HI R6, R4.reuse, 0x6, R0 ;  /* 0x000000060406c819 */ /* 0x040fe20000010200 */
[----:B------:R-:W-:Y:S01]  /*a800*/  @!P5 IMAD.MOV.U32 R107, RZ, RZ, R105 ;  /* 0x000000ffff6bd224 */ /* 0x000fe200078e0069 */
[----:B------:R-:W-:Y:S01]  /*a810*/  LEA.HI.X R9, R4, RZ, RZ, 0x6, P2 ;  /* 0x000000ff04097211 */ /* 0x000fe200010f34ff */
        /* <DEDUP_REMOVED lines=13> */
[C---:B-1----:R-:W-:Y:S03]  /*a8f0*/  @!P4 LEA R28, P1, R4.reuse, R5, 0x7 ;  /* 0x00000005041cc211 */ /* 0x042fe600078238ff */
        /* <DEDUP_REMOVED lines=16> */
.L_x_3278:
[----:B-1----:R-:W-:Y:S01]  /*aa00*/  LDSM.16.MT88.4 R36, [R87+0x3400] ;  /* 0x003400005724783b */ /* 0x002fe20000004200 */
[----:B------:R-:W-:Y:S02]  /*aa10*/  FMNMX3.FTZ R4, R85, R131, R130, !PT ;  /* 0x0000008355047276 */ /* 0x000fe40007810082 */
[----:B------:R-:W-:Y:S02]  /*aa20*/  MOV R44, R113 ;  /* 0x00000071002c7202 */ /* 0x000fe40000000f00 */
[----:B------:R-:W-:Y:S02]  /*aa30*/  @P0 IADD3 R44, PT, PT, R116, -0x20, RZ ;  /* 0xffffffe0742c0810 */ /* 0x000fe40007ffe0ff */
[----:B------:R-:W-:Y:S02]  /*aa40*/  FMNMX3.FTZ R0, R84, R132, R134, !PT ;  /* 0x0000008454007276 */ /* 0x000fe40007810086 */
[----:B------:R-:W-:Y:S01]  /*aa50*/  FMNMX3.FTZ R4, R4, R138, R137, !PT ;  /* 0x0000008a04047276 */ /* 0x000fe20007810089 */
[----:B------:R-:W-:Y:S01]  /*aa60*/  LDSM.16.MT88.4 R32, [R44] ;  /* 0x000000002c20783b */ /* 0x000fe20000004200 */
        /* <DEDUP_REMOVED lines=31> */
[----:B------:R-:W-:Y:S02]  /*ac60*/  IADD3 R119, PT, PT, R119, -0x80, RZ ;  /* 0xffffff8077777810 */ /* 0x000fe40007ffe0ff */
[----:B------:R-:W-:Y:S05]  /*ac70*/  ISETP.NE.AND P0, PT, R118, RZ, PT ;  /* 0x000000ff7600720c */ /* 0x000fea0003f05270 */
[----:B------:R-:W1:Y:S02]  /*ac80*/  SHFL.BFLY PT, R5, R0, 0x2, 0x1f ;  /* 0x0c401f0000057f89 */ /* 0x000e6400000e0000 */
[----:B-1----:R-:W-:Y:S02]  /*ac90*/  FMNMX.FTZ R5, R0, R5, !PT ;  /* 0x0000000500057209 */ /* 0x002fe40007810000 */
[----:B------:R-:W-:Y:S04]  /*aca0*/  FMNMX.FTZ R4, R4, R2, !PT ;  /* 0x0000000204047209 */ /* 0x000fe80007810000 */
[----:B------:R-:W1:Y:S08]  /*acb0*/  SHFL.BFLY PT, R0, R5, 0x1, 0x1f ;  /* 0x0c201f0005007f89 */ /* 0x000e7000000e0000 */
[----:B------:R-:W3:Y:S01]  /*acc0*/  SHFL.BFLY PT, R2, R4, 0x1, 0x1f ;  /* 0x0c201f0004027f89 */ /* 0x000ee200000e0000 */
[----:B-1----:R-:W-:Y:S02]  /*acd0*/  FMNMX.FTZ R0, R5, R0, !PT ;  /* 0x0000000005007209 */ /* 0x002fe40007810000 */
[----:B---3--:R-:W-:Y:S03]  /*ace0*/  FMNMX.FTZ R2, R4, R2, !PT ;  /* 0x0000000204027209 */ /* 0x008fe60007810000 */
        /* <DEDUP_REMOVED lines=22> */
[----:B------:R-:W3:Y:S01]  /*ae50*/  LDSM.16.MT88.4 R12, [R87+0x3000] ;  /* 0x00300000570c783b */ /* 0x000ee20000004200 */
[--C-:B------:R-:W-:Y:S01]  /*ae60*/  FFMA.FTZ R151, R132, UR4, -R46.reuse ;  /* 0x0000000484977c23 */ /* 0x100fe2000801082e */
[--C-:B------:R-:W-:Y:S03]  /*ae70*/  FFMA.FTZ R56, R146, UR4, -R46.reuse ;  /* 0x0000000492387c23 */ /* 0x100fe6000801082e */
[----:B------:R-:W-:Y:S01]  /*ae80*/  MUFU.EX2 R93, R93 ;  /* 0x0000005d005d7308 */ /* 0x000fe20000000800 */
[C---:B-1----:R-:W-:Y:S01]  /*ae90*/  FMUL.FTZ R8, R24.reuse, R76 ;  /* 0x0000004c18087220 */ /* 0x042fe20000410000 */
[C---:B------:R-:W-:Y:S01]  /*aea0*/  FMUL.FTZ R9, R24.reuse, R77 ;  /* 0x0000004d18097220 */ /* 0x040fe20000410000 */
[----:B------:R-:W-:Y:S01]  /*aeb0*/  FMUL.FTZ R5, R24, R81 ;  /* 0x0000005118057220 */ /* 0x000fe20000410000 */
[--C-:B------:R-:W-:Y:S01]  /*aec0*/  FFMA.FTZ R54, R145, UR4, -R46.reuse ;  /* 0x0000000491367c23 */ /* 0x100fe2000801082e */
[--C-:B------:R-:W-:Y:S01]  /*aed0*/  FFMA.FTZ R57, R150, UR4, -R49.reuse ;  /* 0x0000000496397c23 */ /* 0x100fe20008010831 */
[--C-:B------:R-:W-:Y:S01]  /*aee0*/  FFMA.FTZ R62, R142, UR4, -R46.reuse ;  /* 0x000000048e3e7c23 */ /* 0x100fe2000801082e */
[--C-:B------:R-:W-:Y:S03]  /*aef0*/  FFMA.FTZ R152, R131, UR4, -R49.reuse ;  /* 0x0000000483987c23 */ /* 0x100fe60008010831 */
[----:B------:R-:W-:Y:S01]  /*af00*/  MUFU.EX2 R151, R151 ;  /* 0x0000009700977308 */ /* 0x000fe20000000800 */
[C---:B--2---:R-:W-:Y:S01]  /*af10*/  FMUL.FTZ R6, R23.reuse, R82 ;  /* 0x0000005217067220 */ /* 0x044fe20000410000 */
[C---:B------:R-:W-:Y:S01]  /*af20*/  FMUL.FTZ R7, R23.reuse, R83 ;  /* 0x0000005317077220 */ /* 0x040fe20000410000 */
[C---:B------:R-:W-:Y:S01]  /*af30*/  FMUL.FTZ R10, R23.reuse, R78 ;  /* 0x0000004e170a7220 */ /* 0x040fe20000410000 */
[C---:B------:R-:W-:Y:S01]  /*af40*/  FMUL.FTZ R11, R23.reuse, R79 ;  /* 0x0000004f170b7220 */ /* 0x040fe20000410000 */
[C---:B------:R-:W-:Y:S01]  /*af50*/  FMUL.FTZ R18, R23.reuse, R70 ;  /* 0x0000004617127220 */ /* 0x040fe20000410000 */
[----:B------:R-:W-:Y:S01]  /*af60*/  LDSM.16.MT88.4 R76, [R87+0x4c00] ;  /* 0x004c0000574c783b */ /* 0x000fe20000004200 */
[----:B------:R-:W-:Y:S03]  /*af70*/  FMUL.FTZ R19, R23, R71 ;  /* 0x0000004717137220 */ /* 0x000fe60000410000 */
[----:B------:R-:W-:Y:S01]  /*af80*/  MUFU.EX2 R152, R152 ;  /* 0x0000009800987308 */ /* 0x000fe20000000800 */
[--C-:B------:R-:W-:Y:S01]  /*af90*/  FFMA.FTZ R83, R40, UR4, -R49.reuse ;  /* 0x0000000428537c23 */ /* 0x100fe20008010831 */
[--C-:B------:R-:W-:Y:S01]  /*afa0*/  FFMA.FTZ R82, R122, UR4, -R49.reuse ;  /* 0x000000047a527c23 */ /* 0x100fe20008010831 */
[--C-:B------:R-:W-:Y:S01]  /*afb0*/  FFMA.FTZ R122, R43, UR4, -R46.reuse ;  /* 0x000000042b7a7c23 */ /* 0x100fe2000801082e */
        /* <DEDUP_REMOVED lines=27> */
[----:B------:R-:W-:Y:S03]  /*b170*/  FFMA.FTZ R51, R51, UR4, -R46 ;  /* 0x0000000433337c23 */ /* 0x000fe6000801082e */
[----:B------:R-:W-:Y:S01]  /*b180*/  MUFU.EX2 R134, R134 ;  /* 0x0000008600867308 */ /* 0x000fe20000000800 */
[----:B-1----:R-:W-:Y:S01]  /*b190*/  F2FP.F16.F32.PACK_AB R28, R130, R152 ;  /* 0x00000098821c723e */ /* 0x002fe200000000ff */
[----:B------:R-:W-:Y:S01]  /*b1a0*/  FFMA.FTZ R152, R24, R121, R152 ;  /* 0x0000007918987223 */ /* 0x000fe20000010098 */
[--C-:B------:R-:W-:Y:S01]  /*b1b0*/  FFMA.FTZ R48, R48, UR4, -R49.reuse ;  /* 0x0000000430307c23 */ /* 0x100fe20008010831 */
[----:B------:R-:W-:Y:S02]  /*b1c0*/  FFMA.FTZ R50, R50, UR4, -R49 ;  /* 0x0000000432327c23 */ /* 0x000fe40008010831 */
[----:B------:R-:W-:Y:S04]  /*b1d0*/  FADD.FTZ R152, R130, R152 ;  /* 0x0000009882987221 */ /* 0x000fe80000010000 */
[----:B------:R-:W1:Y:S01]  /*b1e0*/  MUFU.EX2 R107, R107 ;  /* 0x0000006b006b7308 */ /* 0x000e620000000800 */
[----:B--2---:R-:W-:Y:S01]  /*b1f0*/  F2FP.F16.F32.PACK_AB R29, R132, R151 ;  /* 0x00000097841d723e */ /* 0x004fe200000000ff */
[----:B------:R-:W-:Y:S01]  /*b200*/  FFMA.FTZ R151, R23, R120, R151 ;  /* 0x0000007817977223 */ /* 0x000fe20000010097 */
[----:B------:R-:W-:Y:S03]  /*b210*/  FFMA.FTZ R120, R26, UR4, -R49 ;  /* 0x000000041a787c23 */ /* 0x000fe60008010831 */
[----:B------:R-:W-:Y:S04]  /*b220*/  FADD.FTZ R151, R132, R151 ;  /* 0x0000009784977221 */ /* 0x000fe80000010000 */
[----:B------:R-:W-:Y:S10]  /*b230*/  MUFU.EX2 R131, R131 ;  /* 0x0000008300837308 */ /* 0x000ff40000000800 */
[----:B------:R-:W2:Y:S01]  /*b240*/  MUFU.EX2 R95, R95 ;  /* 0x0000005f005f7308 */ /* 0x000ea20000000800 */
[C---:B-1----:R-:W-:Y:S01]  /*b250*/  F2FP.F16.F32.PACK_AB R30, R107.reuse, R134 ;  /* 0x000000866b1e723e */ /* 0x042fe200000000ff */
[----:B------:R-:W-:Y:S04]  /*b260*/  FADD.FTZ R134, R134, R152 ;  /* 0x0000009886867221 */ /* 0x000fe80000010000 */
[----:B------:R-:W-:Y:S04]  /*b270*/  FADD.FTZ R134, R107, R134 ;  /* 0x000000866b867221 */ /* 0x000fe80000010000 */
[----:B------:R-:W1:Y:S10]  /*b280*/  MUFU.EX2 R94, R94 ;  /* 0x0000005e005e7308 */ /* 0x000e740000000800 */
[----:B------:R-:W4:Y:S01]  /*b290*/  MUFU.EX2 R92, R92 ;  /* 0x0000005c005c7308 */ /* 0x000f220000000800 */
[----:B--2---:R-:W-:Y:S01]  /*b2a0*/  F2FP.F16.F32.PACK_AB R31, R95, R131 ;  /* 0x000000835f1f723e */ /* 0x004fe200000000ff */
[----:B------:R-:W-:Y:S04]  /*b2b0*/  FADD.FTZ R131, R131, R151 ;  /* 0x0000009783837221 */ /* 0x000fe80000010000 */
[----:B------:R-:W-:Y:S04]  /*b2c0*/  FADD.FTZ R131, R95, R131 ;  /* 0x000000835f837221 */ /* 0x000fe80000010000 */
[----:B------:R-:W-:Y:S01]  /*b2d0*/  MUFU.EX2 R84, R84 ;  /* 0x0000005400547308 */ /* 0x000fe20000000800 */
[C---:B---3--:R-:W-:Y:S05]  /*b2e0*/  HMMA.16816.F32 R4, R28.reuse, R12, R4 ;  /* 0x0000000c1c04723c */ /* 0x048fea0000001804 */
[C---:B------:R-:W-:Y:S01]  /*b2f0*/  FMUL.FTZ R12, R24.reuse, R72 ;  /* 0x00000048180c7220 */ /* 0x040fe20000410000 */
[C---:B------:R-:W-:Y:S03]  /*b300*/  FMUL.FTZ R13, R24.reuse, R73 ;  /* 0x00000049180d7220 */ /* 0x040fe60000410000 */
[----:B------:R-:W2:Y:S01]  /*b310*/  MUFU.EX2 R67, R67 ;  /* 0x0000004300437308 */ /* 0x000ea20000000800 */
[C---:B------:R-:W-:Y:S03]  /*b320*/  HMMA.16816.F32 R8, R28.reuse, R14, R8 ;  /* 0x0000000e1c08723c */ /* 0x040fe60000001808 */
[C---:B------:R-:W-:Y:S01]  /*b330*/  FMUL.FTZ R14, R23.reuse, R74 ;  /* 0x0000004a170e7220 */ /* 0x040fe20000410000 */
[----:B------:R-:W-:Y:S01]  /*b340*/  FMUL.FTZ R15, R23, R75 ;  /* 0x0000004b170f7220 */ /* 0x000fe20000410000 */
[--C-:B------:R-:W-:Y:S01]  /*b350*/  FFMA.FTZ R72, R17, UR4, -R46.reuse ;  /* 0x0000000411487c23 */ /* 0x100fe2000801082e */
[----:B------:R-:W-:Y:S03]  /*b360*/  FMUL.FTZ R17, R24, R69 ;  /* 0x0000004518117220 */ /* 0x000fe60000410000 */
[----:B------:R-:W-:Y:S01]  /*b370*/  MUFU.EX2 R64, R64 ;  /* 0x0000004000407308 */ /* 0x000fe20000000800 */
[--C-:B------:R-:W-:Y:S01]  /*b380*/  FFMA.FTZ R75, R133, UR4, -R49.reuse ;  /* 0x00000004854b7c23 */ /* 0x100fe20008010831 */
[--C-:B------:R-:W-:Y:S01]  /*b390*/  FFMA.FTZ R74, R128, UR4, -R49.reuse ;  /* 0x00000004804a7c23 */ /* 0x100fe20008010831 */
[--C-:B------:R-:W-:Y:S01]  /*b3a0*/  FFMA.FTZ R73, R127, UR4, -R46.reuse ;  /* 0x000000047f497c23 */ /* 0x100fe2000801082e */
[C---:B------:R-:W-:Y:S03]  /*b3b0*/  HMMA.16816.F32 R12, R28.reuse, R32, R12 ;  /* 0x000000201c0c723c */ /* 0x040fe6000000180c */
[--C-:B------:R-:W-:Y:S03]  /*b3c0*/  FFMA.FTZ R32, R16, UR4, -R46.reuse ;  /* 0x0000000410207c23 */ /* 0x100fe6000801082e */
[----:B------:R-:W3:Y:S01]  /*b3d0*/  MUFU.EX2 R63, R63 ;  /* 0x0000003f003f7308 */ /* 0x000ee20000000800 */
[----:B------:R-:W-:Y:S01]  /*b3e0*/  FMUL.FTZ R16, R24, R68 ;  /* 0x0000004418107220 */ /* 0x000fe20000410000 */
[----:B------:R-:W-:Y:S01]  /*b3f0*/  FFMA.FTZ R68, R126, UR4, -R46 ;  /* 0x000000047e447c23 */ /* 0x000fe2000801082e */
[----:B------:R-:W-:Y:S01]  /*b400*/  FFMA.FTZ R69, R129, UR4, -R49 ;  /* 0x0000000481457c23 */ /* 0x000fe20008010831 */
[----:B------:R-:W-:Y:S01]  /*b410*/  FADD.FTZ R131, R93, R131 ;  /* 0x000000835d837221 */ /* 0x000fe20000010000 */
[----:B-1----:R-:W-:Y:S05]  /*b420*/  FADD.FTZ R134, R94, R134 ;  /* 0x000000865e867221 */ /* 0x002fea0000010000 */
[----:B------:R1:W-:Y:S01]  /*b430*/  MUFU.EX2 R70, R32 ;  /* 0x0000002000467308 */ /* 0x0003e20000000800 */
[----:B------:R-:W-:Y:S03]  /*b440*/  HMMA.16816.F32 R16, R28, R34, R16 ;  /* 0x000000221c10723c */ /* 0x000fe60000001810 */
[C---:B----4-:R-:W-:Y:S01]  /*b450*/  F2FP.F16.F32.PACK_AB R28, R92.reuse, R94 ;  /* 0x0000005e5c1c723e */ /* 0x050fe200000000ff */
[----:B------:R-:W-:Y:S01]  /*b460*/  FADD.FTZ R92, R92, R134 ;  /* 0x000000865c5c7221 */ /* 0x000fe20000010000 */
[C---:B------:R-:W-:Y:S01]  /*b470*/  F2FP.F16.F32.PACK_AB R29, R85.reuse, R93 ;  /* 0x0000005d551d723e */ /* 0x040fe200000000ff */
[----:B------:R-:W-:Y:S03]  /*b480*/  FADD.FTZ R85, R85, R131 ;  /* 0x0000008355557221 */ /* 0x000fe60000010000 */
[----:B------:R-:W4:Y:S01]  /*b490*/  MUFU.EX2 R60, R60 ;  /* 0x0000003c003c7308 */ /* 0x000f220000000800 */
[----:B--2---:R-:W-:Y:S01]  /*b4a0*/  F2FP.F16.F32.PACK_AB R30, R67, R84 ;  /* 0x00000054431e723e */ /* 0x004fe200000000ff */
[----:B------:R-:W-:Y:S01]  /*b4b0*/  FADD.FTZ R92, R84, R92 ;  /* 0x0000005c545c7221 */ /* 0x000fe20000010000 */
[----:B---3--:R-:W-:Y:S01]  /*b4c0*/  F2FP.F16.F32.PACK_AB R31, R63, R64 ;  /* 0x000000403f1f723e */ /* 0x008fe200000000ff */
[----:B------:R-:W-:Y:S01]  /*b4d0*/  FADD.FTZ R85, R64, R85 ;  /* 0x0000005540557221 */ /* 0x000fe20000010000 */
[----:B------:R-:W-:Y:S01]  /*b4e0*/  MOV R84, R0 ;  /* 0x0000000000547202 */ /* 0x000fe20000000f00 */
[----:B------:R-:W-:Y:S04]  /*b4f0*/  FADD.FTZ R67, R67, R92 ;  /* 0x0000005c43437221 */ /* 0x000fe80000010000 */
[----:B------:R-:W-:Y:S01]  /*b500*/  MUFU.EX2 R59, R59 ;  /* 0x0000003b003b7308 */ /* 0x000fe20000000800 */
[----:B-1----:R-:W1:Y:S01]  /*b510*/  LDSM.16.MT88.4 R32, [R44+0x400] ;  /* 0x000400002c20783b */ /* 0x002e620000004200 */
[C---:B------:R-:W-:Y:S03]  /*b520*/  HMMA.16816.F32 R4, R28.reuse, R36, R4 ;  /* 0x000000241c04723c */ /* 0x040fe60000001804 */
[----:B------:R-:W-:Y:S01]  /*b530*/  FADD.FTZ R63, R63, R85 ;  /* 0x000000553f3f7221 */ /* 0x000fe20000010000 */
[----:B------:R-:W-:Y:S04]  /*b540*/  MOV R85, R2 ;  /* 0x0000000200557202 */ /* 0x000fe80000000f00 */
[----:B------:R-:W2:Y:S01]  /*b550*/  MUFU.EX2 R56, R56 ;  /* 0x0000003800387308 */ /* 0x000ea20000000800 */
[----:B----4-:R-:W-:Y:S01]  /*b560*/  FADD.FTZ R67, R60, R67 ;  /* 0x000000433c437221 */ /* 0x010fe20000010000 */
[C---:B------:R-:W-:Y:S01]  /*b570*/  HMMA.16816.F32 R8, R28.reuse, R38, R8 ;  /* 0x000000261c08723c */ /* 0x040fe20000001808 */
[----:B------:R-:W3:Y:S07]  /*b580*/  LDSM.16.MT88.4 R36, [R87+0x3800] ;  /* 0x003800005724783b */ /* 0x000eee0000004200 */
[----:B------:R-:W4:Y:S10]  /*b590*/  MUFU.EX2 R54, R54 ;  /* 0x0000003600367308 */ /* 0x000f340000000800 */
[----:B------:R-:W-:Y:S01]  /*b5a0*/  MUFU.EX2 R58, R58 ;  /* 0x0000003a003a7308 */ /* 0x000fe20000000800 */
[----:B--2---:R-:W-:Y:S09]  /*b5b0*/  FADD.FTZ R63, R56, R63 ;  /* 0x0000003f383f7221 */ /* 0x004ff20000010000 */
[----:B------:R-:W2:Y:S01]  /*b5c0*/  MUFU.EX2 R57, R57 ;  /* 0x0000003900397308 */ /* 0x000ea20000000800 */
[C---:B----4-:R-:W-:Y:S09]  /*b5d0*/  FADD.FTZ R63, R54.reuse, R63 ;  /* 0x0000003f363f7221 */ /* 0x050ff20000010000 */
[----:B------:R-:W-:Y:S01]  /*b5e0*/  MUFU.EX2 R62, R62 ;  /* 0x0000003e003e7308 */ /* 0x000fe20000000800 */
[C---:B-1----:R-:W-:Y:S09]  /*b5f0*/  HMMA.16816.F32 R12, R28.reuse, R32, R12 ;  /* 0x000000201c0c723c */ /* 0x042ff2000000180c */
[----:B------:R-:W1:Y:S01]  /*b600*/  MUFU.EX2 R61, R61 ;  /* 0x0000003d003d7308 */ /* 0x000e620000000800 */
[----:B------:R-:W-:Y:S01]  /*b610*/  HMMA.16816.F32 R16, R28, R34, R16 ;  /* 0x000000221c10723c */ /* 0x000fe20000001810 */
[----:B------:R-:W4:Y:S02]  /*b620*/  LDSM.16.MT88.4 R32, [R44+0x800] ;  /* 0x000800002c20783b */ /* 0x000f240000004200 */
[C---:B------:R-:W-:Y:S01]  /*b630*/  F2FP.F16.F32.PACK_AB R28, R59.reuse, R60 ;  /* 0x0000003c3b1c723e */ /* 0x040fe200000000ff */
[----:B------:R-:W-:Y:S01]  /*b640*/  FADD.FTZ R59, R59, R67 ;  /* 0x000000433b3b7221 */ /* 0x000fe20000010000 */
[----:B------:R-:W-:Y:S01]  /*b650*/  F2FP.F16.F32.PACK_AB R29, R54, R56 ;  /* 0x00000038361d723e */ /* 0x000fe200000000ff */
[----:B------:R-:W-:Y:S03]  /*b660*/  FFMA.FTZ R54, R21, UR4, -R46 ;  /* 0x0000000415367c23 */ /* 0x000fe6000801082e */
[----:B------:R5:W-:Y:S01]  /*b670*/  MUFU.EX2 R121, R42 ;  /* 0x0000002a00797308 */ /* 0x000be20000000800 */
[C---:B--2---:R-:W-:Y:S01]  /*b680*/  F2FP.F16.F32.PACK_AB R30, R57.reuse, R58 ;  /* 0x0000003a391e723e */ /* 0x044fe200000000ff */
[----:B------:R-:W-:Y:S04]  /*b690*/  FADD.FTZ R59, R58, R59 ;  /* 0x0000003b3a3b7221 */ /* 0x000fe80000010000 */
[----:B------:R-:W-:Y:S04]  /*b6a0*/  FADD.FTZ R57, R57, R59 ;  /* 0x0000003b39397221 */ /* 0x000fe80000010000 */
[----:B------:R-:W2:Y:S01]  /*b6b0*/  MUFU.EX2 R66, R66 ;  /* 0x0000004200427308 */ /* 0x000ea20000000800 */
[C---:B-1----:R-:W-:Y:S01]  /*b6c0*/  F2FP.F16.F32.PACK_AB R31, R61.reuse, R62 ;  /* 0x0000003e3d1f723e */ /* 0x042fe200000000ff */
[----:B------:R-:W-:Y:S04]  /*b6d0*/  FADD.FTZ R62, R62, R63 ;  /* 0x0000003f3e3e7221 */ /* 0x000fe80000010000 */
[----:B------:R-:W-:Y:S04]  /*b6e0*/  FADD.FTZ R62, R61, R62 ;  /* 0x0000003e3d3e7221 */ /* 0x000fe80000010000 */
[----:B------:R-:W1:Y:S01]  /*b6f0*/  MUFU.EX2 R65, R65 ;  /* 0x0000004100417308 */ /* 0x000e620000000800 */
[----:B-----5:R-:W-:Y:S01]  /*b700*/  LDSM.16.MT88.4 R40, [R44+0xc00] ;  /* 0x000c00002c28783b */ /* 0x020fe20000004200 */
[C---:B---3--:R-:W-:Y:S08]  /*b710*/  HMMA.16816.F32 R4, R28.reuse, R36, R4 ;  /* 0x000000241c04723c */ /* 0x048ff00000001804 */
[----:B------:R-:W3:Y:S01]  /*b720*/  MUFU.EX2 R72, R72 ;  /* 0x0000004800487308 */ /* 0x000ee20000000800 */
[----:B--2---:R-:W-:Y:S01]  /*b730*/  FADD.FTZ R57, R66, R57 ;  /* 0x0000003942397221 */ /* 0x004fe20000010000 */
[C---:B------:R-:W-:Y:S01]  /*b740*/  HMMA.16816.F32 R8, R28.reuse, R38, R8 ;  /* 0x000000261c08723c */ /* 0x040fe20000001808 */
[----:B------:R-:W2:Y:S07]  /*b750*/  LDSM.16.MT88.4 R36, [R87+0x3c00] ;  /* 0x003c00005724783b */ /* 0x000eae0000004200 */
[----:B------:R-:W5:Y:S01]  /*b760*/  MUFU.EX2 R75, R75 ;  /* 0x0000004b004b7308 */ /* 0x000f620000000800 */
[C---:B-1----:R-:W-:Y:S01]  /*b770*/  F2FP.F16.F32.PACK_AB R24, R65.reuse, R66 ;  /* 0x000000424118723e */ /* 0x042fe200000000ff */
[C---:B----4-:R-:W-:Y:S03]  /*b780*/  HMMA.16816.F32 R12, R28.reuse, R32, R12 ;  /* 0x000000201c0c723c */ /* 0x050fe6000000180c */
[----:B------:R-:W-:Y:S05]  /*b790*/  FADD.FTZ R65, R65, R57 ;  /* 0x0000003941417221 */ /* 0x000fea0000010000 */
[----:B------:R-:W1:Y:S01]  /*b7a0*/  MUFU.EX2 R74, R74 ;  /* 0x0000004a004a7308 */ /* 0x000e620000000800 */
[----:B---3--:R-:W-:Y:S01]  /*b7b0*/  F2FP.F16.F32.PACK_AB R25, R70, R72 ;  /* 0x000000484619723e */ /* 0x008fe200000000ff */
[----:B------:R-:W-:Y:S01]  /*b7c0*/  HMMA.16816.F32 R16, R28, R34, R16 ;  /* 0x000000221c10723c */ /* 0x000fe20000001810 */
[----:B------:R-:W3:Y:S02]  /*b7d0*/  LDSM.16.MT88.4 R28, [R87+0x4000] ;  /* 0x00400000571c783b */ /* 0x000ee40000004200 */
[----:B------:R-:W-:Y:S05]  /*b7e0*/  FADD.FTZ R72, R72, R62 ;  /* 0x0000003e48487221 */ /* 0x000fea0000010000 */
[----:B------:R-:W-:Y:S01]  /*b7f0*/  MUFU.EX2 R73, R73 ;  /* 0x0000004900497308 */ /* 0x000fe20000000800 */
[----:B------:R-:W-:Y:S01]  /*b800*/  FADD.FTZ R72, R70, R72 ;  /* 0x0000004846487221 */ /* 0x000fe20000010000 */
[----:B-----5:R-:W-:Y:S01]  /*b810*/  FADD.FTZ R65, R75, R65 ;  /* 0x000000414b417221 */ /* 0x020fe20000010000 */
[----:B------:R-:W4:Y:S07]  /*b820*/  LDSM.16.MT88.4 R32, [R44+0x1000] ;  /* 0x001000002c20783b */ /* 0x000f2e0000004200 */
[----:B------:R-:W5:Y:S01]  /*b830*/  MUFU.EX2 R68, R68 ;  /* 0x0000004400447308 */ /* 0x000f620000000800 */
[C---:B-1----:R-:W-:Y:S01]  /*b840*/  F2FP.F16.F32.PACK_AB R26, R74.reuse, R75 ;  /* 0x0000004b4a1a723e */ /* 0x042fe200000000ff */
[----:B------:R-:W-:Y:S08]  /*b850*/  FADD.FTZ R74, R74, R65 ;  /* 0x000000414a4a7221 */ /* 0x000ff00000010000 */
[----:B------:R-:W1:Y:S10]  /*b860*/  MUFU.EX2 R69, R69 ;  /* 0x0000004500457308 */ /* 0x000e740000000800 */
[----:B------:R-:W3:Y:S01]  /*b870*/  MUFU.EX2 R71, R71 ;  /* 0x0000004700477308 */ /* 0x000ee20000000800 */
[C---:B-----5:R-:W-:Y:S01]  /*b880*/  F2FP.F16.F32.PACK_AB R27, R68.reuse, R73 ;  /* 0x00000049441b723e */ /* 0x060fe200000000ff */
[----:B------:R-:W-:Y:S04]  /*b890*/  FADD.FTZ R73, R73, R72 ;  /* 0x0000004849497221 */ /* 0x000fe80000010000 */
[----:B------:R-:W-:Y:S04]  /*b8a0*/  FADD.FTZ R73, R68, R73 ;  /* 0x0000004944497221 */ /* 0x000fe80000010000 */
[----:B------:R-:W-:Y:S01]  /*b8b0*/  MUFU.EX2 R80, R80 ;  /* 0x0000005000507308 */ /* 0x000fe20000000800 */
[C---:B--2---:R-:W-:Y:S05]  /*b8c0*/  HMMA.16816.F32 R4, R24.reuse, R36, R4 ;  /* 0x000000241804723c */ /* 0x044fea0000001804 */
[----:B-1----:R-:W-:Y:S04]  /*b8d0*/  FADD.FTZ R74, R69, R74 ;  /* 0x0000004a454a7221 */ /* 0x002fe80000010000 */
[----:B------:R-:W1:Y:S01]  /*b8e0*/  MUFU.EX2 R81, R81 ;  /* 0x0000005100517308 */ /* 0x000e620000000800 */
[C---:B------:R-:W-:Y:S01]  /*b8f0*/  HMMA.16816.F32 R8, R24.reuse, R38, R8 ;  /* 0x000000261808723c */ /* 0x040fe20000001808 */
[----:B------:R-:W2:Y:S02]  /*b900*/  LDSM.16.MT88.4 R36, [R87+0x4400] ;  /* 0x004400005724783b */ /* 0x000ea40000004200 */
[----:B---3--:R-:W-:Y:S06]  /*b910*/  FADD.FTZ R74, R71, R74 ;  /* 0x0000004a474a7221 */ /* 0x008fec0000010000 */
[----:B------:R-:W-:Y:S01]  /*b920*/  MUFU.EX2 R82, R82 ;  /* 0x0000005200527308 */ /* 0x000fe20000000800 */
[C---:B------:R-:W-:Y:S03]  /*b930*/  HMMA.16816.F32 R12, R24.reuse, R40, R12 ;  /* 0x00000028180c723c */ /* 0x040fe6000000180c */
[--C-:B------:R-:W-:Y:S01]  /*b940*/  FFMA.FTZ R40, R88, UR4, -R46.reuse ;  /* 0x0000000458287c23 */ /* 0x100fe2000801082e */
[--C-:B------:R-:W-:Y:S05]  /*b950*/  FFMA.FTZ R41, R89, UR4, -R46.reuse ;  /* 0x0000000459297c23 */ /* 0x100fea000801082e */
[----:B------:R-:W3:Y:S01]  /*b960*/  MUFU.EX2 R99, R99 ;  /* 0x0000006300637308 */ /* 0x000ee20000000800 */
[----:B------:R-:W-:Y:S03]  /*b970*/  HMMA.16816.F32 R16, R24, R42, R16 ;  /* 0x0000002a1810723c */ /* 0x000fe60000001810 */
[----:B------:R-:W-:Y:S01]  /*b980*/  F2FP.F16.F32.PACK_AB R24, R71, R69 ;  /* 0x000000454718723e */ /* 0x000fe200000000ff */
[--C-:B------:R-:W-:Y:S01]  /*b990*/  FFMA.FTZ R43, R52, UR4, -R49.reuse ;  /* 0x00000004342b7c23 */ /* 0x100fe20008010831 */
[----:B-1----:R-:W-:Y:S01]  /*b9a0*/  F2FP.F16.F32.PACK_AB R25, R81, R80 ;  /* 0x000000505119723e */ /* 0x002fe200000000ff */
[--C-:B------:R-:W-:Y:S03]  /*b9b0*/  FFMA.FTZ R52, R53, UR4, -R46.reuse ;  /* 0x0000000435347c23 */ /* 0x100fe6000801082e */
[----:B------:R-:W-:Y:S01]  /*b9c0*/  MUFU.EX2 R123, R123 ;  /* 0x0000007b007b7308 */ /* 0x000fe20000000800 */
[----:B------:R-:W-:Y:S01]  /*b9d0*/  FFMA.FTZ R53, R22, UR4, -R46 ;  /* 0x0000000416357c23 */ /* 0x000fe2000801082e */
[----:B------:R-:W-:Y:S01]  /*b9e0*/  FFMA.FTZ R42, R55, UR4, -R49 ;  /* 0x00000004372a7c23 */ /* 0x000fe20008010831 */
[----:B------:R-:W-:Y:S04]  /*b9f0*/  FADD.FTZ R80, R80, R73 ;  /* 0x0000004950507221 */ /* 0x000fe80000010000 */
[----:B------:R-:W-:Y:S03]  /*ba00*/  FADD.FTZ R80, R81, R80 ;  /* 0x0000005051507221 */ /* 0x000fe60000010000 */
[----:B------:R-:W1:Y:S01]  /*ba10*/  MUFU.EX2 R122, R122 ;  /* 0x0000007a007a7308 */ /* 0x000e620000000800 */
[C---:B---3--:R-:W-:Y:S01]  /*ba20*/  F2FP.F16.F32.PACK_AB R26, R99.reuse, R82 ;  /* 0x00000052631a723e */ /* 0x048fe200000000ff */
[----:B------:R-:W-:Y:S04]  /*ba30*/  FADD.FTZ R82, R82, R74 ;  /* 0x0000004a52527221 */ /* 0x000fe80000010000 */
[----:B------:R-:W-:Y:S04]  /*ba40*/  FADD.FTZ R82, R99, R82 ;  /* 0x0000005263527221 */ /* 0x000fe80000010000 */
[----:B------:R-:W3:Y:S10]  /*ba50*/  MUFU.EX2 R83, R83 ;  /* 0x0000005300537308 */ /* 0x000ef40000000800 */
[----:B------:R-:W5:Y:S01]  /*ba60*/  MUFU.EX2 R124, R124 ;  /* 0x0000007c007c7308 */ /* 0x000f620000000800 */
[C---:B-1----:R-:W-:Y:S01]  /*ba70*/  F2FP.F16.F32.PACK_AB R27, R122.reuse, R123 ;  /* 0x0000007b7a1b723e */ /* 0x042fe200000000ff */
[----:B------:R-:W-:Y:S04]  /*ba80*/  FADD.FTZ R123, R123, R80 ;  /* 0x000000507b7b7221 */ /* 0x000fe80000010000 */
[----:B------:R-:W-:Y:S04]  /*ba90*/  FADD.FTZ R123, R122, R123 ;  /* 0x0000007b7a7b7221 */ /* 0x000fe80000010000 */
[----:B------:R-:W1:Y:S01]  /*baa0*/  MUFU.EX2 R125, R125 ;  /* 0x0000007d007d7308 */ /* 0x000e620000000800 */
[C---:B------:R-:W-:Y:S03]  /*bab0*/  HMMA.16816.F32 R4, R24.reuse, R28, R4 ;  /* 0x0000001c1804723c */ /* 0x040fe60000001804 */
[----:B---3--:R-:W-:Y:S06]  /*bac0*/  FADD.FTZ R82, R83, R82 ;  /* 0x0000005253527221 */ /* 0x008fec0000010000 */
[----:B------:R-:W-:Y:S01]  /*bad0*/  MUFU.EX2 R120, R120 ;  /* 0x0000007800787308 */ /* 0x000fe20000000800 */
[C---:B------:R-:W-:Y:S01]  /*bae0*/  HMMA.16816.F32 R8, R24.reuse, R30, R8 ;  /* 0x0000001e1808723c */ /* 0x040fe20000001808 */
[----:B------:R-:W3:Y:S02]  /*baf0*/  LDSM.16.MT88.4 R28, [R44+0x1400] ;  /* 0x001400002c1c783b */ /* 0x000ee40000004200 */
[----:B-----5:R-:W-:Y:S06]  /*bb00*/  FADD.FTZ R123, R124, R123 ;  /* 0x0000007b7c7b7221 */ /* 0x020fec0000010000 */
[----:B------:R-:W5:Y:S01]  /*bb10*/  MUFU.EX2 R97, R97 ;  /* 0x0000006100617308 */ /* 0x000f620000000800 */
[C---:B----4-:R-:W-:Y:S09]  /*bb20*/  HMMA.16816.F32 R12, R24.reuse, R32, R12 ;  /* 0x00000020180c723c */ /* 0x050ff2000000180c */
[----:B------:R-:W4:Y:S01]  /*bb30*/  MUFU.EX2 R98, R98 ;  /* 0x0000006200627308 */ /* 0x000f220000000800 */
[----:B------:R-:W-:Y:S01]  /*bb40*/  HMMA.16816.F32 R16, R24, R34, R16 ;  /* 0x000000221810723c */ /* 0x000fe20000001810 */
[----:B------:R-:W3:Y:S02]  /*bb50*/  LDSM.16.MT88.4 R32, [R87+0x4800] ;  /* 0x004800005720783b */ /* 0x000ee40000004200 */
[C---:B------:R-:W-:Y:S01]  /*bb60*/  F2FP.F16.F32.PACK_AB R24, R121.reuse, R83 ;  /* 0x000000537918723e */ /* 0x040fe200000000ff */
[----:B------:R-:W-:Y:S01]  /*bb70*/  FADD.FTZ R121, R121, R82 ;  /* 0x0000005279797221 */ /* 0x000fe20000010000 */
[C---:B-1----:R-:W-:Y:S01]  /*bb80*/  F2FP.F16.F32.PACK_AB R25, R125.reuse, R124 ;  /* 0x0000007c7d19723e */ /* 0x042fe200000000ff */
[----:B------:R-:W-:Y:S03]  /*bb90*/  FADD.FTZ R125, R125, R123 ;  /* 0x0000007b7d7d7221 */ /* 0x000fe60000010000 */
[----:B------:R-:W1:Y:S01]  /*bba0*/  MUFU.EX2 R96, R96 ;  /* 0x0000006000607308 */ /* 0x000e620000000800 */
[C---:B-----5:R-:W-:Y:S01]  /*bbb0*/  F2FP.F16.F32.PACK_AB R26, R97.reuse, R120 ;  /* 0x00000078611a723e */ /* 0x060fe200000000ff */
[----:B------:R-:W-:Y:S04]  /*bbc0*/  FADD.FTZ R121, R120, R121 ;  /* 0x0000007978797221 */ /* 0x000fe80000010000 */
[----:B------:R-:W-:Y:S04]  /*bbd0*/  FADD.FTZ R97, R97, R121 ;  /* 0x0000007961617221 */ /* 0x000fe80000010000 */
[----:B------:R-:W5:Y:S01]  /*bbe0*/  MUFU.EX2 R91, R91 ;  /* 0x0000005b005b7308 */ /* 0x000f620000000800 */
[----:B----4-:R-:W-:Y:S09]  /*bbf0*/  FADD.FTZ R125, R98, R125 ;  /* 0x0000007d627d7221 */ /* 0x010ff20000010000 */
[----:B------:R-:W4:Y:S01]  /*bc00*/  MUFU.EX2 R90, R90 ;  /* 0x0000005a005a7308 */ /* 0x000f220000000800 */
[C---:B-1----:R-:W-:Y:S01]  /*bc10*/  F2FP.F16.F32.PACK_AB R27, R96.reuse, R98 ;  /* 0x00000062601b723e */ /* 0x042fe200000000ff */
[----:B------:R-:W-:Y:S08]  /*bc20*/  FADD.FTZ R125, R96, R125 ;  /* 0x0000007d607d7221 */ /* 0x000ff00000010000 */
[----:B------:R-:W-:Y:S01]  /*bc30*/  MUFU.EX2 R40, R40 ;  /* 0x0000002800287308 */ /* 0x000fe20000000800 */
[C---:B--2---:R-:W-:Y:S03]  /*bc40*/  HMMA.16816.F32 R4, R24.reuse, R36, R4 ;  /* 0x000000241804723c */ /* 0x044fe60000001804 */
[----:B-----5:R-:W-:Y:S06]  /*bc50*/  FADD.FTZ R97, R91, R97 ;  /* 0x000000615b617221 */ /* 0x020fec0000010000 */
[----:B------:R-:W1:Y:S01]  /*bc60*/  MUFU.EX2 R41, R41 ;  /* 0x0000002900297308 */ /* 0x000e620000000800 */
[C---:B------:R-:W-:Y:S01]  /*bc70*/  HMMA.16816.F32 R8, R24.reuse, R38, R8 ;  /* 0x000000261808723c */ /* 0x040fe20000001808 */
[----:B------:R-:W2:Y:S08]  /*bc80*/  LDSM.16.MT88.4 R36, [R44+0x1800] ;  /* 0x001800002c24783b */ /* 0x000eb00000004200 */
[----:B------:R-:W5:Y:S01]  /*bc90*/  MUFU.EX2 R42, R42 ;  /* 0x0000002a002a7308 */ /* 0x000f620000000800 */
[C---:B---3--:R-:W-:Y:S03]  /*bca0*/  HMMA.16816.F32 R12, R24.reuse, R28, R12 ;  /* 0x0000001c180c723c */ /* 0x048fe6000000180c */
[--C-:B------:R-:W-:Y:S01]  /*bcb0*/  FFMA.FTZ R29, R20, UR4, -R46.reuse ;  /* 0x00000004141d7c23 */ /* 0x100fe2000801082e */
[--C-:B------:R-:W-:Y:S01]  /*bcc0*/  FFMA.FTZ R28, R45, UR4, -R49.reuse ;  /* 0x000000042d1c7c23 */ /* 0x100fe20008010831 */
[----:B------:R-:W3:Y:S01]  /*bcd0*/  LDSM.16.MT88.4 R20, [R44+0x1c00] ;  /* 0x001c00002c14783b */ /* 0x000ee20000004200 */
[----:B------:R-:W-:Y:S03]  /*bce0*/  FFMA.FTZ R49, R47, UR4, -R49 ;  /* 0x000000042f317c23 */ /* 0x000fe60008010831 */
[----:B------:R-:W2:Y:S01]  /*bcf0*/  MUFU.EX2 R43, R43 ;  /* 0x0000002b002b7308 */ /* 0x000ea20000000800 */
[----:B------:R-:W-:Y:S03]  /*bd00*/  HMMA.16816.F32 R16, R24, R30, R16 ;  /* 0x0000001e1810723c */ /* 0x000fe60000001810 */
[----:B----4-:R-:W-:Y:S01]  /*bd10*/  F2FP.F16.F32.PACK_AB R24, R90, R91 ;  /* 0x0000005b5a18723e */ /* 0x010fe200000000ff */
[----:B------:R-:W-:Y:S01]  /*bd20*/  FFMA.FTZ R46, R3, UR4, -R46 ;  /* 0x00000004032e7c23 */ /* 0x000fe2000801082e */
[C---:B-1----:R-:W-:Y:S01]  /*bd30*/  F2FP.F16.F32.PACK_AB R25, R41.reuse, R40 ;  /* 0x000000282919723e */ /* 0x042fe200000000ff */
[----:B------:R-:W-:Y:S03]  /*bd40*/  FADD.FTZ R40, R40, R125 ;  /* 0x0000007d28287221 */ /* 0x000fe60000010000 */
[----:B------:R-:W-:Y:S01]  /*bd50*/  MUFU.EX2 R52, R52 ;  /* 0x0000003400347308 */ /* 0x000fe20000000800 */
[----:B------:R-:W-:Y:S01]  /*bd60*/  FADD.FTZ R90, R90, R97 ;  /* 0x000000615a5a7221 */ /* 0x000fe20000010000 */
[----:B------:R-:W-:Y:S03]  /*bd70*/  FADD.FTZ R40, R41, R40 ;  /* 0x0000002829287221 */ /* 0x000fe60000010000 */
[----:B-----5:R-:W-:Y:S05]  /*bd80*/  FADD.FTZ R90, R42, R90 ;  /* 0x0000005a2a5a7221 */ /* 0x020fea0000010000 */
[----:B------:R-:W1:Y:S01]  /*bd90*/  MUFU.EX2 R51, R51 ;  /* 0x0000003300337308 */ /* 0x000e620000000800 */
[C---:B--2---:R-:W-:Y:S01]  /*bda0*/  F2FP.F16.F32.PACK_AB R26, R43.reuse, R42 ;  /* 0x0000002a2b1a723e */ /* 0x044fe200000000ff */
[----:B------:R-:W-:Y:S08]  /*bdb0*/  FADD.FTZ R43, R43, R90 ;  /* 0x0000005a2b2b7221 */ /* 0x000ff00000010000 */
[----:B------:R-:W2:Y:S10]  /*bdc0*/  MUFU.EX2 R48, R48 ;  /* 0x0000003000307308 */ /* 0x000eb40000000800 */
[----:B------:R-:W4:Y:S01]  /*bdd0*/  MUFU.EX2 R50, R50 ;  /* 0x0000003200327308 */ /* 0x000f220000000800 */
[C---:B-1----:R-:W-:Y:S01]  /*bde0*/  F2FP.F16.F32.PACK_AB R27, R51.reuse, R52 ;  /* 0x00000034331b723e */ /* 0x042fe200000000ff */
[----:B------:R-:W-:Y:S04]  /*bdf0*/  FADD.FTZ R52, R52, R40 ;  /* 0x0000002834347221 */ /* 0x000fe80000010000 */
[----:B------:R-:W-:Y:S02]  /*be00*/  FADD.FTZ R52, R51, R52 ;  /* 0x0000003433347221 */ /* 0x000fe40000010000 */
[C---:B------:R-:W-:Y:S02]  /*be10*/  HMMA.16816.F32 R4, R24.reuse, R32, R4 ;  /* 0x000000201804723c */ /* 0x040fe40000001804 */
[----:B------:R-:W-:Y:S01]  /*be20*/  MUFU.EX2 R53, R53 ;  /* 0x0000003500357308 */ /* 0x000fe20000000800 */
[----:B--2---:R-:W-:Y:S05]  /*be30*/  FADD.FTZ R43, R48, R43 ;  /* 0x0000002b302b7221 */ /* 0x004fea0000010000 */
[C---:B------:R-:W-:Y:S04]  /*be40*/  HMMA.16816.F32 R8, R24.reuse, R34, R8 ;  /* 0x000000221808723c */ /* 0x040fe80000001808 */
[----:B------:R-:W1:Y:S01]  /*be50*/  MUFU.EX2 R54, R54 ;  /* 0x0000003600367308 */ /* 0x000e620000000800 */
[C---:B----4-:R-:W-:Y:S01]  /*be60*/  F2FP.F16.F32.PACK_AB R68, R50.reuse, R48 ;  /* 0x000000303244723e */ /* 0x050fe200000000ff */
[----:B------:R-:W-:Y:S02]  /*be70*/  FADD.FTZ R50, R50, R43 ;  /* 0x0000002b32327221 */ /* 0x000fe40000010000 */
[C---:B------:R-:W-:Y:S06]  /*be80*/  HMMA.16816.F32 R12, R24.reuse, R36, R12 ;  /* 0x00000024180c723c */ /* 0x040fec000000180c */
[----:B------:R-:W2:Y:S02]  /*be90*/  MUFU.EX2 R28, R28 ;  /* 0x0000001c001c7308 */ /* 0x000ea40000000800 */
[----:B------:R-:W-:Y:S08]  /*bea0*/  HMMA.16816.F32 R16, R24, R38, R16 ;  /* 0x000000261810723c */ /* 0x000ff00000001810 */
[----:B------:R-:W4:Y:S01]  /*beb0*/  MUFU.EX2 R49, R49 ;  /* 0x0000003100317308 */ /* 0x000f220000000800 */
[C---:B-1----:R-:W-:Y:S01]  /*bec0*/  F2FP.F16.F32.PACK_AB R69, R54.reuse, R53 ;  /* 0x000000353645723e */ /* 0x042fe200000000ff */
[----:B------:R-:W-:Y:S04]  /*bed0*/  FADD.FTZ R53, R53, R52 ;  /* 0x0000003435357221 */ /* 0x000fe80000010000 */
[----:B------:R-:W-:Y:S04]  /*bee0*/  FADD.FTZ R53, R54, R53 ;  /* 0x0000003536357221 */ /* 0x000fe80000010000 */
[----:B------:R-:W1:Y:S01]  /*bef0*/  MUFU.EX2 R29, R29 ;  /* 0x0000001d001d7308 */ /* 0x000e620000000800 */
[----:B--2---:R-:W-:Y:S09]  /*bf00*/  FADD.FTZ R50, R28, R50 ;  /* 0x000000321c327221 */ /* 0x004ff20000010000 */
[----:B------:R-:W2:Y:S01]  /*bf10*/  MUFU.EX2 R46, R46 ;  /* 0x0000002e002e7308 */ /* 0x000ea20000000800 */
[C---:B----4-:R-:W-:Y:S01]  /*bf20*/  F2FP.F16.F32.PACK_AB R70, R49.reuse, R28 ;  /* 0x0000001c3146723e */ /* 0x050fe200000000ff */
[----:B------:R-:W-:Y:S01]  /*bf30*/  FADD.FTZ R121, R49, R50 ;  /* 0x0000003231797221 */ /* 0x000fe20000010000 */
[----:B-1----:R-:W-:Y:S01]  /*bf40*/  FADD.FTZ R53, R29, R53 ;  /* 0x000000351d357221 */ /* 0x002fe20000010000 */
[C---:B--2---:R-:W-:Y:S03]  /*bf50*/  F2FP.F16.F32.PACK_AB R71, R46.reuse, R29 ;  /* 0x0000001d2e47723e */ /* 0x044fe600000000ff */
[----:B------:R-:W-:Y:S04]  /*bf60*/  FADD.FTZ R120, R46, R53 ;  /* 0x000000352e787221 */ /* 0x000fe80000010000 */
[C---:B------:R-:W-:Y:S08]  /*bf70*/  HMMA.16816.F32 R80, R68.reuse, R76, R4 ;  /* 0x0000004c4450723c */ /* 0x040ff00000001804 */
[C---:B------:R-:W-:Y:S08]  /*bf80*/  HMMA.16816.F32 R76, R68.reuse, R78, R8 ;  /* 0x0000004e444c723c */ /* 0x040ff00000001808 */
[C---:B---3--:R-:W-:Y:S08]  /*bf90*/  HMMA.16816.F32 R72, R68.reuse, R20, R12 ;  /* 0x000000144448723c */ /* 0x048ff0000000180c */
[----:B------:R-:W-:Y:S01]  /*bfa0*/  HMMA.16816.F32 R68, R68, R22, R16 ;  /* 0x000000164444723c */ /* 0x000fe20000001810 */
[----:B------:R-:W-:Y:S08]  /*bfb0*/  @!UPT UIADD3 URZ, UPT, UPT, URZ, URZ, URZ ;  /* 0x000000fffffff290 */ /* 0x000ff0000fffe0ff */
[----:B------:R-:W-:Y:S11]  /*bfc0*/  @P0 BRA `(.L_x_3280) ;  /* 0xffffffd000140947 */ /* 0x000ff6000383ffff */
.L_x_3276:
        /* <DEDUP_REMOVED lines=8> */
[----:B------:R-:W4:Y:S01]  /*c050*/  S2R R10, SR_CTAID.Y ;  /* 0x00000000000a7919 */ /* 0x000f220000002600 */
[----:B------:R-:W-:Y:S01]  /*c060*/  LOP3.LUT R6, R7, 0x3e00, R6, 0xf8, !PT ;  /* 0x00003e0007067812 */ /* 0x000fe200078ef806 */
[----:B------:R-:W5:Y:S01]  /*c070*/  S2UR UR6, SR_CTAID.X ;  /* 0x00000000000679c3 */ /* 0x000f620000002500 */
[--C-:B------:R-:W-:Y:S01]  /*c080*/  LOP3.LUT R112, R112, 0xc0, R104.reuse, 0xf8, !PT ;  /* 0x000000c070707812 */ /* 0x100fe200078ef868 */
[----:B------:R-:W4:Y:S01]  /*c090*/  S2R R11, SR_CTAID.Z ;  /* 0x00000000000b7919 */ /* 0x000f220000002700 */
[----:B------:R-:W-:-:S02]  /*c0a0*/  LOP3.LUT R104, R6, 0x20, R104, 0xf8, !PT ;  /* 0x0000002006687812 */ /* 0x000fc400078ef868 */
        /* <DEDUP_REMOVED lines=14> */
[----:B---3--:R-:W-:Y:S01]  /*c190*/  FADD.FTZ R3, R120, R3 ;  /* 0x0000000378037221 */ /* 0x008fe20000010000 */
[----:B------:R-:W3:Y:S01]  /*c1a0*/  MUFU.RCP R8, R4 ;  /* 0x0000000400087308 */ /* 0x000ee20000001000 */
[----:B------:R-:W-:-:S03]  /*c1b0*/  FSETP.NE.FTZ.AND P4, PT, R4, RZ, PT ;  /* 0x000000ff0400720b */ /* 0x000fc60003f95000 */
[----:B------:R-:W-:Y:S02]  /*c1c0*/  FSETP.NE.FTZ.AND P3, PT, R3, RZ, PT ;  /* 0x000000ff0300720b */ /* 0x000fe40003f75000 */
[----:B------:R-:W4:Y:S02]  /*c1d0*/  @P2 LDC R18, c[0x0][0x454] ;  /* 0x00011500ff122b82 */ /* 0x000f240000000800 */
[----:B------:R-:W5:Y:S08]  /*c1e0*/  MUFU.RCP R5, R3 ;  /* 0x0000000300057308 */ /* 0x000f700000001000 */
[----:B------:R2:W2:Y:S01]  /*c1f0*/  @P4 MUFU.LG2 R17, R4 ;  /* 0x0000000400114308 */ /* 0x0004a20000000c00 */
[----:B---3--:R-:W-:-:S02]  /*c200*/  FSEL R6, R8, 1, P4 ;  /* 0x3f80000008067808 */ /* 0x008fc40002000000 */
[----:B------:R-:W-:Y:S01]  /*c210*/  LOP3.LUT R8, R104, R112, RZ, 0xfc, !PT ;  /* 0x0000007068087212 */ /* 0x000fe200078efcff */
[----:B-1----:R-:W-:Y:S02]  /*c220*/  @!P2 IMAD R13, R10, R13, R11 ;  /* 0x0000000d0a0da224 */ /* 0x002fe400078e020b */
        /* <DEDUP_REMOVED lines=8> */
[C---:B------:R-:W-:Y:S01]  /*c2b0*/  FMUL.FTZ R82, R5.reuse, R82 ;  /* 0x0000005205527220 */ /* 0x040fe20000410000 */
[----:B------:R-:W-:Y:S01]  /*c2c0*/  FMUL.FTZ R83, R5, R83 ;  /* 0x0000005305537220 */ /* 0x000fe20000410000 */
[----:B------:R-:W-:Y:S01]  /*c2d0*/  FMUL.FTZ R69, R6, R69 ;  /* 0x0000004506457220 */ /* 0x000fe20000410000 */
[----:B------:R-:W-:Y:S01]  /*c2e0*/  LEA R12, R8, UR5, 0x1 ;  /* 0x00000005080c7c11 */ /* 0x000fe2000f8e08ff */
[----:B------:R-:W1:Y:S01]  /*c2f0*/  @!P1 LDC.64 R6, c[0x0][0x400] ;  /* 0x00010000ff069b82 */ /* 0x000e620000000a00 */
[----:B------:R-:W-:Y:S01]  /*c300*/  F2FP.F16.F32.PACK_AB R80, R81, R80 ;  /* 0x000000505150723e */ /* 0x000fe200000000ff */
[----:B------:R-:W3:Y:S01]  /*c310*/  @P3 MUFU.LG2 R3, R3 ;  /* 0x0000000300033308 */ /* 0x000ee20000000c00 */
[----:B------:R-:W-:Y:S01]  /*c320*/  F2FP.F16.F32.PACK_AB R82, R83, R82 ;  /* 0x000000525352723e */ /* 0x000fe200000000ff */
[C---:B------:R-:W-:Y:S01]  /*c330*/  FMUL.FTZ R78, R5.reuse, R78 ;  /* 0x0000004e054e7220 */ /* 0x040fe20000410000 */
[C---:B------:R-:W-:Y:S01]  /*c340*/  IADD3 R16, PT, PT, R12.reuse, -R16, RZ ;  /* 0x800000100c107210 */ /* 0x040fe20007ffe0ff */
[----:B------:R-:W-:Y:S01]  /*c350*/  STS [R12], R80 ;  /* 0x000000500c007388 */ /* 0x000fe20000000800 */
[----:B------:R-:W-:Y:S01]  /*c360*/  IADD3 R19, PT, PT, R12, -R15, RZ ;  /* 0x8000000f0c137210 */ /* 0x000fe20007ffe0ff */
[----:B------:R-:W5:Y:S01]  /*c370*/  @P1 LDC.64 R8, c[0x0][0x408] ;  /* 0x00010200ff081b82 */ /* 0x000f620000000a00 */
[C---:B------:R-:W-:Y:S01]  /*c380*/  FMUL.FTZ R79, R5.reuse, R79 ;  /* 0x0000004f054f7220 */ /* 0x040fe20000410000 */
[----:B------:R4:W-:Y:S01]  /*c390*/  STS [R12+0x200], R82 ;  /* 0x000200520c007388 */ /* 0x0009e20000000800 */
[C---:B------:R-:W-:Y:S01]  /*c3a0*/  FMUL.FTZ R74, R5.reuse, R74 ;  /* 0x0000004a054a7220 */ /* 0x040fe20000410000 */
[C---:B------:R-:W-:Y:S01]  /*c3b0*/  FMUL.FTZ R75, R5.reuse, R75 ;  /* 0x0000004b054b7220 */ /* 0x040fe20000410000 */
[C---:B------:R-:W-:Y:S01]  /*c3c0*/  FMUL.FTZ R70, R5.reuse, R70 ;  /* 0x0000004605467220 */ /* 0x040fe20000410000 */
[----:B------:R-:W-:Y:S01]  /*c3d0*/  FMUL.FTZ R5, R5, R71 ;  /* 0x0000004705057220 */ /* 0x000fe20000410000 */
[----:B------:R-:W-:Y:S01]  /*c3e0*/  F2FP.F16.F32.PACK_AB R76, R77, R76 ;  /* 0x0000004c4d4c723e */ /* 0x000fe200000000ff */
[----:B--2---:R-:W2:Y:S01]  /*c3f0*/  @P4 LDC R4, c[0x0][0x458] ;  /* 0x00011600ff044b82 */ /* 0x004ea20000000800 */
[----:B------:R-:W-:Y:S01]  /*c400*/  F2FP.F16.F32.PACK_AB R78, R79, R78 ;  /* 0x0000004e4f4e723e */ /* 0x000fe200000000ff */
[----:B------:R-:W-:Y:S01]  /*c410*/  @P4 FMUL.FTZ R17, R17, 0.69314718246459960938 ;  /* 0x3f31721811114820 */ /* 0x000fe20000410000 */
[----:B------:R-:W-:Y:S01]  /*c420*/  F2FP.F16.F32.PACK_AB R72, R73, R72 ;  /* 0x000000484948723e */ /* 0x000fe200000000ff */
[----:B------:R1:W-:Y:S01]  /*c430*/  STS [R19+0x10], R76 ;  /* 0x0000104c13007388 */ /* 0x0003e20000000800 */
[----:B------:R-:W-:Y:S01]  /*c440*/  F2FP.F16.F32.PACK_AB R74, R75, R74 ;  /* 0x0000004a4b4a723e */ /* 0x000fe200000000ff */
[----:B---3--:R-:W-:Y:S01]  /*c450*/  @P3 FMUL.FTZ R3, R3, 0.69314718246459960938 ;  /* 0x3f31721803033820 */ /* 0x008fe20000410000 */
[----:B------:R-:W-:Y:S01]  /*c460*/  F2FP.F16.F32.PACK_AB R68, R69, R68 ;  /* 0x000000444544723e */ /* 0x000fe200000000ff */
[C---:B-1----:R-:W-:Y:S01]  /*c470*/  @!P1 IMAD.WIDE.U32 R20, R10.reuse, R6, RZ ;  /* 0x000000060a149225 */ /* 0x042fe200078e00ff */
[----:B------:R-:W-:Y:S01]  /*c480*/  F2FP.F16.F32.PACK_AB R5, R5, R70 ;  /* 0x000000460505723e */ /* 0x000fe200000000ff */
[----:B------:R1:W-:Y:S01]  /*c490*/  STS [R19+0x210], R78 ;  /* 0x0002104e13007388 */ /* 0x0003e20000000800 */
[----:B------:R-:W-:Y:S01]  /*c4a0*/  IADD3 R15, PT, PT, -R15, R16, RZ ;  /* 0x000000100f0f7210 */ /* 0x000fe20007ffe1ff */
[----:B------:R-:W-:-:S02]  /*c4b0*/  @!P1 IMAD R7, R10, R7, R21 ;  /* 0x000000070a079224 */ /* 0x000fc400078e0215 */
[----:B------:R1:W-:Y:S01]  /*c4c0*/  STS [R16+0x20], R72 ;  /* 0x0000204810007388 */ /* 0x0003e20000000800 */
[----:B------:R-:W-:Y:S02]  /*c4d0*/  @!P2 IMAD R6, R13, R14, RZ ;  /* 0x0000000e0d06a224 */ /* 0x000fe400078e02ff */
[C---:B-----5:R-:W-:Y:S01]  /*c4e0*/  @P1 IMAD.WIDE.U32 R22, R110.reuse, R8, RZ ;  /* 0x000000086e161225 */ /* 0x060fe200078e00ff */
[----:B------:R1:W-:Y:S01]  /*c4f0*/  STS [R16+0x220], R74 ;  /* 0x0002204a10007388 */ /* 0x0003e20000000800 */
[----:B----4-:R-:W3:Y:S01]  /*c500*/  @P3 LDC R12, c[0x0][0x458] ;  /* 0x00011600ff0c3b82 */ /* 0x010ee20000000800 */
[----:B------:R-:W-:Y:S01]  /*c510*/  MOV R8, 0x7f800000 ;  /* 0x7f80000000087802 */ /* 0x000fe20000000f00 */
[----:B------:R-:W-:Y:S01]  /*c520*/  @P1 IMAD R7, R110, R9, R23 ;  /* 0x000000096e071224 */ /* 0x000fe200078e0217 */
[----:B------:R1:W-:Y:S01]  /*c530*/  STS [R15+0x30], R68 ;  /* 0x000030440f007388 */ /* 0x0003e20000000800 */
[----:B------:R-:W-:Y:S01]  /*c540*/  @!P0 IMAD R110, R10, R14, RZ ;  /* 0x0000000e0a6e8224 */ /* 0x000fe200078e02ff */
[----:B------:R-:W-:Y:S01]  /*c550*/  MOV R9, 0x7f800000 ;  /* 0x7f80000000097802 */ /* 0x000fe20000000f00 */
[----:B--2---:R-:W-:Y:S01]  /*c560*/  @P4 FFMA.FTZ R9, R2, R4, R17 ;  /* 0x0000000402094223 */ /* 0x004fe20000010011 */
[----:B------:R1:W-:Y:S01]  /*c570*/  STS [R15+0x230], R5 ;  /* 0x000230050f007388 */ /* 0x0003e20000000800 */
[----:B------:R-:W-:-:S02]  /*c580*/  @P2 IMAD R6, R11, R18, R110 ;  /* 0x000000120b062224 */ /* 0x000fc400078e026e */
[----:B---3--:R-:W-:Y:S01]  /*c590*/  @P3 FFMA.FTZ R8, R0, R12, R3 ;  /* 0x0000000c00083223 */ /* 0x008fe20000010003 */
[----:B------:R-:W-:Y:S01]  /*c5a0*/  SHF.R.U32.HI R0, RZ, 0x2, R86 ;  /* 0x00000002ff007819 */ /* 0x000fe20000011656 */
[----:B------:R-:W-:Y:S06]  /*c5b0*/  BAR.SYNC.DEFER_BLOCKING 0x0 ;  /* 0x0000000000007b1d */ /* 0x000fec0000010000 */
[----:B-1----:R-:W-:Y:S05]  /*c5c0*/  @P5 BRA `(.L_x_3282) ;  /* 0x0000000000385947 */ /* 0x002fea0003800000 */
[----:B------:R-:W-:Y:S01]  /*c5d0*/  SHF.R.U32.HI R86, RZ, 0x1, R86 ;  /* 0x00000001ff567819 */ /* 0x000fe20000011656 */
[----:B------:R-:W1:Y:S01]  /*c5e0*/  LDCU.64 UR4, c[0x0][0x420] ;  /* 0x00008400ff0477ac */ /* 0x000e620008000a00 */
[----:B------:R-:W-:Y:S02]  /*c5f0*/  VIADD R6, R6, UR6 ;  /* 0x0000000606067c36 */ /* 0x000fe40008000000 */
        /* <DEDUP_REMOVED lines=11> */
.L_x_3282:
[----:B------:R-:W-:Y:S05]  /*c6b0*/  BSYNC.RECONVERGENT B0 ;  /* 0x0000000000007941 */ /* 0x000fea0003800200 */
.L_x_3281:
[----:B------:R-:W2:Y:S01]  /*c6c0*/  LDCU UR4, c[0x0][0x440] ;  /* 0x00008800ff0477ac */ /* 0x000ea20008000800 */
[----:B-1----:R-:W1:Y:S01]  /*c6d0*/  LDC.64 R2, c[0x0][0x408] ;  /* 0x00010200ff027b82 */ /* 0x002e620000000a00 */
[----:B------:R-:W-:Y:S01]  /*c6e0*/  IMAD.MOV.U32 R4, RZ, RZ, R103 ;  /* 0x000000ffff047224 */ /* 0x000fe200078e0067 */
        /* <DEDUP_REMOVED lines=26> */
[----:B------:R-:W-:-:S03]  /*c890*/  IADD3.X R0, PT, PT, RZ, RZ, RZ, P0, !PT ;  /* 0x000000ffff007210 */ /* 0x000fc600007fe4ff */
        /* <DEDUP_REMOVED lines=8> */
.L_x_3283:
        /* <DEDUP_REMOVED lines=14> */
.L_x_4917:


//--------------------- .text._ZN5flash24flash_fwd_splitkv_kernelI23Flash_fwd_kernel_traitsILi32ELi64ELi128ELi4ELb0ELb0EN7cutlass6half_tE19Flash_kernel_traitsILi32ELi64ELi128ELi4ES3_EELb1ELb0ELb0ELb0ELb0ELb0ELb0ELb1EEEvNS_16Flash_fwd_paramsE --------------------------
	.section	.text._ZN5flash24flash_fwd_splitkv_kernelI23Flash_fwd_kernel_traitsILi32ELi64ELi128ELi4ELb0ELb0EN7cutlass6half_tE19Flash_kernel_traitsILi32ELi64ELi128ELi4ES3_EELb1ELb0ELb0ELb0ELb0ELb0ELb0ELb1EEEvNS_16Flash_fwd_paramsE,"ax",@progbits
	.align	128
        .global         _ZN5flash24flash_fwd_splitkv_kernelI23Flash_fwd_kernel_traitsILi32ELi64ELi128ELi4ELb0ELb0EN7cutlass6half_tE19Flash_kernel_traitsILi32ELi64ELi128ELi4ES3_EELb1ELb0ELb0ELb0ELb0ELb0ELb0ELb1EEEvNS_16Flash_fwd_paramsE
        .type           _ZN5flash24flash_fwd_splitkv_kernelI23Flash_fwd_kernel_traitsILi32ELi64ELi128ELi4ELb0ELb0EN7cutlass6half_tE19Flash_kernel_traitsILi32ELi64ELi128ELi4ES3_EELb1ELb0ELb0ELb0ELb0ELb0ELb0ELb1EEEvNS_16Flash_fwd_paramsE,@function
        .size           _ZN5flash24flash_fwd_splitkv_kernelI23Flash_fwd_kernel_traitsILi32ELi64ELi128ELi4ELb0ELb0EN7cutlass6half_tE19Flash_kernel_traitsILi32ELi64ELi128ELi4ES3_EELb1ELb0ELb0ELb0ELb0ELb0ELb0ELb1EEEvNS_16Flash_fwd_paramsE,(.L_x_4918 - _ZN5flash24flash_fwd_splitkv_kernelI23Flash_fwd_kernel_traitsILi32ELi64ELi128ELi4ELb0ELb0EN7cutlass6half_tE19Flash_kernel_traitsILi32ELi64ELi128ELi4ES3_EELb1ELb0ELb0ELb0ELb0ELb0ELb0ELb1EEEvNS_16Flash_fwd_paramsE)
        .other          _ZN5flash24flash_fwd_splitkv_kernelI23Flash_fwd_kernel_traitsILi32ELi64ELi128ELi4ELb0ELb0EN7cutlass6half_tE19Flash_kernel_traitsILi32ELi64ELi128ELi4ES3_EELb1ELb0ELb0ELb0ELb0ELb0ELb0ELb1EEEvNS_16Flash_fwd_paramsE,@"STO_CUDA_ENTRY STV_DEFAULT"
_ZN5flash24flash_fwd_splitkv_kernelI23Flash_fwd_kernel_traitsILi32ELi64ELi128ELi4ELb0ELb0EN7cutlass6half_tE19Flash_kernel_traitsILi32ELi64ELi128ELi4ES3_EELb1ELb0ELb0ELb0ELb0ELb0ELb0ELb1EEEvNS_16Flash_fwd_paramsE:
.text._ZN5flash24flash_fwd_splitkv_kernelI23Flash_fwd_kernel_traitsILi32ELi64ELi128ELi4ELb0ELb0EN7cutlass6half_tE19Flash_kernel_traitsILi32ELi64ELi128ELi4ES3_EELb1ELb0ELb0ELb0ELb0ELb0ELb0ELb1EEEvNS_16Flash_fwd_paramsE:
[----:B------:R-:W-:Y:S08]  /*0000*/  LDC R1, c[0x0][0x37c] ;  /* 0x0000df00ff017b82 */ /* 0x000ff00000000800 */
[----:B------:R-:W1:Y:S01]  /*0010*/  LDC.64 R2, c[0x0][0x478] ;  /* 0x00011e00ff027b82 */ /* 0x000e620000000a00 */
[----:B------:R-:W2:Y:S01]  /*0020*/  S2R R69, SR_CTAID.Y ;  /* 0x0000000000457919 */ /* 0x000ea20000002600 */
[----:B------:R-:W3:Y:S01]  /*0030*/  LDCU.64 UR8, c[0x0][0x460] ;  /* 0x00008c00ff0877ac */ /* 0x000ee20008000a00 */
[----:B------:R-:W-:Y:S01]  /*0040*/  IMAD.MOV.U32 R141, RZ, RZ, -0x1 ;  /* 0xffffffffff8d7424 */ /* 0x000fe200078e00ff */
[----:B------:R-:W4:Y:S04]  /*0050*/  LDCU.64 UR4, c[0x0][0x470] ;  /* 0x00008e00ff0477ac */ /* 0x000f280008000a00 */
[----:B------:R-:W2:Y:S01]  /*0060*/  LDC.64 R4, c[0x0][0x460] ;  /* 0x00011800ff047b82 */ /* 0x000ea20000000a00 */
[----:B------:R-:W2:Y:S01]  /*0070*/  LDCU.64 UR6, c[0x0][0x358] ;  /* 0x00006b00ff0677ac */ /* 0x000ea20008000a00 */
[----:B---3--:R-:W-:-:S02]  /*0080*/  ISETP.NE.U32.AND P0, PT, RZ, UR8, PT ;  /* 0x00000008ff007c0c */ /* 0x008fc4000bf05070 */
[----:B------:R-:W-:Y:S02]  /*0090*/  ISETP.NE.U32.AND P1, PT, RZ, UR8, PT ;  /* 0x00000008ff007c0c */ /* 0x000fe4000bf25070 */
[----:B------:R-:W-:Y:S02]  /*00a0*/  ISETP.NE.AND.EX P3, PT, RZ, UR9, PT, P0 ;  /* 0x00000009ff007c0c */ /* 0x000fe4000bf65300 */
[----:B-1----:R-:W-:Y:S02]  /*00b0*/  ISETP.NE.U32.AND P0, PT, R2, RZ, PT ;  /* 0x000000ff0200720c */ /* 0x002fe40003f05070 */
[----:B------:R-:W-:Y:S02]  /*00c0*/  ISETP.NE.AND.EX P2, PT, RZ, UR9, PT, P1 ;  /* 0x00000009ff007c0c */ /* 0x000fe4000bf45310 */
[----:B------:R-:W-:Y:S02]  /*00d0*/  ISETP.NE.AND.EX P1, PT, R3, RZ, PT, P0 ;  /* 0x000000ff0300720c */ /* 0x000fe40003f25300 */
[----:B----4-:R-:W-:Y:S01]  /*00e0*/  ISETP.NE.U32.AND P0, PT, RZ, UR4, PT ;  /* 0x00000004ff007c0c */ /* 0x010fe2000bf05070 */
[----:B--2---:R-:W-:-:S03]  /*00f0*/  IMAD.WIDE.U32 R6, R69, 0x4, R4 ;  /* 0x0000000445067825 */ /* 0x004fc600078e0004 */
[----:B------:R-:W-:Y:S01]  /*0100*/  ISETP.NE.AND.EX P5, PT, RZ, UR5, PT, P0 ;  /* 0x00000005ff007c0c */ /* 0x000fe2000bfa5300 */
[----:B------:R-:W-:Y:S01]  /*0110*/  IMAD.SHL.U32 R9, R69, 0x4, RZ ;  /* 0x0000000445097824 */ /* 0x000fe200078e00ff */
[----:B------:R-:W2:Y:S01]  /*0120*/  @P3 LDG.E R10, desc[UR6][R6.64+0x4] ;  /* 0x00000406060a3981 */ /* 0x000ea2000c1e1900 */
[----:B------:R-:W-:-:S03]  /*0130*/  SHF.R.U32.HI R8, RZ, 0x1e, R69 ;  /* 0x0000001eff087819 */ /* 0x000fc60000011645 */
[----:B------:R1:W2:Y:S01]  /*0140*/  @P2 LDG.E R141, desc[UR6][R6.64] ;  /* 0x00000006068d2981 */ /* 0x0002a2000c1e1900 */
[C---:B------:R-:W-:Y:S01]  /*0150*/  IADD3 R18, P2, PT, R9.reuse, UR4, RZ ;  /* 0x0000000409127c10 */ /* 0x040fe2000ff5e0ff */
[----:B------:R-:W3:Y:S01]  /*0160*/  S2R R70, SR_CTAID.X ;  /* 0x0000000000467919 */ /* 0x000ee20000002500 */
[----:B------:R-:W-:Y:S01]  /*0170*/  @P1 IADD3 R4, P0, PT, R9, R2, RZ ;  /* 0x0000000209041210 */ /* 0x000fe20007f1e0ff */
[----:B------:R-:W-:Y:S01]  /*0180*/  IMAD.MOV.U32 R2, RZ, RZ, RZ ;  /* 0x000000ffff027224 */ /* 0x000fe200078e00ff */
[C---:B------:R-:W-:Y:S01]  /*0190*/  IADD3.X R19, PT, PT, R8.reuse, UR5, RZ, P2, !PT ;  /* 0x0000000508137c10 */ /* 0x040fe200097fe4ff */
[----:B------:R-:W4:Y:S04]  /*01a0*/  @!P3 LDC R142, c[0x0][0x434] ;  /* 0x00010d00ff8ebb82 */ /* 0x000f280000000800 */
[----:B------:R2:W5:Y:S01]  /*01b0*/  @P5 LDG.E R2, desc[UR6][R18.64] ;  /* 0x0000000612025981 */ /* 0x000562000c1e1900 */
[----:B------:R-:W1:Y:S03]  /*01c0*/  LDCU.U8 UR4, c[0x0][0x532] ;  /* 0x0000a640ff0477ac */ /* 0x000e660008000000 */
[----:B------:R-:W2:Y:S08]  /*01d0*/  @!P1 LDC R0, c[0x0][0x43c] ;  /* 0x00010f00ff009b82 */ /* 0x000eb00000000800 */
[----:B-1----:R-:W1:Y:S01]  /*01e0*/  LDC.64 R6, c[0x0][0x468] ;  /* 0x00011a00ff067b82 */ /* 0x002e620000000a00 */
[----:B------:R-:W-:Y:S01]  /*01f0*/  @P1 IMAD.X R5, R8, 0x1, R3, P0 ;  /* 0x0000000108051824 */ /* 0x000fe200000e0603 */
[----:B------:R-:W-:-:S04]  /*0200*/  ISETP.NE.AND P4, PT, RZ, UR4, PT ;  /* 0x00000004ff007c0c */ /* 0x000fc8000bf85270 */
[----:B------:R1:W5:Y:S02]  /*0210*/  @P1 LDG.E R11, desc[UR6][R4.64] ;  /* 0x00000006040b1981 */ /* 0x000364000c1e1900 */
[----:B-1----:R-:W-:-:S04]  /*0220*/  ISETP.EQ.U32.AND P0, PT, R6, RZ, PT ;  /* 0x000000ff0600720c */ /* 0x002fc80003f02070 */
[----:B------:R-:W-:Y:S02]  /*0230*/  ISETP.EQ.OR.EX P2, PT, R7, RZ, !P4, P0 ;  /* 0x000000ff0700720c */ /* 0x000fe40006742700 */
[----:B------:R-:W-:Y:S01]  /*0240*/  IADD3 R12, P0, PT, R9, R6, RZ ;  /* 0x00000006090c7210 */ /* 0x000fe20007f1e0ff */
[----:B------:R-:W1:Y:S04]  /*0250*/  @!P1 LDC.64 R4, c[0x0][0x488] ;  /* 0x00012200ff049b82 */ /* 0x000e680000000a00 */
[----:B------:R-:W-:Y:S01]  /*0260*/  IMAD.X R13, R8, 0x1, R7, P0 ;  /* 0x00000001080d7824 */ /* 0x000fe200000e0607 */
[----:B------:R-:W-:-:S04]  /*0270*/  ISETP.NE.U32.AND P0, PT, R6, RZ, PT ;  /* 0x000000ff0600720c */ /* 0x000fc80003f05070 */
[----:B------:R-:W-:-:S13]  /*0280*/  ISETP.NE.AND.EX P0, PT, R7, RZ, PT, P0 ;  /* 0x000000ff0700720c */ /* 0x000fda0003f05300 */
[----:B------:R-:W1:Y:S01]  /*0290*/  @!P0 LDC R7, c[0x0][0x438] ;  /* 0x00010e00ff078b82 */ /* 0x000e620000000800 */
[----:B------:R-:W-:Y:S02]  /*02a0*/  IMAD.MOV.U32 R3, RZ, RZ, -0x1 ;  /* 0xffffffffff037424 */ /* 0x000fe400078e00ff */
[----:B---3--:R-:W-:-:S04]  /*02b0*/  IMAD.SHL.U32 R71, R70, 0x40, RZ ;  /* 0x0000004046477824 */ /* 0x008fc800078e00ff */
[----:B------:R3:W5:Y:S01]  /*02c0*/  @!P2 LDG.E R3, desc[UR6][R12.64] ;  /* 0x000000060c03a981 */ /* 0x000762000c1e1900 */
[----:B--2---:R-:W-:-:S05]  /*02d0*/  @P3 IMAD.IADD R142, R10, 0x1, -R141 ;  /* 0x000000010a8e3824 */ /* 0x004fca00078e0a8d */
[----:B----4-:R-:W-:Y:S01]  /*02e0*/  ISETP.GT.AND P2, PT, R142, R71, PT ;  /* 0x000000478e00720c */ /* 0x010fe20003f44270 */
[----:B-1-3--:R-:W-:-:S12]  /*02f0*/  @!P0 BRA `(.L_x_3284) ;  /* 0x00000000000c8947 */ /* 0x00afd80003800000 */
[----:B------:R-:W2:Y:S02]  /*0300*/  @P4 LDG.E R6, desc[UR6][R12.64+0x4] ;  /* 0x000004060c064981 */ /* 0x000ea4000c1e1900 */
[----:B--2--5:R-:W-:-:S06]  /*0310*/  @P4 IADD3 R7, PT, PT, R6, -R3, RZ ;  /* 0x8000000306074210 */ /* 0x024fcc0007ffe0ff */
[----:B------:R1:W5:Y:S02]  /*0320*/  @!P4 LDG.E R7, desc[UR6][R12.64] ;  /* 0x000000060c07c981 */ /* 0x000364000c1e1900 */
.L_x_3284:
        /* <DEDUP_REMOVED lines=8> */
[----:B------:R-:W-:Y:S01]  /*03b0*/  @P1 IMAD.IADD R64, R11, 0x1, -R2 ;  /* 0x000000010b401824 */ /* 0x000fe200078e0a02 */
[----:B------:R-:W1:Y:S03]  /*03c0*/  S2R R0, SR_CTAID.Z ;  /* 0x0000000000007919 */ /* 0x000e660000002700 */
[----:B------:R-:W-:-:S04]  /*03d0*/  @!P1 IMAD.IADD R64, R68, 0x1, R5 ;  /* 0x0000000144409824 */ /* 0x000fc800078e0205 */
        /* <DEDUP_REMOVED lines=66> */
[----:B------:R2:W-:Y:S02]  /*0800*/  STG.E.128 desc[UR6][R2.64], RZ ;  /* 0x000000ff02007986 */ /* 0x0005e4000c101d06 */
.L_x_3287:
[----:B------:R-:W-:Y:S05]  /*0810*/  BSYNC.RECONVERGENT B0 ;  /* 0x0000000000007941 */ /* 0x000fea0003800200 */
.L_x_3286:
[----:B------:R-:W2:Y:S01]  /*0820*/  LDCU.64 UR4, c[0x0][0x420] ;  /* 0x00008400ff0477ac */ /* 0x000ea20008000a00 */
[----:B------:R-:W-:-:S04]  /*0830*/  ISETP.NE.AND P0, PT, R8, RZ, PT ;  /* 0x000000ff0800720c */ /* 0x000fc80003f05270 */
[-C--:B------:R-:W-:Y:S02]  /*0840*/  ISETP.GE.OR P2, PT, R65, R142.reuse, P0 ;  /* 0x0000008e4100720c */ /* 0x080fe40000746670 */
        /* <DEDUP_REMOVED lines=11> */
.L_x_3285:
        /* <DEDUP_REMOVED lines=8> */
[----:B------:R-:W-:-:S06]  /*0980*/  IADD3.X R5, PT, PT, R8, UR5, RZ, P0, !PT ;  /* 0x0000000508057c10 */ /* 0x000fcc00087fe4ff */
[----:B------:R1:W5:Y:S03]  /*0990*/  LDG.E R5, desc[UR6][R4.64] ;  /* 0x0000000604057981 */ /* 0x000366000c1e1900 */
.L_x_3288:
[----:B------:R-:W-:Y:S05]  /*09a0*/  BRA.U !UP0, `(.L_x_3289) ;  /* 0x0000000508847547 */ /* 0x000fea000b800000 */
[----:B------:R-:W2:Y:S01]  /*09b0*/  LDC R9, c[0x0][0x4f0] ;  /* 0x00013c00ff097b82 */ /* 0x000ea20000000800 */
[----:B------:R-:W-:Y:S01]  /*09c0*/  LEA R2, R57, 0xffffff80, 0x7 ;  /* 0xffffff8039027811 */ /* 0x000fe200078e38ff */
[----:B------:R-:W3:Y:S03]  /*09d0*/  LDCU.64 UR4, c[0x0][0x4e8] ;  /* 0x00009d00ff0477ac */ /* 0x000ee60008000a00 */
[----:B------:R-:W-:Y:S01]  /*09e0*/  IABS R3, R2 ;  /* 0x0000000200037213 */ /* 0x000fe20000000000 */
[----:B------:R-:W4:Y:S02]  /*09f0*/  LDCU.64 UR10, c[0x0][0x3a0] ;  /* 0x00007400ff0a77ac */ /* 0x000f240008000a00 */
[----:B------:R-:W4:Y:S01]  /*0a00*/  LDC.64 R58, c[0x0][0x3c0] ;  /* 0x0000f000ff3a7b82 */ /* 0x000f220000000a00 */
[----:B------:R-:W4:Y:S01]  /*0a10*/  LDCU.64 UR8, c[0x0][0x3a8] ;  /* 0x00007500ff0877ac */ /* 0x000f220008000a00 */
[----:B--2--5:R-:W-:-:S02]  /*0a20*/  IABS R5, R9 ;  /* 0x0000000900057213 */ /* 0x024fc40000000000 */
        /* <DEDUP_REMOVED lines=15> */
[----:B------:R-:W-:Y:S01]  /*0b20*/  @!P0 IADD3 R4, PT, PT, R4, -R5, RZ ;  /* 0x8000000504048210 */ /* 0x000fe20007ffe0ff */
[----:B------:R-:W-:-:S03]  /*0b30*/  @!P0 VIADD R7, R7, 0x1 ;  /* 0x0000000107078836 */ /* 0x000fc60000000000 */
[----:B------:R-:W-:Y:S01]  /*0b40*/  ISETP.GE.U32.AND P1, PT, R4, R5, PT ;  /* 0x000000050400720c */ /* 0x000fe20003f26070 */
[----:B---3--:R-:W-:-:S04]  /*0b50*/  IMAD.WIDE.U32 R4, R69, UR4, RZ ;  /* 0x0000000445047c25 */ /* 0x008fc8000f8e00ff */
[----:B------:R-:W-:Y:S01]  /*0b60*/  IMAD R149, R69, UR5, R5 ;  /* 0x0000000545957c24 */ /* 0x000fe2000f8e0205 */
[C---:B------:R-:W-:Y:S01]  /*0b70*/  LEA R148, P0, R4.reuse, UR12, 0x2 ;  /* 0x0000000c04947c11 */ /* 0x040fe2000f8010ff */
[----:B------:R-:W1:Y:S01]  /*0b80*/  LDC R5, c[0x0][0x3e8] ;  /* 0x0000fa00ff057b82 */ /* 0x000e620000000800 */
[----:B------:R-:W2:Y:S02]  /*0b90*/  LDCU.64 UR4, c[0x0][0x3b8] ;  /* 0x00007700ff0477ac */ /* 0x000ea40008000a00 */
[----:B------:R-:W-:-:S03]  /*0ba0*/  LEA.HI.X R149, R4, UR13, R149, 0x2, P0 ;  /* 0x0000000d04957c11 */ /* 0x000fc600080f1495 */
[----:B------:R-:W-:-:S05]  /*0bb0*/  @P1 IADD3 R7, PT, PT, R7, 0x1, RZ ;  /* 0x0000000107071810 */ /* 0x000fca0007ffe0ff */
[----:B------:R-:W-:Y:S01]  /*0bc0*/  @!P2 IMAD.MOV R7, RZ, RZ, -R7 ;  /* 0x000000ffff07a224 */ /* 0x000fe200078e0a07 */
[----:B------:R-:W-:-:S05]  /*0bd0*/  @!P3 LOP3.LUT R7, RZ, R9, RZ, 0x33, !PT ;  /* 0x00000009ff07b212 */ /* 0x000fca00078e33ff */
[----:B------:R-:W-:-:S06]  /*0be0*/  IMAD.WIDE R12, R7, 0x4, R148 ;  /* 0x00000004070c7825 */ /* 0x000fcc00078e0294 */
[----:B------:R3:W4:Y:S01]  /*0bf0*/  LDG.E R12, desc[UR6][R12.64] ;  /* 0x000000060c0c7981 */ /* 0x000722000c1e1900 */
[----:B-1----:R-:W-:Y:S01]  /*0c00*/  IABS R4, R5 ;  /* 0x0000000500047213 */ /* 0x002fe20000000000 */
[----:B------:R-:W-:Y:S01]  /*0c10*/  IMAD.MOV R7, RZ, RZ, -R7 ;  /* 0x000000ffff077224 */ /* 0x000fe200078e0a07 */
[----:B--2---:R-:W-:Y:S01]  /*0c20*/  MOV R60, UR4 ;  /* 0x00000004003c7c02 */ /* 0x004fe20008000f00 */
[----:B------:R-:W-:Y:S01]  /*0c30*/  IMAD.U32 R61, RZ, RZ, UR5 ;  /* 0x00000005ff3d7e24 */ /* 0x000fe2000f8e00ff */
[----:B------:R-:W1:Y:S01]  /*0c40*/  I2F.RP R8, R4 ;  /* 0x0000000400087306 */ /* 0x000e620000209400 */
[----:B------:R-:W-:Y:S01]  /*0c50*/  IMAD R2, R9, R7, R2 ;  /* 0x0000000709027224 */ /* 0x000fe200078e0202 */
[----:B------:R-:W-:-:S06]  /*0c60*/  ISETP.NE.AND P2, PT, R5, RZ, PT ;  /* 0x000000ff0500720c */ /* 0x000fcc0003f45270 */
[----:B-1----:R-:W1:Y:S02]  /*0c70*/  MUFU.RCP R10, R8 ;  /* 0x00000008000a7308 */ /* 0x002e640000001000 */
[----:B-1----:R-:W-:-:S06]  /*0c80*/  IADD3 R10, PT, PT, R10, 0xffffffe, RZ ;  /* 0x0ffffffe0a0a7810 */ /* 0x002fcc0007ffe0ff */
[----:B------:R-:W1:Y:S02]  /*0c90*/  F2I.FTZ.U32.TRUNC.NTZ R11, R10 ;  /* 0x0000000a000b7305 */ /* 0x000e64000021f000 */
[----:B-1----:R-:W-:Y:S01]  /*0ca0*/  IADD3 R3, PT, PT, RZ, -R11, RZ ;  /* 0x8000000bff037210 */ /* 0x002fe20007ffe0ff */
[----:B------:R-:W-:-:S04]  /*0cb0*/  IMAD.MOV.U32 R10, RZ, RZ, RZ ;  /* 0x000000ffff0a7224 */ /* 0x000fc800078e00ff */
[----:B------:R-:W-:Y:S01]  /*0cc0*/  IMAD R6, R3, R4, RZ ;  /* 0x0000000403067224 */ /* 0x000fe200078e02ff */
[----:B------:R-:W-:-:S03]  /*0cd0*/  IABS R3, R0 ;  /* 0x0000000000037213 */ /* 0x000fc60000000000 */
[----:B------:R-:W-:-:S06]  /*0ce0*/  IMAD.HI.U32 R6, R11, R6, R10 ;  /* 0x000000060b067227 */ /* 0x000fcc00078e000a */
[----:B------:R-:W-:-:S05]  /*0cf0*/  IMAD.HI.U32 R6, R6, R3, RZ ;  /* 0x0000000306067227 */ /* 0x000fca00078e00ff */
[----:B---3--:R-:W-:-:S05]  /*0d00*/  IADD3 R13, PT, PT, -R6, RZ, RZ ;  /* 0x000000ff060d7210 */ /* 0x008fca0007ffe1ff */
[----:B------:R-:W-:-:S05]  /*0d10*/  IMAD R13, R4, R13, R3 ;  /* 0x0000000d040d7224 */ /* 0x000fca00078e0203 */
[----:B------:R-:W-:-:S13]  /*0d20*/  ISETP.GT.U32.AND P0, PT, R4, R13, PT ;  /* 0x0000000d0400720c */ /* 0x000fda0003f04070 */
[-C--:B------:R-:W-:Y:S02]  /*0d30*/  @!P0 IADD3 R13, PT, PT, R13, -R4.reuse, RZ ;  /* 0x800000040d0d8210 */ /* 0x080fe40007ffe0ff */
[----:B------:R-:W-:Y:S02]  /*0d40*/  @!P0 IADD3 R6, PT, PT, R6, 0x1, RZ ;  /* 0x0000000106068810 */ /* 0x000fe40007ffe0ff */
[----:B------:R-:W-:Y:S02]  /*0d50*/  ISETP.GE.U32.AND P1, PT, R13, R4, PT ;  /* 0x000000040d00720c */ /* 0x000fe40003f26070 */
[----:B------:R-:W-:-:S04]  /*0d60*/  LOP3.LUT R4, R0, R5, RZ, 0x3c, !PT ;  /* 0x0000000500047212 */ /* 0x000fc800078e3cff */
[----:B------:R-:W-:Y:S02]  /*0d70*/  ISETP.GE.AND P3, PT, R4, RZ, PT ;  /* 0x000000ff0400720c */ /* 0x000fe40003f66270 */
[----:B------:R-:W-:-:S05]  /*0d80*/  LOP3.LUT R4, RZ, R5, RZ, 0x33, !PT ;  /* 0x00000005ff047212 */ /* 0x000fca00078e33ff */
[----:B------:R-:W-:-:S05]  /*0d90*/  @P1 VIADD R6, R6, 0x1 ;  /* 0x0000000106061836 */ /* 0x000fca0000000000 */
[----:B------:R-:W-:-:S05]  /*0da0*/  MOV R7, R6 ;  /* 0x0000000600077202 */ /* 0x000fca0000000f00 */
[----:B------:R-:W-:-:S05]  /*0db0*/  @!P3 IMAD.MOV R7, RZ, RZ, -R7 ;  /* 0x000000ffff07b224 */ /* 0x000fca00078e0a07 */
[----:B------:R-:W-:Y:S02]  /*0dc0*/  SEL R7, R4, R7, !P2 ;  /* 0x0000000704077207 */ /* 0x000fe40005000000 */
[----:B----4-:R-:W-:Y:S01]  /*0dd0*/  SHF.R.S32.HI R3, RZ, 0x1f, R12 ;  /* 0x0000001fff037819 */ /* 0x010fe2000001140c */
[----:B------:R-:W-:-:S04]  /*0de0*/  IMAD.WIDE.U32 R14, R12, UR10, RZ ;  /* 0x0000000a0c0e7c25 */ /* 0x000fc8000f8e00ff */
[C---:B------:R-:W-:Y:S02]  /*0df0*/  IMAD R11, R3.reuse, UR10, RZ ;  /* 0x0000000a030b7c24 */ /* 0x040fe4000f8e02ff */
[----:B------:R-:W-:Y:S02]  /*0e00*/  IMAD R3, R3, UR8, RZ ;  /* 0x0000000803037c24 */ /* 0x000fe4000f8e02ff */
[C---:B------:R-:W-:Y:S02]  /*0e10*/  IMAD R10, R12.reuse, UR11, R11 ;  /* 0x0000000b0c0a7c24 */ /* 0x040fe4000f8e020b */
[C---:B------:R-:W-:Y:S01]  /*0e20*/  IMAD R8, R12.reuse, UR9, R3 ;  /* 0x000000090c087c24 */ /* 0x040fe2000f8e0203 */
[----:B------:R-:W-:Y:S01]  /*0e30*/  SHF.R.S32.HI R3, RZ, 0x1f, R2 ;  /* 0x0000001fff037819 */ /* 0x000fe20000011402 */
[----:B------:R-:W-:Y:S01]  /*0e40*/  IMAD.WIDE.U32 R12, R12, UR8, RZ ;  /* 0x000000080c0c7c25 */ /* 0x000fe2000f8e00ff */
[----:B------:R-:W1:Y:S01]  /*0e50*/  LDCU.128 UR8, c[0x0][0x3d0] ;  /* 0x00007a00ff0877ac */ /* 0x000e620008000c00 */
[----:B------:R-:W-:-:S02]  /*0e60*/  IADD3 R11, PT, PT, R15, R10, RZ ;  /* 0x0000000a0f0b7210 */ /* 0x000fc40007ffe0ff */
[----:B------:R-:W-:Y:S01]  /*0e70*/  MOV R10, R14 ;  /* 0x0000000e000a7202 */ /* 0x000fe20000000f00 */
[----:B------:R-:W-:Y:S01]  /*0e80*/  IMAD R5, R3, R60, RZ ;  /* 0x0000003c03057224 */ /* 0x000fe200078e02ff */
[----:B------:R-:W-:Y:S01]  /*0e90*/  IADD3 R9, PT, PT, R13, R8, RZ ;  /* 0x000000080d097210 */ /* 0x000fe20007ffe0ff */
[----:B------:R-:W-:Y:S01]  /*0ea0*/  IMAD R3, R3, R58, RZ ;  /* 0x0000003a03037224 */ /* 0x000fe200078e02ff */
[----:B------:R-:W-:Y:S01]  /*0eb0*/  MOV R8, R12 ;  /* 0x0000000c00087202 */ /* 0x000fe20000000f00 */
[C---:B------:R-:W-:Y:S02]  /*0ec0*/  IMAD R5, R2.reuse, R61, R5 ;  /* 0x0000003d02057224 */ /* 0x040fe400078e0205 */
[----:B------:R-:W-:-:S04]  /*0ed0*/  IMAD.WIDE.U32 R10, R2, R60, R10 ;  /* 0x0000003c020a7225 */ /* 0x000fc800078e000a */
[C---:B------:R-:W-:Y:S01]  /*0ee0*/  IMAD R3, R2.reuse, R59, R3 ;  /* 0x0000003b02037224 */ /* 0x040fe200078e0203 */
[----:B------:R-:W-:Y:S01]  /*0ef0*/  IADD3 R11, PT, PT, R11, R5, RZ ;  /* 0x000000050b0b7210 */ /* 0x000fe20007ffe0ff */
[----:B------:R-:W-:Y:S01]  /*0f00*/  IMAD.WIDE.U32 R12, R2, R58, R8 ;  /* 0x0000003a020c7225 */ /* 0x000fe200078e0008 */
        /* <DEDUP_REMOVED lines=11> */
.L_x_3289:
        /* <DEDUP_REMOVED lines=15> */
.L_x_3291:
[----:B------:R-:W2:Y:S01]  /*10b0*/  LDC.64 R60, c[0x0][0x3b8] ;  /* 0x0000ee00ff3c7b82 */ /* 0x000ea20000000a00 */
[----:B------:R-:W-:-:S05]  /*10c0*/  IADD3 R10, PT, PT, R2, R3, RZ ;  /* 0x00000003020a7210 */ /* 0x000fca0007ffe0ff */
[C---:B--2---:R-:W-:Y:S02]  /*10d0*/  IMAD R7, R10.reuse, R61, RZ ;  /* 0x0000003d0a077224 */ /* 0x044fe400078e02ff */
[----:B------:R-:W-:-:S05]  /*10e0*/  IMAD.WIDE.U32 R10, R10, R60, RZ ;  /* 0x0000003c0a0a7225 */ /* 0x000fca00078e00ff */
[----:B------:R-:W-:Y:S02]  /*10f0*/  IADD3 R7, PT, PT, R11, R7, RZ ;  /* 0x000000070b077210 */ /* 0x000fe40007ffe0ff */
.L_x_3292:
[----:B------:R-:W-:Y:S05]  /*1100*/  @P0 BRA `(.L_x_3293) ;  /* 0x0000000000340947 */ /* 0x000fea0003800000 */
[----:B------:R-:W1:Y:S01]  /*1110*/  LDC.64 R58, c[0x0][0x3c0] ;  /* 0x0000f000ff3a7b82 */ /* 0x000e620000000a00 */
[----:B------:R-:W2:Y:S01]  /*1120*/  LDCU.64 UR4, c[0x0][0x3a8] ;  /* 0x00007500ff0477ac */ /* 0x000ea20008000a00 */
[----:B------:R-:W-:-:S05]  /*1130*/  SHF.R.S32.HI R3, RZ, 0x1f, R2 ;  /* 0x0000001fff037819 */ /* 0x000fca0000011402 */
[-C--:B-1----:R-:W-:Y:S01]  /*1140*/  IMAD R4, R3, R58.reuse, RZ ;  /* 0x0000003a03047224 */ /* 0x082fe200078e02ff */
[----:B-----5:R-:W-:Y:S01]  /*1150*/  SHF.R.S32.HI R3, RZ, 0x1f, R5 ;  /* 0x0000001fff037819 */ /* 0x020fe20000011405 */
[----:B------:R-:W-:-:S04]  /*1160*/  IMAD.WIDE.U32 R8, R2, R58, RZ ;  /* 0x0000003a02087225 */ /* 0x000fc800078e00ff */
[----:B------:R-:W-:Y:S02]  /*1170*/  IMAD R4, R2, R59, R4 ;  /* 0x0000003b02047224 */ /* 0x000fe400078e0204 */
[----:B--2---:R-:W-:-:S03]  /*1180*/  IMAD R2, R3, UR4, RZ ;  /* 0x0000000403027c24 */ /* 0x004fc6000f8e02ff */
[----:B------:R-:W-:Y:S01]  /*1190*/  IADD3 R9, PT, PT, R9, R4, RZ ;  /* 0x0000000409097210 */ /* 0x000fe20007ffe0ff */
[C---:B------:R-:W-:Y:S02]  /*11a0*/  IMAD R2, R5.reuse, UR5, R2 ;  /* 0x0000000505027c24 */ /* 0x040fe4000f8e0202 */
[----:B------:R-:W-:-:S05]  /*11b0*/  IMAD.WIDE.U32 R12, R5, UR4, R8 ;  /* 0x00000004050c7c25 */ /* 0x000fca000f8e0008 */
[----:B------:R-:W-:Y:S01]  /*11c0*/  IADD3 R11, PT, PT, R13, R2, RZ ;  /* 0x000000020d0b7210 */ /* 0x000fe20007ffe0ff */
[----:B------:R-:W-:Y:S06]  /*11d0*/  BRA `(.L_x_3294) ;  /* 0x0000000000147947 */ /* 0x000fec0003800000 */
.L_x_3293:
[----:B------:R-:W2:Y:S01]  /*11e0*/  LDC.64 R58, c[0x0][0x3c0] ;  /* 0x0000f000ff3a7b82 */ /* 0x000ea20000000a00 */
[----:B------:R-:W-:-:S05]  /*11f0*/  IADD3 R2, PT, PT, R2, R3, RZ ;  /* 0x0000000302027210 */ /* 0x000fca0007ffe0ff */
[C---:B--2---:R-:W-:Y:S02]  /*1200*/  IMAD R11, R2.reuse, R59, RZ ;  /* 0x0000003b020b7224 */ /* 0x044fe400078e02ff */
[----:B------:R-:W-:-:S05]  /*1210*/  IMAD.WIDE.U32 R12, R2, R58, RZ ;  /* 0x0000003a020c7225 */ /* 0x000fca00078e00ff */
[----:B------:R-:W-:-:S07]  /*1220*/  IADD3 R11, PT, PT, R13, R11, RZ ;  /* 0x0000000b0d0b7210 */ /* 0x000fce0007ffe0ff */
.L_x_3294:
[----:B------:R-:W2:Y:S01]  /*1230*/  LDC R15, c[0x0][0x3e8] ;  /* 0x0000fa00ff0f7b82 */ /* 0x000ea20000000800 */
[----:B------:R-:W-:Y:S01]  /*1240*/  MOV R16, R12 ;  /* 0x0000000c00107202 */ /* 0x000fe20000000f00 */
[----:B------:R-:W-:Y:S01]  /*1250*/  IMAD.MOV.U32 R17, RZ, RZ, R11 ;  /* 0x000000ffff117224 */ /* 0x000fe200078e000b */
[----:B------:R-:W-:Y:S02]  /*1260*/  MOV R14, R10 ;  /* 0x0000000a000e7202 */ /* 0x000fe40000000f00 */
[----:B------:R-:W-:Y:S02]  /*1270*/  CS2R R148, SRZ ;  /* 0x0000000000947805 */ /* 0x000fe4000001ff00 */
[----:B--2---:R-:W-:Y:S02]  /*1280*/  IABS R2, R15 ;  /* 0x0000000f00027213 */ /* 0x004fe40000000000 */
[----:B------:R-:W-:Y:S02]  /*1290*/  ISETP.NE.AND P2, PT, R15, RZ, PT ;  /* 0x000000ff0f00720c */ /* 0x000fe40003f45270 */
[----:B-----5:R-:W2:Y:S08]  /*12a0*/  I2F.RP R5, R2 ;  /* 0x0000000200057306 */ /* 0x020eb00000209400 */
[----:B--2---:R-:W2:Y:S02]  /*12b0*/  MUFU.RCP R8, R5 ;  /* 0x0000000500087308 */ /* 0x004ea40000001000 */
[----:B--2---:R-:W-:-:S02]  /*12c0*/  IADD3 R8, PT, PT, R8, 0xffffffe, RZ ;  /* 0x0ffffffe08087810 */ /* 0x004fc40007ffe0ff */
[----:B------:R-:W-:-:S04]  /*12d0*/  LEA R5, R57, 0xffffff80, 0x7 ;  /* 0xffffff8039057811 */ /* 0x000fc800078e38ff */
[----:B------:R-:W2:Y:S01]  /*12e0*/  F2I.FTZ.U32.TRUNC.NTZ R9, R8 ;  /* 0x0000000800097305 */ /* 0x000ea2000021f000 */
[----:B------:R-:W-:-:S03]  /*12f0*/  IMAD.WIDE.U32 R16, R5, R58, R16 ;  /* 0x0000003a05107225 */ /* 0x000fc600078e0010 */
[----:B------:R-:W-:Y:S01]  /*1300*/  MOV R12, R16 ;  /* 0x00000010000c7202 */ /* 0x000fe20000000f00 */
[----:B--2---:R-:W-:Y:S01]  /*1310*/  IMAD.MOV R3, RZ, RZ, -R9 ;  /* 0x000000ffff037224 */ /* 0x004fe200078e0a09 */
[----:B------:R-:W-:-:S03]  /*1320*/  MOV R8, RZ ;  /* 0x000000ff00087202 */ /* 0x000fc60000000f00 */
[----:B-1----:R-:W-:Y:S01]  /*1330*/  IMAD R4, R3, R2, RZ ;  /* 0x0000000203047224 */ /* 0x002fe200078e02ff */
[----:B------:R-:W-:-:S03]  /*1340*/  IABS R3, R0 ;  /* 0x0000000000037213 */ /* 0x000fc60000000000 */
[----:B------:R-:W-:-:S04]  /*1350*/  IMAD.HI.U32 R9, R9, R4, R8 ;  /* 0x0000000409097227 */ /* 0x000fc800078e0008 */
[----:B------:R-:W-:-:S04]  /*1360*/  IMAD.MOV.U32 R4, RZ, RZ, R3 ;  /* 0x000000ffff047224 */ /* 0x000fc800078e0003 */
[----:B------:R-:W-:Y:S02]  /*1370*/  IMAD.HI.U32 R6, R9, R4, RZ ;  /* 0x0000000409067227 */ /* 0x000fe400078e00ff */
[----:B------:R-:W1:Y:S03]  /*1380*/  LDC.64 R8, c[0x0][0x3d8] ;  /* 0x0000f600ff087b82 */ /* 0x000e660000000a00 */
[----:B------:R-:W-:-:S05]  /*1390*/  IADD3 R3, PT, PT, -R6, RZ, RZ ;  /* 0x000000ff06037210 */ /* 0x000fca0007ffe1ff */
[----:B------:R-:W-:Y:S01]  /*13a0*/  IMAD R3, R2, R3, R4 ;  /* 0x0000000302037224 */ /* 0x000fe200078e0204 */
[----:B------:R-:W-:-:S04]  /*13b0*/  LOP3.LUT R4, RZ, R15, RZ, 0x33, !PT ;  /* 0x0000000fff047212 */ /* 0x000fc800078e33ff */
[----:B------:R-:W-:-:S13]  /*13c0*/  ISETP.GT.U32.AND P0, PT, R2, R3, PT ;  /* 0x000000030200720c */ /* 0x000fda0003f04070 */
[----:B------:R-:W-:Y:S01]  /*13d0*/  @!P0 IMAD.IADD R3, R3, 0x1, -R2 ;  /* 0x0000000103038824 */ /* 0x000fe200078e0a02 */
[----:B------:R-:W-:-:S04]  /*13e0*/  @!P0 IADD3 R6, PT, PT, R6, 0x1, RZ ;  /* 0x0000000106068810 */ /* 0x000fc80007ffe0ff */
[----:B------:R-:W-:Y:S02]  /*13f0*/  ISETP.GE.U32.AND P1, PT, R3, R2, PT ;  /* 0x000000020300720c */ /* 0x000fe40003f26070 */
[----:B------:R-:W-:Y:S01]  /*1400*/  LOP3.LUT R2, R0, R15, RZ, 0x3c, !PT ;  /* 0x0000000f00027212 */ /* 0x000fe200078e3cff */
[----:B------:R-:W-:-:S03]  /*1410*/  IMAD.MOV.U32 R15, RZ, RZ, R7 ;  /* 0x000000ffff0f7224 */ /* 0x000fc600078e0007 */
[----:B------:R-:W-:Y:S01]  /*1420*/  ISETP.GE.AND P3, PT, R2, RZ, PT ;  /* 0x000000ff0200720c */ /* 0x000fe20003f66270 */
[C---:B------:R-:W-:Y:S01]  /*1430*/  IMAD.WIDE.U32 R14, R5.reuse, R60, R14 ;  /* 0x0000003c050e7225 */ /* 0x040fe200078e000e */
[----:B------:R-:W2:Y:S03]  /*1440*/  LDC.64 R2, c[0x0][0x3d0] ;  /* 0x0000f400ff027b82 */ /* 0x000ea60000000a00 */
[----:B------:R-:W-:Y:S02]  /*1450*/  IMAD R15, R5, R61, R15 ;  /* 0x0000003d050f7224 */ /* 0x000fe400078e020f */
        /* <DEDUP_REMOVED lines=8> */
[-C--:B--2---:R-:W-:Y:S02]  /*14e0*/  IMAD R7, R7, R2.reuse, RZ ;  /* 0x0000000207077224 */ /* 0x084fe400078e02ff */
[C---:B------:R-:W-:Y:S02]  /*14f0*/  IMAD R5, R10.reuse, R9, R5 ;  /* 0x000000090a057224 */ /* 0x040fe400078e0205 */
[----:B------:R-:W-:-:S03]  /*1500*/  IMAD.WIDE.U32 R16, R10, R2, R14 ;  /* 0x000000020a107225 */ /* 0x000fc600078e000e */
[----:B------:R-:W-:Y:S01]  /*1510*/  IADD3 R8, PT, PT, R13, R5, RZ ;  /* 0x000000050d087210 */ /* 0x000fe20007ffe0ff */
[----:B------:R-:W-:Y:S02]  /*1520*/  IMAD R7, R10, R3, R7 ;  /* 0x000000030a077224 */ /* 0x000fe400078e0207 */
[----:B------:R-:W-:-:S03]  /*1530*/  IMAD.MOV.U32 R10, RZ, RZ, R12 ;  /* 0x000000ffff0a7224 */ /* 0x000fc600078e000c */
[----:B------:R-:W-:-:S07]  /*1540*/  IADD3 R7, PT, PT, R17, R7, RZ ;  /* 0x0000000711077210 */ /* 0x000fce0007ffe0ff */
.L_x_3290:
[----:B------:R-:W-:Y:S01]  /*1550*/  ISETP.NE.AND P0, PT, R141, -0x1, PT ;  /* 0xffffffff8d00780c */ /* 0x000fe20003f05270 */
[----:B------:R-:W1:Y:S01]  /*1560*/  LDC.64 R100, c[0x0][0x3b0] ;  /* 0x0000ec00ff647b82 */ /* 0x000e620000000a00 */
[----:B------:R-:W-:Y:S01]  /*1570*/  IMAD.SHL.U32 R12, R65, 0x8, RZ ;  /* 0x00000008410c7824 */ /* 0x000fe200078e00ff */
[----:B------:R-:W2:Y:S01]  /*1580*/  LDCU.64 UR10, c[0x0][0x3c8] ;  /* 0x00007900ff0a77ac */ /* 0x000ea20008000a00 */
[----:B------:R-:W-:Y:S01]  /*1590*/  IMAD.MOV.U32 R5, RZ, RZ, RZ ;  /* 0x000000ffff057224 */ /* 0x000fe200078e00ff */
[----:B------:R-:W3:Y:S04]  /*15a0*/  LDCU.64 UR4, c[0x0][0x390] ;  /* 0x00007200ff0477ac */ /* 0x000ee80008000a00 */
[----:B------:R-:W4:Y:S01]  /*15b0*/  LDC R11, c[0x0][0x450] ;  /* 0x00011400ff0b7b82 */ /* 0x000f220000000800 */
[----:B------:R-:W-:Y:S01]  /*15c0*/  SHF.R.U32.HI R98, RZ, 0x2, R65 ;  /* 0x00000002ff627819 */ /* 0x000fe20000011641 */
[----:B------:R2:W5:Y:S01]  /*15d0*/  @P5 LDG.E R5, desc[UR6][R18.64] ;  /* 0x0000000612055981 */ /* 0x000562000c1e1900 */
[----:B------:R-:W-:Y:S01]  /*15e0*/  LOP3.LUT R12, R12, 0x18, RZ, 0xc0, !PT ;  /* 0x000000180c0c7812 */ /* 0x000fe200078ec0ff */
[----:B------:R-:W3:Y:S01]  /*15f0*/  LDCU.64 UR8, c[0x0][0x388] ;  /* 0x00007100ff0877ac */ /* 0x000ee20008000a00 */
[----:B------:R-:W-:-:S02]  /*1600*/  MOV R99, RZ ;  /* 0x000000ff00637202 */ /* 0x000fc40000000f00 */
[----:B------:R-:W-:Y:S01]  /*1610*/  IADD3 R16, P1, PT, R12, R16, RZ ;  /* 0x000000100c107210 */ /* 0x000fe20007f3e0ff */
[----:B------:R-:W3:Y:S01]  /*1620*/  @!P0 LDC.64 R2, c[0x0][0x398] ;  /* 0x0000e600ff028b82 */ /* 0x000ee20000000a00 */
[----:B------:R-:W-:Y:S02]  /*1630*/  SHF.R.U32.HI R93, RZ, 0x1, R65 ;  /* 0x00000001ff5d7819 */ /* 0x000fe40000011641 */
[----:B------:R-:W-:-:S03]  /*1640*/  IADD3.X R17, PT, PT, RZ, R7, RZ, P1, !PT ;  /* 0x00000007ff117210 */ /* 0x000fc60000ffe4ff */
[----:B------:R-:W-:-:S04]  /*1650*/  IMAD.WIDE.U32 R16, R98, R60, R16 ;  /* 0x0000003c62107225 */ /* 0x000fc800078e0010 */
[----:B------:R-:W-:Y:S02]  /*1660*/  IMAD R79, R98, R61, R17 ;  /* 0x0000003d624f7224 */ /* 0x000fe400078e0211 */
[C---:B------:R-:W-:Y:S01]  /*1670*/  IMAD.SHL.U32 R78, R16.reuse, 0x2, RZ ;  /* 0x00000002104e7824 */ /* 0x040fe200078e00ff */
[----:B----4-:R-:W-:Y:S02]  /*1680*/  LEA.HI R11, R11, R11, RZ, 0x1 ;  /* 0x0000000b0b0b7211 */ /* 0x010fe400078f08ff */
[----:B------:R-:W-:Y:S02]  /*1690*/  SHF.L.U64.HI R79, R16, 0x1, R79 ;  /* 0x00000001104f7819 */ /* 0x000fe4000001024f */
[----:B--2---:R-:W-:Y:S02]  /*16a0*/  IADD3 R18, P1, PT, R12, R10, RZ ;  /* 0x0000000a0c127210 */ /* 0x004fe40007f3e0ff */
[----:B------:R-:W-:Y:S01]  /*16b0*/  SHF.R.S32.HI R11, RZ, 0x1, R11 ;  /* 0x00000001ff0b7819 */ /* 0x000fe2000001140b */
[----:B---3--:R-:W-:-:S04]  /*16c0*/  @!P0 IMAD.WIDE.U32 R14, R69, R2, RZ ;  /* 0x00000002450e8225 */ /* 0x008fc800078e00ff */
[----:B------:R-:W-:Y:S02]  /*16d0*/  @!P0 IMAD R7, R69, R3, R15 ;  /* 0x0000000345078224 */ /* 0x000fe400078e020f */
[----:B------:R-:W-:Y:S02]  /*16e0*/  @!P0 IMAD.MOV.U32 R2, RZ, RZ, R14 ;  /* 0x000000ffff028224 */ /* 0x000fe400078e000e */
[----:B-1----:R-:W-:-:S04]  /*16f0*/  @P0 IMAD.WIDE.U32 R14, R141, R100, RZ ;  /* 0x000000648d0e0225 */ /* 0x002fc800078e00ff */
[----:B------:R-:W-:Y:S01]  /*1700*/  @P0 IMAD R7, R141, R101, R15 ;  /* 0x000000658d070224 */ /* 0x000fe200078e020f */
[----:B------:R-:W-:Y:S01]  /*1710*/  @P0 MOV R2, R14 ;  /* 0x0000000e00020202 */ /* 0x000fe20000000f00 */
[----:B------:R-:W-:Y:S01]  /*1720*/  IMAD.X R19, RZ, RZ, R8, P1 ;  /* 0x000000ffff137224 */ /* 0x000fe200008e0608 */
[----:B------:R-:W-:Y:S01]  /*1730*/  IADD3 R78, P1, PT, R78, UR8, RZ ;  /* 0x000000084e4e7c10 */ /* 0x000fe2000ff3e0ff */
[----:B------:R-:W-:Y:S01]  /*1740*/  IMAD.WIDE.U32 R8, R70, 0x40, R98 ;  /* 0x0000004046087825 */ /* 0x000fe200078e0062 */
[----:B------:R-:W-:Y:S02]  /*1750*/  IADD3 R14, P0, PT, R12, R2, RZ ;  /* 0x000000020c0e7210 */ /* 0x000fe40007f1e0ff */
[----:B------:R-:W-:Y:S01]  /*1760*/  IADD3.X R79, PT, PT, R79, UR9, RZ, P1, !PT ;  /* 0x000000094f4f7c10 */ /* 0x000fe20008ffe4ff */
[C---:B------:R-:W-:Y:S01]  /*1770*/  IMAD.WIDE.U32 R2, R98.reuse, R58, R18 ;  /* 0x0000003a62027225 */ /* 0x040fe200078e0012 */
[----:B------:R-:W-:Y:S02]  /*1780*/  MOV R144, R78 ;  /* 0x0000004e00907202 */ /* 0x000fe40000000f00 */
[----:B------:R-:W-:Y:S01]  /*1790*/  MOV R143, R79 ;  /* 0x0000004f008f7202 */ /* 0x000fe20000000f00 */
[----:B------:R-:W-:Y:S01]  /*17a0*/  IMAD.X R15, RZ, RZ, R7, P0 ;  /* 0x000000ffff0f7224 */ /* 0x000fe200000e0607 */
[----:B------:R-:W-:Y:S01]  /*17b0*/  SHF.R.S32.HI R7, RZ, 0x1f, R68 ;  /* 0x0000001fff077819 */ /* 0x000fe20000011444 */
[----:B------:R-:W-:-:S02]  /*17c0*/  IMAD R75, R98, R59, R3 ;  /* 0x0000003b624b7224 */ /* 0x000fc400078e0203 */
[----:B------:R-:W-:-:S03]  /*17d0*/  IMAD.WIDE.U32 R14, R0, UR10, R14 ;  /* 0x0000000a000e7c25 */ /* 0x000fc6000f8e000e */
[C---:B------:R-:W-:Y:S01]  /*17e0*/  SHF.L.U64.HI R75, R2.reuse, 0x1, R75 ;  /* 0x00000001024b7819 */ /* 0x040fe2000001024b */
[----:B------:R-:W-:Y:S02]  /*17f0*/  IMAD.SHL.U32 R76, R2, 0x2, RZ ;  /* 0x00000002024c7824 */ /* 0x000fe400078e00ff */
[----:B------:R-:W-:Y:S01]  /*1800*/  IMAD R15, R0, UR11, R15 ;  /* 0x0000000b000f7c24 */ /* 0x000fe2000f8e020f */
[----:B------:R-:W-:Y:S01]  /*1810*/  LEA.HI R0, R7, R68, RZ, 0x7 ;  /* 0x0000004407007211 */ /* 0x000fe200078f38ff */
[----:B------:R-:W-:Y:S01]  /*1820*/  IMAD.SHL.U32 R2, R65, 0x4, RZ ;  /* 0x0000000441027824 */ /* 0x000fe200078e00ff */
[----:B------:R-:W-:Y:S01]  /*1830*/  IADD3 R76, P0, PT, R76, UR4, RZ ;  /* 0x000000044c4c7c10 */ /* 0x000fe2000ff1e0ff */
[-C--:B------:R-:W-:Y:S01]  /*1840*/  IMAD R3, R9, R100.reuse, RZ ;  /* 0x0000006409037224 */ /* 0x080fe200078e02ff */
[----:B------:R-:W-:Y:S02]  /*1850*/  SHF.R.S32.HI R0, RZ, 0x7, R0 ;  /* 0x00000007ff007819 */ /* 0x000fe40000011400 */
[----:B------:R-:W-:Y:S01]  /*1860*/  IADD3.X R75, PT, PT, R75, UR5, RZ, P0, !PT ;  /* 0x000000054b4b7c10 */ /* 0x000fe200087fe4ff */
[----:B------:R-:W-:Y:S01]  /*1870*/  IMAD R3, R8, R101, R3 ;  /* 0x0000006508037224 */ /* 0x000fe200078e0203 */
[----:B------:R-:W-:Y:S01]  /*1880*/  ISETP.GE.AND P0, PT, R0, R57, PT ;  /* 0x000000390000720c */ /* 0x000fe20003f06270 */
[----:B------:R-:W-:Y:S01]  /*1890*/  IMAD.WIDE.U32 R100, R8, R100, R14 ;  /* 0x0000006408647225 */ /* 0x000fe200078e000e */
[----:B------:R-:W-:-:S03]  /*18a0*/  LOP3.LUT R2, R2, 0xc, RZ, 0xc0, !PT ;  /* 0x0000000c02027812 */ /* 0x000fc600078ec0ff */
[----:B------:R-:W-:Y:S01]  /*18b0*/  IMAD.MOV.U32 R146, RZ, RZ, R76 ;  /* 0x000000ffff927224 */ /* 0x000fe200078e004c */
[----:B------:R-:W-:Y:S01]  /*18c0*/  IADD3 R74, PT, PT, R101, R3, RZ ;  /* 0x00000003654a7210 */ /* 0x000fe20007ffe0ff */
[----:B------:R-:W-:Y:S02]  /*18d0*/  IMAD R91, R98, R11, R2 ;  /* 0x0000000b625b7224 */ /* 0x000fe400078e0202 */
[----:B------:R-:W-:-:S03]  /*18e0*/  IMAD.MOV.U32 R147, RZ, RZ, R75 ;  /* 0x000000ffff937224 */ /* 0x000fc600078e004b */
[----:B------:R-:W-:Y:S01]  /*18f0*/  SHF.R.S32.HI R86, RZ, 0x1f, R91 ;  /* 0x0000001fff567819 */ /* 0x000fe2000001145b */
[----:B------:R-:W-:Y:S06]  /*1900*/  @P0 BRA `(.L_x_3295) ;  /* 0x00000038005c0947 */ /* 0x000fec0003800000 */
[----:B------:R-:W1:Y:S01]  /*1910*/  LDCU.128 UR20, c[0x0][0x4a0] ;  /* 0x00009400ff1477ac */ /* 0x000e620008000c00 */
[----:B------:R-:W-:Y:S01]  /*1920*/  @!P3 IMAD.MOV R6, RZ, RZ, -R6 ;  /* 0x000000ffff06b224 */ /* 0x000fe200078e0a06 */
[C---:B------:R-:W-:Y:S01]  /*1930*/  LEA R94, R57.reuse, 0xffffff80, 0x7 ;  /* 0xffffff80395e7811 */ /* 0x040fe200078e38ff */
[----:B------:R-:W-:Y:S01]  /*1940*/  IMAD.MOV.U32 R13, RZ, RZ, RZ ;  /* 0x000000ffff0d7224 */ /* 0x000fe200078e00ff */
[----:B------:R-:W2:Y:S01]  /*1950*/  LDCU.128 UR16, c[0x0][0x4b0] ;  /* 0x00009600ff1077ac */ /* 0x000ea20008000c00 */
[--C-:B------:R-:W-:Y:S01]  /*1960*/  SHF.R.S32.HI R8, RZ, 0x1f, R68.reuse ;  /* 0x0000001fff087819 */ /* 0x100fe20000011444 */
[----:B------:R-:W3:Y:S01]  /*1970*/  LDC.64 R62, c[0x0][0x4b0] ;  /* 0x00012c00ff3e7b82 */ /* 0x000ee20000000a00 */
[----:B------:R-:W-:Y:S01]  /*1980*/  SEL R4, R4, R6, !P2 ;  /* 0x0000000604047207 */ /* 0x000fe20005000000 */
[----:B------:R-:W4:Y:S01]  /*1990*/  LDCU.128 UR12, c[0x0][0x4c0] ;  /* 0x00009800ff0c77ac */ /* 0x000f220008000c00 */
[----:B-----5:R-:W-:Y:S01]  /*19a0*/  IADD3 R50, PT, PT, R94, R5, RZ ;  /* 0x000000055e327210 */ /* 0x020fe20007ffe0ff */
[----:B------:R-:W-:Y:S01]  /*19b0*/  IMAD R92, R57, -0x80, R68 ;  /* 0xffffff80395c7824 */ /* 0x000fe200078e0244 */
[----:B------:R-:W-:Y:S01]  /*19c0*/  SHF.R.S32.HI R3, RZ, 0x1f, R4 ;  /* 0x0000001fff037819 */ /* 0x000fe20000011404 */
[----:B------:R-:W4:Y:S01]  /*19d0*/  LDCU.128 UR8, c[0x0][0x490] ;  /* 0x00009200ff0877ac */ /* 0x000f220008000c00 */
[----:B------:R-:W-:Y:S01]  /*19e0*/  IADD3 R2, PT, PT, R2, R91, RZ ;  /* 0x0000005b02027210 */ /* 0x000fe20007ffe0ff */
[----:B------:R-:W-:Y:S01]  /*19f0*/  IMAD R50, R50, R11, RZ ;  /* 0x0000000b32327224 */ /* 0x000fe200078e02ff */
[----:B------:R-:W3:Y:S01]  /*1a00*/  LDC.64 R58, c[0x0][0x3c0] ;  /* 0x0000f000ff3a7b82 */ /* 0x000ee20000000a00 */
[----:B------:R-:W3:Y:S01]  /*1a10*/  LDCU.64 UR4, c[0x0][0x488] ;  /* 0x00009100ff0477ac */ /* 0x000ee20008000a00 */
[----:B------:R-:W-:Y:S01]  /*1a20*/  VIMNMX R73, PT, PT, RZ, R0, !PT ;  /* 0x00000000ff497248 */ /* 0x000fe20007fe0100 */
[----:B-1----:R-:W-:Y:S01]  /*1a30*/  IMAD.WIDE.U32 R18, R69, UR20, R12 ;  /* 0x0000001445127c25 */ /* 0x002fe2000f8e000c */
[----:B------:R-:W-:-:S02]  /*1a40*/  SHF.R.S32.HI R51, RZ, 0x1f, R50 ;  /* 0x0000001fff337819 */ /* 0x000fc40000011432 */
[----:B------:R-:W-:Y:S01]  /*1a50*/  MOV R90, R57 ;  /* 0x00000039005a7202 */ /* 0x000fe20000000f00 */
[----:B--2---:R-:W-:Y:S01]  /*1a60*/  IMAD R7, R3, UR18, RZ ;  /* 0x0000001203077c24 */ /* 0x004fe2000f8e02ff */
[----:B------:R-:W-:Y:S01]  /*1a70*/  IADD3 R88, PT, PT, R98, 0x40, RZ ;  /* 0x0000004062587810 */ /* 0x000fe20007ffe0ff */
[----:B------:R-:W-:Y:S02]  /*1a80*/  IMAD R19, R69, UR21, R19 ;  /* 0x0000001545137c24 */ /* 0x000fe4000f8e0213 */
[----:B----4-:R-:W-:Y:S02]  /*1a90*/  IMAD R3, R3, UR12, RZ ;  /* 0x0000000c03037c24 */ /* 0x010fe4000f8e02ff */
[----:B------:R-:W-:-:S04]  /*1aa0*/  IMAD.WIDE.U32 R18, R94, UR16, R18 ;  /* 0x000000105e127c25 */ /* 0x000fc8000f8e0012 */
[----:B------:R-:W-:-:S04]  /*1ab0*/  IMAD.WIDE.U32 R16, R69, UR10, R12 ;  /* 0x0000000a45107c25 */ /* 0x000fc8000f8e000c */
[----:B------:R-:W-:Y:S01]  /*1ac0*/  IMAD R14, R4, UR13, R3 ;  /* 0x0000000d040e7c24 */ /* 0x000fe2000f8e0203 */
[----:B------:R-:W-:Y:S01]  /*1ad0*/  IADD3 R3, P0, PT, -R68, R98, RZ ;  /* 0x0000006244037210 */ /* 0x000fe20007f1e1ff */
[----:B------:R-:W-:Y:S01]  /*1ae0*/  IMAD R17, R69, UR11, R17 ;  /* 0x0000000b45117c24 */ /* 0x000fe2000f8e0211 */
[----:B------:R-:W1:Y:S01]  /*1af0*/  LDCU.64 UR10, c[0x0][0x4d0] ;  /* 0x00009a00ff0a77ac */ /* 0x000e620008000a00 */
[C---:B------:R-:W-:Y:S02]  /*1b00*/  IMAD R19, R94.reuse, UR17, R19 ;  /* 0x000000115e137c24 */ /* 0x040fe4000f8e0213 */
[----:B------:R-:W-:-:S04]  /*1b10*/  IMAD.WIDE.U32 R16, R94, UR22, R16 ;  /* 0x000000165e107c25 */ /* 0x000fc8000f8e0010 */
[----:B------:R-:W-:Y:S01]  /*1b20*/  IMAD.X R8, RZ, RZ, ~R8, P0 ;  /* 0x000000ffff087224 */ /* 0x000fe200000e0e08 */
[----:B------:R-:W-:Y:S01]  /*1b30*/  IADD3 R82, P0, PT, R50, R2, RZ ;  /* 0x0000000232527210 */ /* 0x000fe20007f1e0ff */
[----:B------:R-:W-:Y:S01]  /*1b40*/  IMAD R17, R94, UR23, R17 ;  /* 0x000000175e117c24 */ /* 0x000fe2000f8e0211 */
[----:B------:R-:W-:Y:S01]  /*1b50*/  IADD3 R50, P1, PT, R50, R91, RZ ;  /* 0x0000005b32327210 */ /* 0x000fe20007f3e0ff */
[----:B------:R-:W-:Y:S01]  /*1b60*/  IMAD.WIDE.U32 R18, R4, UR12, R18 ;  /* 0x0000000c04127c25 */ /* 0x000fe2000f8e0012 */
[----:B------:R-:W-:Y:S01]  /*1b70*/  LEA.HI.X.SX32 R83, R2, R51, 0x1, P0 ;  /* 0x0000003302537211 */ /* 0x000fe200000f0eff */
[----:B------:R-:W2:Y:S02]  /*1b80*/  LDCU.64 UR12, c[0x0][0x4e0] ;  /* 0x00009c00ff0c77ac */ /* 0x000ea40008000a00 */
[C---:B------:R-:W-:Y:S01]  /*1b90*/  IMAD R6, R4.reuse, UR19, R7 ;  /* 0x0000001304067c24 */ /* 0x040fe2000f8e0207 */
[----:B------:R-:W-:Y:S01]  /*1ba0*/  IADD3 R15, PT, PT, R19, R14, RZ ;  /* 0x0000000e130f7210 */ /* 0x000fe20007ffe0ff */
[----:B------:R-:W-:Y:S01]  /*1bb0*/  IMAD.WIDE.U32 R16, R4, UR18, R16 ;  /* 0x0000001204107c25 */ /* 0x000fe2000f8e0010 */
[----:B------:R-:W-:Y:S01]  /*1bc0*/  MOV R14, R18 ;  /* 0x00000012000e7202 */ /* 0x000fe20000000f00 */
[----:B------:R-:W-:Y:S01]  /*1bd0*/  USHF.L.U32 UR18, UR16, 0x7, URZ ;  /* 0x0000000710127899 */ /* 0x000fe200080006ff */
[C---:B------:R-:W-:Y:S01]  /*1be0*/  SHF.L.U64.HI R83, R82.reuse, 0x1, R83 ;  /* 0x0000000152537819 */ /* 0x040fe20000010253 */
[----:B------:R-:W-:Y:S01]  /*1bf0*/  IMAD.X R51, R51, 0x1, R86, P1 ;  /* 0x0000000133337824 */ /* 0x000fe200008e0656 */
[----:B------:R-:W-:Y:S01]  /*1c00*/  SHF.L.U32 R82, R82, 0x1, RZ ;  /* 0x0000000152527819 */ /* 0x000fe200000006ff */
[----:B------:R-:W-:-:S02]  /*1c10*/  IMAD R4, R8, UR16, RZ ;  /* 0x0000001008047c24 */ /* 0x000fc4000f8e02ff */
[----:B------:R-:W-:Y:S01]  /*1c20*/  IMAD.IADD R7, R17, 0x1, R6 ;  /* 0x0000000111077824 */ /* 0x000fe200078e0206 */
[----:B------:R-:W-:Y:S01]  /*1c30*/  SHF.L.U64.HI R51, R50, 0x1, R51 ;  /* 0x0000000132337819 */ /* 0x000fe20000010233 */
[----:B------:R-:W-:Y:S01]  /*1c40*/  IMAD R2, R8, UR22, RZ ;  /* 0x0000001608027c24 */ /* 0x000fe2000f8e02ff */
[----:B------:R-:W-:Y:S01]  /*1c50*/  IADD3 R84, P0, PT, R82, UR14, RZ ;  /* 0x0000000e52547c10 */ /* 0x000fe2000ff1e0ff */
[----:B------:R-:W-:Y:S02]  /*1c60*/  IMAD.MOV.U32 R6, RZ, RZ, R16 ;  /* 0x000000ffff067224 */ /* 0x000fe400078e0010 */
[----:B------:R-:W-:Y:S01]  /*1c70*/  IMAD.SHL.U32 R50, R50, 0x2, RZ ;  /* 0x0000000232327824 */ /* 0x000fe200078e00ff */
[----:B------:R-:W-:Y:S01]  /*1c80*/  IADD3.X R85, PT, PT, R83, UR15, RZ, P0, !PT ;  /* 0x0000000f53557c10 */ /* 0x000fe200087fe4ff */
[C---:B------:R-:W-:Y:S01]  /*1c90*/  IMAD R81, R3.reuse, UR17, R4 ;  /* 0x0000001103517c24 */ /* 0x040fe2000f8e0204 */
[----:B------:R-:W4:Y:S01]  /*1ca0*/  LDCU UR17, c[0x0][0x450] ;  /* 0x00008a00ff1177ac */ /* 0x000f220008000800 */
[C---:B------:R-:W-:Y:S01]  /*1cb0*/  IMAD.WIDE.U32 R4, R3.reuse, UR16, R14 ;  /* 0x0000001003047c25 */ /* 0x040fe2000f8e000e */
[----:B------:R-:W-:Y:S01]  /*1cc0*/  IADD3 R14, P1, PT, R50, UR14, RZ ;  /* 0x0000000e320e7c10 */ /* 0x000fe2000ff3e0ff */
[----:B------:R-:W2:Y:S02]  /*1cd0*/  LDCU UR14, c[0x0][0x440] ;  /* 0x00008800ff0e77ac */ /* 0x000ea40008000800 */
[C---:B------:R-:W-:Y:S01]  /*1ce0*/  IMAD R9, R3.reuse, UR23, R2 ;  /* 0x0000001703097c24 */ /* 0x040fe2000f8e0202 */
[----:B------:R-:W-:Y:S01]  /*1cf0*/  LEA R80, P0, R4, UR8, 0x1 ;  /* 0x0000000804507c11 */ /* 0x000fe2000f8008ff */
[----:B------:R-:W-:Y:S01]  /*1d00*/  IMAD.WIDE.U32 R2, R3, UR22, R6 ;  /* 0x0000001603027c25 */ /* 0x000fe2000f8e0006 */
[----:B------:R-:W-:Y:S01]  /*1d10*/  IADD3 R81, PT, PT, R5, R81, RZ ;  /* 0x0000005105517210 */ /* 0x000fe20007ffe0ff */
[----:B------:R-:W-:Y:S01]  /*1d20*/  USHF.L.U32 UR16, UR22, 0x7, URZ ;  /* 0x0000000716107899 */ /* 0x000fe200080006ff */
[----:B------:R-:W-:Y:S01]  /*1d30*/  IADD3.X R15, PT, PT, R51, UR15, RZ, P1, !PT ;  /* 0x0000000f330f7c10 */ /* 0x000fe20008ffe4ff */
[----:B------:R-:W-:Y:S01]  /*1d40*/  IMAD.IADD R9, R3, 0x1, R9 ;  /* 0x0000000103097824 */ /* 0x000fe200078e0209 */
[----:B---3--:R-:W-:Y:S01]  /*1d50*/  LEA R10, P2, R2, UR4, 0x1 ;  /* 0x00000004020a7c11 */ /* 0x008fe2000f8408ff */
[----:B------:R-:W-:Y:S01]  /*1d60*/  UMOV UR15, URZ ;  /* 0x000000ff000f7c82 */ /* 0x000fe20008000000 */
[----:B------:R-:W-:Y:S01]  /*1d70*/  LEA.HI.X R81, R4, UR9, R81, 0x1, P0 ;  /* 0x0000000904517c11 */ /* 0x000fe200080f0c51 */
[----:B------:R-:W-:Y:S01]  /*1d80*/  UIADD3 UR15, UP0, UPT, URZ, -UR15, URZ ;  /* 0x8000000fff0f7290 */ /* 0x000fe2000ff1e0ff */
[----:B------:R-:W-:Y:S01]  /*1d90*/  LEA.HI.X R9, R2, UR5, R9, 0x1, P2 ;  /* 0x0000000502097c11 */ /* 0x000fe200090f0c09 */
[----:B------:R-:W3:Y:S01]  /*1da0*/  LDCU.U8 UR5, c[0x0][0x533] ;  /* 0x0000a660ff0577ac */ /* 0x000ee20008000000 */
[----:B-1----:R-:W-:Y:S01]  /*1db0*/  IADD3 R50, P0, PT, R50, UR10, RZ ;  /* 0x0000000a32327c10 */ /* 0x002fe2000ff1e0ff */
[----:B------:R-:W-:Y:S01]  /*1dc0*/  IMAD R89, R57, -0x80, R64 ;  /* 0xffffff8039597824 */ /* 0x000fe200078e0240 */
[----:B------:R-:W-:Y:S01]  /*1dd0*/  IADD3 R82, P1, PT, R82, UR10, RZ ;  /* 0x0000000a52527c10 */ /* 0x000fe2000ff3e0ff */
[----:B------:R-:W-:Y:S01]  /*1de0*/  UIADD3.X UR20, UPT, UPT, URZ, ~UR18, URZ, UP0, !UPT ;  /* 0x80000012ff147290 */ /* 0x000fe200087fe4ff */
[----:B------:R-:W-:Y:S01]  /*1df0*/  IADD3.X R51, PT, PT, R51, UR11, RZ, P0, !PT ;  /* 0x0000000b33337c10 */ /* 0x000fe200087fe4ff */
[----:B------:R-:W-:Y:S01]  /*1e00*/  UIADD3.X UR19, UPT, UPT, URZ, ~UR16, URZ, UP0, !UPT ;  /* 0x80000010ff137290 */ /* 0x000fe200087fe4ff */
[----:B--2---:R-:W-:Y:S01]  /*1e10*/  ISETP.GE.AND P0, PT, R12, UR14, PT ;  /* 0x0000000e0c007c0c */ /* 0x004fe2000bf06270 */
[C---:B------:R-:W-:Y:S01]  /*1e20*/  VIADD R72, R98.reuse, 0x20 ;  /* 0x0000002062487836 */ /* 0x040fe20000000000 */
[----:B----4-:R-:W-:Y:S01]  /*1e30*/  MOV R21, UR17 ;  /* 0x0000001100157c02 */ /* 0x010fe20008000f00 */
[----:B------:R-:W-:Y:S01]  /*1e40*/  VIADD R87, R98, 0x60 ;  /* 0x0000006062577836 */ /* 0x000fe20000000000 */
[----:B------:R-:W-:Y:S01]  /*1e50*/  P2R R95, PR, RZ, 0x1 ;  /* 0x00000001ff5f7803 */ /* 0x000fe20000000000 */
[----:B------:R-:W-:Y:S01]  /*1e60*/  USHF.R.S64 UR18, UR15, 0x1f, UR20 ;  /* 0x0000001f0f127899 */ /* 0x000fe20008001014 */
[----:B------:R-:W-:Y:S01]  /*1e70*/  IADD3.X R83, PT, PT, R83, UR11, RZ, P1, !PT ;  /* 0x0000000b53537c10 */ /* 0x000fe20008ffe4ff */
[----:B------:R-:W-:Y:S01]  /*1e80*/  USHF.R.S64 UR15, UR15, 0x1f, UR19 ;  /* 0x0000001f0f0f7899 */ /* 0x000fe20008001013 */
[----:B------:R-:W1:Y:S01]  /*1e90*/  LDCU UR4, c[0x0][0x440] ;  /* 0x00008800ff0477ac */ /* 0x000e620008000800 */
[----:B------:R-:W2:Y:S01]  /*1ea0*/  LDCU.128 UR8, c[0x0][0x3a0] ;  /* 0x00007400ff0877ac */ /* 0x000ea20008000c00 */
[----:B------:R-:W-:-:S02]  /*1eb0*/  USHF.R.S32.HI UR16, URZ, 0x1f, UR20 ;  /* 0x0000001fff107899 */ /* 0x000fc40008011414 */
[----:B------:R-:W-:Y:S02]  /*1ec0*/  USHF.R.S32.HI UR19, URZ, 0x1f, UR19 ;  /* 0x0000001fff137899 */ /* 0x000fe40008011413 */
[----:B---3--:R-:W-:-:S11]  /*1ed0*/  UISETP.NE.AND UP0, UPT, UR5, URZ, UPT ;  /* 0x000000ff0500728c */ /* 0x008fd6000bf05270 */
.L_x_3317:
[----:B------:R-:W-:Y:S01]  /*1ee0*/  ISETP.NE.AND P0, PT, R95, RZ, PT ;  /* 0x000000ff5f00720c */ /* 0x000fe20003f05270 */
[----:B------:R-:W-:Y:S01]  /*1ef0*/  VIADD R89, R89, 0x80 ;  /* 0x0000008059597836 */ /* 0x000fe20000000000 */
[----:B-1----:R-:W-:Y:S01]  /*1f00*/  ISETP.GE.AND P1, PT, R12, UR4, PT ;  /* 0x000000040c007c0c */ /* 0x002fe2000bf26270 */
[----:B------:R-:W-:Y:S01]  /*1f10*/  VIADD R92, R92, 0x80 ;  /* 0x000000805c5c7836 */ /* 0x000fe20000000000 */
[----:B------:R-:W1:Y:S01]  /*1f20*/  LDC.64 R60, c[0x0][0x3b8] ;  /* 0x0000ee00ff3c7b82 */ /* 0x000e620000000a00 */
[----:B------:R-:W-:Y:S01]  /*1f30*/  VIADD R90, R90, 0xffffffff ;  /* 0xffffffff5a5a7836 */ /* 0x000fe20000000000 */
[CC--:B------:R-:W-:Y:S01]  /*1f40*/  ISETP.GE.OR P0, PT, R98.reuse, R89.reuse, P0 ;  /* 0x000000596200720c */ /* 0x0c0fe20000706670 */
[----:B------:R-:W-:Y:S01]  /*1f50*/  BSSY.RECONVERGENT B1, `(.L_x_3296) ;  /* 0x00002d3000017945 */ /* 0x000fe20003800200 */
[----:B------:R-:W-:Y:S01]  /*1f60*/  P2R R95, PR, RZ, 0x2 ;  /* 0x00000002ff5f7803 */ /* 0x000fe20000000000 */
[----:B------:R-:W-:Y:S01]  /*1f70*/  IMAD.MOV.U32 R96, RZ, RZ, R94 ;  /* 0x000000ffff607224 */ /* 0x000fe200078e005e */
[-C--:B------:R-:W-:Y:S02]  /*1f80*/  ISETP.LT.OR P3, PT, R98, R92.reuse, P0 ;  /* 0x0000005c6200720c */ /* 0x080fe40000761670 */
[C---:B------:R-:W-:Y:S04]  /*1f90*/  ISETP.GE.OR P0, PT, R72.reuse, R89, P1 ;  /* 0x000000594800720c */ /* 0x040fe80000f06670 */
[----:B------:R-:W-:Y:S02]  /*1fa0*/  ISETP.LT.OR P6, PT, R72, R92, P0 ;  /* 0x0000005c4800720c */ /* 0x000fe400007c1670 */
[C---:B------:R-:W-:Y:S04]  /*1fb0*/  LEA R22, P0, R62.reuse, R80, 0x6 ;  /* 0x000000503e167211 */ /* 0x040fe800078030ff */
[----:B------:R-:W-:Y:S01]  /*1fc0*/  LEA.HI.X R23, R62, R81, R63, 0x6, P0 ;  /* 0x000000513e177211 */ /* 0x000fe200000f343f */
[----:B------:R-:W3:Y:S01]  /*1fd0*/  @!P3 LDG.E.128 R4, desc[UR6][R80.64] ;  /* 0x000000065004b981 */ /* 0x000ee2000c1e1d00 */
[----:B------:R-:W-:Y:S01]  /*1fe0*/  ISETP.GE.OR P0, PT, R88, R89, P1 ;  /* 0x000000595800720c */ /* 0x000fe20000f06670 */
[----:B------:R-:W-:Y:S01]  /*1ff0*/  @!P3 IMAD.MOV.U32 R77, RZ, RZ, R75 ;  /* 0x000000ffff4db224 */ /* 0x000fe200078e004b */
[----:B------:R-:W-:Y:S02]  /*2000*/  LEA R2, P1, R58, R76, 0x6 ;  /* 0x0000004c3a027211 */ /* 0x000fe400078230ff */
[----:B------:R-:W-:Y:S02]  /*2010*/  ISETP.LT.OR P4, PT, R88, R92, P0 ;  /* 0x0000005c5800720c */ /* 0x000fe40000781670 */
[----:B------:R-:W-:Y:S02]  /*2020*/  LEA.HI.X R3, R58, R75, R59, 0x6, P1 ;  /* 0x0000004b3a037211 */ /* 0x000fe400008f343b */
[----:B------:R-:W-:Y:S09]  /*2030*/  ISETP.GT.AND P1, PT, R90, R73, PT ;  /* 0x000000495a00720c */ /* 0x000ff20003f24270 */
[C---:B------:R-:W-:Y:S04]  /*2040*/  @!P4 LEA R30, P0, R62.reuse, R22, 0x6 ;  /* 0x000000163e1ec211 */ /* 0x040fe800078030ff */
[--C-:B------:R-:W-:Y:S02]  /*2050*/  @!P4 LEA.HI.X R31, R62, R23, R63.reuse, 0x6, P0 ;  /* 0x000000173e1fc211 */ /* 0x100fe400000f343f */
[C---:B------:R-:W-:Y:S04]  /*2060*/  ISETP.GE.AND P0, PT, R87.reuse, R89, PT ;  /* 0x000000595700720c */ /* 0x040fe80003f06270 */
[----:B------:R-:W-:Y:S04]  /*2070*/  ISETP.GE.OR P5, PT, R12, UR4, P0 ;  /* 0x000000040c007c0c */ /* 0x000fe800087a6670 */
[C---:B------:R-:W-:Y:S01]  /*2080*/  ISETP.LT.OR P2, PT, R87.reuse, R92, P5 ;  /* 0x0000005c5700720c */ /* 0x040fe20002f41670 */
[----:B---3--:R3:W-:Y:S05]  /*2090*/  @!P3 STG.E.128 desc[UR6][R76.64], R4 ;  /* 0x000000044c00b986 */ /* 0x0087ea000c101d06 */
[----:B------:R4:W5:Y:S07]  /*20a0*/  @!P6 LDG.E.128 R24, desc[UR6][R22.64] ;  /* 0x000000061618e981 */ /* 0x00096e000c1e1d00 */
[C---:B----4-:R-:W-:Y:S04]  /*20b0*/  @!P2 LEA R22, P0, R62.reuse, R22, 0x7 ;  /* 0x000000163e16a211 */ /* 0x050fe800078038ff */
[----:B------:R-:W-:Y:S02]  /*20c0*/  @!P2 LEA.HI.X R23, R62, R23, R63, 0x7, P0 ;  /* 0x000000173e17a211 */ /* 0x000fe400000f3c3f */
[C---:B------:R-:W-:Y:S02]  /*20d0*/  @!P4 LEA R28, P0, R58.reuse, R2, 0x6 ;  /* 0x000000023a1cc211 */ /* 0x040fe400078030ff */
[----:B---3--:R-:W-:Y:S02]  /*20e0*/  P2R R77, PR, RZ, 0x2 ;  /* 0x00000002ff4d7803 */ /* 0x008fe40000000000 */
[CCC-:B------:R-:W-:Y:S02]  /*20f0*/  @!P4 LEA.HI.X R29, R58.reuse, R3.reuse, R59.reuse, 0x6, P0 ;  /* 0x000000033a1dc211 */ /* 0x1c0fe400000f343b */
[----:B------:R-:W-:Y:S04]  /*2100*/  ISETP.GE.AND P1, PT, R87, R92, PT ;  /* 0x0000005c5700720c */ /* 0x000fe80003f26270 */
[----:B------:R-:W-:Y:S01]  /*2110*/  P2R R0, PR, RZ, 0x2 ;  /* 0x00000002ff007803 */ /* 0x000fe20000000000 */
[----:B-----5:R3:W-:Y:S05]  /*2120*/  @!P6 STG.E.128 desc[UR6][R2.64], R24 ;  /* 0x000000180200e986 */ /* 0x0207ea000c101d06 */
[----:B------:R-:W4:Y:S01]  /*2130*/  @!P4 LDG.E.128 R16, desc[UR6][R30.64] ;  /* 0x000000061e10c981 */ /* 0x000f22000c1e1d00 */
[C---:B---3--:R-:W-:Y:S04]  /*2140*/  @!P2 LEA R2, P0, R58.reuse, R2, 0x7 ;  /* 0x000000023a02a211 */ /* 0x048fe800078038ff */
[----:B------:R-:W-:Y:S02]  /*2150*/  @!P2 LEA.HI.X R3, R58, R3, R59, 0x7, P0 ;  /* 0x000000033a03a211 */ /* 0x000fe400000f3c3b */
[----:B------:R-:W-:Y:S01]  /*2160*/  ISETP.NE.AND P0, PT, R21, RZ, PT ;  /* 0x000000ff1500720c */ /* 0x000fe20003f05270 */
[----:B----4-:R3:W-:Y:S05]  /*2170*/  @!P4 STG.E.128 desc[UR6][R28.64], R16 ;  /* 0x000000101c00c986 */ /* 0x0107ea000c101d06 */
[----:B------:R-:W4:Y:S05]  /*2180*/  @!P2 LDG.E.128 R4, desc[UR6][R22.64] ;  /* 0x000000061604a981 */ /* 0x000f2a000c1e1d00 */
[----:B----4-:R3:W-:Y:S02]  /*2190*/  @!P2 STG.E.128 desc[UR6][R2.64], R4 ;  /* 0x000000040200a986 */ /* 0x0107e4000c101d06 */
[----:B-1----:R-:W-:Y:S05]  /*21a0*/  @P0 BRA `(.L_x_3297) ;  /* 0x00000000006c0947 */ /* 0x002fea0003800000 */
[----:B------:R-:W-:Y:S01]  /*21b0*/  @!P3 IMAD.MOV.U32 R8, RZ, RZ, R10 ;  /* 0x000000ffff08b224 */ /* 0x000fe200078e000a */
[----:B---3--:R-:W1:Y:S01]  /*21c0*/  LDC.64 R2, c[0x0][0x4a8] ;  /* 0x00012a00ff027b82 */ /* 0x008e620000000a00 */
[C---:B------:R-:W-:Y:S01]  /*21d0*/  IMAD.SHL.U32 R23, R60.reuse, 0x20, RZ ;  /* 0x000000203c177824 */ /* 0x040fe200078e00ff */
[----:B------:R-:W-:Y:S01]  /*21e0*/  SHF.L.U64.HI R0, R60, 0x5, R61 ;  /* 0x000000053c007819 */ /* 0x000fe2000001023d */
[----:B------:R-:W-:Y:S01]  /*21f0*/  IMAD.MOV.U32 R21, RZ, RZ, RZ ;  /* 0x000000ffff157224 */ /* 0x000fe200078e00ff */
[----:B------:R-:W3:Y:S02]  /*2200*/  @!P3 LDG.E.128 R24, desc[UR6][R8.64] ;  /* 0x000000060818b981 */ /* 0x000ee4000c1e1d00 */
[C---:B------:R-:W-:Y:S04]  /*2210*/  LEA R28, P1, R23.reuse, R78, 0x1 ;  /* 0x0000004e171c7211 */ /* 0x040fe800078208ff */
[----:B------:R-:W-:Y:S01]  /*2220*/  LEA.HI.X R29, R23, R79, R0, 0x1, P1 ;  /* 0x0000004f171d7211 */ /* 0x000fe200008f0c00 */
[----:B---3--:R4:W-:Y:S01]  /*2230*/  @!P3 STG.E.128 desc[UR6][R78.64], R24 ;  /* 0x000000184e00b986 */ /* 0x0089e2000c101d06 */
[C---:B-1----:R-:W-:Y:S04]  /*2240*/  LEA R30, P0, R2.reuse, R10, 0x6 ;  /* 0x0000000a021e7211 */ /* 0x042fe800078030ff */
[C-C-:B------:R-:W-:Y:S02]  /*2250*/  LEA.HI.X R31, R2.reuse, R9, R3.reuse, 0x6, P0 ;  /* 0x00000009021f7211 */ /* 0x140fe400000f3403 */
[C---:B------:R-:W-:Y:S03]  /*2260*/  @!P4 LEA R32, P0, R2.reuse, R30, 0x6 ;  /* 0x0000001e0220c211 */ /* 0x040fe600078030ff */
[----:B------:R-:W3:Y:S01]  /*2270*/  @!P6 LDG.E.128 R16, desc[UR6][R30.64] ;  /* 0x000000061e10e981 */ /* 0x000ee2000c1e1d00 */
[----:B------:R-:W-:Y:S02]  /*2280*/  @!P4 LEA.HI.X R33, R2, R31, R3, 0x6, P0 ;  /* 0x0000001f0221c211 */ /* 0x000fe400000f3403 */
[C---:B------:R-:W-:Y:S04]  /*2290*/  @!P4 LEA R34, P0, R60.reuse, R28, 0x6 ;  /* 0x0000001c3c22c211 */ /* 0x040fe800078030ff */
[----:B------:R-:W-:Y:S01]  /*22a0*/  @!P4 LEA.HI.X R35, R60, R29, R61, 0x6, P0 ;  /* 0x0000001d3c23c211 */ /* 0x000fe200000f343d */
[----:B---3--:R4:W-:Y:S04]  /*22b0*/  @!P6 STG.E.128 desc[UR6][R28.64], R16 ;  /* 0x000000101c00e986 */ /* 0x0089e8000c101d06 */
[----:B------:R-:W3:Y:S04]  /*22c0*/  @!P4 LDG.E.128 R4, desc[UR6][R32.64] ;  /* 0x000000062004c981 */ /* 0x000ee8000c1e1d00 */
[----:B---3--:R4:W-:Y:S01]  /*22d0*/  @!P4 STG.E.128 desc[UR6][R34.64], R4 ;  /* 0x000000042200c986 */ /* 0x0089e2000c101d06 */
[----:B------:R-:W-:Y:S05]  /*22e0*/  @P2 BRA `(.L_x_3298) ;  /* 0x0000002800642947 */ /* 0x000fea0003800000 */
[C---:B----4-:R-:W-:Y:S04]  /*22f0*/  LEA R16, P0, R2.reuse, R30, 0x7 ;  /* 0x0000001e02107211 */ /* 0x050fe800078038ff */
[----:B------:R-:W-:Y:S02]  /*2300*/  LEA.HI.X R17, R2, R31, R3, 0x7, P0 ;  /* 0x0000001f02117211 */ /* 0x000fe400000f3c03 */
[C---:B------:R-:W-:Y:S03]  /*2310*/  LEA R2, P0, R60.reuse, R28, 0x7 ;  /* 0x0000001c3c027211 */ /* 0x040fe600078038ff */
[----:B------:R-:W3:Y:S01]  /*2320*/  LDG.E.128 R4, desc[UR6][R16.64] ;  /* 0x0000000610047981 */ /* 0x000ee2000c1e1d00 */
[----:B------:R-:W-:Y:S05]  /*2330*/  LEA.HI.X R3, R60, R29, R61, 0x7, P0 ;  /* 0x0000001d3c037211 */ /* 0x000fea00000f3c3d */
[----:B---3--:R1:W-:Y:S01]  /*2340*/  STG.E.128 desc[UR6][R2.64], R4 ;  /* 0x0000000402007986 */ /* 0x0083e2000c101d06 */
[----:B------:R-:W-:Y:S05]  /*2350*/  BRA `(.L_x_3298) ;  /* 0x0000002800487947 */ /* 0x000fea0003800000 */
.L_x_3297:
[----:B------:R-:W-:Y:S05]  /*2360*/  BRA.U !UP0, `(.L_x_3299) ;  /* 0x0000000d08f07547 */ /* 0x000fea000b800000 */
[----:B------:R-:W-:Y:S01]  /*2370*/  ISETP.NE.AND P0, PT, R95, RZ, PT ;  /* 0x000000ff5f00720c */ /* 0x000fe20003f05270 */
[----:B------:R-:W1:Y:S01]  /*2380*/  LDC.64 R34, c[0x0][0x4a8] ;  /* 0x00012a00ff227b82 */ /* 0x000e620000000a00 */
[----:B------:R-:W-:Y:S01]  /*2390*/  ISETP.NE.AND P2, PT, R0, RZ, PT ;  /* 0x000000ff0000720c */ /* 0x000fe20003f45270 */
[----:B------:R-:W-:Y:S01]  /*23a0*/  BSSY.RECONVERGENT B0, `(.L_x_3300) ;  /* 0x000003a000007945 */ /* 0x000fe20003800200 */
[C---:B------:R-:W-:Y:S02]  /*23b0*/  ISETP.GE.OR P0, PT, R98.reuse, R89, P0 ;  /* 0x000000596200720c */ /* 0x040fe40000706670 */
[----:B------:R-:W-:Y:S03]  /*23c0*/  PLOP3.LUT P5, PT, P5, P2, PT, 0xf2, 0x2f ;  /* 0x00000000002f781c */ /* 0x000fe60002fa5e72 */
[----:B------:R-:W4:Y:S01]  /*23d0*/  LDC R36, c[0x0][0x450] ;  /* 0x00011400ff247b82 */ /* 0x000f220000000800 */
[----:B------:R-:W-:Y:S02]  /*23e0*/  ISETP.LT.OR P1, PT, R98, R92, P0 ;  /* 0x0000005c6200720c */ /* 0x000fe40000721670 */
[C---:B-1----:R-:W-:Y:S04]  /*23f0*/  LEA R38, P0, R34.reuse, R10, 0x6 ;  /* 0x0000000a22267211 */ /* 0x042fe800078030ff */
[----:B------:R-:W-:Y:S07]  /*2400*/  LEA.HI.X R39, R34, R9, R35, 0x6, P0 ;  /* 0x0000000922277211 */ /* 0x000fee00000f3423 */
[----:B------:R-:W-:Y:S05]  /*2410*/  @P1 BRA `(.L_x_3301) ;  /* 0x0000000000c81947 */ /* 0x000fea0003800000 */
[----:B------:R-:W-:Y:S02]  /*2420*/  ISETP.GE.AND P0, PT, R12, R21, PT ;  /* 0x000000150c00720c */ /* 0x000fe40003f06270 */
[----:B------:R-:W-:Y:S05]  /*2430*/  MOV R8, R10 ;  /* 0x0000000a00087202 */ /* 0x000fea0000000f00 */
[----:B---3--:R-:W3:Y:S08]  /*2440*/  LDG.E.128 R16, desc[UR6][R8.64] ;  /* 0x0000000608107981 */ /* 0x008ef0000c1e1d00 */
        /* <DEDUP_REMOVED lines=47> */
.L_x_3301:
[----:B--2---:R-:W-:Y:S05]  /*2740*/  BSYNC.RECONVERGENT B0 ;  /* 0x0000000000007941 */ /* 0x004fea0003800200 */
.L_x_3300:
[----:B------:R-:W-:Y:S04]  /*2750*/  BSSY.RECONVERGENT B0, `(.L_x_3302) ;  /* 0x0000038000007945 */ /* 0x000fe80003800200 */
[----:B------:R-:W-:Y:S05]  /*2760*/  @P6 BRA `(.L_x_3303) ;  /* 0x0000000000d86947 */ /* 0x000fea0003800000 */
[----:B------:R-:W-:Y:S01]  /*2770*/  ISETP.GE.AND P0, PT, R12, R21, PT ;  /* 0x000000150c00720c */ /* 0x000fe20003f06270 */
[----:B-1-3--:R-:W2:Y:S01]  /*2780*/  LDG.E.128 R16, desc[UR6][R38.64] ;  /* 0x0000000626107981 */ /* 0x00aea2000c1e1d00 */
[C---:B------:R-:W-:Y:S04]  /*2790*/  LEA R44, P1, R60.reuse, R78, 0x6 ;  /* 0x0000004e3c2c7211 */ /* 0x040fe800078230ff */
[----:B------:R-:W-:Y:S07]  /*27a0*/  LEA.HI.X R45, R60, R79, R61, 0x6, P1 ;  /* 0x0000004f3c2d7211 */ /* 0x000fee00008f343d */
[----:B------:R-:W-:Y:S05]  /*27b0*/  @!P0 SHF.L.U32 R5, R11, 0x5, RZ ;  /* 0x000000050b058819 */ /* 0x000fea00000006ff */
[C---:B------:R-:W-:Y:S04]  /*27c0*/  @!P0 IMAD.WIDE R32, R5.reuse, 0x2, R50 ;  /* 0x0000000205208825 */ /* 0x040fe800078e0232 */
[----:B------:R-:W-:Y:S02]  /*27d0*/  @!P0 IMAD.WIDE R24, R5, 0x2, R14 ;  /* 0x0000000205188825 */ /* 0x000fe400078e020e */
[----:B------:R-:W3:Y:S06]  /*27e0*/  @!P0 LDG.E.64 R32, desc[UR6][R32.64] ;  /* 0x0000000620208981 */ /* 0x000eec000c1e1b00 */
[----:B------:R-:W5:Y:S01]  /*27f0*/  @!P0 LDG.E.64 R6, desc[UR6][R24.64] ;  /* 0x0000000618068981 */ /* 0x000f62000c1e1b00 */
[--C-:B---3--:R-:W-:Y:S01]  /*2800*/  @!P0 HADD2.F32 R27, -RZ, R32.reuse.H0_H0 ;  /* 0x20000020ff1b8230 */ /* 0x108fe20000004100 */
[----:B--2---:R-:W-:Y:S01]  /*2810*/  @!P0 MOV R22, R16 ;  /* 0x0000001000168202 */ /* 0x004fe20000000f00 */
        /* <DEDUP_REMOVED lines=43> */
.L_x_3303:
[----:B------:R-:W-:Y:S05]  /*2ad0*/  BSYNC.RECONVERGENT B0 ;  /* 0x0000000000007941 */ /* 0x000fea0003800200 */
.L_x_3302:
[----:B------:R-:W-:Y:S04]  /*2ae0*/  BSSY.RECONVERGENT B0, `(.L_x_3304) ;  /* 0x000003e000007945 */ /* 0x000fe80003800200 */
[----:B------:R-:W-:Y:S05]  /*2af0*/  @P4 BRA `(.L_x_3305) ;  /* 0x0000000000f04947 */ /* 0x000fea0003800000 */
[----:B------:R-:W-:Y:S02]  /*2b00*/  ISETP.GE.AND P0, PT, R12, R21, PT ;  /* 0x000000150c00720c */ /* 0x000fe40003f06270 */
[----:B------:R-:W-:Y:S02]  /*2b10*/  LEA R40, P1, R34, R38, 0x6 ;  /* 0x0000002622287211 */ /* 0x000fe400078230ff */
[----:B--2---:R-:W-:Y:S02]  /*2b20*/  SHF.L.U32 R45, R60, 0x6, RZ ;  /* 0x000000063c2d7819 */ /* 0x004fe400000006ff */
[----:B------:R-:W-:Y:S02]  /*2b30*/  LEA.HI.X R41, R34, R39, R35, 0x6, P1 ;  /* 0x0000002722297211 */ /* 0x000fe400008f3423 */
[----:B------:R-:W-:Y:S02]  /*2b40*/  IADD3 R46, P2, P1, R45, R78, R45 ;  /* 0x0000004e2d2e7210 */ /* 0x000fe4000795e02d */
[----:B------:R-:W-:Y:S01]  /*2b50*/  SHF.L.U64.HI R42, R60, 0x6, R61 ;  /* 0x000000063c2a7819 */ /* 0x000fe2000001023d */
[----:B-1-3--:R-:W2:Y:S02]  /*2b60*/  LDG.E.128 R16, desc[UR6][R40.64] ;  /* 0x0000000628107981 */ /* 0x00aea4000c1e1d00 */
[----:B------:R-:W-:Y:S02]  /*2b70*/  @!P0 SHF.L.U32 R5, R11, 0x5, RZ ;  /* 0x000000050b058819 */ /* 0x000fe400000006ff */
[----:B------:R-:W-:Y:S03]  /*2b80*/  IADD3.X R47, PT, PT, R42, R79, R42, P2, P1 ;  /* 0x0000004f2a2f7210 */ /* 0x000fe600017e242a */
[C---:B------:R-:W-:Y:S04]  /*2b90*/  @!P0 IMAD.WIDE R32, R5.reuse, 0x2, R50 ;  /* 0x0000000205208825 */ /* 0x040fe800078e0232 */
[----:B------:R-:W-:Y:S04]  /*2ba0*/  @!P0 IMAD.WIDE R24, R5, 0x2, R14 ;  /* 0x0000000205188825 */ /* 0x000fe800078e020e */
        /* <DEDUP_REMOVED lines=49> */
.L_x_3305:
[----:B------:R-:W-:Y:S05]  /*2ec0*/  BSYNC.RECONVERGENT B0 ;  /* 0x0000000000007941 */ /* 0x000fea0003800200 */
.L_x_3304:
[----:B------:R-:W-:Y:S04]  /*2ed0*/  BSSY.RECONVERGENT B0, `(.L_x_3306) ;  /* 0x000003e000007945 */ /* 0x000fe80003800200 */
[----:B------:R-:W-:Y:S05]  /*2ee0*/  @P5 BRA `(.L_x_3307) ;  /* 0x0000000000f05947 */ /* 0x000fea0003800000 */
[----:B------:R-:W-:Y:S02]  /*2ef0*/  ISETP.GE.AND P0, PT, R12, R21, PT ;  /* 0x000000150c00720c */ /* 0x000fe40003f06270 */
[C---:B------:R-:W-:Y:S04]  /*2f00*/  LEA R38, P1, R34.reuse, R38, 0x7 ;  /* 0x0000002622267211 */ /* 0x040fe800078238ff */
[----:B------:R-:W-:Y:S05]  /*2f10*/  LEA.HI.X R39, R34, R39, R35, 0x7, P1 ;  /* 0x0000002722277211 */ /* 0x000fea00008f3c23 */
[----:B-123--:R1:W2:Y:S02]  /*2f20*/  LDG.E.128 R16, desc[UR6][R38.64] ;  /* 0x0000000626107981 */ /* 0x00e2a4000c1e1d00 */
[----:B------:R-:W-:Y:S05]  /*2f30*/  @!P0 SHF.L.U32 R5, R11, 0x5, RZ ;  /* 0x000000050b058819 */ /* 0x000fea00000006ff */
[C---:B------:R-:W-:Y:S04]  /*2f40*/  @!P0 IMAD.WIDE R32, R5.reuse, 0x2, R50 ;  /* 0x0000000205208825 */ /* 0x040fe800078e0232 */
[----:B------:R-:W-:Y:S04]  /*2f50*/  @!P0 IMAD.WIDE R24, R5, 0x2, R14 ;  /* 0x0000000205188825 */ /* 0x000fe800078e020e */
[C---:B------:R-:W-:Y:S04]  /*2f60*/  @!P0 IMAD.WIDE R32, R11.reuse, 0x80, R32 ;  /* 0x000000800b208825 */ /* 0x040fe800078e0220 */
[----:B------:R-:W-:Y:S02]  /*2f70*/  @!P0 IMAD.WIDE R24, R11, 0x80, R24 ;  /* 0x000000800b188825 */ /* 0x000fe400078e0218 */
[----:B------:R-:W3:Y:S01]  /*2f80*/  @!P0 LDG.E.64 R32, desc[UR6][R32.64] ;  /* 0x0000000620208981 */ /* 0x000ee2000c1e1b00 */
[C---:B-1----:R-:W-:Y:S05]  /*2f90*/  LEA R39, P1, R60.reuse, R78, 0x6 ;  /* 0x0000004e3c277211 */ /* 0x042fea00078230ff */
[----:B------:R-:W5:Y:S01]  /*2fa0*/  @!P0 LDG.E.64 R6, desc[UR6][R24.64] ;  /* 0x0000000618068981 */ /* 0x000f62000c1e1b00 */
[C---:B------:R-:W-:Y:S02]  /*2fb0*/  LEA R42, P2, R60.reuse, R39, 0x7 ;  /* 0x000000273c2a7211 */ /* 0x040fe400078438ff */
[C-C-:B------:R-:W-:Y:S04]  /*2fc0*/  LEA.HI.X R38, R60.reuse, R79, R61.reuse, 0x6, P1 ;  /* 0x0000004f3c267211 */ /* 0x140fe800008f343d */
[----:B------:R-:W-:Y:S01]  /*2fd0*/  LEA.HI.X R43, R60, R38, R61, 0x7, P2 ;  /* 0x000000263c2b7211 */ /* 0x000fe200010f3c3d */
        /* <DEDUP_REMOVED lines=45> */
.L_x_3307:
[----:B------:R-:W-:Y:S05]  /*32b0*/  BSYNC.RECONVERGENT B0 ;  /* 0x0000000000007941 */ /* 0x000fea0003800200 */
.L_x_3306:
[----:B------:R-:W1:Y:S01]  /*32c0*/  LDC R21, c[0x0][0x450] ;  /* 0x00011400ff157b82 */ /* 0x000e620000000800 */
[----:B---34-:R-:W-:Y:S05]  /*32d0*/  IMAD.U32 R3, R36, -0x40, RZ ;  /* 0xffffffc024037824 */ /* 0x018fea00078e00ff */
[C---:B------:R-:W-:Y:S02]  /*32e0*/  LEA R14, P1, R3.reuse, R14, 0x1 ;  /* 0x0000000e030e7211 */ /* 0x040fe400078208ff */
[C---:B------:R-:W-:Y:S02]  /*32f0*/  LEA R50, P0, R3.reuse, R50, 0x1 ;  /* 0x0000003203327211 */ /* 0x040fe400078008ff */
[C---:B------:R-:W-:Y:S02]  /*3300*/  LEA.HI.X.SX32 R15, R3.reuse, R15, 0x1, P1 ;  /* 0x0000000f030f7211 */ /* 0x040fe400008f0eff */
[----:B------:R-:W-:Y:S01]  /*3310*/  LEA.HI.X.SX32 R51, R3, R51, 0x1, P0 ;  /* 0x0000003303337211 */ /* 0x000fe200000f0eff */
[----:B------:R-:W-:Y:S05]  /*3320*/  BRA `(.L_x_3298) ;  /* 0x0000001800547947 */ /* 0x000fea0003800000 */
.L_x_3299:
[----:B------:R-:W-:Y:S01]  /*3330*/  ISETP.NE.AND P3, PT, R95, RZ, PT ;  /* 0x000000ff5f00720c */ /* 0x000fe20003f65270 */
[----:B------:R-:W1:Y:S01]  /*3340*/  LDC.64 R66, c[0x0][0x4a8] ;  /* 0x00012a00ff427b82 */ /* 0x000e620000000a00 */
[----:B------:R-:W-:Y:S01]  /*3350*/  LEA.HI R20, R21, R21, RZ, 0x1 ;  /* 0x0000001515147211 */ /* 0x000fe200078f08ff */
[----:B------:R-:W-:Y:S01]  /*3360*/  BSSY.RECONVERGENT B0, `(.L_x_3308) ;  /* 0x0000063000007945 */ /* 0x000fe20003800200 */
[C---:B------:R-:W-:Y:S02]  /*3370*/  ISETP.GE.OR P0, PT, R98.reuse, R89, P3 ;  /* 0x000000596200720c */ /* 0x040fe40001f06670 */
[----:B------:R-:W-:Y:S03]  /*3380*/  SHF.R.S32.HI R20, RZ, 0x1, R20 ;  /* 0x00000001ff147819 */ /* 0x000fe60000011414 */
[----:B------:R-:W4:Y:S01]  /*3390*/  LDC R97, c[0x0][0x450] ;  /* 0x00011400ff617b82 */ /* 0x000f220000000800 */
[----:B------:R-:W-:Y:S02]  /*33a0*/  ISETP.LT.OR P2, PT, R98, R92, P0 ;  /* 0x0000005c6200720c */ /* 0x000fe40000741670 */
[----:B------:R-:W-:Y:S01]  /*33b0*/  SHF.R.U32.HI R23, RZ, 0x1, R21 ;  /* 0x00000001ff177819 */ /* 0x000fe20000011615 */
[----:B------:R-:W-:Y:S03]  /*33c0*/  IMAD.MOV R20, RZ, RZ, -R20 ;  /* 0x000000ffff147224 */ /* 0x000fe600078e0a14 */
[----:B------:R-:W-:Y:S04]  /*33d0*/  ISETP.GE.U32.AND P1, PT, R12, R23, PT ;  /* 0x000000170c00720c */ /* 0x000fe80003f26070 */
[----:B------:R-:W-:Y:S02]  /*33e0*/  SEL R23, R23, R20, !P1 ;  /* 0x0000001417177207 */ /* 0x000fe40004800000 */
[C---:B-1----:R-:W-:Y:S04]  /*33f0*/  LEA R24, P0, R66.reuse, R10, 0x6 ;  /* 0x0000000a42187211 */ /* 0x042fe800078030ff */
[----:B------:R-:W-:Y:S01]  /*3400*/  LEA.HI.X R25, R66, R9, R67, 0x6, P0 ;  /* 0x0000000942197211 */ /* 0x000fe200000f3443 */
[----:B------:R-:W-:Y:S08]  /*3410*/  @P2 BRA `(.L_x_3309) ;  /* 0x00000004005c2947 */ /* 0x000ff00003800000 */
[----:B------:R-:W-:Y:S02]  /*3420*/  ISETP.GE.AND P0, PT, R12, R21, PT ;  /* 0x000000150c00720c */ /* 0x000fe40003f06270 */
[----:B------:R-:W-:Y:S05]  /*3430*/  MOV R8, R10 ;  /* 0x0000000a00087202 */ /* 0x000fea0000000f00 */
[----:B------:R-:W5:Y:S06]  /*3440*/  LDG.E.128 R52, desc[UR6][R8.64] ;  /* 0x0000000608347981 */ /* 0x000f6c000c1e1d00 */
[----:B---3--:R-:W-:Y:S01]  /*3450*/  @!P0 IMAD.WIDE R16, R23, 0x2, R8 ;  /* 0x0000000217108825 */ /* 0x008fe200078e0208 */
[----:B------:R-:W-:Y:S02]  /*3460*/  @!P0 SEL R105, R20, RZ, P1 ;  /* 0x000000ff14698207 */ /* 0x000fe40000800000 */
[----:B------:R-:W-:Y:S02]  /*3470*/  @!P0 SHF.R.S32.HI R102, RZ, 0x1f, R20 ;  /* 0x0000001fff668819 */ /* 0x000fe40000011414 */
[----:B------:R-:W-:Y:S01]  /*3480*/  @!P0 SHF.L.U32 R103, R105, 0x1, RZ ;  /* 0x0000000169678819 */ /* 0x000fe200000006ff */
[----:B------:R-:W3:Y:S01]  /*3490*/  @!P0 LDG.E.128 R16, desc[UR6][R16.64] ;  /* 0x0000000610108981 */ /* 0x000ee2000c1e1d00 */
[----:B------:R-:W-:Y:S02]  /*34a0*/  @!P0 SEL R102, R102, RZ, P1 ;  /* 0x000000ff66668207 */ /* 0x000fe40000800000 */
[----:B------:R-:W-:Y:S02]  /*34b0*/  @!P0 IADD3 R106, P2, PT, R103, R82, RZ ;  /* 0x00000052676a8210 */ /* 0x000fe40007f5e0ff */
[----:B------:R-:W-:Y:S04]  /*34c0*/  @!P0 SHF.L.U64.HI R102, R105, 0x1, R102 ;  /* 0x0000000169668819 */ /* 0x000fe80000010266 */
[C---:B------:R-:W-:Y:S02]  /*34d0*/  @!P0 IADD3.X R107, PT, PT, R102.reuse, R83, RZ, P2, !PT ;  /* 0x00000053666b8210 */ /* 0x040fe400017fe4ff */
[----:B------:R-:W-:Y:S04]  /*34e0*/  @!P0 IADD3 R38, P2, PT, R103, R84, RZ ;  /* 0x0000005467268210 */ /* 0x000fe80007f5e0ff */
[----:B------:R-:W2:Y:S01]  /*34f0*/  @!P0 LDG.E.128 R104, desc[UR6][R106.64] ;  /* 0x000000066a688981 */ /* 0x000ea2000c1e1d00 */
[----:B------:R-:W-:Y:S02]  /*3500*/  @!P0 IADD3.X R39, PT, PT, R102, R85, RZ, P2, !PT ;  /* 0x0000005566278210 */ /* 0x000fe400017fe4ff */
[----:B------:R-:W-:Y:S02]  /*3510*/  PLOP3.LUT P2, PT, PT, PT, PT, 0x80, 0x8 ;  /* 0x000000000008781c */ /* 0x000fe40003f4f070 */
[----:B------:R-:W-:Y:S03]  /*3520*/  @!P0 PLOP3.LUT P2, PT, P1, PT, PT, 0x80, 0x8 ;  /* 0x000000000008881c */ /* 0x000fe60000f4f070 */
[----:B------:R1:W4:Y:S01]  /*3530*/  @!P0 LDG.E.128 R44, desc[UR6][R38.64] ;  /* 0x00000006262c8981 */ /* 0x000322000c1e1d00 */
[--C-:B---3--:R-:W-:Y:S01]  /*3540*/  @!P0 HADD2.F32 R32, -RZ, R16.reuse.H0_H0 ;  /* 0x20000010ff208230 */ /* 0x108fe20000004100 */
[----:B-----5:R-:W-:Y:S01]  /*3550*/  @!P0 MOV R36, R52 ;  /* 0x0000003400248202 */ /* 0x020fe20000000f00 */
[----:B------:R-:W-:Y:S01]  /*3560*/  @!P0 HADD2.F32 R30, -RZ, R16.H1_H1 ;  /* 0x30000010ff1e8230 */ /* 0x000fe20000004100 */
[----:B------:R-:W-:Y:S01]  /*3570*/  @!P0 MOV R49, R53 ;  /* 0x0000003500318202 */ /* 0x000fe20000000f00 */
[----:B------:R-:W-:Y:S01]  /*3580*/  @!P0 HADD2.F32 R26, -RZ, R18.H0_H0 ;  /* 0x20000012ff1a8230 */ /* 0x000fe20000004100 */
[----:B------:R-:W-:Y:S01]  /*3590*/  @!P0 MOV R56, R55 ;  /* 0x0000003700388202 */ /* 0x000fe20000000f00 */
[--C-:B-1----:R-:W-:Y:S02]  /*35a0*/  @!P0 HADD2.F32 R39, -RZ, R36.reuse.H0_H0 ;  /* 0x20000024ff278230 */ /* 0x102fe40000004100 */
[----:B------:R-:W-:Y:S02]  /*35b0*/  @!P0 HADD2.F32 R41, -RZ, R36.H1_H1 ;  /* 0x30000024ff298230 */ /* 0x000fe40000004100 */
[----:B------:R-:W-:Y:S02]  /*35c0*/  @!P0 HADD2.F32 R22, -RZ, R18.H1_H1 ;  /* 0x30000012ff168230 */ /* 0x000fe40000004100 */
[--C-:B------:R-:W-:Y:S02]  /*35d0*/  @!P0 HADD2.F32 R29, -RZ, R17.reuse.H0_H0 ;  /* 0x20000011ff1d8230 */ /* 0x100fe40000004100 */
[----:B------:R-:W-:Y:S02]  /*35e0*/  @!P0 HADD2.F32 R28, -RZ, R17.H1_H1 ;  /* 0x30000011ff1c8230 */ /* 0x000fe40000004100 */
[--C-:B--2---:R-:W-:Y:S02]  /*35f0*/  @!P0 HADD2.F32 R37, -RZ, R104.reuse.H0_H0 ;  /* 0x20000068ff258230 */ /* 0x104fe40000004100 */
        /* <DEDUP_REMOVED lines=57> */
.L_x_3309:
[----:B--2---:R-:W-:Y:S05]  /*3990*/  BSYNC.RECONVERGENT B0 ;  /* 0x0000000000007941 */ /* 0x004fea0003800200 */
.L_x_3308:
[----:B------:R-:W-:Y:S04]  /*39a0*/  BSSY.RECONVERGENT B0, `(.L_x_3310) ;  /* 0x000005e000007945 */ /* 0x000fe80003800200 */
[----:B------:R-:W-:Y:S05]  /*39b0*/  @P6 BRA `(.L_x_3311) ;  /* 0x0000000400706947 */ /* 0x000fea0003800000 */
[----:B------:R-:W-:Y:S01]  /*39c0*/  ISETP.GE.AND P0, PT, R12, R21, PT ;  /* 0x000000150c00720c */ /* 0x000fe20003f06270 */
[----:B-1----:R-:W2:Y:S11]  /*39d0*/  LDG.E.128 R52, desc[UR6][R24.64] ;  /* 0x0000000618347981 */ /* 0x002eb6000c1e1d00 */
[----:B------:R-:W-:Y:S01]  /*39e0*/  @!UPT UIADD3 URZ, UPT, UPT, URZ, URZ, URZ ;  /* 0x000000fffffff290 */ /* 0x000fe2000fffe0ff */
[----:B---3--:R-:W-:Y:S01]  /*39f0*/  @!P0 IMAD.WIDE R16, R23, 0x2, R24 ;  /* 0x0000000217108825 */ /* 0x008fe200078e0218 */
[----:B------:R-:W-:Y:S02]  /*3a00*/  @!P0 SEL R105, R20, RZ, P1 ;  /* 0x000000ff14698207 */ /* 0x000fe40000800000 */
[----:B------:R-:W-:Y:S02]  /*3a10*/  @!P0 SHF.L.U32 R56, R11, 0x5, RZ ;  /* 0x000000050b388819 */ /* 0x000fe400000006ff */
[----:B------:R-:W-:Y:S01]  /*3a20*/  @!P0 SHF.R.S32.HI R103, RZ, 0x1f, R20 ;  /* 0x0000001fff678819 */ /* 0x000fe20000011414 */
[----:B------:R-:W3:Y:S01]  /*3a30*/  @!P0 LDG.E.128 R16, desc[UR6][R16.64] ;  /* 0x0000000610108981 */ /* 0x000ee2000c1e1d00 */
[C---:B------:R-:W-:Y:S02]  /*3a40*/  @!P0 IADD3 R105, P2, PT, R56.reuse, R105, RZ ;  /* 0x0000006938698210 */ /* 0x040fe40007f5e0ff */
[----:B------:R-:W-:Y:S04]  /*3a50*/  @!P0 SEL R103, R103, RZ, P1 ;  /* 0x000000ff67678207 */ /* 0x000fe80000800000 */
[----:B------:R-:W-:Y:S02]  /*3a60*/  @!P0 LEA.HI.X.SX32 R56, R56, R103, 0x1, P2 ;  /* 0x0000006738388211 */ /* 0x000fe400010f0eff */
[C---:B------:R-:W-:Y:S02]  /*3a70*/  @!P0 SHF.L.U32 R103, R105.reuse, 0x1, RZ ;  /* 0x0000000169678819 */ /* 0x040fe400000006ff */
[----:B------:R-:W-:Y:S02]  /*3a80*/  @!P0 SHF.L.U64.HI R56, R105, 0x1, R56 ;  /* 0x0000000169388819 */ /* 0x000fe40000010238 */
[C---:B------:R-:W-:Y:S04]  /*3a90*/  @!P0 IADD3 R106, P2, PT, R103.reuse, R82, RZ ;  /* 0x00000052676a8210 */ /* 0x040fe80007f5e0ff */
[C---:B------:R-:W-:Y:S02]  /*3aa0*/  @!P0 IADD3.X R107, PT, PT, R56.reuse, R83, RZ, P2, !PT ;  /* 0x00000053386b8210 */ /* 0x040fe400017fe4ff */
[----:B------:R-:W-:Y:S04]  /*3ab0*/  @!P0 IADD3 R38, P2, PT, R103, R84, RZ ;  /* 0x0000005467268210 */ /* 0x000fe80007f5e0ff */
[----:B------:R-:W5:Y:S01]  /*3ac0*/  @!P0 LDG.E.128 R104, desc[UR6][R106.64] ;  /* 0x000000066a688981 */ /* 0x000f62000c1e1d00 */
[----:B------:R-:W-:Y:S02]  /*3ad0*/  @!P0 IADD3.X R39, PT, PT, R56, R85, RZ, P2, !PT ;  /* 0x0000005538278210 */ /* 0x000fe400017fe4ff */
[----:B------:R-:W-:Y:S02]  /*3ae0*/  PLOP3.LUT P2, PT, PT, PT, PT, 0x80, 0x8 ;  /* 0x000000000008781c */ /* 0x000fe40003f4f070 */
[----:B------:R-:W-:Y:S03]  /*3af0*/  @!P0 PLOP3.LUT P2, PT, P1, PT, PT, 0x80, 0x8 ;  /* 0x000000000008881c */ /* 0x000fe60000f4f070 */
        /* <DEDUP_REMOVED lines=20> */
[----:B----4-:R-:W-:Y:S02]  /*3c40*/  @!P0 HADD2.F32 R36, -RZ, R44.H0_H0 ;  /* 0x2000002cff248230 */ /* 0x010fe40000004100 */
[----:B------:R-:W-:Y:S01]  /*3c50*/  @!P0 FMUL.FTZ R0, R32, R37 ;  /* 0x0000002520008220 */ /* 0x000fe20000410000 */
[--C-:B------:R-:W-:Y:S02]  /*3c60*/  @!P0 HADD2.F32 R31, -RZ, R106.reuse.H0_H0 ;  /* 0x2000006aff1f8230 */ /* 0x100fe40000004100 */
[----:B------:R-:W-:Y:S01]  /*3c70*/  @!P2 FADD.FTZ R34, -R34, -RZ ;  /* 0x800000ff2222a221 */ /* 0x000fe20000010100 */
        /* <DEDUP_REMOVED lines=12> */
[----:B------:R-:W-:Y:S02]  /*3d40*/  @!P0 HADD2.F32 R42, -RZ, R45.H1_H1 ;  /* 0x3000002dff2a8230 */ /* 0x000fe40000004100 */
[----:B------:R-:W-:Y:S01]  /*3d50*/  @!P0 FFMA.FTZ R2, R41, R38, R2 ;  /* 0x0000002629028223 */ /* 0x000fe20000010002 */
[--C-:B------:R-:W-:Y:S02]  /*3d60*/  @!P0 HADD2.F32 R43, -RZ, R46.reuse.H0_H0 ;  /* 0x2000002eff2b8230 */ /* 0x100fe40000004100 */
[----:B------:R-:W-:Y:S01]  /*3d70*/  @!P0 FMUL.FTZ R4, R28, R33 ;  /* 0x000000211c048220 */ /* 0x000fe20000410000 */
[----:B------:R-:W-:Y:S02]  /*3d80*/  @!P0 HADD2.F32 R44, -RZ, R46.H1_H1 ;  /* 0x3000002eff2c8230 */ /* 0x000fe40000004100 */
[----:B------:R-:W-:Y:S01]  /*3d90*/  @!P2 FADD.FTZ R18, -R18, -RZ ;  /* 0x800000ff1212a221 */ /* 0x000fe20000010100 */
[----:B------:R-:W-:Y:S01]  /*3da0*/  @!P0 F2FP.F16.F32.PACK_AB R56, R2, R0 ;  /* 0x000000000238823e */ /* 0x000fe200000000ff */
[--C-:B------:R-:W-:Y:S02]  /*3db0*/  @!P0 HADD2.F32 R45, -RZ, R47.reuse.H0_H0 ;  /* 0x2000002fff2d8230 */ /* 0x100fe40000004100 */
[----:B------:R-:W-:Y:S01]  /*3dc0*/  @!P0 FFMA.FTZ R3, R36, R40, R3 ;  /* 0x0000002824038223 */ /* 0x000fe20000010003 */
[----:B------:R-:W-:Y:S01]  /*3dd0*/  @!P0 HADD2.F32 R46, -RZ, R47.H1_H1 ;  /* 0x3000002fff2e8230 */ /* 0x000fe20000004100 */
[----:B------:R-:W-:Y:S01]  /*3de0*/  @!P0 MOV R47, R55 ;  /* 0x00000037002f8202 */ /* 0x000fe20000000f00 */
[----:B------:R-:W-:Y:S01]  /*3df0*/  @!P0 HADD2.F32 R39, -RZ, R48.H1_H1 ;  /* 0x30000030ff278230 */ /* 0x000fe20000004100 */
[----:B------:R-:W-:Y:S01]  /*3e00*/  @!P0 MOV R52, R56 ;  /* 0x0000003800348202 */ /* 0x000fe20000000f00 */
[----:B------:R-:W-:Y:S01]  /*3e10*/  @!P2 FADD.FTZ R16, -R16, -RZ ;  /* 0x800000ff1010a221 */ /* 0x000fe20000010100 */
[----:B------:R-:W-:Y:S01]  /*3e20*/  LEA R104, P2, R60, R78, 0x6 ;  /* 0x0000004e3c687211 */ /* 0x000fe200078430ff */
[--C-:B------:R-:W-:Y:S02]  /*3e30*/  @!P0 HADD2.F32 R36, -RZ, R49.reuse.H0_H0 ;  /* 0x20000031ff248230 */ /* 0x100fe40000004100 */
[----:B------:R-:W-:Y:S01]  /*3e40*/  @!P0 FMUL.FTZ R5, R26, R31 ;  /* 0x0000001f1a058220 */ /* 0x000fe20000410000 */
[----:B------:R-:W-:Y:S01]  /*3e50*/  @!P0 HADD2.F32 R41, -RZ, R49.H1_H1 ;  /* 0x30000031ff298230 */ /* 0x000fe20000004100 */
[----:B------:R-:W-:Y:S01]  /*3e60*/  LEA.HI.X R105, R60, R79, R61, 0x6, P2 ;  /* 0x0000004f3c697211 */ /* 0x000fe200010f343d */
[----:B------:R-:W-:Y:S01]  /*3e70*/  @!P0 FFMA.FTZ R4, R39, R42, R4 ;  /* 0x0000002a27048223 */ /* 0x000fe20000010004 */
[----:B------:R-:W-:Y:S01]  /*3e80*/  @!P0 FMUL.FTZ R6, R22, R27 ;  /* 0x0000001b16068220 */ /* 0x000fe20000410000 */
[--C-:B------:R-:W-:Y:S02]  /*3e90*/  @!P0 HADD2.F32 R38, -RZ, R47.reuse.H0_H0 ;  /* 0x2000002fff268230 */ /* 0x100fe40000004100 */
[----:B------:R-:W-:Y:S01]  /*3ea0*/  @!P0 FMUL.FTZ R7, R17, R18 ;  /* 0x0000001211078220 */ /* 0x000fe20000410000 */
[----:B------:R-:W-:Y:S01]  /*3eb0*/  @!P0 HADD2.F32 R39, -RZ, R47.H1_H1 ;  /* 0x3000002fff278230 */ /* 0x000fe20000004100 */
[----:B------:R-:W-:Y:S01]  /*3ec0*/  @!P0 F2FP.F16.F32.PACK_AB R103, R4, R3 ;  /* 0x000000030467823e */ /* 0x000fe200000000ff */
[----:B------:R-:W-:Y:S01]  /*3ed0*/  @!P0 FMUL.FTZ R8, R19, R16 ;  /* 0x0000001013088220 */ /* 0x000fe20000410000 */
[----:B------:R-:W-:Y:S01]  /*3ee0*/  @!P0 FFMA.FTZ R5, R36, R43, R5 ;  /* 0x0000002b24058223 */ /* 0x000fe20000010005 */
[----:B------:R-:W-:Y:S01]  /*3ef0*/  @!P0 FFMA.FTZ R6, R41, R44, R6 ;  /* 0x0000002c29068223 */ /* 0x000fe20000010006 */
[----:B------:R-:W-:Y:S01]  /*3f00*/  @!P0 MOV R53, R103 ;  /* 0x0000006700358202 */ /* 0x000fe20000000f00 */
[----:B------:R-:W-:Y:S01]  /*3f10*/  @!P0 FFMA.FTZ R7, R38, R45, R7 ;  /* 0x0000002d26078223 */ /* 0x000fe20000010007 */
[----:B------:R-:W-:Y:S02]  /*3f20*/  @!P0 FFMA.FTZ R8, R39, R46, R8 ;  /* 0x0000002e27088223 */ /* 0x000fe40000010008 */
[----:B------:R-:W-:Y:S03]  /*3f30*/  @!P0 F2FP.F16.F32.PACK_AB R102, R6, R5 ;  /* 0x000000050666823e */ /* 0x000fe600000000ff */
[----:B------:R-:W-:Y:S02]  /*3f40*/  @!P0 F2FP.F16.F32.PACK_AB R107, R8, R7 ;  /* 0x00000007086b823e */ /* 0x000fe400000000ff */
[----:B------:R-:W-:Y:S02]  /*3f50*/  @!P0 MOV R54, R102 ;  /* 0x0000006600368202 */ /* 0x000fe40000000f00 */
[----:B------:R-:W-:Y:S05]  /*3f60*/  @!P0 MOV R55, R107 ;  /* 0x0000006b00378202 */ /* 0x000fea0000000f00 */
[----:B------:R2:W-:Y:S02]  /*3f70*/  STG.E.128 desc[UR6][R104.64], R52 ;  /* 0x0000003468007986 */ /* 0x0005e4000c101d06 */
.L_x_3311:
[----:B------:R-:W-:Y:S05]  /*3f80*/  BSYNC.RECONVERGENT B0 ;  /* 0x0000000000007941 */ /* 0x000fea0003800200 */
.L_x_3310:
[C---:B------:R-:W-:Y:S01]  /*3f90*/  ISETP.GE.OR P0, PT, R87.reuse, R89, P3 ;  /* 0x000000595700720c */ /* 0x040fe20001f06670 */
[----:B------:R-:W-:Y:S03]  /*3fa0*/  BSSY.RECONVERGENT B0, `(.L_x_3312) ;  /* 0x0000065000007945 */ /* 0x000fe60003800200 */
[----:B------:R-:W-:Y:S01]  /*3fb0*/  ISETP.LT.OR P5, PT, R87, R92, P0 ;  /* 0x0000005c5700720c */ /* 0x000fe200007a1670 */
[----:B------:R-:W-:Y:S01]  /*3fc0*/  @!UPT UIADD3 URZ, UPT, UPT, URZ, URZ, URZ ;  /* 0x000000fffffff290 */ /* 0x000fe2000fffe0ff */
[----:B------:R-:W-:Y:S11]  /*3fd0*/  @P4 BRA `(.L_x_3313) ;  /* 0x0000000400844947 */ /* 0x000ff60003800000 */
[----:B------:R-:W-:Y:S02]  /*3fe0*/  ISETP.GE.AND P0, PT, R12, R21, PT ;  /* 0x000000150c00720c */ /* 0x000fe40003f06270 */
[C---:B------:R-:W-:Y:S02]  /*3ff0*/  SHF.L.U32 R49, R66.reuse, 0x6, RZ ;  /* 0x0000000642317819 */ /* 0x040fe400000006ff */
[----:B--2---:R-:W-:Y:S02]  /*4000*/  SHF.L.U64.HI R104, R66, 0x6, R67 ;  /* 0x0000000642687819 */ /* 0x004fe40000010243 */
[----:B------:R-:W-:Y:S04]  /*4010*/  IADD3 R34, P3, P2, R49, R10, R49 ;  /* 0x0000000a31227210 */ /* 0x000fe80007a7e031 */
[----:B------:R-:W-:Y:S03]  /*4020*/  IADD3.X R35, PT, PT, R104, R9, R104, P3, P2 ;  /* 0x0000000968237210 */ /* 0x000fe60001fe4468 */
[----:B------:R-:W-:Y:S01]  /*4030*/  @!P0 SEL R102, R20, RZ, P1 ;  /* 0x000000ff14668207 */ /* 0x000fe20000800000 */
[----:B---3--:R-:W-:Y:S01]  /*4040*/  @!P0 IMAD.WIDE R16, R23, 0x2, R34 ;  /* 0x0000000217108825 */ /* 0x008fe200078e0222 */
[----:B------:R-:W-:Y:S01]  /*4050*/  @!P0 SHF.L.U32 R49, R11, 0x6, RZ ;  /* 0x000000060b318819 */ /* 0x000fe200000006ff */
[----:B-1----:R-:W2:Y:S01]  /*4060*/  LDG.E.128 R52, desc[UR6][R34.64] ;  /* 0x0000000622347981 */ /* 0x002ea2000c1e1d00 */
[----:B------:R-:W-:Y:S02]  /*4070*/  @!P0 SHF.R.S32.HI R56, RZ, 0x1f, R20 ;  /* 0x0000001fff388819 */ /* 0x000fe40000011414 */
[C---:B------:R-:W-:Y:S02]  /*4080*/  @!P0 IADD3 R103, P2, PT, R49.reuse, R102, RZ ;  /* 0x0000006631678210 */ /* 0x040fe40007f5e0ff */
[----:B------:R-:W-:Y:S03]  /*4090*/  @!P0 SEL R56, R56, RZ, P1 ;  /* 0x000000ff38388207 */ /* 0x000fe60000800000 */
[----:B------:R-:W3:Y:S01]  /*40a0*/  @!P0 LDG.E.128 R16, desc[UR6][R16.64] ;  /* 0x0000000610108981 */ /* 0x000ee2000c1e1d00 */
[----:B------:R-:W-:Y:S02]  /*40b0*/  @!P0 LEA.HI.X.SX32 R56, R49, R56, 0x1, P2 ;  /* 0x0000003831388211 */ /* 0x000fe400010f0eff */
[C---:B------:R-:W-:Y:S02]  /*40c0*/  @!P0 SHF.L.U32 R49, R103.reuse, 0x1, RZ ;  /* 0x0000000167318819 */ /* 0x040fe400000006ff */
[----:B------:R-:W-:Y:S02]  /*40d0*/  @!P0 SHF.L.U64.HI R56, R103, 0x1, R56 ;  /* 0x0000000167388819 */ /* 0x000fe40000010238 */
[C---:B------:R-:W-:Y:S04]  /*40e0*/  @!P0 IADD3 R104, P2, PT, R49.reuse, R82, RZ ;  /* 0x0000005231688210 */ /* 0x040fe80007f5e0ff */
[----:B------:R-:W-:Y:S02]  /*40f0*/  @!P0 IADD3.X R105, PT, PT, R56, R83, RZ, P2, !PT ;  /* 0x0000005338698210 */ /* 0x000fe400017fe4ff */
[----:B------:R-:W-:Y:S02]  /*4100*/  @!P0 IADD3 R38, P2, PT, R49, R84, RZ ;  /* 0x0000005431268210 */ /* 0x000fe40007f5e0ff */
[----:B------:R-:W-:Y:S02]  /*4110*/  SHF.L.U32 R49, R60, 0x6, RZ ;  /* 0x000000063c317819 */ /* 0x000fe400000006ff */
[----:B------:R-:W5:Y:S01]  /*4120*/  @!P0 LDG.E.128 R104, desc[UR6][R104.64] ;  /* 0x0000000668688981 */ /* 0x000f62000c1e1d00 */
[----:B------:R-:W-:Y:S02]  /*4130*/  @!P0 IADD3.X R39, PT, PT, R56, R85, RZ, P2, !PT ;  /* 0x0000005538278210 */ /* 0x000fe400017fe4ff */
[----:B------:R-:W-:Y:S02]  /*4140*/  PLOP3.LUT P2, PT, PT, PT, PT, 0x80, 0x8 ;  /* 0x000000000008781c */ /* 0x000fe40003f4f070 */
[----:B------:R-:W-:Y:S02]  /*4150*/  @!P0 PLOP3.LUT P2, PT, P1, PT, PT, 0x80, 0x8 ;  /* 0x000000000008881c */ /* 0x000fe40000f4f070 */
[----:B------:R-:W-:Y:S01]  /*4160*/  SHF.L.U64.HI R56, R60, 0x6, R61 ;  /* 0x000000063c387819 */ /* 0x000fe2000001023d */
[----:B------:R1:W4:Y:S01]  /*4170*/  @!P0 LDG.E.128 R44, desc[UR6][R38.64] ;  /* 0x00000006262c8981 */ /* 0x000322000c1e1d00 */
[--C-:B---3--:R-:W-:Y:S01]  /*4180*/  @!P0 HADD2.F32 R32, -RZ, R16.reuse.H0_H0 ;  /* 0x20000010ff208230 */ /* 0x108fe20000004100 */
[----:B--2---:R-:W-:Y:S01]  /*4190*/  @!P0 MOV R41, R52 ;  /* 0x0000003400298202 */ /* 0x004fe20000000f00 */
[----:B------:R-:W-:Y:S01]  /*41a0*/  @!P0 HADD2.F32 R30, -RZ, R16.H1_H1 ;  /* 0x30000010ff1e8230 */ /* 0x000fe20000004100 */
[----:B------:R-:W-:Y:S01]  /*41b0*/  @!P0 MOV R48, R53 ;  /* 0x0000003500308202 */ /* 0x000fe20000000f00 */
[----:B------:R-:W-:Y:S02]  /*41c0*/  @!P0 HADD2.F32 R29, -RZ, R17.H0_H0 ;  /* 0x20000011ff1d8230 */ /* 0x000fe40000004100 */
[----:B-1----:R-:W-:Y:S02]  /*41d0*/  @!P0 HADD2.F32 R39, -RZ, R41.H0_H0 ;  /* 0x20000029ff278230 */ /* 0x002fe40000004100 */
[----:B------:R-:W-:Y:S02]  /*41e0*/  @!P0 HADD2.F32 R28, -RZ, R17.H1_H1 ;  /* 0x30000011ff1c8230 */ /* 0x000fe40000004100 */
[----:B------:R-:W-:Y:S02]  /*41f0*/  @!P0 HADD2.F32 R41, -RZ, R41.H1_H1 ;  /* 0x30000029ff298230 */ /* 0x000fe40000004100 */
[--C-:B------:R-:W-:Y:S02]  /*4200*/  @!P0 HADD2.F32 R26, -RZ, R18.reuse.H0_H0 ;  /* 0x20000012ff1a8230 */ /* 0x100fe40000004100 */
[----:B------:R-:W-:Y:S02]  /*4210*/  @!P0 HADD2.F32 R22, -RZ, R18.H1_H1 ;  /* 0x30000012ff168230 */ /* 0x000fe40000004100 */
[----:B------:R-:W-:Y:S02]  /*4220*/  @!P0 HADD2.F32 R17, -RZ, R19.H0_H0 ;  /* 0x20000013ff118230 */ /* 0x000fe40000004100 */
[--C-:B-----5:R-:W-:Y:S02]  /*4230*/  @!P0 HADD2.F32 R37, -RZ, R104.reuse.H0_H0 ;  /* 0x20000068ff258230 */ /* 0x120fe40000004100 */
[----:B------:R-:W-:Y:S02]  /*4240*/  @!P0 HADD2.F32 R35, -RZ, R104.H1_H1 ;  /* 0x30000068ff238230 */ /* 0x000fe40000004100 */
[--C-:B------:R-:W-:Y:S02]  /*4250*/  @!P0 HADD2.F32 R34, -RZ, R105.reuse.H0_H0 ;  /* 0x20000069ff228230 */ /* 0x100fe40000004100 */
[----:B------:R-:W-:Y:S01]  /*4260*/  @!P2 FADD.FTZ R37, -R37, -RZ ;  /* 0x800000ff2525a221 */ /* 0x000fe20000010100 */
[----:B------:R-:W-:Y:S02]  /*4270*/  @!P0 HADD2.F32 R33, -RZ, R105.H1_H1 ;  /* 0x30000069ff218230 */ /* 0x000fe40000004100 */
[----:B------:R-:W-:Y:S01]  /*4280*/  @!P2 FADD.FTZ R35, -R35, -RZ ;  /* 0x800000ff2323a221 */ /* 0x000fe20000010100 */
[--C-:B----4-:R-:W-:Y:S02]  /*4290*/  @!P0 HADD2.F32 R36, -RZ, R44.reuse.H0_H0 ;  /* 0x2000002cff248230 */ /* 0x110fe40000004100 */
[----:B------:R-:W-:Y:S01]  /*42a0*/  @!P0 FMUL.FTZ R0, R32, R37 ;  /* 0x0000002520008220 */ /* 0x000fe20000410000 */
[----:B------:R-:W-:Y:S02]  /*42b0*/  @!P0 HADD2.F32 R38, -RZ, R44.H1_H1 ;  /* 0x3000002cff268230 */ /* 0x000fe40000004100 */
[----:B------:R-:W-:Y:S01]  /*42c0*/  @!P2 FADD.FTZ R34, -R34, -RZ ;  /* 0x800000ff2222a221 */ /* 0x000fe20000010100 */
[--C-:B------:R-:W-:Y:S02]  /*42d0*/  @!P0 HADD2.F32 R31, -RZ, R106.reuse.H0_H0 ;  /* 0x2000006aff1f8230 */ /* 0x100fe40000004100 */
[----:B------:R-:W-:Y:S01]  /*42e0*/  @!P2 FADD.FTZ R33, -R33, -RZ ;  /* 0x800000ff2121a221 */ /* 0x000fe20000010100 */
[----:B------:R-:W-:Y:S02]  /*42f0*/  @!P0 HADD2.F32 R27, -RZ, R106.H1_H1 ;  /* 0x3000006aff1b8230 */ /* 0x000fe40000004100 */
[----:B------:R-:W-:Y:S01]  /*4300*/  @!P0 FMUL.FTZ R2, R30, R35 ;  /* 0x000000231e028220 */ /* 0x000fe20000410000 */
        /* <DEDUP_REMOVED lines=9> */
[----:B------:R-:W-:Y:S01]  /*43a0*/  @!P0 FFMA.FTZ R2, R41, R38, R2 ;  /* 0x0000002629028223 */ /* 0x000fe20000010002 */
[----:B------:R-:W-:Y:S01]  /*43b0*/  @!P0 MOV R41, R55 ;  /* 0x0000003700298202 */ /* 0x000fe20000000f00 */
[--C-:B------:R-:W-:Y:S02]  /*43c0*/  @!P0 HADD2.F32 R45, -RZ, R47.reuse.H0_H0 ;  /* 0x2000002fff2d8230 */ /* 0x100fe40000004100 */
[----:B------:R-:W-:Y:S01]  /*43d0*/  @!P0 FMUL.FTZ R4, R28, R33 ;  /* 0x000000211c048220 */ /* 0x000fe20000410000 */
[----:B------:R-:W-:Y:S01]  /*43e0*/  @!P0 HADD2.F32 R46, -RZ, R47.H1_H1 ;  /* 0x3000002fff2e8230 */ /* 0x000fe20000004100 */
[----:B------:R-:W-:Y:S01]  /*43f0*/  @!P0 MOV R47, R54 ;  /* 0x00000036002f8202 */ /* 0x000fe20000000f00 */
[--C-:B------:R-:W-:Y:S02]  /*4400*/  @!P0 HADD2.F32 R36, -RZ, R48.reuse.H0_H0 ;  /* 0x20000030ff248230 */ /* 0x100fe40000004100 */
[----:B------:R-:W-:Y:S01]  /*4410*/  @!P2 FADD.FTZ R18, -R18, -RZ ;  /* 0x800000ff1212a221 */ /* 0x000fe20000010100 */
[----:B------:R-:W-:Y:S02]  /*4420*/  @!P0 HADD2.F32 R16, -RZ, R107.H1_H1 ;  /* 0x3000006bff108230 */ /* 0x000fe40000004100 */
[----:B------:R-:W-:Y:S01]  /*4430*/  @!P0 FMUL.FTZ R5, R26, R31 ;  /* 0x0000001f1a058220 */ /* 0x000fe20000410000 */
[----:B------:R-:W-:Y:S02]  /*4440*/  @!P0 HADD2.F32 R39, -RZ, R48.H1_H1 ;  /* 0x30000030ff278230 */ /* 0x000fe40000004100 */
[----:B------:R-:W-:Y:S01]  /*4450*/  @!P0 FFMA.FTZ R3, R36, R40, R3 ;  /* 0x0000002824038223 */ /* 0x000fe20000010003 */
[----:B------:R-:W-:Y:S02]  /*4460*/  @!P0 HADD2.F32 R19, -RZ, R19.H1_H1 ;  /* 0x30000013ff138230 */ /* 0x000fe40000004100 */
[----:B------:R-:W-:Y:S01]  /*4470*/  @!P2 FADD.FTZ R16, -R16, -RZ ;  /* 0x800000ff1010a221 */ /* 0x000fe20000010100 */
[----:B------:R-:W-:Y:S01]  /*4480*/  IADD3 R104, P3, P2, R49, R78, R49 ;  /* 0x0000004e31687210 */ /* 0x000fe20007a7e031 */
[----:B------:R-:W-:Y:S01]  /*4490*/  @!P0 FFMA.FTZ R4, R39, R42, R4 ;  /* 0x0000002a27048223 */ /* 0x000fe20000010004 */
[----:B------:R-:W-:Y:S01]  /*44a0*/  @!P0 F2FP.F16.F32.PACK_AB R49, R2, R0 ;  /* 0x000000000231823e */ /* 0x000fe200000000ff */
[--C-:B------:R-:W-:Y:S01]  /*44b0*/  @!P0 HADD2.F32 R38, -RZ, R47.reuse.H0_H0 ;  /* 0x2000002fff268230 */ /* 0x100fe20000004100 */
[----:B------:R-:W-:Y:S01]  /*44c0*/  IADD3.X R105, PT, PT, R56, R79, R56, P3, P2 ;  /* 0x0000004f38697210 */ /* 0x000fe20001fe4438 */
[----:B------:R-:W-:Y:S01]  /*44d0*/  @!P0 HADD2.F32 R39, -RZ, R47.H1_H1 ;  /* 0x3000002fff278230 */ /* 0x000fe20000004100 */
[----:B------:R-:W-:Y:S01]  /*44e0*/  @!P0 F2FP.F16.F32.PACK_AB R102, R4, R3 ;  /* 0x000000030466823e */ /* 0x000fe200000000ff */
[----:B------:R-:W-:Y:S01]  /*44f0*/  @!P0 FMUL.FTZ R6, R22, R27 ;  /* 0x0000001b16068220 */ /* 0x000fe20000410000 */
[----:B------:R-:W-:Y:S01]  /*4500*/  @!P0 MOV R52, R49 ;  /* 0x0000003100348202 */ /* 0x000fe20000000f00 */
[--C-:B------:R-:W-:Y:S01]  /*4510*/  @!P0 HADD2.F32 R36, -RZ, R41.reuse.H0_H0 ;  /* 0x20000029ff248230 */ /* 0x100fe20000004100 */
[----:B------:R-:W-:Y:S01]  /*4520*/  @!P0 MOV R53, R102 ;  /* 0x0000006600358202 */ /* 0x000fe20000000f00 */
[----:B------:R-:W-:Y:S01]  /*4530*/  @!P0 FMUL.FTZ R7, R17, R18 ;  /* 0x0000001211078220 */ /* 0x000fe20000410000 */
[----:B------:R-:W-:Y:S02]  /*4540*/  @!P0 HADD2.F32 R41, -RZ, R41.H1_H1 ;  /* 0x30000029ff298230 */ /* 0x000fe40000004100 */
[----:B------:R-:W-:Y:S01]  /*4550*/  @!P0 FMUL.FTZ R8, R19, R16 ;  /* 0x0000001013088220 */ /* 0x000fe20000410000 */
        /* <DEDUP_REMOVED lines=9> */
.L_x_3313:
[----:B------:R-:W-:Y:S05]  /*45f0*/  BSYNC.RECONVERGENT B0 ;  /* 0x0000000000007941 */ /* 0x000fea0003800200 */
.L_x_3312:
[----:B------:R-:W-:Y:S04]  /*4600*/  BSSY.RECONVERGENT B0, `(.L_x_3314) ;  /* 0x0000061000007945 */ /* 0x000fe80003800200 */
[----:B------:R-:W-:Y:S05]  /*4610*/  @P5 BRA `(.L_x_3315) ;  /* 0x00000004007c5947 */ /* 0x000fea0003800000 */
[----:B------:R-:W-:Y:S02]  /*4620*/  ISETP.GE.AND P0, PT, R12, R21, PT ;  /* 0x000000150c00720c */ /* 0x000fe40003f06270 */
[C---:B---3--:R-:W-:Y:S04]  /*4630*/  LEA R28, P2, R66.reuse, R24, 0x7 ;  /* 0x00000018421c7211 */ /* 0x048fe800078438ff */
[----:B------:R-:W-:Y:S05]  /*4640*/  LEA.HI.X R29, R66, R25, R67, 0x7, P2 ;  /* 0x00000019421d7211 */ /* 0x000fea00010f3c43 */
[----:B------:R-:W3:Y:S02]  /*4650*/  LDG.E.128 R44, desc[UR6][R28.64] ;  /* 0x000000061c2c7981 */ /* 0x000ee4000c1e1d00 */
[----:B-12---:R-:W-:Y:S01]  /*4660*/  @!P0 IMAD R52, R11, 0x60, RZ ;  /* 0x000000600b348824 */ /* 0x006fe200078e02ff */
[----:B------:R-:W-:Y:S01]  /*4670*/  @!P0 SEL R53, R20, RZ, P1 ;  /* 0x000000ff14358207 */ /* 0x000fe20000800000 */
[----:B------:R-:W-:Y:S01]  /*4680*/  @!P0 IMAD.WIDE R16, R23, 0x2, R28 ;  /* 0x0000000217108825 */ /* 0x000fe200078e021c */
[----:B------:R-:W-:Y:S02]  /*4690*/  @!P0 SHF.R.S32.HI R49, RZ, 0x1f, R20 ;  /* 0x0000001fff318819 */ /* 0x000fe40000011414 */
[C---:B------:R-:W-:Y:S02]  /*46a0*/  @!P0 IADD3 R53, P2, PT, R52.reuse, R53, RZ ;  /* 0x0000003534358210 */ /* 0x040fe40007f5e0ff */
[----:B------:R-:W-:Y:S01]  /*46b0*/  @!P0 SEL R49, R49, RZ, P1 ;  /* 0x000000ff31318207 */ /* 0x000fe20000800000 */
[----:B------:R-:W2:Y:S03]  /*46c0*/  @!P0 LDG.E.128 R16, desc[UR6][R16.64] ;  /* 0x0000000610108981 */ /* 0x000ea6000c1e1d00 */
        /* <DEDUP_REMOVED lines=11> */
[--C-:B--2---:R-:W-:Y:S01]  /*4780*/  @!P0 HADD2.F32 R27, -RZ, R16.reuse.H0_H0 ;  /* 0x20000010ff1b8230 */ /* 0x104fe20000004100 */
[----:B---3--:R-:W-:Y:S01]  /*4790*/  @!P0 MOV R35, R44 ;  /* 0x0000002c00238202 */ /* 0x008fe20000000f00 */
        /* <DEDUP_REMOVED lines=24> */
[----:B------:R-:W-:Y:S01]  /*4920*/  @!P0 FFMA.FTZ R0, R33, R32, R0 ;  /* 0x0000002021008223 */ /* 0x000fe20000010000 */
[----:B------:R-:W-:Y:S02]  /*4930*/  @!P0 HADD2.F32 R18, -RZ, R55.H0_H0 ;  /* 0x20000037ff128230 */ /* 0x000fe40000004100 */
[----:B------:R-:W-:Y:S01]  /*4940*/  @!P0 FMUL.FTZ R3, R24, R31 ;  /* 0x0000001f18038220 */ /* 0x000fe20000410000 */
[--C-:B------:R-:W-:Y:S02]  /*4950*/  @!P0 HADD2.F32 R38, -RZ, R42.reuse.H0_H0 ;  /* 0x2000002aff268230 */ /* 0x100fe40000004100 */
[----:B------:R-:W-:Y:S01]  /*4960*/  @!P0 FFMA.FTZ R2, R35, R34, R2 ;  /* 0x0000002223028223 */ /* 0x000fe20000010002 */
[----:B------:R-:W-:Y:S01]  /*4970*/  @!P0 MOV R35, R47 ;  /* 0x0000002f00238202 */ /* 0x000fe20000000f00 */
[----:B------:R-:W-:Y:S01]  /*4980*/  @!P0 HADD2.F32 R39, -RZ, R42.H1_H1 ;  /* 0x3000002aff278230 */ /* 0x000fe20000004100 */
[----:B------:R-:W-:Y:S01]  /*4990*/  @!P0 MOV R42, R46 ;  /* 0x0000002e002a8202 */ /* 0x000fe20000000f00 */
[----:B------:R-:W-:Y:S01]  /*49a0*/  @!P0 HADD2.F32 R36, -RZ, R41.H0_H0 ;  /* 0x20000029ff248230 */ /* 0x000fe20000004100 */
[----:B------:R-:W-:Y:S01]  /*49b0*/  @!P0 F2FP.F16.F32.PACK_AB R52, R2, R0 ;  /* 0x000000000234823e */ /* 0x000fe200000000ff */
[--C-:B------:R-:W-:Y:S02]  /*49c0*/  @!P0 HADD2.F32 R32, -RZ, R48.reuse.H0_H0 ;  /* 0x20000030ff208230 */ /* 0x100fe40000004100 */
[----:B------:R-:W-:Y:S01]  /*49d0*/  @!P0 FMUL.FTZ R4, R22, R29 ;  /* 0x0000001d16048220 */ /* 0x000fe20000410000 */
[----:B------:R-:W-:Y:S01]  /*49e0*/  @!P0 HADD2.F32 R16, -RZ, R55.H1_H1 ;  /* 0x30000037ff108230 */ /* 0x000fe20000004100 */
[----:B------:R-:W-:Y:S01]  /*49f0*/  @!P0 MOV R44, R52 ;  /* 0x00000034002c8202 */ /* 0x000fe20000000f00 */
[----:B------:R-:W-:Y:S02]  /*4a00*/  @!P0 HADD2.F32 R37, -RZ, R41.H1_H1 ;  /* 0x30000029ff258230 */ /* 0x000fe40000004100 */
[----:B------:R-:W-:Y:S01]  /*4a10*/  @!P2 FADD.FTZ R26, -R26, -RZ ;  /* 0x800000ff1a1aa221 */ /* 0x000fe20000010100 */
[----:B------:R-:W-:Y:S02]  /*4a20*/  @!P0 HADD2.F32 R33, -RZ, R48.H1_H1 ;  /* 0x30000030ff218230 */ /* 0x000fe40000004100 */
[----:B------:R-:W-:Y:S01]  /*4a30*/  @!P2 FADD.FTZ R23, -R23, -RZ ;  /* 0x800000ff1717a221 */ /* 0x000fe20000010100 */
[----:B------:R-:W-:Y:S01]  /*4a40*/  @!P2 FADD.FTZ R18, -R18, -RZ ;  /* 0x800000ff1212a221 */ /* 0x000fe20000010100 */
[----:B------:R-:W-:Y:S01]  /*4a50*/  @!P0 FFMA.FTZ R3, R32, R36, R3 ;  /* 0x0000002420038223 */ /* 0x000fe20000010003 */
[----:B------:R-:W-:Y:S01]  /*4a60*/  @!P2 FADD.FTZ R16, -R16, -RZ ;  /* 0x800000ff1010a221 */ /* 0x000fe20000010100 */
[C---:B------:R-:W-:Y:S01]  /*4a70*/  LEA R49, P2, R60.reuse, R78, 0x6 ;  /* 0x0000004e3c317211 */ /* 0x040fe200078430ff */
[----:B------:R-:W-:Y:S01]  /*4a80*/  @!P0 FFMA.FTZ R4, R33, R37, R4 ;  /* 0x0000002521048223 */ /* 0x000fe20000010004 */
[--C-:B------:R-:W-:Y:S02]  /*4a90*/  @!P0 HADD2.F32 R34, -RZ, R42.reuse.H0_H0 ;  /* 0x2000002aff228230 */ /* 0x100fe40000004100 */
[----:B------:R-:W-:Y:S01]  /*4aa0*/  @!P0 FMUL.FTZ R5, R21, R26 ;  /* 0x0000001a15058220 */ /* 0x000fe20000410000 */
[C---:B------:R-:W-:Y:S01]  /*4ab0*/  LEA R54, P1, R60.reuse, R49, 0x7 ;  /* 0x000000313c367211 */ /* 0x040fe200078238ff */
[----:B------:R-:W-:Y:S01]  /*4ac0*/  @!P0 HADD2.F32 R33, -RZ, R42.H1_H1 ;  /* 0x3000002aff218230 */ /* 0x000fe20000004100 */
[--C-:B------:R-:W-:Y:S01]  /*4ad0*/  LEA.HI.X R49, R60, R79, R61.reuse, 0x6, P2 ;  /* 0x0000004f3c317211 */ /* 0x100fe200010f343d */
[----:B------:R-:W-:Y:S01]  /*4ae0*/  @!P0 FMUL.FTZ R6, R20, R23 ;  /* 0x0000001714068220 */ /* 0x000fe20000410000 */
[----:B------:R-:W-:Y:S01]  /*4af0*/  @!P0 F2FP.F16.F32.PACK_AB R53, R4, R3 ;  /* 0x000000030435823e */ /* 0x000fe200000000ff */
[----:B------:R-:W-:Y:S01]  /*4b00*/  @!P0 HADD2.F32 R40, -RZ, R43.H0_H0 ;  /* 0x2000002bff288230 */ /* 0x000fe20000004100 */
[----:B------:R-:W-:Y:S01]  /*4b10*/  LEA.HI.X R55, R60, R49, R61, 0x7, P1 ;  /* 0x000000313c377211 */ /* 0x000fe200008f3c3d */
[----:B------:R-:W-:Y:S01]  /*4b20*/  @!P0 HADD2.F32 R32, -RZ, R35.H0_H0 ;  /* 0x20000023ff208230 */ /* 0x000fe20000004100 */
[----:B------:R-:W-:Y:S01]  /*4b30*/  @!P0 MOV R45, R53 ;  /* 0x00000035002d8202 */ /* 0x000fe20000000f00 */
[----:B------:R-:W-:Y:S01]  /*4b40*/  @!P0 FMUL.FTZ R7, R17, R18 ;  /* 0x0000001211078220 */ /* 0x000fe20000410000 */
[----:B------:R-:W-:Y:S02]  /*4b50*/  @!P0 HADD2.F32 R41, -RZ, R43.H1_H1 ;  /* 0x3000002bff298230 */ /* 0x000fe40000004100 */
[----:B------:R-:W-:Y:S01]  /*4b60*/  @!P0 FMUL.FTZ R8, R19, R16 ;  /* 0x0000001013088220 */ /* 0x000fe20000410000 */
        /* <DEDUP_REMOVED lines=10> */
.L_x_3315:
[----:B------:R-:W-:Y:S05]  /*4c10*/  BSYNC.RECONVERGENT B0 ;  /* 0x0000000000007941 */ /* 0x000fea0003800200 */
.L_x_3314:
[----:B------:R-:W1:Y:S01]  /*4c20*/  LDC R21, c[0x0][0x450] ;  /* 0x00011400ff157b82 */ /* 0x000e620000000800 */
[----:B----4-:R-:W-:Y:S05]  /*4c30*/  IMAD.U32 R97, R97, -0x40, RZ ;  /* 0xffffffc061617824 */ /* 0x010fea00078e00ff */
[C---:B------:R-:W-:Y:S02]  /*4c40*/  LEA R84, P1, R97.reuse, R84, 0x1 ;  /* 0x0000005461547211 */ /* 0x040fe400078208ff */
[C---:B------:R-:W-:Y:S02]  /*4c50*/  LEA R82, P0, R97.reuse, R82, 0x1 ;  /* 0x0000005261527211 */ /* 0x040fe400078008ff */
[C---:B------:R-:W-:Y:S02]  /*4c60*/  LEA.HI.X.SX32 R85, R97.reuse, R85, 0x1, P1 ;  /* 0x0000005561557211 */ /* 0x040fe400008f0eff */
[----:B------:R-:W-:Y:S09]  /*4c70*/  LEA.HI.X.SX32 R83, R97, R83, 0x1, P0 ;  /* 0x0000005361537211 */ /* 0x000ff200000f0eff */
.L_x_3298:
[----:B--2---:R-:W-:Y:S05]  /*4c80*/  BSYNC.RECONVERGENT B1 ;  /* 0x0000000000017941 */ /* 0x004fea0003800200 */
.L_x_3296:
[----:B------:R-:W-:Y:S01]  /*4c90*/  ISETP.NE.U32.AND P0, PT, RZ, UR12, PT ;  /* 0x0000000cff007c0c */ /* 0x000fe2000bf05070 */
[----:B------:R-:W-:Y:S03]  /*4ca0*/  VIADD R94, R94, 0xffffff80 ;  /* 0xffffff805e5e7836 */ /* 0x000fe60000000000 */
[----:B------:R-:W-:Y:S11]  /*4cb0*/  ISETP.NE.AND.EX P0, PT, RZ, UR13, PT, P0 ;  /* 0x0000000dff007c0c */ /* 0x000ff6000bf05300 */
[----:B------:R-:W-:Y:S02]  /*4cc0*/  @!UPT UIADD3 URZ, UPT, UPT, URZ, URZ, URZ ;  /* 0x000000fffffff290 */ /* 0x000fe4000fffe0ff */
[----:B-1-3--:R-:W-:Y:S02]  /*4cd0*/  @!P0 IMAD.MOV.U32 R3, RZ, RZ, RZ ;  /* 0x000000ffff038224 */ /* 0x00afe400078e00ff */
[----:B------:R-:W-:Y:S02]  /*4ce0*/  @!P0 IMAD.SHL.U32 R2, R58, 0x80, RZ ;  /* 0x000000803a028824 */ /* 0x000fe400078e00ff */
[----:B------:R-:W-:Y:S01]  /*4cf0*/  @!P0 IMAD.SHL.U32 R0, R60, 0x80, RZ ;  /* 0x000000803c008824 */ /* 0x000fe200078e00ff */
[----:B------:R-:W-:Y:S05]  /*4d00*/  @!P0 IADD3 R3, P1, PT, RZ, -R3, RZ ;  /* 0x80000003ff038210 */ /* 0x000fea0007f3e0ff */
[----:B------:R-:W-:Y:S02]  /*4d10*/  @!P0 IMAD.X R2, RZ, RZ, ~R2, P1 ;  /* 0x000000ffff028224 */ /* 0x000fe400008e0e02 */
[----:B------:R-:W-:Y:S03]  /*4d20*/  @!P0 IMAD.X R0, RZ, RZ, ~R0, P1 ;  /* 0x000000ffff008224 */ /* 0x000fe600008e0e00 */
        /* <DEDUP_REMOVED lines=31> */
[----:B------:R-:W-:Y:S01]  /*4f20*/  @!P1 IADD3 R5, PT, PT, R5, 0x1, RZ ;  /* 0x0000000105059810 */ /* 0x000fe20007ffe0ff */
[----:B------:R-:W-:Y:S01]  /*4f30*/  @!P1 IMAD.IADD R16, R16, 0x1, -R6 ;  /* 0x0000000110109824 */ /* 0x000fe200078e0a06 */
[-C--:B------:R-:W-:Y:S01]  /*4f40*/  @!P0 IADD3 R8, PT, PT, R8, -R6.reuse, RZ ;  /* 0x8000000608088210 */ /* 0x080fe20007ffe0ff */
[----:B------:R-:W-:Y:S01]  /*4f50*/  @!P0 VIADD R7, R7, 0x1 ;  /* 0x0000000107078836 */ /* 0x000fe20000000000 */
[----:B------:R-:W-:Y:S02]  /*4f60*/  ISETP.NE.AND P0, PT, R3, RZ, PT ;  /* 0x000000ff0300720c */ /* 0x000fe40003f05270 */
[-C--:B------:R-:W-:Y:S02]  /*4f70*/  ISETP.GE.U32.AND P2, PT, R8, R6.reuse, PT ;  /* 0x000000060800720c */ /* 0x080fe40003f46070 */
[----:B------:R-:W-:Y:S02]  /*4f80*/  ISETP.GE.U32.AND P3, PT, R16, R6, PT ;  /* 0x000000061000720c */ /* 0x000fe40003f66070 */
[-C--:B------:R-:W-:Y:S02]  /*4f90*/  LOP3.LUT R6, R94, R3.reuse, RZ, 0x3c, !PT ;  /* 0x000000035e067212 */ /* 0x080fe400078e3cff */
[----:B------:R-:W-:Y:S02]  /*4fa0*/  LOP3.LUT R8, R96, R3, RZ, 0x3c, !PT ;  /* 0x0000000360087212 */ /* 0x000fe400078e3cff */
[----:B------:R-:W-:Y:S02]  /*4fb0*/  ISETP.GE.AND P4, PT, R6, RZ, PT ;  /* 0x000000ff0600720c */ /* 0x000fe40003f86270 */
[----:B------:R-:W-:Y:S03]  /*4fc0*/  ISETP.GE.AND P5, PT, R8, RZ, PT ;  /* 0x000000ff0800720c */ /* 0x000fe60003fa6270 */
[----:B------:R-:W-:Y:S02]  /*4fd0*/  @P2 VIADD R7, R7, 0x1 ;  /* 0x0000000107072836 */ /* 0x000fe40000000000 */
[----:B------:R-:W-:Y:S06]  /*4fe0*/  @P3 IADD3 R5, PT, PT, R5, 0x1, RZ ;  /* 0x0000000105053810 */ /* 0x000fec0007ffe0ff */
        /* <DEDUP_REMOVED lines=10> */
[----:B------:R-:W2:Y:S02]  /*5090*/  LDG.E R19, desc[UR6][R24.64] ;  /* 0x0000000618137981 */ /* 0x000ea4000c1e1900 */
[----:B------:R-:W-:Y:S02]  /*50a0*/  IMAD.WIDE.U32 R26, R0, R58, RZ ;  /* 0x0000003a001a7225 */ /* 0x000fe400078e00ff */
[----:B------:R-:W2:Y:S02]  /*50b0*/  LDG.E R6, desc[UR6][R28.64] ;  /* 0x000000061c067981 */ /* 0x000ea4000c1e1900 */
[----:B--2---:R-:W-:Y:S02]  /*50c0*/  IADD3 R23, PT, PT, R19, -R6, RZ ;  /* 0x8000000613177210 */ /* 0x004fe40007ffe0ff */
[----:B------:R-:W-:Y:S02]  /*50d0*/  SHF.R.S32.HI R19, RZ, 0x1f, R0 ;  /* 0x0000001fff137819 */ /* 0x000fe40000011400 */
[----:B------:R-:W-:Y:S01]  /*50e0*/  SHF.R.S32.HI R16, RZ, 0x1f, R23 ;  /* 0x0000001fff107819 */ /* 0x000fe20000011417 */
[----:B------:R-:W-:Y:S04]  /*50f0*/  IMAD.WIDE.U32 R24, R23, UR8, RZ ;  /* 0x0000000817187c25 */ /* 0x000fe8000f8e00ff */
[----:B------:R-:W-:Y:S02]  /*5100*/  IMAD R6, R16, UR8, RZ ;  /* 0x0000000810067c24 */ /* 0x000fe4000f8e02ff */
[----:B------:R-:W-:Y:S02]  /*5110*/  IMAD R8, R19, R58, RZ ;  /* 0x0000003a13087224 */ /* 0x000fe400078e02ff */
[----:B------:R-:W-:Y:S02]  /*5120*/  IMAD R6, R23, UR9, R6 ;  /* 0x0000000917067c24 */ /* 0x000fe4000f8e0206 */
[----:B------:R-:W-:Y:S02]  /*5130*/  IMAD R8, R0, R59, R8 ;  /* 0x0000003b00087224 */ /* 0x000fe400078e0208 */
[----:B------:R-:W-:Y:S01]  /*5140*/  IMAD R19, R19, R60, RZ ;  /* 0x0000003c13137224 */ /* 0x000fe200078e02ff */
[----:B------:R-:W-:Y:S01]  /*5150*/  IADD3 R25, PT, PT, R25, R6, RZ ;  /* 0x0000000619197210 */ /* 0x000fe20007ffe0ff */
[----:B------:R-:W-:Y:S02]  /*5160*/  IMAD.IADD R27, R27, 0x1, R8 ;  /* 0x000000011b1b7824 */ /* 0x000fe400078e0208 */
[----:B------:R-:W-:Y:S02]  /*5170*/  IMAD R16, R16, UR10, RZ ;  /* 0x0000000a10107c24 */ /* 0x000fe4000f8e02ff */
[C---:B------:R-:W-:Y:S04]  /*5180*/  IMAD.WIDE.U32 R26, R23.reuse, UR10, R26 ;  /* 0x0000000a171a7c25 */ /* 0x040fe8000f8e001a */
[----:B------:R-:W-:Y:S01]  /*5190*/  IMAD.WIDE.U32 R24, R0, R60, R24 ;  /* 0x0000003c00187225 */ /* 0x000fe200078e0018 */
[----:B------:R-:W-:Y:S03]  /*51a0*/  LEA R76, P1, R26, R76, 0x1 ;  /* 0x0000004c1a4c7211 */ /* 0x000fe600078208ff */
[----:B------:R-:W-:Y:S01]  /*51b0*/  IMAD R16, R23, UR11, R16 ;  /* 0x0000000b17107c24 */ /* 0x000fe2000f8e0210 */
[----:B------:R-:W-:Y:S01]  /*51c0*/  LEA R78, P0, R24, R78, 0x1 ;  /* 0x0000004e184e7211 */ /* 0x000fe200078008ff */
[----:B------:R-:W-:Y:S02]  /*51d0*/  IMAD R19, R0, R61, R19 ;  /* 0x0000003d00137224 */ /* 0x000fe400078e0213 */
[----:B------:R-:W-:Y:S03]  /*51e0*/  IMAD.IADD R16, R27, 0x1, R16 ;  /* 0x000000011b107824 */ /* 0x000fe600078e0210 */
[----:B------:R-:W-:Y:S02]  /*51f0*/  IADD3 R19, PT, PT, R25, R19, RZ ;  /* 0x0000001319137210 */ /* 0x000fe40007ffe0ff */
[----:B------:R-:W-:Y:S02]  /*5200*/  LEA.HI.X R75, R26, R75, R16, 0x1, P1 ;  /* 0x0000004b1a4b7211 */ /* 0x000fe400008f0c10 */
[----:B------:R-:W-:Y:S07]  /*5210*/  LEA.HI.X R79, R24, R79, R19, 0x1, P0 ;  /* 0x0000004f184f7211 */ /* 0x000fee00000f0c13 */
.L_x_3316:
[----:B------:R-:W-:Y:S02]  /*5220*/  ISETP.NE.AND P2, PT, R77, RZ, PT ;  /* 0x000000ff4d00720c */ /* 0x000fe40003f45270 */
[----:B------:R-:W-:Y:S02]  /*5230*/  IADD3 R80, P1, PT, R80, UR18, RZ ;  /* 0x0000001250507c10 */ /* 0x000fe4000ff3e0ff */
[----:B------:R-:W-:Y:S02]  /*5240*/  IADD3 R10, P0, PT, R10, UR15, RZ ;  /* 0x0000000f0a0a7c10 */ /* 0x000fe4000ff1e0ff */
[----:B------:R-:W-:Y:S02]  /*5250*/  IADD3.X R81, PT, PT, R81, UR16, RZ, P1, !PT ;  /* 0x0000001051517c10 */ /* 0x000fe40008ffe4ff */
[----:B------:R-:W-:Y:S05]  /*5260*/  IADD3.X R9, PT, PT, R9, UR19, RZ, P0, !PT ;  /* 0x0000001309097c10 */ /* 0x000fea00087fe4ff */
[----:B------:R-:W-:Y:S05]  /*5270*/  @P2 BRA `(.L_x_3317) ;  /* 0xffffffcc00182947 */ /* 0x000fea000383ffff */
.L_x_3295:
[----:B------:R-:W1:Y:S01]  /*5280*/  LDC R15, c[0x0][0x450] ;  /* 0x00011400ff0f7b82 */ /* 0x000e620000000800 */
[C---:B------:R-:W-:Y:S01]  /*5290*/  IMAD.SHL.U32 R150, R65.reuse, 0x8, RZ ;  /* 0x0000000841967824 */ /* 0x040fe200078e00ff */
[----:B------:R-:W-:Y:S01]  /*52a0*/  LOP3.LUT R151, R65, 0x18, RZ, 0xc0, !PT ;  /* 0x0000001841977812 */ /* 0x000fe200078ec0ff */
[----:B------:R-:W-:Y:S01]  /*52b0*/  UMOV UR4, 0x400 ;  /* 0x0000040000047882 */ /* 0x000fe20000000000 */
[----:B------:R-:W-:Y:S02]  /*52c0*/  BSSY.RECONVERGENT B2, `(.L_x_3318) ;  /* 0x0000188000027945 */ /* 0x000fe40003800200 */
[C---:B------:R-:W-:Y:S02]  /*52d0*/  LOP3.LUT R0, R150.reuse, 0xd8, RZ, 0xc0, !PT ;  /* 0x000000d896007812 */ /* 0x040fe400078ec0ff */
[----:B------:R-:W2:Y:S01]  /*52e0*/  S2UR UR5, SR_CgaCtaId ;  /* 0x00000000000579c3 */ /* 0x000ea20000008800 */
[----:B------:R-:W-:Y:S02]  /*52f0*/  LOP3.LUT R153, R150, 0x1f20, RZ, 0xc0, !PT ;  /* 0x00001f2096997812 */ /* 0x000fe400078ec0ff */
[----:B------:R-:W-:-:S04]  /*5300*/  LOP3.LUT R0, R0, R151, RZ, 0x3c, !PT ;  /* 0x0000009700007212 */ /* 0x000fc800078e3cff */
[----:B------:R-:W-:Y:S01]  /*5310*/  LOP3.LUT R153, R153, R0, RZ, 0xfc, !PT ;  /* 0x0000000099997212 */ /* 0x000fe200078efcff */
        /* <DEDUP_REMOVED lines=23> */
.L_x_3322:
[----:B------:R2:W-:Y:S02]  /*5490*/  STS.128 [R153], RZ ;  /* 0x000000ff99007388 */ /* 0x0005e40000000c00 */
.L_x_3321:
[----:B------:R-:W-:Y:S05]  /*54a0*/  BSYNC.RECONVERGENT B0 ;  /* 0x0000000000007941 */ /* 0x000fea0003800200 */
.L_x_3320:
        /* <DEDUP_REMOVED lines=14> */
.L_x_3319:
[----:B------:R-:W1:Y:S01]  /*5590*/  LDC.64 R2, c[0x0][0x470] ;  /* 0x00011c00ff027b82 */ /* 0x000e620000000a00 */
[----:B------:R-:W2:Y:S01]  /*55a0*/  LDCU.64 UR8, c[0x0][0x380] ;  /* 0x00007000ff0877ac */ /* 0x000ea20008000a00 */
[----:B-1----:R-:W-:-:S04]  /*55b0*/  ISETP.NE.U32.AND P0, PT, R2, RZ, PT ;  /* 0x000000ff0200720c */ /* 0x002fc80003f05070 */
[----:B------:R-:W-:-:S13]  /*55c0*/  ISETP.NE.AND.EX P0, PT, R3, RZ, PT, P0 ;  /* 0x000000ff0300720c */ /* 0x000fda0003f05300 */
[----:B------:R-:W-:-:S04]  /*55d0*/  @P0 LEA R6, P1, R69, R2, 0x2 ;  /* 0x0000000245060211 */ /* 0x000fc800078210ff */
[----:B------:R-:W-:Y:S01]  /*55e0*/  @P0 LEA.HI.X R7, R69, R3, RZ, 0x2, P1 ;  /* 0x0000000345070211 */ /* 0x000fe200008f14ff */
[----:B------:R-:W-:-:S06]  /*55f0*/  IMAD.MOV.U32 R3, RZ, RZ, RZ ;  /* 0x000000ffff037224 */ /* 0x000fcc00078e00ff */
[----:B------:R-:W3:Y:S01]  /*5600*/  @P0 LDG.E R3, desc[UR6][R6.64] ;  /* 0x0000000606030981 */ /* 0x000ee2000c1e1900 */
[----:B------:R-:W1:Y:S01]  /*5610*/  LDCU.U8 UR4, c[0x0][0x533] ;  /* 0x0000a660ff0477ac */ /* 0x000e620008000000 */
[----:B------:R-:W-:Y:S01]  /*5620*/  IMAD.SHL.U32 R2, R65, 0x4, RZ ;  /* 0x0000000441027824 */ /* 0x000fe200078e00ff */
[----:B--2---:R-:W-:Y:S01]  /*5630*/  LEA R26, P0, R100, UR8, 0x1 ;  /* 0x00000008641a7c11 */ /* 0x004fe2000f8008ff */
[----:B------:R-:W-:-:S03]  /*5640*/  IMAD.SHL.U32 R14, R11, 0x20, RZ ;  /* 0x000000200b0e7824 */ /* 0x000fc600078e00ff */
[----:B------:R-:W-:Y:S02]  /*5650*/  LOP3.LUT R2, R2, 0xc, RZ, 0xc0, !PT ;  /* 0x0000000c02027812 */ /* 0x000fe400078ec0ff */
[----:B------:R-:W-:-:S03]  /*5660*/  LEA.HI.X R27, R100, UR9, R74, 0x1, P0 ;  /* 0x00000009641b7c11 */ /* 0x000fc600080f0c4a */
[----:B-----5:R-:W-:-:S04]  /*5670*/  IMAD R5, R98, R11, R2 ;  /* 0x0000000b62057224 */ /* 0x020fc800078e0202 */
[----:B------:R-:W-:Y:S01]  /*5680*/  IMAD.IADD R2, R2, 0x1, R5 ;  /* 0x0000000102027824 */ /* 0x000fe200078e0205 */
[----:B-1----:R-:W-:Y:S01]  /*5690*/  UISETP.NE.AND UP0, UPT, UR4, URZ, UPT ;  /* 0x000000ff0400728c */ /* 0x002fe2000bf05270 */
[----:B---3--:R-:W-:-:S05]  /*56a0*/  IADD3 R68, PT, PT, R3, R68, R71 ;  /* 0x0000004403447210 */ /* 0x008fca0007ffe047 */
[----:B------:R-:W-:-:S05]  /*56b0*/  IMAD R3, R11, R68, RZ ;  /* 0x000000440b037224 */ /* 0x000fca00078e02ff */
[-C--:B------:R-:W-:Y:S02]  /*56c0*/  IADD3 R91, P2, PT, R91, R3.reuse, RZ ;  /* 0x000000035b5b7210 */ /* 0x080fe40007f5e0ff */
[----:B------:R-:W-:Y:S02]  /*56d0*/  SHF.R.S32.HI R5, RZ, 0x1f, R3 ;  /* 0x0000001fff057819 */ /* 0x000fe40000011403 */
[----:B------:R-:W-:-:S03]  /*56e0*/  IADD3 R3, P1, PT, R2, R3, RZ ;  /* 0x0000000302037210 */ /* 0x000fc60007f3e0ff */
[----:B------:R-:W-:Y:S01]  /*56f0*/  IMAD.X R86, R86, 0x1, R5, P2 ;  /* 0x0000000156567824 */ /* 0x000fe200010e0605 */
[----:B------:R-:W-:Y:S01]  /*5700*/  LEA.HI.X.SX32 R2, R2, R5, 0x1, P1 ;  /* 0x0000000502027211 */ /* 0x000fe200008f0eff */
[----:B------:R-:W-:Y:S08]  /*5710*/  BRA.U !UP0, `(.L_x_3324) ;  /* 0x0000000908007547 */ /* 0x000ff0000b800000 */
        /* <DEDUP_REMOVED lines=22> */
[--C-:B------:R-:W-:Y:S02]  /*5880*/  HADD2.F32 R22, -RZ, R9.reuse.H1_H1 ;  /* 0x30000009ff167230 */ /* 0x100fe40000004100 */
[----:B------:R-:W-:Y:S02]  /*5890*/  HADD2.F32 R18, -RZ, R9.H0_H0 ;  /* 0x20000009ff127230 */ /* 0x000fe40000004100 */
[----:B------:R-:W-:-:S02]  /*58a0*/  HADD2.F32 R16, -RZ, R11.H1_H1 ;  /* 0x3000000bff107230 */ /* 0x000fc40000004100 */
[----:B------:R-:W-:Y:S02]  /*58b0*/  HADD2.F32 R19, -RZ, R11.H0_H0 ;  /* 0x2000000bff137230 */ /* 0x000fe40000004100 */
[----:B--2---:R-:W-:Y:S02]  /*58c0*/  HADD2.F32 R10, -RZ, R4.H1_H1 ;  /* 0x30000004ff0a7230 */ /* 0x004fe40000004100 */
[----:B------:R-:W-:Y:S02]  /*58d0*/  HADD2.F32 R9, -RZ, R5.H1_H1 ;  /* 0x30000005ff097230 */ /* 0x000fe40000004100 */
[----:B---3--:R-:W-:Y:S02]  /*58e0*/  HADD2.F32 R7, -RZ, R2.H1_H1 ;  /* 0x30000002ff077230 */ /* 0x008fe40000004100 */
[----:B------:R-:W-:Y:S02]  /*58f0*/  HADD2.F32 R6, -RZ, R3.H1_H1 ;  /* 0x30000003ff067230 */ /* 0x000fe40000004100 */
[----:B------:R-:W-:Y:S01]  /*5900*/  FMUL.FTZ R21, R16, R9 ;  /* 0x0000000910157220 */ /* 0x000fe20000410000 */
[C---:B------:R-:W-:Y:S01]  /*5910*/  FMUL.FTZ R11, R22.reuse, R7 ;  /* 0x00000007160b7220 */ /* 0x040fe20000410000 */
[----:B------:R-:W-:Y:S01]  /*5920*/  FMUL.FTZ R22, R22, R10 ;  /* 0x0000000a16167220 */ /* 0x000fe20000410000 */
[-C--:B------:R-:W-:Y:S01]  /*5930*/  FMUL.FTZ R20, R16, R6.reuse ;  /* 0x0000000610147220 */ /* 0x080fe20000410000 */
[----:B------:R-:W-:Y:S01]  /*5940*/  FFMA.FTZ R21, R19, R6, R21 ;  /* 0x0000000613157223 */ /* 0x000fe20000010015 */
[----:B------:R-:W-:-:S02]  /*5950*/  HADD2.F32 R4, -RZ, R4.H0_H0 ;  /* 0x20000004ff047230 */ /* 0x000fc40000004100 */
[C---:B------:R-:W-:Y:S01]  /*5960*/  FFMA.FTZ R22, R18.reuse, R7, R22 ;  /* 0x0000000712167223 */ /* 0x040fe20000010016 */
[----:B------:R-:W-:Y:S02]  /*5970*/  HADD2.F32 R7, -RZ, R8.H1_H1 ;  /* 0x30000008ff077230 */ /* 0x000fe40000004100 */
[----:B------:R-:W-:Y:S02]  /*5980*/  HADD2.F32 R2, -RZ, R2.H0_H0 ;  /* 0x20000002ff027230 */ /* 0x000fe40000004100 */
[----:B------:R-:W-:Y:S02]  /*5990*/  HADD2.F32 R3, -RZ, R3.H0_H0 ;  /* 0x20000003ff037230 */ /* 0x000fe40000004100 */
[----:B------:R-:W-:Y:S02]  /*59a0*/  HADD2.F32 R6, -RZ, R17.H1_H1 ;  /* 0x30000011ff067230 */ /* 0x000fe40000004100 */
[----:B------:R-:W-:Y:S01]  /*59b0*/  FFMA.FTZ R11, R18, R10, -R11 ;  /* 0x0000000a120b7223 */ /* 0x000fe2000001080b */
[----:B------:R-:W-:-:S02]  /*59c0*/  HADD2.F32 R5, -RZ, R5.H0_H0 ;  /* 0x20000005ff057230 */ /* 0x000fc40000004100 */
        /* <DEDUP_REMOVED lines=15> */
.L_x_3329:
[----:B------:R-:W-:Y:S05]  /*5ac0*/  BSYNC.RECONVERGENT B0 ;  /* 0x0000000000007941 */ /* 0x000fea0003800200 */
.L_x_3328:
[----:B-----5:R2:W-:Y:S01]  /*5ad0*/  STS.128 [R153], R8 ;  /* 0x0000000899007388 */ /* 0x0205e20000000c00 */
[----:B------:R-:W-:Y:S05]  /*5ae0*/  BRA `(.L_x_3326) ;  /* 0x0000000000047947 */ /* 0x000fea0003800000 */
.L_x_3327:
[----:B------:R1:W-:Y:S02]  /*5af0*/  STS.128 [R153], RZ ;  /* 0x000000ff99007388 */ /* 0x0003e40000000c00 */
.L_x_3326:
[----:B------:R-:W-:Y:S05]  /*5b00*/  BSYNC.RECONVERGENT B1 ;  /* 0x0000000000017941 */ /* 0x000fea0003800200 */
.L_x_3325:
        /* <DEDUP_REMOVED lines=24> */
[----:B------:R-:W4:Y:S01]  /*5c90*/  LDG.E.64 R2, desc[UR6][R2.64] ;  /* 0x0000000602027981 */ /* 0x000f22000c1e1b00 */
[--C-:B-----5:R-:W-:Y:S01]  /*5ca0*/  HADD2.F32 R15, -RZ, R9.reuse.H0_H0 ;  /* 0x20000009ff0f7230 */ /* 0x120fe20000004100 */
[----:B------:R-:W-:Y:S01]  /*5cb0*/  MOV R14, R10 ;  /* 0x0000000a000e7202 */ /* 0x000fe20000000f00 */
[----:B------:R-:W-:Y:S02]  /*5cc0*/  HADD2.F32 R16, -RZ, R9.H1_H1 ;  /* 0x30000009ff107230 */ /* 0x000fe40000004100 */
[--C-:B------:R-:W-:Y:S02]  /*5cd0*/  HADD2.F32 R10, -RZ, R11.reuse.H1_H1 ;  /* 0x3000000bff0a7230 */ /* 0x100fe40000004100 */
[----:B------:R-:W-:-:S02]  /*5ce0*/  HADD2.F32 R17, -RZ, R11.H0_H0 ;  /* 0x2000000bff117230 */ /* 0x000fc40000004100 */
[----:B--2---:R-:W-:Y:S02]  /*5cf0*/  HADD2.F32 R9, -RZ, R4.H1_H1 ;  /* 0x30000004ff097230 */ /* 0x004fe40000004100 */
[----:B------:R-:W-:Y:S02]  /*5d00*/  HADD2.F32 R7, -RZ, R5.H1_H1 ;  /* 0x30000005ff077230 */ /* 0x000fe40000004100 */
[----:B----4-:R-:W-:Y:S02]  /*5d10*/  HADD2.F32 R6, -RZ, R2.H1_H1 ;  /* 0x30000002ff067230 */ /* 0x010fe40000004100 */
        /* <DEDUP_REMOVED lines=12> */
[----:B------:R-:W-:-:S02]  /*5de0*/  HADD2.F32 R5, -RZ, R5.H0_H0 ;  /* 0x20000005ff057230 */ /* 0x000fc40000004100 */
[C---:B------:R-:W-:Y:S01]  /*5df0*/  FFMA.FTZ R18, R15.reuse, R9, -R18 ;  /* 0x000000090f127223 */ /* 0x040fe20000010812 */
[----:B------:R-:W-:Y:S01]  /*5e00*/  FFMA.FTZ R11, R15, R6, R11 ;  /* 0x000000060f0b7223 */ /* 0x000fe2000001000b */
[C---:B------:R-:W-:Y:S01]  /*5e10*/  FMUL.FTZ R6, R7.reuse, R2 ;  /* 0x0000000207067220 */ /* 0x040fe20000410000 */
[-C--:B------:R-:W-:Y:S01]  /*5e20*/  FMUL.FTZ R15, R7, R4.reuse ;  /* 0x00000004070f7220 */ /* 0x080fe20000410000 */
[----:B------:R-:W-:Y:S02]  /*5e30*/  HADD2.F32 R9, -RZ, R8.H0_H0 ;  /* 0x20000008ff097230 */ /* 0x000fe40000004100 */
[C---:B------:R-:W-:Y:S01]  /*5e40*/  FMUL.FTZ R7, R0.reuse, R3 ;  /* 0x0000000300077220 */ /* 0x040fe20000410000 */
[----:B------:R-:W-:Y:S02]  /*5e50*/  HADD2.F32 R14, -RZ, R14.H0_H0 ;  /* 0x2000000eff0e7230 */ /* 0x000fe40000004100 */
        /* <DEDUP_REMOVED lines=9> */
.L_x_3331:
[----:B------:R-:W-:Y:S05]  /*5ef0*/  BSYNC.RECONVERGENT B0 ;  /* 0x0000000000007941 */ /* 0x000fea0003800200 */
.L_x_3330:
[----:B-----5:R4:W-:Y:S01]  /*5f00*/  STS.128 [R153+0x800], R8 ;  /* 0x0008000899007388 */ /* 0x0209e20000000c00 */
[----:B------:R-:W-:Y:S05]  /*5f10*/  BRA `(.L_x_3323) ;  /* 0x0000000c00087947 */ /* 0x000fea0003800000 */
.L_x_3324:
        /* <DEDUP_REMOVED lines=97> */
.L_x_3336:
[----:B------:R-:W-:Y:S05]  /*6530*/  BSYNC.RECONVERGENT B0 ;  /* 0x0000000000007941 */ /* 0x000fea0003800200 */
.L_x_3335:
[----:B-----5:R2:W-:Y:S01]  /*6540*/  STS.128 [R153], R20 ;  /* 0x0000001499007388 */ /* 0x0205e20000000c00 */
[----:B------:R-:W-:Y:S05]  /*6550*/  BRA `(.L_x_3333) ;  /* 0x0000000000047947 */ /* 0x000fea0003800000 */
.L_x_3334:
[----:B------:R3:W-:Y:S02]  /*6560*/  STS.128 [R153], RZ ;  /* 0x000000ff99007388 */ /* 0x0007e40000000c00 */
.L_x_3333:
[----:B------:R-:W-:Y:S05]  /*6570*/  BSYNC.RECONVERGENT B1 ;  /* 0x0000000000017941 */ /* 0x000fea0003800200 */
.L_x_3332:
        /* <DEDUP_REMOVED lines=9> */
[----:B--2---:R2:W5:Y:S01]  /*6610*/  LDG.E.128 R20, desc[UR6][R6.64] ;  /* 0x0000000606147981 */ /* 0x004562000c1e1d00 */
[----:B------:R-:W-:Y:S01]  /*6620*/  ISETP.GE.AND P0, PT, R12, R15, PT ;  /* 0x0000000f0c00720c */ /* 0x000fe20003f06270 */
[----:B------:R-:W-:-:S12]  /*6630*/  BSSY.RECONVERGENT B0, `(.L_x_3337) ;  /* 0x000004f000007945 */ /* 0x000fd80003800200 */
[----:B------:R-:W-:Y:S05]  /*6640*/  @P0 BRA `(.L_x_3338) ;  /* 0x0000000400340947 */ /* 0x000fea0003800000 */
[----:B------:R-:W3:Y:S01]  /*6650*/  LDCU.64 UR8, c[0x0][0x4d0] ;  /* 0x00009a00ff0877ac */ /* 0x000ee20008000a00 */
[----:B------:R-:W-:Y:S01]  /*6660*/  SEL R24, R24, RZ, P1 ;  /* 0x000000ff18187207 */ /* 0x000fe20000800000 */
[----:B-1----:R-:W-:Y:S01]  /*6670*/  IMAD.WIDE R16, R29, 0x2, R6 ;  /* 0x000000021d107825 */ /* 0x002fe200078e0206 */
[----:B------:R-:W-:Y:S02]  /*6680*/  SEL R5, R28, RZ, P1 ;  /* 0x000000ff1c057207 */ /* 0x000fe40000800000 */
[--C-:B------:R-:W-:Y:S02]  /*6690*/  IADD3 R24, P2, P0, R24, R3, R14.reuse ;  /* 0x0000000318187210 */ /* 0x100fe4000785e00e */
[----:B------:R-:W-:Y:S01]  /*66a0*/  SHF.R.S32.HI R14, RZ, 0x1f, R14 ;  /* 0x0000001fff0e7819 */ /* 0x000fe2000001140e */
[----:B------:R-:W4:Y:S01]  /*66b0*/  LDG.E.128 R16, desc[UR6][R16.64] ;  /* 0x0000000610107981 */ /* 0x000f22000c1e1d00 */
[----:B------:R-:W-:Y:S02]  /*66c0*/  SHF.L.U32 R0, R24, 0x1, RZ ;  /* 0x0000000118007819 */ /* 0x000fe400000006ff */
[----:B------:R-:W-:-:S04]  /*66d0*/  IADD3.X R5, PT, PT, R5, R2, R14, P2, P0 ;  /* 0x0000000205057210 */ /* 0x000fc800017e040e */
[----:B------:R-:W-:Y:S02]  /*66e0*/  SHF.L.U64.HI R2, R24, 0x1, R5 ;  /* 0x0000000118027819 */ /* 0x000fe40000010205 */
[----:B---3--:R-:W-:-:S04]  /*66f0*/  IADD3 R4, P0, PT, R0, UR8, RZ ;  /* 0x0000000800047c10 */ /* 0x008fc8000ff1e0ff */
[----:B------:R-:W-:Y:S01]  /*6700*/  IADD3.X R5, PT, PT, R2, UR9, RZ, P0, !PT ;  /* 0x0000000902057c10 */ /* 0x000fe200087fe4ff */
[----:B------:R-:W1:Y:S05]  /*6710*/  LDCU.64 UR8, c[0x0][0x4c8] ;  /* 0x00009900ff0877ac */ /* 0x000e6a0008000a00 */
[----:B--2---:R-:W2:Y:S01]  /*6720*/  LDG.E.128 R4, desc[UR6][R4.64] ;  /* 0x0000000604047981 */ /* 0x004ea2000c1e1d00 */
[----:B-1----:R-:W-:-:S04]  /*6730*/  IADD3 R8, P0, PT, R0, UR8, RZ ;  /* 0x0000000800087c10 */ /* 0x002fc8000ff1e0ff */
[----:B------:R-:W-:-:S06]  /*6740*/  IADD3.X R9, PT, PT, R2, UR9, RZ, P0, !PT ;  /* 0x0000000902097c10 */ /* 0x000fcc00087fe4ff */
[----:B------:R-:W3:Y:S01]  /*6750*/  LDG.E.128 R8, desc[UR6][R8.64] ;  /* 0x0000000608087981 */ /* 0x000ee2000c1e1d00 */
[----:B----4-:R-:W-:Y:S02]  /*6760*/  HADD2.F32 R3, -RZ, R18.H0_H0 ;  /* 0x20000012ff037230 */ /* 0x010fe40000004100 */
[--C-:B------:R-:W-:Y:S02]  /*6770*/  HADD2.F32 R14, -RZ, R19.reuse.H0_H0 ;  /* 0x20000013ff0e7230 */ /* 0x100fe40000004100 */
[--C-:B------:R-:W-:Y:S02]  /*6780*/  HADD2.F32 R0, -RZ, R16.reuse.H0_H0 ;  /* 0x20000010ff007230 */ /* 0x100fe40000004100 */
[----:B------:R-:W-:Y:S02]  /*6790*/  HADD2.F32 R19, -RZ, R19.H1_H1 ;  /* 0x30000013ff137230 */ /* 0x000fe40000004100 */
[----:B------:R-:W-:Y:S02]  /*67a0*/  HADD2.F32 R16, -RZ, R16.H1_H1 ;  /* 0x30000010ff107230 */ /* 0x000fe40000004100 */
[----:B------:R-:W-:-:S02]  /*67b0*/  HADD2.F32 R2, -RZ, R17.H0_H0 ;  /* 0x20000011ff027230 */ /* 0x000fc40000004100 */
        /* <DEDUP_REMOVED lines=19> */
[----:B---3--:R-:W-:Y:S02]  /*68f0*/  HADD2.F32 R4, -RZ, R8.H0_H0 ;  /* 0x20000008ff047230 */ /* 0x008fe40000004100 */
        /* <DEDUP_REMOVED lines=34> */
.L_x_3338:
[----:B------:R-:W-:Y:S05]  /*6b20*/  BSYNC.RECONVERGENT B0 ;  /* 0x0000000000007941 */ /* 0x000fea0003800200 */
.L_x_3337:
[----:B-----5:R1:W-:Y:S02]  /*6b30*/  STS.128 [R153+0x800], R20 ;  /* 0x0008001499007388 */ /* 0x0203e40000000c00 */
.L_x_3323:
[----:B------:R-:W-:Y:S05]  /*6b40*/  BSYNC.RECONVERGENT B2 ;  /* 0x0000000000027941 */ /* 0x000fea0003800200 */
.L_x_3318:
[----:B-----5:R-:W-:Y:S01]  /*6b50*/  IMAD R5, R57, -0x80, R64 ;  /* 0xffffff8039057824 */ /* 0x020fe200078e0240 */
[----:B------:R-:W-:Y:S04]  /*6b60*/  BSSY.RECONVERGENT B0, `(.L_x_3339) ;  /* 0x000000e000007945 */ /* 0x000fe80003800200 */
[----:B------:R-:W-:-:S04]  /*6b70*/  IADD3 R5, PT, PT, R5, 0x80, RZ ;  /* 0x0000008005057810 */ /* 0x000fc80007ffe0ff */
[----:B------:R-:W-:-:S13]  /*6b80*/  ISETP.GE.AND P2, PT, R98, R5, PT ;  /* 0x000000056200720c */ /* 0x000fda0003f46270 */
        /* <DEDUP_REMOVED lines=10> */
.L_x_3341:
[----:B------:R1:W-:Y:S02]  /*6c30*/  STS.128 [R153+0x1000], RZ ;  /* 0x001000ff99007388 */ /* 0x0003e40000000c00 */
.L_x_3340:
[----:B------:R-:W-:Y:S05]  /*6c40*/  BSYNC.RECONVERGENT B0 ;  /* 0x0000000000007941 */ /* 0x000fea0003800200 */
.L_x_3339:
[----:B------:R-:W-:Y:S01]  /*6c50*/  ISETP.GE.AND P1, PT, R30, R5, PT ;  /* 0x000000051e00720c */ /* 0x000fe20003f26270 */
[C---:B-1----:R-:W-:Y:S01]  /*6c60*/  IMAD.SHL.U32 R3, R60.reuse, 0x40, RZ ;  /* 0x000000403c037824 */ /* 0x042fe200078e00ff */
[----:B------:R-:W-:Y:S01]  /*6c70*/  SHF.L.U64.HI R56, R60, 0x6, R61 ;  /* 0x000000063c387819 */ /* 0x000fe2000001023d */
[----:B------:R-:W-:Y:S03]  /*6c80*/  BSSY.RECONVERGENT B0, `(.L_x_3342) ;  /* 0x000000d000007945 */ /* 0x000fe60003800200 */
[----:B--2---:R-:W-:-:S05]  /*6c90*/  IADD3 R6, P0, PT, R3, R144, RZ ;  /* 0x0000009003067210 */ /* 0x004fca0007f1e0ff */
[----:B------:R-:W-:Y:S02]  /*6ca0*/  IMAD.X R7, R56, 0x1, R143, P0 ;  /* 0x0000000138077824 */ /* 0x000fe400000e068f */
[----:B------:R-:W-:Y:S06]  /*6cb0*/  @P1 BRA `(.L_x_3343) ;  /* 0x0000000000241947 */ /* 0x000fec0003800000 */
        /* <DEDUP_REMOVED lines=8> */
.L_x_3344:
[----:B------:R1:W-:Y:S02]  /*6d40*/  STS.128 [R153+0x1800], RZ ;  /* 0x001800ff99007388 */ /* 0x0003e40000000c00 */
.L_x_3343:
[----:B------:R-:W-:Y:S05]  /*6d50*/  BSYNC.RECONVERGENT B0 ;  /* 0x0000000000007941 */ /* 0x000fea0003800200 */
.L_x_3342:
[----:B------:R-:W-:Y:S01]  /*6d60*/  IADD3 R2, PT, PT, R98, 0x40, RZ ;  /* 0x0000004062027810 */ /* 0x000fe20007ffe0ff */
[----:B------:R-:W-:Y:S03]  /*6d70*/  BSSY.RECONVERGENT B0, `(.L_x_3345) ;  /* 0x000000e000007945 */ /* 0x000fe60003800200 */
[----:B------:R-:W-:-:S13]  /*6d80*/  ISETP.GE.AND P0, PT, R2, R5, PT ;  /* 0x000000050200720c */ /* 0x000fda0003f06270 */
[----:B------:R-:W-:Y:S05]  /*6d90*/  @P0 BRA `(.L_x_3346) ;  /* 0x00000000002c0947 */ /* 0x000fea0003800000 */
[----:B------:R-:W5:Y:S02]  /*6da0*/  LDCU UR4, c[0x0][0x440] ;  /* 0x00008800ff0477ac */ /* 0x000f640008000800 */
[----:B-----5:R-:W-:-:S13]  /*6db0*/  ISETP.GE.AND P0, PT, R12, UR4, PT ;  /* 0x000000040c007c0c */ /* 0x020fda000bf06270 */
[----:B------:R-:W-:Y:S05]  /*6dc0*/  @P0 BRA `(.L_x_3347) ;  /* 0x00000000001c0947 */ /* 0x000fea0003800000 */
[----:B----4-:R-:W-:-:S04]  /*6dd0*/  IADD3 R8, P0, PT, R6, R3, RZ ;  /* 0x0000000306087210 */ /* 0x010fc80007f1e0ff */
[----:B------:R-:W-:-:S05]  /*6de0*/  IADD3.X R9, PT, PT, R7, R56, RZ, P0, !PT ;  /* 0x0000003807097210 */ /* 0x000fca00007fe4ff */
[----:B------:R-:W-:Y:S01]  /*6df0*/  @!PT LDS RZ, [RZ] ;  /* 0x00000000fffff984 */ /* 0x000fe20000000800 */
[----:B------:R-:W-:Y:S01]  /*6e00*/  @!PT LDS RZ, [RZ] ;  /* 0x00000000fffff984 */ /* 0x000fe20000000800 */
[----:B------:R-:W-:Y:S01]  /*6e10*/  @!PT LDS RZ, [RZ] ;  /* 0x00000000fffff984 */ /* 0x000fe20000000800 */
[----:B------:R4:W-:Y:S01]  /*6e20*/  LDGSTS.E.BYPASS.LTC128B.128 [R153+0x2000], desc[UR6][R8.64] ;  /* 0x0200000008997fae */ /* 0x0009e2000b981a06 */
[----:B------:R-:W-:Y:S05]  /*6e30*/  BRA `(.L_x_3346) ;  /* 0x0000000000047947 */ /* 0x000fea0003800000 */
.L_x_3347:
[----:B------:R1:W-:Y:S02]  /*6e40*/  STS.128 [R153+0x2000], RZ ;  /* 0x002000ff99007388 */ /* 0x0003e40000000c00 */
.L_x_3346:
[----:B------:R-:W-:Y:S05]  /*6e50*/  BSYNC.RECONVERGENT B0 ;  /* 0x0000000000007941 */ /* 0x000fea0003800200 */
.L_x_3345:
[----:B------:R-:W-:Y:S01]  /*6e60*/  IADD3 R0, PT, PT, R98, 0x60, RZ ;  /* 0x0000006062007810 */ /* 0x000fe20007ffe0ff */
[----:B------:R-:W-:Y:S03]  /*6e70*/  BSSY.RECONVERGENT B0, `(.L_x_3348) ;  /* 0x000000e000007945 */ /* 0x000fe60003800200 */
[----:B------:R-:W-:-:S13]  /*6e80*/  ISETP.GE.AND P0, PT, R0, R5, PT ;  /* 0x000000050000720c */ /* 0x000fda0003f06270 */
[----:B------:R-:W-:Y:S05]  /*6e90*/  @P0 BRA `(.L_x_3349) ;  /* 0x00000000002c0947 */ /* 0x000fea0003800000 */
[----:B------:R-:W5:Y:S02]  /*6ea0*/  LDCU UR4, c[0x0][0x440] ;  /* 0x00008800ff0477ac */ /* 0x000f640008000800 */
[----:B-----5:R-:W-:-:S13]  /*6eb0*/  ISETP.GE.AND P0, PT, R12, UR4, PT ;  /* 0x000000040c007c0c */ /* 0x020fda000bf06270 */
        /* <DEDUP_REMOVED lines=8> */
.L_x_3350:
[----:B------:R1:W-:Y:S02]  /*6f40*/  STS.128 [R153+0x2800], RZ ;  /* 0x002800ff99007388 */ /* 0x0003e40000000c00 */
.L_x_3349:
[----:B------:R-:W-:Y:S05]  /*6f50*/  BSYNC.RECONVERGENT B0 ;  /* 0x0000000000007941 */ /* 0x000fea0003800200 */
.L_x_3348:
[----:B------:R-:W0:Y:S01]  /*6f60*/  LDGDEPBAR ;  /* 0x00000000000079af */ /* 0x000e220000000000 */
[----:B------:R-:W5:Y:S01]  /*6f70*/  LDCU UR4, c[0x0][0x508] ;  /* 0x0000a100ff0477ac */ /* 0x000f620008000800 */
[----:B------:R-:W-:Y:S01]  /*6f80*/  LOP3.LUT R93, R93, 0x1f0, RZ, 0xc0, !PT ;  /* 0x000001f05d5d7812 */ /* 0x000fe200078ec0ff */
[----:B------:R-:W-:Y:S01]  /*6f90*/  BSSY.RECONVERGENT B0, `(.L_x_3351) ;  /* 0x0000014000007945 */ /* 0x000fe20003800200 */
[----:B------:R-:W-:-:S03]  /*6fa0*/  LOP3.LUT R98, R98, 0x7, RZ, 0xc0, !PT ;  /* 0x0000000762627812 */ /* 0x000fc600078ec0ff */
[----:B------:R-:W-:-:S05]  /*6fb0*/  IMAD R93, R70, 0x40, R93 ;  /* 0x00000040465d7824 */ /* 0x000fca00078e025d */
[----:B------:R-:W-:-:S04]  /*6fc0*/  IADD3 R93, PT, PT, -R142, R98, R93 ;  /* 0x000000628e5d7210 */ /* 0x000fc80007ffe15d */
[----:B-----5:R-:W-:Y:S01]  /*6fd0*/  IADD3 R105, PT, PT, R93, UR4, R64 ;  /* 0x000000045d697c10 */ /* 0x020fe2000fffe040 */
[----:B------:R-:W-:-:S04]  /*6fe0*/  DEPBAR.LE SB0, 0x0 ;  /* 0x000080000000791a */ /* 0x000fc80000000000 */
[----:B------:R-:W-:Y:S01]  /*6ff0*/  VIADD R111, R105, 0x1 ;  /* 0x00000001696f7836 */ /* 0x000fe20000000000 */
        /* <DEDUP_REMOVED lines=10> */
.L_x_3353:
[----:B------:R1:W-:Y:S01]  /*70a0*/  STS.128 [R153+0x3000], RZ ;  /* 0x003000ff99007388 */ /* 0x0003e20000000c00 */
[----:B------:R-:W-:Y:S05]  /*70b0*/  BRA `(.L_x_3354) ;  /* 0x0000000000047947 */ /* 0x000fea0003800000 */
.L_x_3352:
[----:B------:R1:W-:Y:S02]  /*70c0*/  STS.128 [R153+0x3000], RZ ;  /* 0x003000ff99007388 */ /* 0x0003e40000000c00 */
.L_x_3354:
[----:B------:R-:W-:Y:S05]  /*70d0*/  BSYNC.RECONVERGENT B0 ;  /* 0x0000000000007941 */ /* 0x000fea0003800200 */
.L_x_3351:
[----:B------:R-:W-:Y:S01]  /*70e0*/  ISETP.GE.AND P0, PT, R30, R5, PT ;  /* 0x000000051e00720c */ /* 0x000fe20003f06270 */
[C---:B------:R-:W-:Y:S01]  /*70f0*/  IMAD.SHL.U32 R67, R58.reuse, 0x40, RZ ;  /* 0x000000403a437824 */ /* 0x040fe200078e00ff */
[----:B------:R-:W-:Y:S01]  /*7100*/  SHF.L.U64.HI R66, R58, 0x6, R59 ;  /* 0x000000063a427819 */ /* 0x000fe2000001023b */
[----:B------:R-:W-:Y:S03]  /*7110*/  BSSY.RECONVERGENT B0, `(.L_x_3355) ;  /* 0x000000e000007945 */ /* 0x000fe60003800200 */
[----:B--2---:R-:W-:-:S05]  /*7120*/  IADD3 R6, P1, PT, R67, R146, RZ ;  /* 0x0000009243067210 */ /* 0x004fca0007f3e0ff */
[----:B------:R-:W-:Y:S02]  /*7130*/  IMAD.X R7, R66, 0x1, R147, P1 ;  /* 0x0000000142077824 */ /* 0x000fe400008e0693 */
        /* <DEDUP_REMOVED lines=10> */
.L_x_3357:
[----:B------:R1:W-:Y:S02]  /*71e0*/  STS.128 [R153+0x3800], RZ ;  /* 0x003800ff99007388 */ /* 0x0003e40000000c00 */
.L_x_3356:
[----:B------:R-:W-:Y:S05]  /*71f0*/  BSYNC.RECONVERGENT B0 ;  /* 0x0000000000007941 */ /* 0x000fea0003800200 */
.L_x_3355:
[----:B------:R-:W-:Y:S01]  /*7200*/  ISETP.GE.AND P0, PT, R2, R5, PT ;  /* 0x000000050200720c */ /* 0x000fe20003f06270 */
[----:B------:R-:W-:-:S12]  /*7210*/  BSSY.RECONVERGENT B0, `(.L_x_3358) ;  /* 0x000000e000007945 */ /* 0x000fd80003800200 */
[----:B------:R1:W-:Y:S01]  /*7220*/  @P0 STS.128 [R153+0x4000], RZ ;  /* 0x004000ff99000388 */ /* 0x0003e20000000c00 */
        /* <DEDUP_REMOVED lines=11> */
.L_x_3360:
[----:B------:R1:W-:Y:S02]  /*72e0*/  STS.128 [R153+0x4000], RZ ;  /* 0x004000ff99007388 */ /* 0x0003e40000000c00 */
.L_x_3359:
[----:B------:R-:W-:Y:S05]  /*72f0*/  BSYNC.RECONVERGENT B0 ;  /* 0x0000000000007941 */ /* 0x000fea0003800200 */
.L_x_3358:
[----:B------:R-:W-:Y:S01]  /*7300*/  ISETP.GE.AND P0, PT, R0, R5, PT ;  /* 0x000000050000720c */ /* 0x000fe20003f06270 */
[----:B------:R-:W-:-:S12]  /*7310*/  BSSY.RECONVERGENT B0, `(.L_x_3361) ;  /* 0x000000e000007945 */ /* 0x000fd80003800200 */
[----:B------:R1:W-:Y:S01]  /*7320*/  @P0 STS.128 [R153+0x4800], RZ ;  /* 0x004800ff99000388 */ /* 0x0003e20000000c00 */
[----:B------:R-:W-:Y:S05]  /*7330*/  @P0 BRA `(.L_x_3362) ;  /* 0x00000000002c0947 */ /* 0x000fea0003800000 */
[----:B------:R-:W5:Y:S02]  /*7340*/  LDCU UR4, c[0x0][0x440] ;  /* 0x00008800ff0477ac */ /* 0x000f640008000800 */
[----:B-----5:R-:W-:-:S13]  /*7350*/  ISETP.GE.AND P0, PT, R12, UR4, PT ;  /* 0x000000040c007c0c */ /* 0x020fda000bf06270 */
        /* <DEDUP_REMOVED lines=8> */
.L_x_3363:
[----:B------:R1:W-:Y:S02]  /*73e0*/  STS.128 [R153+0x4800], RZ ;  /* 0x004800ff99007388 */ /* 0x0003e40000000c00 */
.L_x_3362:
[----:B------:R-:W-:Y:S05]  /*73f0*/  BSYNC.RECONVERGENT B0 ;  /* 0x0000000000007941 */ /* 0x000fea0003800200 */
.L_x_3361:
[----:B------:R-:W5:Y:S01]  /*7400*/  S2R R138, SR_TID.X ;  /* 0x00000000008a7919 */ /* 0x000f620000002100 */
[----:B------:R-:W-:Y:S01]  /*7410*/  IMAD.MOV.U32 R108, RZ, RZ, 0x20 ;  /* 0x00000020ff6c7424 */ /* 0x000fe200078e00ff */
[----:B------:R-:W-:Y:S01]  /*7420*/  VIMNMX R104, PT, PT, R111, R64, PT ;  /* 0x000000406f687248 */ /* 0x000fe20003fe0100 */
[----:B------:R-:W0:Y:S01]  /*7430*/  LDGDEPBAR ;  /* 0x00000000000079af */ /* 0x000e220000000000 */
[----:B------:R-:W-:Y:S02]  /*7440*/  VIADDMNMX R106, R105, 0x9, R64, PT ;  /* 0x00000009696a7846 */ /* 0x000fe40003800140 */
[----:B------:R-:W-:Y:S02]  /*7450*/  LOP3.LUT R152, R150, 0x18, RZ, 0xc0, !PT ;  /* 0x0000001896987812 */ /* 0x000fe400078ec0ff */
[----:B-----5:R-:W-:Y:S01]  /*7460*/  SHF.R.U32.HI R137, RZ, 0x1, R138 ;  /* 0x00000001ff897819 */ /* 0x020fe2000001168a */
[C---:B-1----:R-:W-:Y:S01]  /*7470*/  IMAD.SHL.U32 R4, R138.reuse, 0x10, RZ ;  /* 0x000000108a047824 */ /* 0x042fe200078e00ff */
[C---:B------:R-:W-:Y:S01]  /*7480*/  LOP3.LUT R0, R138.reuse, 0x8, RZ, 0xc0, !PT ;  /* 0x000000088a007812 */ /* 0x040fe200078ec0ff */
[C---:B------:R-:W-:Y:S01]  /*7490*/  IMAD.SHL.U32 R109, R138.reuse, 0x20, RZ ;  /* 0x000000208a6d7824 */ /* 0x040fe200078e00ff */
[----:B------:R-:W-:Y:S01]  /*74a0*/  LOP3.LUT R6, R137, 0x8, RZ, 0xc0, !PT ;  /* 0x0000000889067812 */ /* 0x000fe200078ec0ff */
[----:B------:R-:W-:Y:S01]  /*74b0*/  IMAD.SHL.U32 R136, R138, 0x4, RZ ;  /* 0x000000048a887824 */ /* 0x000fe200078e00ff */
[----:B------:R-:W-:-:S02]  /*74c0*/  LOP3.LUT R140, R4, 0x3e00, RZ, 0xc0, !PT ;  /* 0x00003e00048c7812 */ /* 0x000fc400078ec0ff */
[----:B------:R-:W-:Y:S02]  /*74d0*/  LOP3.LUT R4, R4, 0x100, RZ, 0xc0, !PT ;  /* 0x0000010004047812 */ /* 0x000fe400078ec0ff */
[----:B------:R-:W-:Y:S02]  /*74e0*/  LOP3.LUT R2, R136, 0x18, RZ, 0xc0, !PT ;  /* 0x0000001888027812 */ /* 0x000fe400078ec0ff */
[--C-:B------:R-:W-:Y:S02]  /*74f0*/  LOP3.LUT R139, R6, 0xc0, R109.reuse, 0xf8, !PT ;  /* 0x000000c0068b7812 */ /* 0x100fe400078ef86d */
[--C-:B------:R-:W-:Y:S02]  /*7500*/  LOP3.LUT R5, R4, 0x20, R109.reuse, 0xf8, !PT ;  /* 0x0000002004057812 */ /* 0x100fe400078ef86d */
[--C-:B------:R-:W-:Y:S02]  /*7510*/  LOP3.LUT R0, R0, 0xc0, R109.reuse, 0xf8, !PT ;  /* 0x000000c000007812 */ /* 0x100fe400078ef86d */
[----:B------:R-:W-:-:S02]  /*7520*/  LOP3.LUT R4, R140, 0x120, R109, 0xf8, !PT ;  /* 0x000001208c047812 */ /* 0x000fc400078ef86d */
[----:B------:R-:W-:Y:S02]  /*7530*/  LOP3.LUT R139, R139, R2, RZ, 0x3c, !PT ;  /* 0x000000028b8b7212 */ /* 0x000fe400078e3cff */
[----:B------:R-:W-:Y:S02]  /*7540*/  LOP3.LUT R0, R5, R0, R2, 0xf6, !PT ;  /* 0x0000000005007212 */ /* 0x000fe400078ef602 */
[----:B------:R-:W-:Y:S02]  /*7550*/  LOP3.LUT R4, R4, R139, RZ, 0xfc, !PT ;  /* 0x0000008b04047212 */ /* 0x000fe400078efcff */
[----:B------:R-:W-:Y:S02]  /*7560*/  LEA R63, R0, UR5, 0x1 ;  /* 0x00000005003f7c11 */ /* 0x000fe4000f8e08ff */
[----:B------:R-:W-:Y:S02]  /*7570*/  LEA R107, R4, UR5, 0x1 ;  /* 0x00000005046b7c11 */ /* 0x000fe4000f8e08ff */
[----:B------:R-:W-:Y:S01]  /*7580*/  LOP3.LUT P0, RZ, R138, 0x4, RZ, 0xc0, !PT ;  /* 0x000000048aff7812 */ /* 0x000fe2000780c0ff */
[----:B------:R-:W-:Y:S03]  /*7590*/  LDSM.16.M88.4 R24, [R63+0x1000] ;  /* 0x001000003f18783b */ /* 0x000fe60000000200 */
[----:B------:R-:W-:Y:S01]  /*75a0*/  SEL R108, R108, 0xffffffe0, !P0 ;  /* 0xffffffe06c6c7807 */ /* 0x000fe20004000000 */
[----:B------:R-:W1:Y:S01]  /*75b0*/  LDSM.16.M88.4 R32, [R107] ;  /* 0x000000006b20783b */ /* 0x000e620000000200 */
[----:B------:R-:W-:-:S02]  /*75c0*/  P2R R0, PR, RZ, 0x1 ;  /* 0x00000001ff007803 */ /* 0x000fc40000000000 */
[----:B------:R-:W-:Y:S01]  /*75d0*/  ISETP.NE.AND P0, PT, R57, 0x1, PT ;  /* 0x000000013900780c */ /* 0x000fe20003f05270 */
[----:B------:R-:W5:Y:S01]  /*75e0*/  LDSM.16.M88.4 R16, [R63+0x1400] ;  /* 0x001400003f10783b */ /* 0x000f620000000200 */
[----:B------:R-:W-:Y:S02]  /*75f0*/  IMAD.IADD R62, R108, 0x1, R63 ;  /* 0x000000016c3e7824 */ /* 0x000fe400078e023f */
[----:B------:R-:W-:Y:S01]  /*7600*/  IMAD.IADD R65, R107, 0x1, R108 ;  /* 0x000000016b417824 */ /* 0x000fe200078e026c */
[----:B----4-:R-:W4:Y:S01]  /*7610*/  LDSM.16.M88.4 R8, [R63+0x1800] ;  /* 0x001800003f08783b */ /* 0x010f220000000200 */
[----:B------:R-:W-:-:S03]  /*7620*/  P2R R2, PR, RZ, 0x1 ;  /* 0x00000001ff027803 */ /* 0x000fc60000000000 */
[----:B------:R-:W2:Y:S04]  /*7630*/  LDSM.16.M88.4 R76, [R63+0x1c00] ;  /* 0x001c00003f4c783b */ /* 0x000ea80000000200 */
[----:B------:R-:W3:Y:S04]  /*7640*/  LDSM.16.M88.4 R68, [R63+0x2000] ;  /* 0x002000003f44783b */ /* 0x000ee80000000200 */
[----:B------:R-:W3:Y:S04]  /*7650*/  LDSM.16.M88.4 R48, [R63+0x2400] ;  /* 0x002400003f30783b */ /* 0x000ee80000000200 */
[----:B------:R-:W3:Y:S04]  /*7660*/  LDSM.16.M88.4 R40, [R63+0x2800] ;  /* 0x002800003f28783b */ /* 0x000ee80000000200 */
[----:B------:R-:W3:Y:S04]  /*7670*/  LDSM.16.M88.4 R92, [R63+0x2c00] ;  /* 0x002c00003f5c783b */ /* 0x000ee80000000200 */
[----:B------:R-:W-:Y:S04]  /*7680*/  LDSM.16.M88.4 R88, [R62+0x1000] ;  /* 0x001000003e58783b */ /* 0x000fe80000000200 */
[----:B------:R-:W3:Y:S04]  /*7690*/  LDSM.16.M88.4 R96, [R65] ;  /* 0x000000004160783b */ /* 0x000ee80000000200 */
[----:B------:R-:W3:Y:S01]  /*76a0*/  LDSM.16.M88.4 R84, [R62+0x1400] ;  /* 0x001400003e54783b */ /* 0x000ee20000000200 */
[C---:B-1----:R-:W-:Y:S03]  /*76b0*/  HMMA.16816.F32 R28, R32.reuse, R24, RZ ;  /* 0x00000018201c723c */ /* 0x042fe600000018ff */
[----:B------:R-:W1:Y:S04]  /*76c0*/  LDSM.16.M88.4 R80, [R62+0x1800] ;  /* 0x001800003e50783b */ /* 0x000e680000000200 */
[----:B------:R-:W1:Y:S01]  /*76d0*/  LDSM.16.M88.4 R100, [R62+0x1c00] ;  /* 0x001c00003e64783b */ /* 0x000e620000000200 */
[C---:B-----5:R-:W-:Y:S08]  /*76e0*/  HMMA.16816.F32 R20, R32.reuse, R16, RZ ;  /* 0x000000102014723c */ /* 0x060ff000000018ff */
[C---:B----4-:R-:W-:Y:S08]  /*76f0*/  HMMA.16816.F32 R12, R32.reuse, R8, RZ ;  /* 0x00000008200c723c */ /* 0x050ff000000018ff */
[C---:B------:R-:W-:Y:S08]  /*7700*/  HMMA.16816.F32 R24, R32.reuse, R26, RZ ;  /* 0x0000001a2018723c */ /* 0x040ff000000018ff */
[C---:B------:R-:W-:Y:S08]  /*7710*/  HMMA.16816.F32 R16, R32.reuse, R18, RZ ;  /* 0x000000122010723c */ /* 0x040ff000000018ff */
[C---:B------:R-:W-:Y:S08]  /*7720*/  HMMA.16816.F32 R8, R32.reuse, R10, RZ ;  /* 0x0000000a2008723c */ /* 0x040ff000000018ff */
[C---:B--2---:R-:W-:Y:S08]  /*7730*/  HMMA.16816.F32 R4, R32.reuse, R76, RZ ;  /* 0x0000004c2004723c */ /* 0x044ff000000018ff */
        /* <DEDUP_REMOVED lines=17> */
[----:B------:R-:W-:Y:S01]  /*7850*/  HMMA.16816.F32 R8, R96, R82, R8 ;  /* 0x000000526008723c */ /* 0x000fe20000001808 */
[----:B------:R-:W1:Y:S01]  /*7860*/  LDSM.16.M88.4 R80, [R62+0x2c00] ;  /* 0x002c00003e50783b */ /* 0x000e620000000200 */
[----:B------:R-:W-:-:S06]  /*7870*/  DEPBAR.LE SB0, 0x0 ;  /* 0x000080000000791a */ /* 0x000fcc0000000000 */
        /* <DEDUP_REMOVED lines=23> */
.L_x_3365:
        /* <DEDUP_REMOVED lines=10> */
[----:B------:R-:W-:Y:S02]  /*7a90*/  ISETP.GE.AND P4, PT, R81, RZ, PT ;  /* 0x000000ff5100720c */ /* 0x000fe40003f86270 */
[----:B------:R-:W-:Y:S01]  /*7aa0*/  LOP3.LUT R81, RZ, R64, RZ, 0x33, !PT ;  /* 0x00000040ff517212 */ /* 0x000fe200078e33ff */
        /* <DEDUP_REMOVED lines=22> */
[----:B------:R-:W-:-:S07]  /*7c10*/  ISETP.NE.AND P0, PT, R64, RZ, PT ;  /* 0x000000ff4000720c */ /* 0x000fce0003f05270 */
        /* <DEDUP_REMOVED lines=25> */
.L_x_3366:
[----:B------:R-:W1:Y:S02]  /*7db0*/  LDCU UR4, c[0x0][0x440] ;  /* 0x00008800ff0477ac */ /* 0x000e640008000800 */
[----:B-1----:R-:W-:-:S13]  /*7dc0*/  ISETP.GE.AND P0, PT, R152, UR4, PT ;  /* 0x0000000498007c0c */ /* 0x002fda000bf06270 */
[CC--:B------:R-:W-:Y:S01]  /*7dd0*/  @!P0 LEA R82, P1, R60.reuse, R144.reuse, 0x6 ;  /* 0x000000903c528211 */ /* 0x0c0fe200078230ff */
[----:B------:R-:W-:Y:S01]  /*7de0*/  @!P0 IMAD.MOV.U32 R145, RZ, RZ, R143 ;  /* 0x000000ffff918224 */ /* 0x000fe200078e008f */
[CC--:B------:R-:W-:Y:S02]  /*7df0*/  @!P0 LEA R84, P2, R60.reuse, R144.reuse, 0x6 ;  /* 0x000000903c548211 */ /* 0x0c0fe400078430ff */
[----:B------:R-:W-:Y:S02]  /*7e00*/  @!P0 LEA R0, P3, R60, R144, 0x6 ;  /* 0x000000903c008211 */ /* 0x000fe400078630ff */
[----:B------:R-:W-:Y:S01]  /*7e10*/  @!P0 IADD3 R82, P4, PT, R82, R3, RZ ;  /* 0x0000000352528210 */ /* 0x000fe20007f9e0ff */
[----:B------:R-:W-:Y:S01]  /*7e20*/  @!PT LDS RZ, [RZ] ;  /* 0x00000000fffff984 */ /* 0x000fe20000000800 */
[----:B------:R-:W-:Y:S01]  /*7e30*/  @!PT LDS RZ, [RZ] ;  /* 0x00000000fffff984 */ /* 0x000fe20000000800 */
[----:B------:R-:W-:Y:S01]  /*7e40*/  @!PT LDS RZ, [RZ] ;  /* 0x00000000fffff984 */ /* 0x000fe20000000800 */
[----:B------:R1:W-:Y:S01]  /*7e50*/  @!P0 LDGSTS.E.BYPASS.LTC128B.128 [R153+0x1000], desc[UR6][R144.64] ;  /* 0x0100000090998fae */ /* 0x0003e2000b981a06 */
[CCC-:B------:R-:W-:Y:S02]  /*7e60*/  @!P0 LEA.HI.X R83, R60.reuse, R143.reuse, R61.reuse, 0x6, P1 ;  /* 0x0000008f3c538211 */ /* 0x1c0fe400008f343d */
[CC--:B------:R-:W-:Y:S01]  /*7e70*/  @!P0 LEA.HI.X R85, R60.reuse, R143.reuse, R61, 0x6, P2 ;  /* 0x0000008f3c558211 */ /* 0x0c0fe200010f343d */
[----:B------:R1:W-:Y:S01]  /*7e80*/  @P0 STS.128 [R153+0x1000], RZ ;  /* 0x001000ff99000388 */ /* 0x0003e20000000c00 */
[----:B------:R-:W-:Y:S01]  /*7e90*/  @!P0 IADD3 R80, P2, P1, R3, R0, R3 ;  /* 0x0000000003508210 */ /* 0x000fe2000795e003 */
[--C-:B------:R-:W-:Y:S01]  /*7ea0*/  @!P0 IMAD.X R83, R83, 0x1, R56.reuse, P4 ;  /* 0x0000000153538824 */ /* 0x100fe200020e0638 */
[----:B------:R-:W-:Y:S01]  /*7eb0*/  @!P0 LEA.HI.X R81, R60, R143, R61, 0x6, P3 ;  /* 0x0000008f3c518211 */ /* 0x000fe200018f343d */
[----:B------:R-:W-:Y:S01]  /*7ec0*/  @!PT LDS RZ, [RZ] ;  /* 0x00000000fffff984 */ /* 0x000fe20000000800 */
[----:B------:R-:W-:Y:S01]  /*7ed0*/  @!PT LDS RZ, [RZ] ;  /* 0x00000000fffff984 */ /* 0x000fe20000000800 */
[----:B------:R-:W-:Y:S01]  /*7ee0*/  @!PT LDS RZ, [RZ] ;  /* 0x00000000fffff984 */ /* 0x000fe20000000800 */
[----:B------:R1:W-:Y:S03]  /*7ef0*/  @!P0 LDGSTS.E.BYPASS.LTC128B.128 [R153+0x1800], desc[UR6][R84.64] ;  /* 0x0180000054998fae */ /* 0x0003e6000b981a06 */
[----:B------:R-:W-:Y:S01]  /*7f00*/  @!P0 IADD3.X R81, PT, PT, R56, R81, R56, P2, P1 ;  /* 0x0000005138518210 */ /* 0x000fe200017e2438 */
        /* <DEDUP_REMOVED lines=12> */
.L_x_3364:
[----:B------:R-:W-:Y:S01]  /*7fd0*/  IMAD.SHL.U32 R0, R138, 0x2, RZ ;  /* 0x000000028a007824 */ /* 0x000fe200078e00ff */
[----:B------:R-:W2:Y:S01]  /*7fe0*/  LDCU UR4, c[0x0][0x45c] ;  /* 0x00008b80ff0477ac */ /* 0x000ea20008000800 */
[----:B------:R-:W-:Y:S01]  /*7ff0*/  LOP3.LUT R139, R139, 0x120, R109, 0xf8, !PT ;  /* 0x000001208b8b7812 */ /* 0x000fe200078ef86d */
[----:B------:R-:W-:Y:S02]  /*8000*/  IMAD.MOV.U32 R157, RZ, RZ, -0x1 ;  /* 0xffffffffff9d7424 */ /* 0x000fe400078e00ff */
[----:B------:R-:W-:Y:S02]  /*8010*/  LOP3.LUT R0, R0, 0x6, RZ, 0xc0, !PT ;  /* 0x0000000600007812 */ /* 0x000fe400078ec0ff */
[----:B------:R-:W-:-:S03]  /*8020*/  LEA R139, R139, UR5, 0x1 ;  /* 0x000000058b8b7c11 */ /* 0x000fc6000f8e08ff */
[----:B------:R-:W-:Y:S02]  /*8030*/  IMAD R105, R57, 0x80, R0 ;  /* 0x0000008039697824 */ /* 0x000fe400078e0200 */
[----:B------:R-:W-:Y:S02]  /*8040*/  IMAD.IADD R108, R108, 0x1, R139 ;  /* 0x000000016c6c7824 */ /* 0x000fe400078e028b */
[C---:B-1----:R-:W-:Y:S02]  /*8050*/  VIADD R81, R105.reuse, 0xffffff80 ;  /* 0xffffff8069517836 */ /* 0x042fe40000000000 */
[----:B------:R-:W-:-:S03]  /*8060*/  VIADD R83, R105, 0xffffff81 ;  /* 0xffffff8169537836 */ /* 0x000fc60000000000 */
[C---:B------:R-:W-:Y:S02]  /*8070*/  ISETP.GE.AND P2, PT, R81.reuse, R104, PT ;  /* 0x000000685100720c */ /* 0x040fe40003f46270 */
[----:B------:R-:W-:Y:S01]  /*8080*/  ISETP.GE.AND P0, PT, R81, R106, PT ;  /* 0x0000006a5100720c */ /* 0x000fe20003f06270 */
[----:B------:R-:W-:Y:S01]  /*8090*/  VIADD R81, R105, 0xffffff88 ;  /* 0xffffff8869517836 */ /* 0x000fe20000000000 */
[C---:B------:R-:W-:Y:S02]  /*80a0*/  ISETP.GE.AND P1, PT, R83.reuse, R104, PT ;  /* 0x000000685300720c */ /* 0x040fe40003f26270 */
[----:B------:R-:W-:Y:S01]  /*80b0*/  ISETP.GE.AND P3, PT, R83, R106, PT ;  /* 0x0000006a5300720c */ /* 0x000fe20003f66270 */
[----:B------:R-:W-:Y:S01]  /*80c0*/  VIADD R83, R105, 0xffffff89 ;  /* 0xffffff8969537836 */ /* 0x000fe20000000000 */
[C---:B------:R-:W-:Y:S02]  /*80d0*/  ISETP.GE.AND P6, PT, R81.reuse, R104, PT ;  /* 0x000000685100720c */ /* 0x040fe40003fc6270 */
[----:B------:R-:W-:Y:S01]  /*80e0*/  ISETP.GE.AND P5, PT, R81, R106, PT ;  /* 0x0000006a5100720c */ /* 0x000fe20003fa6270 */
[----:B------:R-:W-:Y:S01]  /*80f0*/  VIADD R81, R105, 0xffffff90 ;  /* 0xffffff9069517836 */ /* 0x000fe20000000000 */
[----:B------:R-:W-:-:S02]  /*8100*/  FSEL R113, R30, -INF , !P0 ;  /* 0xff8000001e717808 */ /* 0x000fc40004000000 */
[----:B------:R-:W-:Y:S01]  /*8110*/  FSEL R129, R31, -INF , !P3 ;  /* 0xff8000001f817808 */ /* 0x000fe20005800000 */
[----:B------:R-:W-:Y:S01]  /*8120*/  VIADD R31, R105, 0xffffff91 ;  /* 0xffffff91691f7836 */ /* 0x000fe20000000000 */
[C---:B------:R-:W-:Y:S02]  /*8130*/  ISETP.GE.AND P4, PT, R83.reuse, R104, PT ;  /* 0x000000685300720c */ /* 0x040fe40003f86270 */
[----:B------:R-:W-:Y:S02]  /*8140*/  ISETP.GE.AND P0, PT, R83, R106, PT ;  /* 0x0000006a5300720c */ /* 0x000fe40003f06270 */
[----:B------:R-:W-:Y:S02]  /*8150*/  FSEL R83, R26, -INF , !P5 ;  /* 0xff8000001a537808 */ /* 0x000fe40006800000 */
[----:B------:R-:W-:Y:S01]  /*8160*/  FSEL R80, R29, -INF , !P1 ;  /* 0xff8000001d507808 */ /* 0x000fe20004800000 */
[----:B------:R-:W-:Y:S01]  /*8170*/  VIADD R29, R105, 0xffffff98 ;  /* 0xffffff98691d7836 */ /* 0x000fe20000000000 */
[----:B------:R-:W-:Y:S01]  /*8180*/  FSEL R26, R25, -INF , !P4 ;  /* 0xff800000191a7808 */ /* 0x000fe20006000000 */
[----:B------:R-:W-:Y:S01]  /*8190*/  VIADD R25, R105, 0xffffffa0 ;  /* 0xffffffa069197836 */ /* 0x000fe20000000000 */
[----:B------:R-:W-:Y:S01]  /*81a0*/  FSEL R123, R27, -INF , !P0 ;  /* 0xff8000001b7b7808 */ /* 0x000fe20004000000 */
[----:B------:R-:W-:Y:S01]  /*81b0*/  VIADD R27, R105, 0xffffff99 ;  /* 0xffffff99691b7836 */ /* 0x000fe20000000000 */
[----:B------:R-:W-:-:S02]  /*81c0*/  ISETP.GE.AND P1, PT, R81, R104, PT ;  /* 0x000000685100720c */ /* 0x000fc40003f26270 */
[-C--:B------:R-:W-:Y:S02]  /*81d0*/  ISETP.GE.AND P4, PT, R31, R106.reuse, PT ;  /* 0x0000006a1f00720c */ /* 0x080fe40003f86270 */
[----:B------:R-:W-:Y:S02]  /*81e0*/  FSEL R0, R28, -INF , !P2 ;  /* 0xff8000001c007808 */ /* 0x000fe40005000000 */
[----:B------:R-:W-:Y:S02]  /*81f0*/  ISETP.GE.AND P2, PT, R81, R106, PT ;  /* 0x0000006a5100720c */ /* 0x000fe40003f46270 */
[----:B------:R-:W-:Y:S02]  /*8200*/  FSEL R20, R20, -INF , !P1 ;  /* 0xff80000014147808 */ /* 0x000fe40004800000 */
[----:B------:R-:W-:Y:S01]  /*8210*/  FSEL R127, R23, -INF , !P4 ;  /* 0xff800000177f7808 */ /* 0x000fe20006000000 */
[----:B------:R-:W-:Y:S01]  /*8220*/  VIADD R23, R105, 0xffffffa1 ;  /* 0xffffffa169177836 */ /* 0x000fe20000000000 */
[----:B------:R-:W-:-:S02]  /*8230*/  ISETP.GE.AND P3, PT, R29, R104, PT ;  /* 0x000000681d00720c */ /* 0x000fc40003f66270 */
[----:B------:R-:W-:Y:S01]  /*8240*/  ISETP.GE.AND P0, PT, R29, R106, PT ;  /* 0x0000006a1d00720c */ /* 0x000fe20003f06270 */
[----:B------:R-:W-:Y:S01]  /*8250*/  VIADD R29, R105, 0xffffffc9 ;  /* 0xffffffc9691d7836 */ /* 0x000fe20000000000 */
[-C--:B------:R-:W-:Y:S02]  /*8260*/  ISETP.GE.AND P1, PT, R27, R104.reuse, PT ;  /* 0x000000681b00720c */ /* 0x080fe40003f26270 */
[----:B------:R-:W-:Y:S02]  /*8270*/  FSEL R125, R22, -INF , !P2 ;  /* 0xff800000167d7808 */ /* 0x000fe40005000000 */
[----:B------:R-:W-:Y:S02]  /*8280*/  ISETP.GE.AND P5, PT, R31, R104, PT ;  /* 0x000000681f00720c */ /* 0x000fe40003fa6270 */
[----:B------:R-:W-:Y:S01]  /*8290*/  ISETP.GE.AND P2, PT, R27, R106, PT ;  /* 0x0000006a1b00720c */ /* 0x000fe20003f46270 */
[----:B------:R-:W-:Y:S01]  /*82a0*/  VIADD R27, R105, 0xffffffd0 ;  /* 0xffffffd0691b7836 */ /* 0x000fe20000000000 */
[----:B------:R-:W-:-:S02]  /*82b0*/  FSEL R22, R16, -INF , !P3 ;  /* 0xff80000010167808 */ /* 0x000fc40005800000 */
[----:B------:R-:W-:Y:S02]  /*82c0*/  FSEL R81, R18, -INF , !P0 ;  /* 0xff80000012517808 */ /* 0x000fe40004000000 */
[----:B------:R-:W-:Y:S01]  /*82d0*/  FSEL R94, R17, -INF , !P1 ;  /* 0xff800000115e7808 */ /* 0x000fe20004800000 */
[----:B------:R-:W-:Y:S01]  /*82e0*/  VIADD R17, R105, 0xffffffb0 ;  /* 0xffffffb069117836 */ /* 0x000fe20000000000 */
[C---:B------:R-:W-:Y:S02]  /*82f0*/  ISETP.GE.AND P3, PT, R23.reuse, R104, PT ;  /* 0x000000681700720c */ /* 0x040fe40003f66270 */
[-C--:B------:R-:W-:Y:S01]  /*8300*/  ISETP.GE.AND P0, PT, R23, R106.reuse, PT ;  /* 0x0000006a1700720c */ /* 0x080fe20003f06270 */
[----:B------:R-:W-:Y:S01]  /*8310*/  VIADD R23, R105, 0xffffffd8 ;  /* 0xffffffd869177836 */ /* 0x000fe20000000000 */
[----:B------:R-:W-:Y:S02]  /*8320*/  FSEL R24, R24, -INF , !P6 ;  /* 0xff80000018187808 */ /* 0x000fe40007000000 */
[----:B------:R-:W-:Y:S01]  /*8330*/  FSEL R82, R21, -INF , !P5 ;  /* 0xff80000015527808 */ /* 0x000fe20006800000 */
[----:B------:R-:W-:Y:S01]  /*8340*/  VIADD R21, R105, 0xffffffa8 ;  /* 0xffffffa869157836 */ /* 0x000fe20000000000 */
[----:B------:R-:W-:Y:S01]  /*8350*/  FSEL R87, R19, -INF , !P2 ;  /* 0xff80000013577808 */ /* 0x000fe20005000000 */
[----:B------:R-:W-:Y:S01]  /*8360*/  VIADD R19, R105, 0xffffffa9 ;  /* 0xffffffa969137836 */ /* 0x000fe20000000000 */
[----:B------:R-:W-:-:S02]  /*8370*/  ISETP.GE.AND P4, PT, R25, R106, PT ;  /* 0x0000006a1900720c */ /* 0x000fc40003f86270 */
[----:B------:R-:W-:Y:S01]  /*8380*/  FSEL R102, R13, -INF , !P3 ;  /* 0xff8000000d667808 */ /* 0x000fe20005800000 */
[----:B------:R-:W-:Y:S01]  /*8390*/  VIADD R13, R105, 0xffffffb8 ;  /* 0xffffffb8690d7836 */ /* 0x000fe20000000000 */
[----:B------:R-:W-:Y:S01]  /*83a0*/  FSEL R95, R15, -INF , !P0 ;  /* 0xff8000000f5f7808 */ /* 0x000fe20004000000 */
[----:B------:R-:W-:Y:S01]  /*83b0*/  VIADD R15, R105, 0xffffffb1 ;  /* 0xffffffb1690f7836 */ /* 0x000fe20000000000 */
[C---:B------:R-:W-:Y:S02]  /*83c0*/  ISETP.GE.AND P3, PT, R17.reuse, R104, PT ;  /* 0x000000681100720c */ /* 0x040fe40003f66270 */
[----:B------:R-:W-:Y:S02]  /*83d0*/  ISETP.GE.AND P0, PT, R17, R106, PT ;  /* 0x0000006a1100720c */ /* 0x000fe40003f06270 */
[----:B------:R-:W-:Y:S02]  /*83e0*/  FMNMX3.FTZ R17, R0, R80, R24, !PT ;  /* 0x0000005000117276 */ /* 0x000fe40007810018 */
[----:B------:R-:W-:-:S02]  /*83f0*/  FSEL R85, R14, -INF , !P4 ;  /* 0xff8000000e557808 */ /* 0x000fc40006000000 */
[----:B------:R-:W-:Y:S02]  /*8400*/  ISETP.GE.AND P1, PT, R21, R104, PT ;  /* 0x000000681500720c */ /* 0x000fe40003f26270 */
[----:B------:R-:W-:Y:S02]  /*8410*/  ISETP.GE.AND P4, PT, R19, R106, PT ;  /* 0x0000006a1300720c */ /* 0x000fe40003f86270 */
[----:B------:R-:W-:Y:S01]  /*8420*/  ISETP.GE.AND P5, PT, R25, R104, PT ;  /* 0x000000681900720c */ /* 0x000fe20003fa6270 */
[----:B------:R-:W-:Y:S01]  /*8430*/  VIADD R25, R105, 0xffffffd1 ;  /* 0xffffffd169197836 */ /* 0x000fe20000000000 */
[----:B------:R-:W-:Y:S01]  /*8440*/  ISETP.GE.AND P2, PT, R21, R106, PT ;  /* 0x0000006a1500720c */ /* 0x000fe20003f46270 */
[----:B------:R-:W-:Y:S01]  /*8450*/  VIADD R21, R105, 0xffffffd9 ;  /* 0xffffffd969157836 */ /* 0x000fe20000000000 */
[----:B------:R-:W-:Y:S02]  /*8460*/  FMNMX3.FTZ R17, R17, R26, R20, !PT ;  /* 0x0000001a11117276 */ /* 0x000fe40007810014 */
[----:B------:R-:W-:-:S02]  /*8470*/  FSEL R110, R8, -INF , !P1 ;  /* 0xff800000086e7808 */ /* 0x000fc40004800000 */
[----:B------:R-:W-:Y:S01]  /*8480*/  FSEL R103, R11, -INF , !P4 ;  /* 0xff8000000b677808 */ /* 0x000fe20006000000 */
[----:B------:R-:W-:Y:S01]  /*8490*/  VIADD R11, R105, 0xffffffb9 ;  /* 0xffffffb9690b7836 */ /* 0x000fe20000000000 */
[----:B------:R-:W-:Y:S02]  /*84a0*/  FSEL R30, R12, -INF , !P5 ;  /* 0xff8000000c1e7808 */ /* 0x000fe40006800000 */
[----:B------:R-:W-:Y:S02]  /*84b0*/  FSEL R101, R10, -INF , !P2 ;  /* 0xff8000000a657808 */ /* 0x000fe40005000000 */
[----:B------:R-:W-:Y:S02]  /*84c0*/  ISETP.GE.AND P1, PT, R15, R104, PT ;  /* 0x000000680f00720c */ /* 0x000fe40003f26270 */
[----:B------:R-:W-:Y:S02]  /*84d0*/  FMNMX3.FTZ R17, R17, R82, R22, !PT ;  /* 0x0000005211117276 */ /* 0x000fe40007810016 */
[----:B------:R-:W-:Y:S01]  /*84e0*/  ISETP.GE.AND P2, PT, R15, R106, PT ;  /* 0x0000006a0f00720c */ /* 0x000fe20003f46270 */
[----:B------:R-:W-:Y:S01]  /*84f0*/  VIADD R15, R105, 0xffffffe8 ;  /* 0xffffffe8690f7836 */ /* 0x000fe20000000000 */
[----:B------:R-:W-:Y:S01]  /*8500*/  ISETP.GE.AND P5, PT, R19, R104, PT ;  /* 0x000000681300720c */ /* 0x000fe20003fa6270 */
[----:B------:R-:W-:Y:S01]  /*8510*/  VIADD R19, R105, 0xffffffe1 ;  /* 0xffffffe169137836 */ /* 0x000fe20000000000 */
[----:B------:R-:W-:-:S02]  /*8520*/  FSEL R93, R6, -INF , !P0 ;  /* 0xff800000065d7808 */ /* 0x000fc40004000000 */
[----:B------:R-:W-:Y:S01]  /*8530*/  FSEL R90, R5, -INF , !P1 ;  /* 0xff800000055a7808 */ /* 0x000fe20004800000 */
[----:B------:R-:W-:Y:S01]  /*8540*/  VIADD R5, R105, 0xffffffc8 ;  /* 0xffffffc869057836 */ /* 0x000fe20000000000 */
[----:B------:R-:W-:Y:S02]  /*8550*/  FMNMX3.FTZ R17, R17, R94, R30, !PT ;  /* 0x0000005e11117276 */ /* 0x000fe4000781001e */
[----:B------:R-:W-:Y:S02]  /*8560*/  ISETP.GE.AND P0, PT, R11, R106, PT ;  /* 0x0000006a0b00720c */ /* 0x000fe40003f06270 */
[----:B------:R-:W-:Y:S01]  /*8570*/  FSEL R115, R7, -INF , !P2 ;  /* 0xff80000007737808 */ /* 0x000fe20005000000 */
[----:B------:R-:W-:Y:S01]  /*8580*/  VIADD R7, R105, 0xffffffc1 ;  /* 0xffffffc169077836 */ /* 0x000fe20000000000 */
[----:B------:R-:W-:Y:S01]  /*8590*/  FSEL R112, R9, -INF , !P5 ;  /* 0xff80000009707808 */ /* 0x000fe20006800000 */
[----:B------:R-:W-:Y:S01]  /*85a0*/  VIADD R9, R105, 0xffffffc0 ;  /* 0xffffffc069097836 */ /* 0x000fe20000000000 */
[----:B------:R-:W-:-:S02]  /*85b0*/  ISETP.GE.AND P5, PT, R13, R104, PT ;  /* 0x000000680d00720c */ /* 0x000fc40003fa6270 */
[----:B------:R-:W-:Y:S02]  /*85c0*/  FSEL R88, R4, -INF , !P3 ;  /* 0xff80000004587808 */ /* 0x000fe40005800000 */
[----:B------:R-:W-:Y:S02]  /*85d0*/  FMNMX3.FTZ R17, R17, R102, R110, !PT ;  /* 0x0000006611117276 */ /* 0x000fe4000781006e */
[----:B------:R-:W-:Y:S02]  /*85e0*/  FSEL R121, R79, -INF , !P0 ;  /* 0xff8000004f797808 */ /* 0x000fe40004000000 */
[-C--:B------:R-:W-:Y:S02]  /*85f0*/  ISETP.GE.AND P0, PT, R5, R104.reuse, PT ;  /* 0x000000680500720c */ /* 0x080fe40003f06270 */
[-C--:B------:R-:W-:Y:S02]  /*8600*/  ISETP.GE.AND P1, PT, R7, R104.reuse, PT ;  /* 0x000000680700720c */ /* 0x080fe40003f26270 */
[-C--:B------:R-:W-:Y:S01]  /*8610*/  ISETP.GE.AND P4, PT, R11, R104.reuse, PT ;  /* 0x000000680b00720c */ /* 0x080fe20003f86270 */
[----:B------:R-:W-:Y:S01]  /*8620*/  VIADD R11, R105, 0xffffffe9 ;  /* 0xffffffe9690b7836 */ /* 0x000fe20000000000 */
[----:B------:R-:W-:-:S02]  /*8630*/  ISETP.GE.AND P2, PT, R9, R104, PT ;  /* 0x000000680900720c */ /* 0x000fc40003f46270 */
[----:B------:R-:W-:Y:S02]  /*8640*/  FSEL R98, R76, -INF , !P5 ;  /* 0xff8000004c627808 */ /* 0x000fe40006800000 */
[----:B------:R-:W-:Y:S02]  /*8650*/  FMNMX3.FTZ R17, R17, R112, R88, !PT ;  /* 0x0000007011117276 */ /* 0x000fe40007810058 */
[----:B------:R-:W-:Y:S02]  /*8660*/  FSEL R84, R68, -INF , !P0 ;  /* 0xff80000044547808 */ /* 0x000fe40004000000 */
[----:B------:R-:W-:Y:S02]  /*8670*/  FSEL R64, R73, -INF , !P1 ;  /* 0xff80000049407808 */ /* 0x000fe40004800000 */
[----:B------:R-:W-:Y:S02]  /*8680*/  ISETP.GE.AND P0, PT, R27, R104, PT ;  /* 0x000000681b00720c */ /* 0x000fe40003f06270 */
[----:B------:R-:W-:-:S02]  /*8690*/  FSEL R100, R77, -INF , !P4 ;  /* 0xff8000004d647808 */ /* 0x000fc40006000000 */
[----:B------:R-:W-:Y:S02]  /*86a0*/  FSEL R28, R72, -INF , !P2 ;  /* 0xff800000481c7808 */ /* 0x000fe40005000000 */
[----:B------:R-:W-:Y:S02]  /*86b0*/  ISETP.GE.AND P1, PT, R29, R104, PT ;  /* 0x000000681d00720c */ /* 0x000fe40003f26270 */
[----:B------:R-:W-:Y:S02]  /*86c0*/  FMNMX3.FTZ R17, R17, R90, R98, !PT ;  /* 0x0000005a11117276 */ /* 0x000fe40007810062 */
[----:B------:R-:W-:Y:S01]  /*86d0*/  ISETP.GE.AND P3, PT, R13, R106, PT ;  /* 0x0000006a0d00720c */ /* 0x000fe20003f66270 */
[----:B------:R-:W-:Y:S01]  /*86e0*/  VIADD R13, R105, 0xffffffe0 ;  /* 0xffffffe0690d7836 */ /* 0x000fe20000000000 */
[----:B------:R-:W-:Y:S02]  /*86f0*/  FSEL R52, R52, -INF , !P0 ;  /* 0xff80000034347808 */ /* 0x000fe40004000000 */
[----:B------:R-:W-:-:S02]  /*8700*/  FSEL R86, R69, -INF , !P1 ;  /* 0xff80000045567808 */ /* 0x000fc40004800000 */
[----:B------:R-:W-:Y:S02]  /*8710*/  ISETP.GE.AND P0, PT, R23, R104, PT ;  /* 0x000000681700720c */ /* 0x000fe40003f06270 */
[----:B------:R-:W-:Y:S02]  /*8720*/  FMNMX3.FTZ R17, R17, R100, R28, !PT ;  /* 0x0000006411117276 */ /* 0x000fe4000781001c */
[----:B------:R-:W-:Y:S02]  /*8730*/  ISETP.GE.AND P1, PT, R25, R104, PT ;  /* 0x000000681900720c */ /* 0x000fe40003f26270 */
[----:B------:R-:W-:Y:S02]  /*8740*/  FSEL R48, R48, -INF , !P0 ;  /* 0xff80000030307808 */ /* 0x000fe40004000000 */
[----:B------:R-:W-:Y:S02]  /*8750*/  FMNMX3.FTZ R31, R17, R64, R84, !PT ;  /* 0x00000040111f7276 */ /* 0x000fe40007810054 */
[----:B------:R-:W-:-:S02]  /*8760*/  FSEL R12, R53, -INF , !P1 ;  /* 0xff800000350c7808 */ /* 0x000fc40004800000 */
[-C--:B------:R-:W-:Y:S02]  /*8770*/  ISETP.GE.AND P0, PT, R13, R104.reuse, PT ;  /* 0x000000680d00720c */ /* 0x080fe40003f06270 */
[----:B------:R-:W-:Y:S02]  /*8780*/  ISETP.GE.AND P1, PT, R21, R104, PT ;  /* 0x000000681500720c */ /* 0x000fe40003f26270 */
[----:B------:R-:W-:Y:S02]  /*8790*/  FMNMX3.FTZ R31, R31, R86, R52, !PT ;  /* 0x000000561f1f7276 */ /* 0x000fe40007810034 */
[-C--:B------:R-:W-:Y:S01]  /*87a0*/  ISETP.GE.AND P5, PT, R7, R106.reuse, PT ;  /* 0x0000006a0700720c */ /* 0x080fe20003fa6270 */
[----:B------:R-:W-:Y:S01]  /*87b0*/  VIADD R7, R105, 0xfffffff1 ;  /* 0xfffffff169077836 */ /* 0x000fe20000000000 */
[----:B------:R-:W-:Y:S02]  /*87c0*/  FSEL R44, R44, -INF , !P0 ;  /* 0xff8000002c2c7808 */ /* 0x000fe40004000000 */
[----:B------:R-:W-:Y:S01]  /*87d0*/  ISETP.GE.AND P6, PT, R9, R106, PT ;  /* 0x0000006a0900720c */ /* 0x000fe20003fc6270 */
[----:B------:R-:W-:Y:S01]  /*87e0*/  VIADD R9, R105, 0xfffffff0 ;  /* 0xfffffff069097836 */ /* 0x000fe20000000000 */
[----:B------:R-:W-:-:S02]  /*87f0*/  FSEL R14, R49, -INF , !P1 ;  /* 0xff800000310e7808 */ /* 0x000fc40004800000 */
[-C--:B------:R-:W-:Y:S02]  /*8800*/  ISETP.GE.AND P0, PT, R15, R104.reuse, PT ;  /* 0x000000680f00720c */ /* 0x080fe40003f06270 */
[----:B------:R-:W-:Y:S02]  /*8810*/  ISETP.GE.AND P1, PT, R19, R104, PT ;  /* 0x000000681300720c */ /* 0x000fe40003f26270 */
[----:B------:R-:W-:Y:S02]  /*8820*/  FMNMX3.FTZ R31, R31, R12, R48, !PT ;  /* 0x0000000c1f1f7276 */ /* 0x000fe40007810030 */
[----:B------:R-:W-:Y:S01]  /*8830*/  ISETP.GE.AND P4, PT, R5, R106, PT ;  /* 0x0000006a0500720c */ /* 0x000fe20003f86270 */
[----:B------:R-:W-:Y:S01]  /*8840*/  VIADD R5, R105, 0xfffffff8 ;  /* 0xfffffff869057836 */ /* 0x000fe20000000000 */
[----:B------:R-:W-:Y:S02]  /*8850*/  FSEL R18, R40, -INF , !P0 ;  /* 0xff80000028127808 */ /* 0x000fe40004000000 */
[----:B------:R-:W-:-:S02]  /*8860*/  FSEL R17, R45, -INF , !P1 ;  /* 0xff8000002d117808 */ /* 0x000fc40004800000 */
[-C--:B------:R-:W-:Y:S02]  /*8870*/  ISETP.GE.AND P0, PT, R7, R104.reuse, PT ;  /* 0x000000680700720c */ /* 0x080fe40003f06270 */
[-C--:B------:R-:W-:Y:S02]  /*8880*/  ISETP.GE.AND P2, PT, R11, R104.reuse, PT ;  /* 0x000000680b00720c */ /* 0x080fe40003f46270 */
[----:B------:R-:W-:Y:S02]  /*8890*/  ISETP.GE.AND P1, PT, R9, R104, PT ;  /* 0x000000680900720c */ /* 0x000fe40003f26270 */
[----:B------:R-:W-:Y:S01]  /*88a0*/  FMNMX3.FTZ R6, R31, R14, R44, !PT ;  /* 0x0000000e1f067276 */ /* 0x000fe2000781002c */
[----:B------:R-:W-:Y:S01]  /*88b0*/  VIADD R31, R105, 0xfffffff9 ;  /* 0xfffffff9691f7836 */ /* 0x000fe20000000000 */
[----:B------:R-:W-:Y:S02]  /*88c0*/  FMNMX3.FTZ R4, R113, R129, R83, !PT ;  /* 0x0000008171047276 */ /* 0x000fe40007810053 */
[----:B------:R-:W-:-:S02]  /*88d0*/  FSEL R37, R37, -INF , !P0 ;  /* 0xff80000025257808 */ /* 0x000fc40004000000 */
[----:B------:R-:W-:Y:S02]  /*88e0*/  FSEL R41, R41, -INF , !P2 ;  /* 0xff80000029297808 */ /* 0x000fe40005000000 */
[----:B------:R-:W-:Y:S02]  /*88f0*/  FSEL R36, R36, -INF , !P1 ;  /* 0xff80000024247808 */ /* 0x000fe40004800000 */
[----:B------:R-:W-:Y:S02]  /*8900*/  ISETP.GE.AND P0, PT, R5, R104, PT ;  /* 0x000000680500720c */ /* 0x000fe40003f06270 */
[----:B------:R-:W-:Y:S02]  /*8910*/  FMNMX3.FTZ R6, R6, R17, R18, !PT ;  /* 0x0000001106067276 */ /* 0x000fe40007810012 */
[----:B------:R-:W-:Y:S02]  /*8920*/  FMNMX3.FTZ R4, R4, R123, R125, !PT ;  /* 0x0000007b04047276 */ /* 0x000fe4000781007d */
[----:B------:R-:W-:-:S02]  /*8930*/  FSEL R32, R32, -INF , !P0 ;  /* 0xff80000020207808 */ /* 0x000fc40004000000 */
[----:B------:R-:W-:Y:S02]  /*8940*/  FMNMX3.FTZ R6, R6, R41, R36, !PT ;  /* 0x0000002906067276 */ /* 0x000fe40007810024 */
[----:B------:R-:W-:Y:S02]  /*8950*/  FMNMX3.FTZ R4, R4, R127, R81, !PT ;  /* 0x0000007f04047276 */ /* 0x000fe40007810051 */
[----:B------:R-:W-:Y:S02]  /*8960*/  FSEL R119, R78, -INF , !P3 ;  /* 0xff8000004e777808 */ /* 0x000fe40005800000 */
[----:B------:R-:W-:Y:S02]  /*8970*/  ISETP.GE.AND P3, PT, R29, R106, PT ;  /* 0x0000006a1d00720c */ /* 0x000fe40003f66270 */
[----:B------:R-:W-:Y:S02]  /*8980*/  ISETP.GE.AND P0, PT, R31, R104, PT ;  /* 0x000000681f00720c */ /* 0x000fe40003f06270 */
[----:B------:R-:W-:-:S02]  /*8990*/  FMNMX3.FTZ R29, R6, R37, R32, !PT ;  /* 0x00000025061d7276 */ /* 0x000fc40007810020 */
[----:B------:R-:W-:Y:S02]  /*89a0*/  FMNMX3.FTZ R6, R4, R87, R85, !PT ;  /* 0x0000005704067276 */ /* 0x000fe40007810055 */
[----:B------:R-:W-:Y:S02]  /*89b0*/  FSEL R16, R33, -INF , !P0 ;  /* 0xff80000021107808 */ /* 0x000fe40004000000 */
[----:B------:R-:W-:Y:S02]  /*89c0*/  FMNMX3.FTZ R6, R6, R95, R101, !PT ;  /* 0x0000005f06067276 */ /* 0x000fe40007810065 */
[----:B------:R-:W-:Y:S02]  /*89d0*/  FMNMX.FTZ R4, R16, R29, !PT ;  /* 0x0000001d10047209 */ /* 0x000fe40007810000 */
[----:B------:R-:W-:Y:S02]  /*89e0*/  FMNMX3.FTZ R6, R6, R103, R93, !PT ;  /* 0x0000006706067276 */ /* 0x000fe4000781005d */
[----:B------:R-:W-:-:S02]  /*89f0*/  ISETP.GE.AND P1, PT, R25, R106, PT ;  /* 0x0000006a1900720c */ /* 0x000fc40003f26270 */
[----:B------:R-:W-:Y:S01]  /*8a00*/  FSEL R99, R70, -INF , !P4 ;  /* 0xff80000046637808 */ /* 0x000fe20006000000 */
[----:B------:R-:W1:Y:S01]  /*8a10*/  SHFL.BFLY PT, R25, R4, 0x2, 0x1f ;  /* 0x0c401f0004197f89 */ /* 0x000e6200000e0000 */
[-C--:B------:R-:W-:Y:S02]  /*8a20*/  ISETP.GE.AND P4, PT, R21, R106.reuse, PT ;  /* 0x0000006a1500720c */ /* 0x080fe40003f86270 */
[----:B------:R-:W-:Y:S02]  /*8a30*/  FSEL R91, R74, -INF , !P6 ;  /* 0xff8000004a5b7808 */ /* 0x000fe40007000000 */
[----:B------:R-:W-:Y:S02]  /*8a40*/  FMNMX3.FTZ R6, R6, R115, R119, !PT ;  /* 0x0000007306067276 */ /* 0x000fe40007810077 */
[----:B------:R-:W-:Y:S02]  /*8a50*/  P2R R8, PR, RZ, 0x10 ;  /* 0x00000010ff087803 */ /* 0x000fe40000000000 */
[----:B------:R-:W-:-:S02]  /*8a60*/  ISETP.GE.AND P2, PT, R27, R106, PT ;  /* 0x0000006a1b00720c */ /* 0x000fc40003f46270 */
[----:B------:R-:W-:Y:S02]  /*8a70*/  FSEL R97, R75, -INF , !P5 ;  /* 0xff8000004b617808 */ /* 0x000fe40006800000 */
[-C--:B------:R-:W-:Y:S01]  /*8a80*/  ISETP.GE.AND P4, PT, R13, R106.reuse, PT ;  /* 0x0000006a0d00720c */ /* 0x080fe20003f86270 */
[----:B------:R-:W-:Y:S01]  /*8a90*/  LDSM.16.MT88.4 R72, [R139+0x3000] ;  /* 0x003000008b48783b */ /* 0x000fe20000004200 */
[----:B------:R-:W-:Y:S02]  /*8aa0*/  FMNMX3.FTZ R6, R6, R121, R91, !PT ;  /* 0x0000007906067276 */ /* 0x000fe4000781005b */
[----:B------:R-:W-:Y:S02]  /*8ab0*/  FSEL R89, R71, -INF , !P3 ;  /* 0xff80000047597808 */ /* 0x000fe40005800000 */
[----:B------:R-:W-:Y:S02]  /*8ac0*/  ISETP.NE.AND P3, PT, R8, RZ, PT ;  /* 0x000000ff0800720c */ /* 0x000fe40003f65270 */
[----:B------:R-:W-:-:S02]  /*8ad0*/  ISETP.GE.AND P0, PT, R23, R106, PT ;  /* 0x0000006a1700720c */ /* 0x000fc40003f06270 */
[----:B------:R-:W-:Y:S02]  /*8ae0*/  FSEL R13, R54, -INF , !P2 ;  /* 0xff800000360d7808 */ /* 0x000fe40005000000 */
[----:B------:R-:W-:Y:S02]  /*8af0*/  P2R R8, PR, RZ, 0x10 ;  /* 0x00000010ff087803 */ /* 0x000fe40000000000 */
[----:B------:R-:W-:Y:S02]  /*8b00*/  FMNMX3.FTZ R6, R6, R97, R99, !PT ;  /* 0x0000006106067276 */ /* 0x000fe40007810063 */
[----:B------:R-:W-:Y:S02]  /*8b10*/  ISETP.GE.AND P5, PT, R15, R106, PT ;  /* 0x0000006a0f00720c */ /* 0x000fe40003fa6270 */
[----:B------:R-:W-:Y:S02]  /*8b20*/  ISETP.NE.AND P2, PT, R8, RZ, PT ;  /* 0x000000ff0800720c */ /* 0x000fe40003f45270 */
[----:B------:R-:W-:-:S02]  /*8b30*/  FSEL R55, R55, -INF , !P1 ;  /* 0xff80000037377808 */ /* 0x000fc40004800000 */
[----:B------:R-:W-:Y:S02]  /*8b40*/  FSEL R15, R50, -INF , !P0 ;  /* 0xff800000320f7808 */ /* 0x000fe40004000000 */
[----:B------:R-:W-:Y:S02]  /*8b50*/  FMNMX3.FTZ R6, R6, R89, R13, !PT ;  /* 0x0000005906067276 */ /* 0x000fe4000781000d */
[----:B------:R-:W-:Y:S02]  /*8b60*/  ISETP.GE.AND P6, PT, R19, R106, PT ;  /* 0x0000006a1300720c */ /* 0x000fe40003fc6270 */
[----:B------:R-:W-:Y:S02]  /*8b70*/  FSEL R51, R51, -INF , !P3 ;  /* 0xff80000033337808 */ /* 0x000fe40005800000 */
[----:B------:R-:W-:Y:S02]  /*8b80*/  FSEL R29, R46, -INF , !P2 ;  /* 0xff8000002e1d7808 */ /* 0x000fe40005000000 */
[----:B------:R-:W-:-:S02]  /*8b90*/  FMNMX3.FTZ R6, R6, R55, R15, !PT ;  /* 0x0000003706067276 */ /* 0x000fc4000781000f */
[----:B------:R-:W-:Y:S02]  /*8ba0*/  FSEL R47, R47, -INF , !P6 ;  /* 0xff8000002f2f7808 */ /* 0x000fe40007000000 */
[----:B------:R-:W-:Y:S02]  /*8bb0*/  ISETP.NE.AND P6, PT, R2, RZ, PT ;  /* 0x000000ff0200720c */ /* 0x000fe40003fc5270 */
[-C--:B------:R-:W-:Y:S02]  /*8bc0*/  ISETP.GE.AND P4, PT, R11, R106.reuse, PT ;  /* 0x0000006a0b00720c */ /* 0x080fe40003f86270 */
[----:B------:R-:W-:Y:S02]  /*8bd0*/  ISETP.GE.AND P3, PT, R9, R106, PT ;  /* 0x0000006a0900720c */ /* 0x000fe40003f66270 */
[----:B------:R-:W-:Y:S01]  /*8be0*/  FSEL R19, R42, -INF , !P5 ;  /* 0xff8000002a137808 */ /* 0x000fe20006800000 */
[----:B------:R-:W-:Y:S01]  /*8bf0*/  LDSM.16.MT88.4 R8, [R139+0x3400] ;  /* 0x003400008b08783b */ /* 0x000fe20000004200 */
[----:B------:R-:W-:-:S02]  /*8c00*/  FMNMX3.FTZ R2, R6, R51, R29, !PT ;  /* 0x0000003306027276 */ /* 0x000fc4000781001d */
[----:B-1----:R-:W-:Y:S02]  /*8c10*/  FMNMX.FTZ R4, R4, R25, !PT ;  /* 0x0000001904047209 */ /* 0x002fe40007810000 */
[-C--:B------:R-:W-:Y:S02]  /*8c20*/  ISETP.GE.AND P2, PT, R7, R106.reuse, PT ;  /* 0x0000006a0700720c */ /* 0x080fe40003f46270 */
[----:B------:R-:W-:Y:S02]  /*8c30*/  ISETP.GE.AND P1, PT, R5, R106, PT ;  /* 0x0000006a0500720c */ /* 0x000fe40003f26270 */
[----:B------:R-:W-:Y:S01]  /*8c40*/  FSEL R43, R43, -INF , !P4 ;  /* 0xff8000002b2b7808 */ /* 0x000fe20006000000 */
[----:B------:R-:W1:Y:S01]  /*8c50*/  SHFL.BFLY PT, R5, R4, 0x1, 0x1f ;  /* 0x0c201f0004057f89 */ /* 0x000e6200000e0000 */
[----:B------:R-:W-:Y:S02]  /*8c60*/  FSEL R25, R38, -INF , !P3 ;  /* 0xff80000026197808 */ /* 0x000fe40005800000 */
[----:B------:R-:W-:-:S02]  /*8c70*/  FMNMX3.FTZ R2, R2, R47, R19, !PT ;  /* 0x0000002f02027276 */ /* 0x000fc40007810013 */
[----:B------:R-:W-:Y:S02]  /*8c80*/  ISETP.GE.AND P0, PT, R31, R106, PT ;  /* 0x0000006a1f00720c */ /* 0x000fe40003f06270 */
[----:B------:R-:W-:Y:S02]  /*8c90*/  FSEL R39, R39, -INF , !P2 ;  /* 0xff80000027277808 */ /* 0x000fe40005000000 */
[----:B------:R-:W-:Y:S02]  /*8ca0*/  FSEL R23, R34, -INF , !P1 ;  /* 0xff80000022177808 */ /* 0x000fe40004800000 */
[----:B------:R-:W-:Y:S02]  /*8cb0*/  FMNMX3.FTZ R2, R2, R43, R25, !PT ;  /* 0x0000002b02027276 */ /* 0x000fe40007810019 */
[----:B------:R-:W-:Y:S02]  /*8cc0*/  FSEL R21, R35, -INF , !P0 ;  /* 0xff80000023157808 */ /* 0x000fe40004000000 */
[----:B------:R-:W-:-:S04]  /*8cd0*/  FMNMX3.FTZ R2, R2, R39, R23, !PT ;  /* 0x0000002702027276 */ /* 0x000fc80007810017 */
[----:B------:R-:W-:-:S05]  /*8ce0*/  FMNMX.FTZ R7, R21, R2, !PT ;  /* 0x0000000215077209 */ /* 0x000fca0007810000 */
[----:B------:R-:W3:Y:S01]  /*8cf0*/  SHFL.BFLY PT, R6, R7, 0x2, 0x1f ;  /* 0x0c401f0007067f89 */ /* 0x000ee200000e0000 */
[----:B-1----:R-:W-:-:S04]  /*8d00*/  FMNMX.FTZ R2, R4, R5, !PT ;  /* 0x0000000504027209 */ /* 0x002fc80007810000 */
[C---:B------:R-:W-:Y:S01]  /*8d10*/  FSETP.NEU.FTZ.AND P0, PT, R2.reuse, -INF , PT ;  /* 0xff8000000200780b */ /* 0x040fe20003f1d000 */
[----:B--2---:R-:W-:-:S05]  /*8d20*/  FMUL.FTZ R27, R2, UR4 ;  /* 0x00000004021b7c20 */ /* 0x004fca0008410000 */
        /* <DEDUP_REMOVED lines=9> */
[----:B---3--:R-:W-:Y:S01]  /*8dc0*/  FMNMX.FTZ R4, R7, R6, !PT ;  /* 0x0000000607047209 */ /* 0x008fe20007810000 */
[--C-:B------:R-:W-:Y:S01]  /*8dd0*/  FFMA.FTZ R26, R82, UR4, -R27.reuse ;  /* 0x00000004521a7c23 */ /* 0x100fe2000801081b */
[--C-:B------:R-:W-:Y:S01]  /*8de0*/  FFMA.FTZ R46, R102, UR4, -R27.reuse ;  /* 0x00000004662e7c23 */ /* 0x100fe2000801081b */
[--C-:B------:R-:W-:Y:S01]  /*8df0*/  FFMA.FTZ R53, R110, UR4, -R27.reuse ;  /* 0x000000046e357c23 */ /* 0x100fe2000801081b */
[--C-:B------:R-:W-:Y:S01]  /*8e00*/  FFMA.FTZ R34, R112, UR4, -R27.reuse ;  /* 0x0000000470227c23 */ /* 0x100fe2000801081b */
[----:B------:R-:W1:Y:S01]  /*8e10*/  SHFL.BFLY PT, R5, R4, 0x1, 0x1f ;  /* 0x0c201f0004057f89 */ /* 0x000e6200000e0000 */
[----:B------:R-:W2:Y:S01]  /*8e20*/  MUFU.EX2 R96, R96 ;  /* 0x0000006000607308 */ /* 0x000ea20000000800 */
[--C-:B------:R-:W-:Y:S01]  /*8e30*/  FFMA.FTZ R90, R90, UR4, -R27.reuse ;  /* 0x000000045a5a7c23 */ /* 0x100fe2000801081b */
[--C-:B------:R-:W-:Y:S01]  /*8e40*/  FFMA.FTZ R54, R100, UR4, -R27.reuse ;  /* 0x0000000464367c23 */ /* 0x100fe2000801081b */
[--C-:B------:R-:W-:Y:S01]  /*8e50*/  FFMA.FTZ R48, R48, UR4, -R27.reuse ;  /* 0x0000000430307c23 */ /* 0x100fe2000801081b */
[--C-:B------:R-:W-:Y:S01]  /*8e60*/  FFMA.FTZ R159, R16, UR4, -R27.reuse ;  /* 0x00000004109f7c23 */ /* 0x100fe2000801081b */
[----:B------:R-:W-:-:S03]  /*8e70*/  FFMA.FTZ R32, R32, UR4, -R27 ;  /* 0x0000000420207c23 */ /* 0x000fc6000801081b */
[----:B------:R-:W-:Y:S08]  /*8e80*/  MUFU.EX2 R111, R111 ;  /* 0x0000006f006f7308 */ /* 0x000ff00000000800 */
[----:B------:R-:W3:Y:S01]  /*8e90*/  MUFU.EX2 R92, R92 ;  /* 0x0000005c005c7308 */ /* 0x000ee20000000800 */
[----:B-1----:R-:W-:-:S07]  /*8ea0*/  FMNMX.FTZ R0, R4, R5, !PT ;  /* 0x0000000504007209 */ /* 0x002fce0007810000 */
[----:B------:R-:W-:Y:S01]  /*8eb0*/  MUFU.EX2 R33, R33 ;  /* 0x0000002100217308 */ /* 0x000fe20000000800 */
[----:B--2---:R-:W-:Y:S01]  /*8ec0*/  F2FP.F16.F32.PACK_AB R4, R96, R117 ;  /* 0x000000756004723e */ /* 0x004fe200000000ff */
[----:B------:R-:W-:Y:S01]  /*8ed0*/  FADD.FTZ R96, R117, R96 ;  /* 0x0000006075607221 */ /* 0x000fe20000010000 */
[C---:B------:R-:W-:Y:S01]  /*8ee0*/  FSETP.NEU.FTZ.AND P0, PT, R0.reuse, -INF , PT ;  /* 0xff8000000000780b */ /* 0x040fe20003f1d000 */
[----:B------:R-:W-:-:S04]  /*8ef0*/  FMUL.FTZ R20, R0, UR4 ;  /* 0x0000000400147c20 */ /* 0x000fc80008410000 */
[----:B------:R-:W1:Y:S01]  /*8f00*/  MUFU.EX2 R26, R26 ;  /* 0x0000001a001a7308 */ /* 0x000e620000000800 */
[----:B------:R-:W-:Y:S02]  /*8f10*/  FSEL R20, R20, RZ, P0 ;  /* 0x000000ff14147208 */ /* 0x000fe40000000000 */
[----:B---3--:R-:W-:Y:S01]  /*8f20*/  F2FP.F16.F32.PACK_AB R6, R92, R111 ;  /* 0x0000006f5c06723e */ /* 0x008fe200000000ff */
[----:B------:R-:W-:Y:S02]  /*8f30*/  FADD.FTZ R111, R111, R96 ;  /* 0x000000606f6f7221 */ /* 0x000fe40000010000 */
        /* <DEDUP_REMOVED lines=11> */
[----:B-1----:R-:W-:Y:S01]  /*8ff0*/  F2FP.F16.F32.PACK_AB R80, R26, R33 ;  /* 0x000000211a50723e */ /* 0x002fe200000000ff */
        /* <DEDUP_REMOVED lines=20> */
[----:B------:R-:W-:Y:S01]  /*9140*/  FFMA.FTZ R64, R89, UR4, -R20 ;  /* 0x0000000459407c23 */ /* 0x000fe20008010814 */
[----:B------:R-:W-:Y:S01]  /*9150*/  FADD.FTZ R94, R113, R94 ;  /* 0x0000005e715e7221 */ /* 0x000fe20000010000 */
[--C-:B------:R-:W-:Y:S01]  /*9160*/  FFMA.FTZ R97, R52, UR4, -R27.reuse ;  /* 0x0000000434617c23 */ /* 0x100fe2000801081b */
[--C-:B------:R-:W-:Y:S01]  /*9170*/  FFMA.FTZ R99, R55, UR4, -R20.reuse ;  /* 0x0000000437637c23 */ /* 0x100fe20008010814 */
[--C-:B------:R-:W-:Y:S01]  /*9180*/  FFMA.FTZ R52, R12, UR4, -R27.reuse ;  /* 0x000000040c347c23 */ /* 0x100fe2000801081b */
[----:B------:R-:W-:Y:S01]  /*9190*/  FFMA.FTZ R89, R14, UR4, -R27 ;  /* 0x000000040e597c23 */ /* 0x000fe2000801081b */
[----:B------:R-:W-:Y:S01]  /*91a0*/  MUFU.EX2 R31, R31 ;  /* 0x0000001f001f7308 */ /* 0x000fe20000000800 */
[--C-:B------:R-:W-:Y:S01]  /*91b0*/  FFMA.FTZ R86, R13, UR4, -R20.reuse ;  /* 0x000000040d567c23 */ /* 0x100fe20008010814 */
[--C-:B------:R-:W-:Y:S01]  /*91c0*/  FFMA.FTZ R55, R15, UR4, -R20.reuse ;  /* 0x000000040f377c23 */ /* 0x100fe20008010814 */
[----:B------:R-:W-:Y:S01]  /*91d0*/  FADD.FTZ R92, R92, R111 ;  /* 0x0000006f5c5c7221 */ /* 0x000fe20000010000 */
[----:B------:R-:W-:Y:S01]  /*91e0*/  LDSM.16.MT88.4 R12, [R108+0x4400] ;  /* 0x004400006c0c783b */ /* 0x000fe20000004200 */
[--C-:B------:R-:W-:Y:S01]  /*91f0*/  FFMA.FTZ R29, R29, UR4, -R20.reuse ;  /* 0x000000041d1d7c23 */ /* 0x100fe20008010814 */
[----:B------:R-:W-:Y:S01]  /*9200*/  FFMA.FTZ R43, R43, UR4, -R20 ;  /* 0x000000042b2b7c23 */ /* 0x000fe20008010814 */
[----:B------:R-:W-:Y:S01]  /*9210*/  FADD.FTZ R33, R33, R92 ;  /* 0x0000005c21217221 */ /* 0x000fe20000010000 */
[----:B------:R-:W1:Y:S01]  /*9220*/  MUFU.EX2 R24, R24 ;  /* 0x0000001800187308 */ /* 0x000e620000000800 */
[----:B--2---:R-:W-:Y:S01]  /*9230*/  F2FP.F16.F32.PACK_AB R7, R40, R109 ;  /* 0x0000006d2807723e */ /* 0x004fe200000000ff */
[----:B------:R-:W-:Y:S01]  /*9240*/  FADD.FTZ R109, R109, R94 ;  /* 0x0000005e6d6d7221 */ /* 0x000fe20000010000 */
[----:B------:R-:W-:Y:S01]  /*9250*/  FADD.FTZ R26, R26, R33 ;  /* 0x000000211a1a7221 */ /* 0x000fe20000010000 */
[----:B------:R-:W-:Y:S01]  /*9260*/  FFMA.FTZ R33, R18, UR4, -R27 ;  /* 0x0000000412217c23 */ /* 0x000fe2000801081b */
[--C-:B------:R-:W-:Y:S01]  /*9270*/  FFMA.FTZ R23, R23, UR4, -R20.reuse ;  /* 0x0000000417177c23 */ /* 0x100fe20008010814 */
[----:B------:R-:W-:-:S02]  /*9280*/  FFMA.FTZ R160, R21, UR4, -R20 ;  /* 0x0000000415a07c23 */ /* 0x000fc40008010814 */
[----:B------:R-:W-:Y:S01]  /*9290*/  MUFU.EX2 R45, R45 ;  /* 0x0000002d002d7308 */ /* 0x000fe20000000800 */
[C---:B------:R-:W-:Y:S07]  /*92a0*/  HMMA.16816.F32 R68, R4.reuse, R72, RZ ;  /* 0x000000480444723c */ /* 0x040fee00000018ff */
[----:B------:R-:W2:Y:S01]  /*92b0*/  MUFU.EX2 R38, R38 ;  /* 0x0000002600267308 */ /* 0x000ea20000000800 */
[----:B------:R-:W-:Y:S01]  /*92c0*/  HMMA.16816.F32 R72, R4, R74, RZ ;  /* 0x0000004a0448723c */ /* 0x000fe200000018ff */
[----:B-1----:R-:W-:Y:S01]  /*92d0*/  F2FP.F16.F32.PACK_AB R82, R24, R31 ;  /* 0x0000001f1852723e */ /* 0x002fe200000000ff */
[----:B------:R-:W-:Y:S01]  /*92e0*/  FADD.FTZ R31, R31, R26 ;  /* 0x0000001a1f1f7221 */ /* 0x000fe20000010000 */
[----:B------:R-:W-:Y:S01]  /*92f0*/  FFMA.FTZ R26, R36, UR4, -R27 ;  /* 0x00000004241a7c23 */ /* 0x000fe2000801081b */
[----:B------:R-:W-:-:S02]  /*9300*/  FFMA.FTZ R36, R19, UR4, -R20 ;  /* 0x0000000413247c23 */ /* 0x000fc40008010814 */
[----:B------:R-:W-:Y:S01]  /*9310*/  FADD.FTZ R92, R24, R31 ;  /* 0x0000001f185c7221 */ /* 0x000fe20000010000 */
[----:B------:R-:W-:Y:S01]  /*9320*/  MUFU.EX2 R35, R35 ;  /* 0x0000002300237308 */ /* 0x000fe20000000800 */
[--C-:B------:R-:W-:Y:S01]  /*9330*/  FFMA.FTZ R24, R44, UR4, -R27.reuse ;  /* 0x000000042c187c23 */ /* 0x100fe2000801081b */
[----:B------:R-:W-:Y:S01]  /*9340*/  FFMA.FTZ R44, R47, UR4, -R20 ;  /* 0x000000042f2c7c23 */ /* 0x000fe20008010814 */
[----:B------:R-:W-:-:S05]  /*9350*/  FFMA.FTZ R31, R37, UR4, -R27 ;  /* 0x00000004251f7c23 */ /* 0x000fca000801081b */
[----:B------:R-:W1:Y:S01]  /*9360*/  MUFU.EX2 R22, R22 ;  /* 0x0000001600167308 */ /* 0x000e620000000800 */
[----:B--2---:R-:W-:-:S07]  /*9370*/  F2FP.F16.F32.PACK_AB R81, R38, R45 ;  /* 0x0000002d2651723e */ /* 0x004fce00000000ff */
[----:B------:R-:W-:Y:S08]  /*9380*/  MUFU.EX2 R87, R87 ;  /* 0x0000005700577308 */ /* 0x000ff00000000800 */
[----:B------:R-:W2:Y:S01]  /*9390*/  MUFU.EX2 R46, R46 ;  /* 0x0000002e002e7308 */ /* 0x000ea20000000800 */
[----:B-1----:R-:W-:-:S07]  /*93a0*/  F2FP.F16.F32.PACK_AB R83, R22, R35 ;  /* 0x000000231653723e */ /* 0x002fce00000000ff */
[C---:B------:R-:W-:Y:S01]  /*93b0*/  HMMA.16816.F32 R68, R80.reuse, R8, R68 ;  /* 0x000000085044723c */ /* 0x040fe20000001844 */
[----:B------:R-:W-:Y:S07]  /*93c0*/  MUFU.EX2 R53, R53 ;  /* 0x0000003500357308 */ /* 0x000fee0000000800 */
[----:B------:R-:W-:Y:S01]  /*93d0*/  HMMA.16816.F32 R72, R80, R10, R72 ;  /* 0x0000000a5048723c */ /* 0x000fe20000001848 */
[----:B------:R-:W1:Y:S01]  /*93e0*/  LDSM.16.MT88.4 R8, [R108+0x3000] ;  /* 0x003000006c08783b */ /* 0x000e620000004200 */
[----:B------:R-:W3:Y:S08]  /*93f0*/  MUFU.EX2 R34, R34 ;  /* 0x0000002200227308 */ /* 0x000ef00000000800 */
[----:B------:R-:W-:Y:S08]  /*9400*/  MUFU.EX2 R85, R85 ;  /* 0x0000005500557308 */ /* 0x000ff00000000800 */
[----:B------:R-:W4:Y:S08]  /*9410*/  MUFU.EX2 R42, R42 ;  /* 0x0000002a002a7308 */ /* 0x000f300000000800 */
[----:B------:R-:W-:Y:S08]  /*9420*/  MUFU.EX2 R49, R49 ;  /* 0x0000003100317308 */ /* 0x000ff00000000800 */
[----:B------:R-:W5:Y:S01]  /*9430*/  MUFU.EX2 R30, R30 ;  /* 0x0000001e001e7308 */ /* 0x000f620000000800 */
[C---:B-1----:R-:W-:Y:S07]  /*9440*/  HMMA.16816.F32 R76, R4.reuse, R8, RZ ;  /* 0x00000008044c723c */ /* 0x042fee00000018ff */
[----:B------:R-:W-:Y:S01]  /*9450*/  MUFU.EX2 R103, R103 ;  /* 0x0000006700677308 */ /* 0x000fe20000000800 */
[----:B------:R-:W-:Y:S01]  /*9460*/  HMMA.16816.F32 R4, R4, R10, RZ ;  /* 0x0000000a0404723c */ /* 0x000fe200000018ff */
[----:B------:R-:W1:Y:S06]  /*9470*/  LDSM.16.MT88.4 R8, [R108+0x3400] ;  /* 0x003400006c08783b */ /* 0x000e6c0000004200 */
[----:B------:R-:W5:Y:S08]  /*9480*/  MUFU.EX2 R90, R90 ;  /* 0x0000005a005a7308 */ /* 0x000f700000000800 */
[----:B------:R-:W-:Y:S08]  /*9490*/  MUFU.EX2 R95, R95 ;  /* 0x0000005f005f7308 */ /* 0x000ff00000000800 */
[----:B------:R-:W5:Y:S08]  /*94a0*/  MUFU.EX2 R54, R54 ;  /* 0x0000003600367308 */ /* 0x000f700000000800 */
[----:B------:R-:W-:Y:S08]  /*94b0*/  MUFU.EX2 R101, R101 ;  /* 0x0000006500657308 */ /* 0x000ff00000000800 */
[----:B------:R-:W5:Y:S01]  /*94c0*/  MUFU.EX2 R88, R88 ;  /* 0x0000005800587308 */ /* 0x000f620000000800 */
[C---:B-1----:R-:W-:Y:S07]  /*94d0*/  HMMA.16816.F32 R76, R80.reuse, R8, R76 ;  /* 0x00000008504c723c */ /* 0x042fee000000184c */
[----:B------:R-:W-:Y:S01]  /*94e0*/  MUFU.EX2 R93, R93 ;  /* 0x0000005d005d7308 */ /* 0x000fe20000000800 */
[----:B------:R-:W-:Y:S01]  /*94f0*/  HMMA.16816.F32 R80, R80, R10, R4 ;  /* 0x0000000a5050723c */ /* 0x000fe20000001804 */
[----:B------:R-:W1:Y:S01]  /*9500*/  LDSM.16.MT88.4 R8, [R139+0x3800] ;  /* 0x003800008b08783b */ /* 0x000e620000004200 */
[----:B--2---:R-:W-:-:S05]  /*9510*/  F2FP.F16.F32.PACK_AB R4, R46, R87 ;  /* 0x000000572e04723e */ /* 0x004fca00000000ff */
[----:B------:R-:W2:Y:S01]  /*9520*/  MUFU.EX2 R50, R50 ;  /* 0x0000003200327308 */ /* 0x000ea20000000800 */
[----:B---3--:R-:W-:Y:S01]  /*9530*/  F2FP.F16.F32.PACK_AB R6, R34, R53 ;  /* 0x000000352206723e */ /* 0x008fe200000000ff */
[----:B------:R-:W-:Y:S01]  /*9540*/  FADD.FTZ R87, R87, R92 ;  /* 0x0000005c57577221 */ /* 0x000fe20000010000 */
[----:B----4-:R-:W-:Y:S02]  /*9550*/  F2FP.F16.F32.PACK_AB R5, R42, R85 ;  /* 0x000000552a05723e */ /* 0x010fe400000000ff */
[----:B-----5:R-:W-:Y:S01]  /*9560*/  F2FP.F16.F32.PACK_AB R7, R30, R49 ;  /* 0x000000311e07723e */ /* 0x020fe200000000ff */
[----:B------:R-:W-:Y:S02]  /*9570*/  FADD.FTZ R46, R46, R87 ;  /* 0x000000572e2e7221 */ /* 0x000fe40000010000 */
[----:B------:R-:W-:Y:S02]  /*9580*/  MUFU.EX2 R119, R119 ;  /* 0x0000007700777308 */ /* 0x000fe40000000800 */
[----:B------:R-:W-:-:S04]  /*9590*/  FADD.FTZ R53, R53, R46 ;  /* 0x0000002e35357221 */ /* 0x000fc80000010000 */
[----:B------:R-:W-:Y:S02]  /*95a0*/  FADD.FTZ R34, R34, R53 ;  /* 0x0000003522227221 */ /* 0x000fe40000010000 */
[----:B------:R-:W3:Y:S08]  /*95b0*/  MUFU.EX2 R98, R98 ;  /* 0x0000006200627308 */ /* 0x000ef00000000800 */
[----:B------:R-:W-:Y:S08]  /*95c0*/  MUFU.EX2 R28, R28 ;  /* 0x0000001c001c7308 */ /* 0x000ff00000000800 */
[----:B------:R-:W4:Y:S01]  /*95d0*/  MUFU.EX2 R115, R115 ;  /* 0x0000007300737308 */ /* 0x000f220000000800 */
[C---:B-1----:R-:W-:Y:S07]  /*95e0*/  HMMA.16816.F32 R68, R4.reuse, R8, R68 ;  /* 0x000000080444723c */ /* 0x042fee0000001844 */
[----:B------:R-:W-:Y:S01]  /*95f0*/  MUFU.EX2 R121, R121 ;  /* 0x0000007900797308 */ /* 0x000fe20000000800 */
[C---:B------:R-:W-:Y:S01]  /*9600*/  HMMA.16816.F32 R72, R4.reuse, R10, R72 ;  /* 0x0000000a0448723c */ /* 0x040fe20000001848 */
[----:B------:R-:W1:Y:S06]  /*9610*/  LDSM.16.MT88.4 R8, [R108+0x3800] ;  /* 0x003800006c08783b */ /* 0x000e6c0000004200 */
[----:B------:R-:W5:Y:S08]  /*9620*/  MUFU.EX2 R84, R84 ;  /* 0x0000005400547308 */ /* 0x000f700000000800 */
[----:B------:R-:W-:Y:S08]  /*9630*/  MUFU.EX2 R91, R91 ;  /* 0x0000005b005b7308 */ /* 0x000ff00000000800 */
[----:B------:R-:W5:Y:S08]  /*9640*/  MUFU.EX2 R64, R64 ;  /* 0x0000004000407308 */ /* 0x000f700000000800 */
[----:B------:R-:W-:Y:S08]  /*9650*/  MUFU.EX2 R97, R97 ;  /* 0x0000006100617308 */ /* 0x000ff00000000800 */
[----:B------:R-:W-:Y:S01]  /*9660*/  MUFU.EX2 R52, R52 ;  /* 0x0000003400347308 */ /* 0x000fe20000000800 */
[C---:B-1----:R-:W-:Y:S07]  /*9670*/  HMMA.16816.F32 R76, R4.reuse, R8, R76 ;  /* 0x00000008044c723c */ /* 0x042fee000000184c */
[----:B------:R-:W-:Y:S01]  /*9680*/  MUFU.EX2 R48, R48 ;  /* 0x0000003000307308 */ /* 0x000fe20000000800 */
[----:B------:R-:W-:Y:S01]  /*9690*/  HMMA.16816.F32 R80, R4, R10, R80 ;  /* 0x0000000a0450723c */ /* 0x000fe20000001850 */
[----:B------:R-:W1:Y:S01]  /*96a0*/  LDSM.16.MT88.4 R8, [R139+0x3c00] ;  /* 0x003c00008b08783b */ /* 0x000e620000004200 */
[----:B------:R-:W-:-:S05]  /*96b0*/  F2FP.F16.F32.PACK_AB R4, R90, R103 ;  /* 0x000000675a04723e */ /* 0x000fca00000000ff */
[----:B------:R-:W5:Y:S01]  /*96c0*/  MUFU.EX2 R89, R89 ;  /* 0x0000005900597308 */ /* 0x000f620000000800 */
[----:B------:R-:W-:Y:S01]  /*96d0*/  F2FP.F16.F32.PACK_AB R6, R54, R95 ;  /* 0x0000005f3606723e */ /* 0x000fe200000000ff */
[----:B------:R-:W-:Y:S01]  /*96e0*/  FADD.FTZ R103, R103, R34 ;  /* 0x0000002267677221 */ /* 0x000fe20000010000 */
[----:B------:R-:W-:Y:S02]  /*96f0*/  F2FP.F16.F32.PACK_AB R5, R88, R101 ;  /* 0x000000655805723e */ /* 0x000fe400000000ff */
[----:B--2---:R-:W-:Y:S01]  /*9700*/  F2FP.F16.F32.PACK_AB R7, R50, R93 ;  /* 0x0000005d3207723e */ /* 0x004fe200000000ff */
[----:B------:R-:W-:Y:S02]  /*9710*/  FADD.FTZ R90, R90, R103 ;  /* 0x000000675a5a7221 */ /* 0x000fe40000010000 */
[----:B------:R-:W-:Y:S02]  /*9720*/  MUFU.EX2 R86, R86 ;  /* 0x0000005600567308 */ /* 0x000fe40000000800 */
[----:B------:R-:W-:-:S04]  /*9730*/  FADD.FTZ R95, R95, R90 ;  /* 0x0000005a5f5f7221 */ /* 0x000fc80000010000 */
[----:B------:R-:W-:Y:S02]  /*9740*/  FADD.FTZ R54, R54, R95 ;  /* 0x0000005f36367221 */ /* 0x000fe40000010000 */
[----:B------:R-:W2:Y:S08]  /*9750*/  MUFU.EX2 R99, R99 ;  /* 0x0000006300637308 */ /* 0x000eb00000000800 */
[----:B------:R-:W-:Y:S08]  /*9760*/  MUFU.EX2 R55, R55 ;  /* 0x0000003700377308 */ /* 0x000ff00000000800 */
[----:B------:R-:W-:Y:S01]  /*9770*/  MUFU.EX2 R24, R24 ;  /* 0x0000001800187308 */ /* 0x000fe20000000800 */
[C---:B-1----:R-:W-:Y:S07]  /*9780*/  HMMA.16816.F32 R68, R4.reuse, R8, R68 ;  /* 0x000000080444723c */ /* 0x042fee0000001844 */
[----:B------:R-:W-:Y:S01]  /*9790*/  MUFU.EX2 R33, R33 ;  /* 0x0000002100217308 */ /* 0x000fe20000000800 */
[C---:B------:R-:W-:Y:S01]  /*97a0*/  HMMA.16816.F32 R72, R4.reuse, R10, R72 ;  /* 0x0000000a0448723c */ /* 0x040fe20000001848 */
[----:B------:R-:W1:Y:S06]  /*97b0*/  LDSM.16.MT88.4 R8, [R108+0x3c00] ;  /* 0x003c00006c08783b */ /* 0x000e6c0000004200 */
[----:B------:R-:W-:Y:S08]  /*97c0*/  MUFU.EX2 R29, R29 ;  /* 0x0000001d001d7308 */ /* 0x000ff00000000800 */
[----:B------:R-:W-:Y:S08]  /*97d0*/  MUFU.EX2 R44, R44 ;  /* 0x0000002c002c7308 */ /* 0x000ff00000000800 */
[----:B------:R-:W-:Y:S08]  /*97e0*/  MUFU.EX2 R36, R36 ;  /* 0x0000002400247308 */ /* 0x000ff00000000800 */
[----:B------:R-:W-:Y:S08]  /*97f0*/  MUFU.EX2 R26, R26 ;  /* 0x0000001a001a7308 */ /* 0x000ff00000000800 */
[----:B------:R-:W-:Y:S01]  /*9800*/  MUFU.EX2 R31, R31 ;  /* 0x0000001f001f7308 */ /* 0x000fe20000000800 */
[C---:B-1----:R-:W-:Y:S07]  /*9810*/  HMMA.16816.F32 R76, R4.reuse, R8, R76 ;  /* 0x00000008044c723c */ /* 0x042fee000000184c */
[----:B------:R-:W-:Y:S01]  /*9820*/  MUFU.EX2 R32, R32 ;  /* 0x0000002000207308 */ /* 0x000fe20000000800 */
[----:B------:R-:W-:Y:S01]  /*9830*/  HMMA.16816.F32 R80, R4, R10, R80 ;  /* 0x0000000a0450723c */ /* 0x000fe20000001850 */
[----:B------:R-:W1:Y:S01]  /*9840*/  LDSM.16.MT88.4 R8, [R139+0x4000] ;  /* 0x004000008b08783b */ /* 0x000e620000004200 */
[----:B---3--:R-:W-:Y:S01]  /*9850*/  F2FP.F16.F32.PACK_AB R4, R98, R119 ;  /* 0x000000776204723e */ /* 0x008fe200000000ff */
[----:B------:R-:W-:Y:S01]  /*9860*/  FADD.FTZ R119, R119, R54 ;  /* 0x0000003677777221 */ /* 0x000fe20000010000 */
[----:B----4-:R-:W-:-:S03]  /*9870*/  F2FP.F16.F32.PACK_AB R6, R115, R28 ;  /* 0x0000001c7306723e */ /* 0x010fc600000000ff */
[----:B------:R-:W-:Y:S01]  /*9880*/  MUFU.EX2 R159, R159 ;  /* 0x0000009f009f7308 */ /* 0x000fe20000000800 */
[----:B-----5:R-:W-:Y:S01]  /*9890*/  F2FP.F16.F32.PACK_AB R5, R84, R121 ;  /* 0x000000795405723e */ /* 0x020fe200000000ff */
[----:B------:R-:W-:Y:S01]  /*98a0*/  FADD.FTZ R119, R98, R119 ;  /* 0x0000007762777221 */ /* 0x000fe20000010000 */
[----:B------:R-:W-:-:S05]  /*98b0*/  F2FP.F16.F32.PACK_AB R7, R64, R91 ;  /* 0x0000005b4007723e */ /* 0x000fca00000000ff */
[----:B------:R-:W-:Y:S08]  /*98c0*/  MUFU.EX2 R23, R23 ;  /* 0x0000001700177308 */ /* 0x000ff00000000800 */
[----:B------:R-:W-:Y:S01]  /*98d0*/  MUFU.EX2 R160, R160 ;  /* 0x000000a000a07308 */ /* 0x000fe20000000800 */
[C---:B-1----:R-:W-:Y:S08]  /*98e0*/  HMMA.16816.F32 R68, R4.reuse, R8, R68 ;  /* 0x000000080444723c */ /* 0x042ff00000001844 */
[C---:B------:R-:W-:Y:S01]  /*98f0*/  HMMA.16816.F32 R72, R4.reuse, R10, R72 ;  /* 0x0000000a0448723c */ /* 0x040fe20000001848 */
[----:B------:R-:W1:Y:S07]  /*9900*/  LDSM.16.MT88.4 R8, [R108+0x4000] ;  /* 0x004000006c08783b */ /* 0x000e6e0000004200 */
[C---:B-1----:R-:W-:Y:S08]  /*9910*/  HMMA.16816.F32 R76, R4.reuse, R8, R76 ;  /* 0x00000008044c723c */ /* 0x042ff0000000184c */
[----:B------:R-:W-:Y:S01]  /*9920*/  HMMA.16816.F32 R80, R4, R10, R80 ;  /* 0x0000000a0450723c */ /* 0x000fe20000001850 */
[----:B------:R-:W1:Y:S01]  /*9930*/  LDSM.16.MT88.4 R8, [R139+0x4400] ;  /* 0x004400008b08783b */ /* 0x000e620000004200 */
[----:B------:R-:W-:Y:S01]  /*9940*/  FADD.FTZ R4, R40, R109 ;  /* 0x0000006d28047221 */ /* 0x000fe20000010000 */
[----:B------:R-:W-:Y:S01]  /*9950*/  FFMA.FTZ R40, R51, UR4, -R20 ;  /* 0x0000000433287c23 */ /* 0x000fe20008010814 */
[----:B------:R-:W-:-:S02]  /*9960*/  F2FP.F16.F32.PACK_AB R6, R89, R48 ;  /* 0x000000305906723e */ /* 0x000fc400000000ff */
[----:B------:R-:W-:Y:S01]  /*9970*/  FADD.FTZ R45, R45, R4 ;  /* 0x000000042d2d7221 */ /* 0x000fe20000010000 */
[----:B------:R-:W-:Y:S02]  /*9980*/  F2FP.F16.F32.PACK_AB R4, R52, R97 ;  /* 0x000000613404723e */ /* 0x000fe400000000ff */
[----:B------:R-:W3:Y:S01]  /*9990*/  MUFU.EX2 R40, R40 ;  /* 0x0000002800287308 */ /* 0x000ee20000000800 */
[----:B--2---:R-:W-:Y:S01]  /*99a0*/  F2FP.F16.F32.PACK_AB R5, R99, R86 ;  /* 0x000000566305723e */ /* 0x004fe200000000ff */
[----:B------:R-:W-:-:S04]  /*99b0*/  FADD.FTZ R38, R38, R45 ;  /* 0x0000002d26267221 */ /* 0x000fc80000010000 */
[----:B------:R-:W-:Y:S01]  /*99c0*/  FADD.FTZ R45, R35, R38 ;  /* 0x00000026232d7221 */ /* 0x000fe20000010000 */
[--C-:B------:R-:W-:Y:S01]  /*99d0*/  FFMA.FTZ R35, R17, UR4, -R27.reuse ;  /* 0x0000000411237c23 */ /* 0x100fe2000801081b */
[----:B------:R-:W-:Y:S01]  /*99e0*/  FFMA.FTZ R38, R41, UR4, -R27 ;  /* 0x0000000429267c23 */ /* 0x000fe2000801081b */
[----:B------:R-:W2:Y:S01]  /*99f0*/  LDSM.16.MT88.4 R16, [R108+0x4800] ;  /* 0x004800006c10783b */ /* 0x000ea20000004200 */
[----:B------:R-:W-:Y:S01]  /*9a00*/  FADD.FTZ R22, R22, R45 ;  /* 0x0000002d16167221 */ /* 0x000fe20000010000 */
[----:B------:R-:W-:Y:S03]  /*9a10*/  MUFU.EX2 R27, R43 ;  /* 0x0000002b001b7308 */ /* 0x000fe60000000800 */
[----:B------:R-:W-:Y:S01]  /*9a20*/  FADD.FTZ R85, R85, R22 ;  /* 0x0000001655557221 */ /* 0x000fe20000010000 */
[--C-:B------:R-:W-:Y:S01]  /*9a30*/  FFMA.FTZ R22, R25, UR4, -R20.reuse ;  /* 0x0000000419167c23 */ /* 0x100fe20008010814 */
[----:B------:R-:W-:Y:S01]  /*9a40*/  FFMA.FTZ R25, R39, UR4, -R20 ;  /* 0x0000000427197c23 */ /* 0x000fe20008010814 */
[----:B---3--:R-:W-:Y:S01]  /*9a50*/  F2FP.F16.F32.PACK_AB R7, R40, R55 ;  /* 0x000000372807723e */ /* 0x008fe200000000ff */
[----:B------:R-:W-:Y:S01]  /*9a60*/  FADD.FTZ R42, R42, R85 ;  /* 0x000000552a2a7221 */ /* 0x000fe20000010000 */
[----:B------:R-:W3:Y:S03]  /*9a70*/  MUFU.EX2 R35, R35 ;  /* 0x0000002300237308 */ /* 0x000ee60000000800 */
[----:B------:R-:W-:-:S02]  /*9a80*/  FADD.FTZ R49, R49, R42 ;  /* 0x0000002a31317221 */ /* 0x000fc40000010000 */
[C---:B------:R-:W-:Y:S02]  /*9a90*/  HMMA.16816.F32 R76, R4.reuse, R12, R76 ;  /* 0x0000000c044c723c */ /* 0x040fe4000000184c */
[----:B------:R-:W-:Y:S01]  /*9aa0*/  FADD.FTZ R30, R30, R49 ;  /* 0x000000311e1e7221 */ /* 0x000fe20000010000 */
[----:B------:R-:W4:Y:S03]  /*9ab0*/  MUFU.EX2 R38, R38 ;  /* 0x0000002600267308 */ /* 0x000f260000000800 */
[----:B------:R-:W-:Y:S02]  /*9ac0*/  FADD.FTZ R101, R101, R30 ;  /* 0x0000001e65657221 */ /* 0x000fe40000010000 */
[----:B-1----:R-:W-:Y:S02]  /*9ad0*/  HMMA.16816.F32 R68, R4, R8, R68 ;  /* 0x000000080444723c */ /* 0x002fe40000001844 */
[----:B------:R-:W-:Y:S01]  /*9ae0*/  FADD.FTZ R88, R88, R101 ;  /* 0x0000006558587221 */ /* 0x000fe20000010000 */
[----:B------:R-:W-:Y:S03]  /*9af0*/  MUFU.EX2 R22, R22 ;  /* 0x0000001600167308 */ /* 0x000fe60000000800 */
[----:B------:R-:W-:-:S02]  /*9b00*/  FADD.FTZ R93, R93, R88 ;  /* 0x000000585d5d7221 */ /* 0x000fc40000010000 */
[C---:B------:R-:W-:Y:S01]  /*9b10*/  HMMA.16816.F32 R72, R4.reuse, R10, R72 ;  /* 0x0000000a0448723c */ /* 0x040fe20000001848 */
[----:B------:R-:W1:Y:S01]  /*9b20*/  LDSM.16.MT88.4 R8, [R139+0x4800] ;  /* 0x004800008b08783b */ /* 0x000e620000004200 */
[----:B------:R-:W-:Y:S01]  /*9b30*/  FADD.FTZ R50, R50, R93 ;  /* 0x0000005d32327221 */ /* 0x000fe20000010000 */
[----:B------:R-:W5:Y:S03]  /*9b40*/  MUFU.EX2 R25, R25 ;  /* 0x0000001900197308 */ /* 0x000f660000000800 */
[----:B------:R-:W-:Y:S02]  /*9b50*/  FADD.FTZ R121, R121, R50 ;  /* 0x0000003279797221 */ /* 0x000fe40000010000 */
[----:B------:R-:W-:Y:S01]  /*9b60*/  HMMA.16816.F32 R80, R4, R14, R80 ;  /* 0x0000000e0450723c */ /* 0x000fe20000001850 */
[----:B---3--:R-:W-:Y:S01]  /*9b70*/  F2FP.F16.F32.PACK_AB R4, R35, R24 ;  /* 0x000000182304723e */ /* 0x008fe200000000ff */
[----:B------:R-:W3:Y:S01]  /*9b80*/  LDSM.16.MT88.4 R12, [R139+0x4c00] ;  /* 0x004c00008b0c783b */ /* 0x000ee20000004200 */
[----:B----4-:R-:W-:Y:S01]  /*9b90*/  F2FP.F16.F32.PACK_AB R6, R38, R33 ;  /* 0x000000212606723e */ /* 0x010fe200000000ff */
[----:B------:R-:W-:Y:S01]  /*9ba0*/  FADD.FTZ R84, R84, R121 ;  /* 0x0000007954547221 */ /* 0x000fe20000010000 */
[----:B------:R-:W-:-:S02]  /*9bb0*/  F2FP.F16.F32.PACK_AB R5, R44, R29 ;  /* 0x0000001d2c05723e */ /* 0x000fc400000000ff */
[----:B------:R-:W-:Y:S01]  /*9bc0*/  F2FP.F16.F32.PACK_AB R7, R27, R36 ;  /* 0x000000241b07723e */ /* 0x000fe200000000ff */
[----:B------:R-:W-:-:S04]  /*9bd0*/  FADD.FTZ R91, R91, R84 ;  /* 0x000000545b5b7221 */ /* 0x000fc80000010000 */
[----:B------:R-:W-:Y:S02]  /*9be0*/  FADD.FTZ R91, R64, R91 ;  /* 0x0000005b405b7221 */ /* 0x000fe40000010000 */
[----:B--2---:R-:W-:Y:S01]  /*9bf0*/  HMMA.16816.F32 R76, R4, R16, R76 ;  /* 0x00000010044c723c */ /* 0x004fe2000000184c */
[----:B------:R-:W-:-:S04]  /*9c00*/  FADD.FTZ R16, R28, R119 ;  /* 0x000000771c107221 */ /* 0x000fc80000010000 */
[----:B------:R-:W-:-:S03]  /*9c10*/  FADD.FTZ R16, R115, R16 ;  /* 0x0000001073107221 */ /* 0x000fc60000010000 */
[----:B------:R-:W-:Y:S01]  /*9c20*/  HMMA.16816.F32 R80, R4, R18, R80 ;  /* 0x000000120450723c */ /* 0x000fe20000001850 */
[----:B------:R-:W-:Y:S01]  /*9c30*/  FADD.FTZ R17, R97, R16 ;  /* 0x0000001061117221 */ /* 0x000fe20000010000 */
[----:B------:R-:W-:-:S03]  /*9c40*/  FADD.FTZ R16, R86, R91 ;  /* 0x0000005b56107221 */ /* 0x000fc60000010000 */
[----:B------:R-:W-:Y:S01]  /*9c50*/  FADD.FTZ R17, R52, R17 ;  /* 0x0000001134117221 */ /* 0x000fe20000010000 */
[----:B------:R-:W-:-:S03]  /*9c60*/  FADD.FTZ R16, R99, R16 ;  /* 0x0000001063107221 */ /* 0x000fc60000010000 */
[----:B------:R-:W-:Y:S01]  /*9c70*/  FADD.FTZ R48, R48, R17 ;  /* 0x0000001130307221 */ /* 0x000fe20000010000 */
[----:B------:R-:W-:Y:S01]  /*9c80*/  FADD.FTZ R55, R55, R16 ;  /* 0x0000001037377221 */ /* 0x000fe20000010000 */
[----:B-1----:R-:W-:Y:S02]  /*9c90*/  HMMA.16816.F32 R68, R4, R8, R68 ;  /* 0x000000080444723c */ /* 0x002fe40000001844 */
[----:B------:R-:W-:Y:S01]  /*9ca0*/  FADD.FTZ R89, R89, R48 ;  /* 0x0000003059597221 */ /* 0x000fe20000010000 */
[----:B------:R-:W-:-:S05]  /*9cb0*/  FADD.FTZ R40, R40, R55 ;  /* 0x0000003728287221 */ /* 0x000fca0000010000 */
[----:B------:R-:W-:Y:S01]  /*9cc0*/  HMMA.16816.F32 R72, R4, R10, R72 ;  /* 0x0000000a0448723c */ /* 0x000fe20000001848 */
[----:B------:R-:W1:Y:S01]  /*9cd0*/  LDSM.16.MT88.4 R8, [R108+0x4c00] ;  /* 0x004c00006c08783b */ /* 0x000e620000004200 */
[----:B------:R-:W-:Y:S02]  /*9ce0*/  F2FP.F16.F32.PACK_AB R4, R31, R26 ;  /* 0x0000001a1f04723e */ /* 0x000fe400000000ff */
[----:B------:R-:W-:Y:S02]  /*9cf0*/  F2FP.F16.F32.PACK_AB R6, R159, R32 ;  /* 0x000000209f06723e */ /* 0x000fe400000000ff */
[----:B-----5:R-:W-:Y:S02]  /*9d00*/  F2FP.F16.F32.PACK_AB R5, R25, R22 ;  /* 0x000000161905723e */ /* 0x020fe400000000ff */
[----:B------:R-:W-:-:S07]  /*9d10*/  F2FP.F16.F32.PACK_AB R7, R160, R23 ;  /* 0x00000017a007723e */ /* 0x000fce00000000ff */
[----:B---3--:R-:W-:Y:S01]  /*9d20*/  HMMA.16816.F32 R68, R4, R12, R68 ;  /* 0x0000000c0444723c */ /* 0x008fe20000001844 */
[----:B------:R-:W-:Y:S01]  /*9d30*/  FADD.FTZ R12, R24, R89 ;  /* 0x00000059180c7221 */ /* 0x000fe20000010000 */
[----:B------:R-:W-:-:S03]  /*9d40*/  FADD.FTZ R13, R29, R40 ;  /* 0x000000281d0d7221 */ /* 0x000fc60000010000 */
[----:B------:R-:W-:Y:S01]  /*9d50*/  FADD.FTZ R12, R35, R12 ;  /* 0x0000000c230c7221 */ /* 0x000fe20000010000 */
[----:B------:R-:W-:Y:S02]  /*9d60*/  FADD.FTZ R13, R44, R13 ;  /* 0x0000000d2c0d7221 */ /* 0x000fe40000010000 */
[----:B------:R-:W-:Y:S02]  /*9d70*/  HMMA.16816.F32 R72, R4, R14, R72 ;  /* 0x0000000e0448723c */ /* 0x000fe40000001848 */
[----:B------:R-:W-:-:S04]  /*9d80*/  FADD.FTZ R36, R36, R13 ;  /* 0x0000000d24247221 */ /* 0x000fc80000010000 */
[----:B------:R-:W-:-:S04]  /*9d90*/  FADD.FTZ R27, R27, R36 ;  /* 0x000000241b1b7221 */ /* 0x000fc80000010000 */
[----:B------:R-:W-:-:S04]  /*9da0*/  FADD.FTZ R22, R22, R27 ;  /* 0x0000001b16167221 */ /* 0x000fc80000010000 */
[----:B------:R-:W-:Y:S01]  /*9db0*/  FADD.FTZ R22, R25, R22 ;  /* 0x0000001619167221 */ /* 0x000fe20000010000 */
[C---:B-1----:R-:W-:Y:S01]  /*9dc0*/  HMMA.16816.F32 R76, R4.reuse, R8, R76 ;  /* 0x00000008044c723c */ /* 0x042fe2000000184c */
[----:B------:R-:W-:Y:S02]  /*9dd0*/  FADD.FTZ R9, R33, R12 ;  /* 0x0000000c21097221 */ /* 0x000fe40000010000 */
[----:B------:R-:W-:Y:S02]  /*9de0*/  FADD.FTZ R23, R23, R22 ;  /* 0x0000001617177221 */ /* 0x000fe40000010000 */
[----:B------:R-:W-:Y:S02]  /*9df0*/  FADD.FTZ R9, R38, R9 ;  /* 0x0000000926097221 */ /* 0x000fe40000010000 */
[----:B------:R-:W-:Y:S01]  /*9e00*/  FADD.FTZ R160, R160, R23 ;  /* 0x00000017a0a07221 */ /* 0x000fe20000010000 */
[----:B------:R-:W-:Y:S01]  /*9e10*/  HMMA.16816.F32 R80, R4, R10, R80 ;  /* 0x0000000a0450723c */ /* 0x000fe20000001850 */
[----:B------:R-:W-:-:S04]  /*9e20*/  FADD.FTZ R26, R26, R9 ;  /* 0x000000091a1a7221 */ /* 0x000fc80000010000 */
[----:B------:R-:W-:-:S04]  /*9e30*/  FADD.FTZ R31, R31, R26 ;  /* 0x0000001a1f1f7221 */ /* 0x000fc80000010000 */
[----:B------:R-:W-:-:S04]  /*9e40*/  FADD.FTZ R32, R32, R31 ;  /* 0x0000001f20207221 */ /* 0x000fc80000010000 */
[----:B------:R-:W-:Y:S01]  /*9e50*/  FADD.FTZ R159, R159, R32 ;  /* 0x000000209f9f7221 */ /* 0x000fe20000010000 */
[----:B------:R-:W-:Y:S06]  /*9e60*/  @!P6 BRA `(.L_x_3367) ;  /* 0x00000030000ce947 */ /* 0x000fec0003800000 */
[----:B------:R-:W-:-:S04]  /*9e70*/  DEPBAR.LE SB0, 0x0 ;  /* 0x000080000000791a */ /* 0x000fc80000000000 */
[----:B------:R-:W-:Y:S01]  /*9e80*/  UISETP.NE.U32.AND UP0, UPT, UR12, URZ, UPT ;  /* 0x000000ff0c00728c */ /* 0x000fe2000bf05070 */
[----:B------:R-:W-:-:S03]  /*9e90*/  SHF.L.U32 R14, R57, 0x7, RZ ;  /* 0x00000007390e7819 */ /* 0x000fc600000006ff */
        /* <DEDUP_REMOVED lines=64> */
.L_x_3368:
[----:B------:R-:W-:Y:S01]  /*a2a0*/  UMOV UR4, URZ ;  /* 0x000000ff00047c82 */ /* 0x000fe20008000000 */
[----:B------:R-:W-:Y:S01]  /*a2b0*/  IMAD.SHL.U32 R58, R58, 0x80, RZ ;  /* 0x000000803a3a7824 */ /* 0x000fe200078e00ff */
[----:B------:R-:W-:-:S05]  /*a2c0*/  IADD3 R4, P0, PT, RZ, -UR4, RZ ;  /* 0x80000004ff047c10 */ /* 0x000fca000ff1e0ff */
[----:B------:R-:W-:-:S05]  /*a2d0*/  IMAD.X R58, RZ, RZ, ~R58, P0 ;  /* 0x000000ffff3a7224 */ /* 0x000fca00000e0e3a */
[----:B------:R-:W-:-:S04]  /*a2e0*/  SHF.R.S64 R5, R4, 0x1f, R58 ;  /* 0x0000001f04057819 */ /* 0x000fc8000000103a */
[----:B------:R-:W-:-:S04]  /*a2f0*/  IADD3 R146, P0, PT, R5, R146, RZ ;  /* 0x0000009205927210 */ /* 0x000fc80007f1e0ff */
[----:B------:R-:W-:-:S09]  /*a300*/  LEA.HI.X.SX32 R147, R58, R147, 0x1, P0 ;  /* 0x000000933a937211 */ /* 0x000fd200000f0eff */
.L_x_3369:
[----:B------:R-:W1:Y:S01]  /*a310*/  LDCU UR4, c[0x0][0x440] ;  /* 0x00008800ff0477ac */ /* 0x000e620008000800 */
[----:B------:R-:W-:Y:S01]  /*a320*/  IADD3 R6, P0, PT, R67, R146, RZ ;  /* 0x0000009243067210 */ /* 0x000fe20007f1e0ff */
[----:B------:R-:W-:-:S03]  /*a330*/  VIADD R59, R105, 0xffffff00 ;  /* 0xffffff00693b7836 */ /* 0x000fc60000000000 */
[----:B------:R-:W-:Y:S01]  /*a340*/  IADD3 R4, P1, PT, R6, R67, RZ ;  /* 0x0000004306047210 */ /* 0x000fe20007f3e0ff */
[----:B------:R-:W-:Y:S01]  /*a350*/  IMAD.X R7, R66, 0x1, R147, P0 ;  /* 0x0000000142077824 */ /* 0x000fe200000e0693 */
[----:B------:R-:W-:-:S03]  /*a360*/  ISETP.GE.AND P3, PT, R59, R104, PT ;  /* 0x000000683b00720c */ /* 0x000fc60003f66270 */
[----:B------:R-:W-:Y:S01]  /*a370*/  IMAD.X R5, R7, 0x1, R66, P1 ;  /* 0x0000000107057824 */ /* 0x000fe200008e0642 */
[----:B-1----:R-:W-:-:S04]  /*a380*/  ISETP.GE.AND P2, PT, R152, UR4, PT ;  /* 0x0000000498007c0c */ /* 0x002fc8000bf46270 */
[----:B------:R-:W-:-:S09]  /*a390*/  P2R R58, PR, RZ, 0x4 ;  /* 0x00000004ff3a7803 */ /* 0x000fd20000000000 */
[----:B------:R-:W-:Y:S01]  /*a3a0*/  @!P2 IADD3 R8, P0, PT, R4, R67, RZ ;  /* 0x000000430408a210 */ /* 0x000fe20007f1e0ff */
[----:B------:R-:W-:Y:S01]  /*a3b0*/  @!PT LDS RZ, [RZ] ;  /* 0x00000000fffff984 */ /* 0x000fe20000000800 */
[----:B------:R-:W-:Y:S01]  /*a3c0*/  @!PT LDS RZ, [RZ] ;  /* 0x00000000fffff984 */ /* 0x000fe20000000800 */
[----:B------:R-:W-:Y:S01]  /*a3d0*/  @!PT LDS RZ, [RZ] ;  /* 0x00000000fffff984 */ /* 0x000fe20000000800 */
[----:B------:R-:W-:Y:S04]  /*a3e0*/  @!P2 LDGSTS.E.BYPASS.LTC128B.128 [R153+0x3000], desc[UR6][R146.64] ;  /* 0x030000009299afae */ /* 0x000fe8000b981a06 */
[----:B------:R-:W-:Y:S01]  /*a3f0*/  @!P2 IMAD.X R9, R5, 0x1, R66, P0 ;  /* 0x000000010509a824 */ /* 0x000fe200000e0642 */
[----:B------:R-:W-:Y:S01]  /*a400*/  @P2 STS.128 [R153+0x3000], RZ ;  /* 0x003000ff99002388 */ /* 0x000fe20000000c00 */
[-C--:B------:R-:W-:Y:S01]  /*a410*/  ISETP.GE.AND P0, PT, R59, R106.reuse, PT ;  /* 0x0000006a3b00720c */ /* 0x080fe20003f06270 */
[----:B------:R-:W-:Y:S02]  /*a420*/  VIADD R59, R105, 0xffffff08 ;  /* 0xffffff08693b7836 */ /* 0x000fe40000000000 */
[----:B------:R-:W-:Y:S01]  /*a430*/  @!PT LDS RZ, [RZ] ;  /* 0x00000000fffff984 */ /* 0x000fe20000000800 */
[----:B------:R-:W-:Y:S01]  /*a440*/  @!PT LDS RZ, [RZ] ;  /* 0x00000000fffff984 */ /* 0x000fe20000000800 */
[----:B------:R-:W-:Y:S01]  /*a450*/  @!PT LDS RZ, [RZ] ;  /* 0x00000000fffff984 */ /* 0x000fe20000000800 */
[----:B------:R-:W-:Y:S03]  /*a460*/  @!P2 LDGSTS.E.BYPASS.LTC128B.128 [R153+0x3800], desc[UR6][R6.64] ;  /* 0x038000000699afae */ /* 0x000fe6000b981a06 */
[C---:B------:R-:W-:Y:S01]  /*a470*/  ISETP.GE.AND P6, PT, R59.reuse, R106, PT ;  /* 0x0000006a3b00720c */ /* 0x040fe20003fc6270 */
        /* <DEDUP_REMOVED lines=10> */
[----:B------:R-:W-:Y:S01]  /*a520*/  @P2 STS.128 [R153+0x4800], RZ ;  /* 0x004800ff99002388 */ /* 0x000fe20000000c00 */
[----:B------:R-:W-:Y:S01]  /*a530*/  ISETP.GE.AND P2, PT, R59, R104, PT ;  /* 0x000000683b00720c */ /* 0x000fe20003f46270 */
[----:B------:R-:W-:-:S02]  /*a540*/  VIADD R59, R105, 0xffffff10 ;  /* 0xffffff10693b7836 */ /* 0x000fc40000000000 */
[----:B------:R-:W-:Y:S04]  /*a550*/  LDSM.16.M88.4 R52, [R107] ;  /* 0x000000006b34783b */ /* 0x000fe80000000200 */
[----:B------:R-:W2:Y:S04]  /*a560*/  LDSM.16.M88.4 R44, [R63+0x1000] ;  /* 0x001000003f2c783b */ /* 0x000ea80000000200 */
[----:B------:R-:W3:Y:S04]  /*a570*/  LDSM.16.M88.4 R36, [R63+0x1400] ;  /* 0x001400003f24783b */ /* 0x000ee80000000200 */
[----:B------:R-:W-:Y:S04]  /*a580*/  LDSM.16.M88.4 R100, [R65] ;  /* 0x000000004164783b */ /* 0x000fe80000000200 */
[----:B------:R-:W4:Y:S04]  /*a590*/  LDSM.16.M88.4 R24, [R62+0x1000] ;  /* 0x001000003e18783b */ /* 0x000f280000000200 */
[----:B------:R-:W5:Y:S04]  /*a5a0*/  LDSM.16.M88.4 R20, [R63+0x1c00] ;  /* 0x001c00003f14783b */ /* 0x000f680000000200 */
[----:B------:R-:W5:Y:S04]  /*a5b0*/  LDSM.16.M88.4 R28, [R63+0x1800] ;  /* 0x001800003f1c783b */ /* 0x000f680000000200 */
[----:B------:R-:W5:Y:S04]  /*a5c0*/  LDSM.16.M88.4 R16, [R62+0x1400] ;  /* 0x001400003e10783b */ /* 0x000f680000000200 */
[----:B------:R-:W5:Y:S04]  /*a5d0*/  LDSM.16.M88.4 R12, [R63+0x2000] ;  /* 0x002000003f0c783b */ /* 0x000f680000000200 */
[----:B-1----:R-:W1:Y:S04]  /*a5e0*/  LDSM.16.M88.4 R8, [R62+0x1c00] ;  /* 0x001c00003e08783b */ /* 0x002e680000000200 */
[----:B------:R-:W1:Y:S01]  /*a5f0*/  LDSM.16.M88.4 R4, [R63+0x2400] ;  /* 0x002400003f04783b */ /* 0x000e620000000200 */
[C---:B--2---:R-:W-:Y:S03]  /*a600*/  HMMA.16816.F32 R48, R52.reuse, R44, RZ ;  /* 0x0000002c3430723c */ /* 0x044fe600000018ff */
[----:B------:R-:W2:Y:S04]  /*a610*/  LDSM.16.M88.4 R88, [R62+0x1800] ;  /* 0x001800003e58783b */ /* 0x000ea80000000200 */
[----:B------:R-:W2:Y:S01]  /*a620*/  LDSM.16.M88.4 R64, [R62+0x2000] ;  /* 0x002000003e40783b */ /* 0x000ea20000000200 */
[C---:B------:R-:W-:Y:S03]  /*a630*/  HMMA.16816.F32 R44, R52.reuse, R46, RZ ;  /* 0x0000002e342c723c */ /* 0x040fe600000018ff */
[----:B------:R-:W2:Y:S04]  /*a640*/  LDSM.16.M88.4 R84, [R63+0x2800] ;  /* 0x002800003f54783b */ /* 0x000ea80000000200 */
[----:B------:R5:W2:Y:S01]  /*a650*/  LDSM.16.M88.4 R96, [R63+0x2c00] ;  /* 0x002c00003f60783b */ /* 0x000aa20000000200 */
[----:B---3--:R-:W-:Y:S03]  /*a660*/  HMMA.16816.F32 R40, R52, R36, RZ ;  /* 0x000000243428723c */ /* 0x008fe600000018ff */
[----:B------:R-:W3:Y:S04]  /*a670*/  LDSM.16.M88.4 R92, [R62+0x2400] ;  /* 0x002400003e5c783b */ /* 0x000ee80000000200 */
[----:B------:R-:W0:Y:S01]  /*a680*/  LDGDEPBAR ;  /* 0x00000000000079af */ /* 0x000e220000000000 */
[----:B----4-:R-:W-:Y:S08]  /*a690*/  HMMA.16816.F32 R48, R100, R24, R48 ;  /* 0x000000186430723c */ /* 0x010ff00000001830 */
[----:B------:R-:W-:Y:S01]  /*a6a0*/  HMMA.16816.F32 R36, R52, R38, RZ ;  /* 0x000000263424723c */ /* 0x000fe200000018ff */
[----:B-----5:R-:W-:-:S07]  /*a6b0*/  VIADD R63, R105, 0xffffff01 ;  /* 0xffffff01693f7836 */ /* 0x020fce0000000000 */
[----:B------:R-:W-:Y:S01]  /*a6c0*/  HMMA.16816.F32 R44, R100, R26, R44 ;  /* 0x0000001a642c723c */ /* 0x000fe2000000182c */
[C---:B------:R-:W-:Y:S02]  /*a6d0*/  ISETP.GE.AND P1, PT, R63.reuse, R104, PT ;  /* 0x000000683f00720c */ /* 0x040fe40003f26270 */
[----:B------:R-:W-:Y:S01]  /*a6e0*/  ISETP.GE.AND P4, PT, R63, R106, PT ;  /* 0x0000006a3f00720c */ /* 0x000fe20003f86270 */
[----:B------:R-:W-:Y:S01]  /*a6f0*/  VIADD R63, R105, 0xffffff09 ;  /* 0xffffff09693f7836 */ /* 0x000fe20000000000 */
[----:B------:R-:W-:Y:S02]  /*a700*/  FSEL R120, R50, -INF , !P0 ;  /* 0xff80000032787808 */ /* 0x000fe40004000000 */
[----:B------:R-:W-:Y:S01]  /*a710*/  FSEL R117, R49, -INF , !P1 ;  /* 0xff80000031757808 */ /* 0x000fe20004800000 */
[----:B------:R-:W-:Y:S01]  /*a720*/  HMMA.16816.F32 R24, R52, R20, RZ ;  /* 0x000000143418723c */ /* 0x000fe200000018ff */
[----:B------:R-:W-:Y:S01]  /*a730*/  ISETP.GE.AND P5, PT, R63, R104, PT ;  /* 0x000000683f00720c */ /* 0x000fe20003fa6270 */
[----:B------:R-:W-:Y:S01]  /*a740*/  VIADD R49, R105, 0xffffff18 ;  /* 0xffffff1869317836 */ /* 0x000fe20000000000 */
[----:B------:R-:W-:-:S02]  /*a750*/  FSEL R119, R48, -INF , !P3 ;  /* 0xff80000030777808 */ /* 0x000fc40005800000 */
[-C--:B------:R-:W-:Y:S02]  /*a760*/  ISETP.GE.AND P0, PT, R63, R106.reuse, PT ;  /* 0x0000006a3f00720c */ /* 0x080fe40003f06270 */
[----:B------:R-:W-:Y:S01]  /*a770*/  FSEL R122, R51, -INF , !P4 ;  /* 0xff800000337a7808 */ /* 0x000fe20006000000 */
[C---:B------:R-:W-:Y:S01]  /*a780*/  HMMA.16816.F32 R20, R52.reuse, R22, RZ ;  /* 0x000000163414723c */ /* 0x040fe200000018ff */
[----:B------:R-:W-:Y:S01]  /*a790*/  VIADD R51, R105, 0xffffff11 ;  /* 0xffffff1169337836 */ /* 0x000fe20000000000 */
[----:B------:R-:W-:Y:S02]  /*a7a0*/  ISETP.GE.AND P3, PT, R59, R106, PT ;  /* 0x0000006a3b00720c */ /* 0x000fe40003f66270 */
[----:B------:R-:W-:Y:S01]  /*a7b0*/  FSEL R121, R45, -INF , !P5 ;  /* 0xff8000002d797808 */ /* 0x000fe20006800000 */
[----:B------:R-:W-:Y:S01]  /*a7c0*/  VIADD R45, R105, 0xffffff19 ;  /* 0xffffff19692d7836 */ /* 0x000fe20000000000 */
[----:B------:R-:W-:Y:S01]  /*a7d0*/  FSEL R118, R47, -INF , !P0 ;  /* 0xff8000002f767808 */ /* 0x000fe20004000000 */
[----:B------:R-:W-:Y:S01]  /*a7e0*/  VIADD R47, R105, 0xffffff21 ;  /* 0xffffff21692f7836 */ /* 0x000fe20000000000 */
[----:B------:R-:W-:Y:S01]  /*a7f0*/  HMMA.16816.F32 R32, R52, R28, RZ ;  /* 0x0000001c3420723c */ /* 0x000fe200000018ff */
[----:B------:R-:W-:-:S02]  /*a800*/  ISETP.GE.AND P4, PT, R49, R104, PT ;  /* 0x000000683100720c */ /* 0x000fc40003f86270 */
[----:B------:R-:W-:Y:S01]  /*a810*/  ISETP.GE.AND P0, PT, R49, R106, PT ;  /* 0x0000006a3100720c */ /* 0x000fe20003f06270 */
[----:B------:R-:W-:Y:S01]  /*a820*/  VIADD R49, R105, 0xffffff20 ;  /* 0xffffff2069317836 */ /* 0x000fe20000000000 */
[----:B------:R-:W-:Y:S02]  /*a830*/  ISETP.GE.AND P1, PT, R59, R104, PT ;  /* 0x000000683b00720c */ /* 0x000fe40003f26270 */
[C---:B------:R-:W-:Y:S01]  /*a840*/  ISETP.GE.AND P5, PT, R51.reuse, R106, PT ;  /* 0x0000006a3300720c */ /* 0x040fe20003fa6270 */
[----:B------:R-:W-:Y:S01]  /*a850*/  HMMA.16816.F32 R40, R100, R16, R40 ;  /* 0x000000106428723c */ /* 0x000fe20000001828 */
[----:B------:R-:W-:Y:S02]  /*a860*/  FSEL R124, R46, -INF , !P6 ;  /* 0xff8000002e7c7808 */ /* 0x000fe40007000000 */
[----:B------:R-:W-:Y:S02]  /*a870*/  ISETP.GE.AND P6, PT, R51, R104, PT ;  /* 0x000000683300720c */ /* 0x000fe40003fc6270 */
[----:B------:R-:W-:-:S03]  /*a880*/  FSEL R123, R44, -INF , !P2 ;  /* 0xff8000002c7b7808 */ /* 0x000fc60005000000 */
[----:B------:R-:W-:Y:S08]  /*a890*/  HMMA.16816.F32 R36, R100, R18, R36 ;  /* 0x000000126424723c */ /* 0x000ff00000001824 */
[----:B------:R-:W-:Y:S03]  /*a8a0*/  HMMA.16816.F32 R28, R52, R30, RZ ;  /* 0x0000001e341c723c */ /* 0x000fe600000018ff */
[----:B------:R-:W-:-:S02]  /*a8b0*/  FSEL R114, R42, -INF , !P3 ;  /* 0xff8000002a727808 */ /* 0x000fc40005800000 */
[----:B------:R-:W-:Y:S02]  /*a8c0*/  ISETP.GE.AND P3, PT, R45, R106, PT ;  /* 0x0000006a2d00720c */ /* 0x000fe40003f66270 */
[----:B------:R-:W-:Y:S01]  /*a8d0*/  FSEL R115, R40, -INF , !P1 ;  /* 0xff80000028737808 */ /* 0x000fe20004800000 */
[----:B------:R-:W-:Y:S01]  /*a8e0*/  HMMA.16816.F32 R16, R52, R12, RZ ;  /* 0x0000000c3410723c */ /* 0x000fe200000018ff */
[----:B------:R-:W-:Y:S01]  /*a8f0*/  FSEL R116, R43, -INF , !P5 ;  /* 0xff8000002b747808 */ /* 0x000fe20006800000 */
[----:B------:R-:W-:Y:S01]  /*a900*/  VIADD R43, R105, 0xffffff28 ;  /* 0xffffff28692b7836 */ /* 0x000fe20000000000 */
[----:B------:R-:W-:Y:S01]  /*a910*/  FSEL R110, R39, -INF , !P3 ;  /* 0xff800000276e7808 */ /* 0x000fe20005800000 */
[----:B------:R-:W-:Y:S01]  /*a920*/  VIADD R39, R105, 0xffffff29 ;  /* 0xffffff2969277836 */ /* 0x000fe20000000000 */
[----:B------:R-:W-:Y:S02]  /*a930*/  ISETP.GE.AND P1, PT, R45, R104, PT ;  /* 0x000000682d00720c */ /* 0x000fe40003f26270 */
[----:B------:R-:W-:Y:S01]  /*a940*/  ISETP.GE.AND P5, PT, R49, R106, PT ;  /* 0x0000006a3100720c */ /* 0x000fe20003fa6270 */
[----:B-1----:R-:W-:Y:S01]  /*a950*/  HMMA.16816.F32 R24, R100, R8, R24 ;  /* 0x000000086418723c */ /* 0x002fe20000001818 */
[----:B------:R-:W-:-:S02]  /*a960*/  FSEL R112, R38, -INF , !P0 ;  /* 0xff80000026707808 */ /* 0x000fc40004000000 */
[----:B------:R-:W-:Y:S02]  /*a970*/  ISETP.GE.AND P0, PT, R47, R106, PT ;  /* 0x0000006a2f00720c */ /* 0x000fe40003f06270 */
[----:B------:R-:W-:Y:S02]  /*a980*/  FSEL R41, R41, -INF , !P6 ;  /* 0xff80000029297808 */ /* 0x000fe40007000000 */
[----:B------:R-:W-:Y:S01]  /*a990*/  FSEL R113, R37, -INF , !P1 ;  /* 0xff80000025717808 */ /* 0x000fe20004800000 */
[----:B------:R-:W-:Y:S01]  /*a9a0*/  HMMA.16816.F32 R20, R100, R10, R20 ;  /* 0x0000000a6414723c */ /* 0x000fe20000001814 */
[-C--:B------:R-:W-:Y:S01]  /*a9b0*/  ISETP.GE.AND P6, PT, R49, R104.reuse, PT ;  /* 0x000000683100720c */ /* 0x080fe20003fc6270 */
[----:B------:R-:W-:Y:S01]  /*a9c0*/  VIADD R37, R105, 0xffffff30 ;  /* 0xffffff3069257836 */ /* 0x000fe20000000000 */
[----:B------:R-:W-:Y:S02]  /*a9d0*/  FSEL R45, R36, -INF , !P4 ;  /* 0xff800000242d7808 */ /* 0x000fe40006000000 */
[----:B------:R-:W-:-:S02]  /*a9e0*/  ISETP.GE.AND P4, PT, R47, R104, PT ;  /* 0x000000682f00720c */ /* 0x000fc40003f86270 */
[C---:B------:R-:W-:Y:S01]  /*a9f0*/  ISETP.GE.AND P3, PT, R43.reuse, R106, PT ;  /* 0x0000006a2b00720c */ /* 0x040fe20003f66270 */
[----:B------:R-:W-:Y:S01]  /*aa00*/  HMMA.16816.F32 R12, R52, R14, RZ ;  /* 0x0000000e340c723c */ /* 0x000fe200000018ff */
[----:B------:R-:W-:-:S07]  /*aa10*/  ISETP.GE.AND P1, PT, R43, R104, PT ;  /* 0x000000682b00720c */ /* 0x000fce0003f26270 */
[C---:B------:R-:W-:Y:S08]  /*aa20*/  HMMA.16816.F32 R8, R52.reuse, R4, RZ ;  /* 0x000000043408723c */ /* 0x040ff000000018ff */
[----:B------:R-:W-:Y:S08]  /*aa30*/  HMMA.16816.F32 R4, R52, R6, RZ ;  /* 0x000000063404723c */ /* 0x000ff000000018ff */
[C---:B--2---:R-:W-:Y:S08]  /*aa40*/  HMMA.16816.F32 R32, R100.reuse, R88, R32 ;  /* 0x000000586420723c */ /* 0x044ff00000001820 */
[C---:B------:R-:W-:Y:S08]  /*aa50*/  HMMA.16816.F32 R28, R100.reuse, R90, R28 ;  /* 0x0000005a641c723c */ /* 0x040ff0000000181c */
[----:B------:R-:W-:Y:S03]  /*aa60*/  HMMA.16816.F32 R16, R100, R64, R16 ;  /* 0x000000406410723c */ /* 0x000fe60000001810 */
[----:B------:R-:W-:-:S02]  /*aa70*/  FSEL R108, R34, -INF , !P5 ;  /* 0xff800000226c7808 */ /* 0x000fc40006800000 */
[C---:B------:R-:W-:Y:S02]  /*aa80*/  ISETP.GE.AND P5, PT, R39.reuse, R106, PT ;  /* 0x0000006a2700720c */ /* 0x040fe40003fa6270 */
[----:B------:R-:W-:Y:S01]  /*aa90*/  FSEL R111, R32, -INF , !P6 ;  /* 0xff800000206f7808 */ /* 0x000fe20007000000 */
[----:B------:R-:W-:Y:S01]  /*aaa0*/  HMMA.16816.F32 R12, R100, R66, R12 ;  /* 0x00000042640c723c */ /* 0x000fe2000000180c */
[-C--:B------:R-:W-:Y:S02]  /*aab0*/  ISETP.GE.AND P6, PT, R39, R104.reuse, PT ;  /* 0x000000682700720c */ /* 0x080fe40003fc6270 */
        /* <DEDUP_REMOVED lines=9> */
[----:B------:R-:W-:Y:S01]  /*ab50*/  HMMA.16816.F32 R52, R52, R98, RZ ;  /* 0x000000623434723c */ /* 0x000fe200000018ff */
[----:B------:R-:W1:Y:S07]  /*ab60*/  LDSM.16.M88.4 R96, [R62+0x2800] ;  /* 0x002800003e60783b */ /* 0x000e6e0000000200 */
[C---:B---3--:R-:W-:Y:S08]  /*ab70*/  HMMA.16816.F32 R8, R100.reuse, R92, R8 ;  /* 0x0000005c6408723c */ /* 0x048ff00000001808 */
[----:B------:R-:W-:Y:S01]  /*ab80*/  HMMA.16816.F32 R4, R100, R94, R4 ;  /* 0x0000005e6404723c */ /* 0x000fe20000001804 */
[----:B------:R-:W2:Y:S01]  /*ab90*/  LDSM.16.M88.4 R92, [R62+0x2c00] ;  /* 0x002c00003e5c783b */ /* 0x000ea20000000200 */
[----:B------:R-:W-:-:S06]  /*aba0*/  DEPBAR.LE SB0, 0x0 ;  /* 0x000080000000791a */ /* 0x000fcc0000000000 */
[C---:B-1----:R-:W-:Y:S08]  /*abb0*/  HMMA.16816.F32 R88, R100.reuse, R96, R88 ;  /* 0x000000606458723c */ /* 0x042ff00000001858 */
[----:B------:R-:W-:Y:S01]  /*abc0*/  HMMA.16816.F32 R84, R100, R98, R84 ;  /* 0x000000626454723c */ /* 0x000fe20000001854 */
[----:B------:R-:W-:Y:S01]  /*abd0*/  FSEL R98, R31, -INF , !P5 ;  /* 0xff8000001f627808 */ /* 0x000fe20006800000 */
[----:B------:R-:W-:Y:S01]  /*abe0*/  VIADD R31, R105, 0xffffff39 ;  /* 0xffffff39691f7836 */ /* 0x000fe20000000000 */
[----:B------:R-:W-:Y:S01]  /*abf0*/  BAR.SYNC.DEFER_BLOCKING 0x0 ;  /* 0x0000000000007b1d */ /* 0x000fe20000010000 */
[----:B------:R-:W-:-:S02]  /*ac00*/  ISETP.GE.AND P5, PT, R33, R106, PT ;  /* 0x0000006a2100720c */ /* 0x000fc40003fa6270 */
[----:B------:R-:W-:Y:S02]  /*ac10*/  FSEL R99, R20, -INF , !P6 ;  /* 0xff80000014637808 */ /* 0x000fe40007000000 */
[----:B--2---:R-:W-:Y:S01]  /*ac20*/  HMMA.16816.F32 R64, R100, R92, R64 ;  /* 0x0000005c6440723c */ /* 0x004fe20000001840 */
[----:B------:R-:W-:-:S07]  /*ac30*/  FSEL R62, R22, -INF , !P5 ;  /* 0xff800000163e7808 */ /* 0x000fce0006800000 */
[----:B------:R-:W-:Y:S01]  /*ac40*/  HMMA.16816.F32 R52, R100, R94, R52 ;  /* 0x0000005e6434723c */ /* 0x000fe20000001834 */
[----:B------:R-:W-:Y:S01]  /*ac50*/  FSEL R100, R35, -INF , !P0 ;  /* 0xff80000023647808 */ /* 0x000fe20004000000 */
[----:B------:R-:W-:Y:S01]  /*ac60*/  VIADD R35, R105, 0xffffff31 ;  /* 0xffffff3169237836 */ /* 0x000fe20000000000 */
[-C--:B------:R-:W-:Y:S02]  /*ac70*/  ISETP.GE.AND P0, PT, R37, R106.reuse, PT ;  /* 0x0000006a2500720c */ /* 0x080fe40003f06270 */
[----:B------:R-:W-:Y:S02]  /*ac80*/  FSEL R102, R30, -INF , !P3 ;  /* 0xff8000001e667808 */ /* 0x000fe40005800000 */
[-C--:B------:R-:W-:Y:S02]  /*ac90*/  ISETP.GE.AND P3, PT, R35, R106.reuse, PT ;  /* 0x0000006a2300720c */ /* 0x080fe40003f66270 */
[----:B------:R-:W-:Y:S02]  /*aca0*/  FSEL R94, R26, -INF , !P0 ;  /* 0xff8000001a5e7808 */ /* 0x000fe40004000000 */
[----:B------:R-:W-:-:S02]  /*acb0*/  ISETP.GE.AND P0, PT, R31, R106, PT ;  /* 0x0000006a1f00720c */ /* 0x000fc40003f06270 */
[----:B------:R-:W-:Y:S02]  /*acc0*/  FSEL R103, R28, -INF , !P1 ;  /* 0xff8000001c677808 */ /* 0x000fe40004800000 */
[----:B------:R-:W-:Y:S01]  /*acd0*/  FSEL R96, R27, -INF , !P3 ;  /* 0xff8000001b607808 */ /* 0x000fe20005800000 */
[----:B------:R-:W-:Y:S01]  /*ace0*/  VIADD R27, R105, 0xffffff41 ;  /* 0xffffff41691b7836 */ /* 0x000fe20000000000 */
[-C--:B------:R-:W-:Y:S02]  /*acf0*/  ISETP.GE.AND P1, PT, R35, R104.reuse, PT ;  /* 0x000000682300720c */ /* 0x080fe40003f26270 */
[----:B------:R-:W-:Y:S02]  /*ad00*/  FSEL R95, R24, -INF , !P4 ;  /* 0xff800000185f7808 */ /* 0x000fe40006000000 */
[----:B------:R-:W-:Y:S01]  /*ad10*/  FSEL R92, R23, -INF , !P0 ;  /* 0xff800000175c7808 */ /* 0x000fe20004000000 */
[----:B------:R-:W-:Y:S01]  /*ad20*/  VIADD R23, R105, 0xffffff49 ;  /* 0xffffff4969177836 */ /* 0x000fe20000000000 */
[----:B------:R-:W-:-:S02]  /*ad30*/  ISETP.GE.AND P4, PT, R31, R104, PT ;  /* 0x000000681f00720c */ /* 0x000fc40003f86270 */
[-C--:B------:R-:W-:Y:S02]  /*ad40*/  ISETP.GE.AND P3, PT, R29, R106.reuse, PT ;  /* 0x0000006a1d00720c */ /* 0x080fe40003f66270 */
[----:B------:R-:W-:Y:S01]  /*ad50*/  FSEL R97, R25, -INF , !P1 ;  /* 0xff80000019617808 */ /* 0x000fe20004800000 */
[----:B------:R-:W-:Y:S01]  /*ad60*/  VIADD R25, R105, 0xffffff48 ;  /* 0xffffff4869197836 */ /* 0x000fe20000000000 */
[----:B------:R-:W-:Y:S02]  /*ad70*/  ISETP.GE.AND P5, PT, R27, R106, PT ;  /* 0x0000006a1b00720c */ /* 0x000fe40003fa6270 */
[----:B------:R-:W-:Y:S01]  /*ad80*/  FSEL R101, R21, -INF , !P4 ;  /* 0xff80000015657808 */ /* 0x000fe20006000000 */
[----:B------:R-:W-:Y:S01]  /*ad90*/  VIADD R21, R105, 0xffffff50 ;  /* 0xffffff5069157836 */ /* 0x000fe20000000000 */
[----:B------:R-:W-:Y:S02]  /*ada0*/  FSEL R48, R18, -INF , !P3 ;  /* 0xff80000012307808 */ /* 0x000fe40005800000 */
[----:B------:R-:W-:-:S02]  /*adb0*/  ISETP.GE.AND P6, PT, R27, R104, PT ;  /* 0x000000681b00720c */ /* 0x000fc40003fc6270 */
[----:B------:R-:W-:Y:S02]  /*adc0*/  ISETP.GE.AND P3, PT, R23, R106, PT ;  /* 0x0000006a1700720c */ /* 0x000fe40003f66270 */
[----:B------:R-:W-:Y:S01]  /*add0*/  FSEL R18, R19, -INF , !P5 ;  /* 0xff80000013127808 */ /* 0x000fe20006800000 */
[----:B------:R-:W-:Y:S01]  /*ade0*/  VIADD R19, R105, 0xffffff51 ;  /* 0xffffff5169137836 */ /* 0x000fe20000000000 */
[C---:B------:R-:W-:Y:S02]  /*adf0*/  ISETP.GE.AND P4, PT, R25.reuse, R104, PT ;  /* 0x000000681900720c */ /* 0x040fe40003f86270 */
[----:B------:R-:W-:Y:S02]  /*ae00*/  ISETP.GE.AND P0, PT, R25, R106, PT ;  /* 0x0000006a1900720c */ /* 0x000fe40003f06270 */
[----:B------:R-:W-:Y:S02]  /*ae10*/  FSEL R59, R17, -INF , !P6 ;  /* 0xff800000113b7808 */ /* 0x000fe40007000000 */
        /* <DEDUP_REMOVED lines=8> */
[----:B------:R-:W-:-:S02]  /*aea0*/  FSEL R19, R8, -INF , !P6 ;  /* 0xff80000008137808 */ /* 0x000fc40007000000 */
[----:B------:R-:W-:Y:S02]  /*aeb0*/  FSEL R93, R16, -INF , !P1 ;  /* 0xff800000105d7808 */ /* 0x000fe40004800000 */
[----:B------:R-:W-:Y:S01]  /*aec0*/  ISETP.GE.AND P5, PT, R21, R106, PT ;  /* 0x0000006a1500720c */ /* 0x000fe20003fa6270 */
[----:B------:R-:W-:Y:S01]  /*aed0*/  VIADD R21, R105, 0xffffff58 ;  /* 0xffffff5869157836 */ /* 0x000fe20000000000 */
[-C--:B------:R-:W-:Y:S02]  /*aee0*/  ISETP.GE.AND P6, PT, R15, R104.reuse, PT ;  /* 0x000000680f00720c */ /* 0x080fe40003fc6270 */
[----:B------:R-:W-:Y:S02]  /*aef0*/  ISETP.GE.AND P1, PT, R23, R104, PT ;  /* 0x000000681700720c */ /* 0x000fe40003f26270 */
[----:B------:R-:W-:Y:S02]  /*af00*/  FSEL R16, R10, -INF , !P5 ;  /* 0xff8000000a107808 */ /* 0x000fe40006800000 */
[----:B------:R-:W-:Y:S01]  /*af10*/  FSEL R51, R5, -INF , !P6 ;  /* 0xff80000005337808 */ /* 0x000fe20007000000 */
[----:B------:R-:W-:Y:S01]  /*af20*/  VIADD R5, R105, 0xffffff68 ;  /* 0xffffff6869057836 */ /* 0x000fe20000000000 */
[----:B------:R-:W-:Y:S01]  /*af30*/  FSEL R17, R13, -INF , !P1 ;  /* 0xff8000000d117808 */ /* 0x000fe20004800000 */
[----:B------:R-:W-:Y:S01]  /*af40*/  VIADD R13, R105, 0xffffff60 ;  /* 0xffffff60690d7836 */ /* 0x000fe20000000000 */
[----:B------:R-:W-:-:S02]  /*af50*/  ISETP.GE.AND P5, PT, R15, R106, PT ;  /* 0x0000006a0f00720c */ /* 0x000fc40003fa6270 */
[----:B------:R-:W-:Y:S02]  /*af60*/  FSEL R38, R11, -INF , !P0 ;  /* 0xff8000000b267808 */ /* 0x000fe40004000000 */
[----:B------:R-:W-:Y:S01]  /*af70*/  FSEL R42, R7, -INF , !P5 ;  /* 0xff800000072a7808 */ /* 0x000fe20006800000 */
[----:B------:R-:W-:Y:S01]  /*af80*/  VIADD R7, R105, 0xffffff69 ;  /* 0xffffff6969077836 */ /* 0x000fe20000000000 */
[C---:B------:R-:W-:Y:S02]  /*af90*/  ISETP.GE.AND P6, PT, R5.reuse, R104, PT ;  /* 0x000000680500720c */ /* 0x040fe40003fc6270 */
[-C--:B------:R-:W-:Y:S01]  /*afa0*/  ISETP.GE.AND P5, PT, R5, R106.reuse, PT ;  /* 0x0000006a0500720c */ /* 0x080fe20003fa6270 */
[----:B------:R-:W-:Y:S01]  /*afb0*/  VIADD R5, R105, 0xffffff70 ;  /* 0xffffff7069057836 */ /* 0x000fe20000000000 */
[----:B------:R-:W-:Y:S02]  /*afc0*/  ISETP.GE.AND P0, PT, R13, R106, PT ;  /* 0x0000006a0d00720c */ /* 0x000fe40003f06270 */
[----:B------:R-:W-:Y:S01]  /*afd0*/  FSEL R43, R9, -INF , !P4 ;  /* 0xff800000092b7808 */ /* 0x000fe20006000000 */
[----:B------:R-:W-:Y:S01]  /*afe0*/  VIADD R9, R105, 0xffffff61 ;  /* 0xffffff6169097836 */ /* 0x000fe20000000000 */
[----:B------:R-:W-:-:S02]  /*aff0*/  ISETP.GE.AND P1, PT, R21, R104, PT ;  /* 0x000000681500720c */ /* 0x000fc40003f26270 */
[-C--:B------:R-:W-:Y:S02]  /*b000*/  ISETP.GE.AND P3, PT, R21, R106.reuse, PT ;  /* 0x0000006a1500720c */ /* 0x080fe40003f66270 */
[----:B------:R-:W-:Y:S02]  /*b010*/  FSEL R36, R90, -INF , !P0 ;  /* 0xff8000005a247808 */ /* 0x000fe40004000000 */
[----:B------:R-:W-:Y:S02]  /*b020*/  ISETP.GE.AND P0, PT, R5, R106, PT ;  /* 0x0000006a0500720c */ /* 0x000fe40003f06270 */
[----:B------:R-:W-:Y:S02]  /*b030*/  FSEL R47, R4, -INF , !P1 ;  /* 0xff800000042f7808 */ /* 0x000fe40004800000 */
[----:B------:R-:W-:Y:S02]  /*b040*/  FSEL R40, R6, -INF , !P3 ;  /* 0xff80000006287808 */ /* 0x000fe40005800000 */
[----:B------:R-:W-:-:S02]  /*b050*/  ISETP.GE.AND P4, PT, R13, R104, PT ;  /* 0x000000680d00720c */ /* 0x000fc40003f86270 */
[C---:B------:R-:W-:Y:S02]  /*b060*/  ISETP.GE.AND P1, PT, R9.reuse, R104, PT ;  /* 0x000000680900720c */ /* 0x040fe40003f26270 */
[----:B------:R-:W-:Y:S02]  /*b070*/  ISETP.GE.AND P3, PT, R9, R106, PT ;  /* 0x0000006a0900720c */ /* 0x000fe40003f66270 */
[----:B------:R-:W-:Y:S02]  /*b080*/  FSEL R24, R66, -INF , !P0 ;  /* 0xff80000042187808 */ /* 0x000fe40004000000 */
[----:B------:R-:W-:Y:S02]  /*b090*/  ISETP.GE.AND P0, PT, R57, 0x3, PT ;  /* 0x000000033900780c */ /* 0x000fe40003f06270 */
[----:B------:R-:W-:Y:S02]  /*b0a0*/  FSEL R63, R88, -INF , !P4 ;  /* 0xff800000583f7808 */ /* 0x000fe40006000000 */
[----:B------:R-:W-:-:S02]  /*b0b0*/  FSEL R89, R89, -INF , !P1 ;  /* 0xff80000059597808 */ /* 0x000fc40004800000 */
[----:B------:R-:W-:Y:S02]  /*b0c0*/  FSEL R32, R91, -INF , !P3 ;  /* 0xff8000005b207808 */ /* 0x000fe40005800000 */
[C---:B------:R-:W-:Y:S02]  /*b0d0*/  ISETP.GE.AND P4, PT, R7.reuse, R104, PT ;  /* 0x000000680700720c */ /* 0x040fe40003f86270 */
[----:B------:R-:W-:Y:S01]  /*b0e0*/  ISETP.GE.AND P1, PT, R7, R106, PT ;  /* 0x0000006a0700720c */ /* 0x000fe20003f26270 */
[----:B------:R-:W-:Y:S01]  /*b0f0*/  VIADD R7, R105, 0xffffff71 ;  /* 0xffffff7169077836 */ /* 0x000fe20000000000 */
[----:B------:R-:W-:Y:S01]  /*b100*/  ISETP.GE.AND P3, PT, R5, R104, PT ;  /* 0x000000680500720c */ /* 0x000fe20003f66270 */
[C---:B------:R-:W-:Y:S01]  /*b110*/  VIADD R5, R105.reuse, 0xffffff78 ;  /* 0xffffff7869057836 */ /* 0x040fe20000000000 */
[----:B------:R-:W-:Y:S01]  /*b120*/  FSEL R91, R84, -INF , !P6 ;  /* 0xff800000545b7808 */ /* 0x000fe20007000000 */
[----:B------:R-:W-:Y:S01]  /*b130*/  VIADD R105, R105, 0xffffff79 ;  /* 0xffffff7969697836 */ /* 0x000fe20000000000 */
[----:B------:R-:W-:-:S02]  /*b140*/  FSEL R30, R86, -INF , !P5 ;  /* 0xff800000561e7808 */ /* 0x000fc40006800000 */
[----:B------:R-:W-:Y:S02]  /*b150*/  ISETP.GE.AND P2, PT, R7, R104, PT ;  /* 0x000000680700720c */ /* 0x000fe40003f46270 */
[----:B------:R-:W-:Y:S02]  /*b160*/  FSEL R85, R85, -INF , !P4 ;  /* 0xff80000055557808 */ /* 0x000fe40006000000 */
[----:B------:R-:W-:Y:S02]  /*b170*/  FSEL R28, R87, -INF , !P1 ;  /* 0xff800000571c7808 */ /* 0x000fe40004800000 */
[----:B------:R-:W-:Y:S02]  /*b180*/  FSEL R37, R64, -INF , !P3 ;  /* 0xff80000040257808 */ /* 0x000fe40005800000 */
[----:B------:R-:W-:Y:S02]  /*b190*/  ISETP.GE.AND P5, PT, R7, R106, PT ;  /* 0x0000006a0700720c */ /* 0x000fe40003fa6270 */
[----:B------:R-:W-:-:S02]  /*b1a0*/  ISETP.GE.AND P6, PT, R5, R104, PT ;  /* 0x000000680500720c */ /* 0x000fc40003fc6270 */
[----:B------:R-:W-:Y:S02]  /*b1b0*/  ISETP.GE.AND P4, PT, R105, R104, PT ;  /* 0x000000686900720c */ /* 0x000fe40003f86270 */
[-C--:B------:R-:W-:Y:S02]  /*b1c0*/  ISETP.GE.AND P3, PT, R5, R106.reuse, PT ;  /* 0x0000006a0500720c */ /* 0x080fe40003f66270 */
[----:B------:R-:W-:Y:S02]  /*b1d0*/  ISETP.GE.AND P1, PT, R105, R106, PT ;  /* 0x0000006a6900720c */ /* 0x000fe40003f26270 */
[----:B------:R-:W-:Y:S02]  /*b1e0*/  FSEL R65, R65, -INF , !P2 ;  /* 0xff80000041417808 */ /* 0x000fe40005000000 */
[----:B------:R-:W-:Y:S02]  /*b1f0*/  ISETP.NE.AND P2, PT, R58, RZ, PT ;  /* 0x000000ff3a00720c */ /* 0x000fe40003f45270 */
        /* <DEDUP_REMOVED lines=9> */
[----:B------:R-:W2:Y:S01]  /*b290*/  LDCU.64 UR8, c[0x0][0x3a0] ;  /* 0x00007400ff0877ac */ /* 0x000ea20008000a00 */
[----:B------:R-:W-:-:S03]  /*b2a0*/  MOV R8, RZ ;  /* 0x000000ff00087202 */ /* 0x000fc60000000f00 */
        /* <DEDUP_REMOVED lines=10> */
[----:B-1----:R-:W-:-:S04]  /*b350*/  IMAD.MOV R13, RZ, RZ, -R9 ;  /* 0x000000ffff0d7224 */ /* 0x002fc800078e0a09 */
[----:B------:R-:W-:-:S04]  /*b360*/  IMAD R13, R13, R4, RZ ;  /* 0x000000040d0d7224 */ /* 0x000fc800078e02ff */
[----:B------:R-:W-:Y:S01]  /*b370*/  IMAD.HI.U32 R13, R9, R13, R8 ;  /* 0x0000000d090d7227 */ /* 0x000fe200078e0008 */
[----:B------:R-:W-:Y:S02]  /*b380*/  IABS R8, R12 ;  /* 0x0000000c00087213 */ /* 0x000fe40000000000 */
[----:B------:R-:W-:-:S03]  /*b390*/  LOP3.LUT R12, R12, R5, RZ, 0x3c, !PT ;  /* 0x000000050c0c7212 */ /* 0x000fc600078e3cff */
        /* <DEDUP_REMOVED lines=43> */
.L_x_3371:
[----:B------:R-:W-:Y:S01]  /*b650*/  UMOV UR4, URZ ;  /* 0x000000ff00047c82 */ /* 0x000fe20008000000 */
[----:B------:R-:W-:Y:S01]  /*b660*/  IMAD.SHL.U32 R4, R60, 0x80, RZ ;  /* 0x000000803c047824 */ /* 0x000fe200078e00ff */
[----:B------:R-:W-:-:S05]  /*b670*/  IADD3 R5, P0, PT, RZ, -UR4, RZ ;  /* 0x80000004ff057c10 */ /* 0x000fca000ff1e0ff */
[----:B------:R-:W-:-:S05]  /*b680*/  IMAD.X R4, RZ, RZ, ~R4, P0 ;  /* 0x000000ffff047224 */ /* 0x000fca00000e0e04 */
[----:B------:R-:W-:-:S04]  /*b690*/  SHF.R.S64 R5, R5, 0x1f, R4 ;  /* 0x0000001f05057819 */ /* 0x000fc80000001004 */
[----:B------:R-:W-:-:S04]  /*b6a0*/  IADD3 R144, P0, PT, R5, R144, RZ ;  /* 0x0000009005907210 */ /* 0x000fc80007f1e0ff */
[----:B------:R-:W-:-:S09]  /*b6b0*/  LEA.HI.X.SX32 R143, R4, R143, 0x1, P0 ;  /* 0x0000008f048f7211 */ /* 0x000fd200000f0eff */
.L_x_3372:
[CC--:B------:R-:W-:Y:S01]  /*b6c0*/  @!P2 LEA R6, P0, R60.reuse, R144.reuse, 0x6 ;  /* 0x000000903c06a211 */ /* 0x0c0fe200078030ff */
[----:B------:R-:W-:Y:S01]  /*b6d0*/  @!P2 IMAD.MOV.U32 R145, RZ, RZ, R143 ;  /* 0x000000ffff91a224 */ /* 0x000fe200078e008f */
[CC--:B------:R-:W-:Y:S02]  /*b6e0*/  @!P2 IADD3 R4, P3, P1, R3.reuse, R144.reuse, R3 ;  /* 0x000000900304a210 */ /* 0x0c0fe4000797e003 */
[----:B------:R-:W-:Y:S02]  /*b6f0*/  @!P2 LEA.HI.X R7, R60, R143, R61, 0x6, P0 ;  /* 0x0000008f3c07a211 */ /* 0x000fe400000f343d */
[----:B------:R-:W-:Y:S01]  /*b700*/  @!P2 IADD3 R8, P5, P4, R3, R144, R3 ;  /* 0x000000900308a210 */ /* 0x000fe20007cbe003 */
[----:B------:R-:W-:Y:S01]  /*b710*/  @!PT LDS RZ, [RZ] ;  /* 0x00000000fffff984 */ /* 0x000fe20000000800 */
[----:B------:R-:W-:Y:S01]  /*b720*/  @!PT LDS RZ, [RZ] ;  /* 0x00000000fffff984 */ /* 0x000fe20000000800 */
[----:B------:R-:W-:Y:S01]  /*b730*/  @!PT LDS RZ, [RZ] ;  /* 0x00000000fffff984 */ /* 0x000fe20000000800 */
[----:B------:R1:W-:Y:S01]  /*b740*/  @!P2 LDGSTS.E.BYPASS.LTC128B.128 [R153+0x1000], desc[UR6][R144.64] ;  /* 0x010000009099afae */ /* 0x0003e2000b981a06 */
[----:B------:R-:W-:Y:S02]  /*b750*/  @!P2 IADD3 R4, P0, PT, R4, R3, RZ ;  /* 0x000000030404a210 */ /* 0x000fe40007f1e0ff */
[CCC-:B------:R-:W-:Y:S01]  /*b760*/  @!P2 IADD3.X R3, PT, PT, R56.reuse, R143.reuse, R56.reuse, P3, P1 ;  /* 0x0000008f3803a210 */ /* 0x1c0fe20001fe2438 */
[----:B------:R1:W-:Y:S01]  /*b770*/  @P2 STS.128 [R153+0x1000], RZ ;  /* 0x001000ff99002388 */ /* 0x0003e20000000c00 */
[----:B------:R-:W-:-:S03]  /*b780*/  @!P2 IADD3.X R9, PT, PT, R56, R143, R56, P5, P4 ;  /* 0x0000008f3809a210 */ /* 0x000fc60002fe8438 */
        /* <DEDUP_REMOVED lines=17> */
.L_x_3370:
[----:B-1----:R-:W-:Y:S01]  /*b8a0*/  FMNMX3.FTZ R6, R2, R119, R117, !PT ;  /* 0x0000007702067276 */ /* 0x002fe20007810075 */
[----:B------:R-:W1:Y:S01]  /*b8b0*/  LDCU UR4, c[0x0][0x45c] ;  /* 0x00008b80ff0477ac */ /* 0x000e620008000800 */
[----:B------:R-:W-:Y:S01]  /*b8c0*/  FMNMX3.FTZ R7, R0, R120, R122, !PT ;  /* 0x0000007800077276 */ /* 0x000fe2000781007a */
[----:B------:R-:W-:Y:S01]  /*b8d0*/  LDSM.16.MT88.4 R8, [R139+0x3000] ;  /* 0x003000008b08783b */ /* 0x000fe20000004200 */
        /* <DEDUP_REMOVED lines=30> */
[----:B------:R-:W-:Y:S01]  /*bac0*/  LOP3.LUT P2, RZ, R138, 0x4, RZ, 0xc0, !PT ;  /* 0x000000048aff7812 */ /* 0x000fe2000784c0ff */
[----:B------:R-:W2:Y:S01]  /*bad0*/  SHFL.BFLY PT, R5, R6, 0x2, 0x1f ;  /* 0x0c401f0006057f89 */ /* 0x000ea200000e0000 */
[----:B------:R-:W-:-:S03]  /*bae0*/  VIMNMX R57, PT, PT, R57, 0x2, !PT ;  /* 0x0000000239397848 */ /* 0x000fc60007fe0100 */
[----:B------:R-:W3:Y:S01]  /*baf0*/  SHFL.BFLY PT, R4, R7, 0x2, 0x1f ;  /* 0x0c401f0007047f89 */ /* 0x000ee200000e0000 */
[----:B------:R-:W-:Y:S02]  /*bb00*/  IADD3 R157, PT, PT, R57, -0x3, RZ ;  /* 0xfffffffd399d7810 */ /* 0x000fe40007ffe0ff */
[----:B--2---:R-:W-:Y:S02]  /*bb10*/  FMNMX.FTZ R5, R6, R5, !PT ;  /* 0x0000000506057209 */ /* 0x004fe40007810000 */
[----:B---3--:R-:W-:-:S03]  /*bb20*/  FMNMX.FTZ R4, R7, R4, !PT ;  /* 0x0000000407047209 */ /* 0x008fc60007810000 */
[----:B------:R-:W2:Y:S04]  /*bb30*/  SHFL.BFLY PT, R20, R5, 0x1, 0x1f ;  /* 0x0c201f0005147f89 */ /* 0x000ea800000e0000 */
[----:B------:R-:W3:Y:S01]  /*bb40*/  SHFL.BFLY PT, R3, R4, 0x1, 0x1f ;  /* 0x0c201f0004037f89 */ /* 0x000ee200000e0000 */
[----:B--2---:R-:W-:Y:S02]  /*bb50*/  FMNMX.FTZ R20, R5, R20, !PT ;  /* 0x0000001405147209 */ /* 0x004fe40007810000 */
[----:B---3--:R-:W-:-:S03]  /*bb60*/  FMNMX.FTZ R3, R4, R3, !PT ;  /* 0x0000000304037209 */ /* 0x008fc60007810000 */
[C---:B-1----:R-:W-:Y:S01]  /*bb70*/  FMUL.FTZ R34, R20.reuse, UR4 ;  /* 0x0000000414227c20 */ /* 0x042fe20008410000 */
[C---:B------:R-:W-:Y:S02]  /*bb80*/  FSETP.NEU.FTZ.AND P1, PT, R20.reuse, -INF , PT ;  /* 0xff8000001400780b */ /* 0x040fe40003f3d000 */
[C---:B------:R-:W-:Y:S01]  /*bb90*/  FSETP.NEU.FTZ.AND P0, PT, R3.reuse, -INF , PT ;  /* 0xff8000000300780b */ /* 0x040fe20003f1d000 */
[C---:B------:R-:W-:Y:S01]  /*bba0*/  FMUL.FTZ R23, R3.reuse, UR4 ;  /* 0x0000000403177c20 */ /* 0x040fe20008410000 */
[----:B------:R-:W-:Y:S02]  /*bbb0*/  FSEL R105, R20, RZ, P1 ;  /* 0x000000ff14697208 */ /* 0x000fe40000800000 */
[----:B------:R-:W-:Y:S02]  /*bbc0*/  FSEL R5, R3, RZ, P0 ;  /* 0x000000ff03057208 */ /* 0x000fe40000000000 */
[----:B------:R-:W-:Y:S01]  /*bbd0*/  FSEL R34, R34, RZ, P1 ;  /* 0x000000ff22227208 */ /* 0x000fe20000800000 */
[----:B------:R-:W-:Y:S01]  /*bbe0*/  FADD.FTZ R105, R2, -R105 ;  /* 0x8000006902697221 */ /* 0x000fe20000010000 */
[----:B------:R-:W-:Y:S01]  /*bbf0*/  FSEL R23, R23, RZ, P0 ;  /* 0x000000ff17177208 */ /* 0x000fe20000000000 */
[----:B------:R-:W-:-:S02]  /*bc00*/  FADD.FTZ R0, R0, -R5 ;  /* 0x8000000500007221 */ /* 0x000fc40000010000 */
        /* <DEDUP_REMOVED lines=9> */
[----:B------:R-:W-:Y:S01]  /*bca0*/  FMUL.FTZ R0, R0, UR4 ;  /* 0x0000000400007c20 */ /* 0x000fe20008410000 */
        /* <DEDUP_REMOVED lines=57> */
[----:B-1----:R-:W-:Y:S01]  /*c040*/  F2FP.F16.F32.PACK_AB R5, R35, R55 ;  /* 0x000000372305723e */ /* 0x002fe200000000ff */
[--C-:B------:R-:W-:Y:S01]  /*c050*/  FFMA.FTZ R22, R22, UR4, -R23.reuse ;  /* 0x0000000416167c23 */ /* 0x100fe20008010817 */
[----:B------:R-:W-:-:S05]  /*c060*/  FFMA.FTZ R21, R21, UR4, -R23 ;  /* 0x0000000415157c23 */ /* 0x000fca0008010817 */
[----:B------:R-:W1:Y:S08]  /*c070*/  MUFU.EX2 R66, R0 ;  /* 0x0000000000427308 */ /* 0x000e700000000800 */
[----:B------:R-:W3:Y:S01]  /*c080*/  MUFU.EX2 R2, R2 ;  /* 0x0000000200027308 */ /* 0x000ee20000000800 */
[-C--:B--2---:R-:W-:Y:S01]  /*c090*/  FMUL.FTZ R68, R68, R105.reuse ;  /* 0x0000006944447220 */ /* 0x084fe20000410000 */
[-C--:B------:R-:W-:Y:S01]  /*c0a0*/  FMUL.FTZ R69, R69, R105.reuse ;  /* 0x0000006945457220 */ /* 0x080fe20000410000 */
[-C--:B------:R-:W-:Y:S01]  /*c0b0*/  FMUL.FTZ R72, R72, R105.reuse ;  /* 0x0000006948487220 */ /* 0x080fe20000410000 */
[-C--:B------:R-:W-:Y:S01]  /*c0c0*/  FMUL.FTZ R73, R73, R105.reuse ;  /* 0x0000006949497220 */ /* 0x080fe20000410000 */
[-C--:B------:R-:W-:Y:S01]  /*c0d0*/  FMUL.FTZ R76, R76, R105.reuse ;  /* 0x000000694c4c7220 */ /* 0x080fe20000410000 */
[-C--:B------:R-:W-:Y:S01]  /*c0e0*/  FMUL.FTZ R77, R77, R105.reuse ;  /* 0x000000694d4d7220 */ /* 0x080fe20000410000 */
[----:B------:R-:W-:Y:S01]  /*c0f0*/  FMUL.FTZ R80, R80, R105 ;  /* 0x0000006950507220 */ /* 0x000fe20000410000 */
[----:B------:R-:W-:Y:S01]  /*c100*/  MUFU.EX2 R56, R56 ;  /* 0x0000003800387308 */ /* 0x000fe20000000800 */
[-C--:B-1----:R-:W-:Y:S01]  /*c110*/  FMUL.FTZ R70, R70, R66.reuse ;  /* 0x0000004246467220 */ /* 0x082fe20000410000 */
[-C--:B------:R-:W-:Y:S01]  /*c120*/  FMUL.FTZ R71, R71, R66.reuse ;  /* 0x0000004247477220 */ /* 0x080fe20000410000 */
[----:B------:R-:W-:Y:S01]  /*c130*/  IADD3 R0, PT, PT, R139, 0x3020, RZ ;  /* 0x000030208b007810 */ /* 0x000fe20007ffe0ff */
[-C--:B------:R-:W-:Y:S01]  /*c140*/  FMUL.FTZ R74, R74, R66.reuse ;  /* 0x000000424a4a7220 */ /* 0x080fe20000410000 */
[-C--:B------:R-:W-:Y:S01]  /*c150*/  FMUL.FTZ R75, R75, R66.reuse ;  /* 0x000000424b4b7220 */ /* 0x080fe20000410000 */
[-C--:B------:R-:W-:Y:S01]  /*c160*/  FMUL.FTZ R78, R78, R66.reuse ;  /* 0x000000424e4e7220 */ /* 0x080fe20000410000 */
[-C--:B------:R-:W-:Y:S01]  /*c170*/  FMUL.FTZ R79, R79, R66.reuse ;  /* 0x000000424f4f7220 */ /* 0x080fe20000410000 */
[----:B------:R-:W1:Y:S01]  /*c180*/  MUFU.EX2 R41, R41 ;  /* 0x0000002900297308 */ /* 0x000e620000000800 */
[----:B---3--:R-:W-:Y:S01]  /*c190*/  F2FP.F16.F32.PACK_AB R7, R2, R31 ;  /* 0x0000001f0207723e */ /* 0x008fe200000000ff */
[-C--:B------:R-:W-:Y:S01]  /*c1a0*/  FMUL.FTZ R81, R81, R105.reuse ;  /* 0x0000006951517220 */ /* 0x080fe20000410000 */
[-C--:B------:R-:W-:Y:S01]  /*c1b0*/  FMUL.FTZ R82, R82, R66.reuse ;  /* 0x0000004252527220 */ /* 0x080fe20000410000 */
[-C--:B------:R-:W-:Y:S01]  /*c1c0*/  FMUL.FTZ R83, R83, R66.reuse ;  /* 0x0000004253537220 */ /* 0x080fe20000410000 */
[----:B------:R-:W-:Y:S01]  /*c1d0*/  FFMA.FTZ R106, R159, R105, R104 ;  /* 0x000000699f6a7223 */ /* 0x000fe20000010068 */
[----:B------:R-:W-:Y:S01]  /*c1e0*/  FFMA.FTZ R104, R18, UR4, -R23 ;  /* 0x0000000412687c23 */ /* 0x000fe20008010817 */
[----:B------:R-:W-:Y:S01]  /*c1f0*/  FFMA.FTZ R66, R160, R66, R55 ;  /* 0x00000042a0427223 */ /* 0x000fe20000010037 */
[C---:B------:R-:W-:Y:S01]  /*c200*/  HMMA.16816.F32 R68, R4.reuse, R8, R68 ;  /* 0x000000080444723c */ /* 0x040fe20000001844 */
[----:B------:R-:W-:Y:S01]  /*c210*/  IADD3 R8, PT, PT, R139, 0x3000, RZ ;  /* 0x000030008b087810 */ /* 0x000fe20007ffe0ff */
[----:B------:R-:W-:Y:S01]  /*c220*/  MUFU.EX2 R52, R52 ;  /* 0x0000003400347308 */ /* 0x000fe20000000800 */
[----:B------:R-:W-:Y:S01]  /*c230*/  FFMA.FTZ R55, R16, UR4, -R23 ;  /* 0x0000000410377c23 */ /* 0x000fe20008010817 */
[----:B------:R-:W-:Y:S01]  /*c240*/  FADD.FTZ R61, R61, R106 ;  /* 0x0000006a3d3d7221 */ /* 0x000fe20000010000 */
[----:B------:R-:W-:Y:S01]  /*c250*/  @P2 IADD3 R0, PT, PT, R8, -0x20, RZ ;  /* 0xffffffe008002810 */ /* 0x000fe20007ffe0ff */
[----:B------:R-:W-:Y:S01]  /*c260*/  LDSM.16.MT88.4 R16, [R139+0x4400] ;  /* 0x004400008b10783b */ /* 0x000fe20000004200 */
[----:B------:R-:W-:Y:S01]  /*c270*/  FADD.FTZ R66, R35, R66 ;  /* 0x0000004223427221 */ /* 0x000fe20000010000 */
[----:B------:R-:W-:Y:S01]  /*c280*/  HMMA.16816.F32 R72, R4, R10, R72 ;  /* 0x0000000a0448723c */ /* 0x000fe20000001848 */
[----:B------:R-:W-:Y:S01]  /*c290*/  FADD.FTZ R50, R50, R61 ;  /* 0x0000003d32327221 */ /* 0x000fe20000010000 */
[----:B------:R-:W2:Y:S01]  /*c2a0*/  LDSM.16.MT88.4 R12, [R0] ;  /* 0x00000000000c783b */ /* 0x000ea20000004200 */
[----:B------:R-:W-:Y:S01]  /*c2b0*/  MUFU.EX2 R33, R33 ;  /* 0x0000002100217308 */ /* 0x000fe20000000800 */
[----:B------:R-:W-:-:S02]  /*c2c0*/  FADD.FTZ R31, R31, R66 ;  /* 0x000000421f1f7221 */ /* 0x000fc40000010000 */
[----:B------:R-:W3:Y:S02]  /*c2d0*/  LDSM.16.MT88.4 R8, [R139+0x3400] ;  /* 0x003400008b08783b */ /* 0x000ee40000004200 */
[----:B------:R-:W-:Y:S01]  /*c2e0*/  FADD.FTZ R31, R2, R31 ;  /* 0x0000001f021f7221 */ /* 0x000fe20000010000 */
[----:B------:R-:W-:Y:S02]  /*c2f0*/  FFMA.FTZ R2, R32, UR4, -R23 ;  /* 0x0000000420027c23 */ /* 0x000fe40008010817 */
[----:B------:R-:W-:Y:S08]  /*c300*/  MUFU.EX2 R54, R54 ;  /* 0x0000003600367308 */ /* 0x000ff00000000800 */
[----:B------:R-:W4:Y:S08]  /*c310*/  MUFU.EX2 R39, R39 ;  /* 0x0000002700277308 */ /* 0x000f300000000800 */
[----:B------:R-:W-:Y:S08]  /*c320*/  MUFU.EX2 R58, R58 ;  /* 0x0000003a003a7308 */ /* 0x000ff00000000800 */
[----:B------:R-:W5:Y:S01]  /*c330*/  MUFU.EX2 R45, R45 ;  /* 0x0000002d002d7308 */ /* 0x000f620000000800 */
[C---:B--2---:R-:W-:Y:S07]  /*c340*/  HMMA.16816.F32 R76, R4.reuse, R12, R76 ;  /* 0x0000000c044c723c */ /* 0x044fee000000184c */
[----:B------:R-:W-:Y:S01]  /*c350*/  MUFU.EX2 R64, R64 ;  /* 0x0000004000407308 */ /* 0x000fe20000000800 */
[----:B------:R-:W-:Y:S01]  /*c360*/  HMMA.16816.F32 R80, R4, R14, R80 ;  /* 0x0000000e0450723c */ /* 0x000fe20000001850 */
[----:B-1----:R-:W-:Y:S01]  /*c370*/  F2FP.F16.F32.PACK_AB R4, R41, R56 ;  /* 0x000000382904723e */ /* 0x002fe200000000ff */
[----:B------:R-:W1:Y:S01]  /*c380*/  LDSM.16.MT88.4 R12, [R0+0x400] ;  /* 0x00040000000c783b */ /* 0x000e620000004200 */
[----:B----4-:R-:W-:-:S04]  /*c390*/  F2FP.F16.F32.PACK_AB R5, R39, R54 ;  /* 0x000000362705723e */ /* 0x010fc800000000ff */
[----:B------:R-:W2:Y:S01]  /*c3a0*/  MUFU.EX2 R53, R53 ;  /* 0x0000003500357308 */ /* 0x000ea20000000800 */
[----:B------:R-:W-:Y:S01]  /*c3b0*/  F2FP.F16.F32.PACK_AB R6, R33, R52 ;  /* 0x000000342106723e */ /* 0x000fe200000000ff */
[----:B------:R-:W-:Y:S01]  /*c3c0*/  FADD.FTZ R54, R54, R31 ;  /* 0x0000001f36367221 */ /* 0x000fe20000010000 */
[----:B-----5:R-:W-:Y:S01]  /*c3d0*/  F2FP.F16.F32.PACK_AB R7, R45, R58 ;  /* 0x0000003a2d07723e */ /* 0x020fe200000000ff */
[--C-:B------:R-:W-:Y:S01]  /*c3e0*/  FFMA.FTZ R31, R28, UR4, -R23.reuse ;  /* 0x000000041c1f7c23 */ /* 0x100fe20008010817 */
[----:B------:R-:W-:Y:S01]  /*c3f0*/  FFMA.FTZ R28, R25, UR4, -R34 ;  /* 0x00000004191c7c23 */ /* 0x000fe20008010822 */
[----:B------:R-:W-:Y:S01]  /*c400*/  FADD.FTZ R39, R39, R54 ;  /* 0x0000003627277221 */ /* 0x000fe20000010000 */
[--C-:B------:R-:W-:Y:S01]  /*c410*/  FFMA.FTZ R25, R24, UR4, -R23.reuse ;  /* 0x0000000418197c23 */ /* 0x100fe20008010817 */
[----:B------:R-:W-:Y:S01]  /*c420*/  MUFU.EX2 R60, R60 ;  /* 0x0000003c003c7308 */ /* 0x000fe20000000800 */
[----:B------:R-:W-:Y:S01]  /*c430*/  FFMA.FTZ R24, R26, UR4, -R23 ;  /* 0x000000041a187c23 */ /* 0x000fe20008010817 */
[----:B---3--:R-:W-:Y:S01]  /*c440*/  HMMA.16816.F32 R68, R4, R8, R68 ;  /* 0x000000080444723c */ /* 0x008fe20000001844 */
[----:B------:R-:W-:-:S04]  /*c450*/  FADD.FTZ R58, R58, R39 ;  /* 0x000000273a3a7221 */ /* 0x000fc80000010000 */
[----:B------:R-:W-:Y:S01]  /*c460*/  FADD.FTZ R58, R45, R58 ;  /* 0x0000003a2d3a7221 */ /* 0x000fe20000010000 */
[----:B------:R-:W-:Y:S02]  /*c470*/  MUFU.EX2 R87, R87 ;  /* 0x0000005700577308 */ /* 0x000fe40000000800 */
[C---:B------:R-:W-:Y:S01]  /*c480*/  HMMA.16816.F32 R72, R4.reuse, R10, R72 ;  /* 0x0000000a0448723c */ /* 0x040fe20000001848 */
[----:B------:R-:W3:Y:S05]  /*c490*/  LDSM.16.MT88.4 R8, [R139+0x3800] ;  /* 0x003800008b08783b */ /* 0x000eea0000004200 */
[----:B------:R-:W-:Y:S08]  /*c4a0*/  MUFU.EX2 R103, R103 ;  /* 0x0000006700677308 */ /* 0x000ff00000000800 */
[----:B------:R-:W4:Y:S01]  /*c4b0*/  MUFU.EX2 R86, R86 ;  /* 0x0000005600567308 */ /* 0x000f220000000800 */
[C---:B-1----:R-:W-:Y:S07]  /*c4c0*/  HMMA.16816.F32 R76, R4.reuse, R12, R76 ;  /* 0x0000000c044c723c */ /* 0x042fee000000184c */
[----:B------:R-:W-:Y:S01]  /*c4d0*/  MUFU.EX2 R84, R84 ;  /* 0x0000005400547308 */ /* 0x000fe20000000800 */
[----:B------:R-:W-:Y:S01]  /*c4e0*/  HMMA.16816.F32 R80, R4, R14, R80 ;  /* 0x0000000e0450723c */ /* 0x000fe20000001850 */
[----:B--2---:R-:W-:-:S06]  /*c4f0*/  F2FP.F16.F32.PACK_AB R4, R53, R64 ;  /* 0x000000403504723e */ /* 0x004fcc00000000ff */
[----:B------:R-:W1:Y:S01]  /*c500*/  MUFU.EX2 R67, R67 ;  /* 0x0000004300437308 */ /* 0x000e620000000800 */
[----:B----4-:R-:W-:Y:S01]  /*c510*/  F2FP.F16.F32.PACK_AB R5, R86, R103 ;  /* 0x000000675605723e */ /* 0x010fe200000000ff */
[----:B------:R-:W2:Y:S01]  /*c520*/  LDSM.16.MT88.4 R12, [R0+0x800] ;  /* 0x00080000000c783b */ /* 0x000ea20000004200 */
[----:B------:R-:W-:Y:S01]  /*c530*/  F2FP.F16.F32.PACK_AB R6, R87, R60 ;  /* 0x0000003c5706723e */ /* 0x000fe200000000ff */
[----:B------:R-:W-:-:S04]  /*c540*/  FADD.FTZ R103, R103, R58 ;  /* 0x0000003a67677221 */ /* 0x000fc80000010000 */
[----:B------:R-:W-:Y:S01]  /*c550*/  MUFU.EX2 R107, R107 ;  /* 0x0000006b006b7308 */ /* 0x000fe20000000800 */
[----:B------:R-:W-:-:S07]  /*c560*/  FADD.FTZ R103, R86, R103 ;  /* 0x0000006756677221 */ /* 0x000fce0000010000 */
        /* <DEDUP_REMOVED lines=8> */
[----:B------:R-:W3:Y:S08]  /*c5f0*/  MUFU.EX2 R88, R88 ;  /* 0x0000005800587308 */ /* 0x000ef00000000800 */
[----:B------:R-:W-:Y:S01]  /*c600*/  MUFU.EX2 R94, R94 ;  /* 0x0000005e005e7308 */ /* 0x000fe20000000800 */
[C---:B--2---:R-:W-:Y:S07]  /*c610*/  HMMA.16816.F32 R76, R4.reuse, R12, R76 ;  /* 0x0000000c044c723c */ /* 0x044fee000000184c */
[----:B------:R-:W2:Y:S01]  /*c620*/  MUFU.EX2 R99, R99 ;  /* 0x0000006300637308 */ /* 0x000ea20000000800 */
[----:B------:R-:W-:Y:S01]  /*c630*/  HMMA.16816.F32 R80, R4, R14, R80 ;  /* 0x0000000e0450723c */ /* 0x000fe20000001850 */
[----:B----4-:R-:W-:Y:S01]  /*c640*/  F2FP.F16.F32.PACK_AB R4, R90, R107 ;  /* 0x0000006b5a04723e */ /* 0x010fe200000000ff */
[----:B------:R-:W-:Y:S01]  /*c650*/  LDSM.16.MT88.4 R12, [R139+0x4000] ;  /* 0x004000008b0c783b */ /* 0x000fe20000004200 */
[----:B---3--:R-:W-:-:S04]  /*c660*/  F2FP.F16.F32.PACK_AB R6, R88, R95 ;  /* 0x0000005f5806723e */ /* 0x008fc800000000ff */
[----:B------:R-:W-:Y:S08]  /*c670*/  MUFU.EX2 R97, R97 ;  /* 0x0000006100617308 */ /* 0x000ff00000000800 */
[----:B------:R-:W3:Y:S01]  /*c680*/  MUFU.EX2 R62, R62 ;  /* 0x0000003e003e7308 */ /* 0x000ee20000000800 */
[----:B--2---:R-:W-:Y:S01]  /*c690*/  F2FP.F16.F32.PACK_AB R5, R99, R94 ;  /* 0x0000005e6305723e */ /* 0x004fe200000000ff */
[----:B------:R-:W-:-:S04]  /*c6a0*/  FADD.FTZ R94, R94, R67 ;  /* 0x000000435e5e7221 */ /* 0x000fc80000010000 */
[----:B------:R-:W-:Y:S02]  /*c6b0*/  FADD.FTZ R26, R99, R94 ;  /* 0x0000005e631a7221 */ /* 0x000fe40000010000 */
[----:B------:R-:W-:Y:S08]  /*c6c0*/  MUFU.EX2 R98, R98 ;  /* 0x0000006200627308 */ /* 0x000ff00000000800 */
[----:B------:R-:W2:Y:S01]  /*c6d0*/  MUFU.EX2 R59, R59 ;  /* 0x0000003b003b7308 */ /* 0x000ea20000000800 */
[----:B---3--:R-:W-:Y:S01]  /*c6e0*/  F2FP.F16.F32.PACK_AB R7, R62, R97 ;  /* 0x000000613e07723e */ /* 0x008fe200000000ff */
        /* <DEDUP_REMOVED lines=8> */
[----:B------:R-:W3:Y:S08]  /*c770*/  MUFU.EX2 R104, R104 ;  /* 0x0000006800687308 */ /* 0x000ef00000000800 */
[----:B------:R-:W-:Y:S08]  /*c780*/  MUFU.EX2 R48, R48 ;  /* 0x0000003000307308 */ /* 0x000ff00000000800 */
[----:B------:R-:W4:Y:S01]  /*c790*/  MUFU.EX2 R63, R63 ;  /* 0x0000003f003f7308 */ /* 0x000f220000000800 */
        /* <DEDUP_REMOVED lines=8> */
[----:B------:R-:W-:Y:S02]  /*c820*/  F2FP.F16.F32.PACK_AB R6, R102, R93 ;  /* 0x0000005d6606723e */ /* 0x000fe400000000ff */
[----:B----4-:R-:W-:Y:S01]  /*c830*/  F2FP.F16.F32.PACK_AB R7, R63, R48 ;  /* 0x000000303f07723e */ /* 0x010fe200000000ff */
[----:B------:R-:W-:Y:S02]  /*c840*/  FADD.FTZ R51, R104, R51 ;  /* 0x0000003368337221 */ /* 0x000fe40000010000 */
[----:B------:R-:W-:Y:S04]  /*c850*/  MUFU.EX2 R96, R96 ;  /* 0x0000006000607308 */ /* 0x000fe80000000800 */
[C---:B------:R-:W-:Y:S04]  /*c860*/  HMMA.16816.F32 R68, R4.reuse, R12, R68 ;  /* 0x0000000c0444723c */ /* 0x040fe80000001844 */
[----:B------:R-:W-:Y:S04]  /*c870*/  MUFU.EX2 R49, R49 ;  /* 0x0000003100317308 */ /* 0x000fe80000000800 */
[C---:B------:R-:W-:Y:S01]  /*c880*/  HMMA.16816.F32 R72, R4.reuse, R14, R72 ;  /* 0x0000000e0448723c */ /* 0x040fe20000001848 */
[----:B------:R-:W3:Y:S03]  /*c890*/  LDSM.16.MT88.4 R12, [R0+0x1400] ;  /* 0x00140000000c783b */ /* 0x000ee60000004200 */
[----:B------:R-:W-:Y:S08]  /*c8a0*/  MUFU.EX2 R55, R55 ;  /* 0x0000003700377308 */ /* 0x000ff00000000800 */
[----:B------:R-:W4:Y:S01]  /*c8b0*/  MUFU.EX2 R38, R38 ;  /* 0x0000002600267308 */ /* 0x000f220000000800 */
[----:B-1----:R-:W-:Y:S01]  /*c8c0*/  HMMA.16816.F32 R76, R4, R8, R76 ;  /* 0x00000008044c723c */ /* 0x002fe2000000184c */
[----:B------:R-:W-:-:S06]  /*c8d0*/  FADD.FTZ R9, R29, R50 ;  /* 0x000000321d097221 */ /* 0x000fcc0000010000 */
[----:B------:R-:W-:Y:S01]  /*c8e0*/  MUFU.EX2 R40, R40 ;  /* 0x0000002800287308 */ /* 0x000fe20000000800 */
[----:B------:R-:W-:Y:S01]  /*c8f0*/  FADD.FTZ R56, R56, R9 ;  /* 0x0000000938387221 */ /* 0x000fe20000010000 */
[----:B------:R-:W-:Y:S03]  /*c900*/  HMMA.16816.F32 R80, R4, R10, R80 ;  /* 0x0000000a0450723c */ /* 0x000fe60000001850 */
[----:B------:R-:W-:-:S03]  /*c910*/  FADD.FTZ R41, R41, R56 ;  /* 0x0000003829297221 */ /* 0x000fc60000010000 */
[----:B------:R-:W1:Y:S01]  /*c920*/  MUFU.EX2 R35, R42 ;  /* 0x0000002a00237308 */ /* 0x000e620000000800 */
[----:B--2---:R-:W-:Y:S01]  /*c930*/  F2FP.F16.F32.PACK_AB R4, R100, R101 ;  /* 0x000000656404723e */ /* 0x004fe200000000ff */
[----:B------:R-:W2:Y:S01]  /*c940*/  LDSM.16.MT88.4 R8, [R139+0x4800] ;  /* 0x004800008b08783b */ /* 0x000ea20000004200 */
[----:B----4-:R-:W-:Y:S01]  /*c950*/  F2FP.F16.F32.PACK_AB R5, R38, R55 ;  /* 0x000000372605723e */ /* 0x010fe200000000ff */
[----:B------:R-:W-:Y:S01]  /*c960*/  FADD.FTZ R52, R52, R41 ;  /* 0x0000002934347221 */ /* 0x000fe20000010000 */
[----:B------:R-:W-:-:S03]  /*c970*/  F2FP.F16.F32.PACK_AB R6, R49, R96 ;  /* 0x000000603106723e */ /* 0x000fc600000000ff */
[----:B------:R-:W-:Y:S01]  /*c980*/  FADD.FTZ R33, R33, R52 ;  /* 0x0000003421217221 */ /* 0x000fe20000010000 */
[----:B------:R-:W-:Y:S03]  /*c990*/  MUFU.EX2 R92, R92 ;  /* 0x0000005c005c7308 */ /* 0x000fe60000000800 */
[----:B------:R-:W-:-:S04]  /*c9a0*/  FADD.FTZ R64, R64, R33 ;  /* 0x0000002140407221 */ /* 0x000fc80000010000 */
[----:B------:R-:W-:Y:S01]  /*c9b0*/  FADD.FTZ R53, R53, R64 ;  /* 0x0000004035357221 */ /* 0x000fe20000010000 */
[----:B-1----:R-:W-:Y:S01]  /*c9c0*/  F2FP.F16.F32.PACK_AB R7, R35, R40 ;  /* 0x000000282307723e */ /* 0x002fe200000000ff */
[----:B------:R-:W1:Y:S06]  /*c9d0*/  MUFU.EX2 R43, R43 ;  /* 0x0000002b002b7308 */ /* 0x000e6c0000000800 */
[C---:B------:R-:W-:Y:S02]  /*c9e0*/  HMMA.16816.F32 R68, R4.reuse, R16, R68 ;  /* 0x000000100444723c */ /* 0x040fe40000001844 */
[----:B------:R-:W-:Y:S06]  /*c9f0*/  MUFU.EX2 R47, R47 ;  /* 0x0000002f002f7308 */ /* 0x000fec0000000800 */
[C---:B------:R-:W-:Y:S01]  /*ca00*/  HMMA.16816.F32 R72, R4.reuse, R18, R72 ;  /* 0x000000120448723c */ /* 0x040fe20000001848 */
[----:B------:R-:W4:Y:S01]  /*ca10*/  LDSM.16.MT88.4 R16, [R0+0x1800] ;  /* 0x001800000010783b */ /* 0x000f220000004200 */
[----:B------:R-:W5:Y:S06]  /*ca20*/  MUFU.EX2 R44, R44 ;  /* 0x0000002c002c7308 */ /* 0x000f6c0000000800 */
[----:B---3--:R-:W-:Y:S01]  /*ca30*/  HMMA.16816.F32 R76, R4, R12, R76 ;  /* 0x0000000c044c723c */ /* 0x008fe2000000184c */
[----:B------:R-:W-:Y:S01]  /*ca40*/  FADD.FTZ R12, R60, R53 ;  /* 0x000000353c0c7221 */ /* 0x000fe20000010000 */
[----:B------:R-:W-:Y:S03]  /*ca50*/  MUFU.EX2 R29, R36 ;  /* 0x00000024001d7308 */ /* 0x000fe60000000800 */
[----:B------:R-:W-:-:S03]  /*ca60*/  FADD.FTZ R12, R87, R12 ;  /* 0x0000000c570c7221 */ /* 0x000fc60000010000 */
[----:B------:R-:W-:Y:S01]  /*ca70*/  HMMA.16816.F32 R80, R4, R14, R80 ;  /* 0x0000000e0450723c */ /* 0x000fe20000001850 */
[----:B------:R-:W-:Y:S01]  /*ca80*/  FADD.FTZ R107, R107, R12 ;  /* 0x0000000c6b6b7221 */ /* 0x000fe20000010000 */
[----:B------:R-:W3:Y:S01]  /*ca90*/  MUFU.EX2 R2, R2 ;  /* 0x0000000200027308 */ /* 0x000ee20000000800 */
[----:B-1----:R-:W-:Y:S01]  /*caa0*/  F2FP.F16.F32.PACK_AB R4, R43, R92 ;  /* 0x0000005c2b04723e */ /* 0x002fe200000000ff */
[----:B------:R-:W1:Y:S01]  /*cab0*/  LDSM.16.MT88.4 R12, [R139+0x4c00] ;  /* 0x004c00008b0c783b */ /* 0x000e620000004200 */
[----:B------:R-:W-:Y:S01]  /*cac0*/  FADD.FTZ R90, R90, R107 ;  /* 0x0000006b5a5a7221 */ /* 0x000fe20000010000 */
[----:B-----5:R-:W-:-:S03]  /*cad0*/  F2FP.F16.F32.PACK_AB R6, R44, R47 ;  /* 0x0000002f2c06723e */ /* 0x020fc600000000ff */
        /* <DEDUP_REMOVED lines=8> */
[----:B------:R-:W-:Y:S03]  /*cb60*/  MUFU.EX2 R46, R46 ;  /* 0x0000002e002e7308 */ /* 0x000fe60000000800 */
[----:B------:R-:W-:-:S04]  /*cb70*/  FADD.FTZ R102, R102, R93 ;  /* 0x0000005d66667221 */ /* 0x000fc80000010000 */
[----:B------:R-:W-:Y:S01]  /*cb80*/  FADD.FTZ R101, R101, R102 ;  /* 0x0000006665657221 */ /* 0x000fe20000010000 */
[----:B------:R-:W3:Y:S01]  /*cb90*/  MUFU.EX2 R37, R37 ;  /* 0x0000002500257308 */ /* 0x000ee20000000800 */
[----:B-----5:R-:W-:Y:S02]  /*cba0*/  F2FP.F16.F32.PACK_AB R7, R31, R30 ;  /* 0x0000001e1f07723e */ /* 0x020fe400000000ff */
[----:B------:R-:W-:-:S04]  /*cbb0*/  FADD.FTZ R101, R100, R101 ;  /* 0x0000006564657221 */ /* 0x000fc80000010000 */
[----:B------:R-:W-:Y:S01]  /*cbc0*/  FADD.FTZ R96, R96, R101 ;  /* 0x0000006560607221 */ /* 0x000fe20000010000 */
[----:B--2---:R-:W-:Y:S01]  /*cbd0*/  HMMA.16816.F32 R68, R4, R8, R68 ;  /* 0x000000080444723c */ /* 0x004fe20000001844 */
[----:B------:R-:W-:Y:S02]  /*cbe0*/  MUFU.EX2 R27, R27 ;  /* 0x0000001b001b7308 */ /* 0x000fe40000000800 */
[----:B------:R-:W-:-:S04]  /*cbf0*/  FADD.FTZ R49, R49, R96 ;  /* 0x0000006031317221 */ /* 0x000fc80000010000 */
[----:B------:R-:W-:Y:S01]  /*cc00*/  FADD.FTZ R92, R92, R49 ;  /* 0x000000315c5c7221 */ /* 0x000fe20000010000 */
[----:B------:R-:W-:Y:S01]  /*cc10*/  HMMA.16816.F32 R72, R4, R10, R72 ;  /* 0x0000000a0448723c */ /* 0x000fe20000001848 */
[----:B------:R2:W5:Y:S01]  /*cc20*/  LDSM.16.MT88.4 R8, [R0+0x1c00] ;  /* 0x001c00000008783b */ /* 0x0005620000004200 */
[----:B------:R-:W1:Y:S01]  /*cc30*/  MUFU.EX2 R28, R28 ;  /* 0x0000001c001c7308 */ /* 0x000e620000000800 */
[----:B------:R-:W-:-:S04]  /*cc40*/  FADD.FTZ R92, R43, R92 ;  /* 0x0000005c2b5c7221 */ /* 0x000fc80000010000 */
[----:B------:R-:W-:Y:S01]  /*cc50*/  FADD.FTZ R47, R47, R92 ;  /* 0x0000005c2f2f7221 */ /* 0x000fe20000010000 */
[----:B----4-:R-:W-:Y:S01]  /*cc60*/  HMMA.16816.F32 R76, R4, R16, R76 ;  /* 0x00000010044c723c */ /* 0x010fe2000000184c */
[----:B------:R-:W-:Y:S01]  /*cc70*/  FADD.FTZ R16, R48, R51 ;  /* 0x0000003330107221 */ /* 0x000fe20000010000 */
[----:B------:R-:W-:Y:S01]  /*cc80*/  MUFU.EX2 R25, R25 ;  /* 0x0000001900197308 */ /* 0x000fe20000000800 */
[----:B------:R-:W-:Y:S02]  /*cc90*/  FADD.FTZ R47, R44, R47 ;  /* 0x0000002f2c2f7221 */ /* 0x000fe40000010000 */
[----:B------:R-:W-:-:S03]  /*cca0*/  FADD.FTZ R16, R63, R16 ;  /* 0x000000103f107221 */ /* 0x000fc60000010000 */
[----:B------:R-:W-:Y:S01]  /*ccb0*/  HMMA.16816.F32 R80, R4, R18, R80 ;  /* 0x000000120450723c */ /* 0x000fe20000001850 */
[----:B------:R-:W-:Y:S01]  /*ccc0*/  FADD.FTZ R55, R55, R16 ;  /* 0x0000001037377221 */ /* 0x000fe20000010000 */
[----:B------:R-:W4:Y:S01]  /*ccd0*/  MUFU.EX2 R24, R24 ;  /* 0x0000001800187308 */ /* 0x000f220000000800 */
[C---:B---3--:R-:W-:Y:S01]  /*cce0*/  F2FP.F16.F32.PACK_AB R4, R37.reuse, R46 ;  /* 0x0000002e2504723e */ /* 0x048fe200000000ff */
[----:B------:R-:W-:Y:S01]  /*ccf0*/  FADD.FTZ R46, R46, R47 ;  /* 0x0000002f2e2e7221 */ /* 0x000fe20000010000 */
[----:B------:R-:W-:Y:S01]  /*cd00*/  FADD.FTZ R55, R38, R55 ;  /* 0x0000003726377221 */ /* 0x000fe20000010000 */
[----:B-1----:R-:W-:Y:S02]  /*cd10*/  F2FP.F16.F32.PACK_AB R6, R28, R27 ;  /* 0x0000001b1c06723e */ /* 0x002fe400000000ff */
[----:B------:R-:W-:Y:S01]  /*cd20*/  FADD.FTZ R46, R37, R46 ;  /* 0x0000002e252e7221 */ /* 0x000fe20000010000 */
[----:B------:R-:W-:Y:S01]  /*cd30*/  FADD.FTZ R40, R40, R55 ;  /* 0x0000003728287221 */ /* 0x000fe20000010000 */
[----:B------:R-:W-:Y:S01]  /*cd40*/  MUFU.EX2 R22, R22 ;  /* 0x0000001600167308 */ /* 0x000fe20000000800 */
[----:B--2---:R-:W-:Y:S01]  /*cd50*/  MOV R0, R3 ;  /* 0x0000000300007202 */ /* 0x004fe20000000f00 */
[----:B------:R-:W-:Y:S01]  /*cd60*/  FADD.FTZ R27, R27, R46 ;  /* 0x0000002e1b1b7221 */ /* 0x000fe20000010000 */
[----:B------:R-:W-:-:S03]  /*cd70*/  FADD.FTZ R40, R35, R40 ;  /* 0x0000002823287221 */ /* 0x000fc60000010000 */
[----:B------:R-:W-:Y:S01]  /*cd80*/  FADD.FTZ R159, R28, R27 ;  /* 0x0000001b1c9f7221 */ /* 0x000fe20000010000 */
[----:B------:R-:W-:Y:S01]  /*cd90*/  FADD.FTZ R29, R29, R40 ;  /* 0x000000281d1d7221 */ /* 0x000fe20000010000 */
[----:B------:R-:W1:Y:S01]  /*cda0*/  MUFU.EX2 R21, R21 ;  /* 0x0000001500157308 */ /* 0x000e620000000800 */
[----:B----4-:R-:W-:Y:S02]  /*cdb0*/  F2FP.F16.F32.PACK_AB R5, R24, R25 ;  /* 0x000000191805723e */ /* 0x010fe400000000ff */
[----:B------:R-:W-:Y:S01]  /*cdc0*/  FADD.FTZ R29, R2, R29 ;  /* 0x0000001d021d7221 */ /* 0x000fe20000010000 */
[----:B------:R-:W-:-:S03]  /*cdd0*/  MOV R2, R20 ;  /* 0x0000001400027202 */ /* 0x000fc60000000f00 */
[----:B------:R-:W-:-:S04]  /*cde0*/  FADD.FTZ R30, R30, R29 ;  /* 0x0000001d1e1e7221 */ /* 0x000fc80000010000 */
[----:B------:R-:W-:-:S04]  /*cdf0*/  FADD.FTZ R30, R31, R30 ;  /* 0x0000001e1f1e7221 */ /* 0x000fc80000010000 */
[----:B------:R-:W-:Y:S01]  /*ce00*/  FADD.FTZ R25, R25, R30 ;  /* 0x0000001e19197221 */ /* 0x000fe20000010000 */
[----:B-1----:R-:W-:-:S03]  /*ce10*/  F2FP.F16.F32.PACK_AB R7, R21, R22 ;  /* 0x000000161507723e */ /* 0x002fc600000000ff */
[----:B------:R-:W-:-:S04]  /*ce20*/  FADD.FTZ R25, R24, R25 ;  /* 0x0000001918197221 */ /* 0x000fc80000010000 */
[----:B------:R-:W-:Y:S01]  /*ce30*/  FADD.FTZ R22, R22, R25 ;  /* 0x0000001916167221 */ /* 0x000fe20000010000 */
[----:B------:R-:W-:Y:S03]  /*ce40*/  HMMA.16816.F32 R68, R4, R12, R68 ;  /* 0x0000000c0444723c */ /* 0x000fe60000001844 */
[----:B------:R-:W-:-:S05]  /*ce50*/  FADD.FTZ R160, R21, R22 ;  /* 0x0000001615a07221 */ /* 0x000fca0000010000 */
[C---:B------:R-:W-:Y:S08]  /*ce60*/  HMMA.16816.F32 R72, R4.reuse, R14, R72 ;  /* 0x0000000e0448723c */ /* 0x040ff00000001848 */
[C---:B-----5:R-:W-:Y:S08]  /*ce70*/  HMMA.16816.F32 R76, R4.reuse, R8, R76 ;  /* 0x00000008044c723c */ /* 0x060ff0000000184c */
[----:B------:R-:W-:-:S15]  /*ce80*/  HMMA.16816.F32 R80, R4, R10, R80 ;  /* 0x0000000a0450723c */ /* 0x000fde0000001850 */
[----:B------:R-:W-:-:S05]  /*ce90*/  NOP ;  /* 0x0000000000007918 */ /* 0x000fca0000000000 */
.L_x_3367:
        /* <DEDUP_REMOVED lines=19> */
.L_x_3377:
[C---:B------:R-:W-:Y:S01]  /*cfd0*/  LOP3.LUT R151, R138.reuse, 0x18, RZ, 0xc0, !PT ;  /* 0x000000188a977812 */ /* 0x040fe200078ec0ff */
[----:B------:R-:W1:Y:S01]  /*cfe0*/  @!P2 LDC R162, c[0x0][0x3c0] ;  /* 0x0000f000ffa2ab82 */ /* 0x000e620000000800 */
[----:B------:R-:W-:Y:S01]  /*cff0*/  @!P2 IADD3 R5, P0, PT, RZ, -R156, RZ ;  /* 0x8000009cff05a210 */ /* 0x000fe20007f1e0ff */
[----:B------:R-:W-:Y:S01]  /*d000*/  IMAD.SHL.U32 R150, R138, 0x8, RZ ;  /* 0x000000088a967824 */ /* 0x000fe200078e00ff */
[----:B------:R-:W-:Y:S04]  /*d010*/  DEPBAR.LE SB0, 0x0 ;  /* 0x000080000000791a */ /* 0x000fe80000000000 */
[C---:B------:R-:W-:Y:S01]  /*d020*/  LOP3.LUT R2, R150.reuse, 0xd8, RZ, 0xc0, !PT ;  /* 0x000000d896027812 */ /* 0x040fe200078ec0ff */
[----:B------:R-:W2:Y:S01]  /*d030*/  LDC R145, c[0x0][0x3c4] ;  /* 0x0000f100ff917b82 */ /* 0x000ea20000000800 */
[----:B------:R-:W-:Y:S01]  /*d040*/  LOP3.LUT R0, R150, 0x1f20, RZ, 0xc0, !PT ;  /* 0x00001f2096007812 */ /* 0x000fe200078ec0ff */
[----:B------:R-:W1:Y:S01]  /*d050*/  S2R R138, SR_TID.X ;  /* 0x00000000008a7919 */ /* 0x000e620000002100 */
[----:B------:R-:W-:Y:S01]  /*d060*/  LOP3.LUT R153, R2, R151, RZ, 0x3c, !PT ;  /* 0x0000009702997212 */ /* 0x000fe200078e3cff */
[----:B------:R-:W-:Y:S01]  /*d070*/  IMAD.MOV.U32 R2, RZ, RZ, R146 ;  /* 0x000000ffff027224 */ /* 0x000fe200078e0092 */
[----:B------:R-:W-:Y:S03]  /*d080*/  LOP3.LUT R152, R150, 0x18, RZ, 0xc0, !PT ;  /* 0x0000001896987812 */ /* 0x000fe600078ec0ff */
[----:B------:R-:W-:Y:S01]  /*d090*/  BAR.SYNC.DEFER_BLOCKING 0x0 ;  /* 0x0000000000007b1d */ /* 0x000fe20000010000 */
[----:B------:R-:W-:Y:S01]  /*d0a0*/  LOP3.LUT R153, R0, R153, RZ, 0xfc, !PT ;  /* 0x0000009900997212 */ /* 0x000fe200078efcff */
[----:B------:R-:W-:Y:S02]  /*d0b0*/  IMAD.MOV.U32 R0, RZ, RZ, R147 ;  /* 0x000000ffff007224 */ /* 0x000fe400078e0093 */
[----:B-1----:R-:W-:Y:S04]  /*d0c0*/  @!P2 IMAD.SHL.U32 R4, R162, 0x80, RZ ;  /* 0x00000080a204a824 */ /* 0x002fe800078e00ff */
[----:B------:R-:W-:Y:S05]  /*d0d0*/  @!P2 IMAD.X R4, RZ, RZ, ~R4, P0 ;  /* 0x000000ffff04a224 */ /* 0x000fea00000e0e04 */
[----:B------:R-:W-:Y:S04]  /*d0e0*/  @!P2 SHF.R.S64 R5, R5, 0x1f, R4 ;  /* 0x0000001f0505a819 */ /* 0x000fe80000001004 */
[----:B------:R-:W-:Y:S04]  /*d0f0*/  @!P2 IADD3 R146, P0, PT, R146, R5, RZ ;  /* 0x000000059292a210 */ /* 0x000fe80007f1e0ff */
[----:B------:R-:W-:Y:S01]  /*d100*/  @!P2 LEA.HI.X.SX32 R147, R4, R147, 0x1, P0 ;  /* 0x000000930493a211 */ /* 0x000fe200000f0eff */
[----:B--2---:R-:W-:Y:S08]  /*d110*/  @!P2 BRA `(.L_x_3374) ;  /* 0x0000000000f4a947 */ /* 0x004ff00003800000 */
        /* <DEDUP_REMOVED lines=61> */
.L_x_3374:
[----:B------:R-:W-:Y:S01]  /*d4f0*/  ISETP.GE.AND P1, PT, R152, UR12, PT ;  /* 0x0000000c98007c0c */ /* 0x000fe2000bf26270 */
[----:B------:R-:W-:Y:S01]  /*d500*/  IMAD.SHL.U32 R161, R162, 0x40, RZ ;  /* 0x00000040a2a17824 */ /* 0x000fe200078e00ff */
[----:B------:R-:W-:Y:S01]  /*d510*/  LEA R153, R153, UR5, 0x1 ;  /* 0x0000000599997c11 */ /* 0x000fe2000f8e08ff */
[----:B------:R-:W-:Y:S01]  /*d520*/  IMAD.SHL.U32 R84, R138, 0x10, RZ ;  /* 0x000000108a547824 */ /* 0x000fe200078e00ff */
[----:B------:R-:W-:Y:S01]  /*d530*/  SHF.L.U64.HI R162, R162, 0x6, R145 ;  /* 0x00000006a2a27819 */ /* 0x000fe20000010291 */
[C---:B------:R-:W-:Y:S01]  /*d540*/  IMAD.SHL.U32 R91, R138.reuse, 0x20, RZ ;  /* 0x000000208a5b7824 */ /* 0x040fe200078e00ff */
[----:B------:R-:W-:Y:S01]  /*d550*/  IADD3 R164, P0, PT, R161, R146, RZ ;  /* 0x00000092a1a47210 */ /* 0x000fe20007f1e0ff */
[----:B------:R-:W-:Y:S01]  /*d560*/  IMAD.SHL.U32 R136, R138, 0x4, RZ ;  /* 0x000000048a887824 */ /* 0x000fe200078e00ff */
[----:B------:R-:W-:Y:S02]  /*d570*/  SHF.R.U32.HI R137, RZ, 0x1, R138 ;  /* 0x00000001ff897819 */ /* 0x000fe4000001168a */
[-C--:B------:R-:W-:Y:S01]  /*d580*/  IADD3 R102, P3, PT, R164, R161.reuse, RZ ;  /* 0x000000a1a4667210 */ /* 0x080fe20007f7e0ff */
[----:B------:R-:W-:Y:S01]  /*d590*/  IMAD.X R165, R162, 0x1, R147, P0 ;  /* 0x00000001a2a57824 */ /* 0x000fe200000e0693 */
[----:B------:R-:W-:Y:S01]  /*d5a0*/  LOP3.LUT R0, R137, 0x8, RZ, 0xc0, !PT ;  /* 0x0000000889007812 */ /* 0x000fe200078ec0ff */
[----:B------:R-:W-:Y:S01]  /*d5b0*/  @!PT LDS RZ, [RZ] ;  /* 0x00000000fffff984 */ /* 0x000fe20000000800 */
[----:B------:R-:W-:Y:S01]  /*d5c0*/  @!PT LDS RZ, [RZ] ;  /* 0x00000000fffff984 */ /* 0x000fe20000000800 */
[----:B------:R-:W-:Y:S01]  /*d5d0*/  @!PT LDS RZ, [RZ] ;  /* 0x00000000fffff984 */ /* 0x000fe20000000800 */
[----:B------:R-:W-:Y:S01]  /*d5e0*/  @!P1 LDGSTS.E.BYPASS.LTC128B.128 [R153+0x3000], desc[UR6][R146.64] ;  /* 0x0300000092999fae */ /* 0x000fe2000b981a06 */
[----:B------:R-:W-:Y:S01]  /*d5f0*/  @!P1 IADD3 R114, P0, PT, R102, R161, RZ ;  /* 0x000000a166729210 */ /* 0x000fe20007f1e0ff */
[--C-:B------:R-:W-:Y:S01]  /*d600*/  IMAD.X R103, R165, 0x1, R162.reuse, P3 ;  /* 0x00000001a5677824 */ /* 0x100fe200018e06a2 */
[----:B------:R-:W-:Y:S02]  /*d610*/  LOP3.LUT R140, R84, 0x3e00, RZ, 0xc0, !PT ;  /* 0x00003e00548c7812 */ /* 0x000fe400078ec0ff */
[----:B------:R-:W-:Y:S01]  /*d620*/  @P1 STS.128 [R153+0x3000], RZ ;  /* 0x003000ff99001388 */ /* 0x000fe20000000c00 */
[----:B------:R-:W-:Y:S01]  /*d630*/  LOP3.LUT R86, R138, 0x8, RZ, 0xc0, !PT ;  /* 0x000000088a567812 */ /* 0x000fe200078ec0ff */
[----:B------:R-:W-:Y:S01]  /*d640*/  @!P1 IMAD.X R115, R103, 0x1, R162, P0 ;  /* 0x0000000167739824 */ /* 0x000fe200000e06a2 */
[----:B------:R-:W-:Y:S02]  /*d650*/  LOP3.LUT R84, R84, 0x100, RZ, 0xc0, !PT ;  /* 0x0000010054547812 */ /* 0x000fe400078ec0ff */
[----:B------:R-:W-:Y:S01]  /*d660*/  @!PT LDS RZ, [RZ] ;  /* 0x00000000fffff984 */ /* 0x000fe20000000800 */
[----:B------:R-:W-:Y:S01]  /*d670*/  @!PT LDS RZ, [RZ] ;  /* 0x00000000fffff984 */ /* 0x000fe20000000800 */
[----:B------:R-:W-:Y:S01]  /*d680*/  @!PT LDS RZ, [RZ] ;  /* 0x00000000fffff984 */ /* 0x000fe20000000800 */
[----:B------:R-:W-:Y:S01]  /*d690*/  @!P1 LDGSTS.E.BYPASS.LTC128B.128 [R153+0x3800], desc[UR6][R164.64] ;  /* 0x03800000a4999fae */ /* 0x000fe2000b981a06 */
[--C-:B------:R-:W-:Y:S02]  /*d6a0*/  LOP3.LUT R0, R0, 0xc0, R91.reuse, 0xf8, !PT ;  /* 0x000000c000007812 */ /* 0x100fe400078ef85b */
[--C-:B------:R-:W-:Y:S02]  /*d6b0*/  LOP3.LUT R87, R140, 0x120, R91.reuse, 0xf8, !PT ;  /* 0x000001208c577812 */ /* 0x100fe400078ef85b */
[----:B------:R-:W-:Y:S01]  /*d6c0*/  @P1 STS.128 [R153+0x3800], RZ ;  /* 0x003800ff99001388 */ /* 0x000fe20000000c00 */
[----:B------:R-:W-:Y:S02]  /*d6d0*/  LOP3.LUT R2, R136, 0x18, RZ, 0xc0, !PT ;  /* 0x0000001888027812 */ /* 0x000fe400078ec0ff */
[--C-:B------:R-:W-:Y:S02]  /*d6e0*/  LOP3.LUT R89, R86, 0xc0, R91.reuse, 0xf8, !PT ;  /* 0x000000c056597812 */ /* 0x100fe400078ef85b */
[----:B------:R-:W-:Y:S01]  /*d6f0*/  @!PT LDS RZ, [RZ] ;  /* 0x00000000fffff984 */ /* 0x000fe20000000800 */
[----:B------:R-:W-:Y:S01]  /*d700*/  @!PT LDS RZ, [RZ] ;  /* 0x00000000fffff984 */ /* 0x000fe20000000800 */
[----:B------:R-:W-:Y:S01]  /*d710*/  @!PT LDS RZ, [RZ] ;  /* 0x00000000fffff984 */ /* 0x000fe20000000800 */
[----:B------:R1:W-:Y:S01]  /*d720*/  @!P1 LDGSTS.E.BYPASS.LTC128B.128 [R153+0x4000], desc[UR6][R102.64] ;  /* 0x0400000066999fae */ /* 0x0003e2000b981a06 */
[----:B------:R-:W-:Y:S02]  /*d730*/  LOP3.LUT R84, R84, 0x20, R91, 0xf8, !PT ;  /* 0x0000002054547812 */ /* 0x000fe400078ef85b */
[--C-:B------:R-:W-:Y:S02]  /*d740*/  LOP3.LUT R0, R87, R0, R2.reuse, 0xf6, !PT ;  /* 0x0000000057007212 */ /* 0x100fe400078ef602 */
[----:B------:R-:W-:Y:S01]  /*d750*/  @P1 STS.128 [R153+0x4000], RZ ;  /* 0x004000ff99001388 */ /* 0x000fe20000000c00 */
[----:B------:R-:W-:Y:S01]  /*d760*/  LOP3.LUT R2, R84, R89, R2, 0xf6, !PT ;  /* 0x0000005954027212 */ /* 0x000fe200078ef602 */
[----:B------:R-:W-:Y:S01]  /*d770*/  IMAD.MOV.U32 R87, RZ, RZ, 0x20 ;  /* 0x00000020ff577424 */ /* 0x000fe200078e00ff */
[----:B------:R-:W-:Y:S02]  /*d780*/  LEA R0, R0, UR5, 0x1 ;  /* 0x0000000500007c11 */ /* 0x000fe4000f8e08ff */
[----:B------:R-:W-:Y:S01]  /*d790*/  @!PT LDS RZ, [RZ] ;  /* 0x00000000fffff984 */ /* 0x000fe20000000800 */
[----:B------:R-:W-:Y:S01]  /*d7a0*/  @!PT LDS RZ, [RZ] ;  /* 0x00000000fffff984 */ /* 0x000fe20000000800 */
[----:B------:R-:W-:Y:S01]  /*d7b0*/  @!PT LDS RZ, [RZ] ;  /* 0x00000000fffff984 */ /* 0x000fe20000000800 */
[----:B------:R2:W-:Y:S01]  /*d7c0*/  @!P1 LDGSTS.E.BYPASS.LTC128B.128 [R153+0x4800], desc[UR6][R114.64] ;  /* 0x0480000072999fae */ /* 0x0005e2000b981a06 */
[----:B------:R-:W-:Y:S02]  /*d7d0*/  LEA R2, R2, UR5, 0x1 ;  /* 0x0000000502027c11 */ /* 0x000fe4000f8e08ff */
[----:B------:R-:W-:Y:S02]  /*d7e0*/  LOP3.LUT P0, RZ, R138, 0x4, RZ, 0xc0, !PT ;  /* 0x000000048aff7812 */ /* 0x000fe4000780c0ff */
[----:B------:R-:W-:Y:S01]  /*d7f0*/  @P1 STS.128 [R153+0x4800], RZ ;  /* 0x004800ff99001388 */ /* 0x000fe20000000c00 */
[----:B------:R-:W-:Y:S02]  /*d800*/  ISETP.NE.AND P3, PT, R157, 0x1, PT ;  /* 0x000000019d00780c */ /* 0x000fe40003f65270 */
[----:B------:R-:W-:Y:S02]  /*d810*/  SEL R87, R87, 0xffffffe0, !P0 ;  /* 0xffffffe057577807 */ /* 0x000fe40004000000 */
[----:B------:R5:W-:Y:S03]  /*d820*/  LDSM.16.M88.4 R88, [R0] ;  /* 0x000000000058783b */ /* 0x000be60000000200 */
[----:B------:R-:W-:Y:S02]  /*d830*/  IMAD.IADD R124, R0, 0x1, R87 ;  /* 0x00000001007c7824 */ /* 0x000fe400078e0257 */
[----:B------:R-:W3:Y:S05]  /*d840*/  LDSM.16.M88.4 R92, [R2+0x1000] ;  /* 0x00100000025c783b */ /* 0x000eea0000000200 */
[----:B------:R-:W4:Y:S05]  /*d850*/  LDSM.16.M88.4 R96, [R2+0x1400] ;  /* 0x001400000260783b */ /* 0x000f2a0000000200 */
[----:B-1----:R-:W1:Y:S05]  /*d860*/  LDSM.16.M88.4 R100, [R2+0x1800] ;  /* 0x001800000264783b */ /* 0x002e6a0000000200 */
[----:B------:R-:W0:Y:S01]  /*d870*/  LDGDEPBAR ;  /* 0x00000000000079af */ /* 0x000e220000000000 */
[----:B-----5:R-:W-:Y:S04]  /*d880*/  IMAD.IADD R0, R87, 0x1, R2 ;  /* 0x0000000157007824 */ /* 0x020fe800078e0202 */
[----:B------:R-:W5:Y:S05]  /*d890*/  LDSM.16.M88.4 R104, [R2+0x1c00] ;  /* 0x001c00000268783b */ /* 0x000f6a0000000200 */
[----:B------:R-:W5:Y:S05]  /*d8a0*/  LDSM.16.M88.4 R108, [R2+0x2000] ;  /* 0x00200000026c783b */ /* 0x000f6a0000000200 */
[----:B--2---:R-:W2:Y:S05]  /*d8b0*/  LDSM.16.M88.4 R112, [R2+0x2400] ;  /* 0x002400000270783b */ /* 0x004eaa0000000200 */
[----:B------:R-:W2:Y:S05]  /*d8c0*/  LDSM.16.M88.4 R116, [R2+0x2800] ;  /* 0x002800000274783b */ /* 0x000eaa0000000200 */
[----:B------:R-:W2:Y:S01]  /*d8d0*/  LDSM.16.M88.4 R120, [R2+0x2c00] ;  /* 0x002c00000278783b */ /* 0x000ea20000000200 */
[C---:B---3--:R-:W-:Y:S04]  /*d8e0*/  HMMA.16816.F32 R4, R88.reuse, R92, RZ ;  /* 0x0000005c5804723c */ /* 0x048fe800000018ff */
[----:B------:R-:W-:Y:S04]  /*d8f0*/  LDSM.16.M88.4 R124, [R124] ;  /* 0x000000007c7c783b */ /* 0x000fe80000000200 */
[C---:B------:R-:W-:Y:S01]  /*d900*/  HMMA.16816.F32 R8, R88.reuse, R94, RZ ;  /* 0x0000005e5808723c */ /* 0x040fe200000018ff */
[----:B------:R-:W3:Y:S05]  /*d910*/  LDSM.16.M88.4 R128, [R0+0x1000] ;  /* 0x001000000080783b */ /* 0x000eea0000000200 */
[----:B------:R-:W3:Y:S02]  /*d920*/  LDSM.16.M88.4 R132, [R0+0x1400] ;  /* 0x001400000084783b */ /* 0x000ee40000000200 */
[C---:B----4-:R-:W-:Y:S03]  /*d930*/  HMMA.16816.F32 R12, R88.reuse, R96, RZ ;  /* 0x00000060580c723c */ /* 0x050fe600000018ff */
[----:B------:R-:W-:Y:S05]  /*d940*/  LDSM.16.M88.4 R92, [R0+0x1c00] ;  /* 0x001c0000005c783b */ /* 0x000fea0000000200 */
[C---:B------:R-:W-:Y:S01]  /*d950*/  HMMA.16816.F32 R16, R88.reuse, R98, RZ ;  /* 0x000000625810723c */ /* 0x040fe200000018ff */
[----:B------:R-:W-:Y:S07]  /*d960*/  LDSM.16.M88.4 R96, [R0+0x2400] ;  /* 0x002400000060783b */ /* 0x000fee0000000200 */
[C---:B-1----:R-:W-:Y:S08]  /*d970*/  HMMA.16816.F32 R20, R88.reuse, R100, RZ ;  /* 0x000000645814723c */ /* 0x042ff000000018ff */
[C---:B------:R-:W-:Y:S08]  /*d980*/  HMMA.16816.F32 R24, R88.reuse, R102, RZ ;  /* 0x000000665818723c */ /* 0x040ff000000018ff */
[C---:B-----5:R-:W-:Y:S08]  /*d990*/  HMMA.16816.F32 R28, R88.reuse, R104, RZ ;  /* 0x00000068581c723c */ /* 0x060ff000000018ff */
        /* <DEDUP_REMOVED lines=8> */
[----:B------:R-:W-:Y:S01]  /*da20*/  HMMA.16816.F32 R64, R88, R122, RZ ;  /* 0x0000007a5840723c */ /* 0x000fe200000018ff */
[----:B------:R-:W1:Y:S07]  /*da30*/  LDSM.16.M88.4 R88, [R0+0x1800] ;  /* 0x001800000058783b */ /* 0x000e6e0000000200 */
[C---:B---3--:R-:W-:Y:S08]  /*da40*/  HMMA.16816.F32 R4, R124.reuse, R128, R4 ;  /* 0x000000807c04723c */ /* 0x048ff00000001804 */
[C---:B------:R-:W-:Y:S08]  /*da50*/  HMMA.16816.F32 R8, R124.reuse, R130, R8 ;  /* 0x000000827c08723c */ /* 0x040ff00000001808 */
[C---:B------:R-:W-:Y:S08]  /*da60*/  HMMA.16816.F32 R12, R124.reuse, R132, R12 ;  /* 0x000000847c0c723c */ /* 0x040ff0000000180c */
[C---:B------:R-:W-:Y:S08]  /*da70*/  HMMA.16816.F32 R16, R124.reuse, R134, R16 ;  /* 0x000000867c10723c */ /* 0x040ff00000001810 */
[C---:B-1----:R-:W-:Y:S08]  /*da80*/  HMMA.16816.F32 R20, R124.reuse, R88, R20 ;  /* 0x000000587c14723c */ /* 0x042ff00000001814 */
[C---:B------:R-:W-:Y:S01]  /*da90*/  HMMA.16816.F32 R24, R124.reuse, R90, R24 ;  /* 0x0000005a7c18723c */ /* 0x040fe20000001818 */
[----:B------:R-:W1:Y:S07]  /*daa0*/  LDSM.16.M88.4 R88, [R0+0x2000] ;  /* 0x002000000058783b */ /* 0x000e6e0000000200 */
[C---:B------:R-:W-:Y:S08]  /*dab0*/  HMMA.16816.F32 R28, R124.reuse, R92, R28 ;  /* 0x0000005c7c1c723c */ /* 0x040ff0000000181c */
[C---:B------:R-:W-:Y:S01]  /*dac0*/  HMMA.16816.F32 R32, R124.reuse, R94, R32 ;  /* 0x0000005e7c20723c */ /* 0x040fe20000001820 */
[----:B------:R-:W-:Y:S07]  /*dad0*/  LDSM.16.M88.4 R92, [R0+0x2c00] ;  /* 0x002c0000005c783b */ /* 0x000fee0000000200 */
[C---:B-1----:R-:W-:Y:S08]  /*dae0*/  HMMA.16816.F32 R36, R124.reuse, R88, R36 ;  /* 0x000000587c24723c */ /* 0x042ff00000001824 */
[C---:B------:R-:W-:Y:S01]  /*daf0*/  HMMA.16816.F32 R40, R124.reuse, R90, R40 ;  /* 0x0000005a7c28723c */ /* 0x040fe20000001828 */
[----:B------:R-:W1:Y:S01]  /*db00*/  LDSM.16.M88.4 R88, [R0+0x2800] ;  /* 0x002800000058783b */ /* 0x000e620000000200 */
[----:B------:R-:W-:Y:S04]  /*db10*/  DEPBAR.LE SB0, 0x0 ;  /* 0x000080000000791a */ /* 0x000fe80000000000 */
[----:B------:R-:W-:Y:S02]  /*db20*/  BAR.SYNC.DEFER_BLOCKING 0x0 ;  /* 0x0000000000007b1d */ /* 0x000fe40000010000 */
[C---:B------:R-:W-:Y:S08]  /*db30*/  HMMA.16816.F32 R44, R124.reuse, R96, R44 ;  /* 0x000000607c2c723c */ /* 0x040ff0000000182c */
[C---:B------:R-:W-:Y:S08]  /*db40*/  HMMA.16816.F32 R48, R124.reuse, R98, R48 ;  /* 0x000000627c30723c */ /* 0x040ff00000001830 */
[C---:B-1----:R-:W-:Y:S08]  /*db50*/  HMMA.16816.F32 R52, R124.reuse, R88, R52 ;  /* 0x000000587c34723c */ /* 0x042ff00000001834 */
[C---:B------:R-:W-:Y:S08]  /*db60*/  HMMA.16816.F32 R56, R124.reuse, R90, R56 ;  /* 0x0000005a7c38723c */ /* 0x040ff00000001838 */
[C---:B------:R-:W-:Y:S08]  /*db70*/  HMMA.16816.F32 R60, R124.reuse, R92, R60 ;  /* 0x0000005c7c3c723c */ /* 0x040ff0000000183c */
[----:B------:R-:W-:Y:S01]  /*db80*/  HMMA.16816.F32 R64, R124, R94, R64 ;  /* 0x0000005e7c40723c */ /* 0x000fe20000001840 */
[----:B------:R-:W-:Y:S08]  /*db90*/  @!UPT UIADD3 URZ, UPT, UPT, URZ, URZ, URZ ;  /* 0x000000fffffff290 */ /* 0x000ff0000fffe0ff */
[----:B------:R-:W-:Y:S11]  /*dba0*/  @!P3 BRA `(.L_x_3375) ;  /* 0x0000000400c4b947 */ /* 0x000ff60003800000 */
[----:B------:R-:W1:Y:S08]  /*dbb0*/  LDC.64 R86, c[0x0][0x4e0] ;  /* 0x00013800ff567b82 */ /* 0x000e700000000a00 */
[----:B------:R-:W2:Y:S08]  /*dbc0*/  @!P1 LDC R89, c[0x0][0x3bc] ;  /* 0x0000ef00ff599b82 */ /* 0x000eb00000000800 */
[----:B------:R-:W3:Y:S08]  /*dbd0*/  @!P1 LDC R91, c[0x0][0x3bc] ;  /* 0x0000ef00ff5b9b82 */ /* 0x000ef00000000800 */
[----:B------:R-:W4:Y:S01]  /*dbe0*/  @!P1 LDC R0, c[0x0][0x3bc] ;  /* 0x0000ef00ff009b82 */ /* 0x000f220000000800 */
        /* <DEDUP_REMOVED lines=11> */
[----:B--234-:R-:W-:Y:S08]  /*dca0*/  @!P2 BRA `(.L_x_3376) ;  /* 0x000000040000a947 */ /* 0x01cff00003800000 */
        /* <DEDUP_REMOVED lines=35> */
[----:B------:R-:W1:Y:S03]  /*dee0*/  LDC.64 R86, c[0x0][0x3b8] ;  /* 0x0000ee00ff567b82 */ /* 0x000e660000000a00 */
        /* <DEDUP_REMOVED lines=14> */
[----:B------:R-:W2:Y:S03]  /*dfd0*/  LDG.E R84, desc[UR6][R98.64] ;  /* 0x0000000662547981 */ /* 0x000ea6000c1e1900 */
[----:B------:R-:W-:Y:S05]  /*dfe0*/  SHF.R.S32.HI R97, RZ, 0x1f, R95 ;  /* 0x0000001fff617819 */ /* 0x000fea000001145f */
        /* <DEDUP_REMOVED lines=12> */
.L_x_3376:
[----:B------:R-:W-:Y:S01]  /*e0b0*/  @!P1 IMAD.MOV.U32 R145, RZ, RZ, R143 ;  /* 0x000000ffff919224 */ /* 0x000fe200078e008f */
[CC--:B------:R-:W-:Y:S01]  /*e0c0*/  @!P1 LEA R90, P6, R86.reuse, R144.reuse, 0x6 ;  /* 0x00000090565a9211 */ /* 0x0c0fe200078c30ff */
[C---:B------:R-:W-:Y:S01]  /*e0d0*/  @!P1 IMAD.SHL.U32 R87, R86.reuse, 0x40, RZ ;  /* 0x0000004056579824 */ /* 0x040fe200078e00ff */
[C---:B------:R-:W-:Y:S02]  /*e0e0*/  @!P1 SHF.L.U64.HI R2, R86.reuse, 0x6, R89 ;  /* 0x0000000656029819 */ /* 0x040fe40000010259 */
[----:B------:R-:W-:Y:S01]  /*e0f0*/  @!PT LDS RZ, [RZ] ;  /* 0x00000000fffff984 */ /* 0x000fe20000000800 */
[----:B------:R-:W-:Y:S01]  /*e100*/  @!PT LDS RZ, [RZ] ;  /* 0x00000000fffff984 */ /* 0x000fe20000000800 */
[----:B------:R-:W-:Y:S01]  /*e110*/  @!PT LDS RZ, [RZ] ;  /* 0x00000000fffff984 */ /* 0x000fe20000000800 */
[----:B------:R1:W-:Y:S01]  /*e120*/  @!P1 LDGSTS.E.BYPASS.LTC128B.128 [R153+0x1000], desc[UR6][R144.64] ;  /* 0x0100000090999fae */ /* 0x0003e2000b981a06 */
[C---:B------:R-:W-:Y:S02]  /*e130*/  @!P1 SHF.L.U64.HI R84, R86.reuse, 0x6, R91 ;  /* 0x0000000656549819 */ /* 0x040fe4000001025b */
[CCC-:B------:R-:W-:Y:S01]  /*e140*/  @!P1 IADD3 R88, P4, P3, R87.reuse, R144.reuse, R87.reuse ;  /* 0x0000009057589210 */ /* 0x1c0fe20007b9e057 */
[----:B------:R1:W-:Y:S01]  /*e150*/  @P1 STS.128 [R153+0x1000], RZ ;  /* 0x001000ff99001388 */ /* 0x0003e20000000c00 */
[-C--:B------:R-:W-:Y:S02]  /*e160*/  @!P1 LEA.HI.X R91, R86, R143.reuse, R0, 0x6, P6 ;  /* 0x0000008f565b9211 */ /* 0x080fe400030f3400 */
[----:B------:R-:W-:Y:S02]  /*e170*/  @!P1 IADD3.X R89, PT, PT, R2, R143, R2, P4, P3 ;  /* 0x0000008f02599210 */ /* 0x000fe400027e6402 */
[----:B------:R-:W-:Y:S01]  /*e180*/  @!P1 IADD3 R92, P4, P3, R87, R144, R87 ;  /* 0x00000090575c9210 */ /* 0x000fe20007b9e057 */
[----:B------:R-:W-:Y:S01]  /*e190*/  @!PT LDS RZ, [RZ] ;  /* 0x00000000fffff984 */ /* 0x000fe20000000800 */
[----:B------:R-:W-:Y:S01]  /*e1a0*/  @!PT LDS RZ, [RZ] ;  /* 0x00000000fffff984 */ /* 0x000fe20000000800 */
[----:B------:R-:W-:Y:S01]  /*e1b0*/  @!PT LDS RZ, [RZ] ;  /* 0x00000000fffff984 */ /* 0x000fe20000000800 */
[----:B------:R1:W-:Y:S01]  /*e1c0*/  @!P1 LDGSTS.E.BYPASS.LTC128B.128 [R153+0x1800], desc[UR6][R90.64] ;  /* 0x018000005a999fae */ /* 0x0003e2000b981a06 */
[----:B------:R-:W-:Y:S02]  /*e1d0*/  @!P1 IADD3 R88, P5, PT, R88, R87, RZ ;  /* 0x0000005758589210 */ /* 0x000fe40007fbe0ff */
[----:B------:R-:W-:Y:S01]  /*e1e0*/  @!P1 IADD3.X R93, PT, PT, R84, R143, R84, P4, P3 ;  /* 0x0000008f545d9210 */ /* 0x000fe200027e6454 */
        /* <DEDUP_REMOVED lines=13> */
.L_x_3375:
        /* <DEDUP_REMOVED lines=38> */
[----:B------:R-:W-:Y:S08]  /*e520*/  LDSM.16.MT88.4 R92, [R139+0x3000] ;  /* 0x003000008b5c783b */ /* 0x000ff00000004200 */
        /* <DEDUP_REMOVED lines=14> */
[----:B------:R-:W-:Y:S01]  /*e610*/  FSEL R87, R87, RZ, P1 ;  /* 0x000000ff57577208 */ /* 0x000fe20000800000 */
[----:B------:R-:W-:Y:S01]  /*e620*/  FMUL.FTZ R86, R3, UR4 ;  /* 0x0000000403567c20 */ /* 0x000fe20008410000 */
[--C-:B------:R-:W-:Y:S01]  /*e630*/  FFMA.FTZ R127, R4, UR4, -R100.reuse ;  /* 0x00000004047f7c23 */ /* 0x100fe20008010864 */
[--C-:B------:R-:W-:Y:S01]  /*e640*/  FFMA.FTZ R125, R5, UR4, -R100.reuse ;  /* 0x00000004057d7c23 */ /* 0x100fe20008010864 */
        /* <DEDUP_REMOVED lines=8> */
[----:B------:R-:W-:Y:S01]  /*e6d0*/  FFMA.FTZ R115, R11, UR4, -R87 ;  /* 0x000000040b737c23 */ /* 0x000fe20008010857 */
        /* <DEDUP_REMOVED lines=8> */
[C---:B------:R-:W-:Y:S03]  /*e760*/  FMUL.FTZ R80, R84.reuse, R80 ;  /* 0x0000005054507220 */ /* 0x040fe60000410000 */
[----:B------:R-:W1:Y:S01]  /*e770*/  MUFU.EX2 R125, R125 ;  /* 0x0000007d007d7308 */ /* 0x000e620000000800 */
[----:B--2---:R-:W-:Y:S01]  /*e780*/  MOV R86, R154 ;  /* 0x0000009a00567202 */ /* 0x004fe20000000f00 */
[----:B---3--:R-:W-:Y:S01]  /*e790*/  FMUL.FTZ R70, R3, R70 ;  /* 0x0000004603467220 */ /* 0x008fe20000410000 */
[----:B------:R-:W-:Y:S01]  /*e7a0*/  @P0 IADD3 R86, PT, PT, R155, -0x20, RZ ;  /* 0xffffffe09b560810 */ /* 0x000fe20007ffe0ff */
[C---:B------:R-:W-:Y:S01]  /*e7b0*/  FMUL.FTZ R71, R3.reuse, R71 ;  /* 0x0000004703477220 */ /* 0x040fe20000410000 */
[C---:B------:R-:W-:Y:S01]  /*e7c0*/  FMUL.FTZ R74, R3.reuse, R74 ;  /* 0x0000004a034a7220 */ /* 0x040fe20000410000 */
[C---:B------:R-:W-:Y:S01]  /*e7d0*/  FMUL.FTZ R75, R3.reuse, R75 ;  /* 0x0000004b034b7220 */ /* 0x040fe20000410000 */
[C---:B------:R-:W-:Y:S03]  /*e7e0*/  FMUL.FTZ R78, R3.reuse, R78 ;  /* 0x0000004e034e7220 */ /* 0x040fe60000410000 */
[----:B------:R-:W-:Y:S01]  /*e7f0*/  MUFU.EX2 R128, R128 ;  /* 0x0000008000807308 */ /* 0x000fe20000000800 */
[----:B------:R-:W2:Y:S01]  /*e800*/  LDSM.16.MT88.4 R96, [R86] ;  /* 0x000000005660783b */ /* 0x000ea20000004200 */
[C---:B------:R-:W-:Y:S01]  /*e810*/  FMUL.FTZ R79, R3.reuse, R79 ;  /* 0x0000004f034f7220 */ /* 0x040fe20000410000 */
[----:B------:R-:W-:Y:S01]  /*e820*/  FMUL.FTZ R81, R84, R81 ;  /* 0x0000005154517220 */ /* 0x000fe20000410000 */
[C---:B------:R-:W-:Y:S01]  /*e830*/  FMUL.FTZ R82, R3.reuse, R82 ;  /* 0x0000005203527220 */ /* 0x040fe20000410000 */
[----:B------:R-:W-:Y:S01]  /*e840*/  FMUL.FTZ R83, R3, R83 ;  /* 0x0000005303537220 */ /* 0x000fe20000410000 */
[--C-:B------:R-:W-:Y:S01]  /*e850*/  FFMA.FTZ R124, R33, UR4, -R100.reuse ;  /* 0x00000004217c7c23 */ /* 0x100fe20008010864 */
[--C-:B------:R-:W-:Y:S03]  /*e860*/  FFMA.FTZ R106, R20, UR4, -R100.reuse ;  /* 0x00000004146a7c23 */ /* 0x100fe60008010864 */
[----:B------:R-:W3:Y:S01]  /*e870*/  MUFU.EX2 R118, R118 ;  /* 0x0000007600767308 */ /* 0x000ee20000000800 */
[----:B-1----:R-:W-:Y:S01]  /*e880*/  F2FP.F16.F32.PACK_AB R88, R125, R127 ;  /* 0x0000007f7d58723e */ /* 0x002fe200000000ff */
[----:B------:R-:W-:Y:S01]  /*e890*/  FFMA.FTZ R127, R84, R159, R127 ;  /* 0x0000009f547f7223 */ /* 0x000fe2000001007f */
        /* <DEDUP_REMOVED lines=13> */
[----:B------:R-:W1:Y:S01]  /*e970*/  MUFU.EX2 R120, R120 ;  /* 0x0000007800787308 */ /* 0x000e620000000800 */
[----:B---3--:R-:W-:Y:S01]  /*e980*/  F2FP.F16.F32.PACK_AB R89, R118, R128 ;  /* 0x000000807659723e */ /* 0x008fe200000000ff */
        /* <DEDUP_REMOVED lines=19> */
[--C-:B------:R-:W-:Y:S01]  /*eac0*/  FFMA.FTZ R55, R56, UR4, -R100.reuse ;  /* 0x0000000438377c23 */ /* 0x100fe20008010864 */
[--C-:B------:R-:W-:Y:S01]  /*ead0*/  FFMA.FTZ R56, R57, UR4, -R100.reuse ;  /* 0x0000000439387c23 */ /* 0x100fe20008010864 */
[--C-:B------:R-:W-:Y:S03]  /*eae0*/  FFMA.FTZ R57, R58, UR4, -R87.reuse ;  /* 0x000000043a397c23 */ /* 0x100fe60008010857 */
[----:B------:R1:W-:Y:S01]  /*eaf0*/  MUFU.EX2 R31, R121 ;  /* 0x00000079001f7308 */ /* 0x0003e20000000800 */
[--C-:B------:R-:W-:Y:S01]  /*eb00*/  FFMA.FTZ R58, R59, UR4, -R87.reuse ;  /* 0x000000043b3a7c23 */ /* 0x100fe20008010857 */
[--C-:B------:R-:W-:Y:S01]  /*eb10*/  FFMA.FTZ R62, R62, UR4, -R87.reuse ;  /* 0x000000043e3e7c23 */ /* 0x100fe20008010857 */
[----:B------:R-:W-:Y:S01]  /*eb20*/  ISETP.NE.AND P0, PT, R157, RZ, PT ;  /* 0x000000ff9d00720c */ /* 0x000fe20003f05270 */
[--C-:B------:R-:W-:Y:S01]  /*eb30*/  FFMA.FTZ R64, R64, UR4, -R100.reuse ;  /* 0x0000000440407c23 */ /* 0x100fe20008010864 */
[----:B------:R-:W-:Y:S02]  /*eb40*/  MOV R3, R0 ;  /* 0x0000000000037202 */ /* 0x000fe40000000f00 */
[----:B------:R-:W-:Y:S03]  /*eb50*/  MOV R85, R2 ;  /* 0x0000000200557202 */ /* 0x000fe60000000f00 */
[----:B------:R-:W-:Y:S01]  /*eb60*/  MUFU.EX2 R114, R114 ;  /* 0x0000007200727308 */ /* 0x000fe20000000800 */
[----:B---3--:R-:W-:Y:S09]  /*eb70*/  F2FP.F16.F32.PACK_AB R91, R115, R122 ;  /* 0x0000007a735b723e */ /* 0x008ff200000000ff */
[----:B------:R-:W3:Y:S01]  /*eb80*/  MUFU.EX2 R109, R109 ;  /* 0x0000006d006d7308 */ /* 0x000ee20000000800 */
[C---:B------:R-:W-:Y:S05]  /*eb90*/  HMMA.16816.F32 R68, R88.reuse, R92, R68 ;  /* 0x0000005c5844723c */ /* 0x040fea0000001844 */
[--C-:B-1----:R-:W-:Y:S04]  /*eba0*/  FFMA.FTZ R121, R34, UR4, -R87.reuse ;  /* 0x0000000422797c23 */ /* 0x102fe80008010857 */
[----:B------:R-:W-:Y:S01]  /*ebb0*/  MUFU.EX2 R113, R113 ;  /* 0x0000007100717308 */ /* 0x000fe20000000800 */
[C---:B------:R-:W-:Y:S01]  /*ebc0*/  HMMA.16816.F32 R72, R88.reuse, R94, R72 ;  /* 0x0000005e5848723c */ /* 0x040fe20000001848 */
[----:B------:R-:W1:Y:S08]  /*ebd0*/  LDSM.16.MT88.4 R92, [R139+0x3400] ;  /* 0x003400008b5c783b */ /* 0x000e700000004200 */
[----:B------:R-:W4:Y:S01]  /*ebe0*/  MUFU.EX2 R112, R112 ;  /* 0x0000007000707308 */ /* 0x000f220000000800 */
[C---:B--2---:R-:W-:Y:S03]  /*ebf0*/  HMMA.16816.F32 R76, R88.reuse, R96, R76 ;  /* 0x00000060584c723c */ /* 0x044fe6000000184c */
[--C-:B------:R-:W-:Y:S01]  /*ec00*/  FFMA.FTZ R97, R32, UR4, -R100.reuse ;  /* 0x0000000420617c23 */ /* 0x100fe20008010864 */
[----:B---3--:R-:W-:Y:S01]  /*ec10*/  F2FP.F16.F32.PACK_AB R32, R109, R114 ;  /* 0x000000726d20723e */ /* 0x008fe200000000ff */
[--C-:B------:R-:W-:Y:S04]  /*ec20*/  FFMA.FTZ R96, R35, UR4, -R87.reuse ;  /* 0x0000000423607c23 */ /* 0x100fe80008010857 */
[----:B------:R-:W-:Y:S01]  /*ec30*/  MUFU.EX2 R107, R107 ;  /* 0x0000006b006b7308 */ /* 0x000fe20000000800 */
[----:B------:R-:W-:Y:S01]  /*ec40*/  HMMA.16816.F32 R80, R88, R98, R80 ;  /* 0x000000625850723c */ /* 0x000fe20000001850 */
[----:B------:R-:W2:Y:S02]  /*ec50*/  LDSM.16.MT88.4 R88, [R86+0x400] ;  /* 0x000400005658783b */ /* 0x000ea40000004200 */
[--C-:B------:R-:W-:Y:S06]  /*ec60*/  FFMA.FTZ R98, R37, UR4, -R100.reuse ;  /* 0x0000000425627c23 */ /* 0x100fec0008010864 */
[----:B------:R-:W3:Y:S01]  /*ec70*/  MUFU.EX2 R108, R108 ;  /* 0x0000006c006c7308 */ /* 0x000ee20000000800 */
[----:B----4-:R-:W-:Y:S09]  /*ec80*/  F2FP.F16.F32.PACK_AB R33, R112, R113 ;  /* 0x000000717021723e */ /* 0x010ff200000000ff */
[----:B------:R-:W-:Y:S10]  /*ec90*/  MUFU.EX2 R110, R110 ;  /* 0x0000006e006e7308 */ /* 0x000ff40000000800 */
[----:B------:R-:W4:Y:S01]  /*eca0*/  MUFU.EX2 R111, R111 ;  /* 0x0000006f006f7308 */ /* 0x000f220000000800 */
[----:B---3--:R-:W-:Y:S09]  /*ecb0*/  F2FP.F16.F32.PACK_AB R34, R108, R107 ;  /* 0x0000006b6c22723e */ /* 0x008ff200000000ff */
[----:B------:R3:W-:Y:S10]  /*ecc0*/  MUFU.EX2 R99, R97 ;  /* 0x0000006100637308 */ /* 0x0007f40000000800 */
[----:B------:R-:W-:Y:S01]  /*ecd0*/  MUFU.EX2 R106, R106 ;  /* 0x0000006a006a7308 */ /* 0x000fe20000000800 */
[----:B----4-:R-:W-:Y:S09]  /*ece0*/  F2FP.F16.F32.PACK_AB R35, R111, R110 ;  /* 0x0000006e6f23723e */ /* 0x010ff200000000ff */
[----:B------:R-:W4:Y:S01]  /*ecf0*/  MUFU.EX2 R103, R103 ;  /* 0x0000006700677308 */ /* 0x000f220000000800 */
[C---:B-1----:R-:W-:Y:S05]  /*ed00*/  HMMA.16816.F32 R68, R32.reuse, R92, R68 ;  /* 0x0000005c2044723c */ /* 0x042fea0000001844 */
[--C-:B---3--:R-:W-:Y:S04]  /*ed10*/  FFMA.FTZ R97, R36, UR4, -R100.reuse ;  /* 0x0000000424617c23 */ /* 0x108fe80008010864 */
[----:B------:R-:W-:Y:S01]  /*ed20*/  MUFU.EX2 R104, R104 ;  /* 0x0000006800687308 */ /* 0x000fe20000000800 */
[C---:B------:R-:W-:Y:S01]  /*ed30*/  HMMA.16816.F32 R72, R32.reuse, R94, R72 ;  /* 0x0000005e2048723c */ /* 0x040fe20000001848 */
[----:B------:R-:W1:Y:S08]  /*ed40*/  LDSM.16.MT88.4 R92, [R139+0x3800] ;  /* 0x003800008b5c783b */ /* 0x000e700000004200 */
[----:B------:R-:W3:Y:S01]  /*ed50*/  MUFU.EX2 R101, R101 ;  /* 0x0000006500657308 */ /* 0x000ee20000000800 */
[C---:B--2---:R-:W-:Y:S03]  /*ed60*/  HMMA.16816.F32 R76, R32.reuse, R88, R76 ;  /* 0x00000058204c723c */ /* 0x044fe6000000184c */
[--C-:B------:R-:W-:Y:S01]  /*ed70*/  FFMA.FTZ R88, R39, UR4, -R87.reuse ;  /* 0x0000000427587c23 */ /* 0x100fe20008010857 */
[--C-:B------:R-:W-:Y:S01]  /*ed80*/  FFMA.FTZ R89, R40, UR4, -R100.reuse ;  /* 0x0000000428597c23 */ /* 0x100fe20008010864 */
[----:B------:R-:W2:Y:S04]  /*ed90*/  LDSM.16.MT88.4 R36, [R86+0x800] ;  /* 0x000800005624783b */ /* 0x000ea80000004200 */
[----:B------:R-:W-:Y:S01]  /*eda0*/  MUFU.EX2 R102, R102 ;  /* 0x0000006600667308 */ /* 0x000fe20000000800 */
[----:B------:R-:W-:Y:S03]  /*edb0*/  HMMA.16816.F32 R80, R32, R90, R80 ;  /* 0x0000005a2050723c */ /* 0x000fe60000001850 */
[--C-:B------:R-:W-:Y:S01]  /*edc0*/  FFMA.FTZ R91, R43, UR4, -R87.reuse ;  /* 0x000000042b5b7c23 */ /* 0x100fe20008010857 */
[----:B----4-:R-:W-:Y:S05]  /*edd0*/  F2FP.F16.F32.PACK_AB R32, R103, R106 ;  /* 0x0000006a6720723e */ /* 0x010fea00000000ff */
[----:B------:R-:W4:Y:S01]  /*ede0*/  MUFU.EX2 R105, R105 ;  /* 0x0000006900697308 */ /* 0x000f220000000800 */
[----:B---3--:R-:W-:Y:S09]  /*edf0*/  F2FP.F16.F32.PACK_AB R33, R101, R104 ;  /* 0x000000686521723e */ /* 0x008ff200000000ff */
[----:B------:R-:W-:Y:S10]  /*ee00*/  MUFU.EX2 R26, R26 ;  /* 0x0000001a001a7308 */ /* 0x000ff40000000800 */
[----:B------:R-:W3:Y:S01]  /*ee10*/  MUFU.EX2 R27, R27 ;  /* 0x0000001b001b7308 */ /* 0x000ee20000000800 */
[----:B----4-:R-:W-:Y:S09]  /*ee20*/  F2FP.F16.F32.PACK_AB R34, R105, R102 ;  /* 0x000000666922723e */ /* 0x010ff200000000ff */
[----:B------:R4:W-:Y:S10]  /*ee30*/  MUFU.EX2 R90, R41 ;  /* 0x00000029005a7308 */ /* 0x0009f40000000800 */
[----:B------:R-:W-:Y:S01]  /*ee40*/  MUFU.EX2 R116, R116 ;  /* 0x0000007400747308 */ /* 0x000fe20000000800 */
[----:B---3--:R-:W-:Y:S09]  /*ee50*/  F2FP.F16.F32.PACK_AB R35, R27, R26 ;  /* 0x0000001a1b23723e */ /* 0x008ff200000000ff */
[----:B------:R-:W3:Y:S01]  /*ee60*/  MUFU.EX2 R117, R117 ;  /* 0x0000007500757308 */ /* 0x000ee20000000800 */
[----:B----4-:R-:W4:Y:S01]  /*ee70*/  LDSM.16.MT88.4 R40, [R139+0x3c00] ;  /* 0x003c00008b28783b */ /* 0x010f220000004200 */
[C---:B-1----:R-:W-:Y:S03]  /*ee80*/  HMMA.16816.F32 R68, R32.reuse, R92, R68 ;  /* 0x0000005c2044723c */ /* 0x042fe60000001844 */
[----:B------:R-:W-:Y:S01]  /*ee90*/  FFMA.FTZ R93, R45, UR4, -R100 ;  /* 0x000000042d5d7c23 */ /* 0x000fe20008010864 */
[--C-:B------:R-:W-:Y:S04]  /*eea0*/  FFMA.FTZ R92, R46, UR4, -R87.reuse ;  /* 0x000000042e5c7c23 */ /* 0x100fe80008010857 */
[----:B------:R-:W1:Y:S01]  /*eeb0*/  MUFU.EX2 R30, R30 ;  /* 0x0000001e001e7308 */ /* 0x000e620000000800 */
[C---:B------:R-:W-:Y:S03]  /*eec0*/  HMMA.16816.F32 R72, R32.reuse, R94, R72 ;  /* 0x0000005e2048723c */ /* 0x040fe60000001848 */
[----:B------:R-:W-:Y:S01]  /*eed0*/  FFMA.FTZ R95, R47, UR4, -R87 ;  /* 0x000000042f5f7c23 */ /* 0x000fe20008010857 */
[----:B------:R-:W-:Y:S01]  /*eee0*/  FADD.FTZ R94, R125, R127 ;  /* 0x0000007f7d5e7221 */ /* 0x000fe20000010000 */
[----:B------:R-:W5:Y:S04]  /*eef0*/  LDSM.16.MT88.4 R44, [R86+0xc00] ;  /* 0x000c0000562c783b */ /* 0x000f680000004200 */
[----:B------:R-:W1:Y:S01]  /*ef00*/  MUFU.EX2 R124, R124 ;  /* 0x0000007c007c7308 */ /* 0x000e620000000800 */
[C---:B--2---:R-:W-:Y:S03]  /*ef10*/  HMMA.16816.F32 R76, R32.reuse, R36, R76 ;  /* 0x00000024204c723c */ /* 0x044fe6000000184c */
[----:B------:R-:W-:Y:S06]  /*ef20*/  FADD.FTZ R119, R119, R94 ;  /* 0x0000005e77777221 */ /* 0x000fec0000010000 */
[----:B------:R-:W-:Y:S01]  /*ef30*/  MUFU.EX2 R121, R121 ;  /* 0x0000007900797308 */ /* 0x000fe20000000800 */
[----:B------:R-:W-:Y:S01]  /*ef40*/  FADD.FTZ R119, R120, R119 ;  /* 0x0000007778777221 */ /* 0x000fe20000010000 */
[----:B------:R-:W-:Y:S01]  /*ef50*/  HMMA.16816.F32 R80, R32, R38, R80 ;  /* 0x000000262050723c */ /* 0x000fe20000001850 */
[----:B------:R-:W2:Y:S02]  /*ef60*/  LDSM.16.MT88.4 R36, [R139+0x4000] ;  /* 0x004000008b24783b */ /* 0x000ea40000004200 */
[----:B---3--:R-:W-:Y:S01]  /*ef70*/  F2FP.F16.F32.PACK_AB R32, R117, R116 ;  /* 0x000000747520723e */ /* 0x008fe200000000ff */
[----:B------:R-:W-:Y:S01]  /*ef80*/  FADD.FTZ R94, R114, R119 ;  /* 0x00000077725e7221 */ /* 0x000fe20000010000 */
[----:B-1----:R-:W-:Y:S03]  /*ef90*/  F2FP.F16.F32.PACK_AB R33, R30, R31 ;  /* 0x0000001f1e21723e */ /* 0x002fe600000000ff */
[----:B------:R-:W1:Y:S01]  /*efa0*/  MUFU.EX2 R96, R96 ;  /* 0x0000006000607308 */ /* 0x000e620000000800 */
[----:B------:R-:W-:Y:S01]  /*efb0*/  F2FP.F16.F32.PACK_AB R34, R124, R99 ;  /* 0x000000637c22723e */ /* 0x000fe200000000ff */
[----:B------:R-:W-:Y:S08]  /*efc0*/  FADD.FTZ R94, R109, R94 ;  /* 0x0000005e6d5e7221 */ /* 0x000ff00000010000 */
        /* <DEDUP_REMOVED lines=8> */
[----:B------:R-:W2:Y:S01]  /*f050*/  MUFU.EX2 R89, R89 ;  /* 0x0000005900597308 */ /* 0x000ea20000000800 */
[C---:B-----5:R-:W-:Y:S03]  /*f060*/  HMMA.16816.F32 R76, R32.reuse, R44, R76 ;  /* 0x0000002c204c723c */ /* 0x060fe6000000184c */
[----:B------:R-:W-:Y:S06]  /*f070*/  FADD.FTZ R45, R118, R128 ;  /* 0x00000080762d7221 */ /* 0x000fec0000010000 */
[----:B------:R-:W-:Y:S01]  /*f080*/  MUFU.EX2 R126, R126 ;  /* 0x0000007e007e7308 */ /* 0x000fe20000000800 */
[----:B------:R-:W-:Y:S03]  /*f090*/  HMMA.16816.F32 R80, R32, R46, R80 ;  /* 0x0000002e2050723c */ /* 0x000fe60000001850 */
[----:B------:R-:W-:Y:S01]  /*f0a0*/  FADD.FTZ R122, R122, R45 ;  /* 0x0000002d7a7a7221 */ /* 0x000fe20000010000 */
[----:B---3--:R-:W-:Y:S01]  /*f0b0*/  F2FP.F16.F32.PACK_AB R32, R98, R97 ;  /* 0x000000616220723e */ /* 0x008fe200000000ff */
[----:B------:R-:W3:Y:S01]  /*f0c0*/  LDSM.16.MT88.4 R44, [R139+0x4400] ;  /* 0x004400008b2c783b */ /* 0x000ee20000004200 */
[----:B-1----:R-:W-:Y:S03]  /*f0d0*/  F2FP.F16.F32.PACK_AB R33, R88, R123 ;  /* 0x0000007b5821723e */ /* 0x002fe600000000ff */
        /* <DEDUP_REMOVED lines=16> */
[----:B------:R-:W5:Y:S08]  /*f1e0*/  LDSM.16.MT88.4 R36, [R86+0x1400] ;  /* 0x001400005624783b */ /* 0x000f700000004200 */
[----:B------:R-:W-:Y:S01]  /*f1f0*/  MUFU.EX2 R48, R48 ;  /* 0x0000003000307308 */ /* 0x000fe20000000800 */
[C---:B----4-:R-:W-:Y:S03]  /*f200*/  HMMA.16816.F32 R76, R32.reuse, R40, R76 ;  /* 0x00000028204c723c */ /* 0x050fe6000000184c */
[----:B------:R-:W-:Y:S01]  /*f210*/  FADD.FTZ R41, R107, R94 ;  /* 0x0000005e6b297221 */ /* 0x000fe20000010000 */
[--C-:B------:R-:W-:Y:S01]  /*f220*/  FFMA.FTZ R107, R60, UR4, -R100.reuse ;  /* 0x000000043c6b7c23 */ /* 0x100fe20008010864 */
[--C-:B------:R-:W-:Y:S01]  /*f230*/  FFMA.FTZ R60, R61, UR4, -R100.reuse ;  /* 0x000000043d3c7c23 */ /* 0x100fe20008010864 */
[----:B------:R-:W-:Y:S03]  /*f240*/  FFMA.FTZ R100, R65, UR4, -R100 ;  /* 0x0000000441647c23 */ /* 0x000fe60008010864 */
        /* <DEDUP_REMOVED lines=8> */
[----:B------:R-:W-:Y:S04]  /*f2d0*/  FADD.FTZ R103, R103, R106 ;  /* 0x0000006a67677221 */ /* 0x000fe80000010000 */
[----:B------:R-:W-:Y:S04]  /*f2e0*/  FADD.FTZ R102, R102, R103 ;  /* 0x0000006766667221 */ /* 0x000fe80000010000 */
[----:B------:R-:W1:Y:S01]  /*f2f0*/  MUFU.EX2 R50, R50 ;  /* 0x0000003200327308 */ /* 0x000e620000000800 */
[----:B----4-:R-:W-:Y:S01]  /*f300*/  F2FP.F16.F32.PACK_AB R34, R49, R48 ;  /* 0x000000303122723e */ /* 0x010fe200000000ff */
[----:B------:R-:W-:Y:S04]  /*f310*/  FADD.FTZ R105, R105, R102 ;  /* 0x0000006669697221 */ /* 0x000fe80000010000 */
[----:B------:R-:W-:Y:S04]  /*f320*/  FADD.FTZ R116, R116, R105 ;  /* 0x0000006974747221 */ /* 0x000fe80000010000 */
[----:B------:R-:W-:Y:S10]  /*f330*/  MUFU.EX2 R51, R51 ;  /* 0x0000003300337308 */ /* 0x000ff40000000800 */
[----:B------:R-:W4:Y:S01]  /*f340*/  MUFU.EX2 R52, R52 ;  /* 0x0000003400347308 */ /* 0x000f220000000800 */
[----:B-1----:R-:W-:Y:S09]  /*f350*/  F2FP.F16.F32.PACK_AB R35, R50, R125 ;  /* 0x0000007d3223723e */ /* 0x002ff200000000ff */
[----:B------:R-:W-:Y:S01]  /*f360*/  MUFU.EX2 R53, R53 ;  /* 0x0000003500357308 */ /* 0x000fe20000000800 */
[C---:B---3--:R-:W-:Y:S03]  /*f370*/  HMMA.16816.F32 R68, R32.reuse, R44, R68 ;  /* 0x0000002c2044723c */ /* 0x048fe60000001844 */
[----:B------:R-:W-:Y:S06]  /*f380*/  FADD.FTZ R44, R26, R101 ;  /* 0x000000651a2c7221 */ /* 0x000fec0000010000 */
[----:B------:R-:W1:Y:S01]  /*f390*/  MUFU.EX2 R54, R54 ;  /* 0x0000003600367308 */ /* 0x000e620000000800 */
[----:B------:R-:W-:Y:S01]  /*f3a0*/  FADD.FTZ R94, R27, R44 ;  /* 0x0000002c1b5e7221 */ /* 0x000fe20000010000 */
[C---:B------:R-:W-:Y:S01]  /*f3b0*/  HMMA.16816.F32 R72, R32.reuse, R46, R72 ;  /* 0x0000002e2048723c */ /* 0x040fe20000001848 */
[----:B------:R-:W3:Y:S02]  /*f3c0*/  LDSM.16.MT88.4 R44, [R86+0x1800] ;  /* 0x00180000562c783b */ /* 0x000ee40000004200 */
[----:B------:R-:W-:Y:S01]  /*f3d0*/  FADD.FTZ R31, R31, R94 ;  /* 0x0000005e1f1f7221 */ /* 0x000fe20000010000 */
[----:B------:R-:W-:Y:S01]  /*f3e0*/  FFMA.FTZ R27, R63, UR4, -R87 ;  /* 0x000000043f1b7c23 */ /* 0x000fe20008010857 */
[----:B------:R-:W-:Y:S03]  /*f3f0*/  FADD.FTZ R94, R117, R116 ;  /* 0x00000074755e7221 */ /* 0x000fe60000010000 */
[----:B------:R-:W-:Y:S01]  /*f400*/  MUFU.EX2 R55, R55 ;  /* 0x0000003700377308 */ /* 0x000fe20000000800 */
[----:B------:R-:W-:Y:S01]  /*f410*/  FADD.FTZ R30, R30, R31 ;  /* 0x0000001f1e1e7221 */ /* 0x000fe20000010000 */
[C---:B-----5:R-:W-:Y:S03]  /*f420*/  HMMA.16816.F32 R76, R32.reuse, R36, R76 ;  /* 0x00000024204c723c */ /* 0x060fe6000000184c */
[--C-:B------:R-:W-:Y:S01]  /*f430*/  FFMA.FTZ R31, R66, UR4, -R87.reuse ;  /* 0x00000004421f7c23 */ /* 0x100fe20008010857 */
[----:B------:R-:W-:Y:S01]  /*f440*/  FFMA.FTZ R87, R67, UR4, -R87 ;  /* 0x0000000443577c23 */ /* 0x000fe20008010857 */
[----:B------:R-:W-:Y:S03]  /*f450*/  FADD.FTZ R99, R99, R94 ;  /* 0x0000005e63637221 */ /* 0x000fe60000010000 */
[----:B------:R-:W5:Y:S01]  /*f460*/  MUFU.EX2 R56, R56 ;  /* 0x0000003800387308 */ /* 0x000f620000000800 */
[----:B------:R-:W-:Y:S01]  /*f470*/  FADD.FTZ R121, R121, R30 ;  /* 0x0000001e79797221 */ /* 0x000fe20000010000 */
[----:B------:R-:W-:Y:S01]  /*f480*/  HMMA.16816.F32 R80, R32, R38, R80 ;  /* 0x000000262050723c */ /* 0x000fe20000001850 */
[----:B------:R-:W3:Y:S02]  /*f490*/  LDSM.16.MT88.4 R36, [R139+0x4c00] ;  /* 0x004c00008b24783b */ /* 0x000ee40000004200 */
[----:B----4-:R-:W-:Y:S01]  /*f4a0*/  F2FP.F16.F32.PACK_AB R32, R52, R51 ;  /* 0x000000333420723e */ /* 0x010fe200000000ff */
        /* <DEDUP_REMOVED lines=17> */
[----:B------:R-:W4:Y:S01]  /*f5c0*/  MUFU.EX2 R60, R60 ;  /* 0x0000003c003c7308 */ /* 0x000f220000000800 */
[----:B-1----:R-:W-:Y:S01]  /*f5d0*/  F2FP.F16.F32.PACK_AB R35, R58, R57 ;  /* 0x000000393a23723e */ /* 0x002fe200000000ff */
[----:B------:R-:W-:Y:S06]  /*f5e0*/  FADD.FTZ R48, R48, R93 ;  /* 0x0000005d30307221 */ /* 0x000fec0000010000 */
[C---:B--2---:R-:W-:Y:S02]  /*f5f0*/  HMMA.16816.F32 R68, R32.reuse, R40, R68 ;  /* 0x000000282044723c */ /* 0x044fe40000001844 */
[----:B------:R-:W-:Y:S06]  /*f600*/  MUFU.EX2 R26, R62 ;  /* 0x0000003e001a7308 */ /* 0x000fec0000000800 */
[C---:B------:R-:W-:Y:S01]  /*f610*/  HMMA.16816.F32 R72, R32.reuse, R42, R72 ;  /* 0x0000002a2048723c */ /* 0x040fe20000001848 */
[----:B------:R-:W1:Y:S03]  /*f620*/  LDSM.16.MT88.4 R40, [R86+0x1c00] ;  /* 0x001c00005628783b */ /* 0x000e660000004200 */
[----:B------:R-:W2:Y:S04]  /*f630*/  MUFU.EX2 R27, R27 ;  /* 0x0000001b001b7308 */ /* 0x000ea80000000800 */
[C---:B---3--:R-:W-:Y:S06]  /*f640*/  HMMA.16816.F32 R76, R32.reuse, R44, R76 ;  /* 0x0000002c204c723c */ /* 0x048fec000000184c */
[----:B------:R-:W-:Y:S01]  /*f650*/  MUFU.EX2 R30, R64 ;  /* 0x00000040001e7308 */ /* 0x000fe20000000800 */
[----:B------:R-:W-:Y:S04]  /*f660*/  FADD.FTZ R44, R92, R91 ;  /* 0x0000005b5c2c7221 */ /* 0x000fe80000010000 */
[----:B------:R-:W-:Y:S01]  /*f670*/  FADD.FTZ R44, R95, R44 ;  /* 0x0000002c5f2c7221 */ /* 0x000fe20000010000 */
[----:B------:R-:W-:Y:S04]  /*f680*/  HMMA.16816.F32 R80, R32, R46, R80 ;  /* 0x0000002e2050723c */ /* 0x000fe80000001850 */
[----:B------:R-:W3:Y:S01]  /*f690*/  MUFU.EX2 R159, R100 ;  /* 0x00000064009f7308 */ /* 0x000ee20000000800 */
[----:B----4-:R-:W-:Y:S01]  /*f6a0*/  F2FP.F16.F32.PACK_AB R32, R60, R59 ;  /* 0x0000003b3c20723e */ /* 0x010fe200000000ff */
[----:B------:R-:W-:Y:S01]  /*f6b0*/  FADD.FTZ R125, R125, R44 ;  /* 0x0000002c7d7d7221 */ /* 0x000fe20000010000 */
[----:B--2---:R-:W-:Y:S01]  /*f6c0*/  F2FP.F16.F32.PACK_AB R33, R27, R26 ;  /* 0x0000001a1b21723e */ /* 0x004fe200000000ff */
        /* <DEDUP_REMOVED lines=12> */
[----:B------:R-:W-:Y:S04]  /*f790*/  FADD.FTZ R57, R58, R57 ;  /* 0x000000393a397221 */ /* 0x000fe80000010000 */
[----:B------:R-:W-:Y:S04]  /*f7a0*/  FADD.FTZ R26, R26, R57 ;  /* 0x000000391a1a7221 */ /* 0x000fe80000010000 */
[----:B------:R-:W-:Y:S01]  /*f7b0*/  FADD.FTZ R26, R27, R26 ;  /* 0x0000001a1b1a7221 */ /* 0x000fe20000010000 */
[C---:B--2---:R-:W-:Y:S03]  /*f7c0*/  F2FP.F16.F32.PACK_AB R35, R160.reuse, R31 ;  /* 0x0000001fa023723e */ /* 0x044fe600000000ff */
[----:B------:R-:W-:Y:S04]  /*f7d0*/  FADD.FTZ R31, R31, R26 ;  /* 0x0000001a1f1f7221 */ /* 0x000fe80000010000 */
[----:B------:R-:W-:Y:S01]  /*f7e0*/  FADD.FTZ R160, R160, R31 ;  /* 0x0000001fa0a07221 */ /* 0x000fe20000010000 */
[C---:B------:R-:W-:Y:S03]  /*f7f0*/  HMMA.16816.F32 R68, R32.reuse, R36, R68 ;  /* 0x000000242044723c */ /* 0x040fe60000001844 */
[----:B------:R-:W-:Y:S04]  /*f800*/  FADD.FTZ R37, R59, R56 ;  /* 0x000000383b257221 */ /* 0x000fe80000010000 */
[----:B------:R-:W-:Y:S01]  /*f810*/  FADD.FTZ R37, R60, R37 ;  /* 0x000000253c257221 */ /* 0x000fe20000010000 */
[C---:B------:R-:W-:Y:S03]  /*f820*/  HMMA.16816.F32 R72, R32.reuse, R38, R72 ;  /* 0x000000262048723c */ /* 0x040fe60000001848 */
[----:B------:R-:W-:Y:S04]  /*f830*/  FADD.FTZ R30, R30, R37 ;  /* 0x000000251e1e7221 */ /* 0x000fe80000010000 */
[----:B------:R-:W-:Y:S01]  /*f840*/  FADD.FTZ R159, R159, R30 ;  /* 0x0000001e9f9f7221 */ /* 0x000fe20000010000 */
[C---:B-1----:R-:W-:Y:S08]  /*f850*/  HMMA.16816.F32 R76, R32.reuse, R40, R76 ;  /* 0x00000028204c723c */ /* 0x042ff0000000184c */
[----:B------:R-:W-:Y:S01]  /*f860*/  HMMA.16816.F32 R80, R32, R42, R80 ;  /* 0x0000002a2050723c */ /* 0x000fe20000001850 */
[----:B------:R-:W-:Y:S08]  /*f870*/  @!UPT UIADD3 URZ, UPT, UPT, URZ, URZ, URZ ;  /* 0x000000fffffff290 */ /* 0x000ff0000fffe0ff */
[----:B------:R-:W-:Y:S11]  /*f880*/  @P0 BRA `(.L_x_3377) ;  /* 0xffffffd400d00947 */ /* 0x000ff6000383ffff */
.L_x_3373:
[----:B------:R-:W1:Y:S01]  /*f890*/  SHFL.BFLY PT, R4, R159, 0x2, 0x1f ;  /* 0x0c401f009f047f89 */ /* 0x000e6200000e0000 */
[----:B------:R-:W-:Y:S01]  /*f8a0*/  SHF.L.U32 R7, R138, 0x1, RZ ;  /* 0x000000018a077819 */ /* 0x000fe200000006ff */
[----:B------:R-:W2:Y:S01]  /*f8b0*/  LDC R15, c[0x0][0x434] ;  /* 0x00010d00ff0f7b82 */ /* 0x000ea20000000800 */
[----:B------:R-:W-:Y:S01]  /*f8c0*/  ISETP.NE.AND P2, PT, R141, -0x1, PT ;  /* 0xffffffff8d00780c */ /* 0x000fe20003f45270 */
[----:B------:R-:W3:Y:S01]  /*f8d0*/  SHFL.BFLY PT, R3, R160, 0x2, 0x1f ;  /* 0x0c401f00a0037f89 */ /* 0x000ee200000e0000 */
[----:B------:R-:W-:Y:S01]  /*f8e0*/  LOP3.LUT R7, R140, 0x6, R7, 0xf8, !PT ;  /* 0x000000068c077812 */ /* 0x000fe200078ef807 */
[----:B------:R-:W-:Y:S01]  /*f8f0*/  BSSY.RECONVERGENT B0, `(.L_x_3378) ;  /* 0x0000065000007945 */ /* 0x000fe20003800200 */
[--C-:B------:R-:W-:Y:S02]  /*f900*/  LOP3.LUT R8, R151, 0xc0, R150.reuse, 0xf8, !PT ;  /* 0x000000c097087812 */ /* 0x100fe400078ef896 */
[----:B------:R-:W-:Y:S01]  /*f910*/  LOP3.LUT R9, R7, 0x20, R150, 0xf8, !PT ;  /* 0x0000002007097812 */ /* 0x000fe200078ef896 */
[----:B------:R-:W4:Y:S01]  /*f920*/  S2UR UR8, SR_CTAID.X ;  /* 0x00000000000879c3 */ /* 0x000f220000002500 */
[----:B------:R-:W-:-:S02]  /*f930*/  LOP3.LUT R14, R136, 0x20, RZ, 0xc0, !PT ;  /* 0x00000020880e7812 */ /* 0x000fc400078ec0ff */
[----:B------:R-:W-:Y:S02]  /*f940*/  LOP3.LUT R8, R9, R8, RZ, 0xfc, !PT ;  /* 0x0000000809087212 */ /* 0x000fe400078efcff */
[----:B------:R-:W-:Y:S02]  /*f950*/  LOP3.LUT R136, R136, 0x40, RZ, 0xc0, !PT ;  /* 0x0000004088887812 */ /* 0x000fe400078ec0ff */
[----:B------:R-:W-:Y:S01]  /*f960*/  LEA R13, R8, UR5, 0x1 ;  /* 0x00000005080d7c11 */ /* 0x000fe2000f8e08ff */
[----:B------:R-:W5:Y:S01]  /*f970*/  LDC.U8 R7, c[0x0][0x548] ;  /* 0x00015200ff077b82 */ /* 0x000f620000000000 */
[----:B------:R-:W-:Y:S02]  /*f980*/  LOP3.LUT P5, RZ, R138, 0x3, RZ, 0xc0, !PT ;  /* 0x000000038aff7812 */ /* 0x000fe400078ac0ff */
[C---:B------:R-:W-:Y:S02]  /*f990*/  IADD3 R17, PT, PT, R13.reuse, -R136, RZ ;  /* 0x800000880d117210 */ /* 0x040fe40007ffe0ff */
[----:B------:R-:W-:Y:S01]  /*f9a0*/  IADD3 R23, PT, PT, R13, -R14, RZ ;  /* 0x8000000e0d177210 */ /* 0x000fe20007ffe0ff */
[----:B-1----:R-:W-:Y:S01]  /*f9b0*/  FADD.FTZ R11, R4, R159 ;  /* 0x0000009f040b7221 */ /* 0x002fe20000010000 */
[----:B------:R-:W-:Y:S01]  /*f9c0*/  IADD3 R14, PT, PT, -R14, R17, RZ ;  /* 0x000000110e0e7210 */ /* 0x000fe20007ffe1ff */
[----:B------:R-:W1:Y:S01]  /*f9d0*/  @P2 LDC.64 R8, c[0x0][0x408] ;  /* 0x00010200ff082b82 */ /* 0x000e620000000a00 */
[----:B---3--:R-:W-:-:S02]  /*f9e0*/  FADD.FTZ R10, R3, R160 ;  /* 0x000000a0030a7221 */ /* 0x008fc40000010000 */
[----:B------:R-:W3:Y:S04]  /*f9f0*/  SHFL.BFLY PT, R4, R11, 0x1, 0x1f ;  /* 0x0c201f000b047f89 */ /* 0x000ee800000e0000 */
[----:B------:R-:W2:Y:S01]  /*fa00*/  SHFL.BFLY PT, R3, R10, 0x1, 0x1f ;  /* 0x0c201f000a037f89 */ /* 0x000ea200000e0000 */
[----:B----4-:R-:W-:Y:S01]  /*fa10*/  USHF.L.U32 UR8, UR8, 0x6, URZ ;  /* 0x0000000608087899 */ /* 0x010fe200080006ff */
[----:B-----5:R-:W-:-:S04]  /*fa20*/  ISETP.NE.AND P3, PT, R7, RZ, PT ;  /* 0x000000ff0700720c */ /* 0x020fc80003f65270 */
[C---:B------:R-:W-:Y:S01]  /*fa30*/  ISETP.NE.OR P4, PT, R141.reuse, -0x1, !P3 ;  /* 0xffffffff8d00780c */ /* 0x040fe20005f85670 */
[----:B-1----:R-:W-:Y:S01]  /*fa40*/  @P2 IMAD.WIDE.U32 R26, R141, R8, RZ ;  /* 0x000000088d1a2225 */ /* 0x002fe200078e00ff */
[----:B------:R-:W-:-:S03]  /*fa50*/  MOV R8, 0x7f800000 ;  /* 0x7f80000000087802 */ /* 0x000fc60000000f00 */
[----:B---3--:R-:W-:Y:S02]  /*fa60*/  FADD.FTZ R4, R11, R4 ;  /* 0x000000040b047221 */ /* 0x008fe40000010000 */
[----:B------:R-:W1:Y:S02]  /*fa70*/  S2R R11, SR_CTAID.Z ;  /* 0x00000000000b7919 */ /* 0x000e640000002700 */
[----:B------:R-:W1:Y:S01]  /*fa80*/  @!P3 LDC R12, c[0x0][0x3e0] ;  /* 0x0000f800ff0cbb82 */ /* 0x000e620000000800 */
[----:B------:R-:W3:Y:S01]  /*fa90*/  MUFU.RCP R6, R4 ;  /* 0x0000000400067308 */ /* 0x000ee20000001000 */
[----:B------:R-:W-:Y:S01]  /*faa0*/  FSETP.NE.FTZ.AND P1, PT, R4, RZ, PT ;  /* 0x000000ff0400720b */ /* 0x000fe20003f35000 */
[----:B--2---:R-:W-:Y:S02]  /*fab0*/  FADD.FTZ R3, R10, R3 ;  /* 0x000000030a037221 */ /* 0x004fe40000010000 */
[----:B------:R-:W1:Y:S03]  /*fac0*/  S2R R10, SR_CTAID.Y ;  /* 0x00000000000a7919 */ /* 0x000e660000002600 */
[----:B------:R-:W-:Y:S01]  /*fad0*/  FSETP.NE.FTZ.AND P0, PT, R3, RZ, PT ;  /* 0x000000ff0300720b */ /* 0x000fe20003f15000 */
[----:B------:R-:W2:Y:S01]  /*fae0*/  MUFU.RCP R5, R3 ;  /* 0x0000000300057308 */ /* 0x000ea20000001000 */
[----:B------:R-:W4:Y:S07]  /*faf0*/  @P3 LDC R16, c[0x0][0x454] ;  /* 0x00011500ff103b82 */ /* 0x000f2e0000000800 */
[----:B------:R-:W-:Y:S01]  /*fb00*/  @P1 MUFU.LG2 R4, R4 ;  /* 0x0000000400041308 */ /* 0x000fe20000000c00 */
[----:B---3--:R-:W-:Y:S01]  /*fb10*/  FSEL R6, R6, 1, P1 ;  /* 0x3f80000006067808 */ /* 0x008fe20000800000 */
[----:B------:R-:W3:Y:S04]  /*fb20*/  @P1 LDC R21, c[0x0][0x458] ;  /* 0x00011600ff151b82 */ /* 0x000ee80000000800 */
        /* <DEDUP_REMOVED lines=8> */
[----:B------:R-:W5:Y:S01]  /*fbb0*/  @P0 LDC R19, c[0x0][0x458] ;  /* 0x00011600ff130b82 */ /* 0x000f620000000800 */
[----:B--2---:R-:W-:Y:S01]  /*fbc0*/  FSEL R5, R5, 1, P0 ;  /* 0x3f80000005057808 */ /* 0x004fe20000000000 */
[----:B------:R-:W2:Y:S01]  /*fbd0*/  @P0 MUFU.LG2 R3, R3 ;  /* 0x0000000300030308 */ /* 0x000ea20000000c00 */
[----:B------:R-:W-:-:S02]  /*fbe0*/  F2FP.F16.F32.PACK_AB R68, R69, R68 ;  /* 0x000000444544723e */ /* 0x000fc400000000ff */
[----:B------:R-:W-:Y:S01]  /*fbf0*/  F2FP.F16.F32.PACK_AB R72, R73, R72 ;  /* 0x000000484948723e */ /* 0x000fe200000000ff */
[C---:B------:R-:W-:Y:S01]  /*fc00*/  FMUL.FTZ R70, R5.reuse, R70 ;  /* 0x0000004605467220 */ /* 0x040fe20000410000 */
[C---:B------:R-:W-:Y:S01]  /*fc10*/  FMUL.FTZ R71, R5.reuse, R71 ;  /* 0x0000004705477220 */ /* 0x040fe20000410000 */
[----:B------:R-:W4:Y:S01]  /*fc20*/  @!P2 LDC.64 R6, c[0x0][0x400] ;  /* 0x00010000ff06ab82 */ /* 0x000f220000000a00 */
[C---:B------:R-:W-:Y:S01]  /*fc30*/  FMUL.FTZ R74, R5.reuse, R74 ;  /* 0x0000004a054a7220 */ /* 0x040fe20000410000 */
[C---:B------:R-:W-:Y:S01]  /*fc40*/  FMUL.FTZ R75, R5.reuse, R75 ;  /* 0x0000004b054b7220 */ /* 0x040fe20000410000 */
[C---:B------:R-:W-:Y:S01]  /*fc50*/  FMUL.FTZ R78, R5.reuse, R78 ;  /* 0x0000004e054e7220 */ /* 0x040fe20000410000 */
[C---:B------:R-:W-:Y:S01]  /*fc60*/  FMUL.FTZ R79, R5.reuse, R79 ;  /* 0x0000004f054f7220 */ /* 0x040fe20000410000 */
[C---:B------:R-:W-:Y:S01]  /*fc70*/  FMUL.FTZ R82, R5.reuse, R82 ;  /* 0x0000005205527220 */ /* 0x040fe20000410000 */
[----:B------:R-:W-:Y:S01]  /*fc80*/  FMUL.FTZ R5, R5, R83 ;  /* 0x0000005305057220 */ /* 0x000fe20000410000 */
[----:B------:R-:W-:Y:S01]  /*fc90*/  F2FP.F16.F32.PACK_AB R70, R71, R70 ;  /* 0x000000464746723e */ /* 0x000fe200000000ff */
[----:B------:R-:W-:Y:S01]  /*fca0*/  STS [R13], R68 ;  /* 0x000000440d007388 */ /* 0x000fe20000000800 */
[----:B------:R-:W-:Y:S01]  /*fcb0*/  F2FP.F16.F32.PACK_AB R74, R75, R74 ;  /* 0x0000004a4b4a723e */ /* 0x000fe200000000ff */
[----:B-1----:R-:W-:Y:S01]  /*fcc0*/  @!P3 IMAD R12, R10, R12, R11 ;  /* 0x0000000c0a0cb224 */ /* 0x002fe200078e020b */
[----:B------:R-:W-:Y:S01]  /*fcd0*/  F2FP.F16.F32.PACK_AB R76, R77, R76 ;  /* 0x0000004c4d4c723e */ /* 0x000fe200000000ff */
[----:B------:R1:W-:Y:S01]  /*fce0*/  STS [R13+0x200], R70 ;  /* 0x000200460d007388 */ /* 0x0003e20000000800 */
[----:B------:R-:W-:Y:S01]  /*fcf0*/  F2FP.F16.F32.PACK_AB R78, R79, R78 ;  /* 0x0000004e4f4e723e */ /* 0x000fe200000000ff */
[----:B--2---:R-:W-:Y:S01]  /*fd00*/  @P0 FMUL.FTZ R3, R3, 0.69314718246459960938 ;  /* 0x3f31721803030820 */ /* 0x004fe20000410000 */
[----:B------:R-:W-:Y:S01]  /*fd10*/  F2FP.F16.F32.PACK_AB R80, R81, R80 ;  /* 0x000000505150723e */ /* 0x000fe200000000ff */
[----:B------:R2:W-:Y:S01]  /*fd20*/  STS [R23+0x10], R72 ;  /* 0x0000104817007388 */ /* 0x0005e20000000800 */
[----:B------:R-:W-:Y:S01]  /*fd30*/  F2FP.F16.F32.PACK_AB R5, R5, R82 ;  /* 0x000000520505723e */ /* 0x000fe200000000ff */
[----:B-----5:R-:W-:Y:S01]  /*fd40*/  @P0 FFMA.FTZ R8, R0, R19, R3 ;  /* 0x0000001300080223 */ /* 0x020fe20000010003 */
[----:B------:R-:W-:Y:S01]  /*fd50*/  SHF.R.U32.HI R0, RZ, 0x2, R138 ;  /* 0x00000002ff007819 */ /* 0x000fe2000001168a */
[----:B------:R2:W-:Y:S01]  /*fd60*/  STS [R23+0x210], R74 ;  /* 0x0002104a17007388 */ /* 0x0005e20000000800 */
[----:B----4-:R-:W-:-:S03]  /*fd70*/  @!P2 IMAD.WIDE.U32 R24, R10, R6, RZ ;  /* 0x000000060a18a225 */ /* 0x010fc600078e00ff */
[----:B------:R2:W-:Y:S01]  /*fd80*/  STS [R17+0x20], R76 ;  /* 0x0000204c11007388 */ /* 0x0005e20000000800 */
[----:B------:R-:W-:-:S03]  /*fd90*/  @!P2 IMAD R7, R10, R7, R25 ;  /* 0x000000070a07a224 */ /* 0x000fc600078e0219 */
[----:B------:R2:W-:Y:S01]  /*fda0*/  STS [R17+0x220], R78 ;  /* 0x0002204e11007388 */ /* 0x0005e20000000800 */
[----:B------:R-:W-:Y:S01]  /*fdb0*/  @P2 IMAD R7, R141, R9, R27 ;  /* 0x000000098d072224 */ /* 0x000fe200078e021b */
[----:B------:R-:W-:Y:S01]  /*fdc0*/  MOV R9, 0x7f800000 ;  /* 0x7f80000000097802 */ /* 0x000fe20000000f00 */
[-C--:B------:R-:W-:Y:S01]  /*fdd0*/  @!P4 IMAD R141, R10, R15.reuse, RZ ;  /* 0x0000000f0a8dc224 */ /* 0x080fe200078e02ff */
[----:B------:R2:W-:Y:S01]  /*fde0*/  STS [R14+0x30], R80 ;  /* 0x000030500e007388 */ /* 0x0005e20000000800 */
[----:B------:R-:W-:Y:S02]  /*fdf0*/  @!P3 IMAD R6, R12, R15, RZ ;  /* 0x0000000f0c06b224 */ /* 0x000fe400078e02ff */
[----:B------:R-:W-:Y:S02]  /*fe00*/  @P3 IMAD R6, R11, R16, R141 ;  /* 0x000000100b063224 */ /* 0x000fe400078e028d */
[----:B-1----:R-:W-:Y:S01]  /*fe10*/  @P1 FMUL.FTZ R13, R4, 0.69314718246459960938 ;  /* 0x3f317218040d1820 */ /* 0x002fe20000410000 */
[----:B------:R2:W-:Y:S03]  /*fe20*/  STS [R14+0x230], R5 ;  /* 0x000230050e007388 */ /* 0x0005e60000000800 */
[----:B---3--:R-:W-:Y:S01]  /*fe30*/  @P1 FFMA.FTZ R9, R2, R21, R13 ;  /* 0x0000001502091223 */ /* 0x008fe2000001000d */
[----:B------:R-:W-:Y:S06]  /*fe40*/  BAR.SYNC.DEFER_BLOCKING 0x0 ;  /* 0x0000000000007b1d */ /* 0x000fec0000010000 */
[----:B------:R-:W-:Y:S05]  /*fe50*/  @P5 BRA `(.L_x_3379) ;  /* 0x0000000000385947 */ /* 0x000fea0003800000 */
[----:B------:R-:W1:Y:S01]  /*fe60*/  LDCU.64 UR4, c[0x0][0x420] ;  /* 0x00008400ff0477ac */ /* 0x000e620008000a00 */
[----:B------:R-:W-:Y:S01]  /*fe70*/  LOP3.LUT R137, R137, 0x30, RZ, 0xc0, !PT ;  /* 0x0000003089897812 */ /* 0x000fe200078ec0ff */
[----:B--2---:R-:W-:Y:S02]  /*fe80*/  VIADD R5, R6, UR8 ;  /* 0x0000000806057c36 */ /* 0x004fe40008000000 */
[----:B------:R-:W-:Y:S01]  /*fe90*/  VIADD R3, R142, -UR8 ;  /* 0x800000088e037c36 */ /* 0x000fe20008000000 */
        /* <DEDUP_REMOVED lines=10> */
.L_x_3379:
[----:B------:R-:W-:Y:S05]  /*ff40*/  BSYNC.RECONVERGENT B0 ;  /* 0x0000000000007941 */ /* 0x000fea0003800200 */
.L_x_3378:
[----:B------:R-:W3:Y:S01]  /*ff50*/  LDCU UR4, c[0x0][0x440] ;  /* 0x00008800ff0477ac */ /* 0x000ee20008000800 */
[----:B-1----:R-:W1:Y:S01]  /*ff60*/  LDC.64 R2, c[0x0][0x408] ;  /* 0x00010200ff027b82 */ /* 0x002e620000000a00 */
[----:B------:R-:W-:Y:S01]  /*ff70*/  IADD3 R9, PT, PT, R142, -UR8, RZ ;  /* 0x800000088e097c10 */ /* 0x000fe2000fffe0ff */
[----:B--2---:R-:W-:Y:S01]  /*ff80*/  IMAD.MOV.U32 R5, RZ, RZ, RZ ;  /* 0x000000ffff057224 */ /* 0x004fe200078e00ff */
[----:B------:R-:W-:Y:S01]  /*ff90*/  MOV R4, R152 ;  /* 0x0000009800047202 */ /* 0x000fe20000000f00 */
        /* <DEDUP_REMOVED lines=10> */
[----:B------:R-:W-:Y:S02]  /*10040*/  VIADD R6, R0, 0x20 ;  /* 0x0000002000067836 */ /* 0x000fe40000000000 */
        /* <DEDUP_REMOVED lines=14> */
[----:B-1----:R-:W-:-:S03]  /*10130*/  IADD3.X R13, PT, PT, RZ, RZ, RZ, P0, !PT ;  /* 0x000000ffff0d7210 */ /* 0x002fc600007fe4ff */
        /* <DEDUP_REMOVED lines=8> */
.L_x_3380:
        /* <DEDUP_REMOVED lines=12> */
.L_x_4918:


//--------------------- .text._ZN5flash24flash_fwd_splitkv_kernelI23Flash_fwd_kernel_traitsILi32ELi64ELi128ELi4ELb0ELb0EN7cutlass6half_tE19Flash_kernel_traitsILi32ELi64ELi128ELi4ES3_EELb1ELb0ELb0ELb0ELb0ELb1ELb0ELb1EEEvNS_16Flash_fwd_paramsE --------------------------
	.section	.text._ZN5flash24flash_fwd_splitkv_kernelI23Flash_fwd_kernel_traitsILi32ELi64ELi128ELi4ELb0ELb0EN7cutlass6half_tE19Flash_kernel_traitsILi32ELi64ELi128ELi4ES3_EELb1ELb0ELb0ELb0ELb0ELb1ELb0ELb1EEEvNS_16Flash_fwd_paramsE,"ax",@progbits
	.align	128
        .global         _ZN5flash24flash_fwd_splitkv_kernelI23Flash_fwd_kernel_traitsILi32ELi64ELi128ELi4ELb0ELb0EN7cutlass6half_tE19Flash_kernel_traitsILi32ELi64ELi128ELi4ES3_EELb1ELb0ELb0ELb0ELb0ELb1ELb0ELb1EEEvNS_16Flash_fwd_paramsE
        .type           _ZN5flash24flash_fwd_splitkv_kernelI23Flash_fwd_kernel_traitsILi32ELi64ELi128ELi4ELb0ELb0EN7cutlass6half_tE19Flash_kernel_traitsILi32ELi64ELi128ELi4ES3_EELb1ELb0ELb0ELb0ELb0ELb1ELb0ELb1EEEvNS_16Flash_fwd_paramsE,@function
        .size           _ZN5flash24flash_fwd_splitkv_kernelI23Flash_fwd_kernel_traitsILi32ELi64ELi128ELi4ELb0ELb0EN7cutlass6half_tE19Flash_kernel_traitsILi32ELi64ELi128ELi4ES3_EELb1ELb0ELb0ELb0ELb0ELb1ELb0ELb1EEEvNS_16Flash_fwd_paramsE,(.L_x_4919 - _ZN5flash24flash_fwd_splitkv_kernelI23Flash_fwd_kernel_traitsILi32ELi64ELi128ELi4ELb0ELb0EN7cutlass6half_tE19Flash_kernel_traitsILi32ELi64ELi128ELi4ES3_EELb1ELb0ELb0ELb0ELb0ELb1ELb0ELb1EEEvNS_16Flash_fwd_paramsE)
        .other          _ZN5flash24flash_fwd_splitkv_kernelI23Flash_fwd_kernel_traitsILi32ELi64ELi128ELi4ELb0ELb0EN7cutlass6half_tE19Flash_kernel_traitsILi32ELi64ELi128ELi4ES3_EELb1ELb0ELb0ELb0ELb0ELb1ELb0ELb1EEEvNS_16Flash_fwd_paramsE,@"STO_CUDA_ENTRY STV_DEFAULT"
_ZN5flash24flash_fwd_splitkv_kernelI23Flash_fwd_kernel_traitsILi32ELi64ELi128ELi4ELb0ELb0EN7cutlass6half_tE19Flash_kernel_traitsILi32ELi64ELi128ELi4ES3_EELb1ELb0ELb0ELb0ELb0ELb1ELb0ELb1EEEvNS_16Flash_fwd_paramsE:
.text._ZN5flash24flash_fwd_splitkv_kernelI23Flash_fwd_kernel_traitsILi32ELi64ELi128ELi4ELb0ELb0EN7cutlass6half_tE19Flash_kernel_traitsILi32ELi64ELi128ELi4ES3_EELb1ELb0ELb0ELb0ELb0ELb1ELb0ELb1EEEvNS_16Flash_fwd_paramsE:
        /* <DEDUP_REMOVED lines=51> */
.L_x_3381:
        /* <DEDUP_REMOVED lines=78> */
.L_x_3384:
[----:B------:R-:W-:Y:S05]  /*0810*/  BSYNC.RECONVERGENT B0 ;  /* 0x0000000000007941 */ /* 0x000fea0003800200 */
.L_x_3383:
        /* <DEDUP_REMOVED lines=14> */
.L_x_3382:
        /* <DEDUP_REMOVED lines=10> */
.L_x_3385:
        /* <DEDUP_REMOVED lines=98> */
.L_x_3386:
        /* <DEDUP_REMOVED lines=15> */
.L_x_3388:
[----:B------:R-:W2:Y:S01]  /*10b0*/  LDC.64 R60, c[0x0][0x3b8] ;  /* 0x0000ee00ff3c7b82 */ /* 0x000ea20000000a00 */
[----:B------:R-:W-:-:S05]  /*10c0*/  IADD3 R10, PT, PT, R2, R3, RZ ;  /* 0x00000003020a7210 */ /* 0x000fca0007ffe0ff */
[C---:B--2---:R-:W-:Y:S02]  /*10d0*/  IMAD R7, R10.reuse, R61, RZ ;  /* 0x0000003d0a077224 */ /* 0x044fe400078e02ff */
[----:B------:R-:W-:-:S05]  /*10e0*/  IMAD.WIDE.U32 R10, R10, R60, RZ ;  /* 0x0000003c0a0a7225 */ /* 0x000fca00078e00ff */
[----:B------:R-:W-:Y:S02]  /*10f0*/  IADD3 R7, PT, PT, R11, R7, RZ ;  /* 0x000000070b077210 */ /* 0x000fe40007ffe0ff */
.L_x_3389:
        /* <DEDUP_REMOVED lines=14> */
.L_x_3390:
[----:B------:R-:W2:Y:S01]  /*11e0*/  LDC.64 R58, c[0x0][0x3c0] ;  /* 0x0000f000ff3a7b82 */ /* 0x000ea20000000a00 */
[----:B------:R-:W-:-:S05]  /*11f0*/  IADD3 R2, PT, PT, R2, R3, RZ ;  /* 0x0000000302027210 */ /* 0x000fca0007ffe0ff */
[C---:B--2---:R-:W-:Y:S02]  /*1200*/  IMAD R11, R2.reuse, R59, RZ ;  /* 0x0000003b020b7224 */ /* 0x044fe400078e02ff */
[----:B------:R-:W-:-:S05]  /*1210*/  IMAD.WIDE.U32 R12, R2, R58, RZ ;  /* 0x0000003a020c7225 */ /* 0x000fca00078e00ff */
[----:B------:R-:W-:-:S07]  /*1220*/  IADD3 R11, PT, PT, R13, R11, RZ ;  /* 0x0000000b0d0b7210 */ /* 0x000fce0007ffe0ff */
.L_x_3391:
        /* <DEDUP_REMOVED lines=50> */
.L_x_3387:
        /* <DEDUP_REMOVED lines=153> */
.L_x_3414:
        /* <DEDUP_REMOVED lines=72> */
.L_x_3394:
        /* <DEDUP_REMOVED lines=62> */
.L_x_3398:
[----:B--2---:R-:W-:Y:S05]  /*2740*/  BSYNC.RECONVERGENT B0 ;  /* 0x0000000000007941 */ /* 0x004fea0003800200 */
.L_x_3397:
        /* <DEDUP_REMOVED lines=56> */
.L_x_3400:
[----:B------:R-:W-:Y:S05]  /*2ad0*/  BSYNC.RECONVERGENT B0 ;  /* 0x0000000000007941 */ /* 0x000fea0003800200 */
.L_x_3399:
        /* <DEDUP_REMOVED lines=62> */
.L_x_3402:
[----:B------:R-:W-:Y:S05]  /*2ec0*/  BSYNC.RECONVERGENT B0 ;  /* 0x0000000000007941 */ /* 0x000fea0003800200 */
.L_x_3401:
        /* <DEDUP_REMOVED lines=62> */
.L_x_3404:
[----:B------:R-:W-:Y:S05]  /*32b0*/  BSYNC.RECONVERGENT B0 ;  /* 0x0000000000007941 */ /* 0x000fea0003800200 */
.L_x_3403:
[----:B------:R-:W1:Y:S01]  /*32c0*/  LDC R21, c[0x0][0x450] ;  /* 0x00011400ff157b82 */ /* 0x000e620000000800 */
[----:B---34-:R-:W-:Y:S05]  /*32d0*/  IMAD.U32 R3, R36, -0x40, RZ ;  /* 0xffffffc024037824 */ /* 0x018fea00078e00ff */
[C---:B------:R-:W-:Y:S02]  /*32e0*/  LEA R14, P1, R3.reuse, R14, 0x1 ;  /* 0x0000000e030e7211 */ /* 0x040fe400078208ff */
[C---:B------:R-:W-:Y:S02]  /*32f0*/  LEA R50, P0, R3.reuse, R50, 0x1 ;  /* 0x0000003203327211 */ /* 0x040fe400078008ff */
[C---:B------:R-:W-:Y:S02]  /*3300*/  LEA.HI.X.SX32 R15, R3.reuse, R15, 0x1, P1 ;  /* 0x0000000f030f7211 */ /* 0x040fe400008f0eff */
[----:B------:R-:W-:Y:S01]  /*3310*/  LEA.HI.X.SX32 R51, R3, R51, 0x1, P0 ;  /* 0x0000003303337211 */ /* 0x000fe200000f0eff */
[----:B------:R-:W-:Y:S05]  /*3320*/  BRA `(.L_x_3395) ;  /* 0x0000001800547947 */ /* 0x000fea0003800000 */
.L_x_3396:
        /* <DEDUP_REMOVED lines=102> */
.L_x_3406:
[----:B--2---:R-:W-:Y:S05]  /*3990*/  BSYNC.RECONVERGENT B0 ;  /* 0x0000000000007941 */ /* 0x004fea0003800200 */
.L_x_3405:
        /* <DEDUP_REMOVED lines=94> */
.L_x_3408:
[----:B------:R-:W-:Y:S05]  /*3f80*/  BSYNC.RECONVERGENT B0 ;  /* 0x0000000000007941 */ /* 0x000fea0003800200 */
.L_x_3407:
        /* <DEDUP_REMOVED lines=102> */
.L_x_3410:
[----:B------:R-:W-:Y:S05]  /*45f0*/  BSYNC.RECONVERGENT B0 ;  /* 0x0000000000007941 */ /* 0x000fea0003800200 */
.L_x_3409:
        /* <DEDUP_REMOVED lines=97> */
.L_x_3412:
[----:B------:R-:W-:Y:S05]  /*4c10*/  BSYNC.RECONVERGENT B0 ;  /* 0x0000000000007941 */ /* 0x000fea0003800200 */
.L_x_3411:
[----:B------:R-:W1:Y:S01]  /*4c20*/  LDC R21, c[0x0][0x450] ;  /* 0x00011400ff157b82 */ /* 0x000e620000000800 */
[----:B----4-:R-:W-:Y:S05]  /*4c30*/  IMAD.U32 R97, R97, -0x40, RZ ;  /* 0xffffffc061617824 */ /* 0x010fea00078e00ff */
[C---:B------:R-:W-:Y:S02]  /*4c40*/  LEA R84, P1, R97.reuse, R84, 0x1 ;  /* 0x0000005461547211 */ /* 0x040fe400078208ff */
[C---:B------:R-:W-:Y:S02]  /*4c50*/  LEA R82, P0, R97.reuse, R82, 0x1 ;  /* 0x0000005261527211 */ /* 0x040fe400078008ff */
[C---:B------:R-:W-:Y:S02]  /*4c60*/  LEA.HI.X.SX32 R85, R97.reuse, R85, 0x1, P1 ;  /* 0x0000005561557211 */ /* 0x040fe400008f0eff */
[----:B------:R-:W-:Y:S09]  /*4c70*/  LEA.HI.X.SX32 R83, R97, R83, 0x1, P0 ;  /* 0x0000005361537211 */ /* 0x000ff200000f0eff */
.L_x_3395:
[----:B--2---:R-:W-:Y:S05]  /*4c80*/  BSYNC.RECONVERGENT B1 ;  /* 0x0000000000017941 */ /* 0x004fea0003800200 */
.L_x_3393:
        /* <DEDUP_REMOVED lines=89> */
.L_x_3413:
[----:B------:R-:W-:Y:S02]  /*5220*/  ISETP.NE.AND P2, PT, R77, RZ, PT ;  /* 0x000000ff4d00720c */ /* 0x000fe40003f45270 */
[----:B------:R-:W-:Y:S02]  /*5230*/  IADD3 R80, P1, PT, R80, UR18, RZ ;  /* 0x0000001250507c10 */ /* 0x000fe4000ff3e0ff */
[----:B------:R-:W-:Y:S02]  /*5240*/  IADD3 R10, P0, PT, R10, UR15, RZ ;  /* 0x0000000f0a0a7c10 */ /* 0x000fe4000ff1e0ff */
[----:B------:R-:W-:Y:S02]  /*5250*/  IADD3.X R81, PT, PT, R81, UR16, RZ, P1, !PT ;  /* 0x0000001051517c10 */ /* 0x000fe40008ffe4ff */
[----:B------:R-:W-:Y:S05]  /*5260*/  IADD3.X R9, PT, PT, R9, UR19, RZ, P0, !PT ;  /* 0x0000001309097c10 */ /* 0x000fea00087fe4ff */
[----:B------:R-:W-:Y:S05]  /*5270*/  @P2 BRA `(.L_x_3414) ;  /* 0xffffffcc00182947 */ /* 0x000fea000383ffff */
.L_x_3392:
        /* <DEDUP_REMOVED lines=33> */
.L_x_3419:
[----:B------:R2:W-:Y:S02]  /*5490*/  STS.128 [R147], RZ ;  /* 0x000000ff93007388 */ /* 0x0005e40000000c00 */
.L_x_3418:
[----:B------:R-:W-:Y:S05]  /*54a0*/  BSYNC.RECONVERGENT B0 ;  /* 0x0000000000007941 */ /* 0x000fea0003800200 */
.L_x_3417:
        /* <DEDUP_REMOVED lines=14> */
.L_x_3416:
        /* <DEDUP_REMOVED lines=83> */
.L_x_3426:
[----:B------:R-:W-:Y:S05]  /*5ac0*/  BSYNC.RECONVERGENT B0 ;  /* 0x0000000000007941 */ /* 0x000fea0003800200 */
.L_x_3425:
[----:B-----5:R2:W-:Y:S01]  /*5ad0*/  STS.128 [R147], R8 ;  /* 0x0000000893007388 */ /* 0x0205e20000000c00 */
[----:B------:R-:W-:Y:S05]  /*5ae0*/  BRA `(.L_x_3423) ;  /* 0x0000000000047947 */ /* 0x000fea0003800000 */
.L_x_3424:
[----:B------:R1:W-:Y:S02]  /*5af0*/  STS.128 [R147], RZ ;  /* 0x000000ff93007388 */ /* 0x0003e40000000c00 */
.L_x_3423:
[----:B------:R-:W-:Y:S05]  /*5b00*/  BSYNC.RECONVERGENT B1 ;  /* 0x0000000000017941 */ /* 0x000fea0003800200 */
.L_x_3422:
        /* <DEDUP_REMOVED lines=62> */
.L_x_3428:
[----:B------:R-:W-:Y:S05]  /*5ef0*/  BSYNC.RECONVERGENT B0 ;  /* 0x0000000000007941 */ /* 0x000fea0003800200 */
.L_x_3427:
[----:B-----5:R4:W-:Y:S01]  /*5f00*/  STS.128 [R147+0x800], R8 ;  /* 0x0008000893007388 */ /* 0x0209e20000000c00 */
[----:B------:R-:W-:Y:S05]  /*5f10*/  BRA `(.L_x_3420) ;  /* 0x0000000c00087947 */ /* 0x000fea0003800000 */
.L_x_3421:
        /* <DEDUP_REMOVED lines=97> */
.L_x_3433:
[----:B------:R-:W-:Y:S05]  /*6530*/  BSYNC.RECONVERGENT B0 ;  /* 0x0000000000007941 */ /* 0x000fea0003800200 */
.L_x_3432:
[----:B-----5:R2:W-:Y:S01]  /*6540*/  STS.128 [R147], R20 ;  /* 0x0000001493007388 */ /* 0x0205e20000000c00 */
[----:B------:R-:W-:Y:S05]  /*6550*/  BRA `(.L_x_3430) ;  /* 0x0000000000047947 */ /* 0x000fea0003800000 */
.L_x_3431:
[----:B------:R3:W-:Y:S02]  /*6560*/  STS.128 [R147], RZ ;  /* 0x000000ff93007388 */ /* 0x0007e40000000c00 */
.L_x_3430:
[----:B------:R-:W-:Y:S05]  /*6570*/  BSYNC.RECONVERGENT B1 ;  /* 0x0000000000017941 */ /* 0x000fea0003800200 */
.L_x_3429:
        /* <DEDUP_REMOVED lines=90> */
.L_x_3435:
[----:B------:R-:W-:Y:S05]  /*6b20*/  BSYNC.RECONVERGENT B0 ;  /* 0x0000000000007941 */ /* 0x000fea0003800200 */
.L_x_3434:
[----:B-----5:R1:W-:Y:S02]  /*6b30*/  STS.128 [R147+0x800], R20 ;  /* 0x0008001493007388 */ /* 0x0203e40000000c00 */
.L_x_3420:
[----:B------:R-:W-:Y:S05]  /*6b40*/  BSYNC.RECONVERGENT B2 ;  /* 0x0000000000027941 */ /* 0x000fea0003800200 */
.L_x_3415:
        /* <DEDUP_REMOVED lines=14> */
.L_x_3438:
[----:B------:R1:W-:Y:S02]  /*6c30*/  STS.128 [R147+0x1000], RZ ;  /* 0x001000ff93007388 */ /* 0x0003e40000000c00 */
.L_x_3437:
[----:B------:R-:W-:Y:S05]  /*6c40*/  BSYNC.RECONVERGENT B0 ;  /* 0x0000000000007941 */ /* 0x000fea0003800200 */
.L_x_3436:
        /* <DEDUP_REMOVED lines=15> */
.L_x_3441:
[----:B------:R1:W-:Y:S02]  /*6d40*/  STS.128 [R147+0x1800], RZ ;  /* 0x001800ff93007388 */ /* 0x0003e40000000c00 */
.L_x_3440:
[----:B------:R-:W-:Y:S05]  /*6d50*/  BSYNC.RECONVERGENT B0 ;  /* 0x0000000000007941 */ /* 0x000fea0003800200 */
.L_x_3439:
        /* <DEDUP_REMOVED lines=14> */
.L_x_3444:
[----:B------:R1:W-:Y:S02]  /*6e40*/  STS.128 [R147+0x2000], RZ ;  /* 0x002000ff93007388 */ /* 0x0003e40000000c00 */
.L_x_3443:
[----:B------:R-:W-:Y:S05]  /*6e50*/  BSYNC.RECONVERGENT B0 ;  /* 0x0000000000007941 */ /* 0x000fea0003800200 */
.L_x_3442:
        /* <DEDUP_REMOVED lines=14> */
.L_x_3447:
[----:B------:R1:W-:Y:S02]  /*6f40*/  STS.128 [R147+0x2800], RZ ;  /* 0x002800ff93007388 */ /* 0x0003e40000000c00 */
.L_x_3446:
[----:B------:R-:W-:Y:S05]  /*6f50*/  BSYNC.RECONVERGENT B0 ;  /* 0x0000000000007941 */ /* 0x000fea0003800200 */
.L_x_3445:
        /* <DEDUP_REMOVED lines=20> */
.L_x_3450:
[----:B------:R1:W-:Y:S01]  /*70a0*/  STS.128 [R147+0x3000], RZ ;  /* 0x003000ff93007388 */ /* 0x0003e20000000c00 */
[----:B------:R-:W-:Y:S05]  /*70b0*/  BRA `(.L_x_3451) ;  /* 0x0000000000047947 */ /* 0x000fea0003800000 */
.L_x_3449:
[----:B------:R1:W-:Y:S02]  /*70c0*/  STS.128 [R147+0x3000], RZ ;  /* 0x003000ff93007388 */ /* 0x0003e40000000c00 */
.L_x_3451:
[----:B------:R-:W-:Y:S05]  /*70d0*/  BSYNC.RECONVERGENT B0 ;  /* 0x0000000000007941 */ /* 0x000fea0003800200 */
.L_x_3448:
        /* <DEDUP_REMOVED lines=16> */
.L_x_3454:
[----:B------:R1:W-:Y:S02]  /*71e0*/  STS.128 [R147+0x3800], RZ ;  /* 0x003800ff93007388 */ /* 0x0003e40000000c00 */
.L_x_3453:
[----:B------:R-:W-:Y:S05]  /*71f0*/  BSYNC.RECONVERGENT B0 ;  /* 0x0000000000007941 */ /* 0x000fea0003800200 */
.L_x_3452:
        /* <DEDUP_REMOVED lines=14> */
.L_x_3457:
[----:B------:R1:W-:Y:S02]  /*72e0*/  STS.128 [R147+0x4000], RZ ;  /* 0x004000ff93007388 */ /* 0x0003e40000000c00 */
.L_x_3456:
[----:B------:R-:W-:Y:S05]  /*72f0*/  BSYNC.RECONVERGENT B0 ;  /* 0x0000000000007941 */ /* 0x000fea0003800200 */
.L_x_3455:
        /* <DEDUP_REMOVED lines=14> */
.L_x_3460:
[----:B------:R1:W-:Y:S02]  /*73e0*/  STS.128 [R147+0x4800], RZ ;  /* 0x004800ff93007388 */ /* 0x0003e40000000c00 */
.L_x_3459:
[----:B------:R-:W-:Y:S05]  /*73f0*/  BSYNC.RECONVERGENT B0 ;  /* 0x0000000000007941 */ /* 0x000fea0003800200 */
.L_x_3458:
[----:B------:R-:W5:Y:S01]  /*7400*/  S2R R132, SR_TID.X ;  /* 0x0000000000847919 */ /* 0x000f620000002100 */
[----:B------:R-:W-:Y:S01]  /*7410*/  MOV R22, 0x20 ;  /* 0x0000002000167802 */ /* 0x000fe20000000f00 */
[----:B------:R-:W2:Y:S01]  /*7420*/  LDCU UR4, c[0x0][0x50c] ;  /* 0x0000a180ff0477ac */ /* 0x000ea20008000800 */
[----:B------:R-:W-:Y:S01]  /*7430*/  VIMNMX R62, PT, PT, R45, R64, PT ;  /* 0x000000402d3e7248 */ /* 0x000fe20003fe0100 */
[----:B------:R-:W0:Y:S01]  /*7440*/  LDGDEPBAR ;  /* 0x00000000000079af */ /* 0x000e220000000000 */
[----:B------:R-:W-:Y:S02]  /*7450*/  VIADDMNMX R85, R23, 0x9, R64, PT ;  /* 0x0000000917557846 */ /* 0x000fe40003800140 */
[----:B------:R-:W-:Y:S02]  /*7460*/  LOP3.LUT R146, R144, 0x18, RZ, 0xc0, !PT ;  /* 0x0000001890927812 */ /* 0x000fe400078ec0ff */
[----:B-----5:R-:W-:Y:S02]  /*7470*/  SHF.R.U32.HI R86, RZ, 0x1, R132 ;  /* 0x00000001ff567819 */ /* 0x020fe40000011684 */
[----:B-1----:R-:W-:-:S02]  /*7480*/  SHF.L.U32 R4, R132, 0x4, RZ ;  /* 0x0000000484047819 */ /* 0x002fc400000006ff */
[C---:B------:R-:W-:Y:S02]  /*7490*/  SHF.L.U32 R35, R132.reuse, 0x5, RZ ;  /* 0x0000000584237819 */ /* 0x040fe400000006ff */
[----:B------:R-:W-:Y:S02]  /*74a0*/  SHF.L.U32 R84, R132, 0x2, RZ ;  /* 0x0000000284547819 */ /* 0x000fe400000006ff */
[----:B------:R-:W-:Y:S02]  /*74b0*/  LOP3.LUT R6, R86, 0x8, RZ, 0xc0, !PT ;  /* 0x0000000856067812 */ /* 0x000fe400078ec0ff */
[----:B------:R-:W-:Y:S02]  /*74c0*/  LOP3.LUT R134, R4, 0x3e00, RZ, 0xc0, !PT ;  /* 0x00003e0004867812 */ /* 0x000fe400078ec0ff */
[----:B------:R-:W-:Y:S02]  /*74d0*/  LOP3.LUT R0, R132, 0x8, RZ, 0xc0, !PT ;  /* 0x0000000884007812 */ /* 0x000fe400078ec0ff */
[----:B------:R-:W-:-:S02]  /*74e0*/  LOP3.LUT R4, R4, 0x100, RZ, 0xc0, !PT ;  /* 0x0000010004047812 */ /* 0x000fc400078ec0ff */
[----:B------:R-:W-:Y:S02]  /*74f0*/  LOP3.LUT R2, R84, 0x18, RZ, 0xc0, !PT ;  /* 0x0000001854027812 */ /* 0x000fe400078ec0ff */
[--C-:B----4-:R-:W-:Y:S02]  /*7500*/  LOP3.LUT R9, R6, 0xc0, R35.reuse, 0xf8, !PT ;  /* 0x000000c006097812 */ /* 0x110fe400078ef823 */
        /* <DEDUP_REMOVED lines=13> */
[----:B------:R-:W-:Y:S01]  /*75e0*/  IADD3 R87, PT, PT, R22, R108, RZ ;  /* 0x0000006c16577210 */ /* 0x000fe20007ffe0ff */
[----:B------:R-:W4:Y:S01]  /*75f0*/  LDSM.16.M88.4 R24, [R108+0x1400] ;  /* 0x001400006c18783b */ /* 0x000f220000000200 */
[----:B------:R-:W-:Y:S02]  /*7600*/  IADD3 R32, PT, PT, R33, R22, RZ ;  /* 0x0000001621207210 */ /* 0x000fe40007ffe0ff */
[----:B------:R-:W-:Y:S01]  /*7610*/  ISETP.NE.AND P0, PT, R57, 0x1, PT ;  /* 0x000000013900780c */ /* 0x000fe20003f05270 */
[----:B------:R-:W-:Y:S04]  /*7620*/  LDSM.16.M88.4 R4, [R87+0x1000] ;  /* 0x001000005704783b */ /* 0x000fe80000000200 */
[----:B------:R-:W5:Y:S04]  /*7630*/  LDSM.16.M88.4 R16, [R32] ;  /* 0x000000002010783b */ /* 0x000f680000000200 */
[----:B------:R-:W3:Y:S01]  /*7640*/  LDSM.16.M88.4 R40, [R87+0x1400] ;  /* 0x001400005728783b */ /* 0x000ee20000000200 */
[C---:B-1----:R-:W-:Y:S08]  /*7650*/  HMMA.16816.F32 R8, R28.reuse, R36, RZ ;  /* 0x000000241c08723c */ /* 0x042ff000000018ff */
[C---:B------:R-:W-:Y:S08]  /*7660*/  HMMA.16816.F32 R36, R28.reuse, R38, RZ ;  /* 0x000000261c24723c */ /* 0x040ff000000018ff */
[----:B----4-:R-:W-:Y:S08]  /*7670*/  HMMA.16816.F32 R12, R28, R24, RZ ;  /* 0x000000181c0c723c */ /* 0x010ff000000018ff */
[C---:B-----5:R-:W-:Y:S08]  /*7680*/  HMMA.16816.F32 R8, R16.reuse, R4, R8 ;  /* 0x000000041008723c */ /* 0x060ff00000001808 */
[C---:B------:R-:W-:Y:S01]  /*7690*/  HMMA.16816.F32 R36, R16.reuse, R6, R36 ;  /* 0x000000061024723c */ /* 0x040fe20000001824 */
[----:B------:R-:W1:Y:S07]  /*76a0*/  LDSM.16.M88.4 R4, [R108+0x1800] ;  /* 0x001800006c04783b */ /* 0x000e6e0000000200 */
[----:B---3--:R-:W-:Y:S03]  /*76b0*/  HMMA.16816.F32 R12, R16, R40, R12 ;  /* 0x00000028100c723c */ /* 0x008fe6000000180c */
[----:B--2---:R-:W-:Y:S01]  /*76c0*/  FMUL.FTZ R0, R8, UR4 ;  /* 0x0000000408007c20 */ /* 0x004fe20008410000 */
[----:B------:R-:W-:Y:S01]  /*76d0*/  FMUL.FTZ R2, R9, UR4 ;  /* 0x0000000409027c20 */ /* 0x000fe20008410000 */
[----:B------:R-:W-:Y:S01]  /*76e0*/  FMUL.FTZ R44, R10, UR4 ;  /* 0x000000040a2c7c20 */ /* 0x000fe20008410000 */
[----:B------:R-:W-:-:S02]  /*76f0*/  FMUL.FTZ R46, R11, UR4 ;  /* 0x000000040b2e7c20 */ /* 0x000fc40008410000 */
[----:B------:R-:W-:Y:S01]  /*7700*/  HMMA.16816.F32 R8, R28, R26, RZ ;  /* 0x0000001a1c08723c */ /* 0x000fe200000018ff */
[----:B------:R-:W2:Y:S01]  /*7710*/  LDSM.16.M88.4 R24, [R87+0x1800] ;  /* 0x001800005718783b */ /* 0x000ea20000000200 */
[----:B------:R-:W3:Y:S01]  /*7720*/  MUFU.TANH R0, R0 ;  /* 0x0000000000007308 */ /* 0x000ee20000002400 */
[----:B------:R-:W-:Y:S01]  /*7730*/  FMUL.FTZ R36, R36, UR4 ;  /* 0x0000000424247c20 */ /* 0x000fe20008410000 */
[----:B------:R-:W-:Y:S01]  /*7740*/  FMUL.FTZ R37, R37, UR4 ;  /* 0x0000000425257c20 */ /* 0x000fe20008410000 */
[----:B------:R-:W-:Y:S01]  /*7750*/  FMUL.FTZ R49, R38, UR4 ;  /* 0x0000000426317c20 */ /* 0x000fe20008410000 */
[----:B------:R-:W-:-:S04]  /*7760*/  FMUL.FTZ R50, R39, UR4 ;  /* 0x0000000427327c20 */ /* 0x000fc80008410000 */
[----:B------:R-:W4:Y:S01]  /*7770*/  MUFU.TANH R47, R36 ;  /* 0x00000024002f7308 */ /* 0x000f220000002400 */
[----:B------:R-:W-:Y:S01]  /*7780*/  FMUL.FTZ R12, R12, UR4 ;  /* 0x000000040c0c7c20 */ /* 0x000fe20008410000 */
[----:B------:R-:W-:Y:S01]  /*7790*/  FMUL.FTZ R13, R13, UR4 ;  /* 0x000000040d0d7c20 */ /* 0x000fe20008410000 */
[----:B------:R-:W-:Y:S01]  /*77a0*/  FMUL.FTZ R53, R14, UR4 ;  /* 0x000000040e357c20 */ /* 0x000fe20008410000 */
[----:B------:R-:W-:-:S04]  /*77b0*/  FMUL.FTZ R54, R15, UR4 ;  /* 0x000000040f367c20 */ /* 0x000fc80008410000 */
[----:B------:R1:W1:Y:S02]  /*77c0*/  MUFU.TANH R48, R37 ;  /* 0x0000002500307308 */ /* 0x0002640000002400 */
[----:B------:R-:W-:Y:S01]  /*77d0*/  HMMA.16816.F32 R8, R16, R42, R8 ;  /* 0x0000002a1008723c */ /* 0x000fe20000001808 */
[----:B------:R-:W5:Y:S05]  /*77e0*/  LDSM.16.M88.4 R40, [R108+0x1c00] ;  /* 0x001c00006c28783b */ /* 0x000f6a0000000200 */
[----:B------:R-:W2:Y:S08]  /*77f0*/  MUFU.TANH R51, R12 ;  /* 0x0000000c00337308 */ /* 0x000eb00000002400 */
[----:B------:R3:W2:Y:S01]  /*7800*/  MUFU.TANH R52, R13 ;  /* 0x0000000d00347308 */ /* 0x0006a20000002400 */
[C---:B-1----:R-:W-:Y:S04]  /*7810*/  HMMA.16816.F32 R36, R28.reuse, R4, RZ ;  /* 0x000000041c24723c */ /* 0x042fe800000018ff */
[----:B------:R-:W-:Y:S01]  /*7820*/  FMUL.FTZ R8, R8, UR4 ;  /* 0x0000000408087c20 */ /* 0x000fe20008410000 */
[----:B------:R-:W-:Y:S01]  /*7830*/  FMUL.FTZ R65, R9, UR4 ;  /* 0x0000000409417c20 */ /* 0x000fe20008410000 */
[----:B------:R-:W-:Y:S01]  /*7840*/  FMUL.FTZ R66, R10, UR4 ;  /* 0x000000040a427c20 */ /* 0x000fe20008410000 */
[----:B------:R-:W-:Y:S01]  /*7850*/  FMUL.FTZ R67, R11, UR4 ;  /* 0x000000040b437c20 */ /* 0x000fe20008410000 */
[----:B------:R-:W-:Y:S01]  /*7860*/  HMMA.16816.F32 R4, R28, R6, RZ ;  /* 0x000000061c04723c */ /* 0x000fe200000018ff */
[----:B------:R5:W1:Y:S01]  /*7870*/  MUFU.TANH R55, R8 ;  /* 0x0000000800377308 */ /* 0x000a620000002400 */
[----:B---3--:R-:W3:Y:S07]  /*7880*/  LDSM.16.M88.4 R12, [R87+0x1c00] ;  /* 0x001c0000570c783b */ /* 0x008eee0000000200 */
[----:B------:R-:W1:Y:S03]  /*7890*/  MUFU.TANH R2, R2 ;  /* 0x0000000200027308 */ /* 0x000e660000002400 */
[----:B--2---:R-:W-:Y:S05]  /*78a0*/  HMMA.16816.F32 R36, R16, R24, R36 ;  /* 0x000000181024723c */ /* 0x004fea0000001824 */
[----:B------:R-:W2:Y:S03]  /*78b0*/  MUFU.TANH R44, R44 ;  /* 0x0000002c002c7308 */ /* 0x000ea60000002400 */
[----:B-----5:R-:W-:Y:S05]  /*78c0*/  HMMA.16816.F32 R8, R28, R40, RZ ;  /* 0x000000281c08723c */ /* 0x020fea00000018ff */
[----:B------:R-:W1:Y:S03]  /*78d0*/  MUFU.TANH R46, R46 ;  /* 0x0000002e002e7308 */ /* 0x000e660000002400 */
[----:B------:R-:W-:Y:S01]  /*78e0*/  HMMA.16816.F32 R4, R16, R26, R4 ;  /* 0x0000001a1004723c */ /* 0x000fe20000001804 */
[----:B------:R-:W5:Y:S02]  /*78f0*/  LDSM.16.M88.4 R24, [R108+0x2000] ;  /* 0x002000006c18783b */ /* 0x000f640000000200 */
[----:B------:R-:W-:Y:S01]  /*7900*/  FMUL.FTZ R36, R36, UR4 ;  /* 0x0000000424247c20 */ /* 0x000fe20008410000 */
[----:B------:R-:W-:Y:S01]  /*7910*/  FMUL.FTZ R69, R37, UR4 ;  /* 0x0000000425457c20 */ /* 0x000fe20008410000 */
[----:B------:R-:W-:Y:S01]  /*7920*/  FMUL.FTZ R70, R38, UR4 ;  /* 0x0000000426467c20 */ /* 0x000fe20008410000 */
[----:B------:R-:W-:Y:S01]  /*7930*/  FMUL.FTZ R71, R39, UR4 ;  /* 0x0000000427477c20 */ /* 0x000fe20008410000 */
[----:B------:R4:W1:Y:S01]  /*7940*/  MUFU.TANH R68, R36 ;  /* 0x0000002400447308 */ /* 0x0008620000002400 */
[----:B------:R-:W-:Y:S07]  /*7950*/  HMMA.16816.F32 R40, R28, R42, RZ ;  /* 0x0000002a1c28723c */ /* 0x000fee00000018ff */
[----:B------:R-:W1:Y:S04]  /*7960*/  MUFU.TANH R49, R49 ;  /* 0x0000003100317308 */ /* 0x000e680000002400 */
[----:B------:R-:W-:Y:S01]  /*7970*/  FMUL.FTZ R72, R4, UR4 ;  /* 0x0000000404487c20 */ /* 0x000fe20008410000 */
[C---:B---3--:R-:W-:Y:S01]  /*7980*/  HMMA.16816.F32 R8, R16.reuse, R12, R8 ;  /* 0x0000000c1008723c */ /* 0x048fe20000001808 */
[----:B------:R-:W-:Y:S01]  /*7990*/  FMUL.FTZ R73, R5, UR4 ;  /* 0x0000000405497c20 */ /* 0x000fe20008410000 */
[----:B------:R-:W-:Y:S01]  /*79a0*/  FMUL.FTZ R74, R6, UR4 ;  /* 0x00000004064a7c20 */ /* 0x000fe20008410000 */
[----:B------:R-:W-:Y:S01]  /*79b0*/  FMUL.FTZ R75, R7, UR4 ;  /* 0x00000004074b7c20 */ /* 0x000fe20008410000 */
[----:B----4-:R-:W3:Y:S01]  /*79c0*/  LDSM.16.M88.4 R36, [R87+0x2000] ;  /* 0x002000005724783b */ /* 0x010ee20000000200 */
[----:B------:R-:W4:Y:S03]  /*79d0*/  MUFU.TANH R50, R50 ;  /* 0x0000003200327308 */ /* 0x000f260000002400 */
[----:B------:R-:W-:Y:S01]  /*79e0*/  HMMA.16816.F32 R40, R16, R14, R40 ;  /* 0x0000000e1028723c */ /* 0x000fe20000001828 */
[----:B------:R-:W2:Y:S04]  /*79f0*/  LDSM.16.M88.4 R12, [R108+0x2400] ;  /* 0x002400006c0c783b */ /* 0x000ea80000000200 */
[----:B------:R-:W1:Y:S06]  /*7a00*/  MUFU.TANH R53, R53 ;  /* 0x0000003500357308 */ /* 0x000e6c0000002400 */
[----:B------:R-:W-:Y:S01]  /*7a10*/  FMUL.FTZ R8, R8, UR4 ;  /* 0x0000000408087c20 */ /* 0x000fe20008410000 */
[----:B------:R-:W-:Y:S01]  /*7a20*/  FMUL.FTZ R9, R9, UR4 ;  /* 0x0000000409097c20 */ /* 0x000fe20008410000 */
[----:B------:R-:W-:Y:S01]  /*7a30*/  FMUL.FTZ R10, R10, UR4 ;  /* 0x000000040a0a7c20 */ /* 0x000fe20008410000 */
[----:B-----5:R-:W-:Y:S01]  /*7a40*/  HMMA.16816.F32 R4, R28, R24, RZ ;  /* 0x000000181c04723c */ /* 0x020fe200000018ff */
[----:B------:R-:W1:Y:S01]  /*7a50*/  MUFU.TANH R95, R8 ;  /* 0x00000008005f7308 */ /* 0x000e620000002400 */
[----:B------:R-:W-:-:S03]  /*7a60*/  FMUL.FTZ R92, R11, UR4 ;  /* 0x000000040b5c7c20 */ /* 0x000fc60008410000 */
[----:B------:R-:W-:Y:S01]  /*7a70*/  FMUL.FTZ R40, R40, UR4 ;  /* 0x0000000428287c20 */ /* 0x000fe20008410000 */
[----:B------:R-:W-:Y:S01]  /*7a80*/  FMUL.FTZ R41, R41, UR4 ;  /* 0x0000000429297c20 */ /* 0x000fe20008410000 */
[----:B------:R-:W-:Y:S01]  /*7a90*/  FMUL.FTZ R114, R42, UR4 ;  /* 0x000000042a727c20 */ /* 0x000fe20008410000 */
[----:B------:R-:W-:Y:S01]  /*7aa0*/  HMMA.16816.F32 R24, R28, R26, RZ ;  /* 0x0000001a1c18723c */ /* 0x000fe200000018ff */
[----:B------:R-:W1:Y:S01]  /*7ab0*/  MUFU.TANH R93, R9 ;  /* 0x00000009005d7308 */ /* 0x000e620000002400 */
[----:B------:R-:W-:-:S07]  /*7ac0*/  FMUL.FTZ R88, R43, UR4 ;  /* 0x000000042b587c20 */ /* 0x000fce0008410000 */
[----:B------:R5:W1:Y:S03]  /*7ad0*/  MUFU.TANH R116, R10 ;  /* 0x0000000a00747308 */ /* 0x000a660000002400 */
[C---:B---3--:R-:W-:Y:S05]  /*7ae0*/  HMMA.16816.F32 R4, R16.reuse, R36, R4 ;  /* 0x000000241004723c */ /* 0x048fea0000001804 */
[----:B------:R-:W3:Y:S03]  /*7af0*/  MUFU.TANH R91, R40 ;  /* 0x00000028005b7308 */ /* 0x000ee60000002400 */
[----:B------:R-:W-:Y:S05]  /*7b00*/  HMMA.16816.F32 R24, R16, R38, R24 ;  /* 0x000000261018723c */ /* 0x000fea0000001818 */
[----:B------:R4:W1:Y:S01]  /*7b10*/  MUFU.TANH R89, R41 ;  /* 0x0000002900597308 */ /* 0x0008620000002400 */
[----:B-----5:R-:W5:Y:S02]  /*7b20*/  LDSM.16.M88.4 R8, [R87+0x2400] ;  /* 0x002400005708783b */ /* 0x020f640000000200 */
        /* <DEDUP_REMOVED lines=35> */
[----:B----4-:R-:W4:Y:S01]  /*7d60*/  LDSM.16.M88.4 R36, [R87+0x2c00] ;  /* 0x002c00005724783b */ /* 0x010f220000000200 */
[----:B------:R-:W-:-:S04]  /*7d70*/  DEPBAR.LE SB0, 0x0 ;  /* 0x000080000000791a */ /* 0x000fc80000000000 */
[C---:B--2---:R-:W-:Y:S02]  /*7d80*/  HMMA.16816.F32 R12, R28.reuse, R24, RZ ;  /* 0x000000181c0c723c */ /* 0x044fe400000018ff */
[----:B------:R-:W2:Y:S06]  /*7d90*/  MUFU.TANH R70, R70 ;  /* 0x0000004600467308 */ /* 0x000eac0000002400 */
[----:B------:R-:W-:Y:S02]  /*7da0*/  HMMA.16816.F32 R24, R28, R26, RZ ;  /* 0x0000001a1c18723c */ /* 0x000fe400000018ff */
[----:B------:R-:W-:Y:S01]  /*7db0*/  FMUL.FTZ R9, R9, UR4 ;  /* 0x0000000409097c20 */ /* 0x000fe20008410000 */
[----:B------:R-:W-:Y:S01]  /*7dc0*/  FMUL.FTZ R8, R8, UR4 ;  /* 0x0000000408087c20 */ /* 0x000fe20008410000 */
[----:B------:R-:W1:Y:S04]  /*7dd0*/  MUFU.TANH R71, R71 ;  /* 0x0000004700477308 */ /* 0x000e680000002400 */
[----:B------:R-:W-:Y:S01]  /*7de0*/  HMMA.16816.F32 R40, R16, R6, R40 ;  /* 0x000000061028723c */ /* 0x000fe20000001828 */
[----:B------:R-:W-:Y:S01]  /*7df0*/  FMUL.FTZ R7, R10, UR4 ;  /* 0x000000040a077c20 */ /* 0x000fe20008410000 */
[----:B------:R-:W-:-:S02]  /*7e00*/  FMUL.FTZ R6, R11, UR4 ;  /* 0x000000040b067c20 */ /* 0x000fc40008410000 */
[----:B------:R5:W1:Y:S08]  /*7e10*/  MUFU.TANH R82, R9 ;  /* 0x0000000900527308 */ /* 0x000a700000002400 */
[----:B------:R-:W1:Y:S01]  /*7e20*/  MUFU.TANH R72, R72 ;  /* 0x0000004800487308 */ /* 0x000e620000002400 */
[C---:B----4-:R-:W-:Y:S06]  /*7e30*/  HMMA.16816.F32 R12, R16.reuse, R36, R12 ;  /* 0x00000024100c723c */ /* 0x050fec000000180c */
[----:B------:R-:W-:Y:S01]  /*7e40*/  FMUL.FTZ R37, R40, UR4 ;  /* 0x0000000428257c20 */ /* 0x000fe20008410000 */
[----:B------:R-:W-:Y:S01]  /*7e50*/  FMUL.FTZ R31, R41, UR4 ;  /* 0x00000004291f7c20 */ /* 0x000fe20008410000 */
[----:B------:R-:W-:Y:S01]  /*7e60*/  FMUL.FTZ R36, R42, UR4 ;  /* 0x000000042a247c20 */ /* 0x000fe20008410000 */
[----:B-----5:R-:W-:Y:S01]  /*7e70*/  FMUL.FTZ R9, R43, UR4 ;  /* 0x000000042b097c20 */ /* 0x020fe20008410000 */
[----:B------:R-:W4:Y:S01]  /*7e80*/  MUFU.TANH R73, R73 ;  /* 0x0000004900497308 */ /* 0x000f220000002400 */
[----:B------:R-:W-:Y:S07]  /*7e90*/  HMMA.16816.F32 R24, R16, R38, R24 ;  /* 0x000000261018723c */ /* 0x000fee0000001818 */
[----:B------:R-:W1:Y:S01]  /*7ea0*/  MUFU.TANH R74, R74 ;  /* 0x0000004a004a7308 */ /* 0x000e620000002400 */
[----:B------:R-:W-:Y:S01]  /*7eb0*/  FMUL.FTZ R30, R14, UR4 ;  /* 0x000000040e1e7c20 */ /* 0x000fe20008410000 */
[----:B------:R-:W-:Y:S01]  /*7ec0*/  FMUL.FTZ R13, R13, UR4 ;  /* 0x000000040d0d7c20 */ /* 0x000fe20008410000 */
[----:B------:R-:W-:-:S05]  /*7ed0*/  FMUL.FTZ R15, R15, UR4 ;  /* 0x000000040f0f7c20 */ /* 0x000fca0008410000 */
[----:B------:R-:W1:Y:S01]  /*7ee0*/  MUFU.TANH R75, R75 ;  /* 0x0000004b004b7308 */ /* 0x000e620000002400 */
[----:B------:R-:W-:-:S03]  /*7ef0*/  FMUL.FTZ R12, R12, UR4 ;  /* 0x000000040c0c7c20 */ /* 0x000fc60008410000 */
        /* <DEDUP_REMOVED lines=33> */
[----:B------:R5:W1:Y:S02]  /*8110*/  MUFU.TANH R29, R12 ;  /* 0x0000000c001d7308 */ /* 0x000a640000002400 */
[----:B-----5:R-:W-:Y:S01]  /*8120*/  P2R R12, PR, RZ, 0x1 ;  /* 0x00000001ff0c7803 */ /* 0x020fe20000000000 */
[----:B------:R-:W-:Y:S06]  /*8130*/  BAR.SYNC.DEFER_BLOCKING 0x0 ;  /* 0x0000000000007b1d */ /* 0x000fec0000010000 */
[----:B-1234-:R-:W-:Y:S05]  /*8140*/  @!P0 BRA `(.L_x_3461) ;  /* 0x0000000400a48947 */ /* 0x01efea0003800000 */
        /* <DEDUP_REMOVED lines=11> */
.L_x_3462:
        /* <DEDUP_REMOVED lines=60> */
.L_x_3463:
        /* <DEDUP_REMOVED lines=34> */
.L_x_3461:
[----:B-1----:R-:W-:Y:S01]  /*87e0*/  IMAD.SHL.U32 R10, R132, 0x2, RZ ;  /* 0x00000002840a7824 */ /* 0x002fe200078e00ff */
[----:B------:R-:W1:Y:S01]  /*87f0*/  LDCU UR4, c[0x0][0x45c] ;  /* 0x00008b80ff0477ac */ /* 0x000e620008000800 */
[----:B------:R-:W-:Y:S01]  /*8800*/  LOP3.LUT R133, R34, 0x120, R35, 0xf8, !PT ;  /* 0x0000012022857812 */ /* 0x000fe200078ef823 */
[----:B------:R-:W-:Y:S02]  /*8810*/  IMAD.MOV.U32 R151, RZ, RZ, -0x1 ;  /* 0xffffffffff977424 */ /* 0x000fe400078e00ff */
[----:B------:R-:W-:Y:S02]  /*8820*/  LOP3.LUT R10, R10, 0x6, RZ, 0xc0, !PT ;  /* 0x000000060a0a7812 */ /* 0x000fe400078ec0ff */
[----:B------:R-:W-:-:S03]  /*8830*/  LEA R133, R133, UR5, 0x1 ;  /* 0x0000000585857c11 */ /* 0x000fc6000f8e08ff */
[----:B------:R-:W-:Y:S02]  /*8840*/  IMAD R63, R57, 0x80, R10 ;  /* 0x00000080393f7824 */ /* 0x000fe400078e020a */
[----:B------:R-:W-:Y:S02]  /*8850*/  IMAD.IADD R22, R22, 0x1, R133 ;  /* 0x0000000116167824 */ /* 0x000fe400078e0285 */
[C---:B------:R-:W-:Y:S02]  /*8860*/  VIADD R11, R63.reuse, 0xffffff80 ;  /* 0xffffff803f0b7836 */ /* 0x040fe40000000000 */
[C---:B------:R-:W-:Y:S02]  /*8870*/  VIADD R10, R63.reuse, 0xffffff81 ;  /* 0xffffff813f0a7836 */ /* 0x040fe40000000000 */
[----:B------:R-:W-:Y:S01]  /*8880*/  VIADD R13, R63, 0xffffff88 ;  /* 0xffffff883f0d7836 */ /* 0x000fe20000000000 */
[-C--:B------:R-:W-:Y:S01]  /*8890*/  ISETP.GE.AND P2, PT, R11, R62.reuse, PT ;  /* 0x0000003e0b00720c */ /* 0x080fe20003f46270 */
[----:B------:R-:W-:Y:S01]  /*88a0*/  VIADD R25, R63, 0xffffffc9 ;  /* 0xffffffc93f197836 */ /* 0x000fe20000000000 */
[-C--:B------:R-:W-:Y:S01]  /*88b0*/  ISETP.GE.AND P0, PT, R11, R85.reuse, PT ;  /* 0x000000550b00720c */ /* 0x080fe20003f06270 */
[C---:B------:R-:W-:Y:S01]  /*88c0*/  VIADD R40, R63.reuse, 0xffffffe8 ;  /* 0xffffffe83f287836 */ /* 0x040fe20000000000 */
[----:B------:R-:W-:Y:S01]  /*88d0*/  FSEL R11, R0, -INF , !P2 ;  /* 0xff800000000b7808 */ /* 0x000fe20005000000 */
[C---:B------:R-:W-:Y:S01]  /*88e0*/  VIADD R0, R63.reuse, 0xffffff90 ;  /* 0xffffff903f007836 */ /* 0x040fe20000000000 */
[CC--:B------:R-:W-:Y:S01]  /*88f0*/  ISETP.GE.AND P1, PT, R10.reuse, R62.reuse, PT ;  /* 0x0000003e0a00720c */ /* 0x0c0fe20003f26270 */
[C---:B------:R-:W-:Y:S01]  /*8900*/  VIADD R42, R63.reuse, 0xffffffe1 ;  /* 0xffffffe13f2a7836 */ /* 0x040fe20000000000 */
[-C--:B------:R-:W-:Y:S01]  /*8910*/  ISETP.GE.AND P3, PT, R10, R85.reuse, PT ;  /* 0x000000550a00720c */ /* 0x080fe20003f66270 */
[C---:B------:R-:W-:Y:S01]  /*8920*/  VIADD R10, R63.reuse, 0xffffff89 ;  /* 0xffffff893f0a7836 */ /* 0x040fe20000000000 */
[----:B------:R-:W-:Y:S01]  /*8930*/  FSEL R15, R2, -INF , !P1 ;  /* 0xff800000020f7808 */ /* 0x000fe20004800000 */
[C---:B------:R-:W-:Y:S01]  /*8940*/  VIADD R2, R63.reuse, 0xffffff91 ;  /* 0xffffff913f027836 */ /* 0x040fe20000000000 */
[----:B------:R-:W-:Y:S01]  /*8950*/  FSEL R102, R44, -INF , !P0 ;  /* 0xff8000002c667808 */ /* 0x000fe20004000000 */
[C---:B------:R-:W-:Y:S01]  /*8960*/  VIADD R38, R63.reuse, 0xffffffe9 ;  /* 0xffffffe93f267836 */ /* 0x040fe20000000000 */
[C---:B------:R-:W-:Y:S01]  /*8970*/  ISETP.GE.AND P1, PT, R0.reuse, R62, PT ;  /* 0x0000003e0000720c */ /* 0x040fe20003f26270 */
[C---:B------:R-:W-:Y:S01]  /*8980*/  VIADD R18, R63.reuse, 0xfffffff0 ;  /* 0xfffffff03f127836 */ /* 0x040fe20000000000 */
[-C--:B------:R-:W-:Y:S01]  /*8990*/  ISETP.GE.AND P2, PT, R0, R85.reuse, PT ;  /* 0x000000550000720c */ /* 0x080fe20003f46270 */
[----:B------:R-:W-:Y:S01]  /*89a0*/  VIADD R0, R63, 0xffffff98 ;  /* 0xffffff983f007836 */ /* 0x000fe20000000000 */
[----:B------:R-:W-:-:S02]  /*89b0*/  ISETP.GE.AND P0, PT, R10, R85, PT ;  /* 0x000000550a00720c */ /* 0x000fc40003f06270 */
[----:B------:R-:W-:Y:S02]  /*89c0*/  ISETP.GE.AND P5, PT, R13, R85, PT ;  /* 0x000000550d00720c */ /* 0x000fe40003fa6270 */
[-C--:B------:R-:W-:Y:S02]  /*89d0*/  ISETP.GE.AND P4, PT, R10, R62.reuse, PT ;  /* 0x0000003e0a00720c */ /* 0x080fe40003f86270 */
[----:B------:R-:W-:Y:S02]  /*89e0*/  FSEL R100, R46, -INF , !P3 ;  /* 0xff8000002e647808 */ /* 0x000fe40005800000 */
[----:B------:R-:W-:Y:S01]  /*89f0*/  FSEL R44, R50, -INF , !P0 ;  /* 0xff800000322c7808 */ /* 0x000fe20004000000 */
[----:B------:R-:W-:Y:S01]  /*8a00*/  VIADD R50, R63, 0xffffffd9 ;  /* 0xffffffd93f327836 */ /* 0x000fe20000000000 */
[----:B------:R-:W-:Y:S02]  /*8a10*/  FSEL R10, R49, -INF , !P5 ;  /* 0xff800000310a7808 */ /* 0x000fe40006800000 */
[----:B------:R-:W-:Y:S01]  /*8a20*/  FSEL R23, R48, -INF , !P4 ;  /* 0xff80000030177808 */ /* 0x000fe20006000000 */
[----:B------:R-:W-:Y:S01]  /*8a30*/  VIADD R48, R63, 0xffffffe0 ;  /* 0xffffffe03f307836 */ /* 0x000fe20000000000 */
[----:B------:R-:W-:-:S02]  /*8a40*/  ISETP.GE.AND P3, PT, R0, R62, PT ;  /* 0x0000003e0000720c */ /* 0x000fc40003f66270 */
[-C--:B------:R-:W-:Y:S01]  /*8a50*/  ISETP.GE.AND P0, PT, R0, R85.reuse, PT ;  /* 0x000000550000720c */ /* 0x080fe20003f06270 */
[C---:B------:R-:W-:Y:S01]  /*8a60*/  VIADD R0, R63.reuse, 0xffffffa0 ;  /* 0xffffffa03f007836 */ /* 0x040fe20000000000 */
[C---:B------:R-:W-:Y:S02]  /*8a70*/  ISETP.GE.AND P5, PT, R2.reuse, R62, PT ;  /* 0x0000003e0200720c */ /* 0x040fe40003fa6270 */
[----:B------:R-:W-:Y:S01]  /*8a80*/  ISETP.GE.AND P4, PT, R2, R85, PT ;  /* 0x000000550200720c */ /* 0x000fe20003f86270 */
[C---:B------:R-:W-:Y:S01]  /*8a90*/  VIADD R2, R63.reuse, 0xffffff99 ;  /* 0xffffff993f027836 */ /* 0x040fe20000000000 */
[----:B------:R-:W-:Y:S01]  /*8aa0*/  FSEL R45, R52, -INF , !P5 ;  /* 0xff800000342d7808 */ /* 0x000fe20006800000 */
[----:B------:R-:W-:Y:S01]  /*8ab0*/  VIADD R52, R63, 0xffffffd8 ;  /* 0xffffffd83f347836 */ /* 0x000fe20000000000 */
[----:B------:R-:W-:Y:S02]  /*8ac0*/  FSEL R120, R54, -INF , !P4 ;  /* 0xff80000036787808 */ /* 0x000fe40006000000 */
[----:B------:R-:W-:-:S02]  /*8ad0*/  FSEL R41, R51, -INF , !P1 ;  /* 0xff80000033297808 */ /* 0x000fc40004800000 */
        /* <DEDUP_REMOVED lines=18> */
[----:B------:R-:W-:Y:S02]  /*8c00*/  ISETP.GE.AND P6, PT, R13, R62, PT ;  /* 0x0000003e0d00720c */ /* 0x000fe40003fc6270 */
[----:B------:R-:W-:Y:S02]  /*8c10*/  FSEL R65, R69, -INF , !P3 ;  /* 0xff80000045417808 */ /* 0x000fe40005800000 */
[----:B------:R-:W-:Y:S02]  /*8c20*/  FSEL R90, R71, -INF , !P0 ;  /* 0xff800000475a7808 */ /* 0x000fe40004000000 */
[----:B------:R-:W-:Y:S01]  /*8c30*/  FSEL R55, R68, -INF , !P5 ;  /* 0xff80000044377808 */ /* 0x000fe20006800000 */
[----:B------:R-:W-:Y:S01]  /*8c40*/  VIADD R68, R63, 0xffffffd0 ;  /* 0xffffffd03f447836 */ /* 0x000fe20000000000 */
        /* <DEDUP_REMOVED lines=11> */
[----:B------:R-:W-:Y:S02]  /*8d00*/  FSEL R94, R74, -INF , !P2 ;  /* 0xff8000004a5e7808 */ /* 0x000fe40005000000 */
[C---:B------:R-:W-:Y:S02]  /*8d10*/  ISETP.GE.AND P5, PT, R0.reuse, R62, PT ;  /* 0x0000003e0000720c */ /* 0x040fe40003fa6270 */
[----:B------:R-:W-:Y:S01]  /*8d20*/  ISETP.GE.AND P3, PT, R0, R85, PT ;  /* 0x000000550000720c */ /* 0x000fe20003f66270 */
[----:B------:R-:W-:Y:S01]  /*8d30*/  VIADD R0, R63, 0xffffffc0 ;  /* 0xffffffc03f007836 */ /* 0x000fe20000000000 */
[----:B------:R-:W-:-:S02]  /*8d40*/  FMNMX3.FTZ R70, R11, R15, R19, !PT ;  /* 0x0000000f0b467276 */ /* 0x000fc40007810013 */
[CC--:B------:R-:W-:Y:S02]  /*8d50*/  ISETP.GE.AND P1, PT, R2.reuse, R62.reuse, PT ;  /* 0x0000003e0200720c */ /* 0x0c0fe40003f26270 */
[----:B------:R-:W-:Y:S01]  /*8d60*/  ISETP.GE.AND P2, PT, R2, R85, PT ;  /* 0x000000550200720c */ /* 0x000fe20003f46270 */
[----:B------:R-:W-:Y:S01]  /*8d70*/  VIADD R2, R63, 0xffffffb9 ;  /* 0xffffffb93f027836 */ /* 0x000fe20000000000 */
[----:B------:R-:W-:Y:S02]  /*8d80*/  FMNMX3.FTZ R70, R70, R23, R41, !PT ;  /* 0x0000001746467276 */ /* 0x000fe40007810029 */
[----:B------:R-:W-:Y:S02]  /*8d90*/  FSEL R92, R92, -INF , !P2 ;  /* 0xff8000005c5c7808 */ /* 0x000fe40005000000 */
[----:B------:R-:W-:Y:S02]  /*8da0*/  FSEL R116, R116, -INF , !P0 ;  /* 0xff80000074747808 */ /* 0x000fe40004000000 */
[----:B------:R-:W-:-:S02]  /*8db0*/  ISETP.GE.AND P2, PT, R0, R62, PT ;  /* 0x0000003e0000720c */ /* 0x000fc40003f46270 */
[-C--:B------:R-:W-:Y:S01]  /*8dc0*/  ISETP.GE.AND P6, PT, R0, R85.reuse, PT ;  /* 0x000000550000720c */ /* 0x080fe20003fc6270 */
[----:B------:R-:W-:Y:S01]  /*8dd0*/  VIADD R0, R63, 0xffffffc8 ;  /* 0xffffffc83f007836 */ /* 0x000fe20000000000 */
[----:B------:R-:W-:Y:S02]  /*8de0*/  ISETP.GE.AND P0, PT, R2, R85, PT ;  /* 0x000000550200720c */ /* 0x000fe40003f06270 */
[----:B------:R-:W-:Y:S02]  /*8df0*/  FMNMX3.FTZ R70, R70, R45, R43, !PT ;  /* 0x0000002d46467276 */ /* 0x000fe4000781002b */
[----:B------:R-:W-:Y:S02]  /*8e00*/  FSEL R88, R88, -INF , !P0 ;  /* 0xff80000058587808 */ /* 0x000fe40004000000 */
[----:B------:R-:W-:Y:S02]  /*8e10*/  FSEL R118, R75, -INF , !P4 ;  /* 0xff8000004b767808 */ /* 0x000fe40006000000 */
[----:B------:R-:W-:-:S02]  /*8e20*/  ISETP.GE.AND P0, PT, R0, R62, PT ;  /* 0x0000003e0000720c */ /* 0x000fc40003f06270 */
[----:B------:R-:W-:Y:S02]  /*8e30*/  FMNMX3.FTZ R70, R70, R83, R55, !PT ;  /* 0x0000005346467276 */ /* 0x000fe40007810037 */
[-C--:B------:R-:W-:Y:S01]  /*8e40*/  ISETP.GE.AND P4, PT, R2, R62.reuse, PT ;  /* 0x0000003e0200720c */ /* 0x080fe20003f86270 */
[----:B------:R-:W-:Y:S01]  /*8e50*/  VIADD R2, R63, 0xffffffc1 ;  /* 0xffffffc13f027836 */ /* 0x000fe20000000000 */
        /* <DEDUP_REMOVED lines=8> */
[----:B------:R-:W-:Y:S02]  /*8ee0*/  ISETP.GE.AND P0, PT, R52, R62, PT ;  /* 0x0000003e3400720c */ /* 0x000fe40003f06270 */
[----:B------:R-:W-:-:S02]  /*8ef0*/  FSEL R107, R107, -INF , !P1 ;  /* 0xff8000006b6b7808 */ /* 0x000fc40004800000 */
[----:B------:R-:W-:Y:S02]  /*8f00*/  FSEL R89, R89, -INF , !P4 ;  /* 0xff80000059597808 */ /* 0x000fe40006000000 */
[----:B------:R-:W-:Y:S02]  /*8f10*/  FSEL R109, R109, -INF , !P2 ;  /* 0xff8000006d6d7808 */ /* 0x000fe40005000000 */
[-C--:B------:R-:W-:Y:S02]  /*8f20*/  ISETP.GE.AND P1, PT, R25, R62.reuse, PT ;  /* 0x0000003e1900720c */ /* 0x080fe40003f26270 */
[----:B------:R-:W-:Y:S02]  /*8f30*/  FMNMX3.FTZ R70, R70, R93, R91, !PT ;  /* 0x0000005d46467276 */ /* 0x000fe4000781005b */
[----:B------:R-:W-:Y:S02]  /*8f40*/  FSEL R49, R80, -INF , !P0 ;  /* 0xff80000050317808 */ /* 0x000fe40004000000 */
[----:B------:R-:W-:-:S02]  /*8f50*/  ISETP.GE.AND P0, PT, R48, R62, PT ;  /* 0x0000003e3000720c */ /* 0x000fc40003f06270 */
[----:B------:R-:W-:Y:S02]  /*8f60*/  FSEL R103, R103, -INF , !P1 ;  /* 0xff80000067677808 */ /* 0x000fe40004800000 */
[----:B------:R-:W-:Y:S02]  /*8f70*/  FMNMX3.FTZ R70, R70, R89, R109, !PT ;  /* 0x0000005946467276 */ /* 0x000fe4000781006d */
[----:B------:R-:W-:Y:S02]  /*8f80*/  ISETP.GE.AND P1, PT, R67, R62, PT ;  /* 0x0000003e4300720c */ /* 0x000fe40003f26270 */
[----:B------:R-:W-:Y:S02]  /*8f90*/  FMNMX3.FTZ R69, R102, R100, R10, !PT ;  /* 0x0000006466457276 */ /* 0x000fe4000781000a */
[----:B------:R-:W-:Y:S02]  /*8fa0*/  FSEL R13, R8, -INF , !P0 ;  /* 0xff800000080d7808 */ /* 0x000fe40004000000 */
[----:B------:R-:W-:-:S02]  /*8fb0*/  FMNMX3.FTZ R8, R70, R107, R105, !PT ;  /* 0x0000006b46087276 */ /* 0x000fc40007810069 */
[----:B------:R-:W-:Y:S01]  /*8fc0*/  ISETP.GE.AND P5, PT, R2, R85, PT ;  /* 0x000000550200720c */ /* 0x000fe20003fa6270 */
[----:B------:R-:W-:Y:S01]  /*8fd0*/  VIADD R2, R63, 0xfffffff1 ;  /* 0xfffffff13f027836 */ /* 0x000fe20000000000 */
[----:B------:R-:W-:Y:S02]  /*8fe0*/  FSEL R51, R78, -INF , !P1 ;  /* 0xff8000004e337808 */ /* 0x000fe40004800000 */
[-C--:B------:R-:W-:Y:S02]  /*8ff0*/  ISETP.GE.AND P1, PT, R50, R62.reuse, PT ;  /* 0x0000003e3200720c */ /* 0x080fe40003f26270 */
[----:B------:R-:W-:Y:S02]  /*9000*/  ISETP.GE.AND P0, PT, R40, R62, PT ;  /* 0x0000003e2800720c */ /* 0x000fe40003f06270 */
[----:B------:R-:W-:Y:S02]  /*9010*/  FMNMX3.FTZ R69, R69, R44, R46, !PT ;  /* 0x0000002c45457276 */ /* 0x000fe4000781002e */
[----:B------:R-:W-:-:S02]  /*9020*/  FMNMX3.FTZ R8, R8, R103, R53, !PT ;  /* 0x0000006708087276 */ /* 0x000fc40007810035 */
[----:B------:R-:W-:Y:S02]  /*9030*/  FSEL R47, R81, -INF , !P1 ;  /* 0xff800000512f7808 */ /* 0x000fe40004800000 */
[----:B------:R-:W-:Y:S02]  /*9040*/  FSEL R37, R37, -INF , !P0 ;  /* 0xff80000025257808 */ /* 0x000fe40004000000 */
[----:B------:R-:W-:Y:S02]  /*9050*/  FMNMX3.FTZ R69, R69, R120, R66, !PT ;  /* 0x0000007845457276 */ /* 0x000fe40007810042 */
[-C--:B------:R-:W-:Y:S02]  /*9060*/  ISETP.GE.AND P1, PT, R42, R62.reuse, PT ;  /* 0x0000003e2a00720c */ /* 0x080fe40003f26270 */
[----:B------:R-:W-:Y:S02]  /*9070*/  ISETP.GE.AND P0, PT, R2, R62, PT ;  /* 0x0000003e0200720c */ /* 0x000fe40003f06270 */
[----:B------:R-:W-:-:S02]  /*9080*/  FMNMX3.FTZ R8, R8, R51, R49, !PT ;  /* 0x0000003308087276 */ /* 0x000fc40007810031 */
[----:B------:R-:W-:Y:S01]  /*9090*/  ISETP.GE.AND P4, PT, R0, R85, PT ;  /* 0x000000550000720c */ /* 0x000fe20003f86270 */
[----:B------:R-:W-:Y:S01]  /*90a0*/  VIADD R0, R63, 0xfffffff8 ;  /* 0xfffffff83f007836 */ /* 0x000fe20000000000 */
[----:B------:R-:W-:Y:S02]  /*90b0*/  FMNMX3.FTZ R69, R69, R64, R54, !PT ;  /* 0x0000004045457276 */ /* 0x000fe40007810036 */
[----:B------:R-:W-:Y:S02]  /*90c0*/  FSEL R39, R82, -INF , !P1 ;  /* 0xff80000052277808 */ /* 0x000fe40004800000 */
[----:B------:R-:W-:Y:S02]  /*90d0*/  FSEL R27, R16, -INF , !P0 ;  /* 0xff800000101b7808 */ /* 0x000fe40004000000 */
[-C--:B------:R-:W-:Y:S02]  /*90e0*/  ISETP.GE.AND P2, PT, R38, R62.reuse, PT ;  /* 0x0000003e2600720c */ /* 0x080fe40003f46270 */
[----:B------:R-:W-:-:S02]  /*90f0*/  ISETP.GE.AND P1, PT, R18, R62, PT ;  /* 0x0000003e1200720c */ /* 0x000fc40003f26270 */
[----:B------:R-:W-:Y:S01]  /*9100*/  FMNMX3.FTZ R16, R8, R47, R13, !PT ;  /* 0x0000002f08107276 */ /* 0x000fe2000781000d */
[----:B------:R-:W-:Y:S01]  /*9110*/  VIADD R8, R63, 0xfffffff9 ;  /* 0xfffffff93f087836 */ /* 0x000fe20000000000 */
[----:B------:R-:W-:Y:S02]  /*9120*/  FMNMX3.FTZ R69, R69, R90, R94, !PT ;  /* 0x0000005a45457276 */ /* 0x000fe4000781005e */
[----:B------:R-:W-:Y:S02]  /*9130*/  FSEL R31, R31, -INF , !P2 ;  /* 0xff8000001f1f7808 */ /* 0x000fe40005000000 */
[----:B------:R-:W-:Y:S02]  /*9140*/  FSEL R29, R29, -INF , !P1 ;  /* 0xff8000001d1d7808 */ /* 0x000fe40004800000 */
[----:B------:R-:W-:Y:S02]  /*9150*/  ISETP.GE.AND P0, PT, R0, R62, PT ;  /* 0x0000003e0000720c */ /* 0x000fe40003f06270 */
[----:B------:R-:W-:-:S02]  /*9160*/  FMNMX3.FTZ R16, R16, R39, R37, !PT ;  /* 0x0000002710107276 */ /* 0x000fc40007810025 */
[----:B------:R-:W-:Y:S02]  /*9170*/  FSEL R114, R114, -INF , !P3 ;  /* 0xff80000072727808 */ /* 0x000fe40005800000 */
[----:B------:R-:W-:Y:S02]  /*9180*/  FMNMX3.FTZ R69, R69, R118, R116, !PT ;  /* 0x0000007645457276 */ /* 0x000fe40007810074 */
[----:B------:R-:W-:Y:S02]  /*9190*/  ISETP.GE.AND P3, PT, R25, R85, PT ;  /* 0x000000551900720c */ /* 0x000fe40003f66270 */
[----:B------:R-:W-:Y:S02]  /*91a0*/  FSEL R25, R14, -INF , !P0 ;  /* 0xff8000000e197808 */ /* 0x000fe40004000000 */
[----:B------:R-:W-:Y:S02]  /*91b0*/  FMNMX3.FTZ R16, R16, R31, R29, !PT ;  /* 0x0000001f10107276 */ /* 0x000fe4000781001d */
[----:B------:R-:W-:-:S02]  /*91c0*/  FSEL R106, R106, -INF , !P4 ;  /* 0xff8000006a6a7808 */ /* 0x000fc40006000000 */
[----:B------:R-:W-:Y:S02]  /*91d0*/  ISETP.GE.AND P4, PT, R50, R85, PT ;  /* 0x000000553200720c */ /* 0x000fe40003f86270 */
[----:B------:R-:W-:Y:S02]  /*91e0*/  FSEL R112, R112, -INF , !P6 ;  /* 0xff80000070707808 */ /* 0x000fe40007000000 */
[----:B------:R-:W-:Y:S02]  /*91f0*/  FMNMX3.FTZ R69, R69, R92, R114, !PT ;  /* 0x0000005c45457276 */ /* 0x000fe40007810072 */
[----:B------:R-:W-:Y:S02]  /*9200*/  ISETP.GE.AND P0, PT, R8, R62, PT ;  /* 0x0000003e0800720c */ /* 0x000fe40003f06270 */
[----:B------:R-:W-:Y:S02]  /*9210*/  FMNMX3.FTZ R14, R16, R27, R25, !PT ;  /* 0x0000001b100e7276 */ /* 0x000fe40007810019 */
[----:B------:R-:W-:-:S02]  /*9220*/  P2R R16, PR, RZ, 0x10 ;  /* 0x00000010ff107803 */ /* 0x000fc40000000000 */
[-C--:B------:R-:W-:Y:S02]  /*9230*/  ISETP.GE.AND P2, PT, R68, R85.reuse, PT ;  /* 0x000000554400720c */ /* 0x080fe40003f46270 */
[----:B------:R-:W-:Y:S02]  /*9240*/  FSEL R110, R110, -INF , !P5 ;  /* 0xff8000006e6e7808 */ /* 0x000fe40006800000 */
[----:B------:R-:W-:Y:S02]  /*9250*/  ISETP.GE.AND P4, PT, R48, R85, PT ;  /* 0x000000553000720c */ /* 0x000fe40003f86270 */
[----:B------:R-:W-:Y:S02]  /*9260*/  FMNMX3.FTZ R69, R69, R88, R112, !PT ;  /* 0x0000005845457276 */ /* 0x000fe40007810070 */
[----:B------:R-:W-:Y:S02]  /*9270*/  FSEL R17, R17, -INF , !P0 ;  /* 0xff80000011117808 */ /* 0x000fe40004000000 */
[----:B------:R-:W-:-:S02]  /*9280*/  FSEL R98, R98, -INF , !P3 ;  /* 0xff80000062627808 */ /* 0x000fc40005800000 */
[-C--:B------:R-:W-:Y:S02]  /*9290*/  ISETP.GE.AND P0, PT, R52, R85.reuse, PT ;  /* 0x000000553400720c */ /* 0x080fe40003f06270 */
[----:B------:R-:W-:Y:S02]  /*92a0*/  ISETP.NE.AND P3, PT, R16, RZ, PT ;  /* 0x000000ff1000720c */ /* 0x000fe40003f65270 */
[----:B------:R-:W-:Y:S02]  /*92b0*/  ISETP.GE.AND P1, PT, R67, R85, PT ;  /* 0x000000554300720c */ /* 0x000fe40003f26270 */
[----:B------:R-:W-:Y:S02]  /*92c0*/  FSEL R52, R77, -INF , !P2 ;  /* 0xff8000004d347808 */ /* 0x000fe40005000000 */
[----:B------:R-:W-:Y:S02]  /*92d0*/  P2R R16, PR, RZ, 0x10 ;  /* 0x00000010ff107803 */ /* 0x000fe40000000000 */
[----:B------:R-:W-:-:S02]  /*92e0*/  FMNMX3.FTZ R69, R69, R110, R106, !PT ;  /* 0x0000006e45457276 */ /* 0x000fc4000781006a */
[----:B------:R-:W-:Y:S02]  /*92f0*/  ISETP.NE.AND P2, PT, R16, RZ, PT ;  /* 0x000000ff1000720c */ /* 0x000fe40003f45270 */
[----:B------:R-:W-:Y:S02]  /*9300*/  FSEL R50, R76, -INF , !P1 ;  /* 0xff8000004c327808 */ /* 0x000fe40004800000 */
[----:B------:R-:W-:Y:S01]  /*9310*/  FSEL R48, R5, -INF , !P0 ;  /* 0xff80000005307808 */ /* 0x000fe20004000000 */
[----:B------:R-:W-:Y:S01]  /*9320*/  LDSM.16.MT88.4 R76, [R133+0x3000] ;  /* 0x00300000854c783b */ /* 0x000fe20000004200 */
        /* <DEDUP_REMOVED lines=16> */
[----:B------:R-:W-:Y:S02]  /*9430*/  FMNMX.FTZ R14, R17, R14, !PT ;  /* 0x0000000e110e7209 */ /* 0x000fe40007810000 */
[----:B------:R-:W-:Y:S02]  /*9440*/  ISETP.GE.AND P0, PT, R8, R85, PT ;  /* 0x000000550800720c */ /* 0x000fe40003f06270 */
[----:B------:R-:W-:Y:S01]  /*9450*/  FSEL R28, R28, -INF , !P2 ;  /* 0xff8000001c1c7808 */ /* 0x000fe20005000000 */
[----:B------:R-:W2:Y:S01]  /*9460*/  SHFL.BFLY PT, R67, R14, 0x2, 0x1f ;  /* 0x0c401f000e437f89 */ /* 0x000ea200000e0000 */
[----:B------:R-:W-:Y:S02]  /*9470*/  FSEL R26, R26, -INF , !P1 ;  /* 0xff8000001a1a7808 */ /* 0x000fe40004800000 */
[----:B------:R-:W-:-:S02]  /*9480*/  FMNMX3.FTZ R5, R5, R18, R30, !PT ;  /* 0x0000001205057276 */ /* 0x000fc4000781001e */
[----:B------:R-:W-:Y:S02]  /*9490*/  FSEL R24, R24, -INF , !P0 ;  /* 0xff80000018187808 */ /* 0x000fe40004000000 */
[----:B------:R-:W-:Y:S02]  /*94a0*/  FMNMX3.FTZ R5, R5, R28, R26, !PT ;  /* 0x0000001c05057276 */ /* 0x000fe4000781001a */
[----:B------:R-:W-:Y:S02]  /*94b0*/  ISETP.NE.AND P6, PT, R12, RZ, PT ;  /* 0x000000ff0c00720c */ /* 0x000fe40003fc5270 */
[----:B------:R-:W-:-:S05]  /*94c0*/  FMNMX.FTZ R7, R24, R5, !PT ;  /* 0x0000000518077209 */ /* 0x000fca0007810000 */
[----:B------:R-:W3:Y:S01]  /*94d0*/  SHFL.BFLY PT, R4, R7, 0x2, 0x1f ;  /* 0x0c401f0007047f89 */ /* 0x000ee200000e0000 */
[----:B--2---:R-:W-:-:S05]  /*94e0*/  FMNMX.FTZ R67, R14, R67, !PT ;  /* 0x000000430e437209 */ /* 0x004fca0007810000 */
[----:B------:R-:W2:Y:S01]  /*94f0*/  SHFL.BFLY PT, R2, R67, 0x1, 0x1f ;  /* 0x0c201f0043027f89 */ /* 0x000ea200000e0000 */
[----:B---3--:R-:W-:-:S05]  /*9500*/  FMNMX.FTZ R4, R7, R4, !PT ;  /* 0x0000000407047209 */ /* 0x008fca0007810000 */
[----:B------:R-:W3:Y:S01]  /*9510*/  SHFL.BFLY PT, R5, R4, 0x1, 0x1f ;  /* 0x0c201f0004057f89 */ /* 0x000ee200000e0000 */
[----:B--2---:R-:W-:-:S04]  /*9520*/  FMNMX.FTZ R2, R67, R2, !PT ;  /* 0x0000000243027209 */ /* 0x004fc80007810000 */
[C---:B------:R-:W-:Y:S01]  /*9530*/  FSETP.NEU.FTZ.AND P0, PT, R2.reuse, -INF , PT ;  /* 0xff8000000200780b */ /* 0x040fe20003f1d000 */
[----:B-1----:R-:W-:-:S05]  /*9540*/  FMUL.FTZ R16, R2, UR4 ;  /* 0x0000000402107c20 */ /* 0x002fca0008410000 */
[----:B------:R-:W-:-:S05]  /*9550*/  FSEL R16, R16, RZ, P0 ;  /* 0x000000ff10107208 */ /* 0x000fca0000000000 */
[--C-:B------:R-:W-:Y:S01]  /*9560*/  FFMA.FTZ R96, R23, UR4, -R16.reuse ;  /* 0x0000000417607c23 */ /* 0x100fe20008010810 */
[----:B---3--:R-:W-:Y:S01]  /*9570*/  FMNMX.FTZ R0, R4, R5, !PT ;  /* 0x0000000504007209 */ /* 0x008fe20007810000 */
[--C-:B------:R-:W-:Y:S01]  /*9580*/  FFMA.FTZ R14, R45, UR4, -R16.reuse ;  /* 0x000000042d0e7c23 */ /* 0x100fe20008010810 */
[--C-:B------:R-:W-:Y:S01]  /*9590*/  FFMA.FTZ R104, R11, UR4, -R16.reuse ;  /* 0x000000040b687c23 */ /* 0x100fe20008010810 */
[--C-:B------:R-:W-:Y:S01]  /*95a0*/  FFMA.FTZ R101, R15, UR4, -R16.reuse ;  /* 0x000000040f657c23 */ /* 0x100fe20008010810 */
[C---:B------:R-:W-:Y:S01]  /*95b0*/  FSETP.NEU.FTZ.AND P0, PT, R0.reuse, -INF , PT ;  /* 0xff8000000000780b */ /* 0x040fe20003f1d000 */
[----:B------:R-:W-:Y:S01]  /*95c0*/  FMUL.FTZ R23, R0, UR4 ;  /* 0x0000000400177c20 */ /* 0x000fe20008410000 */
[--C-:B------:R-:W-:Y:S01]  /*95d0*/  FFMA.FTZ R97, R19, UR4, -R16.reuse ;  /* 0x0000000413617c23 */ /* 0x100fe20008010810 */
[----:B------:R-:W-:Y:S01]  /*95e0*/  MUFU.EX2 R96, R96 ;  /* 0x0000006000607308 */ /* 0x000fe20000000800 */
[--C-:B------:R-:W-:Y:S01]  /*95f0*/  FFMA.FTZ R15, R43, UR4, -R16.reuse ;  /* 0x000000042b0f7c23 */ /* 0x100fe20008010810 */
[--C-:B------:R-:W-:Y:S01]  /*9600*/  FFMA.FTZ R41, R41, UR4, -R16.reuse ;  /* 0x0000000429297c23 */ /* 0x100fe20008010810 */
[----:B------:R-:W-:Y:S01]  /*9610*/  FSEL R23, R23, RZ, P0 ;  /* 0x000000ff17177208 */ /* 0x000fe20000000000 */
        /* <DEDUP_REMOVED lines=9> */
[----:B------:R-:W1:Y:S01]  /*96b0*/  LDSM.16.MT88.4 R8, [R133+0x3400] ;  /* 0x003400008508783b */ /* 0x000e620000004200 */
        /* <DEDUP_REMOVED lines=22> */
[----:B------:R-:W-:Y:S01]  /*9820*/  MUFU.EX2 R102, R102 ;  /* 0x0000006600667308 */ /* 0x000fe20000000800 */
[----:B--2---:R-:W-:Y:S01]  /*9830*/  F2FP.F16.F32.PACK_AB R68, R101, R104 ;  /* 0x000000686544723e */ /* 0x004fe200000000ff */
[----:B------:R-:W-:Y:S01]  /*9840*/  FADD.FTZ R104, R104, R101 ;  /* 0x0000006568687221 */ /* 0x000fe20000010000 */
[----:B------:R-:W-:Y:S01]  /*9850*/  FFMA.FTZ R105, R105, UR4, -R16 ;  /* 0x0000000469697c23 */ /* 0x000fe20008010810 */
[--C-:B------:R-:W-:Y:S01]  /*9860*/  FFMA.FTZ R112, R112, UR4, -R23.reuse ;  /* 0x0000000470707c23 */ /* 0x100fe20008010817 */
[--C-:B------:R-:W-:Y:S01]  /*9870*/  FFMA.FTZ R103, R110, UR4, -R23.reuse ;  /* 0x000000046e677c23 */ /* 0x100fe20008010817 */
[--C-:B------:R-:W-:Y:S01]  /*9880*/  FFMA.FTZ R101, R106, UR4, -R23.reuse ;  /* 0x000000046a657c23 */ /* 0x100fe20008010817 */
[--C-:B------:R-:W-:Y:S01]  /*9890*/  FFMA.FTZ R98, R98, UR4, -R23.reuse ;  /* 0x0000000462627c23 */ /* 0x100fe20008010817 */
[----:B------:R-:W2:Y:S01]  /*98a0*/  MUFU.EX2 R99, R99 ;  /* 0x0000006300637308 */ /* 0x000ea20000000800 */
[----:B---3--:R-:W-:Y:S01]  /*98b0*/  F2FP.F16.F32.PACK_AB R70, R96, R97 ;  /* 0x000000616046723e */ /* 0x008fe200000000ff */
[----:B------:R-:W-:Y:S01]  /*98c0*/  FADD.FTZ R97, R97, R104 ;  /* 0x0000006861617221 */ /* 0x000fe20000010000 */
[--C-:B------:R-:W-:Y:S01]  /*98d0*/  FFMA.FTZ R51, R51, UR4, -R16.reuse ;  /* 0x0000000433337c23 */ /* 0x100fe20008010810 */
[--C-:B------:R-:W-:Y:S01]  /*98e0*/  FFMA.FTZ R49, R49, UR4, -R16.reuse ;  /* 0x0000000431317c23 */ /* 0x100fe20008010810 */
[----:B------:R-:W-:Y:S01]  /*98f0*/  FFMA.FTZ R52, R52, UR4, -R23 ;  /* 0x0000000434347c23 */ /* 0x000fe20008010817 */
[----:B------:R-:W-:Y:S01]  /*9900*/  FADD.FTZ R104, R96, R97 ;  /* 0x0000006160687221 */ /* 0x000fe20000010000 */
[--C-:B------:R-:W-:Y:S01]  /*9910*/  FFMA.FTZ R96, R47, UR4, -R16.reuse ;  /* 0x000000042f607c23 */ /* 0x100fe20008010810 */
[----:B------:R-:W3:Y:S01]  /*9920*/  MUFU.EX2 R100, R100 ;  /* 0x0000006400647308 */ /* 0x000ee20000000800 */
[--C-:B------:R-:W-:Y:S01]  /*9930*/  FFMA.FTZ R47, R48, UR4, -R23.reuse ;  /* 0x00000004302f7c23 */ /* 0x100fe20008010817 */
[--C-:B------:R-:W-:Y:S01]  /*9940*/  FFMA.FTZ R42, R42, UR4, -R23.reuse ;  /* 0x000000042a2a7c23 */ /* 0x100fe20008010817 */
[--C-:B------:R-:W-:Y:S01]  /*9950*/  FFMA.FTZ R48, R39, UR4, -R16.reuse ;  /* 0x0000000427307c23 */ /* 0x100fe20008010810 */
[--C-:B------:R-:W-:Y:S01]  /*9960*/  FFMA.FTZ R37, R37, UR4, -R16.reuse ;  /* 0x0000000425257c23 */ /* 0x100fe20008010810 */
[----:B------:R-:W-:Y:S01]  /*9970*/  FFMA.FTZ R38, R38, UR4, -R23 ;  /* 0x0000000426267c23 */ /* 0x000fe20008010817 */
[--C-:B------:R-:W-:Y:S01]  /*9980*/  FFMA.FTZ R29, R29, UR4, -R16.reuse ;  /* 0x000000041d1d7c23 */ /* 0x100fe20008010810 */
[----:B------:R-:W-:Y:S01]  /*9990*/  FFMA.FTZ R25, R25, UR4, -R16 ;  /* 0x0000000419197c23 */ /* 0x000fe20008010810 */
[----:B------:R-:W4:Y:S01]  /*99a0*/  MUFU.EX2 R45, R45 ;  /* 0x0000002d002d7308 */ /* 0x000f220000000800 */
[----:B--2---:R-:W-:Y:S01]  /*99b0*/  F2FP.F16.F32.PACK_AB R69, R99, R102 ;  /* 0x000000666345723e */ /* 0x004fe200000000ff */
[----:B------:R-:W-:Y:S01]  /*99c0*/  FADD.FTZ R99, R102, R99 ;  /* 0x0000006366637221 */ /* 0x000fe20000010000 */
[--C-:B------:R-:W-:Y:S01]  /*99d0*/  FFMA.FTZ R39, R30, UR4, -R23.reuse ;  /* 0x000000041e277c23 */ /* 0x100fe20008010817 */
[----:B------:R-:W-:-:S04]  /*99e0*/  FFMA.FTZ R26, R26, UR4, -R23 ;  /* 0x000000041a1a7c23 */ /* 0x000fc80008010817 */
[----:B------:R-:W-:Y:S01]  /*99f0*/  MUFU.EX2 R41, R41 ;  /* 0x0000002900297308 */ /* 0x000fe20000000800 */
[----:B---3--:R-:W-:-:S07]  /*9a00*/  FADD.FTZ R102, R100, R99 ;  /* 0x0000006364667221 */ /* 0x008fce0000010000 */
[----:B------:R-:W2:Y:S01]  /*9a10*/  MUFU.EX2 R14, R14 ;  /* 0x0000000e000e7308 */ /* 0x000ea20000000800 */
[----:B----4-:R-:W-:Y:S01]  /*9a20*/  F2FP.F16.F32.PACK_AB R71, R45, R100 ;  /* 0x000000642d47723e */ /* 0x010fe200000000ff */
[----:B------:R-:W-:Y:S01]  /*9a30*/  FFMA.FTZ R100, R53, UR4, -R16 ;  /* 0x0000000435647c23 */ /* 0x000fe20008010810 */
[----:B------:R-:W-:Y:S01]  /*9a40*/  FFMA.FTZ R53, R50, UR4, -R23 ;  /* 0x0000000432357c23 */ /* 0x000fe20008010817 */
[----:B------:R-:W-:-:S04]  /*9a50*/  FADD.FTZ R45, R45, R102 ;  /* 0x000000662d2d7221 */ /* 0x000fc80000010000 */
[----:B------:R-:W-:Y:S01]  /*9a60*/  MUFU.EX2 R15, R15 ;  /* 0x0000000f000f7308 */ /* 0x000fe20000000800 */
[C---:B------:R-:W-:Y:S07]  /*9a70*/  HMMA.16816.F32 R80, R68.reuse, R76, RZ ;  /* 0x0000004c4450723c */ /* 0x040fee00000018ff */
[----:B------:R-:W3:Y:S01]  /*9a80*/  MUFU.EX2 R12, R12 ;  /* 0x0000000c000c7308 */ /* 0x000ee20000000800 */
[----:B------:R-:W-:Y:S01]  /*9a90*/  HMMA.16816.F32 R76, R68, R78, RZ ;  /* 0x0000004e444c723c */ /* 0x000fe200000018ff */
[----:B--2---:R-:W-:Y:S01]  /*9aa0*/  F2FP.F16.F32.PACK_AB R4, R14, R41 ;  /* 0x000000290e04723e */ /* 0x004fe200000000ff */
[----:B------:R-:W-:-:S04]  /*9ab0*/  FADD.FTZ R41, R41, R104 ;  /* 0x0000006829297221 */ /* 0x000fc80000010000 */
[----:B------:R-:W-:Y:S01]  /*9ac0*/  FADD.FTZ R14, R14, R41 ;  /* 0x000000290e0e7221 */ /* 0x000fe20000010000 */
[----:B------:R-:W-:Y:S01]  /*9ad0*/  MUFU.EX2 R46, R46 ;  /* 0x0000002e002e7308 */ /* 0x000fe20000000800 */
[----:B------:R-:W-:-:S07]  /*9ae0*/  FFMA.FTZ R41, R13, UR4, -R16 ;  /* 0x000000040d297c23 */ /* 0x000fce0008010810 */
[----:B------:R-:W2:Y:S01]  /*9af0*/  MUFU.EX2 R43, R43 ;  /* 0x0000002b002b7308 */ /* 0x000ea20000000800 */
[----:B---3--:R-:W-:Y:S01]  /*9b00*/  F2FP.F16.F32.PACK_AB R6, R12, R15 ;  /* 0x0000000f0c06723e */ /* 0x008fe200000000ff */
[----:B------:R-:W-:-:S04]  /*9b10*/  FADD.FTZ R15, R15, R14 ;  /* 0x0000000e0f0f7221 */ /* 0x000fc80000010000 */
[----:B------:R-:W-:Y:S02]  /*9b20*/  FADD.FTZ R102, R12, R15 ;  /* 0x0000000f0c667221 */ /* 0x000fe40000010000 */
[----:B------:R-:W3:Y:S01]  /*9b30*/  MUFU.EX2 R44, R44 ;  /* 0x0000002c002c7308 */ /* 0x000ee20000000800 */
[----:B------:R-:W-:Y:S07]  /*9b40*/  LDSM.16.MT88.4 R12, [R22+0x4400] ;  /* 0x00440000160c783b */ /* 0x000fee0000004200 */
[----:B------:R-:W4:Y:S01]  /*9b50*/  MUFU.EX2 R19, R19 ;  /* 0x0000001300137308 */ /* 0x000f220000000800 */
[----:B--2---:R-:W-:Y:S01]  /*9b60*/  F2FP.F16.F32.PACK_AB R5, R43, R46 ;  /* 0x0000002e2b05723e */ /* 0x004fe200000000ff */
[----:B------:R-:W-:-:S04]  /*9b70*/  FADD.FTZ R46, R46, R45 ;  /* 0x0000002d2e2e7221 */ /* 0x000fc80000010000 */
[----:B------:R-:W-:Y:S01]  /*9b80*/  FADD.FTZ R43, R43, R46 ;  /* 0x0000002e2b2b7221 */ /* 0x000fe20000010000 */
[--C-:B------:R-:W-:Y:S01]  /*9b90*/  FFMA.FTZ R46, R31, UR4, -R16.reuse ;  /* 0x000000041f2e7c23 */ /* 0x100fe20008010810 */
[----:B------:R-:W-:Y:S01]  /*9ba0*/  MUFU.EX2 R67, R67 ;  /* 0x0000004300437308 */ /* 0x000fe20000000800 */
[----:B------:R-:W-:Y:S01]  /*9bb0*/  FFMA.FTZ R31, R36, UR4, -R23 ;  /* 0x00000004241f7c23 */ /* 0x000fe20008010817 */
[----:B---3--:R-:W-:Y:S01]  /*9bc0*/  FADD.FTZ R50, R44, R43 ;  /* 0x0000002b2c327221 */ /* 0x008fe20000010000 */
[----:B------:R-:W-:-:S05]  /*9bd0*/  FFMA.FTZ R36, R17, UR4, -R16 ;  /* 0x0000000411247c23 */ /* 0x000fca0008010810 */
[----:B------:R-:W2:Y:S01]  /*9be0*/  MUFU.EX2 R66, R66 ;  /* 0x0000004200427308 */ /* 0x000ea20000000800 */
[----:B----4-:R-:W-:Y:S01]  /*9bf0*/  F2FP.F16.F32.PACK_AB R7, R19, R44 ;  /* 0x0000002c1307723e */ /* 0x010fe200000000ff */
[----:B------:R-:W-:Y:S01]  /*9c00*/  FFMA.FTZ R44, R27, UR4, -R16 ;  /* 0x000000041b2c7c23 */ /* 0x000fe20008010810 */
[--C-:B------:R-:W-:Y:S01]  /*9c10*/  FFMA.FTZ R27, R40, UR4, -R23.reuse ;  /* 0x00000004281b7c23 */ /* 0x100fe20008010817 */
[----:B------:R-:W-:Y:S01]  /*9c20*/  FFMA.FTZ R40, R18, UR4, -R23 ;  /* 0x0000000412287c23 */ /* 0x000fe20008010817 */
[----:B------:R-:W-:Y:S02]  /*9c30*/  FADD.FTZ R50, R19, R50 ;  /* 0x0000003213327221 */ /* 0x000fe40000010000 */
[----:B------:R-:W-:Y:S01]  /*9c40*/  LDSM.16.MT88.4 R16, [R22+0x4800] ;  /* 0x004800001610783b */ /* 0x000fe20000004200 */
[C---:B-1----:R-:W-:Y:S01]  /*9c50*/  HMMA.16816.F32 R80, R4.reuse, R8, R80 ;  /* 0x000000080450723c */ /* 0x042fe20000001850 */
        /* <DEDUP_REMOVED lines=25> */
[----:B----4-:R-:W-:Y:S01]  /*9df0*/  F2FP.F16.F32.PACK_AB R5, R54, R65 ;  /* 0x000000413605723e */ /* 0x010fe200000000ff */
[----:B------:R-:W-:Y:S01]  /*9e00*/  FADD.FTZ R65, R65, R50 ;  /* 0x0000003241417221 */ /* 0x000fe20000010000 */
[----:B-----5:R-:W-:Y:S01]  /*9e10*/  F2FP.F16.F32.PACK_AB R7, R34, R55 ;  /* 0x000000372207723e */ /* 0x020fe200000000ff */
[----:B------:R-:W-:Y:S02]  /*9e20*/  FADD.FTZ R67, R66, R67 ;  /* 0x0000004342437221 */ /* 0x000fe40000010000 */
[----:B------:R-:W-:Y:S01]  /*9e30*/  MUFU.EX2 R116, R116 ;  /* 0x0000007400747308 */ /* 0x000fe20000000800 */
[----:B------:R-:W-:Y:S01]  /*9e40*/  FADD.FTZ R54, R54, R65 ;  /* 0x0000004136367221 */ /* 0x000fe20000010000 */
[----:B------:R-:W-:-:S03]  /*9e50*/  FADD.FTZ R64, R64, R67 ;  /* 0x0000004340407221 */ /* 0x000fc60000010000 */
[----:B------:R-:W-:-:S03]  /*9e60*/  FADD.FTZ R55, R55, R54 ;  /* 0x0000003637377221 */ /* 0x000fc60000010000 */
[----:B------:R-:W3:Y:S01]  /*9e70*/  MUFU.EX2 R107, R107 ;  /* 0x0000006b006b7308 */ /* 0x000ee20000000800 */
[----:B------:R-:W-:-:S07]  /*9e80*/  FADD.FTZ R34, R34, R55 ;  /* 0x0000003722227221 */ /* 0x000fce0000010000 */
        /* <DEDUP_REMOVED lines=15> */
[----:B------:R-:W-:-:S05]  /*9f80*/  F2FP.F16.F32.PACK_AB R4, R93, R94 ;  /* 0x0000005e5d04723e */ /* 0x000fca00000000ff */
[----:B------:R-:W5:Y:S01]  /*9f90*/  MUFU.EX2 R96, R96 ;  /* 0x0000006000607308 */ /* 0x000f620000000800 */
[----:B------:R-:W-:Y:S02]  /*9fa0*/  F2FP.F16.F32.PACK_AB R6, R90, R91 ;  /* 0x0000005b5a06723e */ /* 0x000fe400000000ff */
[----:B------:R-:W-:Y:S01]  /*9fb0*/  F2FP.F16.F32.PACK_AB R5, R92, R95 ;  /* 0x0000005f5c05723e */ /* 0x000fe200000000ff */
[----:B------:R-:W-:Y:S01]  /*9fc0*/  FADD.FTZ R95, R95, R34 ;  /* 0x000000225f5f7221 */ /* 0x000fe20000010000 */
[----:B--2---:R-:W-:-:S03]  /*9fd0*/  F2FP.F16.F32.PACK_AB R7, R88, R89 ;  /* 0x000000595807723e */ /* 0x004fc600000000ff */
[----:B------:R-:W-:Y:S01]  /*9fe0*/  MUFU.EX2 R52, R52 ;  /* 0x0000003400347308 */ /* 0x000fe20000000800 */
[----:B------:R-:W-:-:S07]  /*9ff0*/  FADD.FTZ R92, R92, R95 ;  /* 0x0000005f5c5c7221 */ /* 0x000fce0000010000 */
[----:B------:R-:W2:Y:S08]  /*a000*/  MUFU.EX2 R53, R53 ;  /* 0x0000003500357308 */ /* 0x000eb00000000800 */
[----:B------:R-:W-:Y:S08]  /*a010*/  MUFU.EX2 R47, R47 ;  /* 0x0000002f002f7308 */ /* 0x000ff00000000800 */
[----:B------:R-:W2:Y:S01]  /*a020*/  MUFU.EX2 R42, R42 ;  /* 0x0000002a002a7308 */ /* 0x000ea20000000800 */
[C---:B-1----:R-:W-:Y:S07]  /*a030*/  HMMA.16816.F32 R80, R4.reuse, R8, R80 ;  /* 0x000000080450723c */ /* 0x042fee0000001850 */
[----:B------:R-:W-:Y:S01]  /*a040*/  MUFU.EX2 R41, R41 ;  /* 0x0000002900297308 */ /* 0x000fe20000000800 */
[C---:B------:R-:W-:Y:S01]  /*a050*/  HMMA.16816.F32 R76, R4.reuse, R10, R76 ;  /* 0x0000000a044c723c */ /* 0x040fe2000000184c */
[----:B------:R-:W1:Y:S06]  /*a060*/  LDSM.16.MT88.4 R8, [R22+0x3c00] ;  /* 0x003c00001608783b */ /* 0x000e6c0000004200 */
[----:B------:R-:W2:Y:S08]  /*a070*/  MUFU.EX2 R48, R48 ;  /* 0x0000003000307308 */ /* 0x000eb00000000800 */
[----:B------:R-:W-:Y:S08]  /*a080*/  MUFU.EX2 R37, R37 ;  /* 0x0000002500257308 */ /* 0x000ff00000000800 */
[----:B------:R-:W2:Y:S08]  /*a090*/  MUFU.EX2 R46, R46 ;  /* 0x0000002e002e7308 */ /* 0x000eb00000000800 */
[----:B------:R-:W-:Y:S08]  /*a0a0*/  MUFU.EX2 R27, R27 ;  /* 0x0000001b001b7308 */ /* 0x000ff00000000800 */
[----:B------:R-:W2:Y:S01]  /*a0b0*/  MUFU.EX2 R38, R38 ;  /* 0x0000002600267308 */ /* 0x000ea20000000800 */
[C---:B-1----:R-:W-:Y:S07]  /*a0c0*/  HMMA.16816.F32 R72, R4.reuse, R8, R72 ;  /* 0x000000080448723c */ /* 0x042fee0000001848 */
[----:B------:R-:W-:Y:S01]  /*a0d0*/  MUFU.EX2 R31, R31 ;  /* 0x0000001f001f7308 */ /* 0x000fe20000000800 */
[----:B------:R-:W-:Y:S01]  /*a0e0*/  HMMA.16816.F32 R68, R4, R10, R68 ;  /* 0x0000000a0444723c */ /* 0x000fe20000001844 */
[----:B------:R-:W1:Y:S01]  /*a0f0*/  LDSM.16.MT88.4 R8, [R133+0x4000] ;  /* 0x004000008508783b */ /* 0x000e620000004200 */
[----:B---3--:R-:W-:-:S05]  /*a100*/  F2FP.F16.F32.PACK_AB R4, R107, R116 ;  /* 0x000000746b04723e */ /* 0x008fca00000000ff */
[----:B------:R-:W3:Y:S01]  /*a110*/  MUFU.EX2 R40, R40 ;  /* 0x0000002800287308 */ /* 0x000ee20000000800 */
[----:B----4-:R-:W-:Y:S02]  /*a120*/  F2FP.F16.F32.PACK_AB R6, R114, R105 ;  /* 0x000000697206723e */ /* 0x010fe400000000ff */
[----:B-----5:R-:W-:Y:S02]  /*a130*/  F2FP.F16.F32.PACK_AB R5, R103, R112 ;  /* 0x000000706705723e */ /* 0x020fe400000000ff */
[----:B------:R-:W-:-:S03]  /*a140*/  F2FP.F16.F32.PACK_AB R7, R98, R101 ;  /* 0x000000656207723e */ /* 0x000fc600000000ff */
[----:B------:R-:W-:Y:S08]  /*a150*/  MUFU.EX2 R29, R29 ;  /* 0x0000001d001d7308 */ /* 0x000ff00000000800 */
[----:B------:R-:W4:Y:S08]  /*a160*/  MUFU.EX2 R44, R44 ;  /* 0x0000002c002c7308 */ /* 0x000f300000000800 */
[----:B------:R-:W-:Y:S08]  /*a170*/  MUFU.EX2 R25, R25 ;  /* 0x0000001900197308 */ /* 0x000ff00000000800 */
[----:B------:R-:W5:Y:S01]  /*a180*/  MUFU.EX2 R36, R36 ;  /* 0x0000002400247308 */ /* 0x000f620000000800 */
[C---:B-1----:R-:W-:Y:S07]  /*a190*/  HMMA.16816.F32 R80, R4.reuse, R8, R80 ;  /* 0x000000080450723c */ /* 0x042fee0000001850 */
[----:B------:R-:W-:Y:S01]  /*a1a0*/  MUFU.EX2 R26, R26 ;  /* 0x0000001a001a7308 */ /* 0x000fe20000000800 */
[C---:B------:R-:W-:Y:S01]  /*a1b0*/  HMMA.16816.F32 R76, R4.reuse, R10, R76 ;  /* 0x0000000a044c723c */ /* 0x040fe2000000184c */
[----:B------:R-:W1:Y:S07]  /*a1c0*/  LDSM.16.MT88.4 R8, [R22+0x4000] ;  /* 0x004000001608783b */ /* 0x000e6e0000004200 */
[C---:B-1----:R-:W-:Y:S08]  /*a1d0*/  HMMA.16816.F32 R72, R4.reuse, R8, R72 ;  /* 0x000000080448723c */ /* 0x042ff00000001848 */
[----:B------:R-:W-:Y:S01]  /*a1e0*/  HMMA.16816.F32 R68, R4, R10, R68 ;  /* 0x0000000a0444723c */ /* 0x000fe20000001844 */
[----:B------:R-:W1:Y:S01]  /*a1f0*/  LDSM.16.MT88.4 R8, [R133+0x4400] ;  /* 0x004400008508783b */ /* 0x000e620000004200 */
[----:B------:R-:W-:-:S02]  /*a200*/  F2FP.F16.F32.PACK_AB R4, R51, R100 ;  /* 0x000000643304723e */ /* 0x000fc400000000ff */
[----:B------:R-:W-:Y:S02]  /*a210*/  F2FP.F16.F32.PACK_AB R6, R96, R49 ;  /* 0x000000316006723e */ /* 0x000fe400000000ff */
[----:B--2---:R-:W-:Y:S02]  /*a220*/  F2FP.F16.F32.PACK_AB R5, R53, R52 ;  /* 0x000000343505723e */ /* 0x004fe400000000ff */
[----:B------:R-:W-:-:S07]  /*a230*/  F2FP.F16.F32.PACK_AB R7, R42, R47 ;  /* 0x0000002f2a07723e */ /* 0x000fce00000000ff */
[----:B------:R-:W-:Y:S01]  /*a240*/  HMMA.16816.F32 R72, R4, R12, R72 ;  /* 0x0000000c0448723c */ /* 0x000fe20000001848 */
[----:B------:R-:W-:Y:S01]  /*a250*/  FADD.FTZ R13, R35, R64 ;  /* 0x00000040230d7221 */ /* 0x000fe20000010000 */
[--C-:B------:R-:W-:Y:S01]  /*a260*/  FFMA.FTZ R35, R28, UR4, -R23.reuse ;  /* 0x000000041c237c23 */ /* 0x100fe20008010817 */
[----:B------:R-:W-:Y:S01]  /*a270*/  FFMA.FTZ R23, R24, UR4, -R23 ;  /* 0x0000000418177c23 */ /* 0x000fe20008010817 */
[----:B------:R2:W-:Y:S01]  /*a280*/  MUFU.EX2 R28, R39 ;  /* 0x00000027001c7308 */ /* 0x0005e20000000800 */
[----:B------:R-:W-:-:S03]  /*a290*/  FADD.FTZ R30, R94, R13 ;  /* 0x0000000d5e1e7221 */ /* 0x000fc60000010000 */
[----:B------:R-:W-:Y:S01]  /*a2a0*/  HMMA.16816.F32 R68, R4, R14, R68 ;  /* 0x0000000e0444723c */ /* 0x000fe20000001844 */
[----:B------:R-:W-:Y:S01]  /*a2b0*/  FADD.FTZ R30, R93, R30 ;  /* 0x0000001e5d1e7221 */ /* 0x000fe20000010000 */
[----:B------:R-:W-:Y:S02]  /*a2c0*/  LDSM.16.MT88.4 R12, [R133+0x4c00] ;  /* 0x004c0000850c783b */ /* 0x000fe40000004200 */
[----:B------:R-:W5:Y:S08]  /*a2d0*/  MUFU.EX2 R35, R35 ;  /* 0x0000002300237308 */ /* 0x000f700000000800 */
[----:B------:R-:W5:Y:S01]  /*a2e0*/  MUFU.EX2 R23, R23 ;  /* 0x0000001700177308 */ /* 0x000f620000000800 */
[----:B--2---:R-:W-:-:S04]  /*a2f0*/  FADD.FTZ R39, R89, R92 ;  /* 0x0000005c59277221 */ /* 0x004fc80000010000 */
[----:B------:R-:W-:Y:S01]  /*a300*/  FADD.FTZ R39, R88, R39 ;  /* 0x0000002758277221 */ /* 0x000fe20000010000 */
[----:B-1----:R-:W-:Y:S03]  /*a310*/  HMMA.16816.F32 R80, R4, R8, R80 ;  /* 0x000000080450723c */ /* 0x002fe60000001850 */
[----:B------:R-:W-:-:S04]  /*a320*/  FADD.FTZ R112, R112, R39 ;  /* 0x0000002770707221 */ /* 0x000fc80000010000 */
[----:B------:R-:W-:Y:S01]  /*a330*/  FADD.FTZ R112, R103, R112 ;  /* 0x0000007067707221 */ /* 0x000fe20000010000 */
[----:B------:R-:W-:Y:S01]  /*a340*/  HMMA.16816.F32 R76, R4, R10, R76 ;  /* 0x0000000a044c723c */ /* 0x000fe2000000184c */
[----:B------:R-:W1:Y:S01]  /*a350*/  LDSM.16.MT88.4 R8, [R133+0x4800] ;  /* 0x004800008508783b */ /* 0x000e620000004200 */
[----:B------:R-:W-:Y:S01]  /*a360*/  F2FP.F16.F32.PACK_AB R4, R48, R41 ;  /* 0x000000293004723e */ /* 0x000fe200000000ff */
[----:B------:R-:W-:Y:S01]  /*a370*/  FADD.FTZ R101, R101, R112 ;  /* 0x0000007065657221 */ /* 0x000fe20000010000 */
[----:B------:R-:W-:Y:S02]  /*a380*/  F2FP.F16.F32.PACK_AB R6, R46, R37 ;  /* 0x000000252e06723e */ /* 0x000fe400000000ff */
[----:B------:R-:W-:Y:S01]  /*a390*/  F2FP.F16.F32.PACK_AB R5, R38, R27 ;  /* 0x0000001b2605723e */ /* 0x000fe200000000ff */
[----:B------:R-:W-:Y:S01]  /*a3a0*/  FADD.FTZ R101, R98, R101 ;  /* 0x0000006562657221 */ /* 0x000fe20000010000 */
[----:B---3--:R-:W-:-:S07]  /*a3b0*/  F2FP.F16.F32.PACK_AB R7, R40, R31 ;  /* 0x0000001f2807723e */ /* 0x008fce00000000ff */
[C---:B------:R-:W-:Y:S08]  /*a3c0*/  HMMA.16816.F32 R72, R4.reuse, R16, R72 ;  /* 0x000000100448723c */ /* 0x040ff00000001848 */
[----:B------:R-:W-:Y:S01]  /*a3d0*/  HMMA.16816.F32 R68, R4, R18, R68 ;  /* 0x000000120444723c */ /* 0x000fe20000001844 */
[----:B------:R-:W-:-:S04]  /*a3e0*/  FADD.FTZ R18, R52, R101 ;  /* 0x0000006534127221 */ /* 0x000fc80000010000 */
[----:B------:R-:W-:-:S04]  /*a3f0*/  FADD.FTZ R18, R53, R18 ;  /* 0x0000001235127221 */ /* 0x000fc80000010000 */
[----:B------:R-:W-:-:S04]  /*a400*/  FADD.FTZ R47, R47, R18 ;  /* 0x000000122f2f7221 */ /* 0x000fc80000010000 */
[----:B------:R-:W-:-:S04]  /*a410*/  FADD.FTZ R42, R42, R47 ;  /* 0x0000002f2a2a7221 */ /* 0x000fc80000010000 */
[----:B------:R-:W-:Y:S01]  /*a420*/  FADD.FTZ R27, R27, R42 ;  /* 0x0000002a1b1b7221 */ /* 0x000fe20000010000 */
[----:B-1----:R-:W-:Y:S01]  /*a430*/  HMMA.16816.F32 R80, R4, R8, R80 ;  /* 0x000000080450723c */ /* 0x002fe20000001850 */
[----:B------:R-:W-:Y:S02]  /*a440*/  FADD.FTZ R9, R91, R30 ;  /* 0x0000001e5b097221 */ /* 0x000fe40000010000 */
[----:B------:R-:W-:Y:S02]  /*a450*/  FADD.FTZ R38, R38, R27 ;  /* 0x0000001b26267221 */ /* 0x000fe40000010000 */
[----:B------:R-:W-:-:S03]  /*a460*/  FADD.FTZ R9, R90, R9 ;  /* 0x000000095a097221 */ /* 0x000fc60000010000 */
[----:B------:R-:W-:Y:S01]  /*a470*/  HMMA.16816.F32 R76, R4, R10, R76 ;  /* 0x0000000a044c723c */ /* 0x000fe2000000184c */
[----:B------:R-:W-:Y:S01]  /*a480*/  FADD.FTZ R116, R116, R9 ;  /* 0x0000000974747221 */ /* 0x000fe20000010000 */
[----:B----4-:R-:W-:Y:S01]  /*a490*/  F2FP.F16.F32.PACK_AB R4, R44, R29 ;  /* 0x0000001d2c04723e */ /* 0x010fe200000000ff */
[----:B------:R-:W1:Y:S01]  /*a4a0*/  LDSM.16.MT88.4 R8, [R22+0x4c00] ;  /* 0x004c00001608783b */ /* 0x000e620000004200 */
[----:B-----5:R-:W-:Y:S01]  /*a4b0*/  F2FP.F16.F32.PACK_AB R6, R36, R25 ;  /* 0x000000192406723e */ /* 0x020fe200000000ff */
[----:B------:R-:W-:Y:S01]  /*a4c0*/  FADD.FTZ R116, R107, R116 ;  /* 0x000000746b747221 */ /* 0x000fe20000010000 */
[----:B------:R-:W-:Y:S02]  /*a4d0*/  F2FP.F16.F32.PACK_AB R5, R35, R28 ;  /* 0x0000001c2305723e */ /* 0x000fe400000000ff */
[----:B------:R-:W-:Y:S01]  /*a4e0*/  F2FP.F16.F32.PACK_AB R7, R23, R26 ;  /* 0x0000001a1707723e */ /* 0x000fe200000000ff */
[----:B------:R-:W-:-:S04]  /*a4f0*/  FADD.FTZ R17, R105, R116 ;  /* 0x0000007469117221 */ /* 0x000fc80000010000 */
[----:B------:R-:W-:Y:S02]  /*a500*/  FADD.FTZ R17, R114, R17 ;  /* 0x0000001172117221 */ /* 0x000fe40000010000 */
[----:B------:R-:W-:Y:S02]  /*a510*/  HMMA.16816.F32 R80, R4, R12, R80 ;  /* 0x0000000c0450723c */ /* 0x000fe40000001850 */
[----:B------:R-:W-:-:S04]  /*a520*/  FADD.FTZ R16, R100, R17 ;  /* 0x0000001164107221 */ /* 0x000fc80000010000 */
[----:B------:R-:W-:Y:S02]  /*a530*/  FADD.FTZ R16, R51, R16 ;  /* 0x0000001033107221 */ /* 0x000fe40000010000 */
[----:B------:R-:W-:Y:S02]  /*a540*/  HMMA.16816.F32 R76, R4, R14, R76 ;  /* 0x0000000e044c723c */ /* 0x000fe4000000184c */
[----:B------:R-:W-:-:S04]  /*a550*/  FADD.FTZ R49, R49, R16 ;  /* 0x0000001031317221 */ /* 0x000fc80000010000 */
        /* <DEDUP_REMOVED lines=10> */
[----:B------:R-:W-:-:S02]  /*a600*/  FADD.FTZ R28, R28, R9 ;  /* 0x000000091c1c7221 */ /* 0x000fc40000010000 */
[----:B------:R-:W-:Y:S02]  /*a610*/  FADD.FTZ R44, R44, R29 ;  /* 0x0000001d2c2c7221 */ /* 0x000fe40000010000 */
[----:B------:R-:W-:Y:S02]  /*a620*/  FADD.FTZ R35, R35, R28 ;  /* 0x0000001c23237221 */ /* 0x000fe40000010000 */
[----:B------:R-:W-:Y:S02]  /*a630*/  FADD.FTZ R25, R25, R44 ;  /* 0x0000002c19197221 */ /* 0x000fe40000010000 */
[----:B------:R-:W-:Y:S02]  /*a640*/  FADD.FTZ R26, R26, R35 ;  /* 0x000000231a1a7221 */ /* 0x000fe40000010000 */
[----:B------:R-:W-:Y:S02]  /*a650*/  FADD.FTZ R153, R36, R25 ;  /* 0x0000001924997221 */ /* 0x000fe40000010000 */
        /* <DEDUP_REMOVED lines=69> */
.L_x_3465:
[----:B------:R-:W-:Y:S01]  /*aab0*/  UMOV UR4, URZ ;  /* 0x000000ff00047c82 */ /* 0x000fe20008000000 */
[----:B------:R-:W-:Y:S01]  /*aac0*/  IMAD.SHL.U32 R58, R58, 0x80, RZ ;  /* 0x000000803a3a7824 */ /* 0x000fe200078e00ff */
[----:B------:R-:W-:-:S05]  /*aad0*/  IADD3 R4, P0, PT, RZ, -UR4, RZ ;  /* 0x80000004ff047c10 */ /* 0x000fca000ff1e0ff */
[----:B------:R-:W-:-:S05]  /*aae0*/  IMAD.X R58, RZ, RZ, ~R58, P0 ;  /* 0x000000ffff3a7224 */ /* 0x000fca00000e0e3a */
[----:B------:R-:W-:-:S04]  /*aaf0*/  SHF.R.S64 R5, R4, 0x1f, R58 ;  /* 0x0000001f04057819 */ /* 0x000fc8000000103a */
[----:B------:R-:W-:-:S04]  /*ab00*/  IADD3 R140, P0, PT, R5, R140, RZ ;  /* 0x0000008c058c7210 */ /* 0x000fc80007f1e0ff */
[----:B------:R-:W-:-:S09]  /*ab10*/  LEA.HI.X.SX32 R141, R58, R141, 0x1, P0 ;  /* 0x0000008d3a8d7211 */ /* 0x000fd200000f0eff */
.L_x_3466:
[----:B------:R-:W1:Y:S01]  /*ab20*/  LDCU UR4, c[0x0][0x440] ;  /* 0x00008800ff0477ac */ /* 0x000e620008000800 */
[----:B------:R-:W-:-:S04]  /*ab30*/  IADD3 R6, P0, PT, R21, R140, RZ ;  /* 0x0000008c15067210 */ /* 0x000fc80007f1e0ff */
[----:B------:R-:W-:Y:S01]  /*ab40*/  IADD3 R4, P1, PT, R6, R21, RZ ;  /* 0x0000001506047210 */ /* 0x000fe20007f3e0ff */
[----:B------:R-:W-:-:S04]  /*ab50*/  IMAD.X R7, R20, 0x1, R141, P0 ;  /* 0x0000000114077824 */ /* 0x000fc800000e068d */
[----:B------:R-:W-:Y:S01]  /*ab60*/  IMAD.X R5, R7, 0x1, R20, P1 ;  /* 0x0000000107057824 */ /* 0x000fe200008e0614 */
[----:B-1----:R-:W-:Y:S01]  /*ab70*/  ISETP.GE.AND P2, PT, R146, UR4, PT ;  /* 0x0000000492007c0c */ /* 0x002fe2000bf46270 */
[----:B------:R-:W1:Y:S03]  /*ab80*/  LDCU UR4, c[0x0][0x50c] ;  /* 0x0000a180ff0477ac */ /* 0x000e660008000800 */
[----:B------:R-:W-:-:S09]  /*ab90*/  P2R R58, PR, RZ, 0x4 ;  /* 0x00000004ff3a7803 */ /* 0x000fd20000000000 */
[----:B------:R-:W-:Y:S01]  /*aba0*/  @!P2 IADD3 R8, P0, PT, R4, R21, RZ ;  /* 0x000000150408a210 */ /* 0x000fe20007f1e0ff */
[----:B------:R-:W-:Y:S01]  /*abb0*/  @!PT LDS RZ, [RZ] ;  /* 0x00000000fffff984 */ /* 0x000fe20000000800 */
[----:B------:R-:W-:Y:S01]  /*abc0*/  @!PT LDS RZ, [RZ] ;  /* 0x00000000fffff984 */ /* 0x000fe20000000800 */
[----:B------:R-:W-:Y:S01]  /*abd0*/  @!PT LDS RZ, [RZ] ;  /* 0x00000000fffff984 */ /* 0x000fe20000000800 */
[----:B------:R-:W-:Y:S04]  /*abe0*/  @!P2 LDGSTS.E.BYPASS.LTC128B.128 [R147+0x3000], desc[UR6][R140.64] ;  /* 0x030000008c93afae */ /* 0x000fe8000b981a06 */
[----:B------:R-:W-:Y:S01]  /*abf0*/  @!P2 IMAD.X R9, R5, 0x1, R20, P0 ;  /* 0x000000010509a824 */ /* 0x000fe200000e0614 */
        /* <DEDUP_REMOVED lines=18> */
[----:B------:R-:W-:Y:S04]  /*ad20*/  LDSM.16.M88.4 R104, [R32] ;  /* 0x000000002068783b */ /* 0x000fe80000000200 */
[----:B------:R-:W-:Y:S04]  /*ad30*/  LDSM.16.M88.4 R24, [R87+0x1000] ;  /* 0x001000005718783b */ /* 0x000fe80000000200 */
[----:B------:R-:W4:Y:S04]  /*ad40*/  LDSM.16.M88.4 R36, [R108+0x1400] ;  /* 0x001400006c24783b */ /* 0x000f280000000200 */
[----:B------:R-:W5:Y:S04]  /*ad50*/  LDSM.16.M88.4 R20, [R108+0x1c00] ;  /* 0x001c00006c14783b */ /* 0x000f680000000200 */
[----:B------:R-:W1:Y:S04]  /*ad60*/  LDSM.16.M88.4 R28, [R108+0x1800] ;  /* 0x001800006c1c783b */ /* 0x000e680000000200 */
[----:B------:R-:W1:Y:S04]  /*ad70*/  LDSM.16.M88.4 R16, [R87+0x1400] ;  /* 0x001400005710783b */ /* 0x000e680000000200 */
[----:B--2---:R-:W2:Y:S04]  /*ad80*/  LDSM.16.M88.4 R8, [R87+0x1c00] ;  /* 0x001c00005708783b */ /* 0x004ea80000000200 */
[----:B------:R-:W2:Y:S04]  /*ad90*/  LDSM.16.M88.4 R12, [R108+0x2000] ;  /* 0x002000006c0c783b */ /* 0x000ea80000000200 */
[----:B------:R-:W2:Y:S01]  /*ada0*/  LDSM.16.M88.4 R4, [R108+0x2400] ;  /* 0x002400006c04783b */ /* 0x000ea20000000200 */
[C---:B---3--:R-:W-:Y:S03]  /*adb0*/  HMMA.16816.F32 R48, R52.reuse, R44, RZ ;  /* 0x0000002c3430723c */ /* 0x048fe600000018ff */
[----:B------:R-:W3:Y:S04]  /*adc0*/  LDSM.16.M88.4 R92, [R87+0x1800] ;  /* 0x00180000575c783b */ /* 0x000ee80000000200 */
[----:B------:R-:W3:Y:S01]  /*add0*/  LDSM.16.M88.4 R64, [R87+0x2000] ;  /* 0x002000005740783b */ /* 0x000ee20000000200 */
[C---:B------:R-:W-:Y:S03]  /*ade0*/  HMMA.16816.F32 R44, R52.reuse, R46, RZ ;  /* 0x0000002e342c723c */ /* 0x040fe600000018ff */
[----:B------:R-:W3:Y:S04]  /*adf0*/  LDSM.16.M88.4 R88, [R108+0x2800] ;  /* 0x002800006c58783b */ /* 0x000ee80000000200 */
[----:B------:R-:W3:Y:S01]  /*ae00*/  LDSM.16.M88.4 R96, [R87+0x2400] ;  /* 0x002400005760783b */ /* 0x000ee20000000200 */
[----:B----4-:R-:W-:Y:S03]  /*ae10*/  HMMA.16816.F32 R40, R52, R36, RZ ;  /* 0x000000243428723c */ /* 0x010fe600000018ff */
[----:B------:R4:W4:Y:S04]  /*ae20*/  LDSM.16.M88.4 R100, [R108+0x2c00] ;  /* 0x002c00006c64783b */ /* 0x0009280000000200 */
[----:B------:R-:W0:Y:S01]  /*ae30*/  LDGDEPBAR ;  /* 0x00000000000079af */ /* 0x000e220000000000 */
[C---:B------:R-:W-:Y:S08]  /*ae40*/  HMMA.16816.F32 R48, R104.reuse, R24, R48 ;  /* 0x000000186830723c */ /* 0x040ff00000001830 */
[----:B------:R-:W-:Y:S08]  /*ae50*/  HMMA.16816.F32 R44, R104, R26, R44 ;  /* 0x0000001a682c723c */ /* 0x000ff0000000182c */
[C---:B-----5:R-:W-:Y:S03]  /*ae60*/  HMMA.16816.F32 R24, R52.reuse, R20, RZ ;  /* 0x000000143418723c */ /* 0x060fe600000018ff */
[----:B-1----:R-:W-:Y:S01]  /*ae70*/  FMUL.FTZ R50, R50, UR4 ;  /* 0x0000000432327c20 */ /* 0x002fe20008410000 */
[----:B------:R-:W-:Y:S01]  /*ae80*/  FMUL.FTZ R48, R48, UR4 ;  /* 0x0000000430307c20 */ /* 0x000fe20008410000 */
[----:B------:R-:W-:Y:S01]  /*ae90*/  FMUL.FTZ R49, R49, UR4 ;  /* 0x0000000431317c20 */ /* 0x000fe20008410000 */
[----:B------:R-:W-:Y:S01]  /*aea0*/  FMUL.FTZ R51, R51, UR4 ;  /* 0x0000000433337c20 */ /* 0x000fe20008410000 */
[----:B------:R-:W-:Y:S01]  /*aeb0*/  MUFU.TANH R113, R50 ;  /* 0x0000003200717308 */ /* 0x000fe20000002400 */
[----:B------:R-:W-:Y:S03]  /*aec0*/  HMMA.16816.F32 R36, R52, R38, RZ ;  /* 0x000000263424723c */ /* 0x000fe600000018ff */
[----:B------:R-:W-:Y:S01]  /*aed0*/  FMUL.FTZ R46, R46, UR4 ;  /* 0x000000042e2e7c20 */ /* 0x000fe20008410000 */
[----:B------:R-:W-:-:S03]  /*aee0*/  FMUL.FTZ R47, R47, UR4 ;  /* 0x000000042f2f7c20 */ /* 0x000fc60008410000 */
[----:B------:R1:W5:Y:S01]  /*aef0*/  MUFU.TANH R59, R48 ;  /* 0x00000030003b7308 */ /* 0x0003620000002400 */
[C---:B------:R-:W-:Y:S08]  /*af00*/  HMMA.16816.F32 R20, R52.reuse, R22, RZ ;  /* 0x000000163414723c */ /* 0x040ff000000018ff */
[----:B------:R-:W-:Y:S08]  /*af10*/  HMMA.16816.F32 R32, R52, R28, RZ ;  /* 0x0000001c3420723c */ /* 0x000ff000000018ff */
[C---:B------:R-:W-:Y:S08]  /*af20*/  HMMA.16816.F32 R40, R104.reuse, R16, R40 ;  /* 0x000000106828723c */ /* 0x040ff00000001828 */
[C---:B------:R-:W-:Y:S08]  /*af30*/  HMMA.16816.F32 R36, R104.reuse, R18, R36 ;  /* 0x000000126824723c */ /* 0x040ff00000001824 */
[----:B--2---:R-:W-:Y:S03]  /*af40*/  HMMA.16816.F32 R24, R104, R8, R24 ;  /* 0x000000086818723c */ /* 0x004fe60000001818 */
[----:B-1----:R-:W-:Y:S01]  /*af50*/  FMUL.FTZ R48, R40, UR4 ;  /* 0x0000000428307c20 */ /* 0x002fe20008410000 */
[----:B------:R-:W-:Y:S01]  /*af60*/  FMUL.FTZ R40, R41, UR4 ;  /* 0x0000000429287c20 */ /* 0x000fe20008410000 */
[----:B------:R-:W-:Y:S01]  /*af70*/  FMUL.FTZ R43, R43, UR4 ;  /* 0x000000042b2b7c20 */ /* 0x000fe20008410000 */
[----:B------:R-:W-:-:S02]  /*af80*/  FMUL.FTZ R42, R42, UR4 ;  /* 0x000000042a2a7c20 */ /* 0x000fc40008410000 */
[----:B------:R-:W-:Y:S01]  /*af90*/  HMMA.16816.F32 R20, R104, R10, R20 ;  /* 0x0000000a6814723c */ /* 0x000fe20000001814 */
[----:B------:R-:W-:Y:S02]  /*afa0*/  MUFU.TANH R116, R43 ;  /* 0x0000002b00747308 */ /* 0x000fe40000002400 */
[----:B------:R-:W-:Y:S01]  /*afb0*/  FMUL.FTZ R41, R36, UR4 ;  /* 0x0000000424297c20 */ /* 0x000fe20008410000 */
[----:B------:R-:W-:Y:S01]  /*afc0*/  FMUL.FTZ R36, R37, UR4 ;  /* 0x0000000425247c20 */ /* 0x000fe20008410000 */
[----:B------:R-:W-:Y:S01]  /*afd0*/  FMUL.FTZ R39, R39, UR4 ;  /* 0x0000000427277c20 */ /* 0x000fe20008410000 */
[----:B------:R-:W-:Y:S02]  /*afe0*/  FMUL.FTZ R38, R38, UR4 ;  /* 0x0000000426267c20 */ /* 0x000fe40008410000 */
[----:B------:R-:W-:Y:S01]  /*aff0*/  HMMA.16816.F32 R28, R52, R30, RZ ;  /* 0x0000001e341c723c */ /* 0x000fe200000018ff */
[----:B------:R-:W-:Y:S02]  /*b000*/  MUFU.TANH R40, R40 ;  /* 0x0000002800287308 */ /* 0x000fe40000002400 */
[----:B------:R-:W-:Y:S01]  /*b010*/  FMUL.FTZ R25, R25, UR4 ;  /* 0x0000000419197c20 */ /* 0x000fe20008410000 */
[----:B------:R-:W-:-:S04]  /*b020*/  FMUL.FTZ R27, R27, UR4 ;  /* 0x000000041b1b7c20 */ /* 0x000fc80008410000 */
[----:B------:R-:W-:Y:S01]  /*b030*/  HMMA.16816.F32 R16, R52, R12, RZ ;  /* 0x0000000c3410723c */ /* 0x000fe200000018ff */
[----:B------:R-:W-:Y:S02]  /*b040*/  MUFU.TANH R48, R48 ;  /* 0x0000003000307308 */ /* 0x000fe40000002400 */
[----:B------:R-:W-:-:S05]  /*b050*/  FMUL.FTZ R22, R22, UR4 ;  /* 0x0000000416167c20 */ /* 0x000fca0008410000 */
[C---:B------:R-:W-:Y:S01]  /*b060*/  HMMA.16816.F32 R8, R52.reuse, R4, RZ ;  /* 0x000000043408723c */ /* 0x040fe200000018ff */
[----:B------:R-:W-:Y:S07]  /*b070*/  MUFU.TANH R118, R42 ;  /* 0x0000002a00767308 */ /* 0x000fee0000002400 */
[C---:B------:R-:W-:Y:S01]  /*b080*/  HMMA.16816.F32 R12, R52.reuse, R14, RZ ;  /* 0x0000000e340c723c */ /* 0x040fe200000018ff */
[----:B------:R-:W-:Y:S07]  /*b090*/  MUFU.TANH R36, R36 ;  /* 0x0000002400247308 */ /* 0x000fee0000002400 */
[----:B------:R-:W-:Y:S01]  /*b0a0*/  HMMA.16816.F32 R4, R52, R6, RZ ;  /* 0x000000063404723c */ /* 0x000fe200000018ff */
[----:B------:R-:W-:Y:S07]  /*b0b0*/  MUFU.TANH R112, R39 ;  /* 0x0000002700707308 */ /* 0x000fee0000002400 */
[C---:B---3--:R-:W-:Y:S01]  /*b0c0*/  HMMA.16816.F32 R32, R104.reuse, R92, R32 ;  /* 0x0000005c6820723c */ /* 0x048fe20000001820 */
[----:B------:R-:W-:Y:S07]  /*b0d0*/  MUFU.TANH R41, R41 ;  /* 0x0000002900297308 */ /* 0x000fee0000002400 */
[C---:B------:R-:W-:Y:S01]  /*b0e0*/  HMMA.16816.F32 R28, R104.reuse, R94, R28 ;  /* 0x0000005e681c723c */ /* 0x040fe2000000181c */
[----:B------:R1:W-:Y:S07]  /*b0f0*/  MUFU.TANH R114, R38 ;  /* 0x0000002600727308 */ /* 0x0003ee0000002400 */
[----:B------:R-:W-:Y:S01]  /*b100*/  HMMA.16816.F32 R16, R104, R64, R16 ;  /* 0x000000406810723c */ /* 0x000fe20000001810 */
[----:B------:R-:W-:Y:S02]  /*b110*/  MUFU.TANH R22, R22 ;  /* 0x0000001600167308 */ /* 0x000fe40000002400 */
[----:B------:R-:W-:Y:S01]  /*b120*/  FMUL.FTZ R32, R32, UR4 ;  /* 0x0000000420207c20 */ /* 0x000fe20008410000 */
        /* <DEDUP_REMOVED lines=11> */
[----:B------:R-:W-:-:S05]  /*b1e0*/  FMUL.FTZ R17, R17, UR4 ;  /* 0x0000000411117c20 */ /* 0x000fca0008410000 */
[----:B------:R-:W-:Y:S01]  /*b1f0*/  HMMA.16816.F32 R8, R104, R96, R8 ;  /* 0x000000606808723c */ /* 0x000fe20000001808 */
[----:B------:R-:W-:Y:S02]  /*b200*/  MUFU.TANH R109, R29 ;  /* 0x0000001d006d7308 */ /* 0x000fe40000002400 */
[----:B------:R-:W-:Y:S01]  /*b210*/  FMUL.FTZ R14, R14, UR4 ;  /* 0x000000040e0e7c20 */ /* 0x000fe20008410000 */
[----:B------:R-:W-:-:S04]  /*b220*/  FMUL.FTZ R15, R15, UR4 ;  /* 0x000000040f0f7c20 */ /* 0x000fc80008410000 */
[----:B------:R-:W-:Y:S01]  /*b230*/  HMMA.16816.F32 R4, R104, R98, R4 ;  /* 0x000000626804723c */ /* 0x000fe20000001804 */
[----:B------:R-:W2:Y:S01]  /*b240*/  LDSM.16.M88.4 R96, [R87+0x2c00] ;  /* 0x002c00005760783b */ /* 0x000ea20000000200 */
[----:B----4-:R-:W-:Y:S06]  /*b250*/  MUFU.TANH R108, R30 ;  /* 0x0000001e006c7308 */ /* 0x010fec0000002400 */
[----:B------:R-:W-:Y:S02]  /*b260*/  HMMA.16816.F32 R88, R52, R90, RZ ;  /* 0x0000005a3458723c */ /* 0x000fe400000018ff */
[----:B------:R-:W-:Y:S01]  /*b270*/  MUFU.TANH R50, R15 ;  /* 0x0000000f00327308 */ /* 0x000fe20000002400 */
[----:B-1----:R-:W-:Y:S01]  /*b280*/  FMUL.FTZ R38, R11, UR4 ;  /* 0x000000040b267c20 */ /* 0x002fe20008410000 */
[----:B------:R-:W-:-:S02]  /*b290*/  VIADD R11, R63, 0xffffff20 ;  /* 0xffffff203f0b7836 */ /* 0x000fc40000000000 */
[----:B------:R-:W-:Y:S02]  /*b2a0*/  FMUL.FTZ R10, R10, UR4 ;  /* 0x000000040a0a7c20 */ /* 0x000fe40008410000 */
[----:B------:R-:W-:Y:S02]  /*b2b0*/  HMMA.16816.F32 R64, R52, R100, RZ ;  /* 0x000000643440723c */ /* 0x000fe400000018ff */
[----:B------:R-:W-:Y:S01]  /*b2c0*/  MUFU.TANH R38, R38 ;  /* 0x0000002600267308 */ /* 0x000fe20000002400 */
[----:B------:R-:W-:Y:S01]  /*b2d0*/  FMUL.FTZ R42, R6, UR4 ;  /* 0x00000004062a7c20 */ /* 0x000fe20008410000 */
[----:B------:R-:W-:-:S04]  /*b2e0*/  VIADD R6, R63, 0xffffff29 ;  /* 0xffffff293f067836 */ /* 0x000fc80000000000 */
[----:B------:R-:W-:Y:S01]  /*b2f0*/  HMMA.16816.F32 R52, R52, R102, RZ ;  /* 0x000000663434723c */ /* 0x000fe200000018ff */
[----:B------:R1:W3:Y:S01]  /*b300*/  LDSM.16.M88.4 R100, [R87+0x2800] ;  /* 0x002800005764783b */ /* 0x0002e20000000200 */
[----:B------:R-:W-:Y:S01]  /*b310*/  MUFU.TANH R10, R10 ;  /* 0x0000000a000a7308 */ /* 0x000fe20000002400 */
[----:B------:R-:W-:-:S07]  /*b320*/  DEPBAR.LE SB0, 0x0 ;  /* 0x000080000000791a */ /* 0x000fce0000000000 */
[----:B------:R-:W-:Y:S02]  /*b330*/  MUFU.TANH R42, R42 ;  /* 0x0000002a002a7308 */ /* 0x000fe40000002400 */
[C---:B--2---:R-:W-:Y:S06]  /*b340*/  HMMA.16816.F32 R64, R104.reuse, R96, R64 ;  /* 0x000000606840723c */ /* 0x044fec0000001840 */
[----:B------:R-:W2:Y:S01]  /*b350*/  MUFU.TANH R96, R49 ;  /* 0x0000003100607308 */ /* 0x000ea20000002400 */
[----:B-1----:R-:W-:Y:S01]  /*b360*/  FMUL.FTZ R87, R44, UR4 ;  /* 0x000000042c577c20 */ /* 0x002fe20008410000 */
[----:B------:R-:W-:Y:S01]  /*b370*/  FMUL.FTZ R44, R45, UR4 ;  /* 0x000000042d2c7c20 */ /* 0x000fe20008410000 */
[----:B------:R-:W-:Y:S01]  /*b380*/  HMMA.16816.F32 R52, R104, R98, R52 ;  /* 0x000000626834723c */ /* 0x000fe20000001834 */
[----:B------:R-:W-:-:S04]  /*b390*/  FMUL.FTZ R99, R16, UR4 ;  /* 0x0000000410637c20 */ /* 0x000fc80008410000 */
[----:B------:R1:W-:Y:S01]  /*b3a0*/  MUFU.TANH R49, R47 ;  /* 0x0000002f00317308 */ /* 0x0003e20000002400 */
[----:B------:R-:W-:Y:S01]  /*b3b0*/  FMUL.FTZ R16, R12, UR4 ;  /* 0x000000040c107c20 */ /* 0x000fe20008410000 */
[----:B------:R-:W-:-:S05]  /*b3c0*/  VIADD R12, R63, 0xffffff01 ;  /* 0xffffff013f0c7836 */ /* 0x000fca0000000000 */
[C---:B------:R-:W-:Y:S01]  /*b3d0*/  ISETP.GE.AND P1, PT, R12.reuse, R62, PT ;  /* 0x0000003e0c00720c */ /* 0x040fe20003f26270 */
[----:B------:R-:W-:Y:S01]  /*b3e0*/  MUFU.TANH R44, R44 ;  /* 0x0000002c002c7308 */ /* 0x000fe20000002400 */
[----:B------:R-:W-:Y:S01]  /*b3f0*/  ISETP.GE.AND P4, PT, R12, R85, PT ;  /* 0x000000550c00720c */ /* 0x000fe20003f86270 */
[----:B------:R-:W-:Y:S01]  /*b400*/  VIADD R12, R63, 0xffffff09 ;  /* 0xffffff093f0c7836 */ /* 0x000fe20000000000 */
[----:B---3--:R-:W-:Y:S01]  /*b410*/  HMMA.16816.F32 R92, R104, R100, R92 ;  /* 0x00000064685c723c */ /* 0x008fe2000000185c */
[----:B------:R-:W-:-:S03]  /*b420*/  FMUL.FTZ R101, R24, UR4 ;  /* 0x0000000418657c20 */ /* 0x000fc60008410000 */
[-C--:B------:R-:W-:Y:S01]  /*b430*/  ISETP.GE.AND P5, PT, R12, R62.reuse, PT ;  /* 0x0000003e0c00720c */ /* 0x080fe20003fa6270 */
[----:B------:R3:W-:Y:S01]  /*b440*/  MUFU.TANH R100, R46 ;  /* 0x0000002e00647308 */ /* 0x0007e20000002400 */
[----:B-1----:R-:W-:Y:S01]  /*b450*/  FMUL.FTZ R47, R13, UR4 ;  /* 0x000000040d2f7c20 */ /* 0x002fe20008410000 */
[----:B------:R-:W-:Y:S02]  /*b460*/  VIADD R13, R63, 0xffffff00 ;  /* 0xffffff003f0d7836 */ /* 0x000fe40000000000 */
[----:B------:R-:W-:Y:S01]  /*b470*/  FMUL.FTZ R24, R26, UR4 ;  /* 0x000000041a187c20 */ /* 0x000fe20008410000 */
[----:B------:R-:W-:Y:S01]  /*b480*/  FMUL.FTZ R26, R67, UR4 ;  /* 0x00000004431a7c20 */ /* 0x000fe20008410000 */
[----:B------:R-:W-:Y:S01]  /*b490*/  HMMA.16816.F32 R88, R104, R102, R88 ;  /* 0x000000666858723c */ /* 0x000fe20000001858 */
[----:B------:R-:W-:Y:S01]  /*b4a0*/  FMUL.FTZ R107, R20, UR4 ;  /* 0x00000004146b7c20 */ /* 0x000fe20008410000 */
[CC--:B------:R-:W-:Y:S01]  /*b4b0*/  ISETP.GE.AND P3, PT, R13.reuse, R62.reuse, PT ;  /* 0x0000003e0d00720c */ /* 0x0c0fe20003f66270 */
[----:B------:R-:W-:Y:S01]  /*b4c0*/  MUFU.TANH R102, R51 ;  /* 0x0000003300667308 */ /* 0x000fe20000002400 */
[-C--:B------:R-:W-:Y:S01]  /*b4d0*/  ISETP.GE.AND P0, PT, R13, R85.reuse, PT ;  /* 0x000000550d00720c */ /* 0x080fe20003f06270 */
[----:B------:R-:W-:Y:S01]  /*b4e0*/  VIADD R13, R63, 0xffffff08 ;  /* 0xffffff083f0d7836 */ /* 0x000fe20000000000 */
[----:B-----5:R-:W-:Y:S01]  /*b4f0*/  FSEL R29, R59, -INF , !P3 ;  /* 0xff8000003b1d7808 */ /* 0x020fe20005800000 */
[----:B------:R-:W-:Y:S01]  /*b500*/  FMUL.FTZ R20, R23, UR4 ;  /* 0x0000000417147c20 */ /* 0x000fe20008410000 */
[----:B------:R-:W-:Y:S01]  /*b510*/  FMUL.FTZ R105, R21, UR4 ;  /* 0x0000000415697c20 */ /* 0x000fe20008410000 */
[----:B--2---:R-:W-:Y:S01]  /*b520*/  FSEL R23, R96, -INF , !P1 ;  /* 0xff80000060177808 */ /* 0x004fe20004800000 */
[----:B------:R-:W-:Y:S01]  /*b530*/  FMUL.FTZ R21, R18, UR4 ;  /* 0x0000000412157c20 */ /* 0x000fe20008410000 */
[----:B------:R-:W1:Y:S01]  /*b540*/  MUFU.TANH R87, R87 ;  /* 0x0000005700577308 */ /* 0x000e620000002400 */
[----:B---3--:R-:W-:Y:S01]  /*b550*/  FSEL R46, R113, -INF , !P0 ;  /* 0xff800000712e7808 */ /* 0x008fe20004000000 */
[----:B------:R-:W-:Y:S01]  /*b560*/  FMUL.FTZ R18, R19, UR4 ;  /* 0x0000000413127c20 */ /* 0x000fe20008410000 */
[-C--:B------:R-:W-:Y:S01]  /*b570*/  ISETP.GE.AND P0, PT, R12, R85.reuse, PT ;  /* 0x000000550c00720c */ /* 0x080fe20003f06270 */
[----:B------:R-:W-:Y:S01]  /*b580*/  VIADD R12, R63, 0xffffff11 ;  /* 0xffffff113f0c7836 */ /* 0x000fe20000000000 */
[C---:B------:R-:W-:Y:S01]  /*b590*/  ISETP.GE.AND P6, PT, R13.reuse, R85, PT ;  /* 0x000000550d00720c */ /* 0x040fe20003fc6270 */
[----:B------:R-:W-:Y:S01]  /*b5a0*/  FMUL.FTZ R92, R92, UR4 ;  /* 0x000000045c5c7c20 */ /* 0x000fe20008410000 */
[----:B------:R-:W-:Y:S01]  /*b5b0*/  ISETP.GE.AND P2, PT, R13, R62, PT ;  /* 0x0000003e0d00720c */ /* 0x000fe20003f46270 */
[----:B------:R2:W-:Y:S01]  /*b5c0*/  MUFU.TANH R103, R25 ;  /* 0x0000001900677308 */ /* 0x0005e20000002400 */
[----:B------:R-:W-:Y:S01]  /*b5d0*/  FMUL.FTZ R93, R93, UR4 ;  /* 0x000000045d5d7c20 */ /* 0x000fe20008410000 */
[----:B------:R-:W-:Y:S01]  /*b5e0*/  FMUL.FTZ R34, R95, UR4 ;  /* 0x000000045f227c20 */ /* 0x000fe20008410000 */
[----:B------:R-:W-:Y:S01]  /*b5f0*/  FMUL.FTZ R32, R90, UR4 ;  /* 0x000000045a207c20 */ /* 0x000fe20008410000 */
[----:B------:R-:W-:Y:S01]  /*b600*/  FMUL.FTZ R43, R89, UR4 ;  /* 0x00000004592b7c20 */ /* 0x000fe20008410000 */
[----:B------:R-:W-:-:S03]  /*b610*/  FMUL.FTZ R30, R91, UR4 ;  /* 0x000000045b1e7c20 */ /* 0x000fc60008410000 */
[----:B------:R3:W-:Y:S01]  /*b620*/  MUFU.TANH R97, R17 ;  /* 0x0000001100617308 */ /* 0x0007e20000002400 */
[----:B-1----:R-:W-:Y:S01]  /*b630*/  FSEL R15, R87, -INF , !P2 ;  /* 0xff800000570f7808 */ /* 0x002fe20005000000 */
[----:B------:R-:W-:Y:S01]  /*b640*/  FMUL.FTZ R87, R4, UR4 ;  /* 0x0000000404577c20 */ /* 0x000fe20008410000 */
[----:B------:R-:W-:Y:S01]  /*b650*/  FMUL.FTZ R4, R5, UR4 ;  /* 0x0000000405047c20 */ /* 0x000fe20008410000 */
[----:B------:R-:W-:-:S04]  /*b660*/  VIADD R5, R63, 0xffffff28 ;  /* 0xffffff283f057836 */ /* 0x000fc80000000000 */
[----:B------:R-:W1:Y:S01]  /*b670*/  MUFU.TANH R104, R31 ;  /* 0x0000001f00687308 */ /* 0x000e620000002400 */
[----:B--2---:R-:W-:Y:S01]  /*b680*/  FMUL.FTZ R25, R8, UR4 ;  /* 0x0000000408197c20 */ /* 0x004fe20008410000 */
[----:B------:R-:W-:-:S05]  /*b690*/  VIADD R8, R63, 0xffffff10 ;  /* 0xffffff103f087836 */ /* 0x000fca0000000000 */
[CC--:B------:R-:W-:Y:S01]  /*b6a0*/  ISETP.GE.AND P1, PT, R8.reuse, R62.reuse, PT ;  /* 0x0000003e0800720c */ /* 0x0c0fe20003f26270 */
[----:B------:R2:W-:Y:S01]  /*b6b0*/  MUFU.TANH R59, R25 ;  /* 0x00000019003b7308 */ /* 0x0005e20000002400 */
[----:B---3--:R-:W-:Y:S01]  /*b6c0*/  FMUL.FTZ R17, R9, UR4 ;  /* 0x0000000409117c20 */ /* 0x008fe20008410000 */
[----:B------:R-:W-:Y:S02]  /*b6d0*/  ISETP.GE.AND P3, PT, R8, R85, PT ;  /* 0x000000550800720c */ /* 0x000fe40003f66270 */
[----:B------:R-:W-:Y:S02]  /*b6e0*/  FSEL R8, R100, -INF , !P6 ;  /* 0xff80000064087808 */ /* 0x000fe40007000000 */
[----:B------:R-:W-:Y:S02]  /*b6f0*/  FSEL R9, R44, -INF , !P5 ;  /* 0xff8000002c097808 */ /* 0x000fe40006800000 */
[----:B------:R-:W3:Y:S01]  /*b700*/  MUFU.TANH R51, R28 ;  /* 0x0000001c00337308 */ /* 0x000ee20000002400 */
[----:B------:R-:W-:-:S02]  /*b710*/  ISETP.GE.AND P6, PT, R12, R62, PT ;  /* 0x0000003e0c00720c */ /* 0x000fc40003fc6270 */
[-C--:B------:R-:W-:Y:S02]  /*b720*/  ISETP.GE.AND P5, PT, R12, R85.reuse, PT ;  /* 0x000000550c00720c */ /* 0x080fe40003fa6270 */
[----:B------:R-:W-:Y:S02]  /*b730*/  FSEL R12, R49, -INF , !P0 ;  /* 0xff800000310c7808 */ /* 0x000fe40004000000 */
[----:B------:R-:W-:Y:S01]  /*b740*/  FSEL R39, R40, -INF , !P6 ;  /* 0xff80000028277808 */ /* 0x000fe20007000000 */
[----:B------:R4:W-:Y:S01]  /*b750*/  MUFU.TANH R19, R14 ;  /* 0x0000000e00137308 */ /* 0x0009e20000002400 */
[----:B--2---:R-:W-:Y:S01]  /*b760*/  VIADD R25, R63, 0xffffff18 ;  /* 0xffffff183f197836 */ /* 0x004fe20000000000 */
[----:B------:R-:W-:Y:S01]  /*b770*/  FSEL R116, R116, -INF , !P5 ;  /* 0xff80000074747808 */ /* 0x000fe20006800000 */
[----:B------:R-:W-:Y:S01]  /*b780*/  FMUL.FTZ R40, R7, UR4 ;  /* 0x0000000407287c20 */ /* 0x000fe20008410000 */
[----:B------:R-:W-:Y:S01]  /*b790*/  FSEL R13, R48, -INF , !P1 ;  /* 0xff800000300d7808 */ /* 0x000fe20004800000 */
[----:B------:R-:W-:Y:S01]  /*b7a0*/  VIADD R7, R63, 0xffffff38 ;  /* 0xffffff383f077836 */ /* 0x000fe20000000000 */
[----:B------:R-:W-:-:S02]  /*b7b0*/  ISETP.GE.AND P0, PT, R25, R85, PT ;  /* 0x000000551900720c */ /* 0x000fc40003f06270 */
[----:B------:R2:W5:Y:S01]  /*b7c0*/  MUFU.TANH R45, R33 ;  /* 0x00000021002d7308 */ /* 0x0005620000002400 */
[----:B------:R-:W-:Y:S02]  /*b7d0*/  FSEL R118, R118, -INF , !P3 ;  /* 0xff80000076767808 */ /* 0x000fe40005800000 */
[CC--:B------:R-:W-:Y:S02]  /*b7e0*/  ISETP.GE.AND P6, PT, R11.reuse, R62.reuse, PT ;  /* 0x0000003e0b00720c */ /* 0x0c0fe40003fc6270 */
[----:B------:R-:W-:Y:S01]  /*b7f0*/  ISETP.GE.AND P5, PT, R11, R85, PT ;  /* 0x000000550b00720c */ /* 0x000fe20003fa6270 */
[----:B------:R-:W-:Y:S01]  /*b800*/  VIADD R11, R63, 0xffffff21 ;  /* 0xffffff213f0b7836 */ /* 0x000fe20000000000 */
[----:B------:R-:W-:Y:S01]  /*b810*/  FSEL R111, R111, -INF , !P6 ;  /* 0xff8000006f6f7808 */ /* 0x000fe20007000000 */
[----:B------:R-:W5:Y:S01]  /*b820*/  MUFU.TANH R106, R35 ;  /* 0x00000023006a7308 */ /* 0x000f620000002400 */
[----:B----4-:R-:W-:Y:S02]  /*b830*/  FSEL R14, R102, -INF , !P4 ;  /* 0xff800000660e7808 */ /* 0x010fe40006000000 */
[----:B------:R-:W-:Y:S01]  /*b840*/  ISETP.GE.AND P4, PT, R25, R62, PT ;  /* 0x0000003e1900720c */ /* 0x000fe20003f86270 */
[----:B------:R-:W-:Y:S01]  /*b850*/  VIADD R25, R63, 0xffffff19 ;  /* 0xffffff193f197836 */ /* 0x000fe20000000000 */
[----:B------:R-:W-:-:S02]  /*b860*/  FSEL R110, R110, -INF , !P5 ;  /* 0xff8000006e6e7808 */ /* 0x000fc40006800000 */
[-C--:B------:R-:W-:Y:S01]  /*b870*/  ISETP.GE.AND P6, PT, R6, R62.reuse, PT ;  /* 0x0000003e0600720c */ /* 0x080fe20003fc6270 */
[----:B------:R4:W5:Y:S01]  /*b880*/  MUFU.TANH R98, R27 ;  /* 0x0000001b00627308 */ /* 0x0009620000002400 */
[C---:B------:R-:W-:Y:S02]  /*b890*/  ISETP.GE.AND P1, PT, R25.reuse, R62, PT ;  /* 0x0000003e1900720c */ /* 0x040fe40003f26270 */
[-C--:B------:R-:W-:Y:S01]  /*b8a0*/  ISETP.GE.AND P3, PT, R25, R85.reuse, PT ;  /* 0x000000551900720c */ /* 0x080fe20003f66270 */
[----:B------:R-:W-:Y:S01]  /*b8b0*/  FMUL.FTZ R25, R53, UR4 ;  /* 0x0000000435197c20 */ /* 0x000fe20008410000 */
[----:B--2---:R-:W-:Y:S01]  /*b8c0*/  FSEL R33, R36, -INF , !P1 ;  /* 0xff80000024217808 */ /* 0x004fe20004800000 */
[----:B------:R-:W-:Y:S01]  /*b8d0*/  FMUL.FTZ R36, R94, UR4 ;  /* 0x000000045e247c20 */ /* 0x000fe20008410000 */
[----:B------:R-:W-:Y:S01]  /*b8e0*/  FSEL R112, R112, -INF , !P3 ;  /* 0xff80000070707808 */ /* 0x000fe20005800000 */
[----:B------:R-:W2:Y:S01]  /*b8f0*/  MUFU.TANH R101, R101 ;  /* 0x0000006500657308 */ /* 0x000ea20000002400 */
[----:B------:R-:W-:Y:S01]  /*b900*/  ISETP.GE.AND P5, PT, R6, R85, PT ;  /* 0x000000550600720c */ /* 0x000fe20003fa6270 */
[----:B------:R-:W-:Y:S01]  /*b910*/  VIADD R6, R63, 0xffffff31 ;  /* 0xffffff313f067836 */ /* 0x000fe20000000000 */
[----:B------:R-:W-:-:S02]  /*b920*/  FSEL R37, R41, -INF , !P4 ;  /* 0xff80000029257808 */ /* 0x000fc40006000000 */
[----:B------:R-:W-:Y:S02]  /*b930*/  FSEL R114, R114, -INF , !P0 ;  /* 0xff80000072727808 */ /* 0x000fe40004000000 */
[CC--:B------:R-:W-:Y:S01]  /*b940*/  ISETP.GE.AND P1, PT, R5.reuse, R62.reuse, PT ;  /* 0x0000003e0500720c */ /* 0x0c0fe20003f26270 */
[----:B------:R-:W2:Y:S01]  /*b950*/  MUFU.TANH R24, R24 ;  /* 0x0000001800187308 */ /* 0x000ea20000002400 */
[-C--:B------:R-:W-:Y:S01]  /*b960*/  ISETP.GE.AND P3, PT, R5, R85.reuse, PT ;  /* 0x000000550500720c */ /* 0x080fe20003f66270 */
[----:B------:R-:W-:Y:S01]  /*b970*/  VIADD R5, R63, 0xffffff30 ;  /* 0xffffff303f057836 */ /* 0x000fe20000000000 */
[C---:B------:R-:W-:Y:S01]  /*b980*/  ISETP.GE.AND P4, PT, R11.reuse, R62, PT ;  /* 0x0000003e0b00720c */ /* 0x040fe20003f86270 */
[----:B----4-:R-:W-:Y:S01]  /*b990*/  FMUL.FTZ R27, R52, UR4 ;  /* 0x00000004341b7c20 */ /* 0x010fe20008410000 */
[----:B------:R-:W-:Y:S01]  /*b9a0*/  ISETP.GE.AND P0, PT, R11, R85, PT ;  /* 0x000000550b00720c */ /* 0x000fe20003f06270 */
[----:B------:R-:W-:Y:S01]  /*b9b0*/  VIADD R11, R63, 0xffffff39 ;  /* 0xffffff393f0b7836 */ /* 0x000fe20000000000 */
[----:B------:R-:W-:Y:S01]  /*b9c0*/  FSEL R109, R109, -INF , !P6 ;  /* 0xff8000006d6d7808 */ /* 0x000fe20007000000 */
[----:B------:R-:W4:Y:S01]  /*b9d0*/  MUFU.TANH R105, R105 ;  /* 0x0000006900697308 */ /* 0x000f220000002400 */
[----:B-1----:R-:W-:-:S02]  /*b9e0*/  FSEL R104, R104, -INF , !P5 ;  /* 0xff80000068687808 */ /* 0x002fc40006800000 */
[----:B---3--:R-:W-:Y:S02]  /*b9f0*/  FSEL R51, R51, -INF , !P1 ;  /* 0xff80000033337808 */ /* 0x008fe40004800000 */
[----:B------:R-:W-:Y:S02]  /*ba00*/  FSEL R108, R108, -INF , !P3 ;  /* 0xff8000006c6c7808 */ /* 0x000fe40005800000 */
[C---:B------:R-:W-:Y:S01]  /*ba10*/  ISETP.GE.AND P6, PT, R7.reuse, R62, PT ;  /* 0x0000003e0700720c */ /* 0x040fe20003fc6270 */
[----:B------:R-:W-:Y:S01]  /*ba20*/  MUFU.TANH R20, R20 ;  /* 0x0000001400147308 */ /* 0x000fe20000002400 */
[----:B------:R-:W-:Y:S01]  /*ba30*/  ISETP.GE.AND P5, PT, R7, R85, PT ;  /* 0x000000550700720c */ /* 0x000fe20003fa6270 */
[----:B------:R-:W-:Y:S01]  /*ba40*/  VIADD R7, R63, 0xffffff40 ;  /* 0xffffff403f077836 */ /* 0x000fe20000000000 */
[----:B-----5:R-:W-:Y:S02]  /*ba50*/  FSEL R45, R45, -INF , !P4 ;  /* 0xff8000002d2d7808 */ /* 0x020fe40006000000 */
[----:B------:R-:W-:-:S02]  /*ba60*/  FSEL R106, R106, -INF , !P0 ;  /* 0xff8000006a6a7808 */ /* 0x000fc40004000000 */
[CC--:B------:R-:W-:Y:S01]  /*ba70*/  ISETP.GE.AND P1, PT, R6.reuse, R62.reuse, PT ;  /* 0x0000003e0600720c */ /* 0x0c0fe20003f26270 */
[----:B------:R-:W1:Y:S01]  /*ba80*/  MUFU.TANH R107, R107 ;  /* 0x0000006b006b7308 */ /* 0x000e620000002400 */
[-C--:B------:R-:W-:Y:S02]  /*ba90*/  ISETP.GE.AND P3, PT, R6, R85.reuse, PT ;  /* 0x000000550600720c */ /* 0x080fe40003f66270 */
[C---:B------:R-:W-:Y:S02]  /*baa0*/  ISETP.GE.AND P4, PT, R5.reuse, R62, PT ;  /* 0x0000003e0500720c */ /* 0x040fe40003f86270 */
[----:B------:R-:W-:Y:S02]  /*bab0*/  ISETP.GE.AND P0, PT, R5, R85, PT ;  /* 0x000000550500720c */ /* 0x000fe40003f06270 */
[----:B------:R-:W-:Y:S01]  /*bac0*/  FSEL R103, R103, -INF , !P1 ;  /* 0xff80000067677808 */ /* 0x000fe20004800000 */
[----:B------:R-:W3:Y:S01]  /*bad0*/  MUFU.TANH R18, R18 ;  /* 0x0000001200127308 */ /* 0x000ee20000002400 */
[----:B------:R-:W-:-:S02]  /*bae0*/  FSEL R98, R98, -INF , !P3 ;  /* 0xff80000062627808 */ /* 0x000fc40005800000 */
[----:B--2---:R-:W-:Y:S02]  /*baf0*/  FSEL R101, R101, -INF , !P4 ;  /* 0xff80000065657808 */ /* 0x004fe40006000000 */
[----:B------:R-:W-:Y:S01]  /*bb00*/  FSEL R96, R24, -INF , !P0 ;  /* 0xff80000018607808 */ /* 0x000fe20004000000 */
[----:B------:R-:W-:Y:S01]  /*bb10*/  FMUL.FTZ R24, R66, UR4 ;  /* 0x0000000442187c20 */ /* 0x000fe20008410000 */
[CC--:B------:R-:W-:Y:S01]  /*bb20*/  ISETP.GE.AND P1, PT, R7.reuse, R62.reuse, PT ;  /* 0x0000003e0700720c */ /* 0x0c0fe20003f26270 */
[----:B------:R-:W2:Y:S01]  /*bb30*/  MUFU.TANH R99, R99 ;  /* 0x0000006300637308 */ /* 0x000ea20000002400 */
[-C--:B------:R-:W-:Y:S01]  /*bb40*/  ISETP.GE.AND P3, PT, R7, R85.reuse, PT ;  /* 0x000000550700720c */ /* 0x080fe20003f66270 */
[----:B------:R-:W-:Y:S01]  /*bb50*/  VIADD R7, R63, 0xffffff48 ;  /* 0xffffff483f077836 */ /* 0x000fe20000000000 */
[C---:B------:R-:W-:Y:S02]  /*bb60*/  ISETP.GE.AND P4, PT, R11.reuse, R62, PT ;  /* 0x0000003e0b00720c */ /* 0x040fe40003f86270 */
[----:B------:R-:W-:Y:S01]  /*bb70*/  ISETP.GE.AND P0, PT, R11, R85, PT ;  /* 0x000000550b00720c */ /* 0x000fe20003f06270 */
[----:B------:R-:W-:Y:S01]  /*bb80*/  VIADD R11, R63, 0xffffff41 ;  /* 0xffffff413f0b7836 */ /* 0x000fe20000000000 */
[----:B----4-:R-:W-:Y:S01]  /*bb90*/  FSEL R105, R105, -INF , !P4 ;  /* 0xff80000069697808 */ /* 0x010fe20006000000 */
[----:B------:R-:W-:Y:S01]  /*bba0*/  MUFU.TANH R21, R21 ;  /* 0x0000001500157308 */ /* 0x000fe20000002400 */
[----:B-1----:R-:W-:-:S02]  /*bbb0*/  FSEL R107, R107, -INF , !P6 ;  /* 0xff8000006b6b7808 */ /* 0x002fc40007000000 */
[----:B------:R-:W-:Y:S01]  /*bbc0*/  FSEL R94, R22, -INF , !P5 ;  /* 0xff800000165e7808 */ /* 0x000fe20006800000 */
[----:B------:R-:W-:Y:S01]  /*bbd0*/  FMUL.FTZ R22, R54, UR4 ;  /* 0x0000000436167c20 */ /* 0x000fe20008410000 */
[-C--:B------:R-:W-:Y:S02]  /*bbe0*/  ISETP.GE.AND P4, PT, R7, R62.reuse, PT ;  /* 0x0000003e0700720c */ /* 0x080fe40003f86270 */
[C---:B------:R-:W-:Y:S01]  /*bbf0*/  ISETP.GE.AND P6, PT, R11.reuse, R62, PT ;  /* 0x0000003e0b00720c */ /* 0x040fe20003fc6270 */
[----:B------:R-:W1:Y:S01]  /*bc00*/  MUFU.TANH R47, R47 ;  /* 0x0000002f002f7308 */ /* 0x000e620000002400 */
[----:B------:R-:W-:Y:S01]  /*bc10*/  ISETP.GE.AND P5, PT, R11, R85, PT ;  /* 0x000000550b00720c */ /* 0x000fe20003fa6270 */
[----:B------:R-:W-:Y:S01]  /*bc20*/  VIADD R11, R63, 0xffffff49 ;  /* 0xffffff493f0b7836 */ /* 0x000fe20000000000 */
[----:B------:R-:W-:Y:S02]  /*bc30*/  FSEL R97, R97, -INF , !P6 ;  /* 0xff80000061617808 */ /* 0x000fe40007000000 */
[----:B---3--:R-:W-:-:S02]  /*bc40*/  FSEL R18, R18, -INF , !P5 ;  /* 0xff80000012127808 */ /* 0x008fc40006800000 */
[----:B--2---:R-:W-:Y:S01]  /*bc50*/  FSEL R99, R99, -INF , !P1 ;  /* 0xff80000063637808 */ /* 0x004fe20004800000 */
[----:B------:R-:W2:Y:S01]  /*bc60*/  MUFU.TANH R16, R16 ;  /* 0x0000001000107308 */ /* 0x000ea20000002400 */
[----:B------:R-:W-:-:S07]  /*bc70*/  ISETP.GE.AND P1, PT, R11, R62, PT ;  /* 0x0000003e0b00720c */ /* 0x000fce0003f26270 */
[----:B------:R3:W-:Y:S01]  /*bc80*/  MUFU.TANH R5, R92 ;  /* 0x0000005c00057308 */ /* 0x0007e20000002400 */
[----:B-1----:R-:W-:-:S07]  /*bc90*/  FSEL R47, R47, -INF , !P1 ;  /* 0xff8000002f2f7808 */ /* 0x002fce0004800000 */
[----:B------:R-:W1:Y:S01]  /*bca0*/  MUFU.TANH R17, R17 ;  /* 0x0000001100117308 */ /* 0x000e620000002400 */
[----:B--2---:R-:W-:-:S07]  /*bcb0*/  FSEL R95, R16, -INF , !P4 ;  /* 0xff800000105f7808 */ /* 0x004fce0006000000 */
[----:B------:R2:W-:Y:S01]  /*bcc0*/  MUFU.TANH R6, R93 ;  /* 0x0000005d00067308 */ /* 0x0005e20000002400 */
[----:B---3--:R-:W-:Y:S01]  /*bcd0*/  FSEL R92, R20, -INF , !P0 ;  /* 0xff800000145c7808 */ /* 0x008fe20004000000 */
[----:B------:R-:W-:Y:S01]  /*bce0*/  FMUL.FTZ R20, R65, UR4 ;  /* 0x0000000441147c20 */ /* 0x000fe20008410000 */
[----:B------:R-:W-:Y:S01]  /*bcf0*/  ISETP.GE.AND P0, PT, R7, R85, PT ;  /* 0x000000550700720c */ /* 0x000fe20003f06270 */
[----:B------:R-:W-:-:S03]  /*bd00*/  VIADD R7, R63, 0xffffff50 ;  /* 0xffffff503f077836 */ /* 0x000fc60000000000 */
[----:B------:R-:W-:Y:S01]  /*bd10*/  FSEL R48, R19, -INF , !P0 ;  /* 0xff80000013307808 */ /* 0x000fe20004000000 */
[----:B------:R-:W3:Y:S01]  /*bd20*/  MUFU.TANH R87, R87 ;  /* 0x0000005700577308 */ /* 0x000ee20000002400 */
[CC--:B------:R-:W-:Y:S01]  /*bd30*/  ISETP.GE.AND P6, PT, R7.reuse, R62.reuse, PT ;  /* 0x0000003e0700720c */ /* 0x0c0fe20003fc6270 */
[----:B------:R-:W-:Y:S01]  /*bd40*/  FMUL.FTZ R19, R64, UR4 ;  /* 0x0000000440137c20 */ /* 0x000fe20008410000 */
[-C--:B------:R-:W-:Y:S01]  /*bd50*/  ISETP.GE.AND P5, PT, R7, R85.reuse, PT ;  /* 0x000000550700720c */ /* 0x080fe20003fa6270 */
[----:B------:R-:W-:Y:S01]  /*bd60*/  VIADD R7, R63, 0xffffff58 ;  /* 0xffffff583f077836 */ /* 0x000fe20000000000 */
[----:B------:R-:W-:Y:S02]  /*bd70*/  FSEL R59, R59, -INF , !P6 ;  /* 0xff8000003b3b7808 */ /* 0x000fe40007000000 */
[----:B------:R-:W-:Y:S01]  /*bd80*/  FSEL R16, R10, -INF , !P5 ;  /* 0xff8000000a107808 */ /* 0x000fe20006800000 */
[----:B------:R-:W4:Y:S01]  /*bd90*/  MUFU.TANH R4, R4 ;  /* 0x0000000400047308 */ /* 0x000f220000002400 */
[----:B--2---:R-:W-:Y:S01]  /*bda0*/  FMUL.FTZ R93, R88, UR4 ;  /* 0x00000004585d7c20 */ /* 0x004fe20008410000 */
[----:B------:R-:W-:Y:S01]  /*bdb0*/  FSEL R88, R21, -INF , !P3 ;  /* 0xff80000015587808 */ /* 0x000fe20005800000 */
[----:B------:R-:W-:Y:S01]  /*bdc0*/  VIADD R10, R63, 0xffffff61 ;  /* 0xffffff613f0a7836 */ /* 0x000fe20000000000 */
[----:B------:R-:W-:Y:S01]  /*bdd0*/  ISETP.GE.AND P3, PT, R11, R85, PT ;  /* 0x000000550b00720c */ /* 0x000fe20003f66270 */
[----:B------:R-:W-:Y:S01]  /*bde0*/  VIADD R11, R63, 0xffffff51 ;  /* 0xffffff513f0b7836 */ /* 0x000fe20000000000 */
[----:B------:R-:W-:Y:S01]  /*bdf0*/  ISETP.GE.AND P1, PT, R7, R62, PT ;  /* 0x0000003e0700720c */ /* 0x000fe20003f26270 */
[----:B------:R-:W-:Y:S01]  /*be00*/  FMUL.FTZ R21, R55, UR4 ;  /* 0x0000000437157c20 */ /* 0x000fe20008410000 */
[----:B------:R-:W2:Y:S01]  /*be10*/  MUFU.TANH R36, R36 ;  /* 0x0000002400247308 */ /* 0x000ea20000002400 */
[----:B------:R-:W-:-:S02]  /*be20*/  FSEL R50, R50, -INF , !P3 ;  /* 0xff80000032327808 */ /* 0x000fc40005800000 */
[-C--:B------:R-:W-:Y:S01]  /*be30*/  ISETP.GE.AND P3, PT, R7, R85.reuse, PT ;  /* 0x000000550700720c */ /* 0x080fe20003f66270 */
[----:B------:R-:W-:Y:S01]  /*be40*/  VIADD R7, R63, 0xffffff60 ;  /* 0xffffff603f077836 */ /* 0x000fe20000000000 */
[CC--:B------:R-:W-:Y:S02]  /*be50*/  ISETP.GE.AND P4, PT, R11.reuse, R62.reuse, PT ;  /* 0x0000003e0b00720c */ /* 0x0c0fe40003f86270 */
[----:B------:R-:W-:Y:S01]  /*be60*/  ISETP.GE.AND P0, PT, R11, R85, PT ;  /* 0x000000550b00720c */ /* 0x000fe20003f06270 */
[----:B------:R-:W5:Y:S01]  /*be70*/  MUFU.TANH R40, R40 ;  /* 0x0000002800287308 */ /* 0x000f620000002400 */
[----:B------:R-:W-:Y:S01]  /*be80*/  VIADD R11, R63, 0xffffff59 ;  /* 0xffffff593f0b7836 */ /* 0x000fe20000000000 */
[----:B-1----:R-:W-:Y:S02]  /*be90*/  FSEL R65, R17, -INF , !P4 ;  /* 0xff80000011417808 */ /* 0x002fe40006000000 */
[-C--:B------:R-:W-:Y:S02]  /*bea0*/  ISETP.GE.AND P4, PT, R7, R62.reuse, PT ;  /* 0x0000003e0700720c */ /* 0x080fe40003f86270 */
[----:B------:R-:W-:-:S02]  /*beb0*/  ISETP.GE.AND P6, PT, R11, R62, PT ;  /* 0x0000003e0b00720c */ /* 0x000fc40003fc6270 */
[----:B------:R-:W1:Y:S01]  /*bec0*/  MUFU.TANH R24, R24 ;  /* 0x0000001800187308 */ /* 0x000e620000002400 */
[----:B------:R-:W-:Y:S02]  /*bed0*/  FSEL R38, R38, -INF , !P0 ;  /* 0xff80000026267808 */ /* 0x000fe40004000000 */
[----:B------:R-:W-:Y:S01]  /*bee0*/  FSEL R67, R5, -INF , !P4 ;  /* 0xff80000005437808 */ /* 0x000fe20006000000 */
[----:B------:R-:W-:Y:S01]  /*bef0*/  VIADD R5, R63, 0xffffff70 ;  /* 0xffffff703f057836 */ /* 0x000fe20000000000 */
[----:B------:R-:W-:Y:S01]  /*bf00*/  ISETP.GE.AND P0, PT, R7, R85, PT ;  /* 0x000000550700720c */ /* 0x000fe20003f06270 */
[----:B------:R-:W-:Y:S01]  /*bf10*/  VIADD R7, R63, 0xffffff68 ;  /* 0xffffff683f077836 */ /* 0x000fe20000000000 */
[----:B---3--:R-:W-:Y:S01]  /*bf20*/  FSEL R87, R87, -INF , !P1 ;  /* 0xff80000057577808 */ /* 0x008fe20004800000 */
[----:B------:R-:W3:Y:S01]  /*bf30*/  MUFU.TANH R32, R32 ;  /* 0x0000002000207308 */ /* 0x000ee20000002400 */
[----:B----4-:R-:W-:Y:S01]  /*bf40*/  FSEL R89, R4, -INF , !P6 ;  /* 0xff80000004597808 */ /* 0x010fe20007000000 */
[----:B------:R-:W-:Y:S01]  /*bf50*/  VIADD R4, R63, 0xffffff69 ;  /* 0xffffff693f047836 */ /* 0x000fe20000000000 */
[----:B------:R-:W-:-:S02]  /*bf60*/  ISETP.GE.AND P1, PT, R10, R62, PT ;  /* 0x0000003e0a00720c */ /* 0x000fc40003f26270 */
[-C--:B------:R-:W-:Y:S02]  /*bf70*/  ISETP.GE.AND P5, PT, R11, R85.reuse, PT ;  /* 0x000000550b00720c */ /* 0x080fe40003fa6270 */
[----:B--2---:R-:W-:Y:S01]  /*bf80*/  FSEL R36, R36, -INF , !P0 ;  /* 0xff80000024247808 */ /* 0x004fe20004000000 */
[----:B------:R-:W2:Y:S01]  /*bf90*/  MUFU.TANH R34, R34 ;  /* 0x0000002200227308 */ /* 0x000ea20000002400 */
[-C--:B------:R-:W-:Y:S02]  /*bfa0*/  ISETP.GE.AND P0, PT, R5, R85.reuse, PT ;  /* 0x000000550500720c */ /* 0x080fe40003f06270 */
[----:B------:R-:W-:Y:S02]  /*bfb0*/  FSEL R91, R6, -INF , !P1 ;  /* 0xff800000065b7808 */ /* 0x000fe40004800000 */
[----:B-----5:R-:W-:Y:S02]  /*bfc0*/  FSEL R40, R40, -INF , !P5 ;  /* 0xff80000028287808 */ /* 0x020fe40006800000 */
[C---:B------:R-:W-:Y:S01]  /*bfd0*/  ISETP.GE.AND P4, PT, R4.reuse, R62, PT ;  /* 0x0000003e0400720c */ /* 0x040fe20003f86270 */
[----:B------:R-:W4:Y:S01]  /*bfe0*/  MUFU.TANH R93, R93 ;  /* 0x0000005d005d7308 */ /* 0x000f220000002400 */
[-C--:B------:R-:W-:Y:S01]  /*bff0*/  ISETP.GE.AND P1, PT, R4, R85.reuse, PT ;  /* 0x000000550400720c */ /* 0x080fe20003f26270 */
[----:B------:R-:W-:Y:S01]  /*c000*/  VIADD R4, R63, 0xffffff71 ;  /* 0xffffff713f047836 */ /* 0x000fe20000000000 */
[----:B------:R-:W-:-:S02]  /*c010*/  ISETP.GE.AND P5, PT, R7, R85, PT ;  /* 0x000000550700720c */ /* 0x000fc40003fa6270 */
[----:B-1----:R-:W-:Y:S02]  /*c020*/  FSEL R24, R24, -INF , !P0 ;  /* 0xff80000018187808 */ /* 0x002fe40004000000 */
[----:B------:R-:W-:Y:S01]  /*c030*/  FSEL R42, R42, -INF , !P3 ;  /* 0xff8000002a2a7808 */ /* 0x000fe20005800000 */
[----:B------:R-:W1:Y:S01]  /*c040*/  MUFU.TANH R43, R43 ;  /* 0x0000002b002b7308 */ /* 0x000e620000002400 */
[----:B------:R-:W-:Y:S02]  /*c050*/  ISETP.GE.AND P0, PT, R57, 0x3, PT ;  /* 0x000000033900780c */ /* 0x000fe40003f06270 */
[-C--:B------:R-:W-:Y:S02]  /*c060*/  ISETP.GE.AND P3, PT, R10, R85.reuse, PT ;  /* 0x000000550a00720c */ /* 0x080fe40003f66270 */
[----:B---3--:R-:W-:Y:S02]  /*c070*/  FSEL R32, R32, -INF , !P5 ;  /* 0xff80000020207808 */ /* 0x008fe40006800000 */
[CC--:B------:R-:W-:Y:S01]  /*c080*/  ISETP.GE.AND P2, PT, R4.reuse, R62.reuse, PT ;  /* 0x0000003e0400720c */ /* 0x0c0fe20003f46270 */
[----:B------:R-:W3:Y:S01]  /*c090*/  MUFU.TANH R30, R30 ;  /* 0x0000001e001e7308 */ /* 0x000ee20000002400 */
[----:B------:R-:W-:Y:S01]  /*c0a0*/  ISETP.GE.AND P5, PT, R4, R85, PT ;  /* 0x000000550400720c */ /* 0x000fe20003fa6270 */
[C---:B------:R-:W-:Y:S01]  /*c0b0*/  VIADD R4, R63.reuse, 0xffffff78 ;  /* 0xffffff783f047836 */ /* 0x040fe20000000000 */
[----:B--2---:R-:W-:Y:S01]  /*c0c0*/  FSEL R34, R34, -INF , !P3 ;  /* 0xff80000022227808 */ /* 0x004fe20005800000 */
[----:B------:R-:W-:Y:S01]  /*c0d0*/  VIADD R63, R63, 0xffffff79 ;  /* 0xffffff793f3f7836 */ /* 0x000fe20000000000 */
[----:B------:R-:W-:-:S02]  /*c0e0*/  ISETP.GE.AND P6, PT, R7, R62, PT ;  /* 0x0000003e0700720c */ /* 0x000fc40003fc6270 */
[-C--:B------:R-:W-:Y:S01]  /*c0f0*/  ISETP.GE.AND P3, PT, R5, R62.reuse, PT ;  /* 0x0000003e0500720c */ /* 0x080fe20003f66270 */
[----:B------:R-:W2:Y:S01]  /*c100*/  MUFU.TANH R19, R19 ;  /* 0x0000001300137308 */ /* 0x000ea20000002400 */
[----:B----4-:R-:W-:Y:S02]  /*c110*/  FSEL R93, R93, -INF , !P6 ;  /* 0xff8000005d5d7808 */ /* 0x010fe40007000000 */
[----:B-1----:R-:W-:Y:S02]  /*c120*/  FSEL R43, R43, -INF , !P4 ;  /* 0xff8000002b2b7808 */ /* 0x002fe40006000000 */
[-C--:B------:R-:W-:Y:S02]  /*c130*/  ISETP.GE.AND P6, PT, R4, R62.reuse, PT ;  /* 0x0000003e0400720c */ /* 0x080fe40003fc6270 */
[----:B------:R-:W-:Y:S01]  /*c140*/  ISETP.GE.AND P4, PT, R63, R62, PT ;  /* 0x0000003e3f00720c */ /* 0x000fe20003f86270 */
[----:B------:R-:W1:Y:S01]  /*c150*/  MUFU.TANH R17, R20 ;  /* 0x0000001400117308 */ /* 0x000e620000002400 */
[----:B---3--:R-:W-:-:S02]  /*c160*/  FSEL R30, R30, -INF , !P1 ;  /* 0xff8000001e1e7808 */ /* 0x008fc40004800000 */
[----:B------:R-:W-:-:S05]  /*c170*/  ISETP.GE.AND P1, PT, R63, R85, PT ;  /* 0x000000553f00720c */ /* 0x000fca0003f26270 */
[----:B------:R-:W3:Y:S01]  /*c180*/  MUFU.TANH R26, R26 ;  /* 0x0000001a001a7308 */ /* 0x000ee20000002400 */
[----:B--2---:R-:W-:Y:S01]  /*c190*/  FSEL R19, R19, -INF , !P3 ;  /* 0xff80000013137808 */ /* 0x004fe20005800000 */
[----:B------:R-:W-:Y:S01]  /*c1a0*/  BAR.SYNC.DEFER_BLOCKING 0x0 ;  /* 0x0000000000007b1d */ /* 0x000fe20000010000 */
[----:B------:R-:W-:-:S05]  /*c1b0*/  ISETP.GE.AND P3, PT, R4, R85, PT ;  /* 0x000000550400720c */ /* 0x000fca0003f66270 */
[----:B------:R-:W2:Y:S01]  /*c1c0*/  MUFU.TANH R27, R27 ;  /* 0x0000001b001b7308 */ /* 0x000ea20000002400 */
[----:B-1----:R-:W-:Y:S02]  /*c1d0*/  FSEL R17, R17, -INF , !P2 ;  /* 0xff80000011117808 */ /* 0x002fe40005000000 */
[----:B------:R-:W-:-:S05]  /*c1e0*/  ISETP.NE.AND P2, PT, R58, RZ, PT ;  /* 0x000000ff3a00720c */ /* 0x000fca0003f45270 */
[----:B------:R-:W1:Y:S01]  /*c1f0*/  MUFU.TANH R25, R25 ;  /* 0x0000001900197308 */ /* 0x000e620000002400 */
[----:B---3--:R-:W-:-:S07]  /*c200*/  FSEL R26, R26, -INF , !P5 ;  /* 0xff8000001a1a7808 */ /* 0x008fce0006800000 */
        /* <DEDUP_REMOVED lines=70> */
.L_x_3468:
[----:B------:R-:W-:Y:S01]  /*c670*/  UMOV UR4, URZ ;  /* 0x000000ff00047c82 */ /* 0x000fe20008000000 */
[----:B------:R-:W-:Y:S01]  /*c680*/  IMAD.SHL.U32 R4, R60, 0x80, RZ ;  /* 0x000000803c047824 */ /* 0x000fe200078e00ff */
[----:B------:R-:W-:-:S05]  /*c690*/  IADD3 R5, P0, PT, RZ, -UR4, RZ ;  /* 0x80000004ff057c10 */ /* 0x000fca000ff1e0ff */
[----:B------:R-:W-:-:S05]  /*c6a0*/  IMAD.X R4, RZ, RZ, ~R4, P0 ;  /* 0x000000ffff047224 */ /* 0x000fca00000e0e04 */
[----:B------:R-:W-:-:S04]  /*c6b0*/  SHF.R.S64 R5, R5, 0x1f, R4 ;  /* 0x0000001f05057819 */ /* 0x000fc80000001004 */
[----:B------:R-:W-:-:S04]  /*c6c0*/  IADD3 R138, P0, PT, R5, R138, RZ ;  /* 0x0000008a058a7210 */ /* 0x000fc80007f1e0ff */
[----:B------:R-:W-:-:S09]  /*c6d0*/  LEA.HI.X.SX32 R137, R4, R137, 0x1, P0 ;  /* 0x0000008904897211 */ /* 0x000fd200000f0eff */
.L_x_3469:
        /* <DEDUP_REMOVED lines=30> */
.L_x_3467:
[----:B-1----:R-:W-:Y:S01]  /*c8c0*/  FMNMX3.FTZ R6, R2, R29, R23, !PT ;  /* 0x0000001d02067276 */ /* 0x002fe20007810017 */
        /* <DEDUP_REMOVED lines=41> */
[----:B--2---:R-:W-:-:S04]  /*cb60*/  FMNMX.FTZ R20, R5, R20, !PT ;  /* 0x0000001405147209 */ /* 0x004fc80007810000 */
[C---:B------:R-:W-:Y:S01]  /*cb70*/  FSETP.NEU.FTZ.AND P1, PT, R20.reuse, -INF , PT ;  /* 0xff8000001400780b */ /* 0x040fe20003f3d000 */
[----:B-1----:R-:W-:Y:S01]  /*cb80*/  FMUL.FTZ R28, R20, UR4 ;  /* 0x00000004141c7c20 */ /* 0x002fe20008410000 */
[----:B---3--:R-:W-:Y:S02]  /*cb90*/  FMNMX.FTZ R3, R4, R3, !PT ;  /* 0x0000000304037209 */ /* 0x008fe40007810000 */
[----:B------:R-:W-:Y:S02]  /*cba0*/  FSEL R5, R20, RZ, P1 ;  /* 0x000000ff14057208 */ /* 0x000fe40000800000 */
[----:B------:R-:W-:Y:S02]  /*cbb0*/  FSEL R28, R28, RZ, P1 ;  /* 0x000000ff1c1c7208 */ /* 0x000fe40000800000 */
[----:B------:R-:W-:Y:S01]  /*cbc0*/  FSETP.NEU.FTZ.AND P0, PT, R3, -INF , PT ;  /* 0xff8000000300780b */ /* 0x000fe20003f1d000 */
[----:B------:R-:W-:Y:S02]  /*cbd0*/  FADD.FTZ R102, R2, -R5 ;  /* 0x8000000502667221 */ /* 0x000fe40000010000 */
[--C-:B------:R-:W-:Y:S01]  /*cbe0*/  FFMA.FTZ R53, R23, UR4, -R28.reuse ;  /* 0x0000000417357c23 */ /* 0x100fe2000801081c */
[----:B------:R-:W-:Y:S01]  /*cbf0*/  FMUL.FTZ R23, R3, UR4 ;  /* 0x0000000403177c20 */ /* 0x000fe20008410000 */
[--C-:B------:R-:W-:Y:S01]  /*cc00*/  FFMA.FTZ R100, R29, UR4, -R28.reuse ;  /* 0x000000041d647c23 */ /* 0x100fe2000801081c */
[--C-:B------:R-:W-:Y:S01]  /*cc10*/  FFMA.FTZ R29, R9, UR4, -R28.reuse ;  /* 0x00000004091d7c23 */ /* 0x100fe2000801081c */
[----:B------:R-:W-:Y:S01]  /*cc20*/  FSEL R5, R3, RZ, P0 ;  /* 0x000000ff03057208 */ /* 0x000fe20000000000 */
[--C-:B------:R-:W-:Y:S01]  /*cc30*/  FFMA.FTZ R44, R15, UR4, -R28.reuse ;  /* 0x000000040f2c7c23 */ /* 0x100fe2000801081c */
[----:B------:R-:W-:Y:S01]  /*cc40*/  FSEL R23, R23, RZ, P0 ;  /* 0x000000ff17177208 */ /* 0x000fe20000000000 */
[----:B------:R-:W-:Y:S01]  /*cc50*/  FMUL.FTZ R102, R102, UR4 ;  /* 0x0000000466667c20 */ /* 0x000fe20008410000 */
[----:B------:R-:W-:Y:S01]  /*cc60*/  MUFU.EX2 R100, R100 ;  /* 0x0000006400647308 */ /* 0x000fe20000000800 */
[----:B------:R-:W-:Y:S01]  /*cc70*/  FADD.FTZ R0, R0, -R5 ;  /* 0x8000000500007221 */ /* 0x000fe20000010000 */
[--C-:B------:R-:W-:Y:S01]  /*cc80*/  FFMA.FTZ R54, R13, UR4, -R28.reuse ;  /* 0x000000040d367c23 */ /* 0x100fe2000801081c */
[--C-:B------:R-:W-:Y:S01]  /*cc90*/  FFMA.FTZ R31, R8, UR4, -R23.reuse ;  /* 0x00000004081f7c23 */ /* 0x100fe20008010817 */
[--C-:B------:R-:W-:Y:S01]  /*cca0*/  FFMA.FTZ R49, R46, UR4, -R23.reuse ;  /* 0x000000042e317c23 */ /* 0x100fe20008010817 */
[----:B------:R-:W1:Y:S01]  /*ccb0*/  LDSM.16.MT88.4 R8, [R133+0x3000] ;  /* 0x003000008508783b */ /* 0x000e620000004200 */
[--C-:B------:R-:W-:Y:S01]  /*ccc0*/  FFMA.FTZ R35, R14, UR4, -R23.reuse ;  /* 0x000000040e237c23 */ /* 0x100fe20008010817 */
[--C-:B------:R-:W-:Y:S01]  /*ccd0*/  FFMA.FTZ R2, R12, UR4, -R23.reuse ;  /* 0x000000040c027c23 */ /* 0x100fe20008010817 */
[----:B------:R-:W-:Y:S01]  /*cce0*/  FMUL.FTZ R0, R0, UR4 ;  /* 0x0000000400007c20 */ /* 0x000fe20008410000 */
        /* <DEDUP_REMOVED lines=54> */
[----:B------:R-:W-:-:S02]  /*d050*/  FFMA.FTZ R21, R21, UR4, -R23 ;  /* 0x0000000415157c23 */ /* 0x000fc40008010817 */
[----:B------:R-:W2:Y:S08]  /*d060*/  MUFU.EX2 R55, R0 ;  /* 0x0000000000377308 */ /* 0x000eb00000000800 */
        /* <DEDUP_REMOVED lines=9> */
[-C--:B--2---:R-:W-:Y:S01]  /*d100*/  FMUL.FTZ R82, R82, R55.reuse ;  /* 0x0000003752527220 */ /* 0x084fe20000410000 */
[-C--:B------:R-:W-:Y:S01]  /*d110*/  FMUL.FTZ R83, R83, R55.reuse ;  /* 0x0000003753537220 */ /* 0x080fe20000410000 */
[----:B------:R-:W-:Y:S01]  /*d120*/  IADD3 R0, PT, PT, R133, 0x3020, RZ ;  /* 0x0000302085007810 */ /* 0x000fe20007ffe0ff */
[-C--:B------:R-:W-:Y:S01]  /*d130*/  FMUL.FTZ R78, R78, R55.reuse ;  /* 0x000000374e4e7220 */ /* 0x080fe20000410000 */
[-C--:B------:R-:W-:Y:S01]  /*d140*/  FMUL.FTZ R79, R79, R55.reuse ;  /* 0x000000374f4f7220 */ /* 0x080fe20000410000 */
[-C--:B------:R-:W-:Y:S01]  /*d150*/  FMUL.FTZ R74, R74, R55.reuse ;  /* 0x000000374a4a7220 */ /* 0x080fe20000410000 */
[----:B------:R-:W-:Y:S01]  /*d160*/  FMUL.FTZ R75, R75, R55 ;  /* 0x000000374b4b7220 */ /* 0x000fe20000410000 */
[----:B------:R-:W2:Y:S01]  /*d170*/  MUFU.EX2 R39, R39 ;  /* 0x0000002700277308 */ /* 0x000ea20000000800 */
[----:B----4-:R-:W-:Y:S01]  /*d180*/  F2FP.F16.F32.PACK_AB R7, R2, R31 ;  /* 0x0000001f0207723e */ /* 0x010fe200000000ff */
[-C--:B------:R-:W-:Y:S01]  /*d190*/  FMUL.FTZ R69, R69, R102.reuse ;  /* 0x0000006645457220 */ /* 0x080fe20000410000 */
[-C--:B------:R-:W-:Y:S01]  /*d1a0*/  FMUL.FTZ R70, R70, R55.reuse ;  /* 0x0000003746467220 */ /* 0x080fe20000410000 */
[-C--:B------:R-:W-:Y:S01]  /*d1b0*/  FMUL.FTZ R71, R71, R55.reuse ;  /* 0x0000003747477220 */ /* 0x080fe20000410000 */
[----:B------:R-:W-:Y:S01]  /*d1c0*/  FFMA.FTZ R108, R153, R102, R100 ;  /* 0x00000066996c7223 */ /* 0x000fe20000010064 */
[----:B------:R-:W-:Y:S01]  /*d1d0*/  FFMA.FTZ R102, R47, UR4, -R28 ;  /* 0x000000042f667c23 */ /* 0x000fe2000801081c */
[----:B------:R-:W-:Y:S01]  /*d1e0*/  FFMA.FTZ R154, R154, R55, R49 ;  /* 0x000000379a9a7223 */ /* 0x000fe20000010031 */
[C---:B-1----:R-:W-:Y:S01]  /*d1f0*/  HMMA.16816.F32 R80, R4.reuse, R8, R80 ;  /* 0x000000080450723c */ /* 0x042fe20000001850 */
[----:B------:R-:W-:Y:S01]  /*d200*/  IADD3 R8, PT, PT, R133, 0x3000, RZ ;  /* 0x0000300085087810 */ /* 0x000fe20007ffe0ff */
[----:B------:R-:W-:Y:S01]  /*d210*/  MUFU.EX2 R46, R46 ;  /* 0x0000002e002e7308 */ /* 0x000fe20000000800 */
[----:B------:R-:W-:Y:S01]  /*d220*/  FADD.FTZ R53, R53, R108 ;  /* 0x0000006c35357221 */ /* 0x000fe20000010000 */
[----:B------:R-:W-:Y:S01]  /*d230*/  FFMA.FTZ R49, R16, UR4, -R23 ;  /* 0x0000000410317c23 */ /* 0x000fe20008010817 */
[----:B------:R-:W-:Y:S01]  /*d240*/  @P2 IADD3 R0, PT, PT, R8, -0x20, RZ ;  /* 0xffffffe008002810 */ /* 0x000fe20007ffe0ff */
[----:B------:R-:W-:Y:S01]  /*d250*/  FADD.FTZ R154, R35, R154 ;  /* 0x0000009a239a7221 */ /* 0x000fe20000010000 */
[----:B------:R-:W-:Y:S01]  /*d260*/  LDSM.16.MT88.4 R16, [R133+0x4400] ;  /* 0x004400008510783b */ /* 0x000fe20000004200 */
[----:B------:R-:W-:Y:S01]  /*d270*/  HMMA.16816.F32 R76, R4, R10, R76 ;  /* 0x0000000a044c723c */ /* 0x000fe2000000184c */
[----:B------:R-:W-:Y:S01]  /*d280*/  FADD.FTZ R44, R44, R53 ;  /* 0x000000352c2c7221 */ /* 0x000fe20000010000 */
[----:B------:R-:W-:Y:S01]  /*d290*/  MUFU.EX2 R33, R33 ;  /* 0x0000002100217308 */ /* 0x000fe20000000800 */
[----:B------:R-:W1:Y:S01]  /*d2a0*/  LDSM.16.MT88.4 R12, [R0] ;  /* 0x00000000000c783b */ /* 0x000e620000004200 */
[----:B------:R-:W-:Y:S01]  /*d2b0*/  FADD.FTZ R31, R31, R154 ;  /* 0x0000009a1f1f7221 */ /* 0x000fe20000010000 */
[----:B------:R-:W-:-:S02]  /*d2c0*/  FFMA.FTZ R47, R91, UR4, -R28 ;  /* 0x000000045b2f7c23 */ /* 0x000fc4000801081c */
[----:B------:R-:W3:Y:S01]  /*d2d0*/  LDSM.16.MT88.4 R8, [R133+0x3400] ;  /* 0x003400008508783b */ /* 0x000ee20000004200 */
[----:B------:R-:W-:Y:S01]  /*d2e0*/  FADD.FTZ R31, R2, R31 ;  /* 0x0000001f021f7221 */ /* 0x000fe20000010000 */
[----:B------:R-:W-:Y:S01]  /*d2f0*/  FFMA.FTZ R2, R34, UR4, -R23 ;  /* 0x0000000422027c23 */ /* 0x000fe20008010817 */
[----:B------:R-:W-:Y:S08]  /*d300*/  MUFU.EX2 R52, R52 ;  /* 0x0000003400347308 */ /* 0x000ff00000000800 */
[----:B------:R-:W4:Y:S08]  /*d310*/  MUFU.EX2 R37, R37 ;  /* 0x0000002500257308 */ /* 0x000f300000000800 */
[----:B------:R-:W-:Y:S08]  /*d320*/  MUFU.EX2 R56, R56 ;  /* 0x0000003800387308 */ /* 0x000ff00000000800 */
[----:B------:R-:W5:Y:S08]  /*d330*/  MUFU.EX2 R41, R41 ;  /* 0x0000002900297308 */ /* 0x000f700000000800 */
[----:B------:R-:W-:Y:S01]  /*d340*/  MUFU.EX2 R58, R58 ;  /* 0x0000003a003a7308 */ /* 0x000fe20000000800 */
[C---:B-1----:R-:W-:Y:S07]  /*d350*/  HMMA.16816.F32 R72, R4.reuse, R12, R72 ;  /* 0x0000000c0448723c */ /* 0x042fee0000001848 */
[----:B------:R-:W1:Y:S01]  /*d360*/  MUFU.EX2 R45, R45 ;  /* 0x0000002d002d7308 */ /* 0x000e620000000800 */
[----:B------:R-:W-:Y:S01]  /*d370*/  HMMA.16816.F32 R68, R4, R14, R68 ;  /* 0x0000000e0444723c */ /* 0x000fe20000001844 */
[----:B--2---:R-:W-:Y:S01]  /*d380*/  F2FP.F16.F32.PACK_AB R4, R39, R54 ;  /* 0x000000362704723e */ /* 0x004fe200000000ff */
[----:B------:R-:W2:Y:S01]  /*d390*/  LDSM.16.MT88.4 R12, [R0+0x400] ;  /* 0x00040000000c783b */ /* 0x000ea20000004200 */
[----:B----4-:R-:W-:Y:S01]  /*d3a0*/  F2FP.F16.F32.PACK_AB R5, R37, R52 ;  /* 0x000000342505723e */ /* 0x010fe200000000ff */
[----:B------:R-:W-:Y:S01]  /*d3b0*/  FADD.FTZ R52, R52, R31 ;  /* 0x0000001f34347221 */ /* 0x000fe20000010000 */
[----:B------:R-:W-:Y:S01]  /*d3c0*/  F2FP.F16.F32.PACK_AB R6, R33, R46 ;  /* 0x0000002e2106723e */ /* 0x000fe200000000ff */
[----:B------:R-:W-:Y:S01]  /*d3d0*/  FFMA.FTZ R31, R32, UR4, -R23 ;  /* 0x00000004201f7c23 */ /* 0x000fe20008010817 */
[----:B-----5:R-:W-:Y:S01]  /*d3e0*/  F2FP.F16.F32.PACK_AB R7, R41, R56 ;  /* 0x000000382907723e */ /* 0x020fe200000000ff */
[----:B------:R-:W-:Y:S01]  /*d3f0*/  MUFU.EX2 R51, R51 ;  /* 0x0000003300337308 */ /* 0x000fe20000000800 */
[----:B------:R-:W-:-:S04]  /*d400*/  FADD.FTZ R37, R37, R52 ;  /* 0x0000003425257221 */ /* 0x000fc80000010000 */
[----:B------:R-:W-:Y:S01]  /*d410*/  FADD.FTZ R56, R56, R37 ;  /* 0x0000002538387221 */ /* 0x000fe20000010000 */
[----:B---3--:R-:W-:Y:S02]  /*d420*/  HMMA.16816.F32 R80, R4, R8, R80 ;  /* 0x000000080450723c */ /* 0x008fe40000001850 */
[----:B------:R-:W-:Y:S01]  /*d430*/  MUFU.EX2 R62, R62 ;  /* 0x0000003e003e7308 */ /* 0x000fe20000000800 */
[----:B------:R-:W-:-:S05]  /*d440*/  FADD.FTZ R41, R41, R56 ;  /* 0x0000003829297221 */ /* 0x000fca0000010000 */
[C---:B------:R-:W-:Y:S01]  /*d450*/  HMMA.16816.F32 R76, R4.reuse, R10, R76 ;  /* 0x0000000a044c723c */ /* 0x040fe2000000184c */
[----:B------:R-:W3:Y:S01]  /*d460*/  LDSM.16.MT88.4 R8, [R133+0x3800] ;  /* 0x003800008508783b */ /* 0x000ee20000004200 */
[----:B------:R-:W-:Y:S08]  /*d470*/  MUFU.EX2 R64, R64 ;  /* 0x0000004000407308 */ /* 0x000ff00000000800 */
[----:B------:R-:W4:Y:S08]  /*d480*/  MUFU.EX2 R63, R63 ;  /* 0x0000003f003f7308 */ /* 0x000f300000000800 */
[----:B------:R-:W-:Y:S01]  /*d490*/  MUFU.EX2 R61, R61 ;  /* 0x0000003d003d7308 */ /* 0x000fe20000000800 */
[C---:B--2---:R-:W-:Y:S07]  /*d4a0*/  HMMA.16816.F32 R72, R4.reuse, R12, R72 ;  /* 0x0000000c0448723c */ /* 0x044fee0000001848 */
[----:B------:R-:W2:Y:S01]  /*d4b0*/  MUFU.EX2 R60, R60 ;  /* 0x0000003c003c7308 */ /* 0x000ea20000000800 */
[----:B------:R-:W-:Y:S01]  /*d4c0*/  HMMA.16816.F32 R68, R4, R14, R68 ;  /* 0x0000000e0444723c */ /* 0x000fe20000001844 */
[----:B-1----:R-:W-:Y:S01]  /*d4d0*/  F2FP.F16.F32.PACK_AB R4, R45, R58 ;  /* 0x0000003a2d04723e */ /* 0x002fe200000000ff */
[----:B------:R-:W1:Y:S01]  /*d4e0*/  LDSM.16.MT88.4 R12, [R0+0x800] ;  /* 0x00080000000c783b */ /* 0x000e620000004200 */
[----:B----4-:R-:W-:Y:S01]  /*d4f0*/  F2FP.F16.F32.PACK_AB R5, R63, R64 ;  /* 0x000000403f05723e */ /* 0x010fe200000000ff */
[----:B------:R-:W-:Y:S01]  /*d500*/  FADD.FTZ R64, R64, R41 ;  /* 0x0000002940407221 */ /* 0x000fe20000010000 */
[----:B------:R-:W-:-:S02]  /*d510*/  F2FP.F16.F32.PACK_AB R6, R62, R51 ;  /* 0x000000333e06723e */ /* 0x000fc400000000ff */
[----:B------:R-:W-:Y:S01]  /*d520*/  MUFU.EX2 R101, R101 ;  /* 0x0000006500657308 */ /* 0x000fe20000000800 */
[----:B------:R-:W-:-:S07]  /*d530*/  FADD.FTZ R64, R63, R64 ;  /* 0x000000403f407221 */ /* 0x000fce0000010000 */
[----:B------:R-:W4:Y:S01]  /*d540*/  MUFU.EX2 R90, R90 ;  /* 0x0000005a005a7308 */ /* 0x000f220000000800 */
[----:B--2---:R-:W-:-:S07]  /*d550*/  F2FP.F16.F32.PACK_AB R7, R60, R61 ;  /* 0x0000003d3c07723e */ /* 0x004fce00000000ff */
[C---:B---3--:R-:W-:Y:S01]  /*d560*/  HMMA.16816.F32 R80, R4.reuse, R8, R80 ;  /* 0x000000080450723c */ /* 0x048fe20000001850 */
[----:B------:R-:W-:Y:S07]  /*d570*/  MUFU.EX2 R85, R85 ;  /* 0x0000005500557308 */ /* 0x000fee0000000800 */
[C---:B------:R-:W-:Y:S01]  /*d580*/  HMMA.16816.F32 R76, R4.reuse, R10, R76 ;  /* 0x0000000a044c723c */ /* 0x040fe2000000184c */
[----:B------:R-:W2:Y:S01]  /*d590*/  LDSM.16.MT88.4 R8, [R133+0x3c00] ;  /* 0x003c00008508783b */ /* 0x000ea20000004200 */
[----:B------:R-:W3:Y:S08]  /*d5a0*/  MUFU.EX2 R66, R66 ;  /* 0x0000004200427308 */ /* 0x000ef00000000800 */
[----:B------:R-:W-:Y:S01]  /*d5b0*/  MUFU.EX2 R96, R96 ;  /* 0x0000006000607308 */ /* 0x000fe20000000800 */
[C---:B-1----:R-:W-:Y:S07]  /*d5c0*/  HMMA.16816.F32 R72, R4.reuse, R12, R72 ;  /* 0x0000000c0448723c */ /* 0x042fee0000001848 */
[----:B------:R-:W1:Y:S01]  /*d5d0*/  MUFU.EX2 R105, R105 ;  /* 0x0000006900697308 */ /* 0x000e620000000800 */
[----:B------:R-:W-:Y:S01]  /*d5e0*/  HMMA.16816.F32 R68, R4, R14, R68 ;  /* 0x0000000e0444723c */ /* 0x000fe20000001844 */
[----:B----4-:R-:W-:Y:S01]  /*d5f0*/  F2FP.F16.F32.PACK_AB R4, R90, R101 ;  /* 0x000000655a04723e */ /* 0x010fe200000000ff */
[----:B------:R-:W-:Y:S01]  /*d600*/  LDSM.16.MT88.4 R12, [R133+0x4000] ;  /* 0x00400000850c783b */ /* 0x000fe20000004200 */
[----:B---3--:R-:W-:-:S04]  /*d610*/  F2FP.F16.F32.PACK_AB R6, R66, R85 ;  /* 0x000000554206723e */ /* 0x008fc800000000ff */
[----:B------:R-:W-:Y:S08]  /*d620*/  MUFU.EX2 R103, R103 ;  /* 0x0000006700677308 */ /* 0x000ff00000000800 */
[----:B------:R-:W3:Y:S01]  /*d630*/  MUFU.EX2 R92, R92 ;  /* 0x0000005c005c7308 */ /* 0x000ee20000000800 */
[----:B-1----:R-:W-:-:S07]  /*d640*/  F2FP.F16.F32.PACK_AB R5, R105, R96 ;  /* 0x000000606905723e */ /* 0x002fce00000000ff */
[----:B------:R1:W-:Y:S08]  /*d650*/  MUFU.EX2 R100, R99 ;  /* 0x0000006300647308 */ /* 0x0003f00000000800 */
[----:B------:R-:W4:Y:S01]  /*d660*/  MUFU.EX2 R97, R97 ;  /* 0x0000006100617308 */ /* 0x000f220000000800 */
[----:B---3--:R-:W-:-:S07]  /*d670*/  F2FP.F16.F32.PACK_AB R7, R92, R103 ;  /* 0x000000675c07723e */ /* 0x008fce00000000ff */
[C---:B--2---:R-:W-:Y:S01]  /*d680*/  HMMA.16816.F32 R80, R4.reuse, R8, R80 ;  /* 0x000000080450723c */ /* 0x044fe20000001850 */
[----:B------:R-:W-:Y:S01]  /*d690*/  MUFU.EX2 R95, R95 ;  /* 0x0000005f005f7308 */ /* 0x000fe20000000800 */
[--C-:B-1----:R-:W-:Y:S01]  /*d6a0*/  FFMA.FTZ R99, R65, UR4, -R28.reuse ;  /* 0x0000000441637c23 */ /* 0x102fe2000801081c */
[--C-:B------:R-:W-:Y:S01]  /*d6b0*/  FFMA.FTZ R65, R89, UR4, -R28.reuse ;  /* 0x0000000459417c23 */ /* 0x100fe2000801081c */
[----:B------:R-:W-:Y:S01]  /*d6c0*/  FFMA.FTZ R28, R25, UR4, -R28 ;  /* 0x00000004191c7c23 */ /* 0x000fe2000801081c */
[--C-:B------:R-:W-:Y:S01]  /*d6d0*/  FFMA.FTZ R25, R24, UR4, -R23.reuse ;  /* 0x0000000418197c23 */ /* 0x100fe20008010817 */
[----:B------:R-:W-:Y:S02]  /*d6e0*/  FFMA.FTZ R24, R26, UR4, -R23 ;  /* 0x000000041a187c23 */ /* 0x000fe40008010817 */
[C---:B------:R-:W-:Y:S01]  /*d6f0*/  HMMA.16816.F32 R76, R4.reuse, R10, R76 ;  /* 0x0000000a044c723c */ /* 0x040fe2000000184c */
[----:B------:R-:W1:Y:S01]  /*d700*/  LDSM.16.MT88.4 R8, [R0+0xc00] ;  /* 0x000c00000008783b */ /* 0x000e620000004200 */
[----:B------:R-:W-:Y:S08]  /*d710*/  MUFU.EX2 R102, R102 ;  /* 0x0000006600667308 */ /* 0x000ff00000000800 */
[----:B------:R-:W-:Y:S08]  /*d720*/  MUFU.EX2 R87, R87 ;  /* 0x0000005700577308 */ /* 0x000ff00000000800 */
[----:B------:R-:W2:Y:S08]  /*d730*/  MUFU.EX2 R106, R106 ;  /* 0x0000006a006a7308 */ /* 0x000eb00000000800 */
[----:B------:R-:W-:Y:S08]  /*d740*/  MUFU.EX2 R67, R67 ;  /* 0x0000004300437308 */ /* 0x000ff00000000800 */
[----:B------:R-:W3:Y:S01]  /*d750*/  MUFU.EX2 R88, R88 ;  /* 0x0000005800587308 */ /* 0x000ee20000000800 */
[C---:B-1----:R-:W-:Y:S07]  /*d760*/  HMMA.16816.F32 R72, R4.reuse, R8, R72 ;  /* 0x000000080448723c */ /* 0x042fee0000001848 */
[----:B------:R-:W-:Y:S01]  /*d770*/  MUFU.EX2 R104, R104 ;  /* 0x0000006800687308 */ /* 0x000fe20000000800 */
[----:B------:R-:W-:Y:S01]  /*d780*/  HMMA.16816.F32 R68, R4, R10, R68 ;  /* 0x0000000a0444723c */ /* 0x000fe20000001844 */
[----:B------:R-:W1:Y:S01]  /*d790*/  LDSM.16.MT88.4 R8, [R0+0x1000] ;  /* 0x001000000008783b */ /* 0x000e620000004200 */
[----:B----4-:R-:W-:-:S05]  /*d7a0*/  F2FP.F16.F32.PACK_AB R4, R97, R100 ;  /* 0x000000646104723e */ /* 0x010fca00000000ff */
[----:B------:R-:W4:Y:S01]  /*d7b0*/  MUFU.EX2 R99, R99 ;  /* 0x0000006300637308 */ /* 0x000f220000000800 */
[----:B--2---:R-:W-:Y:S02]  /*d7c0*/  F2FP.F16.F32.PACK_AB R5, R106, R87 ;  /* 0x000000576a05723e */ /* 0x004fe400000000ff */
[----:B------:R-:W-:Y:S02]  /*d7d0*/  F2FP.F16.F32.PACK_AB R6, R102, R95 ;  /* 0x0000005f6606723e */ /* 0x000fe400000000ff */
[----:B---3--:R-:W-:-:S03]  /*d7e0*/  F2FP.F16.F32.PACK_AB R7, R88, R67 ;  /* 0x000000435807723e */ /* 0x008fc600000000ff */
[----:B------:R-:W-:Y:S04]  /*d7f0*/  MUFU.EX2 R98, R98 ;  /* 0x0000006200627308 */ /* 0x000fe80000000800 */
[C---:B------:R-:W-:Y:S04]  /*d800*/  HMMA.16816.F32 R80, R4.reuse, R12, R80 ;  /* 0x0000000c0450723c */ /* 0x040fe80000001850 */
[----:B------:R-:W-:Y:S04]  /*d810*/  MUFU.EX2 R65, R65 ;  /* 0x0000004100417308 */ /* 0x000fe80000000800 */
[C---:B------:R-:W-:Y:S01]  /*d820*/  HMMA.16816.F32 R76, R4.reuse, R14, R76 ;  /* 0x0000000e044c723c */ /* 0x040fe2000000184c */
[----:B------:R-:W2:Y:S03]  /*d830*/  LDSM.16.MT88.4 R12, [R0+0x1400] ;  /* 0x00140000000c783b */ /* 0x000ea60000004200 */
[----:B------:R-:W-:Y:S08]  /*d840*/  MUFU.EX2 R49, R49 ;  /* 0x0000003100317308 */ /* 0x000ff00000000800 */
[----:B------:R-:W3:Y:S01]  /*d850*/  MUFU.EX2 R38, R38 ;  /* 0x0000002600267308 */ /* 0x000ee20000000800 */
[----:B-1----:R-:W-:Y:S01]  /*d860*/  HMMA.16816.F32 R72, R4, R8, R72 ;  /* 0x000000080448723c */ /* 0x002fe20000001848 */
[----:B------:R-:W-:-:S06]  /*d870*/  FADD.FTZ R9, R29, R44 ;  /* 0x0000002c1d097221 */ /* 0x000fcc0000010000 */
[----:B------:R-:W-:Y:S01]  /*d880*/  MUFU.EX2 R42, R42 ;  /* 0x0000002a002a7308 */ /* 0x000fe20000000800 */
[----:B------:R-:W-:Y:S01]  /*d890*/  FADD.FTZ R54, R54, R9 ;  /* 0x0000000936367221 */ /* 0x000fe20000010000 */
[----:B------:R-:W-:Y:S03]  /*d8a0*/  HMMA.16816.F32 R68, R4, R10, R68 ;  /* 0x0000000a0444723c */ /* 0x000fe60000001844 */
[----:B------:R-:W-:-:S03]  /*d8b0*/  FADD.FTZ R39, R39, R54 ;  /* 0x0000003627277221 */ /* 0x000fc60000010000 */
[----:B------:R-:W1:Y:S01]  /*d8c0*/  MUFU.EX2 R35, R40 ;  /* 0x0000002800237308 */ /* 0x000e620000000800 */
[----:B------:R-:W5:Y:S01]  /*d8d0*/  LDSM.16.MT88.4 R8, [R133+0x4800] ;  /* 0x004800008508783b */ /* 0x000f620000004200 */
[----:B----4-:R-:W-:Y:S01]  /*d8e0*/  F2FP.F16.F32.PACK_AB R4, R99, R104 ;  /* 0x000000686304723e */ /* 0x010fe200000000ff */
[----:B------:R-:W-:Y:S01]  /*d8f0*/  FADD.FTZ R46, R46, R39 ;  /* 0x000000272e2e7221 */ /* 0x000fe20000010000 */
[----:B---3--:R-:W-:Y:S02]  /*d900*/  F2FP.F16.F32.PACK_AB R5, R38, R49 ;  /* 0x000000312605723e */ /* 0x008fe400000000ff */
[----:B------:R-:W-:Y:S01]  /*d910*/  F2FP.F16.F32.PACK_AB R6, R65, R98 ;  /* 0x000000624106723e */ /* 0x000fe200000000ff */
        /* <DEDUP_REMOVED lines=27> */
[----:B---3--:R-:W-:Y:S01]  /*dad0*/  F2FP.F16.F32.PACK_AB R4, R47, R94 ;  /* 0x0000005e2f04723e */ /* 0x008fe200000000ff */
        /* <DEDUP_REMOVED lines=8> */
[----:B------:R-:W-:-:S03]  /*db60*/  FADD.FTZ R67, R67, R106 ;  /* 0x0000006a43437221 */ /* 0x000fc60000010000 */
[----:B------:R-:W-:Y:S01]  /*db70*/  FADD.FTZ R95, R102, R95 ;  /* 0x0000005f665f7221 */ /* 0x000fe20000010000 */
[----:B------:R-:W-:Y:S02]  /*db80*/  FADD.FTZ R88, R88, R67 ;  /* 0x0000004358587221 */ /* 0x000fe40000010000 */
        /* <DEDUP_REMOVED lines=17> */
[C---:B-----5:R-:W-:Y:S01]  /*dca0*/  HMMA.16816.F32 R80, R4.reuse, R8, R80 ;  /* 0x000000080450723c */ /* 0x060fe20000001850 */
[----:B------:R-:W-:Y:S01]  /*dcb0*/  MUFU.EX2 R27, R27 ;  /* 0x0000001b001b7308 */ /* 0x000fe20000000800 */
[----:B------:R-:W-:Y:S01]  /*dcc0*/  FADD.FTZ R59, R59, R94 ;  /* 0x0000005e3b3b7221 */ /* 0x000fe20000010000 */
[----:B------:R-:W-:Y:S01]  /*dcd0*/  FADD.FTZ R31, R31, R2 ;  /* 0x000000021f1f7221 */ /* 0x000fe20000010000 */
[----:B------:R-:W-:Y:S02]  /*dce0*/  MOV R2, R20 ;  /* 0x0000001400027202 */ /* 0x000fe40000000f00 */
[----:B------:R-:W-:Y:S01]  /*dcf0*/  FADD.FTZ R59, R48, R59 ;  /* 0x0000003b303b7221 */ /* 0x000fe20000010000 */
[----:B------:R-:W-:Y:S01]  /*dd00*/  FADD.FTZ R30, R30, R31 ;  /* 0x0000001f1e1e7221 */ /* 0x000fe20000010000 */
        /* <DEDUP_REMOVED lines=27> */
.L_x_3464:
        /* <DEDUP_REMOVED lines=20> */
.L_x_3474:
        /* <DEDUP_REMOVED lines=82> */
.L_x_3471:
[----:B------:R-:W-:Y:S02]  /*e520*/  ISETP.GE.AND P1, PT, R146, UR12, PT ;  /* 0x0000000c92007c0c */ /* 0x000fe4000bf26270 */
[C---:B------:R-:W-:Y:S02]  /*e530*/  SHF.L.U32 R93, R132.reuse, 0x5, RZ ;  /* 0x00000005845d7819 */ /* 0x040fe400000006ff */
[----:B------:R-:W-:Y:S02]  /*e540*/  LOP3.LUT R90, R132, 0x8, RZ, 0xc0, !PT ;  /* 0x00000008845a7812 */ /* 0x000fe400078ec0ff */
[----:B------:R-:W-:Y:S02]  /*e550*/  LEA R147, R147, UR5, 0x1 ;  /* 0x0000000593937c11 */ /* 0x000fe4000f8e08ff */
[----:B------:R-:W-:Y:S02]  /*e560*/  LOP3.LUT R91, R90, 0xc0, R93, 0xf8, !PT ;  /* 0x000000c05a5b7812 */ /* 0x000fe400078ef85d */
[C---:B------:R-:W-:Y:S02]  /*e570*/  SHF.L.U32 R65, R64.reuse, 0x6, RZ ;  /* 0x0000000640417819 */ /* 0x040fe400000006ff */
[----:B------:R-:W-:Y:S01]  /*e580*/  MOV R117, 0x20 ;  /* 0x0000002000757802 */ /* 0x000fe20000000f00 */
[----:B------:R-:W-:Y:S01]  /*e590*/  @!PT LDS RZ, [RZ] ;  /* 0x00000000fffff984 */ /* 0x000fe20000000800 */
[----:B------:R-:W-:Y:S01]  /*e5a0*/  @!PT LDS RZ, [RZ] ;  /* 0x00000000fffff984 */ /* 0x000fe20000000800 */
[----:B------:R-:W-:Y:S01]  /*e5b0*/  @!PT LDS RZ, [RZ] ;  /* 0x00000000fffff984 */ /* 0x000fe20000000800 */
[----:B------:R-:W-:Y:S01]  /*e5c0*/  @!P1 LDGSTS.E.BYPASS.LTC128B.128 [R147+0x3000], desc[UR6][R140.64] ;  /* 0x030000008c939fae */ /* 0x000fe2000b981a06 */
[----:B------:R-:W-:Y:S02]  /*e5d0*/  IADD3 R66, P0, PT, R65, R140, RZ ;  /* 0x0000008c41427210 */ /* 0x000fe40007f1e0ff */
[----:B------:R-:W-:Y:S02]  /*e5e0*/  SHF.L.U64.HI R64, R64, 0x6, R3 ;  /* 0x0000000640407819 */ /* 0x000fe40000010203 */
[----:B------:R-:W-:Y:S02]  /*e5f0*/  IADD3 R158, P3, PT, R66, R65, RZ ;  /* 0x00000041429e7210 */ /* 0x000fe40007f7e0ff */
[----:B------:R-:W-:Y:S01]  /*e600*/  IADD3.X R67, PT, PT, R64, R141, RZ, P0, !PT ;  /* 0x0000008d40437210 */ /* 0x000fe200007fe4ff */
[----:B------:R-:W-:Y:S01]  /*e610*/  @P1 STS.128 [R147+0x3000], RZ ;  /* 0x003000ff93001388 */ /* 0x000fe20000000c00 */
[----:B------:R-:W-:Y:S02]  /*e620*/  @!P1 IADD3 R156, P0, PT, R158, R65, RZ ;  /* 0x000000419e9c9210 */ /* 0x000fe40007f1e0ff */
[-C--:B------:R-:W-:Y:S02]  /*e630*/  IADD3.X R159, PT, PT, R67, R64.reuse, RZ, P3, !PT ;  /* 0x00000040439f7210 */ /* 0x080fe40001ffe4ff */
[----:B------:R-:W-:Y:S02]  /*e640*/  SHF.R.U32.HI R86, RZ, 0x1, R132 ;  /* 0x00000001ff567819 */ /* 0x000fe40000011684 */
[----:B------:R-:W-:Y:S01]  /*e650*/  @!P1 IADD3.X R157, PT, PT, R159, R64, RZ, P0, !PT ;  /* 0x000000409f9d9210 */ /* 0x000fe200007fe4ff */
[----:B------:R-:W-:Y:S01]  /*e660*/  @!PT LDS RZ, [RZ] ;  /* 0x00000000fffff984 */ /* 0x000fe20000000800 */
[----:B------:R-:W-:Y:S01]  /*e670*/  @!PT LDS RZ, [RZ] ;  /* 0x00000000fffff984 */ /* 0x000fe20000000800 */
[----:B------:R-:W-:Y:S01]  /*e680*/  @!PT LDS RZ, [RZ] ;  /* 0x00000000fffff984 */ /* 0x000fe20000000800 */
[----:B------:R1:W-:Y:S01]  /*e690*/  @!P1 LDGSTS.E.BYPASS.LTC128B.128 [R147+0x3800], desc[UR6][R66.64] ;  /* 0x0380000042939fae */ /* 0x0003e2000b981a06 */
[----:B------:R-:W-:Y:S02]  /*e6a0*/  LOP3.LUT R0, R86, 0x8, RZ, 0xc0, !PT ;  /* 0x0000000856007812 */ /* 0x000fe400078ec0ff */
[----:B------:R-:W-:Y:S02]  /*e6b0*/  LOP3.LUT P0, RZ, R132, 0x4, RZ, 0xc0, !PT ;  /* 0x0000000484ff7812 */ /* 0x000fe4000780c0ff */
[--C-:B------:R-:W-:Y:S02]  /*e6c0*/  LOP3.LUT R0, R0, 0xc0, R93.reuse, 0xf8, !PT ;  /* 0x000000c000007812 */ /* 0x100fe400078ef85d */
[----:B------:R-:W-:Y:S01]  /*e6d0*/  SEL R117, R117, 0xffffffe0, !P0 ;  /* 0xffffffe075757807 */ /* 0x000fe20004000000 */
[----:B------:R-:W-:Y:S01]  /*e6e0*/  @P1 STS.128 [R147+0x3800], RZ ;  /* 0x003800ff93001388 */ /* 0x000fe20000000c00 */
[C---:B------:R-:W-:Y:S02]  /*e6f0*/  SHF.L.U32 R88, R132.reuse, 0x4, RZ ;  /* 0x0000000484587819 */ /* 0x040fe400000006ff */
[----:B------:R-:W-:Y:S02]  /*e700*/  SHF.L.U32 R84, R132, 0x2, RZ ;  /* 0x0000000284547819 */ /* 0x000fe400000006ff */
[C---:B------:R-:W-:Y:S02]  /*e710*/  LOP3.LUT R134, R88.reuse, 0x3e00, RZ, 0xc0, !PT ;  /* 0x00003e0058867812 */ /* 0x040fe400078ec0ff */
[----:B------:R-:W-:Y:S01]  /*e720*/  LOP3.LUT R88, R88, 0x100, RZ, 0xc0, !PT ;  /* 0x0000010058587812 */ /* 0x000fe200078ec0ff */
[----:B------:R-:W-:Y:S01]  /*e730*/  @!PT LDS RZ, [RZ] ;  /* 0x00000000fffff984 */ /* 0x000fe20000000800 */
[----:B------:R-:W-:Y:S01]  /*e740*/  @!PT LDS RZ, [RZ] ;  /* 0x00000000fffff984 */ /* 0x000fe20000000800 */
[----:B------:R-:W-:Y:S01]  /*e750*/  @!PT LDS RZ, [RZ] ;  /* 0x00000000fffff984 */ /* 0x000fe20000000800 */
[----:B------:R-:W-:Y:S01]  /*e760*/  @!P1 LDGSTS.E.BYPASS.LTC128B.128 [R147+0x4000], desc[UR6][R158.64] ;  /* 0x040000009e939fae */ /* 0x000fe2000b981a06 */
[--C-:B------:R-:W-:Y:S02]  /*e770*/  LOP3.LUT R89, R134, 0x120, R93.reuse, 0xf8, !PT ;  /* 0x0000012086597812 */ /* 0x100fe400078ef85d */
[----:B------:R-:W-:Y:S02]  /*e780*/  LOP3.LUT R88, R88, 0x20, R93, 0xf8, !PT ;  /* 0x0000002058587812 */ /* 0x000fe400078ef85d */
[----:B------:R-:W-:Y:S02]  /*e790*/  LOP3.LUT R2, R84, 0x18, RZ, 0xc0, !PT ;  /* 0x0000001854027812 */ /* 0x000fe400078ec0ff */
[----:B------:R-:W-:Y:S01]  /*e7a0*/  ISETP.NE.AND P3, PT, R151, 0x1, PT ;  /* 0x000000019700780c */ /* 0x000fe20003f65270 */
[----:B------:R-:W-:Y:S01]  /*e7b0*/  @P1 STS.128 [R147+0x4000], RZ ;  /* 0x004000ff93001388 */ /* 0x000fe20000000c00 */
[--C-:B------:R-:W-:Y:S02]  /*e7c0*/  LOP3.LUT R0, R89, R0, R2.reuse, 0xf6, !PT ;  /* 0x0000000059007212 */ /* 0x100fe400078ef602 */
[----:B------:R-:W-:Y:S02]  /*e7d0*/  LOP3.LUT R2, R88, R91, R2, 0xf6, !PT ;  /* 0x0000005b58027212 */ /* 0x000fe400078ef602 */
[----:B------:R-:W-:Y:S02]  /*e7e0*/  LEA R0, R0, UR5, 0x1 ;  /* 0x0000000500007c11 */ /* 0x000fe4000f8e08ff */
[----:B------:R-:W-:Y:S01]  /*e7f0*/  LEA R2, R2, UR5, 0x1 ;  /* 0x0000000502027c11 */ /* 0x000fe2000f8e08ff */
[----:B------:R-:W-:Y:S01]  /*e800*/  @!PT LDS RZ, [RZ] ;  /* 0x00000000fffff984 */ /* 0x000fe20000000800 */
[----:B------:R-:W-:Y:S01]  /*e810*/  @!PT LDS RZ, [RZ] ;  /* 0x00000000fffff984 */ /* 0x000fe20000000800 */
[----:B------:R-:W-:Y:S01]  /*e820*/  @!PT LDS RZ, [RZ] ;  /* 0x00000000fffff984 */ /* 0x000fe20000000800 */
[----:B------:R2:W-:Y:S01]  /*e830*/  @!P1 LDGSTS.E.BYPASS.LTC128B.128 [R147+0x4800], desc[UR6][R156.64] ;  /* 0x048000009c939fae */ /* 0x0005e2000b981a06 */
[----:B------:R-:W-:Y:S07]  /*e840*/  IADD3 R124, PT, PT, R0, R117, RZ ;  /* 0x00000075007c7210 */ /* 0x000fee0007ffe0ff */
[----:B------:R-:W-:Y:S08]  /*e850*/  @P1 STS.128 [R147+0x4800], RZ ;  /* 0x004800ff93001388 */ /* 0x000ff00000000c00 */
[----:B------:R-:W0:Y:S08]  /*e860*/  LDGDEPBAR ;  /* 0x00000000000079af */ /* 0x000e300000000000 */
[----:B------:R5:W-:Y:S08]  /*e870*/  LDSM.16.M88.4 R88, [R0] ;  /* 0x000000000058783b */ /* 0x000bf00000000200 */
[----:B------:R-:W3:Y:S08]  /*e880*/  LDSM.16.M88.4 R92, [R2+0x1000] ;  /* 0x00100000025c783b */ /* 0x000ef00000000200 */
[----:B------:R-:W4:Y:S01]  /*e890*/  LDSM.16.M88.4 R96, [R2+0x1400] ;  /* 0x001400000260783b */ /* 0x000f220000000200 */
[----:B-----5:R-:W-:Y:S07]  /*e8a0*/  IADD3 R0, PT, PT, R117, R2, RZ ;  /* 0x0000000275007210 */ /* 0x020fee0007ffe0ff */
[----:B------:R-:W5:Y:S08]  /*e8b0*/  LDSM.16.M88.4 R100, [R2+0x1800] ;  /* 0x001800000264783b */ /* 0x000f700000000200 */
[----:B------:R-:W1:Y:S08]  /*e8c0*/  LDSM.16.M88.4 R104, [R2+0x1c00] ;  /* 0x001c00000268783b */ /* 0x000e700000000200 */
[----:B------:R-:W2:Y:S08]  /*e8d0*/  LDSM.16.M88.4 R108, [R2+0x2000] ;  /* 0x00200000026c783b */ /* 0x000eb00000000200 */
[----:B------:R-:W2:Y:S08]  /*e8e0*/  LDSM.16.M88.4 R112, [R2+0x2400] ;  /* 0x002400000270783b */ /* 0x000eb00000000200 */
[----:B------:R-:W2:Y:S08]  /*e8f0*/  LDSM.16.M88.4 R116, [R2+0x2800] ;  /* 0x002800000274783b */ /* 0x000eb00000000200 */
[----:B------:R-:W2:Y:S08]  /*e900*/  LDSM.16.M88.4 R120, [R2+0x2c00] ;  /* 0x002c00000278783b */ /* 0x000eb00000000200 */
[----:B------:R-:W-:Y:S08]  /*e910*/  LDSM.16.M88.4 R124, [R124] ;  /* 0x000000007c7c783b */ /* 0x000ff00000000200 */
[----:B------:R-:W2:Y:S01]  /*e920*/  LDSM.16.M88.4 R128, [R0+0x1000] ;  /* 0x001000000080783b */ /* 0x000ea20000000200 */
[C---:B---3--:R-:W-:Y:S08]  /*e930*/  HMMA.16816.F32 R4, R88.reuse, R92, RZ ;  /* 0x0000005c5804723c */ /* 0x048ff000000018ff */
[C---:B------:R-:W-:Y:S01]  /*e940*/  HMMA.16816.F32 R8, R88.reuse, R94, RZ ;  /* 0x0000005e5808723c */ /* 0x040fe200000018ff */
[----:B------:R-:W-:Y:S07]  /*e950*/  LDSM.16.M88.4 R92, [R0+0x1800] ;  /* 0x00180000005c783b */ /* 0x000fee0000000200 */
[C---:B----4-:R-:W-:Y:S08]  /*e960*/  HMMA.16816.F32 R12, R88.reuse, R96, RZ ;  /* 0x00000060580c723c */ /* 0x050ff000000018ff */
[C---:B------:R-:W-:Y:S08]  /*e970*/  HMMA.16816.F32 R16, R88.reuse, R98, RZ ;  /* 0x000000625810723c */ /* 0x040ff000000018ff */
[C---:B-----5:R-:W-:Y:S08]  /*e980*/  HMMA.16816.F32 R20, R88.reuse, R100, RZ ;  /* 0x000000645814723c */ /* 0x060ff000000018ff */
[C---:B------:R-:W-:Y:S08]  /*e990*/  HMMA.16816.F32 R24, R88.reuse, R102, RZ ;  /* 0x000000665818723c */ /* 0x040ff000000018ff */
[C---:B-1----:R-:W-:Y:S08]  /*e9a0*/  HMMA.16816.F32 R28, R88.reuse, R104, RZ ;  /* 0x00000068581c723c */ /* 0x042ff000000018ff */
        /* <DEDUP_REMOVED lines=18> */
[----:B------:R-:W-:Y:S05]  /*ead0*/  FMUL.FTZ R157, R9, UR13 ;  /* 0x0000000d099d7c20 */ /* 0x000fea0008410000 */
[----:B------:R3:W4:Y:S01]  /*eae0*/  MUFU.TANH R6, R155 ;  /* 0x0000009b00067308 */ /* 0x0007220000002400 */
[C---:B-1----:R-:W-:Y:S09]  /*eaf0*/  HMMA.16816.F32 R12, R124.reuse, R88, R12 ;  /* 0x000000587c0c723c */ /* 0x042ff2000000180c */
[----:B------:R1:W1:Y:S01]  /*eb00*/  MUFU.TANH R107, R156 ;  /* 0x0000009c006b7308 */ /* 0x0002620000002400 */
[C---:B------:R-:W-:Y:S01]  /*eb10*/  HMMA.16816.F32 R16, R124.reuse, R90, R16 ;  /* 0x0000005a7c10723c */ /* 0x040fe20000001810 */
[----:B------:R-:W5:Y:S08]  /*eb20*/  LDSM.16.M88.4 R88, [R0+0x1c00] ;  /* 0x001c00000058783b */ /* 0x000f700000000200 */
[----:B------:R2:W2:Y:S01]  /*eb30*/  MUFU.TANH R115, R139 ;  /* 0x0000008b00737308 */ /* 0x0004a20000002400 */
[----:B---3--:R-:W-:Y:S01]  /*eb40*/  FMUL.FTZ R155, R11, UR13 ;  /* 0x0000000d0b9b7c20 */ /* 0x008fe20008410000 */
[C---:B------:R-:W-:Y:S03]  /*eb50*/  HMMA.16816.F32 R20, R124.reuse, R92, R20 ;  /* 0x0000005c7c14723c */ /* 0x040fe60000001814 */
[----:B------:R-:W-:Y:S01]  /*eb60*/  FMUL.FTZ R3, R12, UR13 ;  /* 0x0000000d0c037c20 */ /* 0x000fe20008410000 */
[----:B------:R-:W-:Y:S01]  /*eb70*/  FMUL.FTZ R159, R14, UR13 ;  /* 0x0000000d0e9f7c20 */ /* 0x000fe20008410000 */
[----:B------:R-:W-:Y:S03]  /*eb80*/  FMUL.FTZ R160, R13, UR13 ;  /* 0x0000000d0da07c20 */ /* 0x000fe60008410000 */
[----:B------:R3:W3:Y:S01]  /*eb90*/  MUFU.TANH R118, R158 ;  /* 0x0000009e00767308 */ /* 0x0006e20000002400 */
[----:B-1----:R-:W-:Y:S01]  /*eba0*/  FMUL.FTZ R156, R10, UR13 ;  /* 0x0000000d0a9c7c20 */ /* 0x002fe20008410000 */
[C---:B------:R-:W-:Y:S01]  /*ebb0*/  HMMA.16816.F32 R24, R124.reuse, R94, R24 ;  /* 0x0000005e7c18723c */ /* 0x040fe20000001818 */
[----:B------:R-:W1:Y:S07]  /*ebc0*/  LDSM.16.M88.4 R92, [R0+0x2000] ;  /* 0x00200000005c783b */ /* 0x000e6e0000000200 */
[----:B------:R4:W1:Y:S01]  /*ebd0*/  MUFU.TANH R8, R3 ;  /* 0x0000000300087308 */ /* 0x0008620000002400 */
[----:B--2---:R-:W-:Y:S09]  /*ebe0*/  FMUL.FTZ R139, R16, UR13 ;  /* 0x0000000d108b7c20 */ /* 0x004ff20008410000 */
[----:B------:R2:W1:Y:S01]  /*ebf0*/  MUFU.TANH R113, R157 ;  /* 0x0000009d00717308 */ /* 0x0004620000002400 */
[----:B---3--:R-:W-:Y:S09]  /*ec00*/  FMUL.FTZ R158, R15, UR13 ;  /* 0x0000000d0f9e7c20 */ /* 0x008ff20008410000 */
[----:B------:R3:W1:Y:S01]  /*ec10*/  MUFU.TANH R10, R155 ;  /* 0x0000009b000a7308 */ /* 0x0006620000002400 */
[----:B----4-:R-:W-:Y:S01]  /*ec20*/  FMUL.FTZ R3, R20, UR13 ;  /* 0x0000000d14037c20 */ /* 0x010fe20008410000 */
[C---:B-----5:R-:W-:Y:S08]  /*ec30*/  HMMA.16816.F32 R28, R124.reuse, R88, R28 ;  /* 0x000000587c1c723c */ /* 0x060ff0000000181c */
[----:B------:R4:W4:Y:S01]  /*ec40*/  MUFU.TANH R104, R3 ;  /* 0x0000000300687308 */ /* 0x0009220000002400 */
[----:B--2---:R-:W-:Y:S01]  /*ec50*/  FMUL.FTZ R157, R17, UR13 ;  /* 0x0000000d119d7c20 */ /* 0x004fe20008410000 */
[C---:B------:R-:W-:Y:S01]  /*ec60*/  HMMA.16816.F32 R32, R124.reuse, R90, R32 ;  /* 0x0000005a7c20723c */ /* 0x040fe20000001820 */
[----:B------:R-:W2:Y:S07]  /*ec70*/  LDSM.16.M88.4 R88, [R0+0x2400] ;  /* 0x002400000058783b */ /* 0x000eae0000000200 */
[----:B------:R5:W2:Y:S01]  /*ec80*/  MUFU.TANH R117, R139 ;  /* 0x0000008b00757308 */ /* 0x000aa20000002400 */
[----:B---3--:R-:W-:Y:S01]  /*ec90*/  FMUL.FTZ R155, R19, UR13 ;  /* 0x0000000d139b7c20 */ /* 0x008fe20008410000 */
[C---:B-1----:R-:W-:Y:S08]  /*eca0*/  HMMA.16816.F32 R36, R124.reuse, R92, R36 ;  /* 0x0000005c7c24723c */ /* 0x042ff00000001824 */
[----:B------:R1:W3:Y:S01]  /*ecb0*/  MUFU.TANH R9, R156 ;  /* 0x0000009c00097308 */ /* 0x0002e20000002400 */
[----:B----4-:R-:W-:Y:S01]  /*ecc0*/  FMUL.FTZ R3, R28, UR13 ;  /* 0x0000000d1c037c20 */ /* 0x010fe20008410000 */
[C---:B------:R-:W-:Y:S01]  /*ecd0*/  HMMA.16816.F32 R40, R124.reuse, R94, R40 ;  /* 0x0000005e7c28723c */ /* 0x040fe20000001828 */
[----:B------:R-:W4:Y:S07]  /*ece0*/  LDSM.16.M88.4 R92, [R0+0x2800] ;  /* 0x00280000005c783b */ /* 0x000f2e0000000200 */
[----:B------:R3:W2:Y:S01]  /*ecf0*/  MUFU.TANH R14, R158 ;  /* 0x0000009e000e7308 */ /* 0x0006a20000002400 */
[----:B-----5:R-:W-:Y:S09]  /*ed00*/  FMUL.FTZ R139, R24, UR13 ;  /* 0x0000000d188b7c20 */ /* 0x020ff20008410000 */
[----:B------:R5:W4:Y:S01]  /*ed10*/  MUFU.TANH R128, R157 ;  /* 0x0000009d00807308 */ /* 0x000b220000002400 */
[----:B-1----:R-:W-:Y:S09]  /*ed20*/  FMUL.FTZ R156, R18, UR13 ;  /* 0x0000000d129c7c20 */ /* 0x002ff20008410000 */
[----:B------:R1:W1:Y:S01]  /*ed30*/  MUFU.TANH R15, R155 ;  /* 0x0000009b000f7308 */ /* 0x0002620000002400 */
[----:B---3--:R-:W-:Y:S01]  /*ed40*/  FMUL.FTZ R158, R23, UR13 ;  /* 0x0000000d179e7c20 */ /* 0x008fe20008410000 */
[C---:B--2---:R-:W-:Y:S08]  /*ed50*/  HMMA.16816.F32 R44, R124.reuse, R88, R44 ;  /* 0x000000587c2c723c */ /* 0x044ff0000000182c */
[----:B------:R2:W3:Y:S01]  /*ed60*/  MUFU.TANH R119, R3 ;  /* 0x0000000300777308 */ /* 0x0004e20000002400 */
[----:B-----5:R-:W-:Y:S01]  /*ed70*/  FMUL.FTZ R157, R25, UR13 ;  /* 0x0000000d199d7c20 */ /* 0x020fe20008410000 */
[C---:B------:R-:W-:Y:S01]  /*ed80*/  HMMA.16816.F32 R48, R124.reuse, R90, R48 ;  /* 0x0000005a7c30723c */ /* 0x040fe20000001830 */
[----:B------:R-:W5:Y:S01]  /*ed90*/  LDSM.16.M88.4 R88, [R0+0x2c00] ;  /* 0x002c00000058783b */ /* 0x000f620000000200 */
[----:B------:R-:W-:Y:S06]  /*eda0*/  DEPBAR.LE SB0, 0x0 ;  /* 0x000080000000791a */ /* 0x000fec0000000000 */
[----:B------:R3:W3:Y:S01]  /*edb0*/  MUFU.TANH R108, R139 ;  /* 0x0000008b006c7308 */ /* 0x0006e20000002400 */
[----:B-1----:R-:W-:Y:S01]  /*edc0*/  FMUL.FTZ R155, R27, UR13 ;  /* 0x0000000d1b9b7c20 */ /* 0x002fe20008410000 */
[C---:B----4-:R-:W-:Y:S05]  /*edd0*/  HMMA.16816.F32 R52, R124.reuse, R92, R52 ;  /* 0x0000005c7c34723c */ /* 0x050fea0000001834 */
[----:B--2---:R-:W-:Y:S03]  /*ede0*/  FMUL.FTZ R3, R36, UR13 ;  /* 0x0000000d24037c20 */ /* 0x004fe60008410000 */
[----:B------:R1:W2:Y:S01]  /*edf0*/  MUFU.TANH R121, R160 ;  /* 0x000000a000797308 */ /* 0x0002a20000002400 */
[----:B------:R-:W-:Y:S01]  /*ee00*/  BAR.SYNC.DEFER_BLOCKING 0x0 ;  /* 0x0000000000007b1d */ /* 0x000fe20000010000 */
[C---:B------:R-:W-:Y:S03]  /*ee10*/  HMMA.16816.F32 R56, R124.reuse, R94, R56 ;  /* 0x0000005e7c38723c */ /* 0x040fe60000001838 */
[----:B------:R-:W-:Y:S05]  /*ee20*/  FMUL.FTZ R164, R51, UR13 ;  /* 0x0000000d33a47c20 */ /* 0x000fea0008410000 */
[----:B------:R4:W2:Y:S01]  /*ee30*/  MUFU.TANH R13, R159 ;  /* 0x0000009f000d7308 */ /* 0x0008a20000002400 */
[----:B---3--:R-:W-:Y:S01]  /*ee40*/  FMUL.FTZ R139, R32, UR13 ;  /* 0x0000000d208b7c20 */ /* 0x008fe20008410000 */
[----:B------:R-:W-:Y:S01]  /*ee50*/  FMUL.FTZ R165, R52, UR13 ;  /* 0x0000000d34a57c20 */ /* 0x000fe20008410000 */
[----:B------:R-:W-:Y:S01]  /*ee60*/  FMUL.FTZ R163, R53, UR13 ;  /* 0x0000000d35a37c20 */ /* 0x000fe20008410000 */
[----:B------:R-:W-:Y:S06]  /*ee70*/  FMUL.FTZ R162, R55, UR13 ;  /* 0x0000000d37a27c20 */ /* 0x000fec0008410000 */
[----:B------:R3:W2:Y:S01]  /*ee80*/  MUFU.TANH R12, R156 ;  /* 0x0000009c000c7308 */ /* 0x0006a20000002400 */
[----:B-1----:R-:W-:Y:S01]  /*ee90*/  FMUL.FTZ R160, R21, UR13 ;  /* 0x0000000d15a07c20 */ /* 0x002fe20008410000 */
[----:B------:R-:W-:Y:S08]  /*eea0*/  FMUL.FTZ R161, R56, UR13 ;  /* 0x0000000d38a17c20 */ /* 0x000ff00008410000 */
[----:B------:R1:W1:Y:S01]  /*eeb0*/  MUFU.TANH R120, R158 ;  /* 0x0000009e00787308 */ /* 0x0002620000002400 */
[----:B----4-:R-:W-:Y:S01]  /*eec0*/  FMUL.FTZ R159, R22, UR13 ;  /* 0x0000000d169f7c20 */ /* 0x010fe20008410000 */
[C---:B-----5:R-:W-:Y:S08]  /*eed0*/  HMMA.16816.F32 R60, R124.reuse, R88, R60 ;  /* 0x000000587c3c723c */ /* 0x060ff0000000183c */
[----:B------:R4:W2:Y:S01]  /*eee0*/  MUFU.TANH R112, R157 ;  /* 0x0000009d00707308 */ /* 0x0008a20000002400 */
[----:B---3--:R-:W-:Y:S01]  /*eef0*/  FMUL.FTZ R156, R26, UR13 ;  /* 0x0000000d1a9c7c20 */ /* 0x008fe20008410000 */
[----:B------:R-:W-:Y:S08]  /*ef00*/  HMMA.16816.F32 R64, R124, R90, R64 ;  /* 0x0000005a7c40723c */ /* 0x000ff00000001840 */
[----:B------:R3:W2:Y:S01]  /*ef10*/  MUFU.TANH R11, R155 ;  /* 0x0000009b000b7308 */ /* 0x0006a20000002400 */
[----:B-1----:R-:W-:Y:S01]  /*ef20*/  FMUL.FTZ R158, R31, UR13 ;  /* 0x0000000d1f9e7c20 */ /* 0x002fe20008410000 */
[----:B------:R-:W-:Y:S08]  /*ef30*/  FMUL.FTZ R21, R63, UR13 ;  /* 0x0000000d3f157c20 */ /* 0x000ff00008410000 */
[----:B------:R1:W1:Y:S01]  /*ef40*/  MUFU.TANH R105, R3 ;  /* 0x0000000300697308 */ /* 0x0002620000002400 */
[----:B----4-:R-:W-:Y:S01]  /*ef50*/  FMUL.FTZ R157, R33, UR13 ;  /* 0x0000000d219d7c20 */ /* 0x010fe20008410000 */
[----:B------:R-:W-:Y:S01]  /*ef60*/  FMUL.FTZ R65, R65, UR13 ;  /* 0x0000000d41417c20 */ /* 0x000fe20008410000 */
[----:B------:R-:W-:Y:S07]  /*ef70*/  FMUL.FTZ R20, R66, UR13 ;  /* 0x0000000d42147c20 */ /* 0x000fee0008410000 */
[----:B------:R4:W2:Y:S01]  /*ef80*/  MUFU.TANH R111, R139 ;  /* 0x0000008b006f7308 */ /* 0x0008a20000002400 */
[----:B---3--:R-:W-:Y:S09]  /*ef90*/  FMUL.FTZ R155, R35, UR13 ;  /* 0x0000000d239b7c20 */ /* 0x008ff20008410000 */
[----:B------:R3:W2:Y:S01]  /*efa0*/  MUFU.TANH R100, R160 ;  /* 0x000000a000647308 */ /* 0x0006a20000002400 */
[----:B-1----:R-:W-:Y:S09]  /*efb0*/  FMUL.FTZ R3, R43, UR13 ;  /* 0x0000000d2b037c20 */ /* 0x002ff20008410000 */
[----:B------:R1:W1:Y:S01]  /*efc0*/  MUFU.TANH R96, R159 ;  /* 0x0000009f00607308 */ /* 0x0002620000002400 */
[----:B----4-:R-:W-:Y:S09]  /*efd0*/  FMUL.FTZ R139, R40, UR13 ;  /* 0x0000000d288b7c20 */ /* 0x010ff20008410000 */
        /* <DEDUP_REMOVED lines=44> */
[----:B------:R-:W3:Y:S01]  /*f2a0*/  MUFU.TANH R164, R164 ;  /* 0x000000a400a47308 */ /* 0x000ee20000002400 */
[----:B-1----:R-:W-:Y:S09]  /*f2b0*/  FMUL.FTZ R3, R67, UR13 ;  /* 0x0000000d43037c20 */ /* 0x002ff20008410000 */
[----:B------:R-:W1:Y:S01]  /*f2c0*/  MUFU.TANH R165, R165 ;  /* 0x000000a500a57308 */ /* 0x000e620000002400 */
[----:B----4-:R-:W-:Y:S09]  /*f2d0*/  FMUL.FTZ R139, R64, UR13 ;  /* 0x0000000d408b7c20 */ /* 0x010ff20008410000 */
[----:B------:R-:W4:Y:S10]  /*f2e0*/  MUFU.TANH R163, R163 ;  /* 0x000000a300a37308 */ /* 0x000f340000002400 */
        /* <DEDUP_REMOVED lines=12> */
[----:B------:R-:W1:Y:S01]  /*f3b0*/  MUFU.TANH R3, R3 ;  /* 0x0000000300037308 */ /* 0x000e620000002400 */
[----:B--234-:R-:W-:Y:S05]  /*f3c0*/  @!P3 BRA `(.L_x_3472) ;  /* 0x0000000400c8b947 */ /* 0x01cfea0003800000 */
[----:B------:R-:W2:Y:S08]  /*f3d0*/  LDC.64 R4, c[0x0][0x4e0] ;  /* 0x00013800ff047b82 */ /* 0x000eb00000000a00 */
[----:B------:R-:W3:Y:S08]  /*f3e0*/  @!P1 LDC R7, c[0x0][0x3bc] ;  /* 0x0000ef00ff079b82 */ /* 0x000ef00000000800 */
[----:B------:R-:W4:Y:S08]  /*f3f0*/  @!P1 LDC R23, c[0x0][0x3bc] ;  /* 0x0000ef00ff179b82 */ /* 0x000f300000000800 */
[----:B------:R-:W1:Y:S01]  /*f400*/  @!P1 LDC R0, c[0x0][0x3bc] ;  /* 0x0000ef00ff009b82 */ /* 0x000e620000000800 */
        /* <DEDUP_REMOVED lines=11> */
[----:B-1-34-:R-:W-:Y:S08]  /*f4c0*/  @!P2 BRA `(.L_x_3473) ;  /* 0x000000040000a947 */ /* 0x01aff00003800000 */
[C---:B------:R-:W-:Y:S01]  /*f4d0*/  VIADD R33, R152.reuse, 0xffffff00 ;  /* 0xffffff0098217836 */ /* 0x040fe20000000000 */
[----:B------:R-:W1:Y:S04]  /*f4e0*/  LDC R2, c[0x0][0x4f0] ;  /* 0x00013c00ff027b82 */ /* 0x000e680000000800 */
[----:B------:R-:W-:Y:S02]  /*f4f0*/  IABS R24, R33 ;  /* 0x0000002100187213 */ /* 0x000fe40000000000 */
[-C--:B-1----:R-:W-:Y:S02]  /*f500*/  IABS R4, R2.reuse ;  /* 0x0000000200047213 */ /* 0x082fe40000000000 */
[-C--:B------:R-:W-:Y:S02]  /*f510*/  LOP3.LUT R33, R33, R2.reuse, RZ, 0x3c, !PT ;  /* 0x0000000221217212 */ /* 0x080fe400078e3cff */
[----:B------:R-:W1:Y:S10]  /*f520*/  I2F.RP R32, R4 ;  /* 0x0000000400207306 */ /* 0x000e740000209400 */
        /* <DEDUP_REMOVED lines=58> */
.L_x_3473:
[----:B------:R-:W-:Y:S01]  /*f8d0*/  @!P1 IMAD.MOV.U32 R139, RZ, RZ, R137 ;  /* 0x000000ffff8b9224 */ /* 0x000fe200078e0089 */
[CC--:B------:R-:W-:Y:S01]  /*f8e0*/  @!P1 LEA R30, P6, R4.reuse, R138.reuse, 0x6 ;  /* 0x0000008a041e9211 */ /* 0x0c0fe200078c30ff */
[C---:B------:R-:W-:Y:S01]  /*f8f0*/  @!P1 IMAD.SHL.U32 R29, R4.reuse, 0x40, RZ ;  /* 0x00000040041d9824 */ /* 0x040fe200078e00ff */
[C---:B------:R-:W-:Y:S01]  /*f900*/  @!P1 SHF.L.U64.HI R2, R4.reuse, 0x6, R7 ;  /* 0x0000000604029819 */ /* 0x040fe20000010207 */
[C---:B------:R-:W-:Y:S01]  /*f910*/  @!P1 IMAD.SHL.U32 R5, R4.reuse, 0x40, RZ ;  /* 0x0000004004059824 */ /* 0x040fe200078e00ff */
[----:B------:R-:W-:Y:S01]  /*f920*/  @!PT LDS RZ, [RZ] ;  /* 0x00000000fffff984 */ /* 0x000fe20000000800 */
[----:B------:R-:W-:Y:S01]  /*f930*/  @!PT LDS RZ, [RZ] ;  /* 0x00000000fffff984 */ /* 0x000fe20000000800 */
[----:B------:R-:W-:Y:S01]  /*f940*/  @!PT LDS RZ, [RZ] ;  /* 0x00000000fffff984 */ /* 0x000fe20000000800 */
[----:B------:R2:W-:Y:S01]  /*f950*/  @!P1 LDGSTS.E.BYPASS.LTC128B.128 [R147+0x1000], desc[UR6][R138.64] ;  /* 0x010000008a939fae */ /* 0x0005e2000b981a06 */
[CC--:B------:R-:W-:Y:S02]  /*f960*/  @!P1 LEA.HI.X R31, R4.reuse, R137.reuse, R0, 0x6, P6 ;  /* 0x00000089041f9211 */ /* 0x0c0fe400030f3400 */
[-C--:B------:R-:W-:Y:S01]  /*f970*/  @!P1 IADD3 R28, P4, P3, R29, R138.reuse, R29 ;  /* 0x0000008a1d1c9210 */ /* 0x080fe20007b9e01d */
[----:B------:R2:W-:Y:S01]  /*f980*/  @P1 STS.128 [R147+0x1000], RZ ;  /* 0x001000ff93001388 */ /* 0x0005e20000000c00 */
[----:B------:R-:W-:Y:S02]  /*f990*/  @!P1 SHF.L.U64.HI R24, R4, 0x6, R23 ;  /* 0x0000000604189819 */ /* 0x000fe40000010217 */
[----:B------:R-:W-:Y:S01]  /*f9a0*/  @!P1 IADD3.X R7, PT, PT, R2, R137, R2, P4, P3 ;  /* 0x0000008902079210 */ /* 0x000fe200027e6402 */
[----:B------:R-:W-:Y:S01]  /*f9b0*/  @!PT LDS RZ, [RZ] ;  /* 0x00000000fffff984 */ /* 0x000fe20000000800 */
[----:B------:R-:W-:Y:S01]  /*f9c0*/  @!PT LDS RZ, [RZ] ;  /* 0x00000000fffff984 */ /* 0x000fe20000000800 */
[----:B------:R-:W-:Y:S01]  /*f9d0*/  @!PT LDS RZ, [RZ] ;  /* 0x00000000fffff984 */ /* 0x000fe20000000800 */
[----:B------:R2:W-:Y:S01]  /*f9e0*/  @!P1 LDGSTS.E.BYPASS.LTC128B.128 [R147+0x1800], desc[UR6][R30.64] ;  /* 0x018000001e939fae */ /* 0x0005e2000b981a06 */
[----:B------:R-:W-:Y:S02]  /*f9f0*/  @!P1 IADD3 R32, P4, P3, R5, R138, R5 ;  /* 0x0000008a05209210 */ /* 0x000fe40007b9e005 */
[----:B------:R-:W-:Y:S01]  /*fa00*/  @!P1 IADD3 R28, P5, PT, R28, R29, RZ ;  /* 0x0000001d1c1c9210 */ /* 0x000fe20007fbe0ff */
[----:B------:R2:W-:Y:S01]  /*fa10*/  @P1 STS.128 [R147+0x1800], RZ ;  /* 0x001800ff93001388 */ /* 0x0005e20000000c00 */
[----:B------:R-:W-:Y:S03]  /*fa20*/  @!P1 IADD3.X R33, PT, PT, R24, R137, R24, P4, P3 ;  /* 0x0000008918219210 */ /* 0x000fe600027e6418 */
        /* <DEDUP_REMOVED lines=12> */
.L_x_3472:
[----:B------:R-:W-:Y:S01]  /*faf0*/  LDSM.16.MT88.4 R36, [R133+0x3400] ;  /* 0x003400008524783b */ /* 0x000fe20000004200 */
[----:B------:R-:W-:Y:S02]  /*fb00*/  MOV R40, R148 ;  /* 0x0000009400287202 */ /* 0x000fe40000000f00 */
[----:B------:R-:W-:Y:S02]  /*fb10*/  @P0 IADD3 R40, PT, PT, R149, -0x20, RZ ;  /* 0xffffffe095280810 */ /* 0x000fe40007ffe0ff */
[----:B------:R-:W-:Y:S02]  /*fb20*/  FMNMX3.FTZ R5, R85, R6, R118, !PT ;  /* 0x0000000655057276 */ /* 0x000fe40007810076 */
[----:B------:R-:W-:Y:S01]  /*fb30*/  FMNMX3.FTZ R0, R87, R109, R107, !PT ;  /* 0x0000006d57007276 */ /* 0x000fe2000781006b */
[----:B--2---:R-:W-:Y:S01]  /*fb40*/  LDSM.16.MT88.4 R32, [R40] ;  /* 0x000000002820783b */ /* 0x004fe20000004200 */
        /* <DEDUP_REMOVED lines=42> */
[C---:B------:R-:W-:Y:S01]  /*fdf0*/  FSETP.NEU.FTZ.AND P1, PT, R2.reuse, -INF , PT ;  /* 0xff8000000200780b */ /* 0x040fe20003f3d000 */
[----:B------:R-:W-:Y:S01]  /*fe00*/  FMUL.FTZ R42, R2, UR4 ;  /* 0x00000004022a7c20 */ /* 0x000fe20008410000 */
[----:B------:R-:W-:Y:S01]  /*fe10*/  MOV R87, R2 ;  /* 0x0000000200577202 */ /* 0x000fe20000000f00 */
[----:B------:R-:W-:Y:S01]  /*fe20*/  FMUL.FTZ R41, R0, UR4 ;  /* 0x0000000400297c20 */ /* 0x000fe20008410000 */
[----:B------:R-:W-:Y:S01]  /*fe30*/  FMUL.FTZ R24, R4, UR4 ;  /* 0x0000000404187c20 */ /* 0x000fe20008410000 */
[----:B------:R-:W-:Y:S01]  /*fe40*/  FADD.FTZ R4, -R0, R85 ;  /* 0x0000005500047221 */ /* 0x000fe20000010100 */
        /* <DEDUP_REMOVED lines=20> */
[----:B-1----:R-:W-:Y:S01]  /*ff90*/  FMUL.FTZ R9, R24, R77 ;  /* 0x0000004d18097220 */ /* 0x002fe20000410000 */
[--C-:B------:R-:W-:Y:S01]  /*ffa0*/  FFMA.FTZ R94, R6, UR4, -R41.reuse ;  /* 0x00000004065e7c23 */ /* 0x100fe20008010829 */
[--C-:B------:R-:W-:Y:S01]  /*ffb0*/  FFMA.FTZ R85, R10, UR4, -R41.reuse ;  /* 0x000000040a557c23 */ /* 0x100fe20008010829 */
[C---:B------:R-:W-:Y:S01]  /*ffc0*/  FMUL.FTZ R4, R24.reuse, R80 ;  /* 0x0000005018047220 */ /* 0x040fe20000410000 */
[C---:B------:R-:W-:Y:S01]  /*ffd0*/  FMUL.FTZ R5, R24.reuse, R81 ;  /* 0x0000005118057220 */ /* 0x040fe20000410000 */
[----:B------:R-:W-:Y:S01]  /*ffe0*/  FMUL.FTZ R8, R24, R76 ;  /* 0x0000004c18087220 */ /* 0x000fe20000410000 */
[--C-:B------:R-:W-:Y:S03]  /*fff0*/  FFMA.FTZ R50, R16, UR4, -R41.reuse ;  /* 0x0000000410327c23 */ /* 0x100fe60008010829 */
[----:B------:R-:W-:Y:S01]  /*10000*/  MUFU.EX2 R94, R94 ;  /* 0x0000005e005e7308 */ /* 0x000fe20000000800 */
[C---:B--2---:R-:W-:Y:S01]  /*10010*/  FMUL.FTZ R11, R23.reuse, R79 ;  /* 0x0000004f170b7220 */ /* 0x044fe20000410000 */
[C---:B------:R-:W-:Y:S01]  /*10020*/  FMUL.FTZ R6, R23.reuse, R82 ;  /* 0x0000005217067220 */ /* 0x040fe20000410000 */
[C---:B------:R-:W-:Y:S01]  /*10030*/  FMUL.FTZ R7, R23.reuse, R83 ;  /* 0x0000005317077220 */ /* 0x040fe20000410000 */
[C---:B------:R-:W-:Y:S01]  /*10040*/  FMUL.FTZ R10, R23.reuse, R78 ;  /* 0x0000004e170a7220 */ /* 0x040fe20000410000 */
[C---:B------:R-:W-:Y:S01]  /*10050*/  FMUL.FTZ R16, R24.reuse, R68 ;  /* 0x0000004418107220 */ /* 0x040fe20000410000 */
[----:B------:R-:W-:Y:S01]  /*10060*/  FMUL.FTZ R19, R23, R71 ;  /* 0x0000004717137220 */ /* 0x000fe20000410000 */
        /* <DEDUP_REMOVED lines=40> */
[----:B------:R-:W-:Y:S03]  /*102f0*/  FFMA.FTZ R158, R158, UR4, -R41 ;  /* 0x000000049e9e7c23 */ /* 0x000fe60008010829 */
[----:B------:R-:W4:Y:S01]  /*10300*/  MUFU.EX2 R89, R89 ;  /* 0x0000005900597308 */ /* 0x000f220000000800 */
[----:B--2---:R-:W-:Y:S01]  /*10310*/  FFMA.FTZ R153, R24, R153, R93 ;  /* 0x0000009918997223 */ /* 0x004fe2000001005d */
[----:B------:R-:W-:Y:S01]  /*10320*/  FFMA.FTZ R156, R156, UR4, -R41 ;  /* 0x000000049c9c7c23 */ /* 0x000fe20008010829 */
[--C-:B------:R-:W-:Y:S01]  /*10330*/  FFMA.FTZ R155, R155, UR4, -R42.reuse ;  /* 0x000000049b9b7c23 */ /* 0x100fe2000801082a */
[--C-:B------:R-:W-:Y:S06]  /*10340*/  FFMA.FTZ R157, R157, UR4, -R42.reuse ;  /* 0x000000049d9d7c23 */ /* 0x100fec000801082a */
[----:B------:R-:W2:Y:S01]  /*10350*/  MUFU.EX2 R91, R91 ;  /* 0x0000005b005b7308 */ /* 0x000ea20000000800 */
[C---:B-1----:R-:W-:Y:S01]  /*10360*/  FADD.FTZ R76, R92.reuse, R153 ;  /* 0x000000995c4c7221 */ /* 0x042fe20000010000 */
[----:B------:R-:W-:Y:S01]  /*10370*/  F2FP.F16.F32.PACK_AB R28, R92, R93 ;  /* 0x0000005d5c1c723e */ /* 0x000fe200000000ff */
[----:B------:R-:W-:Y:S01]  /*10380*/  FFMA.FTZ R93, R123, UR4, -R42 ;  /* 0x000000047b5d7c23 */ /* 0x000fe2000801082a */
[----:B------:R-:W-:Y:S06]  /*10390*/  FFMA.FTZ R92, R164, UR4, -R41 ;  /* 0x00000004a45c7c23 */ /* 0x000fec0008010829 */
[----:B------:R-:W1:Y:S01]  /*103a0*/  MUFU.EX2 R60, R60 ;  /* 0x0000003c003c7308 */ /* 0x000e620000000800 */
[----:B----4-:R-:W-:Y:S01]  /*103b0*/  F2FP.F16.F32.PACK_AB R29, R89, R94 ;  /* 0x0000005e591d723e */ /* 0x010fe200000000ff */
[----:B------:R-:W-:Y:S04]  /*103c0*/  FFMA.FTZ R94, R23, R154, R94 ;  /* 0x0000009a175e7223 */ /* 0x000fe8000001005e */
[----:B------:R-:W-:Y:S04]  /*103d0*/  FADD.FTZ R89, R89, R94 ;  /* 0x0000005e59597221 */ /* 0x000fe80000010000 */
[----:B------:R-:W-:Y:S01]  /*103e0*/  MUFU.EX2 R63, R63 ;  /* 0x0000003f003f7308 */ /* 0x000fe20000000800 */
[----:B--2---:R-:W-:Y:S01]  /*103f0*/  F2FP.F16.F32.PACK_AB R30, R90, R91 ;  /* 0x0000005b5a1e723e */ /* 0x004fe200000000ff */
[----:B------:R-:W-:Y:S01]  /*10400*/  FADD.FTZ R91, R91, R76 ;  /* 0x0000004c5b5b7221 */ /* 0x000fe20000010000 */
[----:B------:R-:W-:Y:S01]  /*10410*/  FADD.FTZ R78, R88, R89 ;  /* 0x00000059584e7221 */ /* 0x000fe20000010000 */
[----:B------:R-:W-:Y:S02]  /*10420*/  FFMA.FTZ R89, R161, UR4, -R42 ;  /* 0x00000004a1597c23 */ /* 0x000fe4000801082a */
[----:B------:R-:W-:Y:S01]  /*10430*/  FADD.FTZ R76, R90, R91 ;  /* 0x0000005b5a4c7221 */ /* 0x000fe20000010000 */
[----:B------:R-:W-:Y:S03]  /*10440*/  FADD.FTZ R78, R85, R78 ;  /* 0x0000004e554e7221 */ /* 0x000fe60000010000 */
[----:B------:R-:W2:Y:S01]  /*10450*/  MUFU.EX2 R58, R58 ;  /* 0x0000003a003a7308 */ /* 0x000ea20000000800 */
[C---:B---3--:R-:W-:Y:S05]  /*10460*/  HMMA.16816.F32 R4, R28.reuse, R12, R4 ;  /* 0x0000000c1c04723c */ /* 0x048fea0000001804 */
[C---:B------:R-:W-:Y:S01]  /*10470*/  FMUL.FTZ R12, R24.reuse, R72 ;  /* 0x00000048180c7220 */ /* 0x040fe20000410000 */
[----:B------:R-:W-:Y:S03]  /*10480*/  FMUL.FTZ R13, R24, R73 ;  /* 0x00000049180d7220 */ /* 0x000fe60000410000 */
[----:B------:R-:W-:Y:S01]  /*10490*/  MUFU.EX2 R56, R56 ;  /* 0x0000003800387308 */ /* 0x000fe20000000800 */
[C---:B------:R-:W-:Y:S03]  /*104a0*/  HMMA.16816.F32 R8, R28.reuse, R14, R8 ;  /* 0x0000000e1c08723c */ /* 0x040fe60000001808 */
[C---:B------:R-:W-:Y:S01]  /*104b0*/  FMUL.FTZ R14, R23.reuse, R74 ;  /* 0x0000004a170e7220 */ /* 0x040fe20000410000 */
[----:B------:R-:W-:Y:S01]  /*104c0*/  FMUL.FTZ R15, R23, R75 ;  /* 0x0000004b170f7220 */ /* 0x000fe20000410000 */
[----:B------:R-:W-:Y:S01]  /*104d0*/  FADD.FTZ R23, R67, R76 ;  /* 0x0000004c43177221 */ /* 0x000fe20000010000 */
[----:B------:R-:W-:Y:S03]  /*104e0*/  FFMA.FTZ R72, R26, UR4, -R41 ;  /* 0x000000041a487c23 */ /* 0x000fe60008010829 */
[----:B------:R-:W3:Y:S01]  /*104f0*/  MUFU.EX2 R55, R55 ;  /* 0x0000003700377308 */ /* 0x000ee20000000800 */
[--C-:B------:R-:W-:Y:S01]  /*10500*/  FFMA.FTZ R73, R27, UR4, -R42.reuse ;  /* 0x000000041b497c23 */ /* 0x100fe2000801082a */
[----:B-1----:R-:W-:Y:S01]  /*10510*/  FADD.FTZ R23, R60, R23 ;  /* 0x000000173c177221 */ /* 0x002fe20000010000 */
[--C-:B------:R-:W-:Y:S01]  /*10520*/  FFMA.FTZ R74, R99, UR4, -R42.reuse ;  /* 0x00000004634a7c23 */ /* 0x100fe2000801082a */
[C---:B------:R-:W-:Y:S03]  /*10530*/  HMMA.16816.F32 R12, R28.reuse, R32, R12 ;  /* 0x000000201c0c723c */ /* 0x040fe6000000180c */
[--C-:B------:R-:W-:Y:S03]  /*10540*/  FFMA.FTZ R75, R131, UR4, -R42.reuse ;  /* 0x00000004834b7c23 */ /* 0x100fe6000801082a */
[----:B------:R-:W-:Y:S01]  /*10550*/  MUFU.EX2 R52, R52 ;  /* 0x0000003400347308 */ /* 0x000fe20000000800 */
[----:B------:R-:W-:Y:S01]  /*10560*/  FFMA.FTZ R99, R160, UR4, -R41 ;  /* 0x00000004a0637c23 */ /* 0x000fe20008010829 */
[----:B------:R-:W-:Y:S01]  /*10570*/  FFMA.FTZ R90, R159, UR4, -R42 ;  /* 0x000000049f5a7c23 */ /* 0x000fe2000801082a */
[----:B------:R-:W-:Y:S01]  /*10580*/  HMMA.16816.F32 R16, R28, R34, R16 ;  /* 0x000000221c10723c */ /* 0x000fe20000001810 */
[----:B------:R-:W1:Y:S02]  /*10590*/  LDSM.16.MT88.4 R32, [R40+0x400] ;  /* 0x000400002820783b */ /* 0x000e640000004200 */
[----:B------:R-:W-:Y:S04]  /*105a0*/  F2FP.F16.F32.PACK_AB R28, R60, R67 ;  /* 0x000000433c1c723e */ /* 0x000fe800000000ff */
[----:B------:R-:W4:Y:S01]  /*105b0*/  MUFU.EX2 R51, R51 ;  /* 0x0000003300337308 */ /* 0x000f220000000800 */
[----:B--2---:R-:W-:Y:S01]  /*105c0*/  F2FP.F16.F32.PACK_AB R29, R58, R63 ;  /* 0x0000003f3a1d723e */ /* 0x004fe200000000ff */
[----:B------:R-:W-:Y:S01]  /*105d0*/  FADD.FTZ R63, R63, R78 ;  /* 0x0000004e3f3f7221 */ /* 0x000fe20000010000 */
[C---:B---3--:R-:W-:Y:S01]  /*105e0*/  F2FP.F16.F32.PACK_AB R30, R55.reuse, R56 ;  /* 0x00000038371e723e */ /* 0x048fe200000000ff */
[----:B------:R-:W-:Y:S01]  /*105f0*/  FADD.FTZ R56, R56, R23 ;  /* 0x0000001738387221 */ /* 0x000fe20000010000 */
[----:B------:R-:W-:Y:S01]  /*10600*/  LDSM.16.MT88.4 R76, [R133+0x4c00] ;  /* 0x004c0000854c783b */ /* 0x000fe20000004200 */
[----:B------:R-:W-:Y:S04]  /*10610*/  FADD.FTZ R63, R58, R63 ;  /* 0x0000003f3a3f7221 */ /* 0x000fe80000010000 */
[----:B------:R-:W2:Y:S01]  /*10620*/  MUFU.EX2 R48, R48 ;  /* 0x0000003000307308 */ /* 0x000ea20000000800 */
[----:B------:R-:W-:Y:S09]  /*10630*/  FADD.FTZ R55, R55, R56 ;  /* 0x0000003837377221 */ /* 0x000ff20000010000 */
[----:B------:R-:W3:Y:S01]  /*10640*/  MUFU.EX2 R47, R47 ;  /* 0x0000002f002f7308 */ /* 0x000ee20000000800 */
[C---:B----4-:R-:W-:Y:S01]  /*10650*/  F2FP.F16.F32.PACK_AB R31, R51.reuse, R52 ;  /* 0x00000034331f723e */ /* 0x050fe200000000ff */
[----:B------:R-:W-:Y:S04]  /*10660*/  FADD.FTZ R52, R52, R63 ;  /* 0x0000003f34347221 */ /* 0x000fe80000010000 */
[----:B------:R-:W-:Y:S04]  /*10670*/  FADD.FTZ R23, R51, R52 ;  /* 0x0000003433177221 */ /* 0x000fe80000010000 */
[----:B------:R-:W4:Y:S01]  /*10680*/  MUFU.EX2 R44, R44 ;  /* 0x0000002c002c7308 */ /* 0x000f220000000800 */
[C---:B------:R-:W-:Y:S03]  /*10690*/  HMMA.16816.F32 R4, R28.reuse, R36, R4 ;  /* 0x000000241c04723c */ /* 0x040fe60000001804 */
[----:B--2---:R-:W-:Y:S06]  /*106a0*/  FADD.FTZ R52, R48, R55 ;  /* 0x0000003730347221 */ /* 0x004fec0000010000 */
[----:B------:R-:W2:Y:S01]  /*106b0*/  MUFU.EX2 R43, R43 ;  /* 0x0000002b002b7308 */ /* 0x000ea20000000800 */
[C---:B------:R-:W-:Y:S01]  /*106c0*/  HMMA.16816.F32 R8, R28.reuse, R38, R8 ;  /* 0x000000261c08723c */ /* 0x040fe20000001808 */
[----:B------:R-:W5:Y:S02]  /*106d0*/  LDSM.16.MT88.4 R36, [R133+0x3800] ;  /* 0x003800008524783b */ /* 0x000f640000004200 */
[C---:B---3--:R-:W-:Y:S01]  /*106e0*/  F2FP.F16.F32.PACK_AB R24, R47.reuse, R48 ;  /* 0x000000302f18723e */ /* 0x048fe200000000ff */
[----:B------:R-:W-:Y:S05]  /*106f0*/  FADD.FTZ R47, R47, R52 ;  /* 0x000000342f2f7221 */ /* 0x000fea0000010000 */
[----:B------:R-:W-:Y:S01]  /*10700*/  MUFU.EX2 R46, R46 ;  /* 0x0000002e002e7308 */ /* 0x000fe20000000800 */
[C---:B-1----:R-:W-:Y:S03]  /*10710*/  HMMA.16816.F32 R12, R28.reuse, R32, R12 ;  /* 0x000000201c0c723c */ /* 0x042fe6000000180c */
[----:B----4-:R-:W-:Y:S06]  /*10720*/  FADD.FTZ R48, R44, R23 ;  /* 0x000000172c307221 */ /* 0x010fec0000010000 */
[----:B------:R-:W1:Y:S01]  /*10730*/  MUFU.EX2 R45, R45 ;  /* 0x0000002d002d7308 */ /* 0x000e620000000800 */
[----:B------:R-:W-:Y:S01]  /*10740*/  HMMA.16816.F32 R16, R28, R34, R16 ;  /* 0x000000221c10723c */ /* 0x000fe20000001810 */
[----:B------:R-:W3:Y:S02]  /*10750*/  LDSM.16.MT88.4 R28, [R40+0x800] ;  /* 0x00080000281c783b */ /* 0x000ee40000004200 */
[C---:B--2---:R-:W-:Y:S01]  /*10760*/  F2FP.F16.F32.PACK_AB R25, R43.reuse, R44 ;  /* 0x0000002c2b19723e */ /* 0x044fe200000000ff */
[----:B------:R-:W-:Y:S05]  /*10770*/  FADD.FTZ R43, R43, R48 ;  /* 0x000000302b2b7221 */ /* 0x000fea0000010000 */
[----:B------:R-:W-:Y:S01]  /*10780*/  MUFU.EX2 R50, R50 ;  /* 0x0000003200327308 */ /* 0x000fe20000000800 */
[----:B------:R-:W2:Y:S09]  /*10790*/  LDSM.16.MT88.4 R32, [R133+0x3c00] ;  /* 0x003c00008520783b */ /* 0x000eb20000004200 */
[----:B------:R-:W4:Y:S01]  /*107a0*/  MUFU.EX2 R49, R49 ;  /* 0x0000003100317308 */ /* 0x000f220000000800 */
[C---:B-1----:R-:W-:Y:S01]  /*107b0*/  F2FP.F16.F32.PACK_AB R26, R45.reuse, R46 ;  /* 0x0000002e2d1a723e */ /* 0x042fe200000000ff */
[----:B------:R-:W-:Y:S04]  /*107c0*/  FADD.FTZ R46, R46, R47 ;  /* 0x0000002f2e2e7221 */ /* 0x000fe80000010000 */
[----:B------:R-:W-:Y:S04]  /*107d0*/  FADD.FTZ R45, R45, R46 ;  /* 0x0000002e2d2d7221 */ /* 0x000fe80000010000 */
[----:B------:R-:W-:Y:S10]  /*107e0*/  MUFU.EX2 R54, R54 ;  /* 0x0000003600367308 */ /* 0x000ff40000000800 */
[----:B------:R-:W1:Y:S01]  /*107f0*/  MUFU.EX2 R53, R53 ;  /* 0x0000003500357308 */ /* 0x000e620000000800 */
[C---:B----4-:R-:W-:Y:S01]  /*10800*/  F2FP.F16.F32.PACK_AB R27, R49.reuse, R50 ;  /* 0x00000032311b723e */ /* 0x050fe200000000ff */
[----:B------:R-:W-:Y:S04]  /*10810*/  FADD.FTZ R50, R50, R43 ;  /* 0x0000002b32327221 */ /* 0x000fe80000010000 */
[----:B------:R-:W-:Y:S04]  /*10820*/  FADD.FTZ R49, R49, R50 ;  /* 0x0000003231317221 */ /* 0x000fe80000010000 */
[----:B------:R-:W-:Y:S01]  /*10830*/  MUFU.EX2 R62, R62 ;  /* 0x0000003e003e7308 */ /* 0x000fe20000000800 */
[C---:B-----5:R-:W-:Y:S09]  /*10840*/  HMMA.16816.F32 R4, R24.reuse, R36, R4 ;  /* 0x000000241804723c */ /* 0x060ff20000001804 */
[----:B------:R-:W4:Y:S01]  /*10850*/  MUFU.EX2 R61, R61 ;  /* 0x0000003d003d7308 */ /* 0x000f220000000800 */
[C---:B------:R-:W-:Y:S01]  /*10860*/  HMMA.16816.F32 R8, R24.reuse, R38, R8 ;  /* 0x000000261808723c */ /* 0x040fe20000001808 */
[----:B------:R-:W5:Y:S08]  /*10870*/  LDSM.16.MT88.4 R36, [R40+0xc00] ;  /* 0x000c00002824783b */ /* 0x000f700000004200 */
[----:B------:R-:W-:Y:S01]  /*10880*/  MUFU.EX2 R70, R70 ;  /* 0x0000004600467308 */ /* 0x000fe20000000800 */
[C---:B---3--:R-:W-:Y:S09]  /*10890*/  HMMA.16816.F32 R12, R24.reuse, R28, R12 ;  /* 0x0000001c180c723c */ /* 0x048ff2000000180c */
[----:B------:R-:W3:Y:S01]  /*108a0*/  MUFU.EX2 R69, R69 ;  /* 0x0000004500457308 */ /* 0x000ee20000000800 */
[----:B------:R-:W-:Y:S01]  /*108b0*/  HMMA.16816.F32 R16, R24, R30, R16 ;  /* 0x0000001e1810723c */ /* 0x000fe20000001810 */
[----:B------:R-:W5:Y:S02]  /*108c0*/  LDSM.16.MT88.4 R28, [R133+0x4000] ;  /* 0x00400000851c783b */ /* 0x000f640000004200 */
[----:B-1----:R-:W-:Y:S01]  /*108d0*/  F2FP.F16.F32.PACK_AB R24, R53, R54 ;  /* 0x000000363518723e */ /* 0x002fe200000000ff */
[----:B------:R-:W-:Y:S01]  /*108e0*/  FADD.FTZ R54, R54, R45 ;  /* 0x0000002d36367221 */ /* 0x000fe20000010000 */
[----:B----4-:R-:W-:Y:S01]  /*108f0*/  F2FP.F16.F32.PACK_AB R25, R61, R62 ;  /* 0x0000003e3d19723e */ /* 0x010fe200000000ff */
[----:B------:R-:W-:Y:S03]  /*10900*/  FADD.FTZ R62, R62, R49 ;  /* 0x000000313e3e7221 */ /* 0x000fe60000010000 */
[----:B------:R-:W-:Y:S01]  /*10910*/  MUFU.EX2 R68, R68 ;  /* 0x0000004400447308 */ /* 0x000fe20000000800 */
[----:B------:R-:W-:Y:S01]  /*10920*/  FADD.FTZ R53, R53, R54 ;  /* 0x0000003635357221 */ /* 0x000fe20000010000 */
[----:B------:R-:W-:Y:S08]  /*10930*/  FADD.FTZ R61, R61, R62 ;  /* 0x0000003e3d3d7221 */ /* 0x000ff00000010000 */
[----:B------:R-:W1:Y:S01]  /*10940*/  MUFU.EX2 R57, R57 ;  /* 0x0000003900397308 */ /* 0x000e620000000800 */
[----:B---3--:R-:W-:Y:S09]  /*10950*/  F2FP.F16.F32.PACK_AB R26, R69, R70 ;  /* 0x00000046451a723e */ /* 0x008ff200000000ff */
[----:B------:R-:W-:Y:S10]  /*10960*/  MUFU.EX2 R59, R59 ;  /* 0x0000003b003b7308 */ /* 0x000ff40000000800 */
[----:B------:R-:W3:Y:S01]  /*10970*/  MUFU.EX2 R66, R66 ;  /* 0x0000004200427308 */ /* 0x000ee20000000800 */
[C---:B-1----:R-:W-:Y:S01]  /*10980*/  F2FP.F16.F32.PACK_AB R27, R57.reuse, R68 ;  /* 0x00000044391b723e */ /* 0x042fe200000000ff */
[----:B------:R-:W-:Y:S04]  /*10990*/  FADD.FTZ R68, R68, R61 ;  /* 0x0000003d44447221 */ /* 0x000fe80000010000 */
[----:B------:R-:W-:Y:S04]  /*109a0*/  FADD.FTZ R68, R57, R68 ;  /* 0x0000004439447221 */ /* 0x000fe80000010000 */
        /* <DEDUP_REMOVED lines=10> */
[----:B---3--:R-:W-:Y:S02]  /*10a50*/  F2FP.F16.F32.PACK_AB R24, R66, R59 ;  /* 0x0000003b4218723e */ /* 0x008fe400000000ff */
[C---:B-1----:R-:W-:Y:S01]  /*10a60*/  F2FP.F16.F32.PACK_AB R25, R72.reuse, R71 ;  /* 0x000000474819723e */ /* 0x042fe200000000ff */
[----:B------:R-:W-:Y:S03]  /*10a70*/  FADD.FTZ R71, R71, R68 ;  /* 0x0000004447477221 */ /* 0x000fe60000010000 */
[----:B------:R-:W-:Y:S01]  /*10a80*/  MUFU.EX2 R81, R81 ;  /* 0x0000005100517308 */ /* 0x000fe20000000800 */
[----:B------:R-:W-:Y:S09]  /*10a90*/  FADD.FTZ R72, R72, R71 ;  /* 0x0000004748487221 */ /* 0x000ff20000010000 */
[----:B------:R-:W1:Y:S01]  /*10aa0*/  MUFU.EX2 R80, R80 ;  /* 0x0000005000507308 */ /* 0x000e620000000800 */
[----:B----4-:R-:W-:Y:S09]  /*10ab0*/  F2FP.F16.F32.PACK_AB R26, R74, R73 ;  /* 0x000000494a1a723e */ /* 0x010ff200000000ff */
[----:B------:R-:W-:Y:S10]  /*10ac0*/  MUFU.EX2 R75, R75 ;  /* 0x0000004b004b7308 */ /* 0x000ff40000000800 */
[----:B------:R-:W3:Y:S01]  /*10ad0*/  MUFU.EX2 R82, R82 ;  /* 0x0000005200527308 */ /* 0x000ee20000000800 */
        /* <DEDUP_REMOVED lines=13> */
[----:B---3--:R-:W-:Y:S02]  /*10bb0*/  F2FP.F16.F32.PACK_AB R24, R82, R75 ;  /* 0x0000004b5218723e */ /* 0x008fe400000000ff */
[C---:B-1----:R-:W-:Y:S01]  /*10bc0*/  F2FP.F16.F32.PACK_AB R25, R100.reuse, R83 ;  /* 0x000000536419723e */ /* 0x042fe200000000ff */
[----:B------:R-:W-:Y:S03]  /*10bd0*/  FADD.FTZ R83, R83, R80 ;  /* 0x0000005053537221 */ /* 0x000fe60000010000 */
[----:B------:R-:W-:Y:S01]  /*10be0*/  MUFU.EX2 R95, R95 ;  /* 0x0000005f005f7308 */ /* 0x000fe20000000800 */
[----:B------:R-:W-:Y:S09]  /*10bf0*/  FADD.FTZ R100, R100, R83 ;  /* 0x0000005364647221 */ /* 0x000ff20000010000 */
[----:B------:R-:W1:Y:S01]  /*10c00*/  MUFU.EX2 R92, R92 ;  /* 0x0000005c005c7308 */ /* 0x000e620000000800 */
[----:B--2---:R-:W-:Y:S09]  /*10c10*/  F2FP.F16.F32.PACK_AB R26, R96, R93 ;  /* 0x0000005d601a723e */ /* 0x004ff200000000ff */
[----:B------:R2:W-:Y:S10]  /*10c20*/  MUFU.EX2 R43, R22 ;  /* 0x00000016002b7308 */ /* 0x0005f40000000800 */
[----:B------:R-:W3:Y:S01]  /*10c30*/  MUFU.EX2 R46, R21 ;  /* 0x00000015002e7308 */ /* 0x000ee20000000800 */
[C---:B-1----:R-:W-:Y:S01]  /*10c40*/  F2FP.F16.F32.PACK_AB R27, R92.reuse, R95 ;  /* 0x0000005f5c1b723e */ /* 0x042fe200000000ff */
[----:B------:R-:W-:Y:S04]  /*10c50*/  FADD.FTZ R95, R95, R100 ;  /* 0x000000645f5f7221 */ /* 0x000fe80000010000 */
[----:B------:R-:W-:Y:S04]  /*10c60*/  FADD.FTZ R92, R92, R95 ;  /* 0x0000005f5c5c7221 */ /* 0x000fe80000010000 */
[----:B------:R-:W-:Y:S01]  /*10c70*/  MUFU.EX2 R97, R97 ;  /* 0x0000006100617308 */ /* 0x000fe20000000800 */
[C---:B-----5:R-:W-:Y:S03]  /*10c80*/  HMMA.16816.F32 R4, R24.reuse, R36, R4 ;  /* 0x000000241804723c */ /* 0x060fe60000001804 */
[----:B--2---:R-:W-:Y:S06]  /*10c90*/  FADD.FTZ R22, R70, R53 ;  /* 0x0000003546167221 */ /* 0x004fec0000010000 */
[----:B------:R-:W1:Y:S01]  /*10ca0*/  MUFU.EX2 R98, R98 ;  /* 0x0000006200627308 */ /* 0x000e620000000800 */
[C---:B------:R-:W-:Y:S01]  /*10cb0*/  HMMA.16816.F32 R8, R24.reuse, R38, R8 ;  /* 0x000000261808723c */ /* 0x040fe20000001808 */
[----:B------:R-:W2:Y:S02]  /*10cc0*/  LDSM.16.MT88.4 R36, [R40+0x1800] ;  /* 0x001800002824783b */ /* 0x000ea40000004200 */
[----:B------:R-:W-:Y:S01]  /*10cd0*/  FADD.FTZ R22, R69, R22 ;  /* 0x0000001645167221 */ /* 0x000fe20000010000 */
[----:B---3--:R-:W-:Y:S05]  /*10ce0*/  F2FP.F16.F32.PACK_AB R69, R46, R43 ;  /* 0x0000002b2e45723e */ /* 0x008fea00000000ff */
[----:B------:R-:W-:Y:S01]  /*10cf0*/  MUFU.EX2 R99, R99 ;  /* 0x0000006300637308 */ /* 0x000fe20000000800 */
[----:B------:R-:W-:Y:S01]  /*10d00*/  FADD.FTZ R59, R59, R22 ;  /* 0x000000163b3b7221 */ /* 0x000fe20000010000 */
[C---:B----4-:R-:W-:Y:S03]  /*10d10*/  HMMA.16816.F32 R12, R24.reuse, R28, R12 ;  /* 0x0000001c180c723c */ /* 0x050fe6000000180c */
[--C-:B------:R-:W-:Y:S01]  /*10d20*/  FFMA.FTZ R29, R20, UR4, -R41.reuse ;  /* 0x00000004141d7c23 */ /* 0x100fe20008010829 */
[--C-:B------:R-:W-:Y:S01]  /*10d30*/  FFMA.FTZ R28, R64, UR4, -R42.reuse ;  /* 0x00000004401c7c23 */ /* 0x100fe2000801082a */
[----:B------:R-:W3:Y:S03]  /*10d40*/  LDSM.16.MT88.4 R20, [R40+0x1c00] ;  /* 0x001c00002814783b */ /* 0x000ee60000004200 */
[----:B------:R-:W4:Y:S01]  /*10d50*/  MUFU.EX2 R88, R162 ;  /* 0x000000a200587308 */ /* 0x000f220000000800 */
[----:B------:R-:W-:Y:S01]  /*10d60*/  FFMA.FTZ R42, R65, UR4, -R42 ;  /* 0x00000004412a7c23 */ /* 0x000fe2000801082a */
[----:B------:R-:W-:Y:S03]  /*10d70*/  HMMA.16816.F32 R16, R24, R30, R16 ;  /* 0x0000001e1810723c */ /* 0x000fe60000001810 */
[----:B-1----:R-:W-:Y:S01]  /*10d80*/  F2FP.F16.F32.PACK_AB R24, R98, R97 ;  /* 0x000000616218723e */ /* 0x002fe200000000ff */
[----:B------:R-:W-:Y:S01]  /*10d90*/  FFMA.FTZ R41, R3, UR4, -R41 ;  /* 0x0000000403297c23 */ /* 0x000fe20008010829 */
[----:B------:R-:W-:Y:S03]  /*10da0*/  FADD.FTZ R66, R66, R59 ;  /* 0x0000003b42427221 */ /* 0x000fe60000010000 */
[----:B------:R-:W-:Y:S01]  /*10db0*/  MUFU.EX2 R89, R89 ;  /* 0x0000005900597308 */ /* 0x000fe20000000800 */
[----:B------:R-:W-:Y:S04]  /*10dc0*/  FADD.FTZ R73, R73, R66 ;  /* 0x0000004249497221 */ /* 0x000fe80000010000 */
[----:B------:R-:W-:Y:S05]  /*10dd0*/  FADD.FTZ R74, R74, R73 ;  /* 0x000000494a4a7221 */ /* 0x000fea0000010000 */
[----:B------:R-:W1:Y:S01]  /*10de0*/  MUFU.EX2 R90, R90 ;  /* 0x0000005a005a7308 */ /* 0x000e620000000800 */
[C---:B----4-:R-:W-:Y:S01]  /*10df0*/  F2FP.F16.F32.PACK_AB R25, R88.reuse, R99 ;  /* 0x000000635819723e */ /* 0x050fe200000000ff */
        /* <DEDUP_REMOVED lines=8> */
[----:B-1----:R-:W-:Y:S01]  /*10e80*/  F2FP.F16.F32.PACK_AB R26, R90, R89 ;  /* 0x000000595a1a723e */ /* 0x002fe200000000ff */
[----:B------:R-:W-:Y:S04]  /*10e90*/  FADD.FTZ R97, R97, R96 ;  /* 0x0000006061617221 */ /* 0x000fe80000010000 */
[----:B------:R-:W-:Y:S04]  /*10ea0*/  FADD.FTZ R98, R98, R97 ;  /* 0x0000006162627221 */ /* 0x000fe80000010000 */
[----:B------:R-:W1:Y:S01]  /*10eb0*/  MUFU.EX2 R51, R155 ;  /* 0x0000009b00337308 */ /* 0x000e620000000800 */
[----:B------:R-:W-:Y:S04]  /*10ec0*/  FADD.FTZ R89, R89, R98 ;  /* 0x0000006259597221 */ /* 0x000fe80000010000 */
[----:B------:R-:W-:Y:S05]  /*10ed0*/  FADD.FTZ R90, R90, R89 ;  /* 0x000000595a5a7221 */ /* 0x000fea0000010000 */
[----:B------:R-:W5:Y:S01]  /*10ee0*/  MUFU.EX2 R44, R157 ;  /* 0x0000009d002c7308 */ /* 0x000f620000000800 */
[C---:B----4-:R-:W-:Y:S01]  /*10ef0*/  F2FP.F16.F32.PACK_AB R27, R58.reuse, R85 ;  /* 0x000000553a1b723e */ /* 0x050fe200000000ff */
[----:B------:R-:W-:Y:S04]  /*10f00*/  FADD.FTZ R85, R85, R88 ;  /* 0x0000005855557221 */ /* 0x000fe80000010000 */
[----:B------:R-:W-:Y:S01]  /*10f10*/  FADD.FTZ R58, R58, R85 ;  /* 0x000000553a3a7221 */ /* 0x000fe20000010000 */
[----:B------:R-:W-:Y:S01]  /*10f20*/  MOV R85, R0 ;  /* 0x0000000000557202 */ /* 0x000fe20000000f00 */
[C---:B------:R-:W-:Y:S02]  /*10f30*/  HMMA.16816.F32 R4, R24.reuse, R32, R4 ;  /* 0x000000201804723c */ /* 0x040fe40000001804 */
[----:B------:R-:W-:Y:S01]  /*10f40*/  MUFU.EX2 R28, R28 ;  /* 0x0000001c001c7308 */ /* 0x000fe20000000800 */
[----:B-1----:R-:W-:Y:S01]  /*10f50*/  FADD.FTZ R3, R51, R90 ;  /* 0x0000005a33037221 */ /* 0x002fe20000010000 */
[----:B------:R-:W-:Y:S04]  /*10f60*/  FADD.FTZ R43, R43, R58 ;  /* 0x0000003a2b2b7221 */ /* 0x000fe80000010000 */
[C---:B------:R-:W-:Y:S04]  /*10f70*/  HMMA.16816.F32 R8, R24.reuse, R34, R8 ;  /* 0x000000221808723c */ /* 0x040fe80000001808 */
[----:B------:R-:W1:Y:S01]  /*10f80*/  MUFU.EX2 R153, R42 ;  /* 0x0000002a00997308 */ /* 0x000e620000000800 */
[C---:B-----5:R-:W-:Y:S01]  /*10f90*/  F2FP.F16.F32.PACK_AB R68, R44.reuse, R51 ;  /* 0x000000332c44723e */ /* 0x060fe200000000ff */
[----:B------:R-:W-:Y:S01]  /*10fa0*/  FADD.FTZ R3, R44, R3 ;  /* 0x000000032c037221 */ /* 0x000fe20000010000 */
[----:B------:R-:W-:Y:S01]  /*10fb0*/  FADD.FTZ R46, R46, R43 ;  /* 0x0000002b2e2e7221 */ /* 0x000fe20000010000 */
[C---:B--2---:R-:W-:Y:S06]  /*10fc0*/  HMMA.16816.F32 R12, R24.reuse, R36, R12 ;  /* 0x00000024180c723c */ /* 0x044fec000000180c */
[----:B------:R-:W-:Y:S02]  /*10fd0*/  MUFU.EX2 R29, R29 ;  /* 0x0000001d001d7308 */ /* 0x000fe40000000800 */
[----:B------:R-:W-:Y:S08]  /*10fe0*/  HMMA.16816.F32 R16, R24, R38, R16 ;  /* 0x000000261810723c */ /* 0x000ff00000001810 */
[----:B------:R-:W2:Y:S01]  /*10ff0*/  MUFU.EX2 R154, R41 ;  /* 0x00000029009a7308 */ /* 0x000ea20000000800 */
[C---:B-1----:R-:W-:Y:S01]  /*11000*/  F2FP.F16.F32.PACK_AB R70, R153.reuse, R28 ;  /* 0x0000001c9946723e */ /* 0x042fe200000000ff */
[----:B------:R-:W-:Y:S04]  /*11010*/  FADD.FTZ R28, R28, R3 ;  /* 0x000000031c1c7221 */ /* 0x000fe80000010000 */
[----:B------:R-:W-:Y:S01]  /*11020*/  FADD.FTZ R153, R153, R28 ;  /* 0x0000001c99997221 */ /* 0x000fe20000010000 */
[C---:B--2---:R-:W-:Y:S01]  /*11030*/  F2FP.F16.F32.PACK_AB R71, R154.reuse, R29 ;  /* 0x0000001d9a47723e */ /* 0x044fe200000000ff */
        /* <DEDUP_REMOVED lines=8> */
.L_x_3470:
        /* <DEDUP_REMOVED lines=95> */
[----:B--2---:R-:W-:-:S03]  /*116b0*/  VIADD R5, R6, UR8 ;  /* 0x0000000806057c36 */ /* 0x004fc60008000000 */
        /* <DEDUP_REMOVED lines=11> */
.L_x_3476:
[----:B------:R-:W-:Y:S05]  /*11770*/  BSYNC.RECONVERGENT B0 ;  /* 0x0000000000007941 */ /* 0x000fea0003800200 */
.L_x_3475:
        /* <DEDUP_REMOVED lines=39> */
.L_x_3477:
        /* <DEDUP_REMOVED lines=9> */
.L_x_4919:


//--------------------- .text._ZN5flash24flash_fwd_splitkv_kernelI23Flash_fwd_kernel_traitsILi32ELi64ELi128ELi4ELb0ELb0EN7cutlass6half_tE19Flash_kernel_traitsILi32ELi64ELi128ELi4ES3_EELb1ELb0ELb0ELb0ELb0ELb0ELb1ELb0EEEvNS_16Flash_fwd_paramsE --------------------------
	.section	.text._ZN5flash24flash_fwd_splitkv_kernelI23Flash_fwd_kernel_traitsILi32ELi64ELi128ELi4ELb0ELb0EN7cutlass6half_tE19Flash_kernel_traitsILi32ELi64ELi128ELi4ES3_EELb1ELb0ELb0ELb0ELb0ELb0ELb1ELb0EEEvNS_16Flash_fwd_paramsE,"ax",@progbits
	.align	128
        .global         _ZN5flash24flash_fwd_splitkv_kernelI23Flash_fwd_kernel_traitsILi32ELi64ELi128ELi4ELb0ELb0EN7cutlass6half_tE19Flash_kernel_traitsILi32ELi64ELi128ELi4ES3_EELb1ELb0ELb0ELb0ELb0ELb0ELb1ELb0EEEvNS_16Flash_fwd_paramsE
        .type           _ZN5flash24flash_fwd_splitkv_kernelI23Flash_fwd_kernel_traitsILi32ELi64ELi128ELi4ELb0ELb0EN7cutlass6half_tE19Flash_kernel_traitsILi32ELi64ELi128ELi4ES3_EELb1ELb0ELb0ELb0ELb0ELb0ELb1ELb0EEEvNS_16Flash_fwd_paramsE,@function
        .size           _ZN5flash24flash_fwd_splitkv_kernelI23Flash_fwd_kernel_traitsILi32ELi64ELi128ELi4ELb0ELb0EN7cutlass6half_tE19Flash_kernel_traitsILi32ELi64ELi128ELi4ES3_EELb1ELb0ELb0ELb0ELb0ELb0ELb1ELb0EEEvNS_16Flash_fwd_paramsE,(.L_x_4920 - _ZN5flash24flash_fwd_splitkv_kernelI23Flash_fwd_kernel_traitsILi32ELi64ELi128ELi4ELb0ELb0EN7cutlass6half_tE19Flash_kernel_traitsILi32ELi64ELi128ELi4ES3_EELb1ELb0ELb0ELb0ELb0ELb0ELb1ELb0EEEvNS_16Flash_fwd_paramsE)
        .other          _ZN5flash24flash_fwd_splitkv_kernelI23Flash_fwd_kernel_traitsILi32ELi64ELi128ELi4ELb0ELb0EN7cutlass6half_tE19Flash_kernel_traitsILi32ELi64ELi128ELi4ES3_EELb1ELb0ELb0ELb0ELb0ELb0ELb1ELb0EEEvNS_16Flash_fwd_paramsE,@"STO_CUDA_ENTRY STV_DEFAULT"
_ZN5flash24flash_fwd_splitkv_kernelI23Flash_fwd_kernel_traitsILi32ELi64ELi128ELi4ELb0ELb0EN7cutlass6half_tE19Flash_kernel_traitsILi32ELi64ELi128ELi4ES3_EELb1ELb0ELb0ELb0ELb0ELb0ELb1ELb0EEEvNS_16Flash_fwd_paramsE:
.text._ZN5flash24flash_fwd_splitkv_kernelI23Flash_fwd_kernel_traitsILi32ELi64ELi128ELi4ELb0ELb0EN7cutlass6half_tE19Flash_kernel_traitsILi32ELi64ELi128ELi4ES3_EELb1ELb0ELb0ELb0ELb0ELb0ELb1ELb0EEEvNS_16Flash_fwd_paramsE:
[----:B------:R-:W-:Y:S08]  /*0000*/  LDC R1, c[0x0][0x37c] ;  /* 0x0000df00ff017b82 */ /* 0x000ff00000000800 */
[----:B------:R-:W1:Y:S01]  /*0010*/  LDC R8, c[0x0][0x3e0] ;  /* 0x0000f800ff087b82 */ /* 0x000e620000000800 */
[----:B------:R-:W2:Y:S01]  /*0020*/  S2R R9, SR_CTAID.Z ;  /* 0x0000000000097919 */ /* 0x000ea20000002700 */
[----:B------:R-:W-:Y:S01]  /*0030*/  IMAD.MOV.U32 R2, RZ, RZ, RZ ;  /* 0x000000ffff027224 */ /* 0x000fe200078e00ff */
[----:B------:R-:W3:Y:S01]  /*0040*/  LDCU.64 UR14, c[0x0][0x358] ;  /* 0x00006b00ff0e77ac */ /* 0x000ee20008000a00 */
[----:B------:R-:W-:Y:S01]  /*0050*/  IMAD.MOV.U32 R11, RZ, RZ, -0x1 ;  /* 0xffffffffff0b7424 */ /* 0x000fe200078e00ff */
[----:B------:R-:W4:Y:S01]  /*0060*/  LDCU.64 UR4, c[0x0][0x470] ;  /* 0x00008e00ff0477ac */ /* 0x000f220008000a00 */
[----:B-1----:R-:W1:Y:S01]  /*0070*/  I2F.U32.RP R4, R8 ;  /* 0x0000000800047306 */ /* 0x002e620000209000 */
[----:B------:R-:W-:-:S07]  /*0080*/  ISETP.NE.U32.AND P1, PT, R8, RZ, PT ;  /* 0x000000ff0800720c */ /* 0x000fce0003f25070 */
[----:B-1----:R-:W1:Y:S02]  /*0090*/  MUFU.RCP R3, R4 ;  /* 0x0000000400037308 */ /* 0x002e640000001000 */
[----:B-1----:R-:W-:-:S06]  /*00a0*/  VIADD R3, R3, 0xffffffe ;  /* 0x0ffffffe03037836 */ /* 0x002fcc0000000000 */
[----:B------:R-:W1:Y:S02]  /*00b0*/  F2I.FTZ.U32.TRUNC.NTZ R3, R3 ;  /* 0x0000000300037305 */ /* 0x000e64000021f000 */
[----:B-1----:R-:W-:-:S04]  /*00c0*/  IMAD.MOV R0, RZ, RZ, -R3 ;  /* 0x000000ffff007224 */ /* 0x002fc800078e0a03 */
[----:B------:R-:W-:-:S04]  /*00d0*/  IMAD R5, R0, R8, RZ ;  /* 0x0000000800057224 */ /* 0x000fc800078e02ff */
[----:B------:R-:W-:Y:S01]  /*00e0*/  IMAD.HI.U32 R2, R3, R5, R2 ;  /* 0x0000000503027227 */ /* 0x000fe200078e0002 */
[----:B------:R-:W1:Y:S01]  /*00f0*/  LDCU.U8 UR6, c[0x0][0x532] ;  /* 0x0000a640ff0677ac */ /* 0x000e620008000000 */
[----:B------:R-:W3:Y:S04]  /*0100*/  LDC.64 R4, c[0x0][0x460] ;  /* 0x00011800ff047b82 */ /* 0x000ee80000000a00 */
[----:B--2---:R-:W-:-:S04]  /*0110*/  IMAD.HI.U32 R149, R2, R9, RZ ;  /* 0x0000000902957227 */ /* 0x004fc800078e00ff */
[----:B------:R-:W2:Y:S01]  /*0120*/  LDC.64 R2, c[0x0][0x460] ;  /* 0x00011800ff027b82 */ /* 0x000ea20000000a00 */
[----:B------:R-:W-:-:S04]  /*0130*/  IMAD.MOV R7, RZ, RZ, -R149 ;  /* 0x000000ffff077224 */ /* 0x000fc800078e0a95 */
[----:B------:R-:W-:-:S05]  /*0140*/  IMAD R7, R8, R7, R9 ;  /* 0x0000000708077224 */ /* 0x000fca00078e0209 */
[----:B------:R-:W-:-:S13]  /*0150*/  ISETP.GE.U32.AND P0, PT, R7, R8, PT ;  /* 0x000000080700720c */ /* 0x000fda0003f06070 */
[----:B------:R-:W-:Y:S01]  /*0160*/  @P0 IMAD.IADD R7, R7, 0x1, -R8 ;  /* 0x0000000107070824 */ /* 0x000fe200078e0a08 */
[C---:B--2---:R-:W-:Y:S01]  /*0170*/  ISETP.NE.U32.AND P4, PT, R2.reuse, RZ, PT ;  /* 0x000000ff0200720c */ /* 0x044fe20003f85070 */
[----:B------:R-:W-:Y:S01]  /*0180*/  @P0 VIADD R149, R149, 0x1 ;  /* 0x0000000195950836 */ /* 0x000fe20000000000 */
[----:B------:R-:W-:Y:S02]  /*0190*/  ISETP.NE.U32.AND P0, PT, R2, RZ, PT ;  /* 0x000000ff0200720c */ /* 0x000fe40003f05070 */
[C---:B------:R-:W-:Y:S02]  /*01a0*/  ISETP.NE.AND.EX P4, PT, R3.reuse, RZ, PT, P4 ;  /* 0x000000ff0300720c */ /* 0x040fe40003f85340 */
[----:B------:R-:W-:Y:S02]  /*01b0*/  ISETP.NE.AND.EX P0, PT, R3, RZ, PT, P0 ;  /* 0x000000ff0300720c */ /* 0x000fe40003f05300 */
[----:B------:R-:W2:Y:S01]  /*01c0*/  LDC.64 R2, c[0x0][0x468] ;  /* 0x00011a00ff027b82 */ /* 0x000ea20000000a00 */
[----:B------:R-:W-:-:S02]  /*01d0*/  ISETP.GE.U32.AND P2, PT, R7, R8, PT ;  /* 0x000000080700720c */ /* 0x000fc40003f46070 */
[----:B-1----:R-:W-:-:S11]  /*01e0*/  ISETP.NE.AND P5, PT, RZ, UR6, PT ;  /* 0x00000006ff007c0c */ /* 0x002fd6000bfa5270 */
[----:B------:R-:W-:Y:S01]  /*01f0*/  @P2 VIADD R149, R149, 0x1 ;  /* 0x0000000195952836 */ /* 0x000fe20000000000 */
[----:B------:R-:W-:-:S05]  /*0200*/  @!P1 LOP3.LUT R149, RZ, R8, RZ, 0x33, !PT ;  /* 0x00000008ff959212 */ /* 0x000fca00078e33ff */
[C---:B------:R-:W-:Y:S01]  /*0210*/  IMAD.SHL.U32 R13, R149.reuse, 0x4, RZ ;  /* 0x00000004950d7824 */ /* 0x040fe200078e00ff */
[C---:B--2---:R-:W-:Y:S01]  /*0220*/  ISETP.EQ.U32.AND P6, PT, R2.reuse, RZ, PT ;  /* 0x000000ff0200720c */ /* 0x044fe20003fc2070 */
[----:B---3--:R-:W-:Y:S01]  /*0230*/  IMAD.WIDE.U32 R4, R149, 0x4, R4 ;  /* 0x0000000495047825 */ /* 0x008fe200078e0004 */
[----:B------:R-:W-:Y:S02]  /*0240*/  SHF.R.U32.HI R10, RZ, 0x1e, R149 ;  /* 0x0000001eff0a7819 */ /* 0x000fe40000011695 */
[----:B------:R-:W-:Y:S02]  /*0250*/  ISETP.EQ.OR.EX P6, PT, R3, RZ, !P5, P6 ;  /* 0x000000ff0300720c */ /* 0x000fe40006fc2760 */
[----:B------:R-:W-:Y:S01]  /*0260*/  IADD3 R6, P1, PT, R13, R2, RZ ;  /* 0x000000020d067210 */ /* 0x000fe20007f3e0ff */
[----:B------:R-:W5:Y:S01]  /*0270*/  @P0 LDG.E R11, desc[UR14][R4.64] ;  /* 0x0000000e040b0981 */ /* 0x000f62000c1e1900 */
[----:B------:R-:W-:-:S03]  /*0280*/  ISETP.NE.U32.AND P2, PT, R2, RZ, PT ;  /* 0x000000ff0200720c */ /* 0x000fc60003f45070 */
[----:B------:R-:W-:Y:S01]  /*0290*/  IMAD.X R7, R10, 0x1, R3, P1 ;  /* 0x000000010a077824 */ /* 0x000fe200008e0603 */
[----:B------:R-:W-:Y:S01]  /*02a0*/  ISETP.NE.AND.EX P2, PT, R3, RZ, PT, P2 ;  /* 0x000000ff0300720c */ /* 0x000fe20003f45320 */
[----:B------:R-:W-:Y:S01]  /*02b0*/  IMAD.MOV.U32 R3, RZ, RZ, -0x1 ;  /* 0xffffffffff037424 */ /* 0x000fe200078e00ff */
[----:B----4-:R-:W-:Y:S01]  /*02c0*/  ISETP.NE.U32.AND P3, PT, RZ, UR4, PT ;  /* 0x00000004ff007c0c */ /* 0x010fe2000bf65070 */
[----:B------:R1:W5:Y:S03]  /*02d0*/  @P4 LDG.E R0, desc[UR14][R4.64+0x4] ;  /* 0x0000040e04004981 */ /* 0x000366000c1e1900 */
[----:B------:R-:W-:Y:S01]  /*02e0*/  ISETP.NE.AND.EX P3, PT, RZ, UR5, PT, P3 ;  /* 0x00000005ff007c0c */ /* 0x000fe2000bf65330 */
[----:B------:R2:W5:Y:S06]  /*02f0*/  @!P6 LDG.E R3, desc[UR14][R6.64] ;  /* 0x0000000e0603e981 */ /* 0x00056c000c1e1900 */
[----:B------:R-:W3:Y:S06]  /*0300*/  @!P2 LDC R15, c[0x0][0x438] ;  /* 0x00010e00ff0fab82 */ /* 0x000eec0000000800 */
[----:B-1----:R-:W-:-:S04]  /*0310*/  @P3 IADD3 R4, P0, PT, R13, UR4, RZ ;  /* 0x000000040d043c10 */ /* 0x002fc8000ff1e0ff */
[----:B------:R-:W-:Y:S01]  /*0320*/  @P3 IADD3.X R5, PT, PT, R10, UR5, RZ, P0, !PT ;  /* 0x000000050a053c10 */ /* 0x000fe200087fe4ff */
[----:B--2---:R-:W-:Y:S08]  /*0330*/  @!P2 BRA `(.L_x_3478) ;  /* 0x00000000000ca947 */ /* 0x004ff00003800000 */
[----:B------:R-:W3:Y:S02]  /*0340*/  @P5 LDG.E R2, desc[UR14][R6.64+0x4] ;  /* 0x0000040e06025981 */ /* 0x000ee4000c1e1900 */
[----:B---3-5:R-:W-:-:S06]  /*0350*/  @P5 IADD3 R15, PT, PT, R2, -R3, RZ ;  /* 0x80000003020f5210 */ /* 0x028fcc0007ffe0ff */
[----:B------:R1:W5:Y:S02]  /*0360*/  @!P5 LDG.E R15, desc[UR14][R6.64] ;  /* 0x0000000e060fd981 */ /* 0x000364000c1e1900 */
.L_x_3478:
[----:B------:R-:W2:Y:S01]  /*0370*/  LDCU.64 UR4, c[0x0][0x478] ;  /* 0x00008f00ff0477ac */ /* 0x000ea20008000a00 */
[----:B------:R-:W-:-:S06]  /*0380*/  IMAD.MOV.U32 R2, RZ, RZ, RZ ;  /* 0x000000ffff027224 */ /* 0x000fcc00078e00ff */
[----:B------:R4:W5:Y:S01]  /*0390*/  @P3 LDG.E R2, desc[UR14][R4.64] ;  /* 0x0000000e04023981 */ /* 0x000962000c1e1900 */
[----:B--2---:R-:W-:-:S04]  /*03a0*/  ISETP.NE.U32.AND P0, PT, RZ, UR4, PT ;  /* 0x00000004ff007c0c */ /* 0x004fc8000bf05070 */
[----:B------:R-:W-:-:S13]  /*03b0*/  ISETP.NE.AND.EX P0, PT, RZ, UR5, PT, P0 ;  /* 0x00000005ff007c0c */ /* 0x000fda000bf05300 */
[----:B------:R-:W-:-:S04]  /*03c0*/  @P0 IADD3 R16, P1, PT, R13, UR4, RZ ;  /* 0x000000040d100c10 */ /* 0x000fc8000ff3e0ff */
[----:B------:R-:W-:-:S05]  /*03d0*/  @P0 IADD3.X R17, PT, PT, R10, UR5, RZ, P1, !PT ;  /* 0x000000050a110c10 */ /* 0x000fca0008ffe4ff */
[----:B------:R4:W5:Y:S01]  /*03e0*/  @P0 LDG.E R107, desc[UR14][R16.64] ;  /* 0x0000000e106b0981 */ /* 0x000962000c1e1900 */
[----:B-1----:R-:W1:Y:S01]  /*03f0*/  S2R R6, SR_CTAID.X ;  /* 0x0000000000067919 */ /* 0x002e620000002500 */
[----:B------:R-:W2:Y:S01]  /*0400*/  @!P4 LDC R7, c[0x0][0x434] ;  /* 0x00010d00ff07cb82 */ /* 0x000ea20000000800 */
[----:B-----5:R-:W-:Y:S02]  /*0410*/  @P4 IMAD.IADD R7, R0, 0x1, -R11 ;  /* 0x0000000100074824 */ /* 0x020fe400078e0a0b */
[----:B-1----:R-:W-:-:S05]  /*0420*/  IMAD.SHL.U32 R0, R6, 0x40, RZ ;  /* 0x0000004006007824 */ /* 0x002fca00078e00ff */
[----:B--2---:R-:W-:-:S13]  /*0430*/  ISETP.GT.AND P1, PT, R7, R0, PT ;  /* 0x000000000700720c */ /* 0x004fda0003f24270 */
[----:B----4-:R-:W-:Y:S05]  /*0440*/  @!P1 EXIT ;  /* 0x000000000000994d */ /* 0x010fea0003800000 */
[----:B------:R-:W1:Y:S01]  /*0450*/  LDC R12, c[0x0][0x374] ;  /* 0x0000dd00ff0c7b82 */ /* 0x000e620000000800 */
[----:B------:R-:W-:Y:S01]  /*0460*/  @P0 IMAD.IADD R107, R107, 0x1, -R2 ;  /* 0x000000016b6b0824 */ /* 0x000fe200078e0a02 */
[----:B------:R-:W2:Y:S06]  /*0470*/  S2R R136, SR_TID.X ;  /* 0x0000000000887919 */ /* 0x000eac0000002100 */
[----:B------:R-:W4:Y:S08]  /*0480*/  LDC R4, c[0x0][0x438] ;  /* 0x00010e00ff047b82 */ /* 0x000f300000000800 */
[----:B------:R-:W5:Y:S01]  /*0490*/  LDC R104, c[0x0][0x508] ;  /* 0x00014200ff687b82 */ /* 0x000f620000000800 */
[----:B-1----:R-:W-:-:S02]  /*04a0*/  IABS R16, R12 ;  /* 0x0000000c00107213 */ /* 0x002fc40000000000 */
[----:B------:R-:W-:Y:S02]  /*04b0*/  IABS R19, R12 ;  /* 0x0000000c00137213 */ /* 0x000fe40000000000 */
[----:B------:R-:W1:Y:S03]  /*04c0*/  I2F.RP R14, R16 ;  /* 0x00000010000e7306 */ /* 0x000e660000209400 */
[----:B------:R-:W-:Y:S02]  /*04d0*/  IMAD.MOV R19, RZ, RZ, -R19 ;  /* 0x000000ffff137224 */ /* 0x000fe400078e0a13 */
[----:B----4-:R-:W-:-:S05]  /*04e0*/  VIADD R4, R4, 0x7f ;  /* 0x0000007f04047836 */ /* 0x010fca0000000000 */
        /* <DEDUP_REMOVED lines=17> */
[----:B------:R-:W4:Y:S03]  /*0600*/  @!P0 LDC R17, c[0x0][0x43c] ;  /* 0x00010f00ff118b82 */ /* 0x000f260000000800 */
        /* <DEDUP_REMOVED lines=9> */
[----:B----4-:R-:W-:-:S03]  /*06a0*/  @!P0 SEL R17, R17, RZ, P3 ;  /* 0x000000ff11118207 */ /* 0x010fc60001800000 */
[----:B------:R-:W-:Y:S01]  /*06b0*/  IMAD R5, R16, 0x40, -R7 ;  /* 0x0000004010057824 */ /* 0x000fe200078e0a07 */
[----:B---3--:R-:W-:-:S05]  /*06c0*/  @!P0 IADD3 R107, PT, PT, R17, R15, -R2 ;  /* 0x0000000f116b8210 */ /* 0x008fca0007ffe802 */
[----:B------:R-:W-:Y:S02]  /*06d0*/  VIADD R16, R107, 0x7f ;  /* 0x0000007f6b107836 */ /* 0x000fe40000000000 */
[----:B------:R-:W-:-:S03]  /*06e0*/  @P4 VIADD R14, R14, 0x1 ;  /* 0x000000010e0e4836 */ /* 0x000fc60000000000 */
[----:B-----5:R-:W-:Y:S01]  /*06f0*/  IADD3 R5, PT, PT, R16, R104, R5 ;  /* 0x0000006810057210 */ /* 0x020fe20007ffe005 */
        /* <DEDUP_REMOVED lines=14> */
[----:B--2---:R-:W-:Y:S05]  /*07e0*/  @!P0 BRA `(.L_x_3479) ;  /* 0x0000000000c48947 */ /* 0x004fea0003800000 */
[----:B------:R-:W1:Y:S01]  /*07f0*/  LDC.64 R2, c[0x0][0x430] ;  /* 0x00010c00ff027b82 */ /* 0x000e620000000a00 */
[----:B------:R-:W2:Y:S01]  /*0800*/  LDCU UR5, c[0x0][0x44c] ;  /* 0x00008980ff0577ac */ /* 0x000ea20008000800 */
[----:B------:R-:W-:Y:S01]  /*0810*/  IMAD.SHL.U32 R5, R136, 0x4, RZ ;  /* 0x0000000488057824 */ /* 0x000fe200078e00ff */
[----:B------:R-:W-:Y:S01]  /*0820*/  SHF.R.U32.HI R136, RZ, 0x3, R136 ;  /* 0x00000003ff887819 */ /* 0x000fe20000011688 */
[----:B------:R-:W-:Y:S01]  /*0830*/  IMAD.IADD R7, R7, 0x1, -R0 ;  /* 0x0000000107077824 */ /* 0x000fe200078e0a00 */
[----:B------:R-:W3:Y:S01]  /*0840*/  LDCU UR4, c[0x0][0x440] ;  /* 0x00008800ff0477ac */ /* 0x000ee20008000800 */
[----:B------:R-:W4:Y:S01]  /*0850*/  LDCU.64 UR6, c[0x0][0x3f8] ;  /* 0x00007f00ff0677ac */ /* 0x000f220008000a00 */
[----:B-1----:R-:W-:Y:S02]  /*0860*/  IMAD R2, R4, R2, R149 ;  /* 0x0000000204027224 */ /* 0x002fe400078e0295 */
[----:B------:R-:W-:Y:S02]  /*0870*/  VIADD R4, R136, 0x10 ;  /* 0x0000001088047836 */ /* 0x000fe40000000000 */
[----:B------:R-:W-:-:S04]  /*0880*/  IMAD R2, R2, R8, R9 ;  /* 0x0000000802027224 */ /* 0x000fc800078e0209 */
[----:B------:R-:W-:Y:S01]  /*0890*/  IMAD R3, R2, R3, R0 ;  /* 0x0000000302037224 */ /* 0x000fe200078e0200 */
[C---:B------:R-:W-:Y:S02]  /*08a0*/  LOP3.LUT R2, R5.reuse, 0x1c, RZ, 0xc0, !PT ;  /* 0x0000001c05027812 */ /* 0x040fe400078ec0ff */
[----:B------:R-:W-:Y:S01]  /*08b0*/  LOP3.LUT R5, R5, 0xffc, RZ, 0xc0, !PT ;  /* 0x00000ffc05057812 */ /* 0x000fe200078ec0ff */
[----:B--2---:R-:W-:Y:S01]  /*08c0*/  IMAD R6, R3, UR5, RZ ;  /* 0x0000000503067c24 */ /* 0x004fe2000f8e02ff */
[C---:B---3--:R-:W-:Y:S01]  /*08d0*/  ISETP.GE.AND P5, PT, R2.reuse, UR4, PT ;  /* 0x0000000402007c0c */ /* 0x048fe2000bfa6270 */
[----:B------:R-:W1:Y:S01]  /*08e0*/  LDCU.64 UR4, c[0x0][0x428] ;  /* 0x00008500ff0477ac */ /* 0x000e620008000a00 */
[----:B------:R-:W-:Y:S01]  /*08f0*/  ISETP.NE.AND P4, PT, R2, RZ, PT ;  /* 0x000000ff0200720c */ /* 0x000fe20003f85270 */
[----:B------:R-:W-:Y:S01]  /*0900*/  VIADD R2, R136, 0x20 ;  /* 0x0000002088027836 */ /* 0x000fe20000000000 */
[----:B------:R-:W-:Y:S02]  /*0910*/  IADD3 R5, P1, PT, R6, R5, RZ ;  /* 0x0000000506057210 */ /* 0x000fe40007f3e0ff */
[----:B------:R-:W-:-:S02]  /*0920*/  ISETP.GE.OR P3, PT, R136, R7, P5 ;  /* 0x000000078800720c */ /* 0x000fc40002f66670 */
[-C--:B------:R-:W-:Y:S02]  /*0930*/  ISETP.GE.OR P0, PT, R4, R7.reuse, P5 ;  /* 0x000000070400720c */ /* 0x080fe40002f06670 */
[----:B------:R-:W-:Y:S02]  /*0940*/  LEA.HI.X.SX32 R0, R6, RZ, 0x1, P1 ;  /* 0x000000ff06007211 */ /* 0x000fe400008f0eff */
[C---:B----4-:R-:W-:Y:S02]  /*0950*/  LEA R8, P1, R5.reuse, UR6, 0x2 ;  /* 0x0000000605087c11 */ /* 0x050fe4000f8210ff */
[-C--:B------:R-:W-:Y:S02]  /*0960*/  ISETP.GE.OR P2, PT, R4, R7.reuse, P4 ;  /* 0x000000070400720c */ /* 0x080fe40002746670 */
[----:B------:R-:W-:Y:S01]  /*0970*/  LEA.HI.X R9, R5, UR7, R0, 0x2, P1 ;  /* 0x0000000705097c11 */ /* 0x000fe200088f1400 */
[----:B------:R-:W-:Y:S01]  /*0980*/  VIADD R0, R136, 0x30 ;  /* 0x0000003088007836 */ /* 0x000fe20000000000 */
[----:B------:R-:W-:-:S02]  /*0990*/  ISETP.GE.OR P1, PT, R2, R7, P4 ;  /* 0x000000070200720c */ /* 0x000fc40002726670 */
[-C--:B------:R-:W-:Y:S01]  /*09a0*/  ISETP.GE.OR P6, PT, R2, R7.reuse, P5 ;  /* 0x000000070200720c */ /* 0x080fe20002fc6670 */
[----:B------:R2:W-:Y:S01]  /*09b0*/  @!P3 STG.E.128 desc[UR14][R8.64], RZ ;  /* 0x000000ff0800b986 */ /* 0x0005e2000c101d0e */
[-C--:B------:R-:W-:Y:S02]  /*09c0*/  ISETP.GE.OR P3, PT, R136, R7.reuse, P4 ;  /* 0x000000078800720c */ /* 0x080fe40002766670 */
[CC--:B------:R-:W-:Y:S01]  /*09d0*/  ISETP.GE.OR P5, PT, R0.reuse, R7.reuse, P5 ;  /* 0x000000070000720c */ /* 0x0c0fe20002fa6670 */
[----:B------:R2:W-:Y:S01]  /*09e0*/  @!P0 STG.E.128 desc[UR14][R8.64+0x800], RZ ;  /* 0x000800ff08008986 */ /* 0x0005e2000c101d0e */
[C---:B------:R-:W-:Y:S02]  /*09f0*/  IADD3 R136, P0, PT, R3.reuse, R136, RZ ;  /* 0x0000008803887210 */ /* 0x040fe40007f1e0ff */
[----:B------:R-:W-:Y:S02]  /*0a00*/  ISETP.GE.OR P4, PT, R0, R7, P4 ;  /* 0x000000070000720c */ /* 0x000fe40002786670 */
[----:B------:R-:W-:Y:S01]  /*0a10*/  LEA.HI.X.SX32 R3, R3, RZ, 0x1, P0 ;  /* 0x000000ff03037211 */ /* 0x000fe200000f0eff */
[----:B------:R-:W-:Y:S01]  /*0a20*/  @!P1 IMAD.MOV.U32 R2, RZ, RZ, -0x800000 ;  /* 0xff800000ff029424 */ /* 0x000fe200078e00ff */
        /* <DEDUP_REMOVED lines=13> */
.L_x_3479:
        /* <DEDUP_REMOVED lines=9> */
.L_x_3480:
[----:B------:R-:W-:-:S04]  /*0b90*/  UISETP.NE.U32.AND UP1, UPT, UR8, URZ, UPT ;  /* 0x000000ff0800728c */ /* 0x000fc8000bf25070 */
[----:B------:R-:W-:-:S09]  /*0ba0*/  UISETP.NE.AND.EX UP1, UPT, UR9, URZ, UPT, UP1 ;  /* 0x000000ff0900728c */ /* 0x000fd2000bf25310 */
[----:B------:R-:W-:Y:S05]  /*0bb0*/  BRA.U !UP1, `(.L_x_3481) ;  /* 0x0000000509847547 */ /* 0x000fea000b800000 */
[----:B------:R-:W1:Y:S01]  /*0bc0*/  LDC R13, c[0x0][0x4f0] ;  /* 0x00013c00ff0d7b82 */ /* 0x000e620000000800 */
[----:B------:R-:W-:Y:S01]  /*0bd0*/  LEA R2, R102, 0xffffff80, 0x7 ;  /* 0xffffff8066027811 */ /* 0x000fe200078e38ff */
[----:B------:R-:W2:Y:S03]  /*0be0*/  LDCU.64 UR4, c[0x0][0x4e8] ;  /* 0x00009d00ff0477ac */ /* 0x000ea60008000a00 */
[----:B------:R-:W-:Y:S01]  /*0bf0*/  IABS R3, R2 ;  /* 0x0000000200037213 */ /* 0x000fe20000000000 */
[----:B------:R-:W3:Y:S04]  /*0c00*/  LDCU.64 UR6, c[0x0][0x3a0] ;  /* 0x00007400ff0677ac */ /* 0x000ee80008000a00 */
[----:B------:R-:W-:Y:S01]  /*0c10*/  IMAD.MOV.U32 R8, RZ, RZ, R3 ;  /* 0x000000ffff087224 */ /* 0x000fe200078e0003 */
        /* <DEDUP_REMOVED lines=24> */
[----:B------:R-:W-:Y:S02]  /*0da0*/  @P0 IADD3 R3, PT, PT, R3, 0x1, RZ ;  /* 0x0000000103030810 */ /* 0x000fe40007ffe0ff */
[----:B------:R-:W-:-:S04]  /*0db0*/  LEA R150, P0, R4, UR8, 0x2 ;  /* 0x0000000804967c11 */ /* 0x000fc8000f8010ff */
[----:B------:R-:W-:Y:S01]  /*0dc0*/  @!P1 IMAD.MOV R3, RZ, RZ, -R3 ;  /* 0x000000ffff039224 */ /* 0x000fe200078e0a03 */
[----:B------:R-:W-:Y:S02]  /*0dd0*/  LEA.HI.X R151, R4, UR9, R151, 0x2, P0 ;  /* 0x0000000904977c11 */ /* 0x000fe400080f1497 */
[----:B------:R-:W-:Y:S01]  /*0de0*/  @!P2 LOP3.LUT R3, RZ, R13, RZ, 0x33, !PT ;  /* 0x0000000dff03a212 */ /* 0x000fe200078e33ff */
[----:B------:R-:W2:Y:S04]  /*0df0*/  LDC R4, c[0x0][0x3e8] ;  /* 0x0000fa00ff047b82 */ /* 0x000ea80000000800 */
[----:B------:R-:W-:-:S05]  /*0e00*/  IMAD.WIDE R18, R3, 0x4, R150 ;  /* 0x0000000403127825 */ /* 0x000fca00078e0296 */
[----:B------:R-:W2:Y:S01]  /*0e10*/  LDG.E R12, desc[UR14][R18.64] ;  /* 0x0000000e120c7981 */ /* 0x000ea2000c1e1900 */
[----:B------:R-:W-:Y:S01]  /*0e20*/  IMAD.MOV R3, RZ, RZ, -R3 ;  /* 0x000000ffff037224 */ /* 0x000fe200078e0a03 */
[----:B---3--:R-:W-:Y:S01]  /*0e30*/  MOV R96, UR10 ;  /* 0x0000000a00607c02 */ /* 0x008fe20008000f00 */
[----:B----4-:R-:W-:Y:S01]  /*0e40*/  IMAD.U32 R100, RZ, RZ, UR12 ;  /* 0x0000000cff647e24 */ /* 0x010fe2000f8e00ff */
[----:B------:R-:W-:Y:S01]  /*0e50*/  MOV R97, UR11 ;  /* 0x0000000b00617c02 */ /* 0x000fe20008000f00 */
[----:B------:R-:W-:Y:S02]  /*0e60*/  IMAD R2, R13, R3, R2 ;  /* 0x000000030d027224 */ /* 0x000fe400078e0202 */
[----:B------:R-:W-:-:S03]  /*0e70*/  IMAD.U32 R101, RZ, RZ, UR13 ;  /* 0x0000000dff657e24 */ /* 0x000fc6000f8e00ff */
[----:B------:R-:W-:Y:S02]  /*0e80*/  SHF.R.S32.HI R3, RZ, 0x1f, R2 ;  /* 0x0000001fff037819 */ /* 0x000fe40000011402 */
[----:B--2---:R-:W-:-:S04]  /*0e90*/  IABS R8, R4 ;  /* 0x0000000400087213 */ /* 0x004fc80000000000 */
[----:B------:R-:W2:Y:S08]  /*0ea0*/  I2F.RP R16, R8 ;  /* 0x0000000800107306 */ /* 0x000eb00000209400 */
[----:B--2---:R-:W2:Y:S02]  /*0eb0*/  MUFU.RCP R14, R16 ;  /* 0x00000010000e7308 */ /* 0x004ea40000001000 */
[----:B--2---:R-:W-:-:S06]  /*0ec0*/  IADD3 R14, PT, PT, R14, 0xffffffe, RZ ;  /* 0x0ffffffe0e0e7810 */ /* 0x004fcc0007ffe0ff */
[----:B------:R-:W2:Y:S02]  /*0ed0*/  F2I.FTZ.U32.TRUNC.NTZ R15, R14 ;  /* 0x0000000e000f7305 */ /* 0x000ea4000021f000 */
[----:B--2---:R-:W-:Y:S01]  /*0ee0*/  IADD3 R5, PT, PT, RZ, -R15, RZ ;  /* 0x8000000fff057210 */ /* 0x004fe20007ffe0ff */
        /* <DEDUP_REMOVED lines=41> */
[----:B------:R-:W-:Y:S01]  /*1180*/  IMAD R2, R5, UR7, R2 ;  /* 0x0000000705027c24 */ /* 0x000fe2000f8e0202 */
[----:B------:R-:W-:Y:S01]  /*1190*/  IADD3 R10, PT, PT, R15, R4, RZ ;  /* 0x000000040f0a7210 */ /* 0x000fe20007ffe0ff */
[----:B------:R-:W-:-:S05]  /*11a0*/  IMAD.WIDE.U32 R12, R5, UR6, R12 ;  /* 0x00000006050c7c25 */ /* 0x000fca000f8e000c */
[----:B------:R-:W-:Y:S01]  /*11b0*/  IADD3 R8, PT, PT, R13, R2, RZ ;  /* 0x000000020d087210 */ /* 0x000fe20007ffe0ff */
[----:B------:R-:W-:Y:S06]  /*11c0*/  BRA `(.L_x_3482) ;  /* 0x0000000400647947 */ /* 0x000fec0003800000 */
.L_x_3481:
        /* <DEDUP_REMOVED lines=15> */
.L_x_3483:
[----:B------:R-:W2:Y:S01]  /*12c0*/  LDC.64 R100, c[0x0][0x3b8] ;  /* 0x0000ee00ff647b82 */ /* 0x000ea20000000a00 */
[----:B------:R-:W-:-:S05]  /*12d0*/  IADD3 R12, PT, PT, R2, R3, RZ ;  /* 0x00000003020c7210 */ /* 0x000fca0007ffe0ff */
[C---:B--2---:R-:W-:Y:S02]  /*12e0*/  IMAD R17, R12.reuse, R101, RZ ;  /* 0x000000650c117224 */ /* 0x044fe400078e02ff */
[----:B------:R-:W-:-:S05]  /*12f0*/  IMAD.WIDE.U32 R12, R12, R100, RZ ;  /* 0x000000640c0c7225 */ /* 0x000fca00078e00ff */
[----:B------:R-:W-:Y:S02]  /*1300*/  IADD3 R17, PT, PT, R13, R17, RZ ;  /* 0x000000110d117210 */ /* 0x000fe40007ffe0ff */
[----:B------:R-:W-:Y:S02]  /*1310*/  MOV R16, R12 ;  /* 0x0000000c00107202 */ /* 0x000fe40000000f00 */
.L_x_3484:
        /* <DEDUP_REMOVED lines=14> */
.L_x_3485:
[----:B------:R-:W2:Y:S01]  /*1400*/  LDC.64 R96, c[0x0][0x3c0] ;  /* 0x0000f000ff607b82 */ /* 0x000ea20000000a00 */
[----:B------:R-:W-:-:S05]  /*1410*/  IADD3 R2, PT, PT, R2, R3, RZ ;  /* 0x0000000302027210 */ /* 0x000fca0007ffe0ff */
[C---:B--2---:R-:W-:Y:S02]  /*1420*/  IMAD R19, R2.reuse, R97, RZ ;  /* 0x0000006102137224 */ /* 0x044fe400078e02ff */
[----:B------:R-:W-:-:S05]  /*1430*/  IMAD.WIDE.U32 R2, R2, R96, RZ ;  /* 0x0000006002027225 */ /* 0x000fca00078e00ff */
[----:B------:R-:W-:Y:S02]  /*1440*/  IADD3 R19, PT, PT, R3, R19, RZ ;  /* 0x0000001303137210 */ /* 0x000fe40007ffe0ff */
[----:B------:R-:W-:-:S07]  /*1450*/  MOV R18, R2 ;  /* 0x0000000200127202 */ /* 0x000fce0000000f00 */
.L_x_3486:
[----:B------:R-:W2:Y:S01]  /*1460*/  LDC R8, c[0x0][0x3e8] ;  /* 0x0000fa00ff087b82 */ /* 0x000ea20000000800 */
[----:B------:R-:W-:Y:S02]  /*1470*/  LEA R10, R102, 0xffffff80, 0x7 ;  /* 0xffffff80660a7811 */ /* 0x000fe400078e38ff */
[----:B------:R-:W-:-:S03]  /*1480*/  CS2R R150, SRZ ;  /* 0x0000000000967805 */ /* 0x000fc6000001ff00 */
[----:B------:R-:W-:-:S04]  /*1490*/  IMAD.WIDE.U32 R18, R10, R96, R18 ;  /* 0x000000600a127225 */ /* 0x000fc800078e0012 */
[----:B------:R-:W-:Y:S01]  /*14a0*/  IMAD.WIDE.U32 R16, R10, R100, R16 ;  /* 0x000000640a107225 */ /* 0x000fe200078e0010 */
        /* <DEDUP_REMOVED lines=11> */
[----:B------:R-:W-:Y:S01]  /*1560*/  IMAD.HI.U32 R14, R13, R4, RZ ;  /* 0x000000040d0e7227 */ /* 0x000fe200078e00ff */
[----:B------:R-:W-:-:S04]  /*1570*/  SHF.R.S32.HI R13, RZ, 0x1f, R10 ;  /* 0x0000001fff0d7819 */ /* 0x000fc8000001140a */
[----:B------:R-:W-:Y:S01]  /*1580*/  IADD3 R3, PT, PT, -R14, RZ, RZ ;  /* 0x000000ff0e037210 */ /* 0x000fe20007ffe1ff */
[C---:B------:R-:W-:Y:S02]  /*1590*/  IMAD R12, R13.reuse, R96, RZ ;  /* 0x000000600d0c7224 */ /* 0x040fe400078e02ff */
[----:B------:R-:W-:Y:S02]  /*15a0*/  IMAD R13, R13, R100, RZ ;  /* 0x000000640d0d7224 */ /* 0x000fe400078e02ff */
[----:B------:R-:W-:Y:S02]  /*15b0*/  IMAD R3, R2, R3, R4 ;  /* 0x0000000302037224 */ /* 0x000fe400078e0204 */
[----:B------:R-:W1:Y:S01]  /*15c0*/  LDC.64 R4, c[0x0][0x3d8] ;  /* 0x0000f600ff047b82 */ /* 0x000e620000000a00 */
[----:B------:R-:W-:Y:S02]  /*15d0*/  IMAD R15, R10, R97, R12 ;  /* 0x000000610a0f7224 */ /* 0x000fe400078e020c */
[----:B------:R-:W-:Y:S01]  /*15e0*/  ISETP.GT.U32.AND P0, PT, R2, R3, PT ;  /* 0x000000030200720c */ /* 0x000fe20003f04070 */
[----:B------:R-:W-:-:S02]  /*15f0*/  IMAD R13, R10, R101, R13 ;  /* 0x000000650a0d7224 */ /* 0x000fc400078e020d */
[----:B------:R-:W-:-:S03]  /*1600*/  IADD3 R19, PT, PT, R19, R15, RZ ;  /* 0x0000000f13137210 */ /* 0x000fc60007ffe0ff */
[----:B------:R-:W-:-:S07]  /*1610*/  IADD3 R17, PT, PT, R17, R13, RZ ;  /* 0x0000000d11117210 */ /* 0x000fce0007ffe0ff */
        /* <DEDUP_REMOVED lines=20> */
.L_x_3482:
[----:B------:R-:W-:Y:S01]  /*1760*/  ISETP.NE.AND P0, PT, R11, -0x1, PT ;  /* 0xffffffff0b00780c */ /* 0x000fe20003f05270 */
[C---:B------:R-:W-:Y:S01]  /*1770*/  IMAD.SHL.U32 R147, R136.reuse, 0x8, RZ ;  /* 0x0000000888937824 */ /* 0x040fe200078e00ff */
[----:B------:R-:W1:Y:S01]  /*1780*/  LDCU.64 UR4, c[0x0][0x3c8] ;  /* 0x00007900ff0477ac */ /* 0x000e620008000a00 */
[----:B------:R-:W-:Y:S01]  /*1790*/  LOP3.LUT R146, R136, 0x18, RZ, 0xc0, !PT ;  /* 0x0000001888927812 */ /* 0x000fe200078ec0ff */
[----:B------:R-:W2:Y:S01]  /*17a0*/  S2UR UR12, SR_CgaCtaId ;  /* 0x00000000000c79c3 */ /* 0x000ea20000008800 */
[----:B------:R-:W-:Y:S01]  /*17b0*/  IADD3 R140, PT, PT, -R0, R7, RZ ;  /* 0x00000007008c7210 */ /* 0x000fe20007ffe1ff */
[----:B------:R-:W3:Y:S01]  /*17c0*/  LDCU.64 UR10, c[0x0][0x388] ;  /* 0x00007100ff0a77ac */ /* 0x000ee20008000a00 */
[----:B------:R-:W-:Y:S01]  /*17d0*/  LOP3.LUT R99, R147, 0x18, RZ, 0xc0, !PT ;  /* 0x0000001893637812 */ /* 0x000fe200078ec0ff */
[----:B------:R-:W-:Y:S01]  /*17e0*/  BSSY.RECONVERGENT B0, `(.L_x_3487) ;  /* 0x000003b000007945 */ /* 0x000fe20003800200 */
[----:B------:R-:W4:Y:S04]  /*17f0*/  LDCU.64 UR6, c[0x0][0x390] ;  /* 0x00007200ff0677ac */ /* 0x000f280008000a00 */
[----:B------:R-:W5:Y:S08]  /*1800*/  @!P0 LDC.64 R4, c[0x0][0x398] ;  /* 0x0000e600ff048b82 */ /* 0x000f700000000a00 */
[----:B------:R-:W1:Y:S01]  /*1810*/  @P0 LDC.64 R2, c[0x0][0x3b0] ;  /* 0x0000ec00ff020b82 */ /* 0x000e620000000a00 */
[----:B-----5:R-:W-:-:S04]  /*1820*/  @!P0 IMAD.WIDE.U32 R18, R149, R4, RZ ;  /* 0x0000000495128225 */ /* 0x020fc800078e00ff */
[----:B------:R-:W-:Y:S02]  /*1830*/  @!P0 IMAD R5, R149, R5, R19 ;  /* 0x0000000595058224 */ /* 0x000fe400078e0213 */
[----:B------:R-:W-:Y:S02]  /*1840*/  @!P0 IMAD.MOV.U32 R4, RZ, RZ, R18 ;  /* 0x000000ffff048224 */ /* 0x000fe400078e0012 */
[----:B-1----:R-:W-:Y:S01]  /*1850*/  @P0 IMAD.WIDE.U32 R16, R11, R2, RZ ;  /* 0x000000020b100225 */ /* 0x002fe200078e00ff */
[----:B------:R-:W-:-:S03]  /*1860*/  SHF.R.S32.HI R2, RZ, 0x1f, R9 ;  /* 0x0000001fff027819 */ /* 0x000fc60000011409 */
[----:B------:R-:W-:Y:S01]  /*1870*/  @P0 IMAD R5, R11, R3, R17 ;  /* 0x000000030b050224 */ /* 0x000fe200078e0211 */
[C---:B------:R-:W-:Y:S01]  /*1880*/  LOP3.LUT R3, R147.reuse, 0xd8, RZ, 0xc0, !PT ;  /* 0x000000d893037812 */ /* 0x040fe200078ec0ff */
[----:B------:R-:W-:Y:S01]  /*1890*/  @P0 IMAD.MOV.U32 R4, RZ, RZ, R16 ;  /* 0x000000ffff040224 */ /* 0x000fe200078e0010 */
[----:B------:R-:W-:Y:S01]  /*18a0*/  LOP3.LUT R16, R147, 0x1f20, RZ, 0xc0, !PT ;  /* 0x00001f2093107812 */ /* 0x000fe200078ec0ff */
[----:B------:R-:W-:Y:S01]  /*18b0*/  IMAD R2, R2, UR4, RZ ;  /* 0x0000000402027c24 */ /* 0x000fe2000f8e02ff */
[----:B------:R-:W-:Y:S01]  /*18c0*/  LOP3.LUT R3, R3, R146, RZ, 0x3c, !PT ;  /* 0x0000009203037212 */ /* 0x000fe200078e3cff */
[----:B------:R-:W-:Y:S01]  /*18d0*/  IMAD.MOV.U32 R11, RZ, RZ, RZ ;  /* 0x000000ffff0b7224 */ /* 0x000fe200078e00ff */
[----:B------:R-:W-:Y:S01]  /*18e0*/  IADD3 R4, P0, PT, R99, R4, RZ ;  /* 0x0000000463047210 */ /* 0x000fe20007f1e0ff */
[----:B------:R-:W-:Y:S01]  /*18f0*/  IMAD R13, R9, UR5, R2 ;  /* 0x00000005090d7c24 */ /* 0x000fe2000f8e0202 */
[----:B------:R-:W-:Y:S01]  /*1900*/  LOP3.LUT R3, R16, R3, RZ, 0xfc, !PT ;  /* 0x0000000310037212 */ /* 0x000fe200078efcff */
[----:B------:R-:W-:Y:S01]  /*1910*/  UMOV UR5, 0x400 ;  /* 0x0000040000057882 */ /* 0x000fe20000000000 */
[----:B------:R-:W-:Y:S01]  /*1920*/  IADD3 R16, P1, PT, R99, R14, RZ ;  /* 0x0000000e63107210 */ /* 0x000fe20007f3e0ff */
[----:B--2---:R-:W-:Y:S01]  /*1930*/  ULEA UR5, UR12, UR5, 0x18 ;  /* 0x000000050c057291 */ /* 0x004fe2000f8ec0ff */
[----:B------:R-:W-:-:S02]  /*1940*/  IADD3.X R5, PT, PT, RZ, R5, RZ, P0, !PT ;  /* 0x00000005ff057210 */ /* 0x000fc400007fe4ff */
[----:B------:R-:W-:Y:S01]  /*1950*/  IADD3 R14, P0, PT, R99, R12, RZ ;  /* 0x0000000c630e7210 */ /* 0x000fe20007f1e0ff */
[----:B------:R-:W-:Y:S01]  /*1960*/  IMAD.X R17, RZ, RZ, R10, P1 ;  /* 0x000000ffff117224 */ /* 0x000fe200008e060a */
[----:B------:R-:W-:Y:S01]  /*1970*/  SHF.R.U32.HI R10, RZ, 0x2, R136 ;  /* 0x00000002ff0a7819 */ /* 0x000fe20000011688 */
[----:B------:R-:W-:Y:S01]  /*1980*/  IMAD.WIDE.U32 R4, R9, UR4, R4 ;  /* 0x0000000409047c25 */ /* 0x000fe2000f8e0004 */
[----:B------:R-:W-:Y:S02]  /*1990*/  LEA R3, R3, UR5, 0x1 ;  /* 0x0000000503037c11 */ /* 0x000fe4000f8e08ff */
[C---:B------:R-:W-:Y:S01]  /*19a0*/  ISETP.GE.AND P2, PT, R10.reuse, R140, PT ;  /* 0x0000008c0a00720c */ /* 0x040fe20003f46270 */
[----:B------:R-:W-:Y:S01]  /*19b0*/  IMAD.X R15, RZ, RZ, R8, P0 ;  /* 0x000000ffff0f7224 */ /* 0x000fe200000e0608 */
[----:B------:R-:W-:Y:S01]  /*19c0*/  IADD3 R13, PT, PT, R5, R13, RZ ;  /* 0x0000000d050d7210 */ /* 0x000fe20007ffe0ff */
[----:B------:R-:W-:-:S04]  /*19d0*/  IMAD.WIDE.U32 R16, R10, R100, R16 ;  /* 0x000000640a107225 */ /* 0x000fc800078e0010 */
[----:B------:R-:W-:Y:S01]  /*19e0*/  IMAD.WIDE.U32 R8, R10, R96, R14 ;  /* 0x000000600a087225 */ /* 0x000fe200078e000e */
[----:B---3--:R-:W-:-:S03]  /*19f0*/  LEA R142, P1, R16, UR10, 0x1 ;  /* 0x0000000a108e7c11 */ /* 0x008fc6000f8208ff */
[----:B------:R-:W-:Y:S01]  /*1a00*/  IMAD R143, R10, R101, R17 ;  /* 0x000000650a8f7224 */ /* 0x000fe200078e0211 */
[----:B----4-:R-:W-:Y:S01]  /*1a10*/  LEA R144, P0, R8, UR6, 0x1 ;  /* 0x0000000608907c11 */ /* 0x010fe2000f8008ff */
[----:B------:R-:W-:Y:S02]  /*1a20*/  IMAD R145, R10, R97, R9 ;  /* 0x000000610a917224 */ /* 0x000fe400078e0209 */
[----:B------:R-:W-:Y:S01]  /*1a30*/  IMAD.WIDE.U32 R14, R6, 0x40, R10 ;  /* 0x00000040060e7825 */ /* 0x000fe200078e000a */
[----:B------:R-:W-:Y:S02]  /*1a40*/  LEA.HI.X R143, R16, UR11, R143, 0x1, P1 ;  /* 0x0000000b108f7c11 */ /* 0x000fe400088f0c8f */
[----:B------:R-:W-:Y:S01]  /*1a50*/  LEA.HI.X R145, R8, UR7, R145, 0x1, P0 ;  /* 0x0000000708917c11 */ /* 0x000fe200080f0c91 */
        /* <DEDUP_REMOVED lines=18> */
.L_x_3489:
[----:B------:R2:W-:Y:S02]  /*1b80*/  STS.128 [R3], RZ ;  /* 0x000000ff03007388 */ /* 0x0005e40000000c00 */
.L_x_3488:
[----:B------:R-:W-:Y:S05]  /*1b90*/  BSYNC.RECONVERGENT B0 ;  /* 0x0000000000007941 */ /* 0x000fea0003800200 */
.L_x_3487:
[----:B-1----:R-:W-:Y:S01]  /*1ba0*/  VIADD R9, R10, 0x20 ;  /* 0x000000200a097836 */ /* 0x002fe20000000000 */
[----:B------:R-:W-:Y:S01]  /*1bb0*/  BSSY.RECONVERGENT B0, `(.L_x_3490) ;  /* 0x0000019000007945 */ /* 0x000fe20003800200 */
[----:B------:R-:W-:-:S03]  /*1bc0*/  IMAD R2, R102, -0x80, R107 ;  /* 0xffffff8066027824 */ /* 0x000fc600078e026b */
        /* <DEDUP_REMOVED lines=23> */
.L_x_3491:
[----:B------:R-:W-:Y:S05]  /*1d40*/  BSYNC.RECONVERGENT B0 ;  /* 0x0000000000007941 */ /* 0x000fea0003800200 */
.L_x_3490:
[----:B------:R-:W-:Y:S01]  /*1d50*/  BSSY.RECONVERGENT B0, `(.L_x_3492) ;  /* 0x000000d000007945 */ /* 0x000fe20003800200 */
[C---:B---3--:R-:W-:Y:S02]  /*1d60*/  SHF.L.U64.HI R4, R100.reuse, 0x5, R101 ;  /* 0x0000000564047819 */ /* 0x048fe40000010265 */
[----:B------:R-:W-:Y:S01]  /*1d70*/  SHF.L.U32 R15, R100, 0x5, RZ ;  /* 0x00000005640f7819 */ /* 0x000fe200000006ff */
[----:B------:R-:W-:Y:S05]  /*1d80*/  @P4 BRA `(.L_x_3493) ;  /* 0x0000000000244947 */ /* 0x000fea0003800000 */
[----:B------:R-:W3:Y:S02]  /*1d90*/  LDCU UR4, c[0x0][0x440] ;  /* 0x00008800ff0477ac */ /* 0x000ee40008000800 */
[----:B---3--:R-:W-:-:S13]  /*1da0*/  ISETP.GE.AND P0, PT, R99, UR4, PT ;  /* 0x0000000463007c0c */ /* 0x008fda000bf06270 */
[----:B------:R-:W-:Y:S05]  /*1db0*/  @P0 BRA `(.L_x_3494) ;  /* 0x0000000000140947 */ /* 0x000fea0003800000 */
[----:B------:R-:W-:Y:S01]  /*1dc0*/  @!PT LDS RZ, [RZ] ;  /* 0x00000000fffff984 */ /* 0x000fe20000000800 */
[----:B------:R-:W-:Y:S01]  /*1dd0*/  @!PT LDS RZ, [RZ] ;  /* 0x00000000fffff984 */ /* 0x000fe20000000800 */
[----:B------:R-:W-:Y:S01]  /*1de0*/  @!PT LDS RZ, [RZ] ;  /* 0x00000000fffff984 */ /* 0x000fe20000000800 */
[----:B------:R3:W-:Y:S01]  /*1df0*/  LDGSTS.E.BYPASS.LTC128B.128 [R3+0x1000], desc[UR14][R142.64] ;  /* 0x010000008e037fae */ /* 0x0007e2000b981a0e */
[----:B------:R-:W-:Y:S05]  /*1e00*/  BRA `(.L_x_3493) ;  /* 0x0000000000047947 */ /* 0x000fea0003800000 */
.L_x_3494:
[----:B------:R4:W-:Y:S02]  /*1e10*/  STS.128 [R3+0x1000], RZ ;  /* 0x001000ff03007388 */ /* 0x0009e40000000c00 */
.L_x_3493:
[----:B------:R-:W-:Y:S05]  /*1e20*/  BSYNC.RECONVERGENT B0 ;  /* 0x0000000000007941 */ /* 0x000fea0003800200 */
.L_x_3492:
[----:B------:R-:W-:Y:S01]  /*1e30*/  ISETP.GE.AND P3, PT, R9, R2, PT ;  /* 0x000000020900720c */ /* 0x000fe20003f66270 */
[C---:B------:R-:W-:Y:S01]  /*1e40*/  VIADD R13, R10.reuse, 0x40 ;  /* 0x000000400a0d7836 */ /* 0x040fe20000000000 */
[----:B------:R-:W-:Y:S01]  /*1e50*/  LEA R14, P0, R15, R142, 0x1 ;  /* 0x0000008e0f0e7211 */ /* 0x000fe200078008ff */
        /* <DEDUP_REMOVED lines=14> */
.L_x_3496:
[----:B------:R-:W-:Y:S05]  /*1f40*/  BSYNC.RECONVERGENT B0 ;  /* 0x0000000000007941 */ /* 0x000fea0003800200 */
.L_x_3495:
        /* <DEDUP_REMOVED lines=12> */
.L_x_3498:
[----:B------:R-:W-:Y:S05]  /*2010*/  BSYNC.RECONVERGENT B0 ;  /* 0x0000000000007941 */ /* 0x000fea0003800200 */
.L_x_3497:
        /* <DEDUP_REMOVED lines=12> */
.L_x_3500:
[----:B------:R-:W-:Y:S05]  /*20e0*/  BSYNC.RECONVERGENT B0 ;  /* 0x0000000000007941 */ /* 0x000fea0003800200 */
.L_x_3499:
        /* <DEDUP_REMOVED lines=9> */
[----:B------:R-:W-:Y:S01]  /*2180*/  IADD3 R104, PT, PT, R10, R104, R107 ;  /* 0x000000680a687210 */ /* 0x000fe20007ffe06b */
        /* <DEDUP_REMOVED lines=11> */
.L_x_3503:
[----:B------:R1:W-:Y:S01]  /*2240*/  STS.128 [R3+0x3000], RZ ;  /* 0x003000ff03007388 */ /* 0x0003e20000000c00 */
[----:B------:R-:W-:Y:S05]  /*2250*/  BRA `(.L_x_3504) ;  /* 0x0000000000047947 */ /* 0x000fea0003800000 */
.L_x_3502:
[----:B------:R1:W-:Y:S02]  /*2260*/  STS.128 [R3+0x3000], RZ ;  /* 0x003000ff03007388 */ /* 0x0003e40000000c00 */
.L_x_3504:
[----:B------:R-:W-:Y:S05]  /*2270*/  BSYNC.RECONVERGENT B0 ;  /* 0x0000000000007941 */ /* 0x000fea0003800200 */
.L_x_3501:
[-C--:B------:R-:W-:Y:S01]  /*2280*/  ISETP.GE.AND P3, PT, R9, R2.reuse, PT ;  /* 0x000000020900720c */ /* 0x080fe20003f66270 */
[C---:B------:R-:W-:Y:S01]  /*2290*/  IMAD.SHL.U32 R109, R136.reuse, 0x20, RZ ;  /* 0x00000020886d7824 */ /* 0x040fe200078e00ff */
[-C--:B------:R-:W-:Y:S01]  /*22a0*/  ISETP.GE.AND P2, PT, R13, R2.reuse, PT ;  /* 0x000000020d00720c */ /* 0x080fe20003f46270 */
[C---:B------:R-:W-:Y:S01]  /*22b0*/  IMAD.SHL.U32 R6, R136.reuse, 0x4, RZ ;  /* 0x0000000488067824 */ /* 0x040fe200078e00ff */
[----:B------:R-:W-:Y:S01]  /*22c0*/  ISETP.GE.AND P1, PT, R5, R2, PT ;  /* 0x000000020500720c */ /* 0x000fe20003f26270 */
[----:B------:R-:W-:Y:S01]  /*22d0*/  IMAD.SHL.U32 R4, R136, 0x10, RZ ;  /* 0x0000001088047824 */ /* 0x000fe200078e00ff */
[C---:B------:R-:W-:Y:S01]  /*22e0*/  LOP3.LUT R9, R109.reuse, 0xc0, RZ, 0xc0, !PT ;  /* 0x000000c06d097812 */ /* 0x040fe200078ec0ff */
        /* <DEDUP_REMOVED lines=22> */
.L_x_3506:
[----:B------:R-:W-:Y:S05]  /*2450*/  BSYNC.RECONVERGENT B0 ;  /* 0x0000000000007941 */ /* 0x000fea0003800200 */
.L_x_3505:
        /* <DEDUP_REMOVED lines=15> */
.L_x_3508:
[----:B------:R-:W-:Y:S05]  /*2550*/  BSYNC.RECONVERGENT B0 ;  /* 0x0000000000007941 */ /* 0x000fea0003800200 */
.L_x_3507:
        /* <DEDUP_REMOVED lines=13> */
.L_x_3510:
[----:B------:R-:W-:Y:S05]  /*2630*/  BSYNC.RECONVERGENT B0 ;  /* 0x0000000000007941 */ /* 0x000fea0003800200 */
.L_x_3509:
[----:B------:R-:W-:Y:S01]  /*2640*/  LDSM.16.M88.4 R28, [R139] ;  /* 0x000000008b1c783b */ /* 0x000fe20000000200 */
[----:B------:R-:W-:Y:S01]  /*2650*/  IMAD.MOV.U32 R108, RZ, RZ, 0x20 ;  /* 0x00000020ff6c7424 */ /* 0x000fe200078e00ff */
[----:B------:R-:W-:Y:S01]  /*2660*/  UIADD3 UR4, UPT, UPT, UR5, 0x1000, URZ ;  /* 0x0000100005047890 */ /* 0x000fe2000fffe0ff */
[----:B------:R-:W-:Y:S01]  /*2670*/  LOP3.LUT P4, RZ, R136, 0x4, RZ, 0xc0, !PT ;  /* 0x0000000488ff7812 */ /* 0x000fe2000788c0ff */
[----:B------:R-:W5:Y:S01]  /*2680*/  LDSM.16.M88.4 R20, [R2+0x1000] ;  /* 0x001000000214783b */ /* 0x000f620000000200 */
[----:B------:R-:W-:Y:S02]  /*2690*/  VIMNMX R105, PT, PT, R104, R107, PT ;  /* 0x0000006b68697248 */ /* 0x000fe40003fe0100 */
[----:B------:R-:W-:Y:S01]  /*26a0*/  SEL R103, R108, 0xffffffe0, !P4 ;  /* 0xffffffe06c677807 */ /* 0x000fe20006000000 */
[----:B-1----:R-:W1:Y:S01]  /*26b0*/  LDSM.16.M88.4 R12, [R2+0x1400] ;  /* 0x00140000020c783b */ /* 0x002e620000000200 */
[----:B------:R-:W-:Y:S02]  /*26c0*/  LEA R138, R0, UR4, 0x1 ;  /* 0x00000004008a7c11 */ /* 0x000fe4000f8e08ff */
        /* <DEDUP_REMOVED lines=10> */
[----:B------:R-:W4:Y:S01]  /*2770*/  LDSM.16.M88.4 R72, [R103] ;  /* 0x000000006748783b */ /* 0x000f220000000200 */
        /* <DEDUP_REMOVED lines=29> */
[----:B------:R-:W-:Y:S01]  /*2950*/  HMMA.16816.F32 R64, R88, R84, R64 ;  /* 0x000000545840723c */ /* 0x000fe20000001840 */
[----:B------:R-:W-:-:S05]  /*2960*/  VIADD R84, R102, 0xffffffff ;  /* 0xffffffff66547836 */ /* 0x000fca0000000000 */
[----:B------:R-:W-:Y:S02]  /*2970*/  ISETP.GT.AND P0, PT, R84, R141, PT ;  /* 0x0000008d5400720c */ /* 0x000fe40003f04270 */
[C---:B-1----:R-:W-:Y:S08]  /*2980*/  HMMA.16816.F32 R8, R88.reuse, R92, R8 ;  /* 0x0000005c5808723c */ /* 0x042ff00000001808 */
        /* <DEDUP_REMOVED lines=23> */
.L_x_3512:
        /* <DEDUP_REMOVED lines=35> */
[----:B------:R-:W-:-:S04]  /*2d30*/  @P5 VIADD R72, R72, 0x1 ;  /* 0x0000000148485836 */ /* 0x000fc80000000000 */
[----:B------:R-:W-:Y:S01]  /*2d40*/  @P6 IADD3 R74, PT, PT, R74, 0x1, RZ ;  /* 0x000000014a4a6810 */ /* 0x000fe20007ffe0ff */
[----:B------:R-:W-:-:S03]  /*2d50*/  @!P0 IMAD.MOV R72, RZ, RZ, -R72 ;  /* 0x000000ffff488224 */ /* 0x000fc600078e0a48 */
        /* <DEDUP_REMOVED lines=22> */
.L_x_3513:
        /* <DEDUP_REMOVED lines=8> */
[----:B------:R-:W-:Y:S01]  /*2f40*/  @!PT LDS RZ, [RZ] ;  /* 0x00000000fffff984 */ /* 0x000fe20000000800 */
[----:B------:R-:W-:Y:S01]  /*2f50*/  @!PT LDS RZ, [RZ] ;  /* 0x00000000fffff984 */ /* 0x000fe20000000800 */
[----:B------:R-:W-:Y:S01]  /*2f60*/  @!PT LDS RZ, [RZ] ;  /* 0x00000000fffff984 */ /* 0x000fe20000000800 */
[----:B------:R1:W-:Y:S01]  /*2f70*/  @!P1 LDGSTS.E.BYPASS.LTC128B.128 [R3+0x1000], desc[UR14][R142.64] ;  /* 0x010000008e039fae */ /* 0x0003e2000b981a0e */
[----:B------:R-:W-:Y:S02]  /*2f80*/  @!P0 SHF.L.U64.HI R2, R100, 0x6, R101 ;  /* 0x0000000664028819 */ /* 0x000fe40000010265 */
[----:B------:R-:W-:Y:S01]  /*2f90*/  @!P0 IADD3 R70, P3, P2, R69, R142, R69 ;  /* 0x0000008e45468210 */ /* 0x000fe20007a7e045 */
[----:B------:R1:W-:Y:S01]  /*2fa0*/  @P1 STS.128 [R3+0x1000], RZ ;  /* 0x001000ff03001388 */ /* 0x0003e20000000c00 */
[----:B------:R-:W-:Y:S02]  /*2fb0*/  @!P0 IADD3.X R69, PT, PT, R143, R71, R0, P5, !PT ;  /* 0x000000478f458210 */ /* 0x000fe40002ffe400 */
        /* <DEDUP_REMOVED lines=21> */
.L_x_3515:
[----:B------:R-:W-:Y:S05]  /*3110*/  BSYNC.RECONVERGENT B0 ;  /* 0x0000000000007941 */ /* 0x000fea0003800200 */
.L_x_3514:
[----:B------:R-:W0:Y:S02]  /*3120*/  LDGDEPBAR ;  /* 0x00000000000079af */ /* 0x000e240000000000 */
.L_x_3511:
[----:B------:R-:W-:Y:S01]  /*3130*/  IMAD.SHL.U32 R107, R136, 0x2, RZ ;  /* 0x00000002886b7824 */ /* 0x000fe200078e00ff */
[----:B------:R-:W3:Y:S01]  /*3140*/  LDCU UR4, c[0x0][0x45c] ;  /* 0x00008b80ff0477ac */ /* 0x000ee20008000800 */
[----:B------:R-:W-:-:S03]  /*3150*/  LOP3.LUT R106, R106, 0x120, R109, 0xf8, !PT ;  /* 0x000001206a6a7812 */ /* 0x000fc600078ef86d */
[----:B------:R-:W-:-:S05]  /*3160*/  LOP3.LUT R107, R107, 0x6, RZ, 0xc0, !PT ;  /* 0x000000066b6b7812 */ /* 0x000fca00078ec0ff */
[----:B------:R-:W-:-:S04]  /*3170*/  IMAD R0, R84, 0x80, R107 ;  /* 0x0000008054007824 */ /* 0x000fc800078e026b */
[C---:B------:R-:W-:Y:S02]  /*3180*/  VIADD R2, R0.reuse, 0x8 ;  /* 0x0000000800027836 */ /* 0x040fe40000000000 */
[----:B-12---:R-:W-:-:S03]  /*3190*/  VIADD R68, R0, 0x1 ;  /* 0x0000000100447836 */ /* 0x006fc60000000000 */
[CC--:B------:R-:W-:Y:S02]  /*31a0*/  ISETP.GE.AND P6, PT, R2.reuse, R105.reuse, PT ;  /* 0x000000690200720c */ /* 0x0c0fe40003fc6270 */
[-C--:B------:R-:W-:Y:S01]  /*31b0*/  ISETP.GE.AND P1, PT, R2, R104.reuse, PT ;  /* 0x000000680200720c */ /* 0x080fe20003f26270 */
[----:B------:R-:W-:Y:S01]  /*31c0*/  VIADD R2, R0, 0x10 ;  /* 0x0000001000027836 */ /* 0x000fe20000000000 */
[CC--:B------:R-:W-:Y:S02]  /*31d0*/  ISETP.GE.AND P2, PT, R68.reuse, R105.reuse, PT ;  /* 0x000000694400720c */ /* 0x0c0fe40003f46270 */
[----:B------:R-:W-:Y:S01]  /*31e0*/  ISETP.GE.AND P3, PT, R68, R104, PT ;  /* 0x000000684400720c */ /* 0x000fe20003f66270 */
[----:B------:R-:W-:Y:S01]  /*31f0*/  VIADD R68, R0, 0x9 ;  /* 0x0000000900447836 */ /* 0x000fe20000000000 */
[----:B------:R-:W-:Y:S02]  /*3200*/  FSEL R75, R25, -INF , !P2 ;  /* 0xff800000194b7808 */ /* 0x000fe40005000000 */
[----:B------:R-:W-:Y:S01]  /*3210*/  FSEL R73, R20, -INF , !P6 ;  /* 0xff80000014497808 */ /* 0x000fe20007000000 */
[----:B------:R-:W-:Y:S01]  /*3220*/  VIADD R20, R0, 0x19 ;  /* 0x0000001900147836 */ /* 0x000fe20000000000 */
[----:B------:R-:W-:-:S02]  /*3230*/  ISETP.GE.AND P2, PT, R2, R105, PT ;  /* 0x000000690200720c */ /* 0x000fc40003f46270 */
[-C--:B------:R-:W-:Y:S01]  /*3240*/  ISETP.GE.AND P6, PT, R2, R104.reuse, PT ;  /* 0x000000680200720c */ /* 0x080fe20003fc6270 */
[----:B------:R-:W-:Y:S01]  /*3250*/  VIADD R2, R0, 0x18 ;  /* 0x0000001800027836 */ /* 0x000fe20000000000 */
[C---:B------:R-:W-:Y:S02]  /*3260*/  ISETP.GE.AND P0, PT, R68.reuse, R105, PT ;  /* 0x000000694400720c */ /* 0x040fe40003f06270 */
[----:B------:R-:W-:Y:S01]  /*3270*/  ISETP.GE.AND P5, PT, R68, R104, PT ;  /* 0x000000684400720c */ /* 0x000fe20003fa6270 */
[----:B------:R-:W-:Y:S01]  /*3280*/  VIADD R68, R0, 0x11 ;  /* 0x0000001100447836 */ /* 0x000fe20000000000 */
[----:B------:R-:W-:Y:S01]  /*3290*/  FSEL R93, R16, -INF , !P2 ;  /* 0xff800000105d7808 */ /* 0x000fe20005000000 */
[----:B------:R-:W-:Y:S01]  /*32a0*/  VIADD R16, R0, 0x21 ;  /* 0x0000002100107836 */ /* 0x000fe20000000000 */
[----:B------:R-:W-:Y:S02]  /*32b0*/  FSEL R77, R23, -INF , !P5 ;  /* 0xff800000174d7808 */ /* 0x000fe40006800000 */
[----:B------:R-:W-:-:S02]  /*32c0*/  FSEL R89, R21, -INF , !P0 ;  /* 0xff80000015597808 */ /* 0x000fc40004000000 */
[CC--:B------:R-:W-:Y:S02]  /*32d0*/  ISETP.GE.AND P5, PT, R2.reuse, R105.reuse, PT ;  /* 0x000000690200720c */ /* 0x0c0fe40003fa6270 */
[-C--:B------:R-:W-:Y:S01]  /*32e0*/  ISETP.GE.AND P2, PT, R2, R104.reuse, PT ;  /* 0x000000680200720c */ /* 0x080fe20003f46270 */
[----:B------:R-:W-:Y:S01]  /*32f0*/  VIADD R2, R0, 0x20 ;  /* 0x0000002000027836 */ /* 0x000fe20000000000 */
[----:B------:R-:W-:Y:S02]  /*3300*/  FSEL R83, R22, -INF , !P1 ;  /* 0xff80000016537808 */ /* 0x000fe40004800000 */
[C---:B------:R-:W-:Y:S02]  /*3310*/  ISETP.GE.AND P0, PT, R68.reuse, R104, PT ;  /* 0x000000684400720c */ /* 0x040fe40003f06270 */
[----:B------:R-:W-:Y:S02]  /*3320*/  ISETP.GE.AND P1, PT, R68, R105, PT ;  /* 0x000000694400720c */ /* 0x000fe40003f26270 */
[----:B------:R-:W-:-:S02]  /*3330*/  FSEL R81, R19, -INF , !P0 ;  /* 0xff80000013517808 */ /* 0x000fc40004000000 */
[----:B------:R-:W-:Y:S01]  /*3340*/  FSEL R137, R12, -INF , !P5 ;  /* 0xff8000000c897808 */ /* 0x000fe20006800000 */
[----:B------:R-:W-:Y:S01]  /*3350*/  VIADD R12, R0, 0x29 ;  /* 0x00000029000c7836 */ /* 0x000fe20000000000 */
[----:B------:R-:W-:Y:S02]  /*3360*/  FSEL R91, R17, -INF , !P1 ;  /* 0xff800000115b7808 */ /* 0x000fe40004800000 */
[C---:B------:R-:W-:Y:S02]  /*3370*/  ISETP.GE.AND P0, PT, R2.reuse, R105, PT ;  /* 0x000000690200720c */ /* 0x040fe40003f06270 */
[-C--:B------:R-:W-:Y:S01]  /*3380*/  ISETP.GE.AND P5, PT, R2, R104.reuse, PT ;  /* 0x000000680200720c */ /* 0x080fe20003fa6270 */
[----:B------:R-:W-:Y:S01]  /*3390*/  VIADD R2, R0, 0x28 ;  /* 0x0000002800027836 */ /* 0x000fe20000000000 */
[----:B------:R-:W-:Y:S01]  /*33a0*/  FSEL R79, R18, -INF , !P6 ;  /* 0xff800000124f7808 */ /* 0x000fe20007000000 */
[----:B------:R-:W-:Y:S01]  /*33b0*/  VIADD R18, R0, 0x68 ;  /* 0x0000006800127836 */ /* 0x000fe20000000000 */
[----:B------:R-:W-:-:S02]  /*33c0*/  ISETP.GE.AND P1, PT, R20, R104, PT ;  /* 0x000000681400720c */ /* 0x000fc40003f26270 */
[-C--:B------:R-:W-:Y:S02]  /*33d0*/  ISETP.GE.AND P6, PT, R20, R105.reuse, PT ;  /* 0x000000691400720c */ /* 0x080fe40003fc6270 */
[----:B------:R-:W-:Y:S02]  /*33e0*/  FSEL R71, R15, -INF , !P1 ;  /* 0xff8000000f477808 */ /* 0x000fe40004800000 */
        /* <DEDUP_REMOVED lines=9> */
[-C--:B------:R-:W-:Y:S01]  /*3480*/  ISETP.GE.AND P2, PT, R16, R105.reuse, PT ;  /* 0x000000691000720c */ /* 0x080fe20003f46270 */
[C---:B------:R-:W-:Y:S01]  /*3490*/  VIADD R16, R0.reuse, 0x61 ;  /* 0x0000006100107836 */ /* 0x040fe20000000000 */
[----:B------:R-:W-:Y:S01]  /*34a0*/  FSEL R161, R11, -INF , !P6 ;  /* 0xff8000000ba17808 */ /* 0x000fe20007000000 */
[----:B------:R-:W-:Y:S01]  /*34b0*/  VIADD R11, R0, 0x51 ;  /* 0x00000051000b7836 */ /* 0x000fe20000000000 */
        /* <DEDUP_REMOVED lines=10> */
[----:B------:R-:W-:Y:S01]  /*3560*/  VIADD R12, R0, 0x70 ;  /* 0x00000070000c7836 */ /* 0x000fe20000000000 */
[----:B------:R-:W-:Y:S01]  /*3570*/  FSEL R163, R6, -INF , !P0 ;  /* 0xff80000006a37808 */ /* 0x000fe20004000000 */
[----:B------:R-:W-:Y:S01]  /*3580*/  VIADD R6, R0, 0x58 ;  /* 0x0000005800067836 */ /* 0x000fe20000000000 */
[----:B------:R-:W-:Y:S02]  /*3590*/  FSEL R159, R7, -INF , !P2 ;  /* 0xff800000079f7808 */ /* 0x000fe40005000000 */
[----:B------:R-:W-:Y:S02]  /*35a0*/  FSEL R119, R64, -INF , !P6 ;  /* 0xff80000040777808 */ /* 0x000fe40007000000 */
[----:B------:R-:W-:Y:S02]  /*35b0*/  ISETP.GE.AND P0, PT, R8, R105, PT ;  /* 0x000000690800720c */ /* 0x000fe40003f06270 */
[----:B------:R-:W-:-:S02]  /*35c0*/  FSEL R88, R5, -INF , !P5 ;  /* 0xff80000005587808 */ /* 0x000fc40006800000 */
[C---:B------:R-:W-:Y:S02]  /*35d0*/  ISETP.GE.AND P2, PT, R2.reuse, R105, PT ;  /* 0x000000690200720c */ /* 0x040fe40003f46270 */
[-C--:B------:R-:W-:Y:S01]  /*35e0*/  ISETP.GE.AND P6, PT, R2, R104.reuse, PT ;  /* 0x000000680200720c */ /* 0x080fe20003fc6270 */
[----:B------:R-:W-:Y:S01]  /*35f0*/  VIADD R2, R0, 0x40 ;  /* 0x0000004000027836 */ /* 0x000fe20000000000 */
[-C--:B------:R-:W-:Y:S02]  /*3600*/  ISETP.GE.AND P5, PT, R8, R104.reuse, PT ;  /* 0x000000680800720c */ /* 0x080fe40003fa6270 */
[----:B------:R-:W-:Y:S02]  /*3610*/  FSEL R127, R65, -INF , !P0 ;  /* 0xff800000417f7808 */ /* 0x000fe40004000000 */
[----:B------:R-:W-:Y:S02]  /*3620*/  ISETP.GE.AND P0, PT, R4, R104, PT ;  /* 0x000000680400720c */ /* 0x000fe40003f06270 */
[----:B------:R-:W-:-:S02]  /*3630*/  FSEL R131, R67, -INF , !P5 ;  /* 0xff80000043837808 */ /* 0x000fc40006800000 */
[-C--:B------:R-:W-:Y:S02]  /*3640*/  ISETP.GE.AND P5, PT, R2, R105.reuse, PT ;  /* 0x000000690200720c */ /* 0x080fe40003fa6270 */
[----:B------:R-:W-:Y:S02]  /*3650*/  FSEL R129, R63, -INF , !P0 ;  /* 0xff8000003f817808 */ /* 0x000fe40004000000 */
[----:B------:R-:W-:Y:S02]  /*3660*/  FSEL R63, R56, -INF , !P5 ;  /* 0xff800000383f7808 */ /* 0x000fe40006800000 */
[----:B------:R-:W-:Y:S02]  /*3670*/  ISETP.GE.AND P5, PT, R0, R105, PT ;  /* 0x000000690000720c */ /* 0x000fe40003fa6270 */
[----:B------:R-:W-:Y:S02]  /*3680*/  FSEL R125, R66, -INF , !P1 ;  /* 0xff800000427d7808 */ /* 0x000fe40004800000 */
[----:B------:R-:W-:-:S02]  /*3690*/  FSEL R9, R24, -INF , !P5 ;  /* 0xff80000018097808 */ /* 0x000fc40006800000 */
[----:B------:R-:W-:Y:S01]  /*36a0*/  ISETP.GE.AND P1, PT, R4, R105, PT ;  /* 0x000000690400720c */ /* 0x000fe20003f26270 */
[----:B------:R-:W-:Y:S01]  /*36b0*/  VIADD R4, R0, 0x41 ;  /* 0x0000004100047836 */ /* 0x000fe20000000000 */
[----:B------:R-:W-:Y:S02]  /*36c0*/  FMNMX3.FTZ R8, R9, R75, R73, !PT ;  /* 0x0000004b09087276 */ /* 0x000fe40007810049 */
[----:B------:R-:W-:Y:S02]  /*36d0*/  FSEL R153, R62, -INF , !P6 ;  /* 0xff8000003e997808 */ /* 0x000fe40007000000 */
[----:B------:R-:W-:Y:S02]  /*36e0*/  FMNMX3.FTZ R8, R8, R89, R93, !PT ;  /* 0x0000005908087276 */ /* 0x000fe4000781005d */
[----:B------:R-:W-:Y:S02]  /*36f0*/  FSEL R155, R61, -INF , !P1 ;  /* 0xff8000003d9b7808 */ /* 0x000fe40004800000 */
[----:B------:R-:W-:-:S02]  /*3700*/  FSEL R133, R60, -INF , !P2 ;  /* 0xff8000003c857808 */ /* 0x000fc40005000000 */
[C---:B------:R-:W-:Y:S02]  /*3710*/  ISETP.GE.AND P6, PT, R4.reuse, R105, PT ;  /* 0x000000690400720c */ /* 0x040fe40003fc6270 */
[-C--:B------:R-:W-:Y:S01]  /*3720*/  ISETP.GE.AND P1, PT, R4, R104.reuse, PT ;  /* 0x000000680400720c */ /* 0x080fe20003f26270 */
[----:B------:R-:W-:Y:S01]  /*3730*/  VIADD R4, R0, 0x49 ;  /* 0x0000004900047836 */ /* 0x000fe20000000000 */
[----:B------:R-:W-:Y:S01]  /*3740*/  ISETP.GE.AND P2, PT, R2, R104, PT ;  /* 0x000000680200720c */ /* 0x000fe20003f46270 */
[----:B------:R-:W-:Y:S01]  /*3750*/  VIADD R2, R0, 0x48 ;  /* 0x0000004800027836 */ /* 0x000fe20000000000 */
[----:B------:R-:W-:Y:S02]  /*3760*/  FMNMX3.FTZ R8, R8, R91, R137, !PT ;  /* 0x0000005b08087276 */ /* 0x000fe40007810089 */
[----:B------:R-:W-:Y:S02]  /*3770*/  FSEL R85, R58, -INF , !P2 ;  /* 0xff8000003a557808 */ /* 0x000fe40005000000 */
[----:B------:R-:W-:-:S02]  /*3780*/  ISETP.GE.AND P2, PT, R4, R105, PT ;  /* 0x000000690400720c */ /* 0x000fc40003f46270 */
[----:B------:R-:W-:Y:S01]  /*3790*/  FMNMX3.FTZ R22, R8, R135, R113, !PT ;  /* 0x0000008708167276 */ /* 0x000fe20007810071 */
[----:B------:R-:W-:Y:S01]  /*37a0*/  VIADD R8, R0, 0x78 ;  /* 0x0000007800087836 */ /* 0x000fe20000000000 */
[----:B------:R-:W-:Y:S02]  /*37b0*/  FSEL R5, R27, -INF , !P3 ;  /* 0xff8000001b057808 */ /* 0x000fe40005800000 */
[C---:B------:R-:W-:Y:S02]  /*37c0*/  ISETP.GE.AND P3, PT, R2.reuse, R105, PT ;  /* 0x000000690200720c */ /* 0x040fe40003f66270 */
[-C--:B------:R-:W-:Y:S01]  /*37d0*/  ISETP.GE.AND P0, PT, R2, R104.reuse, PT ;  /* 0x000000680200720c */ /* 0x080fe20003f06270 */
[----:B------:R-:W-:Y:S01]  /*37e0*/  VIADD R2, R0, 0x50 ;  /* 0x0000005000027836 */ /* 0x000fe20000000000 */
[----:B------:R-:W-:Y:S02]  /*37f0*/  FSEL R87, R57, -INF , !P6 ;  /* 0xff80000039577808 */ /* 0x000fe40007000000 */
[----:B------:R-:W-:Y:S01]  /*3800*/  ISETP.GE.AND P6, PT, R4, R104, PT ;  /* 0x000000680400720c */ /* 0x000fe20003fc6270 */
[----:B------:R-:W-:Y:S01]  /*3810*/  VIADD R4, R0, 0x59 ;  /* 0x0000005900047836 */ /* 0x000fe20000000000 */
[----:B------:R-:W-:-:S02]  /*3820*/  FSEL R111, R53, -INF , !P2 ;  /* 0xff800000356f7808 */ /* 0x000fc40005000000 */
[----:B------:R-:W-:Y:S02]  /*3830*/  FMNMX3.FTZ R22, R22, R165, R86, !PT ;  /* 0x000000a516167276 */ /* 0x000fe40007810056 */
[-C--:B------:R-:W-:Y:S02]  /*3840*/  ISETP.GE.AND P2, PT, R11, R105.reuse, PT ;  /* 0x000000690b00720c */ /* 0x080fe40003f46270 */
[----:B------:R-:W-:Y:S02]  /*3850*/  FSEL R95, R52, -INF , !P3 ;  /* 0xff800000345f7808 */ /* 0x000fe40005800000 */
[----:B------:R-:W-:Y:S02]  /*3860*/  FMNMX3.FTZ R22, R22, R88, R119, !PT ;  /* 0x0000005816167276 */ /* 0x000fe40007810077 */
[C---:B------:R-:W-:Y:S02]  /*3870*/  ISETP.GE.AND P3, PT, R2.reuse, R105, PT ;  /* 0x000000690200720c */ /* 0x040fe40003f66270 */
[----:B------:R-:W-:Y:S01]  /*3880*/  ISETP.GE.AND P5, PT, R2, R104, PT ;  /* 0x000000680200720c */ /* 0x000fe20003fa6270 */
[----:B------:R-:W-:Y:S01]  /*3890*/  VIADD R2, R0, 0x60 ;  /* 0x0000006000027836 */ /* 0x000fe20000000000 */
[----:B------:R-:W-:-:S02]  /*38a0*/  FSEL R49, R49, -INF , !P2 ;  /* 0xff80000031317808 */ /* 0x000fc40005000000 */
[----:B------:R-:W-:Y:S02]  /*38b0*/  ISETP.GE.AND P2, PT, R4, R105, PT ;  /* 0x000000690400720c */ /* 0x000fe40003f46270 */
[----:B------:R-:W-:Y:S02]  /*38c0*/  FMNMX3.FTZ R22, R22, R127, R133, !PT ;  /* 0x0000007f16167276 */ /* 0x000fe40007810085 */
[----:B------:R-:W-:Y:S02]  /*38d0*/  FSEL R13, R48, -INF , !P3 ;  /* 0xff800000300d7808 */ /* 0x000fe40005800000 */
[----:B------:R-:W-:Y:S02]  /*38e0*/  FSEL R45, R45, -INF , !P2 ;  /* 0xff8000002d2d7808 */ /* 0x000fe40005000000 */
[-C--:B------:R-:W-:Y:S02]  /*38f0*/  ISETP.GE.AND P3, PT, R6, R105.reuse, PT ;  /* 0x000000690600720c */ /* 0x080fe40003f66270 */
[----:B------:R-:W-:-:S02]  /*3900*/  ISETP.GE.AND P2, PT, R2, R105, PT ;  /* 0x000000690200720c */ /* 0x000fc40003f46270 */
[----:B------:R-:W-:Y:S02]  /*3910*/  FMNMX3.FTZ R22, R22, R155, R63, !PT ;  /* 0x0000009b16167276 */ /* 0x000fe4000781003f */
[----:B------:R-:W-:Y:S02]  /*3920*/  FSEL R27, R44, -INF , !P3 ;  /* 0xff8000002c1b7808 */ /* 0x000fe40005800000 */
[----:B------:R-:W-:Y:S02]  /*3930*/  FSEL R53, R40, -INF , !P2 ;  /* 0xff80000028357808 */ /* 0x000fe40005000000 */
[C---:B------:R-:W-:Y:S01]  /*3940*/  ISETP.GE.AND P3, PT, R0.reuse, R104, PT ;  /* 0x000000680000720c */ /* 0x040fe20003f66270 */
[----:B------:R-:W-:Y:S01]  /*3950*/  VIADD R0, R0, 0x79 ;  /* 0x0000007900007836 */ /* 0x000fe20000000000 */
[----:B------:R-:W-:Y:S02]  /*3960*/  ISETP.GE.AND P2, PT, R16, R105, PT ;  /* 0x000000691000720c */ /* 0x000fe40003f46270 */
[----:B------:R-:W-:-:S02]  /*3970*/  FMNMX3.FTZ R22, R22, R87, R95, !PT ;  /* 0x0000005716167276 */ /* 0x000fc4000781005f */
[----:B------:R-:W-:Y:S02]  /*3980*/  FSEL R7, R26, -INF , !P3 ;  /* 0xff8000001a077808 */ /* 0x000fe40005800000 */
[----:B------:R-:W-:Y:S02]  /*3990*/  FSEL R57, R41, -INF , !P2 ;  /* 0xff80000029397808 */ /* 0x000fe40005000000 */
[----:B------:R-:W-:Y:S02]  /*39a0*/  FMNMX3.FTZ R22, R22, R111, R13, !PT ;  /* 0x0000006f16167276 */ /* 0x000fe4000781000d */
[----:B------:R-:W-:Y:S02]  /*39b0*/  ISETP.GE.AND P2, PT, R18, R105, PT ;  /* 0x000000691200720c */ /* 0x000fe40003f46270 */
[----:B------:R-:W-:Y:S02]  /*39c0*/  FMNMX3.FTZ R20, R7, R5, R83, !PT ;  /* 0x0000000507147276 */ /* 0x000fe40007810053 */
[----:B------:R-:W-:-:S02]  /*39d0*/  FMNMX3.FTZ R22, R22, R49, R27, !PT ;  /* 0x0000003116167276 */ /* 0x000fc4000781001b */
[----:B------:R-:W-:Y:S02]  /*39e0*/  FSEL R41, R36, -INF , !P2 ;  /* 0xff80000024297808 */ /* 0x000fe40005000000 */
[-C--:B------:R-:W-:Y:S02]  /*39f0*/  ISETP.GE.AND P2, PT, R14, R105.reuse, PT ;  /* 0x000000690e00720c */ /* 0x080fe40003f46270 */
[----:B------:R-:W-:Y:S02]  /*3a00*/  ISETP.GE.AND P3, PT, R12, R105, PT ;  /* 0x000000690c00720c */ /* 0x000fe40003f66270 */
[----:B------:R-:W-:Y:S02]  /*3a10*/  FMNMX3.FTZ R20, R20, R77, R79, !PT ;  /* 0x0000004d14147276 */ /* 0x000fe4000781004f */
[----:B------:R-:W-:Y:S02]  /*3a20*/  FMNMX3.FTZ R22, R22, R45, R53, !PT ;  /* 0x0000002d16167276 */ /* 0x000fe40007810035 */
[----:B------:R-:W-:-:S02]  /*3a30*/  FSEL R37, R37, -INF , !P2 ;  /* 0xff80000025257808 */ /* 0x000fc40005000000 */
[-C--:B------:R-:W-:Y:S02]  /*3a40*/  ISETP.GE.AND P2, PT, R10, R105.reuse, PT ;  /* 0x000000690a00720c */ /* 0x080fe40003f46270 */
[----:B------:R-:W-:Y:S02]  /*3a50*/  FSEL R15, R32, -INF , !P3 ;  /* 0xff800000200f7808 */ /* 0x000fe40005800000 */
[----:B------:R-:W-:Y:S02]  /*3a60*/  ISETP.GE.AND P3, PT, R8, R105, PT ;  /* 0x000000690800720c */ /* 0x000fe40003f66270 */
[----:B------:R-:W-:Y:S02]  /*3a70*/  FMNMX3.FTZ R20, R20, R81, R69, !PT ;  /* 0x0000005114147276 */ /* 0x000fe40007810045 */
[----:B------:R-:W-:Y:S02]  /*3a80*/  FMNMX3.FTZ R22, R22, R57, R41, !PT ;  /* 0x0000003916167276 */ /* 0x000fe40007810029 */
[----:B------:R-:W-:-:S02]  /*3a90*/  FSEL R33, R33, -INF , !P2 ;  /* 0xff80000021217808 */ /* 0x000fc40005000000 */
[----:B------:R-:W-:Y:S02]  /*3aa0*/  ISETP.GE.AND P2, PT, R0, R105, PT ;  /* 0x000000690000720c */ /* 0x000fe40003f46270 */
[----:B------:R-:W-:Y:S02]  /*3ab0*/  FSEL R17, R28, -INF , !P3 ;  /* 0xff8000001c117808 */ /* 0x000fe40005800000 */
[----:B------:R-:W-:Y:S02]  /*3ac0*/  FMNMX3.FTZ R20, R20, R71, R121, !PT ;  /* 0x0000004714147276 */ /* 0x000fe40007810079 */
[----:B------:R-:W-:Y:S02]  /*3ad0*/  FMNMX3.FTZ R22, R22, R37, R15, !PT ;  /* 0x0000002516167276 */ /* 0x000fe4000781000f */
[----:B------:R-:W-:Y:S02]  /*3ae0*/  ISETP.GE.AND P3, PT, R11, R104, PT ;  /* 0x000000680b00720c */ /* 0x000fe40003f66270 */
[----:B------:R-:W-:-:S02]  /*3af0*/  FSEL R24, R29, -INF , !P2 ;  /* 0xff8000001d187808 */ /* 0x000fc40005000000 */
[----:B------:R-:W-:Y:S02]  /*3b00*/  FMNMX3.FTZ R20, R20, R161, R163, !PT ;  /* 0x000000a114147276 */ /* 0x000fe400078100a3 */
[----:B------:R-:W-:Y:S02]  /*3b10*/  FMNMX3.FTZ R11, R22, R33, R17, !PT ;  /* 0x00000021160b7276 */ /* 0x000fe40007810011 */
[----:B------:R-:W-:Y:S02]  /*3b20*/  ISETP.GE.AND P2, PT, R6, R104, PT ;  /* 0x000000680600720c */ /* 0x000fe40003f46270 */
[----:B------:R-:W-:Y:S02]  /*3b30*/  FMNMX3.FTZ R20, R20, R159, R125, !PT ;  /* 0x0000009f14147276 */ /* 0x000fe4000781007d */
[----:B------:R-:W-:Y:S02]  /*3b40*/  FMNMX.FTZ R6, R24, R11, !PT ;  /* 0x0000000b18067209 */ /* 0x000fe40007810000 */
[----:B------:R-:W-:-:S02]  /*3b50*/  FSEL R123, R54, -INF , !P0 ;  /* 0xff800000367b7808 */ /* 0x000fc40004000000 */
[----:B------:R-:W-:Y:S01]  /*3b60*/  ISETP.GE.AND P0, PT, R2, R104, PT ;  /* 0x000000680200720c */ /* 0x000fe20003f06270 */
[----:B------:R-:W1:Y:S01]  /*3b70*/  SHFL.BFLY PT, R11, R6, 0x2, 0x1f ;  /* 0x0c401f00060b7f89 */ /* 0x000e6200000e0000 */
[----:B------:R-:W-:Y:S02]  /*3b80*/  FMNMX3.FTZ R2, R20, R131, R153, !PT ;  /* 0x0000008314027276 */ /* 0x000fe40007810099 */
[----:B------:R-:W-:Y:S02]  /*3b90*/  FSEL R117, R59, -INF , !P1 ;  /* 0xff8000003b757808 */ /* 0x000fe40004800000 */
[----:B------:R-:W-:Y:S02]  /*3ba0*/  FMNMX3.FTZ R2, R2, R129, R85, !PT ;  /* 0x0000008102027276 */ /* 0x000fe40007810055 */
[----:B------:R-:W-:Y:S02]  /*3bb0*/  FSEL R115, R55, -INF , !P6 ;  /* 0xff80000037737808 */ /* 0x000fe40007000000 */
[----:B------:R-:W-:-:S02]  /*3bc0*/  FSEL R55, R50, -INF , !P5 ;  /* 0xff80000032377808 */ /* 0x000fc40006800000 */
[----:B------:R-:W-:Y:S02]  /*3bd0*/  FMNMX3.FTZ R2, R2, R117, R123, !PT ;  /* 0x0000007502027276 */ /* 0x000fe4000781007b */
        /* <DEDUP_REMOVED lines=19> */
[----:B-1----:R-:W-:Y:S02]  /*3d10*/  FMNMX.FTZ R11, R6, R11, !PT ;  /* 0x0000000b060b7209 */ /* 0x002fe40007810000 */
[----:B------:R-:W-:Y:S02]  /*3d20*/  ISETP.GE.AND P5, PT, R0, R104, PT ;  /* 0x000000680000720c */ /* 0x000fe40003fa6270 */
[----:B------:R-:W-:Y:S02]  /*3d30*/  FSEL R35, R35, -INF , !P1 ;  /* 0xff80000023237808 */ /* 0x000fe40004800000 */
[----:B------:R-:W-:-:S02]  /*3d40*/  FSEL R23, R30, -INF , !P0 ;  /* 0xff8000001e177808 */ /* 0x000fc40004000000 */
[----:B------:R-:W-:Y:S02]  /*3d50*/  FMNMX3.FTZ R0, R2, R39, R25, !PT ;  /* 0x0000002702007276 */ /* 0x000fe40007810019 */
[----:B------:R-:W1:Y:S01]  /*3d60*/  SHFL.BFLY PT, R2, R11, 0x1, 0x1f ;  /* 0x0c201f000b027f89 */ /* 0x000e6200000e0000 */
[----:B------:R-:W-:Y:S02]  /*3d70*/  FSEL R21, R31, -INF , !P5 ;  /* 0xff8000001f157808 */ /* 0x000fe40006800000 */
[----:B------:R-:W-:Y:S02]  /*3d80*/  FMNMX3.FTZ R0, R0, R35, R23, !PT ;  /* 0x0000002300007276 */ /* 0x000fe40007810017 */
[----:B------:R-:W-:Y:S02]  /*3d90*/  SEL R22, R108, 0xffffffe0, !P4 ;  /* 0xffffffe06c167807 */ /* 0x000fe40006000000 */
[----:B------:R-:W-:-:S05]  /*3da0*/  FMNMX.FTZ R31, R21, R0, !PT ;  /* 0x00000000151f7209 */ /* 0x000fca0007810000 */
[----:B------:R-:W2:Y:S01]  /*3db0*/  SHFL.BFLY PT, R4, R31, 0x2, 0x1f ;  /* 0x0c401f001f047f89 */ /* 0x000ea200000e0000 */
[----:B-1----:R-:W-:-:S04]  /*3dc0*/  FMNMX.FTZ R2, R11, R2, !PT ;  /* 0x000000020b027209 */ /* 0x002fc80007810000 */
[C---:B------:R-:W-:Y:S01]  /*3dd0*/  FSETP.NEU.FTZ.AND P0, PT, R2.reuse, -INF , PT ;  /* 0xff8000000200780b */ /* 0x040fe20003f1d000 */
[----:B---3--:R-:W-:-:S05]  /*3de0*/  FMUL.FTZ R26, R2, UR4 ;  /* 0x00000004021a7c20 */ /* 0x008fca0008410000 */
[----:B------:R-:W-:Y:S02]  /*3df0*/  FSEL R26, R26, RZ, P0 ;  /* 0x000000ff1a1a7208 */ /* 0x000fe40000000000 */
[----:B--2---:R-:W-:-:S03]  /*3e00*/  FMNMX.FTZ R4, R31, R4, !PT ;  /* 0x000000041f047209 */ /* 0x004fc60007810000 */
[--C-:B------:R-:W-:Y:S01]  /*3e10*/  FFMA.FTZ R157, R9, UR4, -R26.reuse ;  /* 0x00000004099d7c23 */ /* 0x100fe2000801081a */
[--C-:B------:R-:W-:Y:S01]  /*3e20*/  FFMA.FTZ R47, R137, UR4, -R26.reuse ;  /* 0x00000004892f7c23 */ /* 0x100fe2000801081a */
[----:B------:R-:W1:Y:S01]  /*3e30*/  SHFL.BFLY PT, R9, R4, 0x1, 0x1f ;  /* 0x0c201f0004097f89 */ /* 0x000e6200000e0000 */
[----:B------:R-:W-:Y:S01]  /*3e40*/  LEA R137, R106, UR5, 0x1 ;  /* 0x000000056a897c11 */ /* 0x000fe2000f8e08ff */
[--C-:B------:R-:W-:Y:S01]  /*3e50*/  FFMA.FTZ R42, R75, UR4, -R26.reuse ;  /* 0x000000044b2a7c23 */ /* 0x100fe2000801081a */
[--C-:B------:R-:W-:Y:S01]  /*3e60*/  FFMA.FTZ R67, R73, UR4, -R26.reuse ;  /* 0x0000000449437c23 */ /* 0x100fe2000801081a */
[--C-:B------:R-:W-:Y:S01]  /*3e70*/  FFMA.FTZ R65, R93, UR4, -R26.reuse ;  /* 0x000000045d417c23 */ /* 0x100fe2000801081a */
[--C-:B------:R-:W-:Y:S01]  /*3e80*/  FFMA.FTZ R12, R91, UR4, -R26.reuse ;  /* 0x000000045b0c7c23 */ /* 0x100fe2000801081a */
[----:B------:R-:W2:Y:S01]  /*3e90*/  LDSM.16.MT88.4 R72, [R137+0x3000] ;  /* 0x003000008948783b */ /* 0x000ea20000004200 */
[----:B------:R-:W-:Y:S02]  /*3ea0*/  IMAD.IADD R22, R22, 0x1, R137 ;  /* 0x0000000116167824 */ /* 0x000fe400078e0289 */
        /* <DEDUP_REMOVED lines=16> */
[----:B-1----:R-:W-:Y:S01]  /*3fb0*/  FMNMX.FTZ R0, R4, R9, !PT ;  /* 0x0000000904007209 */ /* 0x002fe20007810000 */
[----:B------:R-:W-:Y:S01]  /*3fc0*/  MUFU.EX2 R67, R67 ;  /* 0x0000004300437308 */ /* 0x000fe20000000800 */
[----:B------:R-:W-:Y:S01]  /*3fd0*/  LDSM.16.MT88.4 R8, [R137+0x3400] ;  /* 0x003400008908783b */ /* 0x000fe20000004200 */
[--C-:B------:R-:W-:Y:S01]  /*3fe0*/  FFMA.FTZ R27, R57, UR4, -R26.reuse ;  /* 0x00000004391b7c23 */ /* 0x100fe2000801081a */
[C---:B------:R-:W-:Y:S01]  /*3ff0*/  FSETP.NEU.FTZ.AND P0, PT, R0.reuse, -INF , PT ;  /* 0xff8000000000780b */ /* 0x040fe20003f1d000 */
[----:B------:R-:W-:Y:S01]  /*4000*/  FMUL.FTZ R20, R0, UR4 ;  /* 0x0000000400147c20 */ /* 0x000fe20008410000 */
[--C-:B------:R-:W-:Y:S01]  /*4010*/  FFMA.FTZ R37, R37, UR4, -R26.reuse ;  /* 0x0000000425257c23 */ /* 0x100fe2000801081a */
[----:B------:R-:W-:-:S02]  /*4020*/  FFMA.FTZ R24, R24, UR4, -R26 ;  /* 0x0000000418187c23 */ /* 0x000fc4000801081a */
[----:B------:R-:W1:Y:S01]  /*4030*/  MUFU.EX2 R14, R14 ;  /* 0x0000000e000e7308 */ /* 0x000e620000000800 */
[----:B------:R-:W-:Y:S01]  /*4040*/  FSEL R20, R20, RZ, P0 ;  /* 0x000000ff14147208 */ /* 0x000fe20000000000 */
[----:B---3--:R-:W-:Y:S01]  /*4050*/  FADD.FTZ R64, R157, R42 ;  /* 0x0000002a9d407221 */ /* 0x008fe20000010000 */
[----:B------:R-:W-:Y:S01]  /*4060*/  F2FP.F16.F32.PACK_AB R80, R42, R157 ;  /* 0x0000009d2a50723e */ /* 0x000fe200000000ff */
[----:B------:R-:W-:Y:S01]  /*4070*/  FFMA.FTZ R42, R45, UR4, -R26 ;  /* 0x000000042d2a7c23 */ /* 0x000fe2000801081a */
[----:B------:R-:W-:Y:S01]  /*4080*/  ISETP.GT.AND P0, PT, R84, R141, PT ;  /* 0x0000008d5400720c */ /* 0x000fe20003f04270 */
[--C-:B------:R-:W-:Y:S01]  /*4090*/  FFMA.FTZ R30, R7, UR4, -R20.reuse ;  /* 0x00000004071e7c23 */ /* 0x100fe20008010814 */
[--C-:B------:R-:W-:Y:S01]  /*40a0*/  FFMA.FTZ R93, R5, UR4, -R20.reuse ;  /* 0x00000004055d7c23 */ /* 0x100fe20008010814 */
[--C-:B------:R-:W-:Y:S01]  /*40b0*/  FFMA.FTZ R91, R83, UR4, -R20.reuse ;  /* 0x00000004535b7c23 */ /* 0x100fe20008010814 */
[--C-:B------:R-:W-:Y:S01]  /*40c0*/  FFMA.FTZ R32, R77, UR4, -R20.reuse ;  /* 0x000000044d207c23 */ /* 0x100fe20008010814 */
[----:B------:R-:W3:Y:S01]  /*40d0*/  LDSM.16.MT88.4 R4, [R22+0x3000] ;  /* 0x003000001604783b */ /* 0x000ee20000004200 */
        /* <DEDUP_REMOVED lines=10> */
[----:B------:R-:W-:Y:S01]  /*4180*/  FFMA.FTZ R34, R159, UR4, -R20 ;  /* 0x000000049f227c23 */ /* 0x000fe20008010814 */
[----:B------:R-:W-:Y:S01]  /*4190*/  FFMA.FTZ R159, R119, UR4, -R26 ;  /* 0x00000004779f7c23 */ /* 0x000fe2000801081a */
[----:B------:R-:W-:Y:S01]  /*41a0*/  FFMA.FTZ R127, R125, UR4, -R20 ;  /* 0x000000047d7f7c23 */ /* 0x000fe20008010814 */
[----:B------:R-:W-:Y:S01]  /*41b0*/  FFMA.FTZ R119, R133, UR4, -R26 ;  /* 0x0000000485777c23 */ /* 0x000fe2000801081a */
[--C-:B------:R-:W-:Y:S01]  /*41c0*/  FFMA.FTZ R50, R131, UR4, -R20.reuse ;  /* 0x0000000483327c23 */ /* 0x100fe20008010814 */
[--C-:B------:R-:W-:Y:S01]  /*41d0*/  FFMA.FTZ R46, R153, UR4, -R20.reuse ;  /* 0x00000004992e7c23 */ /* 0x100fe20008010814 */
[----:B------:R-:W-:Y:S01]  /*41e0*/  FFMA.FTZ R125, R129, UR4, -R20 ;  /* 0x00000004817d7c23 */ /* 0x000fe20008010814 */
[----:B------:R-:W-:Y:S01]  /*41f0*/  MUFU.EX2 R91, R91 ;  /* 0x0000005b005b7308 */ /* 0x000fe20000000800 */
[----:B------:R-:W-:Y:S01]  /*4200*/  FFMA.FTZ R129, R63, UR4, -R26 ;  /* 0x000000043f817c23 */ /* 0x000fe2000801081a */
[----:B------:R-:W-:Y:S01]  /*4210*/  FFMA.FTZ R87, R85, UR4, -R20 ;  /* 0x0000000455577c23 */ /* 0x000fe20008010814 */
[----:B------:R-:W-:Y:S01]  /*4220*/  FFMA.FTZ R63, R111, UR4, -R26 ;  /* 0x000000046f3f7c23 */ /* 0x000fe2000801081a */
[--C-:B------:R-:W-:Y:S01]  /*4230*/  FFMA.FTZ R58, R117, UR4, -R20.reuse ;  /* 0x00000004753a7c23 */ /* 0x100fe20008010814 */
[--C-:B------:R-:W-:Y:S01]  /*4240*/  FFMA.FTZ R54, R123, UR4, -R20.reuse ;  /* 0x000000047b367c23 */ /* 0x100fe20008010814 */
[--C-:B------:R-:W-:Y:S01]  /*4250*/  FFMA.FTZ R85, R115, UR4, -R20.reuse ;  /* 0x0000000473557c23 */ /* 0x100fe20008010814 */
[--C-:B------:R-:W-:Y:S01]  /*4260*/  FFMA.FTZ R66, R55, UR4, -R20.reuse ;  /* 0x0000000437427c23 */ /* 0x100fe20008010814 */
[----:B------:R-:W4:Y:S01]  /*4270*/  MUFU.EX2 R32, R32 ;  /* 0x0000002000207308 */ /* 0x000f220000000800 */
[----:B-1----:R-:W-:Y:S01]  /*4280*/  F2FP.F16.F32.PACK_AB R81, R93, R30 ;  /* 0x0000001e5d51723e */ /* 0x002fe200000000ff */
[--C-:B------:R-:W-:Y:S01]  /*4290*/  FFMA.FTZ R53, R59, UR4, -R20.reuse ;  /* 0x000000043b357c23 */ /* 0x100fe20008010814 */
[--C-:B------:R-:W-:Y:S01]  /*42a0*/  FFMA.FTZ R45, R61, UR4, -R20.reuse ;  /* 0x000000043d2d7c23 */ /* 0x100fe20008010814 */
[----:B------:R-:W-:Y:S01]  /*42b0*/  FFMA.FTZ R51, R51, UR4, -R20 ;  /* 0x0000000433337c23 */ /* 0x000fe20008010814 */
[----:B------:R-:W-:Y:S01]  /*42c0*/  FADD.FTZ R67, R67, R64 ;  /* 0x0000004043437221 */ /* 0x000fe20000010000 */
[----:B------:R-:W-:Y:S01]  /*42d0*/  FADD.FTZ R30, R30, R93 ;  /* 0x0000005d1e1e7221 */ /* 0x000fe20000010000 */
[--C-:B------:R-:W-:Y:S01]  /*42e0*/  FFMA.FTZ R29, R29, UR4, -R20.reuse ;  /* 0x000000041d1d7c23 */ /* 0x100fe20008010814 */
[----:B------:R-:W-:Y:S01]  /*42f0*/  MUFU.EX2 R65, R65 ;  /* 0x0000004100417308 */ /* 0x000fe20000000800 */
[----:B------:R-:W-:Y:S01]  /*4300*/  FADD.FTZ R14, R14, R67 ;  /* 0x000000430e0e7221 */ /* 0x000fe20000010000 */
[--C-:B------:R-:W-:Y:S01]  /*4310*/  FFMA.FTZ R43, R43, UR4, -R20.reuse ;  /* 0x000000042b2b7c23 */ /* 0x100fe20008010814 */
[--C-:B------:R-:W-:Y:S01]  /*4320*/  FFMA.FTZ R25, R25, UR4, -R20.reuse ;  /* 0x0000000419197c23 */ /* 0x100fe20008010814 */
[--C-:B------:R-:W-:Y:S01]  /*4330*/  FFMA.FTZ R23, R23, UR4, -R20.reuse ;  /* 0x0000000417177c23 */ /* 0x100fe20008010814 */
[----:B------:R-:W-:-:S03]  /*4340*/  FFMA.FTZ R156, R21, UR4, -R20 ;  /* 0x00000004159c7c23 */ /* 0x000fc60008010814 */
[----:B------:R-:W1:Y:S01]  /*4350*/  MUFU.EX2 R12, R12 ;  /* 0x0000000c000c7308 */ /* 0x000e620000000800 */
[C---:B----4-:R-:W-:Y:S01]  /*4360*/  F2FP.F16.F32.PACK_AB R83, R32.reuse, R91 ;  /* 0x0000005b2053723e */ /* 0x050fe200000000ff */
[----:B------:R-:W-:Y:S01]  /*4370*/  FADD.FTZ R91, R91, R30 ;  /* 0x0000001e5b5b7221 */ /* 0x000fe20000010000 */
[--C-:B------:R-:W-:Y:S01]  /*4380*/  FFMA.FTZ R30, R41, UR4, -R26.reuse ;  /* 0x00000004291e7c23 */ /* 0x100fe2000801081a */
[----:B------:R-:W-:Y:S02]  /*4390*/  FFMA.FTZ R41, R15, UR4, -R26 ;  /* 0x000000040f297c23 */ /* 0x000fe4000801081a */
[----:B------:R-:W-:Y:S02]  /*43a0*/  FADD.FTZ R32, R32, R91 ;  /* 0x0000005b20207221 */ /* 0x000fe40000010000 */
[----:B------:R-:W-:Y:S01]  /*43b0*/  MUFU.EX2 R47, R47 ;  /* 0x0000002f002f7308 */ /* 0x000fe20000000800 */
[C---:B--2---:R-:W-:Y:S07]  /*43c0*/  HMMA.16816.F32 R68, R80.reuse, R72, RZ ;  /* 0x000000485044723c */ /* 0x044fee00000018ff */
[----:B------:R-:W2:Y:S01]  /*43d0*/  MUFU.EX2 R16, R16 ;  /* 0x0000001000107308 */ /* 0x000ea20000000800 */
[C---:B------:R-:W-:Y:S07]  /*43e0*/  HMMA.16816.F32 R72, R80.reuse, R74, RZ ;  /* 0x0000004a5048723c */ /* 0x040fee00000018ff */
[----:B------:R-:W-:Y:S01]  /*43f0*/  MUFU.EX2 R89, R89 ;  /* 0x0000005900597308 */ /* 0x000fe20000000800 */
[----:B---3--:R-:W-:Y:S01]  /*4400*/  HMMA.16816.F32 R76, R80, R4, RZ ;  /* 0x00000004504c723c */ /* 0x008fe200000018ff */
[----:B-1----:R-:W-:Y:S01]  /*4410*/  F2FP.F16.F32.PACK_AB R4, R12, R65 ;  /* 0x000000410c04723e */ /* 0x002fe200000000ff */
[----:B------:R-:W-:-:S04]  /*4420*/  FADD.FTZ R65, R65, R14 ;  /* 0x0000000e41417221 */ /* 0x000fc80000010000 */
[----:B------:R-:W-:Y:S01]  /*4430*/  FADD.FTZ R86, R12, R65 ;  /* 0x000000410c567221 */ /* 0x000fe20000010000 */
[----:B------:R-:W1:Y:S01]  /*4440*/  MUFU.EX2 R28, R28 ;  /* 0x0000001c001c7308 */ /* 0x000e620000000800 */
[----:B------:R-:W-:Y:S01]  /*4450*/  HMMA.16816.F32 R80, R80, R6, RZ ;  /* 0x000000065050723c */ /* 0x000fe200000018ff */
[----:B--2---:R-:W-:Y:S01]  /*4460*/  F2FP.F16.F32.PACK_AB R6, R16, R47 ;  /* 0x0000002f1006723e */ /* 0x004fe200000000ff */
[----:B------:R-:W-:Y:S01]  /*4470*/  LDSM.16.MT88.4 R12, [R22+0x4400] ;  /* 0x00440000160c783b */ /* 0x000fe20000004200 */
[----:B------:R-:W-:-:S04]  /*4480*/  FADD.FTZ R47, R47, R86 ;  /* 0x000000562f2f7221 */ /* 0x000fc80000010000 */
[----:B------:R-:W2:Y:S01]  /*4490*/  MUFU.EX2 R31, R31 ;  /* 0x0000001f001f7308 */ /* 0x000ea20000000800 */
[----:B------:R-:W-:-:S07]  /*44a0*/  FADD.FTZ R16, R16, R47 ;  /* 0x0000002f10107221 */ /* 0x000fce0000010000 */
[----:B------:R-:W3:Y:S01]  /*44b0*/  MUFU.EX2 R18, R18 ;  /* 0x0000001200127308 */ /* 0x000ee20000000800 */
[C---:B-1----:R-:W-:Y:S01]  /*44c0*/  F2FP.F16.F32.PACK_AB R5, R28.reuse, R89 ;  /* 0x000000591c05723e */ /* 0x042fe200000000ff */
[----:B------:R-:W-:Y:S01]  /*44d0*/  FADD.FTZ R89, R89, R32 ;  /* 0x0000002059597221 */ /* 0x000fe20000010000 */
[--C-:B------:R-:W-:Y:S01]  /*44e0*/  FFMA.FTZ R32, R33, UR4, -R26.reuse ;  /* 0x0000000421207c23 */ /* 0x100fe2000801081a */
[----:B------:R-:W-:Y:S01]  /*44f0*/  FFMA.FTZ R33, R17, UR4, -R26 ;  /* 0x0000000411217c23 */ /* 0x000fe2000801081a */
[----:B------:R-:W-:Y:S01]  /*4500*/  FFMA.FTZ R26, R35, UR4, -R20 ;  /* 0x00000004231a7c23 */ /* 0x000fe20008010814 */
[----:B------:R-:W-:Y:S02]  /*4510*/  FADD.FTZ R28, R28, R89 ;  /* 0x000000591c1c7221 */ /* 0x000fe40000010000 */
[----:B------:R-:W-:Y:S02]  /*4520*/  MUFU.EX2 R135, R135 ;  /* 0x0000008700877308 */ /* 0x000fe40000000800 */
[----:B--2---:R-:W-:-:S06]  /*4530*/  FADD.FTZ R17, R31, R28 ;  /* 0x0000001c1f117221 */ /* 0x004fcc0000010000 */
[----:B------:R-:W1:Y:S01]  /*4540*/  MUFU.EX2 R40, R40 ;  /* 0x0000002800287308 */ /* 0x000e620000000800 */
[C---:B---3--:R-:W-:Y:S01]  /*4550*/  F2FP.F16.F32.PACK_AB R7, R18.reuse, R31 ;  /* 0x0000001f1207723e */ /* 0x048fe200000000ff */
[----:B------:R-:W-:Y:S01]  /*4560*/  FFMA.FTZ R31, R39, UR4, -R20 ;  /* 0x00000004271f7c23 */ /* 0x000fe20008010814 */
[----:B------:R-:W-:-:S05]  /*4570*/  FADD.FTZ R18, R18, R17 ;  /* 0x0000001112127221 */ /* 0x000fca0000010000 */
[C---:B------:R-:W-:Y:S01]  /*4580*/  HMMA.16816.F32 R68, R4.reuse, R8, R68 ;  /* 0x000000080444723c */ /* 0x040fe20000001844 */
[----:B------:R-:W-:Y:S07]  /*4590*/  MUFU.EX2 R113, R113 ;  /* 0x0000007100717308 */ /* 0x000fee0000000800 */
[C---:B------:R-:W-:Y:S01]  /*45a0*/  HMMA.16816.F32 R72, R4.reuse, R10, R72 ;  /* 0x0000000a0448723c */ /* 0x040fe20000001848 */
[----:B------:R-:W2:Y:S01]  /*45b0*/  LDSM.16.MT88.4 R8, [R22+0x3400] ;  /* 0x003400001608783b */ /* 0x000ea20000004200 */
[----:B------:R-:W3:Y:S08]  /*45c0*/  MUFU.EX2 R38, R38 ;  /* 0x0000002600267308 */ /* 0x000ef00000000800 */
[----:B------:R-:W-:Y:S08]  /*45d0*/  MUFU.EX2 R121, R121 ;  /* 0x0000007900797308 */ /* 0x000ff00000000800 */
[----:B------:R-:W4:Y:S08]  /*45e0*/  MUFU.EX2 R36, R36 ;  /* 0x0000002400247308 */ /* 0x000f300000000800 */
[----:B------:R-:W-:Y:S08]  /*45f0*/  MUFU.EX2 R109, R109 ;  /* 0x0000006d006d7308 */ /* 0x000ff00000000800 */
[----:B------:R-:W5:Y:S01]  /*4600*/  MUFU.EX2 R34, R34 ;  /* 0x0000002200227308 */ /* 0x000f620000000800 */
[C---:B--2---:R-:W-:Y:S07]  /*4610*/  HMMA.16816.F32 R76, R4.reuse, R8, R76 ;  /* 0x00000008044c723c */ /* 0x044fee000000184c */
[----:B------:R-:W-:Y:S01]  /*4620*/  MUFU.EX2 R159, R159 ;  /* 0x0000009f009f7308 */ /* 0x000fe20000000800 */
[----:B------:R-:W-:Y:S01]  /*4630*/  HMMA.16816.F32 R80, R4, R10, R80 ;  /* 0x0000000a0450723c */ /* 0x000fe20000001850 */
[----:B------:R-:W2:Y:S01]  /*4640*/  LDSM.16.MT88.4 R8, [R137+0x3800] ;  /* 0x003800008908783b */ /* 0x000ea20000004200 */
[----:B-1----:R-:W-:-:S05]  /*4650*/  F2FP.F16.F32.PACK_AB R4, R40, R135 ;  /* 0x000000872804723e */ /* 0x002fca00000000ff */
[----:B------:R-:W-:Y:S01]  /*4660*/  MUFU.EX2 R48, R48 ;  /* 0x0000003000307308 */ /* 0x000fe20000000800 */
        /* <DEDUP_REMOVED lines=8> */
[----:B------:R-:W-:Y:S01]  /*46f0*/  FADD.FTZ R113, R113, R40 ;  /* 0x0000002871717221 */ /* 0x000fe20000010000 */
[----:B------:R-:W-:-:S02]  /*4700*/  IMAD.MOV.U32 R40, RZ, RZ, R84 ;  /* 0x000000ffff287224 */ /* 0x000fc400078e0054 */
[----:B------:R-:W-:Y:S01]  /*4710*/  FADD.FTZ R109, R109, R36 ;  /* 0x000000246d6d7221 */ /* 0x000fe20000010000 */
[----:B------:R-:W-:Y:S02]  /*4720*/  FADD.FTZ R38, R38, R113 ;  /* 0x0000007126267221 */ /* 0x000fe40000010000 */
[----:B------:R-:W-:Y:S01]  /*4730*/  MUFU.EX2 R44, R44 ;  /* 0x0000002c002c7308 */ /* 0x000fe20000000800 */
[----:B------:R-:W-:-:S07]  /*4740*/  FADD.FTZ R34, R34, R109 ;  /* 0x0000006d22227221 */ /* 0x000fce0000010000 */
[----:B------:R-:W1:Y:S08]  /*4750*/  MUFU.EX2 R127, R127 ;  /* 0x0000007f007f7308 */ /* 0x000e700000000800 */
[----:B------:R-:W3:Y:S01]  /*4760*/  MUFU.EX2 R50, R50 ;  /* 0x0000003200327308 */ /* 0x000ee20000000800 */
[C---:B--2---:R-:W-:Y:S07]  /*4770*/  HMMA.16816.F32 R68, R4.reuse, R8, R68 ;  /* 0x000000080444723c */ /* 0x044fee0000001844 */
[----:B------:R-:W-:Y:S01]  /*4780*/  MUFU.EX2 R46, R46 ;  /* 0x0000002e002e7308 */ /* 0x000fe20000000800 */
[----:B-1----:R-:W-:Y:S01]  /*4790*/  FADD.FTZ R35, R127, R34 ;  /* 0x000000227f237221 */ /* 0x002fe20000010000 */
[----:B------:R-:W-:Y:S01]  /*47a0*/  HMMA.16816.F32 R72, R4, R10, R72 ;  /* 0x0000000a0448723c */ /* 0x000fe20000001848 */
[----:B------:R-:W1:Y:S05]  /*47b0*/  LDSM.16.MT88.4 R8, [R22+0x3800] ;  /* 0x003800001608783b */ /* 0x000e6a0000004200 */
[----:B------:R-:W2:Y:S01]  /*47c0*/  MUFU.EX2 R125, R125 ;  /* 0x0000007d007d7308 */ /* 0x000ea20000000800 */
[----:B---3--:R-:W-:-:S07]  /*47d0*/  FADD.FTZ R35, R50, R35 ;  /* 0x0000002332237221 */ /* 0x008fce0000010000 */
        /* <DEDUP_REMOVED lines=29> */
[----:B------:R4:W2:Y:S01]  /*49b0*/  MUFU.EX2 R64, R51 ;  /* 0x0000003300407308 */ /* 0x0008a20000000800 */
[C---:B-1----:R-:W-:Y:S07]  /*49c0*/  HMMA.16816.F32 R76, R4.reuse, R8, R76 ;  /* 0x00000008044c723c */ /* 0x042fee000000184c */
[----:B------:R-:W-:Y:S01]  /*49d0*/  MUFU.EX2 R60, R60 ;  /* 0x0000003c003c7308 */ /* 0x000fe20000000800 */
[----:B------:R-:W-:Y:S01]  /*49e0*/  HMMA.16816.F32 R80, R4, R10, R80 ;  /* 0x0000000a0450723c */ /* 0x000fe20000001850 */
[----:B------:R-:W1:Y:S01]  /*49f0*/  LDSM.16.MT88.4 R8, [R137+0x4000] ;  /* 0x004000008908783b */ /* 0x000e620000004200 */
[----:B---3--:R-:W-:Y:S01]  /*4a00*/  F2FP.F16.F32.PACK_AB R4, R56, R129 ;  /* 0x000000813804723e */ /* 0x008fe200000000ff */
[----:B----4-:R-:W-:Y:S01]  /*4a10*/  FFMA.FTZ R51, R19, UR4, -R20 ;  /* 0x0000000413337c23 */ /* 0x010fe20008010814 */
[----:B------:R-:W-:-:S03]  /*4a20*/  F2FP.F16.F32.PACK_AB R6, R63, R52 ;  /* 0x000000343f06723e */ /* 0x000fc600000000ff */
[----:B------:R-:W3:Y:S01]  /*4a30*/  MUFU.EX2 R27, R27 ;  /* 0x0000001b001b7308 */ /* 0x000ee20000000800 */
[----:B-----5:R-:W-:Y:S01]  /*4a40*/  F2FP.F16.F32.PACK_AB R5, R58, R87 ;  /* 0x000000573a05723e */ /* 0x020fe200000000ff */
[----:B------:R-:W-:Y:S01]  /*4a50*/  LDSM.16.MT88.4 R16, [R22+0x4800] ;  /* 0x004800001610783b */ /* 0x000fe20000004200 */
[----:B--2---:R-:W-:Y:S01]  /*4a60*/  F2FP.F16.F32.PACK_AB R7, R85, R54 ;  /* 0x000000365507723e */ /* 0x004fe200000000ff */
[----:B------:R-:W-:-:S04]  /*4a70*/  FADD.FTZ R129, R129, R44 ;  /* 0x0000002c81817221 */ /* 0x000fc80000010000 */
[----:B------:R-:W-:Y:S01]  /*4a80*/  MUFU.EX2 R30, R30 ;  /* 0x0000001e001e7308 */ /* 0x000fe20000000800 */
[----:B------:R-:W-:-:S04]  /*4a90*/  FADD.FTZ R129, R56, R129 ;  /* 0x0000008138817221 */ /* 0x000fc80000010000 */
[----:B------:R-:W-:-:S03]  /*4aa0*/  FADD.FTZ R52, R52, R129 ;  /* 0x0000008134347221 */ /* 0x000fc60000010000 */
[----:B------:R-:W2:Y:S01]  /*4ab0*/  MUFU.EX2 R37, R37 ;  /* 0x0000002500257308 */ /* 0x000ea20000000800 */
        /* <DEDUP_REMOVED lines=21> */
[----:B------:R-:W-:Y:S01]  /*4c10*/  F2FP.F16.F32.PACK_AB R7, R64, R45 ;  /* 0x0000002d4007723e */ /* 0x000fe200000000ff */
[----:B------:R-:W-:Y:S02]  /*4c20*/  FADD.FTZ R62, R49, R62 ;  /* 0x0000003e313e7221 */ /* 0x000fe40000010000 */
[----:B------:R-:W-:Y:S02]  /*4c30*/  MUFU.EX2 R23, R23 ;  /* 0x0000001700177308 */ /* 0x000fe40000000800 */
[----:B------:R-:W-:-:S02]  /*4c40*/  FADD.FTZ R95, R95, R62 ;  /* 0x0000003e5f5f7221 */ /* 0x000fc40000010000 */
[C---:B------:R-:W-:Y:S02]  /*4c50*/  HMMA.16816.F32 R76, R4.reuse, R12, R76 ;  /* 0x0000000c044c723c */ /* 0x040fe4000000184c */
[----:B------:R-:W-:Y:S02]  /*4c60*/  FADD.FTZ R95, R42, R95 ;  /* 0x0000005f2a5f7221 */ /* 0x000fe40000010000 */
[----:B------:R-:W5:Y:S04]  /*4c70*/  MUFU.EX2 R156, R156 ;  /* 0x0000009c009c7308 */ /* 0x000f680000000800 */
[C---:B------:R-:W-:Y:S01]  /*4c80*/  HMMA.16816.F32 R80, R4.reuse, R14, R80 ;  /* 0x0000000e0450723c */ /* 0x040fe20000001850 */
[----:B------:R-:W-:Y:S07]  /*4c90*/  LDSM.16.MT88.4 R12, [R137+0x4c00] ;  /* 0x004c0000890c783b */ /* 0x000fee0000004200 */
[C---:B-1----:R-:W-:Y:S08]  /*4ca0*/  HMMA.16816.F32 R68, R4.reuse, R8, R68 ;  /* 0x000000080444723c */ /* 0x042ff00000001844 */
[----:B------:R-:W-:Y:S01]  /*4cb0*/  HMMA.16816.F32 R72, R4, R10, R72 ;  /* 0x0000000a0448723c */ /* 0x000fe20000001848 */
[----:B------:R-:W1:Y:S01]  /*4cc0*/  LDSM.16.MT88.4 R8, [R137+0x4800] ;  /* 0x004800008908783b */ /* 0x000e620000004200 */
[----:B---3--:R-:W-:Y:S01]  /*4cd0*/  F2FP.F16.F32.PACK_AB R4, R27, R60 ;  /* 0x0000003c1b04723e */ /* 0x008fe200000000ff */
[----:B------:R-:W-:Y:S01]  /*4ce0*/  FADD.FTZ R60, R60, R95 ;  /* 0x0000005f3c3c7221 */ /* 0x000fe20000010000 */
[----:B--2---:R-:W-:-:S02]  /*4cf0*/  F2FP.F16.F32.PACK_AB R6, R37, R30 ;  /* 0x0000001e2506723e */ /* 0x004fc400000000ff */
[----:B----4-:R-:W-:Y:S01]  /*4d00*/  F2FP.F16.F32.PACK_AB R5, R86, R29 ;  /* 0x0000001d5605723e */ /* 0x010fe200000000ff */
[----:B------:R-:W-:Y:S01]  /*4d10*/  FADD.FTZ R27, R27, R60 ;  /* 0x0000003c1b1b7221 */ /* 0x000fe20000010000 */
[----:B-----5:R-:W-:-:S03]  /*4d20*/  F2FP.F16.F32.PACK_AB R7, R31, R28 ;  /* 0x0000001c1f07723e */ /* 0x020fc600000000ff */
[----:B------:R-:W-:-:S04]  /*4d30*/  FADD.FTZ R30, R30, R27 ;  /* 0x0000001b1e1e7221 */ /* 0x000fc80000010000 */
[----:B------:R-:W-:Y:S01]  /*4d40*/  HMMA.16816.F32 R76, R4, R16, R76 ;  /* 0x00000010044c723c */ /* 0x000fe2000000184c */
[----:B------:R-:W-:-:S07]  /*4d50*/  FADD.FTZ R30, R37, R30 ;  /* 0x0000001e251e7221 */ /* 0x000fce0000010000 */
[C---:B------:R-:W-:Y:S08]  /*4d60*/  HMMA.16816.F32 R80, R4.reuse, R18, R80 ;  /* 0x000000120450723c */ /* 0x040ff00000001850 */
[----:B-1----:R-:W-:Y:S01]  /*4d70*/  HMMA.16816.F32 R68, R4, R8, R68 ;  /* 0x000000080444723c */ /* 0x002fe20000001844 */
[----:B------:R-:W-:-:S04]  /*4d80*/  FADD.FTZ R8, R46, R35 ;  /* 0x000000232e087221 */ /* 0x000fc80000010000 */
[----:B------:R-:W-:-:S03]  /*4d90*/  FADD.FTZ R8, R125, R8 ;  /* 0x000000087d087221 */ /* 0x000fc60000010000 */
[----:B------:R-:W-:Y:S01]  /*4da0*/  HMMA.16816.F32 R72, R4, R10, R72 ;  /* 0x0000000a0448723c */ /* 0x000fe20000001848 */
[----:B------:R-:W-:Y:S01]  /*4db0*/  FADD.FTZ R87, R87, R8 ;  /* 0x0000000857577221 */ /* 0x000fe20000010000 */
[----:B------:R-:W-:Y:S01]  /*4dc0*/  F2FP.F16.F32.PACK_AB R4, R32, R41 ;  /* 0x000000292004723e */ /* 0x000fe200000000ff */
[----:B------:R-:W1:Y:S01]  /*4dd0*/  LDSM.16.MT88.4 R8, [R22+0x4c00] ;  /* 0x004c00001608783b */ /* 0x000e620000004200 */
[----:B------:R-:W-:Y:S01]  /*4de0*/  F2FP.F16.F32.PACK_AB R6, R24, R33 ;  /* 0x000000211806723e */ /* 0x000fe200000000ff */
[----:B------:R-:W-:Y:S01]  /*4df0*/  FADD.FTZ R87, R58, R87 ;  /* 0x000000573a577221 */ /* 0x000fe20000010000 */
[----:B------:R-:W-:Y:S01]  /*4e00*/  F2FP.F16.F32.PACK_AB R5, R26, R25 ;  /* 0x000000191a05723e */ /* 0x000fe200000000ff */
[----:B------:R-:W-:Y:S01]  /*4e10*/  FADD.FTZ R41, R41, R30 ;  /* 0x0000001e29297221 */ /* 0x000fe20000010000 */
[----:B------:R-:W-:Y:S01]  /*4e20*/  F2FP.F16.F32.PACK_AB R7, R156, R23 ;  /* 0x000000179c07723e */ /* 0x000fe200000000ff */
[----:B------:R-:W-:Y:S02]  /*4e30*/  FADD.FTZ R54, R54, R87 ;  /* 0x0000005736367221 */ /* 0x000fe40000010000 */
[----:B------:R-:W-:-:S02]  /*4e40*/  FADD.FTZ R32, R32, R41 ;  /* 0x0000002920207221 */ /* 0x000fc40000010000 */
[----:B------:R-:W-:Y:S02]  /*4e50*/  FADD.FTZ R85, R85, R54 ;  /* 0x0000003655557221 */ /* 0x000fe40000010000 */
[----:B------:R-:W-:Y:S01]  /*4e60*/  HMMA.16816.F32 R68, R4, R12, R68 ;  /* 0x0000000c0444723c */ /* 0x000fe20000001844 */
        /* <DEDUP_REMOVED lines=9> */
[----:B-1----:R-:W-:Y:S03]  /*4f00*/  HMMA.16816.F32 R76, R4, R8, R76 ;  /* 0x00000008044c723c */ /* 0x002fe6000000184c */
[----:B------:R-:W-:-:S04]  /*4f10*/  FADD.FTZ R8, R28, R13 ;  /* 0x0000000d1c087221 */ /* 0x000fc80000010000 */
[----:B------:R-:W-:Y:S01]  /*4f20*/  FADD.FTZ R8, R31, R8 ;  /* 0x000000081f087221 */ /* 0x000fe20000010000 */
[----:B------:R-:W-:Y:S03]  /*4f30*/  HMMA.16816.F32 R80, R4, R10, R80 ;  /* 0x0000000a0450723c */ /* 0x000fe60000001850 */
[----:B------:R-:W-:-:S04]  /*4f40*/  FADD.FTZ R25, R25, R8 ;  /* 0x0000000819197221 */ /* 0x000fc80000010000 */
[----:B------:R-:W-:-:S04]  /*4f50*/  FADD.FTZ R26, R26, R25 ;  /* 0x000000191a1a7221 */ /* 0x000fc80000010000 */
[----:B------:R-:W-:-:S04]  /*4f60*/  FADD.FTZ R23, R23, R26 ;  /* 0x0000001a17177221 */ /* 0x000fc80000010000 */
[----:B------:R-:W-:Y:S01]  /*4f70*/  FADD.FTZ R156, R156, R23 ;  /* 0x000000179c9c7221 */ /* 0x000fe20000010000 */
[----:B------:R-:W-:Y:S06]  /*4f80*/  @!P0 BRA `(.L_x_3516) ;  /* 0x0000003000348947 */ /* 0x000fec0003800000 */
[----:B------:R-:W-:-:S04]  /*4f90*/  DEPBAR.LE SB0, 0x0 ;  /* 0x000080000000791a */ /* 0x000fc80000000000 */
[----:B------:R-:W-:Y:S02]  /*4fa0*/  SHF.L.U32 R84, R84, 0x7, RZ ;  /* 0x0000000754547819 */ /* 0x000fe400000006ff */
        /* <DEDUP_REMOVED lines=63> */
.L_x_3517:
[----:B------:R-:W-:Y:S01]  /*53a0*/  UMOV UR4, URZ ;  /* 0x000000ff00047c82 */ /* 0x000fe20008000000 */
[----:B------:R-:W-:Y:S01]  /*53b0*/  IMAD.SHL.U32 R4, R96, 0x80, RZ ;  /* 0x0000008060047824 */ /* 0x000fe200078e00ff */
[----:B------:R-:W-:-:S05]  /*53c0*/  IADD3 R5, P0, PT, RZ, -UR4, RZ ;  /* 0x80000004ff057c10 */ /* 0x000fca000ff1e0ff */
[----:B------:R-:W-:-:S05]  /*53d0*/  IMAD.X R4, RZ, RZ, ~R4, P0 ;  /* 0x000000ffff047224 */ /* 0x000fca00000e0e04 */
[----:B------:R-:W-:-:S04]  /*53e0*/  SHF.R.S64 R5, R5, 0x1f, R4 ;  /* 0x0000001f05057819 */ /* 0x000fc80000001004 */
[----:B------:R-:W-:-:S04]  /*53f0*/  IADD3 R144, P0, PT, R5, R144, RZ ;  /* 0x0000009005907210 */ /* 0x000fc80007f1e0ff */
[----:B------:R-:W-:-:S09]  /*5400*/  LEA.HI.X.SX32 R145, R4, R145, 0x1, P0 ;  /* 0x0000009104917211 */ /* 0x000fd200000f0eff */
.L_x_3518:
[----:B------:R-:W1:Y:S01]  /*5410*/  LDCU UR4, c[0x0][0x440] ;  /* 0x00008800ff0477ac */ /* 0x000e620008000800 */
[C---:B------:R-:W-:Y:S01]  /*5420*/  IMAD.SHL.U32 R5, R96.reuse, 0x40, RZ ;  /* 0x0000004060057824 */ /* 0x040fe200078e00ff */
[----:B------:R-:W-:Y:S01]  /*5430*/  SHF.L.U64.HI R4, R96, 0x6, R97 ;  /* 0x0000000660047819 */ /* 0x000fe20000010261 */
[----:B------:R-:W-:-:S03]  /*5440*/  IMAD R152, R102, 0x80, R107 ;  /* 0x0000008066987824 */ /* 0x000fc600078e026b */
        /* <DEDUP_REMOVED lines=28> */
[----:B------:R-:W3:Y:S04]  /*5610*/  LDSM.16.M88.4 R40, [R138] ;  /* 0x000000008a28783b */ /* 0x000ee80000000200 */
[----:B------:R-:W-:Y:S04]  /*5620*/  LDSM.16.M88.4 R92, [R98] ;  /* 0x00000000625c783b */ /* 0x000fe80000000200 */
[----:B------:R-:W-:Y:S04]  /*5630*/  LDSM.16.M88.4 R8, [R103] ;  /* 0x000000006708783b */ /* 0x000fe80000000200 */
        /* <DEDUP_REMOVED lines=51> */
[----:B------:R-:W-:Y:S01]  /*5970*/  VIADD R44, R152, 0xffffff11 ;  /* 0xffffff11982c7836 */ /* 0x000fe20000000000 */
[----:B------:R-:W-:Y:S01]  /*5980*/  FSEL R132, R46, -INF , !P5 ;  /* 0xff8000002e847808 */ /* 0x000fe20006800000 */
[----:B------:R-:W-:-:S04]  /*5990*/  VIADD R46, R152, 0xffffff10 ;  /* 0xffffff10982e7836 */ /* 0x000fc80000000000 */
[----:B--2---:R-:W-:Y:S01]  /*59a0*/  HMMA.16816.F32 R52, R92, R84, R52 ;  /* 0x000000545c34723c */ /* 0x004fe20000001834 */
[C---:B------:R-:W-:Y:S02]  /*59b0*/  VIADD R84, R152.reuse, 0xffffff01 ;  /* 0xffffff0198547836 */ /* 0x040fe40000000000 */
[----:B------:R-:W-:-:S03]  /*59c0*/  VIADD R85, R152, 0xffffff08 ;  /* 0xffffff0898557836 */ /* 0x000fc60000000000 */
[CC--:B------:R-:W-:Y:S02]  /*59d0*/  ISETP.GE.AND P3, PT, R84.reuse, R105.reuse, PT ;  /* 0x000000695400720c */ /* 0x0c0fe40003f66270 */
[-C--:B------:R-:W-:Y:S01]  /*59e0*/  ISETP.GE.AND P2, PT, R84, R104.reuse, PT ;  /* 0x000000685400720c */ /* 0x080fe20003f46270 */
[----:B------:R-:W-:Y:S01]  /*59f0*/  VIADD R84, R152, 0xffffff09 ;  /* 0xffffff0998547836 */ /* 0x000fe20000000000 */
[C---:B------:R-:W-:Y:S01]  /*5a00*/  ISETP.GE.AND P1, PT, R85.reuse, R105, PT ;  /* 0x000000695500720c */ /* 0x040fe20003f26270 */
[----:B------:R-:W-:Y:S01]  /*5a10*/  HMMA.16816.F32 R48, R92, R86, R48 ;  /* 0x000000565c30723c */ /* 0x000fe20000001830 */
[----:B------:R-:W-:Y:S02]  /*5a20*/  ISETP.GE.AND P6, PT, R85, R104, PT ;  /* 0x000000685500720c */ /* 0x000fe40003fc6270 */
[----:B------:R-:W-:Y:S02]  /*5a30*/  FSEL R148, R47, -INF , !P2 ;  /* 0xff8000002f947808 */ /* 0x000fe40005000000 */
[----:B------:R-:W-:-:S02]  /*5a40*/  FSEL R133, R45, -INF , !P3 ;  /* 0xff8000002d857808 */ /* 0x000fc40005800000 */
[----:B------:R-:W-:Y:S01]  /*5a50*/  FSEL R47, R40, -INF , !P1 ;  /* 0xff800000282f7808 */ /* 0x000fe20004800000 */
[----:B------:R-:W-:Y:S01]  /*5a60*/  VIADD R40, R152, 0xffffff19 ;  /* 0xffffff1998287836 */ /* 0x000fe20000000000 */
[----:B------:R-:W-:Y:S01]  /*5a70*/  FSEL R134, R42, -INF , !P6 ;  /* 0xff8000002a867808 */ /* 0x000fe20007000000 */
[----:B------:R-:W-:Y:S01]  /*5a80*/  VIADD R42, R152, 0xffffff18 ;  /* 0xffffff18982a7836 */ /* 0x000fe20000000000 */
[CC--:B------:R-:W-:Y:S02]  /*5a90*/  ISETP.GE.AND P5, PT, R84.reuse, R105.reuse, PT ;  /* 0x000000695400720c */ /* 0x0c0fe40003fa6270 */
[-C--:B------:R-:W-:Y:S02]  /*5aa0*/  ISETP.GE.AND P3, PT, R84, R104.reuse, PT ;  /* 0x000000685400720c */ /* 0x080fe40003f66270 */
[C---:B------:R-:W-:Y:S02]  /*5ab0*/  ISETP.GE.AND P2, PT, R46.reuse, R105, PT ;  /* 0x000000692e00720c */ /* 0x040fe40003f46270 */
[----:B------:R-:W-:-:S02]  /*5ac0*/  ISETP.GE.AND P1, PT, R46, R104, PT ;  /* 0x000000682e00720c */ /* 0x000fc40003f26270 */
[----:B------:R-:W-:Y:S02]  /*5ad0*/  FSEL R137, R41, -INF , !P5 ;  /* 0xff80000029897808 */ /* 0x000fe40006800000 */
[----:B------:R-:W-:Y:S02]  /*5ae0*/  FSEL R130, R43, -INF , !P3 ;  /* 0xff8000002b827808 */ /* 0x000fe40005800000 */
[----:B------:R-:W-:Y:S01]  /*5af0*/  FSEL R127, R36, -INF , !P2 ;  /* 0xff800000247f7808 */ /* 0x000fe20005000000 */
[----:B------:R-:W-:Y:S01]  /*5b00*/  VIADD R36, R152, 0xffffff21 ;  /* 0xffffff2198247836 */ /* 0x000fe20000000000 */
[----:B------:R-:W-:Y:S01]  /*5b10*/  FSEL R128, R38, -INF , !P1 ;  /* 0xff80000026807808 */ /* 0x000fe20004800000 */
[----:B------:R-:W-:Y:S01]  /*5b20*/  VIADD R38, R152, 0xffffff20 ;  /* 0xffffff2098267836 */ /* 0x000fe20000000000 */
[C---:B------:R-:W-:Y:S02]  /*5b30*/  ISETP.GE.AND P6, PT, R44.reuse, R105, PT ;  /* 0x000000692c00720c */ /* 0x040fe40003fc6270 */
[----:B------:R-:W-:-:S02]  /*5b40*/  ISETP.GE.AND P5, PT, R44, R104, PT ;  /* 0x000000682c00720c */ /* 0x000fc40003fa6270 */
[CC--:B------:R-:W-:Y:S02]  /*5b50*/  ISETP.GE.AND P3, PT, R42.reuse, R105.reuse, PT ;  /* 0x000000692a00720c */ /* 0x0c0fe40003f66270 */
[-C--:B------:R-:W-:Y:S02]  /*5b60*/  ISETP.GE.AND P2, PT, R42, R104.reuse, PT ;  /* 0x000000682a00720c */ /* 0x080fe40003f46270 */
[-C--:B------:R-:W-:Y:S02]  /*5b70*/  ISETP.GE.AND P1, PT, R40, R105.reuse, PT ;  /* 0x000000692800720c */ /* 0x080fe40003f26270 */
[----:B------:R-:W-:Y:S02]  /*5b80*/  FSEL R129, R37, -INF , !P6 ;  /* 0xff80000025817808 */ /* 0x000fe40007000000 */
[----:B------:R-:W-:Y:S02]  /*5b90*/  FSEL R122, R39, -INF , !P5 ;  /* 0xff800000277a7808 */ /* 0x000fe40006800000 */
[----:B------:R-:W-:Y:S01]  /*5ba0*/  FSEL R131, R32, -INF , !P3 ;  /* 0xff80000020837808 */ /* 0x000fe20005800000 */
[----:B------:R-:W-:Y:S01]  /*5bb0*/  VIADD R32, R152, 0xffffff29 ;  /* 0xffffff2998207836 */ /* 0x000fe20000000000 */
[----:B------:R-:W-:Y:S01]  /*5bc0*/  FSEL R124, R34, -INF , !P2 ;  /* 0xff800000227c7808 */ /* 0x000fe20005000000 */
[----:B------:R-:W-:Y:S01]  /*5bd0*/  VIADD R34, R152, 0xffffff28 ;  /* 0xffffff2898227836 */ /* 0x000fe20000000000 */
[----:B------:R-:W-:Y:S01]  /*5be0*/  ISETP.GE.AND P6, PT, R40, R104, PT ;  /* 0x000000682800720c */ /* 0x000fe20003fc6270 */
        /* <DEDUP_REMOVED lines=8> */
[----:B------:R-:W-:Y:S01]  /*5c70*/  FSEL R116, R30, -INF , !P3 ;  /* 0xff8000001e747808 */ /* 0x000fe20005800000 */
[----:B------:R-:W-:Y:S01]  /*5c80*/  VIADD R30, R152, 0xffffff30 ;  /* 0xffffff30981e7836 */ /* 0x000fe20000000000 */
[----:B------:R-:W-:-:S02]  /*5c90*/  ISETP.GE.AND P2, PT, R36, R105, PT ;  /* 0x000000692400720c */ /* 0x000fc40003f46270 */
[CC--:B------:R-:W-:Y:S02]  /*5ca0*/  ISETP.GE.AND P6, PT, R34.reuse, R105.reuse, PT ;  /* 0x000000692200720c */ /* 0x0c0fe40003fc6270 */
[----:B------:R-:W-:Y:S02]  /*5cb0*/  ISETP.GE.AND P5, PT, R34, R104, PT ;  /* 0x000000682200720c */ /* 0x000fe40003fa6270 */
[----:B------:R-:W-:Y:S02]  /*5cc0*/  FSEL R118, R31, -INF , !P1 ;  /* 0xff8000001f767808 */ /* 0x000fe40004800000 */
[----:B------:R-:W-:Y:S02]  /*5cd0*/  FSEL R123, R29, -INF , !P2 ;  /* 0xff8000001d7b7808 */ /* 0x000fe40005000000 */
[----:B------:R-:W-:Y:S01]  /*5ce0*/  FSEL R31, R24, -INF , !P6 ;  /* 0xff800000181f7808 */ /* 0x000fe20007000000 */
[----:B------:R-:W-:Y:S01]  /*5cf0*/  VIADD R24, R152, 0xffffff39 ;  /* 0xffffff3998187836 */ /* 0x000fe20000000000 */
[----:B------:R-:W-:Y:S01]  /*5d00*/  FSEL R120, R26, -INF , !P5 ;  /* 0xff8000001a787808 */ /* 0x000fe20006800000 */
[----:B------:R-:W-:Y:S01]  /*5d10*/  VIADD R26, R152, 0xffffff38 ;  /* 0xffffff38981a7836 */ /* 0x000fe20000000000 */
[----:B------:R-:W-:-:S02]  /*5d20*/  ISETP.GE.AND P3, PT, R32, R105, PT ;  /* 0x000000692000720c */ /* 0x000fc40003f66270 */
[-C--:B------:R-:W-:Y:S02]  /*5d30*/  ISETP.GE.AND P2, PT, R32, R104.reuse, PT ;  /* 0x000000682000720c */ /* 0x080fe40003f46270 */
        /* <DEDUP_REMOVED lines=20> */
[C---:B------:R-:W-:Y:S02]  /*5e80*/  ISETP.GE.AND P3, PT, R22.reuse, R105, PT ;  /* 0x000000691600720c */ /* 0x040fe40003f66270 */
[-C--:B------:R-:W-:Y:S02]  /*5e90*/  ISETP.GE.AND P2, PT, R22, R104.reuse, PT ;  /* 0x000000681600720c */ /* 0x080fe40003f46270 */
[----:B------:R-:W-:Y:S02]  /*5ea0*/  FSEL R119, R17, -INF , !P6 ;  /* 0xff80000011777808 */ /* 0x000fe40007000000 */
        /* <DEDUP_REMOVED lines=8> */
[----:B------:R-:W-:Y:S02]  /*5f30*/  ISETP.GE.AND P1, PT, R20, R105, PT ;  /* 0x000000691400720c */ /* 0x000fe40003f26270 */
[----:B------:R-:W-:Y:S02]  /*5f40*/  FSEL R84, R15, -INF , !P6 ;  /* 0xff8000000f547808 */ /* 0x000fe40007000000 */
[----:B------:R-:W-:Y:S01]  /*5f50*/  FSEL R99, R8, -INF , !P5 ;  /* 0xff80000008637808 */ /* 0x000fe20006800000 */
[----:B------:R-:W-:Y:S01]  /*5f60*/  VIADD R8, R152, 0xffffff59 ;  /* 0xffffff5998087836 */ /* 0x000fe20000000000 */
[----:B------:R-:W-:Y:S01]  /*5f70*/  FSEL R88, R10, -INF , !P3 ;  /* 0xff8000000a587808 */ /* 0x000fe20005800000 */
[----:B------:R-:W-:Y:S01]  /*5f80*/  VIADD R10, R152, 0xffffff58 ;  /* 0xffffff58980a7836 */ /* 0x000fe20000000000 */
[----:B------:R-:W-:-:S02]  /*5f90*/  FSEL R103, R13, -INF , !P1 ;  /* 0xff8000000d677808 */ /* 0x000fc40004800000 */
[C---:B------:R-:W-:Y:S02]  /*5fa0*/  ISETP.GE.AND P6, PT, R14.reuse, R105, PT ;  /* 0x000000690e00720c */ /* 0x040fe40003fc6270 */
[-C--:B------:R-:W-:Y:S02]  /*5fb0*/  ISETP.GE.AND P5, PT, R14, R104.reuse, PT ;  /* 0x000000680e00720c */ /* 0x080fe40003fa6270 */
[----:B------:R-:W-:Y:S02]  /*5fc0*/  ISETP.GE.AND P1, PT, R16, R104, PT ;  /* 0x000000681000720c */ /* 0x000fe40003f26270 */
[----:B------:R-:W-:Y:S01]  /*5fd0*/  FSEL R85, R4, -INF , !P6 ;  /* 0xff80000004557808 */ /* 0x000fe20007000000 */
[----:B------:R-:W-:Y:S01]  /*5fe0*/  VIADD R4, R152, 0xffffff61 ;  /* 0xffffff6198047836 */ /* 0x000fe20000000000 */
[----:B------:R-:W-:Y:S01]  /*5ff0*/  FSEL R32, R6, -INF , !P5 ;  /* 0xff80000006207808 */ /* 0x000fe20006800000 */
[----:B------:R-:W-:Y:S01]  /*6000*/  VIADD R6, R152, 0xffffff60 ;  /* 0xffffff6098067836 */ /* 0x000fe20000000000 */
[----:B------:R-:W-:-:S02]  /*6010*/  FSEL R90, R11, -INF , !P1 ;  /* 0xff8000000b5a7808 */ /* 0x000fc40004800000 */
[----:B------:R-:W-:Y:S02]  /*6020*/  ISETP.GE.AND P6, PT, R10, R104, PT ;  /* 0x000000680a00720c */ /* 0x000fe40003fc6270 */
[-C--:B------:R-:W-:Y:S02]  /*6030*/  ISETP.GE.AND P5, PT, R8, R105.reuse, PT ;  /* 0x000000690800720c */ /* 0x080fe40003fa6270 */
[----:B------:R-:W-:Y:S02]  /*6040*/  ISETP.GE.AND P1, PT, R10, R105, PT ;  /* 0x000000690a00720c */ /* 0x000fe40003f26270 */
[----:B------:R-:W-:Y:S02]  /*6050*/  FSEL R34, R66, -INF , !P6 ;  /* 0xff80000042227808 */ /* 0x000fe40007000000 */
[----:B------:R-:W-:Y:S02]  /*6060*/  FSEL R65, R65, -INF , !P5 ;  /* 0xff80000041417808 */ /* 0x000fe40006800000 */
[----:B------:R-:W-:-:S02]  /*6070*/  FSEL R97, R64, -INF , !P1 ;  /* 0xff80000040617808 */ /* 0x000fc40004800000 */
[CC--:B------:R-:W-:Y:S02]  /*6080*/  ISETP.GE.AND P6, PT, R4.reuse, R105.reuse, PT ;  /* 0x000000690400720c */ /* 0x0c0fe40003fc6270 */
[-C--:B------:R-:W-:Y:S01]  /*6090*/  ISETP.GE.AND P5, PT, R4, R104.reuse, PT ;  /* 0x000000680400720c */ /* 0x080fe20003fa6270 */
[----:B------:R-:W-:Y:S01]  /*60a0*/  VIADD R4, R152, 0xffffff69 ;  /* 0xffffff6998047836 */ /* 0x000fe20000000000 */
[-C--:B------:R-:W-:Y:S02]  /*60b0*/  ISETP.GE.AND P2, PT, R16, R105.reuse, PT ;  /* 0x000000691000720c */ /* 0x080fe40003f46270 */
[----:B------:R-:W-:Y:S02]  /*60c0*/  ISETP.GE.AND P1, PT, R6, R104, PT ;  /* 0x000000680600720c */ /* 0x000fe40003f26270 */
[----:B------:R-:W-:Y:S02]  /*60d0*/  ISETP.GE.AND P3, PT, R12, R105, PT ;  /* 0x000000690c00720c */ /* 0x000fe40003f66270 */
[----:B------:R-:W-:-:S02]  /*60e0*/  FSEL R91, R9, -INF , !P2 ;  /* 0xff800000095b7808 */ /* 0x000fc40005000000 */
[----:B------:R-:W-:Y:S02]  /*60f0*/  FSEL R36, R62, -INF , !P1 ;  /* 0xff8000003e247808 */ /* 0x000fe40004800000 */
[----:B------:R-:W-:Y:S02]  /*6100*/  FSEL R109, R61, -INF , !P6 ;  /* 0xff8000003d6d7808 */ /* 0x000fe40007000000 */
[-C--:B------:R-:W-:Y:S02]  /*6110*/  ISETP.GE.AND P2, PT, R12, R104.reuse, PT ;  /* 0x000000680c00720c */ /* 0x080fe40003f46270 */
[C---:B------:R-:W-:Y:S02]  /*6120*/  ISETP.GE.AND P1, PT, R4.reuse, R105, PT ;  /* 0x000000690400720c */ /* 0x040fe40003f26270 */
[-C--:B------:R-:W-:Y:S01]  /*6130*/  ISETP.GE.AND P6, PT, R4, R104.reuse, PT ;  /* 0x000000680400720c */ /* 0x080fe20003fc6270 */
[C---:B------:R-:W-:Y:S01]  /*6140*/  VIADD R4, R152.reuse, 0xffffff71 ;  /* 0xffffff7198047836 */ /* 0x040fe20000000000 */
[----:B------:R-:W-:Y:S01]  /*6150*/  FSEL R89, R5, -INF , !P3 ;  /* 0xff80000005597808 */ /* 0x000fe20005800000 */
[----:B------:R-:W-:Y:S01]  /*6160*/  VIADD R5, R152, 0xffffff68 ;  /* 0xffffff6898057836 */ /* 0x000fe20000000000 */
[----:B------:R-:W-:-:S02]  /*6170*/  ISETP.GE.AND P3, PT, R8, R104, PT ;  /* 0x000000680800720c */ /* 0x000fc40003f66270 */
[----:B------:R-:W-:Y:S02]  /*6180*/  FSEL R33, R7, -INF , !P2 ;  /* 0xff80000007217808 */ /* 0x000fe40005000000 */
[----:B------:R-:W-:Y:S02]  /*6190*/  ISETP.GE.AND P2, PT, R6, R105, PT ;  /* 0x000000690600720c */ /* 0x000fe40003f46270 */
[----:B------:R-:W-:Y:S02]  /*61a0*/  FSEL R57, R57, -INF , !P1 ;  /* 0xff80000039397808 */ /* 0x000fe40004800000 */
[----:B------:R-:W-:Y:S02]  /*61b0*/  ISETP.GE.AND P1, PT, R4, R104, PT ;  /* 0x000000680400720c */ /* 0x000fe40003f26270 */
[----:B------:R-:W-:Y:S02]  /*61c0*/  FSEL R35, R67, -INF , !P3 ;  /* 0xff80000043237808 */ /* 0x000fe40005800000 */
[----:B------:R-:W-:-:S02]  /*61d0*/  FSEL R67, R60, -INF , !P2 ;  /* 0xff8000003c437808 */ /* 0x000fc40005000000 */
[----:B------:R-:W-:Y:S02]  /*61e0*/  ISETP.GE.AND P2, PT, R5, R104, PT ;  /* 0x000000680500720c */ /* 0x000fe40003f46270 */
[----:B------:R-:W-:Y:S02]  /*61f0*/  FSEL R42, R55, -INF , !P1 ;  /* 0xff800000372a7808 */ /* 0x000fe40004800000 */
[----:B------:R-:W-:Y:S01]  /*6200*/  ISETP.GE.AND P3, PT, R5, R105, PT ;  /* 0x000000690500720c */ /* 0x000fe20003f66270 */
[----:B------:R-:W-:Y:S01]  /*6210*/  VIADD R5, R152, 0xffffff70 ;  /* 0xffffff7098057836 */ /* 0x000fe20000000000 */
[----:B------:R-:W-:Y:S02]  /*6220*/  ISETP.GT.AND P1, PT, R40, R141, PT ;  /* 0x0000008d2800720c */ /* 0x000fe40003f24270 */
[----:B------:R-:W-:Y:S02]  /*6230*/  FSEL R38, R58, -INF , !P2 ;  /* 0xff8000003a267808 */ /* 0x000fe40005000000 */
[----:B------:R-:W-:Y:S01]  /*6240*/  ISETP.GE.AND P2, PT, R4, R105, PT ;  /* 0x000000690400720c */ /* 0x000fe20003f46270 */
[C---:B------:R-:W-:Y:S01]  /*6250*/  VIADD R4, R152.reuse, 0xffffff78 ;  /* 0xffffff7898047836 */ /* 0x040fe20000000000 */
[----:B------:R-:W-:Y:S01]  /*6260*/  FSEL R37, R63, -INF , !P5 ;  /* 0xff8000003f257808 */ /* 0x000fe20006800000 */
[----:B------:R-:W-:Y:S01]  /*6270*/  VIADD R152, R152, 0xffffff79 ;  /* 0xffffff7998987836 */ /* 0x000fe20000000000 */
[----:B------:R-:W-:-:S02]  /*6280*/  FSEL R111, R56, -INF , !P3 ;  /* 0xff800000386f7808 */ /* 0x000fc40005800000 */
[C---:B------:R-:W-:Y:S02]  /*6290*/  ISETP.GE.AND P5, PT, R5.reuse, R105, PT ;  /* 0x000000690500720c */ /* 0x040fe40003fa6270 */
[----:B------:R-:W-:Y:S02]  /*62a0*/  ISETP.GE.AND P3, PT, R5, R104, PT ;  /* 0x000000680500720c */ /* 0x000fe40003f66270 */
[----:B------:R-:W-:Y:S02]  /*62b0*/  FSEL R39, R59, -INF , !P6 ;  /* 0xff8000003b277808 */ /* 0x000fe40007000000 */
[----:B------:R-:W-:Y:S02]  /*62c0*/  FSEL R61, R52, -INF , !P5 ;  /* 0xff800000343d7808 */ /* 0x000fe40006800000 */
[----:B------:R-:W-:Y:S02]  /*62d0*/  FSEL R41, R54, -INF , !P3 ;  /* 0xff80000036297808 */ /* 0x000fe40005800000 */
[----:B------:R-:W-:-:S02]  /*62e0*/  FSEL R59, R53, -INF , !P2 ;  /* 0xff800000353b7808 */ /* 0x000fc40005000000 */
[-C--:B------:R-:W-:Y:S02]  /*62f0*/  ISETP.GE.AND P6, PT, R4, R105.reuse, PT ;  /* 0x000000690400720c */ /* 0x080fe40003fc6270 */
[----:B------:R-:W-:Y:S02]  /*6300*/  ISETP.GE.AND P5, PT, R152, R105, PT ;  /* 0x000000699800720c */ /* 0x000fe40003fa6270 */
[-C--:B------:R-:W-:Y:S02]  /*6310*/  ISETP.GE.AND P3, PT, R4, R104.reuse, PT ;  /* 0x000000680400720c */ /* 0x080fe40003f66270 */
[----:B------:R-:W-:Y:S02]  /*6320*/  ISETP.GE.AND P2, PT, R152, R104, PT ;  /* 0x000000689800720c */ /* 0x000fe40003f46270 */
[----:B------:R-:W-:Y:S02]  /*6330*/  FSEL R53, R48, -INF , !P6 ;  /* 0xff80000030357808 */ /* 0x000fe40007000000 */
[----:B------:R-:W-:-:S02]  /*6340*/  FSEL R43, R49, -INF , !P5 ;  /* 0xff800000312b7808 */ /* 0x000fc40006800000 */
[----:B------:R-:W-:Y:S02]  /*6350*/  FSEL R44, R50, -INF , !P3 ;  /* 0xff800000322c7808 */ /* 0x000fe40005800000 */
[----:B------:R-:W-:Y:S01]  /*6360*/  FSEL R45, R51, -INF , !P2 ;  /* 0xff800000332d7808 */ /* 0x000fe20005000000 */
[----:B------:R-:W-:Y:S06]  /*6370*/  @!P1 BRA `(.L_x_3519) ;  /* 0x0000000400ac9947 */ /* 0x000fec0003800000 */
[----:B------:R-:W-:Y:S05]  /*6380*/  BRA.U !UP1, `(.L_x_3520) ;  /* 0x0000000109fc7547 */ /* 0x000fea000b800000 */
[----:B------:R-:W1:Y:S01]  /*6390*/  LDC R5, c[0x0][0x4f0] ;  /* 0x00013c00ff057b82 */ /* 0x000e620000000800 */
[----:B------:R-:W-:Y:S01]  /*63a0*/  VIADD R14, R102, 0xffffffff ;  /* 0xffffffff660e7836 */ /* 0x000fe20000000000 */
[----:B------:R-:W2:Y:S03]  /*63b0*/  LDCU.64 UR6, c[0x0][0x3a0] ;  /* 0x00007400ff0677ac */ /* 0x000ea60008000a00 */
[----:B------:R-:W-:-:S05]  /*63c0*/  IMAD.SHL.U32 R14, R14, 0x80, RZ ;  /* 0x000000800e0e7824 */ /* 0x000fca00078e00ff */
[C---:B------:R-:W-:Y:S01]  /*63d0*/  IADD3 R12, PT, PT, R14.reuse, -0x100, RZ ;  /* 0xffffff000e0c7810 */ /* 0x040fe20007ffe0ff */
        /* <DEDUP_REMOVED lines=11> */
[----:B-1----:R-:W-:Y:S02]  /*6490*/  IADD3 R11, PT, PT, RZ, -R17, RZ ;  /* 0x80000011ff0b7210 */ /* 0x002fe40007ffe0ff */
        /* <DEDUP_REMOVED lines=46> */
.L_x_3520:
[----:B------:R-:W-:Y:S01]  /*6780*/  UMOV UR4, URZ ;  /* 0x000000ff00047c82 */ /* 0x000fe20008000000 */
[----:B------:R-:W-:Y:S01]  /*6790*/  IMAD.SHL.U32 R4, R100, 0x80, RZ ;  /* 0x0000008064047824 */ /* 0x000fe200078e00ff */
[----:B------:R-:W-:-:S05]  /*67a0*/  IADD3 R5, P1, PT, RZ, -UR4, RZ ;  /* 0x80000004ff057c10 */ /* 0x000fca000ff3e0ff */
[----:B------:R-:W-:-:S05]  /*67b0*/  IMAD.X R4, RZ, RZ, ~R4, P1 ;  /* 0x000000ffff047224 */ /* 0x000fca00008e0e04 */
[----:B------:R-:W-:-:S04]  /*67c0*/  SHF.R.S64 R5, R5, 0x1f, R4 ;  /* 0x0000001f05057819 */ /* 0x000fc80000001004 */
[----:B------:R-:W-:-:S04]  /*67d0*/  IADD3 R142, P1, PT, R5, R142, RZ ;  /* 0x0000008e058e7210 */ /* 0x000fc80007f3e0ff */
[----:B------:R-:W-:-:S09]  /*67e0*/  LEA.HI.X.SX32 R143, R4, R143, 0x1, P1 ;  /* 0x0000008f048f7211 */ /* 0x000fd200008f0eff */
.L_x_3521:
[C---:B------:R-:W-:Y:S01]  /*67f0*/  IMAD.WIDE.U32 R8, R100.reuse, 0x40, RZ ;  /* 0x0000004064087825 */ /* 0x040fe200078e00ff */
[C---:B------:R-:W-:Y:S01]  /*6800*/  @!P0 SHF.L.U64.HI R4, R100.reuse, 0x6, R101 ;  /* 0x0000000664048819 */ /* 0x040fe20000010265 */
[----:B------:R1:W-:Y:S01]  /*6810*/  @P0 STS.128 [R3+0x1000], RZ ;  /* 0x001000ff03000388 */ /* 0x0003e20000000c00 */
[----:B------:R-:W-:Y:S01]  /*6820*/  BSSY.RECONVERGENT B0, `(.L_x_3522) ;  /* 0x000001f000007945 */ /* 0x000fe20003800200 */
[----:B------:R-:W-:Y:S01]  /*6830*/  @!P0 IMAD.SHL.U32 R5, R100, 0x40, RZ ;  /* 0x0000004064058824 */ /* 0x000fe200078e00ff */
[----:B------:R-:W-:Y:S01]  /*6840*/  @!P0 IADD3 R8, P3, PT, R142, R8, RZ ;  /* 0x000000088e088210 */ /* 0x000fe20007f7e0ff */
[----:B------:R-:W-:Y:S01]  /*6850*/  IMAD.SHL.U32 R6, R101, 0x40, RZ ;  /* 0x0000004065067824 */ /* 0x000fe200078e00ff */
[----:B------:R-:W-:Y:S01]  /*6860*/  @!PT LDS RZ, [RZ] ;  /* 0x00000000fffff984 */ /* 0x000fe20000000800 */
[----:B------:R-:W-:Y:S01]  /*6870*/  @!PT LDS RZ, [RZ] ;  /* 0x00000000fffff984 */ /* 0x000fe20000000800 */
[----:B------:R-:W-:Y:S01]  /*6880*/  @!PT LDS RZ, [RZ] ;  /* 0x00000000fffff984 */ /* 0x000fe20000000800 */
[----:B------:R1:W-:Y:S02]  /*6890*/  @!P0 LDGSTS.E.BYPASS.LTC128B.128 [R3+0x1000], desc[UR14][R142.64] ;  /* 0x010000008e038fae */ /* 0x0003e4000b981a0e */
[----:B------:R-:W-:Y:S02]  /*68a0*/  @!P0 IADD3 R10, P2, P1, R5, R142, R5 ;  /* 0x0000008e050a8210 */ /* 0x000fe4000795e005 */
[----:B------:R-:W-:Y:S01]  /*68b0*/  @!P0 IADD3.X R9, PT, PT, R143, R9, R6, P3, !PT ;  /* 0x000000098f098210 */ /* 0x000fe20001ffe406 */
[----:B------:R1:W-:Y:S01]  /*68c0*/  @P0 STS.128 [R3+0x1800], RZ ;  /* 0x001800ff03000388 */ /* 0x0003e20000000c00 */
[----:B------:R-:W-:-:S03]  /*68d0*/  @!P0 IADD3.X R11, PT, PT, R4, R143, R4, P2, P1 ;  /* 0x0000008f040b8210 */ /* 0x000fc600017e2404 */
        /* <DEDUP_REMOVED lines=19> */
.L_x_3523:
[----:B------:R-:W-:Y:S05]  /*6a10*/  BSYNC.RECONVERGENT B0 ;  /* 0x0000000000007941 */ /* 0x000fea0003800200 */
.L_x_3522:
[----:B------:R-:W0:Y:S02]  /*6a20*/  LDGDEPBAR ;  /* 0x00000000000079af */ /* 0x000e240000000000 */
.L_x_3519:
[----:B------:R-:W-:Y:S01]  /*6a30*/  FMNMX3.FTZ R4, R2, R135, R133, !PT ;  /* 0x0000008702047276 */ /* 0x000fe20007810085 */
[----:B------:R-:W3:Y:S01]  /*6a40*/  LDCU UR4, c[0x0][0x45c] ;  /* 0x00008b80ff0477ac */ /* 0x000ee20008000800 */
[----:B--2---:R-:W-:Y:S02]  /*6a50*/  FMNMX3.FTZ R7, R0, R132, R148, !PT ;  /* 0x0000008400077276 */ /* 0x004fe40007810094 */
        /* <DEDUP_REMOVED lines=31> */
[----:B------:R-:W4:Y:S01]  /*6c50*/  SHFL.BFLY PT, R6, R7, 0x2, 0x1f ;  /* 0x0c401f0007067f89 */ /* 0x000f2200000e0000 */
[----:B--2---:R-:W-:Y:S02]  /*6c60*/  FMNMX.FTZ R5, R4, R5, !PT ;  /* 0x0000000504057209 */ /* 0x004fe40007810000 */
[----:B----4-:R-:W-:-:S03]  /*6c70*/  FMNMX.FTZ R6, R7, R6, !PT ;  /* 0x0000000607067209 */ /* 0x010fc60007810000 */
[----:B------:R-:W2:Y:S04]  /*6c80*/  SHFL.BFLY PT, R46, R5, 0x1, 0x1f ;  /* 0x0c201f00052e7f89 */ /* 0x000ea800000e0000 */
[----:B-1----:R-:W1:Y:S01]  /*6c90*/  SHFL.BFLY PT, R3, R6, 0x1, 0x1f ;  /* 0x0c201f0006037f89 */ /* 0x002e6200000e0000 */
[----:B--2---:R-:W-:-:S04]  /*6ca0*/  FMNMX.FTZ R46, R5, R46, !PT ;  /* 0x0000002e052e7209 */ /* 0x004fc80007810000 */
[C---:B------:R-:W-:Y:S01]  /*6cb0*/  FSETP.NEU.FTZ.AND P1, PT, R46.reuse, -INF , PT ;  /* 0xff8000002e00780b */ /* 0x040fe20003f3d000 */
[----:B---3--:R-:W-:Y:S01]  /*6cc0*/  FMUL.FTZ R48, R46, UR4 ;  /* 0x000000042e307c20 */ /* 0x008fe20008410000 */
[----:B-1----:R-:W-:Y:S02]  /*6cd0*/  FMNMX.FTZ R3, R6, R3, !PT ;  /* 0x0000000306037209 */ /* 0x002fe40007810000 */
[----:B------:R-:W-:Y:S02]  /*6ce0*/  FSEL R5, R46, RZ, P1 ;  /* 0x000000ff2e057208 */ /* 0x000fe40000800000 */
[----:B------:R-:W-:Y:S01]  /*6cf0*/  FSEL R48, R48, RZ, P1 ;  /* 0x000000ff30307208 */ /* 0x000fe20000800000 */
[C---:B------:R-:W-:Y:S01]  /*6d00*/  FMUL.FTZ R4, R3.reuse, UR4 ;  /* 0x0000000403047c20 */ /* 0x040fe20008410000 */
[----:B------:R-:W-:Y:S01]  /*6d10*/  FSETP.NEU.FTZ.AND P0, PT, R3, -INF , PT ;  /* 0xff8000000300780b */ /* 0x000fe20003f1d000 */
[----:B------:R-:W-:Y:S02]  /*6d20*/  FADD.FTZ R86, R2, -R5 ;  /* 0x8000000502567221 */ /* 0x000fe40000010000 */
[--C-:B------:R-:W-:Y:S01]  /*6d30*/  FFMA.FTZ R49, R137, UR4, -R48.reuse ;  /* 0x0000000489317c23 */ /* 0x100fe20008010830 */
[----:B------:R-:W-:Y:S01]  /*6d40*/  LEA R137, R106, UR5, 0x1 ;  /* 0x000000056a897c11 */ /* 0x000fe2000f8e08ff */
[--C-:B------:R-:W-:Y:S01]  /*6d50*/  FFMA.FTZ R52, R47, UR4, -R48.reuse ;  /* 0x000000042f347c23 */ /* 0x100fe20008010830 */
[----:B------:R-:W-:Y:S01]  /*6d60*/  FSEL R9, R3, RZ, P0 ;  /* 0x000000ff03097208 */ /* 0x000fe20000000000 */
[----:B------:R-:W-:Y:S01]  /*6d70*/  FMUL.FTZ R86, R86, UR4 ;  /* 0x0000000456567c20 */ /* 0x000fe20008410000 */
[----:B------:R-:W-:Y:S01]  /*6d80*/  FSEL R47, R4, RZ, P0 ;  /* 0x000000ff042f7208 */ /* 0x000fe20000000000 */
[--C-:B------:R-:W-:Y:S01]  /*6d90*/  FFMA.FTZ R62, R135, UR4, -R48.reuse ;  /* 0x00000004873e7c23 */ /* 0x100fe20008010830 */
[----:B------:R-:W1:Y:S01]  /*6da0*/  LDSM.16.MT88.4 R4, [R137+0x3000] ;  /* 0x003000008904783b */ /* 0x000e620000004200 */
[----:B------:R-:W-:Y:S01]  /*6db0*/  FADD.FTZ R0, R0, -R9 ;  /* 0x8000000900007221 */ /* 0x000fe20000010000 */
[----:B------:R-:W-:Y:S01]  /*6dc0*/  IADD3 R16, PT, PT, R137, 0x3000, RZ ;  /* 0x0000300089107810 */ /* 0x000fe20007ffe0ff */
[--C-:B------:R-:W-:Y:S01]  /*6dd0*/  FFMA.FTZ R55, R133, UR4, -R48.reuse ;  /* 0x0000000485377c23 */ /* 0x100fe20008010830 */
[--C-:B------:R-:W-:Y:S01]  /*6de0*/  FFMA.FTZ R87, R132, UR4, -R47.reuse ;  /* 0x0000000484577c23 */ /* 0x100fe2000801082f */
[----:B------:R-:W-:Y:S01]  /*6df0*/  FMUL.FTZ R66, R0, UR4 ;  /* 0x0000000400427c20 */ /* 0x000fe20008410000 */
[----:B------:R-:W-:Y:S01]  /*6e00*/  IADD3 R0, PT, PT, R137, 0x3020, RZ ;  /* 0x0000302089007810 */ /* 0x000fe20007ffe0ff */
[--C-:B------:R-:W-:Y:S01]  /*6e10*/  FFMA.FTZ R50, R148, UR4, -R47.reuse ;  /* 0x0000000494327c23 */ /* 0x100fe2000801082f */
[----:B------:R-:W-:Y:S01]  /*6e20*/  @P4 IADD3 R0, PT, PT, R16, -0x20, RZ ;  /* 0xffffffe010004810 */ /* 0x000fe20007ffe0ff */
[--C-:B------:R-:W-:Y:S01]  /*6e30*/  FFMA.FTZ R51, R134, UR4, -R47.reuse ;  /* 0x0000000486337c23 */ /* 0x100fe2000801082f */
[--C-:B------:R-:W-:Y:S01]  /*6e40*/  FFMA.FTZ R2, R130, UR4, -R47.reuse ;  /* 0x0000000482027c23 */ /* 0x100fe2000801082f */
[----:B------:R-:W2:Y:S01]  /*6e50*/  MUFU.EX2 R86, R86 ;  /* 0x0000005600567308 */ /* 0x000ea20000000800 */
[----:B------:R-:W-:Y:S01]  /*6e60*/  LDSM.16.MT88.4 R24, [R137+0x3400] ;  /* 0x003400008918783b */ /* 0x000fe20000004200 */
[--C-:B------:R-:W-:Y:S01]  /*6e70*/  FFMA.FTZ R56, R129, UR4, -R48.reuse ;  /* 0x0000000481387c23 */ /* 0x100fe20008010830 */
[--C-:B------:R-:W-:Y:S01]  /*6e80*/  FFMA.FTZ R54, R131, UR4, -R48.reuse ;  /* 0x0000000483367c23 */ /* 0x100fe20008010830 */
[--C-:B------:R-:W-:Y:S01]  /*6e90*/  FFMA.FTZ R63, R125, UR4, -R48.reuse ;  /* 0x000000047d3f7c23 */ /* 0x100fe20008010830 */
[----:B------:R-:W3:Y:S01]  /*6ea0*/  LDSM.16.MT88.4 R16, [R0] ;  /* 0x000000000010783b */ /* 0x000ee20000004200 */
        /* <DEDUP_REMOVED lines=11> */
[-C--:B--2---:R-:W-:Y:S01]  /*6f60*/  FMUL.FTZ R12, R68, R86.reuse ;  /* 0x00000056440c7220 */ /* 0x084fe20000410000 */
[-C--:B------:R-:W-:Y:S01]  /*6f70*/  FMUL.FTZ R13, R69, R86.reuse ;  /* 0x00000056450d7220 */ /* 0x080fe20000410000 */
[-C--:B------:R-:W-:Y:S01]  /*6f80*/  FMUL.FTZ R21, R77, R86.reuse ;  /* 0x000000564d157220 */ /* 0x080fe20000410000 */
[--C-:B------:R-:W-:Y:S01]  /*6f90*/  FFMA.FTZ R69, R127, UR4, -R48.reuse ;  /* 0x000000047f457c23 */ /* 0x100fe20008010830 */
[--C-:B------:R-:W-:Y:S01]  /*6fa0*/  FFMA.FTZ R68, R128, UR4, -R47.reuse ;  /* 0x0000000480447c23 */ /* 0x100fe2000801082f */
[--C-:B------:R-:W-:Y:S01]  /*6fb0*/  FFMA.FTZ R77, R124, UR4, -R47.reuse ;  /* 0x000000047c4d7c23 */ /* 0x100fe2000801082f */
[----:B------:R-:W-:Y:S01]  /*6fc0*/  FMUL.FTZ R72, R72, R86 ;  /* 0x0000005648487220 */ /* 0x000fe20000410000 */
[----:B------:R-:W2:Y:S01]  /*6fd0*/  MUFU.EX2 R55, R55 ;  /* 0x0000003700377308 */ /* 0x000ea20000000800 */
[-C--:B----4-:R-:W-:Y:S01]  /*6fe0*/  FMUL.FTZ R23, R79, R66.reuse ;  /* 0x000000424f177220 */ /* 0x090fe20000410000 */
[--C-:B------:R-:W-:Y:S01]  /*6ff0*/  FFMA.FTZ R79, R122, UR4, -R47.reuse ;  /* 0x000000047a4f7c23 */ /* 0x100fe2000801082f */
[-C--:B------:R-:W-:Y:S01]  /*7000*/  FMUL.FTZ R14, R70, R66.reuse ;  /* 0x00000042460e7220 */ /* 0x080fe20000410000 */
[----:B------:R-:W-:Y:S01]  /*7010*/  FMUL.FTZ R15, R71, R66 ;  /* 0x00000042470f7220 */ /* 0x000fe20000410000 */
[----:B------:R-:W-:Y:S01]  /*7020*/  FMUL.FTZ R73, R73, R86 ;  /* 0x0000005649497220 */ /* 0x000fe20000410000 */
[-C--:B------:R-:W-:Y:S01]  /*7030*/  FMUL.FTZ R74, R74, R66.reuse ;  /* 0x000000424a4a7220 */ /* 0x080fe20000410000 */
[----:B------:R-:W-:Y:S01]  /*7040*/  FMUL.FTZ R75, R75, R66 ;  /* 0x000000424b4b7220 */ /* 0x000fe20000410000 */
[----:B------:R-:W-:Y:S01]  /*7050*/  MUFU.EX2 R52, R52 ;  /* 0x0000003400347308 */ /* 0x000fe20000000800 */
[----:B------:R-:W-:Y:S01]  /*7060*/  FMUL.FTZ R20, R76, R86 ;  /* 0x000000564c147220 */ /* 0x000fe20000410000 */
[----:B------:R-:W-:Y:S01]  /*7070*/  FMUL.FTZ R22, R78, R66 ;  /* 0x000000424e167220 */ /* 0x000fe20000410000 */
[-C--:B------:R-:W-:Y:S01]  /*7080*/  FMUL.FTZ R80, R80, R86.reuse ;  /* 0x0000005650507220 */ /* 0x080fe20000410000 */
[----:B------:R-:W-:Y:S01]  /*7090*/  FMUL.FTZ R81, R81, R86 ;  /* 0x0000005651517220 */ /* 0x000fe20000410000 */
[-C--:B------:R-:W-:Y:S01]  /*70a0*/  FMUL.FTZ R82, R82, R66.reuse ;  /* 0x0000004252527220 */ /* 0x080fe20000410000 */
[----:B------:R-:W-:Y:S01]  /*70b0*/  FMUL.FTZ R83, R83, R66 ;  /* 0x0000004253537220 */ /* 0x000fe20000410000 */
[--C-:B------:R-:W-:Y:S01]  /*70c0*/  FFMA.FTZ R71, R29, UR4, -R48.reuse ;  /* 0x000000041d477c23 */ /* 0x100fe20008010830 */
[----:B------:R-:W4:Y:S01]  /*70d0*/  MUFU.EX2 R49, R49 ;  /* 0x0000003100317308 */ /* 0x000f220000000800 */
[----:B--2---:R-:W-:Y:S01]  /*70e0*/  F2FP.F16.F32.PACK_AB R8, R55, R62 ;  /* 0x0000003e3708723e */ /* 0x004fe200000000ff */
[----:B------:R-:W2:Y:S01]  /*70f0*/  LDSM.16.MT88.4 R28, [R0+0x400] ;  /* 0x00040000001c783b */ /* 0x000ea20000004200 */
        /* <DEDUP_REMOVED lines=11> */
[----:B------:R-:W-:Y:S01]  /*71b0*/  FFMA.FTZ R86, R155, R86, R62 ;  /* 0x000000569b567223 */ /* 0x000fe2000001003e */
[--C-:B------:R-:W-:Y:S01]  /*71c0*/  FFMA.FTZ R57, R59, UR4, -R48.reuse ;  /* 0x000000043b397c23 */ /* 0x100fe20008010830 */
[----:B------:R-:W5:Y:S01]  /*71d0*/  MUFU.EX2 R50, R50 ;  /* 0x0000003200327308 */ /* 0x000f620000000800 */
[----:B----4-:R-:W-:Y:S01]  /*71e0*/  F2FP.F16.F32.PACK_AB R10, R49, R52 ;  /* 0x00000034310a723e */ /* 0x010fe200000000ff */
[--C-:B------:R-:W-:Y:S01]  /*71f0*/  FFMA.FTZ R59, R32, UR4, -R47.reuse ;  /* 0x00000004203b7c23 */ /* 0x100fe2000801082f */
[----:B------:R-:W-:Y:S01]  /*7200*/  FFMA.FTZ R90, R35, UR4, -R47 ;  /* 0x00000004235a7c23 */ /* 0x000fe2000801082f */
[--C-:B------:R-:W-:Y:S01]  /*7210*/  FFMA.FTZ R100, R85, UR4, -R48.reuse ;  /* 0x0000000455647c23 */ /* 0x100fe20008010830 */
        /* <DEDUP_REMOVED lines=8> */
[----:B------:R-:W-:Y:S01]  /*72a0*/  FFMA.FTZ R67, R111, UR4, -R48 ;  /* 0x000000046f437c23 */ /* 0x000fe20008010830 */
[----:B------:R-:W-:Y:S01]  /*72b0*/  FFMA.FTZ R36, R36, UR4, -R47 ;  /* 0x0000000424247c23 */ /* 0x000fe2000801082f */
[----:B------:R-:W-:Y:S01]  /*72c0*/  FADD.FTZ R52, R49, R52 ;  /* 0x0000003431347221 */ /* 0x000fe20000010000 */
[----:B------:R-:W4:Y:S01]  /*72d0*/  MUFU.EX2 R2, R2 ;  /* 0x0000000200027308 */ /* 0x000f220000000800 */
[----:B-----5:R-:W-:Y:S01]  /*72e0*/  F2FP.F16.F32.PACK_AB R9, R50, R87 ;  /* 0x000000573209723e */ /* 0x020fe200000000ff */
[----:B------:R-:W-:Y:S01]  /*72f0*/  FFMA.FTZ R87, R156, R66, R87 ;  /* 0x000000429c577223 */ /* 0x000fe20000010057 */
[--C-:B------:R-:W-:Y:S01]  /*7300*/  FFMA.FTZ R66, R33, UR4, -R47.reuse ;  /* 0x0000000421427c23 */ /* 0x100fe2000801082f */
[--C-:B------:R-:W-:Y:S01]  /*7310*/  FFMA.FTZ R37, R37, UR4, -R47.reuse ;  /* 0x0000000425257c23 */ /* 0x100fe2000801082f */
[----:B------:R-:W-:Y:S01]  /*7320*/  FFMA.FTZ R39, R39, UR4, -R47 ;  /* 0x0000000427277c23 */ /* 0x000fe2000801082f */
[----:B------:R-:W-:Y:S01]  /*7330*/  FFMA.FTZ R53, R53, UR4, -R48 ;  /* 0x0000000435357c23 */ /* 0x000fe20008010830 */
[----:B------:R-:W-:Y:S01]  /*7340*/  ISETP.GT.AND P0, PT, R40, R141, PT ;  /* 0x0000008d2800720c */ /* 0x000fe20003f04270 */
[----:B------:R-:W-:Y:S08]  /*7350*/  MUFU.EX2 R69, R69 ;  /* 0x0000004500457308 */ /* 0x000ff00000000800 */
[----:B------:R-:W5:Y:S01]  /*7360*/  MUFU.EX2 R56, R56 ;  /* 0x0000003800387308 */ /* 0x000f620000000800 */
[----:B----4-:R-:W-:-:S03]  /*7370*/  F2FP.F16.F32.PACK_AB R11, R2, R51 ;  /* 0x00000033020b723e */ /* 0x010fc600000000ff */
[----:B------:R-:W-:-:S04]  /*7380*/  @P0 IADD3 R102, PT, PT, R102, -0x3, RZ ;  /* 0xfffffffd66660810 */ /* 0x000fc80007ffe0ff */
[----:B------:R-:W-:Y:S01]  /*7390*/  MUFU.EX2 R54, R54 ;  /* 0x0000003600367308 */ /* 0x000fe20000000800 */
[C---:B-1----:R-:W-:Y:S07]  /*73a0*/  HMMA.16816.F32 R12, R8.reuse, R4, R12 ;  /* 0x00000004080c723c */ /* 0x042fee000000180c */
[----:B------:R-:W1:Y:S01]  /*73b0*/  MUFU.EX2 R63, R63 ;  /* 0x0000003f003f7308 */ /* 0x000e620000000800 */
[----:B------:R-:W-:Y:S01]  /*73c0*/  HMMA.16816.F32 R4, R8, R6, R72 ;  /* 0x000000060804723c */ /* 0x000fe20000001848 */
[--C-:B------:R-:W-:Y:S01]  /*73d0*/  FFMA.FTZ R73, R121, UR4, -R48.reuse ;  /* 0x0000000479497c23 */ /* 0x100fe20008010830 */
[--C-:B------:R-:W-:Y:S01]  /*73e0*/  FFMA.FTZ R72, R118, UR4, -R47.reuse ;  /* 0x0000000476487c23 */ /* 0x100fe2000801082f */
[----:B------:R-:W-:Y:S01]  /*73f0*/  FFMA.FTZ R75, R120, UR4, -R47 ;  /* 0x00000004784b7c23 */ /* 0x000fe2000801082f */
[----:B------:R-:W-:-:S03]  /*7400*/  FFMA.FTZ R74, R115, UR4, -R48 ;  /* 0x00000004734a7c23 */ /* 0x000fc60008010830 */
[----:B------:R-:W-:Y:S01]  /*7410*/  MUFU.EX2 R68, R68 ;  /* 0x0000004400447308 */ /* 0x000fe20000000800 */
[----:B---3--:R-:W-:Y:S01]  /*7420*/  HMMA.16816.F32 R20, R8, R16, R20 ;  /* 0x000000100814723c */ /* 0x008fe20000001814 */
[----:B-----5:R-:W-:Y:S01]  /*7430*/  F2FP.F16.F32.PACK_AB R16, R56, R69 ;  /* 0x000000453810723e */ /* 0x020fe200000000ff */
[----:B------:R-:W-:-:S04]  /*7440*/  FADD.FTZ R69, R69, R52 ;  /* 0x0000003445457221 */ /* 0x000fc80000010000 */
[----:B------:R-:W-:Y:S01]  /*7450*/  FADD.FTZ R69, R56, R69 ;  /* 0x0000004538457221 */ /* 0x000fe20000010000 */
[----:B------:R-:W3:Y:S01]  /*7460*/  MUFU.EX2 R79, R79 ;  /* 0x0000004f004f7308 */ /* 0x000ee20000000800 */
[----:B------:R-:W-:Y:S01]  /*7470*/  HMMA.16816.F32 R8, R8, R18, R80 ;  /* 0x000000120808723c */ /* 0x000fe20000001850 */
[----:B-1----:R-:W-:Y:S01]  /*7480*/  F2FP.F16.F32.PACK_AB R18, R63, R54 ;  /* 0x000000363f12723e */ /* 0x002fe200000000ff */
[--C-:B------:R-:W-:Y:S01]  /*7490*/  FFMA.FTZ R81, R116, UR4, -R47.reuse ;  /* 0x0000000474517c23 */ /* 0x100fe2000801082f */
[--C-:B------:R-:W-:Y:S01]  /*74a0*/  FFMA.FTZ R83, R117, UR4, -R48.reuse ;  /* 0x0000000475537c23 */ /* 0x100fe20008010830 */
[----:B------:R-:W-:Y:S01]  /*74b0*/  FFMA.FTZ R80, R110, UR4, -R47 ;  /* 0x000000046e507c23 */ /* 0x000fe2000801082f */
[----:B------:R-:W-:Y:S01]  /*74c0*/  FFMA.FTZ R82, R103, UR4, -R48 ;  /* 0x0000000467527c23 */ /* 0x000fe20008010830 */
[----:B------:R-:W-:Y:S01]  /*74d0*/  FADD.FTZ R54, R54, R69 ;  /* 0x0000004536367221 */ /* 0x000fe20000010000 */
[----:B------:R-:W-:Y:S03]  /*74e0*/  MUFU.EX2 R77, R77 ;  /* 0x0000004d004d7308 */ /* 0x000fe60000000800 */
[----:B------:R-:W-:-:S05]  /*74f0*/  FADD.FTZ R54, R63, R54 ;  /* 0x000000363f367221 */ /* 0x000fca0000010000 */
        /* <DEDUP_REMOVED lines=13> */
[----:B---3--:R-:W-:Y:S01]  /*75d0*/  F2FP.F16.F32.PACK_AB R16, R60, R73 ;  /* 0x000000493c10723e */ /* 0x008fe200000000ff */
[----:B------:R-:W2:Y:S01]  /*75e0*/  MUFU.EX2 R72, R72 ;  /* 0x0000004800487308 */ /* 0x000ea20000000800 */
[----:B----4-:R-:W-:Y:S01]  /*75f0*/  F2FP.F16.F32.PACK_AB R18, R71, R58 ;  /* 0x0000003a4712723e */ /* 0x010fe200000000ff */
[----:B------:R-:W3:Y:S01]  /*7600*/  LDSM.16.MT88.4 R28, [R0+0x800] ;  /* 0x00080000001c783b */ /* 0x000ee20000004200 */
[----:B------:R-:W-:-:S04]  /*7610*/  FADD.FTZ R73, R73, R54 ;  /* 0x0000003649497221 */ /* 0x000fc80000010000 */
[----:B------:R-:W-:Y:S01]  /*7620*/  FADD.FTZ R73, R60, R73 ;  /* 0x000000493c497221 */ /* 0x000fe20000010000 */
[----:B------:R-:W-:Y:S08]  /*7630*/  MUFU.EX2 R75, R75 ;  /* 0x0000004b004b7308 */ /* 0x000ff00000000800 */
        /* <DEDUP_REMOVED lines=15> */
[----:B----4-:R-:W-:-:S07]  /*7730*/  F2FP.F16.F32.PACK_AB R18, R76, R83 ;  /* 0x000000534c12723e */ /* 0x010fce00000000ff */
        /* <DEDUP_REMOVED lines=8> */
[----:B------:R-:W-:Y:S01]  /*77c0*/  HMMA.16816.F32 R4, R16, R26, R4 ;  /* 0x0000001a1004723c */ /* 0x000fe20000001804 */
[----:B------:R-:W1:Y:S01]  /*77d0*/  LDSM.16.MT88.4 R24, [R0+0xc00] ;  /* 0x000c00000018783b */ /* 0x000e620000004200 */
[----:B------:R-:W3:Y:S01]  /*77e0*/  MUFU.EX2 R91, R91 ;  /* 0x0000005b005b7308 */ /* 0x000ee20000000800 */
[----:B--2---:R-:W-:-:S07]  /*77f0*/  F2FP.F16.F32.PACK_AB R28, R82, R105 ;  /* 0x00000069521c723e */ /* 0x004fce00000000ff */
[----:B------:R-:W-:Y:S08]  /*7800*/  MUFU.EX2 R96, R96 ;  /* 0x0000006000607308 */ /* 0x000ff00000000800 */
[----:B------:R-:W2:Y:S01]  /*7810*/  MUFU.EX2 R99, R99 ;  /* 0x0000006300637308 */ /* 0x000ea20000000800 */
[----:B---3--:R-:W-:-:S07]  /*7820*/  F2FP.F16.F32.PACK_AB R30, R91, R98 ;  /* 0x000000625b1e723e */ /* 0x008fce00000000ff */
[----:B------:R-:W-:Y:S08]  /*7830*/  MUFU.EX2 R88, R88 ;  /* 0x0000005800587308 */ /* 0x000ff00000000800 */
[----:B------:R-:W3:Y:S01]  /*7840*/  MUFU.EX2 R97, R97 ;  /* 0x0000006100617308 */ /* 0x000ee20000000800 */
[----:B--2---:R-:W-:Y:S01]  /*7850*/  F2FP.F16.F32.PACK_AB R29, R99, R96 ;  /* 0x00000060631d723e */ /* 0x004fe200000000ff */
[C---:B-1----:R-:W-:Y:S06]  /*7860*/  HMMA.16816.F32 R20, R16.reuse, R24, R20 ;  /* 0x000000181014723c */ /* 0x042fec0000001814 */
[----:B------:R1:W-:Y:S02]  /*7870*/  MUFU.EX2 R62, R61 ;  /* 0x0000003d003e7308 */ /* 0x0003e40000000800 */
[----:B------:R-:W-:Y:S01]  /*7880*/  HMMA.16816.F32 R8, R16, R26, R8 ;  /* 0x0000001a1008723c */ /* 0x000fe20000001808 */
[----:B------:R-:W2:Y:S01]  /*7890*/  LDSM.16.MT88.4 R24, [R137+0x4000] ;  /* 0x004000008918783b */ /* 0x000ea20000004200 */
[----:B---3--:R-:W-:-:S04]  /*78a0*/  F2FP.F16.F32.PACK_AB R31, R97, R88 ;  /* 0x00000058611f723e */ /* 0x008fc800000000ff */
[----:B------:R-:W-:Y:S01]  /*78b0*/  MUFU.EX2 R100, R100 ;  /* 0x0000006400647308 */ /* 0x000fe20000000800 */
[----:B------:R-:W3:Y:S01]  /*78c0*/  LDSM.16.MT88.4 R16, [R0+0x1000] ;  /* 0x001000000010783b */ /* 0x000ee20000004200 */
[----:B-1----:R-:W-:-:S06]  /*78d0*/  FFMA.FTZ R61, R34, UR4, -R47 ;  /* 0x00000004223d7c23 */ /* 0x002fcc000801082f */
[----:B------:R-:W-:Y:S01]  /*78e0*/  MUFU.EX2 R89, R89 ;  /* 0x0000005900597308 */ /* 0x000fe20000000800 */
[----:B------:R-:W1:Y:S07]  /*78f0*/  LDSM.16.MT88.4 R32, [R0+0x1400] ;  /* 0x001400000020783b */ /* 0x000e6e0000004200 */
[----:B------:R-:W-:Y:S08]  /*7900*/  MUFU.EX2 R94, R94 ;  /* 0x0000005e005e7308 */ /* 0x000ff00000000800 */
[----:B------:R-:W-:Y:S08]  /*7910*/  MUFU.EX2 R85, R85 ;  /* 0x0000005500557308 */ /* 0x000ff00000000800 */
[----:B------:R-:W-:Y:S01]  /*7920*/  MUFU.EX2 R59, R59 ;  /* 0x0000003b003b7308 */ /* 0x000fe20000000800 */
[C---:B--2---:R-:W-:Y:S07]  /*7930*/  HMMA.16816.F32 R12, R28.reuse, R24, R12 ;  /* 0x000000181c0c723c */ /* 0x044fee000000180c */
[----:B------:R-:W2:Y:S01]  /*7940*/  MUFU.EX2 R66, R66 ;  /* 0x0000004200427308 */ /* 0x000ea20000000800 */
[C---:B------:R-:W-:Y:S01]  /*7950*/  HMMA.16816.F32 R4, R28.reuse, R26, R4 ;  /* 0x0000001a1c04723c */ /* 0x040fe20000001804 */
[----:B------:R-:W4:Y:S06]  /*7960*/  LDSM.16.MT88.4 R24, [R137+0x4400] ;  /* 0x004400008918783b */ /* 0x000f2c0000004200 */
[----:B------:R-:W-:Y:S01]  /*7970*/  MUFU.EX2 R61, R61 ;  /* 0x0000003d003d7308 */ /* 0x000fe20000000800 */
[----:B---3--:R-:W-:Y:S01]  /*7980*/  HMMA.16816.F32 R20, R28, R16, R20 ;  /* 0x000000101c14723c */ /* 0x008fe20000001814 */
[----:B------:R-:W-:-:S06]  /*7990*/  FADD.FTZ R16, R50, R87 ;  /* 0x0000005732107221 */ /* 0x000fcc0000010000 */
[----:B------:R-:W3:Y:S01]  /*79a0*/  MUFU.EX2 R86, R90 ;  /* 0x0000005a00567308 */ /* 0x000ee20000000800 */
[----:B--2---:R-:W-:Y:S01]  /*79b0*/  F2FP.F16.F32.PACK_AB R17, R66, R59 ;  /* 0x0000003b4211723e */ /* 0x004fe200000000ff */
[----:B------:R-:W-:Y:S01]  /*79c0*/  FADD.FTZ R51, R51, R16 ;  /* 0x0000001033337221 */ /* 0x000fe20000010000 */
[----:B------:R-:W-:Y:S01]  /*79d0*/  F2FP.F16.F32.PACK_AB R16, R89, R100 ;  /* 0x000000645910723e */ /* 0x000fe200000000ff */
[----:B------:R-:W-:Y:S02]  /*79e0*/  HMMA.16816.F32 R8, R28, R18, R8 ;  /* 0x000000121c08723c */ /* 0x000fe40000001808 */
[----:B------:R-:W-:Y:S01]  /*79f0*/  FADD.FTZ R51, R2, R51 ;  /* 0x0000003302337221 */ /* 0x000fe20000010000 */
[----:B------:R-:W-:Y:S01]  /*7a00*/  F2FP.F16.F32.PACK_AB R18, R85, R94 ;  /* 0x0000005e5512723e */ /* 0x000fe200000000ff */
[----:B------:R-:W-:Y:S01]  /*7a10*/  FFMA.FTZ R2, R38, UR4, -R47 ;  /* 0x0000000426027c23 */ /* 0x000fe2000801082f */
[----:B------:R-:W-:Y:S01]  /*7a20*/  MUFU.EX2 R92, R92 ;  /* 0x0000005c005c7308 */ /* 0x000fe20000000800 */
[----:B------:R-:W-:Y:S01]  /*7a30*/  FADD.FTZ R68, R68, R51 ;  /* 0x0000003344447221 */ /* 0x000fe20000010000 */
[----:B------:R-:W-:Y:S03]  /*7a40*/  LDSM.16.MT88.4 R28, [R137+0x4800] ;  /* 0x00480000891c783b */ /* 0x000fe60000004200 */
[----:B------:R-:W-:Y:S01]  /*7a50*/  FADD.FTZ R68, R79, R68 ;  /* 0x000000444f447221 */ /* 0x000fe20000010000 */
[----:B---3--:R-:W-:-:S02]  /*7a60*/  F2FP.F16.F32.PACK_AB R19, R86, R61 ;  /* 0x0000003d5613723e */ /* 0x008fc400000000ff */
[----:B------:R-:W2:Y:S01]  /*7a70*/  MUFU.EX2 R65, R65 ;  /* 0x0000004100417308 */ /* 0x000ea20000000800 */
        /* <DEDUP_REMOVED lines=11> */
[----:B------:R-:W-:Y:S01]  /*7b30*/  FADD.FTZ R43, R75, R72 ;  /* 0x000000484b2b7221 */ /* 0x000fe20000010000 */
[----:B------:R-:W-:Y:S01]  /*7b40*/  FFMA.FTZ R32, R42, UR4, -R47 ;  /* 0x000000042a207c23 */ /* 0x000fe2000801082f */
[----:B------:R-:W-:-:S02]  /*7b50*/  FADD.FTZ R38, R74, R93 ;  /* 0x0000005d4a267221 */ /* 0x000fc40000010000 */
[----:B------:R-:W-:Y:S01]  /*7b60*/  FADD.FTZ R43, R70, R43 ;  /* 0x0000002b462b7221 */ /* 0x000fe20000010000 */
[C---:B------:R-:W-:Y:S01]  /*7b70*/  HMMA.16816.F32 R4, R16.reuse, R26, R4 ;  /* 0x0000001a1004723c */ /* 0x040fe20000001804 */
[----:B------:R-:W3:Y:S01]  /*7b80*/  LDSM.16.MT88.4 R24, [R0+0x1800] ;  /* 0x001800000018783b */ /* 0x000ee20000004200 */
[----:B------:R-:W-:Y:S01]  /*7b90*/  MUFU.EX2 R36, R36 ;  /* 0x0000002400247308 */ /* 0x000fe20000000800 */
[----:B------:R-:W-:Y:S02]  /*7ba0*/  FADD.FTZ R83, R83, R38 ;  /* 0x0000002653537221 */ /* 0x000fe40000010000 */
[----:B------:R-:W4:Y:S02]  /*7bb0*/  LDSM.16.MT88.4 R72, [R137+0x4c00] ;  /* 0x004c00008948783b */ /* 0x000f240000004200 */
[----:B------:R-:W-:Y:S01]  /*7bc0*/  FADD.FTZ R76, R76, R83 ;  /* 0x000000534c4c7221 */ /* 0x000fe20000010000 */
[----:B------:R-:W-:Y:S01]  /*7bd0*/  HMMA.16816.F32 R8, R16, R34, R8 ;  /* 0x000000221008723c */ /* 0x000fe20000001808 */
[----:B------:R-:W-:Y:S01]  /*7be0*/  FADD.FTZ R34, R80, R43 ;  /* 0x0000002b50227221 */ /* 0x000fe20000010000 */
[----:B------:R-:W5:Y:S01]  /*7bf0*/  MUFU.EX2 R37, R37 ;  /* 0x0000002500257308 */ /* 0x000f620000000800 */
[----:B--2---:R-:W-:Y:S01]  /*7c00*/  F2FP.F16.F32.PACK_AB R16, R65, R92 ;  /* 0x0000005c4110723e */ /* 0x004fe200000000ff */
[----:B------:R-:W-:Y:S01]  /*7c10*/  FADD.FTZ R105, R105, R76 ;  /* 0x0000004c69697221 */ /* 0x000fe20000010000 */
[----:B------:R-:W-:Y:S01]  /*7c20*/  FADD.FTZ R34, R101, R34 ;  /* 0x0000002265227221 */ /* 0x000fe20000010000 */
[----:B-1----:R-:W-:Y:S01]  /*7c30*/  F2FP.F16.F32.PACK_AB R18, R84, R67 ;  /* 0x000000435412723e */ /* 0x002fe200000000ff */
[----:B------:R-:W-:Y:S01]  /*7c40*/  FFMA.FTZ R35, R41, UR4, -R47 ;  /* 0x0000000429237c23 */ /* 0x000fe2000801082f */
[----:B------:R-:W-:Y:S01]  /*7c50*/  FADD.FTZ R105, R82, R105 ;  /* 0x0000006952697221 */ /* 0x000fe20000010000 */
[----:B------:R-:W-:Y:S01]  /*7c60*/  FADD.FTZ R95, R95, R34 ;  /* 0x000000225f5f7221 */ /* 0x000fe20000010000 */
[----:B------:R-:W-:Y:S01]  /*7c70*/  MUFU.EX2 R2, R2 ;  /* 0x0000000200027308 */ /* 0x000fe20000000800 */
[----:B------:R1:W2:Y:S01]  /*7c80*/  LDSM.16.MT88.4 R80, [R0+0x1c00] ;  /* 0x001c00000050783b */ /* 0x0002a20000004200 */
        /* <DEDUP_REMOVED lines=8> */
[----:B------:R-:W-:Y:S02]  /*7d10*/  FADD.FTZ R89, R89, R100 ;  /* 0x0000006459597221 */ /* 0x000fe40000010000 */
[----:B------:R-:W5:Y:S02]  /*7d20*/  MUFU.EX2 R57, R57 ;  /* 0x0000003900397308 */ /* 0x000f640000000800 */
[----:B------:R-:W-:-:S04]  /*7d30*/  FADD.FTZ R94, R94, R89 ;  /* 0x000000595e5e7221 */ /* 0x000fc80000010000 */
[----:B------:R-:W-:Y:S02]  /*7d40*/  FADD.FTZ R85, R85, R94 ;  /* 0x0000005e55557221 */ /* 0x000fe40000010000 */
[----:B------:R-:W-:Y:S01]  /*7d50*/  MUFU.EX2 R35, R35 ;  /* 0x0000002300237308 */ /* 0x000fe20000000800 */
[----:B---3--:R-:W-:Y:S01]  /*7d60*/  F2FP.F16.F32.PACK_AB R19, R33, R2 ;  /* 0x000000022113723e */ /* 0x008fe200000000ff */
[----:B------:R-:W-:Y:S01]  /*7d70*/  FADD.FTZ R92, R92, R85 ;  /* 0x000000555c5c7221 */ /* 0x000fe20000010000 */
[-C--:B-1----:R-:W-:Y:S02]  /*7d80*/  MOV R0, R3.reuse ;  /* 0x0000000300007202 */ /* 0x082fe40000000f00 */
[----:B------:R-:W-:Y:S01]  /*7d90*/  @P0 MOV R0, R3 ;  /* 0x0000000300000202 */ /* 0x000fe20000000f00 */
        /* <DEDUP_REMOVED lines=9> */
[--C-:B------:R-:W-:Y:S01]  /*7e30*/  FFMA.FTZ R28, R44, UR4, -R47.reuse ;  /* 0x000000042c1c7c23 */ /* 0x100fe2000801082f */
[----:B------:R-:W-:Y:S01]  /*7e40*/  FFMA.FTZ R29, R45, UR4, -R47 ;  /* 0x000000042d1d7c23 */ /* 0x000fe2000801082f */
[----:B------:R-:W-:Y:S01]  /*7e50*/  MUFU.EX2 R50, R53 ;  /* 0x0000003500327308 */ /* 0x000fe20000000800 */
[----:B------:R-:W-:-:S03]  /*7e60*/  FADD.FTZ R66, R66, R59 ;  /* 0x0000003b42427221 */ /* 0x000fc60000010000 */
[----:B------:R-:W-:Y:S01]  /*7e70*/  HMMA.16816.F32 R4, R16, R30, R4 ;  /* 0x0000001e1004723c */ /* 0x000fe20000001804 */
[----:B------:R-:W-:-:S03]  /*7e80*/  FADD.FTZ R61, R61, R66 ;  /* 0x000000423d3d7221 */ /* 0x000fc60000010000 */
[----:B------:R-:W3:Y:S01]  /*7e90*/  MUFU.EX2 R155, R155 ;  /* 0x0000009b009b7308 */ /* 0x000ee20000000800 */
[----:B------:R-:W-:-:S03]  /*7ea0*/  FADD.FTZ R61, R86, R61 ;  /* 0x0000003d563d7221 */ /* 0x000fc60000010000 */
[----:B------:R-:W-:Y:S01]  /*7eb0*/  HMMA.16816.F32 R8, R16, R26, R8 ;  /* 0x0000001a1008723c */ /* 0x000fe20000001808 */
[----:B------:R-:W-:Y:S01]  /*7ec0*/  FADD.FTZ R36, R36, R61 ;  /* 0x0000003d24247221 */ /* 0x000fe20000010000 */
[----:B-----5:R-:W-:Y:S01]  /*7ed0*/  F2FP.F16.F32.PACK_AB R16, R57, R62 ;  /* 0x0000003e3910723e */ /* 0x020fe200000000ff */
[----:B------:R-:W-:Y:S01]  /*7ee0*/  FADD.FTZ R62, R62, R67 ;  /* 0x000000433e3e7221 */ /* 0x000fe20000010000 */
[----:B------:R-:W-:Y:S01]  /*7ef0*/  MUFU.EX2 R28, R28 ;  /* 0x0000001c001c7308 */ /* 0x000fe20000000800 */
[----:B------:R-:W-:Y:S01]  /*7f00*/  FADD.FTZ R37, R37, R36 ;  /* 0x0000002425257221 */ /* 0x000fe20000010000 */
[----:B-1----:R-:W-:Y:S01]  /*7f10*/  F2FP.F16.F32.PACK_AB R17, R32, R35 ;  /* 0x000000232011723e */ /* 0x002fe200000000ff */
[----:B------:R-:W-:Y:S02]  /*7f20*/  FADD.FTZ R57, R57, R62 ;  /* 0x0000003e39397221 */ /* 0x000fe40000010000 */
[----:B------:R-:W-:-:S03]  /*7f30*/  FADD.FTZ R2, R2, R37 ;  /* 0x0000002502027221 */ /* 0x000fc60000010000 */
[----:B------:R-:W1:Y:S01]  /*7f40*/  MUFU.EX2 R29, R29 ;  /* 0x0000001d001d7308 */ /* 0x000e620000000800 */
[----:B------:R-:W-:Y:S01]  /*7f50*/  FADD.FTZ R2, R33, R2 ;  /* 0x0000000221027221 */ /* 0x000fe20000010000 */
[----:B---3--:R-:W-:Y:S01]  /*7f60*/  F2FP.F16.F32.PACK_AB R18, R155, R50 ;  /* 0x000000329b12723e */ /* 0x008fe200000000ff */
[----:B------:R-:W-:Y:S02]  /*7f70*/  FADD.FTZ R50, R50, R57 ;  /* 0x0000003932327221 */ /* 0x000fe40000010000 */
[----:B------:R-:W-:Y:S01]  /*7f80*/  FADD.FTZ R35, R35, R2 ;  /* 0x0000000223237221 */ /* 0x000fe20000010000 */
[-C--:B------:R-:W-:Y:S01]  /*7f90*/  MOV R2, R46.reuse ;  /* 0x0000002e00027202 */ /* 0x080fe20000000f00 */
[----:B------:R-:W-:Y:S01]  /*7fa0*/  FADD.FTZ R155, R155, R50 ;  /* 0x000000329b9b7221 */ /* 0x000fe20000010000 */
[----:B------:R-:W-:Y:S01]  /*7fb0*/  @P0 MOV R2, R46 ;  /* 0x0000002e00020202 */ /* 0x000fe20000000f00 */
[----:B------:R-:W-:Y:S01]  /*7fc0*/  FADD.FTZ R35, R32, R35 ;  /* 0x0000002320237221 */ /* 0x000fe20000010000 */
[----:B-1----:R-:W-:-:S03]  /*7fd0*/  F2FP.F16.F32.PACK_AB R19, R29, R28 ;  /* 0x0000001c1d13723e */ /* 0x002fc600000000ff */
[----:B------:R-:W-:-:S04]  /*7fe0*/  FADD.FTZ R28, R28, R35 ;  /* 0x000000231c1c7221 */ /* 0x000fc80000010000 */
[----:B------:R-:W-:Y:S01]  /*7ff0*/  FADD.FTZ R156, R29, R28 ;  /* 0x0000001c1d9c7221 */ /* 0x000fe20000010000 */
[C---:B----4-:R-:W-:Y:S08]  /*8000*/  HMMA.16816.F32 R68, R16.reuse, R72, R12 ;  /* 0x000000481044723c */ /* 0x050ff0000000180c */
[C---:B--2---:R-:W-:Y:S08]  /*8010*/  HMMA.16816.F32 R76, R16.reuse, R80, R20 ;  /* 0x00000050104c723c */ /* 0x044ff00000001814 */
[C---:B------:R-:W-:Y:S08]  /*8020*/  HMMA.16816.F32 R72, R16.reuse, R74, R4 ;  /* 0x0000004a1048723c */ /* 0x040ff00000001804 */
[----:B------:R-:W-:Y:S01]  /*8030*/  HMMA.16816.F32 R80, R16, R82, R8 ;  /* 0x000000521050723c */ /* 0x000fe20000001808 */
[----:B------:R-:W-:-:S04]  /*8040*/  NOP ;  /* 0x0000000000007918 */ /* 0x000fc80000000000 */
[----:B------:R-:W-:-:S15]  /*8050*/  @P0 BRA `(.L_x_3524) ;  /* 0x0000000000040947 */ /* 0x000fde0003800000 */
.L_x_3516:
[----:B------:R-:W-:-:S07]  /*8060*/  IADD3 R102, PT, PT, R40, -0x1, RZ ;  /* 0xffffffff28667810 */ /* 0x000fce0007ffe0ff */
.L_x_3524:
[----:B------:R-:W-:-:S13]  /*8070*/  ISETP.GE.AND P0, PT, R102, R141, PT ;  /* 0x0000008d6600720c */ /* 0x000fda0003f06270 */
[----:B------:R-:W-:Y:S05]  /*8080*/  @!P0 BRA `(.L_x_3525) ;  /* 0x0000002800208947 */ /* 0x000fea0003800000 */
[----:B------:R-:W1:Y:S01]  /*8090*/  S2UR UR5, SR_CgaCtaId ;  /* 0x00000000000579c3 */ /* 0x000e620000008800 */
        /* <DEDUP_REMOVED lines=8> */
[----:B------:R-:W-:Y:S01]  /*8120*/  UMOV UR11, 0x400 ;  /* 0x00000400000b7882 */ /* 0x000fe20000000000 */
[----:B------:R-:W2:Y:S01]  /*8130*/  LDCU UR10, c[0x0][0x440] ;  /* 0x00008800ff0a77ac */ /* 0x000ea20008000800 */
[----:B------:R-:W-:Y:S01]  /*8140*/  PLOP3.LUT P6, PT, PT, PT, UP0, 0x80, 0x8 ;  /* 0x000000000008781c */ /* 0x000fe20003fcf008 */
[----:B------:R-:W3:Y:S01]  /*8150*/  LDCU UR4, c[0x0][0x45c] ;  /* 0x00008b80ff0477ac */ /* 0x000ee20008000800 */
[----:B------:R-:W4:Y:S01]  /*8160*/  LDCU.64 UR6, c[0x0][0x3a0] ;  /* 0x00007400ff0677ac */ /* 0x000f220008000a00 */
[----:B------:R-:W2:Y:S01]  /*8170*/  LDCU.64 UR8, c[0x0][0x3a8] ;  /* 0x00007500ff0877ac */ /* 0x000ea20008000a00 */
[----:B-1----:R-:W-:-:S12]  /*8180*/  ULEA UR5, UR5, UR11, 0x18 ;  /* 0x0000000b05057291 */ /* 0x002fd8000f8ec0ff */
.L_x_3529:
[----:B------:R-:W-:Y:S01]  /*8190*/  @!P6 IADD3 R5, P0, PT, RZ, -R152, RZ ;  /* 0x80000098ff05e210 */ /* 0x000fe20007f1e0ff */
[----:B------:R-:W1:Y:S01]  /*81a0*/  S2R R136, SR_TID.X ;  /* 0x0000000000887919 */ /* 0x000e620000002100 */
[----:B------:R-:W5:Y:S01]  /*81b0*/  @!P6 LDC R86, c[0x0][0x3c0] ;  /* 0x0000f000ff56eb82 */ /* 0x000f620000000800 */
[----:B------:R-:W-:Y:S07]  /*81c0*/  DEPBAR.LE SB0, 0x0 ;  /* 0x000080000000791a */ /* 0x000fee0000000000 */
[----:B------:R-:W2:Y:S08]  /*81d0*/  LDC R157, c[0x0][0x3c4] ;  /* 0x0000f100ff9d7b82 */ /* 0x000eb00000000800 */
[----:B------:R-:W-:Y:S01]  /*81e0*/  BAR.SYNC.DEFER_BLOCKING 0x0 ;  /* 0x0000000000007b1d */ /* 0x000fe20000010000 */
[----:B------:R-:W-:Y:S01]  /*81f0*/  IMAD.MOV.U32 R2, RZ, RZ, R144 ;  /* 0x000000ffff027224 */ /* 0x000fe200078e0090 */
[----:B-1----:R-:W-:Y:S01]  /*8200*/  LOP3.LUT R146, R136, 0x18, RZ, 0xc0, !PT ;  /* 0x0000001888927812 */ /* 0x002fe200078ec0ff */
[----:B-----5:R-:W-:Y:S02]  /*8210*/  @!P6 IMAD.SHL.U32 R4, R86, 0x80, RZ ;  /* 0x000000805604e824 */ /* 0x020fe400078e00ff */
[----:B------:R-:W-:Y:S02]  /*8220*/  IMAD.SHL.U32 R147, R136, 0x8, RZ ;  /* 0x0000000888937824 */ /* 0x000fe400078e00ff */
[----:B------:R-:W-:Y:S03]  /*8230*/  @!P6 IMAD.X R4, RZ, RZ, ~R4, P0 ;  /* 0x000000ffff04e224 */ /* 0x000fe600000e0e04 */
[----:B------:R-:W-:Y:S02]  /*8240*/  LOP3.LUT R0, R147, 0x18, RZ, 0xc0, !PT ;  /* 0x0000001893007812 */ /* 0x000fe400078ec0ff */
[----:B------:R-:W-:Y:S02]  /*8250*/  @!P6 SHF.R.S64 R5, R5, 0x1f, R4 ;  /* 0x0000001f0505e819 */ /* 0x000fe40000001004 */
[----:B--2---:R-:W-:Y:S02]  /*8260*/  ISETP.GE.AND P5, PT, R0, UR10, PT ;  /* 0x0000000a00007c0c */ /* 0x004fe4000bfa6270 */
[----:B------:R-:W-:Y:S02]  /*8270*/  @!P6 IADD3 R144, P0, PT, R144, R5, RZ ;  /* 0x000000059090e210 */ /* 0x000fe40007f1e0ff */
[C---:B------:R-:W-:Y:S02]  /*8280*/  LOP3.LUT R5, R147.reuse, 0xd8, RZ, 0xc0, !PT ;  /* 0x000000d893057812 */ /* 0x040fe400078ec0ff */
[----:B------:R-:W-:Y:S01]  /*8290*/  ISETP.GE.AND P4, PT, R0, UR10, PT ;  /* 0x0000000a00007c0c */ /* 0x000fe2000bf86270 */
[----:B------:R-:W-:Y:S01]  /*82a0*/  IMAD.MOV.U32 R0, RZ, RZ, R145 ;  /* 0x000000ffff007224 */ /* 0x000fe200078e0091 */
[----:B------:R-:W-:Y:S02]  /*82b0*/  @!P6 LEA.HI.X.SX32 R145, R4, R145, 0x1, P0 ;  /* 0x000000910491e211 */ /* 0x000fe400000f0eff */
[----:B------:R-:W-:Y:S02]  /*82c0*/  LOP3.LUT R159, R147, 0x1f20, RZ, 0xc0, !PT ;  /* 0x00001f20939f7812 */ /* 0x000fe400078ec0ff */
[----:B------:R-:W-:Y:S01]  /*82d0*/  LOP3.LUT R84, R5, R146, RZ, 0x3c, !PT ;  /* 0x0000009205547212 */ /* 0x000fe200078e3cff */
[----:B------:R-:W-:Y:S06]  /*82e0*/  @!P6 BRA `(.L_x_3526) ;  /* 0x0000000000f4e947 */ /* 0x000fec0003800000 */
[----:B------:R-:W-:Y:S01]  /*82f0*/  VIADD R7, R153, 0xffffff80 ;  /* 0xffffff8099077836 */ /* 0x000fe20000000000 */
[----:B------:R-:W1:Y:S01]  /*8300*/  LDC R4, c[0x0][0x4f0] ;  /* 0x00013c00ff047b82 */ /* 0x000e620000000800 */
[----:B------:R-:W-:Y:S03]  /*8310*/  IABS R9, R153 ;  /* 0x0000009900097213 */ /* 0x000fe60000000000 */
[----:B------:R-:W-:Y:S04]  /*8320*/  IABS R8, R7 ;  /* 0x0000000700087213 */ /* 0x000fe80000000000 */
[----:B------:R-:W2:Y:S01]  /*8330*/  LDC.64 R86, c[0x0][0x3c0] ;  /* 0x0000f000ff567b82 */ /* 0x000ea20000000a00 */
[-C--:B-1----:R-:W-:Y:S02]  /*8340*/  IABS R5, R4.reuse ;  /* 0x0000000400057213 */ /* 0x082fe40000000000 */
[----:B------:R-:W-:Y:S02]  /*8350*/  LOP3.LUT R7, R7, R4, RZ, 0x3c, !PT ;  /* 0x0000000407077212 */ /* 0x000fe400078e3cff */
        /* <DEDUP_REMOVED lines=23> */
[----:B------:R-:W-:Y:S02]  /*84d0*/  ISETP.GE.AND P0, PT, R7, RZ, PT ;  /* 0x000000ff0700720c */ /* 0x000fe40003f06270 */
[----:B------:R-:W-:Y:S02]  /*84e0*/  ISETP.GE.AND P1, PT, R5, RZ, PT ;  /* 0x000000ff0500720c */ /* 0x000fe40003f26270 */
[----:B------:R-:W-:Y:S03]  /*84f0*/  LOP3.LUT R7, RZ, R4, RZ, 0x33, !PT ;  /* 0x00000004ff077212 */ /* 0x000fe600078e33ff */
[----:B------:R-:W-:Y:S02]  /*8500*/  @P2 IADD3 R11, PT, PT, R11, 0x1, RZ ;  /* 0x000000010b0b2810 */ /* 0x000fe40007ffe0ff */
[----:B------:R-:W-:Y:S01]  /*8510*/  @P3 VIADD R12, R12, 0x1 ;  /* 0x000000010c0c3836 */ /* 0x000fe20000000000 */
[----:B------:R-:W-:Y:S03]  /*8520*/  ISETP.NE.AND P2, PT, R4, RZ, PT ;  /* 0x000000ff0400720c */ /* 0x000fe60003f45270 */
        /* <DEDUP_REMOVED lines=25> */
.L_x_3526:
[----:B------:R-:W-:Y:S01]  /*86c0*/  LOP3.LUT R159, R159, R84, RZ, 0xfc, !PT ;  /* 0x000000549f9f7212 */ /* 0x000fe200078efcff */
[C---:B------:R-:W-:Y:S01]  /*86d0*/  IMAD.SHL.U32 R161, R86.reuse, 0x40, RZ ;  /* 0x0000004056a17824 */ /* 0x040fe200078e00ff */
[----:B------:R-:W-:Y:S01]  /*86e0*/  SHF.L.U64.HI R84, R86, 0x6, R157 ;  /* 0x0000000656547819 */ /* 0x000fe2000001029d */
[----:B------:R-:W-:Y:S01]  /*86f0*/  IMAD.MOV.U32 R2, RZ, RZ, 0x20 ;  /* 0x00000020ff027424 */ /* 0x000fe200078e00ff */
[----:B------:R-:W-:Y:S01]  /*8700*/  LEA R87, R159, UR5, 0x1 ;  /* 0x000000059f577c11 */ /* 0x000fe2000f8e08ff */
[----:B------:R-:W-:Y:S01]  /*8710*/  VIADD R154, R154, 0xffffffff ;  /* 0xffffffff9a9a7836 */ /* 0x000fe20000000000 */
[----:B------:R-:W-:Y:S03]  /*8720*/  IADD3 R158, P0, PT, R161, R144, RZ ;  /* 0x00000090a19e7210 */ /* 0x000fe60007f1e0ff */
[----:B------:R-:W-:Y:S01]  /*8730*/  @!PT LDS RZ, [RZ] ;  /* 0x00000000fffff984 */ /* 0x000fe20000000800 */
[----:B------:R-:W-:Y:S01]  /*8740*/  @!PT LDS RZ, [RZ] ;  /* 0x00000000fffff984 */ /* 0x000fe20000000800 */
[----:B------:R-:W-:Y:S01]  /*8750*/  @!PT LDS RZ, [RZ] ;  /* 0x00000000fffff984 */ /* 0x000fe20000000800 */
[----:B------:R1:W-:Y:S01]  /*8760*/  @!P5 LDGSTS.E.BYPASS.LTC128B.128 [R87+0x3000], desc[UR14][R144.64] ;  /* 0x030000009057dfae */ /* 0x0003e2000b981a0e */
[----:B------:R-:W-:Y:S01]  /*8770*/  @!P4 IADD3 R162, P1, PT, R158, R161, RZ ;  /* 0x000000a19ea2c210 */ /* 0x000fe20007f3e0ff */
[----:B------:R-:W-:Y:S01]  /*8780*/  IMAD.X R159, R84, 0x1, R145, P0 ;  /* 0x00000001549f7824 */ /* 0x000fe200000e0691 */
[C---:B------:R-:W-:Y:S01]  /*8790*/  @!P4 LEA R160, P0, R86.reuse, R158, 0x7 ;  /* 0x0000009e56a0c211 */ /* 0x040fe200078038ff */
[----:B------:R-:W-:Y:S02]  /*87a0*/  @P5 STS.128 [R87+0x3000], RZ ;  /* 0x003000ff57005388 */ /* 0x000fe40000000c00 */
[----:B------:R-:W-:Y:S01]  /*87b0*/  @!P4 IMAD.X R163, R159, 0x1, R84, P1 ;  /* 0x000000019fa3c824 */ /* 0x000fe200008e0654 */
[----:B------:R-:W-:Y:S01]  /*87c0*/  @!P4 LEA.HI.X R161, R86, R159, R157, 0x7, P0 ;  /* 0x0000009f56a1c211 */ /* 0x000fe200000f3c9d */
[----:B------:R-:W-:Y:S01]  /*87d0*/  @P4 STS.128 [R87+0x3800], RZ ;  /* 0x003800ff57004388 */ /* 0x000fe20000000c00 */
[----:B------:R-:W-:Y:S02]  /*87e0*/  LOP3.LUT P0, RZ, R136, 0x4, RZ, 0xc0, !PT ;  /* 0x0000000488ff7812 */ /* 0x000fe4000780c0ff */
[----:B------:R-:W-:Y:S01]  /*87f0*/  ISETP.GT.AND P1, PT, R154, R141, PT ;  /* 0x0000008d9a00720c */ /* 0x000fe20003f24270 */
        /* <DEDUP_REMOVED lines=12> */
[----:B------:R-:W-:Y:S04]  /*88c0*/  @P4 STS.128 [R87+0x4800], RZ ;  /* 0x004800ff57004388 */ /* 0x000fe80000000c00 */
[----:B------:R-:W-:Y:S01]  /*88d0*/  @!PT LDS RZ, [RZ] ;  /* 0x00000000fffff984 */ /* 0x000fe20000000800 */
[----:B------:R-:W-:Y:S01]  /*88e0*/  @!PT LDS RZ, [RZ] ;  /* 0x00000000fffff984 */ /* 0x000fe20000000800 */
[----:B------:R-:W-:Y:S01]  /*88f0*/  @!PT LDS RZ, [RZ] ;  /* 0x00000000fffff984 */ /* 0x000fe20000000800 */
[----:B------:R1:W-:Y:S04]  /*8900*/  @!P4 LDGSTS.E.BYPASS.LTC128B.128 [R87+0x4800], desc[UR14][R160.64] ;  /* 0x04800000a057cfae */ /* 0x0003e8000b981a0e */
[----:B------:R-:W-:Y:S04]  /*8910*/  LDSM.16.M88.4 R88, [R139] ;  /* 0x000000008b58783b */ /* 0x000fe80000000200 */
[----:B------:R-:W2:Y:S04]  /*8920*/  LDSM.16.M88.4 R92, [R138] ;  /* 0x000000008a5c783b */ /* 0x000ea80000000200 */
[----:B------:R-:W5:Y:S04]  /*8930*/  LDSM.16.M88.4 R96, [R138+0x400] ;  /* 0x000400008a60783b */ /* 0x000f680000000200 */
[----:B------:R-:W3:Y:S04]  /*8940*/  LDSM.16.M88.4 R100, [R138+0x800] ;  /* 0x000800008a64783b */ /* 0x000ee80000000200 */
[----:B------:R-:W0:Y:S04]  /*8950*/  LDGDEPBAR ;  /* 0x00000000000079af */ /* 0x000e280000000000 */
[----:B------:R-:W4:Y:S04]  /*8960*/  LDSM.16.M88.4 R104, [R138+0xc00] ;  /* 0x000c00008a68783b */ /* 0x000f280000000200 */
[----:B------:R-:W1:Y:S04]  /*8970*/  LDSM.16.M88.4 R108, [R138+0x1000] ;  /* 0x001000008a6c783b */ /* 0x000e680000000200 */
[----:B------:R-:W1:Y:S04]  /*8980*/  LDSM.16.M88.4 R112, [R138+0x1400] ;  /* 0x001400008a70783b */ /* 0x000e680000000200 */
[----:B------:R-:W1:Y:S04]  /*8990*/  LDSM.16.M88.4 R116, [R138+0x1800] ;  /* 0x001800008a74783b */ /* 0x000e680000000200 */
[----:B------:R-:W1:Y:S04]  /*89a0*/  LDSM.16.M88.4 R120, [R138+0x1c00] ;  /* 0x001c00008a78783b */ /* 0x000e680000000200 */
[----:B------:R-:W-:Y:S01]  /*89b0*/  LDSM.16.M88.4 R124, [R124] ;  /* 0x000000007c7c783b */ /* 0x000fe20000000200 */
[C---:B--2---:R-:W-:Y:S03]  /*89c0*/  HMMA.16816.F32 R4, R88.reuse, R92, RZ ;  /* 0x0000005c5804723c */ /* 0x044fe600000018ff */
[----:B------:R-:W2:Y:S04]  /*89d0*/  LDSM.16.M88.4 R128, [R0] ;  /* 0x000000000080783b */ /* 0x000ea80000000200 */
[----:B------:R-:W2:Y:S01]  /*89e0*/  LDSM.16.M88.4 R132, [R0+0x400] ;  /* 0x000400000084783b */ /* 0x000ea20000000200 */
[C---:B------:R-:W-:Y:S03]  /*89f0*/  HMMA.16816.F32 R8, R88.reuse, R94, RZ ;  /* 0x0000005e5808723c */ /* 0x040fe600000018ff */
[----:B------:R-:W-:Y:S05]  /*8a00*/  LDSM.16.M88.4 R92, [R0+0xc00] ;  /* 0x000c0000005c783b */ /* 0x000fea0000000200 */
[C---:B-----5:R-:W-:Y:S08]  /*8a10*/  HMMA.16816.F32 R12, R88.reuse, R96, RZ ;  /* 0x00000060580c723c */ /* 0x060ff000000018ff */
[C---:B------:R-:W-:Y:S01]  /*8a20*/  HMMA.16816.F32 R16, R88.reuse, R98, RZ ;  /* 0x000000625810723c */ /* 0x040fe200000018ff */
[----:B------:R-:W-:Y:S07]  /*8a30*/  LDSM.16.M88.4 R96, [R0+0x1000] ;  /* 0x001000000060783b */ /* 0x000fee0000000200 */
[C---:B---3--:R-:W-:Y:S08]  /*8a40*/  HMMA.16816.F32 R20, R88.reuse, R100, RZ ;  /* 0x000000645814723c */ /* 0x048ff000000018ff */
[C---:B------:R-:W-:Y:S08]  /*8a50*/  HMMA.16816.F32 R24, R88.reuse, R102, RZ ;  /* 0x000000665818723c */ /* 0x040ff000000018ff */
[C---:B----4-:R-:W-:Y:S08]  /*8a60*/  HMMA.16816.F32 R28, R88.reuse, R104, RZ ;  /* 0x00000068581c723c */ /* 0x050ff000000018ff */
        /* <DEDUP_REMOVED lines=27> */
[C---:B--2---:R-:W-:Y:S08]  /*8c20*/  HMMA.16816.F32 R52, R124.reuse, R92, R52 ;  /* 0x0000005c7c34723c */ /* 0x044ff00000001834 */
        /* <DEDUP_REMOVED lines=52> */
[----:B------:R-:W-:Y:S02]  /*8f70*/  ISETP.GE.AND P3, PT, R89, RZ, PT ;  /* 0x000000ff5900720c */ /* 0x000fe40003f66270 */
[----:B------:R-:W1:Y:S01]  /*8f80*/  LDC.64 R88, c[0x0][0x3b8] ;  /* 0x0000ee00ff587b82 */ /* 0x000e620000000a00 */
        /* <DEDUP_REMOVED lines=27> */
.L_x_3528:
[----:B------:R-:W-:Y:S01]  /*9140*/  @!PT LDS RZ, [RZ] ;  /* 0x00000000fffff984 */ /* 0x000fe20000000800 */
[----:B------:R-:W-:Y:S01]  /*9150*/  @!PT LDS RZ, [RZ] ;  /* 0x00000000fffff984 */ /* 0x000fe20000000800 */
[----:B------:R-:W-:Y:S01]  /*9160*/  @!PT LDS RZ, [RZ] ;  /* 0x00000000fffff984 */ /* 0x000fe20000000800 */
[----:B------:R1:W-:Y:S01]  /*9170*/  @!P5 LDGSTS.E.BYPASS.LTC128B.128 [R87+0x1000], desc[UR14][R142.64] ;  /* 0x010000008e57dfae */ /* 0x0003e2000b981a0e */
[C---:B------:R-:W-:Y:S01]  /*9180*/  LEA R94, P2, R88.reuse, RZ, 0x6 ;  /* 0x000000ff585e7211 */ /* 0x040fe200078430ff */
[C---:B------:R-:W-:Y:S01]  /*9190*/  @!P4 IMAD.SHL.U32 R93, R88.reuse, 0x40, RZ ;  /* 0x00000040585dc824 */ /* 0x040fe200078e00ff */
[C---:B------:R-:W-:Y:S01]  /*91a0*/  @!P4 SHF.L.U64.HI R2, R88.reuse, 0x6, R91 ;  /* 0x000000065802c819 */ /* 0x040fe2000001025b */
[----:B------:R1:W-:Y:S01]  /*91b0*/  @P5 STS.128 [R87+0x1000], RZ ;  /* 0x001000ff57005388 */ /* 0x0003e20000000c00 */
[C---:B------:R-:W-:Y:S01]  /*91c0*/  LEA.HI.X R95, R88.reuse, RZ, RZ, 0x6, P2 ;  /* 0x000000ff585f7211 */ /* 0x040fe200010f34ff */
[----:B------:R-:W-:Y:S01]  /*91d0*/  IMAD.SHL.U32 R84, R91, 0x40, RZ ;  /* 0x000000405b547824 */ /* 0x000fe200078e00ff */
[-C--:B------:R-:W-:Y:S01]  /*91e0*/  @!P4 IADD3 R92, P3, P2, R93, R142.reuse, R93 ;  /* 0x0000008e5d5cc210 */ /* 0x080fe20007a7e05d */
[----:B------:R1:W-:Y:S01]  /*91f0*/  @P4 STS.128 [R87+0x1800], RZ ;  /* 0x001800ff57004388 */ /* 0x0003e20000000c00 */
[----:B------:R-:W-:Y:S02]  /*9200*/  @!P4 LEA R89, P1, R88, R142, 0x6 ;  /* 0x0000008e5859c211 */ /* 0x000fe400078230ff */
[-C--:B------:R-:W-:Y:S02]  /*9210*/  @!P4 IADD3.X R93, PT, PT, R2, R143.reuse, R2, P3, P2 ;  /* 0x0000008f025dc210 */ /* 0x080fe40001fe4402 */
[----:B------:R-:W-:Y:S02]  /*9220*/  @!P4 IADD3 R94, P2, PT, R142, R94, RZ ;  /* 0x0000005e8e5ec210 */ /* 0x000fe40007f5e0ff */
[C-C-:B------:R-:W-:Y:S02]  /*9230*/  @!P4 LEA.HI.X R0, R88.reuse, R143, R91.reuse, 0x6, P1 ;  /* 0x0000008f5800c211 */ /* 0x140fe400008f345b */
        /* <DEDUP_REMOVED lines=18> */
.L_x_3527:
        /* <DEDUP_REMOVED lines=34> */
[----:B-1----:R-:W-:Y:S08]  /*9580*/  SHFL.BFLY PT, R93, R86, 0x2, 0x1f ;  /* 0x0c401f00565d7f89 */ /* 0x002ff000000e0000 */
        /* <DEDUP_REMOVED lines=12> */
[----:B------:R-:W-:Y:S03]  /*9650*/  FADD.FTZ R84, -R2, R85 ;  /* 0x0000005502547221 */ /* 0x000fe60000010100 */
[----:B------:R1:W2:Y:S01]  /*9660*/  MUFU.EX2 R3, R86 ;  /* 0x0000005600037308 */ /* 0x0002a20000000800 */
[----:B------:R-:W-:Y:S01]  /*9670*/  FSEL R90, R90, RZ, P1 ;  /* 0x000000ff5a5a7208 */ /* 0x000fe20000800000 */
[----:B------:R-:W-:Y:S01]  /*9680*/  FMUL.FTZ R85, R84, UR4 ;  /* 0x0000000454557c20 */ /* 0x000fe20008410000 */
[----:B------:R-:W-:Y:S03]  /*9690*/  FSETP.NEU.FTZ.AND P1, PT, R0, -INF , PT ;  /* 0xff8000000000780b */ /* 0x000fe60003f3d000 */
[--C-:B------:R-:W-:Y:S01]  /*96a0*/  FFMA.FTZ R106, R45, UR4, -R90.reuse ;  /* 0x000000042d6a7c23 */ /* 0x100fe2000801085a */
[----:B------:R-:W-:Y:S03]  /*96b0*/  FSEL R88, R88, RZ, P1 ;  /* 0x000000ff58587208 */ /* 0x000fe60000800000 */
[----:B------:R-:W3:Y:S01]  /*96c0*/  MUFU.EX2 R84, R85 ;  /* 0x0000005500547308 */ /* 0x000ee20000000800 */
[--C-:B------:R-:W-:Y:S01]  /*96d0*/  FFMA.FTZ R105, R4, UR4, -R90.reuse ;  /* 0x0000000404697c23 */ /* 0x100fe2000801085a */
[--C-:B------:R-:W-:Y:S01]  /*96e0*/  FFMA.FTZ R132, R5, UR4, -R90.reuse ;  /* 0x0000000405847c23 */ /* 0x100fe2000801085a */
[----:B------:R-:W-:Y:S01]  /*96f0*/  FFMA.FTZ R126, R9, UR4, -R90 ;  /* 0x00000004097e7c23 */ /* 0x000fe2000801085a */
[--C-:B------:R-:W-:Y:S01]  /*9700*/  FFMA.FTZ R104, R42, UR4, -R88.reuse ;  /* 0x000000042a687c23 */ /* 0x100fe20008010858 */
[--C-:B------:R-:W-:Y:S01]  /*9710*/  FFMA.FTZ R107, R43, UR4, -R88.reuse ;  /* 0x000000042b6b7c23 */ /* 0x100fe20008010858 */
[--C-:B------:R-:W-:Y:S01]  /*9720*/  FFMA.FTZ R134, R6, UR4, -R88.reuse ;  /* 0x0000000406867c23 */ /* 0x100fe20008010858 */
[--C-:B------:R-:W-:Y:S03]  /*9730*/  FFMA.FTZ R128, R10, UR4, -R88.reuse ;  /* 0x000000040a807c23 */ /* 0x100fe60008010858 */
[----:B------:R-:W4:Y:S01]  /*9740*/  MUFU.EX2 R105, R105 ;  /* 0x0000006900697308 */ /* 0x000f220000000800 */
[----:B-1----:R-:W-:Y:S01]  /*9750*/  IADD3 R86, PT, PT, R137, 0x3020, RZ ;  /* 0x0000302089567810 */ /* 0x002fe20007ffe0ff */
[C---:B--2---:R-:W-:Y:S01]  /*9760*/  FMUL.FTZ R70, R3.reuse, R70 ;  /* 0x0000004603467220 */ /* 0x044fe20000410000 */
[----:B------:R-:W-:Y:S01]  /*9770*/  @P0 IADD3 R86, PT, PT, R148, -0x20, RZ ;  /* 0xffffffe094560810 */ /* 0x000fe20007ffe0ff */
[C---:B------:R-:W-:Y:S01]  /*9780*/  FMUL.FTZ R71, R3.reuse, R71 ;  /* 0x0000004703477220 */ /* 0x040fe20000410000 */
[C---:B------:R-:W-:Y:S01]  /*9790*/  FMUL.FTZ R74, R3.reuse, R74 ;  /* 0x0000004a034a7220 */ /* 0x040fe20000410000 */
[----:B------:R-:W-:Y:S01]  /*97a0*/  FMUL.FTZ R75, R3, R75 ;  /* 0x0000004b034b7220 */ /* 0x000fe20000410000 */
[--C-:B------:R-:W-:Y:S03]  /*97b0*/  FFMA.FTZ R122, R15, UR4, -R88.reuse ;  /* 0x000000040f7a7c23 */ /* 0x100fe60008010858 */
[----:B------:R-:W1:Y:S01]  /*97c0*/  MUFU.EX2 R132, R132 ;  /* 0x0000008400847308 */ /* 0x000e620000000800 */
[----:B------:R-:W2:Y:S01]  /*97d0*/  LDSM.16.MT88.4 R100, [R86] ;  /* 0x000000005664783b */ /* 0x000ea20000004200 */
[C---:B---3--:R-:W-:Y:S01]  /*97e0*/  FMUL.FTZ R68, R84.reuse, R68 ;  /* 0x0000004454447220 */ /* 0x048fe20000410000 */
[C---:B------:R-:W-:Y:S01]  /*97f0*/  FMUL.FTZ R69, R84.reuse, R69 ;  /* 0x0000004554457220 */ /* 0x040fe20000410000 */
[C---:B------:R-:W-:Y:S01]  /*9800*/  FMUL.FTZ R72, R84.reuse, R72 ;  /* 0x0000004854487220 */ /* 0x040fe20000410000 */
[C---:B------:R-:W-:Y:S01]  /*9810*/  FMUL.FTZ R73, R84.reuse, R73 ;  /* 0x0000004954497220 */ /* 0x040fe20000410000 */
[C---:B------:R-:W-:Y:S01]  /*9820*/  FMUL.FTZ R76, R84.reuse, R76 ;  /* 0x0000004c544c7220 */ /* 0x040fe20000410000 */
[C---:B------:R-:W-:Y:S03]  /*9830*/  FMUL.FTZ R77, R84.reuse, R77 ;  /* 0x0000004d544d7220 */ /* 0x040fe60000410000 */
[----:B------:R-:W-:Y:S01]  /*9840*/  MUFU.EX2 R134, R134 ;  /* 0x0000008600867308 */ /* 0x000fe20000000800 */
[C---:B----4-:R-:W-:Y:S01]  /*9850*/  FFMA.FTZ R15, R84.reuse, R155, R105 ;  /* 0x0000009b540f7223 */ /* 0x050fe20000010069 */
[C---:B------:R-:W-:Y:S01]  /*9860*/  FMUL.FTZ R78, R3.reuse, R78 ;  /* 0x0000004e034e7220 */ /* 0x040fe20000410000 */
[C---:B------:R-:W-:Y:S01]  /*9870*/  FMUL.FTZ R79, R3.reuse, R79 ;  /* 0x0000004f034f7220 */ /* 0x040fe20000410000 */
[C---:B------:R-:W-:Y:S01]  /*9880*/  FMUL.FTZ R80, R84.reuse, R80 ;  /* 0x0000005054507220 */ /* 0x040fe20000410000 */
[----:B------:R-:W-:Y:S01]  /*9890*/  FMUL.FTZ R81, R84, R81 ;  /* 0x0000005154517220 */ /* 0x000fe20000410000 */
[C---:B------:R-:W-:Y:S01]  /*98a0*/  FMUL.FTZ R82, R3.reuse, R82 ;  /* 0x0000005203527220 */ /* 0x040fe20000410000 */
[----:B------:R-:W-:Y:S03]  /*98b0*/  FMUL.FTZ R83, R3, R83 ;  /* 0x0000005303537220 */ /* 0x000fe60000410000 */
[----:B------:R-:W-:Y:S01]  /*98c0*/  MUFU.EX2 R126, R126 ;  /* 0x0000007e007e7308 */ /* 0x000fe20000000800 */
[----:B-1----:R-:W-:Y:S01]  /*98d0*/  F2FP.F16.F32.PACK_AB R92, R132, R105 ;  /* 0x00000069845c723e */ /* 0x002fe200000000ff */
[--C-:B------:R-:W-:Y:S01]  /*98e0*/  FFMA.FTZ R111, R26, UR4, -R88.reuse ;  /* 0x000000041a6f7c23 */ /* 0x100fe20008010858 */
[----:B------:R-:W-:Y:S01]  /*98f0*/  FFMA.FTZ R129, R11, UR4, -R88 ;  /* 0x000000040b817c23 */ /* 0x000fe20008010858 */
[----:B------:R-:W-:Y:S01]  /*9900*/  FFMA.FTZ R124, R12, UR4, -R90 ;  /* 0x000000040c7c7c23 */ /* 0x000fe2000801085a */
[----:B------:R-:W-:Y:S01]  /*9910*/  FFMA.FTZ R127, R14, UR4, -R88 ;  /* 0x000000040e7f7c23 */ /* 0x000fe20008010858 */
[--C-:B------:R-:W-:Y:S01]  /*9920*/  FFMA.FTZ R117, R16, UR4, -R90.reuse ;  /* 0x0000000410757c23 */ /* 0x100fe2000801085a */
[--C-:B------:R-:W-:Y:S03]  /*9930*/  FFMA.FTZ R118, R17, UR4, -R90.reuse ;  /* 0x0000000411767c23 */ /* 0x100fe6000801085a */
[----:B------:R-:W-:Y:S01]  /*9940*/  MUFU.EX2 R128, R128 ;  /* 0x0000008000807308 */ /* 0x000fe20000000800 */
[--C-:B------:R-:W-:Y:S01]  /*9950*/  FFMA.FTZ R109, R25, UR4, -R90.reuse ;  /* 0x00000004196d7c23 */ /* 0x100fe2000801085a */
[----:B------:R-:W-:Y:S01]  /*9960*/  FFMA.FTZ R113, R28, UR4, -R90 ;  /* 0x000000041c717c23 */ /* 0x000fe2000801085a */
[----:B------:R-:W-:Y:S01]  /*9970*/  FFMA.FTZ R133, R7, UR4, -R88 ;  /* 0x0000000407857c23 */ /* 0x000fe20008010858 */
[--C-:B------:R-:W-:Y:S01]  /*9980*/  FFMA.FTZ R125, R8, UR4, -R90.reuse ;  /* 0x00000004087d7c23 */ /* 0x100fe2000801085a */
[----:B------:R-:W-:Y:S01]  /*9990*/  FFMA.FTZ R119, R13, UR4, -R90 ;  /* 0x000000040d777c23 */ /* 0x000fe2000801085a */
[--C-:B------:R-:W-:Y:S01]  /*99a0*/  FFMA.FTZ R120, R18, UR4, -R88.reuse ;  /* 0x0000000412787c23 */ /* 0x100fe20008010858 */
[----:B------:R-:W-:Y:S03]  /*99b0*/  FFMA.FTZ R121, R19, UR4, -R88 ;  /* 0x0000000413797c23 */ /* 0x000fe60008010858 */
[----:B------:R-:W1:Y:S01]  /*99c0*/  MUFU.EX2 R129, R129 ;  /* 0x0000008100817308 */ /* 0x000e620000000800 */
[--C-:B------:R-:W-:Y:S01]  /*99d0*/  FFMA.FTZ R115, R20, UR4, -R90.reuse ;  /* 0x0000000414737c23 */ /* 0x100fe2000801085a */
[----:B------:R-:W-:Y:S01]  /*99e0*/  FFMA.FTZ R110, R21, UR4, -R90 ;  /* 0x00000004156e7c23 */ /* 0x000fe2000801085a */
[--C-:B------:R-:W-:Y:S01]  /*99f0*/  FFMA.FTZ R112, R22, UR4, -R88.reuse ;  /* 0x0000000416707c23 */ /* 0x100fe20008010858 */
[----:B------:R-:W-:Y:S01]  /*9a00*/  FFMA.FTZ R91, R23, UR4, -R88 ;  /* 0x00000004175b7c23 */ /* 0x000fe20008010858 */
[----:B------:R-:W-:Y:S01]  /*9a10*/  FFMA.FTZ R108, R24, UR4, -R90 ;  /* 0x00000004186c7c23 */ /* 0x000fe2000801085a */
[----:B------:R-:W-:Y:S01]  /*9a20*/  FFMA.FTZ R114, R27, UR4, -R88 ;  /* 0x000000041b727c23 */ /* 0x000fe20008010858 */
[----:B------:R-:W-:Y:S03]  /*9a30*/  FFMA.FTZ R116, R29, UR4, -R90 ;  /* 0x000000041d747c23 */ /* 0x000fe6000801085a */
[----:B------:R-:W3:Y:S01]  /*9a40*/  MUFU.EX2 R133, R133 ;  /* 0x0000008500857308 */ /* 0x000ee20000000800 */
[--C-:B------:R-:W-:Y:S01]  /*9a50*/  FFMA.FTZ R123, R30, UR4, -R88.reuse ;  /* 0x000000041e7b7c23 */ /* 0x100fe20008010858 */
[----:B------:R-:W-:Y:S01]  /*9a60*/  FFMA.FTZ R130, R31, UR4, -R88 ;  /* 0x000000041f827c23 */ /* 0x000fe20008010858 */
[--C-:B------:R-:W-:Y:S01]  /*9a70*/  FFMA.FTZ R131, R32, UR4, -R90.reuse ;  /* 0x0000000420837c23 */ /* 0x100fe2000801085a */
[----:B------:R-:W-:Y:S01]  /*9a80*/  FFMA.FTZ R158, R33, UR4, -R90 ;  /* 0x00000004219e7c23 */ /* 0x000fe2000801085a */
[--C-:B------:R-:W-:Y:S01]  /*9a90*/  FFMA.FTZ R160, R34, UR4, -R88.reuse ;  /* 0x0000000422a07c23 */ /* 0x100fe20008010858 */
[----:B------:R-:W-:Y:S01]  /*9aa0*/  FFMA.FTZ R157, R35, UR4, -R88 ;  /* 0x00000004239d7c23 */ /* 0x000fe20008010858 */
[--C-:B------:R-:W-:Y:S03]  /*9ab0*/  FFMA.FTZ R162, R36, UR4, -R90.reuse ;  /* 0x0000000424a27c23 */ /* 0x100fe6000801085a */
[----:B------:R-:W4:Y:S01]  /*9ac0*/  MUFU.EX2 R125, R125 ;  /* 0x0000007d007d7308 */ /* 0x000f220000000800 */
[----:B-1----:R-:W-:Y:S01]  /*9ad0*/  F2FP.F16.F32.PACK_AB R95, R129, R128 ;  /* 0x00000080815f723e */ /* 0x002fe200000000ff */
[----:B------:R-:W-:Y:S01]  /*9ae0*/  FFMA.FTZ R135, R37, UR4, -R90 ;  /* 0x0000000425877c23 */ /* 0x000fe2000801085a */
[--C-:B------:R-:W-:Y:S01]  /*9af0*/  FFMA.FTZ R159, R38, UR4, -R88.reuse ;  /* 0x00000004269f7c23 */ /* 0x100fe20008010858 */
[----:B------:R-:W-:Y:S01]  /*9b00*/  FFMA.FTZ R164, R39, UR4, -R88 ;  /* 0x0000000427a47c23 */ /* 0x000fe20008010858 */
[--C-:B------:R-:W-:Y:S01]  /*9b10*/  FFMA.FTZ R163, R40, UR4, -R90.reuse ;  /* 0x0000000428a37c23 */ /* 0x100fe2000801085a */
[--C-:B------:R-:W-:Y:S01]  /*9b20*/  FFMA.FTZ R161, R41, UR4, -R90.reuse ;  /* 0x0000000429a17c23 */ /* 0x100fe2000801085a */
[----:B------:R-:W-:Y:S03]  /*9b30*/  FFMA.FTZ R165, R44, UR4, -R90 ;  /* 0x000000042ca57c23 */ /* 0x000fe6000801085a */
[----:B------:R-:W-:Y:S01]  /*9b40*/  MUFU.EX2 R124, R124 ;  /* 0x0000007c007c7308 */ /* 0x000fe20000000800 */
[----:B---3--:R-:W-:Y:S01]  /*9b50*/  F2FP.F16.F32.PACK_AB R93, R133, R134 ;  /* 0x00000086855d723e */ /* 0x008fe200000000ff */
[----:B------:R-:W-:Y:S01]  /*9b60*/  FFMA.FTZ R134, R3, R156, R134 ;  /* 0x0000009c03867223 */ /* 0x000fe20000010086 */
[----:B------:R-:W-:Y:S01]  /*9b70*/  FADD.FTZ R156, R132, R15 ;  /* 0x0000000f849c7221 */ /* 0x000fe20000010000 */
[--C-:B------:R-:W-:Y:S01]  /*9b80*/  FFMA.FTZ R7, R46, UR4, -R88.reuse ;  /* 0x000000042e077c23 */ /* 0x100fe20008010858 */
[----:B------:R-:W-:Y:S01]  /*9b90*/  FFMA.FTZ R14, R47, UR4, -R88 ;  /* 0x000000042f0e7c23 */ /* 0x000fe20008010858 */
[----:B------:R-:W-:Y:S01]  /*9ba0*/  FADD.FTZ R134, R133, R134 ;  /* 0x0000008685867221 */ /* 0x000fe20000010000 */
[----:B------:R-:W-:Y:S03]  /*9bb0*/  FFMA.FTZ R155, R49, UR4, -R90 ;  /* 0x00000004319b7c23 */ /* 0x000fe6000801085a */
[----:B------:R-:W1:Y:S01]  /*9bc0*/  MUFU.EX2 R119, R119 ;  /* 0x0000007700777308 */ /* 0x000e620000000800 */
[----:B----4-:R-:W-:Y:S01]  /*9bd0*/  F2FP.F16.F32.PACK_AB R94, R126, R125 ;  /* 0x0000007d7e5e723e */ /* 0x010fe200000000ff */
[--C-:B------:R-:W-:Y:S01]  /*9be0*/  FFMA.FTZ R9, R50, UR4, -R88.reuse ;  /* 0x0000000432097c23 */ /* 0x100fe20008010858 */
[----:B------:R-:W-:Y:S01]  /*9bf0*/  FFMA.FTZ R18, R51, UR4, -R88 ;  /* 0x0000000433127c23 */ /* 0x000fe20008010858 */
[--C-:B------:R-:W-:Y:S01]  /*9c00*/  FFMA.FTZ R11, R48, UR4, -R90.reuse ;  /* 0x00000004300b7c23 */ /* 0x100fe2000801085a */
[----:B------:R-:W-:Y:S01]  /*9c10*/  FFMA.FTZ R22, R53, UR4, -R90 ;  /* 0x0000000435167c23 */ /* 0x000fe2000801085a */
[----:B------:R-:W-:Y:S01]  /*9c20*/  FFMA.FTZ R13, R54, UR4, -R88 ;  /* 0x00000004360d7c23 */ /* 0x000fe20008010858 */
[--C-:B------:R-:W-:Y:S03]  /*9c30*/  FFMA.FTZ R133, R57, UR4, -R90.reuse ;  /* 0x0000000439857c23 */ /* 0x100fe6000801085a */
[----:B------:R-:W-:Y:S01]  /*9c40*/  MUFU.EX2 R127, R127 ;  /* 0x0000007f007f7308 */ /* 0x000fe20000000800 */
[C---:B------:R-:W-:Y:S05]  /*9c50*/  HMMA.16816.F32 R68, R92.reuse, R96, R68 ;  /* 0x000000605c44723c */ /* 0x040fea0000001844 */
[----:B------:R-:W-:Y:S01]  /*9c60*/  FFMA.FTZ R17, R56, UR4, -R90 ;  /* 0x0000000438117c23 */ /* 0x000fe2000801085a */
[----:B------:R-:W-:Y:S03]  /*9c70*/  ISETP.GT.AND P0, PT, R154, R141, PT ;  /* 0x0000008d9a00720c */ /* 0x000fe60003f04270 */
[----:B------:R-:W3:Y:S01]  /*9c80*/  MUFU.EX2 R122, R122 ;  /* 0x0000007a007a7308 */ /* 0x000ee20000000800 */
        /* <DEDUP_REMOVED lines=9> */
[----:B-1----:R-:W-:Y:S02]  /*9d20*/  F2FP.F16.F32.PACK_AB R92, R119, R124 ;  /* 0x0000007c775c723e */ /* 0x002fe400000000ff */
[----:B---3--:R-:W-:Y:S04]  /*9d30*/  F2FP.F16.F32.PACK_AB R93, R122, R127 ;  /* 0x0000007f7a5d723e */ /* 0x008fe800000000ff */
        /* <DEDUP_REMOVED lines=22> */
[----:B------:R-:W-:Y:S01]  /*9ea0*/  MUFU.EX2 R5, R107 ;  /* 0x0000006b00057308 */ /* 0x000fe20000000800 */
[----:B-1----:R-:W-:Y:S09]  /*9eb0*/  F2FP.F16.F32.PACK_AB R95, R114, R111 ;  /* 0x0000006f725f723e */ /* 0x002ff200000000ff */
[----:B------:R1:W-:Y:S01]  /*9ec0*/  MUFU.EX2 R6, R106 ;  /* 0x0000006a00067308 */ /* 0x0003e20000000800 */
[C---:B---3--:R-:W-:Y:S09]  /*9ed0*/  HMMA.16816.F32 R68, R92.reuse, R96, R68 ;  /* 0x000000605c44723c */ /* 0x048ff20000001844 */
[----:B------:R-:W-:Y:S01]  /*9ee0*/  MUFU.EX2 R113, R113 ;  /* 0x0000007100717308 */ /* 0x000fe20000000800 */
[C---:B------:R-:W-:Y:S01]  /*9ef0*/  HMMA.16816.F32 R72, R92.reuse, R98, R72 ;  /* 0x000000625c48723c */ /* 0x040fe20000001848 */
[----:B------:R-:W2:Y:S08]  /*9f00*/  LDSM.16.MT88.4 R96, [R137+0x3c00] ;  /* 0x003c00008960783b */ /* 0x000eb00000004200 */
[----:B------:R-:W3:Y:S01]  /*9f10*/  MUFU.EX2 R116, R116 ;  /* 0x0000007400747308 */ /* 0x000ee20000000800 */
[C---:B-----5:R-:W-:Y:S01]  /*9f20*/  HMMA.16816.F32 R76, R92.reuse, R100, R76 ;  /* 0x000000645c4c723c */ /* 0x060fe2000000184c */
[----:B-1----:R-:W1:Y:S08]  /*9f30*/  LDSM.16.MT88.4 R104, [R86+0xc00] ;  /* 0x000c00005668783b */ /* 0x002e700000004200 */
[----:B------:R-:W-:Y:S01]  /*9f40*/  MUFU.EX2 R123, R123 ;  /* 0x0000007b007b7308 */ /* 0x000fe20000000800 */
[----:B------:R-:W-:Y:S01]  /*9f50*/  HMMA.16816.F32 R80, R92, R102, R80 ;  /* 0x000000665c50723c */ /* 0x000fe20000001850 */
[----:B------:R-:W4:Y:S08]  /*9f60*/  LDSM.16.MT88.4 R100, [R137+0x4000] ;  /* 0x004000008964783b */ /* 0x000f300000004200 */
[----:B------:R-:W5:Y:S01]  /*9f70*/  MUFU.EX2 R130, R130 ;  /* 0x0000008200827308 */ /* 0x000f620000000800 */
[----:B---3--:R-:W-:Y:S09]  /*9f80*/  F2FP.F16.F32.PACK_AB R92, R116, R113 ;  /* 0x00000071745c723e */ /* 0x008ff200000000ff */
[----:B------:R-:W-:Y:S10]  /*9f90*/  MUFU.EX2 R131, R131 ;  /* 0x0000008300837308 */ /* 0x000ff40000000800 */
[----:B------:R-:W3:Y:S01]  /*9fa0*/  MUFU.EX2 R158, R158 ;  /* 0x0000009e009e7308 */ /* 0x000ee20000000800 */
[----:B-----5:R-:W-:Y:S09]  /*9fb0*/  F2FP.F16.F32.PACK_AB R93, R130, R123 ;  /* 0x0000007b825d723e */ /* 0x020ff200000000ff */
[----:B------:R-:W-:Y:S10]  /*9fc0*/  MUFU.EX2 R160, R160 ;  /* 0x000000a000a07308 */ /* 0x000ff40000000800 */
[----:B------:R-:W5:Y:S01]  /*9fd0*/  MUFU.EX2 R157, R157 ;  /* 0x0000009d009d7308 */ /* 0x000f620000000800 */
[----:B---3--:R-:W-:Y:S09]  /*9fe0*/  F2FP.F16.F32.PACK_AB R94, R158, R131 ;  /* 0x000000839e5e723e */ /* 0x008ff200000000ff */
[----:B------:R-:W-:Y:S10]  /*9ff0*/  MUFU.EX2 R162, R162 ;  /* 0x000000a200a27308 */ /* 0x000ff40000000800 */
[----:B------:R-:W3:Y:S01]  /*a000*/  MUFU.EX2 R135, R135 ;  /* 0x0000008700877308 */ /* 0x000ee20000000800 */
[----:B-----5:R-:W-:Y:S09]  /*a010*/  F2FP.F16.F32.PACK_AB R95, R157, R160 ;  /* 0x000000a09d5f723e */ /* 0x020ff200000000ff */
[----:B------:R-:W-:Y:S01]  /*a020*/  MUFU.EX2 R159, R159 ;  /* 0x0000009f009f7308 */ /* 0x000fe20000000800 */
[C---:B--2---:R-:W-:Y:S09]  /*a030*/  HMMA.16816.F32 R68, R92.reuse, R96, R68 ;  /* 0x000000605c44723c */ /* 0x044ff20000001844 */
[----:B------:R-:W2:Y:S01]  /*a040*/  MUFU.EX2 R164, R164 ;  /* 0x000000a400a47308 */ /* 0x000ea20000000800 */
[C---:B------:R-:W-:Y:S01]  /*a050*/  HMMA.16816.F32 R72, R92.reuse, R98, R72 ;  /* 0x000000625c48723c */ /* 0x040fe20000001848 */
[----:B------:R-:W5:Y:S08]  /*a060*/  LDSM.16.MT88.4 R96, [R86+0x1000] ;  /* 0x001000005660783b */ /* 0x000f700000004200 */
[----:B------:R-:W-:Y:S01]  /*a070*/  MUFU.EX2 R163, R163 ;  /* 0x000000a300a37308 */ /* 0x000fe20000000800 */
[C---:B-1----:R-:W-:Y:S03]  /*a080*/  HMMA.16816.F32 R76, R92.reuse, R104, R76 ;  /* 0x000000685c4c723c */ /* 0x042fe6000000184c */
[----:B------:R-:W-:Y:S06]  /*a090*/  FFMA.FTZ R104, R55, UR4, -R88 ;  /* 0x0000000437687c23 */ /* 0x000fec0008010858 */
[----:B------:R-:W1:Y:S01]  /*a0a0*/  MUFU.EX2 R161, R161 ;  /* 0x000000a100a17308 */ /* 0x000e620000000800 */
[----:B------:R-:W-:Y:S03]  /*a0b0*/  HMMA.16816.F32 R80, R92, R106, R80 ;  /* 0x0000006a5c50723c */ /* 0x000fe60000001850 */
[----:B---3--:R-:W-:Y:S02]  /*a0c0*/  F2FP.F16.F32.PACK_AB R92, R135, R162 ;  /* 0x000000a2875c723e */ /* 0x008fe400000000ff */
[----:B--2---:R-:W-:Y:S04]  /*a0d0*/  F2FP.F16.F32.PACK_AB R93, R164, R159 ;  /* 0x0000009fa45d723e */ /* 0x004fe800000000ff */
[----:B------:R2:W-:Y:S01]  /*a0e0*/  MUFU.EX2 R26, R104 ;  /* 0x00000068001a7308 */ /* 0x0005e20000000800 */
[----:B------:R-:W-:Y:S09]  /*a0f0*/  F2FP.F16.F32.PACK_AB R95, R5, R10 ;  /* 0x0000000a055f723e */ /* 0x000ff200000000ff */
[----:B------:R-:W3:Y:S01]  /*a100*/  MUFU.EX2 R165, R165 ;  /* 0x000000a500a57308 */ /* 0x000ee20000000800 */
[----:B-1----:R-:W-:Y:S09]  /*a110*/  F2FP.F16.F32.PACK_AB R94, R161, R163 ;  /* 0x000000a3a15e723e */ /* 0x002ff200000000ff */
[----:B------:R-:W-:Y:S01]  /*a120*/  MUFU.EX2 R7, R7 ;  /* 0x0000000700077308 */ /* 0x000fe20000000800 */
[----:B--2---:R-:W1:Y:S01]  /*a130*/  LDSM.16.MT88.4 R104, [R137+0x4400] ;  /* 0x004400008968783b */ /* 0x004e620000004200 */
[C---:B----4-:R-:W-:Y:S03]  /*a140*/  HMMA.16816.F32 R68, R92.reuse, R100, R68 ;  /* 0x000000645c44723c */ /* 0x050fe60000001844 */
[----:B------:R-:W-:Y:S01]  /*a150*/  FADD.FTZ R101, R125, R156 ;  /* 0x0000009c7d657221 */ /* 0x000fe20000010000 */
[----:B------:R-:W-:Y:S01]  /*a160*/  FADD.FTZ R100, R128, R134 ;  /* 0x0000008680647221 */ /* 0x000fe20000010000 */
[----:B------:R-:W-:Y:S03]  /*a170*/  FFMA.FTZ R125, R58, UR4, -R88 ;  /* 0x000000043a7d7c23 */ /* 0x000fe60008010858 */
[----:B------:R-:W2:Y:S01]  /*a180*/  MUFU.EX2 R14, R14 ;  /* 0x0000000e000e7308 */ /* 0x000ea20000000800 */
[----:B------:R-:W-:Y:S01]  /*a190*/  FADD.FTZ R101, R126, R101 ;  /* 0x000000657e657221 */ /* 0x000fe20000010000 */
[----:B------:R-:W-:Y:S01]  /*a1a0*/  FADD.FTZ R100, R129, R100 ;  /* 0x0000006481647221 */ /* 0x000fe20000010000 */
[C---:B------:R-:W-:Y:S03]  /*a1b0*/  HMMA.16816.F32 R72, R92.reuse, R102, R72 ;  /* 0x000000665c48723c */ /* 0x040fe60000001848 */
[----:B------:R-:W-:Y:S01]  /*a1c0*/  FADD.FTZ R124, R124, R101 ;  /* 0x000000657c7c7221 */ /* 0x000fe20000010000 */
[----:B------:R-:W-:Y:S03]  /*a1d0*/  FADD.FTZ R127, R127, R100 ;  /* 0x000000647f7f7221 */ /* 0x000fe60000010000 */
[----:B------:R4:W-:Y:S01]  /*a1e0*/  MUFU.EX2 R84, R11 ;  /* 0x0000000b00547308 */ /* 0x0009e20000000800 */
[----:B------:R-:W1:Y:S01]  /*a1f0*/  LDSM.16.MT88.4 R100, [R86+0x1400] ;  /* 0x001400005664783b */ /* 0x000e620000004200 */
[----:B------:R-:W-:Y:S01]  /*a200*/  FADD.FTZ R124, R119, R124 ;  /* 0x0000007c777c7221 */ /* 0x000fe20000010000 */
[C---:B-----5:R-:W-:Y:S03]  /*a210*/  HMMA.16816.F32 R76, R92.reuse, R96, R76 ;  /* 0x000000605c4c723c */ /* 0x060fe6000000184c */
[----:B------:R-:W-:Y:S01]  /*a220*/  FADD.FTZ R97, R117, R124 ;  /* 0x0000007c75617221 */ /* 0x000fe20000010000 */
[----:B------:R-:W-:Y:S03]  /*a230*/  FADD.FTZ R119, R122, R127 ;  /* 0x0000007f7a777221 */ /* 0x000fe60000010000 */
[----:B------:R-:W5:Y:S01]  /*a240*/  MUFU.EX2 R155, R155 ;  /* 0x0000009b009b7308 */ /* 0x000f620000000800 */
[----:B------:R-:W-:Y:S01]  /*a250*/  FFMA.FTZ R126, R59, UR4, -R88 ;  /* 0x000000043b7e7c23 */ /* 0x000fe20008010858 */
[----:B------:R-:W-:Y:S01]  /*a260*/  FADD.FTZ R118, R118, R97 ;  /* 0x0000006176767221 */ /* 0x000fe20000010000 */
[----:B------:R-:W-:Y:S01]  /*a270*/  HMMA.16816.F32 R80, R92, R98, R80 ;  /* 0x000000625c50723c */ /* 0x000fe20000001850 */
[----:B------:R-:W1:Y:S02]  /*a280*/  LDSM.16.MT88.4 R96, [R137+0x4800] ;  /* 0x004800008960783b */ /* 0x000e640000004200 */
[----:B---3--:R-:W-:Y:S01]  /*a290*/  F2FP.F16.F32.PACK_AB R92, R6, R165 ;  /* 0x000000a5065c723e */ /* 0x008fe200000000ff */
[----:B------:R-:W-:Y:S03]  /*a2a0*/  FADD.FTZ R115, R115, R118 ;  /* 0x0000007673737221 */ /* 0x000fe60000010000 */
[----:B------:R-:W-:Y:S01]  /*a2b0*/  MUFU.EX2 R9, R9 ;  /* 0x0000000900097308 */ /* 0x000fe20000000800 */
[----:B--2---:R-:W-:Y:S01]  /*a2c0*/  F2FP.F16.F32.PACK_AB R93, R14, R7 ;  /* 0x000000070e5d723e */ /* 0x004fe200000000ff */
[--C-:B----4-:R-:W-:Y:S01]  /*a2d0*/  FFMA.FTZ R11, R52, UR4, -R90.reuse ;  /* 0x00000004340b7c23 */ /* 0x110fe2000801085a */
[----:B------:R-:W-:Y:S01]  /*a2e0*/  FADD.FTZ R115, R110, R115 ;  /* 0x000000736e737221 */ /* 0x000fe20000010000 */
[----:B------:R-:W-:Y:S01]  /*a2f0*/  FADD.FTZ R120, R120, R119 ;  /* 0x0000007778787221 */ /* 0x000fe20000010000 */
[--C-:B------:R-:W-:Y:S01]  /*a300*/  FFMA.FTZ R117, R60, UR4, -R90.reuse ;  /* 0x000000043c757c23 */ /* 0x100fe2000801085a */
[----:B------:R-:W-:Y:S01]  /*a310*/  FFMA.FTZ R119, R61, UR4, -R90 ;  /* 0x000000043d777c23 */ /* 0x000fe2000801085a */
[----:B------:R-:W-:Y:S03]  /*a320*/  FFMA.FTZ R110, R66, UR4, -R88 ;  /* 0x00000004426e7c23 */ /* 0x000fe60008010858 */
[----:B------:R-:W2:Y:S01]  /*a330*/  MUFU.EX2 R18, R18 ;  /* 0x0000001200127308 */ /* 0x000ea20000000800 */
[----:B-----5:R-:W-:Y:S01]  /*a340*/  F2FP.F16.F32.PACK_AB R94, R155, R84 ;  /* 0x000000549b5e723e */ /* 0x020fe200000000ff */
[----:B------:R-:W-:Y:S04]  /*a350*/  FADD.FTZ R121, R121, R120 ;  /* 0x0000007879797221 */ /* 0x000fe80000010000 */
[----:B------:R-:W-:Y:S04]  /*a360*/  FADD.FTZ R118, R112, R121 ;  /* 0x0000007970767221 */ /* 0x000fe80000010000 */
[----:B------:R-:W-:Y:S01]  /*a370*/  MUFU.EX2 R11, R11 ;  /* 0x0000000b000b7308 */ /* 0x000fe20000000800 */
[----:B------:R-:W-:Y:S01]  /*a380*/  FADD.FTZ R118, R91, R118 ;  /* 0x000000765b767221 */ /* 0x000fe20000010000 */
[----:B------:R-:W-:Y:S03]  /*a390*/  FFMA.FTZ R91, R62, UR4, -R88 ;  /* 0x000000043e5b7c23 */ /* 0x000fe60008010858 */
[----:B------:R-:W-:Y:S05]  /*a3a0*/  FADD.FTZ R111, R111, R118 ;  /* 0x000000766f6f7221 */ /* 0x000fea0000010000 */
[----:B------:R-:W3:Y:S01]  /*a3b0*/  MUFU.EX2 R22, R22 ;  /* 0x0000001600167308 */ /* 0x000ee20000000800 */
[----:B--2---:R-:W-:Y:S01]  /*a3c0*/  F2FP.F16.F32.PACK_AB R95, R18, R9 ;  /* 0x00000009125f723e */ /* 0x004fe200000000ff */
[----:B------:R-:W-:Y:S04]  /*a3d0*/  FADD.FTZ R114, R114, R111 ;  /* 0x0000006f72727221 */ /* 0x000fe80000010000 */
[----:B------:R-:W-:Y:S04]  /*a3e0*/  FADD.FTZ R123, R123, R114 ;  /* 0x000000727b7b7221 */ /* 0x000fe80000010000 */
[----:B------:R-:W2:Y:S01]  /*a3f0*/  MUFU.EX2 R13, R13 ;  /* 0x0000000d000d7308 */ /* 0x000ea20000000800 */
[C---:B-1----:R-:W-:Y:S03]  /*a400*/  HMMA.16816.F32 R68, R92.reuse, R104, R68 ;  /* 0x000000685c44723c */ /* 0x042fe60000001844 */
[----:B------:R-:W-:Y:S01]  /*a410*/  FADD.FTZ R104, R108, R115 ;  /* 0x000000736c687221 */ /* 0x000fe20000010000 */
[--C-:B------:R-:W-:Y:S01]  /*a420*/  FFMA.FTZ R108, R63, UR4, -R88.reuse ;  /* 0x000000043f6c7c23 */ /* 0x100fe20008010858 */
[----:B------:R-:W-:Y:S01]  /*a430*/  FADD.FTZ R123, R130, R123 ;  /* 0x0000007b827b7221 */ /* 0x000fe20000010000 */
[----:B------:R-:W-:Y:S03]  /*a440*/  FFMA.FTZ R88, R67, UR4, -R88 ;  /* 0x0000000443587c23 */ /* 0x000fe60008010858 */
[----:B------:R-:W-:Y:S01]  /*a450*/  MUFU.EX2 R132, R17 ;  /* 0x0000001100847308 */ /* 0x000fe20000000800 */
[----:B------:R-:W-:Y:S01]  /*a460*/  FADD.FTZ R104, R109, R104 ;  /* 0x000000686d687221 */ /* 0x000fe20000010000 */
[C---:B------:R-:W-:Y:S03]  /*a470*/  HMMA.16816.F32 R72, R92.reuse, R106, R72 ;  /* 0x0000006a5c48723c */ /* 0x040fe60000001848 */
[----:B------:R-:W-:Y:S01]  /*a480*/  FADD.FTZ R113, R113, R104 ;  /* 0x0000006871717221 */ /* 0x000fe20000010000 */
[----:B------:R-:W-:Y:S01]  /*a490*/  FFMA.FTZ R109, R64, UR4, -R90 ;  /* 0x00000004406d7c23 */ /* 0x000fe2000801085a */
[----:B------:R-:W1:Y:S03]  /*a4a0*/  LDSM.16.MT88.4 R104, [R86+0x1800] ;  /* 0x001800005668783b */ /* 0x000e660000004200 */
[----:B------:R-:W4:Y:S01]  /*a4b0*/  MUFU.EX2 R133, R133 ;  /* 0x0000008500857308 */ /* 0x000f220000000800 */
[----:B------:R-:W-:Y:S01]  /*a4c0*/  FADD.FTZ R116, R116, R113 ;  /* 0x0000007174747221 */ /* 0x000fe20000010000 */
[C---:B------:R-:W-:Y:S03]  /*a4d0*/  HMMA.16816.F32 R76, R92.reuse, R100, R76 ;  /* 0x000000645c4c723c */ /* 0x040fe6000000184c */
[----:B------:R-:W-:Y:S01]  /*a4e0*/  FADD.FTZ R111, R131, R116 ;  /* 0x00000074836f7221 */ /* 0x000fe20000010000 */
[----:B------:R-:W-:Y:S01]  /*a4f0*/  FFMA.FTZ R90, R65, UR4, -R90 ;  /* 0x00000004415a7c23 */ /* 0x000fe2000801085a */
[----:B------:R-:W-:Y:S03]  /*a500*/  FADD.FTZ R160, R160, R123 ;  /* 0x0000007ba0a07221 */ /* 0x000fe60000010000 */
[----:B------:R-:W-:Y:S01]  /*a510*/  MUFU.EX2 R125, R125 ;  /* 0x0000007d007d7308 */ /* 0x000fe20000000800 */
[----:B------:R-:W-:Y:S01]  /*a520*/  FADD.FTZ R111, R158, R111 ;  /* 0x0000006f9e6f7221 */ /* 0x000fe20000010000 */
[----:B------:R-:W-:Y:S01]  /*a530*/  HMMA.16816.F32 R80, R92, R102, R80 ;  /* 0x000000665c50723c */ /* 0x000fe20000001850 */
[----:B------:R-:W5:Y:S02]  /*a540*/  LDSM.16.MT88.4 R100, [R137+0x4c00] ;  /* 0x004c00008964783b */ /* 0x000f640000004200 */
[----:B---3--:R-:W-:Y:S01]  /*a550*/  F2FP.F16.F32.PACK_AB R92, R22, R11 ;  /* 0x0000000b165c723e */ /* 0x008fe200000000ff */
[----:B------:R-:W-:Y:S01]  /*a560*/  FADD.FTZ R162, R162, R111 ;  /* 0x0000006fa2a27221 */ /* 0x000fe20000010000 */
[----:B--2---:R-:W-:Y:S03]  /*a570*/  F2FP.F16.F32.PACK_AB R93, R26, R13 ;  /* 0x0000000d1a5d723e */ /* 0x004fe600000000ff */
[----:B------:R-:W2:Y:S01]  /*a580*/  MUFU.EX2 R122, R126 ;  /* 0x0000007e007a7308 */ /* 0x000ea20000000800 */
        /* <DEDUP_REMOVED lines=10> */
[----:B--2---:R-:W-:Y:S01]  /*a630*/  F2FP.F16.F32.PACK_AB R95, R122, R125 ;  /* 0x0000007d7a5f723e */ /* 0x004fe200000000ff */
[----:B------:R-:W-:Y:S04]  /*a640*/  FADD.FTZ R116, R5, R116 ;  /* 0x0000007405747221 */ /* 0x000fe80000010000 */
[----:B------:R-:W-:Y:S02]  /*a650*/  FADD.FTZ R113, R7, R116 ;  /* 0x0000007407717221 */ /* 0x000fe40000010000 */
[C---:B------:R-:W-:Y:S02]  /*a660*/  HMMA.16816.F32 R68, R92.reuse, R96, R68 ;  /* 0x000000605c44723c */ /* 0x040fe40000001844 */
[----:B------:R-:W-:Y:S06]  /*a670*/  MUFU.EX2 R91, R91 ;  /* 0x0000005b005b7308 */ /* 0x000fec0000000800 */
[C---:B------:R-:W-:Y:S01]  /*a680*/  HMMA.16816.F32 R72, R92.reuse, R98, R72 ;  /* 0x000000625c48723c */ /* 0x040fe20000001848 */
[----:B------:R2:W4:Y:S03]  /*a690*/  LDSM.16.MT88.4 R96, [R86+0x1c00] ;  /* 0x001c00005660783b */ /* 0x0005260000004200 */
[----:B------:R-:W5:Y:S04]  /*a6a0*/  MUFU.EX2 R108, R108 ;  /* 0x0000006c006c7308 */ /* 0x000f680000000800 */
[C---:B-1----:R-:W-:Y:S06]  /*a6b0*/  HMMA.16816.F32 R76, R92.reuse, R104, R76 ;  /* 0x000000685c4c723c */ /* 0x042fec000000184c */
[----:B------:R-:W-:Y:S01]  /*a6c0*/  MUFU.EX2 R109, R109 ;  /* 0x0000006d006d7308 */ /* 0x000fe20000000800 */
[----:B------:R-:W-:Y:S01]  /*a6d0*/  FADD.FTZ R105, R165, R114 ;  /* 0x00000072a5697221 */ /* 0x000fe20000010000 */
[----:B------:R-:W-:Y:S03]  /*a6e0*/  FADD.FTZ R104, R14, R113 ;  /* 0x000000710e687221 */ /* 0x000fe60000010000 */
[----:B------:R-:W-:Y:S01]  /*a6f0*/  FADD.FTZ R105, R6, R105 ;  /* 0x0000006906697221 */ /* 0x000fe20000010000 */
[----:B------:R-:W-:Y:S04]  /*a700*/  HMMA.16816.F32 R80, R92, R106, R80 ;  /* 0x0000006a5c50723c */ /* 0x000fe80000001850 */
[----:B------:R-:W1:Y:S01]  /*a710*/  MUFU.EX2 R90, R90 ;  /* 0x0000005a005a7308 */ /* 0x000e620000000800 */
[----:B---3--:R-:W-:Y:S01]  /*a720*/  F2FP.F16.F32.PACK_AB R92, R112, R117 ;  /* 0x00000075705c723e */ /* 0x008fe200000000ff */
[----:B------:R-:W-:Y:S01]  /*a730*/  FADD.FTZ R84, R84, R105 ;  /* 0x0000006954547221 */ /* 0x000fe20000010000 */
[----:B-----5:R-:W-:Y:S01]  /*a740*/  F2FP.F16.F32.PACK_AB R93, R108, R91 ;  /* 0x0000005b6c5d723e */ /* 0x020fe200000000ff */
[----:B------:R-:W-:Y:S02]  /*a750*/  FADD.FTZ R105, R9, R104 ;  /* 0x0000006809697221 */ /* 0x000fe40000010000 */
[----:B------:R-:W-:Y:S04]  /*a760*/  FADD.FTZ R84, R155, R84 ;  /* 0x000000549b547221 */ /* 0x000fe80000010000 */
[----:B------:R-:W-:Y:S01]  /*a770*/  MUFU.EX2 R110, R110 ;  /* 0x0000006e006e7308 */ /* 0x000fe20000000800 */
[----:B--2---:R-:W-:Y:S01]  /*a780*/  FADD.FTZ R86, R18, R105 ;  /* 0x0000006912567221 */ /* 0x004fe20000010000 */
[----:B------:R-:W-:Y:S04]  /*a790*/  FADD.FTZ R105, R11, R84 ;  /* 0x000000540b697221 */ /* 0x000fe80000010000 */
[----:B------:R-:W-:Y:S04]  /*a7a0*/  FADD.FTZ R105, R22, R105 ;  /* 0x0000006916697221 */ /* 0x000fe80000010000 */
[----:B------:R-:W2:Y:S01]  /*a7b0*/  MUFU.EX2 R111, R88 ;  /* 0x00000058006f7308 */ /* 0x000ea20000000800 */
[----:B-1----:R-:W-:Y:S01]  /*a7c0*/  F2FP.F16.F32.PACK_AB R94, R90, R109 ;  /* 0x0000006d5a5e723e */ /* 0x002fe200000000ff */
[----:B------:R-:W-:Y:S01]  /*a7d0*/  FADD.FTZ R132, R132, R105 ;  /* 0x0000006984847221 */ /* 0x000fe20000010000 */
[----:B--2---:R-:W-:Y:S07]  /*a7e0*/  F2FP.F16.F32.PACK_AB R95, R111, R110 ;  /* 0x0000006e6f5f723e */ /* 0x004fee00000000ff */
[C---:B------:R-:W-:Y:S03]  /*a7f0*/  HMMA.16816.F32 R68, R92.reuse, R100, R68 ;  /* 0x000000645c44723c */ /* 0x040fe60000001844 */
[----:B------:R-:W-:Y:S04]  /*a800*/  FADD.FTZ R101, R13, R86 ;  /* 0x000000560d657221 */ /* 0x000fe80000010000 */
[----:B------:R-:W-:Y:S01]  /*a810*/  FADD.FTZ R84, R26, R101 ;  /* 0x000000651a547221 */ /* 0x000fe20000010000 */
[C---:B------:R-:W-:Y:S03]  /*a820*/  HMMA.16816.F32 R72, R92.reuse, R102, R72 ;  /* 0x000000665c48723c */ /* 0x040fe60000001848 */
[----:B------:R-:W-:Y:S01]  /*a830*/  FADD.FTZ R125, R125, R84 ;  /* 0x000000547d7d7221 */ /* 0x000fe20000010000 */
[----:B------:R-:W-:Y:S03]  /*a840*/  FADD.FTZ R84, R133, R132 ;  /* 0x0000008485547221 */ /* 0x000fe60000010000 */
[----:B------:R-:W-:Y:S01]  /*a850*/  FADD.FTZ R122, R122, R125 ;  /* 0x0000007d7a7a7221 */ /* 0x000fe20000010000 */
[C---:B----4-:R-:W-:Y:S03]  /*a860*/  HMMA.16816.F32 R76, R92.reuse, R96, R76 ;  /* 0x000000605c4c723c */ /* 0x050fe6000000184c */
        /* <DEDUP_REMOVED lines=10> */
.L_x_3525:
[----:B------:R-:W1:Y:S01]  /*a910*/  SHFL.BFLY PT, R4, R155, 0x2, 0x1f ;  /* 0x0c401f009b047f89 */ /* 0x000e6200000e0000 */
[C---:B------:R-:W-:Y:S01]  /*a920*/  SHF.L.U32 R6, R136.reuse, 0x1, RZ ;  /* 0x0000000188067819 */ /* 0x040fe200000006ff */
[----:B------:R-:W2:Y:S01]  /*a930*/  S2UR UR6, SR_CTAID.Y ;  /* 0x00000000000679c3 */ /* 0x000ea20000002600 */
[----:B------:R-:W-:Y:S01]  /*a940*/  SHF.L.U32 R5, R136, 0x4, RZ ;  /* 0x0000000488057819 */ /* 0x000fe200000006ff */
[----:B------:R-:W3:Y:S01]  /*a950*/  SHFL.BFLY PT, R3, R156, 0x2, 0x1f ;  /* 0x0c401f009c037f89 */ /* 0x000ee200000e0000 */
[----:B------:R-:W-:Y:S01]  /*a960*/  LOP3.LUT R6, R6, 0x6, RZ, 0xc0, !PT ;  /* 0x0000000606067812 */ /* 0x000fe200078ec0ff */
[----:B------:R-:W-:Y:S01]  /*a970*/  BSSY.RECONVERGENT B0, `(.L_x_3530) ;  /* 0x000005e000007945 */ /* 0x000fe20003800200 */
[----:B------:R-:W-:-:S03]  /*a980*/  LOP3.LUT R146, R146, 0xc0, R147, 0xf8, !PT ;  /* 0x000000c092927812 */ /* 0x000fc600078ef893 */
[----:B------:R-:W-:Y:S01]  /*a990*/  BAR.SYNC.DEFER_BLOCKING 0x0 ;  /* 0x0000000000007b1d */ /* 0x000fe20000010000 */
[----:B------:R-:W-:Y:S02]  /*a9a0*/  LOP3.LUT R6, R6, 0x3e00, R5, 0xf8, !PT ;  /* 0x00003e0006067812 */ /* 0x000fe400078ef805 */
[----:B------:R-:W-:Y:S02]  /*a9b0*/  SHF.L.U32 R20, R136, 0x2, RZ ;  /* 0x0000000288147819 */ /* 0x000fe400000006ff */
[----:B------:R-:W-:-:S03]  /*a9c0*/  LOP3.LUT R5, R6, 0x20, R147, 0xf8, !PT ;  /* 0x0000002006057812 */ /* 0x000fc600078ef893 */
[----:B------:R-:W2:Y:S01]  /*a9d0*/  LDC.64 R14, c[0x0][0x430] ;  /* 0x00010c00ff0e7b82 */ /* 0x000ea20000000a00 */
[----:B------:R-:W-:Y:S02]  /*a9e0*/  SHF.R.U32.HI R13, RZ, 0x1, R136 ;  /* 0x00000001ff0d7819 */ /* 0x000fe40000011688 */
[----:B------:R-:W-:Y:S02]  /*a9f0*/  LOP3.LUT R5, R5, R146, RZ, 0xfc, !PT ;  /* 0x0000009205057212 */ /* 0x000fe400078efcff */
[----:B------:R-:W-:Y:S02]  /*aa00*/  IADD3 R17, PT, PT, -R149, RZ, RZ ;  /* 0x000000ff95117210 */ /* 0x000fe40007ffe1ff */
[----:B------:R-:W-:Y:S01]  /*aa10*/  LEA R5, R5, UR5, 0x2 ;  /* 0x0000000505057c11 */ /* 0x000fe2000f8e10ff */
[----:B------:R-:W4:Y:S01]  /*aa20*/  S2UR UR4, SR_CTAID.Z ;  /* 0x00000000000479c3 */ /* 0x000f220000002700 */
[----:B------:R-:W-:Y:S01]  /*aa30*/  LOP3.LUT P2, RZ, R136, 0x3, RZ, 0xc0, !PT ;  /* 0x0000000388ff7812 */ /* 0x000fe2000784c0ff */
[----:B-1----:R-:W-:Y:S01]  /*aa40*/  FADD.FTZ R9, R4, R155 ;  /* 0x0000009b04097221 */ /* 0x002fe20000010000 */
[----:B---3--:R-:W-:-:S04]  /*aa50*/  FADD.FTZ R8, R3, R156 ;  /* 0x0000009c03087221 */ /* 0x008fc80000010000 */
[----:B------:R-:W1:Y:S01]  /*aa60*/  SHFL.BFLY PT, R12, R9, 0x1, 0x1f ;  /* 0x0c201f00090c7f89 */ /* 0x000e6200000e0000 */
[----:B------:R-:W4:Y:S03]  /*aa70*/  LDC R16, c[0x0][0x3e0] ;  /* 0x0000f800ff107b82 */ /* 0x000f260000000800 */
[----:B------:R-:W3:Y:S01]  /*aa80*/  SHFL.BFLY PT, R3, R8, 0x1, 0x1f ;  /* 0x0c201f0008037f89 */ /* 0x000ee200000e0000 */
[----:B--2---:R-:W-:Y:S01]  /*aa90*/  IMAD R149, R14, UR6, R149 ;  /* 0x000000060e957c24 */ /* 0x004fe2000f8e0295 */
[----:B------:R-:W2:Y:S01]  /*aaa0*/  LDCU UR6, c[0x0][0x44c] ;  /* 0x00008980ff0677ac */ /* 0x000ea20008000800 */
[----:B------:R-:W-:Y:S01]  /*aab0*/  SHF.R.U32.HI R14, RZ, 0x2, R136 ;  /* 0x00000002ff0e7819 */ /* 0x000fe20000011688 */
[----:B-1----:R-:W-:Y:S01]  /*aac0*/  FADD.FTZ R12, R9, R12 ;  /* 0x0000000c090c7221 */ /* 0x002fe20000010000 */
[----:B----4-:R-:W-:Y:S02]  /*aad0*/  IMAD R17, R16, R17, UR4 ;  /* 0x0000000410117e24 */ /* 0x010fe4000f8e0211 */
[----:B---3--:R-:W-:Y:S01]  /*aae0*/  FADD.FTZ R3, R8, R3 ;  /* 0x0000000308037221 */ /* 0x008fe20000010000 */
[----:B------:R-:W1:Y:S01]  /*aaf0*/  MUFU.RCP R7, R12 ;  /* 0x0000000c00077308 */ /* 0x000e620000001000 */
[----:B------:R-:W-:Y:S01]  /*ab00*/  FSETP.NE.FTZ.AND P1, PT, R12, RZ, PT ;  /* 0x000000ff0c00720b */ /* 0x000fe20003f35000 */
[----:B------:R-:W-:Y:S01]  /*ab10*/  IMAD R16, R149, R16, R17 ;  /* 0x0000001095107224 */ /* 0x000fe200078e0211 */
[----:B------:R-:W-:-:S02]  /*ab20*/  MOV R17, 0xff800000 ;  /* 0xff80000000117802 */ /* 0x000fc40000000f00 */
[----:B------:R-:W-:-:S03]  /*ab30*/  FSETP.NE.FTZ.AND P0, PT, R3, RZ, PT ;  /* 0x000000ff0300720b */ /* 0x000fc60003f15000 */
[----:B------:R-:W3:Y:S06]  /*ab40*/  MUFU.RCP R4, R3 ;  /* 0x0000000300047308 */ /* 0x000eec0000001000 */
[----:B------:R-:W4:Y:S02]  /*ab50*/  @P1 LDC R23, c[0x0][0x458] ;  /* 0x00011600ff171b82 */ /* 0x000f240000000800 */
[----:B------:R-:W5:Y:S01]  /*ab60*/  @P1 MUFU.LG2 R12, R12 ;  /* 0x0000000c000c1308 */ /* 0x000f620000000c00 */
[----:B-1----:R-:W-:-:S05]  /*ab70*/  FSEL R6, R7, 1, P1 ;  /* 0x3f80000007067808 */ /* 0x002fca0000800000 */
[C---:B------:R-:W-:Y:S01]  /*ab80*/  FMUL.FTZ R68, R6.reuse, R68 ;  /* 0x0000004406447220 */ /* 0x040fe20000410000 */
[C---:B------:R-:W-:Y:S01]  /*ab90*/  FMUL.FTZ R69, R6.reuse, R69 ;  /* 0x0000004506457220 */ /* 0x040fe20000410000 */
[----:B------:R-:W-:Y:S01]  /*aba0*/  FMUL.FTZ R72, R6, R72 ;  /* 0x0000004806487220 */ /* 0x000fe20000410000 */
[----:B---3--:R-:W-:Y:S01]  /*abb0*/  FSEL R4, R4, 1, P0 ;  /* 0x3f80000004047808 */ /* 0x008fe20000000000 */
        /* <DEDUP_REMOVED lines=17> */
[----:B------:R-:W1:Y:S01]  /*acd0*/  @P0 LDC R19, c[0x0][0x458] ;  /* 0x00011600ff130b82 */ /* 0x000e620000000800 */
[----:B------:R-:W-:Y:S01]  /*ace0*/  IADD3 R7, PT, PT, R5, -R4, RZ ;  /* 0x8000000405077210 */ /* 0x000fe20007ffe0ff */
[----:B------:R-:W-:Y:S01]  /*acf0*/  STS.64 [R5+0x400], R70 ;  /* 0x0004004605007388 */ /* 0x000fe20000000a00 */
[----:B------:R-:W-:Y:S01]  /*ad00*/  IADD3 R18, PT, PT, -R4, R9, RZ ;  /* 0x0000000904127210 */ /* 0x000fe20007ffe1ff */
[----:B------:R-:W3:Y:S01]  /*ad10*/  @P0 MUFU.LG2 R3, R3 ;  /* 0x0000000300030308 */ /* 0x000ee20000000c00 */
[----:B------:R-:W-:Y:S01]  /*ad20*/  LOP3.LUT R6, R20, 0xd8, RZ, 0xc0, !PT ;  /* 0x000000d814067812 */ /* 0x000fe200078ec0ff */
[----:B------:R-:W-:Y:S01]  /*ad30*/  STS.64 [R7+0x20], R72 ;  /* 0x0000204807007388 */ /* 0x000fe20000000a00 */
[----:B-----5:R-:W-:-:S02]  /*ad40*/  @P1 FMUL.FTZ R25, R12, 0.69314718246459960938 ;  /* 0x3f3172180c191820 */ /* 0x020fc40000410000 */
[----:B------:R-:W-:Y:S01]  /*ad50*/  LOP3.LUT R11, R6, 0x18, R13, 0x78, !PT ;  /* 0x00000018060b7812 */ /* 0x000fe200078e780d */
[----:B------:R-:W-:Y:S01]  /*ad60*/  STS.64 [R7+0x420], R74 ;  /* 0x0004204a07007388 */ /* 0x000fe20000000a00 */
[----:B------:R-:W-:Y:S02]  /*ad70*/  LOP3.LUT R13, R13, 0x30, RZ, 0xc0, !PT ;  /* 0x000000300d0d7812 */ /* 0x000fe400078ec0ff */
[----:B------:R-:W-:Y:S01]  /*ad80*/  LOP3.LUT R11, R11, 0xf24, R20, 0xf8, !PT ;  /* 0x00000f240b0b7812 */ /* 0x000fe200078ef814 */
[----:B------:R-:W-:Y:S01]  /*ad90*/  STS.64 [R9+0x40], R76 ;  /* 0x0000404c09007388 */ /* 0x000fe20000000a00 */
[----:B------:R-:W-:Y:S02]  /*ada0*/  LOP3.LUT R13, R13, 0x7, R14, 0xf8, !PT ;  /* 0x000000070d0d7812 */ /* 0x000fe400078ef80e */
[----:B------:R-:W-:Y:S01]  /*adb0*/  LEA R21, R11, UR5, 0x2 ;  /* 0x000000050b157c11 */ /* 0x000fe2000f8e10ff */
[----:B------:R-:W-:Y:S01]  /*adc0*/  STS.64 [R9+0x440], R78 ;  /* 0x0004404e09007388 */ /* 0x000fe20000000a00 */
[----:B------:R-:W5:Y:S01]  /*add0*/  S2UR UR5, SR_CTAID.X ;  /* 0x00000000000579c3 */ /* 0x000f620000002500 */
[----:B---3--:R-:W-:-:S02]  /*ade0*/  @P0 FMUL.FTZ R3, R3, 0.69314718246459960938 ;  /* 0x3f31721803030820 */ /* 0x008fc40000410000 */
[----:B------:R-:W-:Y:S02]  /*adf0*/  STS.64 [R18+0x60], R80 ;  /* 0x0000605012007388 */ /* 0x000fe40000000a00 */
[----:B-1----:R-:W-:Y:S02]  /*ae00*/  @P0 FFMA.FTZ R17, R0, R19, R3 ;  /* 0x0000001300110223 */ /* 0x002fe40000010003 */
[----:B------:R1:W-:Y:S01]  /*ae10*/  STS.64 [R18+0x460], R82 ;  /* 0x0004605212007388 */ /* 0x0003e20000000a00 */
[----:B------:R-:W-:Y:S01]  /*ae20*/  BAR.SYNC.DEFER_BLOCKING 0x0 ;  /* 0x0000000000007b1d */ /* 0x000fe20000010000 */
[----:B-----5:R-:W-:-:S06]  /*ae30*/  USHF.L.U32 UR5, UR5, 0x6, URZ ;  /* 0x0000000605057899 */ /* 0x020fcc00080006ff */
[----:B------:R-:W-:-:S04]  /*ae40*/  IMAD R15, R16, R15, UR5 ;  /* 0x00000005100f7e24 */ /* 0x000fc8000f8e020f */
[----:B--2---:R-:W-:Y:S01]  /*ae50*/  IMAD R0, R15, UR6, RZ ;  /* 0x000000060f007c24 */ /* 0x004fe2000f8e02ff */
[----:B------:R2:W3:Y:S01]  /*ae60*/  LDS.128 R8, [R21] ;  /* 0x0000000015087984 */ /* 0x0004e20000000c00 */
[----:B-1----:R-:W-:Y:S01]  /*ae70*/  MOV R18, 0xff800000 ;  /* 0xff80000000127802 */ /* 0x002fe20000000f00 */
[----:B----4-:R-:W-:Y:S02]  /*ae80*/  @P1 FFMA.FTZ R18, R2, R23, R25 ;  /* 0x0000001702121223 */ /* 0x010fe40000010019 */
[----:B------:R2:W1:Y:S01]  /*ae90*/  LDS.128 R4, [R21+0x800] ;  /* 0x0008000015047984 */ /* 0x0004620000000c00 */
[----:B------:R-:W-:Y:S05]  /*aea0*/  @P2 BRA `(.L_x_3531) ;  /* 0x0000000000282947 */ /* 0x000fea0003800000 */
[----:B------:R-:W4:Y:S01]  /*aeb0*/  LDCU.64 UR4, c[0x0][0x428] ;  /* 0x00008500ff0477ac */ /* 0x000f220008000a00 */
[----:B------:R-:W-:Y:S01]  /*aec0*/  VIADD R3, R13, 0x8 ;  /* 0x000000080d037836 */ /* 0x000fe20000000000 */
        /* <DEDUP_REMOVED lines=8> */
.L_x_3531:
[----:B------:R-:W-:Y:S05]  /*af50*/  BSYNC.RECONVERGENT B0 ;  /* 0x0000000000007941 */ /* 0x000fea0003800200 */
.L_x_3530:
[----:B----4-:R-:W4:Y:S01]  /*af60*/  LDS.128 R16, [R21+0x1000] ;  /* 0x0010000015107984 */ /* 0x010f220000000c00 */
[----:B------:R-:W5:Y:S01]  /*af70*/  LDCU UR6, c[0x0][0x440] ;  /* 0x00008800ff0677ac */ /* 0x000f620008000800 */
[C---:B------:R-:W-:Y:S02]  /*af80*/  LOP3.LUT R2, R20.reuse, 0x1c, RZ, 0xc0, !PT ;  /* 0x0000001c14027812 */ /* 0x040fe400078ec0ff */
[----:B------:R1:W1:Y:S01]  /*af90*/  LDS.128 R12, [R21+0x1800] ;  /* 0x00180000150c7984 */ /* 0x0002620000000c00 */
[----:B------:R-:W2:Y:S01]  /*afa0*/  LDCU.64 UR4, c[0x0][0x3f8] ;  /* 0x00007f00ff0477ac */ /* 0x000ea20008000a00 */
[----:B------:R-:W-:Y:S02]  /*afb0*/  SHF.R.U32.HI R23, RZ, 0x3, R136 ;  /* 0x00000003ff177819 */ /* 0x000fe40000011688 */
[----:B------:R-:W-:-:S03]  /*afc0*/  LOP3.LUT R3, R20, 0xfe0, RZ, 0xc0, !PT ;  /* 0x00000fe014037812 */ /* 0x000fc600078ec0ff */
[----:B------:R-:W-:Y:S01]  /*afd0*/  VIADD R27, R23, 0x10 ;  /* 0x00000010171b7836 */ /* 0x000fe20000000000 */
[----:B------:R-:W-:Y:S01]  /*afe0*/  LOP3.LUT R3, R3, 0x1c, R20, 0xf8, !PT ;  /* 0x0000001c03037812 */ /* 0x000fe200078ef814 */
[----:B------:R-:W-:-:S03]  /*aff0*/  VIADD R25, R23, 0x20 ;  /* 0x0000002017197836 */ /* 0x000fc60000000000 */
[----:B------:R-:W-:Y:S02]  /*b000*/  IADD3 R3, P1, PT, R0, R3, RZ ;  /* 0x0000000300037210 */ /* 0x000fe40007f3e0ff */
[----:B-----5:R-:W-:Y:S02]  /*b010*/  ISETP.GE.AND P0, PT, R2, UR6, PT ;  /* 0x0000000602007c0c */ /* 0x020fe4000bf06270 */
[----:B------:R-:W-:Y:S02]  /*b020*/  LEA.HI.X.SX32 R0, R0, RZ, 0x1, P1 ;  /* 0x000000ff00007211 */ /* 0x000fe400008f0eff */
[CC--:B------:R-:W-:Y:S01]  /*b030*/  ISETP.GE.OR P4, PT, R23.reuse, R140.reuse, P0 ;  /* 0x0000008c1700720c */ /* 0x0c0fe20000786670 */
[----:B------:R-:W-:Y:S01]  /*b040*/  VIADD R23, R23, 0x30 ;  /* 0x0000003017177836 */ /* 0x000fe20000000000 */
[-C--:B------:R-:W-:Y:S02]  /*b050*/  ISETP.GE.OR P3, PT, R27, R140.reuse, P0 ;  /* 0x0000008c1b00720c */ /* 0x080fe40000766670 */
[----:B------:R-:W-:-:S02]  /*b060*/  ISETP.GE.OR P2, PT, R25, R140, P0 ;  /* 0x0000008c1900720c */ /* 0x000fc40000746670 */
[----:B------:R-:W-:Y:S02]  /*b070*/  ISETP.GE.OR P0, PT, R23, R140, P0 ;  /* 0x0000008c1700720c */ /* 0x000fe40000706670 */
[----:B--2---:R-:W-:-:S04]  /*b080*/  LEA R2, P1, R3, UR4, 0x2 ;  /* 0x0000000403027c11 */ /* 0x004fc8000f8210ff */
[----:B------:R-:W-:-:S05]  /*b090*/  LEA.HI.X R3, R3, UR5, R0, 0x2, P1 ;  /* 0x0000000503037c11 */ /* 0x000fca00088f1400 */
[----:B---3--:R2:W-:Y:S04]  /*b0a0*/  @!P4 STG.E.128 desc[UR14][R2.64], R8 ;  /* 0x000000080200c986 */ /* 0x0085e8000c101d0e */
[----:B-1----:R2:W-:Y:S04]  /*b0b0*/  @!P3 STG.E.128 desc[UR14][R2.64+0x800], R4 ;  /* 0x000800040200b986 */ /* 0x0025e8000c101d0e */
[----:B----4-:R2:W-:Y:S01]  /*b0c0*/  @!P2 STG.E.128 desc[UR14][R2.64+0x1000], R16 ;  /* 0x001000100200a986 */ /* 0x0105e2000c101d0e */
[----:B------:R-:W-:Y:S05]  /*b0d0*/  @P0 EXIT ;  /* 0x000000000000094d */ /* 0x000fea0003800000 */
[----:B------:R-:W-:Y:S01]  /*b0e0*/  STG.E.128 desc[UR14][R2.64+0x1800], R12 ;  /* 0x0018000c02007986 */ /* 0x000fe2000c101d0e */
[----:B------:R-:W-:Y:S05]  /*b0f0*/  EXIT ;  /* 0x000000000000794d */ /* 0x000fea0003800000 */
.L_x_3532:
        /* <DEDUP_REMOVED lines=16> */
.L_x_4920:


//--------------------- .text._ZN5flash24flash_fwd_splitkv_kernelI23Flash_fwd_kernel_traitsILi32ELi64ELi128ELi4ELb0ELb0EN7cutlass6half_tE19Flash_kernel_traitsILi32ELi64ELi128ELi4ES3_EELb1ELb0ELb0ELb0ELb0ELb1ELb1ELb0EEEvNS_16Flash_fwd_paramsE --------------------------
	.section	.text._ZN5flash24flash_fwd_splitkv_kernelI23Flash_fwd_kernel_traitsILi32ELi64ELi128ELi4ELb0ELb0EN7cutlass6half_tE19Flash_kernel_traitsILi32ELi64ELi128ELi4ES3_EELb1ELb0ELb0ELb0ELb0ELb1ELb1ELb0EEEvNS_16Flash_fwd_paramsE,"ax",@progbits
	.align	128
        .global         _ZN5flash24flash_fwd_splitkv_kernelI23Flash_fwd_kernel_traitsILi32ELi64ELi128ELi4ELb0ELb0EN7cutlass6half_tE19Flash_kernel_traitsILi32ELi64ELi128ELi4ES3_EELb1ELb0ELb0ELb0ELb0ELb1ELb1ELb0EEEvNS_16Flash_fwd_paramsE
        .type           _ZN5flash24flash_fwd_splitkv_kernelI23Flash_fwd_kernel_traitsILi32ELi64ELi128ELi4ELb0ELb0EN7cutlass6half_tE19Flash_kernel_traitsILi32ELi64ELi128ELi4ES3_EELb1ELb0ELb0ELb0ELb0ELb1ELb1ELb0EEEvNS_16Flash_fwd_paramsE,@function
        .size           _ZN5flash24flash_fwd_splitkv_kernelI23Flash_fwd_kernel_traitsILi32ELi64ELi128ELi4ELb0ELb0EN7cutlass6half_tE19Flash_kernel_traitsILi32ELi64ELi128ELi4ES3_EELb1ELb0ELb0ELb0ELb0ELb1ELb1ELb0EEEvNS_16Flash_fwd_paramsE,(.L_x_4921 - _ZN5flash24flash_fwd_splitkv_kernelI23Flash_fwd_kernel_traitsILi32ELi64ELi128ELi4ELb0ELb0EN7cutlass6half_tE19Flash_kernel_traitsILi32ELi64ELi128ELi4ES3_EELb1ELb0ELb0ELb0ELb0ELb1ELb1ELb0EEEvNS_16Flash_fwd_paramsE)
        .other          _ZN5flash24flash_fwd_splitkv_kernelI23Flash_fwd_kernel_traitsILi32ELi64ELi128ELi4ELb0ELb0EN7cutlass6half_tE19Flash_kernel_traitsILi32ELi64ELi128ELi4ES3_EELb1ELb0ELb0ELb0ELb0ELb1ELb1ELb0EEEvNS_16Flash_fwd_paramsE,@"STO_CUDA_ENTRY STV_DEFAULT"
_ZN5flash24flash_fwd_splitkv_kernelI23Flash_fwd_kernel_traitsILi32ELi64ELi128ELi4ELb0ELb0EN7cutlass6half_tE19Flash_kernel_traitsILi32ELi64ELi128ELi4ES3_EELb1ELb0ELb0ELb0ELb0ELb1ELb1ELb0EEEvNS_16Flash_fwd_paramsE:
.text._ZN5flash24flash_fwd_splitkv_kernelI23Flash_fwd_kernel_traitsILi32ELi64ELi128ELi4ELb0ELb0EN7cutlass6half_tE19Flash_kernel_traitsILi32ELi64ELi128ELi4ES3_EELb1ELb0ELb0ELb0ELb0ELb1ELb1ELb0EEEvNS_16Flash_fwd_paramsE:
        /* <DEDUP_REMOVED lines=33> */
[C---:B------:R-:W-:Y:S02]  /*0210*/  IMAD.SHL.U32 R11, R147.reuse, 0x4, RZ ;  /* 0x00000004930b7824 */ /* 0x040fe400078e00ff */
[----:B--2---:R-:W-:Y:S01]  /*0220*/  IMAD.WIDE.U32 R4, R147, 0x4, R4 ;  /* 0x0000000493047825 */ /* 0x004fe200078e0004 */
[----:B-1----:R-:W-:-:S04]  /*0230*/  ISETP.EQ.U32.AND P6, PT, R2, RZ, PT ;  /* 0x000000ff0200720c */ /* 0x002fc80003fc2070 */
[----:B------:R-:W5:Y:S01]  /*0240*/  @P0 LDG.E R13, desc[UR14][R4.64] ;  /* 0x0000000e040d0981 */ /* 0x000f62000c1e1900 */
[----:B------:R-:W-:-:S03]  /*0250*/  ISETP.EQ.OR.EX P6, PT, R3, RZ, !P5, P6 ;  /* 0x000000ff0300720c */ /* 0x000fc60006fc2760 */
[----:B------:R1:W5:Y:S01]  /*0260*/  @P4 LDG.E R0, desc[UR14][R4.64+0x4] ;  /* 0x0000040e04004981 */ /* 0x000362000c1e1900 */
[----:B------:R-:W-:Y:S02]  /*0270*/  SHF.R.U32.HI R6, RZ, 0x1e, R147 ;  /* 0x0000001eff067819 */ /* 0x000fe40000011693 */
[----:B------:R-:W-:Y:S02]  /*0280*/  IADD3 R8, P1, PT, R11, R2, RZ ;  /* 0x000000020b087210 */ /* 0x000fe40007f3e0ff */
[----:B------:R-:W-:Y:S02]  /*0290*/  ISETP.NE.U32.AND P2, PT, R2, RZ, PT ;  /* 0x000000ff0200720c */ /* 0x000fe40003f45070 */
[----:B----4-:R-:W-:Y:S01]  /*02a0*/  ISETP.NE.U32.AND P3, PT, RZ, UR4, PT ;  /* 0x00000004ff007c0c */ /* 0x010fe2000bf65070 */
[----:B------:R-:W-:Y:S01]  /*02b0*/  IMAD.X R9, R6, 0x1, R3, P1 ;  /* 0x0000000106097824 */ /* 0x000fe200008e0603 */
[----:B------:R-:W-:Y:S02]  /*02c0*/  ISETP.NE.AND.EX P2, PT, R3, RZ, PT, P2 ;  /* 0x000000ff0300720c */ /* 0x000fe40003f45320 */
[----:B------:R-:W-:-:S11]  /*02d0*/  ISETP.NE.AND.EX P3, PT, RZ, UR5, PT, P3 ;  /* 0x00000005ff007c0c */ /* 0x000fd6000bf65330 */
[----:B------:R-:W2:Y:S02]  /*02e0*/  @!P2 LDC R17, c[0x0][0x438] ;  /* 0x00010e00ff11ab82 */ /* 0x000ea40000000800 */
[----:B------:R-:W-:Y:S01]  /*02f0*/  @P3 IADD3 R2, P0, PT, R11, UR4, RZ ;  /* 0x000000040b023c10 */ /* 0x000fe2000ff1e0ff */
[----:B-1----:R-:W-:-:S03]  /*0300*/  IMAD.MOV.U32 R5, RZ, RZ, -0x1 ;  /* 0xffffffffff057424 */ /* 0x002fc600078e00ff */
[----:B------:R-:W-:-:S03]  /*0310*/  @P3 IADD3.X R3, PT, PT, R6, UR5, RZ, P0, !PT ;  /* 0x0000000506033c10 */ /* 0x000fc600087fe4ff */
[----:B------:R1:W5:Y:S01]  /*0320*/  @!P6 LDG.E R5, desc[UR14][R8.64] ;  /* 0x0000000e0805e981 */ /* 0x000362000c1e1900 */
[----:B------:R-:W-:Y:S05]  /*0330*/  @!P2 BRA `(.L_x_3533) ;  /* 0x00000000000ca947 */ /* 0x000fea0003800000 */
[----:B------:R-:W2:Y:S02]  /*0340*/  @P5 LDG.E R4, desc[UR14][R8.64+0x4] ;  /* 0x0000040e08045981 */ /* 0x000ea4000c1e1900 */
[----:B--2--5:R-:W-:-:S06]  /*0350*/  @P5 IADD3 R17, PT, PT, R4, -R5, RZ ;  /* 0x8000000504115210 */ /* 0x024fcc0007ffe0ff */
[----:B------:R3:W5:Y:S02]  /*0360*/  @!P5 LDG.E R17, desc[UR14][R8.64] ;  /* 0x0000000e0811d981 */ /* 0x000764000c1e1900 */
.L_x_3533:
        /* <DEDUP_REMOVED lines=15> */
[----:B------:R-:W-:Y:S01]  /*0460*/  @P0 IMAD.IADD R45, R45, 0x1, -R4 ;  /* 0x000000012d2d0824 */ /* 0x000fe200078e0a04 */
[----:B------:R-:W3:Y:S06]  /*0470*/  S2R R88, SR_TID.X ;  /* 0x0000000000587919 */ /* 0x000eec0000002100 */
[----:B------:R-:W4:Y:S01]  /*0480*/  LDC R2, c[0x0][0x438] ;  /* 0x00010e00ff027b82 */ /* 0x000f220000000800 */
[----:B-1----:R-:W-:-:S04]  /*0490*/  IABS R16, R14 ;  /* 0x0000000e00107213 */ /* 0x002fc80000000000 */
[----:B------:R-:W1:Y:S01]  /*04a0*/  I2F.RP R12, R16 ;  /* 0x00000010000c7306 */ /* 0x000e620000209400 */
[----:B----4-:R-:W-:-:S05]  /*04b0*/  VIADD R2, R2, 0x7f ;  /* 0x0000007f02027836 */ /* 0x010fca0000000000 */
[----:B------:R-:W-:-:S04]  /*04c0*/  SHF.R.S32.HI R21, RZ, 0x1f, R2 ;  /* 0x0000001fff157819 */ /* 0x000fc80000011402 */
[----:B------:R-:W-:Y:S01]  /*04d0*/  LEA.HI R21, R21, R2, RZ, 0x7 ;  /* 0x0000000215157211 */ /* 0x000fe200078f38ff */
[----:B------:R-:W-:Y:S01]  /*04e0*/  IMAD.MOV.U32 R2, RZ, RZ, RZ ;  /* 0x000000ffff027224 */ /* 0x000fe200078e00ff */
[----:B-1----:R-:W1:Y:S02]  /*04f0*/  MUFU.RCP R3, R12 ;  /* 0x0000000c00037308 */ /* 0x002e640000001000 */
[----:B------:R-:W-:-:S05]  /*0500*/  LEA.HI.SX32 R21, R21, R14, 0x19 ;  /* 0x0000000e15157211 */ /* 0x000fca00078fcaff */
[----:B------:R-:W-:-:S05]  /*0510*/  VIADD R21, R21, 0xffffffff ;  /* 0xffffffff15157836 */ /* 0x000fca0000000000 */
[----:B------:R-:W-:Y:S02]  /*0520*/  IABS R19, R21 ;  /* 0x0000001500137213 */ /* 0x000fe40000000000 */
[-C--:B------:R-:W-:Y:S01]  /*0530*/  LOP3.LUT R21, R21, R14.reuse, RZ, 0x3c, !PT ;  /* 0x0000000e15157212 */ /* 0x080fe200078e3cff */
[----:B-1----:R-:W-:Y:S01]  /*0540*/  VIADD R3, R3, 0xffffffe ;  /* 0x0ffffffe03037836 */ /* 0x002fe20000000000 */
[----:B------:R-:W-:Y:S02]  /*0550*/  IABS R12, R14 ;  /* 0x0000000e000c7213 */ /* 0x000fe40000000000 */
[----:B------:R-:W-:-:S03]  /*0560*/  ISETP.GE.AND P1, PT, R21, RZ, PT ;  /* 0x000000ff1500720c */ /* 0x000fc60003f26270 */
[----:B------:R-:W1:Y:S01]  /*0570*/  F2I.FTZ.U32.TRUNC.NTZ R3, R3 ;  /* 0x0000000300037305 */ /* 0x000e62000021f000 */
[----:B------:R-:W-:Y:S02]  /*0580*/  IMAD.MOV R12, RZ, RZ, -R12 ;  /* 0x000000ffff0c7224 */ /* 0x000fe400078e0a0c */
[----:B-1----:R-:W-:-:S04]  /*0590*/  IMAD.MOV R15, RZ, RZ, -R3 ;  /* 0x000000ffff0f7224 */ /* 0x002fc800078e0a03 */
[----:B------:R-:W-:-:S04]  /*05a0*/  IMAD R18, R15, R16, RZ ;  /* 0x000000100f127224 */ /* 0x000fc800078e02ff */
[----:B------:R-:W-:Y:S02]  /*05b0*/  IMAD.HI.U32 R18, R3, R18, R2 ;  /* 0x0000001203127227 */ /* 0x000fe400078e0002 */
[----:B------:R-:W1:Y:S04]  /*05c0*/  @!P0 LDC.64 R2, c[0x0][0x488] ;  /* 0x00012200ff028b82 */ /* 0x000e680000000a00 */
[----:B------:R-:W-:-:S04]  /*05d0*/  IMAD.HI.U32 R15, R18, R19, RZ ;  /* 0x00000013120f7227 */ /* 0x000fc800078e00ff */
[----:B------:R-:W-:Y:S01]  /*05e0*/  IMAD R19, R15, R12, R19 ;  /* 0x0000000c0f137224 */ /* 0x000fe200078e0213 */
[----:B------:R-:W4:Y:S01]  /*05f0*/  @!P0 LDC R18, c[0x0][0x43c] ;  /* 0x00010f00ff128b82 */ /* 0x000f220000000800 */
[----:B------:R-:W5:Y:S03]  /*0600*/  S2R R12, SR_CTAID.Y ;  /* 0x00000000000c7919 */ /* 0x000f660000002600 */
[----:B------:R-:W-:Y:S02]  /*0610*/  ISETP.GT.U32.AND P2, PT, R16, R19, PT ;  /* 0x000000131000720c */ /* 0x000fe40003f44070 */
[----:B-1----:R-:W-:Y:S02]  /*0620*/  @!P0 ISETP.NE.U32.AND P3, PT, R2, RZ, PT ;  /* 0x000000ff0200820c */ /* 0x002fe40003f65070 */
[----:B------:R-:W1:Y:S09]  /*0630*/  LDC R2, c[0x0][0x508] ;  /* 0x00014200ff027b82 */ /* 0x000e720000000800 */
        /* <DEDUP_REMOVED lines=8> */
[----:B--2---:R-:W-:-:S05]  /*06c0*/  @!P0 IADD3 R45, PT, PT, R18, R17, -R4 ;  /* 0x00000011122d8210 */ /* 0x004fca0007ffe804 */
[----:B------:R-:W-:Y:S02]  /*06d0*/  VIADD R17, R45, 0x7f ;  /* 0x0000007f2d117836 */ /* 0x000fe40000000000 */
[----:B------:R-:W-:-:S03]  /*06e0*/  @P4 VIADD R15, R15, 0x1 ;  /* 0x000000010f0f4836 */ /* 0x000fc60000000000 */
[----:B------:R-:W-:Y:S01]  /*06f0*/  SHF.R.S32.HI R16, RZ, 0x1f, R17 ;  /* 0x0000001fff107819 */ /* 0x000fe20000011411 */
[----:B------:R-:W-:Y:S01]  /*0700*/  @!P1 IMAD.MOV R15, RZ, RZ, -R15 ;  /* 0x000000ffff0f9224 */ /* 0x000fe200078e0a0f */
[----:B-1----:R-:W-:Y:S02]  /*0710*/  IADD3 R3, PT, PT, R17, R2, R3 ;  /* 0x0000000211037210 */ /* 0x002fe40007ffe003 */
[----:B------:R-:W-:Y:S02]  /*0720*/  @!P2 LOP3.LUT R15, RZ, R14, RZ, 0x33, !PT ;  /* 0x0000000eff0fa212 */ /* 0x000fe400078e33ff */
[----:B------:R-:W-:Y:S02]  /*0730*/  SHF.R.S32.HI R14, RZ, 0x1f, R3 ;  /* 0x0000001fff0e7819 */ /* 0x000fe40000011403 */
[----:B------:R-:W-:Y:S01]  /*0740*/  LEA.HI R16, R16, R17, RZ, 0x7 ;  /* 0x0000001110107211 */ /* 0x000fe200078f38ff */
[----:B-----5:R-:W-:Y:S01]  /*0750*/  IMAD R138, R15, R12, RZ ;  /* 0x0000000c0f8a7224 */ /* 0x020fe200078e02ff */
        /* <DEDUP_REMOVED lines=8> */
[----:B---3--:R-:W-:Y:S05]  /*07e0*/  @!P0 BRA `(.L_x_3534) ;  /* 0x0000000000c48947 */ /* 0x008fea0003800000 */
[----:B------:R-:W1:Y:S01]  /*07f0*/  LDC.64 R2, c[0x0][0x430] ;  /* 0x00010c00ff027b82 */ /* 0x000e620000000a00 */
[----:B------:R-:W2:Y:S01]  /*0800*/  LDCU UR5, c[0x0][0x44c] ;  /* 0x00008980ff0577ac */ /* 0x000ea20008000800 */
[----:B------:R-:W-:Y:S01]  /*0810*/  IMAD.SHL.U32 R5, R88, 0x4, RZ ;  /* 0x0000000458057824 */ /* 0x000fe200078e00ff */
[----:B------:R-:W-:Y:S01]  /*0820*/  SHF.R.U32.HI R88, RZ, 0x3, R88 ;  /* 0x00000003ff587819 */ /* 0x000fe20000011658 */
[----:B------:R-:W-:Y:S01]  /*0830*/  IMAD.IADD R9, R9, 0x1, -R0 ;  /* 0x0000000109097824 */ /* 0x000fe200078e0a00 */
[----:B------:R-:W3:Y:S03]  /*0840*/  LDCU UR4, c[0x0][0x440] ;  /* 0x00008800ff0477ac */ /* 0x000ee60008000800 */
[----:B------:R-:W-:Y:S01]  /*0850*/  VIADD R4, R88, 0x10 ;  /* 0x0000001058047836 */ /* 0x000fe20000000000 */
[----:B------:R-:W4:Y:S01]  /*0860*/  LDCU.64 UR6, c[0x0][0x3f8] ;  /* 0x00007f00ff0677ac */ /* 0x000f220008000a00 */
[----:B-1----:R-:W-:-:S04]  /*0870*/  IMAD R2, R12, R2, R147 ;  /* 0x000000020c027224 */ /* 0x002fc800078e0293 */
        /* <DEDUP_REMOVED lines=40> */
.L_x_3534:
        /* <DEDUP_REMOVED lines=9> */
.L_x_3535:
[----:B------:R-:W-:-:S04]  /*0b90*/  UISETP.NE.U32.AND UP1, UPT, UR8, URZ, UPT ;  /* 0x000000ff0800728c */ /* 0x000fc8000bf25070 */
[----:B------:R-:W-:-:S09]  /*0ba0*/  UISETP.NE.AND.EX UP1, UPT, UR9, URZ, UPT, UP1 ;  /* 0x000000ff0900728c */ /* 0x000fd2000bf25310 */
        /* <DEDUP_REMOVED lines=37> */
[----:B------:R3:W2:Y:S01]  /*0e00*/  LDG.E R14, desc[UR14][R20.64] ;  /* 0x0000000e140e7981 */ /* 0x0006a2000c1e1900 */
[----:B-1----:R-:W-:Y:S01]  /*0e10*/  IABS R6, R5 ;  /* 0x0000000500067213 */ /* 0x002fe20000000000 */
[----:B------:R-:W-:Y:S02]  /*0e20*/  IMAD.MOV R15, RZ, RZ, -R15 ;  /* 0x000000ffff0f7224 */ /* 0x000fe400078e0a0f */
[----:B----4-:R-:W-:Y:S01]  /*0e30*/  IMAD.U32 R104, RZ, RZ, UR12 ;  /* 0x0000000cff687e24 */ /* 0x010fe2000f8e00ff */
[----:B------:R-:W1:Y:S01]  /*0e40*/  I2F.RP R18, R6 ;  /* 0x0000000600127306 */ /* 0x000e620000209400 */
[----:B------:R-:W-:Y:S02]  /*0e50*/  IMAD R4, R19, R15, R4 ;  /* 0x0000000f13047224 */ /* 0x000fe400078e0204 */
[----:B------:R-:W-:-:S05]  /*0e60*/  IMAD.U32 R105, RZ, RZ, UR13 ;  /* 0x0000000dff697e24 */ /* 0x000fca000f8e00ff */
[----:B-1----:R-:W1:Y:S01]  /*0e70*/  MUFU.RCP R16, R18 ;  /* 0x0000001200107308 */ /* 0x002e620000001000 */
[----:B---3--:R-:W-:Y:S02]  /*0e80*/  MOV R20, UR10 ;  /* 0x0000000a00147c02 */ /* 0x008fe40008000f00 */
[----:B-1----:R-:W-:-:S05]  /*0e90*/  IADD3 R16, PT, PT, R16, 0xffffffe, RZ ;  /* 0x0ffffffe10107810 */ /* 0x002fca0007ffe0ff */
        /* <DEDUP_REMOVED lines=20> */
[----:B------:R-:W-:-:S05]  /*0fe0*/  SHF.R.S32.HI R5, RZ, 0x1f, R4 ;  /* 0x0000001fff057819 */ /* 0x000fca0000011404 */
[C---:B------:R-:W-:Y:S02]  /*0ff0*/  IMAD R6, R5.reuse, R104, RZ ;  /* 0x0000006805067224 */ /* 0x040fe400078e02ff */
[----:B------:R-:W-:Y:S02]  /*1000*/  IMAD R5, R5, R20, RZ ;  /* 0x0000001405057224 */ /* 0x000fe400078e02ff */
[----:B------:R-:W-:Y:S01]  /*1010*/  IMAD R6, R4, R105, R6 ;  /* 0x0000006904067224 */ /* 0x000fe200078e0206 */
[----:B--2---:R-:W-:Y:S01]  /*1020*/  SHF.R.S32.HI R11, RZ, 0x1f, R14 ;  /* 0x0000001fff0b7819 */ /* 0x004fe2000001140e */
[----:B------:R-:W-:-:S04]  /*1030*/  IMAD.WIDE.U32 R16, R14, UR6, RZ ;  /* 0x000000060e107c25 */ /* 0x000fc8000f8e00ff */
[C---:B------:R-:W-:Y:S02]  /*1040*/  IMAD R21, R11.reuse, UR6, RZ ;  /* 0x000000060b157c24 */ /* 0x040fe4000f8e02ff */
[----:B------:R-:W-:Y:S02]  /*1050*/  IMAD R11, R11, UR4, RZ ;  /* 0x000000040b0b7c24 */ /* 0x000fe4000f8e02ff */
[C---:B------:R-:W-:Y:S02]  /*1060*/  IMAD R21, R14.reuse, UR7, R21 ;  /* 0x000000070e157c24 */ /* 0x040fe4000f8e0215 */
[C---:B------:R-:W-:Y:S02]  /*1070*/  IMAD R11, R14.reuse, UR5, R11 ;  /* 0x000000050e0b7c24 */ /* 0x040fe4000f8e020b */
[----:B------:R-:W-:Y:S01]  /*1080*/  IMAD.WIDE.U32 R14, R14, UR4, RZ ;  /* 0x000000040e0e7c25 */ /* 0x000fe2000f8e00ff */
[----:B------:R-:W1:Y:S01]  /*1090*/  LDCU.128 UR4, c[0x0][0x3d0] ;  /* 0x00007a00ff0477ac */ /* 0x000e620008000c00 */
[----:B------:R-:W-:-:S02]  /*10a0*/  IADD3 R17, PT, PT, R17, R21, RZ ;  /* 0x0000001511117210 */ /* 0x000fc40007ffe0ff */
[----:B------:R-:W-:Y:S02]  /*10b0*/  MOV R21, UR11 ;  /* 0x0000000b00157c02 */ /* 0x000fe40008000f00 */
[----:B------:R-:W-:Y:S01]  /*10c0*/  IADD3 R15, PT, PT, R15, R11, RZ ;  /* 0x0000000b0f0f7210 */ /* 0x000fe20007ffe0ff */
        /* <DEDUP_REMOVED lines=10> */
[----:B------:R-:W-:Y:S01]  /*1170*/  IMAD R4, R7, UR7, R4 ;  /* 0x0000000707047c24 */ /* 0x000fe2000f8e0204 */
[----:B------:R-:W-:Y:S01]  /*1180*/  IADD3 R12, PT, PT, R17, R6, RZ ;  /* 0x00000006110c7210 */ /* 0x000fe20007ffe0ff */
[----:B------:R-:W-:-:S05]  /*1190*/  IMAD.WIDE.U32 R14, R7, UR6, R14 ;  /* 0x00000006070e7c25 */ /* 0x000fca000f8e000e */
[----:B------:R-:W-:Y:S01]  /*11a0*/  IADD3 R11, PT, PT, R15, R4, RZ ;  /* 0x000000040f0b7210 */ /* 0x000fe20007ffe0ff */
[----:B------:R-:W-:Y:S06]  /*11b0*/  BRA `(.L_x_3537) ;  /* 0x0000000400647947 */ /* 0x000fec0003800000 */
.L_x_3536:
        /* <DEDUP_REMOVED lines=13> */
[----:B------:R-:W-:Y:S01]  /*1290*/  IADD3 R19, PT, PT, R19, R6, RZ ;  /* 0x0000000613137210 */ /* 0x000fe20007ffe0ff */
[----:B------:R-:W-:Y:S05]  /*12a0*/  BRA `(.L_x_3539) ;  /* 0x0000000000187947 */ /* 0x000fea0003800000 */
.L_x_3538:
[----:B------:R-:W2:Y:S01]  /*12b0*/  LDC.64 R104, c[0x0][0x3b8] ;  /* 0x0000ee00ff687b82 */ /* 0x000ea20000000a00 */
[----:B-1----:R-:W-:-:S05]  /*12c0*/  IADD3 R14, PT, PT, R4, R5, RZ ;  /* 0x00000005040e7210 */ /* 0x002fca0007ffe0ff */
[C---:B--2---:R-:W-:Y:S02]  /*12d0*/  IMAD R19, R14.reuse, R105, RZ ;  /* 0x000000690e137224 */ /* 0x044fe400078e02ff */
[----:B------:R-:W-:-:S05]  /*12e0*/  IMAD.WIDE.U32 R14, R14, R104, RZ ;  /* 0x000000680e0e7225 */ /* 0x000fca00078e00ff */
[----:B------:R-:W-:Y:S02]  /*12f0*/  IADD3 R19, PT, PT, R15, R19, RZ ;  /* 0x000000130f137210 */ /* 0x000fe40007ffe0ff */
[----:B------:R-:W-:Y:S02]  /*1300*/  MOV R18, R14 ;  /* 0x0000000e00127202 */ /* 0x000fe40000000f00 */
.L_x_3539:
        /* <DEDUP_REMOVED lines=14> */
.L_x_3540:
[----:B------:R-:W1:Y:S01]  /*13f0*/  LDC.64 R20, c[0x0][0x3c0] ;  /* 0x0000f000ff147b82 */ /* 0x000e620000000a00 */
[----:B------:R-:W-:-:S05]  /*1400*/  IADD3 R4, PT, PT, R4, R5, RZ ;  /* 0x0000000504047210 */ /* 0x000fca0007ffe0ff */
[C---:B-1----:R-:W-:Y:S02]  /*1410*/  IMAD R23, R4.reuse, R21, RZ ;  /* 0x0000001504177224 */ /* 0x042fe400078e02ff */
[----:B------:R-:W-:-:S05]  /*1420*/  IMAD.WIDE.U32 R4, R4, R20, RZ ;  /* 0x0000001404047225 */ /* 0x000fca00078e00ff */
[----:B------:R-:W-:Y:S02]  /*1430*/  IADD3 R23, PT, PT, R5, R23, RZ ;  /* 0x0000001705177210 */ /* 0x000fe40007ffe0ff */
[----:B------:R-:W-:-:S07]  /*1440*/  MOV R22, R4 ;  /* 0x0000000400167202 */ /* 0x000fce0000000f00 */
.L_x_3541:
[----:B------:R-:W1:Y:S01]  /*1450*/  LDC R11, c[0x0][0x3e8] ;  /* 0x0000fa00ff0b7b82 */ /* 0x000e620000000800 */
[----:B------:R-:W-:Y:S02]  /*1460*/  LEA R12, R3, 0xffffff80, 0x7 ;  /* 0xffffff80030c7811 */ /* 0x000fe400078e38ff */
[----:B------:R-:W-:-:S03]  /*1470*/  CS2R R148, SRZ ;  /* 0x0000000000947805 */ /* 0x000fc6000001ff00 */
[----:B------:R-:W-:-:S04]  /*1480*/  IMAD.WIDE.U32 R18, R12, R104, R18 ;  /* 0x000000680c127225 */ /* 0x000fc800078e0012 */
[----:B------:R-:W-:Y:S01]  /*1490*/  IMAD.WIDE.U32 R22, R12, R20, R22 ;  /* 0x000000140c167225 */ /* 0x000fe200078e0016 */
[----:B-1----:R-:W-:-:S04]  /*14a0*/  IABS R4, R11 ;  /* 0x0000000b00047213 */ /* 0x002fc80000000000 */
[----:B-----5:R-:W1:Y:S08]  /*14b0*/  I2F.RP R7, R4 ;  /* 0x0000000400077306 */ /* 0x020e700000209400 */
        /* <DEDUP_REMOVED lines=41> */
.L_x_3537:
[----:B------:R-:W-:Y:S01]  /*1750*/  ISETP.NE.AND P0, PT, R13, -0x1, PT ;  /* 0xffffffff0d00780c */ /* 0x000fe20003f05270 */
[----:B------:R-:W1:Y:S01]  /*1760*/  LDCU.64 UR4, c[0x0][0x3c8] ;  /* 0x00007900ff0477ac */ /* 0x000e620008000a00 */
[C---:B------:R-:W-:Y:S01]  /*1770*/  IMAD.SHL.U32 R145, R88.reuse, 0x8, RZ ;  /* 0x0000000858917824 */ /* 0x040fe200078e00ff */
[----:B------:R-:W2:Y:S01]  /*1780*/  S2UR UR12, SR_CgaCtaId ;  /* 0x00000000000c79c3 */ /* 0x000ea20000008800 */
[----:B------:R-:W-:Y:S01]  /*1790*/  LOP3.LUT R144, R88, 0x18, RZ, 0xc0, !PT ;  /* 0x0000001858907812 */ /* 0x000fe200078ec0ff */
[----:B------:R-:W3:Y:S01]  /*17a0*/  LDCU.64 UR10, c[0x0][0x388] ;  /* 0x00007100ff0a77ac */ /* 0x000ee20008000a00 */
[----:B------:R-:W-:Y:S01]  /*17b0*/  IADD3 R137, PT, PT, -R0, R9, RZ ;  /* 0x0000000900897210 */ /* 0x000fe20007ffe1ff */
[----:B------:R-:W-:Y:S01]  /*17c0*/  BSSY.RECONVERGENT B0, `(.L_x_3542) ;  /* 0x000003c000007945 */ /* 0x000fe20003800200 */
[----:B------:R-:W-:Y:S01]  /*17d0*/  LOP3.LUT R89, R145, 0xd8, RZ, 0xc0, !PT ;  /* 0x000000d891597812 */ /* 0x000fe200078ec0ff */
[----:B------:R-:W4:Y:S03]  /*17e0*/  LDCU.64 UR6, c[0x0][0x390] ;  /* 0x00007200ff0677ac */ /* 0x000f260008000a00 */
[----:B------:R-:W-:Y:S01]  /*17f0*/  LOP3.LUT R89, R89, R144, RZ, 0x3c, !PT ;  /* 0x0000009059597212 */ /* 0x000fe200078e3cff */
[----:B------:R-:W5:Y:S08]  /*1800*/  @!P0 LDC.64 R6, c[0x0][0x398] ;  /* 0x0000e600ff068b82 */ /* 0x000f700000000a00 */
[----:B------:R-:W1:Y:S01]  /*1810*/  @P0 LDC.64 R4, c[0x0][0x3b0] ;  /* 0x0000ec00ff040b82 */ /* 0x000e620000000a00 */
[----:B-----5:R-:W-:-:S04]  /*1820*/  @!P0 IMAD.WIDE.U32 R22, R147, R6, RZ ;  /* 0x0000000693168225 */ /* 0x020fc800078e00ff */
[----:B------:R-:W-:Y:S01]  /*1830*/  @!P0 IMAD.MOV.U32 R6, RZ, RZ, R22 ;  /* 0x000000ffff068224 */ /* 0x000fe200078e0016 */
[----:B------:R-:W-:Y:S01]  /*1840*/  LOP3.LUT R22, R145, 0x18, RZ, 0xc0, !PT ;  /* 0x0000001891167812 */ /* 0x000fe200078ec0ff */
[----:B------:R-:W-:Y:S02]  /*1850*/  @!P0 IMAD R7, R147, R7, R23 ;  /* 0x0000000793078224 */ /* 0x000fe400078e0217 */
[----:B-1----:R-:W-:Y:S01]  /*1860*/  @P0 IMAD.WIDE.U32 R18, R13, R4, RZ ;  /* 0x000000040d120225 */ /* 0x002fe200078e00ff */
[----:B------:R-:W-:Y:S02]  /*1870*/  LOP3.LUT R4, R145, 0x1f20, RZ, 0xc0, !PT ;  /* 0x00001f2091047812 */ /* 0x000fe400078ec0ff */
[----:B------:R-:W-:Y:S01]  /*1880*/  IADD3 R16, P1, PT, R22, R16, RZ ;  /* 0x0000001016107210 */ /* 0x000fe20007f3e0ff */
[----:B------:R-:W-:Y:S01]  /*1890*/  @P0 IMAD.MOV.U32 R6, RZ, RZ, R18 ;  /* 0x000000ffff060224 */ /* 0x000fe200078e0012 */
[----:B------:R-:W-:Y:S01]  /*18a0*/  LOP3.LUT R89, R4, R89, RZ, 0xfc, !PT ;  /* 0x0000005904597212 */ /* 0x000fe200078efcff */
[----:B------:R-:W-:Y:S01]  /*18b0*/  @P0 IMAD R7, R13, R5, R19 ;  /* 0x000000050d070224 */ /* 0x000fe200078e0213 */
[----:B------:R-:W-:Y:S01]  /*18c0*/  SHF.R.S32.HI R13, RZ, 0x1f, R10 ;  /* 0x0000001fff0d7819 */ /* 0x000fe2000001140a */
[----:B------:R-:W-:Y:S01]  /*18d0*/  IMAD.X R17, RZ, RZ, R12, P1 ;  /* 0x000000ffff117224 */ /* 0x000fe200008e060c */
[----:B------:R-:W-:-:S03]  /*18e0*/  IADD3 R6, P0, PT, R22, R6, RZ ;  /* 0x0000000616067210 */ /* 0x000fc60007f1e0ff */
[----:B------:R-:W-:Y:S01]  /*18f0*/  IMAD R13, R13, UR4, RZ ;  /* 0x000000040d0d7c24 */ /* 0x000fe2000f8e02ff */
[----:B------:R-:W-:Y:S02]  /*1900*/  IADD3.X R7, PT, PT, RZ, R7, RZ, P0, !PT ;  /* 0x00000007ff077210 */ /* 0x000fe400007fe4ff */
[----:B------:R-:W-:Y:S01]  /*1910*/  IADD3 R4, P0, PT, R22, R14, RZ ;  /* 0x0000000e16047210 */ /* 0x000fe20007f1e0ff */
[C---:B------:R-:W-:Y:S01]  /*1920*/  IMAD R13, R10.reuse, UR5, R13 ;  /* 0x000000050a0d7c24 */ /* 0x040fe2000f8e020d */
[----:B------:R-:W-:Y:S01]  /*1930*/  UMOV UR5, 0x400 ;  /* 0x0000040000057882 */ /* 0x000fe20000000000 */
[----:B------:R-:W-:Y:S01]  /*1940*/  IMAD.WIDE.U32 R6, R10, UR4, R6 ;  /* 0x000000040a067c25 */ /* 0x000fe2000f8e0006 */
[----:B------:R-:W-:Y:S01]  /*1950*/  SHF.R.U32.HI R10, RZ, 0x2, R88 ;  /* 0x00000002ff0a7819 */ /* 0x000fe20000011658 */
[----:B--2---:R-:W-:Y:S02]  /*1960*/  ULEA UR5, UR12, UR5, 0x18 ;  /* 0x000000050c057291 */ /* 0x004fe4000f8ec0ff */
[----:B------:R-:W-:Y:S01]  /*1970*/  IMAD.X R5, RZ, RZ, R11, P0 ;  /* 0x000000ffff057224 */ /* 0x000fe200000e060b */
[C---:B------:R-:W-:Y:S01]  /*1980*/  ISETP.GE.AND P2, PT, R10.reuse, R137, PT ;  /* 0x000000890a00720c */ /* 0x040fe20003f46270 */
[----:B------:R-:W-:Y:S01]  /*1990*/  IMAD.WIDE.U32 R16, R10, R104, R16 ;  /* 0x000000680a107225 */ /* 0x000fe200078e0010 */
[----:B------:R-:W-:-:S02]  /*19a0*/  IADD3 R13, PT, PT, R7, R13, RZ ;  /* 0x0000000d070d7210 */ /* 0x000fc40007ffe0ff */
[----:B------:R-:W-:Y:S01]  /*19b0*/  LEA R89, R89, UR5, 0x1 ;  /* 0x0000000559597c11 */ /* 0x000fe2000f8e08ff */
[----:B------:R-:W-:Y:S01]  /*19c0*/  IMAD.WIDE.U32 R4, R10, R20, R4 ;  /* 0x000000140a047225 */ /* 0x000fe200078e0004 */
[----:B---3--:R-:W-:-:S03]  /*19d0*/  LEA R140, P1, R16, UR10, 0x1 ;  /* 0x0000000a108c7c11 */ /* 0x008fc6000f8208ff */
[----:B------:R-:W-:Y:S01]  /*19e0*/  IMAD R139, R10, R105, R17 ;  /* 0x000000690a8b7224 */ /* 0x000fe200078e0211 */
[----:B----4-:R-:W-:Y:S01]  /*19f0*/  LEA R142, P0, R4, UR6, 0x1 ;  /* 0x00000006048e7c11 */ /* 0x010fe2000f8008ff */
[----:B------:R-:W-:Y:S02]  /*1a00*/  IMAD R143, R10, R21, R5 ;  /* 0x000000150a8f7224 */ /* 0x000fe400078e0205 */
[----:B------:R-:W-:Y:S01]  /*1a10*/  IMAD.MOV.U32 R11, RZ, RZ, RZ ;  /* 0x000000ffff0b7224 */ /* 0x000fe200078e00ff */
[----:B------:R-:W-:Y:S02]  /*1a20*/  LEA.HI.X R139, R16, UR11, R139, 0x1, P1 ;  /* 0x0000000b108b7c11 */ /* 0x000fe400088f0c8b */
[----:B------:R-:W-:Y:S01]  /*1a30*/  LEA.HI.X R143, R4, UR7, R143, 0x1, P0 ;  /* 0x00000007048f7c11 */ /* 0x000fe200080f0c8f */
[----:B------:R-:W-:Y:S01]  /*1a40*/  IMAD.WIDE.U32 R14, R8, 0x40, R10 ;  /* 0x00000040080e7825 */ /* 0x000fe200078e000a */
        /* <DEDUP_REMOVED lines=18> */
.L_x_3544:
[----:B------:R2:W-:Y:S02]  /*1b70*/  STS.128 [R89], RZ ;  /* 0x000000ff59007388 */ /* 0x0005e40000000c00 */
.L_x_3543:
[----:B------:R-:W-:Y:S05]  /*1b80*/  BSYNC.RECONVERGENT B0 ;  /* 0x0000000000007941 */ /* 0x000fea0003800200 */
.L_x_3542:
        /* <DEDUP_REMOVED lines=26> */
.L_x_3546:
[----:B------:R-:W-:Y:S05]  /*1d30*/  BSYNC.RECONVERGENT B0 ;  /* 0x0000000000007941 */ /* 0x000fea0003800200 */
.L_x_3545:
[----:B------:R-:W-:Y:S01]  /*1d40*/  BSSY.RECONVERGENT B0, `(.L_x_3547) ;  /* 0x000000e000007945 */ /* 0x000fe20003800200 */
[C---:B----4-:R-:W-:Y:S02]  /*1d50*/  SHF.L.U64.HI R6, R104.reuse, 0x5, R105 ;  /* 0x0000000568067819 */ /* 0x050fe40000010269 */
        /* <DEDUP_REMOVED lines=11> */
.L_x_3549:
[----:B------:R4:W-:Y:S02]  /*1e10*/  STS.128 [R89+0x1000], RZ ;  /* 0x001000ff59007388 */ /* 0x0009e40000000c00 */
.L_x_3548:
[----:B------:R-:W-:Y:S05]  /*1e20*/  BSYNC.RECONVERGENT B0 ;  /* 0x0000000000007941 */ /* 0x000fea0003800200 */
.L_x_3547:
        /* <DEDUP_REMOVED lines=17> */
.L_x_3551:
[----:B------:R-:W-:Y:S05]  /*1f40*/  BSYNC.RECONVERGENT B0 ;  /* 0x0000000000007941 */ /* 0x000fea0003800200 */
.L_x_3550:
        /* <DEDUP_REMOVED lines=12> */
.L_x_3553:
[----:B------:R-:W-:Y:S05]  /*2010*/  BSYNC.RECONVERGENT B0 ;  /* 0x0000000000007941 */ /* 0x000fea0003800200 */
.L_x_3552:
        /* <DEDUP_REMOVED lines=12> */
.L_x_3555:
[----:B------:R-:W-:Y:S05]  /*20e0*/  BSYNC.RECONVERGENT B0 ;  /* 0x0000000000007941 */ /* 0x000fea0003800200 */
.L_x_3554:
        /* <DEDUP_REMOVED lines=21> */
.L_x_3558:
[----:B------:R1:W-:Y:S01]  /*2240*/  STS.128 [R89+0x3000], RZ ;  /* 0x003000ff59007388 */ /* 0x0003e20000000c00 */
[----:B------:R-:W-:Y:S05]  /*2250*/  BRA `(.L_x_3559) ;  /* 0x0000000000047947 */ /* 0x000fea0003800000 */
.L_x_3557:
[----:B------:R1:W-:Y:S02]  /*2260*/  STS.128 [R89+0x3000], RZ ;  /* 0x003000ff59007388 */ /* 0x0003e40000000c00 */
.L_x_3559:
[----:B------:R-:W-:Y:S05]  /*2270*/  BSYNC.RECONVERGENT B0 ;  /* 0x0000000000007941 */ /* 0x000fea0003800200 */
.L_x_3556:
        /* <DEDUP_REMOVED lines=29> */
.L_x_3561:
[----:B------:R-:W-:Y:S05]  /*2450*/  BSYNC.RECONVERGENT B0 ;  /* 0x0000000000007941 */ /* 0x000fea0003800200 */
.L_x_3560:
        /* <DEDUP_REMOVED lines=15> */
.L_x_3563:
[----:B------:R-:W-:Y:S05]  /*2550*/  BSYNC.RECONVERGENT B0 ;  /* 0x0000000000007941 */ /* 0x000fea0003800200 */
.L_x_3562:
        /* <DEDUP_REMOVED lines=13> */
.L_x_3565:
[----:B------:R-:W-:Y:S05]  /*2630*/  BSYNC.RECONVERGENT B0 ;  /* 0x0000000000007941 */ /* 0x000fea0003800200 */
.L_x_3564:
[----:B-1----:R-:W-:Y:S01]  /*2640*/  LDSM.16.M88.4 R4, [R136] ;  /* 0x000000008804783b */ /* 0x002fe20000000200 */
[----:B------:R-:W-:Y:S01]  /*2650*/  UIADD3 UR4, UPT, UPT, UR5, 0x1000, URZ ;  /* 0x0000100005047890 */ /* 0x000fe2000fffe0ff */
[----:B------:R-:W-:Y:S02]  /*2660*/  LOP3.LUT P4, RZ, R88, 0x4, RZ, 0xc0, !PT ;  /* 0x0000000458ff7812 */ /* 0x000fe4000788c0ff */
[----:B------:R-:W1:Y:S01]  /*2670*/  LDSM.16.M88.4 R32, [R23+0x1000] ;  /* 0x001000001720783b */ /* 0x000e620000000200 */
[----:B------:R-:W-:Y:S02]  /*2680*/  MOV R37, 0x20 ;  /* 0x0000002000257802 */ /* 0x000fe40000000f00 */
[----:B------:R-:W-:Y:S01]  /*2690*/  LEA R91, R0, UR4, 0x1 ;  /* 0x00000004005b7c11 */ /* 0x000fe2000f8e08ff */
[----:B------:R-:W5:Y:S01]  /*26a0*/  LDSM.16.M88.4 R28, [R23+0x1400] ;  /* 0x00140000171c783b */ /* 0x000f620000000200 */
[----:B------:R-:W-:Y:S02]  /*26b0*/  SEL R109, R37, 0xffffffe0, !P4 ;  /* 0xffffffe0256d7807 */ /* 0x000fe40006000000 */
[----:B------:R-:W-:Y:S01]  /*26c0*/  VIMNMX R107, PT, PT, R2, R45, PT ;  /* 0x0000002d026b7248 */ /* 0x000fe20003fe0100 */
[----:B------:R-:W2:Y:S01]  /*26d0*/  LDCU UR4, c[0x0][0x50c] ;  /* 0x0000a180ff0477ac */ /* 0x000ea20008000800 */
[----:B------:R-:W-:Y:S01]  /*26e0*/  IADD3 R36, PT, PT, R136, R109, RZ ;  /* 0x0000006d88247210 */ /* 0x000fe20007ffe0ff */
[----:B------:R-:W0:Y:S01]  /*26f0*/  LDGDEPBAR ;  /* 0x00000000000079af */ /* 0x000e220000000000 */
[----:B------:R-:W-:-:S02]  /*2700*/  IADD3 R109, PT, PT, R109, R91, RZ ;  /* 0x0000005b6d6d7210 */ /* 0x000fc40007ffe0ff */
[----:B------:R-:W-:Y:S01]  /*2710*/  VIADDMNMX R106, R2, 0x8, R45, PT ;  /* 0x00000008026a7846 */ /* 0x000fe2000380012d */
[----:B------:R-:W-:Y:S04]  /*2720*/  LDSM.16.M88.4 R24, [R36] ;  /* 0x000000002418783b */ /* 0x000fe80000000200 */
[----:B------:R-:W3:Y:S04]  /*2730*/  LDSM.16.M88.4 R8, [R109] ;  /* 0x000000006d08783b */ /* 0x000ee80000000200 */
[----:B------:R-:W4:Y:S01]  /*2740*/  LDSM.16.M88.4 R40, [R109+0x400] ;  /* 0x000400006d28783b */ /* 0x000f220000000200 */
[C---:B-1----:R-:W-:Y:S08]  /*2750*/  HMMA.16816.F32 R12, R4.reuse, R32, RZ ;  /* 0x00000020040c723c */ /* 0x042ff000000018ff */
[C---:B------:R-:W-:Y:S08]  /*2760*/  HMMA.16816.F32 R32, R4.reuse, R34, RZ ;  /* 0x000000220420723c */ /* 0x040ff000000018ff */
[----:B-----5:R-:W-:Y:S08]  /*2770*/  HMMA.16816.F32 R16, R4, R28, RZ ;  /* 0x0000001c0410723c */ /* 0x020ff000000018ff */
[C---:B---3--:R-:W-:Y:S08]  /*2780*/  HMMA.16816.F32 R12, R24.reuse, R8, R12 ;  /* 0x00000008180c723c */ /* 0x048ff0000000180c */
[C---:B------:R-:W-:Y:S01]  /*2790*/  HMMA.16816.F32 R32, R24.reuse, R10, R32 ;  /* 0x0000000a1820723c */ /* 0x040fe20000001820 */
[----:B------:R-:W1:Y:S07]  /*27a0*/  LDSM.16.M88.4 R8, [R23+0x1800] ;  /* 0x001800001708783b */ /* 0x000e6e0000000200 */
[----:B----4-:R-:W-:Y:S03]  /*27b0*/  HMMA.16816.F32 R16, R24, R40, R16 ;  /* 0x000000281810723c */ /* 0x010fe60000001810 */
        /* <DEDUP_REMOVED lines=89> */
[----:B--2---:R2:W5:Y:S01]  /*2d50*/  LDSM.16.M88.4 R28, [R23+0x2c00] ;  /* 0x002c0000171c783b */ /* 0x0045620000000200 */
        /* <DEDUP_REMOVED lines=11> */
[----:B--2---:R-:W-:-:S02]  /*2e10*/  IADD3 R23, PT, PT, R3, -0x1, RZ ;  /* 0xffffffff03177810 */ /* 0x004fc40007ffe0ff */
[----:B------:R-:W2:Y:S02]  /*2e20*/  MUFU.TANH R59, R59 ;  /* 0x0000003b003b7308 */ /* 0x000ea40000002400 */
[----:B------:R-:W-:-:S03]  /*2e30*/  ISETP.GT.AND P0, PT, R23, R138, PT ;  /* 0x0000008a1700720c */ /* 0x000fc60003f04270 */
[----:B---3--:R-:W-:Y:S01]  /*2e40*/  HMMA.16816.F32 R12, R24, R8, R12 ;  /* 0x00000008180c723c */ /* 0x008fe2000000180c */
[----:B------:R-:W-:Y:S01]  /*2e50*/  FMUL.FTZ R9, R18, UR4 ;  /* 0x0000000412097c20 */ /* 0x000fe20008410000 */
[----:B------:R-:W-:Y:S01]  /*2e60*/  FMUL.FTZ R8, R19, UR4 ;  /* 0x0000000413087c20 */ /* 0x000fe20008410000 */
[----:B------:R-:W3:Y:S01]  /*2e70*/  MUFU.TANH R61, R61 ;  /* 0x0000003d003d7308 */ /* 0x000ee20000002400 */
[----:B----4-:R-:W4:Y:S01]  /*2e80*/  LDSM.16.M88.4 R32, [R109+0x1c00] ;  /* 0x001c00006d20783b */ /* 0x010f220000000200 */
[----:B------:R-:W-:-:S04]  /*2e90*/  DEPBAR.LE SB0, 0x0 ;  /* 0x000080000000791a */ /* 0x000fc80000000000 */
[C---:B-----5:R-:W-:Y:S02]  /*2ea0*/  HMMA.16816.F32 R16, R4.reuse, R28, RZ ;  /* 0x0000001c0410723c */ /* 0x060fe400000018ff */
[----:B------:R-:W1:Y:S06]  /*2eb0*/  MUFU.TANH R62, R62 ;  /* 0x0000003e003e7308 */ /* 0x000e6c0000002400 */
        /* <DEDUP_REMOVED lines=19> */
[----:B------:R-:W-:Y:S01]  /*2ff0*/  FMUL.FTZ R16, R16, UR4 ;  /* 0x0000000410107c20 */ /* 0x000fe20008410000 */
[----:B------:R-:W-:-:S04]  /*3000*/  FMUL.FTZ R19, R19, UR4 ;  /* 0x0000000413137c20 */ /* 0x000fc80008410000 */
        /* <DEDUP_REMOVED lines=28> */
[----:B------:R-:W1:Y:S08]  /*31d0*/  MUFU.TANH R17, R17 ;  /* 0x0000001100117308 */ /* 0x000e700000002400 */
[----:B------:R-:W1:Y:S08]  /*31e0*/  MUFU.TANH R32, R32 ;  /* 0x0000002000207308 */ /* 0x000e700000002400 */
[----:B------:R1:W1:Y:S08]  /*31f0*/  MUFU.TANH R30, R19 ;  /* 0x00000013001e7308 */ /* 0x0002700000002400 */
[----:B------:R1:W1:Y:S08]  /*3200*/  MUFU.TANH R18, R4 ;  /* 0x0000000400127308 */ /* 0x0002700000002400 */
[----:B------:R1:W1:Y:S08]  /*3210*/  MUFU.TANH R34, R5 ;  /* 0x0000000500227308 */ /* 0x0002700000002400 */
        /* <DEDUP_REMOVED lines=8> */
[----:B------:R-:W-:Y:S01]  /*32a0*/  IMAD.SHL.U32 R2, R104, 0x80, RZ ;  /* 0x0000008068027824 */ /* 0x000fe200078e00ff */
[----:B-1----:R-:W-:-:S05]  /*32b0*/  IADD3 R5, P0, PT, RZ, -UR6, RZ ;  /* 0x80000006ff057c10 */ /* 0x002fca000ff1e0ff */
[----:B------:R-:W-:-:S05]  /*32c0*/  IMAD.X R2, RZ, RZ, ~R2, P0 ;  /* 0x000000ffff027224 */ /* 0x000fca00000e0e02 */
[----:B------:R-:W-:-:S04]  /*32d0*/  SHF.R.S64 R5, R5, 0x1f, R2 ;  /* 0x0000001f05057819 */ /* 0x000fc80000001002 */
[----:B------:R-:W-:-:S04]  /*32e0*/  IADD3 R140, P0, PT, R5, R140, RZ ;  /* 0x0000008c058c7210 */ /* 0x000fc80007f1e0ff */
[----:B------:R-:W-:Y:S01]  /*32f0*/  LEA.HI.X.SX32 R139, R2, R139, 0x1, P0 ;  /* 0x0000008b028b7211 */ /* 0x000fe200000f0eff */
[----:B------:R-:W-:Y:S08]  /*3300*/  BRA `(.L_x_3568) ;  /* 0x0000000000f07947 */ /* 0x000ff00003800000 */
.L_x_3567:
[----:B-1----:R-:W1:Y:S01]  /*3310*/  LDC R4, c[0x0][0x4f0] ;  /* 0x00013c00ff047b82 */ /* 0x002e620000000800 */
        /* <DEDUP_REMOVED lines=59> */
.L_x_3568:
        /* <DEDUP_REMOVED lines=38> */
.L_x_3570:
[----:B------:R-:W-:Y:S05]  /*3930*/  BSYNC.RECONVERGENT B0 ;  /* 0x0000000000007941 */ /* 0x000fea0003800200 */
.L_x_3569:
[----:B------:R-:W0:Y:S02]  /*3940*/  LDGDEPBAR ;  /* 0x00000000000079af */ /* 0x000e240000000000 */
.L_x_3566:
[----:B------:R-:W-:Y:S01]  /*3950*/  IMAD.SHL.U32 R110, R88, 0x2, RZ ;  /* 0x00000002586e7824 */ /* 0x000fe200078e00ff */
[----:B------:R-:W3:Y:S01]  /*3960*/  LDCU UR6, c[0x0][0x45c] ;  /* 0x00008b80ff0677ac */ /* 0x000ee20008000800 */
[----:B------:R-:W-:Y:S02]  /*3970*/  LOP3.LUT R108, R38, 0x120, R39, 0xf8, !PT ;  /* 0x00000120266c7812 */ /* 0x000fe400078ef827 */
[----:B------:R-:W-:Y:S02]  /*3980*/  SEL R37, R37, 0xffffffe0, !P4 ;  /* 0xffffffe025257807 */ /* 0x000fe40006000000 */
[----:B------:R-:W-:-:S05]  /*3990*/  LOP3.LUT R110, R110, 0x6, RZ, 0xc0, !PT ;  /* 0x000000066e6e7812 */ /* 0x000fca00078ec0ff */
[----:B------:R-:W-:-:S04]  /*39a0*/  IMAD R2, R23, 0x80, R110 ;  /* 0x0000008017027824 */ /* 0x000fc800078e026e */
[C---:B-12---:R-:W-:Y:S02]  /*39b0*/  VIADD R5, R2.reuse, 0x1 ;  /* 0x0000000102057836 */ /* 0x046fe40000000000 */
[C---:B------:R-:W-:Y:S02]  /*39c0*/  VIADD R4, R2.reuse, 0x8 ;  /* 0x0000000802047836 */ /* 0x040fe40000000000 */
[C---:B------:R-:W-:Y:S01]  /*39d0*/  VIADD R7, R2.reuse, 0x11 ;  /* 0x0000001102077836 */ /* 0x040fe20000000000 */
[CC--:B------:R-:W-:Y:S01]  /*39e0*/  ISETP.GE.AND P5, PT, R5.reuse, R107.reuse, PT ;  /* 0x0000006b0500720c */ /* 0x0c0fe20003fa6270 */
[C---:B------:R-:W-:Y:S01]  /*39f0*/  VIADD R42, R2.reuse, 0x51 ;  /* 0x00000051022a7836 */ /* 0x040fe20000000000 */
[-C--:B------:R-:W-:Y:S01]  /*3a00*/  ISETP.GE.AND P2, PT, R5, R106.reuse, PT ;  /* 0x0000006a0500720c */ /* 0x080fe20003f46270 */
[----:B------:R-:W-:Y:S01]  /*3a10*/  VIADD R5, R2, 0x9 ;  /* 0x0000000902057836 */ /* 0x000fe20000000000 */
[-C--:B------:R-:W-:Y:S01]  /*3a20*/  ISETP.GE.AND P6, PT, R4, R107.reuse, PT ;  /* 0x0000006b0400720c */ /* 0x080fe20003fc6270 */
[----:B------:R-:W-:Y:S01]  /*3a30*/  VIADD R19, R2, 0x59 ;  /* 0x0000005902137836 */ /* 0x000fe20000000000 */
        /* <DEDUP_REMOVED lines=8> */
[----:B------:R-:W-:Y:S01]  /*3ac0*/  FSEL R6, R47, -INF , !P2 ;  /* 0xff8000002f067808 */ /* 0x000fe20005000000 */
[----:B------:R-:W-:Y:S01]  /*3ad0*/  VIADD R41, R2, 0x68 ;  /* 0x0000006802297836 */ /* 0x000fe20000000000 */
[----:B------:R-:W-:Y:S01]  /*3ae0*/  ISETP.GE.AND P5, PT, R4, R107, PT ;  /* 0x0000006b0400720c */ /* 0x000fe20003fa6270 */
[----:B------:R-:W-:Y:S01]  /*3af0*/  VIADD R33, R2, 0x69 ;  /* 0x0000006902217836 */ /* 0x000fe20000000000 */
[----:B------:R-:W-:Y:S01]  /*3b00*/  ISETP.GE.AND P2, PT, R4, R106, PT ;  /* 0x0000006a0400720c */ /* 0x000fe20003f46270 */
[----:B------:R-:W-:Y:S01]  /*3b10*/  VIADD R31, R2, 0x70 ;  /* 0x00000070021f7836 */ /* 0x000fe20000000000 */
[----:B------:R-:W-:Y:S01]  /*3b20*/  FSEL R16, R48, -INF , !P6 ;  /* 0xff80000030107808 */ /* 0x000fe20007000000 */
        /* <DEDUP_REMOVED lines=27> */
[C---:B------:R-:W-:Y:S02]  /*3ce0*/  ISETP.GE.AND P5, PT, R5.reuse, R107, PT ;  /* 0x0000006b0500720c */ /* 0x040fe40003fa6270 */
[----:B------:R-:W-:Y:S01]  /*3cf0*/  ISETP.GE.AND P2, PT, R5, R106, PT ;  /* 0x0000006a0500720c */ /* 0x000fe20003f46270 */
[----:B------:R-:W-:Y:S01]  /*3d00*/  VIADD R5, R2, 0x30 ;  /* 0x0000003002057836 */ /* 0x000fe20000000000 */
[----:B------:R-:W-:Y:S02]  /*3d10*/  FSEL R112, R60, -INF , !P6 ;  /* 0xff8000003c707808 */ /* 0x000fe40007000000 */
        /* <DEDUP_REMOVED lines=19> */
[----:B------:R-:W-:Y:S02]  /*3e50*/  FSEL R154, R154, -INF , !P3 ;  /* 0xff8000009a9a7808 */ /* 0x000fe40005800000 */
[----:B------:R-:W-:Y:S02]  /*3e60*/  FSEL R152, R152, -INF , !P0 ;  /* 0xff80000098987808 */ /* 0x000fe40004000000 */
[----:B------:R-:W-:Y:S02]  /*3e70*/  FSEL R162, R162, -INF , !P5 ;  /* 0xff800000a2a27808 */ /* 0x000fe40006800000 */
[CC--:B------:R-:W-:Y:S02]  /*3e80*/  ISETP.GE.AND P3, PT, R7.reuse, R107.reuse, PT ;  /* 0x0000006b0700720c */ /* 0x0c0fe40003f66270 */
[----:B------:R-:W-:Y:S01]  /*3e90*/  ISETP.GE.AND P0, PT, R7, R106, PT ;  /* 0x0000006a0700720c */ /* 0x000fe20003f06270 */
[----:B------:R-:W-:Y:S01]  /*3ea0*/  VIADD R7, R2, 0x41 ;  /* 0x0000004102077836 */ /* 0x000fe20000000000 */
[----:B------:R-:W-:-:S02]  /*3eb0*/  ISETP.GE.AND P5, PT, R5, R107, PT ;  /* 0x0000006b0500720c */ /* 0x000fc40003fa6270 */
[----:B------:R-:W-:Y:S02]  /*3ec0*/  FSEL R130, R130, -INF , !P6 ;  /* 0xff80000082827808 */ /* 0x000fe40007000000 */
[----:B------:R-:W-:Y:S02]  /*3ed0*/  FSEL R128, R128, -INF , !P5 ;  /* 0xff80000080807808 */ /* 0x000fe40006800000 */
[----:B------:R-:W-:Y:S02]  /*3ee0*/  FSEL R118, R118, -INF , !P1 ;  /* 0xff80000076767808 */ /* 0x000fe40004800000 */
[-C--:B------:R-:W-:Y:S02]  /*3ef0*/  ISETP.GE.AND P5, PT, R2, R107.reuse, PT ;  /* 0x0000006b0200720c */ /* 0x080fe40003fa6270 */
[----:B------:R-:W-:Y:S02]  /*3f00*/  FSEL R158, R158, -INF , !P2 ;  /* 0xff8000009e9e7808 */ /* 0x000fe40005000000 */
[----:B------:R-:W-:-:S02]  /*3f10*/  ISETP.GE.AND P6, PT, R7, R107, PT ;  /* 0x0000006b0700720c */ /* 0x000fc40003fc6270 */
[-C--:B------:R-:W-:Y:S01]  /*3f20*/  ISETP.GE.AND P1, PT, R7, R106.reuse, PT ;  /* 0x0000006a0700720c */ /* 0x080fe20003f26270 */
[C---:B------:R-:W-:Y:S01]  /*3f30*/  VIADD R7, R2.reuse, 0x49 ;  /* 0x0000004902077836 */ /* 0x040fe20000000000 */
[----:B------:R-:W-:Y:S01]  /*3f40*/  ISETP.GE.AND P2, PT, R5, R106, PT ;  /* 0x0000006a0500720c */ /* 0x000fe20003f46270 */
[----:B------:R-:W-:Y:S01]  /*3f50*/  VIADD R5, R2, 0x48 ;  /* 0x0000004802057836 */ /* 0x000fe20000000000 */
[----:B------:R-:W-:Y:S02]  /*3f60*/  FSEL R0, R0, -INF , !P5 ;  /* 0xff80000000007808 */ /* 0x000fe40006800000 */
[----:B------:R-:W-:Y:S02]  /*3f70*/  FSEL R124, R124, -INF , !P2 ;  /* 0xff8000007c7c7808 */ /* 0x000fe40005000000 */
[----:B------:R-:W-:Y:S02]  /*3f80*/  FSEL R126, R126, -INF , !P6 ;  /* 0xff8000007e7e7808 */ /* 0x000fe40007000000 */
[----:B------:R-:W-:-:S02]  /*3f90*/  ISETP.GE.AND P2, PT, R7, R107, PT ;  /* 0x0000006b0700720c */ /* 0x000fc40003f46270 */
[----:B------:R-:W-:Y:S02]  /*3fa0*/  ISETP.GE.AND P6, PT, R7, R106, PT ;  /* 0x0000006a0700720c */ /* 0x000fe40003fc6270 */
[----:B------:R-:W-:Y:S02]  /*3fb0*/  FMNMX3.FTZ R7, R0, R14, R16, !PT ;  /* 0x0000000e00077276 */ /* 0x000fe40007810010 */
[----:B------:R-:W-:Y:S02]  /*3fc0*/  FSEL R160, R160, -INF , !P3 ;  /* 0xff800000a0a07808 */ /* 0x000fe40005800000 */
[----:B------:R-:W-:Y:S02]  /*3fd0*/  FMNMX3.FTZ R7, R7, R24, R78, !PT ;  /* 0x0000001807077276 */ /* 0x000fe4000781004e */
[----:B------:R-:W-:Y:S02]  /*3fe0*/  FSEL R156, R156, -INF , !P0 ;  /* 0xff8000009c9c7808 */ /* 0x000fe40004000000 */
[----:B------:R-:W-:-:S02]  /*3ff0*/  ISETP.GE.AND P3, PT, R5, R107, PT ;  /* 0x0000006b0500720c */ /* 0x000fc40003f66270 */
[----:B------:R-:W-:Y:S01]  /*4000*/  ISETP.GE.AND P0, PT, R5, R106, PT ;  /* 0x0000006a0500720c */ /* 0x000fe20003f06270 */
[----:B------:R-:W-:Y:S01]  /*4010*/  VIADD R5, R2, 0x50 ;  /* 0x0000005002057836 */ /* 0x000fe20000000000 */
[----:B------:R-:W-:Y:S02]  /*4020*/  FMNMX3.FTZ R7, R7, R76, R90, !PT ;  /* 0x0000004c07077276 */ /* 0x000fe4000781005a */
[----:B------:R-:W-:Y:S02]  /*4030*/  FSEL R132, R132, -INF , !P2 ;  /* 0xff80000084847808 */ /* 0x000fe40005000000 */
[----:B------:R-:W-:Y:S02]  /*4040*/  ISETP.GE.AND P2, PT, R42, R107, PT ;  /* 0x0000006b2a00720c */ /* 0x000fe40003f46270 */
[----:B------:R-:W-:Y:S01]  /*4050*/  FMNMX3.FTZ R49, R7, R58, R112, !PT ;  /* 0x0000003a07317276 */ /* 0x000fe20007810070 */
[----:B------:R-:W-:Y:S01]  /*4060*/  VIADD R7, R2, 0x78 ;  /* 0x0000007802077836 */ /* 0x000fe20000000000 */
[----:B------:R-:W-:-:S02]  /*4070*/  FSEL R134, R134, -INF , !P3 ;  /* 0xff80000086867808 */ /* 0x000fc40005800000 */
[CC--:B------:R-:W-:Y:S02]  /*4080*/  ISETP.GE.AND P3, PT, R5.reuse, R107.reuse, PT ;  /* 0x0000006b0500720c */ /* 0x0c0fe40003f66270 */
[----:B------:R-:W-:Y:S01]  /*4090*/  ISETP.GE.AND P5, PT, R5, R106, PT ;  /* 0x0000006a0500720c */ /* 0x000fe20003fa6270 */
[----:B------:R-:W-:Y:S01]  /*40a0*/  VIADD R5, R2, 0x60 ;  /* 0x0000006002057836 */ /* 0x000fe20000000000 */
[----:B------:R-:W-:Y:S02]  /*40b0*/  FSEL R98, R98, -INF , !P2 ;  /* 0xff80000062627808 */ /* 0x000fe40005000000 */
[----:B------:R-:W-:Y:S02]  /*40c0*/  ISETP.GE.AND P2, PT, R19, R107, PT ;  /* 0x0000006b1300720c */ /* 0x000fe40003f46270 */
[----:B------:R-:W-:Y:S02]  /*40d0*/  FMNMX3.FTZ R49, R49, R114, R43, !PT ;  /* 0x0000007231317276 */ /* 0x000fe4000781002b */
[----:B------:R-:W-:-:S02]  /*40e0*/  FSEL R94, R94, -INF , !P2 ;  /* 0xff8000005e5e7808 */ /* 0x000fc40005000000 */
[----:B------:R-:W-:Y:S02]  /*40f0*/  ISETP.GE.AND P2, PT, R5, R107, PT ;  /* 0x0000006b0500720c */ /* 0x000fe40003f46270 */
[----:B------:R-:W-:Y:S02]  /*4100*/  FMNMX3.FTZ R49, R49, R65, R154, !PT ;  /* 0x0000004131317276 */ /* 0x000fe4000781009a */
[----:B------:R-:W-:Y:S02]  /*4110*/  FSEL R92, R92, -INF , !P2 ;  /* 0xff8000005c5c7808 */ /* 0x000fe40005000000 */
[----:B------:R-:W-:Y:S02]  /*4120*/  FMNMX3.FTZ R49, R49, R162, R130, !PT ;  /* 0x000000a231317276 */ /* 0x000fe40007810082 */
[----:B------:R-:W-:Y:S02]  /*4130*/  ISETP.GE.AND P2, PT, R45, R107, PT ;  /* 0x0000006b2d00720c */ /* 0x000fe40003f46270 */
[----:B------:R-:W-:-:S02]  /*4140*/  FSEL R100, R100, -INF , !P3 ;  /* 0xff80000064647808 */ /* 0x000fc40005800000 */
[-C--:B------:R-:W-:Y:S02]  /*4150*/  ISETP.GE.AND P3, PT, R25, R107.reuse, PT ;  /* 0x0000006b1900720c */ /* 0x080fe40003f66270 */
[----:B------:R-:W-:Y:S02]  /*4160*/  FMNMX3.FTZ R49, R49, R160, R128, !PT ;  /* 0x000000a031317276 */ /* 0x000fe40007810080 */
[----:B------:R-:W-:Y:S02]  /*4170*/  FSEL R86, R86, -INF , !P2 ;  /* 0xff80000056567808 */ /* 0x000fe40005000000 */
[----:B------:R-:W-:Y:S02]  /*4180*/  ISETP.GE.AND P2, PT, R41, R107, PT ;  /* 0x0000006b2900720c */ /* 0x000fe40003f46270 */
[----:B------:R-:W-:Y:S02]  /*4190*/  FSEL R96, R96, -INF , !P3 ;  /* 0xff80000060607808 */ /* 0x000fe40005800000 */
[C---:B------:R-:W-:Y:S01]  /*41a0*/  ISETP.GE.AND P3, PT, R2.reuse, R106, PT ;  /* 0x0000006a0200720c */ /* 0x040fe20003f66270 */
[----:B------:R-:W-:Y:S01]  /*41b0*/  VIADD R2, R2, 0x79 ;  /* 0x0000007902027836 */ /* 0x000fe20000000000 */
[----:B------:R-:W-:-:S02]  /*41c0*/  FMNMX3.FTZ R49, R49, R126, R134, !PT ;  /* 0x0000007e31317276 */ /* 0x000fc40007810086 */
[----:B------:R-:W-:Y:S02]  /*41d0*/  FSEL R56, R12, -INF , !P2 ;  /* 0xff8000000c387808 */ /* 0x000fe40005000000 */
[-C--:B------:R-:W-:Y:S02]  /*41e0*/  ISETP.GE.AND P2, PT, R33, R107.reuse, PT ;  /* 0x0000006b2100720c */ /* 0x080fe40003f46270 */
[----:B------:R-:W-:Y:S02]  /*41f0*/  FSEL R60, R44, -INF , !P3 ;  /* 0xff8000002c3c7808 */ /* 0x000fe40005800000 */
[----:B------:R-:W-:Y:S02]  /*4200*/  FMNMX3.FTZ R49, R49, R132, R100, !PT ;  /* 0x0000008431317276 */ /* 0x000fe40007810064 */
[----:B------:R-:W-:Y:S02]  /*4210*/  FSEL R54, R15, -INF , !P2 ;  /* 0xff8000000f367808 */ /* 0x000fe40005000000 */
[----:B------:R-:W-:-:S02]  /*4220*/  ISETP.GE.AND P3, PT, R31, R107, PT ;  /* 0x0000006b1f00720c */ /* 0x000fc40003f66270 */
[----:B------:R-:W-:Y:S02]  /*4230*/  FMNMX3.FTZ R47, R60, R6, R4, !PT ;  /* 0x000000063c2f7276 */ /* 0x000fe40007810004 */
[----:B------:R-:W-:Y:S02]  /*4240*/  FMNMX3.FTZ R15, R49, R98, R96, !PT ;  /* 0x00000062310f7276 */ /* 0x000fe40007810060 */
[----:B------:R-:W-:Y:S02]  /*4250*/  ISETP.GE.AND P2, PT, R27, R107, PT ;  /* 0x0000006b1b00720c */ /* 0x000fe40003f46270 */
[----:B------:R-:W-:Y:S02]  /*4260*/  FSEL R12, R29, -INF , !P3 ;  /* 0xff8000001d0c7808 */ /* 0x000fe40005800000 */
[----:B------:R-:W-:Y:S02]  /*4270*/  FMNMX3.FTZ R29, R47, R74, R80, !PT ;  /* 0x0000004a2f1d7276 */ /* 0x000fe40007810050 */
[----:B------:R-:W-:-:S02]  /*4280*/  FMNMX3.FTZ R15, R15, R94, R92, !PT ;  /* 0x0000005e0f0f7276 */ /* 0x000fc4000781005c */
[-C--:B------:R-:W-:Y:S02]  /*4290*/  ISETP.GE.AND P3, PT, R7, R107.reuse, PT ;  /* 0x0000006b0700720c */ /* 0x080fe40003f66270 */
[----:B------:R-:W-:Y:S02]  /*42a0*/  FSEL R48, R17, -INF , !P2 ;  /* 0xff80000011307808 */ /* 0x000fe40005000000 */
[----:B------:R-:W-:Y:S02]  /*42b0*/  FMNMX3.FTZ R17, R29, R82, R70, !PT ;  /* 0x000000521d117276 */ /* 0x000fe40007810046 */
[----:B------:R-:W-:Y:S02]  /*42c0*/  FMNMX3.FTZ R15, R15, R86, R56, !PT ;  /* 0x000000560f0f7276 */ /* 0x000fe40007810038 */
[----:B------:R-:W-:Y:S02]  /*42d0*/  FSEL R46, R18, -INF , !P3 ;  /* 0xff800000122e7808 */ /* 0x000fe40005800000 */
[----:B------:R-:W-:-:S02]  /*42e0*/  ISETP.GE.AND P2, PT, R2, R107, PT ;  /* 0x0000006b0200720c */ /* 0x000fc40003f46270 */
[----:B------:R-:W-:Y:S02]  /*42f0*/  FMNMX3.FTZ R18, R17, R72, R102, !PT ;  /* 0x0000004811127276 */ /* 0x000fe40007810066 */
[----:B------:R-:W-:Y:S02]  /*4300*/  FMNMX3.FTZ R15, R15, R54, R12, !PT ;  /* 0x000000360f0f7276 */ /* 0x000fe4000781000c */
[----:B------:R-:W-:Y:S02]  /*4310*/  FSEL R34, R34, -INF , !P2 ;  /* 0xff80000022227808 */ /* 0x000fe40005000000 */
[----:B------:R-:W-:Y:S02]  /*4320*/  FMNMX3.FTZ R17, R18, R63, R35, !PT ;  /* 0x0000003f12117276 */ /* 0x000fe40007810023 */
[----:B------:R-:W-:Y:S02]  /*4330*/  FMNMX3.FTZ R15, R15, R48, R46, !PT ;  /* 0x000000300f0f7276 */ /* 0x000fe4000781002e */
[----:B------:R-:W-:-:S02]  /*4340*/  FMNMX3.FTZ R17, R17, R164, R152, !PT ;  /* 0x000000a411117276 */ /* 0x000fc40007810098 */
[----:B------:R-:W-:Y:S02]  /*4350*/  FMNMX.FTZ R15, R34, R15, !PT ;  /* 0x0000000f220f7209 */ /* 0x000fe40007810000 */
[----:B------:R-:W-:Y:S02]  /*4360*/  FSEL R146, R146, -INF , !P0 ;  /* 0xff80000092927808 */ /* 0x000fe40004000000 */
[----:B------:R-:W-:Y:S01]  /*4370*/  ISETP.GE.AND P0, PT, R5, R106, PT ;  /* 0x0000006a0500720c */ /* 0x000fe20003f06270 */
[----:B------:R-:W1:Y:S01]  /*4380*/  SHFL.BFLY PT, R50, R15, 0x2, 0x1f ;  /* 0x0c401f000f327f89 */ /* 0x000e6200000e0000 */
[----:B------:R-:W-:Y:S02]  /*4390*/  FMNMX3.FTZ R5, R17, R158, R118, !PT ;  /* 0x0000009e11057276 */ /* 0x000fe40007810076 */
        /* <DEDUP_REMOVED lines=30> */
[----:B------:R-:W-:Y:S02]  /*4580*/  FSEL R28, R28, -INF , !P0 ;  /* 0xff8000001c1c7808 */ /* 0x000fe40004000000 */
        /* <DEDUP_REMOVED lines=12> */
[----:B------:R-:W-:Y:S01]  /*4650*/  LEA R90, R108, UR5, 0x1 ;  /* 0x000000056c5a7c11 */ /* 0x000fe2000f8e08ff */
[--C-:B------:R-:W-:Y:S01]  /*4660*/  FFMA.FTZ R47, R14, UR6, -R27.reuse ;  /* 0x000000060e2f7c23 */ /* 0x100fe2000801081b */
[--C-:B------:R-:W-:Y:S01]  /*4670*/  FFMA.FTZ R14, R78, UR6, -R27.reuse ;  /* 0x000000064e0e7c23 */ /* 0x100fe2000801081b */
[----:B------:R-:W1:Y:S01]  /*4680*/  SHFL.BFLY PT, R0, R5, 0x1, 0x1f ;  /* 0x0c201f0005007f89 */ /* 0x000e6200000e0000 */
[--C-:B------:R-:W-:Y:S01]  /*4690*/  FFMA.FTZ R13, R76, UR6, -R27.reuse ;  /* 0x000000064c0d7c23 */ /* 0x100fe2000801081b */
[--C-:B------:R-:W-:Y:S01]  /*46a0*/  FFMA.FTZ R15, R24, UR6, -R27.reuse ;  /* 0x00000006180f7c23 */ /* 0x100fe2000801081b */
[----:B------:R-:W-:Y:S01]  /*46b0*/  IMAD.IADD R24, R37, 0x1, R90 ;  /* 0x0000000125187824 */ /* 0x000fe200078e025a */
[----:B------:R-:W2:Y:S01]  /*46c0*/  LDSM.16.MT88.4 R76, [R90+0x3000] ;  /* 0x003000005a4c783b */ /* 0x000ea20000004200 */
[--C-:B------:R-:W-:Y:S01]  /*46d0*/  FFMA.FTZ R50, R16, UR6, -R27.reuse ;  /* 0x0000000610327c23 */ /* 0x100fe2000801081b */
[----:B------:R-:W-:Y:S01]  /*46e0*/  MUFU.EX2 R120, R120 ;  /* 0x0000007800787308 */ /* 0x000fe20000000800 */
[--C-:B------:R-:W-:Y:S01]  /*46f0*/  FFMA.FTZ R16, R58, UR6, -R27.reuse ;  /* 0x000000063a107c23 */ /* 0x100fe2000801081b */
[----:B------:R-:W-:Y:S01]  /*4700*/  LDSM.16.MT88.4 R8, [R90+0x3400] ;  /* 0x003400005a08783b */ /* 0x000fe20000004200 */
        /* <DEDUP_REMOVED lines=15> */
[----:B-1----:R-:W-:Y:S01]  /*4800*/  FMNMX.FTZ R0, R5, R0, !PT ;  /* 0x0000000005007209 */ /* 0x002fe20007810000 */
[--C-:B------:R-:W-:Y:S01]  /*4810*/  FFMA.FTZ R96, R96, UR6, -R27.reuse ;  /* 0x0000000660607c23 */ /* 0x100fe2000801081b */
[--C-:B------:R-:W-:Y:S01]  /*4820*/  FFMA.FTZ R61, R94, UR6, -R27.reuse ;  /* 0x000000065e3d7c23 */ /* 0x100fe2000801081b */
[----:B------:R-:W-:Y:S01]  /*4830*/  FFMA.FTZ R92, R92, UR6, -R27 ;  /* 0x000000065c5c7c23 */ /* 0x000fe2000801081b */
[C---:B------:R-:W-:Y:S01]  /*4840*/  FSETP.NEU.FTZ.AND P0, PT, R0.reuse, -INF , PT ;  /* 0xff8000000000780b */ /* 0x040fe20003f1d000 */
[----:B------:R-:W-:Y:S01]  /*4850*/  FMUL.FTZ R25, R0, UR6 ;  /* 0x0000000600197c20 */ /* 0x000fe20008410000 */
[----:B------:R-:W1:Y:S01]  /*4860*/  MUFU.EX2 R15, R15 ;  /* 0x0000000f000f7308 */ /* 0x000e620000000800 */
[----:B---3--:R-:W-:Y:S01]  /*4870*/  F2FP.F16.F32.PACK_AB R68, R47, R120 ;  /* 0x000000782f44723e */ /* 0x008fe200000000ff */
[----:B------:R-:W-:Y:S01]  /*4880*/  FADD.FTZ R65, R120, R47 ;  /* 0x0000002f78417221 */ /* 0x000fe20000010000 */
[--C-:B------:R-:W-:Y:S01]  /*4890*/  FFMA.FTZ R47, R86, UR6, -R27.reuse ;  /* 0x00000006562f7c23 */ /* 0x100fe2000801081b */
[----:B------:R-:W-:Y:S01]  /*48a0*/  FSEL R25, R25, RZ, P0 ;  /* 0x000000ff19197208 */ /* 0x000fe20000000000 */
[----:B------:R-:W-:Y:S01]  /*48b0*/  FFMA.FTZ R46, R46, UR6, -R27 ;  /* 0x000000062e2e7c23 */ /* 0x000fe2000801081b */
[----:B------:R-:W-:-:S02]  /*48c0*/  ISETP.GT.AND P0, PT, R23, R138, PT ;  /* 0x0000008a1700720c */ /* 0x000fc40003f04270 */
        /* <DEDUP_REMOVED lines=8> */
[----:B------:R-:W-:Y:S01]  /*4950*/  MUFU.EX2 R31, R31 ;  /* 0x0000001f001f7308 */ /* 0x000fe20000000800 */
[--C-:B------:R-:W-:Y:S01]  /*4960*/  FFMA.FTZ R38, R70, UR6, -R25.reuse ;  /* 0x0000000646267c23 */ /* 0x100fe20008010819 */
[--C-:B------:R-:W-:Y:S01]  /*4970*/  FFMA.FTZ R17, R72, UR6, -R25.reuse ;  /* 0x0000000648117c23 */ /* 0x100fe20008010819 */
[----:B-1----:R-:W-:Y:S01]  /*4980*/  F2FP.F16.F32.PACK_AB R70, R15, R50 ;  /* 0x000000320f46723e */ /* 0x002fe200000000ff */
        /* <DEDUP_REMOVED lines=13> */
[----:B------:R-:W-:Y:S01]  /*4a60*/  FFMA.FTZ R122, R122, UR6, -R25 ;  /* 0x000000067a7a7c23 */ /* 0x000fe20008010819 */
[----:B------:R-:W-:Y:S01]  /*4a70*/  FADD.FTZ R50, R50, R65 ;  /* 0x0000004132327221 */ /* 0x000fe20000010000 */
[----:B------:R-:W-:Y:S01]  /*4a80*/  FFMA.FTZ R63, R98, UR6, -R27 ;  /* 0x00000006623f7c23 */ /* 0x000fe2000801081b */
[--C-:B------:R-:W-:Y:S01]  /*4a90*/  FFMA.FTZ R67, R84, UR6, -R25.reuse ;  /* 0x0000000654437c23 */ /* 0x100fe20008010819 */
[--C-:B------:R-:W-:Y:S01]  /*4aa0*/  FFMA.FTZ R66, R66, UR6, -R25.reuse ;  /* 0x0000000642427c23 */ /* 0x100fe20008010819 */
[--C-:B------:R-:W-:Y:S01]  /*4ab0*/  FFMA.FTZ R64, R64, UR6, -R25.reuse ;  /* 0x0000000640407c23 */ /* 0x100fe20008010819 */
[----:B------:R-:W-:Y:S01]  /*4ac0*/  FFMA.FTZ R52, R52, UR6, -R25 ;  /* 0x0000000634347c23 */ /* 0x000fe20008010819 */
[----:B------:R-:W4:Y:S01]  /*4ad0*/  MUFU.EX2 R33, R33 ;  /* 0x0000002100217308 */ /* 0x000f220000000800 */
[----:B-1----:R-:W-:Y:S01]  /*4ae0*/  F2FP.F16.F32.PACK_AB R69, R62, R31 ;  /* 0x0000001f3e45723e */ /* 0x002fe200000000ff */
[----:B------:R-:W-:Y:S01]  /*4af0*/  FADD.FTZ R15, R15, R50 ;  /* 0x000000320f0f7221 */ /* 0x000fe20000010000 */
[----:B------:R-:W-:Y:S01]  /*4b00*/  FADD.FTZ R31, R31, R62 ;  /* 0x0000003e1f1f7221 */ /* 0x000fe20000010000 */
[----:B------:R-:W-:Y:S01]  /*4b10*/  FFMA.FTZ R50, R54, UR6, -R27 ;  /* 0x0000000636327c23 */ /* 0x000fe2000801081b */
[--C-:B------:R-:W-:Y:S01]  /*4b20*/  FFMA.FTZ R85, R42, UR6, -R25.reuse ;  /* 0x000000062a557c23 */ /* 0x100fe20008010819 */
[--C-:B------:R-:W-:Y:S01]  /*4b30*/  FFMA.FTZ R42, R40, UR6, -R25.reuse ;  /* 0x00000006282a7c23 */ /* 0x100fe20008010819 */
[--C-:B------:R-:W-:Y:S01]  /*4b40*/  FFMA.FTZ R44, R44, UR6, -R25.reuse ;  /* 0x000000062c2c7c23 */ /* 0x100fe20008010819 */
[----:B------:R-:W1:Y:S01]  /*4b50*/  MUFU.EX2 R13, R13 ;  /* 0x0000000d000d7308 */ /* 0x000e620000000800 */
[--C-:B------:R-:W-:Y:S01]  /*4b60*/  FFMA.FTZ R28, R28, UR6, -R25.reuse ;  /* 0x000000061c1c7c23 */ /* 0x100fe20008010819 */
[--C-:B------:R-:W-:Y:S01]  /*4b70*/  FFMA.FTZ R153, R26, UR6, -R25.reuse ;  /* 0x000000061a997c23 */ /* 0x100fe20008010819 */
[----:B------:R-:W-:-:S05]  /*4b80*/  FFMA.FTZ R32, R32, UR6, -R25 ;  /* 0x0000000620207c23 */ /* 0x000fca0008010819 */
[----:B------:R-:W-:Y:S01]  /*4b90*/  MUFU.EX2 R19, R19 ;  /* 0x0000001300137308 */ /* 0x000fe20000000800 */
[----:B----4-:R-:W-:Y:S01]  /*4ba0*/  F2FP.F16.F32.PACK_AB R71, R33, R60 ;  /* 0x0000003c2147723e */ /* 0x010fe200000000ff */
[----:B------:R-:W-:Y:S01]  /*4bb0*/  FADD.FTZ R60, R60, R31 ;  /* 0x0000001f3c3c7221 */ /* 0x000fe20000010000 */
[----:B------:R-:W-:-:S03]  /*4bc0*/  FFMA.FTZ R31, R56, UR6, -R27 ;  /* 0x00000006381f7c23 */ /* 0x000fc6000801081b */
[----:B------:R-:W-:Y:S02]  /*4bd0*/  FADD.FTZ R33, R33, R60 ;  /* 0x0000003c21217221 */ /* 0x000fe40000010000 */
[----:B------:R-:W4:Y:S01]  /*4be0*/  MUFU.EX2 R16, R16 ;  /* 0x0000001000107308 */ /* 0x000f220000000800 */
[C---:B--2---:R-:W-:Y:S07]  /*4bf0*/  HMMA.16816.F32 R80, R68.reuse, R76, RZ ;  /* 0x0000004c4450723c */ /* 0x044fee00000018ff */
[----:B------:R-:W-:Y:S01]  /*4c00*/  MUFU.EX2 R58, R58 ;  /* 0x0000003a003a7308 */ /* 0x000fe20000000800 */
[C---:B------:R-:W-:Y:S07]  /*4c10*/  HMMA.16816.F32 R76, R68.reuse, R78, RZ ;  /* 0x0000004e444c723c */ /* 0x040fee00000018ff */
[----:B------:R-:W2:Y:S01]  /*4c20*/  MUFU.EX2 R29, R29 ;  /* 0x0000001d001d7308 */ /* 0x000ea20000000800 */
[----:B---3--:R-:W-:Y:S01]  /*4c30*/  HMMA.16816.F32 R72, R68, R4, RZ ;  /* 0x000000044448723c */ /* 0x008fe200000018ff */
[----:B-1----:R-:W-:Y:S01]  /*4c40*/  F2FP.F16.F32.PACK_AB R4, R13, R14 ;  /* 0x0000000e0d04723e */ /* 0x002fe200000000ff */
[----:B------:R-:W-:-:S04]  /*4c50*/  FADD.FTZ R14, R14, R15 ;  /* 0x0000000f0e0e7221 */ /* 0x000fc80000010000 */
[----:B------:R-:W-:Y:S01]  /*4c60*/  FADD.FTZ R54, R13, R14 ;  /* 0x0000000e0d367221 */ /* 0x000fe20000010000 */
[----:B------:R-:W1:Y:S01]  /*4c70*/  MUFU.EX2 R38, R38 ;  /* 0x0000002600267308 */ /* 0x000e620000000800 */
[----:B------:R-:W-:Y:S01]  /*4c80*/  HMMA.16816.F32 R68, R68, R6, RZ ;  /* 0x000000064444723c */ /* 0x000fe200000018ff */
[----:B----4-:R-:W-:Y:S01]  /*4c90*/  F2FP.F16.F32.PACK_AB R6, R16, R19 ;  /* 0x000000131006723e */ /* 0x010fe200000000ff */
[----:B------:R-:W-:-:S04]  /*4ca0*/  FADD.FTZ R19, R19, R54 ;  /* 0x0000003613137221 */ /* 0x000fc80000010000 */
[----:B------:R-:W-:Y:S01]  /*4cb0*/  FADD.FTZ R19, R16, R19 ;  /* 0x0000001310137221 */ /* 0x000fe20000010000 */
[----:B------:R-:W3:Y:S01]  /*4cc0*/  MUFU.EX2 R17, R17 ;  /* 0x0000001100117308 */ /* 0x000ee20000000800 */
[----:B--2---:R-:W-:Y:S01]  /*4cd0*/  F2FP.F16.F32.PACK_AB R5, R29, R58 ;  /* 0x0000003a1d05723e */ /* 0x004fe200000000ff */
[----:B------:R-:W-:Y:S01]  /*4ce0*/  FADD.FTZ R58, R58, R33 ;  /* 0x000000213a3a7221 */ /* 0x000fe20000010000 */
[----:B------:R-:W-:-:S03]  /*4cf0*/  FFMA.FTZ R33, R48, UR6, -R27 ;  /* 0x0000000630217c23 */ /* 0x000fc6000801081b */
[----:B------:R-:W-:Y:S02]  /*4d00*/  FADD.FTZ R29, R29, R58 ;  /* 0x0000003a1d1d7221 */ /* 0x000fe40000010000 */
[----:B------:R-:W-:Y:S02]  /*4d10*/  MUFU.EX2 R116, R116 ;  /* 0x0000007400747308 */ /* 0x000fe40000000800 */
[----:B-1----:R-:W-:-:S06]  /*4d20*/  FADD.FTZ R40, R38, R29 ;  /* 0x0000001d26287221 */ /* 0x002fcc0000010000 */
[----:B------:R-:W1:Y:S01]  /*4d30*/  MUFU.EX2 R41, R41 ;  /* 0x0000002900297308 */ /* 0x000e620000000800 */
[C---:B---3--:R-:W-:Y:S01]  /*4d40*/  F2FP.F16.F32.PACK_AB R7, R17.reuse, R38 ;  /* 0x000000261107723e */ /* 0x048fe200000000ff */
[----:B------:R-:W-:Y:S01]  /*4d50*/  FADD.FTZ R17, R17, R40 ;  /* 0x0000002811117221 */ /* 0x000fe20000010000 */
[----:B------:R-:W-:-:S05]  /*4d60*/  FFMA.FTZ R38, R18, UR6, -R25 ;  /* 0x0000000612267c23 */ /* 0x000fca0008010819 */
        /* <DEDUP_REMOVED lines=14> */
[----:B------:R-:W1:Y:S01]  /*4e50*/  MUFU.EX2 R51, R51 ;  /* 0x0000003300337308 */ /* 0x000e620000000800 */
[----:B---3--:R-:W-:Y:S01]  /*4e60*/  F2FP.F16.F32.PACK_AB R6, R39, R112 ;  /* 0x000000702706723e */ /* 0x008fe200000000ff */
[----:B------:R-:W-:Y:S01]  /*4e70*/  FADD.FTZ R116, R116, R19 ;  /* 0x0000001374747221 */ /* 0x000fe20000010000 */
[----:B----4-:R-:W-:Y:S01]  /*4e80*/  F2FP.F16.F32.PACK_AB R5, R37, R114 ;  /* 0x000000722505723e */ /* 0x010fe200000000ff */
[----:B------:R-:W-:Y:S01]  /*4e90*/  FADD.FTZ R114, R114, R17 ;  /* 0x0000001172727221 */ /* 0x000fe20000010000 */
[----:B-----5:R-:W-:Y:S01]  /*4ea0*/  F2FP.F16.F32.PACK_AB R7, R35, R102 ;  /* 0x000000662307723e */ /* 0x020fe200000000ff */
[----:B------:R-:W-:Y:S01]  /*4eb0*/  LDSM.16.MT88.4 R16, [R24+0x4800] ;  /* 0x004800001810783b */ /* 0x000fe20000004200 */
[----:B------:R-:W-:Y:S01]  /*4ec0*/  FADD.FTZ R41, R41, R116 ;  /* 0x0000007429297221 */ /* 0x000fe20000010000 */
[----:B------:R-:W-:Y:S01]  /*4ed0*/  MUFU.EX2 R130, R130 ;  /* 0x0000008200827308 */ /* 0x000fe20000000800 */
[----:B------:R-:W-:Y:S02]  /*4ee0*/  FADD.FTZ R37, R37, R114 ;  /* 0x0000007225257221 */ /* 0x000fe40000010000 */
[----:B------:R-:W-:-:S02]  /*4ef0*/  FADD.FTZ R112, R112, R41 ;  /* 0x0000002970707221 */ /* 0x000fc40000010000 */
[----:B------:R-:W-:Y:S02]  /*4f00*/  FADD.FTZ R102, R102, R37 ;  /* 0x0000002566667221 */ /* 0x000fe40000010000 */
[----:B------:R-:W-:Y:S01]  /*4f10*/  FADD.FTZ R39, R39, R112 ;  /* 0x0000007027277221 */ /* 0x000fe20000010000 */
[----:B------:R-:W3:Y:S08]  /*4f20*/  MUFU.EX2 R45, R45 ;  /* 0x0000002d002d7308 */ /* 0x000ef00000000800 */
[----:B------:R-:W-:Y:S08]  /*4f30*/  MUFU.EX2 R152, R152 ;  /* 0x0000009800987308 */ /* 0x000ff00000000800 */
[----:B------:R-:W4:Y:S01]  /*4f40*/  MUFU.EX2 R49, R49 ;  /* 0x0000003100317308 */ /* 0x000f220000000800 */
[C---:B--2---:R-:W-:Y:S07]  /*4f50*/  HMMA.16816.F32 R80, R4.reuse, R8, R80 ;  /* 0x000000080450723c */ /* 0x044fee0000001850 */
[----:B------:R-:W-:Y:S01]  /*4f60*/  MUFU.EX2 R118, R118 ;  /* 0x0000007600767308 */ /* 0x000fe20000000800 */
[C---:B------:R-:W-:Y:S01]  /*4f70*/  HMMA.16816.F32 R76, R4.reuse, R10, R76 ;  /* 0x0000000a044c723c */ /* 0x040fe2000000184c */
[----:B------:R-:W2:Y:S06]  /*4f80*/  LDSM.16.MT88.4 R8, [R24+0x3800] ;  /* 0x003800001808783b */ /* 0x000eac0000004200 */
[----:B------:R-:W5:Y:S08]  /*4f90*/  MUFU.EX2 R43, R43 ;  /* 0x0000002b002b7308 */ /* 0x000f700000000800 */
[----:B------:R-:W-:Y:S08]  /*4fa0*/  MUFU.EX2 R128, R128 ;  /* 0x0000008000807308 */ /* 0x000ff00000000800 */
[----:B------:R-:W5:Y:S08]  /*4fb0*/  MUFU.EX2 R57, R57 ;  /* 0x0000003900397308 */ /* 0x000f700000000800 */
        /* <DEDUP_REMOVED lines=27> */
[----:B------:R1:W5:Y:S01]  /*5170*/  MUFU.EX2 R65, R52 ;  /* 0x0000003400417308 */ /* 0x0003620000000800 */
[C---:B--2---:R-:W-:Y:S07]  /*5180*/  HMMA.16816.F32 R72, R4.reuse, R8, R72 ;  /* 0x000000080448723c */ /* 0x044fee0000001848 */
[----:B------:R-:W-:Y:S01]  /*5190*/  MUFU.EX2 R92, R92 ;  /* 0x0000005c005c7308 */ /* 0x000fe20000000800 */
[----:B------:R-:W-:Y:S01]  /*51a0*/  HMMA.16816.F32 R68, R4, R10, R68 ;  /* 0x0000000a0444723c */ /* 0x000fe20000001844 */
[----:B------:R-:W2:Y:S01]  /*51b0*/  LDSM.16.MT88.4 R8, [R90+0x4000] ;  /* 0x004000005a08783b */ /* 0x000ea20000004200 */
[----:B------:R-:W-:Y:S01]  /*51c0*/  F2FP.F16.F32.PACK_AB R4, R57, R128 ;  /* 0x000000803904723e */ /* 0x000fe200000000ff */
[----:B-1----:R-:W-:Y:S01]  /*51d0*/  FFMA.FTZ R52, R12, UR6, -R27 ;  /* 0x000000060c347c23 */ /* 0x002fe2000801081b */
[----:B------:R-:W-:Y:S01]  /*51e0*/  F2FP.F16.F32.PACK_AB R6, R126, R53 ;  /* 0x000000357e06723e */ /* 0x000fe200000000ff */
[----:B------:R-:W-:Y:S01]  /*51f0*/  LDSM.16.MT88.4 R12, [R24+0x4400] ;  /* 0x00440000180c783b */ /* 0x000fe20000004200 */
[----:B------:R-:W-:Y:S01]  /*5200*/  F2FP.F16.F32.PACK_AB R5, R59, R124 ;  /* 0x0000007c3b05723e */ /* 0x000fe200000000ff */
[----:B------:R-:W1:Y:S01]  /*5210*/  MUFU.EX2 R47, R47 ;  /* 0x0000002f002f7308 */ /* 0x000e620000000800 */
[----:B---3--:R-:W-:Y:S01]  /*5220*/  F2FP.F16.F32.PACK_AB R7, R122, R55 ;  /* 0x000000377a07723e */ /* 0x008fe200000000ff */
[----:B------:R-:W-:Y:S01]  /*5230*/  FADD.FTZ R128, R128, R45 ;  /* 0x0000002d80807221 */ /* 0x000fe20000010000 */
[----:B------:R-:W-:-:S03]  /*5240*/  FFMA.FTZ R27, R34, UR6, -R27 ;  /* 0x00000006221b7c23 */ /* 0x000fc6000801081b */
[----:B------:R-:W-:Y:S02]  /*5250*/  FADD.FTZ R128, R57, R128 ;  /* 0x0000008039807221 */ /* 0x000fe40000010000 */
[----:B------:R-:W-:Y:S08]  /*5260*/  MUFU.EX2 R31, R31 ;  /* 0x0000001f001f7308 */ /* 0x000ff00000000800 */
[----:B------:R-:W3:Y:S08]  /*5270*/  MUFU.EX2 R50, R50 ;  /* 0x0000003200327308 */ /* 0x000ef00000000800 */
[----:B------:R-:W-:Y:S08]  /*5280*/  MUFU.EX2 R44, R44 ;  /* 0x0000002c002c7308 */ /* 0x000ff00000000800 */
[----:B------:R-:W3:Y:S01]  /*5290*/  MUFU.EX2 R85, R85 ;  /* 0x0000005500557308 */ /* 0x000ee20000000800 */
[C---:B--2---:R-:W-:Y:S07]  /*52a0*/  HMMA.16816.F32 R80, R4.reuse, R8, R80 ;  /* 0x000000080450723c */ /* 0x044fee0000001850 */
[----:B------:R-:W-:Y:S01]  /*52b0*/  MUFU.EX2 R29, R42 ;  /* 0x0000002a001d7308 */ /* 0x000fe20000000800 */
[C---:B------:R-:W-:Y:S01]  /*52c0*/  HMMA.16816.F32 R76, R4.reuse, R10, R76 ;  /* 0x0000000a044c723c */ /* 0x040fe2000000184c */
[----:B------:R-:W2:Y:S06]  /*52d0*/  LDSM.16.MT88.4 R8, [R24+0x4000] ;  /* 0x004000001808783b */ /* 0x000eac0000004200 */
[----:B------:R-:W3:Y:S08]  /*52e0*/  MUFU.EX2 R38, R38 ;  /* 0x0000002600267308 */ /* 0x000ef00000000800 */
[----:B------:R-:W-:Y:S08]  /*52f0*/  MUFU.EX2 R52, R52 ;  /* 0x0000003400347308 */ /* 0x000ff00000000800 */
[----:B------:R-:W3:Y:S08]  /*5300*/  MUFU.EX2 R33, R33 ;  /* 0x0000002100217308 */ /* 0x000ef00000000800 */
[----:B------:R-:W-:Y:S08]  /*5310*/  MUFU.EX2 R46, R46 ;  /* 0x0000002e002e7308 */ /* 0x000ff00000000800 */
[----:B------:R-:W3:Y:S01]  /*5320*/  MUFU.EX2 R27, R27 ;  /* 0x0000001b001b7308 */ /* 0x000ee20000000800 */
[C---:B--2---:R-:W-:Y:S07]  /*5330*/  HMMA.16816.F32 R72, R4.reuse, R8, R72 ;  /* 0x000000080448723c */ /* 0x044fee0000001848 */
[----:B------:R-:W-:Y:S01]  /*5340*/  MUFU.EX2 R28, R28 ;  /* 0x0000001c001c7308 */ /* 0x000fe20000000800 */
[----:B------:R-:W-:Y:S01]  /*5350*/  HMMA.16816.F32 R68, R4, R10, R68 ;  /* 0x0000000a0444723c */ /* 0x000fe20000001844 */
[----:B------:R-:W2:Y:S01]  /*5360*/  LDSM.16.MT88.4 R8, [R90+0x4400] ;  /* 0x004400005a08783b */ /* 0x000ea20000004200 */
[----:B----4-:R-:W-:-:S02]  /*5370*/  F2FP.F16.F32.PACK_AB R4, R63, R100 ;  /* 0x000000643f04723e */ /* 0x010fc400000000ff */
[----:B-----5:R-:W-:-:S03]  /*5380*/  F2FP.F16.F32.PACK_AB R6, R61, R96 ;  /* 0x000000603d06723e */ /* 0x020fc600000000ff */
[----:B------:R-:W-:Y:S01]  /*5390*/  MUFU.EX2 R153, R153 ;  /* 0x0000009900997308 */ /* 0x000fe20000000800 */
[----:B------:R-:W-:Y:S02]  /*53a0*/  F2FP.F16.F32.PACK_AB R5, R66, R67 ;  /* 0x000000434205723e */ /* 0x000fe400000000ff */
[----:B------:R-:W-:-:S07]  /*53b0*/  F2FP.F16.F32.PACK_AB R7, R65, R64 ;  /* 0x000000404107723e */ /* 0x000fce00000000ff */
[----:B------:R-:W-:Y:S01]  /*53c0*/  HMMA.16816.F32 R72, R4, R12, R72 ;  /* 0x0000000c0448723c */ /* 0x000fe20000001848 */
[----:B------:R-:W-:Y:S01]  /*53d0*/  FADD.FTZ R13, R35, R102 ;  /* 0x00000066230d7221 */ /* 0x000fe20000010000 */
[----:B------:R-:W-:Y:S02]  /*53e0*/  FFMA.FTZ R35, R30, UR6, -R25 ;  /* 0x000000061e237c23 */ /* 0x000fe40008010819 */
[----:B------:R-:W-:Y:S01]  /*53f0*/  MUFU.EX2 R30, R32 ;  /* 0x00000020001e7308 */ /* 0x000fe20000000800 */
[----:B------:R-:W-:-:S03]  /*5400*/  FADD.FTZ R152, R152, R13 ;  /* 0x0000000d98987221 */ /* 0x000fc60000010000 */
[----:B------:R-:W-:Y:S01]  /*5410*/  HMMA.16816.F32 R68, R4, R14, R68 ;  /* 0x0000000e0444723c */ /* 0x000fe20000001844 */
[----:B------:R-:W-:Y:S01]  /*5420*/  FADD.FTZ R49, R49, R152 ;  /* 0x0000009831317221 */ /* 0x000fe20000010000 */
[----:B------:R-:W-:Y:S02]  /*5430*/  LDSM.16.MT88.4 R12, [R90+0x4c00] ;  /* 0x004c00005a0c783b */ /* 0x000fe40000004200 */
[----:B------:R-:W4:Y:S01]  /*5440*/  MUFU.EX2 R35, R35 ;  /* 0x0000002300237308 */ /* 0x000f220000000800 */
[----:B------:R-:W-:-:S04]  /*5450*/  FADD.FTZ R118, R118, R49 ;  /* 0x0000003176767221 */ /* 0x000fc80000010000 */
[----:B------:R-:W-:-:S04]  /*5460*/  FADD.FTZ R43, R43, R118 ;  /* 0x000000762b2b7221 */ /* 0x000fc80000010000 */
[----:B------:R-:W-:-:S04]  /*5470*/  FADD.FTZ R124, R124, R43 ;  /* 0x0000002b7c7c7221 */ /* 0x000fc80000010000 */
[----:B------:R-:W-:Y:S01]  /*5480*/  FADD.FTZ R124, R59, R124 ;  /* 0x0000007c3b7c7221 */ /* 0x000fe20000010000 */
[----:B--2---:R-:W-:Y:S03]  /*5490*/  HMMA.16816.F32 R80, R4, R8, R80 ;  /* 0x000000080450723c */ /* 0x004fe60000001850 */
[----:B------:R-:W-:-:S04]  /*54a0*/  FADD.FTZ R55, R55, R124 ;  /* 0x0000007c37377221 */ /* 0x000fc80000010000 */
[----:B------:R-:W-:Y:S01]  /*54b0*/  FADD.FTZ R122, R122, R55 ;  /* 0x000000377a7a7221 */ /* 0x000fe20000010000 */
[----:B------:R-:W-:Y:S01]  /*54c0*/  HMMA.16816.F32 R76, R4, R10, R76 ;  /* 0x0000000a044c723c */ /* 0x000fe2000000184c */
[----:B------:R-:W2:Y:S01]  /*54d0*/  LDSM.16.MT88.4 R8, [R90+0x4800] ;  /* 0x004800005a08783b */ /* 0x000ea20000004200 */
[----:B-1----:R-:W-:Y:S02]  /*54e0*/  F2FP.F16.F32.PACK_AB R4, R47, R92 ;  /* 0x0000005c2f04723e */ /* 0x002fe400000000ff */
[----:B---3--:R-:W-:Y:S02]  /*54f0*/  F2FP.F16.F32.PACK_AB R6, R50, R31 ;  /* 0x0000001f3206723e */ /* 0x008fe400000000ff */
[----:B------:R-:W-:Y:S02]  /*5500*/  F2FP.F16.F32.PACK_AB R5, R85, R44 ;  /* 0x0000002c5505723e */ /* 0x000fe400000000ff */
[----:B------:R-:W-:-:S07]  /*5510*/  F2FP.F16.F32.PACK_AB R7, R38, R29 ;  /* 0x0000001d2607723e */ /* 0x000fce00000000ff */
[----:B------:R-:W-:Y:S01]  /*5520*/  HMMA.16816.F32 R72, R4, R16, R72 ;  /* 0x000000100448723c */ /* 0x000fe20000001848 */
        /* <DEDUP_REMOVED lines=10> */
[----:B------:R-:W-:-:S03]  /*55d0*/  FADD.FTZ R65, R65, R64 ;  /* 0x0000004041417221 */ /* 0x000fc60000010000 */
[----:B------:R-:W-:Y:S01]  /*55e0*/  FADD.FTZ R92, R92, R61 ;  /* 0x0000003d5c5c7221 */ /* 0x000fe20000010000 */
[----:B--2---:R-:W-:Y:S03]  /*55f0*/  HMMA.16816.F32 R80, R4, R8, R80 ;  /* 0x000000080450723c */ /* 0x004fe60000001850 */
[----:B------:R-:W-:-:S04]  /*5600*/  FADD.FTZ R92, R47, R92 ;  /* 0x0000005c2f5c7221 */ /* 0x000fc80000010000 */
[----:B------:R-:W-:Y:S01]  /*5610*/  FADD.FTZ R31, R31, R92 ;  /* 0x0000005c1f1f7221 */ /* 0x000fe20000010000 */
[----:B------:R-:W-:Y:S01]  /*5620*/  HMMA.16816.F32 R76, R4, R10, R76 ;  /* 0x0000000a044c723c */ /* 0x000fe2000000184c */
[----:B------:R-:W1:Y:S01]  /*5630*/  LDSM.16.MT88.4 R8, [R24+0x4c00] ;  /* 0x004c00001808783b */ /* 0x000e620000004200 */
[----:B------:R-:W-:Y:S01]  /*5640*/  F2FP.F16.F32.PACK_AB R4, R33, R52 ;  /* 0x000000342104723e */ /* 0x000fe200000000ff */
[----:B------:R-:W-:Y:S01]  /*5650*/  FADD.FTZ R31, R50, R31 ;  /* 0x0000001f321f7221 */ /* 0x000fe20000010000 */
[----:B------:R-:W-:Y:S02]  /*5660*/  F2FP.F16.F32.PACK_AB R6, R27, R46 ;  /* 0x0000002e1b06723e */ /* 0x000fe400000000ff */
[----:B----4-:R-:W-:Y:S01]  /*5670*/  F2FP.F16.F32.PACK_AB R5, R35, R30 ;  /* 0x0000001e2305723e */ /* 0x010fe200000000ff */
[----:B------:R-:W-:Y:S01]  /*5680*/  FADD.FTZ R52, R52, R31 ;  /* 0x0000001f34347221 */ /* 0x000fe20000010000 */
[----:B------:R-:W-:-:S03]  /*5690*/  F2FP.F16.F32.PACK_AB R7, R153, R28 ;  /* 0x0000001c9907723e */ /* 0x000fc600000000ff */
[----:B------:R-:W-:-:S04]  /*56a0*/  FADD.FTZ R33, R33, R52 ;  /* 0x0000003421217221 */ /* 0x000fc80000010000 */
[----:B------:R-:W-:Y:S01]  /*56b0*/  HMMA.16816.F32 R80, R4, R12, R80 ;  /* 0x0000000c0450723c */ /* 0x000fe20000001850 */
[----:B------:R-:W-:Y:S01]  /*56c0*/  FADD.FTZ R12, R44, R65 ;  /* 0x000000412c0c7221 */ /* 0x000fe20000010000 */
[----:B------:R-:W-:-:S03]  /*56d0*/  FADD.FTZ R46, R46, R33 ;  /* 0x000000212e2e7221 */ /* 0x000fc60000010000 */
[----:B------:R-:W-:Y:S01]  /*56e0*/  FADD.FTZ R12, R85, R12 ;  /* 0x0000000c550c7221 */ /* 0x000fe20000010000 */
[----:B------:R-:W-:Y:S02]  /*56f0*/  FADD.FTZ R154, R27, R46 ;  /* 0x0000002e1b9a7221 */ /* 0x000fe40000010000 */
[C---:B------:R-:W-:Y:S08]  /*5700*/  HMMA.16816.F32 R76, R4.reuse, R14, R76 ;  /* 0x0000000e044c723c */ /* 0x040ff0000000184c */
[----:B-1----:R-:W-:Y:S01]  /*5710*/  HMMA.16816.F32 R72, R4, R8, R72 ;  /* 0x000000080448723c */ /* 0x002fe20000001848 */
        /* <DEDUP_REMOVED lines=73> */
.L_x_3572:
[----:B------:R-:W-:Y:S01]  /*5bb0*/  UMOV UR6, URZ ;  /* 0x000000ff00067c82 */ /* 0x000fe20008000000 */
[----:B------:R-:W-:Y:S01]  /*5bc0*/  IMAD.SHL.U32 R4, R20, 0x80, RZ ;  /* 0x0000008014047824 */ /* 0x000fe200078e00ff */
[----:B------:R-:W-:-:S05]  /*5bd0*/  IADD3 R5, P0, PT, RZ, -UR6, RZ ;  /* 0x80000006ff057c10 */ /* 0x000fca000ff1e0ff */
[----:B------:R-:W-:-:S05]  /*5be0*/  IMAD.X R4, RZ, RZ, ~R4, P0 ;  /* 0x000000ffff047224 */ /* 0x000fca00000e0e04 */
[----:B------:R-:W-:-:S04]  /*5bf0*/  SHF.R.S64 R5, R5, 0x1f, R4 ;  /* 0x0000001f05057819 */ /* 0x000fc80000001004 */
[----:B------:R-:W-:-:S04]  /*5c00*/  IADD3 R142, P0, PT, R5, R142, RZ ;  /* 0x0000008e058e7210 */ /* 0x000fc80007f1e0ff */
[----:B------:R-:W-:-:S09]  /*5c10*/  LEA.HI.X.SX32 R143, R4, R143, 0x1, P0 ;  /* 0x0000008f048f7211 */ /* 0x000fd200000f0eff */
.L_x_3573:
        /* <DEDUP_REMOVED lines=32> */
[----:B------:R-:W2:Y:S04]  /*5e20*/  LDSM.16.M88.4 R4, [R91+0x400] ;  /* 0x000400005b04783b */ /* 0x000ea80000000200 */
[----:B------:R-:W-:Y:S04]  /*5e30*/  LDSM.16.M88.4 R92, [R36] ;  /* 0x00000000245c783b */ /* 0x000fe80000000200 */
[----:B------:R-:W4:Y:S04]  /*5e40*/  LDSM.16.M88.4 R84, [R109+0x800] ;  /* 0x000800006d54783b */ /* 0x000f280000000200 */
[----:B------:R-:W5:Y:S04]  /*5e50*/  LDSM.16.M88.4 R20, [R109+0x400] ;  /* 0x000400006d14783b */ /* 0x000f680000000200 */
[----:B------:R-:W5:Y:S04]  /*5e60*/  LDSM.16.M88.4 R48, [R91+0xc00] ;  /* 0x000c00005b30783b */ /* 0x000f680000000200 */
[----:B------:R-:W5:Y:S04]  /*5e70*/  LDSM.16.M88.4 R40, [R91+0x1000] ;  /* 0x001000005b28783b */ /* 0x000f680000000200 */
[----:B------:R-:W5:Y:S04]  /*5e80*/  LDSM.16.M88.4 R12, [R91] ;  /* 0x000000005b0c783b */ /* 0x000f680000000200 */
[----:B------:R-:W5:Y:S04]  /*5e90*/  LDSM.16.M88.4 R64, [R109+0xc00] ;  /* 0x000c00006d40783b */ /* 0x000f680000000200 */
[----:B------:R-:W-:Y:S01]  /*5ea0*/  LDSM.16.M88.4 R28, [R109] ;  /* 0x000000006d1c783b */ /* 0x000fe20000000200 */
[C---:B---3--:R-:W-:Y:S03]  /*5eb0*/  HMMA.16816.F32 R60, R96.reuse, R56, RZ ;  /* 0x00000038603c723c */ /* 0x048fe600000018ff */
[----:B-1----:R-:W-:Y:S04]  /*5ec0*/  LDSM.16.M88.4 R24, [R91+0x1800] ;  /* 0x001800005b18783b */ /* 0x002fe80000000200 */
[----:B------:R-:W-:Y:S01]  /*5ed0*/  LDSM.16.M88.4 R32, [R91+0x1400] ;  /* 0x001400005b20783b */ /* 0x000fe20000000200 */
[C---:B------:R-:W-:Y:S03]  /*5ee0*/  HMMA.16816.F32 R56, R96.reuse, R58, RZ ;  /* 0x0000003a6038723c */ /* 0x040fe600000018ff */
[----:B------:R-:W-:Y:S04]  /*5ef0*/  LDSM.16.M88.4 R100, [R91+0x1c00] ;  /* 0x001c00005b64783b */ /* 0x000fe80000000200 */
[----:B------:R-:W0:Y:S01]  /*5f00*/  LDGDEPBAR ;  /* 0x00000000000079af */ /* 0x000e220000000000 */
[C---:B--2---:R-:W-:Y:S08]  /*5f10*/  HMMA.16816.F32 R8, R96.reuse, R4, RZ ;  /* 0x000000046008723c */ /* 0x044ff000000018ff */
[----:B------:R-:W-:Y:S08]  /*5f20*/  HMMA.16816.F32 R4, R96, R6, RZ ;  /* 0x000000066004723c */ /* 0x000ff000000018ff */
[C---:B----4-:R-:W-:Y:S08]  /*5f30*/  HMMA.16816.F32 R60, R92.reuse, R84, R60 ;  /* 0x000000545c3c723c */ /* 0x050ff0000000183c */
[C---:B------:R-:W-:Y:S01]  /*5f40*/  HMMA.16816.F32 R56, R92.reuse, R86, R56 ;  /* 0x000000565c38723c */ /* 0x040fe20000001838 */
[----:B------:R-:W1:Y:S07]  /*5f50*/  LDSM.16.M88.4 R84, [R109+0x1000] ;  /* 0x001000006d54783b */ /* 0x000e6e0000000200 */
[----:B-----5:R-:W-:Y:S03]  /*5f60*/  HMMA.16816.F32 R4, R92, R22, R4 ;  /* 0x000000165c04723c */ /* 0x020fe60000001804 */
        /* <DEDUP_REMOVED lines=12> */
[C---:B------:R-:W-:Y:S01]  /*6030*/  HMMA.16816.F32 R48, R96.reuse, R50, RZ ;  /* 0x000000326030723c */ /* 0x040fe200000018ff */
[----:B------:R-:W-:Y:S07]  /*6040*/  MUFU.TANH R116, R57 ;  /* 0x0000003900747308 */ /* 0x000fee0000002400 */
[----:B------:R-:W-:Y:S01]  /*6050*/  HMMA.16816.F32 R40, R96, R42, RZ ;  /* 0x0000002a6028723c */ /* 0x000fe200000018ff */
[----:B------:R-:W-:Y:S07]  /*6060*/  MUFU.TANH R115, R58 ;  /* 0x0000003a00737308 */ /* 0x000fee0000002400 */
[----:B------:R-:W-:Y:S01]  /*6070*/  HMMA.16816.F32 R8, R92, R20, R8 ;  /* 0x000000145c08723c */ /* 0x000fe20000001808 */
[----:B------:R-:W-:Y:S07]  /*6080*/  MUFU.TANH R111, R63 ;  /* 0x0000003f006f7308 */ /* 0x000fee0000002400 */
[C---:B------:R-:W-:Y:S01]  /*6090*/  HMMA.16816.F32 R16, R96.reuse, R12, RZ ;  /* 0x0000000c6010723c */ /* 0x040fe200000018ff */
[----:B------:R-:W-:Y:S07]  /*60a0*/  MUFU.TANH R56, R56 ;  /* 0x0000003800387308 */ /* 0x000fee0000002400 */
[----:B------:R-:W-:Y:S01]  /*60b0*/  HMMA.16816.F32 R12, R96, R14, RZ ;  /* 0x0000000e600c723c */ /* 0x000fe200000018ff */
[----:B------:R-:W-:Y:S02]  /*60c0*/  MUFU.TANH R60, R60 ;  /* 0x0000003c003c7308 */ /* 0x000fe40000002400 */
[----:B------:R-:W-:Y:S01]  /*60d0*/  FMUL.FTZ R117, R10, UR4 ;  /* 0x000000040a757c20 */ /* 0x000fe20008410000 */
[----:B------:R-:W-:Y:S01]  /*60e0*/  FMUL.FTZ R10, R5, UR4 ;  /* 0x00000004050a7c20 */ /* 0x000fe20008410000 */
[----:B------:R-:W-:Y:S01]  /*60f0*/  FMUL.FTZ R8, R8, UR4 ;  /* 0x0000000408087c20 */ /* 0x000fe20008410000 */
[----:B------:R-:W-:Y:S01]  /*6100*/  FMUL.FTZ R9, R9, UR4 ;  /* 0x0000000409097c20 */ /* 0x000fe20008410000 */
[----:B------:R-:W-:Y:S01]  /*6110*/  FMUL.FTZ R11, R11, UR4 ;  /* 0x000000040b0b7c20 */ /* 0x000fe20008410000 */
[C---:B------:R-:W-:Y:S01]  /*6120*/  HMMA.16816.F32 R48, R92.reuse, R66, R48 ;  /* 0x000000425c30723c */ /* 0x040fe20000001830 */
[----:B------:R2:W-:Y:S07]  /*6130*/  MUFU.TANH R67, R4 ;  /* 0x0000000400437308 */ /* 0x0005ee0000002400 */
[C---:B-1----:R-:W-:Y:S01]  /*6140*/  HMMA.16816.F32 R40, R92.reuse, R86, R40 ;  /* 0x000000565c28723c */ /* 0x042fe20000001828 */
[----:B------:R-:W-:Y:S01]  /*6150*/  FMUL.FTZ R86, R6, UR4 ;  /* 0x0000000406567c20 */ /* 0x000fe20008410000 */
[----:B------:R-:W-:Y:S01]  /*6160*/  FMUL.FTZ R87, R7, UR4 ;  /* 0x0000000407577c20 */ /* 0x000fe20008410000 */
[----:B------:R-:W-:Y:S05]  /*6170*/  MUFU.TANH R122, R8 ;  /* 0x00000008007a7308 */ /* 0x000fea0000002400 */
[C---:B------:R-:W-:Y:S01]  /*6180*/  HMMA.16816.F32 R12, R92.reuse, R30, R12 ;  /* 0x0000001e5c0c723c */ /* 0x040fe2000000180c */
[----:B--2---:R-:W1:Y:S02]  /*6190*/  LDSM.16.M88.4 R4, [R109+0x1800] ;  /* 0x001800006d04783b */ /* 0x004e640000000200 */
[----:B------:R-:W-:Y:S01]  /*61a0*/  MUFU.TANH R120, R9 ;  /* 0x0000000900787308 */ /* 0x000fe20000002400 */
        /* <DEDUP_REMOVED lines=10> */
[----:B------:R-:W-:Y:S01]  /*6250*/  FMUL.FTZ R66, R14, UR4 ;  /* 0x000000040e427c20 */ /* 0x000fe20008410000 */
[----:B------:R-:W-:Y:S04]  /*6260*/  MUFU.TANH R10, R10 ;  /* 0x0000000a000a7308 */ /* 0x000fe80000002400 */
[----:B------:R-:W-:Y:S03]  /*6270*/  HMMA.16816.F32 R24, R96, R26, RZ ;  /* 0x0000001a6018723c */ /* 0x000fe600000018ff */
        /* <DEDUP_REMOVED lines=8> */
[----:B------:R-:W-:Y:S01]  /*6300*/  MUFU.TANH R16, R16 ;  /* 0x0000001000107308 */ /* 0x000fe20000002400 */
[C---:B------:R-:W-:Y:S01]  /*6310*/  HMMA.16816.F32 R44, R92.reuse, R84, R44 ;  /* 0x000000545c2c723c */ /* 0x040fe2000000182c */
[----:B------:R-:W-:Y:S02]  /*6320*/  FMUL.FTZ R85, R15, UR4 ;  /* 0x000000040f557c20 */ /* 0x000fe40008410000 */
[----:B------:R-:W2:Y:S04]  /*6330*/  LDSM.16.M88.4 R12, [R109+0x1400] ;  /* 0x001400006d0c783b */ /* 0x000ea80000000200 */
[----:B------:R-:W-:Y:S01]  /*6340*/  MUFU.TANH R17, R17 ;  /* 0x0000001100117308 */ /* 0x000fe20000002400 */
[----:B-1----:R-:W-:Y:S03]  /*6350*/  HMMA.16816.F32 R28, R92, R4, R28 ;  /* 0x000000045c1c723c */ /* 0x002fe6000000181c */
[----:B------:R-:W-:-:S04]  /*6360*/  FMUL.FTZ R54, R54, UR4 ;  /* 0x0000000436367c20 */ /* 0x000fc80008410000 */
[----:B------:R-:W1:Y:S01]  /*6370*/  MUFU.TANH R18, R18 ;  /* 0x0000001200127308 */ /* 0x000e620000002400 */
[----:B------:R-:W-:Y:S01]  /*6380*/  HMMA.16816.F32 R24, R92, R6, R24 ;  /* 0x000000065c18723c */ /* 0x000fe20000001818 */
[----:B------:R-:W3:Y:S01]  /*6390*/  LDSM.16.M88.4 R4, [R109+0x1c00] ;  /* 0x001c00006d04783b */ /* 0x000ee20000000200 */
[----:B------:R-:W-:-:S04]  /*63a0*/  DEPBAR.LE SB0, 0x0 ;  /* 0x000080000000791a */ /* 0x000fc80000000000 */
[----:B------:R-:W-:Y:S01]  /*63b0*/  FMUL.FTZ R44, R44, UR4 ;  /* 0x000000042c2c7c20 */ /* 0x000fe20008410000 */
[----:B------:R-:W4:Y:S01]  /*63c0*/  MUFU.TANH R19, R19 ;  /* 0x0000001300137308 */ /* 0x000f220000002400 */
[----:B------:R-:W-:Y:S01]  /*63d0*/  HMMA.16816.F32 R36, R96, R32, RZ ;  /* 0x000000206024723c */ /* 0x000fe200000018ff */
[----:B------:R-:W-:Y:S02]  /*63e0*/  FMUL.FTZ R45, R45, UR4 ;  /* 0x000000042d2d7c20 */ /* 0x000fe40008410000 */
[----:B------:R-:W-:-:S04]  /*63f0*/  FMUL.FTZ R30, R30, UR4 ;  /* 0x000000041e1e7c20 */ /* 0x000fc80008410000 */
[----:B------:R-:W5:Y:S01]  /*6400*/  MUFU.TANH R64, R64 ;  /* 0x0000004000407308 */ /* 0x000f620000002400 */
[C---:B------:R-:W-:Y:S03]  /*6410*/  HMMA.16816.F32 R20, R96.reuse, R100, RZ ;  /* 0x000000646014723c */ /* 0x040fe600000018ff */
[----:B------:R-:W-:Y:S01]  /*6420*/  FMUL.FTZ R100, R24, UR4 ;  /* 0x0000000418647c20 */ /* 0x000fe20008410000 */
[----:B------:R-:W-:Y:S01]  /*6430*/  FMUL.FTZ R25, R25, UR4 ;  /* 0x0000000419197c20 */ /* 0x000fe20008410000 */
[----:B------:R-:W-:Y:S01]  /*6440*/  FMUL.FTZ R26, R26, UR4 ;  /* 0x000000041a1a7c20 */ /* 0x000fe20008410000 */
[----:B------:R-:W-:Y:S01]  /*6450*/  FMUL.FTZ R27, R27, UR4 ;  /* 0x000000041b1b7c20 */ /* 0x000fe20008410000 */
[----:B------:R-:W5:Y:S01]  /*6460*/  MUFU.TANH R65, R65 ;  /* 0x0000004100417308 */ /* 0x000f620000002400 */
[----:B------:R-:W-:Y:S07]  /*6470*/  HMMA.16816.F32 R32, R96, R34, RZ ;  /* 0x000000226020723c */ /* 0x000fee00000018ff */
[----:B------:R-:W5:Y:S01]  /*6480*/  MUFU.TANH R85, R85 ;  /* 0x0000005500557308 */ /* 0x000f620000002400 */
[----:B--2---:R-:W-:Y:S01]  /*6490*/  HMMA.16816.F32 R36, R92, R12, R36 ;  /* 0x0000000c5c24723c */ /* 0x004fe20000001824 */
[----:B------:R-:W-:-:S04]  /*64a0*/  IMAD R12, R3, 0x80, R110 ;  /* 0x00000080030c7824 */ /* 0x000fc800078e026e */
[----:B------:R-:W-:Y:S02]  /*64b0*/  VIADD R24, R12, 0xffffff50 ;  /* 0xffffff500c187836 */ /* 0x000fe40000000000 */
[----:B------:R4:W2:Y:S01]  /*64c0*/  MUFU.TANH R84, R11 ;  /* 0x0000000b00547308 */ /* 0x0008a20000002400 */
[----:B------:R-:W-:Y:S01]  /*64d0*/  HMMA.16816.F32 R96, R96, R102, RZ ;  /* 0x000000666060723c */ /* 0x000fe200000018ff */
[----:B------:R-:W-:Y:S01]  /*64e0*/  FMUL.FTZ R102, R52, UR4 ;  /* 0x0000000434667c20 */ /* 0x000fe20008410000 */
[----:B------:R-:W-:Y:S01]  /*64f0*/  FMUL.FTZ R52, R53, UR4 ;  /* 0x0000000435347c20 */ /* 0x000fe20008410000 */
[----:B------:R-:W-:Y:S01]  /*6500*/  FMUL.FTZ R53, R55, UR4 ;  /* 0x0000000437357c20 */ /* 0x000fe20008410000 */
[----:B------:R-:W-:Y:S01]  /*6510*/  FMUL.FTZ R55, R46, UR4 ;  /* 0x000000042e377c20 */ /* 0x000fe20008410000 */
[----:B------:R-:W-:Y:S02]  /*6520*/  FMUL.FTZ R46, R47, UR4 ;  /* 0x000000042f2e7c20 */ /* 0x000fe40008410000 */
[----:B------:R2:W-:Y:S01]  /*6530*/  MUFU.TANH R103, R54 ;  /* 0x0000003600677308 */ /* 0x0005e20000002400 */
[----:B---3--:R-:W-:Y:S01]  /*6540*/  HMMA.16816.F32 R20, R92, R4, R20 ;  /* 0x000000045c14723c */ /* 0x008fe20000001814 */
[----:B------:R-:W-:-:S02]  /*6550*/  VIADD R4, R12, 0xffffff00 ;  /* 0xffffff000c047836 */ /* 0x000fc40000000000 */
[----:B------:R-:W-:Y:S02]  /*6560*/  VIADD R5, R12, 0xffffff08 ;  /* 0xffffff080c057836 */ /* 0x000fe40000000000 */
[----:B------:R-:W-:Y:S01]  /*6570*/  FMUL.FTZ R36, R36, UR4 ;  /* 0x0000000424247c20 */ /* 0x000fe20008410000 */
[----:B------:R-:W-:Y:S01]  /*6580*/  FMUL.FTZ R39, R39, UR4 ;  /* 0x0000000427277c20 */ /* 0x000fe20008410000 */
[CC--:B------:R-:W-:Y:S01]  /*6590*/  ISETP.GE.AND P6, PT, R4.reuse, R107.reuse, PT ;  /* 0x0000006b0400720c */ /* 0x0c0fe20003fc6270 */
[----:B------:R-:W3:Y:S01]  /*65a0*/  MUFU.TANH R87, R87 ;  /* 0x0000005700577308 */ /* 0x000ee20000002400 */
[-C--:B------:R-:W-:Y:S01]  /*65b0*/  ISETP.GE.AND P5, PT, R4, R106.reuse, PT ;  /* 0x0000006a0400720c */ /* 0x080fe20003fa6270 */
[----:B------:R-:W-:Y:S01]  /*65c0*/  VIADD R4, R12, 0xffffff01 ;  /* 0xffffff010c047836 */ /* 0x000fe20000000000 */
[-C--:B------:R-:W-:Y:S01]  /*65d0*/  ISETP.GE.AND P1, PT, R5, R107.reuse, PT ;  /* 0x0000006b0500720c */ /* 0x080fe20003f26270 */
[C---:B------:R-:W-:Y:S01]  /*65e0*/  HMMA.16816.F32 R32, R92.reuse, R14, R32 ;  /* 0x0000000e5c20723c */ /* 0x040fe20000001820 */
[----:B-1----:R-:W-:Y:S01]  /*65f0*/  FSEL R9, R18, -INF , !P5 ;  /* 0xff80000012097808 */ /* 0x002fe20006800000 */
[----:B------:R-:W-:Y:S01]  /*6600*/  FMUL.FTZ R15, R61, UR4 ;  /* 0x000000043d0f7c20 */ /* 0x000fe20008410000 */
[CC--:B------:R-:W-:Y:S01]  /*6610*/  ISETP.GE.AND P3, PT, R4.reuse, R107.reuse, PT ;  /* 0x0000006b0400720c */ /* 0x0c0fe20003f66270 */
[----:B------:R-:W1:Y:S01]  /*6620*/  MUFU.TANH R86, R86 ;  /* 0x0000005600567308 */ /* 0x000e620000002400 */
[-C--:B------:R-:W-:Y:S01]  /*6630*/  ISETP.GE.AND P2, PT, R4, R106.reuse, PT ;  /* 0x0000006a0400720c */ /* 0x080fe20003f46270 */
[----:B------:R-:W-:Y:S01]  /*6640*/  FMUL.FTZ R18, R42, UR4 ;  /* 0x000000042a127c20 */ /* 0x000fe20008410000 */
[----:B------:R-:W-:Y:S01]  /*6650*/  FSEL R4, R16, -INF , !P6 ;  /* 0xff80000010047808 */ /* 0x000fe20007000000 */
[----:B------:R-:W-:Y:S01]  /*6660*/  FMUL.FTZ R42, R37, UR4 ;  /* 0x00000004252a7c20 */ /* 0x000fe20008410000 */
[-C--:B------:R-:W-:Y:S01]  /*6670*/  ISETP.GE.AND P6, PT, R5, R106.reuse, PT ;  /* 0x0000006a0500720c */ /* 0x080fe20003fc6270 */
[C---:B------:R-:W-:Y:S01]  /*6680*/  VIADD R5, R12.reuse, 0xffffff09 ;  /* 0xffffff090c057836 */ /* 0x040fe20000000000 */
[----:B------:R-:W-:Y:S01]  /*6690*/  FSEL R8, R17, -INF , !P3 ;  /* 0xff80000011087808 */ /* 0x000fe20005800000 */
[----:B------:R-:W1:Y:S01]  /*66a0*/  MUFU.TANH R15, R15 ;  /* 0x0000000f000f7308 */ /* 0x000e620000002400 */
[----:B----4-:R-:W-:Y:S01]  /*66b0*/  FSEL R11, R19, -INF , !P2 ;  /* 0xff800000130b7808 */ /* 0x010fe20005000000 */
[----:B------:R-:W-:Y:S01]  /*66c0*/  VIADD R19, R12, 0xffffff18 ;  /* 0xffffff180c137836 */ /* 0x000fe20000000000 */
[CC--:B------:R-:W-:Y:S01]  /*66d0*/  ISETP.GE.AND P5, PT, R5.reuse, R107.reuse, PT ;  /* 0x0000006b0500720c */ /* 0x0c0fe20003fa6270 */
[----:B------:R-:W-:Y:S01]  /*66e0*/  FMUL.FTZ R37, R38, UR4 ;  /* 0x0000000426257c20 */ /* 0x000fe20008410000 */
[-C--:B------:R-:W-:Y:S01]  /*66f0*/  ISETP.GE.AND P3, PT, R5, R106.reuse, PT ;  /* 0x0000006a0500720c */ /* 0x080fe20003f66270 */
[----:B------:R-:W-:Y:S01]  /*6700*/  VIADD R5, R12, 0xffffff10 ;  /* 0xffffff100c057836 */ /* 0x000fe20000000000 */
[----:B-----5:R-:W-:Y:S01]  /*6710*/  FSEL R14, R64, -INF , !P1 ;  /* 0xff800000400e7808 */ /* 0x020fe20004800000 */
[----:B------:R-:W4:Y:S01]  /*6720*/  MUFU.TANH R102, R102 ;  /* 0x0000006600667308 */ /* 0x000f220000002400 */
[----:B------:R-:W-:Y:S01]  /*6730*/  FSEL R13, R66, -INF , !P6 ;  /* 0xff800000420d7808 */ /* 0x000fe20007000000 */
[----:B------:R-:W-:Y:S01]  /*6740*/  FMUL.FTZ R33, R33, UR4 ;  /* 0x0000000421217c20 */ /* 0x000fe20008410000 */
[CC--:B------:R-:W-:Y:S01]  /*6750*/  ISETP.GE.AND P2, PT, R5.reuse, R107.reuse, PT ;  /* 0x0000006b0500720c */ /* 0x0c0fe20003f46270 */
[----:B------:R-:W-:Y:S01]  /*6760*/  FMUL.FTZ R34, R34, UR4 ;  /* 0x0000000422227c20 */ /* 0x000fe20008410000 */
[-C--:B------:R-:W-:Y:S01]  /*6770*/  ISETP.GE.AND P1, PT, R5, R106.reuse, PT ;  /* 0x0000006a0500720c */ /* 0x080fe20003f26270 */
[----:B------:R-:W-:Y:S01]  /*6780*/  VIADD R5, R12, 0xffffff11 ;  /* 0xffffff110c057836 */ /* 0x000fe20000000000 */
[----:B--2---:R-:W-:Y:S01]  /*6790*/  FSEL R54, R65, -INF , !P5 ;  /* 0xff80000041367808 */ /* 0x004fe20006800000 */
[----:B------:R-:W2:Y:S01]  /*67a0*/  MUFU.TANH R52, R52 ;  /* 0x0000003400347308 */ /* 0x000ea20000002400 */
[----:B------:R-:W-:Y:S01]  /*67b0*/  FSEL R122, R122, -INF , !P2 ;  /* 0xff8000007a7a7808 */ /* 0x000fe20005000000 */
[----:B------:R-:W-:Y:S01]  /*67c0*/  FMUL.FTZ R32, R32, UR4 ;  /* 0x0000000420207c20 */ /* 0x000fe20008410000 */
[CC--:B------:R-:W-:Y:S01]  /*67d0*/  ISETP.GE.AND P6, PT, R5.reuse, R107.reuse, PT ;  /* 0x0000006b0500720c */ /* 0x0c0fe20003fc6270 */
[----:B------:R-:W-:Y:S01]  /*67e0*/  HMMA.16816.F32 R96, R92, R6, R96 ;  /* 0x000000065c60723c */ /* 0x000fe20000001860 */
[-C--:B------:R-:W-:Y:S01]  /*67f0*/  ISETP.GE.AND P5, PT, R5, R106.reuse, PT ;  /* 0x0000006a0500720c */ /* 0x080fe20003fa6270 */
[----:B------:R-:W-:Y:S01]  /*6800*/  FMUL.FTZ R6, R23, UR4 ;  /* 0x0000000417067c20 */ /* 0x000fe20008410000 */
[----:B------:R-:W-:Y:S01]  /*6810*/  FSEL R5, R85, -INF , !P3 ;  /* 0xff80000055057808 */ /* 0x000fe20005800000 */
[----:B------:R5:W-:Y:S01]  /*6820*/  MUFU.TANH R101, R50 ;  /* 0x0000003200657308 */ /* 0x000be20000002400 */
[-C--:B------:R-:W-:Y:S01]  /*6830*/  ISETP.GE.AND P3, PT, R19, R107.reuse, PT ;  /* 0x0000006b1300720c */ /* 0x080fe20003f66270 */
[----:B------:R-:W-:Y:S01]  /*6840*/  FMUL.FTZ R35, R35, UR4 ;  /* 0x0000000423237c20 */ /* 0x000fe20008410000 */
[-C--:B------:R-:W-:Y:S01]  /*6850*/  ISETP.GE.AND P2, PT, R19, R106.reuse, PT ;  /* 0x0000006a1300720c */ /* 0x080fe20003f46270 */
[C---:B------:R-:W-:Y:S01]  /*6860*/  VIADD R19, R12.reuse, 0xffffff19 ;  /* 0xffffff190c137836 */ /* 0x040fe20000000000 */
[----:B------:R-:W-:Y:S01]  /*6870*/  FSEL R117, R117, -INF , !P1 ;  /* 0xff80000075757808 */ /* 0x000fe20004800000 */
[----:B------:R-:W-:Y:S01]  /*6880*/  VIADD R7, R12, 0xffffff61 ;  /* 0xffffff610c077836 */ /* 0x000fe20000000000 */
[----:B------:R-:W-:Y:S01]  /*6890*/  FSEL R120, R120, -INF , !P6 ;  /* 0xff80000078787808 */ /* 0x000fe20007000000 */
[----:B------:R-:W2:Y:S01]  /*68a0*/  MUFU.TANH R53, R53 ;  /* 0x0000003500357308 */ /* 0x000ea20000002400 */
[-C--:B------:R-:W-:Y:S01]  /*68b0*/  ISETP.GE.AND P1, PT, R19, R107.reuse, PT ;  /* 0x0000006b1300720c */ /* 0x080fe20003f26270 */
[----:B------:R-:W-:Y:S01]  /*68c0*/  FMUL.FTZ R21, R21, UR4 ;  /* 0x0000000415157c20 */ /* 0x000fe20008410000 */
[-C--:B------:R-:W-:Y:S01]  /*68d0*/  ISETP.GE.AND P6, PT, R19, R106.reuse, PT ;  /* 0x0000006a1300720c */ /* 0x080fe20003fc6270 */
[----:B------:R-:W-:Y:S01]  /*68e0*/  VIADD R19, R12, 0xffffff20 ;  /* 0xffffff200c137836 */ /* 0x000fe20000000000 */
[----:B------:R-:W-:Y:S01]  /*68f0*/  FSEL R65, R84, -INF , !P5 ;  /* 0xff80000054417808 */ /* 0x000fe20006800000 */
[----:B------:R-:W-:Y:S01]  /*6900*/  FMUL.FTZ R22, R22, UR4 ;  /* 0x0000000416167c20 */ /* 0x000fe20008410000 */
[----:B------:R-:W-:Y:S01]  /*6910*/  FSEL R58, R10, -INF , !P1 ;  /* 0xff8000000a3a7808 */ /* 0x000fe20004800000 */
[C---:B------:R-:W-:Y:S01]  /*6920*/  VIADD R10, R12.reuse, 0xffffff28 ;  /* 0xffffff280c0a7836 */ /* 0x040fe20000000000 */
[----:B------:R-:W-:Y:S01]  /*6930*/  ISETP.GE.AND P5, PT, R19, R107, PT ;  /* 0x0000006b1300720c */ /* 0x000fe20003fa6270 */
[----:B------:R-:W2:Y:S01]  /*6940*/  MUFU.TANH R112, R112 ;  /* 0x0000007000707308 */ /* 0x000ea20000002400 */
[----:B------:R-:W-:Y:S01]  /*6950*/  FSEL R64, R67, -INF , !P3 ;  /* 0xff80000043407808 */ /* 0x000fe20005800000 */
[----:B------:R-:W-:Y:S01]  /*6960*/  FMUL.FTZ R23, R99, UR4 ;  /* 0x0000000463177c20 */ /* 0x000fe20008410000 */
[----:B------:R-:W-:Y:S01]  /*6970*/  ISETP.GE.AND P3, PT, R19, R106, PT ;  /* 0x0000006a1300720c */ /* 0x000fe20003f66270 */
[----:B------:R-:W-:Y:S01]  /*6980*/  VIADD R19, R12, 0xffffff21 ;  /* 0xffffff210c137836 */ /* 0x000fe20000000000 */
[----:B---3--:R-:W-:-:S02]  /*6990*/  FSEL R63, R87, -INF , !P6 ;  /* 0xff800000573f7808 */ /* 0x008fc40007000000 */
[----:B------:R-:W-:Y:S01]  /*69a0*/  FSEL R118, R118, -INF , !P5 ;  /* 0xff80000076767808 */ /* 0x000fe20006800000 */
[----:B------:R3:W-:Y:S01]  /*69b0*/  MUFU.TANH R48, R44 ;  /* 0x0000002c00307308 */ /* 0x0007e20000002400 */
[CC--:B------:R-:W-:Y:S02]  /*69c0*/  ISETP.GE.AND P6, PT, R10.reuse, R107.reuse, PT ;  /* 0x0000006b0a00720c */ /* 0x0c0fe40003fc6270 */
[-C--:B------:R-:W-:Y:S01]  /*69d0*/  ISETP.GE.AND P5, PT, R10, R106.reuse, PT ;  /* 0x0000006a0a00720c */ /* 0x080fe20003fa6270 */
[----:B------:R-:W-:Y:S01]  /*69e0*/  VIADD R10, R12, 0xffffff29 ;  /* 0xffffff290c0a7836 */ /* 0x000fe20000000000 */
[----:B-1----:R-:W-:Y:S01]  /*69f0*/  FSEL R85, R86, -INF , !P2 ;  /* 0xff80000056557808 */ /* 0x002fe20005000000 */
[----:B------:R-:W-:Y:S01]  /*6a00*/  FMUL.FTZ R86, R28, UR4 ;  /* 0x000000041c567c20 */ /* 0x000fe20008410000 */
[CC--:B------:R-:W-:Y:S01]  /*6a10*/  ISETP.GE.AND P2, PT, R19.reuse, R107.reuse, PT ;  /* 0x0000006b1300720c */ /* 0x0c0fe20003f46270 */
[----:B------:R-:W1:Y:S01]  /*6a20*/  MUFU.TANH R114, R114 ;  /* 0x0000007200727308 */ /* 0x000e620000002400 */
[----:B------:R-:W-:Y:S01]  /*6a30*/  ISETP.GE.AND P1, PT, R19, R106, PT ;  /* 0x0000006a1300720c */ /* 0x000fe20003f26270 */
[----:B------:R-:W-:Y:S01]  /*6a40*/  VIADD R19, R12, 0xffffff31 ;  /* 0xffffff310c137836 */ /* 0x000fe20000000000 */
[----:B------:R-:W-:Y:S01]  /*6a50*/  FSEL R113, R113, -INF , !P3 ;  /* 0xff80000071717808 */ /* 0x000fe20005800000 */
[----:B------:R-:W-:Y:S01]  /*6a60*/  FMUL.FTZ R28, R29, UR4 ;  /* 0x000000041d1c7c20 */ /* 0x000fe20008410000 */
[----:B------:R-:W-:Y:S01]  /*6a70*/  ISETP.GE.AND P3, PT, R10, R107, PT ;  /* 0x0000006b0a00720c */ /* 0x000fe20003f66270 */
[----:B------:R-:W-:Y:S01]  /*6a80*/  FMUL.FTZ R29, R31, UR4 ;  /* 0x000000041f1d7c20 */ /* 0x000fe20008410000 */
[----:B-----5:R-:W-:Y:S01]  /*6a90*/  FSEL R50, R15, -INF , !P2 ;  /* 0xff8000000f327808 */ /* 0x020fe20005000000 */
[----:B------:R-:W-:Y:S01]  /*6aa0*/  VIADD R15, R12, 0xffffff30 ;  /* 0xffffff300c0f7836 */ /* 0x000fe20000000000 */
[----:B------:R-:W-:Y:S01]  /*6ab0*/  FSEL R115, R115, -INF , !P5 ;  /* 0xff80000073737808 */ /* 0x000fe20006800000 */
[----:B------:R-:W5:Y:S01]  /*6ac0*/  MUFU.TANH R49, R49 ;  /* 0x0000003100317308 */ /* 0x000f620000002400 */
[----:B------:R-:W-:-:S02]  /*6ad0*/  FSEL R116, R116, -INF , !P3 ;  /* 0xff80000074747808 */ /* 0x000fc40005800000 */
[----:B------:R-:W-:Y:S02]  /*6ae0*/  FSEL R111, R111, -INF , !P1 ;  /* 0xff8000006f6f7808 */ /* 0x000fe40004800000 */
[CC--:B------:R-:W-:Y:S02]  /*6af0*/  ISETP.GE.AND P5, PT, R19.reuse, R107.reuse, PT ;  /* 0x0000006b1300720c */ /* 0x0c0fe40003fa6270 */
[-C--:B------:R-:W-:Y:S01]  /*6b00*/  ISETP.GE.AND P3, PT, R19, R106.reuse, PT ;  /* 0x0000006a1300720c */ /* 0x080fe20003f66270 */
[----:B------:R-:W-:Y:S01]  /*6b10*/  VIADD R19, R12, 0xffffff38 ;  /* 0xffffff380c137836 */ /* 0x000fe20000000000 */
[----:B------:R-:W-:Y:S01]  /*6b20*/  ISETP.GE.AND P2, PT, R10, R106, PT ;  /* 0x0000006a0a00720c */ /* 0x000fe20003f46270 */
[----:B------:R-:W5:Y:S01]  /*6b30*/  MUFU.TANH R55, R55 ;  /* 0x0000003700377308 */ /* 0x000f620000002400 */
[----:B------:R-:W-:Y:S02]  /*6b40*/  ISETP.GE.AND P1, PT, R15, R107, PT ;  /* 0x0000006b0f00720c */ /* 0x000fe40003f26270 */
[----:B------:R-:W-:-:S02]  /*6b50*/  FSEL R67, R56, -INF , !P2 ;  /* 0xff80000038437808 */ /* 0x000fc40005000000 */
[----:B----4-:R-:W-:Y:S02]  /*6b60*/  FSEL R102, R102, -INF , !P1 ;  /* 0xff80000066667808 */ /* 0x010fe40004800000 */
[----:B---3--:R-:W-:Y:S01]  /*6b70*/  FSEL R44, R60, -INF , !P6 ;  /* 0xff8000003c2c7808 */ /* 0x008fe20007000000 */
[----:B------:R3:W4:Y:S01]  /*6b80*/  MUFU.TANH R16, R40 ;  /* 0x0000002800107308 */ /* 0x0007220000002400 */
[C---:B------:R-:W-:Y:S02]  /*6b90*/  ISETP.GE.AND P2, PT, R19.reuse, R107, PT ;  /* 0x0000006b1300720c */ /* 0x040fe40003f46270 */
[-C--:B------:R-:W-:Y:S01]  /*6ba0*/  ISETP.GE.AND P1, PT, R19, R106.reuse, PT ;  /* 0x0000006a1300720c */ /* 0x080fe20003f26270 */
[----:B------:R-:W-:Y:S01]  /*6bb0*/  VIADD R19, R12, 0xffffff39 ;  /* 0xffffff390c137836 */ /* 0x000fe20000000000 */
[----:B------:R-:W-:Y:S02]  /*6bc0*/  ISETP.GE.AND P6, PT, R15, R106, PT ;  /* 0x0000006a0f00720c */ /* 0x000fe40003fc6270 */
[----:B--2---:R-:W-:Y:S01]  /*6bd0*/  FSEL R110, R52, -INF , !P5 ;  /* 0xff800000346e7808 */ /* 0x004fe20006800000 */
[----:B------:R-:W2:Y:S01]  /*6be0*/  MUFU.TANH R45, R45 ;  /* 0x0000002d002d7308 */ /* 0x000ea20000002400 */
[----:B------:R-:W-:-:S02]  /*6bf0*/  FSEL R103, R103, -INF , !P6 ;  /* 0xff80000067677808 */ /* 0x000fc40007000000 */
[CC--:B------:R-:W-:Y:S02]  /*6c00*/  ISETP.GE.AND P6, PT, R19.reuse, R107.reuse, PT ;  /* 0x0000006b1300720c */ /* 0x0c0fe40003fc6270 */
[-C--:B------:R-:W-:Y:S01]  /*6c10*/  ISETP.GE.AND P5, PT, R19, R106.reuse, PT ;  /* 0x0000006a1300720c */ /* 0x080fe20003fa6270 */
[----:B------:R-:W-:Y:S01]  /*6c20*/  VIADD R19, R12, 0xffffff40 ;  /* 0xffffff400c137836 */ /* 0x000fe20000000000 */
[----:B------:R-:W-:Y:S01]  /*6c30*/  FSEL R109, R53, -INF , !P3 ;  /* 0xff800000356d7808 */ /* 0x000fe20005800000 */
[----:B------:R-:W2:Y:S01]  /*6c40*/  MUFU.TANH R46, R46 ;  /* 0x0000002e002e7308 */ /* 0x000ea20000002400 */
[----:B------:R-:W-:Y:S01]  /*6c50*/  FSEL R112, R112, -INF , !P2 ;  /* 0xff80000070707808 */ /* 0x000fe20005000000 */
[----:B---3--:R-:W-:Y:S01]  /*6c60*/  FMUL.FTZ R40, R20, UR4 ;  /* 0x0000000414287c20 */ /* 0x008fe20008410000 */
[C---:B------:R-:W-:Y:S01]  /*6c70*/  ISETP.GE.AND P3, PT, R19.reuse, R107, PT ;  /* 0x0000006b1300720c */ /* 0x040fe20003f66270 */
[C---:B------:R-:W-:Y:S01]  /*6c80*/  VIADD R20, R12.reuse, 0xffffff60 ;  /* 0xffffff600c147836 */ /* 0x040fe20000000000 */
[----:B------:R-:W-:Y:S01]  /*6c90*/  ISETP.GE.AND P2, PT, R19, R106, PT ;  /* 0x0000006a1300720c */ /* 0x000fe20003f46270 */
[----:B------:R-:W-:Y:S01]  /*6ca0*/  VIADD R19, R12, 0xffffff41 ;  /* 0xffffff410c137836 */ /* 0x000fe20000000000 */
[----:B------:R-:W-:Y:S01]  /*6cb0*/  FSEL R101, R101, -INF , !P1 ;  /* 0xff80000065657808 */ /* 0x000fe20004800000 */
[----:B------:R-:W-:Y:S01]  /*6cc0*/  MUFU.TANH R17, R41 ;  /* 0x0000002900117308 */ /* 0x000fe20000002400 */
[----:B-1----:R-:W-:-:S02]  /*6cd0*/  FSEL R114, R114, -INF , !P6 ;  /* 0xff80000072727808 */ /* 0x002fc40007000000 */
[CC--:B------:R-:W-:Y:S02]  /*6ce0*/  ISETP.GE.AND P1, PT, R19.reuse, R107.reuse, PT ;  /* 0x0000006b1300720c */ /* 0x0c0fe40003f26270 */
[-C--:B------:R-:W-:Y:S01]  /*6cf0*/  ISETP.GE.AND P6, PT, R19, R106.reuse, PT ;  /* 0x0000006a1300720c */ /* 0x080fe20003fc6270 */
[----:B------:R-:W-:Y:S01]  /*6d00*/  VIADD R19, R12, 0xffffff48 ;  /* 0xffffff480c137836 */ /* 0x000fe20000000000 */
[----:B-----5:R-:W-:Y:S01]  /*6d10*/  FSEL R87, R49, -INF , !P5 ;  /* 0xff80000031577808 */ /* 0x020fe20006800000 */
[----:B------:R-:W1:Y:S01]  /*6d20*/  MUFU.TANH R18, R18 ;  /* 0x0000001200127308 */ /* 0x000e620000002400 */
[----:B------:R-:W-:Y:S02]  /*6d30*/  FSEL R84, R48, -INF , !P3 ;  /* 0xff80000030547808 */ /* 0x000fe40005800000 */
[CC--:B------:R-:W-:Y:S02]  /*6d40*/  ISETP.GE.AND P5, PT, R19.reuse, R107.reuse, PT ;  /* 0x0000006b1300720c */ /* 0x0c0fe40003fa6270 */
[----:B------:R-:W-:Y:S01]  /*6d50*/  ISETP.GE.AND P3, PT, R19, R106, PT ;  /* 0x0000006a1300720c */ /* 0x000fe20003f66270 */
[----:B------:R-:W-:Y:S01]  /*6d60*/  VIADD R19, R12, 0xffffff49 ;  /* 0xffffff490c137836 */ /* 0x000fe20000000000 */
[----:B------:R-:W-:Y:S01]  /*6d70*/  FSEL R55, R55, -INF , !P2 ;  /* 0xff80000037377808 */ /* 0x000fe20005000000 */
[----:B------:R-:W3:Y:S01]  /*6d80*/  MUFU.TANH R51, R43 ;  /* 0x0000002b00337308 */ /* 0x000ee20000002400 */
[----:B----4-:R-:W-:Y:S01]  /*6d90*/  FSEL R52, R16, -INF , !P5 ;  /* 0xff80000010347808 */ /* 0x010fe20006800000 */
[----:B------:R-:W-:Y:S01]  /*6da0*/  VIADD R16, R12, 0xffffff51 ;  /* 0xffffff510c107836 */ /* 0x000fe20000000000 */
[----:B------:R-:W-:-:S02]  /*6db0*/  ISETP.GE.AND P2, PT, R19, R107, PT ;  /* 0x0000006b1300720c */ /* 0x000fc40003f46270 */
[----:B--2---:R-:W-:Y:S02]  /*6dc0*/  FSEL R56, R45, -INF , !P1 ;  /* 0xff8000002d387808 */ /* 0x004fe40004800000 */
[-C--:B------:R-:W-:Y:S01]  /*6dd0*/  ISETP.GE.AND P1, PT, R19, R106.reuse, PT ;  /* 0x0000006a1300720c */ /* 0x080fe20003f26270 */
[----:B------:R-:W2:Y:S01]  /*6de0*/  MUFU.TANH R36, R36 ;  /* 0x0000002400247308 */ /* 0x000ea20000002400 */
[----:B------:R-:W-:Y:S02]  /*6df0*/  FSEL R19, R46, -INF , !P6 ;  /* 0xff8000002e137808 */ /* 0x000fe40007000000 */
[----:B-1----:R-:W-:Y:S02]  /*6e00*/  FSEL R53, R18, -INF , !P3 ;  /* 0xff80000012357808 */ /* 0x002fe40005800000 */
[----:B------:R-:W-:Y:S02]  /*6e10*/  FSEL R46, R17, -INF , !P2 ;  /* 0xff800000112e7808 */ /* 0x000fe40005000000 */
[CC--:B------:R-:W-:Y:S01]  /*6e20*/  ISETP.GE.AND P3, PT, R16.reuse, R107.reuse, PT ;  /* 0x0000006b1000720c */ /* 0x0c0fe20003f66270 */
[----:B------:R-:W1:Y:S01]  /*6e30*/  MUFU.TANH R37, R37 ;  /* 0x0000002500257308 */ /* 0x000e620000002400 */
[----:B------:R-:W-:Y:S01]  /*6e40*/  ISETP.GE.AND P2, PT, R16, R106, PT ;  /* 0x0000006a1000720c */ /* 0x000fe20003f46270 */
[----:B------:R-:W-:Y:S01]  /*6e50*/  VIADD R16, R12, 0xffffff58 ;  /* 0xffffff580c107836 */ /* 0x000fe20000000000 */
[----:B------:R-:W-:-:S02]  /*6e60*/  ISETP.GE.AND P6, PT, R24, R107, PT ;  /* 0x0000006b1800720c */ /* 0x000fc40003fc6270 */
[----:B---3--:R-:W-:Y:S02]  /*6e70*/  FSEL R51, R51, -INF , !P1 ;  /* 0xff80000033337808 */ /* 0x008fe40004800000 */
[----:B------:R-:W-:Y:S01]  /*6e80*/  ISETP.GE.AND P1, PT, R16, R107, PT ;  /* 0x0000006b1000720c */ /* 0x000fe20003f26270 */
[----:B------:R-:W3:Y:S01]  /*6e90*/  MUFU.TANH R10, R33 ;  /* 0x00000021000a7308 */ /* 0x000ee20000002400 */
[----:B--2---:R-:W-:Y:S02]  /*6ea0*/  FSEL R18, R36, -INF , !P6 ;  /* 0xff80000024127808 */ /* 0x004fe40007000000 */
[-C--:B------:R-:W-:Y:S01]  /*6eb0*/  ISETP.GE.AND P6, PT, R16, R106.reuse, PT ;  /* 0x0000006a1000720c */ /* 0x080fe20003fc6270 */
[----:B------:R-:W-:Y:S01]  /*6ec0*/  VIADD R16, R12, 0xffffff59 ;  /* 0xffffff590c107836 */ /* 0x000fe20000000000 */
[----:B------:R-:W-:-:S03]  /*6ed0*/  ISETP.GE.AND P5, PT, R24, R106, PT ;  /* 0x0000006a1800720c */ /* 0x000fc60003fa6270 */
[----:B------:R-:W2:Y:S01]  /*6ee0*/  MUFU.TANH R15, R34 ;  /* 0x00000022000f7308 */ /* 0x000ea20000002400 */
[----:B-1----:R-:W-:Y:S02]  /*6ef0*/  FSEL R17, R37, -INF , !P5 ;  /* 0xff80000025117808 */ /* 0x002fe40006800000 */
[----:B------:R-:W-:-:S05]  /*6f00*/  ISETP.GE.AND P5, PT, R16, R107, PT ;  /* 0x0000006b1000720c */ /* 0x000fca0003fa6270 */
[----:B------:R-:W1:Y:S01]  /*6f10*/  MUFU.TANH R66, R32 ;  /* 0x0000002000427308 */ /* 0x000e620000002400 */
[----:B---3--:R-:W-:Y:S01]  /*6f20*/  FSEL R92, R10, -INF , !P5 ;  /* 0xff8000000a5c7808 */ /* 0x008fe20006800000 */
[----:B------:R-:W-:Y:S01]  /*6f30*/  VIADD R10, R12, 0xffffff68 ;  /* 0xffffff680c0a7836 */ /* 0x000fe20000000000 */
[----:B------:R-:W-:-:S05]  /*6f40*/  ISETP.GE.AND P5, PT, R7, R106, PT ;  /* 0x0000006a0700720c */ /* 0x000fca0003fa6270 */
[----:B------:R-:W3:Y:S01]  /*6f50*/  MUFU.TANH R43, R39 ;  /* 0x00000027002b7308 */ /* 0x000ee20000002400 */
[----:B--2---:R-:W-:Y:S02]  /*6f60*/  FSEL R49, R15, -INF , !P6 ;  /* 0xff8000000f317808 */ /* 0x004fe40007000000 */
[----:B------:R-:W-:Y:S01]  /*6f70*/  ISETP.GE.AND P6, PT, R7, R107, PT ;  /* 0x0000006b0700720c */ /* 0x000fe20003fc6270 */
[----:B------:R-:W-:-:S04]  /*6f80*/  VIADD R7, R12, 0xffffff69 ;  /* 0xffffff690c077836 */ /* 0x000fc80000000000 */
[----:B------:R-:W-:Y:S01]  /*6f90*/  MUFU.TANH R28, R28 ;  /* 0x0000001c001c7308 */ /* 0x000fe20000002400 */
[----:B-1----:R-:W-:Y:S02]  /*6fa0*/  FSEL R66, R66, -INF , !P1 ;  /* 0xff80000042427808 */ /* 0x002fe40004800000 */
[----:B------:R-:W-:-:S05]  /*6fb0*/  ISETP.GE.AND P1, PT, R20, R106, PT ;  /* 0x0000006a1400720c */ /* 0x000fca0003f26270 */
[----:B------:R1:W2:Y:S01]  /*6fc0*/  MUFU.TANH R39, R30 ;  /* 0x0000001e00277308 */ /* 0x0002a20000002400 */
[----:B---3--:R-:W-:Y:S02]  /*6fd0*/  FSEL R43, R43, -INF , !P2 ;  /* 0xff8000002b2b7808 */ /* 0x008fe40005000000 */
[----:B------:R-:W-:-:S05]  /*6fe0*/  ISETP.GE.AND P2, PT, R20, R107, PT ;  /* 0x0000006b1400720c */ /* 0x000fca0003f46270 */
[----:B------:R-:W3:Y:S08]  /*6ff0*/  MUFU.TANH R42, R42 ;  /* 0x0000002a002a7308 */ /* 0x000ef00000002400 */
[----:B------:R4:W5:Y:S01]  /*7000*/  MUFU.TANH R48, R25 ;  /* 0x0000001900307308 */ /* 0x0009620000002400 */
[----:B-1----:R-:W-:Y:S01]  /*7010*/  FMUL.FTZ R30, R96, UR4 ;  /* 0x00000004601e7c20 */ /* 0x002fe20008410000 */
[----:B--2---:R-:W-:-:S02]  /*7020*/  FSEL R39, R39, -INF , !P1 ;  /* 0xff80000027277808 */ /* 0x004fc40004800000 */
[----:B------:R-:W-:Y:S02]  /*7030*/  FSEL R96, R28, -INF , !P6 ;  /* 0xff8000001c607808 */ /* 0x000fe40007000000 */
[C---:B------:R-:W-:Y:S02]  /*7040*/  ISETP.GE.AND P1, PT, R7.reuse, R107, PT ;  /* 0x0000006b0700720c */ /* 0x040fe40003f26270 */
[----:B------:R-:W1:Y:S01]  /*7050*/  MUFU.TANH R86, R86 ;  /* 0x0000005600567308 */ /* 0x000e620000002400 */
[-C--:B------:R-:W-:Y:S01]  /*7060*/  ISETP.GE.AND P6, PT, R7, R106.reuse, PT ;  /* 0x0000006a0700720c */ /* 0x080fe20003fc6270 */
[----:B------:R-:W-:Y:S01]  /*7070*/  VIADD R7, R12, 0xffffff71 ;  /* 0xffffff710c077836 */ /* 0x000fe20000000000 */
[----:B---3--:R-:W-:Y:S02]  /*7080*/  FSEL R42, R42, -INF , !P3 ;  /* 0xff8000002a2a7808 */ /* 0x008fe40005800000 */
[----:B------:R-:W-:-:S03]  /*7090*/  ISETP.GE.AND P3, PT, R16, R106, PT ;  /* 0x0000006a1000720c */ /* 0x000fc60003f66270 */
[----:B------:R-:W2:Y:S01]  /*70a0*/  MUFU.TANH R29, R29 ;  /* 0x0000001d001d7308 */ /* 0x000ea20000002400 */
[----:B----4-:R-:W-:Y:S01]  /*70b0*/  FMUL.FTZ R25, R98, UR4 ;  /* 0x0000000462197c20 */ /* 0x010fe20008410000 */
[----:B-----5:R-:W-:Y:S02]  /*70c0*/  FSEL R48, R48, -INF , !P1 ;  /* 0xff80000030307808 */ /* 0x020fe40004800000 */
[----:B------:R-:W-:-:S04]  /*70d0*/  ISETP.GE.AND P1, PT, R7, R106, PT ;  /* 0x0000006a0700720c */ /* 0x000fc80003f26270 */
[----:B------:R-:W3:Y:S01]  /*70e0*/  MUFU.TANH R47, R35 ;  /* 0x00000023002f7308 */ /* 0x000ee20000002400 */
[----:B-1----:R-:W-:Y:S02]  /*70f0*/  FSEL R86, R86, -INF , !P2 ;  /* 0xff80000056567808 */ /* 0x002fe40005000000 */
[----:B------:R-:W-:-:S05]  /*7100*/  ISETP.GE.AND P2, PT, R10, R106, PT ;  /* 0x0000006a0a00720c */ /* 0x000fca0003f46270 */
[----:B------:R-:W1:Y:S01]  /*7110*/  MUFU.TANH R6, R6 ;  /* 0x0000000600067308 */ /* 0x000e620000002400 */
[----:B--2---:R-:W-:-:S07]  /*7120*/  FSEL R37, R29, -INF , !P5 ;  /* 0xff8000001d257808 */ /* 0x004fce0006800000 */
[----:B------:R2:W4:Y:S01]  /*7130*/  MUFU.TANH R35, R26 ;  /* 0x0000001a00237308 */ /* 0x0005220000002400 */
[----:B---3--:R-:W-:Y:S02]  /*7140*/  FSEL R47, R47, -INF , !P3 ;  /* 0xff8000002f2f7808 */ /* 0x008fe40005800000 */
[----:B------:R-:W-:Y:S01]  /*7150*/  ISETP.GE.AND P3, PT, R10, R107, PT ;  /* 0x0000006b0a00720c */ /* 0x000fe20003f66270 */
[----:B------:R-:W-:-:S04]  /*7160*/  VIADD R10, R12, 0xffffff70 ;  /* 0xffffff700c0a7836 */ /* 0x000fc80000000000 */
[----:B------:R-:W3:Y:S01]  /*7170*/  MUFU.TANH R100, R100 ;  /* 0x0000006400647308 */ /* 0x000ee20000002400 */
[----:B-1----:R-:W-:Y:S02]  /*7180*/  FSEL R29, R6, -INF , !P1 ;  /* 0xff800000061d7808 */ /* 0x002fe40004800000 */
[----:B------:R-:W-:-:S05]  /*7190*/  ISETP.GE.AND P5, PT, R10, R107, PT ;  /* 0x0000006b0a00720c */ /* 0x000fca0003fa6270 */
[----:B------:R-:W1:Y:S01]  /*71a0*/  MUFU.TANH R33, R27 ;  /* 0x0000001b00217308 */ /* 0x000e620000002400 */
[----:B--2---:R-:W-:Y:S01]  /*71b0*/  FMUL.FTZ R26, R97, UR4 ;  /* 0x00000004611a7c20 */ /* 0x004fe20008410000 */
[----:B----4-:R-:W-:Y:S02]  /*71c0*/  FSEL R35, R35, -INF , !P2 ;  /* 0xff80000023237808 */ /* 0x010fe40005000000 */
[----:B------:R-:W-:Y:S01]  /*71d0*/  ISETP.GE.AND P2, PT, R7, R107, PT ;  /* 0x0000006b0700720c */ /* 0x000fe20003f46270 */
[C---:B------:R-:W-:Y:S02]  /*71e0*/  VIADD R7, R12.reuse, 0xffffff78 ;  /* 0xffffff780c077836 */ /* 0x040fe40000000000 */
[----:B------:R-:W-:Y:S01]  /*71f0*/  VIADD R12, R12, 0xffffff79 ;  /* 0xffffff790c0c7836 */ /* 0x000fe20000000000 */
[----:B------:R-:W2:Y:S01]  /*7200*/  MUFU.TANH R40, R40 ;  /* 0x0000002800287308 */ /* 0x000ea20000002400 */
[----:B---3--:R-:W-:Y:S02]  /*7210*/  FSEL R100, R100, -INF , !P3 ;  /* 0xff80000064647808 */ /* 0x008fe40005800000 */
[----:B------:R-:W-:-:S05]  /*7220*/  ISETP.GE.AND P3, PT, R10, R106, PT ;  /* 0x0000006a0a00720c */ /* 0x000fca0003f66270 */
[----:B------:R3:W4:Y:S01]  /*7230*/  MUFU.TANH R16, R21 ;  /* 0x0000001500107308 */ /* 0x0007220000002400 */
[----:B-1----:R-:W-:Y:S02]  /*7240*/  FSEL R33, R33, -INF , !P6 ;  /* 0xff80000021217808 */ /* 0x002fe40007000000 */
[----:B------:R-:W-:-:S05]  /*7250*/  ISETP.GE.AND P6, PT, R7, R107, PT ;  /* 0x0000006b0700720c */ /* 0x000fca0003fc6270 */
[----:B------:R-:W1:Y:S01]  /*7260*/  MUFU.TANH R27, R22 ;  /* 0x00000016001b7308 */ /* 0x000e620000002400 */
[----:B--2---:R-:W-:Y:S02]  /*7270*/  FSEL R40, R40, -INF , !P5 ;  /* 0xff80000028287808 */ /* 0x004fe40006800000 */
[----:B------:R-:W-:-:S05]  /*7280*/  ISETP.GE.AND P5, PT, R12, R107, PT ;  /* 0x0000006b0c00720c */ /* 0x000fca0003fa6270 */
[----:B------:R-:W2:Y:S01]  /*7290*/  MUFU.TANH R30, R30 ;  /* 0x0000001e001e7308 */ /* 0x000ea20000002400 */
[----:B---3--:R-:W-:Y:S01]  /*72a0*/  VIADD R21, R3, 0xfffffffe ;  /* 0xfffffffe03157836 */ /* 0x008fe20000000000 */
[----:B----4-:R-:W-:Y:S01]  /*72b0*/  FSEL R16, R16, -INF , !P2 ;  /* 0xff80000010107808 */ /* 0x010fe20005000000 */
[----:B------:R-:W-:Y:S01]  /*72c0*/  BAR.SYNC.DEFER_BLOCKING 0x0 ;  /* 0x0000000000007b1d */ /* 0x000fe20000010000 */
[----:B------:R-:W-:Y:S02]  /*72d0*/  ISETP.GE.AND P2, PT, R12, R106, PT ;  /* 0x0000006a0c00720c */ /* 0x000fe40003f46270 */
[----:B------:R-:W-:-:S03]  /*72e0*/  ISETP.GT.AND P1, PT, R21, R138, PT ;  /* 0x0000008a1500720c */ /* 0x000fc60003f24270 */
        /* <DEDUP_REMOVED lines=18> */
[-C--:B-1----:R-:W-:Y:S02]  /*7410*/  IABS R6, R7.reuse ;  /* 0x0000000700067213 */ /* 0x082fe40000000000 */
[----:B------:R-:W-:Y:S02]  /*7420*/  LOP3.LUT R22, R22, R7, RZ, 0x3c, !PT ;  /* 0x0000000716167212 */ /* 0x000fe400078e3cff */
[----:B------:R-:W1:Y:S08]  /*7430*/  I2F.RP R12, R6 ;  /* 0x00000006000c7306 */ /* 0x000e700000209400 */
[----:B-1----:R-:W1:Y:S02]  /*7440*/  MUFU.RCP R60, R12 ;  /* 0x0000000c003c7308 */ /* 0x002e640000001000 */
[----:B-1----:R-:W-:Y:S01]  /*7450*/  VIADD R60, R60, 0xffffffe ;  /* 0x0ffffffe3c3c7836 */ /* 0x002fe20000000000 */
[----:B------:R-:W-:-:S02]  /*7460*/  IABS R12, R28 ;  /* 0x0000001c000c7213 */ /* 0x000fc40000000000 */
[----:B------:R-:W-:-:S03]  /*7470*/  LOP3.LUT R28, R28, R7, RZ, 0x3c, !PT ;  /* 0x000000071c1c7212 */ /* 0x000fc600078e3cff */
[----:B------:R-:W1:Y:S01]  /*7480*/  F2I.FTZ.U32.TRUNC.NTZ R61, R60 ;  /* 0x0000003c003d7305 */ /* 0x000e62000021f000 */
[----:B------:R-:W-:Y:S02]  /*7490*/  ISETP.GE.AND P3, PT, R28, RZ, PT ;  /* 0x000000ff1c00720c */ /* 0x000fe40003f66270 */
        /* <DEDUP_REMOVED lines=47> */
.L_x_3575:
[----:B------:R-:W-:Y:S01]  /*7790*/  UMOV UR4, URZ ;  /* 0x000000ff00047c82 */ /* 0x000fe20008000000 */
[----:B------:R-:W-:Y:S01]  /*77a0*/  IMAD.SHL.U32 R6, R104, 0x80, RZ ;  /* 0x0000008068067824 */ /* 0x000fe200078e00ff */
[----:B------:R-:W-:-:S05]  /*77b0*/  IADD3 R7, P1, PT, RZ, -UR4, RZ ;  /* 0x80000004ff077c10 */ /* 0x000fca000ff3e0ff */
[----:B------:R-:W-:-:S05]  /*77c0*/  IMAD.X R6, RZ, RZ, ~R6, P1 ;  /* 0x000000ffff067224 */ /* 0x000fca00008e0e06 */
[----:B------:R-:W-:-:S04]  /*77d0*/  SHF.R.S64 R7, R7, 0x1f, R6 ;  /* 0x0000001f07077819 */ /* 0x000fc80000001006 */
[----:B------:R-:W-:-:S04]  /*77e0*/  IADD3 R140, P1, PT, R7, R140, RZ ;  /* 0x0000008c078c7210 */ /* 0x000fc80007f3e0ff */
[----:B------:R-:W-:-:S09]  /*77f0*/  LEA.HI.X.SX32 R139, R6, R139, 0x1, P1 ;  /* 0x0000008b068b7211 */ /* 0x000fd200008f0eff */
.L_x_3576:
        /* <DEDUP_REMOVED lines=35> */
.L_x_3578:
[----:B------:R-:W-:Y:S05]  /*7a30*/  BSYNC.RECONVERGENT B0 ;  /* 0x0000000000007941 */ /* 0x000fea0003800200 */
.L_x_3577:
[----:B------:R-:W0:Y:S02]  /*7a40*/  LDGDEPBAR ;  /* 0x00000000000079af */ /* 0x000e240000000000 */
.L_x_3574:
[----:B------:R-:W-:Y:S01]  /*7a50*/  FMNMX3.FTZ R7, R2, R4, R8, !PT ;  /* 0x0000000402077276 */ /* 0x000fe20007810008 */
[----:B------:R-:W3:Y:S01]  /*7a60*/  LDCU UR4, c[0x0][0x45c] ;  /* 0x00008b80ff0477ac */ /* 0x000ee20008000800 */
        /* <DEDUP_REMOVED lines=31> */
[----:B------:R-:W-:Y:S01]  /*7c60*/  LEA R90, R108, UR5, 0x1 ;  /* 0x000000056c5a7c11 */ /* 0x000fe2000f8e08ff */
[----:B------:R-:W4:Y:S04]  /*7c70*/  SHFL.BFLY PT, R15, R10, 0x2, 0x1f ;  /* 0x0c401f000a0f7f89 */ /* 0x000f2800000e0000 */
[----:B------:R-:W5:Y:S01]  /*7c80*/  SHFL.BFLY PT, R7, R6, 0x2, 0x1f ;  /* 0x0c401f0006077f89 */ /* 0x000f6200000e0000 */
[----:B----4-:R-:W-:-:S02]  /*7c90*/  FMNMX.FTZ R15, R10, R15, !PT ;  /* 0x0000000f0a0f7209 */ /* 0x010fc40007810000 */
[----:B-----5:R-:W-:-:S03]  /*7ca0*/  FMNMX.FTZ R7, R6, R7, !PT ;  /* 0x0000000706077209 */ /* 0x020fc60007810000 */
[----:B------:R-:W4:Y:S04]  /*7cb0*/  SHFL.BFLY PT, R22, R15, 0x1, 0x1f ;  /* 0x0c201f000f167f89 */ /* 0x000f2800000e0000 */
[----:B------:R-:W5:Y:S01]  /*7cc0*/  SHFL.BFLY PT, R20, R7, 0x1, 0x1f ;  /* 0x0c201f0007147f89 */ /* 0x000f6200000e0000 */
[----:B----4-:R-:W-:-:S04]  /*7cd0*/  FMNMX.FTZ R22, R15, R22, !PT ;  /* 0x000000160f167209 */ /* 0x010fc80007810000 */
[C---:B------:R-:W-:Y:S01]  /*7ce0*/  FSETP.NEU.FTZ.AND P1, PT, R22.reuse, -INF , PT ;  /* 0xff8000001600780b */ /* 0x040fe20003f3d000 */
[C---:B---3--:R-:W-:Y:S01]  /*7cf0*/  FMUL.FTZ R31, R22.reuse, UR4 ;  /* 0x00000004161f7c20 */ /* 0x048fe20008410000 */
[----:B-----5:R-:W-:Y:S02]  /*7d00*/  FMNMX.FTZ R20, R7, R20, !PT ;  /* 0x0000001407147209 */ /* 0x020fe40007810000 */
[----:B------:R-:W-:Y:S02]  /*7d10*/  FSEL R7, R22, RZ, P1 ;  /* 0x000000ff16077208 */ /* 0x000fe40000800000 */
[C---:B------:R-:W-:Y:S01]  /*7d20*/  FSETP.NEU.FTZ.AND P0, PT, R20.reuse, -INF , PT ;  /* 0xff8000001400780b */ /* 0x040fe20003f1d000 */
[----:B------:R-:W-:Y:S01]  /*7d30*/  FMUL.FTZ R24, R20, UR4 ;  /* 0x0000000414187c20 */ /* 0x000fe20008410000 */
[----:B------:R-:W-:Y:S01]  /*7d40*/  FSEL R31, R31, RZ, P1 ;  /* 0x000000ff1f1f7208 */ /* 0x000fe20000800000 */
[----:B------:R-:W-:Y:S01]  /*7d50*/  FADD.FTZ R62, R2, -R7 ;  /* 0x80000007023e7221 */ /* 0x000fe20000010000 */
[----:B------:R-:W-:-:S02]  /*7d60*/  FSEL R7, R20, RZ, P0 ;  /* 0x000000ff14077208 */ /* 0x000fc40000000000 */
[----:B------:R-:W-:Y:S01]  /*7d70*/  FSEL R24, R24, RZ, P0 ;  /* 0x000000ff18187208 */ /* 0x000fe20000000000 */
[----:B------:R-:W-:Y:S01]  /*7d80*/  FFMA.FTZ R36, R8, UR4, -R31 ;  /* 0x0000000408247c23 */ /* 0x000fe2000801081f */
[----:B------:R-:W-:Y:S01]  /*7d90*/  IADD3 R8, PT, PT, R90, 0x3000, RZ ;  /* 0x000030005a087810 */ /* 0x000fe20007ffe0ff */
[----:B------:R-:W-:Y:S01]  /*7da0*/  FADD.FTZ R0, R0, -R7 ;  /* 0x8000000700007221 */ /* 0x000fe20000010000 */
[--C-:B------:R-:W-:Y:S01]  /*7db0*/  FFMA.FTZ R28, R54, UR4, -R31.reuse ;  /* 0x00000004361c7c23 */ /* 0x100fe2000801081f */
[--C-:B------:R-:W-:Y:S01]  /*7dc0*/  FFMA.FTZ R54, R9, UR4, -R24.reuse ;  /* 0x0000000409367c23 */ /* 0x100fe20008010818 */
[--C-:B------:R-:W-:Y:S01]  /*7dd0*/  FFMA.FTZ R32, R11, UR4, -R24.reuse ;  /* 0x000000040b207c23 */ /* 0x100fe20008010818 */
[----:B-12---:R-:W-:Y:S01]  /*7de0*/  FMUL.FTZ R60, R0, UR4 ;  /* 0x00000004003c7c20 */ /* 0x006fe20008410000 */
[----:B------:R-:W-:Y:S01]  /*7df0*/  IADD3 R0, PT, PT, R90, 0x3020, RZ ;  /* 0x000030205a007810 */ /* 0x000fe20007ffe0ff */
[--C-:B------:R-:W-:Y:S01]  /*7e00*/  FFMA.FTZ R61, R4, UR4, -R31.reuse ;  /* 0x00000004043d7c23 */ /* 0x100fe2000801081f */
[----:B------:R-:W-:Y:S01]  /*7e10*/  @P4 IADD3 R0, PT, PT, R8, -0x20, RZ ;  /* 0xffffffe008004810 */ /* 0x000fe20007ffe0ff */
[--C-:B------:R-:W-:Y:S01]  /*7e20*/  FFMA.FTZ R41, R14, UR4, -R31.reuse ;  /* 0x000000040e297c23 */ /* 0x100fe2000801081f */
[--C-:B------:R-:W-:Y:S01]  /*7e30*/  FFMA.FTZ R45, R13, UR4, -R24.reuse ;  /* 0x000000040d2d7c23 */ /* 0x100fe20008010818 */
[----:B------:R-:W-:Y:S01]  /*7e40*/  FMUL.FTZ R62, R62, UR4 ;  /* 0x000000043e3e7c20 */ /* 0x000fe20008410000 */
[--C-:B------:R-:W-:Y:S01]  /*7e50*/  FFMA.FTZ R2, R5, UR4, -R24.reuse ;  /* 0x0000000405027c23 */ /* 0x100fe20008010818 */
[----:B------:R-:W1:Y:S01]  /*7e60*/  LDSM.16.MT88.4 R8, [R0] ;  /* 0x000000000008783b */ /* 0x000e620000004200 */
[----:B------:R-:W-:Y:S01]  /*7e70*/  MUFU.EX2 R61, R61 ;  /* 0x0000003d003d7308 */ /* 0x000fe20000000800 */
[--C-:B------:R-:W-:Y:S01]  /*7e80*/  FFMA.FTZ R34, R64, UR4, -R31.reuse ;  /* 0x0000000440227c23 */ /* 0x100fe2000801081f */
[--C-:B------:R-:W-:Y:S01]  /*7e90*/  FFMA.FTZ R57, R58, UR4, -R31.reuse ;  /* 0x000000043a397c23 */ /* 0x100fe2000801081f */
[----:B------:R-:W2:Y:S01]  /*7ea0*/  LDSM.16.MT88.4 R12, [R90+0x3000] ;  /* 0x003000005a0c783b */ /* 0x000ea20000004200 */
        /* <DEDUP_REMOVED lines=45> */
[----:B------:R-:W-:Y:S01]  /*8180*/  LDSM.16.MT88.4 R16, [R90+0x4400] ;  /* 0x004400005a10783b */ /* 0x000fe20000004200 */
        /* <DEDUP_REMOVED lines=12> */
[----:B------:R-:W-:Y:S01]  /*8250*/  FFMA.FTZ R31, R26, UR4, -R31 ;  /* 0x000000041a1f7c23 */ /* 0x000fe2000801081f */
[--C-:B------:R-:W-:Y:S01]  /*8260*/  FFMA.FTZ R26, R29, UR4, -R24.reuse ;  /* 0x000000041d1a7c23 */ /* 0x100fe20008010818 */
[----:B------:R-:W3:Y:S01]  /*8270*/  MUFU.EX2 R60, R60 ;  /* 0x0000003c003c7308 */ /* 0x000ee20000000800 */
[--C-:B------:R-:W-:Y:S01]  /*8280*/  FFMA.FTZ R27, R27, UR4, -R24.reuse ;  /* 0x000000041b1b7c23 */ /* 0x100fe20008010818 */
[----:B------:R-:W-:Y:S01]  /*8290*/  FFMA.FTZ R25, R25, UR4, -R24 ;  /* 0x0000000419197c23 */ /* 0x000fe20008010818 */
[----:B------:R-:W-:-:S05]  /*82a0*/  ISETP.GT.AND P0, PT, R21, R138, PT ;  /* 0x0000008a1500720c */ /* 0x000fca0003f04270 */
        /* <DEDUP_REMOVED lines=18> */
[----:B------:R-:W-:Y:S01]  /*83d0*/  MUFU.EX2 R59, R59 ;  /* 0x0000003b003b7308 */ /* 0x000fe20000000800 */
[----:B------:R-:W-:Y:S01]  /*83e0*/  FFMA.FTZ R61, R154, R62, R61 ;  /* 0x0000003e9a3d7223 */ /* 0x000fe2000001003d */
[----:B------:R-:W-:Y:S01]  /*83f0*/  FFMA.FTZ R153, R153, R60, R54 ;  /* 0x0000003c99997223 */ /* 0x000fe20000010036 */
[----:B------:R-:W-:-:S02]  /*8400*/  @P0 IADD3 R3, PT, PT, R3, -0x3, RZ ;  /* 0xfffffffd03030810 */ /* 0x000fc40007ffe0ff */
[----:B------:R-:W-:Y:S01]  /*8410*/  FADD.FTZ R54, R36, R61 ;  /* 0x0000003d24367221 */ /* 0x000fe20000010000 */
[----:B-1----:R-:W-:Y:S02]  /*8420*/  HMMA.16816.F32 R72, R4, R8, R72 ;  /* 0x000000080448723c */ /* 0x002fe40000001848 */
[----:B------:R-:W1:Y:S01]  /*8430*/  MUFU.EX2 R38, R38 ;  /* 0x0000002600267308 */ /* 0x000e620000000800 */
[----:B------:R-:W-:-:S04]  /*8440*/  FADD.FTZ R41, R41, R54 ;  /* 0x0000003629297221 */ /* 0x000fc80000010000 */
[----:B------:R-:W-:Y:S01]  /*8450*/  FADD.FTZ R28, R28, R41 ;  /* 0x000000291c1c7221 */ /* 0x000fe20000010000 */
[C---:B------:R-:W-:Y:S01]  /*8460*/  HMMA.16816.F32 R68, R4.reuse, R10, R68 ;  /* 0x0000000a0444723c */ /* 0x040fe20000001844 */
[----:B------:R-:W3:Y:S01]  /*8470*/  LDSM.16.MT88.4 R8, [R90+0x3400] ;  /* 0x003400005a08783b */ /* 0x000ee20000004200 */
[----:B------:R-:W-:Y:S06]  /*8480*/  MUFU.EX2 R34, R34 ;  /* 0x0000002200227308 */ /* 0x000fec0000000800 */
[C---:B--2---:R-:W-:Y:S02]  /*8490*/  HMMA.16816.F32 R80, R4.reuse, R12, R80 ;  /* 0x0000000c0450723c */ /* 0x044fe40000001850 */
[----:B------:R-:W2:Y:S06]  /*84a0*/  MUFU.EX2 R57, R57 ;  /* 0x0000003900397308 */ /* 0x000eac0000000800 */
[----:B------:R-:W-:Y:S01]  /*84b0*/  HMMA.16816.F32 R76, R4, R14, R76 ;  /* 0x0000000e044c723c */ /* 0x000fe2000000184c */
[----:B-1----:R-:W-:Y:S01]  /*84c0*/  F2FP.F16.F32.PACK_AB R4, R38, R59 ;  /* 0x0000003b2604723e */ /* 0x002fe200000000ff */
[----:B------:R-:W-:Y:S01]  /*84d0*/  MUFU.EX2 R64, R64 ;  /* 0x0000004000407308 */ /* 0x000fe20000000800 */
[----:B------:R-:W1:Y:S01]  /*84e0*/  LDSM.16.MT88.4 R12, [R0+0x400] ;  /* 0x00040000000c783b */ /* 0x000e620000004200 */
[----:B------:R-:W-:-:S04]  /*84f0*/  FADD.FTZ R59, R59, R28 ;  /* 0x0000001c3b3b7221 */ /* 0x000fc80000010000 */
[----:B------:R-:W-:Y:S02]  /*8500*/  FADD.FTZ R59, R38, R59 ;  /* 0x0000003b263b7221 */ /* 0x000fe40000010000 */
[----:B------:R-:W4:Y:S01]  /*8510*/  MUFU.EX2 R93, R93 ;  /* 0x0000005d005d7308 */ /* 0x000f220000000800 */
[----:B--2---:R-:W-:Y:S01]  /*8520*/  F2FP.F16.F32.PACK_AB R6, R57, R34 ;  /* 0x000000223906723e */ /* 0x004fe200000000ff */
[----:B------:R-:W-:-:S04]  /*8530*/  FADD.FTZ R34, R34, R59 ;  /* 0x0000003b22227221 */ /* 0x000fc80000010000 */
[----:B------:R-:W-:Y:S02]  /*8540*/  FADD.FTZ R34, R57, R34 ;  /* 0x0000002239227221 */ /* 0x000fe40000010000 */
[----:B------:R-:W-:Y:S08]  /*8550*/  MUFU.EX2 R85, R85 ;  /* 0x0000005500557308 */ /* 0x000ff00000000800 */
[----:B------:R-:W2:Y:S01]  /*8560*/  MUFU.EX2 R58, R58 ;  /* 0x0000003a003a7308 */ /* 0x000ea20000000800 */
[----:B----4-:R-:W-:-:S07]  /*8570*/  F2FP.F16.F32.PACK_AB R5, R93, R64 ;  /* 0x000000405d05723e */ /* 0x010fce00000000ff */
[----:B------:R-:W-:Y:S08]  /*8580*/  MUFU.EX2 R65, R65 ;  /* 0x0000004100417308 */ /* 0x000ff00000000800 */
[----:B------:R-:W4:Y:S01]  /*8590*/  MUFU.EX2 R50, R50 ;  /* 0x0000003200327308 */ /* 0x000f220000000800 */
[----:B--2---:R-:W-:-:S07]  /*85a0*/  F2FP.F16.F32.PACK_AB R7, R58, R85 ;  /* 0x000000553a07723e */ /* 0x004fce00000000ff */
[C---:B---3--:R-:W-:Y:S01]  /*85b0*/  HMMA.16816.F32 R80, R4.reuse, R8, R80 ;  /* 0x000000080450723c */ /* 0x048fe20000001850 */
[----:B------:R-:W-:Y:S07]  /*85c0*/  MUFU.EX2 R44, R44 ;  /* 0x0000002c002c7308 */ /* 0x000fee0000000800 */
[C---:B------:R-:W-:Y:S01]  /*85d0*/  HMMA.16816.F32 R76, R4.reuse, R10, R76 ;  /* 0x0000000a044c723c */ /* 0x040fe2000000184c */
[----:B------:R-:W2:Y:S01]  /*85e0*/  LDSM.16.MT88.4 R8, [R90+0x3800] ;  /* 0x003800005a08783b */ /* 0x000ea20000004200 */
[----:B------:R-:W3:Y:S06]  /*85f0*/  MUFU.EX2 R63, R63 ;  /* 0x0000003f003f7308 */ /* 0x000eec0000000800 */
[C---:B-1----:R-:W-:Y:S02]  /*8600*/  HMMA.16816.F32 R72, R4.reuse, R12, R72 ;  /* 0x0000000c0448723c */ /* 0x042fe40000001848 */
[----:B------:R-:W-:Y:S06]  /*8610*/  MUFU.EX2 R98, R98 ;  /* 0x0000006200627308 */ /* 0x000fec0000000800 */
[----:B------:R-:W-:Y:S01]  /*8620*/  HMMA.16816.F32 R68, R4, R14, R68 ;  /* 0x0000000e0444723c */ /* 0x000fe20000001844 */
[----:B----4-:R-:W-:Y:S01]  /*8630*/  F2FP.F16.F32.PACK_AB R4, R50, R65 ;  /* 0x000000413204723e */ /* 0x010fe200000000ff */
[----:B------:R-:W1:Y:S01]  /*8640*/  MUFU.EX2 R89, R89 ;  /* 0x0000005900597308 */ /* 0x000e620000000800 */
        /* <DEDUP_REMOVED lines=12> */
[C---:B--2---:R-:W-:Y:S01]  /*8710*/  HMMA.16816.F32 R80, R4.reuse, R8, R80 ;  /* 0x000000080450723c */ /* 0x044fe20000001850 */
[----:B------:R-:W-:Y:S07]  /*8720*/  MUFU.EX2 R102, R102 ;  /* 0x0000006600667308 */ /* 0x000fee0000000800 */
[C---:B------:R-:W-:Y:S01]  /*8730*/  HMMA.16816.F32 R76, R4.reuse, R10, R76 ;  /* 0x0000000a044c723c */ /* 0x040fe2000000184c */
[----:B------:R-:W2:Y:S01]  /*8740*/  LDSM.16.MT88.4 R8, [R90+0x3c00] ;  /* 0x003c00005a08783b */ /* 0x000ea20000004200 */
[----:B------:R-:W4:Y:S06]  /*8750*/  MUFU.EX2 R95, R95 ;  /* 0x0000005f005f7308 */ /* 0x000f2c0000000800 */
[C---:B---3--:R-:W-:Y:S02]  /*8760*/  HMMA.16816.F32 R72, R4.reuse, R12, R72 ;  /* 0x0000000c0448723c */ /* 0x048fe40000001848 */
[----:B------:R-:W-:Y:S06]  /*8770*/  MUFU.EX2 R99, R99 ;  /* 0x0000006300637308 */ /* 0x000fec0000000800 */
[----:B------:R-:W-:Y:S01]  /*8780*/  HMMA.16816.F32 R68, R4, R14, R68 ;  /* 0x0000000e0444723c */ /* 0x000fe20000001844 */
[----:B-1----:R-:W-:Y:S01]  /*8790*/  F2FP.F16.F32.PACK_AB R4, R97, R104 ;  /* 0x000000686104723e */ /* 0x002fe200000000ff */
[----:B------:R-:W1:Y:S01]  /*87a0*/  MUFU.EX2 R108, R108 ;  /* 0x0000006c006c7308 */ /* 0x000e620000000800 */
[----:B----4-:R-:W-:Y:S01]  /*87b0*/  F2FP.F16.F32.PACK_AB R6, R95, R102 ;  /* 0x000000665f06723e */ /* 0x010fe200000000ff */
[----:B------:R-:W-:Y:S01]  /*87c0*/  LDSM.16.MT88.4 R12, [R90+0x4000] ;  /* 0x004000005a0c783b */ /* 0x000fe20000004200 */
[----:B------:R-:W-:-:S04]  /*87d0*/  FADD.FTZ R104, R104, R63 ;  /* 0x0000003f68687221 */ /* 0x000fc80000010000 */
[----:B------:R-:W-:Y:S01]  /*87e0*/  FADD.FTZ R97, R97, R104 ;  /* 0x0000006861617221 */ /* 0x000fe20000010000 */
[----:B------:R-:W-:Y:S03]  /*87f0*/  MUFU.EX2 R106, R106 ;  /* 0x0000006a006a7308 */ /* 0x000fe60000000800 */
[----:B------:R-:W-:-:S04]  /*8800*/  FADD.FTZ R102, R102, R97 ;  /* 0x0000006166667221 */ /* 0x000fc80000010000 */
[----:B------:R-:W-:Y:S01]  /*8810*/  FADD.FTZ R102, R95, R102 ;  /* 0x000000665f667221 */ /* 0x000fe20000010000 */
        /* <DEDUP_REMOVED lines=9> */
[----:B------:R-:W-:Y:S08]  /*88b0*/  MUFU.EX2 R109, R109 ;  /* 0x0000006d006d7308 */ /* 0x000ff00000000800 */
[----:B------:R-:W-:Y:S08]  /*88c0*/  MUFU.EX2 R66, R66 ;  /* 0x0000004200427308 */ /* 0x000ff00000000800 */
[----:B------:R-:W3:Y:S08]  /*88d0*/  MUFU.EX2 R111, R111 ;  /* 0x0000006f006f7308 */ /* 0x000ef00000000800 */
[----:B------:R-:W-:Y:S08]  /*88e0*/  MUFU.EX2 R55, R55 ;  /* 0x0000003700377308 */ /* 0x000ff00000000800 */
[----:B------:R-:W4:Y:S01]  /*88f0*/  MUFU.EX2 R86, R86 ;  /* 0x0000005600567308 */ /* 0x000f220000000800 */
        /* <DEDUP_REMOVED lines=8> */
[----:B------:R-:W-:Y:S02]  /*8980*/  F2FP.F16.F32.PACK_AB R6, R109, R84 ;  /* 0x000000546d06723e */ /* 0x000fe400000000ff */
[----:B----4-:R-:W-:Y:S01]  /*8990*/  F2FP.F16.F32.PACK_AB R7, R86, R55 ;  /* 0x000000375607723e */ /* 0x010fe200000000ff */
[----:B------:R-:W-:Y:S02]  /*89a0*/  FADD.FTZ R105, R56, R105 ;  /* 0x0000006938697221 */ /* 0x000fe40000010000 */
[----:B------:R-:W-:Y:S02]  /*89b0*/  MUFU.EX2 R103, R103 ;  /* 0x0000006700677308 */ /* 0x000fe40000000800 */
[----:B------:R-:W-:-:S02]  /*89c0*/  FADD.FTZ R84, R84, R105 ;  /* 0x0000006954547221 */ /* 0x000fc40000010000 */
[C---:B------:R-:W-:Y:S02]  /*89d0*/  HMMA.16816.F32 R80, R4.reuse, R12, R80 ;  /* 0x0000000c0450723c */ /* 0x040fe40000001850 */
[----:B------:R-:W-:Y:S02]  /*89e0*/  FADD.FTZ R109, R109, R84 ;  /* 0x000000546d6d7221 */ /* 0x000fe40000010000 */
[----:B------:R-:W-:Y:S04]  /*89f0*/  MUFU.EX2 R52, R52 ;  /* 0x0000003400347308 */ /* 0x000fe80000000800 */
[C---:B------:R-:W-:Y:S01]  /*8a00*/  HMMA.16816.F32 R76, R4.reuse, R14, R76 ;  /* 0x0000000e044c723c */ /* 0x040fe2000000184c */
[----:B------:R-:W3:Y:S03]  /*8a10*/  LDSM.16.MT88.4 R12, [R0+0x1400] ;  /* 0x00140000000c783b */ /* 0x000ee60000004200 */
[----:B------:R-:W-:Y:S08]  /*8a20*/  MUFU.EX2 R48, R48 ;  /* 0x0000003000307308 */ /* 0x000ff00000000800 */
[----:B------:R-:W4:Y:S01]  /*8a30*/  MUFU.EX2 R43, R43 ;  /* 0x0000002b002b7308 */ /* 0x000f220000000800 */
[----:B--2---:R-:W-:Y:S01]  /*8a40*/  HMMA.16816.F32 R72, R4, R8, R72 ;  /* 0x000000080448723c */ /* 0x004fe20000001848 */
[----:B------:R-:W-:-:S06]  /*8a50*/  FADD.FTZ R8, R32, R153 ;  /* 0x0000009920087221 */ /* 0x000fcc0000010000 */
[----:B------:R-:W-:Y:S01]  /*8a60*/  MUFU.EX2 R49, R49 ;  /* 0x0000003100317308 */ /* 0x000fe20000000800 */
[----:B------:R-:W-:Y:S01]  /*8a70*/  FFMA.FTZ R32, R39, UR4, -R24 ;  /* 0x0000000427207c23 */ /* 0x000fe20008010818 */
[----:B------:R-:W-:Y:S01]  /*8a80*/  FADD.FTZ R45, R45, R8 ;  /* 0x000000082d2d7221 */ /* 0x000fe20000010000 */
[----:B------:R-:W-:Y:S03]  /*8a90*/  HMMA.16816.F32 R68, R4, R10, R68 ;  /* 0x0000000a0444723c */ /* 0x000fe60000001844 */
[----:B------:R-:W-:Y:S02]  /*8aa0*/  FADD.FTZ R45, R2, R45 ;  /* 0x0000002d022d7221 */ /* 0x000fe40000010000 */
[----:B------:R-:W2:Y:S01]  /*8ab0*/  MUFU.EX2 R36, R47 ;  /* 0x0000002f00247308 */ /* 0x000ea20000000800 */
[----:B-1----:R-:W-:Y:S01]  /*8ac0*/  F2FP.F16.F32.PACK_AB R4, R107, R110 ;  /* 0x0000006e6b04723e */ /* 0x002fe200000000ff */
[----:B------:R-:W-:Y:S01]  /*8ad0*/  LDSM.16.MT88.4 R8, [R90+0x4800] ;  /* 0x004800005a08783b */ /* 0x000fe20000004200 */
[----:B------:R-:W-:Y:S01]  /*8ae0*/  FADD.FTZ R64, R64, R45 ;  /* 0x0000002d40407221 */ /* 0x000fe20000010000 */
[----:B----4-:R-:W-:Y:S01]  /*8af0*/  F2FP.F16.F32.PACK_AB R5, R43, R48 ;  /* 0x000000302b05723e */ /* 0x010fe200000000ff */
[----:B------:R-:W-:Y:S01]  /*8b00*/  FFMA.FTZ R2, R35, UR4, -R24 ;  /* 0x0000000423027c23 */ /* 0x000fe20008010818 */
[----:B------:R-:W-:Y:S01]  /*8b10*/  F2FP.F16.F32.PACK_AB R6, R52, R103 ;  /* 0x000000673406723e */ /* 0x000fe200000000ff */
[----:B------:R-:W-:Y:S01]  /*8b20*/  FADD.FTZ R64, R93, R64 ;  /* 0x000000405d407221 */ /* 0x000fe20000010000 */
[----:B------:R-:W-:Y:S01]  /*8b30*/  MUFU.EX2 R101, R101 ;  /* 0x0000006500657308 */ /* 0x000fe20000000800 */
[----:B------:R-:W-:Y:S01]  /*8b40*/  FADD.FTZ R110, R110, R109 ;  /* 0x0000006d6e6e7221 */ /* 0x000fe20000010000 */
[----:B------:R-:W-:Y:S01]  /*8b50*/  FFMA.FTZ R24, R23, UR4, -R24 ;  /* 0x0000000417187c23 */ /* 0x000fe20008010818 */
[----:B------:R-:W-:Y:S01]  /*8b60*/  FADD.FTZ R85, R85, R64 ;  /* 0x0000004055557221 */ /* 0x000fe20000010000 */
[----:B------:R-:W-:Y:S01]  /*8b70*/  MOV R23, R21 ;  /* 0x0000001500177202 */ /* 0x000fe20000000f00 */
[----:B------:R-:W-:-:S02]  /*8b80*/  FADD.FTZ R110, R107, R110 ;  /* 0x0000006e6b6e7221 */ /* 0x000fc40000010000 */
[----:B------:R-:W-:Y:S01]  /*8b90*/  FADD.FTZ R85, R58, R85 ;  /* 0x000000553a557221 */ /* 0x000fe20000010000 */
[----:B------:R-:W1:Y:S01]  /*8ba0*/  MUFU.EX2 R42, R42 ;  /* 0x0000002a002a7308 */ /* 0x000e620000000800 */
[----:B--2---:R-:W-:Y:S01]  /*8bb0*/  F2FP.F16.F32.PACK_AB R7, R36, R49 ;  /* 0x000000312407723e */ /* 0x004fe200000000ff */
[----:B------:R-:W-:Y:S01]  /*8bc0*/  FADD.FTZ R103, R103, R110 ;  /* 0x0000006e67677221 */ /* 0x000fe20000010000 */
[----:B------:R-:W-:-:S03]  /*8bd0*/  FADD.FTZ R98, R98, R85 ;  /* 0x0000005562627221 */ /* 0x000fc60000010000 */
[----:B------:R-:W-:Y:S01]  /*8be0*/  FADD.FTZ R52, R52, R103 ;  /* 0x0000006734347221 */ /* 0x000fe20000010000 */
[----:B------:R-:W-:Y:S01]  /*8bf0*/  FADD.FTZ R89, R89, R98 ;  /* 0x0000006259597221 */ /* 0x000fe20000010000 */
[C---:B------:R-:W-:Y:S01]  /*8c00*/  HMMA.16816.F32 R80, R4.reuse, R16, R80 ;  /* 0x000000100450723c */ /* 0x040fe20000001850 */
[----:B------:R-:W-:Y:S07]  /*8c10*/  MUFU.EX2 R46, R46 ;  /* 0x0000002e002e7308 */ /* 0x000fee0000000800 */
[C---:B------:R-:W-:Y:S01]  /*8c20*/  HMMA.16816.F32 R76, R4.reuse, R18, R76 ;  /* 0x00000012044c723c */ /* 0x040fe2000000184c */
[----:B------:R-:W2:Y:S01]  /*8c30*/  LDSM.16.MT88.4 R16, [R0+0x1800] ;  /* 0x001800000010783b */ /* 0x000ea20000004200 */
[----:B------:R-:W4:Y:S06]  /*8c40*/  MUFU.EX2 R51, R51 ;  /* 0x0000003300337308 */ /* 0x000f2c0000000800 */
        /* <DEDUP_REMOVED lines=10> */
[----:B----4-:R-:W-:Y:S01]  /*8cf0*/  F2FP.F16.F32.PACK_AB R6, R51, R46 ;  /* 0x0000002e3306723e */ /* 0x010fe200000000ff */
[----:B------:R-:W-:Y:S02]  /*8d00*/  FADD.FTZ R101, R101, R52 ;  /* 0x0000003465657221 */ /* 0x000fe40000010000 */
[----:B------:R-:W-:Y:S01]  /*8d10*/  FADD.FTZ R106, R106, R29 ;  /* 0x0000001d6a6a7221 */ /* 0x000fe20000010000 */
[----:B------:R-:W-:Y:S01]  /*8d20*/  MUFU.EX2 R2, R2 ;  /* 0x0000000200027308 */ /* 0x000fe20000000800 */
[----:B------:R-:W-:-:S02]  /*8d30*/  FADD.FTZ R101, R42, R101 ;  /* 0x000000652a657221 */ /* 0x000fc40000010000 */
[----:B------:R-:W-:Y:S02]  /*8d40*/  FADD.FTZ R87, R87, R106 ;  /* 0x0000006a57577221 */ /* 0x000fe40000010000 */
[----:B------:R-:W-:Y:S02]  /*8d50*/  FADD.FTZ R46, R46, R101 ;  /* 0x000000652e2e7221 */ /* 0x000fe40000010000 */
[----:B------:R-:W-:Y:S01]  /*8d60*/  FADD.FTZ R66, R66, R87 ;  /* 0x0000005742427221 */ /* 0x000fe20000010000 */
[----:B------:R-:W4:Y:S01]  /*8d70*/  MUFU.EX2 R33, R33 ;  /* 0x0000002100217308 */ /* 0x000f220000000800 */
[----:B---3--:R-:W-:Y:S01]  /*8d80*/  F2FP.F16.F32.PACK_AB R5, R37, R32 ;  /* 0x000000202505723e */ /* 0x008fe200000000ff */
[----:B------:R-:W-:Y:S01]  /*8d90*/  FADD.FTZ R46, R51, R46 ;  /* 0x0000002e332e7221 */ /* 0x000fe20000010000 */
[----:B------:R-:W-:-:S05]  /*8da0*/  FADD.FTZ R66, R111, R66 ;  /* 0x000000426f427221 */ /* 0x000fca0000010000 */
[----:B------:R-:W-:Y:S08]  /*8db0*/  MUFU.EX2 R53, R53 ;  /* 0x0000003500357308 */ /* 0x000ff00000000800 */
[----:B------:R-:W3:Y:S01]  /*8dc0*/  MUFU.EX2 R40, R40 ;  /* 0x0000002800287308 */ /* 0x000ee20000000800 */
[----:B----4-:R-:W-:-:S07]  /*8dd0*/  F2FP.F16.F32.PACK_AB R7, R33, R2 ;  /* 0x000000022107723e */ /* 0x010fce00000000ff */
[----:B--2---:R-:W-:Y:S01]  /*8de0*/  HMMA.16816.F32 R72, R4, R16, R72 ;  /* 0x000000100448723c */ /* 0x004fe20000001848 */
[----:B------:R-:W-:Y:S01]  /*8df0*/  FADD.FTZ R17, R55, R66 ;  /* 0x0000004237117221 */ /* 0x000fe20000010000 */
[----:B------:R-:W-:Y:S03]  /*8e00*/  MUFU.EX2 R27, R27 ;  /* 0x0000001b001b7308 */ /* 0x000fe60000000800 */
[----:B------:R-:W-:-:S03]  /*8e10*/  FADD.FTZ R17, R86, R17 ;  /* 0x0000001156117221 */ /* 0x000fc60000010000 */
[----:B------:R-:W-:Y:S01]  /*8e20*/  HMMA.16816.F32 R80, R4, R8, R80 ;  /* 0x000000080450723c */ /* 0x000fe20000001850 */
[----:B------:R-:W-:Y:S01]  /*8e30*/  FADD.FTZ R48, R48, R17 ;  /* 0x0000001130307221 */ /* 0x000fe20000010000 */
[----:B------:R-:W2:Y:S03]  /*8e40*/  MUFU.EX2 R26, R26 ;  /* 0x0000001a001a7308 */ /* 0x000ea60000000800 */
[----:B------:R-:W-:-:S03]  /*8e50*/  FADD.FTZ R48, R43, R48 ;  /* 0x000000302b307221 */ /* 0x000fc60000010000 */
[C---:B------:R-:W-:Y:S01]  /*8e60*/  HMMA.16816.F32 R76, R4.reuse, R10, R76 ;  /* 0x0000000a044c723c */ /* 0x040fe2000000184c */
[----:B------:R4:W5:Y:S01]  /*8e70*/  LDSM.16.MT88.4 R8, [R0+0x1c00] ;  /* 0x001c00000008783b */ /* 0x0009620000004200 */
[----:B------:R-:W-:Y:S01]  /*8e80*/  FADD.FTZ R49, R49, R48 ;  /* 0x0000003031317221 */ /* 0x000fe20000010000 */
[----:B------:R-:W-:Y:S03]  /*8e90*/  MUFU.EX2 R30, R30 ;  /* 0x0000001e001e7308 */ /* 0x000fe60000000800 */
[----:B------:R-:W-:Y:S02]  /*8ea0*/  FADD.FTZ R49, R36, R49 ;  /* 0x0000003124317221 */ /* 0x000fe40000010000 */
[----:B------:R-:W-:Y:S01]  /*8eb0*/  HMMA.16816.F32 R68, R4, R18, R68 ;  /* 0x000000120444723c */ /* 0x000fe20000001844 */
[----:B---3--:R-:W-:Y:S01]  /*8ec0*/  F2FP.F16.F32.PACK_AB R4, R40, R53 ;  /* 0x000000352804723e */ /* 0x008fe200000000ff */
[----:B------:R-:W-:Y:S01]  /*8ed0*/  FADD.FTZ R32, R32, R49 ;  /* 0x0000003120207221 */ /* 0x000fe20000010000 */
[----:B------:R-:W3:Y:S01]  /*8ee0*/  MUFU.EX2 R31, R31 ;  /* 0x0000001f001f7308 */ /* 0x000ee20000000800 */
[----:B--2---:R-:W-:Y:S01]  /*8ef0*/  F2FP.F16.F32.PACK_AB R5, R26, R27 ;  /* 0x0000001b1a05723e */ /* 0x004fe200000000ff */
[----:B------:R-:W-:Y:S01]  /*8f00*/  FADD.FTZ R53, R53, R46 ;  /* 0x0000002e35357221 */ /* 0x000fe20000010000 */
[----:B------:R-:W-:-:S03]  /*8f10*/  FADD.FTZ R37, R37, R32 ;  /* 0x0000002025257221 */ /* 0x000fc60000010000 */
[----:B------:R-:W-:Y:S01]  /*8f20*/  FADD.FTZ R53, R40, R53 ;  /* 0x0000003528357221 */ /* 0x000fe20000010000 */
[----:B------:R-:W-:Y:S01]  /*8f30*/  FADD.FTZ R2, R2, R37 ;  /* 0x0000002502027221 */ /* 0x000fe20000010000 */
[----:B------:R-:W-:Y:S03]  /*8f40*/  MUFU.EX2 R25, R25 ;  /* 0x0000001900197308 */ /* 0x000fe60000000800 */
[----:B------:R-:W-:Y:S01]  /*8f50*/  FADD.FTZ R2, R33, R2 ;  /* 0x0000000221027221 */ /* 0x000fe20000010000 */
[----:B----4-:R-:W-:-:S03]  /*8f60*/  MOV R0, R20 ;  /* 0x0000001400007202 */ /* 0x010fc60000000f00 */
[----:B------:R-:W-:Y:S01]  /*8f70*/  FADD.FTZ R27, R27, R2 ;  /* 0x000000021b1b7221 */ /* 0x000fe20000010000 */
[----:B------:R-:W2:Y:S01]  /*8f80*/  MUFU.EX2 R24, R24 ;  /* 0x0000001800187308 */ /* 0x000ea20000000800 */
[C---:B---3--:R-:W-:Y:S01]  /*8f90*/  F2FP.F16.F32.PACK_AB R6, R31.reuse, R30 ;  /* 0x0000001e1f06723e */ /* 0x048fe200000000ff */
[----:B------:R-:W-:Y:S01]  /*8fa0*/  FADD.FTZ R30, R30, R53 ;  /* 0x000000351e1e7221 */ /* 0x000fe20000010000 */
[----:B------:R-:W-:Y:S01]  /*8fb0*/  FADD.FTZ R26, R26, R27 ;  /* 0x0000001b1a1a7221 */ /* 0x000fe20000010000 */
[----:B------:R-:W-:Y:S02]  /*8fc0*/  MOV R2, R22 ;  /* 0x0000001600027202 */ /* 0x000fe40000000f00 */
[----:B------:R-:W-:Y:S01]  /*8fd0*/  @P0 MOV R0, R20 ;  /* 0x0000001400000202 */ /* 0x000fe20000000f00 */
[----:B------:R-:W-:Y:S01]  /*8fe0*/  FADD.FTZ R154, R31, R30 ;  /* 0x0000001e1f9a7221 */ /* 0x000fe20000010000 */
[----:B------:R-:W-:Y:S02]  /*8ff0*/  @P0 MOV R2, R22 ;  /* 0x0000001600020202 */ /* 0x000fe40000000f00 */
[----:B--2---:R-:W-:Y:S01]  /*9000*/  F2FP.F16.F32.PACK_AB R7, R24, R25 ;  /* 0x000000191807723e */ /* 0x004fe200000000ff */
[----:B------:R-:W-:-:S04]  /*9010*/  FADD.FTZ R25, R25, R26 ;  /* 0x0000001a19197221 */ /* 0x000fc80000010000 */
[----:B------:R-:W-:Y:S02]  /*9020*/  FADD.FTZ R153, R24, R25 ;  /* 0x0000001918997221 */ /* 0x000fe40000010000 */
[C---:B-1----:R-:W-:Y:S08]  /*9030*/  HMMA.16816.F32 R80, R4.reuse, R12, R80 ;  /* 0x0000000c0450723c */ /* 0x042ff00000001850 */
[C---:B------:R-:W-:Y:S08]  /*9040*/  HMMA.16816.F32 R76, R4.reuse, R14, R76 ;  /* 0x0000000e044c723c */ /* 0x040ff0000000184c */
[C---:B-----5:R-:W-:Y:S08]  /*9050*/  HMMA.16816.F32 R72, R4.reuse, R8, R72 ;  /* 0x000000080448723c */ /* 0x060ff00000001848 */
[----:B------:R-:W-:Y:S01]  /*9060*/  HMMA.16816.F32 R68, R4, R10, R68 ;  /* 0x0000000a0444723c */ /* 0x000fe20000001844 */
[----:B------:R-:W-:-:S04]  /*9070*/  NOP ;  /* 0x0000000000007918 */ /* 0x000fc80000000000 */
[----:B------:R-:W-:-:S15]  /*9080*/  @P0 BRA `(.L_x_3579) ;  /* 0x0000000000040947 */ /* 0x000fde0003800000 */
.L_x_3571:
[----:B------:R-:W-:-:S07]  /*9090*/  IADD3 R3, PT, PT, R23, -0x1, RZ ;  /* 0xffffffff17037810 */ /* 0x000fce0007ffe0ff */
.L_x_3579:
        /* <DEDUP_REMOVED lines=15> */
[----:B------:R-:W4:Y:S01]  /*9190*/  LDCU UR11, c[0x0][0x50c] ;  /* 0x0000a180ff0b77ac */ /* 0x000f220008000800 */
[----:B------:R-:W2:Y:S01]  /*91a0*/  LDCU.64 UR6, c[0x0][0x3a0] ;  /* 0x00007400ff0677ac */ /* 0x000ea20008000a00 */
[----:B------:R-:W2:Y:S01]  /*91b0*/  LDCU.64 UR8, c[0x0][0x3a8] ;  /* 0x00007500ff0877ac */ /* 0x000ea20008000a00 */
[----:B-1----:R-:W-:-:S12]  /*91c0*/  ULEA UR5, UR5, UR12, 0x18 ;  /* 0x0000000c05057291 */ /* 0x002fd8000f8ec0ff */
.L_x_3584:
        /* <DEDUP_REMOVED lines=13> */
[C---:B------:R-:W-:Y:S02]  /*92a0*/  LOP3.LUT R155, R145.reuse, 0xd8, RZ, 0xc0, !PT ;  /* 0x000000d8919b7812 */ /* 0x040fe400078ec0ff */
[----:B------:R-:W-:Y:S02]  /*92b0*/  @!P6 IADD3 R142, P0, PT, R142, R3, RZ ;  /* 0x000000038e8ee210 */ /* 0x000fe40007f1e0ff */
[C---:B--2---:R-:W-:Y:S02]  /*92c0*/  ISETP.GE.AND P5, PT, R0.reuse, UR10, PT ;  /* 0x0000000a00007c0c */ /* 0x044fe4000bfa6270 */
        /* <DEDUP_REMOVED lines=52> */
[----:B------:R-:W5:Y:S02]  /*9610*/  LDG.E R5, desc[UR14][R14.64] ;  /* 0x0000000e0e057981 */ /* 0x000f64000c1e1900 */
[-C--:B--2---:R-:W-:Y:S01]  /*9620*/  IMAD.WIDE.U32 R8, R3, R156.reuse, RZ ;  /* 0x0000009c03087225 */ /* 0x084fe200078e00ff */
[----:B------:R-:W-:Y:S01]  /*9630*/  SHF.R.S32.HI R7, RZ, 0x1f, R3 ;  /* 0x0000001fff077819 */ /* 0x000fe20000011403 */
[----:B------:R-:W5:Y:S04]  /*9640*/  LDG.E R4, desc[UR14][R12.64] ;  /* 0x0000000e0c047981 */ /* 0x000f68000c1e1900 */
[----:B------:R-:W-:Y:S04]  /*9650*/  IMAD R6, R7, R156, RZ ;  /* 0x0000009c07067224 */ /* 0x000fe800078e02ff */
[----:B------:R-:W-:Y:S05]  /*9660*/  IMAD R6, R3, R157, R6 ;  /* 0x0000009d03067224 */ /* 0x000fea00078e0206 */
[----:B------:R-:W-:Y:S01]  /*9670*/  IADD3 R9, PT, PT, R9, R6, RZ ;  /* 0x0000000609097210 */ /* 0x000fe20007ffe0ff */
[----:B-----5:R-:W-:Y:S04]  /*9680*/  IMAD.IADD R5, R5, 0x1, -R4 ;  /* 0x0000000105057824 */ /* 0x020fe800078e0a04 */
[----:B------:R-:W-:Y:S01]  /*9690*/  IMAD.WIDE.U32 R8, R5, UR8, R8 ;  /* 0x0000000805087c25 */ /* 0x000fe2000f8e0008 */
[----:B------:R-:W-:Y:S02]  /*96a0*/  SHF.R.S32.HI R3, RZ, 0x1f, R5 ;  /* 0x0000001fff037819 */ /* 0x000fe40000011405 */
[C---:B------:R-:W-:Y:S03]  /*96b0*/  LEA R142, P0, R8.reuse, R2, 0x1 ;  /* 0x00000002088e7211 */ /* 0x040fe600078008ff */
[----:B------:R-:W-:Y:S04]  /*96c0*/  IMAD R4, R3, UR8, RZ ;  /* 0x0000000803047c24 */ /* 0x000fe8000f8e02ff */
[----:B------:R-:W-:Y:S04]  /*96d0*/  IMAD R4, R5, UR9, R4 ;  /* 0x0000000905047c24 */ /* 0x000fe8000f8e0204 */
[----:B------:R-:W-:Y:S05]  /*96e0*/  IMAD.IADD R143, R9, 0x1, R4 ;  /* 0x00000001098f7824 */ /* 0x000fea00078e0204 */
[----:B------:R-:W-:Y:S07]  /*96f0*/  LEA.HI.X R143, R8, R0, R143, 0x1, P0 ;  /* 0x00000000088f7211 */ /* 0x000fee00000f0c8f */
.L_x_3581:
[----:B------:R-:W-:Y:S02]  /*9700*/  LOP3.LUT R155, R158, R155, RZ, 0xfc, !PT ;  /* 0x0000009b9e9b7212 */ /* 0x000fe400078efcff */
[C---:B------:R-:W-:Y:S02]  /*9710*/  SHF.L.U32 R159, R156.reuse, 0x6, RZ ;  /* 0x000000069c9f7819 */ /* 0x040fe400000006ff */
[----:B------:R-:W-:Y:S02]  /*9720*/  LEA R157, R155, UR5, 0x1 ;  /* 0x000000059b9d7c11 */ /* 0x000fe4000f8e08ff */
[----:B------:R-:W-:Y:S02]  /*9730*/  IADD3 R160, P0, PT, R159, R142, RZ ;  /* 0x0000008e9fa07210 */ /* 0x000fe40007f1e0ff */
[--C-:B------:R-:W-:Y:S01]  /*9740*/  SHF.L.U64.HI R158, R156, 0x6, R141.reuse ;  /* 0x000000069c9e7819 */ /* 0x100fe2000001028d */
[----:B------:R-:W-:Y:S01]  /*9750*/  @!PT LDS RZ, [RZ] ;  /* 0x00000000fffff984 */ /* 0x000fe20000000800 */
[----:B------:R-:W-:Y:S01]  /*9760*/  @!PT LDS RZ, [RZ] ;  /* 0x00000000fffff984 */ /* 0x000fe20000000800 */
[----:B------:R-:W-:Y:S01]  /*9770*/  @!PT LDS RZ, [RZ] ;  /* 0x00000000fffff984 */ /* 0x000fe20000000800 */
[----:B------:R-:W-:Y:S01]  /*9780*/  @!P5 LDGSTS.E.BYPASS.LTC128B.128 [R157+0x3000], desc[UR14][R142.64] ;  /* 0x030000008e9ddfae */ /* 0x000fe2000b981a0e */
[----:B------:R-:W-:Y:S02]  /*9790*/  @!P4 IADD3 R164, P1, PT, R160, R159, RZ ;  /* 0x0000009fa0a4c210 */ /* 0x000fe40007f3e0ff */
[----:B------:R-:W-:Y:S02]  /*97a0*/  IADD3.X R161, PT, PT, R158, R143, RZ, P0, !PT ;  /* 0x0000008f9ea17210 */ /* 0x000fe400007fe4ff */
[C---:B------:R-:W-:Y:S02]  /*97b0*/  @!P4 LEA R162, P0, R156.reuse, R160, 0x7 ;  /* 0x000000a09ca2c211 */ /* 0x040fe400078038ff */
[----:B------:R-:W-:Y:S01]  /*97c0*/  @!P4 IADD3.X R165, PT, PT, R161, R158, RZ, P1, !PT ;  /* 0x0000009ea1a5c210 */ /* 0x000fe20000ffe4ff */
[----:B------:R-:W-:Y:S01]  /*97d0*/  @P5 STS.128 [R157+0x3000], RZ ;  /* 0x003000ff9d005388 */ /* 0x000fe20000000c00 */
[----:B------:R-:W-:Y:S02]  /*97e0*/  @!P4 LEA.HI.X R163, R156, R161, R141, 0x7, P0 ;  /* 0x000000a19ca3c211 */ /* 0x000fe400000f3c8d */
[----:B------:R-:W-:Y:S02]  /*97f0*/  MOV R2, 0x20 ;  /* 0x0000002000027802 */ /* 0x000fe40000000f00 */
[----:B------:R-:W-:Y:S02]  /*9800*/  LOP3.LUT P0, RZ, R88, 0x4, RZ, 0xc0, !PT ;  /* 0x0000000458ff7812 */ /* 0x000fe4000780c0ff */
[----:B------:R-:W-:Y:S01]  /*9810*/  IADD3 R151, PT, PT, R151, -0x1, RZ ;  /* 0xffffffff97977810 */ /* 0x000fe20007ffe0ff */
[----:B------:R-:W-:Y:S01]  /*9820*/  @P4 STS.128 [R157+0x3800], RZ ;  /* 0x003800ff9d004388 */ /* 0x000fe20000000c00 */
[----:B------:R-:W-:Y:S02]  /*9830*/  SEL R2, R2, 0xffffffe0, !P0 ;  /* 0xffffffe002027807 */ /* 0x000fe40004000000 */
[----:B------:R-:W-:Y:S02]  /*9840*/  ISETP.GT.AND P1, PT, R151, R138, PT ;  /* 0x0000008a9700720c */ /* 0x000fe40003f24270 */
[----:B------:R-:W-:Y:S02]  /*9850*/  IADD3 R128, PT, PT, R136, R2, RZ ;  /* 0x0000000288807210 */ /* 0x000fe40007ffe0ff */
[----:B------:R-:W-:Y:S01]  /*9860*/  IADD3 R0, PT, PT, R2, R91, RZ ;  /* 0x0000005b02007210 */ /* 0x000fe20007ffe0ff */
        /* <DEDUP_REMOVED lines=16> */
[----:B------:R-:W5:Y:S08]  /*9970*/  LDSM.16.M88.4 R96, [R91] ;  /* 0x000000005b60783b */ /* 0x000f700000000200 */
[----:B------:R-:W3:Y:S08]  /*9980*/  LDSM.16.M88.4 R100, [R91+0x400] ;  /* 0x000400005b64783b */ /* 0x000ef00000000200 */
[----:B------:R-:W4:Y:S08]  /*9990*/  LDSM.16.M88.4 R104, [R91+0x800] ;  /* 0x000800005b68783b */ /* 0x000f300000000200 */
[----:B------:R-:W1:Y:S08]  /*99a0*/  LDSM.16.M88.4 R108, [R91+0xc00] ;  /* 0x000c00005b6c783b */ /* 0x000e700000000200 */
[----:B------:R-:W2:Y:S08]  /*99b0*/  LDSM.16.M88.4 R112, [R91+0x1000] ;  /* 0x001000005b70783b */ /* 0x000eb00000000200 */
[----:B------:R-:W2:Y:S08]  /*99c0*/  LDSM.16.M88.4 R116, [R91+0x1400] ;  /* 0x001400005b74783b */ /* 0x000eb00000000200 */
[----:B------:R-:W2:Y:S08]  /*99d0*/  LDSM.16.M88.4 R120, [R91+0x1800] ;  /* 0x001800005b78783b */ /* 0x000eb00000000200 */
[----:B------:R-:W2:Y:S08]  /*99e0*/  LDSM.16.M88.4 R124, [R91+0x1c00] ;  /* 0x001c00005b7c783b */ /* 0x000eb00000000200 */
[----:B------:R-:W-:Y:S08]  /*99f0*/  LDSM.16.M88.4 R128, [R128] ;  /* 0x000000008080783b */ /* 0x000ff00000000200 */
[----:B------:R-:W2:Y:S01]  /*9a00*/  LDSM.16.M88.4 R132, [R0] ;  /* 0x000000000084783b */ /* 0x000ea20000000200 */
        /* <DEDUP_REMOVED lines=37> */
[----:B------:R-:W-:Y:S04]  /*9c60*/  FMUL.FTZ R162, R13, UR11 ;  /* 0x0000000b0da27c20 */ /* 0x000fe80008410000 */
[----:B------:R4:W2:Y:S01]  /*9c70*/  MUFU.TANH R133, R141 ;  /* 0x0000008d00857308 */ /* 0x0008a20000002400 */
[----:B-1----:R-:W-:Y:S01]  /*9c80*/  FMUL.FTZ R160, R15, UR11 ;  /* 0x0000000b0fa07c20 */ /* 0x002fe20008410000 */
[C---:B------:R-:W-:Y:S01]  /*9c90*/  HMMA.16816.F32 R24, R128.reuse, R98, R24 ;  /* 0x000000628018723c */ /* 0x040fe20000001818 */
[----:B------:R-:W1:Y:S07]  /*9ca0*/  LDSM.16.M88.4 R96, [R0+0x1000] ;  /* 0x001000000060783b */ /* 0x000e6e0000000200 */
[----:B------:R3:W1:Y:S01]  /*9cb0*/  MUFU.TANH R100, R159 ;  /* 0x0000009f00647308 */ /* 0x0006620000002400 */
[----:B-----5:R-:W-:Y:S09]  /*9cc0*/  FMUL.FTZ R155, R16, UR11 ;  /* 0x0000000b109b7c20 */ /* 0x020ff20008410000 */
[----:B------:R5:W1:Y:S01]  /*9cd0*/  MUFU.TANH R9, R158 ;  /* 0x0000009e00097308 */ /* 0x000a620000002400 */
[----:B----4-:R-:W-:Y:S09]  /*9ce0*/  FMUL.FTZ R141, R12, UR11 ;  /* 0x0000000b0c8d7c20 */ /* 0x010ff20008410000 */
[----:B------:R4:W1:Y:S01]  /*9cf0*/  MUFU.TANH R10, R156 ;  /* 0x0000009c000a7308 */ /* 0x0008620000002400 */
[----:B---3--:R-:W-:Y:S01]  /*9d00*/  FMUL.FTZ R159, R17, UR11 ;  /* 0x0000000b119f7c20 */ /* 0x008fe20008410000 */
[C---:B--2---:R-:W-:Y:S08]  /*9d10*/  HMMA.16816.F32 R28, R128.reuse, R92, R28 ;  /* 0x0000005c801c723c */ /* 0x044ff0000000181c */
[----:B------:R2:W3:Y:S01]  /*9d20*/  MUFU.TANH R14, R160 ;  /* 0x000000a0000e7308 */ /* 0x0004e20000002400 */
[----:B-----5:R-:W-:Y:S01]  /*9d30*/  FMUL.FTZ R158, R18, UR11 ;  /* 0x0000000b129e7c20 */ /* 0x020fe20008410000 */
[C---:B------:R-:W-:Y:S01]  /*9d40*/  HMMA.16816.F32 R32, R128.reuse, R94, R32 ;  /* 0x0000005e8020723c */ /* 0x040fe20000001820 */
[----:B------:R-:W5:Y:S07]  /*9d50*/  LDSM.16.M88.4 R92, [R0+0x1400] ;  /* 0x00140000005c783b */ /* 0x000f6e0000000200 */
[----:B------:R3:W3:Y:S01]  /*9d60*/  MUFU.TANH R120, R155 ;  /* 0x0000009b00787308 */ /* 0x0006e20000002400 */
[----:B----4-:R-:W-:Y:S01]  /*9d70*/  FMUL.FTZ R156, R19, UR11 ;  /* 0x0000000b139c7c20 */ /* 0x010fe20008410000 */
[C---:B-1----:R-:W-:Y:S08]  /*9d80*/  HMMA.16816.F32 R36, R128.reuse, R96, R36 ;  /* 0x000000608024723c */ /* 0x042ff00000001824 */
[----:B------:R1:W4:Y:S01]  /*9d90*/  MUFU.TANH R108, R141 ;  /* 0x0000008d006c7308 */ /* 0x0003220000002400 */
[----:B--2---:R-:W-:Y:S01]  /*9da0*/  FMUL.FTZ R160, R23, UR11 ;  /* 0x0000000b17a07c20 */ /* 0x004fe20008410000 */
[C---:B------:R-:W-:Y:S01]  /*9db0*/  HMMA.16816.F32 R40, R128.reuse, R98, R40 ;  /* 0x000000628028723c */ /* 0x040fe20000001828 */
[----:B------:R-:W2:Y:S07]  /*9dc0*/  LDSM.16.M88.4 R96, [R0+0x1800] ;  /* 0x001800000060783b */ /* 0x000eae0000000200 */
[----:B------:R4:W2:Y:S01]  /*9dd0*/  MUFU.TANH R11, R161 ;  /* 0x000000a1000b7308 */ /* 0x0008a20000002400 */
[----:B---3--:R-:W-:Y:S09]  /*9de0*/  FMUL.FTZ R155, R24, UR11 ;  /* 0x0000000b189b7c20 */ /* 0x008ff20008410000 */
[----:B------:R3:W2:Y:S01]  /*9df0*/  MUFU.TANH R116, R159 ;  /* 0x0000009f00747308 */ /* 0x0006a20000002400 */
[----:B-1----:R-:W-:Y:S09]  /*9e00*/  FMUL.FTZ R141, R20, UR11 ;  /* 0x0000000b148d7c20 */ /* 0x002ff20008410000 */
[----:B------:R1:W1:Y:S01]  /*9e10*/  MUFU.TANH R112, R158 ;  /* 0x0000009e00707308 */ /* 0x0002620000002400 */
[----:B----4-:R-:W-:Y:S01]  /*9e20*/  FMUL.FTZ R161, R22, UR11 ;  /* 0x0000000b16a17c20 */ /* 0x010fe20008410000 */
[C---:B-----5:R-:W-:Y:S08]  /*9e30*/  HMMA.16816.F32 R44, R128.reuse, R92, R44 ;  /* 0x0000005c802c723c */ /* 0x060ff0000000182c */
[----:B------:R4:W4:Y:S01]  /*9e40*/  MUFU.TANH R15, R156 ;  /* 0x0000009c000f7308 */ /* 0x0009220000002400 */
[----:B---3--:R-:W-:Y:S01]  /*9e50*/  FMUL.FTZ R159, R25, UR11 ;  /* 0x0000000b199f7c20 */ /* 0x008fe20008410000 */
[C---:B------:R-:W-:Y:S01]  /*9e60*/  HMMA.16816.F32 R48, R128.reuse, R94, R48 ;  /* 0x0000005e8030723c */ /* 0x040fe20000001830 */
[----:B------:R-:W3:Y:S01]  /*9e70*/  LDSM.16.M88.4 R92, [R0+0x1c00] ;  /* 0x001c0000005c783b */ /* 0x000ee20000000200 */
[----:B------:R-:W-:Y:S06]  /*9e80*/  DEPBAR.LE SB0, 0x0 ;  /* 0x000080000000791a */ /* 0x000fec0000000000 */
[----:B------:R5:W3:Y:S01]  /*9e90*/  MUFU.TANH R22, R160 ;  /* 0x000000a000167308 */ /* 0x000ae20000002400 */
[----:B-1----:R-:W-:Y:S01]  /*9ea0*/  FMUL.FTZ R158, R26, UR11 ;  /* 0x0000000b1a9e7c20 */ /* 0x002fe20008410000 */
[C---:B--2---:R-:W-:Y:S05]  /*9eb0*/  HMMA.16816.F32 R52, R128.reuse, R96, R52 ;  /* 0x000000608034723c */ /* 0x044fea0000001834 */
[----:B----4-:R-:W-:Y:S03]  /*9ec0*/  FMUL.FTZ R156, R27, UR11 ;  /* 0x0000000b1b9c7c20 */ /* 0x010fe60008410000 */
[----:B------:R1:W2:Y:S01]  /*9ed0*/  MUFU.TANH R24, R155 ;  /* 0x0000009b00187308 */ /* 0x0002a20000002400 */
[----:B------:R-:W-:Y:S01]  /*9ee0*/  BAR.SYNC.DEFER_BLOCKING 0x0 ;  /* 0x0000000000007b1d */ /* 0x000fe20000010000 */
[C---:B------:R-:W-:Y:S03]  /*9ef0*/  HMMA.16816.F32 R56, R128.reuse, R98, R56 ;  /* 0x000000628038723c */ /* 0x040fe60000001838 */
[----:B------:R-:W-:Y:S05]  /*9f00*/  FMUL.FTZ R165, R47, UR11 ;  /* 0x0000000b2fa57c20 */ /* 0x000fea0008410000 */
[----:B------:R4:W2:Y:S01]  /*9f10*/  MUFU.TANH R12, R141 ;  /* 0x0000008d000c7308 */ /* 0x0008a20000002400 */
[----:B-----5:R-:W-:Y:S01]  /*9f20*/  FMUL.FTZ R160, R31, UR11 ;  /* 0x0000000b1fa07c20 */ /* 0x020fe20008410000 */
[----:B------:R-:W-:Y:S08]  /*9f30*/  FMUL.FTZ R163, R53, UR11 ;  /* 0x0000000b35a37c20 */ /* 0x000ff00008410000 */
[----:B------:R5:W2:Y:S01]  /*9f40*/  MUFU.TANH R13, R162 ;  /* 0x000000a2000d7308 */ /* 0x000aa20000002400 */
[----:B-1----:R-:W-:Y:S01]  /*9f50*/  FMUL.FTZ R155, R32, UR11 ;  /* 0x0000000b209b7c20 */ /* 0x002fe20008410000 */
[----:B------:R-:W-:Y:S08]  /*9f60*/  FMUL.FTZ R164, R58, UR11 ;  /* 0x0000000b3aa47c20 */ /* 0x000ff00008410000 */
[----:B------:R1:W1:Y:S01]  /*9f70*/  MUFU.TANH R132, R161 ;  /* 0x000000a100847308 */ /* 0x0002620000002400 */
[----:B----4-:R-:W-:Y:S01]  /*9f80*/  FMUL.FTZ R141, R28, UR11 ;  /* 0x0000000b1c8d7c20 */ /* 0x010fe20008410000 */
[C---:B---3--:R-:W-:Y:S08]  /*9f90*/  HMMA.16816.F32 R60, R128.reuse, R92, R60 ;  /* 0x0000005c803c723c */ /* 0x048ff0000000183c */
[----:B------:R3:W4:Y:S01]  /*9fa0*/  MUFU.TANH R16, R159 ;  /* 0x0000009f00107308 */ /* 0x0007220000002400 */
[----:B-----5:R-:W-:Y:S01]  /*9fb0*/  FMUL.FTZ R162, R21, UR11 ;  /* 0x0000000b15a27c20 */ /* 0x020fe20008410000 */
[----:B------:R-:W-:Y:S08]  /*9fc0*/  HMMA.16816.F32 R64, R128, R94, R64 ;  /* 0x0000005e8040723c */ /* 0x000ff00000001840 */
[----:B------:R5:W2:Y:S01]  /*9fd0*/  MUFU.TANH R25, R158 ;  /* 0x0000009e00197308 */ /* 0x000aa20000002400 */
[----:B-1----:R-:W-:Y:S01]  /*9fe0*/  FMUL.FTZ R161, R30, UR11 ;  /* 0x0000000b1ea17c20 */ /* 0x002fe20008410000 */
[----:B------:R-:W-:Y:S08]  /*9ff0*/  FMUL.FTZ R86, R62, UR11 ;  /* 0x0000000b3e567c20 */ /* 0x000ff00008410000 */
[----:B------:R1:W1:Y:S01]  /*a000*/  MUFU.TANH R26, R156 ;  /* 0x0000009c001a7308 */ /* 0x0002620000002400 */
[----:B---3--:R-:W-:Y:S01]  /*a010*/  FMUL.FTZ R159, R33, UR11 ;  /* 0x0000000b219f7c20 */ /* 0x008fe20008410000 */
[----:B------:R-:W-:Y:S01]  /*a020*/  FMUL.FTZ R84, R66, UR11 ;  /* 0x0000000b42547c20 */ /* 0x000fe20008410000 */
[----:B------:R-:W-:Y:S07]  /*a030*/  FMUL.FTZ R3, R67, UR11 ;  /* 0x0000000b43037c20 */ /* 0x000fee0008410000 */
[----:B------:R3:W2:Y:S01]  /*a040*/  MUFU.TANH R17, R160 ;  /* 0x000000a000117308 */ /* 0x0006a20000002400 */
[----:B-----5:R-:W-:Y:S09]  /*a050*/  FMUL.FTZ R158, R34, UR11 ;  /* 0x0000000b229e7c20 */ /* 0x020ff20008410000 */
[----:B------:R5:W2:Y:S01]  /*a060*/  MUFU.TANH R18, R155 ;  /* 0x0000009b00127308 */ /* 0x000aa20000002400 */
[----:B-1----:R-:W-:Y:S09]  /*a070*/  FMUL.FTZ R156, R35, UR11 ;  /* 0x0000000b239c7c20 */ /* 0x002ff20008410000 */
[----:B------:R1:W1:Y:S01]  /*a080*/  MUFU.TANH R27, R141 ;  /* 0x0000008d001b7308 */ /* 0x0002620000002400 */
[----:B---3--:R-:W-:Y:S09]  /*a090*/  FMUL.FTZ R160, R39, UR11 ;  /* 0x0000000b27a07c20 */ /* 0x008ff20008410000 */
        /* <DEDUP_REMOVED lines=48> */
[----:B------:R-:W3:Y:S01]  /*a3a0*/  MUFU.TANH R165, R165 ;  /* 0x000000a500a57308 */ /* 0x000ee20000002400 */
[----:B-----5:R-:W-:Y:S09]  /*a3b0*/  FMUL.FTZ R155, R64, UR11 ;  /* 0x0000000b409b7c20 */ /* 0x020ff20008410000 */
[----:B------:R-:W2:Y:S01]  /*a3c0*/  MUFU.TANH R163, R163 ;  /* 0x000000a300a37308 */ /* 0x000ea20000002400 */
[----:B-1----:R-:W-:Y:S09]  /*a3d0*/  FMUL.FTZ R141, R63, UR11 ;  /* 0x0000000b3f8d7c20 */ /* 0x002ff20008410000 */
        /* <DEDUP_REMOVED lines=27> */
[----:B------:R-:W-:Y:S01]  /*a590*/  VIADD R31, R152, 0xffffff00 ;  /* 0xffffff00981f7836 */ /* 0x000fe20000000000 */
[----:B------:R-:W2:Y:S04]  /*a5a0*/  LDC R0, c[0x0][0x4f0] ;  /* 0x00013c00ff007b82 */ /* 0x000ea80000000800 */
[----:B------:R-:W-:Y:S02]  /*a5b0*/  IABS R23, R31 ;  /* 0x0000001f00177213 */ /* 0x000fe40000000000 */
[-C--:B--2---:R-:W-:Y:S02]  /*a5c0*/  IABS R4, R0.reuse ;  /* 0x0000000000047213 */ /* 0x084fe40000000000 */
[----:B------:R-:W-:Y:S02]  /*a5d0*/  LOP3.LUT R31, R31, R0, RZ, 0x3c, !PT ;  /* 0x000000001f1f7212 */ /* 0x000fe400078e3cff */
[----:B------:R-:W2:Y:S10]  /*a5e0*/  I2F.RP R6, R4 ;  /* 0x0000000400067306 */ /* 0x000eb40000209400 */
[----:B--2---:R-:W2:Y:S02]  /*a5f0*/  MUFU.RCP R2, R6 ;  /* 0x0000000600027308 */ /* 0x004ea40000001000 */
[----:B--2---:R-:W-:Y:S08]  /*a600*/  VIADD R20, R2, 0xffffffe ;  /* 0x0ffffffe02147836 */ /* 0x004ff00000000000 */
[----:B------:R-:W2:Y:S02]  /*a610*/  F2I.FTZ.U32.TRUNC.NTZ R21, R20 ;  /* 0x0000001400157305 */ /* 0x000ea4000021f000 */
[--C-:B--2---:R-:W-:Y:S02]  /*a620*/  IMAD.MOV R5, RZ, RZ, -R21.reuse ;  /* 0x000000ffff057224 */ /* 0x104fe400078e0a15 */
        /* <DEDUP_REMOVED lines=24> */
[----:B------:R-:W2:Y:S01]  /*a7b0*/  LDC.64 R4, c[0x0][0x3b8] ;  /* 0x0000ee00ff047b82 */ /* 0x000ea20000000a00 */
        /* <DEDUP_REMOVED lines=9> */
[----:B------:R-:W3:Y:S01]  /*a850*/  LDG.E R21, desc[UR14][R32.64] ;  /* 0x0000000e20157981 */ /* 0x000ee2000c1e1900 */
[C---:B------:R-:W-:Y:S02]  /*a860*/  LEA.HI.X.SX32 R31, R23.reuse, R149, 0x2, P1 ;  /* 0x00000095171f7211 */ /* 0x040fe400008f16ff */
[----:B------:R-:W-:Y:S03]  /*a870*/  IADD3 R23, PT, PT, R23, -R29, RZ ;  /* 0x8000001d17177210 */ /* 0x000fe60007ffe0ff */
[----:B------:R-:W3:Y:S02]  /*a880*/  LDG.E R2, desc[UR14][R30.64] ;  /* 0x0000000e1e027981 */ /* 0x000ee4000c1e1900 */
[----:B------:R-:W-:Y:S05]  /*a890*/  IMAD R23, R23, R0, -0x80 ;  /* 0xffffff8017177424 */ /* 0x000fea00078e0200 */
        /* <DEDUP_REMOVED lines=13> */
.L_x_3583:
[C---:B------:R-:W-:Y:S01]  /*a970*/  LEA R28, P2, R4.reuse, RZ, 0x6 ;  /* 0x000000ff041c7211 */ /* 0x040fe200078430ff */
[C---:B------:R-:W-:Y:S01]  /*a980*/  @!P4 IMAD.SHL.U32 R21, R4.reuse, 0x40, RZ ;  /* 0x000000400415c824 */ /* 0x040fe200078e00ff */
[C---:B------:R-:W-:Y:S01]  /*a990*/  @!P4 SHF.L.U64.HI R2, R4.reuse, 0x6, R7 ;  /* 0x000000060402c819 */ /* 0x040fe20000010207 */
[----:B-1----:R-:W-:Y:S01]  /*a9a0*/  @!P5 IMAD.MOV.U32 R141, RZ, RZ, R139 ;  /* 0x000000ffff8dd224 */ /* 0x002fe200078e008b */
        /* <DEDUP_REMOVED lines=31> */
.L_x_3582:
[----:B------:R-:W-:Y:S01]  /*aba0*/  LDSM.16.MT88.4 R32, [R90+0x3400] ;  /* 0x003400005a20783b */ /* 0x000fe20000004200 */
        /* <DEDUP_REMOVED lines=51> */
[--C-:B------:R-:W-:Y:S01]  /*aee0*/  FFMA.FTZ R62, R13, UR4, -R41.reuse ;  /* 0x000000040d3e7c23 */ /* 0x100fe20008010829 */
[--C-:B------:R-:W-:Y:S01]  /*aef0*/  FFMA.FTZ R51, R12, UR4, -R41.reuse ;  /* 0x000000040c337c23 */ /* 0x100fe20008010829 */
[----:B------:R-:W1:Y:S01]  /*af00*/  MUFU.EX2 R21, R21 ;  /* 0x0000001500157308 */ /* 0x000e620000000800 */
[----:B------:R-:W-:Y:S01]  /*af10*/  FSEL R23, R23, RZ, P1 ;  /* 0x000000ff17177208 */ /* 0x000fe20000800000 */
[--C-:B------:R-:W-:Y:S01]  /*af20*/  FFMA.FTZ R36, R133, UR4, -R41.reuse ;  /* 0x0000000485247c23 */ /* 0x100fe20008010829 */
[--C-:B------:R-:W-:Y:S01]  /*af30*/  FFMA.FTZ R46, R24, UR4, -R41.reuse ;  /* 0x00000004182e7c23 */ /* 0x100fe20008010829 */
[----:B------:R-:W-:Y:S01]  /*af40*/  FFMA.FTZ R48, R8, UR4, -R41 ;  /* 0x0000000408307c23 */ /* 0x000fe20008010829 */
[----:B------:R-:W-:Y:S01]  /*af50*/  FMUL.FTZ R20, R4, UR4 ;  /* 0x0000000404147c20 */ /* 0x000fe20008410000 */
[--C-:B------:R-:W-:Y:S01]  /*af60*/  FFMA.FTZ R61, R14, UR4, -R23.reuse ;  /* 0x000000040e3d7c23 */ /* 0x100fe20008010817 */
[--C-:B------:R-:W-:Y:S03]  /*af70*/  FFMA.FTZ R54, R15, UR4, -R23.reuse ;  /* 0x000000040f367c23 */ /* 0x100fe60008010817 */
[----:B------:R-:W2:Y:S01]  /*af80*/  MUFU.EX2 R36, R36 ;  /* 0x0000002400247308 */ /* 0x000ea20000000800 */
[----:B------:R-:W3:Y:S01]  /*af90*/  LDSM.16.MT88.4 R12, [R90+0x3000] ;  /* 0x003000005a0c783b */ /* 0x000ee20000004200 */
[--C-:B------:R-:W-:Y:S01]  /*afa0*/  FFMA.FTZ R92, R10, UR4, -R23.reuse ;  /* 0x000000040a5c7c23 */ /* 0x100fe20008010817 */
[--C-:B------:R-:W-:Y:S01]  /*afb0*/  FFMA.FTZ R66, R11, UR4, -R23.reuse ;  /* 0x000000040b427c23 */ /* 0x100fe20008010817 */
[----:B------:R-:W-:Y:S01]  /*afc0*/  FFMA.FTZ R42, R22, UR4, -R23 ;  /* 0x00000004162a7c23 */ /* 0x000fe20008010817 */
[----:B------:R-:W-:Y:S01]  /*afd0*/  IADD3 R22, PT, PT, R90, 0x3020, RZ ;  /* 0x000030205a167810 */ /* 0x000fe20007ffe0ff */
[----:B------:R-:W-:Y:S01]  /*afe0*/  FFMA.FTZ R98, R127, UR4, -R41 ;  /* 0x000000047f627c23 */ /* 0x000fe20008010829 */
[----:B------:R-:W-:Y:S03]  /*aff0*/  @P0 IADD3 R22, PT, PT, R146, -0x20, RZ ;  /* 0xffffffe092160810 */ /* 0x000fe60007ffe0ff */
[----:B------:R-:W4:Y:S01]  /*b000*/  MUFU.EX2 R20, R20 ;  /* 0x0000001400147308 */ /* 0x000f220000000800 */
[----:B-1----:R-:W-:Y:S01]  /*b010*/  FMUL.FTZ R8, R21, R76 ;  /* 0x0000004c15087220 */ /* 0x002fe20000410000 */
[--C-:B------:R-:W-:Y:S01]  /*b020*/  FFMA.FTZ R95, R9, UR4, -R23.reuse ;  /* 0x00000004095f7c23 */ /* 0x100fe20008010817 */
[----:B------:R-:W-:Y:S01]  /*b030*/  FMUL.FTZ R9, R21, R77 ;  /* 0x0000004d15097220 */ /* 0x000fe20000410000 */
[----:B------:R-:W1:Y:S01]  /*b040*/  LDSM.16.MT88.4 R28, [R22] ;  /* 0x00000000161c783b */ /* 0x000e620000004200 */
[--C-:B------:R-:W-:Y:S01]  /*b050*/  FFMA.FTZ R43, R25, UR4, -R23.reuse ;  /* 0x00000004192b7c23 */ /* 0x100fe20008010817 */
[----:B------:R-:W-:Y:S01]  /*b060*/  FFMA.FTZ R40, R26, UR4, -R23 ;  /* 0x000000041a287c23 */ /* 0x000fe20008010817 */
[--C-:B------:R-:W-:Y:S03]  /*b070*/  FFMA.FTZ R44, R27, UR4, -R41.reuse ;  /* 0x000000041b2c7c23 */ /* 0x100fe60008010829 */
[----:B------:R-:W5:Y:S01]  /*b080*/  MUFU.EX2 R98, R98 ;  /* 0x0000006200627308 */ /* 0x000f620000000800 */
[C---:B--2---:R-:W-:Y:S01]  /*b090*/  FFMA.FTZ R77, R21.reuse, R154, R36 ;  /* 0x0000009a154d7223 */ /* 0x044fe20000010024 */
[C---:B------:R-:W-:Y:S01]  /*b0a0*/  FMUL.FTZ R4, R21.reuse, R80 ;  /* 0x0000005015047220 */ /* 0x040fe20000410000 */
[C---:B------:R-:W-:Y:S01]  /*b0b0*/  FMUL.FTZ R5, R21.reuse, R81 ;  /* 0x0000005115057220 */ /* 0x040fe20000410000 */
[--C-:B------:R-:W-:Y:S01]  /*b0c0*/  FFMA.FTZ R58, R120, UR4, -R41.reuse ;  /* 0x00000004783a7c23 */ /* 0x100fe20008010829 */
[--C-:B------:R-:W-:Y:S01]  /*b0d0*/  FFMA.FTZ R57, R116, UR4, -R41.reuse ;  /* 0x0000000474397c23 */ /* 0x100fe20008010829 */
[----:B------:R-:W-:Y:S01]  /*b0e0*/  FFMA.FTZ R45, R16, UR4, -R41 ;  /* 0x00000004102d7c23 */ /* 0x000fe20008010829 */
[----:B------:R-:W-:Y:S03]  /*b0f0*/  FMUL.FTZ R16, R21, R68 ;  /* 0x0000004415107220 */ /* 0x000fe60000410000 */
[----:B------:R-:W-:Y:S01]  /*b100*/  MUFU.EX2 R95, R95 ;  /* 0x0000005f005f7308 */ /* 0x000fe20000000800 */
[C---:B----4-:R-:W-:Y:S01]  /*b110*/  FMUL.FTZ R10, R20.reuse, R78 ;  /* 0x0000004e140a7220 */ /* 0x050fe20000410000 */
[C---:B------:R-:W-:Y:S01]  /*b120*/  FMUL.FTZ R11, R20.reuse, R79 ;  /* 0x0000004f140b7220 */ /* 0x040fe20000410000 */
[C---:B------:R-:W-:Y:S01]  /*b130*/  FMUL.FTZ R6, R20.reuse, R82 ;  /* 0x0000005214067220 */ /* 0x040fe20000410000 */
[C---:B------:R-:W-:Y:S01]  /*b140*/  FMUL.FTZ R7, R20.reuse, R83 ;  /* 0x0000005314077220 */ /* 0x040fe20000410000 */
[----:B------:R-:W-:Y:S01]  /*b150*/  FFMA.FTZ R50, R19, UR4, -R23 ;  /* 0x0000000413327c23 */ /* 0x000fe20008010817 */
[----:B------:R-:W-:Y:S01]  /*b160*/  FMUL.FTZ R19, R20, R71 ;  /* 0x0000004714137220 */ /* 0x000fe20000410000 */
[----:B------:R-:W-:Y:S03]  /*b170*/  FFMA.FTZ R71, R38, UR4, -R41 ;  /* 0x0000000426477c23 */ /* 0x000fe60008010829 */
[----:B------:R-:W2:Y:S01]  /*b180*/  MUFU.EX2 R92, R92 ;  /* 0x0000005c005c7308 */ /* 0x000ea20000000800 */
[----:B-----5:R-:W-:Y:S01]  /*b190*/  F2FP.F16.F32.PACK_AB R24, R98, R36 ;  /* 0x000000246218723e */ /* 0x020fe200000000ff */
[----:B------:R-:W-:Y:S01]  /*b1a0*/  FFMA.FTZ R53, R17, UR4, -R23 ;  /* 0x0000000411357c23 */ /* 0x000fe20008010817 */
[----:B------:R-:W-:Y:S01]  /*b1b0*/  LDSM.16.MT88.4 R36, [R22+0xc00] ;  /* 0x000c00001624783b */ /* 0x000fe20000004200 */
[----:B------:R-:W-:Y:S01]  /*b1c0*/  FMUL.FTZ R17, R21, R69 ;  /* 0x0000004515117220 */ /* 0x000fe20000410000 */
[--C-:B------:R-:W-:Y:S01]  /*b1d0*/  FFMA.FTZ R52, R18, UR4, -R41.reuse ;  /* 0x0000000412347c23 */ /* 0x100fe20008010829 */
[----:B------:R-:W-:Y:S01]  /*b1e0*/  FMUL.FTZ R18, R20, R70 ;  /* 0x0000004614127220 */ /* 0x000fe20000410000 */
[--C-:B------:R-:W-:Y:S03]  /*b1f0*/  FFMA.FTZ R65, R135, UR4, -R41.reuse ;  /* 0x0000000487417c23 */ /* 0x100fe60008010829 */
[----:B------:R-:W-:Y:S01]  /*b200*/  MUFU.EX2 R62, R62 ;  /* 0x0000003e003e7308 */ /* 0x000fe20000000800 */
[----:B------:R-:W-:Y:S01]  /*b210*/  FFMA.FTZ R63, R119, UR4, -R41 ;  /* 0x00000004773f7c23 */ /* 0x000fe20008010829 */
[----:B------:R-:W-:Y:S01]  /*b220*/  FADD.FTZ R98, R98, R77 ;  /* 0x0000004d62627221 */ /* 0x000fe20000010000 */
[--C-:B------:R-:W-:Y:S01]  /*b230*/  FFMA.FTZ R99, R125, UR4, -R23.reuse ;  /* 0x000000047d637c23 */ /* 0x100fe20008010817 */
[----:B------:R-:W-:Y:S01]  /*b240*/  FFMA.FTZ R96, R123, UR4, -R23 ;  /* 0x000000047b607c23 */ /* 0x000fe20008010817 */
[--C-:B------:R-:W-:Y:S01]  /*b250*/  FFMA.FTZ R97, R104, UR4, -R41.reuse ;  /* 0x0000000468617c23 */ /* 0x100fe20008010829 */
[--C-:B------:R-:W-:Y:S01]  /*b260*/  FFMA.FTZ R94, R100, UR4, -R41.reuse ;  /* 0x00000004645e7c23 */ /* 0x100fe20008010829 */
[----:B------:R-:W-:Y:S03]  /*b270*/  FFMA.FTZ R93, R108, UR4, -R41 ;  /* 0x000000046c5d7c23 */ /* 0x000fe60008010829 */
[----:B------:R-:W-:Y:S01]  /*b280*/  MUFU.EX2 R66, R66 ;  /* 0x0000004200427308 */ /* 0x000fe20000000800 */
[----:B--2---:R-:W-:Y:S01]  /*b290*/  F2FP.F16.F32.PACK_AB R27, R92, R95 ;  /* 0x0000005f5c1b723e */ /* 0x004fe200000000ff */
[--C-:B------:R-:W-:Y:S01]  /*b2a0*/  FFMA.FTZ R55, R112, UR4, -R23.reuse ;  /* 0x0000000470377c23 */ /* 0x100fe20008010817 */
[----:B------:R-:W-:Y:S01]  /*b2b0*/  FFMA.FTZ R49, R132, UR4, -R23 ;  /* 0x0000000484317c23 */ /* 0x000fe20008010817 */
[----:B------:R-:W-:Y:S01]  /*b2c0*/  FFMA.FTZ R47, R124, UR4, -R41 ;  /* 0x000000047c2f7c23 */ /* 0x000fe20008010829 */
[--C-:B------:R-:W-:Y:S01]  /*b2d0*/  FFMA.FTZ R67, R121, UR4, -R23.reuse ;  /* 0x0000000479437c23 */ /* 0x100fe20008010817 */
[----:B------:R-:W-:Y:S01]  /*b2e0*/  FFMA.FTZ R60, R113, UR4, -R23 ;  /* 0x00000004713c7c23 */ /* 0x000fe20008010817 */
[----:B------:R-:W-:Y:S03]  /*b2f0*/  FFMA.FTZ R56, R117, UR4, -R41 ;  /* 0x0000000475387c23 */ /* 0x000fe60008010829 */
[----:B------:R-:W-:Y:S01]  /*b300*/  MUFU.EX2 R99, R99 ;  /* 0x0000006300637308 */ /* 0x000fe20000000800 */
[--C-:B------:R-:W-:Y:S01]  /*b310*/  FFMA.FTZ R59, R115, UR4, -R23.reuse ;  /* 0x00000004733b7c23 */ /* 0x100fe20008010817 */
[----:B------:R-:W-:Y:S01]  /*b320*/  FFMA.FTZ R64, R111, UR4, -R23 ;  /* 0x000000046f407c23 */ /* 0x000fe20008010817 */
[--C-:B------:R-:W-:Y:S01]  /*b330*/  FFMA.FTZ R69, R109, UR4, -R41.reuse ;  /* 0x000000046d457c23 */ /* 0x100fe20008010829 */
[--C-:B------:R-:W-:Y:S01]  /*b340*/  FFMA.FTZ R68, R107, UR4, -R41.reuse ;  /* 0x000000046b447c23 */ /* 0x100fe20008010829 */
[--C-:B------:R-:W-:Y:S01]  /*b350*/  FFMA.FTZ R70, R101, UR4, -R41.reuse ;  /* 0x0000000465467c23 */ /* 0x100fe20008010829 */
[--C-:B------:R-:W-:Y:S01]  /*b360*/  FFMA.FTZ R80, R103, UR4, -R41.reuse ;  /* 0x0000000467507c23 */ /* 0x100fe20008010829 */
[----:B------:R-:W-:Y:S03]  /*b370*/  FFMA.FTZ R81, R110, UR4, -R41 ;  /* 0x000000046e517c23 */ /* 0x000fe60008010829 */
[----:B------:R-:W2:Y:S01]  /*b380*/  MUFU.EX2 R96, R96 ;  /* 0x0000006000607308 */ /* 0x000ea20000000800 */
[--C-:B------:R-:W-:Y:S01]  /*b390*/  FFMA.FTZ R82, R118, UR4, -R23.reuse ;  /* 0x0000000476527c23 */ /* 0x100fe20008010817 */
[----:B------:R-:W-:Y:S01]  /*b3a0*/  FFMA.FTZ R101, R122, UR4, -R23 ;  /* 0x000000047a657c23 */ /* 0x000fe20008010817 */
[--C-:B------:R-:W-:Y:S01]  /*b3b0*/  FFMA.FTZ R100, R114, UR4, -R41.reuse ;  /* 0x0000000472647c23 */ /* 0x100fe20008010829 */
[----:B------:R-:W-:Y:S01]  /*b3c0*/  ISETP.GT.AND P0, PT, R151, R138, PT ;  /* 0x0000008a9700720c */ /* 0x000fe20003f04270 */
[----:B------:R-:W-:Y:S01]  /*b3d0*/  FFMA.FTZ R103, R163, UR4, -R41 ;  /* 0x00000004a3677c23 */ /* 0x000fe20008010829 */
[--C-:B------:R-:W-:Y:S01]  /*b3e0*/  FFMA.FTZ R104, R106, UR4, -R23.reuse ;  /* 0x000000046a687c23 */ /* 0x100fe20008010817 */
[--C-:B------:R-:W-:Y:S03]  /*b3f0*/  FFMA.FTZ R164, R164, UR4, -R23.reuse ;  /* 0x00000004a4a47c23 */ /* 0x100fe60008010817 */
[----:B------:R-:W-:Y:S01]  /*b400*/  MUFU.EX2 R97, R97 ;  /* 0x0000006100617308 */ /* 0x000fe20000000800 */
[----:B------:R-:W-:Y:S01]  /*b410*/  FFMA.FTZ R162, R162, UR4, -R23 ;  /* 0x00000004a2a27c23 */ /* 0x000fe20008010817 */
[--C-:B------:R-:W-:Y:S01]  /*b420*/  FFMA.FTZ R158, R158, UR4, -R41.reuse ;  /* 0x000000049e9e7c23 */ /* 0x100fe20008010829 */
[----:B------:R-:W-:Y:S07]  /*b430*/  FFMA.FTZ R160, R160, UR4, -R41 ;  /* 0x00000004a0a07c23 */ /* 0x000fee0008010829 */
[----:B------:R-:W4:Y:S01]  /*b440*/  MUFU.EX2 R94, R94 ;  /* 0x0000005e005e7308 */ /* 0x000f220000000800 */
[----:B--2---:R-:W-:Y:S01]  /*b450*/  F2FP.F16.F32.PACK_AB R25, R96, R99 ;  /* 0x000000636019723e */ /* 0x004fe200000000ff */
[----:B------:R-:W-:Y:S04]  /*b460*/  FFMA.FTZ R99, R20, R153, R99 ;  /* 0x0000009914637223 */ /* 0x000fe80000010063 */
[----:B------:R-:W-:Y:S01]  /*b470*/  FADD.FTZ R96, R96, R99 ;  /* 0x0000006360607221 */ /* 0x000fe20000010000 */
[----:B------:R-:W-:Y:S03]  /*b480*/  FFMA.FTZ R99, R159, UR4, -R41 ;  /* 0x000000049f637c23 */ /* 0x000fe60008010829 */
[----:B------:R-:W2:Y:S10]  /*b490*/  MUFU.EX2 R93, R93 ;  /* 0x0000005d005d7308 */ /* 0x000eb40000000800 */
[----:B------:R-:W5:Y:S01]  /*b4a0*/  MUFU.EX2 R61, R61 ;  /* 0x0000003d003d7308 */ /* 0x000f620000000800 */
[C---:B----4-:R-:W-:Y:S01]  /*b4b0*/  F2FP.F16.F32.PACK_AB R26, R94.reuse, R97 ;  /* 0x000000615e1a723e */ /* 0x050fe200000000ff */
[----:B------:R-:W-:Y:S04]  /*b4c0*/  FADD.FTZ R97, R97, R98 ;  /* 0x0000006261617221 */ /* 0x000fe80000010000 */
[----:B------:R-:W-:Y:S04]  /*b4d0*/  FADD.FTZ R94, R94, R97 ;  /* 0x000000615e5e7221 */ /* 0x000fe80000010000 */
[----:B------:R-:W-:Y:S01]  /*b4e0*/  MUFU.EX2 R58, R58 ;  /* 0x0000003a003a7308 */ /* 0x000fe20000000800 */
[C---:B---3--:R-:W-:Y:S05]  /*b4f0*/  HMMA.16816.F32 R4, R24.reuse, R12, R4 ;  /* 0x0000000c1804723c */ /* 0x048fea0000001804 */
[C---:B------:R-:W-:Y:S01]  /*b500*/  FMUL.FTZ R12, R21.reuse, R72 ;  /* 0x00000048150c7220 */ /* 0x040fe20000410000 */
[----:B------:R-:W-:Y:S03]  /*b510*/  FMUL.FTZ R13, R21, R73 ;  /* 0x00000049150d7220 */ /* 0x000fe60000410000 */
[----:B------:R-:W3:Y:S01]  /*b520*/  MUFU.EX2 R57, R57 ;  /* 0x0000003900397308 */ /* 0x000ee20000000800 */
[C---:B------:R-:W-:Y:S03]  /*b530*/  HMMA.16816.F32 R8, R24.reuse, R14, R8 ;  /* 0x0000000e1808723c */ /* 0x040fe60000001808 */
[C---:B------:R-:W-:Y:S01]  /*b540*/  FMUL.FTZ R14, R20.reuse, R74 ;  /* 0x0000004a140e7220 */ /* 0x040fe20000410000 */
[----:B------:R-:W-:Y:S01]  /*b550*/  FMUL.FTZ R15, R20, R75 ;  /* 0x0000004b140f7220 */ /* 0x000fe20000410000 */
[----:B--2---:R-:W-:Y:S01]  /*b560*/  FADD.FTZ R77, R93, R94 ;  /* 0x0000005e5d4d7221 */ /* 0x004fe20000010000 */
[--C-:B------:R-:W-:Y:S03]  /*b570*/  FFMA.FTZ R75, R105, UR4, -R23.reuse ;  /* 0x00000004694b7c23 */ /* 0x100fe60008010817 */
[----:B------:R-:W-:Y:S01]  /*b580*/  MUFU.EX2 R55, R55 ;  /* 0x0000003700377308 */ /* 0x000fe20000000800 */
[----:B------:R-:W-:Y:S01]  /*b590*/  FFMA.FTZ R72, R126, UR4, -R23 ;  /* 0x000000047e487c23 */ /* 0x000fe20008010817 */
[----:B------:R-:W-:Y:S01]  /*b5a0*/  FADD.FTZ R77, R62, R77 ;  /* 0x0000004d3e4d7221 */ /* 0x000fe20000010000 */
[--C-:B------:R-:W-:Y:S01]  /*b5b0*/  FFMA.FTZ R73, R134, UR4, -R23.reuse ;  /* 0x0000000486497c23 */ /* 0x100fe20008010817 */
[C---:B-1----:R-:W-:Y:S03]  /*b5c0*/  HMMA.16816.F32 R12, R24.reuse, R28, R12 ;  /* 0x0000001c180c723c */ /* 0x042fe6000000180c */
[--C-:B------:R-:W-:Y:S03]  /*b5d0*/  FFMA.FTZ R74, R165, UR4, -R23.reuse ;  /* 0x00000004a54a7c23 */ /* 0x100fe60008010817 */
[----:B------:R-:W1:Y:S01]  /*b5e0*/  MUFU.EX2 R54, R54 ;  /* 0x0000003600367308 */ /* 0x000e620000000800 */
[----:B------:R-:W-:Y:S01]  /*b5f0*/  FFMA.FTZ R105, R161, UR4, -R23 ;  /* 0x00000004a1697c23 */ /* 0x000fe20008010817 */
[----:B------:R-:W-:Y:S01]  /*b600*/  FFMA.FTZ R20, R102, UR4, -R41 ;  /* 0x0000000466147c23 */ /* 0x000fe20008010829 */
[----:B------:R-:W-:Y:S01]  /*b610*/  HMMA.16816.F32 R16, R24, R30, R16 ;  /* 0x0000001e1810723c */ /* 0x000fe20000001810 */
[----:B------:R-:W2:Y:S02]  /*b620*/  LDSM.16.MT88.4 R28, [R22+0x400] ;  /* 0x00040000161c783b */ /* 0x000ea40000004200 */
[----:B------:R-:W-:Y:S04]  /*b630*/  F2FP.F16.F32.PACK_AB R24, R62, R93 ;  /* 0x0000005d3e18723e */ /* 0x000fe800000000ff */
[----:B------:R-:W-:Y:S01]  /*b640*/  MUFU.EX2 R51, R51 ;  /* 0x0000003300337308 */ /* 0x000fe20000000800 */
[----:B-----5:R-:W-:Y:S02]  /*b650*/  F2FP.F16.F32.PACK_AB R25, R61, R66 ;  /* 0x000000423d19723e */ /* 0x020fe400000000ff */
[----:B---3--:R-:W-:Y:S07]  /*b660*/  F2FP.F16.F32.PACK_AB R26, R57, R58 ;  /* 0x0000003a391a723e */ /* 0x008fee00000000ff */
        /* <DEDUP_REMOVED lines=11> */
[----:B------:R-:W5:Y:S08]  /*b720*/  LDSM.16.MT88.4 R28, [R22+0x800] ;  /* 0x00080000161c783b */ /* 0x000f700000004200 */
[----:B------:R-:W-:Y:S01]  /*b730*/  MUFU.EX2 R43, R43 ;  /* 0x0000002b002b7308 */ /* 0x000fe20000000800 */
[----:B---3--:R-:W-:Y:S02]  /*b740*/  F2FP.F16.F32.PACK_AB R24, R48, R51 ;  /* 0x000000333018723e */ /* 0x008fe400000000ff */
[----:B-1----:R-:W-:Y:S07]  /*b750*/  F2FP.F16.F32.PACK_AB R25, R42, R49 ;  /* 0x000000312a19723e */ /* 0x002fee00000000ff */
        /* <DEDUP_REMOVED lines=29> */
[C---:B------:R-:W-:Y:S09]  /*b930*/  HMMA.16816.F32 R12, R24.reuse, R36, R12 ;  /* 0x00000024180c723c */ /* 0x040ff2000000180c */
        /* <DEDUP_REMOVED lines=18> */
[----:B------:R-:W4:Y:S03]  /*ba60*/  LDSM.16.MT88.4 R28, [R22+0x1400] ;  /* 0x00140000161c783b */ /* 0x000f260000004200 */
[----:B------:R-:W-:Y:S01]  /*ba70*/  MUFU.EX2 R80, R80 ;  /* 0x0000005000507308 */ /* 0x000fe20000000800 */
[----:B------:R-:W-:Y:S01]  /*ba80*/  FADD.FTZ R62, R61, R66 ;  /* 0x000000423d3e7221 */ /* 0x000fe20000010000 */
[C---:B---3--:R-:W-:Y:S03]  /*ba90*/  HMMA.16816.F32 R12, R24.reuse, R32, R12 ;  /* 0x00000020180c723c */ /* 0x048fe6000000180c */
[----:B------:R-:W-:Y:S01]  /*baa0*/  FADD.FTZ R32, R58, R77 ;  /* 0x0000004d3a207221 */ /* 0x000fe20000010000 */
[----:B------:R-:W-:Y:S01]  /*bab0*/  FADD.FTZ R55, R55, R62 ;  /* 0x0000003e37377221 */ /* 0x000fe20000010000 */
[----:B------:R-:W-:Y:S03]  /*bac0*/  LDSM.16.MT88.4 R76, [R90+0x4c00] ;  /* 0x004c00005a4c783b */ /* 0x000fe60000004200 */
[----:B------:R-:W3:Y:S01]  /*bad0*/  MUFU.EX2 R81, R81 ;  /* 0x0000005100517308 */ /* 0x000ee20000000800 */
[----:B------:R-:W-:Y:S01]  /*bae0*/  FADD.FTZ R32, R57, R32 ;  /* 0x0000002039207221 */ /* 0x000fe20000010000 */
[----:B------:R-:W-:Y:S03]  /*baf0*/  HMMA.16816.F32 R16, R24, R34, R16 ;  /* 0x000000221810723c */ /* 0x000fe60000001810 */
[----:B------:R-:W-:Y:S01]  /*bb00*/  FADD.FTZ R58, R54, R55 ;  /* 0x00000037363a7221 */ /* 0x000fe20000010000 */
[----:B------:R-:W-:Y:S01]  /*bb10*/  FADD.FTZ R55, R51, R32 ;  /* 0x0000002033377221 */ /* 0x000fe20000010000 */
[----:B--2---:R-:W-:Y:S03]  /*bb20*/  F2FP.F16.F32.PACK_AB R24, R71, R70 ;  /* 0x000000464718723e */ /* 0x004fe600000000ff */
[----:B------:R-:W-:Y:S01]  /*bb30*/  MUFU.EX2 R82, R82 ;  /* 0x0000005200527308 */ /* 0x000fe20000000800 */
[----:B------:R-:W2:Y:S01]  /*bb40*/  LDSM.16.MT88.4 R32, [R90+0x4800] ;  /* 0x004800005a20783b */ /* 0x000ea20000004200 */
[----:B-1----:R-:W-:Y:S01]  /*bb50*/  F2FP.F16.F32.PACK_AB R25, R74, R73 ;  /* 0x000000494a19723e */ /* 0x002fe200000000ff */
[----:B------:R-:W-:Y:S01]  /*bb60*/  FADD.FTZ R55, R48, R55 ;  /* 0x0000003730377221 */ /* 0x000fe20000010000 */
[----:B------:R-:W-:Y:S01]  /*bb70*/  FADD.FTZ R51, R49, R58 ;  /* 0x0000003a31337221 */ /* 0x000fe20000010000 */
[----:B------:R-:W-:Y:S02]  /*bb80*/  FFMA.FTZ R48, R86, UR4, -R23 ;  /* 0x0000000456307c23 */ /* 0x000fe40008010817 */
[----:B------:R-:W-:Y:S03]  /*bb90*/  FADD.FTZ R46, R46, R55 ;  /* 0x000000372e2e7221 */ /* 0x000fe60000010000 */
[----:B------:R-:W1:Y:S01]  /*bba0*/  MUFU.EX2 R101, R101 ;  /* 0x0000006500657308 */ /* 0x000e620000000800 */
[----:B---3--:R-:W-:Y:S01]  /*bbb0*/  F2FP.F16.F32.PACK_AB R26, R81, R80 ;  /* 0x00000050511a723e */ /* 0x008fe200000000ff */
[----:B------:R-:W-:Y:S01]  /*bbc0*/  FADD.FTZ R42, R42, R51 ;  /* 0x000000332a2a7221 */ /* 0x000fe20000010000 */
[----:B------:R-:W-:Y:S01]  /*bbd0*/  FADD.FTZ R45, R45, R46 ;  /* 0x0000002e2d2d7221 */ /* 0x000fe20000010000 */
[----:B------:R-:W-:Y:S02]  /*bbe0*/  FFMA.FTZ R51, R85, UR4, -R23 ;  /* 0x0000000455337c23 */ /* 0x000fe40008010817 */
[----:B------:R-:W-:Y:S01]  /*bbf0*/  FADD.FTZ R43, R43, R42 ;  /* 0x0000002a2b2b7221 */ /* 0x000fe20000010000 */
[----:B------:R-:W-:Y:S03]  /*bc00*/  FADD.FTZ R44, R44, R45 ;  /* 0x0000002d2c2c7221 */ /* 0x000fe60000010000 */
[----:B------:R-:W-:Y:S01]  /*bc10*/  MUFU.EX2 R100, R100 ;  /* 0x0000006400647308 */ /* 0x000fe20000000800 */
[----:B------:R-:W-:Y:S01]  /*bc20*/  FADD.FTZ R43, R40, R43 ;  /* 0x0000002b282b7221 */ /* 0x000fe20000010000 */
[----:B------:R-:W-:Y:S01]  /*bc30*/  FADD.FTZ R47, R47, R44 ;  /* 0x0000002c2f2f7221 */ /* 0x000fe20000010000 */
[----:B------:R-:W-:Y:S01]  /*bc40*/  FFMA.FTZ R40, R155, UR4, -R41 ;  /* 0x000000049b287c23 */ /* 0x000fe20008010829 */
[----:B------:R-:W-:Y:S01]  /*bc50*/  FFMA.FTZ R44, R84, UR4, -R23 ;  /* 0x00000004542c7c23 */ /* 0x000fe20008010817 */
[----:B------:R-:W-:Y:S01]  /*bc60*/  FADD.FTZ R50, R50, R43 ;  /* 0x0000002b32327221 */ /* 0x000fe20000010000 */
[----:B------:R-:W-:Y:S04]  /*bc70*/  FFMA.FTZ R41, R156, UR4, -R41 ;  /* 0x000000049c297c23 */ /* 0x000fe80008010829 */
[----:B------:R-:W3:Y:S01]  /*bc80*/  MUFU.EX2 R103, R103 ;  /* 0x0000006700677308 */ /* 0x000ee20000000800 */
[----:B-1----:R-:W-:Y:S01]  /*bc90*/  F2FP.F16.F32.PACK_AB R27, R101, R82 ;  /* 0x00000052651b723e */ /* 0x002fe200000000ff */
[----:B------:R-:W-:Y:S01]  /*bca0*/  FADD.FTZ R50, R53, R50 ;  /* 0x0000003235327221 */ /* 0x000fe20000010000 */
[----:B------:R-:W-:Y:S03]  /*bcb0*/  FFMA.FTZ R23, R3, UR4, -R23 ;  /* 0x0000000403177c23 */ /* 0x000fe60008010817 */
[----:B------:R-:W-:Y:S04]  /*bcc0*/  FADD.FTZ R67, R67, R50 ;  /* 0x0000003243437221 */ /* 0x000fe80000010000 */
        /* <DEDUP_REMOVED lines=9> */
[----:B------:R-:W-:Y:S01]  /*bd60*/  FADD.FTZ R28, R52, R47 ;  /* 0x0000002f341c7221 */ /* 0x000fe20000010000 */
[----:B------:R-:W-:Y:S05]  /*bd70*/  FADD.FTZ R64, R64, R59 ;  /* 0x0000003b40407221 */ /* 0x000fea0000010000 */
[----:B------:R-:W4:Y:S01]  /*bd80*/  MUFU.EX2 R99, R99 ;  /* 0x0000006300637308 */ /* 0x000f220000000800 */
[----:B------:R-:W-:Y:S01]  /*bd90*/  FADD.FTZ R28, R65, R28 ;  /* 0x0000001c411c7221 */ /* 0x000fe20000010000 */
[----:B------:R-:W-:Y:S03]  /*bda0*/  HMMA.16816.F32 R16, R24, R30, R16 ;  /* 0x0000001e1810723c */ /* 0x000fe60000001810 */
[----:B------:R-:W-:Y:S01]  /*bdb0*/  FADD.FTZ R63, R63, R28 ;  /* 0x0000001c3f3f7221 */ /* 0x000fe20000010000 */
[----:B---3--:R-:W-:Y:S01]  /*bdc0*/  F2FP.F16.F32.PACK_AB R24, R103, R100 ;  /* 0x000000646718723e */ /* 0x008fe200000000ff */
[----:B------:R3:W3:Y:S03]  /*bdd0*/  LDSM.16.MT88.4 R28, [R22+0x1c00] ;  /* 0x001c0000161c783b */ /* 0x0006e60000004200 */
[----:B------:R-:W-:Y:S01]  /*bde0*/  MUFU.EX2 R92, R164 ;  /* 0x000000a4005c7308 */ /* 0x000fe20000000800 */
[----:B------:R-:W-:Y:S01]  /*bdf0*/  FADD.FTZ R56, R56, R63 ;  /* 0x0000003f38387221 */ /* 0x000fe20000010000 */
[----:B-1----:R-:W-:Y:S01]  /*be00*/  F2FP.F16.F32.PACK_AB R25, R105, R104 ;  /* 0x000000686919723e */ /* 0x002fe200000000ff */
[----:B------:R-:W-:Y:S02]  /*be10*/  FADD.FTZ R75, R75, R64 ;  /* 0x000000404b4b7221 */ /* 0x000fe40000010000 */
[----:B------:R-:W-:Y:S02]  /*be20*/  FADD.FTZ R69, R69, R56 ;  /* 0x0000003845457221 */ /* 0x000fe40000010000 */
[----:B------:R-:W-:Y:S03]  /*be30*/  FADD.FTZ R72, R72, R75 ;  /* 0x0000004b48487221 */ /* 0x000fe60000010000 */
[----:B------:R-:W1:Y:S01]  /*be40*/  MUFU.EX2 R61, R162 ;  /* 0x000000a2003d7308 */ /* 0x000e620000000800 */
[----:B----4-:R-:W-:Y:S01]  /*be50*/  F2FP.F16.F32.PACK_AB R26, R99, R20 ;  /* 0x00000014631a723e */ /* 0x010fe200000000ff */
[----:B------:R-:W-:Y:S04]  /*be60*/  FADD.FTZ R69, R68, R69 ;  /* 0x0000004544457221 */ /* 0x000fe80000010000 */
[----:B------:R-:W-:Y:S04]  /*be70*/  FADD.FTZ R70, R70, R69 ;  /* 0x0000004546467221 */ /* 0x000fe80000010000 */
[----:B------:R-:W-:Y:S10]  /*be80*/  MUFU.EX2 R54, R158 ;  /* 0x0000009e00367308 */ /* 0x000ff40000000800 */
[----:B------:R-:W4:Y:S01]  /*be90*/  MUFU.EX2 R49, R160 ;  /* 0x000000a000317308 */ /* 0x000f220000000800 */
[----:B-1----:R-:W-:Y:S07]  /*bea0*/  F2FP.F16.F32.PACK_AB R27, R61, R92 ;  /* 0x0000005c3d1b723e */ /* 0x002fee00000000ff */
[C---:B--2---:R-:W-:Y:S02]  /*beb0*/  HMMA.16816.F32 R4, R24.reuse, R32, R4 ;  /* 0x000000201804723c */ /* 0x044fe40000001804 */
[----:B------:R-:W-:Y:S01]  /*bec0*/  MUFU.EX2 R42, R48 ;  /* 0x00000030002a7308 */ /* 0x000fe20000000800 */
[----:B------:R-:W-:Y:S04]  /*bed0*/  FADD.FTZ R33, R71, R70 ;  /* 0x0000004647217221 */ /* 0x000fe80000010000 */
[----:B------:R-:W-:Y:S01]  /*bee0*/  FADD.FTZ R80, R80, R33 ;  /* 0x0000002150507221 */ /* 0x000fe20000010000 */
[C---:B------:R-:W-:Y:S04]  /*bef0*/  HMMA.16816.F32 R8, R24.reuse, R34, R8 ;  /* 0x000000221808723c */ /* 0x040fe80000001808 */
[----:B------:R-:W1:Y:S01]  /*bf00*/  MUFU.EX2 R43, R51 ;  /* 0x00000033002b7308 */ /* 0x000e620000000800 */
[----:B------:R-:W-:Y:S01]  /*bf10*/  FADD.FTZ R35, R73, R72 ;  /* 0x0000004849237221 */ /* 0x000fe20000010000 */
[----:B----4-:R-:W-:Y:S03]  /*bf20*/  F2FP.F16.F32.PACK_AB R68, R49, R54 ;  /* 0x000000363144723e */ /* 0x010fe600000000ff */
[----:B------:R-:W-:Y:S01]  /*bf30*/  FADD.FTZ R35, R74, R35 ;  /* 0x000000234a237221 */ /* 0x000fe20000010000 */
[C---:B-----5:R-:W-:Y:S04]  /*bf40*/  HMMA.16816.F32 R12, R24.reuse, R36, R12 ;  /* 0x00000024180c723c */ /* 0x060fe8000000180c */
[----:B------:R-:W-:Y:S01]  /*bf50*/  MUFU.EX2 R40, R40 ;  /* 0x0000002800287308 */ /* 0x000fe20000000800 */
[----:B---3--:R-:W-:Y:S04]  /*bf60*/  FADD.FTZ R22, R82, R35 ;  /* 0x0000002352167221 */ /* 0x008fe80000010000 */
[----:B------:R-:W-:Y:S01]  /*bf70*/  FADD.FTZ R101, R101, R22 ;  /* 0x0000001665657221 */ /* 0x000fe20000010000 */
[----:B------:R-:W-:Y:S04]  /*bf80*/  HMMA.16816.F32 R16, R24, R38, R16 ;  /* 0x000000261810723c */ /* 0x000fe80000001810 */
[----:B------:R-:W2:Y:S01]  /*bf90*/  MUFU.EX2 R41, R41 ;  /* 0x0000002900297308 */ /* 0x000ea20000000800 */
[----:B-1----:R-:W-:Y:S01]  /*bfa0*/  F2FP.F16.F32.PACK_AB R69, R43, R42 ;  /* 0x0000002a2b45723e */ /* 0x002fe200000000ff */
[----:B------:R-:W-:Y:S01]  /*bfb0*/  FADD.FTZ R25, R81, R80 ;  /* 0x0000005051197221 */ /* 0x000fe20000010000 */
[----:B------:R-:W-:Y:S03]  /*bfc0*/  FADD.FTZ R104, R104, R101 ;  /* 0x0000006568687221 */ /* 0x000fe60000010000 */
        /* <DEDUP_REMOVED lines=12> */
[----:B------:R-:W-:Y:S01]  /*c090*/  FADD.FTZ R43, R43, R42 ;  /* 0x0000002a2b2b7221 */ /* 0x000fe20000010000 */
[----:B------:R-:W-:Y:S04]  /*c0a0*/  FADD.FTZ R49, R49, R54 ;  /* 0x0000003631317221 */ /* 0x000fe80000010000 */
[----:B------:R-:W-:Y:S01]  /*c0b0*/  FADD.FTZ R40, R40, R49 ;  /* 0x0000003128287221 */ /* 0x000fe20000010000 */
[----:B-1----:R-:W-:Y:S01]  /*c0c0*/  F2FP.F16.F32.PACK_AB R71, R23, R32 ;  /* 0x000000201747723e */ /* 0x002fe200000000ff */
[----:B------:R-:W-:Y:S02]  /*c0d0*/  FADD.FTZ R32, R32, R43 ;  /* 0x0000002b20207221 */ /* 0x000fe40000010000 */
[----:B------:R-:W-:Y:S02]  /*c0e0*/  FADD.FTZ R154, R41, R40 ;  /* 0x00000028299a7221 */ /* 0x000fe40000010000 */
[----:B------:R-:W-:Y:S02]  /*c0f0*/  FADD.FTZ R153, R23, R32 ;  /* 0x0000002017997221 */ /* 0x000fe40000010000 */
[C---:B------:R-:W-:Y:S08]  /*c100*/  HMMA.16816.F32 R80, R68.reuse, R76, R4 ;  /* 0x0000004c4450723c */ /* 0x040ff00000001804 */
[C---:B------:R-:W-:Y:S08]  /*c110*/  HMMA.16816.F32 R76, R68.reuse, R78, R8 ;  /* 0x0000004e444c723c */ /* 0x040ff00000001808 */
[C---:B------:R-:W-:Y:S08]  /*c120*/  HMMA.16816.F32 R72, R68.reuse, R28, R12 ;  /* 0x0000001c4448723c */ /* 0x040ff0000000180c */
[----:B------:R-:W-:Y:S01]  /*c130*/  HMMA.16816.F32 R68, R68, R30, R16 ;  /* 0x0000001e4444723c */ /* 0x000fe20000001810 */
[----:B------:R-:W-:Y:S08]  /*c140*/  @!UPT UIADD3 URZ, UPT, UPT, URZ, URZ, URZ ;  /* 0x000000fffffff290 */ /* 0x000ff0000fffe0ff */
[----:B------:R-:W-:Y:S11]  /*c150*/  @P0 BRA `(.L_x_3584) ;  /* 0xffffffd0001c0947 */ /* 0x000ff6000383ffff */
.L_x_3580:
        /* <DEDUP_REMOVED lines=91> */
[C---:B------:R-:W-:Y:S01]  /*c710*/  VIADD R12, R14.reuse, 0x8 ;  /* 0x000000080e0c7836 */ /* 0x040fe20000000000 */
[C---:B------:R-:W-:Y:S02]  /*c720*/  IADD3 R2, P0, PT, R15.reuse, R14, RZ ;  /* 0x0000000e0f027210 */ /* 0x040fe40007f1e0ff */
[-C--:B------:R-:W-:Y:S02]  /*c730*/  ISETP.GE.AND P2, PT, R14, R137.reuse, PT ;  /* 0x000000890e00720c */ /* 0x080fe40003f46270 */
[----:B------:R-:W-:Y:S02]  /*c740*/  ISETP.GE.AND P1, PT, R12, R137, PT ;  /* 0x000000890c00720c */ /* 0x000fe40003f26270 */
[----:B------:R-:W-:Y:S02]  /*c750*/  LEA.HI.X.SX32 R15, R15, RZ, 0x1, P0 ;  /* 0x000000ff0f0f7211 */ /* 0x000fe400000f0eff */
[----:B----4-:R-:W-:-:S04]  /*c760*/  LEA R12, P0, R2, UR4, 0x2 ;  /* 0x00000004020c7c11 */ /* 0x010fc8000f8010ff */
[----:B------:R-:W-:-:S05]  /*c770*/  LEA.HI.X R13, R2, UR5, R15, 0x2, P0 ;  /* 0x00000005020d7c11 */ /* 0x000fca00080f140f */
[----:B------:R4:W-:Y:S04]  /*c780*/  @!P2 STG.E desc[UR14][R12.64], R18 ;  /* 0x000000120c00a986 */ /* 0x0009e8000c10190e */
[----:B------:R4:W-:Y:S02]  /*c790*/  @!P1 STG.E desc[UR14][R12.64+0x20], R17 ;  /* 0x000020110c009986 */ /* 0x0009e4000c10190e */
.L_x_3586:
[----:B------:R-:W-:Y:S05]  /*c7a0*/  BSYNC.RECONVERGENT B0 ;  /* 0x0000000000007941 */ /* 0x000fea0003800200 */
.L_x_3585:
        /* <DEDUP_REMOVED lines=26> */
.L_x_3587:
        /* <DEDUP_REMOVED lines=11> */
.L_x_4921:


//--------------------- .text._ZN5flash24flash_fwd_splitkv_kernelI23Flash_fwd_kernel_traitsILi32ELi64ELi128ELi4ELb0ELb0EN7cutlass6half_tE19Flash_kernel_traitsILi32ELi64ELi128ELi4ES3_EELb1ELb0ELb0ELb0ELb0ELb0ELb1ELb1EEEvNS_16Flash_fwd_paramsE --------------------------
	.section	.text._ZN5flash24flash_fwd_splitkv_kernelI23Flash_fwd_kernel_traitsILi32ELi64ELi128ELi4ELb0ELb0EN7cutlass6half_tE19Flash_kernel_traitsILi32ELi64ELi128ELi4ES3_EELb1ELb0ELb0ELb0ELb0ELb0ELb1ELb1EEEvNS_16Flash_fwd_paramsE,"ax",@progbits
	.align	128
        .global         _ZN5flash24flash_fwd_splitkv_kernelI23Flash_fwd_kernel_traitsILi32ELi64ELi128ELi4ELb0ELb0EN7cutlass6half_tE19Flash_kernel_traitsILi32ELi64ELi128ELi4ES3_EELb1ELb0ELb0ELb0ELb0ELb0ELb1ELb1EEEvNS_16Flash_fwd_paramsE
        .type           _ZN5flash24flash_fwd_splitkv_kernelI23Flash_fwd_kernel_traitsILi32ELi64ELi128ELi4ELb0ELb0EN7cutlass6half_tE19Flash_kernel_traitsILi32ELi64ELi128ELi4ES3_EELb1ELb0ELb0ELb0ELb0ELb0ELb1ELb1EEEvNS_16Flash_fwd_paramsE,@function
        .size           _ZN5flash24flash_fwd_splitkv_kernelI23Flash_fwd_kernel_traitsILi32ELi64ELi128ELi4ELb0ELb0EN7cutlass6half_tE19Flash_kernel_traitsILi32ELi64ELi128ELi4ES3_EELb1ELb0ELb0ELb0ELb0ELb0ELb1ELb1EEEvNS_16Flash_fwd_paramsE,(.L_x_4922 - _ZN5flash24flash_fwd_splitkv_kernelI23Flash_fwd_kernel_traitsILi32ELi64ELi128ELi4ELb0ELb0EN7cutlass6half_tE19Flash_kernel_traitsILi32ELi64ELi128ELi4ES3_EELb1ELb0ELb0ELb0ELb0ELb0ELb1ELb1EEEvNS_16Flash_fwd_paramsE)
        .other          _ZN5flash24flash_fwd_splitkv_kernelI23Flash_fwd_kernel_traitsILi32ELi64ELi128ELi4ELb0ELb0EN7cutlass6half_tE19Flash_kernel_traitsILi32ELi64ELi128ELi4ES3_EELb1ELb0ELb0ELb0ELb0ELb0ELb1ELb1EEEvNS_16Flash_fwd_paramsE,@"STO_CUDA_ENTRY STV_DEFAULT"
_ZN5flash24flash_fwd_splitkv_kernelI23Flash_fwd_kernel_traitsILi32ELi64ELi128ELi4ELb0ELb0EN7cutlass6half_tE19Flash_kernel_traitsILi32ELi64ELi128ELi4ES3_EELb1ELb0ELb0ELb0ELb0ELb0ELb1ELb1EEEvNS_16Flash_fwd_paramsE:
.text._ZN5flash24flash_fwd_splitkv_kernelI23Flash_fwd_kernel_traitsILi32ELi64ELi128ELi4ELb0ELb0EN7cutlass6half_tE19Flash_kernel_traitsILi32ELi64ELi128ELi4ES3_EELb1ELb0ELb0ELb0ELb0ELb0ELb1ELb1EEEvNS_16Flash_fwd_paramsE:
[----:B------:R-:W-:Y:S08]  /*0000*/  LDC R1, c[0x0][0x37c] ;  /* 0x0000df00ff017b82 */ /* 0x000ff00000000800 */
[----:B------:R-:W1:Y:S01]  /*0010*/  LDC R7, c[0x0][0x3e0] ;  /* 0x0000f800ff077b82 */ /* 0x000e620000000800 */
[----:B------:R-:W2:Y:S01]  /*0020*/  LDCU.64 UR8, c[0x0][0x460] ;  /* 0x00008c00ff0877ac */ /* 0x000ea20008000a00 */
[----:B------:R-:W-:Y:S01]  /*0030*/  IMAD.MOV.U32 R9, RZ, RZ, -0x1 ;  /* 0xffffffffff097424 */ /* 0x000fe200078e00ff */
[----:B------:R-:W3:Y:S05]  /*0040*/  LDCU.64 UR4, c[0x0][0x470] ;  /* 0x00008e00ff0477ac */ /* 0x000eea0008000a00 */
[----:B------:R-:W4:Y:S01]  /*0050*/  S2UR UR10, SR_CTAID.Z ;  /* 0x00000000000a79c3 */ /* 0x000f220000002700 */
[----:B------:R-:W3:Y:S01]  /*0060*/  LDCU.64 UR6, c[0x0][0x358] ;  /* 0x00006b00ff0677ac */ /* 0x000ee20008000a00 */
        /* <DEDUP_REMOVED lines=13> */
[----:B------:R-:W-:Y:S01]  /*0140*/  IMAD.MOV R0, RZ, RZ, -R139 ;  /* 0x000000ffff007224 */ /* 0x000fe200078e0a8b */
[----:B------:R-:W2:Y:S03]  /*0150*/  LDC.64 R4, c[0x0][0x460] ;  /* 0x00011800ff047b82 */ /* 0x000ea60000000a00 */
        /* <DEDUP_REMOVED lines=9> */
[----:B------:R-:W-:Y:S02]  /*01f0*/  ISETP.NE.AND.EX P2, PT, R3, RZ, PT, P0 ;  /* 0x000000ff0300720c */ /* 0x000fe40003f45300 */
[----:B------:R-:W-:Y:S02]  /*0200*/  @!P4 LOP3.LUT R139, RZ, R7, RZ, 0x33, !PT ;  /* 0x00000007ff8bc212 */ /* 0x000fe400078e33ff */
[----:B---3--:R-:W-:-:S03]  /*0210*/  ISETP.NE.U32.AND P0, PT, RZ, UR4, PT ;  /* 0x00000004ff007c0c */ /* 0x008fc6000bf05070 */
[----:B--2---:R-:W-:Y:S01]  /*0220*/  IMAD.WIDE.U32 R12, R139, 0x4, R4 ;  /* 0x000000048b0c7825 */ /* 0x004fe200078e0004 */
[----:B------:R-:W-:-:S03]  /*0230*/  ISETP.NE.AND.EX P5, PT, RZ, UR5, PT, P0 ;  /* 0x00000005ff007c0c */ /* 0x000fc6000bfa5300 */
[----:B------:R-:W-:Y:S01]  /*0240*/  IMAD.SHL.U32 R11, R139, 0x4, RZ ;  /* 0x000000048b0b7824 */ /* 0x000fe200078e00ff */
[----:B------:R-:W2:Y:S01]  /*0250*/  @P1 LDG.E R9, desc[UR6][R12.64] ;  /* 0x000000060c091981 */ /* 0x000ea2000c1e1900 */
[----:B------:R-:W-:-:S03]  /*0260*/  SHF.R.U32.HI R4, RZ, 0x1e, R139 ;  /* 0x0000001eff047819 */ /* 0x000fc6000001168b */
[C---:B------:R-:W-:Y:S01]  /*0270*/  @P2 IADD3 R14, P0, PT, R11.reuse, R2, RZ ;  /* 0x000000020b0e2210 */ /* 0x040fe20007f1e0ff */
[----:B------:R1:W2:Y:S01]  /*0280*/  @P3 LDG.E R6, desc[UR6][R12.64+0x4] ;  /* 0x000004060c063981 */ /* 0x0002a2000c1e1900 */
[----:B------:R-:W-:Y:S01]  /*0290*/  IADD3 R102, P1, PT, R11, UR4, RZ ;  /* 0x000000040b667c10 */ /* 0x000fe2000ff3e0ff */
[----:B------:R-:W-:Y:S02]  /*02a0*/  IMAD.MOV.U32 R0, RZ, RZ, RZ ;  /* 0x000000ffff007224 */ /* 0x000fe400078e00ff */
[C---:B------:R-:W-:Y:S01]  /*02b0*/  @P2 IMAD.X R15, R4.reuse, 0x1, R3, P0 ;  /* 0x00000001040f2824 */ /* 0x040fe200000e0603 */
[----:B------:R-:W-:Y:S01]  /*02c0*/  IADD3.X R103, PT, PT, R4, UR5, RZ, P1, !PT ;  /* 0x0000000504677c10 */ /* 0x000fe20008ffe4ff */
[----:B------:R-:W3:Y:S03]  /*02d0*/  LDC.64 R2, c[0x0][0x468] ;  /* 0x00011a00ff027b82 */ /* 0x000ee60000000a00 */
[----:B------:R4:W5:Y:S04]  /*02e0*/  @P2 LDG.E R71, desc[UR6][R14.64] ;  /* 0x000000060e472981 */ /* 0x000968000c1e1900 */
[----:B------:R4:W5:Y:S01]  /*02f0*/  @P5 LDG.E R0, desc[UR6][R102.64] ;  /* 0x0000000666005981 */ /* 0x000962000c1e1900 */
[----:B------:R-:W1:Y:S01]  /*0300*/  LDCU.U8 UR4, c[0x0][0x532] ;  /* 0x0000a640ff0477ac */ /* 0x000e620008000000 */
[----:B------:R-:W4:Y:S01]  /*0310*/  S2R R72, SR_CTAID.X ;  /* 0x0000000000487919 */ /* 0x000f220000002500 */
[----:B------:R-:W2:Y:S01]  /*0320*/  @!P3 LDC R138, c[0x0][0x434] ;  /* 0x00010d00ff8abb82 */ /* 0x000ea20000000800 */
[----:B------:R-:W-:Y:S01]  /*0330*/  IMAD.MOV.U32 R5, RZ, RZ, -0x1 ;  /* 0xffffffffff057424 */ /* 0x000fe200078e00ff */
[----:B---3--:R-:W-:-:S02]  /*0340*/  ISETP.EQ.U32.AND P0, PT, R2, RZ, PT ;  /* 0x000000ff0200720c */ /* 0x008fc40003f02070 */
[----:B-1----:R-:W-:-:S04]  /*0350*/  ISETP.NE.AND P4, PT, RZ, UR4, PT ;  /* 0x00000004ff007c0c */ /* 0x002fc8000bf85270 */
[----:B------:R-:W-:Y:S02]  /*0360*/  ISETP.EQ.OR.EX P1, PT, R3, RZ, !P4, P0 ;  /* 0x000000ff0300720c */ /* 0x000fe40006722700 */
[----:B------:R-:W-:-:S05]  /*0370*/  IADD3 R12, P0, PT, R11, R2, RZ ;  /* 0x000000020b0c7210 */ /* 0x000fca0007f1e0ff */
[----:B------:R-:W-:Y:S01]  /*0380*/  IMAD.X R13, R4, 0x1, R3, P0 ;  /* 0x00000001040d7824 */ /* 0x000fe200000e0603 */
[----:B------:R-:W-:-:S04]  /*0390*/  ISETP.NE.U32.AND P0, PT, R2, RZ, PT ;  /* 0x000000ff0200720c */ /* 0x000fc80003f05070 */
[----:B------:R-:W-:Y:S01]  /*03a0*/  ISETP.NE.AND.EX P0, PT, R3, RZ, PT, P0 ;  /* 0x000000ff0300720c */ /* 0x000fe20003f05300 */
[----:B------:R-:W-:Y:S01]  /*03b0*/  IMAD.MOV R8, RZ, RZ, -R139 ;  /* 0x000000ffff087224 */ /* 0x000fe200078e0a8b */
[----:B------:R1:W5:Y:S01]  /*03c0*/  @!P1 LDG.E R5, desc[UR6][R12.64] ;  /* 0x000000060c059981 */ /* 0x000362000c1e1900 */
[----:B----4-:R-:W-:Y:S02]  /*03d0*/  IMAD.SHL.U32 R75, R72, 0x40, RZ ;  /* 0x00000040484b7824 */ /* 0x010fe400078e00ff */
[----:B------:R-:W-:-:S08]  /*03e0*/  IMAD R8, R7, R8, UR10 ;  /* 0x0000000a07087e24 */ /* 0x000fd0000f8e0208 */
[----:B------:R-:W3:Y:S01]  /*03f0*/  @!P0 LDC R73, c[0x0][0x438] ;  /* 0x00010e00ff498b82 */ /* 0x000ee20000000800 */
[----:B--2---:R-:W-:-:S05]  /*0400*/  @P3 IMAD.IADD R138, R6, 0x1, -R9 ;  /* 0x00000001068a3824 */ /* 0x004fca00078e0a09 */
[----:B------:R-:W-:Y:S01]  /*0410*/  ISETP.GT.AND P1, PT, R138, R75, PT ;  /* 0x0000004b8a00720c */ /* 0x000fe20003f24270 */
[----:B-1-3--:R-:W-:-:S12]  /*0420*/  @!P0 BRA `(.L_x_3588) ;  /* 0x00000000000c8947 */ /* 0x00afd80003800000 */
[----:B------:R-:W2:Y:S02]  /*0430*/  @P4 LDG.E R2, desc[UR6][R12.64+0x4] ;  /* 0x000004060c024981 */ /* 0x000ea4000c1e1900 */
[----:B--2--5:R-:W-:-:S06]  /*0440*/  @P4 IADD3 R73, PT, PT, R2, -R5, RZ ;  /* 0x8000000502494210 */ /* 0x024fcc0007ffe0ff */
[----:B------:R1:W5:Y:S02]  /*0450*/  @!P4 LDG.E R73, desc[UR6][R12.64] ;  /* 0x000000060c49c981 */ /* 0x000364000c1e1900 */
.L_x_3588:
[----:B------:R-:W-:Y:S05]  /*0460*/  @!P1 EXIT ;  /* 0x000000000000994d */ /* 0x000fea0003800000 */
[----:B------:R-:W1:Y:S01]  /*0470*/  LDC R6, c[0x0][0x374] ;  /* 0x0000dd00ff067b82 */ /* 0x000e620000000800 */
        /* <DEDUP_REMOVED lines=42> */
[----:B------:R-:W-:Y:S02]  /*0720*/  SHF.R.S32.HI R13, RZ, 0x1f, R12 ;  /* 0x0000001fff0d7819 */ /* 0x000fe4000001140c */
[----:B------:R-:W-:Y:S02]  /*0730*/  @!P0 LOP3.LUT R10, RZ, R6, RZ, 0x33, !PT ;  /* 0x00000006ff0a8212 */ /* 0x000fe400078e33ff */
[----:B----4-:R-:W-:Y:S02]  /*0740*/  IADD3 R3, PT, PT, R14, 0x40, R3 ;  /* 0x000000400e037810 */ /* 0x010fe40007ffe003 */
[----:B------:R-:W-:Y:S02]  /*0750*/  LEA.HI R13, R13, R12, RZ, 0x7 ;  /* 0x0000000c0d0d7211 */ /* 0x000fe400078f38ff */
[----:B------:R-:W-:Y:S01]  /*0760*/  SHF.R.S32.HI R6, RZ, 0x1f, R3 ;  /* 0x0000001fff067819 */ /* 0x000fe20000011403 */
[----:B-1----:R-:W-:Y:S01]  /*0770*/  IMAD R137, R10, R2, RZ ;  /* 0x000000020a897224 */ /* 0x002fe200078e02ff */
[----:B------:R-:W-:-:S02]  /*0780*/  SHF.R.S32.HI R13, RZ, 0x7, R13 ;  /* 0x00000007ff0d7819 */ /* 0x000fc4000001140d */
[----:B------:R-:W-:Y:S02]  /*0790*/  LEA.HI R6, R6, R3, RZ, 0x7 ;  /* 0x0000000306067211 */ /* 0x000fe400078f38ff */
[----:B------:R-:W-:Y:S02]  /*07a0*/  VIADDMNMX R13, R137, R10, R13, PT ;  /* 0x0000000a890d7246 */ /* 0x000fe4000380010d */
[----:B------:R-:W-:-:S04]  /*07b0*/  SHF.R.S32.HI R6, RZ, 0x7, R6 ;  /* 0x00000007ff067819 */ /* 0x000fc80000011406 */
[----:B------:R-:W-:-:S04]  /*07c0*/  VIMNMX R66, PT, PT, R13, R6, PT ;  /* 0x000000060d427248 */ /* 0x000fc80003fe0100 */
[----:B------:R-:W-:-:S13]  /*07d0*/  ISETP.GE.AND P0, PT, R137, R66, PT ;  /* 0x000000428900720c */ /* 0x000fda0003f06270 */
[----:B--2---:R-:W-:Y:S05]  /*07e0*/  @!P0 BRA `(.L_x_3589) ;  /* 0x0000000000cc8947 */ /* 0x004fea0003800000 */
[----:B------:R-:W1:Y:S01]  /*07f0*/  LDC.64 R4, c[0x0][0x430] ;  /* 0x00010c00ff047b82 */ /* 0x000e620000000a00 */
[----:B------:R-:W2:Y:S01]  /*0800*/  LDCU UR5, c[0x0][0x44c] ;  /* 0x00008980ff0577ac */ /* 0x000ea20008000800 */
[----:B------:R-:W-:Y:S01]  /*0810*/  IMAD.SHL.U32 R3, R70, 0x4, RZ ;  /* 0x0000000446037824 */ /* 0x000fe200078e00ff */
[----:B------:R-:W-:Y:S01]  /*0820*/  SHF.R.U32.HI R70, RZ, 0x3, R70 ;  /* 0x00000003ff467819 */ /* 0x000fe20000011646 */
[----:B------:R-:W3:Y:S03]  /*0830*/  LDCU UR4, c[0x0][0x440] ;  /* 0x00008800ff0477ac */ /* 0x000ee60008000800 */
[C---:B------:R-:W-:Y:S01]  /*0840*/  LOP3.LUT R0, R3.reuse, 0x1c, RZ, 0xc0, !PT ;  /* 0x0000001c03007812 */ /* 0x040fe200078ec0ff */
[----:B------:R-:W4:Y:S01]  /*0850*/  LDCU.64 UR8, c[0x0][0x3f8] ;  /* 0x00007f00ff0877ac */ /* 0x000f220008000a00 */
[----:B------:R-:W-:Y:S02]  /*0860*/  LOP3.LUT R3, R3, 0xffc, RZ, 0xc0, !PT ;  /* 0x00000ffc03037812 */ /* 0x000fe400078ec0ff */
[----:B---3--:R-:W-:Y:S01]  /*0870*/  ISETP.GE.AND P3, PT, R0, UR4, PT ;  /* 0x0000000400007c0c */ /* 0x008fe2000bf66270 */
[----:B-1----:R-:W-:-:S04]  /*0880*/  IMAD R4, R2, R4, R139 ;  /* 0x0000000402047224 */ /* 0x002fc800078e028b */
[----:B------:R-:W-:-:S04]  /*0890*/  IMAD R4, R4, R7, R8 ;  /* 0x0000000704047224 */ /* 0x000fc800078e0208 */
[--C-:B------:R-:W-:Y:S02]  /*08a0*/  IMAD R5, R4, R5, R75.reuse ;  /* 0x0000000504057224 */ /* 0x100fe400078e024b */
[----:B------:R-:W-:Y:S02]  /*08b0*/  IMAD.IADD R75, R138, 0x1, -R75 ;  /* 0x000000018a4b7824 */ /* 0x000fe400078e0a4b */
[----:B--2---:R-:W-:Y:S01]  /*08c0*/  IMAD R2, R5, UR5, RZ ;  /* 0x0000000505027c24 */ /* 0x004fe2000f8e02ff */
[----:B------:R-:W1:Y:S01]  /*08d0*/  LDCU.64 UR4, c[0x0][0x428] ;  /* 0x00008500ff0477ac */ /* 0x000e620008000a00 */
[C---:B------:R-:W-:Y:S01]  /*08e0*/  VIADD R4, R70.reuse, 0x10 ;  /* 0x0000001046047836 */ /* 0x040fe20000000000 */
[----:B------:R-:W-:Y:S02]  /*08f0*/  ISETP.GE.OR P4, PT, R70, R75, P3 ;  /* 0x0000004b4600720c */ /* 0x000fe40001f86670 */
[----:B------:R-:W-:Y:S02]  /*0900*/  IADD3 R3, P0, PT, R2, R3, RZ ;  /* 0x0000000302037210 */ /* 0x000fe40007f1e0ff */
[----:B------:R-:W-:-:S02]  /*0910*/  ISETP.GE.OR P5, PT, R4, R75, P3 ;  /* 0x0000004b0400720c */ /* 0x000fc40001fa6670 */
[----:B------:R-:W-:Y:S02]  /*0920*/  LEA.HI.X.SX32 R2, R2, RZ, 0x1, P0 ;  /* 0x000000ff02027211 */ /* 0x000fe400000f0eff */
[C---:B----4-:R-:W-:Y:S02]  /*0930*/  LEA R6, P1, R3.reuse, UR8, 0x2 ;  /* 0x0000000803067c11 */ /* 0x050fe4000f8210ff */
[----:B------:R-:W-:Y:S01]  /*0940*/  ISETP.NE.AND P0, PT, R0, RZ, PT ;  /* 0x000000ff0000720c */ /* 0x000fe20003f05270 */
[----:B------:R-:W-:Y:S01]  /*0950*/  VIADD R0, R70, 0x20 ;  /* 0x0000002046007836 */ /* 0x000fe20000000000 */
[----:B------:R-:W-:Y:S02]  /*0960*/  LEA.HI.X R7, R3, UR9, R2, 0x2, P1 ;  /* 0x0000000903077c11 */ /* 0x000fe400088f1402 */
[-C--:B------:R-:W-:Y:S02]  /*0970*/  ISETP.GE.OR P2, PT, R4, R75.reuse, P0 ;  /* 0x0000004b0400720c */ /* 0x080fe40000746670 */
[CC--:B------:R-:W-:Y:S01]  /*0980*/  ISETP.GE.OR P6, PT, R0.reuse, R75.reuse, P3 ;  /* 0x0000004b0000720c */ /* 0x0c0fe20001fc6670 */
[----:B------:R2:W-:Y:S01]  /*0990*/  @!P4 STG.E.128 desc[UR6][R6.64], RZ ;  /* 0x000000ff0600c986 */ /* 0x0005e2000c101d06 */
[-C--:B------:R-:W-:Y:S01]  /*09a0*/  ISETP.GE.OR P1, PT, R0, R75.reuse, P0 ;  /* 0x0000004b0000720c */ /* 0x080fe20000726670 */
[C---:B------:R-:W-:Y:S01]  /*09b0*/  VIADD R0, R70.reuse, 0x30 ;  /* 0x0000003046007836 */ /* 0x040fe20000000000 */
[----:B------:R-:W-:Y:S01]  /*09c0*/  ISETP.GE.OR P4, PT, R70, R75, P0 ;  /* 0x0000004b4600720c */ /* 0x000fe20000786670 */
[----:B------:R2:W-:Y:S01]  /*09d0*/  @!P5 STG.E.128 desc[UR6][R6.64+0x800], RZ ;  /* 0x000800ff0600d986 */ /* 0x0005e2000c101d06 */
[----:B------:R-:W-:-:S02]  /*09e0*/  IADD3 R70, P5, PT, R5, R70, RZ ;  /* 0x0000004605467210 */ /* 0x000fc40007fbe0ff */
[----:B------:R-:W-:Y:S02]  /*09f0*/  P2R R2, PR, RZ, 0x40 ;  /* 0x00000040ff027803 */ /* 0x000fe40000000000 */
[----:B------:R-:W-:Y:S01]  /*0a00*/  LEA.HI.X.SX32 R5, R5, RZ, 0x1, P5 ;  /* 0x000000ff05057211 */ /* 0x000fe200028f0eff */
[----:B------:R-:W-:Y:S01]  /*0a10*/  @!P2 IMAD.MOV.U32 R3, RZ, RZ, -0x800000 ;  /* 0xff800000ff03a424 */ /* 0x000fe200078e00ff */
[-C--:B------:R-:W-:Y:S02]  /*0a20*/  ISETP.GE.OR P6, PT, R0, R75.reuse, P3 ;  /* 0x0000004b0000720c */ /* 0x080fe40001fc6670 */
[----:B------:R-:W-:Y:S01]  /*0a30*/  ISETP.NE.AND P5, PT, R2, RZ, PT ;  /* 0x000000ff0200720c */ /* 0x000fe20003fa5270 */
[----:B------:R-:W-:Y:S01]  /*0a40*/  @!P1 IMAD.MOV.U32 R2, RZ, RZ, -0x800000 ;  /* 0xff800000ff029424 */ /* 0x000fe200078e00ff */
[----:B------:R-:W-:Y:S01]  /*0a50*/  ISETP.GE.OR P0, PT, R0, R75, P0 ;  /* 0x0000004b0000720c */ /* 0x000fe20000706670 */
[----:B------:R-:W-:Y:S01]  /*0a60*/  @!P4 IMAD.MOV.U32 R4, RZ, RZ, -0x800000 ;  /* 0xff800000ff04c424 */ /* 0x000fe200078e00ff */
[----:B-1----:R-:W-:-:S04]  /*0a70*/  LEA R8, P3, R70, UR4, 0x2 ;  /* 0x0000000446087c11 */ /* 0x002fc8000f8610ff */
[----:B------:R-:W-:-:S03]  /*0a80*/  LEA.HI.X R9, R70, UR5, R5, 0x2, P3 ;  /* 0x0000000546097c11 */ /* 0x000fc600098f1405 */
[----:B------:R2:W-:Y:S04]  /*0a90*/  @!P6 STG.E.128 desc[UR6][R6.64+0x1800], RZ ;  /* 0x001800ff0600e986 */ /* 0x0005e8000c101d06 */
        /* <DEDUP_REMOVED lines=8> */
.L_x_3589:
        /* <DEDUP_REMOVED lines=9> */
.L_x_3590:
        /* <DEDUP_REMOVED lines=9> */
[----:B------:R-:W4:Y:S07]  /*0c40*/  LDCU.64 UR8, c[0x0][0x3a8] ;  /* 0x00007500ff0877ac */ /* 0x000f2e0008000a00 */
[----:B------:R-:W4:Y:S01]  /*0c50*/  LDC.64 R60, c[0x0][0x3c0] ;  /* 0x0000f000ff3c7b82 */ /* 0x000f220000000a00 */
        /* <DEDUP_REMOVED lines=22> */
[----:B------:R-:W1:Y:S03]  /*0dc0*/  LDCU.64 UR4, c[0x0][0x3b8] ;  /* 0x00007700ff0477ac */ /* 0x000e660008000a00 */
[----:B------:R-:W-:-:S03]  /*0dd0*/  LEA.HI.X R145, R2, UR13, R145, 0x2, P0 ;  /* 0x0000000d02917c11 */ /* 0x000fc600080f1491 */
[----:B------:R-:W-:-:S05]  /*0de0*/  @P1 IADD3 R7, PT, PT, R7, 0x1, RZ ;  /* 0x0000000107071810 */ /* 0x000fca0007ffe0ff */
[----:B------:R-:W-:Y:S01]  /*0df0*/  @!P2 IMAD.MOV R7, RZ, RZ, -R7 ;  /* 0x000000ffff07a224 */ /* 0x000fe200078e0a07 */
[----:B------:R-:W-:-:S05]  /*0e00*/  @!P3 LOP3.LUT R7, RZ, R11, RZ, 0x33, !PT ;  /* 0x0000000bff07b212 */ /* 0x000fca00078e33ff */
[----:B------:R-:W-:-:S06]  /*0e10*/  IMAD.WIDE R16, R7, 0x4, R144 ;  /* 0x0000000407107825 */ /* 0x000fcc00078e0290 */
[----:B------:R-:W2:Y:S01]  /*0e20*/  LDG.E R16, desc[UR6][R16.64] ;  /* 0x0000000610107981 */ /* 0x000ea2000c1e1900 */
[----:B----4-:R-:W-:Y:S01]  /*0e30*/  IABS R4, R15 ;  /* 0x0000000f00047213 */ /* 0x010fe20000000000 */
[----:B------:R-:W-:Y:S01]  /*0e40*/  IMAD.MOV R7, RZ, RZ, -R7 ;  /* 0x000000ffff077224 */ /* 0x000fe200078e0a07 */
[----:B-1----:R-:W-:Y:S01]  /*0e50*/  MOV R62, UR4 ;  /* 0x00000004003e7c02 */ /* 0x002fe20008000f00 */
        /* <DEDUP_REMOVED lines=13> */
[----:B------:R-:W-:-:S05]  /*0f30*/  IADD3 R13, PT, PT, -R5, RZ, RZ ;  /* 0x000000ff050d7210 */ /* 0x000fca0007ffe1ff */
[----:B------:R-:W-:-:S05]  /*0f40*/  IMAD R13, R4, R13, R2 ;  /* 0x0000000d040d7224 */ /* 0x000fca00078e0202 */
[----:B------:R-:W-:-:S13]  /*0f50*/  ISETP.GT.U32.AND P0, PT, R4, R13, PT ;  /* 0x0000000d0400720c */ /* 0x000fda0003f04070 */
[-C--:B------:R-:W-:Y:S02]  /*0f60*/  @!P0 IADD3 R13, PT, PT, R13, -R4.reuse, RZ ;  /* 0x800000040d0d8210 */ /* 0x080fe40007ffe0ff */
[----:B------:R-:W-:Y:S02]  /*0f70*/  @!P0 IADD3 R5, PT, PT, R5, 0x1, RZ ;  /* 0x0000000105058810 */ /* 0x000fe40007ffe0ff */
[----:B------:R-:W-:Y:S02]  /*0f80*/  ISETP.GE.U32.AND P1, PT, R13, R4, PT ;  /* 0x000000040d00720c */ /* 0x000fe40003f26070 */
[----:B------:R-:W-:-:S11]  /*0f90*/  LOP3.LUT R4, RZ, R15, RZ, 0x33, !PT ;  /* 0x0000000fff047212 */ /* 0x000fd600078e33ff */
[----:B------:R-:W-:Y:S01]  /*0fa0*/  @P1 VIADD R5, R5, 0x1 ;  /* 0x0000000105051836 */ /* 0x000fe20000000000 */
[----:B--2---:R-:W-:Y:S01]  /*0fb0*/  SHF.R.S32.HI R2, RZ, 0x1f, R16 ;  /* 0x0000001fff027819 */ /* 0x004fe20000011410 */
[----:B------:R-:W-:-:S04]  /*0fc0*/  IMAD.WIDE.U32 R18, R16, UR10, RZ ;  /* 0x0000000a10127c25 */ /* 0x000fc8000f8e00ff */
[C---:B------:R-:W-:Y:S02]  /*0fd0*/  IMAD R3, R2.reuse, UR10, RZ ;  /* 0x0000000a02037c24 */ /* 0x040fe4000f8e02ff */
[----:B------:R-:W-:Y:S02]  /*0fe0*/  IMAD R7, R2, UR8, RZ ;  /* 0x0000000802077c24 */ /* 0x000fe4000f8e02ff */
[----:B------:R-:W-:Y:S01]  /*0ff0*/  IMAD R12, R16, UR11, R3 ;  /* 0x0000000b100c7c24 */ /* 0x000fe2000f8e0203 */
[----:B------:R-:W-:Y:S01]  /*1000*/  LOP3.LUT R3, R8, R15, RZ, 0x3c, !PT ;  /* 0x0000000f08037212 */ /* 0x000fe200078e3cff */
[C---:B------:R-:W-:Y:S01]  /*1010*/  IMAD R10, R16.reuse, UR9, R7 ;  /* 0x00000009100a7c24 */ /* 0x040fe2000f8e0207 */
[----:B------:R-:W-:Y:S01]  /*1020*/  MOV R7, R5 ;  /* 0x0000000500077202 */ /* 0x000fe20000000f00 */
[----:B------:R-:W-:Y:S01]  /*1030*/  IMAD.WIDE.U32 R16, R16, UR8, RZ ;  /* 0x0000000810107c25 */ /* 0x000fe2000f8e00ff */
[----:B------:R-:W-:Y:S01]  /*1040*/  ISETP.GE.AND P3, PT, R3, RZ, PT ;  /* 0x000000ff0300720c */ /* 0x000fe20003f66270 */
[----:B------:R-:W1:Y:S01]  /*1050*/  LDCU.128 UR8, c[0x0][0x3d0] ;  /* 0x00007a00ff0877ac */ /* 0x000e620008000c00 */
[----:B------:R-:W-:-:S02]  /*1060*/  SHF.R.S32.HI R3, RZ, 0x1f, R0 ;  /* 0x0000001fff037819 */ /* 0x000fc40000011400 */
[----:B------:R-:W-:Y:S02]  /*1070*/  IADD3 R13, PT, PT, R19, R12, RZ ;  /* 0x0000000c130d7210 */ /* 0x000fe40007ffe0ff */
[----:B------:R-:W-:Y:S01]  /*1080*/  IADD3 R11, PT, PT, R17, R10, RZ ;  /* 0x0000000a110b7210 */ /* 0x000fe20007ffe0ff */
[C---:B------:R-:W-:Y:S01]  /*1090*/  IMAD R2, R3.reuse, R62, RZ ;  /* 0x0000003e03027224 */ /* 0x040fe200078e02ff */
[----:B------:R-:W-:Y:S01]  /*10a0*/  MOV R12, R18 ;  /* 0x00000012000c7202 */ /* 0x000fe20000000f00 */
[----:B------:R-:W-:Y:S01]  /*10b0*/  IMAD R3, R3, R60, RZ ;  /* 0x0000003c03037224 */ /* 0x000fe200078e02ff */
[----:B------:R-:W-:Y:S01]  /*10c0*/  MOV R10, R16 ;  /* 0x00000010000a7202 */ /* 0x000fe20000000f00 */
[C---:B------:R-:W-:Y:S02]  /*10d0*/  IMAD R2, R0.reuse, R63, R2 ;  /* 0x0000003f00027224 */ /* 0x040fe400078e0202 */
[----:B------:R-:W-:Y:S02]  /*10e0*/  @!P3 IMAD.MOV R7, RZ, RZ, -R7 ;  /* 0x000000ffff07b224 */ /* 0x000fe400078e0a07 */
[----:B------:R-:W-:-:S03]  /*10f0*/  IMAD.WIDE.U32 R12, R0, R62, R12 ;  /* 0x0000003e000c7225 */ /* 0x000fc600078e000c */
[----:B------:R-:W-:Y:S01]  /*1100*/  SEL R6, R4, R7, !P2 ;  /* 0x0000000704067207 */ /* 0x000fe20005000000 */
        /* <DEDUP_REMOVED lines=14> */
.L_x_3591:
        /* <DEDUP_REMOVED lines=15> */
.L_x_3593:
[----:B------:R-:W2:Y:S01]  /*12e0*/  LDC.64 R62, c[0x0][0x3b8] ;  /* 0x0000ee00ff3e7b82 */ /* 0x000ea20000000a00 */
[----:B------:R-:W-:-:S05]  /*12f0*/  IADD3 R6, PT, PT, R0, R5, RZ ;  /* 0x0000000500067210 */ /* 0x000fca0007ffe0ff */
[C---:B--2---:R-:W-:Y:S02]  /*1300*/  IMAD R15, R6.reuse, R63, RZ ;  /* 0x0000003f060f7224 */ /* 0x044fe400078e02ff */
[----:B------:R-:W-:-:S05]  /*1310*/  IMAD.WIDE.U32 R6, R6, R62, RZ ;  /* 0x0000003e06067225 */ /* 0x000fca00078e00ff */
[----:B------:R-:W-:Y:S02]  /*1320*/  IADD3 R15, PT, PT, R7, R15, RZ ;  /* 0x0000000f070f7210 */ /* 0x000fe40007ffe0ff */
[----:B------:R-:W-:Y:S02]  /*1330*/  MOV R14, R6 ;  /* 0x00000006000e7202 */ /* 0x000fe40000000f00 */
.L_x_3594:
        /* <DEDUP_REMOVED lines=14> */
.L_x_3595:
[----:B------:R-:W2:Y:S01]  /*1420*/  LDC.64 R60, c[0x0][0x3c0] ;  /* 0x0000f000ff3c7b82 */ /* 0x000ea20000000a00 */
[----:B------:R-:W-:-:S05]  /*1430*/  IADD3 R0, PT, PT, R0, R5, RZ ;  /* 0x0000000500007210 */ /* 0x000fca0007ffe0ff */
[C---:B--2---:R-:W-:Y:S02]  /*1440*/  IMAD R19, R0.reuse, R61, RZ ;  /* 0x0000003d00137224 */ /* 0x044fe400078e02ff */
[----:B-1---5:R-:W-:-:S05]  /*1450*/  IMAD.WIDE.U32 R2, R0, R60, RZ ;  /* 0x0000003c00027225 */ /* 0x022fca00078e00ff */
[----:B------:R-:W-:Y:S02]  /*1460*/  IADD3 R19, PT, PT, R3, R19, RZ ;  /* 0x0000001303137210 */ /* 0x000fe40007ffe0ff */
[----:B------:R-:W-:-:S07]  /*1470*/  MOV R18, R2 ;  /* 0x0000000200127202 */ /* 0x000fce0000000f00 */
.L_x_3596:
[----:B------:R-:W1:Y:S01]  /*1480*/  LDC R17, c[0x0][0x3e8] ;  /* 0x0000fa00ff117b82 */ /* 0x000e620000000800 */
[----:B------:R-:W-:Y:S02]  /*1490*/  CS2R R144, SRZ ;  /* 0x0000000000907805 */ /* 0x000fe4000001ff00 */
[----:B-1----:R-:W-:Y:S02]  /*14a0*/  IABS R0, R17 ;  /* 0x0000001100007213 */ /* 0x002fe40000000000 */
[----:B------:R-:W-:Y:S02]  /*14b0*/  ISETP.NE.AND P2, PT, R17, RZ, PT ;  /* 0x000000ff1100720c */ /* 0x000fe40003f45270 */
[----:B------:R-:W1:Y:S08]  /*14c0*/  I2F.RP R6, R0 ;  /* 0x0000000000067306 */ /* 0x000e700000209400 */
[----:B-1----:R-:W1:Y:S02]  /*14d0*/  MUFU.RCP R4, R6 ;  /* 0x0000000600047308 */ /* 0x002e640000001000 */
[----:B-1----:R-:W-:Y:S01]  /*14e0*/  IADD3 R4, PT, PT, R4, 0xffffffe, RZ ;  /* 0x0ffffffe04047810 */ /* 0x002fe20007ffe0ff */
[----:B------:R-:W1:Y:S05]  /*14f0*/  LDC.64 R6, c[0x0][0x3d8] ;  /* 0x0000f600ff067b82 */ /* 0x000e6a0000000a00 */
[----:B------:R-:W2:Y:S02]  /*1500*/  F2I.FTZ.U32.TRUNC.NTZ R5, R4 ;  /* 0x0000000400057305 */ /* 0x000ea4000021f000 */
[----:B--2---:R-:W-:Y:S01]  /*1510*/  IMAD.MOV R2, RZ, RZ, -R5 ;  /* 0x000000ffff027224 */ /* 0x004fe200078e0a05 */
[----:B------:R-:W-:-:S03]  /*1520*/  MOV R4, RZ ;  /* 0x000000ff00047202 */ /* 0x000fc60000000f00 */
[----:B------:R-:W-:Y:S01]  /*1530*/  IMAD R3, R2, R0, RZ ;  /* 0x0000000002037224 */ /* 0x000fe200078e02ff */
[----:B------:R-:W-:-:S03]  /*1540*/  IABS R2, R8 ;  /* 0x0000000800027213 */ /* 0x000fc60000000000 */
[----:B------:R-:W-:Y:S01]  /*1550*/  IMAD.HI.U32 R3, R5, R3, R4 ;  /* 0x0000000305037227 */ /* 0x000fe200078e0004 */
[----:B------:R-:W-:-:S05]  /*1560*/  LOP3.LUT R4, RZ, R17, RZ, 0x33, !PT ;  /* 0x00000011ff047212 */ /* 0x000fca00078e33ff */
[----:B------:R-:W-:-:S04]  /*1570*/  IMAD.HI.U32 R5, R3, R2, RZ ;  /* 0x0000000203057227 */ /* 0x000fc800078e00ff */
[----:B------:R-:W-:-:S04]  /*1580*/  IMAD.MOV R3, RZ, RZ, -R5 ;  /* 0x000000ffff037224 */ /* 0x000fc800078e0a05 */
[----:B------:R-:W-:-:S05]  /*1590*/  IMAD R3, R0, R3, R2 ;  /* 0x0000000300037224 */ /* 0x000fca00078e0202 */
[----:B------:R-:W-:-:S13]  /*15a0*/  ISETP.GT.U32.AND P0, PT, R0, R3, PT ;  /* 0x000000030000720c */ /* 0x000fda0003f04070 */
[----:B------:R-:W-:Y:S01]  /*15b0*/  @!P0 IADD3 R3, PT, PT, R3, -R0, RZ ;  /* 0x8000000003038210 */ /* 0x000fe20007ffe0ff */
[----:B------:R-:W-:-:S03]  /*15c0*/  @!P0 VIADD R5, R5, 0x1 ;  /* 0x0000000105058836 */ /* 0x000fc60000000000 */
[----:B------:R-:W-:Y:S02]  /*15d0*/  ISETP.GE.U32.AND P1, PT, R3, R0, PT ;  /* 0x000000000300720c */ /* 0x000fe40003f26070 */
[----:B------:R-:W-:Y:S01]  /*15e0*/  LOP3.LUT R0, R8, R17, RZ, 0x3c, !PT ;  /* 0x0000001108007212 */ /* 0x000fe200078e3cff */
[----:B------:R-:W2:Y:S03]  /*15f0*/  LDC.64 R2, c[0x0][0x3d0] ;  /* 0x0000f400ff027b82 */ /* 0x000ea60000000a00 */
[----:B------:R-:W-:Y:S02]  /*1600*/  ISETP.GE.AND P3, PT, R0, RZ, PT ;  /* 0x000000ff0000720c */ /* 0x000fe40003f66270 */
[----:B------:R-:W-:-:S04]  /*1610*/  LEA R0, R66, 0xffffff80, 0x7 ;  /* 0xffffff8042007811 */ /* 0x000fc800078e38ff */
[----:B------:R-:W-:Y:S01]  /*1620*/  SHF.R.S32.HI R11, RZ, 0x1f, R0 ;  /* 0x0000001fff0b7819 */ /* 0x000fe20000011400 */
[----:B------:R-:W-:Y:S01]  /*1630*/  IMAD.WIDE.U32 R16, R0, R62, R14 ;  /* 0x0000003e00107225 */ /* 0x000fe200078e000e */
[----:B------:R-:W-:-:S03]  /*1640*/  @P1 IADD3 R5, PT, PT, R5, 0x1, RZ ;  /* 0x0000000105051810 */ /* 0x000fc60007ffe0ff */
[C---:B------:R-:W-:Y:S01]  /*1650*/  IMAD R10, R11.reuse, R60, RZ ;  /* 0x0000003c0b0a7224 */ /* 0x040fe200078e02ff */
[----:B------:R-:W-:Y:S01]  /*1660*/  MOV R13, R5 ;  /* 0x00000005000d7202 */ /* 0x000fe20000000f00 */
[----:B------:R-:W-:Y:S02]  /*1670*/  IMAD R11, R11, R62, RZ ;  /* 0x0000003e0b0b7224 */ /* 0x000fe400078e02ff */
[----:B------:R-:W-:-:S04]  /*1680*/  IMAD.WIDE.U32 R18, R0, R60, R18 ;  /* 0x0000003c00127225 */ /* 0x000fc800078e0012 */
[----:B------:R-:W-:Y:S02]  /*1690*/  @!P3 IMAD.MOV R13, RZ, RZ, -R13 ;  /* 0x000000ffff0db224 */ /* 0x000fe400078e0a0d */
[C---:B------:R-:W-:Y:S02]  /*16a0*/  IMAD R15, R0.reuse, R61, R10 ;  /* 0x0000003d000f7224 */ /* 0x040fe400078e020a */
[----:B------:R-:W-:Y:S01]  /*16b0*/  IMAD R11, R0, R63, R11 ;  /* 0x0000003f000b7224 */ /* 0x000fe200078e020b */
[----:B------:R-:W-:Y:S02]  /*16c0*/  SEL R0, R4, R13, !P2 ;  /* 0x0000000d04007207 */ /* 0x000fe40005000000 */
[----:B------:R-:W-:Y:S02]  /*16d0*/  IADD3 R19, PT, PT, R19, R15, RZ ;  /* 0x0000000f13137210 */ /* 0x000fe40007ffe0ff */
[----:B------:R-:W-:Y:S02]  /*16e0*/  SHF.R.S32.HI R13, RZ, 0x1f, R0 ;  /* 0x0000001fff0d7819 */ /* 0x000fe40000011400 */
[----:B------:R-:W-:Y:S01]  /*16f0*/  IADD3 R17, PT, PT, R17, R11, RZ ;  /* 0x0000000b11117210 */ /* 0x000fe20007ffe0ff */
        /* <DEDUP_REMOVED lines=9> */
.L_x_3592:
[----:B------:R-:W-:Y:S01]  /*1790*/  IMAD.MOV.U32 R0, RZ, RZ, RZ ;  /* 0x000000ffff007224 */ /* 0x000fe200078e00ff */
[----:B------:R-:W-:Y:S01]  /*17a0*/  ISETP.NE.AND P0, PT, R9, -0x1, PT ;  /* 0xffffffff0900780c */ /* 0x000fe20003f05270 */
[----:B------:R-:W-:Y:S01]  /*17b0*/  IMAD.SHL.U32 R12, R70, 0x8, RZ ;  /* 0x00000008460c7824 */ /* 0x000fe200078e00ff */
[----:B------:R-:W1:Y:S01]  /*17c0*/  LDC.64 R104, c[0x0][0x3b0] ;  /* 0x0000ec00ff687b82 */ /* 0x000e620000000a00 */
[----:B------:R-:W-:Y:S01]  /*17d0*/  SHF.R.U32.HI R100, RZ, 0x2, R70 ;  /* 0x00000002ff647819 */ /* 0x000fe20000011646 */
[----:B------:R-:W2:Y:S01]  /*17e0*/  LDCU.64 UR10, c[0x0][0x3c8] ;  /* 0x00007900ff0a77ac */ /* 0x000ea20008000a00 */
[----:B------:R3:W5:Y:S01]  /*17f0*/  @P5 LDG.E R0, desc[UR6][R102.64] ;  /* 0x0000000666005981 */ /* 0x000762000c1e1900 */
[----:B------:R-:W-:Y:S01]  /*1800*/  LOP3.LUT R12, R12, 0x18, RZ, 0xc0, !PT ;  /* 0x000000180c0c7812 */ /* 0x000fe200078ec0ff */
[----:B------:R-:W-:Y:S01]  /*1810*/  IMAD.SHL.U32 R67, R66, 0x80, RZ ;  /* 0x0000008042437824 */ /* 0x000fe200078e00ff */
[----:B------:R-:W4:Y:S01]  /*1820*/  LDCU.64 UR4, c[0x0][0x390] ;  /* 0x00007200ff0477ac */ /* 0x000f220008000a00 */
[----:B------:R-:W-:Y:S01]  /*1830*/  MOV R101, RZ ;  /* 0x000000ff00657202 */ /* 0x000fe20000000f00 */
[----:B------:R-:W2:Y:S01]  /*1840*/  LDC R11, c[0x0][0x450] ;  /* 0x00011400ff0b7b82 */ /* 0x000ea20000000800 */
[----:B------:R-:W-:Y:S01]  /*1850*/  IADD3 R16, P1, PT, R12, R14, RZ ;  /* 0x0000000e0c107210 */ /* 0x000fe20007f3e0ff */
[----:B------:R-:W4:Y:S03]  /*1860*/  LDCU.64 UR8, c[0x0][0x388] ;  /* 0x00007100ff0877ac */ /* 0x000f260008000a00 */
[----:B------:R-:W-:-:S02]  /*1870*/  IADD3.X R17, PT, PT, RZ, R7, RZ, P1, !PT ;  /* 0x00000007ff117210 */ /* 0x000fc40000ffe4ff */
[----:B------:R-:W-:Y:S01]  /*1880*/  SHF.R.S32.HI R7, RZ, 0x1f, R8 ;  /* 0x0000001fff077819 */ /* 0x000fe20000011408 */
[----:B------:R-:W3:Y:S01]  /*1890*/  @!P0 LDC.64 R2, c[0x0][0x398] ;  /* 0x0000e600ff028b82 */ /* 0x000ee20000000a00 */
[----:B------:R-:W-:-:S04]  /*18a0*/  IMAD.WIDE.U32 R16, R100, R62, R16 ;  /* 0x0000003e64107225 */ /* 0x000fc800078e0010 */
[----:B------:R-:W-:Y:S02]  /*18b0*/  IMAD R81, R100, R63, R17 ;  /* 0x0000003f64517224 */ /* 0x000fe400078e0211 */
[----:B------:R-:W-:-:S03]  /*18c0*/  IMAD.SHL.U32 R80, R16, 0x2, RZ ;  /* 0x0000000210507824 */ /* 0x000fc600078e00ff */
[----:B------:R-:W-:Y:S01]  /*18d0*/  SHF.L.U64.HI R81, R16, 0x1, R81 ;  /* 0x0000000110517819 */ /* 0x000fe20000010251 */
[----:B-1----:R-:W-:Y:S01]  /*18e0*/  @P0 IMAD.WIDE.U32 R16, R9, R104, RZ ;  /* 0x0000006809100225 */ /* 0x002fe200078e00ff */
[----:B--2---:R-:W-:-:S04]  /*18f0*/  LEA.HI R11, R11, R11, RZ, 0x1 ;  /* 0x0000000b0b0b7211 */ /* 0x004fc800078f08ff */
[----:B------:R-:W-:Y:S01]  /*1900*/  SHF.R.S32.HI R11, RZ, 0x1, R11 ;  /* 0x00000001ff0b7819 */ /* 0x000fe2000001140b */
[----:B---3--:R-:W-:-:S04]  /*1910*/  @!P0 IMAD.WIDE.U32 R14, R139, R2, RZ ;  /* 0x000000028b0e8225 */ /* 0x008fc800078e00ff */
[----:B------:R-:W-:Y:S01]  /*1920*/  @!P0 IMAD.MOV.U32 R2, RZ, RZ, R14 ;  /* 0x000000ffff028224 */ /* 0x000fe200078e000e */
[C---:B------:R-:W-:Y:S01]  /*1930*/  IADD3 R14, P1, PT, R12.reuse, R10, RZ ;  /* 0x0000000a0c0e7210 */ /* 0x040fe20007f3e0ff */
[----:B------:R-:W-:Y:S01]  /*1940*/  @!P0 IMAD R3, R139, R3, R15 ;  /* 0x000000038b038224 */ /* 0x000fe200078e020f */
[----:B------:R-:W-:Y:S01]  /*1950*/  @P0 MOV R2, R16 ;  /* 0x0000001000020202 */ /* 0x000fe20000000f00 */
[----:B------:R-:W-:Y:S02]  /*1960*/  @P0 IMAD R3, R9, R105, R17 ;  /* 0x0000006909030224 */ /* 0x000fe400078e0211 */
[----:B------:R-:W-:Y:S01]  /*1970*/  IMAD.X R15, RZ, RZ, R6, P1 ;  /* 0x000000ffff0f7224 */ /* 0x000fe200008e0606 */
[----:B------:R-:W-:Y:S01]  /*1980*/  IADD3 R16, P0, PT, R12, R2, RZ ;  /* 0x000000020c107210 */ /* 0x000fe20007f1e0ff */
[----:B------:R-:W-:Y:S01]  /*1990*/  IMAD R9, R7, UR10, RZ ;  /* 0x0000000a07097c24 */ /* 0x000fe2000f8e02ff */
[----:B----4-:R-:W-:Y:S01]  /*19a0*/  IADD3 R80, P1, PT, R80, UR8, RZ ;  /* 0x0000000850507c10 */ /* 0x010fe2000ff3e0ff */
[----:B------:R-:W-:-:S03]  /*19b0*/  IMAD.WIDE.U32 R6, R100, R60, R14 ;  /* 0x0000003c64067225 */ /* 0x000fc600078e000e */
[----:B------:R-:W-:Y:S01]  /*19c0*/  IADD3.X R81, PT, PT, R81, UR9, RZ, P1, !PT ;  /* 0x0000000951517c10 */ /* 0x000fe20008ffe4ff */
[----:B------:R-:W-:Y:S01]  /*19d0*/  IMAD R79, R100, R61, R7 ;  /* 0x0000003d644f7224 */ /* 0x000fe200078e0207 */
[----:B------:R-:W-:Y:S01]  /*19e0*/  MOV R140, R80 ;  /* 0x00000050008c7202 */ /* 0x000fe20000000f00 */
[C---:B------:R-:W-:Y:S01]  /*19f0*/  IMAD.SHL.U32 R78, R6.reuse, 0x2, RZ ;  /* 0x00000002064e7824 */ /* 0x040fe200078e00ff */
[----:B------:R-:W-:Y:S01]  /*1a00*/  MOV R141, R81 ;  /* 0x00000051008d7202 */ /* 0x000fe20000000f00 */
[----:B------:R-:W-:Y:S01]  /*1a10*/  IMAD.X R17, RZ, RZ, R3, P0 ;  /* 0x000000ffff117224 */ /* 0x000fe200000e0603 */
[----:B------:R-:W-:Y:S01]  /*1a20*/  SHF.L.U64.HI R79, R6, 0x1, R79 ;  /* 0x00000001064f7819 */ /* 0x000fe2000001024f */
[C---:B------:R-:W-:Y:S01]  /*1a30*/  IMAD R9, R8.reuse, UR11, R9 ;  /* 0x0000000b08097c24 */ /* 0x040fe2000f8e0209 */
[----:B------:R-:W-:Y:S01]  /*1a40*/  SHF.R.S32.HI R6, RZ, 0x1f, R73 ;  /* 0x0000001fff067819 */ /* 0x000fe20000011449 */
[----:B------:R-:W-:Y:S01]  /*1a50*/  IMAD.WIDE.U32 R16, R8, UR10, R16 ;  /* 0x0000000a08107c25 */ /* 0x000fe2000f8e0010 */
[----:B------:R-:W-:-:S02]  /*1a60*/  IADD3 R78, P0, PT, R78, UR4, RZ ;  /* 0x000000044e4e7c10 */ /* 0x000fc4000ff1e0ff */
[----:B------:R-:W-:Y:S01]  /*1a70*/  LEA.HI R6, R6, R73, RZ, 0x7 ;  /* 0x0000004906067211 */ /* 0x000fe200078f38ff */
[----:B------:R-:W-:Y:S01]  /*1a80*/  IMAD.SHL.U32 R2, R70, 0x4, RZ ;  /* 0x0000000446027824 */ /* 0x000fe200078e00ff */
[----:B------:R-:W-:Y:S01]  /*1a90*/  IADD3.X R79, PT, PT, R79, UR5, RZ, P0, !PT ;  /* 0x000000054f4f7c10 */ /* 0x000fe200087fe4ff */
[----:B------:R-:W-:Y:S01]  /*1aa0*/  IMAD.WIDE.U32 R14, R72, 0x40, R100 ;  /* 0x00000040480e7825 */ /* 0x000fe200078e0064 */
[----:B------:R-:W-:Y:S02]  /*1ab0*/  SHF.R.S32.HI R6, RZ, 0x7, R6 ;  /* 0x00000007ff067819 */ /* 0x000fe40000011406 */
[----:B------:R-:W-:Y:S01]  /*1ac0*/  IADD3 R9, PT, PT, R17, R9, RZ ;  /* 0x0000000911097210 */ /* 0x000fe20007ffe0ff */
[----:B------:R-:W-:Y:S01]  /*1ad0*/  IMAD R3, R15, R104, RZ ;  /* 0x000000680f037224 */ /* 0x000fe200078e02ff */
[----:B------:R-:W-:Y:S01]  /*1ae0*/  VIMNMX R77, PT, PT, R137, R6, !PT ;  /* 0x00000006894d7248 */ /* 0x000fe20007fe0100 */
[----:B------:R-:W-:Y:S01]  /*1af0*/  IMAD.MOV.U32 R142, RZ, RZ, R78 ;  /* 0x000000ffff8e7224 */ /* 0x000fe200078e004e */
[----:B------:R-:W-:Y:S01]  /*1b00*/  MOV R8, R16 ;  /* 0x0000001000087202 */ /* 0x000fe20000000f00 */
[----:B------:R-:W-:Y:S01]  /*1b10*/  IMAD R3, R14, R105, R3 ;  /* 0x000000690e037224 */ /* 0x000fe200078e0203 */
[----:B------:R-:W-:Y:S01]  /*1b20*/  ISETP.GT.AND P0, PT, R66, R77, PT ;  /* 0x0000004d4200720c */ /* 0x000fe20003f04270 */
[----:B------:R-:W-:Y:S01]  /*1b30*/  IMAD.MOV.U32 R143, RZ, RZ, R79 ;  /* 0x000000ffff8f7224 */ /* 0x000fe200078e004f */
[----:B------:R-:W-:Y:S01]  /*1b40*/  LOP3.LUT R2, R2, 0xc, RZ, 0xc0, !PT ;  /* 0x0000000c02027812 */ /* 0x000fe200078ec0ff */
[----:B------:R-:W-:-:S04]  /*1b50*/  IMAD.WIDE.U32 R104, R14, R104, R8 ;  /* 0x000000680e687225 */ /* 0x000fc800078e0008 */
[----:B------:R-:W-:Y:S01]  /*1b60*/  IMAD R95, R100, R11, R2 ;  /* 0x0000000b645f7224 */ /* 0x000fe200078e0202 */
[----:B------:R-:W-:-:S04]  /*1b70*/  IADD3 R74, PT, PT, R105, R3, RZ ;  /* 0x00000003694a7210 */ /* 0x000fc80007ffe0ff */
[----:B------:R-:W-:Y:S01]  /*1b80*/  SHF.R.S32.HI R76, RZ, 0x1f, R95 ;  /* 0x0000001fff4c7819 */ /* 0x000fe2000001145f */
[----:B------:R-:W-:Y:S06]  /*1b90*/  @!P0 BRA `(.L_x_3597) ;  /* 0x0000003800288947 */ /* 0x000fec0003800000 */
[----:B------:R-:W1:Y:S01]  /*1ba0*/  LDCU.128 UR20, c[0x0][0x4a0] ;  /* 0x00009400ff1477ac */ /* 0x000e620008000c00 */
[----:B------:R-:W-:Y:S01]  /*1bb0*/  IADD3 R94, PT, PT, R67, -0x80, RZ ;  /* 0xffffff80435e7810 */ /* 0x000fe20007ffe0ff */
[----:B------:R-:W-:Y:S01]  /*1bc0*/  @!P3 IMAD.MOV R5, RZ, RZ, -R5 ;  /* 0x000000ffff05b224 */ /* 0x000fe200078e0a05 */
[----:B------:R-:W-:Y:S01]  /*1bd0*/  MOV R13, RZ ;  /* 0x000000ff000d7202 */ /* 0x000fe20000000f00 */
[----:B------:R-:W2:Y:S01]  /*1be0*/  LDCU.128 UR8, c[0x0][0x490] ;  /* 0x00009200ff0877ac */ /* 0x000ea20008000c00 */
[----:B------:R-:W-:Y:S01]  /*1bf0*/  SHF.R.S32.HI R3, RZ, 0x1f, R94 ;  /* 0x0000001fff037819 */ /* 0x000fe2000001145e */
[----:B------:R-:W-:Y:S01]  /*1c00*/  IMAD.IADD R2, R2, 0x1, R95 ;  /* 0x0000000102027824 */ /* 0x000fe200078e025f */
[----:B------:R-:W-:Y:S01]  /*1c10*/  SEL R4, R4, R5, !P2 ;  /* 0x0000000504047207 */ /* 0x000fe20005000000 */
[----:B------:R-:W3:Y:S01]  /*1c20*/  LDCU.128 UR16, c[0x0][0x4b0] ;  /* 0x00009600ff1077ac */ /* 0x000ee20008000c00 */
[----:B-----5:R-:W-:Y:S01]  /*1c30*/  IADD3 R52, PT, PT, R0, -0x80, R67 ;  /* 0xffffff8000347810 */ /* 0x020fe20007ffe043 */
[----:B------:R-:W4:Y:S01]  /*1c40*/  LDC.64 R64, c[0x0][0x4b0] ;  /* 0x00012c00ff407b82 */ /* 0x000f220000000a00 */
[C---:B------:R-:W-:Y:S01]  /*1c50*/  IMAD R93, R66.reuse, -0x80, R73 ;  /* 0xffffff80425d7824 */ /* 0x040fe200078e0249 */
[----:B------:R-:W3:Y:S01]  /*1c60*/  LDCU.128 UR12, c[0x0][0x4c0] ;  /* 0x00009800ff0c77ac */ /* 0x000ee20008000c00 */
[----:B------:R-:W-:Y:S01]  /*1c70*/  IMAD R91, R66, -0x80, R71 ;  /* 0xffffff80425b7824 */ /* 0x000fe200078e0247 */
[----:B------:R-:W-:Y:S01]  /*1c80*/  IADD3 R90, PT, PT, R100, 0x20, RZ ;  /* 0x00000020645a7810 */ /* 0x000fe20007ffe0ff */
[----:B------:R-:W-:Y:S01]  /*1c90*/  IMAD R52, R52, R11, RZ ;  /* 0x0000000b34347224 */ /* 0x000fe200078e02ff */
[----:B------:R-:W4:Y:S01]  /*1ca0*/  LDCU.64 UR4, c[0x0][0x488] ;  /* 0x00009100ff0477ac */ /* 0x000f220008000a00 */
[----:B------:R-:W-:Y:S01]  /*1cb0*/  IMAD.MOV.U32 R92, RZ, RZ, R66 ;  /* 0x000000ffff5c7224 */ /* 0x000fe200078e0042 */
[----:B------:R-:W4:Y:S01]  /*1cc0*/  LDC.64 R60, c[0x0][0x3c0] ;  /* 0x0000f000ff3c7b82 */ /* 0x000f220000000a00 */
[----:B-1----:R-:W-:Y:S01]  /*1cd0*/  IMAD.WIDE.U32 R8, R139, UR20, R12 ;  /* 0x000000148b087c25 */ /* 0x002fe2000f8e000c */
[----:B------:R-:W-:-:S02]  /*1ce0*/  SHF.R.S32.HI R53, RZ, 0x1f, R52 ;  /* 0x0000001fff357819 */ /* 0x000fc40000011434 */
[----:B------:R-:W-:Y:S01]  /*1cf0*/  IADD3 R84, P1, PT, R52, R2, RZ ;  /* 0x0000000234547210 */ /* 0x000fe20007f3e0ff */
[C---:B--2---:R-:W-:Y:S01]  /*1d00*/  IMAD.WIDE.U32 R6, R139.reuse, UR10, R12 ;  /* 0x0000000a8b067c25 */ /* 0x044fe2000f8e000c */
[----:B------:R-:W-:Y:S02]  /*1d10*/  IADD3 R88, PT, PT, R100, 0x60, RZ ;  /* 0x0000006064587810 */ /* 0x000fe40007ffe0ff */
[----:B------:R-:W-:Y:S01]  /*1d20*/  LEA.HI.X.SX32 R85, R2, R53, 0x1, P1 ;  /* 0x0000003502557211 */ /* 0x000fe200008f0eff */
[C---:B------:R-:W-:Y:S02]  /*1d30*/  IMAD R9, R139.reuse, UR21, R9 ;  /* 0x000000158b097c24 */ /* 0x040fe4000f8e0209 */
[----:B------:R-:W-:Y:S01]  /*1d40*/  IMAD R7, R139, UR11, R7 ;  /* 0x0000000b8b077c24 */ /* 0x000fe2000f8e0207 */
[----:B------:R-:W-:Y:S01]  /*1d50*/  SHF.L.U64.HI R85, R84, 0x1, R85 ;  /* 0x0000000154557819 */ /* 0x000fe20000010255 */
[C---:B---3--:R-:W-:Y:S01]  /*1d60*/  IMAD R5, R3.reuse, UR16, RZ ;  /* 0x0000001003057c24 */ /* 0x048fe2000f8e02ff */
[----:B------:R-:W1:Y:S01]  /*1d70*/  LDCU.64 UR10, c[0x0][0x4d0] ;  /* 0x00009a00ff0a77ac */ /* 0x000e620008000a00 */
[----:B------:R-:W-:-:S02]  /*1d80*/  IMAD R3, R3, UR22, RZ ;  /* 0x0000001603037c24 */ /* 0x000fc4000f8e02ff */
[C---:B------:R-:W-:Y:S02]  /*1d90*/  IMAD R5, R94.reuse, UR17, R5 ;  /* 0x000000115e057c24 */ /* 0x040fe4000f8e0205 */
[----:B------:R-:W-:-:S04]  /*1da0*/  IMAD.WIDE.U32 R16, R94, UR16, R8 ;  /* 0x000000105e107c25 */ /* 0x000fc8000f8e0008 */
[C---:B------:R-:W-:Y:S01]  /*1db0*/  IMAD.WIDE.U32 R14, R94.reuse, UR22, R6 ;  /* 0x000000165e0e7c25 */ /* 0x040fe2000f8e0006 */
[----:B------:R-:W-:Y:S02]  /*1dc0*/  SHF.R.S32.HI R6, RZ, 0x1f, R4 ;  /* 0x0000001fff067819 */ /* 0x000fe40000011404 */
[----:B------:R-:W-:Y:S01]  /*1dd0*/  IADD3 R17, PT, PT, R17, R5, RZ ;  /* 0x0000000511117210 */ /* 0x000fe20007ffe0ff */
[----:B------:R-:W-:Y:S02]  /*1de0*/  IMAD R3, R94, UR23, R3 ;  /* 0x000000175e037c24 */ /* 0x000fe4000f8e0203 */
[C---:B------:R-:W-:Y:S02]  /*1df0*/  IMAD R5, R6.reuse, UR12, RZ ;  /* 0x0000000c06057c24 */ /* 0x040fe4000f8e02ff */
[----:B------:R-:W-:Y:S02]  /*1e00*/  IMAD.IADD R15, R15, 0x1, R3 ;  /* 0x000000010f0f7824 */ /* 0x000fe400078e0203 */
[----:B------:R-:W-:-:S02]  /*1e10*/  IMAD R3, R6, UR18, RZ ;  /* 0x0000001206037c24 */ /* 0x000fc4000f8e02ff */
[C---:B------:R-:W-:Y:S02]  /*1e20*/  IMAD R8, R4.reuse, UR13, R5 ;  /* 0x0000000d04087c24 */ /* 0x040fe4000f8e0205 */
[C---:B------:R-:W-:Y:S01]  /*1e30*/  IMAD.WIDE.U32 R16, R4.reuse, UR12, R16 ;  /* 0x0000000c04107c25 */ /* 0x040fe2000f8e0010 */
[----:B------:R-:W2:Y:S03]  /*1e40*/  LDCU.64 UR12, c[0x0][0x4e0] ;  /* 0x00009c00ff0c77ac */ /* 0x000ea60008000a00 */
[C---:B------:R-:W-:Y:S01]  /*1e50*/  IMAD R6, R4.reuse, UR19, R3 ;  /* 0x0000001304067c24 */ /* 0x040fe2000f8e0203 */
[----:B------:R-:W-:Y:S01]  /*1e60*/  IADD3 R3, P0, PT, -R73, R100, RZ ;  /* 0x0000006449037210 */ /* 0x000fe20007f1e1ff */
[----:B------:R-:W-:Y:S01]  /*1e70*/  IMAD.WIDE.U32 R14, R4, UR18, R14 ;  /* 0x00000012040e7c25 */ /* 0x000fe2000f8e000e */
[----:B------:R-:W-:Y:S01]  /*1e80*/  SHF.R.S32.HI R4, RZ, 0x1f, R73 ;  /* 0x0000001fff047819 */ /* 0x000fe20000011449 */
[----:B------:R-:W-:Y:S01]  /*1e90*/  USHF.L.U32 UR18, UR16, 0x7, URZ ;  /* 0x0000000710127899 */ /* 0x000fe200080006ff */
[----:B------:R-:W-:Y:S01]  /*1ea0*/  IADD3 R9, PT, PT, R17, R8, RZ ;  /* 0x0000000811097210 */ /* 0x000fe20007ffe0ff */
[----:B------:R-:W-:Y:S01]  /*1eb0*/  IMAD.IADD R7, R15, 0x1, R6 ;  /* 0x000000010f077824 */ /* 0x000fe200078e0206 */
[----:B------:R-:W-:Y:S01]  /*1ec0*/  MOV R8, R16 ;  /* 0x0000001000087202 */ /* 0x000fe20000000f00 */
[----:B------:R-:W-:Y:S01]  /*1ed0*/  IMAD.X R0, RZ, RZ, ~R4, P0 ;  /* 0x000000ffff007224 */ /* 0x000fe200000e0e04 */
[----:B------:R-:W-:Y:S01]  /*1ee0*/  IADD3 R52, P0, PT, R52, R95, RZ ;  /* 0x0000005f34347210 */ /* 0x000fe20007f1e0ff */
[----:B------:R-:W-:Y:S01]  /*1ef0*/  IMAD.SHL.U32 R84, R84, 0x2, RZ ;  /* 0x0000000254547824 */ /* 0x000fe200078e00ff */
[----:B------:R-:W-:Y:S01]  /*1f00*/  MOV R6, R14 ;  /* 0x0000000e00067202 */ /* 0x000fe20000000f00 */
[C---:B------:R-:W-:Y:S01]  /*1f10*/  IMAD R4, R0.reuse, UR16, RZ ;  /* 0x0000001000047c24 */ /* 0x040fe2000f8e02ff */
[----:B------:R-:W-:Y:S01]  /*1f20*/  IADD3.X R53, PT, PT, R53, R76, RZ, P0, !PT ;  /* 0x0000004c35357210 */ /* 0x000fe200007fe4ff */
[----:B------:R-:W-:Y:S01]  /*1f30*/  IMAD R0, R0, UR22, RZ ;  /* 0x0000001600007c24 */ /* 0x000fe2000f8e02ff */
[----:B------:R-:W-:Y:S01]  /*1f40*/  IADD3 R86, P0, PT, R84, UR14, RZ ;  /* 0x0000000e54567c10 */ /* 0x000fe2000ff1e0ff */
[C---:B------:R-:W-:Y:S01]  /*1f50*/  IMAD R83, R3.reuse, UR17, R4 ;  /* 0x0000001103537c24 */ /* 0x040fe2000f8e0204 */
[C---:B------:R-:W-:Y:S01]  /*1f60*/  SHF.L.U64.HI R53, R52.reuse, 0x1, R53 ;  /* 0x0000000134357819 */ /* 0x040fe20000010235 */
[----:B------:R-:W-:Y:S01]  /*1f70*/  IMAD.WIDE.U32 R4, R3, UR16, R8 ;  /* 0x0000001003047c25 */ /* 0x000fe2000f8e0008 */
[----:B------:R-:W-:Y:S01]  /*1f80*/  SHF.L.U32 R52, R52, 0x1, RZ ;  /* 0x0000000134347819 */ /* 0x000fe200000006ff */
[----:B------:R-:W3:Y:S01]  /*1f90*/  LDCU UR17, c[0x0][0x450] ;  /* 0x00008a00ff1177ac */ /* 0x000ee20008000800 */
[----:B------:R-:W-:Y:S01]  /*1fa0*/  IADD3.X R87, PT, PT, R85, UR15, RZ, P0, !PT ;  /* 0x0000000f55577c10 */ /* 0x000fe200087fe4ff */
[C---:B------:R-:W-:Y:S01]  /*1fb0*/  IMAD R9, R3.reuse, UR23, R0 ;  /* 0x0000001703097c24 */ /* 0x040fe2000f8e0200 */
[----:B------:R-:W-:Y:S01]  /*1fc0*/  IADD3 R14, P1, PT, R52, UR14, RZ ;  /* 0x0000000e340e7c10 */ /* 0x000fe2000ff3e0ff */
[----:B------:R-:W-:Y:S01]  /*1fd0*/  IMAD.WIDE.U32 R2, R3, UR22, R6 ;  /* 0x0000001603027c25 */ /* 0x000fe2000f8e0006 */
[----:B------:R-:W2:Y:S01]  /*1fe0*/  LDCU UR14, c[0x0][0x440] ;  /* 0x00008800ff0e77ac */ /* 0x000ea20008000800 */
[----:B------:R-:W-:-:S02]  /*1ff0*/  LEA R82, P0, R4, UR8, 0x1 ;  /* 0x0000000804527c11 */ /* 0x000fc4000f8008ff */
[----:B------:R-:W-:Y:S01]  /*2000*/  IADD3.X R15, PT, PT, R53, UR15, RZ, P1, !PT ;  /* 0x0000000f350f7c10 */ /* 0x000fe20008ffe4ff */
[----:B------:R-:W-:Y:S01]  /*2010*/  UMOV UR15, URZ ;  /* 0x000000ff000f7c82 */ /* 0x000fe20008000000 */
[----:B------:R-:W-:Y:S01]  /*2020*/  IADD3 R9, PT, PT, R3, R9, RZ ;  /* 0x0000000903097210 */ /* 0x000fe20007ffe0ff */
[----:B------:R-:W-:Y:S01]  /*2030*/  IMAD.IADD R83, R5, 0x1, R83 ;  /* 0x0000000105537824 */ /* 0x000fe200078e0253 */
[----:B----4-:R-:W-:Y:S01]  /*2040*/  LEA R10, P2, R2, UR4, 0x1 ;  /* 0x00000004020a7c11 */ /* 0x010fe2000f8408ff */
[----:B------:R-:W-:Y:S01]  /*2050*/  UIADD3 UR15, UP0, UPT, URZ, -UR15, URZ ;  /* 0x8000000fff0f7290 */ /* 0x000fe2000ff1e0ff */
[----:B-1----:R-:W-:Y:S01]  /*2060*/  IADD3 R84, P1, PT, R84, UR10, RZ ;  /* 0x0000000a54547c10 */ /* 0x002fe2000ff3e0ff */
[----:B------:R-:W-:Y:S01]  /*2070*/  USHF.L.U32 UR16, UR22, 0x7, URZ ;  /* 0x0000000716107899 */ /* 0x000fe200080006ff */
[----:B------:R-:W-:Y:S01]  /*2080*/  LEA.HI.X R9, R2, UR5, R9, 0x1, P2 ;  /* 0x0000000502097c11 */ /* 0x000fe200090f0c09 */
[----:B------:R-:W1:Y:S01]  /*2090*/  LDCU.U8 UR5, c[0x0][0x533] ;  /* 0x0000a660ff0577ac */ /* 0x000e620008000000 */
[----:B------:R-:W-:Y:S01]  /*20a0*/  LEA.HI.X R83, R4, UR9, R83, 0x1, P0 ;  /* 0x0000000904537c11 */ /* 0x000fe200080f0c53 */
[----:B------:R-:W-:Y:S01]  /*20b0*/  VIADD R89, R100, 0x40 ;  /* 0x0000004064597836 */ /* 0x000fe20000000000 */
[----:B------:R-:W-:Y:S01]  /*20c0*/  IADD3 R52, P0, PT, R52, UR10, RZ ;  /* 0x0000000a34347c10 */ /* 0x000fe2000ff1e0ff */
[----:B------:R-:W-:Y:S01]  /*20d0*/  UIADD3.X UR20, UPT, UPT, URZ, ~UR18, URZ, UP0, !UPT ;  /* 0x80000012ff147290 */ /* 0x000fe200087fe4ff */
[----:B---3--:R-:W-:Y:S01]  /*20e0*/  IMAD.U32 R21, RZ, RZ, UR17 ;  /* 0x00000011ff157e24 */ /* 0x008fe2000f8e00ff */
[----:B------:R-:W-:Y:S01]  /*20f0*/  UIADD3.X UR19, UPT, UPT, URZ, ~UR16, URZ, UP0, !UPT ;  /* 0x80000010ff137290 */ /* 0x000fe200087fe4ff */
[----:B--2---:R-:W-:Y:S01]  /*2100*/  ISETP.GE.AND P6, PT, R12, UR14, PT ;  /* 0x0000000e0c007c0c */ /* 0x004fe2000bfc6270 */
[----:B------:R-:W-:Y:S01]  /*2110*/  USHF.R.S64 UR18, UR15, 0x1f, UR20 ;  /* 0x0000001f0f127899 */ /* 0x000fe20008001014 */
[----:B------:R-:W-:Y:S01]  /*2120*/  IADD3.X R85, PT, PT, R85, UR11, RZ, P1, !PT ;  /* 0x0000000b55557c10 */ /* 0x000fe20008ffe4ff */
[----:B------:R-:W-:Y:S01]  /*2130*/  USHF.R.S64 UR15, UR15, 0x1f, UR19 ;  /* 0x0000001f0f0f7899 */ /* 0x000fe20008001013 */
[----:B------:R-:W-:Y:S01]  /*2140*/  IADD3.X R53, PT, PT, R53, UR11, RZ, P0, !PT ;  /* 0x0000000b35357c10 */ /* 0x000fe200087fe4ff */
[----:B------:R-:W2:Y:S01]  /*2150*/  LDCU UR4, c[0x0][0x440] ;  /* 0x00008800ff0477ac */ /* 0x000ea20008000800 */
[----:B------:R-:W3:Y:S01]  /*2160*/  LDCU.128 UR8, c[0x0][0x3a0] ;  /* 0x00007400ff0877ac */ /* 0x000ee20008000c00 */
[----:B------:R-:W-:-:S02]  /*2170*/  USHF.R.S32.HI UR16, URZ, 0x1f, UR20 ;  /* 0x0000001fff107899 */ /* 0x000fc40008011414 */
[----:B------:R-:W-:Y:S02]  /*2180*/  USHF.R.S32.HI UR19, URZ, 0x1f, UR19 ;  /* 0x0000001fff137899 */ /* 0x000fe40008011413 */
[----:B-1----:R-:W-:-:S11]  /*2190*/  UISETP.NE.AND UP0, UPT, UR5, URZ, UPT ;  /* 0x000000ff0500728c */ /* 0x002fd6000bf05270 */
.L_x_3619:
[C---:B------:R-:W-:Y:S01]  /*21a0*/  LEA R2, P1, R60.reuse, R78, 0x6 ;  /* 0x0000004e3c027211 */ /* 0x040fe200078230ff */
[----:B------:R-:W-:Y:S01]  /*21b0*/  VIADD R91, R91, 0x80 ;  /* 0x000000805b5b7836 */ /* 0x000fe20000000000 */
[----:B------:R-:W1:Y:S01]  /*21c0*/  LDC.64 R62, c[0x0][0x3b8] ;  /* 0x0000ee00ff3e7b82 */ /* 0x000e620000000a00 */
[----:B------:R-:W-:Y:S01]  /*21d0*/  VIADD R93, R93, 0x80 ;  /* 0x000000805d5d7836 */ /* 0x000fe20000000000 */
[----:B------:R-:W-:Y:S01]  /*21e0*/  LEA.HI.X R3, R60, R79, R61, 0x6, P1 ;  /* 0x0000004f3c037211 */ /* 0x000fe200008f343d */
[----:B------:R-:W-:Y:S01]  /*21f0*/  VIADD R92, R92, 0xffffffff ;  /* 0xffffffff5c5c7836 */ /* 0x000fe20000000000 */
[----:B------:R-:W-:Y:S01]  /*2200*/  ISETP.GE.OR P0, PT, R100, R91, P6 ;  /* 0x0000005b6400720c */ /* 0x000fe20003706670 */
[----:B------:R-:W-:Y:S01]  /*2210*/  BSSY.RECONVERGENT B1, `(.L_x_3598) ;  /* 0x00002c3000017945 */ /* 0x000fe20003800200 */
[----:B--2---:R-:W-:Y:S01]  /*2220*/  ISETP.GE.AND P6, PT, R12, UR4, PT ;  /* 0x000000040c007c0c */ /* 0x004fe2000bfc6270 */
[----:B------:R-:W-:Y:S01]  /*2230*/  IMAD.MOV.U32 R98, RZ, RZ, R94 ;  /* 0x000000ffff627224 */ /* 0x000fe200078e005e */
[----:B------:R-:W-:Y:S02]  /*2240*/  ISETP.LT.OR P2, PT, R100, R93, P0 ;  /* 0x0000005d6400720c */ /* 0x000fe40000741670 */
[C---:B------:R-:W-:Y:S04]  /*2250*/  ISETP.GE.OR P0, PT, R90.reuse, R91, P6 ;  /* 0x0000005b5a00720c */ /* 0x040fe80003706670 */
[----:B------:R-:W-:Y:S02]  /*2260*/  ISETP.LT.OR P4, PT, R90, R93, P0 ;  /* 0x0000005d5a00720c */ /* 0x000fe40000781670 */
[C---:B------:R-:W-:Y:S04]  /*2270*/  LEA R22, P0, R64.reuse, R82, 0x6 ;  /* 0x0000005240167211 */ /* 0x040fe800078030ff */
[C-C-:B------:R-:W-:Y:S01]  /*2280*/  LEA.HI.X R23, R64.reuse, R83, R65.reuse, 0x6, P0 ;  /* 0x0000005340177211 */ /* 0x140fe200000f3441 */
[----:B------:R-:W2:Y:S01]  /*2290*/  @!P2 LDG.E.128 R4, desc[UR6][R82.64] ;  /* 0x000000065204a981 */ /* 0x000ea2000c1e1d00 */
[C---:B------:R-:W-:Y:S04]  /*22a0*/  ISETP.GE.OR P0, PT, R89.reuse, R91, P6 ;  /* 0x0000005b5900720c */ /* 0x040fe80003706670 */
[----:B------:R-:W-:Y:S11]  /*22b0*/  ISETP.LT.OR P3, PT, R89, R93, P0 ;  /* 0x0000005d5900720c */ /* 0x000ff60000761670 */
[----:B------:R-:W-:Y:S02]  /*22c0*/  @!UPT UIADD3 URZ, UPT, UPT, URZ, URZ, URZ ;  /* 0x000000fffffff290 */ /* 0x000fe4000fffe0ff */
[----:B------:R-:W-:Y:S02]  /*22d0*/  @!P3 LEA R32, P0, R64, R22, 0x6 ;  /* 0x000000164020b211 */ /* 0x000fe400078030ff */
[----:B------:R-:W-:Y:S02]  /*22e0*/  @!P3 LEA R28, P1, R60, R2, 0x6 ;  /* 0x000000023c1cb211 */ /* 0x000fe400078230ff */
[----:B------:R-:W-:Y:S02]  /*22f0*/  @!P3 LEA.HI.X R33, R64, R23, R65, 0x6, P0 ;  /* 0x000000174021b211 */ /* 0x000fe400000f3441 */
[----:B------:R-:W-:Y:S02]  /*2300*/  @!P3 LEA.HI.X R29, R60, R3, R61, 0x6, P1 ;  /* 0x000000033c1db211 */ /* 0x000fe400008f343d */
[----:B------:R-:W-:Y:S02]  /*2310*/  ISETP.GE.OR P0, PT, R88, R91, P6 ;  /* 0x0000005b5800720c */ /* 0x000fe40003706670 */
[----:B------:R-:W-:Y:S02]  /*2320*/  ISETP.GT.AND P1, PT, R92, R77, PT ;  /* 0x0000004d5c00720c */ /* 0x000fe40003f24270 */
[----:B------:R-:W-:Y:S02]  /*2330*/  ISETP.LT.OR P5, PT, R88, R93, P0 ;  /* 0x0000005d5800720c */ /* 0x000fe400007a1670 */
[----:B------:R-:W-:Y:S11]  /*2340*/  P2R R96, PR, RZ, 0x2 ;  /* 0x00000002ff607803 */ /* 0x000ff60000000000 */
[C---:B------:R-:W-:Y:S04]  /*2350*/  @!P5 LEA R30, P0, R64.reuse, R22, 0x7 ;  /* 0x00000016401ed211 */ /* 0x040fe800078038ff */
[----:B------:R-:W-:Y:S01]  /*2360*/  @!P5 LEA.HI.X R31, R64, R23, R65, 0x7, P0 ;  /* 0x00000017401fd211 */ /* 0x000fe200000f3c41 */
[----:B--2---:R2:W-:Y:S04]  /*2370*/  @!P2 STG.E.128 desc[UR6][R78.64], R4 ;  /* 0x000000044e00a986 */ /* 0x0045e8000c101d06 */
[----:B----4-:R4:W5:Y:S02]  /*2380*/  @!P4 LDG.E.128 R24, desc[UR6][R22.64] ;  /* 0x000000061618c981 */ /* 0x010964000c1e1d00 */
[C---:B----4-:R-:W-:Y:S04]  /*2390*/  @!P5 LEA R22, P0, R60.reuse, R2, 0x7 ;  /* 0x000000023c16d211 */ /* 0x050fe800078038ff */
[----:B------:R-:W-:Y:S02]  /*23a0*/  @!P5 LEA.HI.X R23, R60, R3, R61, 0x7, P0 ;  /* 0x000000033c17d211 */ /* 0x000fe400000f3c3d */
[----:B------:R-:W-:Y:S01]  /*23b0*/  ISETP.NE.AND P0, PT, R21, RZ, PT ;  /* 0x000000ff1500720c */ /* 0x000fe20003f05270 */
[----:B-----5:R4:W-:Y:S04]  /*23c0*/  @!P4 STG.E.128 desc[UR6][R2.64], R24 ;  /* 0x000000180200c986 */ /* 0x0209e8000c101d06 */
[----:B------:R-:W5:Y:S04]  /*23d0*/  @!P3 LDG.E.128 R16, desc[UR6][R32.64] ;  /* 0x000000062010b981 */ /* 0x000f68000c1e1d00 */
[----:B-----5:R4:W-:Y:S04]  /*23e0*/  @!P3 STG.E.128 desc[UR6][R28.64], R16 ;  /* 0x000000101c00b986 */ /* 0x0209e8000c101d06 */
[----:B--2---:R-:W2:Y:S04]  /*23f0*/  @!P5 LDG.E.128 R4, desc[UR6][R30.64] ;  /* 0x000000061e04d981 */ /* 0x004ea8000c1e1d00 */
[----:B--2---:R4:W-:Y:S01]  /*2400*/  @!P5 STG.E.128 desc[UR6][R22.64], R4 ;  /* 0x000000041600d986 */ /* 0x0049e2000c101d06 */
[----:B-1----:R-:W-:Y:S05]  /*2410*/  @P0 BRA `(.L_x_3599) ;  /* 0x00000000006c0947 */ /* 0x002fea0003800000 */
[----:B------:R-:W-:Y:S01]  /*2420*/  @!P2 IMAD.MOV.U32 R8, RZ, RZ, R10 ;  /* 0x000000ffff08a224 */ /* 0x000fe200078e000a */
[----:B----4-:R-:W1:Y:S01]  /*2430*/  LDC.64 R2, c[0x0][0x4a8] ;  /* 0x00012a00ff027b82 */ /* 0x010e620000000a00 */
[C---:B------:R-:W-:Y:S01]  /*2440*/  IMAD.SHL.U32 R23, R62.reuse, 0x20, RZ ;  /* 0x000000203e177824 */ /* 0x040fe200078e00ff */
[----:B------:R-:W-:Y:S01]  /*2450*/  SHF.L.U64.HI R0, R62, 0x5, R63 ;  /* 0x000000053e007819 */ /* 0x000fe2000001023f */
[----:B------:R-:W-:Y:S01]  /*2460*/  IMAD.MOV.U32 R21, RZ, RZ, RZ ;  /* 0x000000ffff157224 */ /* 0x000fe200078e00ff */
[----:B------:R-:W2:Y:S02]  /*2470*/  @!P2 LDG.E.128 R24, desc[UR6][R8.64] ;  /* 0x000000060818a981 */ /* 0x000ea4000c1e1d00 */
[C---:B------:R-:W-:Y:S04]  /*2480*/  LEA R28, P1, R23.reuse, R80, 0x1 ;  /* 0x00000050171c7211 */ /* 0x040fe800078208ff */
[----:B------:R-:W-:Y:S01]  /*2490*/  LEA.HI.X R29, R23, R81, R0, 0x1, P1 ;  /* 0x00000051171d7211 */ /* 0x000fe200008f0c00 */
[----:B--2---:R2:W-:Y:S01]  /*24a0*/  @!P2 STG.E.128 desc[UR6][R80.64], R24 ;  /* 0x000000185000a986 */ /* 0x0045e2000c101d06 */
[C---:B-1----:R-:W-:Y:S04]  /*24b0*/  LEA R30, P0, R2.reuse, R10, 0x6 ;  /* 0x0000000a021e7211 */ /* 0x042fe800078030ff */
[C-C-:B------:R-:W-:Y:S02]  /*24c0*/  LEA.HI.X R31, R2.reuse, R9, R3.reuse, 0x6, P0 ;  /* 0x00000009021f7211 */ /* 0x140fe400000f3403 */
[C---:B------:R-:W-:Y:S03]  /*24d0*/  @!P3 LEA R32, P0, R2.reuse, R30, 0x6 ;  /* 0x0000001e0220b211 */ /* 0x040fe600078030ff */
[----:B------:R-:W4:Y:S01]  /*24e0*/  @!P4 LDG.E.128 R16, desc[UR6][R30.64] ;  /* 0x000000061e10c981 */ /* 0x000f22000c1e1d00 */
[----:B------:R-:W-:Y:S02]  /*24f0*/  @!P3 LEA.HI.X R33, R2, R31, R3, 0x6, P0 ;  /* 0x0000001f0221b211 */ /* 0x000fe400000f3403 */
[C---:B------:R-:W-:Y:S04]  /*2500*/  @!P3 LEA R34, P0, R62.reuse, R28, 0x6 ;  /* 0x0000001c3e22b211 */ /* 0x040fe800078030ff */
[----:B------:R-:W-:Y:S01]  /*2510*/  @!P3 LEA.HI.X R35, R62, R29, R63, 0x6, P0 ;  /* 0x0000001d3e23b211 */ /* 0x000fe200000f343f */
[----:B----4-:R2:W-:Y:S04]  /*2520*/  @!P4 STG.E.128 desc[UR6][R28.64], R16 ;  /* 0x000000101c00c986 */ /* 0x0105e8000c101d06 */
[----:B------:R-:W4:Y:S04]  /*2530*/  @!P3 LDG.E.128 R4, desc[UR6][R32.64] ;  /* 0x000000062004b981 */ /* 0x000f28000c1e1d00 */
[----:B----4-:R2:W-:Y:S01]  /*2540*/  @!P3 STG.E.128 desc[UR6][R34.64], R4 ;  /* 0x000000042200b986 */ /* 0x0105e2000c101d06 */
[----:B------:R-:W-:Y:S05]  /*2550*/  @P5 BRA `(.L_x_3600) ;  /* 0x0000002800385947 */ /* 0x000fea0003800000 */
[C---:B--2---:R-:W-:Y:S04]  /*2560*/  LEA R16, P0, R2.reuse, R30, 0x7 ;  /* 0x0000001e02107211 */ /* 0x044fe800078038ff */
[----:B------:R-:W-:Y:S02]  /*2570*/  LEA.HI.X R17, R2, R31, R3, 0x7, P0 ;  /* 0x0000001f02117211 */ /* 0x000fe400000f3c03 */
[C---:B------:R-:W-:Y:S03]  /*2580*/  LEA R2, P0, R62.reuse, R28, 0x7 ;  /* 0x0000001c3e027211 */ /* 0x040fe600078038ff */
[----:B------:R-:W2:Y:S01]  /*2590*/  LDG.E.128 R4, desc[UR6][R16.64] ;  /* 0x0000000610047981 */ /* 0x000ea2000c1e1d00 */
[----:B------:R-:W-:Y:S05]  /*25a0*/  LEA.HI.X R3, R62, R29, R63, 0x7, P0 ;  /* 0x0000001d3e037211 */ /* 0x000fea00000f3c3f */
[----:B--2---:R1:W-:Y:S01]  /*25b0*/  STG.E.128 desc[UR6][R2.64], R4 ;  /* 0x0000000402007986 */ /* 0x0043e2000c101d06 */
[----:B------:R-:W-:Y:S05]  /*25c0*/  BRA `(.L_x_3600) ;  /* 0x00000028001c7947 */ /* 0x000fea0003800000 */
.L_x_3599:
[----:B------:R-:W-:Y:S05]  /*25d0*/  BRA.U !UP0, `(.L_x_3601) ;  /* 0x0000000d08d47547 */ /* 0x000fea000b800000 */
[C---:B------:R-:W-:Y:S01]  /*25e0*/  ISETP.GE.OR P1, PT, R100.reuse, R91, P6 ;  /* 0x0000005b6400720c */ /* 0x040fe20003726670 */
[----:B------:R-:W1:Y:S01]  /*25f0*/  LDC.64 R38, c[0x0][0x4a8] ;  /* 0x00012a00ff267b82 */ /* 0x000e620000000a00 */
[----:B----4-:R-:W-:Y:S01]  /*2600*/  IMAD.SHL.U32 R3, R11, 0x20, RZ ;  /* 0x000000200b037824 */ /* 0x010fe200078e00ff */
[----:B------:R-:W-:Y:S01]  /*2610*/  BSSY.RECONVERGENT B0, `(.L_x_3602) ;  /* 0x000003c000007945 */ /* 0x000fe20003800200 */
[----:B------:R-:W-:Y:S03]  /*2620*/  ISETP.LT.OR P1, PT, R100, R93, P1 ;  /* 0x0000005d6400720c */ /* 0x000fe60000f21670 */
[C---:B------:R-:W-:Y:S02]  /*2630*/  LEA R22, P0, R3.reuse, R14, 0x1 ;  /* 0x0000000e03167211 */ /* 0x040fe400078008ff */
[----:B------:R-:W2:Y:S02]  /*2640*/  LDC R40, c[0x0][0x450] ;  /* 0x00011400ff287b82 */ /* 0x000ea40000000800 */
[C---:B------:R-:W-:Y:S02]  /*2650*/  LEA.HI.X.SX32 R23, R3.reuse, R15, 0x1, P0 ;  /* 0x0000000f03177211 */ /* 0x040fe400000f0eff */
[C---:B------:R-:W-:Y:S04]  /*2660*/  LEA R36, P0, R3.reuse, R52, 0x1 ;  /* 0x0000003403247211 */ /* 0x040fe800078008ff */
[----:B------:R-:W-:Y:S02]  /*2670*/  LEA.HI.X.SX32 R37, R3, R53, 0x1, P0 ;  /* 0x0000003503257211 */ /* 0x000fe400000f0eff */
[C---:B-1----:R-:W-:Y:S04]  /*2680*/  LEA R42, P0, R38.reuse, R10, 0x6 ;  /* 0x0000000a262a7211 */ /* 0x042fe800078030ff */
[----:B------:R-:W-:Y:S01]  /*2690*/  LEA.HI.X R43, R38, R9, R39, 0x6, P0 ;  /* 0x00000009262b7211 */ /* 0x000fe200000f3427 */
[----:B------:R-:W-:Y:S08]  /*26a0*/  @P1 BRA `(.L_x_3603) ;  /* 0x0000000000c81947 */ /* 0x000ff00003800000 */
        /* <DEDUP_REMOVED lines=50> */
.L_x_3603:
[----:B---3--:R-:W-:Y:S05]  /*29d0*/  BSYNC.RECONVERGENT B0 ;  /* 0x0000000000007941 */ /* 0x008fea0003800200 */
.L_x_3602:
[----:B------:R-:W-:Y:S04]  /*29e0*/  BSSY.RECONVERGENT B0, `(.L_x_3604) ;  /* 0x0000035000007945 */ /* 0x000fe80003800200 */
[----:B------:R-:W-:Y:S05]  /*29f0*/  @P4 BRA `(.L_x_3605) ;  /* 0x0000000000cc4947 */ /* 0x000fea0003800000 */
[----:B------:R-:W-:Y:S01]  /*2a00*/  ISETP.GE.AND P0, PT, R12, R21, PT ;  /* 0x000000150c00720c */ /* 0x000fe20003f06270 */
[----:B-1----:R-:W3:Y:S01]  /*2a10*/  LDG.E.128 R16, desc[UR6][R42.64] ;  /* 0x000000062a107981 */ /* 0x002ee2000c1e1d00 */
[C---:B------:R-:W-:Y:S04]  /*2a20*/  LEA R46, P1, R62.reuse, R80, 0x6 ;  /* 0x000000503e2e7211 */ /* 0x040fe800078230ff */
[----:B------:R-:W-:Y:S07]  /*2a30*/  LEA.HI.X R47, R62, R81, R63, 0x6, P1 ;  /* 0x000000513e2f7211 */ /* 0x000fee00008f343f */
        /* <DEDUP_REMOVED lines=47> */
.L_x_3605:
[----:B------:R-:W-:Y:S05]  /*2d30*/  BSYNC.RECONVERGENT B0 ;  /* 0x0000000000007941 */ /* 0x000fea0003800200 */
.L_x_3604:
[----:B------:R-:W-:Y:S04]  /*2d40*/  BSSY.RECONVERGENT B0, `(.L_x_3606) ;  /* 0x000003b000007945 */ /* 0x000fe80003800200 */
[----:B------:R-:W-:Y:S05]  /*2d50*/  @P3 BRA `(.L_x_3607) ;  /* 0x0000000000e43947 */ /* 0x000fea0003800000 */
[----:B------:R-:W-:Y:S02]  /*2d60*/  ISETP.GE.AND P0, PT, R12, R21, PT ;  /* 0x000000150c00720c */ /* 0x000fe40003f06270 */
[----:B------:R-:W-:Y:S02]  /*2d70*/  LEA R44, P1, R38, R42, 0x6 ;  /* 0x0000002a262c7211 */ /* 0x000fe400078230ff */
[----:B------:R-:W-:Y:S02]  /*2d80*/  SHF.L.U32 R49, R62, 0x6, RZ ;  /* 0x000000063e317819 */ /* 0x000fe400000006ff */
[----:B------:R-:W-:Y:S02]  /*2d90*/  LEA.HI.X R45, R38, R43, R39, 0x6, P1 ;  /* 0x0000002b262d7211 */ /* 0x000fe400008f3427 */
[----:B------:R-:W-:Y:S02]  /*2da0*/  IADD3 R50, P2, P1, R49, R80, R49 ;  /* 0x0000005031327210 */ /* 0x000fe4000795e031 */
[----:B---3--:R-:W-:Y:S01]  /*2db0*/  SHF.L.U64.HI R46, R62, 0x6, R63 ;  /* 0x000000063e2e7819 */ /* 0x008fe2000001023f */
[----:B-1----:R-:W3:Y:S02]  /*2dc0*/  LDG.E.128 R16, desc[UR6][R44.64] ;  /* 0x000000062c107981 */ /* 0x002ee4000c1e1d00 */
[C---:B------:R-:W-:Y:S01]  /*2dd0*/  @!P0 IMAD.WIDE R34, R11.reuse, 0x40, R36 ;  /* 0x000000400b228825 */ /* 0x040fe200078e0224 */
[----:B------:R-:W-:Y:S03]  /*2de0*/  IADD3.X R51, PT, PT, R46, R81, R46, P2, P1 ;  /* 0x000000512e337210 */ /* 0x000fe600017e242e */
[----:B------:R-:W-:Y:S02]  /*2df0*/  @!P0 IMAD.WIDE R26, R11, 0x40, R22 ;  /* 0x000000400b1a8825 */ /* 0x000fe400078e0216 */
        /* <DEDUP_REMOVED lines=47> */
.L_x_3607:
[----:B------:R-:W-:Y:S05]  /*30f0*/  BSYNC.RECONVERGENT B0 ;  /* 0x0000000000007941 */ /* 0x000fea0003800200 */
.L_x_3606:
[----:B------:R-:W-:Y:S04]  /*3100*/  BSSY.RECONVERGENT B0, `(.L_x_3608) ;  /* 0x000003b000007945 */ /* 0x000fe80003800200 */
[----:B------:R-:W-:Y:S05]  /*3110*/  @P5 BRA `(.L_x_3609) ;  /* 0x0000000000e45947 */ /* 0x000fea0003800000 */
[----:B------:R-:W-:Y:S02]  /*3120*/  ISETP.GE.AND P0, PT, R12, R21, PT ;  /* 0x000000150c00720c */ /* 0x000fe40003f06270 */
[C---:B------:R-:W-:Y:S04]  /*3130*/  LEA R34, P1, R38.reuse, R42, 0x7 ;  /* 0x0000002a26227211 */ /* 0x040fe800078238ff */
[----:B------:R-:W-:Y:S02]  /*3140*/  LEA.HI.X R35, R38, R43, R39, 0x7, P1 ;  /* 0x0000002b26237211 */ /* 0x000fe400008f3c27 */
[C---:B------:R-:W-:Y:S03]  /*3150*/  LEA R41, P1, R62.reuse, R80, 0x6 ;  /* 0x000000503e297211 */ /* 0x040fe600078230ff */
[----:B-1-34-:R-:W3:Y:S01]  /*3160*/  LDG.E.128 R16, desc[UR6][R34.64] ;  /* 0x0000000622107981 */ /* 0x01aee2000c1e1d00 */
[C---:B------:R-:W-:Y:S01]  /*3170*/  LEA R38, P2, R62.reuse, R41, 0x7 ;  /* 0x000000293e267211 */ /* 0x040fe200078438ff */
[C---:B------:R-:W-:Y:S01]  /*3180*/  @!P0 IMAD.WIDE R36, R11.reuse, 0x80, R36 ;  /* 0x000000800b248825 */ /* 0x040fe200078e0224 */
[----:B------:R-:W-:Y:S03]  /*3190*/  LEA.HI.X R32, R62, R81, R63, 0x6, P1 ;  /* 0x000000513e207211 */ /* 0x000fe600008f343f */
[----:B------:R-:W-:Y:S02]  /*31a0*/  @!P0 IMAD.WIDE R22, R11, 0x80, R22 ;  /* 0x000000800b168825 */ /* 0x000fe400078e0216 */
[----:B------:R-:W4:Y:S06]  /*31b0*/  @!P0 LDG.E.64 R36, desc[UR6][R36.64] ;  /* 0x0000000624248981 */ /* 0x000f2c000c1e1b00 */
[----:B------:R-:W5:Y:S01]  /*31c0*/  @!P0 LDG.E.64 R6, desc[UR6][R22.64] ;  /* 0x0000000616068981 */ /* 0x000f62000c1e1b00 */
[--C-:B----4-:R-:W-:Y:S01]  /*31d0*/  @!P0 HADD2.F32 R27, -RZ, R36.reuse.H0_H0 ;  /* 0x20000024ff1b8230 */ /* 0x110fe20000004100 */
[----:B---3--:R-:W-:Y:S01]  /*31e0*/  @!P0 MOV R21, R16 ;  /* 0x0000001000158202 */ /* 0x008fe20000000f00 */
[----:B------:R-:W-:Y:S01]  /*31f0*/  @!P0 HADD2.F32 R31, -RZ, R36.H1_H1 ;  /* 0x30000024ff1f8230 */ /* 0x000fe20000004100 */
[----:B------:R-:W-:Y:S01]  /*3200*/  @!P0 MOV R8, R17 ;  /* 0x0000001100088202 */ /* 0x000fe20000000f00 */
[----:B------:R-:W-:Y:S02]  /*3210*/  @!P0 HADD2.F32 R24, -RZ, R37.H0_H0 ;  /* 0x20000025ff188230 */ /* 0x000fe40000004100 */
[--C-:B------:R-:W-:Y:S02]  /*3220*/  @!P0 HADD2.F32 R25, -RZ, R21.reuse.H1_H1 ;  /* 0x30000015ff198230 */ /* 0x100fe40000004100 */
[--C-:B-----5:R-:W-:Y:S02]  /*3230*/  @!P0 HADD2.F32 R20, -RZ, R6.reuse.H0_H0 ;  /* 0x20000006ff148230 */ /* 0x120fe40000004100 */
[----:B------:R-:W-:Y:S01]  /*3240*/  @!P0 HADD2.F32 R29, -RZ, R21.H0_H0 ;  /* 0x20000015ff1d8230 */ /* 0x000fe20000004100 */
[----:B------:R-:W-:Y:S01]  /*3250*/  @!P0 MOV R21, R18 ;  /* 0x0000001200158202 */ /* 0x000fe20000000f00 */
[C---:B------:R-:W-:Y:S01]  /*3260*/  @!P0 FMUL.FTZ R35, R25.reuse, R27 ;  /* 0x0000001b19238220 */ /* 0x040fe20000410000 */
[-C--:B------:R-:W-:Y:S01]  /*3270*/  @!P0 FMUL.FTZ R0, R25, R20.reuse ;  /* 0x0000001419008220 */ /* 0x080fe20000410000 */
[----:B------:R-:W-:Y:S02]  /*3280*/  @!P0 HADD2.F32 R6, -RZ, R6.H1_H1 ;  /* 0x30000006ff068230 */ /* 0x000fe40000004100 */
[----:B------:R-:W-:Y:S01]  /*3290*/  @!P0 FFMA.FTZ R35, R29, R20, -R35 ;  /* 0x000000141d238223 */ /* 0x000fe20000010823 */
[----:B------:R-:W-:Y:S01]  /*32a0*/  @!P0 MOV R20, R19 ;  /* 0x0000001300148202 */ /* 0x000fe20000000f00 */
[----:B------:R-:W-:Y:S01]  /*32b0*/  @!P0 FFMA.FTZ R0, R27, R29, R0 ;  /* 0x0000001d1b008223 */ /* 0x000fe20000010000 */
[--C-:B------:R-:W-:Y:S02]  /*32c0*/  @!P0 HADD2.F32 R23, -RZ, R8.reuse.H1_H1 ;  /* 0x30000008ff178230 */ /* 0x100fe40000004100 */
[----:B------:R-:W-:Y:S02]  /*32d0*/  @!P0 HADD2.F32 R27, -RZ, R8.H0_H0 ;  /* 0x20000008ff1b8230 */ /* 0x000fe40000004100 */
[----:B------:R-:W-:Y:S01]  /*32e0*/  @!P0 F2FP.F16.F32.PACK_AB R35, R0, R35 ;  /* 0x000000230023823e */ /* 0x000fe200000000ff */
[----:B------:R-:W-:Y:S02]  /*32f0*/  @!P0 HADD2.F32 R5, -RZ, R7.H0_H0 ;  /* 0x20000007ff058230 */ /* 0x000fe40000004100 */
[C---:B------:R-:W-:Y:S01]  /*3300*/  @!P0 FMUL.FTZ R2, R23.reuse, R6 ;  /* 0x0000000617028220 */ /* 0x040fe20000410000 */
[----:B------:R-:W-:Y:S01]  /*3310*/  @!P0 HADD2.F32 R22, -RZ, R21.H1_H1 ;  /* 0x30000015ff168230 */ /* 0x000fe20000004100 */
[----:B------:R-:W-:Y:S01]  /*3320*/  @!P0 MOV R16, R35 ;  /* 0x0000002300108202 */ /* 0x000fe20000000f00 */
[----:B------:R-:W-:Y:S02]  /*3330*/  @!P0 HADD2.F32 R7, -RZ, R7.H1_H1 ;  /* 0x30000007ff078230 */ /* 0x000fe40000004100 */
[----:B------:R-:W-:Y:S01]  /*3340*/  @!P0 FMUL.FTZ R39, R23, R31 ;  /* 0x0000001f17278220 */ /* 0x000fe20000410000 */
        /* <DEDUP_REMOVED lines=22> */
.L_x_3609:
[----:B------:R-:W-:Y:S05]  /*34b0*/  BSYNC.RECONVERGENT B0 ;  /* 0x0000000000007941 */ /* 0x000fea0003800200 */
.L_x_3608:
[----:B------:R-:W1:Y:S01]  /*34c0*/  LDC R21, c[0x0][0x450] ;  /* 0x00011400ff157b82 */ /* 0x000e620000000800 */
[----:B--2---:R-:W-:Y:S05]  /*34d0*/  IMAD.U32 R3, R40, -0x40, RZ ;  /* 0xffffffc028037824 */ /* 0x004fea00078e00ff */
[C---:B------:R-:W-:Y:S02]  /*34e0*/  LEA R14, P1, R3.reuse, R14, 0x1 ;  /* 0x0000000e030e7211 */ /* 0x040fe400078208ff */
[C---:B------:R-:W-:Y:S02]  /*34f0*/  LEA R52, P0, R3.reuse, R52, 0x1 ;  /* 0x0000003403347211 */ /* 0x040fe400078008ff */
[C---:B------:R-:W-:Y:S02]  /*3500*/  LEA.HI.X.SX32 R15, R3.reuse, R15, 0x1, P1 ;  /* 0x0000000f030f7211 */ /* 0x040fe400008f0eff */
[----:B------:R-:W-:Y:S01]  /*3510*/  LEA.HI.X.SX32 R53, R3, R53, 0x1, P0 ;  /* 0x0000003503357211 */ /* 0x000fe200000f0eff */
[----:B------:R-:W-:Y:S05]  /*3520*/  BRA `(.L_x_3600) ;  /* 0x0000001800447947 */ /* 0x000fea0003800000 */
.L_x_3601:
[C---:B------:R-:W-:Y:S01]  /*3530*/  ISETP.GE.OR P1, PT, R100.reuse, R91, P6 ;  /* 0x0000005b6400720c */ /* 0x040fe20003726670 */
[----:B------:R-:W1:Y:S01]  /*3540*/  LDC.64 R68, c[0x0][0x4a8] ;  /* 0x00012a00ff447b82 */ /* 0x000e620000000a00 */
[----:B------:R-:W-:Y:S01]  /*3550*/  LEA.HI R20, R21, R21, RZ, 0x1 ;  /* 0x0000001515147211 */ /* 0x000fe200078f08ff */
[----:B------:R-:W-:Y:S01]  /*3560*/  BSSY.RECONVERGENT B0, `(.L_x_3610) ;  /* 0x0000062000007945 */ /* 0x000fe20003800200 */
[----:B------:R-:W-:Y:S02]  /*3570*/  ISETP.LT.OR P2, PT, R100, R93, P1 ;  /* 0x0000005d6400720c */ /* 0x000fe40000f41670 */
[----:B------:R-:W-:Y:S03]  /*3580*/  SHF.R.S32.HI R20, RZ, 0x1, R20 ;  /* 0x00000001ff147819 */ /* 0x000fe60000011414 */
[----:B------:R-:W2:Y:S01]  /*3590*/  LDC R97, c[0x0][0x450] ;  /* 0x00011400ff617b82 */ /* 0x000ea20000000800 */
[----:B----4-:R-:W-:Y:S01]  /*35a0*/  SHF.R.U32.HI R23, RZ, 0x1, R21 ;  /* 0x00000001ff177819 */ /* 0x010fe20000011615 */
        /* <DEDUP_REMOVED lines=8> */
[----:B------:R-:W4:Y:S06]  /*3630*/  LDG.E.128 R56, desc[UR6][R8.64] ;  /* 0x0000000608387981 */ /* 0x000f2c000c1e1d00 */
[----:B------:R-:W-:Y:S01]  /*3640*/  @!P0 IMAD.WIDE R38, R23, 0x2, R8 ;  /* 0x0000000217268825 */ /* 0x000fe200078e0208 */
[----:B------:R-:W-:Y:S02]  /*3650*/  @!P0 SEL R99, R20, RZ, P1 ;  /* 0x000000ff14638207 */ /* 0x000fe40000800000 */
[----:B------:R-:W-:Y:S02]  /*3660*/  @!P0 SHF.R.S32.HI R106, RZ, 0x1f, R20 ;  /* 0x0000001fff6a8819 */ /* 0x000fe40000011414 */
[----:B------:R-:W-:Y:S01]  /*3670*/  @!P0 SHF.L.U32 R55, R99, 0x1, RZ ;  /* 0x0000000163378819 */ /* 0x000fe200000006ff */
[----:B------:R-:W5:Y:S01]  /*3680*/  @!P0 LDG.E.128 R16, desc[UR6][R38.64] ;  /* 0x0000000626108981 */ /* 0x000f62000c1e1d00 */
        /* <DEDUP_REMOVED lines=9> */
[----:B------:R1:W3:Y:S01]  /*3720*/  @!P0 LDG.E.128 R48, desc[UR6][R40.64] ;  /* 0x0000000628308981 */ /* 0x0002e2000c1e1d00 */
[--C-:B-----5:R-:W-:Y:S01]  /*3730*/  @!P0 HADD2.F32 R37, -RZ, R16.reuse.H0_H0 ;  /* 0x20000010ff258230 */ /* 0x120fe20000004100 */
[----:B----4-:R-:W-:Y:S01]  /*3740*/  @!P0 MOV R36, R56 ;  /* 0x0000003800248202 */ /* 0x010fe20000000f00 */
[----:B------:R-:W-:Y:S01]  /*3750*/  @!P0 HADD2.F32 R35, -RZ, R16.H1_H1 ;  /* 0x30000010ff238230 */ /* 0x000fe20000004100 */
[----:B------:R-:W-:Y:S01]  /*3760*/  @!P0 MOV R54, R57 ;  /* 0x0000003900368202 */ /* 0x000fe20000000f00 */
[--C-:B------:R-:W-:Y:S02]  /*3770*/  @!P0 HADD2.F32 R33, -RZ, R17.reuse.H0_H0 ;  /* 0x20000011ff218230 */ /* 0x100fe40000004100 */
        /* <DEDUP_REMOVED lines=15> */
[--C-:B---3--:R-:W-:Y:S02]  /*3870*/  @!P0 HADD2.F32 R36, -RZ, R48.reuse.H0_H0 ;  /* 0x20000030ff248230 */ /* 0x108fe40000004100 */
        /* <DEDUP_REMOVED lines=10> */
[----:B------:R-:W-:Y:S01]  /*3920*/  @!P0 FMUL.FTZ R4, R16, R29 ;  /* 0x0000001d10048220 */ /* 0x000fe20000410000 */
[--C-:B------:R-:W-:Y:S02]  /*3930*/  @!P0 HADD2.F32 R46, -RZ, R50.reuse.H0_H0 ;  /* 0x20000032ff2e8230 */ /* 0x100fe40000004100 */
[----:B------:R-:W-:Y:S01]  /*3940*/  @!P2 FADD.FTZ R28, -R28, -RZ ;  /* 0x800000ff1c1ca221 */ /* 0x000fe20000010100 */
[----:B------:R-:W-:Y:S02]  /*3950*/  @!P0 HADD2.F32 R47, -RZ, R50.H1_H1 ;  /* 0x30000032ff2f8230 */ /* 0x000fe40000004100 */
[----:B------:R-:W-:Y:S01]  /*3960*/  @!P0 FFMA.FTZ R2, R43, R40, R2 ;  /* 0x000000282b028223 */ /* 0x000fe20000010002 */
[--C-:B------:R-:W-:Y:S02]  /*3970*/  @!P0 HADD2.F32 R48, -RZ, R51.reuse.H0_H0 ;  /* 0x20000033ff308230 */ /* 0x100fe40000004100 */
[----:B------:R-:W-:Y:S01]  /*3980*/  @!P2 FADD.FTZ R27, -R27, -RZ ;  /* 0x800000ff1b1ba221 */ /* 0x000fe20000010100 */
[----:B------:R-:W-:Y:S01]  /*3990*/  @!P0 HADD2.F32 R50, -RZ, R51.H1_H1 ;  /* 0x30000033ff328230 */ /* 0x000fe20000004100 */
[----:B------:R-:W-:Y:S01]  /*39a0*/  @!P0 MOV R51, R59 ;  /* 0x0000003b00338202 */ /* 0x000fe20000000f00 */
[--C-:B------:R-:W-:Y:S01]  /*39b0*/  @!P0 HADD2.F32 R42, -RZ, R54.reuse.H0_H0 ;  /* 0x20000036ff2a8230 */ /* 0x100fe20000004100 */
[----:B------:R-:W-:Y:S01]  /*39c0*/  @!P0 F2FP.F16.F32.PACK_AB R55, R2, R0 ;  /* 0x000000000237823e */ /* 0x000fe200000000ff */
[--C-:B------:R-:W-:Y:S02]  /*39d0*/  @!P0 HADD2.F32 R17, -RZ, R19.reuse.H0_H0 ;  /* 0x20000013ff118230 */ /* 0x100fe40000004100 */
[----:B------:R-:W-:Y:S01]  /*39e0*/  @!P2 FADD.FTZ R26, -R26, -RZ ;  /* 0x800000ff1a1aa221 */ /* 0x000fe20000010100 */
[----:B------:R-:W-:Y:S01]  /*39f0*/  @!P0 HADD2.F32 R41, -RZ, R54.H1_H1 ;  /* 0x30000036ff298230 */ /* 0x000fe20000004100 */
[----:B------:R-:W-:Y:S01]  /*3a00*/  @!P0 MOV R56, R55 ;  /* 0x0000003700388202 */ /* 0x000fe20000000f00 */
[----:B------:R-:W-:Y:S02]  /*3a10*/  @!P0 HADD2.F32 R19, -RZ, R19.H1_H1 ;  /* 0x30000013ff138230 */ /* 0x000fe40000004100 */
[----:B------:R-:W-:Y:S01]  /*3a20*/  @!P2 FADD.FTZ R22, -R22, -RZ ;  /* 0x800000ff1616a221 */ /* 0x000fe20000010100 */
[--C-:B------:R-:W-:Y:S02]  /*3a30*/  @!P0 HADD2.F32 R36, -RZ, R49.reuse.H0_H0 ;  /* 0x20000031ff248230 */ /* 0x100fe40000004100 */
[----:B------:R-:W-:Y:S01]  /*3a40*/  @!P0 FMUL.FTZ R5, R31, R28 ;  /* 0x0000001c1f058220 */ /* 0x000fe20000410000 */
        /* <DEDUP_REMOVED lines=19> */
.L_x_3611:
[----:B---3--:R-:W-:Y:S05]  /*3b80*/  BSYNC.RECONVERGENT B0 ;  /* 0x0000000000007941 */ /* 0x008fea0003800200 */
.L_x_3610:
[----:B------:R-:W-:Y:S04]  /*3b90*/  BSSY.RECONVERGENT B0, `(.L_x_3612) ;  /* 0x000005e000007945 */ /* 0x000fe80003800200 */
[----:B------:R-:W-:Y:S05]  /*3ba0*/  @P4 BRA `(.L_x_3613) ;  /* 0x0000000400704947 */ /* 0x000fea0003800000 */
[----:B------:R-:W-:Y:S01]  /*3bb0*/  ISETP.GE.AND P0, PT, R12, R21, PT ;  /* 0x000000150c00720c */ /* 0x000fe20003f06270 */
[----:B------:R-:W3:Y:S11]  /*3bc0*/  LDG.E.128 R48, desc[UR6][R24.64] ;  /* 0x0000000618307981 */ /* 0x000ef6000c1e1d00 */
[----:B------:R-:W-:Y:S01]  /*3bd0*/  @!UPT UIADD3 URZ, UPT, UPT, URZ, URZ, URZ ;  /* 0x000000fffffff290 */ /* 0x000fe2000fffe0ff */
[----:B------:R-:W-:Y:S01]  /*3be0*/  @!P0 IMAD.WIDE R16, R23, 0x2, R24 ;  /* 0x0000000217108825 */ /* 0x000fe200078e0218 */
[----:B-1----:R-:W-:Y:S02]  /*3bf0*/  @!P0 SHF.R.S32.HI R59, RZ, 0x1f, R20 ;  /* 0x0000001fff3b8819 */ /* 0x002fe40000011414 */
[----:B------:R-:W-:Y:S02]  /*3c00*/  @!P0 SEL R57, R20, RZ, P1 ;  /* 0x000000ff14398207 */ /* 0x000fe40000800000 */
[----:B------:R-:W-:Y:S01]  /*3c10*/  @!P0 SHF.L.U32 R106, R11, 0x5, RZ ;  /* 0x000000050b6a8819 */ /* 0x000fe200000006ff */
[----:B------:R-:W4:Y:S01]  /*3c20*/  @!P0 LDG.E.128 R16, desc[UR6][R16.64] ;  /* 0x0000000610108981 */ /* 0x000f22000c1e1d00 */
[----:B------:R-:W-:Y:S02]  /*3c30*/  @!P0 SEL R59, R59, RZ, P1 ;  /* 0x000000ff3b3b8207 */ /* 0x000fe40000800000 */
[C---:B------:R-:W-:Y:S04]  /*3c40*/  @!P0 IADD3 R57, P2, PT, R106.reuse, R57, RZ ;  /* 0x000000396a398210 */ /* 0x040fe80007f5e0ff */
[----:B------:R-:W-:Y:S02]  /*3c50*/  @!P0 LEA.HI.X.SX32 R106, R106, R59, 0x1, P2 ;  /* 0x0000003b6a6a8211 */ /* 0x000fe400010f0eff */
[C---:B------:R-:W-:Y:S02]  /*3c60*/  @!P0 SHF.L.U32 R99, R57.reuse, 0x1, RZ ;  /* 0x0000000139638819 */ /* 0x040fe400000006ff */
[----:B------:R-:W-:Y:S02]  /*3c70*/  @!P0 SHF.L.U64.HI R106, R57, 0x1, R106 ;  /* 0x00000001396a8819 */ /* 0x000fe4000001026a */
[C---:B------:R-:W-:Y:S04]  /*3c80*/  @!P0 IADD3 R108, P2, PT, R99.reuse, R84, RZ ;  /* 0x00000054636c8210 */ /* 0x040fe80007f5e0ff */
[C---:B------:R-:W-:Y:S02]  /*3c90*/  @!P0 IADD3.X R109, PT, PT, R106.reuse, R85, RZ, P2, !PT ;  /* 0x000000556a6d8210 */ /* 0x040fe400017fe4ff */
[----:B------:R-:W-:Y:S03]  /*3ca0*/  @!P0 IADD3 R38, P2, PT, R99, R86, RZ ;  /* 0x0000005663268210 */ /* 0x000fe60007f5e0ff */
[----:B------:R-:W5:Y:S01]  /*3cb0*/  @!P0 LDG.E.128 R56, desc[UR6][R108.64] ;  /* 0x000000066c388981 */ /* 0x000f62000c1e1d00 */
[----:B------:R-:W-:Y:S02]  /*3cc0*/  @!P0 IADD3.X R39, PT, PT, R106, R87, RZ, P2, !PT ;  /* 0x000000576a278210 */ /* 0x000fe400017fe4ff */
[----:B------:R-:W-:Y:S02]  /*3cd0*/  PLOP3.LUT P2, PT, PT, PT, PT, 0x80, 0x8 ;  /* 0x000000000008781c */ /* 0x000fe40003f4f070 */
[----:B------:R-:W-:Y:S03]  /*3ce0*/  @!P0 PLOP3.LUT P2, PT, P1, PT, PT, 0x80, 0x8 ;  /* 0x000000000008881c */ /* 0x000fe60000f4f070 */
        /* <DEDUP_REMOVED lines=20> */
[----:B--2---:R-:W-:Y:S02]  /*3e30*/  @!P0 HADD2.F32 R36, -RZ, R44.H0_H0 ;  /* 0x2000002cff248230 */ /* 0x004fe40000004100 */
        /* <DEDUP_REMOVED lines=51> */
.L_x_3613:
[----:B------:R-:W-:Y:S05]  /*4170*/  BSYNC.RECONVERGENT B0 ;  /* 0x0000000000007941 */ /* 0x000fea0003800200 */
.L_x_3612:
[----:B------:R-:W-:Y:S04]  /*4180*/  BSSY.RECONVERGENT B0, `(.L_x_3614) ;  /* 0x0000063000007945 */ /* 0x000fe80003800200 */
[----:B------:R-:W-:Y:S05]  /*4190*/  @P3 BRA `(.L_x_3615) ;  /* 0x0000000400843947 */ /* 0x000fea0003800000 */
[----:B------:R-:W-:Y:S02]  /*41a0*/  ISETP.GE.AND P0, PT, R12, R21, PT ;  /* 0x000000150c00720c */ /* 0x000fe40003f06270 */
[C---:B------:R-:W-:Y:S02]  /*41b0*/  SHF.L.U32 R55, R68.reuse, 0x6, RZ ;  /* 0x0000000644377819 */ /* 0x040fe400000006ff */
[----:B-1----:R-:W-:Y:S02]  /*41c0*/  SHF.L.U64.HI R58, R68, 0x6, R69 ;  /* 0x00000006443a7819 */ /* 0x002fe40000010245 */
[----:B------:R-:W-:Y:S04]  /*41d0*/  IADD3 R34, P3, P2, R55, R10, R55 ;  /* 0x0000000a37227210 */ /* 0x000fe80007a7e037 */
[----:B------:R-:W-:Y:S03]  /*41e0*/  IADD3.X R35, PT, PT, R58, R9, R58, P3, P2 ;  /* 0x000000093a237210 */ /* 0x000fe60001fe443a */
[----:B------:R-:W-:Y:S01]  /*41f0*/  @!P0 SEL R56, R20, RZ, P1 ;  /* 0x000000ff14388207 */ /* 0x000fe20000800000 */
[----:B------:R-:W-:Y:S01]  /*4200*/  @!P0 IMAD.WIDE R16, R23, 0x2, R34 ;  /* 0x0000000217108825 */ /* 0x000fe200078e0222 */
[----:B------:R-:W-:Y:S01]  /*4210*/  @!P0 SHF.L.U32 R55, R11, 0x6, RZ ;  /* 0x000000060b378819 */ /* 0x000fe200000006ff */
[----:B---3--:R-:W3:Y:S01]  /*4220*/  LDG.E.128 R48, desc[UR6][R34.64] ;  /* 0x0000000622307981 */ /* 0x008ee2000c1e1d00 */
[----:B------:R-:W-:Y:S02]  /*4230*/  @!P0 SHF.R.S32.HI R106, RZ, 0x1f, R20 ;  /* 0x0000001fff6a8819 */ /* 0x000fe40000011414 */
[C---:B------:R-:W-:Y:S02]  /*4240*/  @!P0 IADD3 R57, P2, PT, R55.reuse, R56, RZ ;  /* 0x0000003837398210 */ /* 0x040fe40007f5e0ff */
[----:B------:R-:W-:Y:S03]  /*4250*/  @!P0 SEL R106, R106, RZ, P1 ;  /* 0x000000ff6a6a8207 */ /* 0x000fe60000800000 */
[----:B------:R-:W4:Y:S01]  /*4260*/  @!P0 LDG.E.128 R16, desc[UR6][R16.64] ;  /* 0x0000000610108981 */ /* 0x000f22000c1e1d00 */
        /* <DEDUP_REMOVED lines=24> */
[----:B------:R-:W-:Y:S01]  /*43f0*/  @!P0 HADD2.F32 R35, -RZ, R56.H1_H1 ;  /* 0x30000038ff238230 */ /* 0x000fe20000004100 */
[----:B------:R-:W-:Y:S01]  /*4400*/  SHF.L.U64.HI R56, R62, 0x6, R63 ;  /* 0x000000063e387819 */ /* 0x000fe2000001023f */
[--C-:B------:R-:W-:Y:S02]  /*4410*/  @!P0 HADD2.F32 R34, -RZ, R57.reuse.H0_H0 ;  /* 0x20000039ff228230 */ /* 0x100fe40000004100 */
[----:B------:R-:W-:Y:S01]  /*4420*/  @!P2 FADD.FTZ R37, -R37, -RZ ;  /* 0x800000ff2525a221 */ /* 0x000fe20000010100 */
[----:B------:R-:W-:Y:S02]  /*4430*/  @!P0 HADD2.F32 R33, -RZ, R57.H1_H1 ;  /* 0x30000039ff218230 */ /* 0x000fe40000004100 */
[----:B------:R-:W-:Y:S01]  /*4440*/  @!P2 FADD.FTZ R35, -R35, -RZ ;  /* 0x800000ff2323a221 */ /* 0x000fe20000010100 */
[--C-:B--2---:R-:W-:Y:S02]  /*4450*/  @!P0 HADD2.F32 R36, -RZ, R44.reuse.H0_H0 ;  /* 0x2000002cff248230 */ /* 0x104fe40000004100 */
        /* <DEDUP_REMOVED lines=53> */
.L_x_3615:
[----:B------:R-:W-:Y:S05]  /*47b0*/  BSYNC.RECONVERGENT B0 ;  /* 0x0000000000007941 */ /* 0x000fea0003800200 */
.L_x_3614:
[----:B------:R-:W-:Y:S04]  /*47c0*/  BSSY.RECONVERGENT B0, `(.L_x_3616) ;  /* 0x0000061000007945 */ /* 0x000fe80003800200 */
[----:B------:R-:W-:Y:S05]  /*47d0*/  @P5 BRA `(.L_x_3617) ;  /* 0x00000004007c5947 */ /* 0x000fea0003800000 */
[----:B------:R-:W-:Y:S02]  /*47e0*/  ISETP.GE.AND P0, PT, R12, R21, PT ;  /* 0x000000150c00720c */ /* 0x000fe40003f06270 */
[C---:B------:R-:W-:Y:S04]  /*47f0*/  LEA R28, P2, R68.reuse, R24, 0x7 ;  /* 0x00000018441c7211 */ /* 0x040fe800078438ff */
[----:B------:R-:W-:Y:S05]  /*4800*/  LEA.HI.X R29, R68, R25, R69, 0x7, P2 ;  /* 0x00000019441d7211 */ /* 0x000fea00010f3c45 */
[----:B------:R-:W5:Y:S02]  /*4810*/  LDG.E.128 R44, desc[UR6][R28.64] ;  /* 0x000000061c2c7981 */ /* 0x000f64000c1e1d00 */
[----:B---34-:R-:W-:Y:S01]  /*4820*/  @!P0 IMAD R50, R11, 0x60, RZ ;  /* 0x000000600b328824 */ /* 0x018fe200078e02ff */
[----:B------:R-:W-:Y:S01]  /*4830*/  @!P0 SEL R51, R20, RZ, P1 ;  /* 0x000000ff14338207 */ /* 0x000fe20000800000 */
[----:B------:R-:W-:Y:S01]  /*4840*/  @!P0 IMAD.WIDE R16, R23, 0x2, R28 ;  /* 0x0000000217108825 */ /* 0x000fe200078e021c */
[----:B------:R-:W-:Y:S02]  /*4850*/  @!P0 SHF.R.S32.HI R49, RZ, 0x1f, R20 ;  /* 0x0000001fff318819 */ /* 0x000fe40000011414 */
[C---:B------:R-:W-:Y:S02]  /*4860*/  @!P0 IADD3 R51, P2, PT, R50.reuse, R51, RZ ;  /* 0x0000003332338210 */ /* 0x040fe40007f5e0ff */
[----:B------:R-:W-:Y:S01]  /*4870*/  @!P0 SEL R49, R49, RZ, P1 ;  /* 0x000000ff31318207 */ /* 0x000fe20000800000 */
[----:B------:R-:W3:Y:S03]  /*4880*/  @!P0 LDG.E.128 R16, desc[UR6][R16.64] ;  /* 0x0000000610108981 */ /* 0x000ee6000c1e1d00 */
[----:B------:R-:W-:Y:S02]  /*4890*/  @!P0 LEA.HI.X.SX32 R50, R50, R49, 0x1, P2 ;  /* 0x0000003132328211 */ /* 0x000fe400010f0eff */
[C---:B------:R-:W-:Y:S02]  /*48a0*/  @!P0 SHF.L.U32 R49, R51.reuse, 0x1, RZ ;  /* 0x0000000133318819 */ /* 0x040fe400000006ff */
[----:B------:R-:W-:Y:S02]  /*48b0*/  @!P0 SHF.L.U64.HI R50, R51, 0x1, R50 ;  /* 0x0000000133328819 */ /* 0x000fe40000010232 */
[C---:B-1----:R-:W-:Y:S04]  /*48c0*/  @!P0 IADD3 R56, P2, PT, R49.reuse, R84, RZ ;  /* 0x0000005431388210 */ /* 0x042fe80007f5e0ff */
[C---:B------:R-:W-:Y:S02]  /*48d0*/  @!P0 IADD3.X R57, PT, PT, R50.reuse, R85, RZ, P2, !PT ;  /* 0x0000005532398210 */ /* 0x040fe400017fe4ff */
[----:B------:R-:W-:Y:S04]  /*48e0*/  @!P0 IADD3 R32, P2, PT, R49, R86, RZ ;  /* 0x0000005631208210 */ /* 0x000fe80007f5e0ff */
[----:B------:R-:W4:Y:S01]  /*48f0*/  @!P0 LDG.E.128 R56, desc[UR6][R56.64] ;  /* 0x0000000638388981 */ /* 0x000f22000c1e1d00 */
[----:B------:R-:W-:Y:S02]  /*4900*/  @!P0 IADD3.X R33, PT, PT, R50, R87, RZ, P2, !PT ;  /* 0x0000005732218210 */ /* 0x000fe400017fe4ff */
[----:B------:R-:W-:Y:S02]  /*4910*/  PLOP3.LUT P2, PT, PT, PT, PT, 0x80, 0x8 ;  /* 0x000000000008781c */ /* 0x000fe40003f4f070 */
[----:B------:R-:W-:Y:S03]  /*4920*/  @!P0 PLOP3.LUT P2, PT, P1, PT, PT, 0x80, 0x8 ;  /* 0x000000000008881c */ /* 0x000fe60000f4f070 */
[----:B------:R1:W2:Y:S01]  /*4930*/  @!P0 LDG.E.128 R40, desc[UR6][R32.64] ;  /* 0x0000000620288981 */ /* 0x0002a2000c1e1d00 */
[--C-:B---3--:R-:W-:Y:S01]  /*4940*/  @!P0 HADD2.F32 R27, -RZ, R16.reuse.H0_H0 ;  /* 0x20000010ff1b8230 */ /* 0x108fe20000004100 */
[----:B-----5:R-:W-:Y:S01]  /*4950*/  @!P0 MOV R35, R44 ;  /* 0x0000002c00238202 */ /* 0x020fe20000000f00 */
        /* <DEDUP_REMOVED lines=10> */
[--C-:B----4-:R-:W-:Y:S02]  /*4a00*/  @!P0 HADD2.F32 R30, -RZ, R56.reuse.H0_H0 ;  /* 0x20000038ff1e8230 */ /* 0x110fe40000004100 */
[----:B------:R-:W-:Y:S02]  /*4a10*/  @!P0 HADD2.F32 R28, -RZ, R56.H1_H1 ;  /* 0x30000038ff1c8230 */ /* 0x000fe40000004100 */
        /* <DEDUP_REMOVED lines=13> */
[--C-:B------:R-:W-:Y:S02]  /*4af0*/  @!P0 HADD2.F32 R38, -RZ, R42.reuse.H0_H0 ;  /* 0x2000002aff268230 */ /* 0x100fe40000004100 */
[----:B------:R-:W-:Y:S01]  /*4b00*/  @!P0 FMUL.FTZ R3, R24, R31 ;  /* 0x0000001f18038220 */ /* 0x000fe20000410000 */
[----:B------:R-:W-:Y:S01]  /*4b10*/  @!P0 HADD2.F32 R39, -RZ, R42.H1_H1 ;  /* 0x3000002aff278230 */ /* 0x000fe20000004100 */
[----:B------:R-:W-:Y:S01]  /*4b20*/  @!P0 MOV R42, R46 ;  /* 0x0000002e002a8202 */ /* 0x000fe20000000f00 */
[----:B------:R-:W-:Y:S02]  /*4b30*/  @!P0 HADD2.F32 R18, -RZ, R59.H0_H0 ;  /* 0x2000003bff128230 */ /* 0x000fe40000004100 */
[----:B------:R-:W-:Y:S01]  /*4b40*/  @!P0 FFMA.FTZ R2, R35, R34, R2 ;  /* 0x0000002223028223 */ /* 0x000fe20000010002 */
[----:B------:R-:W-:Y:S01]  /*4b50*/  @!P0 MOV R35, R47 ;  /* 0x0000002f00238202 */ /* 0x000fe20000000f00 */
[----:B------:R-:W-:Y:S02]  /*4b60*/  @!P0 HADD2.F32 R36, -RZ, R41.H0_H0 ;  /* 0x20000029ff248230 */ /* 0x000fe40000004100 */
[----:B------:R-:W-:Y:S01]  /*4b70*/  @!P0 FMUL.FTZ R4, R22, R29 ;  /* 0x0000001d16048220 */ /* 0x000fe20000410000 */
[--C-:B------:R-:W-:Y:S01]  /*4b80*/  @!P0 HADD2.F32 R32, -RZ, R48.reuse.H0_H0 ;  /* 0x20000030ff208230 */ /* 0x100fe20000004100 */
[----:B------:R-:W-:Y:S01]  /*4b90*/  @!P0 F2FP.F16.F32.PACK_AB R50, R2, R0 ;  /* 0x000000000232823e */ /* 0x000fe200000000ff */
[----:B------:R-:W-:Y:S02]  /*4ba0*/  @!P0 HADD2.F32 R16, -RZ, R59.H1_H1 ;  /* 0x3000003bff108230 */ /* 0x000fe40000004100 */
[----:B------:R-:W-:Y:S01]  /*4bb0*/  @!P2 FADD.FTZ R26, -R26, -RZ ;  /* 0x800000ff1a1aa221 */ /* 0x000fe20000010100 */
[----:B------:R-:W-:Y:S01]  /*4bc0*/  @!P0 HADD2.F32 R37, -RZ, R41.H1_H1 ;  /* 0x30000029ff258230 */ /* 0x000fe20000004100 */
[----:B------:R-:W-:Y:S01]  /*4bd0*/  @!P0 MOV R44, R50 ;  /* 0x00000032002c8202 */ /* 0x000fe20000000f00 */
        /* <DEDUP_REMOVED lines=31> */
.L_x_3617:
[----:B------:R-:W-:Y:S05]  /*4dd0*/  BSYNC.RECONVERGENT B0 ;  /* 0x0000000000007941 */ /* 0x000fea0003800200 */
.L_x_3616:
[----:B------:R-:W1:Y:S01]  /*4de0*/  LDC R21, c[0x0][0x450] ;  /* 0x00011400ff157b82 */ /* 0x000e620000000800 */
[----:B--2---:R-:W-:Y:S05]  /*4df0*/  IMAD.U32 R97, R97, -0x40, RZ ;  /* 0xffffffc061617824 */ /* 0x004fea00078e00ff */
[C---:B------:R-:W-:Y:S02]  /*4e00*/  LEA R86, P1, R97.reuse, R86, 0x1 ;  /* 0x0000005661567211 */ /* 0x040fe400078208ff */
[C---:B------:R-:W-:Y:S02]  /*4e10*/  LEA R84, P0, R97.reuse, R84, 0x1 ;  /* 0x0000005461547211 */ /* 0x040fe400078008ff */
[C---:B------:R-:W-:Y:S02]  /*4e20*/  LEA.HI.X.SX32 R87, R97.reuse, R87, 0x1, P1 ;  /* 0x0000005761577211 */ /* 0x040fe400008f0eff */
[----:B------:R-:W-:Y:S09]  /*4e30*/  LEA.HI.X.SX32 R85, R97, R85, 0x1, P0 ;  /* 0x0000005561557211 */ /* 0x000ff200000f0eff */
.L_x_3600:
[----:B---3--:R-:W-:Y:S05]  /*4e40*/  BSYNC.RECONVERGENT B1 ;  /* 0x0000000000017941 */ /* 0x008fea0003800200 */
.L_x_3598:
[----:B------:R-:W-:Y:S01]  /*4e50*/  ISETP.NE.U32.AND P0, PT, RZ, UR12, PT ;  /* 0x0000000cff007c0c */ /* 0x000fe2000bf05070 */
[----:B------:R-:W-:Y:S03]  /*4e60*/  VIADD R94, R94, 0xffffff80 ;  /* 0xffffff805e5e7836 */ /* 0x000fe60000000000 */
[----:B------:R-:W-:Y:S11]  /*4e70*/  ISETP.NE.AND.EX P0, PT, RZ, UR13, PT, P0 ;  /* 0x0000000dff007c0c */ /* 0x000ff6000bf05300 */
[----:B------:R-:W-:Y:S02]  /*4e80*/  @!UPT UIADD3 URZ, UPT, UPT, URZ, URZ, URZ ;  /* 0x000000fffffff290 */ /* 0x000fe4000fffe0ff */
[----:B-1----:R-:W-:Y:S02]  /*4e90*/  @!P0 IMAD.MOV.U32 R3, RZ, RZ, RZ ;  /* 0x000000ffff038224 */ /* 0x002fe400078e00ff */
[----:B------:R-:W-:Y:S02]  /*4ea0*/  @!P0 IMAD.SHL.U32 R2, R60, 0x80, RZ ;  /* 0x000000803c028824 */ /* 0x000fe400078e00ff */
[----:B------:R-:W-:Y:S01]  /*4eb0*/  @!P0 IMAD.SHL.U32 R0, R62, 0x80, RZ ;  /* 0x000000803e008824 */ /* 0x000fe200078e00ff */
[----:B------:R-:W-:Y:S05]  /*4ec0*/  @!P0 IADD3 R3, P1, PT, RZ, -R3, RZ ;  /* 0x80000003ff038210 */ /* 0x000fea0007f3e0ff */
[----:B------:R-:W-:Y:S02]  /*4ed0*/  @!P0 IMAD.X R2, RZ, RZ, ~R2, P1 ;  /* 0x000000ffff028224 */ /* 0x000fe400008e0e02 */
[----:B------:R-:W-:Y:S03]  /*4ee0*/  @!P0 IMAD.X R0, RZ, RZ, ~R0, P1 ;  /* 0x000000ffff008224 */ /* 0x000fe600008e0e00 */
[C---:B--2---:R-:W-:Y:S02]  /*4ef0*/  @!P0 SHF.R.S64 R5, R3.reuse, 0x1f, R2 ;  /* 0x0000001f03058819 */ /* 0x044fe40000001002 */
        /* <DEDUP_REMOVED lines=10> */
[----:B----4-:R-:W-:Y:S02]  /*4fa0*/  IABS R16, R98 ;  /* 0x0000006200107213 */ /* 0x010fe40000000000 */
        /* <DEDUP_REMOVED lines=67> */
.L_x_3618:
[----:B------:R-:W-:Y:S02]  /*53e0*/  ISETP.NE.AND P2, PT, R96, RZ, PT ;  /* 0x000000ff6000720c */ /* 0x000fe40003f45270 */
[----:B------:R-:W-:Y:S02]  /*53f0*/  IADD3 R82, P1, PT, R82, UR18, RZ ;  /* 0x0000001252527c10 */ /* 0x000fe4000ff3e0ff */
[----:B------:R-:W-:Y:S02]  /*5400*/  IADD3 R10, P0, PT, R10, UR15, RZ ;  /* 0x0000000f0a0a7c10 */ /* 0x000fe4000ff1e0ff */
[----:B------:R-:W-:Y:S02]  /*5410*/  IADD3.X R83, PT, PT, R83, UR16, RZ, P1, !PT ;  /* 0x0000001053537c10 */ /* 0x000fe40008ffe4ff */
[----:B------:R-:W-:Y:S05]  /*5420*/  IADD3.X R9, PT, PT, R9, UR19, RZ, P0, !PT ;  /* 0x0000001309097c10 */ /* 0x000fea00087fe4ff */
[----:B------:R-:W-:Y:S05]  /*5430*/  @P2 BRA `(.L_x_3619) ;  /* 0xffffffcc00582947 */ /* 0x000fea000383ffff */
.L_x_3597:
[----:B------:R-:W1:Y:S01]  /*5440*/  LDC R15, c[0x0][0x450] ;  /* 0x00011400ff0f7b82 */ /* 0x000e620000000800 */
[C---:B------:R-:W-:Y:S01]  /*5450*/  IMAD.SHL.U32 R146, R70.reuse, 0x8, RZ ;  /* 0x0000000846927824 */ /* 0x040fe200078e00ff */
[----:B------:R-:W-:Y:S01]  /*5460*/  LOP3.LUT R147, R70, 0x18, RZ, 0xc0, !PT ;  /* 0x0000001846937812 */ /* 0x000fe200078ec0ff */
[----:B------:R-:W-:Y:S01]  /*5470*/  UMOV UR4, 0x400 ;  /* 0x0000040000047882 */ /* 0x000fe20000000000 */
[----:B------:R-:W-:Y:S02]  /*5480*/  BSSY.RECONVERGENT B2, `(.L_x_3620) ;  /* 0x0000187000027945 */ /* 0x000fe40003800200 */
[C---:B-----5:R-:W-:Y:S02]  /*5490*/  LOP3.LUT R0, R146.reuse, 0xd8, RZ, 0xc0, !PT ;  /* 0x000000d892007812 */ /* 0x060fe400078ec0ff */
[----:B------:R-:W2:Y:S01]  /*54a0*/  S2UR UR5, SR_CgaCtaId ;  /* 0x00000000000579c3 */ /* 0x000ea20000008800 */
[----:B------:R-:W-:Y:S02]  /*54b0*/  LOP3.LUT R4, R146, 0x1f20, RZ, 0xc0, !PT ;  /* 0x00001f2092047812 */ /* 0x000fe400078ec0ff */
[----:B------:R-:W-:-:S04]  /*54c0*/  LOP3.LUT R5, R0, R147, RZ, 0x3c, !PT ;  /* 0x0000009300057212 */ /* 0x000fc800078e3cff */
[----:B------:R-:W-:Y:S01]  /*54d0*/  LOP3.LUT R4, R4, R5, RZ, 0xfc, !PT ;  /* 0x0000000504047212 */ /* 0x000fe200078efcff */
        /* <DEDUP_REMOVED lines=23> */
.L_x_3624:
[----:B------:R1:W-:Y:S02]  /*5650*/  STS.128 [R3], RZ ;  /* 0x000000ff03007388 */ /* 0x0003e40000000c00 */
.L_x_3623:
[----:B------:R-:W-:Y:S05]  /*5660*/  BSYNC.RECONVERGENT B0 ;  /* 0x0000000000007941 */ /* 0x000fea0003800200 */
.L_x_3622:
        /* <DEDUP_REMOVED lines=14> */
.L_x_3621:
[----:B------:R-:W1:Y:S01]  /*5750*/  LDCU.64 UR8, c[0x0][0x470] ;  /* 0x00008e00ff0877ac */ /* 0x000e620008000a00 */
[----:B------:R-:W-:Y:S01]  /*5760*/  IMAD.MOV.U32 R2, RZ, RZ, RZ ;  /* 0x000000ffff027224 */ /* 0x000fe200078e00ff */
[----:B-1----:R-:W-:-:S04]  /*5770*/  ISETP.NE.U32.AND P0, PT, RZ, UR8, PT ;  /* 0x00000008ff007c0c */ /* 0x002fc8000bf05070 */
[----:B------:R-:W-:Y:S01]  /*5780*/  ISETP.NE.AND.EX P0, PT, RZ, UR9, PT, P0 ;  /* 0x00000009ff007c0c */ /* 0x000fe2000bf05300 */
[----:B------:R-:W1:Y:S01]  /*5790*/  LDCU.U8 UR4, c[0x0][0x533] ;  /* 0x0000a660ff0477ac */ /* 0x000e620008000000 */
[----:B------:R-:W-:Y:S01]  /*57a0*/  IMAD.SHL.U32 R24, R70, 0x4, RZ ;  /* 0x0000000446187824 */ /* 0x000fe200078e00ff */
[----:B------:R-:W2:Y:S10]  /*57b0*/  LDCU.64 UR8, c[0x0][0x380] ;  /* 0x00007000ff0877ac */ /* 0x000eb40008000a00 */
[----:B------:R-:W3:Y:S01]  /*57c0*/  @P0 LDG.E R2, desc[UR6][R102.64] ;  /* 0x0000000666020981 */ /* 0x000ee2000c1e1900 */
[----:B------:R-:W-:-:S05]  /*57d0*/  LOP3.LUT R24, R24, 0xc, RZ, 0xc0, !PT ;  /* 0x0000000c18187812 */ /* 0x000fca00078ec0ff */
[----:B------:R-:W-:Y:S01]  /*57e0*/  IMAD R5, R100, R11, R24 ;  /* 0x0000000b64057224 */ /* 0x000fe200078e0218 */
[----:B-1----:R-:W-:-:S03]  /*57f0*/  UISETP.NE.AND UP0, UPT, UR4, URZ, UPT ;  /* 0x000000ff0400728c */ /* 0x002fc6000bf05270 */
[----:B------:R-:W-:Y:S01]  /*5800*/  IMAD.IADD R24, R24, 0x1, R5 ;  /* 0x0000000118187824 */ /* 0x000fe200078e0205 */
[----:B--2---:R-:W-:-:S04]  /*5810*/  LEA R28, P0, R104, UR8, 0x1 ;  /* 0x00000008681c7c11 */ /* 0x004fc8000f8008ff */
[----:B------:R-:W-:Y:S02]  /*5820*/  LEA.HI.X R29, R104, UR9, R74, 0x1, P0 ;  /* 0x00000009681d7c11 */ /* 0x000fe400080f0c4a */
[----:B---3--:R-:W-:-:S05]  /*5830*/  IADD3 R2, PT, PT, R2, R73, R75 ;  /* 0x0000004902027210 */ /* 0x008fca0007ffe04b */
[C---:B------:R-:W-:Y:S02]  /*5840*/  IMAD R27, R11.reuse, R2, RZ ;  /* 0x000000020b1b7224 */ /* 0x040fe400078e02ff */
[----:B------:R-:W-:-:S03]  /*5850*/  IMAD.SHL.U32 R2, R11, 0x20, RZ ;  /* 0x000000200b027824 */ /* 0x000fc600078e00ff */
        /* <DEDUP_REMOVED lines=27> */
[----:B----45:R-:W-:Y:S01]  /*5a10*/  MOV R18, R10 ;  /* 0x0000000a00127202 */ /* 0x030fe20000000f00 */
[----:B------:R-:W-:Y:S02]  /*5a20*/  HADD2.F32 R21, -RZ, R9.H1_H1 ;  /* 0x30000009ff157230 */ /* 0x000fe40000004100 */
[----:B------:R-:W-:Y:S02]  /*5a30*/  HADD2.F32 R17, -RZ, R11.H1_H1 ;  /* 0x3000000bff117230 */ /* 0x000fe40000004100 */
[----:B------:R-:W-:-:S02]  /*5a40*/  HADD2.F32 R19, -RZ, R9.H0_H0 ;  /* 0x20000009ff137230 */ /* 0x000fc40000004100 */
[----:B---3--:R-:W-:Y:S02]  /*5a50*/  HADD2.F32 R22, -RZ, R11.H0_H0 ;  /* 0x2000000bff167230 */ /* 0x008fe40000004100 */
[----:B--2---:R-:W-:Y:S02]  /*5a60*/  HADD2.F32 R14, -RZ, R7.H1_H1 ;  /* 0x30000007ff0e7230 */ /* 0x004fe40000004100 */
[----:B------:R-:W-:Y:S02]  /*5a70*/  HADD2.F32 R16, -RZ, R6.H1_H1 ;  /* 0x30000006ff107230 */ /* 0x000fe40000004100 */
[----:B------:R-:W-:Y:S02]  /*5a80*/  HADD2.F32 R10, -RZ, R4.H1_H1 ;  /* 0x30000004ff0a7230 */ /* 0x000fe40000004100 */
[----:B------:R-:W-:Y:S01]  /*5a90*/  FMUL.FTZ R24, R17, R14 ;  /* 0x0000000e11187220 */ /* 0x000fe20000410000 */
[----:B------:R-:W-:Y:S02]  /*5aa0*/  HADD2.F32 R9, -RZ, R5.H1_H1 ;  /* 0x30000005ff097230 */ /* 0x000fe40000004100 */
[C---:B------:R-:W-:Y:S01]  /*5ab0*/  FMUL.FTZ R20, R21.reuse, R10 ;  /* 0x0000000a15147220 */ /* 0x040fe20000410000 */
[----:B------:R-:W-:-:S02]  /*5ac0*/  FMUL.FTZ R21, R21, R16 ;  /* 0x0000001015157220 */ /* 0x000fc40000410000 */
[-C--:B------:R-:W-:Y:S01]  /*5ad0*/  FMUL.FTZ R11, R17, R9.reuse ;  /* 0x00000009110b7220 */ /* 0x080fe20000410000 */
[----:B------:R-:W-:Y:S01]  /*5ae0*/  FFMA.FTZ R24, R22, R9, R24 ;  /* 0x0000000916187223 */ /* 0x000fe20000010018 */
[----:B------:R-:W-:Y:S02]  /*5af0*/  HADD2.F32 R6, -RZ, R6.H0_H0 ;  /* 0x20000006ff067230 */ /* 0x000fe40000004100 */
[----:B------:R-:W-:Y:S01]  /*5b00*/  FFMA.FTZ R21, R19, R10, R21 ;  /* 0x0000000a13157223 */ /* 0x000fe20000010015 */
[----:B------:R-:W-:Y:S02]  /*5b10*/  HADD2.F32 R9, -RZ, R8.H1_H1 ;  /* 0x30000008ff097230 */ /* 0x000fe40000004100 */
[----:B------:R-:W-:Y:S02]  /*5b20*/  HADD2.F32 R4, -RZ, R4.H0_H0 ;  /* 0x20000004ff047230 */ /* 0x000fe40000004100 */
[----:B------:R-:W-:Y:S02]  /*5b30*/  HADD2.F32 R5, -RZ, R5.H0_H0 ;  /* 0x20000005ff057230 */ /* 0x000fe40000004100 */
[----:B------:R-:W-:-:S02]  /*5b40*/  HADD2.F32 R10, -RZ, R18.H1_H1 ;  /* 0x30000012ff0a7230 */ /* 0x000fc40000004100 */
[----:B------:R-:W-:Y:S02]  /*5b50*/  HADD2.F32 R7, -RZ, R7.H0_H0 ;  /* 0x20000007ff077230 */ /* 0x000fe40000004100 */
[----:B------:R-:W-:Y:S01]  /*5b60*/  FFMA.FTZ R20, R19, R16, -R20 ;  /* 0x0000001013147223 */ /* 0x000fe20000010814 */
[----:B------:R-:W-:Y:S02]  /*5b70*/  HADD2.F32 R17, -RZ, R8.H0_H0 ;  /* 0x20000008ff117230 */ /* 0x000fe40000004100 */
[C---:B------:R-:W-:Y:S01]  /*5b80*/  FMUL.FTZ R8, R9.reuse, R4 ;  /* 0x0000000409087220 */ /* 0x040fe20000410000 */
[----:B------:R-:W-:Y:S01]  /*5b90*/  FMUL.FTZ R19, R9, R6 ;  /* 0x0000000609137220 */ /* 0x000fe20000410000 */
[----:B------:R-:W-:Y:S02]  /*5ba0*/  HADD2.F32 R18, -RZ, R18.H0_H0 ;  /* 0x20000012ff127230 */ /* 0x000fe40000004100 */
[C---:B------:R-:W-:Y:S01]  /*5bb0*/  FMUL.FTZ R9, R10.reuse, R5 ;  /* 0x000000050a097220 */ /* 0x040fe20000410000 */
[-C--:B------:R-:W-:Y:S01]  /*5bc0*/  FMUL.FTZ R10, R10, R7.reuse ;  /* 0x000000070a0a7220 */ /* 0x080fe20000410000 */
[----:B------:R-:W-:Y:S01]  /*5bd0*/  FFMA.FTZ R11, R22, R14, -R11 ;  /* 0x0000000e160b7223 */ /* 0x000fe2000001080b */
[C---:B------:R-:W-:Y:S01]  /*5be0*/  FFMA.FTZ R8, R17.reuse, R6, -R8 ;  /* 0x0000000611087223 */ /* 0x040fe20000010808 */
[C---:B------:R-:W-:Y:S01]  /*5bf0*/  FFMA.FTZ R9, R18.reuse, R7, -R9 ;  /* 0x0000000712097223 */ /* 0x040fe20000010809 */
[----:B------:R-:W-:Y:S01]  /*5c00*/  FFMA.FTZ R10, R18, R5, R10 ;  /* 0x00000005120a7223 */ /* 0x000fe2000001000a */
[----:B------:R-:W-:Y:S01]  /*5c10*/  FFMA.FTZ R19, R17, R4, R19 ;  /* 0x0000000411137223 */ /* 0x000fe20000010013 */
[----:B------:R-:W-:-:S02]  /*5c20*/  F2FP.F16.F32.PACK_AB R20, R21, R20 ;  /* 0x000000141514723e */ /* 0x000fc400000000ff */
[----:B------:R-:W-:Y:S02]  /*5c30*/  F2FP.F16.F32.PACK_AB R11, R24, R11 ;  /* 0x0000000b180b723e */ /* 0x000fe400000000ff */
[----:B------:R-:W-:Y:S02]  /*5c40*/  F2FP.F16.F32.PACK_AB R10, R10, R9 ;  /* 0x000000090a0a723e */ /* 0x000fe400000000ff */
[----:B------:R-:W-:Y:S02]  /*5c50*/  F2FP.F16.F32.PACK_AB R8, R19, R8 ;  /* 0x000000081308723e */ /* 0x000fe400000000ff */
[----:B------:R-:W-:Y:S02]  /*5c60*/  MOV R9, R20 ;  /* 0x0000001400097202 */ /* 0x000fe40000000f00 */
.L_x_3631:
[----:B------:R-:W-:Y:S05]  /*5c70*/  BSYNC.RECONVERGENT B0 ;  /* 0x0000000000007941 */ /* 0x000fea0003800200 */
.L_x_3630:
[----:B-----5:R2:W-:Y:S01]  /*5c80*/  STS.128 [R3], R8 ;  /* 0x0000000803007388 */ /* 0x0205e20000000c00 */
[----:B------:R-:W-:Y:S05]  /*5c90*/  BRA `(.L_x_3628) ;  /* 0x0000000000047947 */ /* 0x000fea0003800000 */
.L_x_3629:
[----:B------:R3:W-:Y:S02]  /*5ca0*/  STS.128 [R3], RZ ;  /* 0x000000ff03007388 */ /* 0x0007e40000000c00 */
.L_x_3628:
[----:B------:R-:W-:Y:S05]  /*5cb0*/  BSYNC.RECONVERGENT B1 ;  /* 0x0000000000017941 */ /* 0x000fea0003800200 */
.L_x_3627:
[----:B------:R-:W-:-:S04]  /*5cc0*/  IADD3 R14, PT, PT, R100, 0x20, RZ ;  /* 0x00000020640e7810 */ /* 0x000fc80007ffe0ff */
[----:B------:R-:W-:-:S13]  /*5cd0*/  ISETP.GE.AND P0, PT, R14, R75, PT ;  /* 0x0000004b0e00720c */ /* 0x000fda0003f06270 */
[----:B------:R-:W-:Y:S05]  /*5ce0*/  @P0 BRA `(.L_x_3625) ;  /* 0x0000001000000947 */ /* 0x000fea0003800000 */
[----:B------:R-:W5:Y:S02]  /*5cf0*/  LDCU UR4, c[0x0][0x440] ;  /* 0x00008800ff0477ac */ /* 0x000f640008000800 */
[----:B-----5:R-:W-:-:S13]  /*5d00*/  ISETP.GE.AND P0, PT, R12, UR4, PT ;  /* 0x000000040c007c0c */ /* 0x020fda000bf06270 */
        /* <DEDUP_REMOVED lines=20> */
[--C-:B----45:R-:W-:Y:S01]  /*5e50*/  HADD2.F32 R17, -RZ, R9.reuse.H0_H0 ;  /* 0x20000009ff117230 */ /* 0x130fe20000004100 */
[----:B------:R-:W-:Y:S01]  /*5e60*/  MOV R16, R10 ;  /* 0x0000000a00107202 */ /* 0x000fe20000000f00 */
[----:B------:R-:W-:Y:S02]  /*5e70*/  HADD2.F32 R21, -RZ, R9.H1_H1 ;  /* 0x30000009ff157230 */ /* 0x000fe40000004100 */
[--C-:B------:R-:W-:Y:S02]  /*5e80*/  HADD2.F32 R15, -RZ, R11.reuse.H1_H1 ;  /* 0x3000000bff0f7230 */ /* 0x100fe40000004100 */
[----:B------:R-:W-:-:S02]  /*5e90*/  HADD2.F32 R19, -RZ, R11.H0_H0 ;  /* 0x2000000bff137230 */ /* 0x000fc40000004100 */
        /* <DEDUP_REMOVED lines=33> */
.L_x_3633:
[----:B------:R-:W-:Y:S05]  /*60b0*/  BSYNC.RECONVERGENT B0 ;  /* 0x0000000000007941 */ /* 0x000fea0003800200 */
.L_x_3632:
[----:B-----5:R2:W-:Y:S01]  /*60c0*/  STS.128 [R3+0x800], R8 ;  /* 0x0008000803007388 */ /* 0x0205e20000000c00 */
[----:B------:R-:W-:Y:S05]  /*60d0*/  BRA `(.L_x_3625) ;  /* 0x0000000c00047947 */ /* 0x000fea0003800000 */
.L_x_3626:
        /* <DEDUP_REMOVED lines=14> */
[----:B----4-:R-:W-:Y:S01]  /*61c0*/  IMAD.MOV.U32 R16, RZ, RZ, R28 ;  /* 0x000000ffff107224 */ /* 0x010fe200078e001c */
        /* <DEDUP_REMOVED lines=47> */
[----:B----4-:R-:W-:-:S02]  /*64c0*/  HADD2.F32 R4, -RZ, R8.H0_H0 ;  /* 0x20000008ff047230 */ /* 0x010fc40000004100 */
[----:B------:R-:W-:Y:S01]  /*64d0*/  @!P1 FADD.FTZ R36, -R36, -RZ ;  /* 0x800000ff24249221 */ /* 0x000fe20000010100 */
[--C-:B-----5:R-:W-:Y:S02]  /*64e0*/  HADD2.F32 R5, -RZ, R20.reuse.H0_H0 ;  /* 0x20000014ff057230 */ /* 0x120fe40000004100 */
[----:B------:R-:W-:Y:S01]  /*64f0*/  FMUL.FTZ R32, R32, R39 ;  /* 0x0000002720207220 */ /* 0x000fe20000410000 */
[----:B------:R-:W-:Y:S02]  /*6500*/  HADD2.F32 R19, -RZ, R20.H1_H1 ;  /* 0x30000014ff137230 */ /* 0x000fe40000004100 */
[----:B------:R-:W-:Y:S01]  /*6510*/  FMUL.FTZ R16, R16, R37 ;  /* 0x0000002510107220 */ /* 0x000fe20000410000 */
[----:B------:R-:W-:Y:S02]  /*6520*/  HADD2.F32 R7, -RZ, R21.H0_H0 ;  /* 0x20000015ff077230 */ /* 0x000fe40000004100 */
[----:B------:R-:W-:Y:S02]  /*6530*/  HADD2.F32 R8, -RZ, R8.H1_H1 ;  /* 0x30000008ff087230 */ /* 0x000fe40000004100 */
[----:B------:R-:W-:-:S02]  /*6540*/  HADD2.F32 R6, -RZ, R9.H0_H0 ;  /* 0x20000009ff067230 */ /* 0x000fc40000004100 */
[----:B------:R-:W-:Y:S01]  /*6550*/  @!P1 FADD.FTZ R41, -R41, -RZ ;  /* 0x800000ff29299221 */ /* 0x000fe20000010100 */
[----:B------:R-:W-:Y:S01]  /*6560*/  FMUL.FTZ R33, R33, R36 ;  /* 0x0000002421217220 */ /* 0x000fe20000410000 */
[----:B------:R-:W-:Y:S02]  /*6570*/  HADD2.F32 R36, -RZ, R9.H1_H1 ;  /* 0x30000009ff247230 */ /* 0x000fe40000004100 */
[----:B------:R-:W-:Y:S01]  /*6580*/  FFMA.FTZ R4, R5, R4, R14 ;  /* 0x0000000405047223 */ /* 0x000fe2000001000e */
[--C-:B------:R-:W-:Y:S02]  /*6590*/  HADD2.F32 R20, -RZ, R10.reuse.H0_H0 ;  /* 0x2000000aff147230 */ /* 0x100fe40000004100 */
[----:B------:R-:W-:Y:S01]  /*65a0*/  FFMA.FTZ R19, R19, R8, R32 ;  /* 0x0000000813137223 */ /* 0x000fe20000010020 */
[----:B------:R-:W-:Y:S02]  /*65b0*/  HADD2.F32 R37, -RZ, R10.H1_H1 ;  /* 0x3000000aff257230 */ /* 0x000fe40000004100 */
[----:B------:R-:W-:Y:S01]  /*65c0*/  FFMA.FTZ R6, R7, R6, R16 ;  /* 0x0000000607067223 */ /* 0x000fe20000010010 */
[----:B------:R-:W-:-:S02]  /*65d0*/  HADD2.F32 R9, -RZ, R11.H0_H0 ;  /* 0x2000000bff097230 */ /* 0x000fc40000004100 */
[----:B------:R-:W-:Y:S01]  /*65e0*/  FMUL.FTZ R34, R34, R41 ;  /* 0x0000002922227220 */ /* 0x000fe20000410000 */
[----:B------:R-:W-:Y:S02]  /*65f0*/  HADD2.F32 R10, -RZ, R11.H1_H1 ;  /* 0x3000000bff0a7230 */ /* 0x000fe40000004100 */
[----:B------:R-:W-:Y:S02]  /*6600*/  HADD2.F32 R14, -RZ, R21.H1_H1 ;  /* 0x30000015ff0e7230 */ /* 0x000fe40000004100 */
[--C-:B------:R-:W-:Y:S02]  /*6610*/  HADD2.F32 R8, -RZ, R22.reuse.H0_H0 ;  /* 0x20000016ff087230 */ /* 0x100fe40000004100 */
[----:B------:R-:W-:Y:S02]  /*6620*/  HADD2.F32 R7, -RZ, R22.H1_H1 ;  /* 0x30000016ff077230 */ /* 0x000fe40000004100 */
[--C-:B------:R-:W-:Y:S02]  /*6630*/  HADD2.F32 R5, -RZ, R23.reuse.H0_H0 ;  /* 0x20000017ff057230 */ /* 0x100fe40000004100 */
[----:B------:R-:W-:-:S02]  /*6640*/  HADD2.F32 R16, -RZ, R23.H1_H1 ;  /* 0x30000017ff107230 */ /* 0x000fc40000004100 */
[----:B------:R-:W-:Y:S01]  /*6650*/  FFMA.FTZ R33, R14, R36, R33 ;  /* 0x000000240e217223 */ /* 0x000fe20000010021 */
[----:B------:R-:W-:Y:S01]  /*6660*/  FFMA.FTZ R8, R8, R20, R17 ;  /* 0x0000001408087223 */ /* 0x000fe20000010011 */
[----:B------:R-:W-:Y:S01]  /*6670*/  FFMA.FTZ R7, R7, R37, R34 ;  /* 0x0000002507077223 */ /* 0x000fe20000010022 */
[----:B------:R-:W-:Y:S01]  /*6680*/  FFMA.FTZ R5, R5, R9, R18 ;  /* 0x0000000905057223 */ /* 0x000fe20000010012 */
[----:B------:R-:W-:Y:S01]  /*6690*/  FFMA.FTZ R10, R16, R10, R35 ;  /* 0x0000000a100a7223 */ /* 0x000fe20000010023 */
[----:B------:R-:W-:Y:S02]  /*66a0*/  F2FP.F16.F32.PACK_AB R20, R19, R4 ;  /* 0x000000041314723e */ /* 0x000fe400000000ff */
[----:B------:R-:W-:Y:S02]  /*66b0*/  F2FP.F16.F32.PACK_AB R21, R33, R6 ;  /* 0x000000062115723e */ /* 0x000fe400000000ff */
[----:B------:R-:W-:Y:S02]  /*66c0*/  F2FP.F16.F32.PACK_AB R22, R7, R8 ;  /* 0x000000080716723e */ /* 0x000fe400000000ff */
[----:B------:R-:W-:-:S02]  /*66d0*/  F2FP.F16.F32.PACK_AB R23, R10, R5 ;  /* 0x000000050a17723e */ /* 0x000fc400000000ff */
.L_x_3638:
[----:B------:R-:W-:Y:S05]  /*66e0*/  BSYNC.RECONVERGENT B0 ;  /* 0x0000000000007941 */ /* 0x000fea0003800200 */
.L_x_3637:
[----:B-----5:R2:W-:Y:S01]  /*66f0*/  STS.128 [R3], R20 ;  /* 0x0000001403007388 */ /* 0x0205e20000000c00 */
[----:B------:R-:W-:Y:S05]  /*6700*/  BRA `(.L_x_3635) ;  /* 0x0000000000047947 */ /* 0x000fea0003800000 */
.L_x_3636:
[----:B------:R3:W-:Y:S02]  /*6710*/  STS.128 [R3], RZ ;  /* 0x000000ff03007388 */ /* 0x0007e40000000c00 */
.L_x_3635:
[----:B------:R-:W-:Y:S05]  /*6720*/  BSYNC.RECONVERGENT B1 ;  /* 0x0000000000017941 */ /* 0x000fea0003800200 */
.L_x_3634:
[----:B------:R-:W-:-:S04]  /*6730*/  IADD3 R14, PT, PT, R100, 0x20, RZ ;  /* 0x00000020640e7810 */ /* 0x000fc80007ffe0ff */
[----:B------:R-:W-:-:S13]  /*6740*/  ISETP.GE.AND P0, PT, R14, R75, PT ;  /* 0x0000004b0e00720c */ /* 0x000fda0003f06270 */
[----:B------:R-:W-:Y:S05]  /*6750*/  @P0 BRA `(.L_x_3625) ;  /* 0x0000000400640947 */ /* 0x000fea0003800000 */
[----:B------:R-:W5:Y:S02]  /*6760*/  LDCU UR4, c[0x0][0x440] ;  /* 0x00008800ff0477ac */ /* 0x000f640008000800 */
[----:B-----5:R-:W-:-:S13]  /*6770*/  ISETP.GE.AND P0, PT, R12, UR4, PT ;  /* 0x000000040c007c0c */ /* 0x020fda000bf06270 */
        /* <DEDUP_REMOVED lines=10> */
[----:B-1--4-:R-:W-:Y:S01]  /*6820*/  IMAD.WIDE R16, R31, 0x2, R6 ;  /* 0x000000021f107825 */ /* 0x012fe200078e0206 */
        /* <DEDUP_REMOVED lines=14> */
[--C-:B----4-:R-:W-:Y:S02]  /*6910*/  HADD2.F32 R15, -RZ, R18.reuse.H0_H0 ;  /* 0x20000012ff0f7230 */ /* 0x110fe40000004100 */
[----:B------:R-:W-:Y:S02]  /*6920*/  HADD2.F32 R24, -RZ, R18.H1_H1 ;  /* 0x30000012ff187230 */ /* 0x000fe40000004100 */
[--C-:B------:R-:W-:Y:S02]  /*6930*/  HADD2.F32 R18, -RZ, R19.reuse.H0_H0 ;  /* 0x20000013ff127230 */ /* 0x100fe40000004100 */
[----:B------:R-:W-:Y:S02]  /*6940*/  HADD2.F32 R25, -RZ, R19.H1_H1 ;  /* 0x30000013ff197230 */ /* 0x000fe40000004100 */
[--C-:B------:R-:W-:Y:S02]  /*6950*/  HADD2.F32 R0, -RZ, R16.reuse.H0_H0 ;  /* 0x20000010ff007230 */ /* 0x100fe40000004100 */
[----:B------:R-:W-:-:S02]  /*6960*/  HADD2.F32 R16, -RZ, R16.H1_H1 ;  /* 0x30000010ff107230 */ /* 0x000fc40000004100 */
[----:B------:R-:W-:Y:S02]  /*6970*/  HADD2.F32 R2, -RZ, R17.H0_H0 ;  /* 0x20000011ff027230 */ /* 0x000fe40000004100 */
[--C-:B--2---:R-:W-:Y:S02]  /*6980*/  HADD2.F32 R19, -RZ, R4.reuse.H0_H0 ;  /* 0x20000004ff137230 */ /* 0x104fe40000004100 */
        /* <DEDUP_REMOVED lines=52> */
.L_x_3640:
[----:B------:R-:W-:Y:S05]  /*6cd0*/  BSYNC.RECONVERGENT B0 ;  /* 0x0000000000007941 */ /* 0x000fea0003800200 */
.L_x_3639:
[----:B-----5:R1:W-:Y:S02]  /*6ce0*/  STS.128 [R3+0x800], R20 ;  /* 0x0008001403007388 */ /* 0x0203e40000000c00 */
.L_x_3625:
[----:B------:R-:W-:Y:S05]  /*6cf0*/  BSYNC.RECONVERGENT B2 ;  /* 0x0000000000027941 */ /* 0x000fea0003800200 */
.L_x_3620:
[----:B--2---:R-:W-:Y:S01]  /*6d00*/  IMAD R5, R66, -0x80, R71 ;  /* 0xffffff8042057824 */ /* 0x004fe200078e0247 */
[----:B------:R-:W-:Y:S04]  /*6d10*/  BSSY.RECONVERGENT B0, `(.L_x_3641) ;  /* 0x000000d000007945 */ /* 0x000fe80003800200 */
[----:B------:R-:W-:-:S04]  /*6d20*/  IADD3 R5, PT, PT, R5, 0x80, RZ ;  /* 0x0000008005057810 */ /* 0x000fc80007ffe0ff */
[----:B------:R-:W-:-:S13]  /*6d30*/  ISETP.GE.AND P2, PT, R100, R5, PT ;  /* 0x000000056400720c */ /* 0x000fda0003f46270 */
        /* <DEDUP_REMOVED lines=9> */
.L_x_3643:
[----:B------:R2:W-:Y:S02]  /*6dd0*/  STS.128 [R3+0x1000], RZ ;  /* 0x001000ff03007388 */ /* 0x0005e40000000c00 */
.L_x_3642:
[----:B------:R-:W-:Y:S05]  /*6de0*/  BSYNC.RECONVERGENT B0 ;  /* 0x0000000000007941 */ /* 0x000fea0003800200 */
.L_x_3641:
[----:B------:R-:W-:Y:S01]  /*6df0*/  ISETP.GE.AND P1, PT, R14, R5, PT ;  /* 0x000000050e00720c */ /* 0x000fe20003f26270 */
[C---:B------:R-:W-:Y:S01]  /*6e00*/  IMAD.SHL.U32 R65, R62.reuse, 0x40, RZ ;  /* 0x000000403e417824 */ /* 0x040fe200078e00ff */
[----:B------:R-:W-:Y:S01]  /*6e10*/  SHF.L.U64.HI R64, R62, 0x6, R63 ;  /* 0x000000063e407819 */ /* 0x000fe2000001023f */
[----:B------:R-:W-:Y:S03]  /*6e20*/  BSSY.RECONVERGENT B0, `(.L_x_3644) ;  /* 0x000000d000007945 */ /* 0x000fe60003800200 */
[----:B------:R-:W-:-:S05]  /*6e30*/  IADD3 R6, P0, PT, R65, R140, RZ ;  /* 0x0000008c41067210 */ /* 0x000fca0007f1e0ff */
[----:B------:R-:W-:Y:S02]  /*6e40*/  IMAD.X R7, R64, 0x1, R141, P0 ;  /* 0x0000000140077824 */ /* 0x000fe400000e068d */
[----:B------:R-:W-:Y:S06]  /*6e50*/  @P1 BRA `(.L_x_3645) ;  /* 0x0000000000241947 */ /* 0x000fec0003800000 */
        /* <DEDUP_REMOVED lines=8> */
.L_x_3646:
[----:B------:R1:W-:Y:S02]  /*6ee0*/  STS.128 [R3+0x1800], RZ ;  /* 0x001800ff03007388 */ /* 0x0003e40000000c00 */
.L_x_3645:
[----:B------:R-:W-:Y:S05]  /*6ef0*/  BSYNC.RECONVERGENT B0 ;  /* 0x0000000000007941 */ /* 0x000fea0003800200 */
.L_x_3644:
[----:B------:R-:W-:Y:S01]  /*6f00*/  IADD3 R4, PT, PT, R100, 0x40, RZ ;  /* 0x0000004064047810 */ /* 0x000fe20007ffe0ff */
[----:B------:R-:W-:Y:S03]  /*6f10*/  BSSY.RECONVERGENT B0, `(.L_x_3647) ;  /* 0x000000e000007945 */ /* 0x000fe60003800200 */
[----:B------:R-:W-:-:S13]  /*6f20*/  ISETP.GE.AND P0, PT, R4, R5, PT ;  /* 0x000000050400720c */ /* 0x000fda0003f06270 */
[----:B------:R-:W-:Y:S05]  /*6f30*/  @P0 BRA `(.L_x_3648) ;  /* 0x00000000002c0947 */ /* 0x000fea0003800000 */
[----:B------:R-:W5:Y:S02]  /*6f40*/  LDCU UR4, c[0x0][0x440] ;  /* 0x00008800ff0477ac */ /* 0x000f640008000800 */
[----:B-----5:R-:W-:-:S13]  /*6f50*/  ISETP.GE.AND P0, PT, R12, UR4, PT ;  /* 0x000000040c007c0c */ /* 0x020fda000bf06270 */
[----:B------:R-:W-:Y:S05]  /*6f60*/  @P0 BRA `(.L_x_3649) ;  /* 0x00000000001c0947 */ /* 0x000fea0003800000 */
[----:B------:R-:W-:-:S04]  /*6f70*/  IADD3 R8, P0, PT, R6, R65, RZ ;  /* 0x0000004106087210 */ /* 0x000fc80007f1e0ff */
[----:B------:R-:W-:-:S05]  /*6f80*/  IADD3.X R9, PT, PT, R7, R64, RZ, P0, !PT ;  /* 0x0000004007097210 */ /* 0x000fca00007fe4ff */
[----:B------:R-:W-:Y:S01]  /*6f90*/  @!PT LDS RZ, [RZ] ;  /* 0x00000000fffff984 */ /* 0x000fe20000000800 */
[----:B------:R-:W-:Y:S01]  /*6fa0*/  @!PT LDS RZ, [RZ] ;  /* 0x00000000fffff984 */ /* 0x000fe20000000800 */
[----:B------:R-:W-:Y:S01]  /*6fb0*/  @!PT LDS RZ, [RZ] ;  /* 0x00000000fffff984 */ /* 0x000fe20000000800 */
[----:B------:R1:W-:Y:S01]  /*6fc0*/  LDGSTS.E.BYPASS.LTC128B.128 [R3+0x2000], desc[UR6][R8.64] ;  /* 0x0200000008037fae */ /* 0x0003e2000b981a06 */
[----:B------:R-:W-:Y:S05]  /*6fd0*/  BRA `(.L_x_3648) ;  /* 0x0000000000047947 */ /* 0x000fea0003800000 */
.L_x_3649:
[----:B------:R1:W-:Y:S02]  /*6fe0*/  STS.128 [R3+0x2000], RZ ;  /* 0x002000ff03007388 */ /* 0x0003e40000000c00 */
.L_x_3648:
[----:B------:R-:W-:Y:S05]  /*6ff0*/  BSYNC.RECONVERGENT B0 ;  /* 0x0000000000007941 */ /* 0x000fea0003800200 */
.L_x_3647:
[----:B------:R-:W-:Y:S01]  /*7000*/  IADD3 R2, PT, PT, R100, 0x60, RZ ;  /* 0x0000006064027810 */ /* 0x000fe20007ffe0ff */
[----:B------:R-:W-:Y:S03]  /*7010*/  BSSY.RECONVERGENT B0, `(.L_x_3650) ;  /* 0x000000e000007945 */ /* 0x000fe60003800200 */
[----:B------:R-:W-:-:S13]  /*7020*/  ISETP.GE.AND P0, PT, R2, R5, PT ;  /* 0x000000050200720c */ /* 0x000fda0003f06270 */
[----:B------:R-:W-:Y:S05]  /*7030*/  @P0 BRA `(.L_x_3651) ;  /* 0x00000000002c0947 */ /* 0x000fea0003800000 */
[----:B------:R-:W5:Y:S02]  /*7040*/  LDCU UR4, c[0x0][0x440] ;  /* 0x00008800ff0477ac */ /* 0x000f640008000800 */
[----:B-----5:R-:W-:-:S13]  /*7050*/  ISETP.GE.AND P0, PT, R12, UR4, PT ;  /* 0x000000040c007c0c */ /* 0x020fda000bf06270 */
        /* <DEDUP_REMOVED lines=8> */
.L_x_3652:
[----:B------:R1:W-:Y:S02]  /*70e0*/  STS.128 [R3+0x2800], RZ ;  /* 0x002800ff03007388 */ /* 0x0003e40000000c00 */
.L_x_3651:
[----:B------:R-:W-:Y:S05]  /*70f0*/  BSYNC.RECONVERGENT B0 ;  /* 0x0000000000007941 */ /* 0x000fea0003800200 */
.L_x_3650:
[----:B------:R-:W0:Y:S01]  /*7100*/  LDGDEPBAR ;  /* 0x00000000000079af */ /* 0x000e220000000000 */
[----:B------:R-:W-:Y:S01]  /*7110*/  SHF.R.U32.HI R70, RZ, 0x1, R70 ;  /* 0x00000001ff467819 */ /* 0x000fe20000011646 */
[----:B------:R-:W5:Y:S01]  /*7120*/  LDCU UR4, c[0x0][0x508] ;  /* 0x0000a100ff0477ac */ /* 0x000f620008000800 */
[----:B------:R-:W-:Y:S01]  /*7130*/  LOP3.LUT R100, R100, 0x7, RZ, 0xc0, !PT ;  /* 0x0000000764647812 */ /* 0x000fe200078ec0ff */
[----:B------:R-:W-:Y:S01]  /*7140*/  BSSY.RECONVERGENT B0, `(.L_x_3653) ;  /* 0x0000014000007945 */ /* 0x000fe20003800200 */
[----:B-1----:R-:W-:-:S05]  /*7150*/  LOP3.LUT R7, R70, 0x1f0, RZ, 0xc0, !PT ;  /* 0x000001f046077812 */ /* 0x002fca00078ec0ff */
[----:B------:R-:W-:-:S05]  /*7160*/  IMAD R7, R72, 0x40, R7 ;  /* 0x0000004048077824 */ /* 0x000fca00078e0207 */
[----:B------:R-:W-:-:S04]  /*7170*/  IADD3 R0, PT, PT, -R138, R100, R7 ;  /* 0x000000648a007210 */ /* 0x000fc80007ffe107 */
[----:B-----5:R-:W-:Y:S01]  /*7180*/  IADD3 R0, PT, PT, R0, UR4, R71 ;  /* 0x0000000400007c10 */ /* 0x020fe2000fffe047 */
[----:B------:R-:W-:-:S04]  /*7190*/  DEPBAR.LE SB0, 0x0 ;  /* 0x000080000000791a */ /* 0x000fc80000000000 */
[----:B----4-:R-:W-:Y:S01]  /*71a0*/  VIADD R106, R0, 0x1 ;  /* 0x00000001006a7836 */ /* 0x010fe20000000000 */
[----:B------:R-:W-:Y:S06]  /*71b0*/  BAR.SYNC.DEFER_BLOCKING 0x0 ;  /* 0x0000000000007b1d */ /* 0x000fec0000010000 */
        /* <DEDUP_REMOVED lines=9> */
.L_x_3655:
[----:B------:R4:W-:Y:S01]  /*7250*/  STS.128 [R3+0x3000], RZ ;  /* 0x003000ff03007388 */ /* 0x0009e20000000c00 */
[----:B------:R-:W-:Y:S05]  /*7260*/  BRA `(.L_x_3656) ;  /* 0x0000000000047947 */ /* 0x000fea0003800000 */
.L_x_3654:
[----:B------:R1:W-:Y:S02]  /*7270*/  STS.128 [R3+0x3000], RZ ;  /* 0x003000ff03007388 */ /* 0x0003e40000000c00 */
.L_x_3656:
[----:B------:R-:W-:Y:S05]  /*7280*/  BSYNC.RECONVERGENT B0 ;  /* 0x0000000000007941 */ /* 0x000fea0003800200 */
.L_x_3653:
[----:B------:R-:W-:Y:S01]  /*7290*/  ISETP.GE.AND P0, PT, R14, R5, PT ;  /* 0x000000050e00720c */ /* 0x000fe20003f06270 */
[C---:B------:R-:W-:Y:S01]  /*72a0*/  IMAD.SHL.U32 R111, R60.reuse, 0x40, RZ ;  /* 0x000000403c6f7824 */ /* 0x040fe200078e00ff */
[----:B------:R-:W-:Y:S01]  /*72b0*/  SHF.L.U64.HI R110, R60, 0x6, R61 ;  /* 0x000000063c6e7819 */ /* 0x000fe2000001023d */
[----:B------:R-:W-:Y:S03]  /*72c0*/  BSSY.RECONVERGENT B0, `(.L_x_3657) ;  /* 0x000000e000007945 */ /* 0x000fe60003800200 */
[----:B------:R-:W-:-:S05]  /*72d0*/  IADD3 R6, P1, PT, R111, R142, RZ ;  /* 0x0000008e6f067210 */ /* 0x000fca0007f3e0ff */
        /* <DEDUP_REMOVED lines=11> */
.L_x_3659:
[----:B------:R1:W-:Y:S02]  /*7390*/  STS.128 [R3+0x3800], RZ ;  /* 0x003800ff03007388 */ /* 0x0003e40000000c00 */
.L_x_3658:
[----:B------:R-:W-:Y:S05]  /*73a0*/  BSYNC.RECONVERGENT B0 ;  /* 0x0000000000007941 */ /* 0x000fea0003800200 */
.L_x_3657:
[----:B------:R-:W-:Y:S01]  /*73b0*/  ISETP.GE.AND P0, PT, R4, R5, PT ;  /* 0x000000050400720c */ /* 0x000fe20003f06270 */
[----:B------:R-:W-:-:S12]  /*73c0*/  BSSY.RECONVERGENT B0, `(.L_x_3660) ;  /* 0x000000e000007945 */ /* 0x000fd80003800200 */
[----:B------:R1:W-:Y:S01]  /*73d0*/  @P0 STS.128 [R3+0x4000], RZ ;  /* 0x004000ff03000388 */ /* 0x0003e20000000c00 */
        /* <DEDUP_REMOVED lines=11> */
.L_x_3662:
[----:B------:R1:W-:Y:S02]  /*7490*/  STS.128 [R3+0x4000], RZ ;  /* 0x004000ff03007388 */ /* 0x0003e40000000c00 */
.L_x_3661:
[----:B------:R-:W-:Y:S05]  /*74a0*/  BSYNC.RECONVERGENT B0 ;  /* 0x0000000000007941 */ /* 0x000fea0003800200 */
.L_x_3660:
        /* <DEDUP_REMOVED lines=14> */
.L_x_3665:
[----:B------:R1:W-:Y:S02]  /*7590*/  STS.128 [R3+0x4800], RZ ;  /* 0x004800ff03007388 */ /* 0x0003e40000000c00 */
.L_x_3664:
[----:B------:R-:W-:Y:S05]  /*75a0*/  BSYNC.RECONVERGENT B0 ;  /* 0x0000000000007941 */ /* 0x000fea0003800200 */
.L_x_3663:
[----:B------:R-:W5:Y:S01]  /*75b0*/  S2R R133, SR_TID.X ;  /* 0x0000000000857919 */ /* 0x000f620000002100 */
[----:B------:R-:W-:Y:S01]  /*75c0*/  IMAD.MOV.U32 R113, RZ, RZ, 0x20 ;  /* 0x00000020ff717424 */ /* 0x000fe200078e00ff */
[----:B------:R-:W-:Y:S01]  /*75d0*/  VIMNMX R106, PT, PT, R106, R71, PT ;  /* 0x000000476a6a7248 */ /* 0x000fe20003fe0100 */
[----:B------:R-:W0:Y:S01]  /*75e0*/  LDGDEPBAR ;  /* 0x00000000000079af */ /* 0x000e220000000000 */
[----:B------:R-:W-:Y:S01]  /*75f0*/  VIADDMNMX R107, R0, 0x9, R71, PT ;  /* 0x00000009006b7846 */ /* 0x000fe20003800147 */
[C---:B-----5:R-:W-:Y:S01]  /*7600*/  IMAD.SHL.U32 R69, R133.reuse, 0x20, RZ ;  /* 0x0000002085457824 */ /* 0x060fe200078e00ff */
[C---:B------:R-:W-:Y:S01]  /*7610*/  LOP3.LUT R2, R133.reuse, 0x8, RZ, 0xc0, !PT ;  /* 0x0000000885027812 */ /* 0x040fe200078ec0ff */
[C---:B------:R-:W-:Y:S01]  /*7620*/  IMAD.SHL.U32 R136, R133.reuse, 0x10, RZ ;  /* 0x0000001085887824 */ /* 0x040fe200078e00ff */
[C---:B------:R-:W-:Y:S01]  /*7630*/  LOP3.LUT P0, RZ, R133.reuse, 0x4, RZ, 0xc0, !PT ;  /* 0x0000000485ff7812 */ /* 0x040fe2000780c0ff */
[----:B------:R-:W-:Y:S01]  /*7640*/  IMAD.SHL.U32 R132, R133, 0x4, RZ ;  /* 0x0000000485847824 */ /* 0x000fe200078e00ff */
[----:B-1----:R-:W-:-:S02]  /*7650*/  LOP3.LUT R7, R69, 0xc0, RZ, 0xc0, !PT ;  /* 0x000000c045077812 */ /* 0x002fc400078ec0ff */
[C---:B------:R-:W-:Y:S02]  /*7660*/  LOP3.LUT R8, R136.reuse, 0x100, RZ, 0xc0, !PT ;  /* 0x0000010088087812 */ /* 0x040fe400078ec0ff */
[----:B------:R-:W-:Y:S02]  /*7670*/  LOP3.LUT R7, R7, 0x8, R70, 0xf8, !PT ;  /* 0x0000000807077812 */ /* 0x000fe400078ef846 */
[----:B------:R-:W-:Y:S02]  /*7680*/  LOP3.LUT R6, R136, 0x3e00, RZ, 0xc0, !PT ;  /* 0x00003e0088067812 */ /* 0x000fe400078ec0ff */
[----:B------:R-:W-:Y:S02]  /*7690*/  LOP3.LUT R4, R132, 0x18, RZ, 0xc0, !PT ;  /* 0x0000001884047812 */ /* 0x000fe400078ec0ff */
[--C-:B------:R-:W-:Y:S02]  /*76a0*/  LOP3.LUT R2, R2, 0xc0, R69.reuse, 0xf8, !PT ;  /* 0x000000c002027812 */ /* 0x100fe400078ef845 */
[----:B------:R-:W-:-:S02]  /*76b0*/  LOP3.LUT R5, R8, 0x20, R69, 0xf8, !PT ;  /* 0x0000002008057812 */ /* 0x000fc400078ef845 */
[----:B------:R-:W-:Y:S02]  /*76c0*/  LOP3.LUT R135, R6, 0x120, R69, 0xf8, !PT ;  /* 0x0000012006877812 */ /* 0x000fe400078ef845 */
[----:B------:R-:W-:Y:S02]  /*76d0*/  LOP3.LUT R112, R7, R4, RZ, 0x3c, !PT ;  /* 0x0000000407707212 */ /* 0x000fe400078e3cff */
[----:B------:R-:W-:Y:S02]  /*76e0*/  LOP3.LUT R2, R5, R2, R4, 0xf6, !PT ;  /* 0x0000000205027212 */ /* 0x000fe400078ef604 */
[----:B------:R-:W-:Y:S02]  /*76f0*/  LOP3.LUT R135, R135, R112, RZ, 0xfc, !PT ;  /* 0x0000007087877212 */ /* 0x000fe400078efcff */
[----:B------:R-:W-:Y:S02]  /*7700*/  LEA R105, R2, UR5, 0x1 ;  /* 0x0000000502697c11 */ /* 0x000fe4000f8e08ff */
[----:B------:R-:W-:-:S02]  /*7710*/  LEA R135, R135, UR5, 0x1 ;  /* 0x0000000587877c11 */ /* 0x000fc4000f8e08ff */
[----:B------:R-:W-:Y:S01]  /*7720*/  SEL R108, R113, 0xffffffe0, !P0 ;  /* 0xffffffe0716c7807 */ /* 0x000fe20004000000 */
[----:B------:R-:W-:Y:S01]  /*7730*/  LDSM.16.M88.4 R16, [R105+0x1400] ;  /* 0x001400006910783b */ /* 0x000fe20000000200 */
[----:B------:R-:W-:-:S03]  /*7740*/  P2R R2, PR, RZ, 0x1 ;  /* 0x00000001ff027803 */ /* 0x000fc60000000000 */
[----:B------:R-:W1:Y:S01]  /*7750*/  LDSM.16.M88.4 R32, [R135] ;  /* 0x000000008720783b */ /* 0x000e620000000200 */
[----:B------:R-:W-:Y:S02]  /*7760*/  IMAD.IADD R104, R108, 0x1, R105 ;  /* 0x000000016c687824 */ /* 0x000fe400078e0269 */
[----:B------:R-:W-:Y:S01]  /*7770*/  IMAD.IADD R108, R135, 0x1, R108 ;  /* 0x00000001876c7824 */ /* 0x000fe200078e026c */
[----:B------:R-:W5:Y:S04]  /*7780*/  LDSM.16.M88.4 R24, [R105+0x1000] ;  /* 0x001000006918783b */ /* 0x000f680000000200 */
[----:B------:R-:W2:Y:S04]  /*7790*/  LDSM.16.M88.4 R8, [R105+0x1800] ;  /* 0x001800006908783b */ /* 0x000ea80000000200 */
[----:B------:R-:W-:Y:S04]  /*77a0*/  LDSM.16.M88.4 R96, [R108] ;  /* 0x000000006c60783b */ /* 0x000fe80000000200 */
[----:B------:R-:W3:Y:S04]  /*77b0*/  LDSM.16.M88.4 R84, [R104+0x1400] ;  /* 0x001400006854783b */ /* 0x000ee80000000200 */
        /* <DEDUP_REMOVED lines=8> */
[----:B------:R-:W-:Y:S01]  /*7840*/  LDSM.16.M88.4 R100, [R104+0x1c00] ;  /* 0x001c00006864783b */ /* 0x000fe20000000200 */
[C---:B------:R-:W-:Y:S08]  /*7850*/  HMMA.16816.F32 R16, R32.reuse, R18, RZ ;  /* 0x000000122010723c */ /* 0x040ff000000018ff */
[C---:B-----5:R-:W-:Y:S08]  /*7860*/  HMMA.16816.F32 R28, R32.reuse, R24, RZ ;  /* 0x00000018201c723c */ /* 0x060ff000000018ff */
[C---:B--2---:R-:W-:Y:S08]  /*7870*/  HMMA.16816.F32 R12, R32.reuse, R8, RZ ;  /* 0x00000008200c723c */ /* 0x044ff000000018ff */
[C---:B------:R-:W-:Y:S08]  /*7880*/  HMMA.16816.F32 R24, R32.reuse, R26, RZ ;  /* 0x0000001a2018723c */ /* 0x040ff000000018ff */
[----:B------:R-:W-:Y:S08]  /*7890*/  HMMA.16816.F32 R8, R32, R10, RZ ;  /* 0x0000000a2008723c */ /* 0x000ff000000018ff */
[C---:B---3--:R-:W-:Y:S08]  /*78a0*/  HMMA.16816.F32 R20, R96.reuse, R84, R20 ;  /* 0x000000546014723c */ /* 0x048ff00000001814 */
[----:B------:R-:W-:Y:S01]  /*78b0*/  HMMA.16816.F32 R16, R96, R86, R16 ;  /* 0x000000566010723c */ /* 0x000fe20000001810 */
[----:B------:R-:W2:Y:S07]  /*78c0*/  LDSM.16.M88.4 R84, [R104+0x2800] ;  /* 0x002800006854783b */ /* 0x000eae0000000200 */
        /* <DEDUP_REMOVED lines=18> */
[----:B--2---:R-:W-:Y:S01]  /*79f0*/  HMMA.16816.F32 R44, R96, R84, R44 ;  /* 0x00000054602c723c */ /* 0x004fe2000000182c */
[----:B------:R-:W-:-:S05]  /*7a00*/  VIADD R84, R66, 0xffffffff ;  /* 0xffffffff42547836 */ /* 0x000fca0000000000 */
[----:B------:R-:W-:Y:S02]  /*7a10*/  ISETP.GT.AND P0, PT, R84, R137, PT ;  /* 0x000000895400720c */ /* 0x000fe40003f04270 */
[C---:B------:R-:W-:Y:S08]  /*7a20*/  HMMA.16816.F32 R4, R96.reuse, R100, R4 ;  /* 0x000000646004723c */ /* 0x040ff00000001804 */
[C---:B------:R-:W-:Y:S08]  /*7a30*/  HMMA.16816.F32 R76, R96.reuse, R102, R76 ;  /* 0x00000066604c723c */ /* 0x040ff0000000184c */
[C---:B---3--:R-:W-:Y:S08]  /*7a40*/  HMMA.16816.F32 R72, R96.reuse, R92, R72 ;  /* 0x0000005c6048723c */ /* 0x048ff00000001848 */
[C---:B------:R-:W-:Y:S08]  /*7a50*/  HMMA.16816.F32 R56, R96.reuse, R94, R56 ;  /* 0x0000005e6038723c */ /* 0x040ff00000001838 */
[C---:B----4-:R-:W-:Y:S08]  /*7a60*/  HMMA.16816.F32 R52, R96.reuse, R88, R52 ;  /* 0x000000586034723c */ /* 0x050ff00000001834 */
[C---:B------:R-:W-:Y:S08]  /*7a70*/  HMMA.16816.F32 R48, R96.reuse, R90, R48 ;  /* 0x0000005a6030723c */ /* 0x040ff00000001830 */
        /* <DEDUP_REMOVED lines=16> */
.L_x_3667:
        /* <DEDUP_REMOVED lines=9> */
[-C--:B------:R-:W-:Y:S02]  /*7c10*/  LOP3.LUT R85, R85, R2.reuse, RZ, 0x3c, !PT ;  /* 0x0000000255557212 */ /* 0x080fe400078e3cff */
        /* <DEDUP_REMOVED lines=24> */
[----:B------:R-:W-:-:S09]  /*7da0*/  ISETP.NE.AND P0, PT, R2, RZ, PT ;  /* 0x000000ff0200720c */ /* 0x000fd20003f05270 */
[----:B------:R-:W-:Y:S02]  /*7db0*/  @P2 IADD3 R80, PT, PT, R80, 0x1, RZ ;  /* 0x0000000150502810 */ /* 0x000fe40007ffe0ff */
[----:B------:R-:W-:Y:S02]  /*7dc0*/  @P3 VIADD R82, R82, 0x1 ;  /* 0x0000000152523836 */ /* 0x000fe40000000000 */
[----:B------:R-:W-:Y:S02]  /*7dd0*/  @!P4 IADD3 R80, PT, PT, -R80, RZ, RZ ;  /* 0x000000ff5050c210 */ /* 0x000fe40007ffe1ff */
[----:B------:R-:W-:Y:S02]  /*7de0*/  @!P5 IMAD.MOV R82, RZ, RZ, -R82 ;  /* 0x000000ffff52d224 */ /* 0x000fe400078e0a52 */
[----:B------:R-:W-:-:S03]  /*7df0*/  SEL R68, R71, R80, !P0 ;  /* 0x0000005047447207 */ /* 0x000fc60004000000 */
[----:B------:R-:W-:Y:S02]  /*7e00*/  SEL R71, R71, R82, !P0 ;  /* 0x0000005247477207 */ /* 0x000fe40004000000 */
[----:B------:R-:W-:-:S04]  /*7e10*/  IMAD.WIDE R80, R68, 0x4, R144 ;  /* 0x0000000444507825 */ /* 0x000fc800078e0290 */
[C---:B------:R-:W-:Y:S02]  /*7e20*/  IMAD.WIDE R86, R71.reuse, 0x4, R144 ;  /* 0x0000000447567825 */ /* 0x040fe400078e0290 */
[----:B------:R1:W3:Y:S04]  /*7e30*/  LDG.E R81, desc[UR6][R80.64] ;  /* 0x0000000650517981 */ /* 0x0002e8000c1e1900 */
[----:B------:R-:W3:Y:S01]  /*7e40*/  LDG.E R0, desc[UR6][R86.64] ;  /* 0x0000000656007981 */ /* 0x000ee2000c1e1900 */
[----:B------:R-:W-:-:S05]  /*7e50*/  IADD3 R71, PT, PT, R71, -R68, RZ ;  /* 0x8000004447477210 */ /* 0x000fca0007ffe0ff */
[----:B------:R-:W-:-:S05]  /*7e60*/  IMAD R71, R71, R2, -0x80 ;  /* 0xffffff8047477424 */ /* 0x000fca00078e0202 */
[----:B------:R-:W-:-:S05]  /*7e70*/  SHF.R.S32.HI R83, RZ, 0x1f, R71 ;  /* 0x0000001fff537819 */ /* 0x000fca0000011447 */
[----:B------:R-:W-:-:S04]  /*7e80*/  IMAD R2, R83, R62, RZ ;  /* 0x0000003e53027224 */ /* 0x000fc800078e02ff */
[C---:B------:R-:W-:Y:S02]  /*7e90*/  IMAD R2, R71.reuse, R63, R2 ;  /* 0x0000003f47027224 */ /* 0x040fe400078e0202 */
[----:B------:R-:W-:-:S04]  /*7ea0*/  IMAD.WIDE.U32 R70, R71, R62, RZ ;  /* 0x0000003e47467225 */ /* 0x000fc800078e00ff */
[----:B-1----:R-:W-:Y:S02]  /*7eb0*/  IMAD.MOV.U32 R80, RZ, RZ, R70 ;  /* 0x000000ffff507224 */ /* 0x002fe400078e0046 */
[----:B---3--:R-:W-:Y:S01]  /*7ec0*/  IMAD.IADD R0, R81, 0x1, -R0 ;  /* 0x0000000151007824 */ /* 0x008fe200078e0a00 */
[----:B------:R-:W-:-:S04]  /*7ed0*/  IADD3 R81, PT, PT, R71, R2, RZ ;  /* 0x0000000247517210 */ /* 0x000fc80007ffe0ff */
[----:B------:R-:W-:Y:S01]  /*7ee0*/  SHF.R.S32.HI R68, RZ, 0x1f, R0 ;  /* 0x0000001fff447819 */ /* 0x000fe20000011400 */
[----:B--2---:R-:W-:-:S04]  /*7ef0*/  IMAD.WIDE.U32 R80, R0, UR8, R80 ;  /* 0x0000000800507c25 */ /* 0x004fc8000f8e0050 */
[----:B------:R-:W-:Y:S01]  /*7f00*/  IMAD R71, R68, UR8, RZ ;  /* 0x0000000844477c24 */ /* 0x000fe2000f8e02ff */
[----:B------:R-:W-:-:S03]  /*7f10*/  LEA R140, P0, R80, R140, 0x1 ;  /* 0x0000008c508c7211 */ /* 0x000fc600078008ff */
[----:B------:R-:W-:-:S05]  /*7f20*/  IMAD R71, R0, UR9, R71 ;  /* 0x0000000900477c24 */ /* 0x000fca000f8e0247 */
[----:B------:R-:W-:-:S04]  /*7f30*/  IADD3 R71, PT, PT, R81, R71, RZ ;  /* 0x0000004751477210 */ /* 0x000fc80007ffe0ff */
[----:B------:R-:W-:-:S07]  /*7f40*/  LEA.HI.X R141, R80, R141, R71, 0x1, P0 ;  /* 0x0000008d508d7211 */ /* 0x000fce00000f0c47 */
.L_x_3668:
[----:B------:R-:W1:Y:S01]  /*7f50*/  LDCU UR4, c[0x0][0x440] ;  /* 0x00008800ff0477ac */ /* 0x000e620008000800 */
[----:B------:R-:W-:-:S04]  /*7f60*/  LOP3.LUT R0, R146, 0x18, RZ, 0xc0, !PT ;  /* 0x0000001892007812 */ /* 0x000fc800078ec0ff */
[----:B-1----:R-:W-:-:S13]  /*7f70*/  ISETP.GE.AND P0, PT, R0, UR4, PT ;  /* 0x0000000400007c0c */ /* 0x002fda000bf06270 */
[CC--:B------:R-:W-:Y:S01]  /*7f80*/  @!P0 LEA R2, P1, R62.reuse, R140.reuse, 0x6 ;  /* 0x0000008c3e028211 */ /* 0x0c0fe200078230ff */
[----:B------:R-:W-:Y:S01]  /*7f90*/  @!PT LDS RZ, [RZ] ;  /* 0x00000000fffff984 */ /* 0x000fe20000000800 */
[----:B------:R-:W-:Y:S01]  /*7fa0*/  @!PT LDS RZ, [RZ] ;  /* 0x00000000fffff984 */ /* 0x000fe20000000800 */
[----:B------:R-:W-:Y:S01]  /*7fb0*/  @!PT LDS RZ, [RZ] ;  /* 0x00000000fffff984 */ /* 0x000fe20000000800 */
[----:B------:R1:W-:Y:S01]  /*7fc0*/  @!P0 LDGSTS.E.BYPASS.LTC128B.128 [R3+0x1000], desc[UR6][R140.64] ;  /* 0x010000008c038fae */ /* 0x0003e2000b981a06 */
[CC--:B------:R-:W-:Y:S02]  /*7fd0*/  @!P0 LEA R82, P5, R62.reuse, R140.reuse, 0x6 ;  /* 0x0000008c3e528211 */ /* 0x0c0fe400078a30ff */
[----:B------:R-:W-:Y:S01]  /*7fe0*/  @!P0 LEA R0, P3, R62, R140, 0x6 ;  /* 0x0000008c3e008211 */ /* 0x000fe200078630ff */
[----:B------:R1:W-:Y:S01]  /*7ff0*/  @P0 STS.128 [R3+0x1000], RZ ;  /* 0x001000ff03000388 */ /* 0x0003e20000000c00 */
[----:B------:R-:W-:Y:S02]  /*8000*/  @!P0 IADD3 R80, P4, PT, R2, R65, RZ ;  /* 0x0000004102508210 */ /* 0x000fe40007f9e0ff */
[----:B------:R-:W-:Y:S02]  /*8010*/  @!P0 LEA.HI.X R81, R62, R141, R63, 0x6, P1 ;  /* 0x0000008d3e518211 */ /* 0x000fe400008f343f */
[----:B------:R-:W-:-:S02]  /*8020*/  @!P0 IADD3 R70, P2, P1, R65, R0, R65 ;  /* 0x0000000041468210 */ /* 0x000fc4000795e041 */
[CCC-:B------:R-:W-:Y:S01]  /*8030*/  @!P0 LEA.HI.X R71, R62.reuse, R141.reuse, R63.reuse, 0x6, P3 ;  /* 0x0000008d3e478211 */ /* 0x1c0fe200018f343f */
[--C-:B------:R-:W-:Y:S01]  /*8040*/  @!P0 IMAD.X R81, R81, 0x1, R64.reuse, P4 ;  /* 0x0000000151518824 */ /* 0x100fe200020e0640 */
[----:B------:R-:W-:Y:S02]  /*8050*/  @!P0 LEA.HI.X R83, R62, R141, R63, 0x6, P5 ;  /* 0x0000008d3e538211 */ /* 0x000fe400028f343f */
        /* <DEDUP_REMOVED lines=17> */
.L_x_3666:
[----:B------:R-:W-:Y:S01]  /*8170*/  IMAD.SHL.U32 R109, R133, 0x2, RZ ;  /* 0x00000002856d7824 */ /* 0x000fe200078e00ff */
[----:B------:R-:W2:Y:S01]  /*8180*/  LDCU UR4, c[0x0][0x45c] ;  /* 0x00008b80ff0477ac */ /* 0x000ea20008000800 */
[----:B------:R-:W-:-:S03]  /*8190*/  LOP3.LUT R112, R112, 0x120, R69, 0xf8, !PT ;  /* 0x0000012070707812 */ /* 0x000fc600078ef845 */
[----:B------:R-:W-:Y:S02]  /*81a0*/  LOP3.LUT R109, R109, 0x6, RZ, 0xc0, !PT ;  /* 0x000000066d6d7812 */ /* 0x000fe400078ec0ff */
[----:B------:R-:W-:-:S03]  /*81b0*/  LEA R134, R112, UR5, 0x1 ;  /* 0x0000000570867c11 */ /* 0x000fc6000f8e08ff */
[----:B------:R-:W-:-:S04]  /*81c0*/  IMAD R2, R84, 0x80, R109 ;  /* 0x0000008054027824 */ /* 0x000fc800078e026d */
[C---:B------:R-:W-:Y:S02]  /*81d0*/  VIADD R0, R2.reuse, 0x1 ;  /* 0x0000000102007836 */ /* 0x040fe40000000000 */
[C---:B------:R-:W-:Y:S02]  /*81e0*/  VIADD R68, R2.reuse, 0x8 ;  /* 0x0000000802447836 */ /* 0x040fe40000000000 */
[----:B-1----:R-:W-:Y:S01]  /*81f0*/  VIADD R70, R2, 0x10 ;  /* 0x0000001002467836 */ /* 0x002fe20000000000 */
[CC--:B------:R-:W-:Y:S02]  /*8200*/  ISETP.GE.AND P1, PT, R0.reuse, R106.reuse, PT ;  /* 0x0000006a0000720c */ /* 0x0c0fe40003f26270 */
[----:B------:R-:W-:Y:S01]  /*8210*/  ISETP.GE.AND P2, PT, R0, R107, PT ;  /* 0x0000006b0000720c */ /* 0x000fe20003f46270 */
[----:B------:R-:W-:Y:S01]  /*8220*/  VIADD R0, R2, 0x9 ;  /* 0x0000000902007836 */ /* 0x000fe20000000000 */
[----:B------:R-:W-:Y:S02]  /*8230*/  ISETP.GE.AND P0, PT, R68, R106, PT ;  /* 0x0000006a4400720c */ /* 0x000fe40003f06270 */
[----:B------:R-:W-:-:S02]  /*8240*/  P2R R80, PR, RZ, 0x4 ;  /* 0x00000004ff507803 */ /* 0x000fc40000000000 */
[C---:B------:R-:W-:Y:S02]  /*8250*/  ISETP.GE.AND P3, PT, R0.reuse, R106, PT ;  /* 0x0000006a0000720c */ /* 0x040fe40003f66270 */
[-C--:B------:R-:W-:Y:S02]  /*8260*/  ISETP.GE.AND P4, PT, R0, R107.reuse, PT ;  /* 0x0000006b0000720c */ /* 0x080fe40003f86270 */
[----:B------:R-:W-:Y:S01]  /*8270*/  ISETP.GE.AND P2, PT, R68, R107, PT ;  /* 0x0000006b4400720c */ /* 0x000fe20003f46270 */
[C---:B------:R-:W-:Y:S01]  /*8280*/  VIADD R68, R2.reuse, 0x11 ;  /* 0x0000001102447836 */ /* 0x040fe20000000000 */
[----:B------:R-:W-:Y:S01]  /*8290*/  FSEL R0, R29, -INF , !P1 ;  /* 0xff8000001d007808 */ /* 0x000fe20004800000 */
[----:B------:R-:W-:Y:S01]  /*82a0*/  VIADD R29, R2, 0x18 ;  /* 0x00000018021d7836 */ /* 0x000fe20000000000 */
[----:B------:R-:W-:Y:S02]  /*82b0*/  FSEL R24, R24, -INF , !P0 ;  /* 0xff80000018187808 */ /* 0x000fe40004000000 */
[----:B------:R-:W-:-:S02]  /*82c0*/  FSEL R81, R26, -INF , !P2 ;  /* 0xff8000001a517808 */ /* 0x000fc40005000000 */
[----:B------:R-:W-:Y:S02]  /*82d0*/  ISETP.GE.AND P0, PT, R70, R107, PT ;  /* 0x0000006b4600720c */ /* 0x000fe40003f06270 */
[----:B------:R-:W-:Y:S01]  /*82e0*/  FSEL R26, R25, -INF , !P3 ;  /* 0xff800000191a7808 */ /* 0x000fe20005800000 */
[C---:B------:R-:W-:Y:S01]  /*82f0*/  VIADD R25, R2.reuse, 0x20 ;  /* 0x0000002002197836 */ /* 0x040fe20000000000 */
[----:B------:R-:W-:Y:S01]  /*8300*/  FSEL R85, R27, -INF , !P4 ;  /* 0xff8000001b557808 */ /* 0x000fe20006000000 */
[----:B------:R-:W-:Y:S01]  /*8310*/  VIADD R27, R2, 0x19 ;  /* 0x00000019021b7836 */ /* 0x000fe20000000000 */
[-C--:B------:R-:W-:Y:S02]  /*8320*/  ISETP.GE.AND P5, PT, R70, R106.reuse, PT ;  /* 0x0000006a4600720c */ /* 0x080fe40003fa6270 */
[-C--:B------:R-:W-:Y:S02]  /*8330*/  ISETP.GE.AND P3, PT, R29, R106.reuse, PT ;  /* 0x0000006a1d00720c */ /* 0x080fe40003f66270 */
[----:B------:R-:W-:-:S02]  /*8340*/  ISETP.GE.AND P1, PT, R68, R106, PT ;  /* 0x0000006a4400720c */ /* 0x000fc40003f26270 */
[----:B------:R-:W-:Y:S02]  /*8350*/  FSEL R117, R22, -INF , !P0 ;  /* 0xff80000016757808 */ /* 0x000fe40004000000 */
[-C--:B------:R-:W-:Y:S02]  /*8360*/  ISETP.GE.AND P2, PT, R68, R107.reuse, PT ;  /* 0x0000006b4400720c */ /* 0x080fe40003f46270 */
[----:B------:R-:W-:Y:S02]  /*8370*/  FSEL R20, R20, -INF , !P5 ;  /* 0xff80000014147808 */ /* 0x000fe40006800000 */
[----:B------:R-:W-:Y:S01]  /*8380*/  FSEL R22, R16, -INF , !P3 ;  /* 0xff80000010167808 */ /* 0x000fe20005800000 */
[C---:B------:R-:W-:Y:S01]  /*8390*/  VIADD R16, R2.reuse, 0x28 ;  /* 0x0000002802107836 */ /* 0x040fe20000000000 */
[----:B------:R-:W-:Y:S02]  /*83a0*/  ISETP.GE.AND P5, PT, R27, R106, PT ;  /* 0x0000006a1b00720c */ /* 0x000fe40003fa6270 */
[----:B------:R-:W-:Y:S01]  /*83b0*/  FSEL R68, R21, -INF , !P1 ;  /* 0xff80000015447808 */ /* 0x000fe20004800000 */
[----:B------:R-:W-:Y:S01]  /*83c0*/  VIADD R21, R2, 0x21 ;  /* 0x0000002102157836 */ /* 0x000fe20000000000 */
[----:B------:R-:W-:-:S02]  /*83d0*/  ISETP.GE.AND P0, PT, R27, R107, PT ;  /* 0x0000006b1b00720c */ /* 0x000fc40003f06270 */
[----:B------:R-:W-:Y:S01]  /*83e0*/  FSEL R70, R17, -INF , !P5 ;  /* 0xff80000011467808 */ /* 0x000fe20006800000 */
[C---:B------:R-:W-:Y:S01]  /*83f0*/  VIADD R17, R2.reuse, 0x29 ;  /* 0x0000002902117836 */ /* 0x040fe20000000000 */
[----:B------:R-:W-:Y:S01]  /*8400*/  FSEL R83, R19, -INF , !P0 ;  /* 0xff80000013537808 */ /* 0x000fe20004000000 */
[----:B------:R-:W-:Y:S01]  /*8410*/  VIADD R19, R2, 0x51 ;  /* 0x0000005102137836 */ /* 0x000fe20000000000 */
[CC--:B------:R-:W-:Y:S02]  /*8420*/  ISETP.GE.AND P5, PT, R16.reuse, R106.reuse, PT ;  /* 0x0000006a1000720c */ /* 0x0c0fe40003fa6270 */
[----:B------:R-:W-:Y:S01]  /*8430*/  ISETP.GE.AND P0, PT, R16, R107, PT ;  /* 0x0000006b1000720c */ /* 0x000fe20003f06270 */
[----:B------:R-:W-:Y:S01]  /*8440*/  VIADD R16, R2, 0x30 ;  /* 0x0000003002107836 */ /* 0x000fe20000000000 */
[-C--:B------:R-:W-:Y:S02]  /*8450*/  ISETP.GE.AND P1, PT, R25, R106.reuse, PT ;  /* 0x0000006a1900720c */ /* 0x080fe40003f26270 */
[----:B------:R-:W-:-:S02]  /*8460*/  ISETP.GE.AND P3, PT, R21, R106, PT ;  /* 0x0000006a1500720c */ /* 0x000fc40003f66270 */
[-C--:B------:R-:W-:Y:S02]  /*8470*/  ISETP.GE.AND P4, PT, R29, R107.reuse, PT ;  /* 0x0000006b1d00720c */ /* 0x080fe40003f86270 */
[----:B------:R-:W-:Y:S01]  /*8480*/  FSEL R100, R12, -INF , !P1 ;  /* 0xff8000000c647808 */ /* 0x000fe20004800000 */
[----:B------:R-:W-:Y:S01]  /*8490*/  VIADD R12, R2, 0x31 ;  /* 0x00000031020c7836 */ /* 0x000fe20000000000 */
[----:B------:R-:W-:Y:S02]  /*84a0*/  FSEL R102, R13, -INF , !P3 ;  /* 0xff8000000d667808 */ /* 0x000fe40005800000 */
[-C--:B------:R-:W-:Y:S02]  /*84b0*/  ISETP.GE.AND P3, PT, R16, R106.reuse, PT ;  /* 0x0000006a1000720c */ /* 0x080fe40003f66270 */
[----:B------:R-:W-:Y:S02]  /*84c0*/  FSEL R71, R18, -INF , !P4 ;  /* 0xff80000012477808 */ /* 0x000fe40006000000 */
[----:B------:R-:W-:Y:S01]  /*84d0*/  ISETP.GE.AND P4, PT, R21, R107, PT ;  /* 0x0000006b1500720c */ /* 0x000fe20003f86270 */
[----:B------:R-:W-:Y:S01]  /*84e0*/  VIADD R21, R2, 0x50 ;  /* 0x0000005002157836 */ /* 0x000fe20000000000 */
[----:B------:R-:W-:-:S02]  /*84f0*/  ISETP.GE.AND P1, PT, R17, R106, PT ;  /* 0x0000006a1100720c */ /* 0x000fc40003f26270 */
[----:B------:R-:W-:Y:S01]  /*8500*/  FSEL R123, R10, -INF , !P0 ;  /* 0xff8000000a7b7808 */ /* 0x000fe20004000000 */
[----:B------:R-:W-:Y:S01]  /*8510*/  VIADD R10, R2, 0x61 ;  /* 0x00000061020a7836 */ /* 0x000fe20000000000 */
[----:B------:R-:W-:Y:S01]  /*8520*/  FSEL R88, R4, -INF , !P3 ;  /* 0xff80000004587808 */ /* 0x000fe20005800000 */
[----:B------:R-:W-:Y:S01]  /*8530*/  VIADD R4, R2, 0x40 ;  /* 0x0000004002047836 */ /* 0x000fe20000000000 */
[----:B------:R-:W-:Y:S02]  /*8540*/  ISETP.GE.AND P0, PT, R12, R107, PT ;  /* 0x0000006b0c00720c */ /* 0x000fe40003f06270 */
[----:B------:R-:W-:Y:S01]  /*8550*/  FSEL R121, R15, -INF , !P4 ;  /* 0xff8000000f797808 */ /* 0x000fe20006000000 */
[----:B------:R-:W-:Y:S01]  /*8560*/  VIADD R15, R2, 0x59 ;  /* 0x00000059020f7836 */ /* 0x000fe20000000000 */
[----:B------:R-:W-:Y:S01]  /*8570*/  FSEL R114, R8, -INF , !P5 ;  /* 0xff80000008727808 */ /* 0x000fe20006800000 */
[C---:B------:R-:W-:Y:S01]  /*8580*/  VIADD R8, R2.reuse, 0x38 ;  /* 0x0000003802087836 */ /* 0x040fe20000000000 */
[----:B------:R-:W-:Y:S01]  /*8590*/  FSEL R116, R9, -INF , !P1 ;  /* 0xff80000009747808 */ /* 0x000fe20004800000 */
[----:B------:R-:W-:Y:S01]  /*85a0*/  VIADD R9, R2, 0x39 ;  /* 0x0000003902097836 */ /* 0x000fe20000000000 */
[----:B------:R-:W-:-:S02]  /*85b0*/  ISETP.NE.AND P3, PT, R80, RZ, PT ;  /* 0x000000ff5000720c */ /* 0x000fc40003f65270 */
[-C--:B------:R-:W-:Y:S02]  /*85c0*/  ISETP.GE.AND P4, PT, R16, R107.reuse, PT ;  /* 0x0000006b1000720c */ /* 0x080fe40003f86270 */
[----:B------:R-:W-:Y:S01]  /*85d0*/  FSEL R91, R7, -INF , !P0 ;  /* 0xff800000075b7808 */ /* 0x000fe20004000000 */
[----:B------:R-:W-:Y:S01]  /*85e0*/  VIADD R7, R2, 0x70 ;  /* 0x0000007002077836 */ /* 0x000fe20000000000 */
[----:B------:R-:W-:Y:S02]  /*85f0*/  ISETP.GE.AND P0, PT, R4, R107, PT ;  /* 0x0000006b0400720c */ /* 0x000fe40003f06270 */
[----:B------:R-:W-:Y:S02]  /*8600*/  FSEL R31, R31, -INF , !P3 ;  /* 0xff8000001f1f7808 */ /* 0x000fe40005800000 */
[----:B------:R-:W-:Y:S01]  /*8610*/  FSEL R89, R6, -INF , !P4 ;  /* 0xff80000006597808 */ /* 0x000fe20006000000 */
[----:B------:R-:W-:Y:S01]  /*8620*/  VIADD R6, R2, 0x71 ;  /* 0x0000007102067836 */ /* 0x000fe20000000000 */
[-C--:B------:R-:W-:Y:S01]  /*8630*/  ISETP.GE.AND P3, PT, R4, R106.reuse, PT ;  /* 0x0000006a0400720c */ /* 0x080fe20003f66270 */
[----:B------:R-:W-:Y:S01]  /*8640*/  VIADD R4, R2, 0x41 ;  /* 0x0000004102047836 */ /* 0x000fe20000000000 */
[----:B------:R-:W-:-:S02]  /*8650*/  ISETP.GE.AND P1, PT, R8, R106, PT ;  /* 0x0000006a0800720c */ /* 0x000fc40003f26270 */
[-C--:B------:R-:W-:Y:S02]  /*8660*/  ISETP.GE.AND P4, PT, R9, R106.reuse, PT ;  /* 0x0000006a0900720c */ /* 0x080fe40003f86270 */
[----:B------:R-:W-:Y:S02]  /*8670*/  P2R R13, PR, RZ, 0x1 ;  /* 0x00000001ff0d7803 */ /* 0x000fe40000000000 */
[-C--:B------:R-:W-:Y:S02]  /*8680*/  ISETP.GE.AND P0, PT, R2, R106.reuse, PT ;  /* 0x0000006a0200720c */ /* 0x080fe40003f06270 */
[----:B------:R-:W-:Y:S02]  /*8690*/  FSEL R92, R76, -INF , !P1 ;  /* 0xff8000004c5c7808 */ /* 0x000fe40004800000 */
[----:B------:R-:W-:Y:S02]  /*86a0*/  FSEL R94, R77, -INF , !P4 ;  /* 0xff8000004d5e7808 */ /* 0x000fe40006000000 */
[----:B------:R-:W-:-:S02]  /*86b0*/  ISETP.GE.AND P1, PT, R4, R106, PT ;  /* 0x0000006a0400720c */ /* 0x000fc40003f26270 */
[----:B------:R-:W-:Y:S02]  /*86c0*/  ISETP.GE.AND P4, PT, R4, R107, PT ;  /* 0x0000006b0400720c */ /* 0x000fe40003f86270 */
[----:B------:R-:W-:Y:S02]  /*86d0*/  FSEL R4, R28, -INF , !P0 ;  /* 0xff8000001c047808 */ /* 0x000fe40004000000 */
[----:B------:R-:W-:Y:S02]  /*86e0*/  ISETP.GE.AND P5, PT, R12, R106, PT ;  /* 0x0000006a0c00720c */ /* 0x000fe40003fa6270 */
[----:B------:R-:W-:Y:S02]  /*86f0*/  FSEL R127, R23, -INF , !P2 ;  /* 0xff800000177f7808 */ /* 0x000fe40005000000 */
[----:B------:R-:W-:Y:S02]  /*8700*/  FMNMX3.FTZ R23, R4, R0, R24, !PT ;  /* 0x0000000004177276 */ /* 0x000fe40007810018 */
[----:B------:R-:W-:Y:S01]  /*8710*/  FSEL R90, R5, -INF , !P5 ;  /* 0xff800000055a7808 */ /* 0x000fe20006800000 */
[----:B------:R-:W-:Y:S01]  /*8720*/  VIADD R5, R2, 0x48 ;  /* 0x0000004802057836 */ /* 0x000fe20000000000 */
[----:B------:R-:W-:-:S02]  /*8730*/  FMNMX3.FTZ R23, R23, R26, R20, !PT ;  /* 0x0000001a17177276 */ /* 0x000fc40007810014 */
[-C--:B------:R-:W-:Y:S02]  /*8740*/  ISETP.GE.AND P2, PT, R25, R107.reuse, PT ;  /* 0x0000006b1900720c */ /* 0x080fe40003f46270 */
[----:B------:R-:W-:Y:S02]  /*8750*/  ISETP.GE.AND P0, PT, R5, R106, PT ;  /* 0x0000006a0500720c */ /* 0x000fe40003f06270 */
[----:B------:R-:W-:Y:S02]  /*8760*/  FMNMX3.FTZ R23, R23, R68, R22, !PT ;  /* 0x0000004417177276 */ /* 0x000fe40007810016 */
[----:B------:R-:W-:Y:S02]  /*8770*/  FSEL R115, R14, -INF , !P2 ;  /* 0xff8000000e737808 */ /* 0x000fe40005000000 */
[----:B------:R-:W-:Y:S01]  /*8780*/  ISETP.GE.AND P2, PT, R17, R107, PT ;  /* 0x0000006b1100720c */ /* 0x000fe20003f46270 */
[----:B------:R-:W-:Y:S01]  /*8790*/  VIADD R17, R2, 0x58 ;  /* 0x0000005802117836 */ /* 0x000fe20000000000 */
[----:B------:R-:W-:-:S02]  /*87a0*/  FSEL R56, R56, -INF , !P0 ;  /* 0xff80000038387808 */ /* 0x000fc40004000000 */
[----:B------:R-:W-:Y:S02]  /*87b0*/  ISETP.GE.AND P0, PT, R21, R106, PT ;  /* 0x0000006a1500720c */ /* 0x000fe40003f06270 */
[----:B------:R-:W-:Y:S02]  /*87c0*/  FMNMX3.FTZ R23, R23, R70, R100, !PT ;  /* 0x0000004617177276 */ /* 0x000fe40007810064 */
[----:B------:R-:W-:Y:S01]  /*87d0*/  FSEL R125, R11, -INF , !P2 ;  /* 0xff8000000b7d7808 */ /* 0x000fe20005000000 */
[----:B------:R-:W-:Y:S01]  /*87e0*/  VIADD R11, R2, 0x60 ;  /* 0x00000060020b7836 */ /* 0x000fe20000000000 */
[----:B------:R-:W-:Y:S02]  /*87f0*/  FSEL R52, R52, -INF , !P0 ;  /* 0xff80000034347808 */ /* 0x000fe40004000000 */
[----:B------:R-:W-:Y:S02]  /*8800*/  FMNMX3.FTZ R23, R23, R102, R114, !PT ;  /* 0x0000006617177276 */ /* 0x000fe40007810072 */
[----:B------:R-:W-:-:S02]  /*8810*/  ISETP.GE.AND P0, PT, R17, R106, PT ;  /* 0x0000006a1100720c */ /* 0x000fc40003f06270 */
[-C--:B------:R-:W-:Y:S01]  /*8820*/  ISETP.GE.AND P5, PT, R5, R107.reuse, PT ;  /* 0x0000006b0500720c */ /* 0x080fe20003fa6270 */
[C---:B------:R-:W-:Y:S01]  /*8830*/  VIADD R5, R2.reuse, 0x49 ;  /* 0x0000004902057836 */ /* 0x040fe20000000000 */
[----:B------:R-:W-:Y:S02]  /*8840*/  FMNMX3.FTZ R23, R23, R116, R88, !PT ;  /* 0x0000007417177276 */ /* 0x000fe40007810058 */
[----:B------:R-:W-:Y:S01]  /*8850*/  ISETP.GE.AND P6, PT, R9, R107, PT ;  /* 0x0000006b0900720c */ /* 0x000fe20003fc6270 */
[----:B------:R-:W-:Y:S01]  /*8860*/  VIADD R9, R2, 0x68 ;  /* 0x0000006802097836 */ /* 0x000fe20000000000 */
[----:B------:R-:W-:Y:S02]  /*8870*/  FSEL R48, R48, -INF , !P0 ;  /* 0xff80000030307808 */ /* 0x000fe40004000000 */
[----:B------:R-:W-:Y:S02]  /*8880*/  ISETP.GE.AND P0, PT, R11, R106, PT ;  /* 0x0000006a0b00720c */ /* 0x000fe40003f06270 */
[----:B------:R-:W-:-:S02]  /*8890*/  FSEL R28, R73, -INF , !P1 ;  /* 0xff800000491c7808 */ /* 0x000fc40004800000 */
[----:B------:R-:W-:Y:S02]  /*88a0*/  FSEL R18, R72, -INF , !P3 ;  /* 0xff80000048127808 */ /* 0x000fe40005800000 */
[----:B------:R-:W-:Y:S02]  /*88b0*/  ISETP.GE.AND P1, PT, R5, R106, PT ;  /* 0x0000006a0500720c */ /* 0x000fe40003f26270 */
[----:B------:R-:W-:Y:S02]  /*88c0*/  FMNMX3.FTZ R23, R23, R90, R92, !PT ;  /* 0x0000005a17177276 */ /* 0x000fe4000781005c */
[----:B------:R-:W-:Y:S02]  /*88d0*/  FSEL R44, R44, -INF , !P0 ;  /* 0xff8000002c2c7808 */ /* 0x000fe40004000000 */
[----:B------:R-:W-:Y:S02]  /*88e0*/  ISETP.GE.AND P0, PT, R9, R106, PT ;  /* 0x0000006a0900720c */ /* 0x000fe40003f06270 */
[----:B------:R-:W-:-:S02]  /*88f0*/  FSEL R86, R57, -INF , !P1 ;  /* 0xff80000039567808 */ /* 0x000fc40004800000 */
[----:B------:R-:W-:Y:S02]  /*8900*/  FMNMX3.FTZ R23, R23, R94, R18, !PT ;  /* 0x0000005e17177276 */ /* 0x000fe40007810012 */
[----:B------:R-:W-:Y:S02]  /*8910*/  ISETP.GE.AND P1, PT, R19, R106, PT ;  /* 0x0000006a1300720c */ /* 0x000fe40003f26270 */
[----:B------:R-:W-:Y:S02]  /*8920*/  FSEL R40, R40, -INF , !P0 ;  /* 0xff80000028287808 */ /* 0x000fe40004000000 */
[----:B------:R-:W-:Y:S02]  /*8930*/  FMNMX3.FTZ R23, R23, R28, R56, !PT ;  /* 0x0000001c17177276 */ /* 0x000fe40007810038 */
[----:B------:R-:W-:Y:S02]  /*8940*/  ISETP.GE.AND P0, PT, R6, R106, PT ;  /* 0x0000006a0600720c */ /* 0x000fe40003f06270 */
[----:B------:R-:W-:-:S02]  /*8950*/  FSEL R12, R53, -INF , !P1 ;  /* 0xff800000350c7808 */ /* 0x000fc40004800000 */
[----:B------:R-:W-:Y:S02]  /*8960*/  ISETP.GE.AND P1, PT, R15, R106, PT ;  /* 0x0000006a0f00720c */ /* 0x000fe40003f26270 */
[----:B------:R-:W-:Y:S02]  /*8970*/  FMNMX3.FTZ R23, R23, R86, R52, !PT ;  /* 0x0000005617177276 */ /* 0x000fe40007810034 */
[----:B------:R-:W-:Y:S02]  /*8980*/  FSEL R37, R37, -INF , !P0 ;  /* 0xff80000025257808 */ /* 0x000fe40004000000 */
[-C--:B------:R-:W-:Y:S02]  /*8990*/  ISETP.GE.AND P0, PT, R2, R107.reuse, PT ;  /* 0x0000006b0200720c */ /* 0x080fe40003f06270 */
[----:B------:R-:W-:Y:S01]  /*89a0*/  ISETP.GE.AND P2, PT, R8, R107, PT ;  /* 0x0000006b0800720c */ /* 0x000fe20003f46270 */
[----:B------:R-:W-:Y:S01]  /*89b0*/  VIADD R8, R2, 0x69 ;  /* 0x0000006902087836 */ /* 0x000fe20000000000 */
[----:B------:R-:W-:-:S02]  /*89c0*/  FSEL R14, R49, -INF , !P1 ;  /* 0xff800000310e7808 */ /* 0x000fc40004800000 */
[----:B------:R-:W-:Y:S02]  /*89d0*/  ISETP.GE.AND P1, PT, R10, R106, PT ;  /* 0x0000006a0a00720c */ /* 0x000fe40003f26270 */
[----:B------:R-:W-:Y:S02]  /*89e0*/  ISETP.GE.AND P3, PT, R5, R107, PT ;  /* 0x0000006b0500720c */ /* 0x000fe40003f66270 */
[----:B------:R-:W-:Y:S01]  /*89f0*/  FMNMX3.FTZ R25, R23, R12, R48, !PT ;  /* 0x0000000c17197276 */ /* 0x000fe20007810030 */
[----:B------:R-:W-:Y:S01]  /*8a00*/  VIADD R23, R2, 0x78 ;  /* 0x0000007802177836 */ /* 0x000fe20000000000 */
[----:B------:R-:W-:Y:S01]  /*8a10*/  FSEL R5, R30, -INF , !P0 ;  /* 0xff8000001e057808 */ /* 0x000fe20004000000 */
[----:B------:R-:W-:Y:S01]  /*8a20*/  VIADD R2, R2, 0x79 ;  /* 0x0000007902027836 */ /* 0x000fe20000000000 */
[----:B------:R-:W-:Y:S02]  /*8a30*/  FSEL R93, R78, -INF , !P2 ;  /* 0xff8000004e5d7808 */ /* 0x000fe40005000000 */
[----:B------:R-:W-:-:S02]  /*8a40*/  FSEL R45, R45, -INF , !P1 ;  /* 0xff8000002d2d7808 */ /* 0x000fc40004800000 */
[-C--:B------:R-:W-:Y:S02]  /*8a50*/  ISETP.GE.AND P2, PT, R8, R106.reuse, PT ;  /* 0x0000006a0800720c */ /* 0x080fe40003f46270 */
[----:B------:R-:W-:Y:S02]  /*8a60*/  ISETP.GE.AND P1, PT, R7, R106, PT ;  /* 0x0000006a0700720c */ /* 0x000fe40003f26270 */
[----:B------:R-:W-:Y:S02]  /*8a70*/  FMNMX3.FTZ R16, R25, R14, R44, !PT ;  /* 0x0000000e19107276 */ /* 0x000fe4000781002c */
[----:B------:R-:W-:Y:S02]  /*8a80*/  FMNMX3.FTZ R30, R5, R31, R81, !PT ;  /* 0x0000001f051e7276 */ /* 0x000fe40007810051 */
[----:B------:R-:W-:Y:S02]  /*8a90*/  ISETP.GE.AND P0, PT, R23, R106, PT ;  /* 0x0000006a1700720c */ /* 0x000fe40003f06270 */
[----:B------:R-:W-:-:S02]  /*8aa0*/  FSEL R41, R41, -INF , !P2 ;  /* 0xff80000029297808 */ /* 0x000fc40005000000 */
[----:B------:R-:W-:Y:S02]  /*8ab0*/  FSEL R36, R36, -INF , !P1 ;  /* 0xff80000024247808 */ /* 0x000fe40004800000 */
[----:B------:R-:W-:Y:S02]  /*8ac0*/  FMNMX3.FTZ R16, R16, R45, R40, !PT ;  /* 0x0000002d10107276 */ /* 0x000fe40007810028 */
[----:B------:R-:W-:Y:S02]  /*8ad0*/  FMNMX3.FTZ R30, R30, R85, R117, !PT ;  /* 0x000000551e1e7276 */ /* 0x000fe40007810075 */
[----:B------:R-:W-:Y:S02]  /*8ae0*/  FSEL R32, R32, -INF , !P0 ;  /* 0xff80000020207808 */ /* 0x000fe40004000000 */
[----:B------:R-:W-:Y:S02]  /*8af0*/  ISETP.GE.AND P0, PT, R2, R106, PT ;  /* 0x0000006a0200720c */ /* 0x000fe40003f06270 */
[----:B------:R-:W-:-:S02]  /*8b00*/  FMNMX3.FTZ R25, R16, R41, R36, !PT ;  /* 0x0000002910197276 */ /* 0x000fc40007810024 */
[----:B------:R-:W-:Y:S02]  /*8b10*/  FMNMX3.FTZ R30, R30, R127, R71, !PT ;  /* 0x0000007f1e1e7276 */ /* 0x000fe40007810047 */
[----:B------:R-:W-:Y:S02]  /*8b20*/  FSEL R16, R33, -INF , !P0 ;  /* 0xff80000021107808 */ /* 0x000fe40004000000 */
[----:B------:R-:W-:Y:S02]  /*8b30*/  FMNMX3.FTZ R25, R25, R37, R32, !PT ;  /* 0x0000002519197276 */ /* 0x000fe40007810020 */
[----:B------:R-:W-:Y:S02]  /*8b40*/  FMNMX3.FTZ R30, R30, R83, R115, !PT ;  /* 0x000000531e1e7276 */ /* 0x000fe40007810073 */
[----:B------:R-:W-:Y:S02]  /*8b50*/  ISETP.GE.AND P2, PT, R21, R107, PT ;  /* 0x0000006b1500720c */ /* 0x000fe40003f46270 */
[----:B------:R-:W-:-:S02]  /*8b60*/  FMNMX.FTZ R21, R16, R25, !PT ;  /* 0x0000001910157209 */ /* 0x000fc40007810000 */
[----:B------:R-:W-:Y:S02]  /*8b70*/  FMNMX3.FTZ R72, R30, R121, R123, !PT ;  /* 0x000000791e487276 */ /* 0x000fe4000781007b */
[----:B------:R-:W-:Y:S01]  /*8b80*/  ISETP.NE.AND P0, PT, R13, RZ, PT ;  /* 0x000000ff0d00720c */ /* 0x000fe20003f05270 */
[----:B------:R-:W1:Y:S01]  /*8b90*/  SHFL.BFLY PT, R30, R21, 0x2, 0x1f ;  /* 0x0c401f00151e7f89 */ /* 0x000e6200000e0000 */
[----:B------:R-:W-:Y:S02]  /*8ba0*/  FMNMX3.FTZ R72, R72, R125, R89, !PT ;  /* 0x0000007d48487276 */ /* 0x000fe40007810059 */
[----:B------:R-:W-:Y:S02]  /*8bb0*/  FSEL R119, R79, -INF , !P6 ;  /* 0xff8000004f777808 */ /* 0x000fe40007000000 */
[----:B------:R-:W-:Y:S02]  /*8bc0*/  FSEL R49, R74, -INF , !P0 ;  /* 0xff8000004a317808 */ /* 0x000fe40004000000 */
[----:B------:R-:W-:-:S02]  /*8bd0*/  FMNMX3.FTZ R72, R72, R91, R93, !PT ;  /* 0x0000005b48487276 */ /* 0x000fc4000781005d */
[----:B------:R-:W-:Y:S02]  /*8be0*/  FSEL R87, R58, -INF , !P5 ;  /* 0xff8000003a577808 */ /* 0x000fe40006800000 */
[----:B------:R-:W-:Y:S02]  /*8bf0*/  FSEL R53, R75, -INF , !P4 ;  /* 0xff8000004b357808 */ /* 0x000fe40006000000 */
[----:B------:R-:W-:Y:S02]  /*8c00*/  ISETP.GE.AND P5, PT, R11, R107, PT ;  /* 0x0000006b0b00720c */ /* 0x000fe40003fa6270 */
[----:B------:R-:W-:Y:S02]  /*8c10*/  FMNMX3.FTZ R72, R72, R119, R49, !PT ;  /* 0x0000007748487276 */ /* 0x000fe40007810031 */
[----:B------:R-:W-:Y:S02]  /*8c20*/  ISETP.GE.AND P1, PT, R19, R107, PT ;  /* 0x0000006b1300720c */ /* 0x000fe40003f26270 */
[----:B------:R-:W-:-:S02]  /*8c30*/  FSEL R59, R59, -INF , !P3 ;  /* 0xff8000003b3b7808 */ /* 0x000fc40005800000 */
[-C--:B------:R-:W-:Y:S02]  /*8c40*/  ISETP.GE.AND P0, PT, R17, R107.reuse, PT ;  /* 0x0000006b1100720c */ /* 0x080fe40003f06270 */
[----:B------:R-:W-:Y:S02]  /*8c50*/  P2R R11, PR, RZ, 0x20 ;  /* 0x00000020ff0b7803 */ /* 0x000fe40000000000 */
[----:B------:R-:W-:Y:S02]  /*8c60*/  ISETP.GE.AND P3, PT, R10, R107, PT ;  /* 0x0000006b0a00720c */ /* 0x000fe40003f66270 */
[----:B------:R-:W-:Y:S02]  /*8c70*/  FSEL R13, R54, -INF , !P2 ;  /* 0xff800000360d7808 */ /* 0x000fe40005000000 */
[----:B------:R-:W-:Y:S02]  /*8c80*/  FMNMX3.FTZ R72, R72, R53, R87, !PT ;  /* 0x0000003548487276 */ /* 0x000fe40007810057 */
[----:B------:R-:W-:-:S02]  /*8c90*/  ISETP.GE.AND P4, PT, R15, R107, PT ;  /* 0x0000006b0f00720c */ /* 0x000fc40003f86270 */
[----:B------:R-:W-:Y:S02]  /*8ca0*/  FSEL R55, R55, -INF , !P1 ;  /* 0xff80000037377808 */ /* 0x000fe40004800000 */
[----:B------:R-:W-:Y:S02]  /*8cb0*/  P2R R10, PR, RZ, 0x8 ;  /* 0x00000008ff0a7803 */ /* 0x000fe40000000000 */
[----:B------:R-:W-:Y:S02]  /*8cc0*/  ISETP.NE.AND P1, PT, R11, RZ, PT ;  /* 0x000000ff0b00720c */ /* 0x000fe40003f25270 */
[----:B------:R-:W-:Y:S02]  /*8cd0*/  FSEL R15, R50, -INF , !P0 ;  /* 0xff800000320f7808 */ /* 0x000fe40004000000 */
[----:B------:R-:W-:Y:S02]  /*8ce0*/  FMNMX3.FTZ R72, R72, R59, R13, !PT ;  /* 0x0000003b48487276 */ /* 0x000fe4000781000d */
[----:B------:R-:W-:-:S02]  /*8cf0*/  ISETP.GE.AND P2, PT, R6, R107, PT ;  /* 0x0000006b0600720c */ /* 0x000fc40003f46270 */
[----:B------:R-:W-:Y:S02]  /*8d00*/  ISETP.GE.AND P6, PT, R9, R107, PT ;  /* 0x0000006b0900720c */ /* 0x000fe40003fc6270 */
[----:B------:R-:W-:Y:S02]  /*8d10*/  ISETP.NE.AND P0, PT, R10, RZ, PT ;  /* 0x000000ff0a00720c */ /* 0x000fe40003f05270 */
[----:B------:R-:W-:Y:S02]  /*8d20*/  FSEL R51, R51, -INF , !P4 ;  /* 0xff80000033337808 */ /* 0x000fe40006000000 */
[----:B------:R-:W-:Y:S02]  /*8d30*/  FSEL R27, R46, -INF , !P1 ;  /* 0xff8000002e1b7808 */ /* 0x000fe40004800000 */
[----:B------:R-:W-:Y:S02]  /*8d40*/  FMNMX3.FTZ R6, R72, R55, R15, !PT ;  /* 0x0000003748067276 */ /* 0x000fe4000781000f */
[-C--:B------:R-:W-:Y:S01]  /*8d50*/  ISETP.GE.AND P5, PT, R8, R107.reuse, PT ;  /* 0x0000006b0800720c */ /* 0x080fe20003fa6270 */
[----:B------:R-:W-:Y:S01]  /*8d60*/  LDSM.16.MT88.4 R72, [R134+0x3000] ;  /* 0x003000008648783b */ /* 0x000fe20000004200 */
[----:B------:R-:W-:-:S02]  /*8d70*/  ISETP.GE.AND P3, PT, R7, R107, PT ;  /* 0x0000006b0700720c */ /* 0x000fc40003f66270 */
[----:B------:R-:W-:Y:S02]  /*8d80*/  FSEL R47, R47, -INF , !P0 ;  /* 0xff8000002f2f7808 */ /* 0x000fe40004000000 */
[----:B-1----:R-:W-:Y:S02]  /*8d90*/  FMNMX.FTZ R30, R21, R30, !PT ;  /* 0x0000001e151e7209 */ /* 0x002fe40007810000 */
[----:B------:R-:W-:Y:S02]  /*8da0*/  FSEL R17, R42, -INF , !P6 ;  /* 0xff8000002a117808 */ /* 0x000fe40007000000 */
[----:B------:R-:W-:Y:S01]  /*8db0*/  FMNMX3.FTZ R6, R6, R51, R27, !PT ;  /* 0x0000003306067276 */ /* 0x000fe2000781001b */
[----:B------:R-:W1:Y:S01]  /*8dc0*/  SHFL.BFLY PT, R7, R30, 0x1, 0x1f ;  /* 0x0c201f001e077f89 */ /* 0x000e6200000e0000 */
[-C--:B------:R-:W-:Y:S02]  /*8dd0*/  ISETP.GE.AND P0, PT, R2, R107.reuse, PT ;  /* 0x0000006b0200720c */ /* 0x080fe40003f06270 */
[----:B------:R-:W-:-:S02]  /*8de0*/  ISETP.GE.AND P1, PT, R23, R107, PT ;  /* 0x0000006b1700720c */ /* 0x000fc40003f26270 */
[----:B------:R-:W-:Y:S02]  /*8df0*/  FSEL R43, R43, -INF , !P5 ;  /* 0xff8000002b2b7808 */ /* 0x000fe40006800000 */
[----:B------:R-:W-:Y:S02]  /*8e00*/  FSEL R25, R38, -INF , !P3 ;  /* 0xff80000026197808 */ /* 0x000fe40005800000 */
[----:B------:R-:W-:Y:S02]  /*8e10*/  FMNMX3.FTZ R2, R6, R47, R17, !PT ;  /* 0x0000002f06027276 */ /* 0x000fe40007810011 */
[----:B------:R-:W-:Y:S02]  /*8e20*/  FSEL R39, R39, -INF , !P2 ;  /* 0xff80000027277808 */ /* 0x000fe40005000000 */
[----:B------:R-:W-:Y:S02]  /*8e30*/  FSEL R23, R34, -INF , !P1 ;  /* 0xff80000022177808 */ /* 0x000fe40004800000 */
[----:B------:R-:W-:-:S02]  /*8e40*/  FMNMX3.FTZ R2, R2, R43, R25, !PT ;  /* 0x0000002b02027276 */ /* 0x000fc40007810019 */
[----:B------:R-:W-:Y:S02]  /*8e50*/  FSEL R21, R35, -INF , !P0 ;  /* 0xff80000023157808 */ /* 0x000fe40004000000 */
[----:B------:R-:W-:Y:S02]  /*8e60*/  FMNMX3.FTZ R2, R2, R39, R23, !PT ;  /* 0x0000002702027276 */ /* 0x000fe40007810017 */
[----:B------:R-:W-:Y:S02]  /*8e70*/  LOP3.LUT P4, RZ, R133, 0x4, RZ, 0xc0, !PT ;  /* 0x0000000485ff7812 */ /* 0x000fe4000788c0ff */
[----:B------:R-:W-:Y:S02]  /*8e80*/  FMNMX.FTZ R9, R21, R2, !PT ;  /* 0x0000000215097209 */ /* 0x000fe40007810000 */
[----:B-1----:R-:W-:Y:S02]  /*8e90*/  FMNMX.FTZ R2, R30, R7, !PT ;  /* 0x000000071e027209 */ /* 0x002fe40007810000 */
[----:B------:R-:W-:Y:S01]  /*8ea0*/  SEL R113, R113, 0xffffffe0, !P4 ;  /* 0xffffffe071717807 */ /* 0x000fe20006000000 */
[----:B------:R-:W1:Y:S01]  /*8eb0*/  SHFL.BFLY PT, R6, R9, 0x2, 0x1f ;  /* 0x0c401f0009067f89 */ /* 0x000e6200000e0000 */
        /* <DEDUP_REMOVED lines=12> */
[----:B------:R-:W-:Y:S02]  /*8f80*/  IMAD.IADD R22, R113, 0x1, R134 ;  /* 0x0000000171167824 */ /* 0x000fe400078e0286 */
[--C-:B------:R-:W-:Y:S01]  /*8f90*/  FFMA.FTZ R50, R102, UR4, -R19.reuse ;  /* 0x0000000466327c23 */ /* 0x100fe20008010813 */
[--C-:B------:R-:W-:Y:S01]  /*8fa0*/  FFMA.FTZ R42, R116, UR4, -R19.reuse ;  /* 0x00000004742a7c23 */ /* 0x100fe20008010813 */
[----:B-1----:R-:W-:Y:S01]  /*8fb0*/  FMNMX.FTZ R4, R9, R6, !PT ;  /* 0x0000000609047209 */ /* 0x002fe20007810000 */
[--C-:B------:R-:W-:Y:S01]  /*8fc0*/  FFMA.FTZ R113, R92, UR4, -R19.reuse ;  /* 0x000000045c717c23 */ /* 0x100fe20008010813 */
[----:B------:R-:W1:Y:S01]  /*8fd0*/  MUFU.EX2 R96, R96 ;  /* 0x0000006000607308 */ /* 0x000e620000000800 */
[----:B------:R-:W-:Y:S01]  /*8fe0*/  LDSM.16.MT88.4 R8, [R134+0x3400] ;  /* 0x003400008608783b */ /* 0x000fe20000004200 */
[----:B------:R-:W-:-:S03]  /*8ff0*/  FFMA.FTZ R153, R16, UR4, -R19 ;  /* 0x0000000410997c23 */ /* 0x000fc60008010813 */
[----:B------:R-:W2:Y:S03]  /*9000*/  SHFL.BFLY PT, R7, R4, 0x1, 0x1f ;  /* 0x0c201f0004077f89 */ /* 0x000ea600000e0000 */
[----:B------:R-:W-:Y:S08]  /*9010*/  MUFU.EX2 R99, R99 ;  /* 0x0000006300637308 */ /* 0x000ff00000000800 */
[----:B------:R-:W3:Y:S08]  /*9020*/  MUFU.EX2 R54, R54 ;  /* 0x0000003600367308 */ /* 0x000ef00000000800 */
[----:B------:R-:W-:Y:S01]  /*9030*/  MUFU.EX2 R95, R95 ;  /* 0x0000005f005f7308 */ /* 0x000fe20000000800 */
[----:B--2---:R-:W-:-:S02]  /*9040*/  FMNMX.FTZ R0, R4, R7, !PT ;  /* 0x0000000704007209 */ /* 0x004fc40007810000 */
[----:B-1----:R-:W-:-:S05]  /*9050*/  F2FP.F16.F32.PACK_AB R4, R96, R101 ;  /* 0x000000656004723e */ /* 0x002fca00000000ff */
[----:B------:R-:W1:Y:S01]  /*9060*/  MUFU.EX2 R26, R26 ;  /* 0x0000001a001a7308 */ /* 0x000e620000000800 */
[C---:B------:R-:W-:Y:S01]  /*9070*/  FSETP.NEU.FTZ.AND P0, PT, R0.reuse, -INF , PT ;  /* 0xff8000000000780b */ /* 0x040fe20003f1d000 */
[----:B------:R-:W-:Y:S01]  /*9080*/  FMUL.FTZ R20, R0, UR4 ;  /* 0x0000000400147c20 */ /* 0x000fe20008410000 */
[----:B---3--:R-:W-:Y:S01]  /*9090*/  F2FP.F16.F32.PACK_AB R6, R54, R99 ;  /* 0x000000633606723e */ /* 0x008fe200000000ff */
[----:B------:R-:W-:-:S03]  /*90a0*/  FADD.FTZ R96, R101, R96 ;  /* 0x0000006065607221 */ /* 0x000fc60000010000 */
[----:B------:R-:W-:Y:S01]  /*90b0*/  FSEL R20, R20, RZ, P0 ;  /* 0x000000ff14147208 */ /* 0x000fe20000000000 */
[----:B------:R-:W-:Y:S01]  /*90c0*/  MUFU.EX2 R29, R29 ;  /* 0x0000001d001d7308 */ /* 0x000fe20000000800 */
[----:B------:R-:W-:Y:S01]  /*90d0*/  FADD.FTZ R99, R99, R96 ;  /* 0x0000006063637221 */ /* 0x000fe20000010000 */
        /* <DEDUP_REMOVED lines=34> */
[--C-:B------:R-:W-:Y:S01]  /*9300*/  FFMA.FTZ R49, R87, UR4, -R20.reuse ;  /* 0x0000000457317c23 */ /* 0x100fe20008010814 */
[----:B------:R-:W-:Y:S01]  /*9310*/  FFMA.FTZ R56, R59, UR4, -R20 ;  /* 0x000000043b387c23 */ /* 0x000fe20008010814 */
[----:B------:R-:W-:Y:S01]  /*9320*/  FADD.FTZ R98, R103, R98 ;  /* 0x0000006267627221 */ /* 0x000fe20000010000 */
[----:B------:R-:W-:Y:S01]  /*9330*/  FADD.FTZ R54, R54, R99 ;  /* 0x0000006336367221 */ /* 0x000fe20000010000 */
[--C-:B------:R-:W-:Y:S01]  /*9340*/  FFMA.FTZ R87, R52, UR4, -R19.reuse ;  /* 0x0000000434577c23 */ /* 0x100fe20008010813 */
[----:B------:R-:W1:Y:S01]  /*9350*/  MUFU.EX2 R24, R24 ;  /* 0x0000001800187308 */ /* 0x000e620000000800 */
[--C-:B------:R-:W-:Y:S01]  /*9360*/  FFMA.FTZ R59, R48, UR4, -R19.reuse ;  /* 0x00000004303b7c23 */ /* 0x100fe20008010813 */
[----:B------:R-:W-:Y:S01]  /*9370*/  FADD.FTZ R95, R95, R54 ;  /* 0x000000365f5f7221 */ /* 0x000fe20000010000 */
[--C-:B------:R-:W-:Y:S01]  /*9380*/  FFMA.FTZ R52, R12, UR4, -R19.reuse ;  /* 0x000000040c347c23 */ /* 0x100fe20008010813 */
[----:B------:R-:W-:Y:S01]  /*9390*/  FFMA.FTZ R48, R14, UR4, -R19 ;  /* 0x000000040e307c23 */ /* 0x000fe20008010813 */
[--C-:B------:R-:W-:Y:S01]  /*93a0*/  FFMA.FTZ R54, R15, UR4, -R20.reuse ;  /* 0x000000040f367c23 */ /* 0x100fe20008010814 */
[--C-:B------:R-:W-:Y:S01]  /*93b0*/  FFMA.FTZ R55, R55, UR4, -R20.reuse ;  /* 0x0000000437377c23 */ /* 0x100fe20008010814 */
[----:B------:R-:W-:Y:S01]  /*93c0*/  FFMA.FTZ R51, R51, UR4, -R20 ;  /* 0x0000000433337c23 */ /* 0x000fe20008010814 */
[----:B------:R-:W-:Y:S01]  /*93d0*/  MUFU.EX2 R34, R34 ;  /* 0x0000002200227308 */ /* 0x000fe20000000800 */
[----:B--2---:R-:W-:Y:S01]  /*93e0*/  F2FP.F16.F32.PACK_AB R7, R58, R97 ;  /* 0x000000613a07723e */ /* 0x004fe200000000ff */
[----:B------:R-:W-:Y:S01]  /*93f0*/  FADD.FTZ R97, R97, R98 ;  /* 0x0000006261617221 */ /* 0x000fe20000010000 */
[----:B------:R-:W-:Y:S01]  /*9400*/  FADD.FTZ R26, R26, R95 ;  /* 0x0000005f1a1a7221 */ /* 0x000fe20000010000 */
[--C-:B------:R-:W-:Y:S01]  /*9410*/  FFMA.FTZ R27, R27, UR4, -R20.reuse ;  /* 0x000000041b1b7c23 */ /* 0x100fe20008010814 */
[--C-:B------:R-:W-:Y:S01]  /*9420*/  FFMA.FTZ R25, R25, UR4, -R20.reuse ;  /* 0x0000000419197c23 */ /* 0x100fe20008010814 */
[----:B------:R-:W-:Y:S01]  /*9430*/  FADD.FTZ R97, R58, R97 ;  /* 0x000000613a617221 */ /* 0x000fe20000010000 */
[----:B------:R-:W-:Y:S01]  /*9440*/  FFMA.FTZ R58, R13, UR4, -R20 ;  /* 0x000000040d3a7c23 */ /* 0x000fe20008010814 */
[----:B------:R-:W2:Y:S01]  /*9450*/  MUFU.EX2 R33, R33 ;  /* 0x0000002100217308 */ /* 0x000ea20000000800 */
[C---:B------:R-:W-:Y:S01]  /*9460*/  HMMA.16816.F32 R68, R4.reuse, R72, RZ ;  /* 0x000000480444723c */ /* 0x040fe200000018ff */
[----:B-1----:R-:W-:Y:S01]  /*9470*/  F2FP.F16.F32.PACK_AB R82, R24, R29 ;  /* 0x0000001d1852723e */ /* 0x002fe200000000ff */
[----:B------:R-:W-:Y:S01]  /*9480*/  LDSM.16.MT88.4 R12, [R22+0x4400] ;  /* 0x00440000160c783b */ /* 0x000fe20000004200 */
[----:B------:R-:W-:Y:S01]  /*9490*/  FADD.FTZ R29, R29, R26 ;  /* 0x0000001a1d1d7221 */ /* 0x000fe20000010000 */
[----:B------:R-:W-:Y:S01]  /*94a0*/  FFMA.FTZ R26, R32, UR4, -R19 ;  /* 0x00000004201a7c23 */ /* 0x000fe20008010813 */
[--C-:B------:R-:W-:Y:S01]  /*94b0*/  FFMA.FTZ R32, R17, UR4, -R20.reuse ;  /* 0x0000000411207c23 */ /* 0x100fe20008010814 */
[--C-:B------:R-:W-:Y:S01]  /*94c0*/  FFMA.FTZ R23, R23, UR4, -R20.reuse ;  /* 0x0000000417177c23 */ /* 0x100fe20008010814 */
[----:B------:R-:W-:Y:S01]  /*94d0*/  MUFU.EX2 R31, R31 ;  /* 0x0000001f001f7308 */ /* 0x000fe20000000800 */
[----:B------:R-:W-:Y:S01]  /*94e0*/  HMMA.16816.F32 R72, R4, R74, RZ ;  /* 0x0000004a0448723c */ /* 0x000fe200000018ff */
[----:B------:R-:W-:Y:S01]  /*94f0*/  FADD.FTZ R24, R24, R29 ;  /* 0x0000001d18187221 */ /* 0x000fe20000010000 */
[----:B------:R-:W-:Y:S01]  /*9500*/  FFMA.FTZ R29, R44, UR4, -R19 ;  /* 0x000000042c1d7c23 */ /* 0x000fe20008010813 */
[----:B------:R-:W-:-:S04]  /*9510*/  FFMA.FTZ R152, R21, UR4, -R20 ;  /* 0x0000000415987c23 */ /* 0x000fc80008010814 */
[----:B------:R-:W1:Y:S01]  /*9520*/  MUFU.EX2 R30, R30 ;  /* 0x0000001e001e7308 */ /* 0x000e620000000800 */
[----:B--2---:R-:W-:Y:S01]  /*9530*/  F2FP.F16.F32.PACK_AB R81, R33, R34 ;  /* 0x000000222151723e */ /* 0x004fe200000000ff */
[----:B------:R-:W-:-:S04]  /*9540*/  FADD.FTZ R34, R34, R97 ;  /* 0x0000006122227221 */ /* 0x000fc80000010000 */
[----:B------:R-:W-:Y:S01]  /*9550*/  FADD.FTZ R34, R33, R34 ;  /* 0x0000002221227221 */ /* 0x000fe20000010000 */
[--C-:B------:R-:W-:Y:S01]  /*9560*/  FFMA.FTZ R33, R40, UR4, -R19.reuse ;  /* 0x0000000428217c23 */ /* 0x100fe20008010813 */
[----:B------:R-:W-:Y:S08]  /*9570*/  MUFU.EX2 R117, R117 ;  /* 0x0000007500757308 */ /* 0x000ff00000000800 */
[----:B------:R-:W2:Y:S01]  /*9580*/  MUFU.EX2 R50, R50 ;  /* 0x0000003200327308 */ /* 0x000ea20000000800 */
[----:B-1----:R-:W-:Y:S01]  /*9590*/  F2FP.F16.F32.PACK_AB R83, R30, R31 ;  /* 0x0000001f1e53723e */ /* 0x002fe200000000ff */
[----:B------:R-:W-:Y:S01]  /*95a0*/  FADD.FTZ R31, R31, R34 ;  /* 0x000000221f1f7221 */ /* 0x000fe20000010000 */
[----:B------:R-:W-:-:S03]  /*95b0*/  FFMA.FTZ R34, R45, UR4, -R19 ;  /* 0x000000042d227c23 */ /* 0x000fc60008010813 */
[----:B------:R-:W-:Y:S01]  /*95c0*/  FADD.FTZ R18, R30, R31 ;  /* 0x0000001f1e127221 */ /* 0x000fe20000010000 */
[--C-:B------:R-:W-:Y:S01]  /*95d0*/  FFMA.FTZ R30, R41, UR4, -R19.reuse ;  /* 0x00000004291e7c23 */ /* 0x100fe20008010813 */
[----:B------:R-:W-:Y:S01]  /*95e0*/  HMMA.16816.F32 R68, R80, R8, R68 ;  /* 0x000000085044723c */ /* 0x000fe20000001844 */
[----:B------:R-:W-:Y:S01]  /*95f0*/  MUFU.EX2 R85, R85 ;  /* 0x0000005500557308 */ /* 0x000fe20000000800 */
[----:B------:R-:W-:Y:S01]  /*9600*/  FFMA.FTZ R31, R36, UR4, -R19 ;  /* 0x00000004241f7c23 */ /* 0x000fe20008010813 */
[----:B------:R-:W-:-:S05]  /*9610*/  FFMA.FTZ R36, R47, UR4, -R20 ;  /* 0x000000042f247c23 */ /* 0x000fca0008010814 */
        /* <DEDUP_REMOVED lines=25> */
[----:B------:R-:W-:Y:S01]  /*97b0*/  FFMA.FTZ R24, R37, UR4, -R19 ;  /* 0x0000000425187c23 */ /* 0x000fe20008010813 */
[----:B-----5:R-:W-:Y:S01]  /*97c0*/  F2FP.F16.F32.PACK_AB R7, R35, R38 ;  /* 0x000000262307723e */ /* 0x020fe200000000ff */
[----:B------:R-:W-:Y:S01]  /*97d0*/  FFMA.FTZ R37, R43, UR4, -R20 ;  /* 0x000000042b257c23 */ /* 0x000fe20008010814 */
[----:B------:R-:W-:Y:S01]  /*97e0*/  FADD.FTZ R50, R50, R117 ;  /* 0x0000007532327221 */ /* 0x000fe20000010000 */
[----:B------:R-:W-:Y:S03]  /*97f0*/  MUFU.EX2 R119, R119 ;  /* 0x0000007700777308 */ /* 0x000fe60000000800 */
[----:B------:R-:W-:-:S04]  /*9800*/  FADD.FTZ R85, R85, R50 ;  /* 0x0000003255557221 */ /* 0x000fc80000010000 */
[----:B------:R-:W-:Y:S01]  /*9810*/  FADD.FTZ R42, R42, R85 ;  /* 0x000000552a2a7221 */ /* 0x000fe20000010000 */
        /* <DEDUP_REMOVED lines=44> */
[----:B----4-:R-:W-:Y:S01]  /*9ae0*/  F2FP.F16.F32.PACK_AB R6, R93, R28 ;  /* 0x0000001c5d06723e */ /* 0x010fe200000000ff */
[----:B------:R-:W-:Y:S01]  /*9af0*/  FADD.FTZ R119, R119, R88 ;  /* 0x0000005877777221 */ /* 0x000fe20000010000 */
[----:B-----5:R-:W-:Y:S02]  /*9b00*/  F2FP.F16.F32.PACK_AB R5, R53, R86 ;  /* 0x000000563505723e */ /* 0x020fe400000000ff */
[----:B------:R-:W-:Y:S01]  /*9b10*/  F2FP.F16.F32.PACK_AB R7, R56, R49 ;  /* 0x000000313807723e */ /* 0x000fe200000000ff */
[----:B------:R-:W-:Y:S02]  /*9b20*/  FADD.FTZ R119, R94, R119 ;  /* 0x000000775e777221 */ /* 0x000fe40000010000 */
[----:B------:R-:W-:Y:S08]  /*9b30*/  MUFU.EX2 R31, R31 ;  /* 0x0000001f001f7308 */ /* 0x000ff00000000800 */
[----:B------:R-:W4:Y:S08]  /*9b40*/  MUFU.EX2 R24, R24 ;  /* 0x0000001800187308 */ /* 0x000f300000000800 */
[----:B------:R-:W-:Y:S08]  /*9b50*/  MUFU.EX2 R26, R26 ;  /* 0x0000001a001a7308 */ /* 0x000ff00000000800 */
[----:B------:R-:W5:Y:S01]  /*9b60*/  MUFU.EX2 R153, R153 ;  /* 0x0000009900997308 */ /* 0x000f620000000800 */
[C---:B-1----:R-:W-:Y:S07]  /*9b70*/  HMMA.16816.F32 R68, R4.reuse, R8, R68 ;  /* 0x000000080444723c */ /* 0x042fee0000001844 */
[----:B------:R-:W-:Y:S01]  /*9b80*/  MUFU.EX2 R25, R25 ;  /* 0x0000001900197308 */ /* 0x000fe20000000800 */
[C---:B------:R-:W-:Y:S01]  /*9b90*/  HMMA.16816.F32 R72, R4.reuse, R10, R72 ;  /* 0x0000000a0448723c */ /* 0x040fe20000001848 */
[----:B------:R-:W1:Y:S06]  /*9ba0*/  LDSM.16.MT88.4 R8, [R22+0x4000] ;  /* 0x004000001608783b */ /* 0x000e6c0000004200 */
[----:B------:R-:W-:Y:S08]  /*9bb0*/  MUFU.EX2 R23, R23 ;  /* 0x0000001700177308 */ /* 0x000ff00000000800 */
[----:B------:R-:W-:Y:S01]  /*9bc0*/  MUFU.EX2 R152, R152 ;  /* 0x0000009800987308 */ /* 0x000fe20000000800 */
        /* <DEDUP_REMOVED lines=8> */
[----:B------:R-:W-:Y:S02]  /*9c50*/  FADD.FTZ R13, R57, R18 ;  /* 0x00000012390d7221 */ /* 0x000fe40000010000 */
[----:B------:R-:W2:Y:S02]  /*9c60*/  LDSM.16.MT88.4 R16, [R22+0x4800] ;  /* 0x004800001610783b */ /* 0x000ea40000004200 */
[----:B------:R-:W-:-:S03]  /*9c70*/  FADD.FTZ R13, R46, R13 ;  /* 0x0000000d2e0d7221 */ /* 0x000fc60000010000 */
[----:B------:R-:W-:Y:S01]  /*9c80*/  HMMA.16816.F32 R80, R4, R14, R80 ;  /* 0x0000000e0450723c */ /* 0x000fe20000001850 */
[----:B------:R-:W-:Y:S02]  /*9c90*/  FADD.FTZ R38, R38, R13 ;  /* 0x0000000d26267221 */ /* 0x000fe40000010000 */
[----:B------:R-:W-:Y:S02]  /*9ca0*/  LDSM.16.MT88.4 R12, [R134+0x4c00] ;  /* 0x004c0000860c783b */ /* 0x000fe40000004200 */
[----:B------:R-:W-:Y:S01]  /*9cb0*/  FADD.FTZ R35, R35, R38 ;  /* 0x0000002623237221 */ /* 0x000fe20000010000 */
[----:B------:R-:W-:Y:S01]  /*9cc0*/  FFMA.FTZ R38, R39, UR4, -R20 ;  /* 0x0000000427267c23 */ /* 0x000fe20008010814 */
[----:B------:R-:W-:Y:S02]  /*9cd0*/  IMAD.MOV.U32 R20, RZ, RZ, R84 ;  /* 0x000000ffff147224 */ /* 0x000fe400078e0054 */
[----:B------:R-:W-:-:S03]  /*9ce0*/  FADD.FTZ R92, R92, R35 ;  /* 0x000000235c5c7221 */ /* 0x000fc60000010000 */
[----:B------:R-:W5:Y:S01]  /*9cf0*/  MUFU.EX2 R38, R38 ;  /* 0x0000002600267308 */ /* 0x000f620000000800 */
[----:B------:R-:W-:-:S04]  /*9d00*/  FADD.FTZ R91, R91, R92 ;  /* 0x0000005c5b5b7221 */ /* 0x000fc80000010000 */
        /* <DEDUP_REMOVED lines=9> */
[----:B------:R-:W-:Y:S02]  /*9da0*/  F2FP.F16.F32.PACK_AB R5, R36, R27 ;  /* 0x0000001b2405723e */ /* 0x000fe400000000ff */
[----:B---3--:R-:W-:-:S07]  /*9db0*/  F2FP.F16.F32.PACK_AB R7, R37, R32 ;  /* 0x000000202507723e */ /* 0x008fce00000000ff */
[----:B--2---:R-:W-:Y:S01]  /*9dc0*/  HMMA.16816.F32 R76, R4, R16, R76 ;  /* 0x00000010044c723c */ /* 0x004fe2000000184c */
        /* <DEDUP_REMOVED lines=10> */
[----:B------:R-:W-:-:S04]  /*9e70*/  FADD.FTZ R48, R48, R59 ;  /* 0x0000003b30307221 */ /* 0x000fc80000010000 */
[----:B------:R-:W-:Y:S01]  /*9e80*/  FADD.FTZ R29, R29, R48 ;  /* 0x000000301d1d7221 */ /* 0x000fe20000010000 */
[----:B-1----:R-:W-:Y:S03]  /*9e90*/  HMMA.16816.F32 R68, R4, R8, R68 ;  /* 0x000000080444723c */ /* 0x002fe60000001844 */
[----:B------:R-:W-:-:S04]  /*9ea0*/  FADD.FTZ R34, R34, R29 ;  /* 0x0000001d22227221 */ /* 0x000fc80000010000 */
[----:B------:R-:W-:Y:S01]  /*9eb0*/  FADD.FTZ R33, R33, R34 ;  /* 0x0000002221217221 */ /* 0x000fe20000010000 */
[----:B------:R-:W-:Y:S01]  /*9ec0*/  HMMA.16816.F32 R72, R4, R10, R72 ;  /* 0x0000000a0448723c */ /* 0x000fe20000001848 */
[----:B------:R-:W1:Y:S01]  /*9ed0*/  LDSM.16.MT88.4 R8, [R22+0x4c00] ;  /* 0x004c00001608783b */ /* 0x000e620000004200 */
[----:B----4-:R-:W-:Y:S01]  /*9ee0*/  F2FP.F16.F32.PACK_AB R4, R24, R31 ;  /* 0x0000001f1804723e */ /* 0x010fe200000000ff */
[----:B------:R-:W-:Y:S01]  /*9ef0*/  FADD.FTZ R30, R30, R33 ;  /* 0x000000211e1e7221 */ /* 0x000fe20000010000 */
[----:B-----5:R-:W-:Y:S02]  /*9f00*/  F2FP.F16.F32.PACK_AB R6, R153, R26 ;  /* 0x0000001a9906723e */ /* 0x020fe400000000ff */
[----:B------:R-:W-:Y:S01]  /*9f10*/  F2FP.F16.F32.PACK_AB R5, R38, R25 ;  /* 0x000000192605723e */ /* 0x000fe200000000ff */
        /* <DEDUP_REMOVED lines=87> */
.L_x_3670:
[----:B------:R-:W-:Y:S01]  /*a490*/  UMOV UR4, URZ ;  /* 0x000000ff00047c82 */ /* 0x000fe20008000000 */
[----:B------:R-:W-:Y:S01]  /*a4a0*/  IMAD.SHL.U32 R60, R60, 0x80, RZ ;  /* 0x000000803c3c7824 */ /* 0x000fe200078e00ff */
[----:B------:R-:W-:-:S05]  /*a4b0*/  IADD3 R4, P0, PT, RZ, -UR4, RZ ;  /* 0x80000004ff047c10 */ /* 0x000fca000ff1e0ff */
[----:B------:R-:W-:-:S05]  /*a4c0*/  IMAD.X R60, RZ, RZ, ~R60, P0 ;  /* 0x000000ffff3c7224 */ /* 0x000fca00000e0e3c */
[----:B------:R-:W-:-:S04]  /*a4d0*/  SHF.R.S64 R5, R4, 0x1f, R60 ;  /* 0x0000001f04057819 */ /* 0x000fc8000000103c */
[----:B------:R-:W-:-:S04]  /*a4e0*/  IADD3 R142, P0, PT, R5, R142, RZ ;  /* 0x0000008e058e7210 */ /* 0x000fc80007f1e0ff */
[----:B------:R-:W-:-:S09]  /*a4f0*/  LEA.HI.X.SX32 R143, R60, R143, 0x1, P0 ;  /* 0x0000008f3c8f7211 */ /* 0x000fd200000f0eff */
.L_x_3671:
[----:B------:R-:W1:Y:S01]  /*a500*/  LDCU UR4, c[0x0][0x440] ;  /* 0x00008800ff0477ac */ /* 0x000e620008000800 */
[----:B------:R-:W-:Y:S01]  /*a510*/  LOP3.LUT R4, R146, 0x18, RZ, 0xc0, !PT ;  /* 0x0000001892047812 */ /* 0x000fe200078ec0ff */
[----:B------:R-:W-:Y:S01]  /*a520*/  IMAD R123, R66, 0x80, R109 ;  /* 0x00000080427b7824 */ /* 0x000fe200078e026d */
[----:B------:R-:W-:-:S03]  /*a530*/  IADD3 R6, P0, PT, R111, R142, RZ ;  /* 0x0000008e6f067210 */ /* 0x000fc60007f1e0ff */
[C---:B------:R-:W-:Y:S02]  /*a540*/  VIADD R61, R123.reuse, 0xffffff00 ;  /* 0xffffff007b3d7836 */ /* 0x040fe40000000000 */
[----:B------:R-:W-:Y:S02]  /*a550*/  IMAD.X R7, R110, 0x1, R143, P0 ;  /* 0x000000016e077824 */ /* 0x000fe400000e068f */
[----:B------:R-:W-:Y:S01]  /*a560*/  VIADD R67, R123, 0xffffff01 ;  /* 0xffffff017b437836 */ /* 0x000fe20000000000 */
[----:B------:R-:W-:-:S04]  /*a570*/  ISETP.GE.AND P3, PT, R61, R106, PT ;  /* 0x0000006a3d00720c */ /* 0x000fc80003f66270 */
[----:B------:R-:W-:Y:S02]  /*a580*/  ISETP.GE.AND P4, PT, R67, R107, PT ;  /* 0x0000006b4300720c */ /* 0x000fe40003f86270 */
[----:B-1----:R-:W-:Y:S02]  /*a590*/  ISETP.GE.AND P2, PT, R4, UR4, PT ;  /* 0x0000000404007c0c */ /* 0x002fe4000bf46270 */
[----:B------:R-:W-:Y:S02]  /*a5a0*/  IADD3 R4, P1, PT, R6, R111, RZ ;  /* 0x0000006f06047210 */ /* 0x000fe40007f3e0ff */
[----:B------:R-:W-:-:S03]  /*a5b0*/  P2R R60, PR, RZ, 0x4 ;  /* 0x00000004ff3c7803 */ /* 0x000fc60000000000 */
[----:B------:R-:W-:Y:S01]  /*a5c0*/  IMAD.X R5, R7, 0x1, R110, P1 ;  /* 0x0000000107057824 */ /* 0x000fe200008e066e */
[----:B------:R-:W-:Y:S01]  /*a5d0*/  ISETP.GE.AND P1, PT, R67, R106, PT ;  /* 0x0000006a4300720c */ /* 0x000fe20003f26270 */
[----:B------:R-:W-:-:S04]  /*a5e0*/  VIADD R67, R123, 0xffffff09 ;  /* 0xffffff097b437836 */ /* 0x000fc80000000000 */
[----:B------:R-:W-:Y:S01]  /*a5f0*/  @!P2 IADD3 R8, P0, PT, R4, R111, RZ ;  /* 0x0000006f0408a210 */ /* 0x000fe20007f1e0ff */
[----:B------:R-:W-:Y:S01]  /*a600*/  @!PT LDS RZ, [RZ] ;  /* 0x00000000fffff984 */ /* 0x000fe20000000800 */
[----:B------:R-:W-:Y:S01]  /*a610*/  @!PT LDS RZ, [RZ] ;  /* 0x00000000fffff984 */ /* 0x000fe20000000800 */
[----:B------:R-:W-:Y:S01]  /*a620*/  @!PT LDS RZ, [RZ] ;  /* 0x00000000fffff984 */ /* 0x000fe20000000800 */
[----:B------:R-:W-:Y:S01]  /*a630*/  @!P2 LDGSTS.E.BYPASS.LTC128B.128 [R3+0x3000], desc[UR6][R142.64] ;  /* 0x030000008e03afae */ /* 0x000fe2000b981a06 */
[----:B------:R-:W-:-:S03]  /*a640*/  ISETP.GE.AND P5, PT, R67, R106, PT ;  /* 0x0000006a4300720c */ /* 0x000fc60003fa6270 */
        /* <DEDUP_REMOVED lines=38> */
[----:B------:R-:W2:Y:S01]  /*a8b0*/  LDSM.16.M88.4 R96, [R105+0x2c00] ;  /* 0x002c00006960783b */ /* 0x000ea20000000200 */
[----:B---3--:R-:W-:Y:S03]  /*a8c0*/  HMMA.16816.F32 R40, R52, R36, RZ ;  /* 0x000000243428723c */ /* 0x008fe600000018ff */
[----:B------:R-:W3:Y:S04]  /*a8d0*/  LDSM.16.M88.4 R92, [R104+0x2400] ;  /* 0x00240000685c783b */ /* 0x000ee80000000200 */
[----:B------:R-:W0:Y:S01]  /*a8e0*/  LDGDEPBAR ;  /* 0x00000000000079af */ /* 0x000e220000000000 */
[----:B----4-:R-:W-:Y:S08]  /*a8f0*/  HMMA.16816.F32 R48, R100, R24, R48 ;  /* 0x000000186430723c */ /* 0x010ff00000001830 */
[----:B------:R-:W-:Y:S08]  /*a900*/  HMMA.16816.F32 R36, R52, R38, RZ ;  /* 0x000000263424723c */ /* 0x000ff000000018ff */
[----:B------:R-:W-:Y:S03]  /*a910*/  HMMA.16816.F32 R44, R100, R26, R44 ;  /* 0x0000001a642c723c */ /* 0x000fe6000000182c */
[----:B------:R-:W-:-:S02]  /*a920*/  FSEL R117, R50, -INF , !P0 ;  /* 0xff80000032757808 */ /* 0x000fc40004000000 */
[----:B------:R-:W-:Y:S02]  /*a930*/  ISETP.GE.AND P0, PT, R67, R107, PT ;  /* 0x0000006b4300720c */ /* 0x000fe40003f06270 */
[----:B------:R-:W-:Y:S01]  /*a940*/  FSEL R122, R49, -INF , !P1 ;  /* 0xff800000317a7808 */ /* 0x000fe20004800000 */
[----:B-----5:R-:W-:Y:S01]  /*a950*/  HMMA.16816.F32 R24, R52, R20, RZ ;  /* 0x000000143418723c */ /* 0x020fe200000018ff */
[----:B------:R-:W-:Y:S02]  /*a960*/  FSEL R121, R51, -INF , !P4 ;  /* 0xff80000033797808 */ /* 0x000fe40006000000 */
[----:B------:R-:W-:-:S05]  /*a970*/  ISETP.GE.AND P1, PT, R61, R106, PT ;  /* 0x0000006a3d00720c */ /* 0x000fca0003f26270 */
[C---:B------:R-:W-:Y:S03]  /*a980*/  HMMA.16816.F32 R20, R52.reuse, R22, RZ ;  /* 0x000000163414723c */ /* 0x040fe600000018ff */
[----:B------:R-:W-:Y:S01]  /*a990*/  FSEL R126, R44, -INF , !P2 ;  /* 0xff8000002c7e7808 */ /* 0x000fe20005000000 */
[----:B------:R-:W-:Y:S01]  /*a9a0*/  VIADD R44, R123, 0xffffff18 ;  /* 0xffffff187b2c7836 */ /* 0x000fe20000000000 */
[----:B------:R-:W-:Y:S02]  /*a9b0*/  FSEL R115, R47, -INF , !P0 ;  /* 0xff8000002f737808 */ /* 0x000fe40004000000 */
[----:B------:R-:W-:Y:S01]  /*a9c0*/  FSEL R119, R46, -INF , !P6 ;  /* 0xff8000002e777808 */ /* 0x000fe20007000000 */
[----:B------:R-:W-:Y:S01]  /*a9d0*/  HMMA.16816.F32 R32, R52, R28, RZ ;  /* 0x0000001c3420723c */ /* 0x000fe200000018ff */
[C---:B------:R-:W-:Y:S02]  /*a9e0*/  ISETP.GE.AND P4, PT, R44.reuse, R106, PT ;  /* 0x0000006a2c00720c */ /* 0x040fe40003f86270 */
[----:B------:R-:W-:Y:S01]  /*a9f0*/  ISETP.GE.AND P0, PT, R44, R107, PT ;  /* 0x0000006b2c00720c */ /* 0x000fe20003f06270 */
[----:B------:R-:W-:Y:S01]  /*aa00*/  VIADD R44, R123, 0xffffff20 ;  /* 0xffffff207b2c7836 */ /* 0x000fe20000000000 */
[----:B------:R-:W-:Y:S01]  /*aa10*/  FSEL R124, R45, -INF , !P5 ;  /* 0xff8000002d7c7808 */ /* 0x000fe20006800000 */
[----:B------:R-:W-:-:S02]  /*aa20*/  VIADD R45, R123, 0xffffff19 ;  /* 0xffffff197b2d7836 */ /* 0x000fc40000000000 */
[C---:B------:R-:W-:Y:S08]  /*aa30*/  HMMA.16816.F32 R40, R100.reuse, R16, R40 ;  /* 0x000000106428723c */ /* 0x040ff00000001828 */
[----:B------:R-:W-:Y:S08]  /*aa40*/  HMMA.16816.F32 R36, R100, R18, R36 ;  /* 0x000000126424723c */ /* 0x000ff00000001824 */
[----:B------:R-:W-:Y:S03]  /*aa50*/  HMMA.16816.F32 R28, R52, R30, RZ ;  /* 0x0000001e341c723c */ /* 0x000fe600000018ff */
[----:B------:R-:W-:-:S02]  /*aa60*/  FSEL R120, R40, -INF , !P1 ;  /* 0xff80000028787808 */ /* 0x000fc40004800000 */
[----:B------:R-:W-:-:S03]  /*aa70*/  ISETP.GE.AND P1, PT, R45, R106, PT ;  /* 0x0000006a2d00720c */ /* 0x000fc60003f26270 */
[----:B------:R-:W-:Y:S03]  /*aa80*/  HMMA.16816.F32 R16, R52, R12, RZ ;  /* 0x0000000c3410723c */ /* 0x000fe600000018ff */
[----:B------:R-:W-:-:S05]  /*aa90*/  FSEL R118, R37, -INF , !P1 ;  /* 0xff80000025767808 */ /* 0x000fca0004800000 */
[C---:B-1----:R-:W-:Y:S08]  /*aaa0*/  HMMA.16816.F32 R24, R100.reuse, R8, R24 ;  /* 0x000000086418723c */ /* 0x042ff00000001818 */
[----:B------:R-:W-:Y:S08]  /*aab0*/  HMMA.16816.F32 R20, R100, R10, R20 ;  /* 0x0000000a6414723c */ /* 0x000ff00000001814 */
[C---:B------:R-:W-:Y:S08]  /*aac0*/  HMMA.16816.F32 R12, R52.reuse, R14, RZ ;  /* 0x0000000e340c723c */ /* 0x040ff000000018ff */
[C---:B------:R-:W-:Y:S08]  /*aad0*/  HMMA.16816.F32 R8, R52.reuse, R4, RZ ;  /* 0x000000043408723c */ /* 0x040ff000000018ff */
[----:B------:R-:W-:Y:S08]  /*aae0*/  HMMA.16816.F32 R4, R52, R6, RZ ;  /* 0x000000063404723c */ /* 0x000ff000000018ff */
[C---:B--2---:R-:W-:Y:S08]  /*aaf0*/  HMMA.16816.F32 R32, R100.reuse, R88, R32 ;  /* 0x000000586420723c */ /* 0x044ff00000001820 */
[C---:B------:R-:W-:Y:S08]  /*ab00*/  HMMA.16816.F32 R28, R100.reuse, R90, R28 ;  /* 0x0000005a641c723c */ /* 0x040ff0000000181c */
[C---:B------:R-:W-:Y:S08]  /*ab10*/  HMMA.16816.F32 R16, R100.reuse, R56, R16 ;  /* 0x000000386410723c */ /* 0x040ff00000001810 */
[----:B------:R-:W-:Y:S08]  /*ab20*/  HMMA.16816.F32 R12, R100, R58, R12 ;  /* 0x0000003a640c723c */ /* 0x000ff0000000180c */
[C---:B------:R-:W-:Y:S08]  /*ab30*/  HMMA.16816.F32 R88, R52.reuse, R84, RZ ;  /* 0x000000543458723c */ /* 0x040ff000000018ff */
[C---:B------:R-:W-:Y:S08]  /*ab40*/  HMMA.16816.F32 R84, R52.reuse, R86, RZ ;  /* 0x000000563454723c */ /* 0x040ff000000018ff */
[C---:B------:R-:W-:Y:S08]  /*ab50*/  HMMA.16816.F32 R56, R52.reuse, R96, RZ ;  /* 0x000000603438723c */ /* 0x040ff000000018ff */
[----:B------:R-:W-:Y:S01]  /*ab60*/  HMMA.16816.F32 R52, R52, R98, RZ ;  /* 0x000000623434723c */ /* 0x000fe200000018ff */
[----:B------:R-:W1:Y:S07]  /*ab70*/  LDSM.16.M88.4 R96, [R104+0x2800] ;  /* 0x002800006860783b */ /* 0x000e6e0000000200 */
[C---:B---3--:R-:W-:Y:S08]  /*ab80*/  HMMA.16816.F32 R8, R100.reuse, R92, R8 ;  /* 0x0000005c6408723c */ /* 0x048ff00000001808 */
[----:B------:R-:W-:Y:S01]  /*ab90*/  HMMA.16816.F32 R4, R100, R94, R4 ;  /* 0x0000005e6404723c */ /* 0x000fe20000001804 */
[----:B------:R2:W3:Y:S01]  /*aba0*/  LDSM.16.M88.4 R92, [R104+0x2c00] ;  /* 0x002c0000685c783b */ /* 0x0004e20000000200 */
[----:B------:R-:W-:-:S04]  /*abb0*/  DEPBAR.LE SB0, 0x0 ;  /* 0x000080000000791a */ /* 0x000fc80000000000 */
[----:B--2---:R-:W-:Y:S01]  /*abc0*/  FSEL R104, R48, -INF , !P3 ;  /* 0xff80000030687808 */ /* 0x004fe20005800000 */
[----:B------:R-:W-:Y:S01]  /*abd0*/  VIADD R48, R123, 0xffffff11 ;  /* 0xffffff117b307836 */ /* 0x000fe20000000000 */
[----:B------:R-:W-:Y:S01]  /*abe0*/  BAR.SYNC.DEFER_BLOCKING 0x0 ;  /* 0x0000000000007b1d */ /* 0x000fe20000010000 */
[-C--:B------:R-:W-:Y:S01]  /*abf0*/  ISETP.GE.AND P3, PT, R61, R107.reuse, PT ;  /* 0x0000006b3d00720c */ /* 0x080fe20003f66270 */
[C---:B-1----:R-:W-:Y:S01]  /*ac00*/  HMMA.16816.F32 R88, R100.reuse, R96, R88 ;  /* 0x000000606458723c */ /* 0x042fe20000001858 */
[----:B------:R-:W-:Y:S02]  /*ac10*/  FSEL R61, R38, -INF , !P0 ;  /* 0xff800000263d7808 */ /* 0x000fe40004000000 */
[-C--:B------:R-:W-:Y:S02]  /*ac20*/  ISETP.GE.AND P6, PT, R48, R106.reuse, PT ;  /* 0x0000006a3000720c */ /* 0x080fe40003fc6270 */
[----:B------:R-:W-:Y:S01]  /*ac30*/  FSEL R111, R42, -INF , !P3 ;  /* 0xff8000002a6f7808 */ /* 0x000fe20005800000 */
[----:B------:R-:W-:Y:S01]  /*ac40*/  VIADD R42, R123, 0xffffff21 ;  /* 0xffffff217b2a7836 */ /* 0x000fe20000000000 */
[----:B------:R-:W-:Y:S01]  /*ac50*/  FSEL R40, R41, -INF , !P6 ;  /* 0xff80000029287808 */ /* 0x000fe20007000000 */
[----:B------:R-:W-:Y:S01]  /*ac60*/  VIADD R41, R123, 0xffffff28 ;  /* 0xffffff287b297836 */ /* 0x000fe20000000000 */
[----:B------:R-:W-:Y:S01]  /*ac70*/  ISETP.GE.AND P5, PT, R48, R107, PT ;  /* 0x0000006b3000720c */ /* 0x000fe20003fa6270 */
[----:B------:R-:W-:Y:S01]  /*ac80*/  HMMA.16816.F32 R84, R100, R98, R84 ;  /* 0x000000626454723c */ /* 0x000fe20000001854 */
[----:B------:R-:W-:-:S02]  /*ac90*/  ISETP.GE.AND P6, PT, R44, R106, PT ;  /* 0x0000006a2c00720c */ /* 0x000fc40003fc6270 */
[----:B------:R-:W-:Y:S01]  /*aca0*/  FSEL R48, R36, -INF , !P4 ;  /* 0xff80000024307808 */ /* 0x000fe20006000000 */
[C---:B------:R-:W-:Y:S01]  /*acb0*/  VIADD R36, R123.reuse, 0xffffff29 ;  /* 0xffffff297b247836 */ /* 0x040fe20000000000 */
[-C--:B------:R-:W-:Y:S02]  /*acc0*/  ISETP.GE.AND P4, PT, R42, R106.reuse, PT ;  /* 0x0000006a2a00720c */ /* 0x080fe40003f86270 */
[----:B------:R-:W-:Y:S01]  /*acd0*/  FSEL R116, R32, -INF , !P6 ;  /* 0xff80000020747808 */ /* 0x000fe20007000000 */
[----:B------:R-:W-:Y:S01]  /*ace0*/  VIADD R32, R123, 0xffffff30 ;  /* 0xffffff307b207836 */ /* 0x000fe20000000000 */
[-C--:B------:R-:W-:Y:S01]  /*acf0*/  ISETP.GE.AND P3, PT, R45, R107.reuse, PT ;  /* 0x0000006b2d00720c */ /* 0x080fe20003f66270 */
[----:B---3--:R-:W-:Y:S01]  /*ad00*/  HMMA.16816.F32 R56, R100, R92, R56 ;  /* 0x0000005c6438723c */ /* 0x008fe20000001838 */
[----:B------:R-:W-:Y:S02]  /*ad10*/  ISETP.GE.AND P0, PT, R42, R107, PT ;  /* 0x0000006b2a00720c */ /* 0x000fe40003f06270 */
[----:B------:R-:W-:Y:S01]  /*ad20*/  FSEL R114, R33, -INF , !P4 ;  /* 0xff80000021727808 */ /* 0x000fe20006000000 */
[----:B------:R-:W-:Y:S01]  /*ad30*/  VIADD R33, R123, 0xffffff31 ;  /* 0xffffff317b217836 */ /* 0x000fe20000000000 */
[----:B------:R-:W-:-:S02]  /*ad40*/  ISETP.GE.AND P1, PT, R41, R106, PT ;  /* 0x0000006a2900720c */ /* 0x000fc40003f26270 */
[----:B------:R-:W-:Y:S01]  /*ad50*/  FSEL R113, R43, -INF , !P5 ;  /* 0xff8000002b717808 */ /* 0x000fe20006800000 */
[----:B------:R-:W-:Y:S01]  /*ad60*/  HMMA.16816.F32 R52, R100, R94, R52 ;  /* 0x0000005e6434723c */ /* 0x000fe20000001834 */
[-C--:B------:R-:W-:Y:S02]  /*ad70*/  ISETP.GE.AND P5, PT, R44, R107.reuse, PT ;  /* 0x0000006b2c00720c */ /* 0x080fe40003fa6270 */
[----:B------:R-:W-:Y:S02]  /*ad80*/  FSEL R109, R39, -INF , !P3 ;  /* 0xff800000276d7808 */ /* 0x000fe40005800000 */
[----:B------:R-:W-:Y:S02]  /*ad90*/  FSEL R101, R35, -INF , !P0 ;  /* 0xff80000023657808 */ /* 0x000fe40004000000 */
[----:B------:R-:W-:Y:S02]  /*ada0*/  ISETP.GE.AND P4, PT, R32, R106, PT ;  /* 0x0000006a2000720c */ /* 0x000fe40003f86270 */
[----:B------:R-:W-:-:S02]  /*adb0*/  ISETP.GE.AND P3, PT, R41, R107, PT ;  /* 0x0000006b2900720c */ /* 0x000fc40003f66270 */
[----:B------:R-:W-:Y:S01]  /*adc0*/  FSEL R108, R28, -INF , !P1 ;  /* 0xff8000001c6c7808 */ /* 0x000fe20004800000 */
[C---:B------:R-:W-:Y:S01]  /*add0*/  VIADD R28, R123.reuse, 0xffffff39 ;  /* 0xffffff397b1c7836 */ /* 0x040fe20000000000 */
[-C--:B------:R-:W-:Y:S01]  /*ade0*/  ISETP.GE.AND P0, PT, R32, R107.reuse, PT ;  /* 0x0000006b2000720c */ /* 0x080fe20003f06270 */
[----:B------:R-:W-:Y:S01]  /*adf0*/  VIADD R32, R123, 0xffffff38 ;  /* 0xffffff387b207836 */ /* 0x000fe20000000000 */
[-C--:B------:R-:W-:Y:S02]  /*ae00*/  ISETP.GE.AND P6, PT, R36, R106.reuse, PT ;  /* 0x0000006a2400720c */ /* 0x080fe40003fc6270 */
[----:B------:R-:W-:Y:S02]  /*ae10*/  ISETP.GE.AND P1, PT, R33, R106, PT ;  /* 0x0000006a2100720c */ /* 0x000fe40003f26270 */
[----:B------:R-:W-:Y:S02]  /*ae20*/  FSEL R105, R34, -INF , !P5 ;  /* 0xff80000022697808 */ /* 0x000fe40006800000 */
[----:B------:R-:W-:Y:S01]  /*ae30*/  FSEL R96, R24, -INF , !P4 ;  /* 0xff80000018607808 */ /* 0x000fe20006000000 */
[----:B------:R-:W-:Y:S01]  /*ae40*/  VIADD R24, R123, 0xffffff40 ;  /* 0xffffff407b187836 */ /* 0x000fe20000000000 */
[----:B------:R-:W-:-:S02]  /*ae50*/  ISETP.GE.AND P5, PT, R36, R107, PT ;  /* 0x0000006b2400720c */ /* 0x000fc40003fa6270 */
[----:B------:R-:W-:Y:S02]  /*ae60*/  FSEL R103, R30, -INF , !P3 ;  /* 0xff8000001e677808 */ /* 0x000fe40005800000 */
[----:B------:R-:W-:Y:S02]  /*ae70*/  FSEL R110, R29, -INF , !P6 ;  /* 0xff8000001d6e7808 */ /* 0x000fe40007000000 */
[----:B------:R-:W-:Y:S02]  /*ae80*/  ISETP.GE.AND P3, PT, R33, R107, PT ;  /* 0x0000006b2100720c */ /* 0x000fe40003f66270 */
[----:B------:R-:W-:Y:S01]  /*ae90*/  FSEL R98, R25, -INF , !P1 ;  /* 0xff80000019627808 */ /* 0x000fe20004800000 */
[----:B------:R-:W-:Y:S01]  /*aea0*/  VIADD R25, R123, 0xffffff41 ;  /* 0xffffff417b197836 */ /* 0x000fe20000000000 */
[----:B------:R-:W-:Y:S02]  /*aeb0*/  ISETP.GE.AND P6, PT, R32, R106, PT ;  /* 0x0000006a2000720c */ /* 0x000fe40003fc6270 */
[----:B------:R-:W-:-:S02]  /*aec0*/  FSEL R99, R31, -INF , !P5 ;  /* 0xff8000001f637808 */ /* 0x000fc40006800000 */
[-C--:B------:R-:W-:Y:S02]  /*aed0*/  ISETP.GE.AND P5, PT, R32, R107.reuse, PT ;  /* 0x0000006b2000720c */ /* 0x080fe40003fa6270 */
[----:B------:R-:W-:Y:S02]  /*aee0*/  FSEL R97, R27, -INF , !P3 ;  /* 0xff8000001b617808 */ /* 0x000fe40005800000 */
[-C--:B------:R-:W-:Y:S02]  /*aef0*/  ISETP.GE.AND P1, PT, R24, R106.reuse, PT ;  /* 0x0000006a1800720c */ /* 0x080fe40003f26270 */
[----:B------:R-:W-:Y:S01]  /*af00*/  FSEL R100, R20, -INF , !P6 ;  /* 0xff80000014647808 */ /* 0x000fe20007000000 */
[C---:B------:R-:W-:Y:S01]  /*af10*/  VIADD R20, R123.reuse, 0xffffff49 ;  /* 0xffffff497b147836 */ /* 0x040fe20000000000 */
[----:B------:R-:W-:Y:S01]  /*af20*/  ISETP.GE.AND P3, PT, R24, R107, PT ;  /* 0x0000006b1800720c */ /* 0x000fe20003f66270 */
[----:B------:R-:W-:Y:S01]  /*af30*/  VIADD R24, R123, 0xffffff48 ;  /* 0xffffff487b187836 */ /* 0x000fe20000000000 */
[----:B------:R-:W-:-:S02]  /*af40*/  ISETP.GE.AND P4, PT, R28, R106, PT ;  /* 0x0000006a1c00720c */ /* 0x000fc40003f86270 */
[----:B------:R-:W-:Y:S02]  /*af50*/  ISETP.GE.AND P6, PT, R25, R106, PT ;  /* 0x0000006a1900720c */ /* 0x000fe40003fc6270 */
[----:B------:R-:W-:Y:S02]  /*af60*/  FSEL R67, R22, -INF , !P5 ;  /* 0xff80000016437808 */ /* 0x000fe40006800000 */
[----:B------:R-:W-:Y:S01]  /*af70*/  FSEL R94, R16, -INF , !P1 ;  /* 0xff800000105e7808 */ /* 0x000fe20004800000 */
[----:B------:R-:W-:Y:S01]  /*af80*/  VIADD R16, R123, 0xffffff50 ;  /* 0xffffff507b107836 */ /* 0x000fe20000000000 */
[----:B------:R-:W-:Y:S02]  /*af90*/  ISETP.GE.AND P5, PT, R25, R107, PT ;  /* 0x0000006b1900720c */ /* 0x000fe40003fa6270 */
[----:B------:R-:W-:Y:S02]  /*afa0*/  FSEL R102, R21, -INF , !P4 ;  /* 0xff80000015667808 */ /* 0x000fe40006000000 */
[----:B------:R-:W-:Y:S01]  /*afb0*/  FSEL R92, R17, -INF , !P6 ;  /* 0xff800000115c7808 */ /* 0x000fe20007000000 */
[----:B------:R-:W-:Y:S01]  /*afc0*/  VIADD R17, R123, 0xffffff58 ;  /* 0xffffff587b117836 */ /* 0x000fe20000000000 */
[----:B------:R-:W-:-:S02]  /*afd0*/  FSEL R95, R26, -INF , !P0 ;  /* 0xff8000001a5f7808 */ /* 0x000fc40004000000 */
[-C--:B------:R-:W-:Y:S02]  /*afe0*/  ISETP.GE.AND P4, PT, R24, R106.reuse, PT ;  /* 0x0000006a1800720c */ /* 0x080fe40003f86270 */
[-C--:B------:R-:W-:Y:S02]  /*aff0*/  ISETP.GE.AND P1, PT, R20, R106.reuse, PT ;  /* 0x0000006a1400720c */ /* 0x080fe40003f26270 */
[-C--:B------:R-:W-:Y:S02]  /*b000*/  ISETP.GE.AND P0, PT, R28, R107.reuse, PT ;  /* 0x0000006b1c00720c */ /* 0x080fe40003f06270 */
[----:B------:R-:W-:Y:S01]  /*b010*/  FSEL R49, R18, -INF , !P3 ;  /* 0xff80000012317808 */ /* 0x000fe20005800000 */
[----:B------:R-:W-:Y:S01]  /*b020*/  VIADD R18, R123, 0xffffff51 ;  /* 0xffffff517b127836 */ /* 0x000fe20000000000 */
[----:B------:R-:W-:Y:S02]  /*b030*/  FSEL R19, R19, -INF , !P5 ;  /* 0xff80000013137808 */ /* 0x000fe40006800000 */
[----:B------:R-:W-:Y:S01]  /*b040*/  ISETP.GE.AND P3, PT, R20, R107, PT ;  /* 0x0000006b1400720c */ /* 0x000fe20003f66270 */
[----:B------:R-:W-:Y:S01]  /*b050*/  VIADD R20, R66, 0xfffffffe ;  /* 0xfffffffe42147836 */ /* 0x000fe20000000000 */
[----:B------:R-:W-:-:S02]  /*b060*/  ISETP.GE.AND P6, PT, R16, R106, PT ;  /* 0x0000006a1000720c */ /* 0x000fc40003fc6270 */
[-C--:B------:R-:W-:Y:S02]  /*b070*/  ISETP.GE.AND P5, PT, R16, R107.reuse, PT ;  /* 0x0000006b1000720c */ /* 0x080fe40003fa6270 */
[----:B------:R-:W-:Y:S01]  /*b080*/  FSEL R46, R12, -INF , !P4 ;  /* 0xff8000000c2e7808 */ /* 0x000fe20006000000 */
[----:B------:R-:W-:Y:S01]  /*b090*/  VIADD R12, R123, 0xffffff59 ;  /* 0xffffff597b0c7836 */ /* 0x000fe20000000000 */
[----:B------:R-:W-:Y:S02]  /*b0a0*/  FSEL R16, R13, -INF , !P1 ;  /* 0xff8000000d107808 */ /* 0x000fe40004800000 */
[----:B------:R-:W-:Y:S02]  /*b0b0*/  FSEL R93, R23, -INF , !P0 ;  /* 0xff800000175d7808 */ /* 0x000fe40004000000 */
[----:B------:R-:W-:Y:S02]  /*b0c0*/  ISETP.GE.AND P1, PT, R17, R106, PT ;  /* 0x0000006a1100720c */ /* 0x000fe40003f26270 */
[----:B------:R-:W-:-:S02]  /*b0d0*/  ISETP.GE.AND P0, PT, R24, R107, PT ;  /* 0x0000006b1800720c */ /* 0x000fc40003f06270 */
[----:B------:R-:W-:Y:S02]  /*b0e0*/  FSEL R47, R15, -INF , !P3 ;  /* 0xff8000000f2f7808 */ /* 0x000fe40005800000 */
[----:B------:R-:W-:Y:S02]  /*b0f0*/  ISETP.GE.AND P3, PT, R17, R107, PT ;  /* 0x0000006b1100720c */ /* 0x000fe40003f66270 */
[----:B------:R-:W-:Y:S01]  /*b100*/  FSEL R34, R8, -INF , !P6 ;  /* 0xff80000008227808 */ /* 0x000fe20007000000 */
[C---:B------:R-:W-:Y:S01]  /*b110*/  VIADD R8, R123.reuse, 0xffffff60 ;  /* 0xffffff607b087836 */ /* 0x040fe20000000000 */
[----:B------:R-:W-:Y:S02]  /*b120*/  FSEL R17, R10, -INF , !P5 ;  /* 0xff8000000a117808 */ /* 0x000fe40006800000 */
[----:B------:R-:W-:Y:S01]  /*b130*/  FSEL R44, R4, -INF , !P1 ;  /* 0xff800000042c7808 */ /* 0x000fe20004800000 */
[----:B------:R-:W-:Y:S01]  /*b140*/  VIADD R4, R123, 0xffffff68 ;  /* 0xffffff687b047836 */ /* 0x000fe20000000000 */
[----:B------:R-:W-:-:S02]  /*b150*/  FSEL R45, R14, -INF , !P0 ;  /* 0xff8000000e2d7808 */ /* 0x000fc40004000000 */
[CC--:B------:R-:W-:Y:S02]  /*b160*/  ISETP.GE.AND P6, PT, R12.reuse, R106.reuse, PT ;  /* 0x0000006a0c00720c */ /* 0x0c0fe40003fc6270 */
[-C--:B------:R-:W-:Y:S02]  /*b170*/  ISETP.GE.AND P5, PT, R12, R107.reuse, PT ;  /* 0x0000006b0c00720c */ /* 0x080fe40003fa6270 */
[C---:B------:R-:W-:Y:S02]  /*b180*/  ISETP.GE.AND P0, PT, R18.reuse, R107, PT ;  /* 0x0000006b1200720c */ /* 0x040fe40003f06270 */
[----:B------:R-:W-:Y:S01]  /*b190*/  FSEL R50, R5, -INF , !P6 ;  /* 0xff80000005327808 */ /* 0x000fe20007000000 */
[----:B------:R-:W-:Y:S01]  /*b1a0*/  VIADD R5, R123, 0xffffff69 ;  /* 0xffffff697b057836 */ /* 0x000fe20000000000 */
[----:B------:R-:W-:Y:S02]  /*b1b0*/  FSEL R43, R7, -INF , !P5 ;  /* 0xff800000072b7808 */ /* 0x000fe40006800000 */
[----:B------:R-:W-:-:S02]  /*b1c0*/  ISETP.GE.AND P4, PT, R18, R106, PT ;  /* 0x0000006a1200720c */ /* 0x000fc40003f86270 */
[----:B------:R-:W-:Y:S02]  /*b1d0*/  FSEL R39, R11, -INF , !P0 ;  /* 0xff8000000b277808 */ /* 0x000fe40004000000 */
[C---:B------:R-:W-:Y:S02]  /*b1e0*/  ISETP.GE.AND P6, PT, R4.reuse, R106, PT ;  /* 0x0000006a0400720c */ /* 0x040fe40003fc6270 */
[-C--:B------:R-:W-:Y:S01]  /*b1f0*/  ISETP.GE.AND P5, PT, R4, R107.reuse, PT ;  /* 0x0000006b0400720c */ /* 0x080fe20003fa6270 */
[----:B------:R-:W-:Y:S01]  /*b200*/  VIADD R4, R123, 0xffffff70 ;  /* 0xffffff707b047836 */ /* 0x000fe20000000000 */
[----:B------:R-:W-:Y:S02]  /*b210*/  ISETP.GE.AND P0, PT, R8, R107, PT ;  /* 0x0000006b0800720c */ /* 0x000fe40003f06270 */
[----:B------:R-:W-:Y:S01]  /*b220*/  FSEL R38, R9, -INF , !P4 ;  /* 0xff80000009267808 */ /* 0x000fe20006000000 */
[----:B------:R-:W-:Y:S01]  /*b230*/  VIADD R9, R123, 0xffffff61 ;  /* 0xffffff617b097836 */ /* 0x000fe20000000000 */
[----:B------:R-:W-:-:S02]  /*b240*/  FSEL R37, R90, -INF , !P0 ;  /* 0xff8000005a257808 */ /* 0x000fc40004000000 */
[-C--:B------:R-:W-:Y:S02]  /*b250*/  ISETP.GE.AND P0, PT, R4, R107.reuse, PT ;  /* 0x0000006b0400720c */ /* 0x080fe40003f06270 */
[----:B------:R-:W-:Y:S02]  /*b260*/  FSEL R41, R6, -INF , !P3 ;  /* 0xff80000006297808 */ /* 0x000fe40005800000 */
[-C--:B------:R-:W-:Y:S02]  /*b270*/  ISETP.GE.AND P4, PT, R8, R106.reuse, PT ;  /* 0x0000006a0800720c */ /* 0x080fe40003f86270 */
[C---:B------:R-:W-:Y:S02]  /*b280*/  ISETP.GE.AND P1, PT, R9.reuse, R106, PT ;  /* 0x0000006a0900720c */ /* 0x040fe40003f26270 */
[----:B------:R-:W-:Y:S02]  /*b290*/  ISETP.GE.AND P3, PT, R9, R107, PT ;  /* 0x0000006b0900720c */ /* 0x000fe40003f66270 */
[----:B------:R-:W-:-:S02]  /*b2a0*/  FSEL R25, R58, -INF , !P0 ;  /* 0xff8000003a197808 */ /* 0x000fc40004000000 */
[----:B------:R-:W-:Y:S02]  /*b2b0*/  ISETP.GT.AND P0, PT, R20, R137, PT ;  /* 0x000000891400720c */ /* 0x000fe40003f04270 */
[----:B------:R-:W-:Y:S02]  /*b2c0*/  FSEL R88, R88, -INF , !P4 ;  /* 0xff80000058587808 */ /* 0x000fe40006000000 */
[----:B------:R-:W-:Y:S02]  /*b2d0*/  FSEL R90, R89, -INF , !P1 ;  /* 0xff800000595a7808 */ /* 0x000fe40004800000 */
[----:B------:R-:W-:Y:S02]  /*b2e0*/  FSEL R33, R91, -INF , !P3 ;  /* 0xff8000005b217808 */ /* 0x000fe40005800000 */
[CC--:B------:R-:W-:Y:S02]  /*b2f0*/  ISETP.GE.AND P4, PT, R5.reuse, R106.reuse, PT ;  /* 0x0000006a0500720c */ /* 0x0c0fe40003f86270 */
[----:B------:R-:W-:Y:S01]  /*b300*/  ISETP.GE.AND P1, PT, R5, R107, PT ;  /* 0x0000006b0500720c */ /* 0x000fe20003f26270 */
[C---:B------:R-:W-:Y:S01]  /*b310*/  VIADD R5, R123.reuse, 0xffffff71 ;  /* 0xffffff717b057836 */ /* 0x040fe20000000000 */
[----:B------:R-:W-:Y:S01]  /*b320*/  ISETP.GE.AND P3, PT, R4, R106, PT ;  /* 0x0000006a0400720c */ /* 0x000fe20003f66270 */
[C---:B------:R-:W-:Y:S01]  /*b330*/  VIADD R4, R123.reuse, 0xffffff78 ;  /* 0xffffff787b047836 */ /* 0x040fe20000000000 */
[----:B------:R-:W-:Y:S01]  /*b340*/  FSEL R84, R84, -INF , !P6 ;  /* 0xff80000054547808 */ /* 0x000fe20007000000 */
[----:B------:R-:W-:Y:S01]  /*b350*/  VIADD R123, R123, 0xffffff79 ;  /* 0xffffff797b7b7836 */ /* 0x000fe20000000000 */
[----:B------:R-:W-:-:S02]  /*b360*/  FSEL R31, R86, -INF , !P5 ;  /* 0xff800000561f7808 */ /* 0x000fc40006800000 */
[-C--:B------:R-:W-:Y:S02]  /*b370*/  ISETP.GE.AND P2, PT, R5, R106.reuse, PT ;  /* 0x0000006a0500720c */ /* 0x080fe40003f46270 */
[----:B------:R-:W-:Y:S02]  /*b380*/  FSEL R36, R85, -INF , !P4 ;  /* 0xff80000055247808 */ /* 0x000fe40006000000 */
[----:B------:R-:W-:Y:S02]  /*b390*/  FSEL R29, R87, -INF , !P1 ;  /* 0xff800000571d7808 */ /* 0x000fe40004800000 */
[----:B------:R-:W-:Y:S02]  /*b3a0*/  FSEL R56, R56, -INF , !P3 ;  /* 0xff80000038387808 */ /* 0x000fe40005800000 */
[----:B------:R-:W-:Y:S02]  /*b3b0*/  ISETP.GE.AND P5, PT, R5, R107, PT ;  /* 0x0000006b0500720c */ /* 0x000fe40003fa6270 */
[----:B------:R-:W-:-:S02]  /*b3c0*/  ISETP.GE.AND P6, PT, R4, R106, PT ;  /* 0x0000006a0400720c */ /* 0x000fc40003fc6270 */
[C---:B------:R-:W-:Y:S02]  /*b3d0*/  ISETP.GE.AND P4, PT, R123.reuse, R106, PT ;  /* 0x0000006a7b00720c */ /* 0x040fe40003f86270 */
        /* <DEDUP_REMOVED lines=13> */
[----:B------:R-:W-:Y:S01]  /*b4b0*/  IMAD.MOV.U32 R10, RZ, RZ, RZ ;  /* 0x000000ffff0a7224 */ /* 0x000fe200078e00ff */
[----:B------:R-:W2:Y:S02]  /*b4c0*/  LDCU.64 UR8, c[0x0][0x3a0] ;  /* 0x00007400ff0877ac */ /* 0x000ea40008000a00 */
[C---:B------:R-:W-:Y:S01]  /*b4d0*/  IADD3 R13, PT, PT, R9.reuse, -0x180, RZ ;  /* 0xfffffe80090d7810 */ /* 0x040fe20007ffe0ff */
[----:B------:R-:W-:Y:S01]  /*b4e0*/  VIADD R9, R9, 0xffffff00 ;  /* 0xffffff0009097836 */ /* 0x000fe20000000000 */
[----:B-1----:R-:W-:-:S04]  /*b4f0*/  IABS R6, R8 ;  /* 0x0000000800067213 */ /* 0x002fc80000000000 */
[----:B------:R-:W1:Y:S08]  /*b500*/  I2F.RP R7, R6 ;  /* 0x0000000600077306 */ /* 0x000e700000209400 */
[----:B-1----:R-:W1:Y:S02]  /*b510*/  MUFU.RCP R11, R7 ;  /* 0x00000007000b7308 */ /* 0x002e640000001000 */
[----:B-1----:R-:W-:Y:S01]  /*b520*/  VIADD R11, R11, 0xffffffe ;  /* 0x0ffffffe0b0b7836 */ /* 0x002fe20000000000 */
[----:B------:R-:W-:-:S02]  /*b530*/  IABS R7, R9 ;  /* 0x0000000900077213 */ /* 0x000fc40000000000 */
[----:B------:R-:W-:-:S03]  /*b540*/  LOP3.LUT R9, R9, R8, RZ, 0x3c, !PT ;  /* 0x0000000809097212 */ /* 0x000fc600078e3cff */
[----:B------:R-:W1:Y:S01]  /*b550*/  F2I.FTZ.U32.TRUNC.NTZ R11, R11 ;  /* 0x0000000b000b7305 */ /* 0x000e62000021f000 */
[----:B------:R-:W-:Y:S01]  /*b560*/  ISETP.GE.AND P6, PT, R9, RZ, PT ;  /* 0x000000ff0900720c */ /* 0x000fe20003fc6270 */
[----:B-1----:R-:W-:-:S04]  /*b570*/  IMAD.MOV R4, RZ, RZ, -R11 ;  /* 0x000000ffff047224 */ /* 0x002fc800078e0a0b */
[----:B------:R-:W-:-:S04]  /*b580*/  IMAD R5, R4, R6, RZ ;  /* 0x0000000604057224 */ /* 0x000fc800078e02ff */
[----:B------:R-:W-:Y:S01]  /*b590*/  IMAD.HI.U32 R5, R11, R5, R10 ;  /* 0x000000050b057227 */ /* 0x000fe200078e000a */
[----:B------:R-:W-:Y:S02]  /*b5a0*/  IABS R10, R13 ;  /* 0x0000000d000a7213 */ /* 0x000fe40000000000 */
[----:B------:R-:W-:-:S03]  /*b5b0*/  LOP3.LUT R13, R13, R8, RZ, 0x3c, !PT ;  /* 0x000000080d0d7212 */ /* 0x000fc600078e3cff */
[----:B------:R-:W-:Y:S01]  /*b5c0*/  IMAD.HI.U32 R12, R5, R10, RZ ;  /* 0x0000000a050c7227 */ /* 0x000fe200078e00ff */
[----:B------:R-:W-:-:S03]  /*b5d0*/  ISETP.GE.AND P4, PT, R13, RZ, PT ;  /* 0x000000ff0d00720c */ /* 0x000fc60003f86270 */
        /* <DEDUP_REMOVED lines=13> */
[----:B------:R-:W-:-:S09]  /*b6b0*/  ISETP.GE.U32.AND P3, PT, R7, R6, PT ;  /* 0x000000060700720c */ /* 0x000fd20003f66070 */
[----:B------:R-:W-:-:S04]  /*b6c0*/  @P5 IADD3 R12, PT, PT, R12, 0x1, RZ ;  /* 0x000000010c0c5810 */ /* 0x000fc80007ffe0ff */
[----:B------:R-:W-:Y:S02]  /*b6d0*/  @P3 VIADD R5, R5, 0x1 ;  /* 0x0000000105053836 */ /* 0x000fe40000000000 */
[----:B------:R-:W-:-:S03]  /*b6e0*/  @!P4 IMAD.MOV R12, RZ, RZ, -R12 ;  /* 0x000000ffff0cc224 */ /* 0x000fc600078e0a0c */
[----:B------:R-:W-:Y:S02]  /*b6f0*/  MOV R4, R5 ;  /* 0x0000000500047202 */ /* 0x000fe40000000f00 */
[----:B------:R-:W-:Y:S02]  /*b700*/  LOP3.LUT R5, RZ, R8, RZ, 0x33, !PT ;  /* 0x00000008ff057212 */ /* 0x000fe400078e33ff */
        /* <DEDUP_REMOVED lines=23> */
.L_x_3673:
[----:B------:R-:W-:Y:S01]  /*b880*/  UMOV UR4, URZ ;  /* 0x000000ff00047c82 */ /* 0x000fe20008000000 */
[----:B------:R-:W-:Y:S01]  /*b890*/  IMAD.SHL.U32 R4, R62, 0x80, RZ ;  /* 0x000000803e047824 */ /* 0x000fe200078e00ff */
[----:B------:R-:W-:-:S05]  /*b8a0*/  IADD3 R5, P0, PT, RZ, -UR4, RZ ;  /* 0x80000004ff057c10 */ /* 0x000fca000ff1e0ff */
[----:B------:R-:W-:-:S05]  /*b8b0*/  IMAD.X R4, RZ, RZ, ~R4, P0 ;  /* 0x000000ffff047224 */ /* 0x000fca00000e0e04 */
[----:B------:R-:W-:-:S04]  /*b8c0*/  SHF.R.S64 R5, R5, 0x1f, R4 ;  /* 0x0000001f05057819 */ /* 0x000fc80000001004 */
[----:B------:R-:W-:-:S04]  /*b8d0*/  IADD3 R140, P0, PT, R5, R140, RZ ;  /* 0x0000008c058c7210 */ /* 0x000fc80007f1e0ff */
[----:B------:R-:W-:-:S09]  /*b8e0*/  LEA.HI.X.SX32 R141, R4, R141, 0x1, P0 ;  /* 0x0000008d048d7211 */ /* 0x000fd200000f0eff */
.L_x_3674:
[CC--:B------:R-:W-:Y:S01]  /*b8f0*/  @!P2 LEA R6, P0, R62.reuse, R140.reuse, 0x6 ;  /* 0x0000008c3e06a211 */ /* 0x0c0fe200078030ff */
[----:B------:R-:W-:Y:S01]  /*b900*/  @!PT LDS RZ, [RZ] ;  /* 0x00000000fffff984 */ /* 0x000fe20000000800 */
[----:B------:R-:W-:Y:S01]  /*b910*/  @!PT LDS RZ, [RZ] ;  /* 0x00000000fffff984 */ /* 0x000fe20000000800 */
[----:B------:R-:W-:Y:S01]  /*b920*/  @!PT LDS RZ, [RZ] ;  /* 0x00000000fffff984 */ /* 0x000fe20000000800 */
[----:B------:R1:W-:Y:S01]  /*b930*/  @!P2 LDGSTS.E.BYPASS.LTC128B.128 [R3+0x1000], desc[UR6][R140.64] ;  /* 0x010000008c03afae */ /* 0x0003e2000b981a06 */
[CCC-:B------:R-:W-:Y:S02]  /*b940*/  @!P2 IADD3 R4, P3, P1, R65.reuse, R140.reuse, R65.reuse ;  /* 0x0000008c4104a210 */ /* 0x1c0fe4000797e041 */
[----:B------:R-:W-:Y:S01]  /*b950*/  @!P2 IADD3 R8, P5, P4, R65, R140, R65 ;  /* 0x0000008c4108a210 */ /* 0x000fe20007cbe041 */
[----:B------:R1:W-:Y:S01]  /*b960*/  @P2 STS.128 [R3+0x1000], RZ ;  /* 0x001000ff03002388 */ /* 0x0003e20000000c00 */
[----:B------:R-:W-:Y:S02]  /*b970*/  @!P2 LEA.HI.X R7, R62, R141, R63, 0x6, P0 ;  /* 0x0000008d3e07a211 */ /* 0x000fe400000f343f */
[----:B------:R-:W-:Y:S02]  /*b980*/  @!P2 IADD3 R4, P0, PT, R4, R65, RZ ;  /* 0x000000410404a210 */ /* 0x000fe40007f1e0ff */
[CCC-:B------:R-:W-:Y:S01]  /*b990*/  @!P2 IADD3.X R5, PT, PT, R64.reuse, R141.reuse, R64.reuse, P3, P1 ;  /* 0x0000008d4005a210 */ /* 0x1c0fe20001fe2440 */
[----:B------:R-:W-:Y:S01]  /*b9a0*/  @!PT LDS RZ, [RZ] ;  /* 0x00000000fffff984 */ /* 0x000fe20000000800 */
[----:B------:R-:W-:Y:S01]  /*b9b0*/  @!PT LDS RZ, [RZ] ;  /* 0x00000000fffff984 */ /* 0x000fe20000000800 */
[----:B------:R-:W-:Y:S01]  /*b9c0*/  @!PT LDS RZ, [RZ] ;  /* 0x00000000fffff984 */ /* 0x000fe20000000800 */
[----:B------:R1:W-:Y:S01]  /*b9d0*/  @!P2 LDGSTS.E.BYPASS.LTC128B.128 [R3+0x1800], desc[UR6][R6.64] ;  /* 0x018000000603afae */ /* 0x0003e2000b981a06 */
[----:B------:R-:W-:-:S03]  /*b9e0*/  @!P2 IADD3.X R9, PT, PT, R64, R141, R64, P5, P4 ;  /* 0x0000008d4009a210 */ /* 0x000fc60002fe8440 */
        /* <DEDUP_REMOVED lines=13> */
.L_x_3672:
        /* <DEDUP_REMOVED lines=34> */
[----:B------:R-:W2:Y:S01]  /*bce0*/  SHFL.BFLY PT, R6, R7, 0x2, 0x1f ;  /* 0x0c401f0007067f89 */ /* 0x000ea200000e0000 */
[----:B------:R-:W-:-:S03]  /*bcf0*/  LOP3.LUT P2, RZ, R133, 0x4, RZ, 0xc0, !PT ;  /* 0x0000000485ff7812 */ /* 0x000fc6000784c0ff */
[----:B------:R-:W3:Y:S04]  /*bd00*/  SHFL.BFLY PT, R4, R5, 0x2, 0x1f ;  /* 0x0c401f0005047f89 */ /* 0x000ee800000e0000 */
[----:B------:R-:W-:Y:S01]  /*bd10*/  LDSM.16.MT88.4 R8, [R134+0x3000] ;  /* 0x003000008608783b */ /* 0x000fe20000004200 */
        /* <DEDUP_REMOVED lines=80> */
[----:B------:R-:W-:Y:S01]  /*c220*/  FFMA.FTZ R34, R90, UR4, -R35 ;  /* 0x000000045a227c23 */ /* 0x000fe20008010823 */
[--C-:B------:R-:W-:Y:S01]  /*c230*/  FFMA.FTZ R33, R33, UR4, -R24.reuse ;  /* 0x0000000421217c23 */ /* 0x100fe20008010818 */
[----:B------:R-:W2:Y:S01]  /*c240*/  MUFU.EX2 R106, R106 ;  /* 0x0000006a006a7308 */ /* 0x000ea20000000800 */
[----:B-1----:R-:W-:Y:S01]  /*c250*/  F2FP.F16.F32.PACK_AB R5, R32, R63 ;  /* 0x0000003f2005723e */ /* 0x002fe200000000ff */
[--C-:B------:R-:W-:Y:S01]  /*c260*/  FFMA.FTZ R29, R29, UR4, -R24.reuse ;  /* 0x000000041d1d7c23 */ /* 0x100fe20008010818 */
[--C-:B------:R-:W-:Y:S01]  /*c270*/  FFMA.FTZ R37, R37, UR4, -R24.reuse ;  /* 0x0000000425257c23 */ /* 0x100fe20008010818 */
[----:B------:R-:W-:Y:S01]  /*c280*/  FFMA.FTZ R23, R23, UR4, -R24 ;  /* 0x0000000417177c23 */ /* 0x000fe20008010818 */
[----:B------:R-:W-:-:S03]  /*c290*/  ISETP.GT.AND P0, PT, R20, R137, PT ;  /* 0x000000891400720c */ /* 0x000fc60003f04270 */
        /* <DEDUP_REMOVED lines=16> */
[----:B------:R-:W-:Y:S01]  /*c3a0*/  FMUL.FTZ R79, R79, R62 ;  /* 0x0000003e4f4f7220 */ /* 0x000fe20000410000 */
[----:B------:R-:W1:Y:S01]  /*c3b0*/  MUFU.EX2 R42, R42 ;  /* 0x0000002a002a7308 */ /* 0x000e620000000800 */
[----:B---3--:R-:W-:Y:S01]  /*c3c0*/  F2FP.F16.F32.PACK_AB R7, R2, R53 ;  /* 0x000000350207723e */ /* 0x008fe200000000ff */
[----:B------:R-:W-:Y:S01]  /*c3d0*/  FMUL.FTZ R81, R81, R106 ;  /* 0x0000006a51517220 */ /* 0x000fe20000410000 */
[-C--:B------:R-:W-:Y:S01]  /*c3e0*/  FMUL.FTZ R82, R82, R62.reuse ;  /* 0x0000003e52527220 */ /* 0x080fe20000410000 */
[----:B------:R-:W-:Y:S01]  /*c3f0*/  FMUL.FTZ R83, R83, R62 ;  /* 0x0000003e53537220 */ /* 0x000fe20000410000 */
[----:B------:R-:W-:Y:S01]  /*c400*/  FFMA.FTZ R153, R153, R106, R104 ;  /* 0x0000006a99997223 */ /* 0x000fe20000010068 */
[----:B------:R-:W-:Y:S01]  /*c410*/  FFMA.FTZ R63, R152, R62, R63 ;  /* 0x0000003e983f7223 */ /* 0x000fe2000001003f */
[--C-:B------:R-:W-:Y:S01]  /*c420*/  FFMA.FTZ R152, R22, UR4, -R24.reuse ;  /* 0x0000000416987c23 */ /* 0x100fe20008010818 */
[C---:B------:R-:W-:Y:S01]  /*c430*/  HMMA.16816.F32 R68, R4.reuse, R8, R68 ;  /* 0x000000080444723c */ /* 0x040fe20000001844 */
[----:B------:R-:W-:Y:S01]  /*c440*/  IADD3 R8, PT, PT, R134, 0x3000, RZ ;  /* 0x0000300086087810 */ /* 0x000fe20007ffe0ff */
[----:B------:R-:W-:Y:S01]  /*c450*/  MUFU.EX2 R55, R55 ;  /* 0x0000003700377308 */ /* 0x000fe20000000800 */
[----:B------:R-:W-:Y:S01]  /*c460*/  FADD.FTZ R62, R58, R153 ;  /* 0x000000993a3e7221 */ /* 0x000fe20000010000 */
[----:B------:R-:W-:Y:S01]  /*c470*/  FFMA.FTZ R58, R43, UR4, -R24 ;  /* 0x000000042b3a7c23 */ /* 0x000fe20008010818 */
[----:B------:R-:W-:Y:S01]  /*c480*/  @P2 IADD3 R0, PT, PT, R8, -0x20, RZ ;  /* 0xffffffe008002810 */ /* 0x000fe20007ffe0ff */
[----:B------:R-:W-:Y:S01]  /*c490*/  FADD.FTZ R88, R32, R63 ;  /* 0x0000003f20587221 */ /* 0x000fe20000010000 */
[----:B------:R-:W-:Y:S01]  /*c4a0*/  FADD.FTZ R51, R51, R62 ;  /* 0x0000003e33337221 */ /* 0x000fe20000010000 */
[----:B------:R-:W-:Y:S01]  /*c4b0*/  HMMA.16816.F32 R72, R4, R10, R72 ;  /* 0x0000000a0448723c */ /* 0x000fe20000001848 */
[----:B------:R-:W-:Y:S01]  /*c4c0*/  LDSM.16.MT88.4 R8, [R134+0x3400] ;  /* 0x003400008608783b */ /* 0x000fe20000004200 */
[----:B------:R-:W-:Y:S01]  /*c4d0*/  MUFU.EX2 R30, R30 ;  /* 0x0000001e001e7308 */ /* 0x000fe20000000800 */
[----:B------:R-:W-:Y:S01]  /*c4e0*/  FADD.FTZ R53, R53, R88 ;  /* 0x0000005835357221 */ /* 0x000fe20000010000 */
[----:B------:R-:W-:Y:S01]  /*c4f0*/  FFMA.FTZ R153, R26, UR4, -R35 ;  /* 0x000000041a997c23 */ /* 0x000fe20008010823 */
[----:B------:R-:W2:Y:S01]  /*c500*/  LDSM.16.MT88.4 R12, [R0] ;  /* 0x00000000000c783b */ /* 0x000ea20000004200 */
[--C-:B------:R-:W-:Y:S01]  /*c510*/  FFMA.FTZ R26, R25, UR4, -R24.reuse ;  /* 0x00000004191a7c23 */ /* 0x100fe20008010818 */
[----:B------:R-:W-:Y:S01]  /*c520*/  FADD.FTZ R2, R2, R53 ;  /* 0x0000003502027221 */ /* 0x000fe20000010000 */
[----:B------:R-:W-:Y:S01]  /*c530*/  FFMA.FTZ R25, R27, UR4, -R24 ;  /* 0x000000041b197c23 */ /* 0x000fe20008010818 */
[----:B------:R-:W-:Y:S01]  /*c540*/  FFMA.FTZ R32, R52, UR4, -R35 ;  /* 0x0000000434207c23 */ /* 0x000fe20008010823 */
[----:B------:R-:W-:Y:S01]  /*c550*/  MUFU.EX2 R57, R57 ;  /* 0x0000003900397308 */ /* 0x000fe20000000800 */
[----:B------:R-:W-:-:S07]  /*c560*/  @P0 IADD3 R66, PT, PT, R66, -0x3, RZ ;  /* 0xfffffffd42420810 */ /* 0x000fce0007ffe0ff */
[----:B------:R-:W3:Y:S08]  /*c570*/  MUFU.EX2 R40, R40 ;  /* 0x0000002800287308 */ /* 0x000ef00000000800 */
        /* <DEDUP_REMOVED lines=8> */
[----:B---3--:R-:W-:Y:S01]  /*c600*/  F2FP.F16.F32.PACK_AB R5, R40, R57 ;  /* 0x000000392805723e */ /* 0x008fe200000000ff */
[----:B------:R-:W-:Y:S01]  /*c610*/  FADD.FTZ R57, R57, R2 ;  /* 0x0000000239397221 */ /* 0x000fe20000010000 */
[----:B------:R-:W-:-:S02]  /*c620*/  F2FP.F16.F32.PACK_AB R6, R30, R55 ;  /* 0x000000371e06723e */ /* 0x000fc400000000ff */
[----:B------:R-:W-:Y:S01]  /*c630*/  MUFU.EX2 R60, R60 ;  /* 0x0000003c003c7308 */ /* 0x000fe20000000800 */
[----:B----4-:R-:W-:Y:S01]  /*c640*/  F2FP.F16.F32.PACK_AB R7, R48, R61 ;  /* 0x0000003d3007723e */ /* 0x010fe200000000ff */
[----:B------:R-:W-:Y:S01]  /*c650*/  FADD.FTZ R40, R40, R57 ;  /* 0x0000003928287221 */ /* 0x000fe20000010000 */
[----:B------:R-:W-:-:S03]  /*c660*/  FFMA.FTZ R2, R31, UR4, -R24 ;  /* 0x000000041f027c23 */ /* 0x000fc60008010818 */
[----:B------:R-:W-:Y:S02]  /*c670*/  FADD.FTZ R61, R61, R40 ;  /* 0x000000283d3d7221 */ /* 0x000fe40000010000 */
[----:B------:R-:W-:Y:S01]  /*c680*/  HMMA.16816.F32 R68, R4, R8, R68 ;  /* 0x000000080444723c */ /* 0x000fe20000001844 */
[----:B------:R-:W-:Y:S01]  /*c690*/  MUFU.EX2 R87, R87 ;  /* 0x0000005700577308 */ /* 0x000fe20000000800 */
[----:B------:R-:W-:-:S06]  /*c6a0*/  FADD.FTZ R48, R48, R61 ;  /* 0x0000003d30307221 */ /* 0x000fcc0000010000 */
[C---:B------:R-:W-:Y:S01]  /*c6b0*/  HMMA.16816.F32 R72, R4.reuse, R10, R72 ;  /* 0x0000000a0448723c */ /* 0x040fe20000001848 */
[----:B------:R-:W3:Y:S01]  /*c6c0*/  LDSM.16.MT88.4 R8, [R134+0x3800] ;  /* 0x003800008608783b */ /* 0x000ee20000004200 */
[----:B------:R-:W-:Y:S08]  /*c6d0*/  MUFU.EX2 R89, R89 ;  /* 0x0000005900597308 */ /* 0x000ff00000000800 */
[----:B------:R-:W4:Y:S08]  /*c6e0*/  MUFU.EX2 R86, R86 ;  /* 0x0000005600567308 */ /* 0x000f300000000800 */
        /* <DEDUP_REMOVED lines=8> */
[----:B------:R-:W-:-:S02]  /*c770*/  F2FP.F16.F32.PACK_AB R6, R87, R60 ;  /* 0x0000003c5706723e */ /* 0x000fc400000000ff */
        /* <DEDUP_REMOVED lines=63> */
[----:B------:R-:W-:Y:S01]  /*cb70*/  LDSM.16.MT88.4 R8, [R134+0x4800] ;  /* 0x004800008608783b */ /* 0x000fe20000004200 */
        /* <DEDUP_REMOVED lines=24> */
[----:B----4-:R-:W-:-:S03]  /*cd00*/  F2FP.F16.F32.PACK_AB R6, R45, R38 ;  /* 0x000000262d06723e */ /* 0x010fc600000000ff */
        /* <DEDUP_REMOVED lines=24> */
[----:B------:R-:W-:-:S02]  /*ce90*/  FADD.FTZ R93, R34, R93 ;  /* 0x0000005d225d7221 */ /* 0x000fc40000010000 */
[----:B------:R-:W-:Y:S02]  /*cea0*/  FADD.FTZ R56, R39, R56 ;  /* 0x0000003827387221 */ /* 0x000fe40000010000 */
[----:B------:R-:W-:Y:S01]  /*ceb0*/  FADD.FTZ R38, R38, R93 ;  /* 0x0000005d26267221 */ /* 0x000fe20000010000 */
[C---:B------:R-:W-:Y:S01]  /*cec0*/  HMMA.16816.F32 R72, R4.reuse, R10, R72 ;  /* 0x0000000a0448723c */ /* 0x040fe20000001848 */
[----:B------:R4:W5:Y:S01]  /*ced0*/  LDSM.16.MT88.4 R8, [R0+0x1c00] ;  /* 0x001c00000008783b */ /* 0x0009620000004200 */
[----:B------:R-:W-:Y:S01]  /*cee0*/  FADD.FTZ R41, R41, R56 ;  /* 0x0000003829297221 */ /* 0x000fe20000010000 */
[----:B------:R-:W-:Y:S01]  /*cef0*/  MUFU.EX2 R32, R32 ;  /* 0x0000002000207308 */ /* 0x000fe20000000800 */
[----:B------:R-:W-:Y:S02]  /*cf00*/  FADD.FTZ R38, R45, R38 ;  /* 0x000000262d267221 */ /* 0x000fe40000010000 */
        /* <DEDUP_REMOVED lines=12> */
[----:B------:R-:W-:Y:S02]  /*cfd0*/  MOV R2, R21 ;  /* 0x0000001500027202 */ /* 0x000fe40000000f00 */
[-C--:B----4-:R-:W-:Y:S01]  /*cfe0*/  MOV R0, R3.reuse ;  /* 0x0000000300007202 */ /* 0x090fe20000000f00 */
[----:B------:R-:W-:Y:S01]  /*cff0*/  FADD.FTZ R26, R26, R29 ;  /* 0x0000001d1a1a7221 */ /* 0x000fe20000010000 */
[----:B------:R-:W2:Y:S01]  /*d000*/  MUFU.EX2 R152, R152 ;  /* 0x0000009800987308 */ /* 0x000ea20000000800 */
[----:B---3--:R-:W-:Y:S01]  /*d010*/  F2FP.F16.F32.PACK_AB R6, R153, R32 ;  /* 0x000000209906723e */ /* 0x008fe200000000ff */
[----:B------:R-:W-:Y:S01]  /*d020*/  FADD.FTZ R32, R32, R47 ;  /* 0x0000002f20207221 */ /* 0x000fe20000010000 */
[----:B------:R-:W-:Y:S01]  /*d030*/  FADD.FTZ R26, R25, R26 ;  /* 0x0000001a191a7221 */ /* 0x000fe20000010000 */
[----:B------:R-:W-:-:S02]  /*d040*/  @P0 MOV R0, R3 ;  /* 0x0000000300000202 */ /* 0x000fc40000000f00 */
[----:B------:R-:W-:Y:S01]  /*d050*/  @P0 MOV R2, R21 ;  /* 0x0000001500020202 */ /* 0x000fe20000000f00 */
[----:B------:R-:W-:Y:S01]  /*d060*/  FADD.FTZ R153, R153, R32 ;  /* 0x0000002099997221 */ /* 0x000fe20000010000 */
        /* <DEDUP_REMOVED lines=9> */
.L_x_3669:
[----:B------:R-:W-:-:S07]  /*d100*/  IADD3 R66, PT, PT, R20, -0x1, RZ ;  /* 0xffffffff14427810 */ /* 0x000fce0007ffe0ff */
.L_x_3675:
        /* <DEDUP_REMOVED lines=18> */
.L_x_3680:
[----:B------:R-:W-:Y:S01]  /*d230*/  @!P2 IADD3 R5, P0, PT, RZ, -R149, RZ ;  /* 0x80000095ff05a210 */ /* 0x000fe20007f1e0ff */
[----:B------:R-:W1:Y:S01]  /*d240*/  S2R R133, SR_TID.X ;  /* 0x0000000000857919 */ /* 0x000e620000002100 */
[----:B------:R-:W5:Y:S01]  /*d250*/  @!P2 LDC R86, c[0x0][0x3c0] ;  /* 0x0000f000ff56ab82 */ /* 0x000f620000000800 */
[----:B------:R-:W-:Y:S07]  /*d260*/  DEPBAR.LE SB0, 0x0 ;  /* 0x000080000000791a */ /* 0x000fee0000000000 */
[----:B------:R-:W2:Y:S08]  /*d270*/  LDC R159, c[0x0][0x3c4] ;  /* 0x0000f100ff9f7b82 */ /* 0x000eb00000000800 */
[----:B------:R-:W-:Y:S01]  /*d280*/  BAR.SYNC.DEFER_BLOCKING 0x0 ;  /* 0x0000000000007b1d */ /* 0x000fe20000010000 */
[C---:B-1----:R-:W-:Y:S01]  /*d290*/  LOP3.LUT R147, R133.reuse, 0x18, RZ, 0xc0, !PT ;  /* 0x0000001885937812 */ /* 0x042fe200078ec0ff */
[----:B-----5:R-:W-:Y:S02]  /*d2a0*/  @!P2 IMAD.SHL.U32 R4, R86, 0x80, RZ ;  /* 0x000000805604a824 */ /* 0x020fe400078e00ff */
[C---:B------:R-:W-:Y:S02]  /*d2b0*/  IMAD.SHL.U32 R146, R133.reuse, 0x8, RZ ;  /* 0x0000000885927824 */ /* 0x040fe400078e00ff */
[----:B------:R-:W-:Y:S02]  /*d2c0*/  @!P2 IMAD.X R4, RZ, RZ, ~R4, P0 ;  /* 0x000000ffff04a224 */ /* 0x000fe400000e0e04 */
[----:B------:R-:W-:Y:S01]  /*d2d0*/  IMAD.SHL.U32 R136, R133, 0x10, RZ ;  /* 0x0000001085887824 */ /* 0x000fe200078e00ff */
[C---:B------:R-:W-:Y:S02]  /*d2e0*/  LOP3.LUT R2, R146.reuse, 0xd8, RZ, 0xc0, !PT ;  /* 0x000000d892027812 */ /* 0x040fe400078ec0ff */
[----:B------:R-:W-:Y:S02]  /*d2f0*/  @!P2 SHF.R.S64 R5, R5, 0x1f, R4 ;  /* 0x0000001f0505a819 */ /* 0x000fe40000001004 */
[----:B------:R-:W-:Y:S02]  /*d300*/  LOP3.LUT R0, R146, 0x18, RZ, 0xc0, !PT ;  /* 0x0000001892007812 */ /* 0x000fe400078ec0ff */
[----:B------:R-:W-:Y:S01]  /*d310*/  LOP3.LUT R155, R2, R147, RZ, 0x3c, !PT ;  /* 0x00000093029b7212 */ /* 0x000fe200078e3cff */
[----:B------:R-:W-:Y:S01]  /*d320*/  IMAD.MOV.U32 R2, RZ, RZ, R142 ;  /* 0x000000ffff027224 */ /* 0x000fe200078e008e */
[----:B------:R-:W-:Y:S02]  /*d330*/  LOP3.LUT R6, R146, 0x1f20, RZ, 0xc0, !PT ;  /* 0x00001f2092067812 */ /* 0x000fe400078ec0ff */
[----:B------:R-:W-:Y:S02]  /*d340*/  @!P2 IADD3 R142, P0, PT, R142, R5, RZ ;  /* 0x000000058e8ea210 */ /* 0x000fe40007f1e0ff */
[----:B--2---:R-:W-:Y:S01]  /*d350*/  ISETP.GE.AND P1, PT, R0, UR12, PT ;  /* 0x0000000c00007c0c */ /* 0x004fe2000bf26270 */
[----:B------:R-:W-:Y:S01]  /*d360*/  IMAD.MOV.U32 R0, RZ, RZ, R143 ;  /* 0x000000ffff007224 */ /* 0x000fe200078e008f */
[----:B------:R-:W-:Y:S02]  /*d370*/  LOP3.LUT R155, R6, R155, RZ, 0xfc, !PT ;  /* 0x0000009b069b7212 */ /* 0x000fe400078efcff */
[----:B------:R-:W-:Y:S01]  /*d380*/  @!P2 LEA.HI.X.SX32 R143, R4, R143, 0x1, P0 ;  /* 0x0000008f048fa211 */ /* 0x000fe200000f0eff */
[----:B------:R-:W-:Y:S08]  /*d390*/  @!P2 BRA `(.L_x_3677) ;  /* 0x0000000000f4a947 */ /* 0x000ff00003800000 */
        /* <DEDUP_REMOVED lines=61> */
.L_x_3677:
[C---:B------:R-:W-:Y:S01]  /*d770*/  IMAD.SHL.U32 R157, R86.reuse, 0x40, RZ ;  /* 0x00000040569d7824 */ /* 0x040fe200078e00ff */
[----:B------:R-:W-:Y:S01]  /*d780*/  LEA R155, R155, UR5, 0x1 ;  /* 0x000000059b9b7c11 */ /* 0x000fe2000f8e08ff */
[C---:B------:R-:W-:Y:S01]  /*d790*/  IMAD.SHL.U32 R84, R133.reuse, 0x20, RZ ;  /* 0x0000002085547824 */ /* 0x040fe200078e00ff */
[----:B------:R-:W-:Y:S01]  /*d7a0*/  SHF.L.U64.HI R86, R86, 0x6, R159 ;  /* 0x0000000656567819 */ /* 0x000fe2000001029f */
[----:B------:R-:W-:Y:S01]  /*d7b0*/  IMAD.SHL.U32 R132, R133, 0x4, RZ ;  /* 0x0000000485847824 */ /* 0x000fe200078e00ff */
[----:B------:R-:W-:Y:S01]  /*d7c0*/  IADD3 R158, P0, PT, R157, R142, RZ ;  /* 0x0000008e9d9e7210 */ /* 0x000fe20007f1e0ff */
[----:B------:R-:W-:Y:S01]  /*d7d0*/  @!PT LDS RZ, [RZ] ;  /* 0x00000000fffff984 */ /* 0x000fe20000000800 */
[----:B------:R-:W-:Y:S01]  /*d7e0*/  @!PT LDS RZ, [RZ] ;  /* 0x00000000fffff984 */ /* 0x000fe20000000800 */
[----:B------:R-:W-:Y:S01]  /*d7f0*/  @!PT LDS RZ, [RZ] ;  /* 0x00000000fffff984 */ /* 0x000fe20000000800 */
[----:B------:R1:W-:Y:S01]  /*d800*/  @!P1 LDGSTS.E.BYPASS.LTC128B.128 [R155+0x3000], desc[UR6][R142.64] ;  /* 0x030000008e9b9fae */ /* 0x0003e2000b981a06 */
[----:B------:R-:W-:Y:S01]  /*d810*/  LOP3.LUT R87, R136, 0x100, RZ, 0xc0, !PT ;  /* 0x0000010088577812 */ /* 0x000fe200078ec0ff */
[----:B------:R-:W-:Y:S01]  /*d820*/  VIADD R150, R150, 0xffffffff ;  /* 0xffffffff96967836 */ /* 0x000fe20000000000 */
[-C--:B------:R-:W-:Y:S01]  /*d830*/  IADD3 R156, P3, PT, R158, R157.reuse, RZ ;  /* 0x0000009d9e9c7210 */ /* 0x080fe20007f7e0ff */
[----:B------:R-:W-:Y:S01]  /*d840*/  IMAD.X R159, R86, 0x1, R143, P0 ;  /* 0x00000001569f7824 */ /* 0x000fe200000e068f */
[----:B------:R-:W-:Y:S01]  /*d850*/  @P1 STS.128 [R155+0x3000], RZ ;  /* 0x003000ff9b001388 */ /* 0x000fe20000000c00 */
[----:B------:R-:W-:Y:S02]  /*d860*/  LOP3.LUT R2, R87, 0x20, R84, 0xf8, !PT ;  /* 0x0000002057027812 */ /* 0x000fe400078ef854 */
[----:B------:R-:W-:Y:S01]  /*d870*/  @!P1 IADD3 R160, P0, PT, R156, R157, RZ ;  /* 0x0000009d9ca09210 */ /* 0x000fe20007f1e0ff */
[----:B------:R-:W-:Y:S01]  /*d880*/  @!PT LDS RZ, [RZ] ;  /* 0x00000000fffff984 */ /* 0x000fe20000000800 */
[----:B------:R-:W-:Y:S01]  /*d890*/  @!PT LDS RZ, [RZ] ;  /* 0x00000000fffff984 */ /* 0x000fe20000000800 */
[----:B------:R-:W-:Y:S01]  /*d8a0*/  @!PT LDS RZ, [RZ] ;  /* 0x00000000fffff984 */ /* 0x000fe20000000800 */
[----:B------:R1:W-:Y:S01]  /*d8b0*/  @!P1 LDGSTS.E.BYPASS.LTC128B.128 [R155+0x3800], desc[UR6][R158.64] ;  /* 0x038000009e9b9fae */ /* 0x0003e2000b981a06 */
[--C-:B------:R-:W-:Y:S01]  /*d8c0*/  IMAD.X R157, R159, 0x1, R86.reuse, P3 ;  /* 0x000000019f9d7824 */ /* 0x100fe200018e0656 */
[----:B------:R-:W-:Y:S02]  /*d8d0*/  LOP3.LUT R84, R84, 0xc0, RZ, 0xc0, !PT ;  /* 0x000000c054547812 */ /* 0x000fe400078ec0ff */
[----:B------:R-:W-:Y:S01]  /*d8e0*/  @P1 STS.128 [R155+0x3800], RZ ;  /* 0x003800ff9b001388 */ /* 0x000fe20000000c00 */
[----:B------:R-:W-:Y:S01]  /*d8f0*/  @!P1 IMAD.X R161, R157, 0x1, R86, P0 ;  /* 0x000000019da19824 */ /* 0x000fe200000e0656 */
[----:B------:R-:W-:Y:S02]  /*d900*/  LOP3.LUT R0, R132, 0x18, RZ, 0xc0, !PT ;  /* 0x0000001884007812 */ /* 0x000fe400078ec0ff */
[----:B------:R-:W-:Y:S01]  /*d910*/  @!PT LDS RZ, [RZ] ;  /* 0x00000000fffff984 */ /* 0x000fe20000000800 */
[----:B------:R-:W-:Y:S01]  /*d920*/  @!PT LDS RZ, [RZ] ;  /* 0x00000000fffff984 */ /* 0x000fe20000000800 */
[----:B------:R-:W-:Y:S01]  /*d930*/  @!PT LDS RZ, [RZ] ;  /* 0x00000000fffff984 */ /* 0x000fe20000000800 */
[----:B------:R1:W-:Y:S01]  /*d940*/  @!P1 LDGSTS.E.BYPASS.LTC128B.128 [R155+0x4000], desc[UR6][R156.64] ;  /* 0x040000009c9b9fae */ /* 0x0003e2000b981a06 */
[----:B------:R-:W-:Y:S01]  /*d950*/  LOP3.LUT R87, R84, 0x8, R133, 0xf8, !PT ;  /* 0x0000000854577812 */ /* 0x000fe200078ef885 */
[----:B------:R-:W-:Y:S01]  /*d960*/  IMAD.MOV.U32 R84, RZ, RZ, 0x20 ;  /* 0x00000020ff547424 */ /* 0x000fe200078e00ff */
[----:B------:R-:W-:Y:S01]  /*d970*/  LOP3.LUT P0, RZ, R133, 0x4, RZ, 0xc0, !PT ;  /* 0x0000000485ff7812 */ /* 0x000fe2000780c0ff */
[----:B------:R-:W-:Y:S01]  /*d980*/  @P1 STS.128 [R155+0x4000], RZ ;  /* 0x004000ff9b001388 */ /* 0x000fe20000000c00 */
[----:B------:R-:W-:Y:S02]  /*d990*/  LOP3.LUT R2, R2, R87, R0, 0xf6, !PT ;  /* 0x0000005702027212 */ /* 0x000fe400078ef600 */
[----:B------:R-:W-:Y:S01]  /*d9a0*/  SEL R84, R84, 0xffffffe0, !P0 ;  /* 0xffffffe054547807 */ /* 0x000fe20004000000 */
[----:B------:R-:W-:Y:S01]  /*d9b0*/  @!PT LDS RZ, [RZ] ;  /* 0x00000000fffff984 */ /* 0x000fe20000000800 */
[----:B------:R-:W-:Y:S01]  /*d9c0*/  @!PT LDS RZ, [RZ] ;  /* 0x00000000fffff984 */ /* 0x000fe20000000800 */
[----:B------:R-:W-:Y:S01]  /*d9d0*/  @!PT LDS RZ, [RZ] ;  /* 0x00000000fffff984 */ /* 0x000fe20000000800 */
[----:B------:R1:W-:Y:S01]  /*d9e0*/  @!P1 LDGSTS.E.BYPASS.LTC128B.128 [R155+0x4800], desc[UR6][R160.64] ;  /* 0x04800000a09b9fae */ /* 0x0003e2000b981a06 */
[----:B------:R-:W-:Y:S02]  /*d9f0*/  LEA R2, R2, UR5, 0x1 ;  /* 0x0000000502027c11 */ /* 0x000fe4000f8e08ff */
[----:B------:R-:W-:Y:S01]  /*da00*/  ISETP.GT.AND P3, PT, R150, R137, PT ;  /* 0x000000899600720c */ /* 0x000fe20003f64270 */
[----:B------:R-:W-:Y:S01]  /*da10*/  @P1 STS.128 [R155+0x4800], RZ ;  /* 0x004800ff9b001388 */ /* 0x000fe20000000c00 */
[----:B------:R-:W-:Y:S02]  /*da20*/  IMAD.IADD R124, R135, 0x1, R84 ;  /* 0x00000001877c7824 */ /* 0x000fe400078e0254 */
[----:B------:R-:W-:Y:S01]  /*da30*/  IMAD.IADD R0, R84, 0x1, R2 ;  /* 0x0000000154007824 */ /* 0x000fe200078e0202 */
[----:B------:R-:W-:Y:S04]  /*da40*/  LDSM.16.M88.4 R88, [R135] ;  /* 0x000000008758783b */ /* 0x000fe80000000200 */
[----:B------:R-:W2:Y:S04]  /*da50*/  LDSM.16.M88.4 R92, [R2+0x1000] ;  /* 0x00100000025c783b */ /* 0x000ea80000000200 */
        /* <DEDUP_REMOVED lines=10> */
[----:B------:R-:W2:Y:S05]  /*db00*/  LDSM.16.M88.4 R128, [R0+0x1000] ;  /* 0x001000000080783b */ /* 0x000eaa0000000200 */
        /* <DEDUP_REMOVED lines=122> */
.L_x_3679:
[----:B------:R-:W-:Y:S01]  /*e2b0*/  @!PT LDS RZ, [RZ] ;  /* 0x00000000fffff984 */ /* 0x000fe20000000800 */
[----:B------:R-:W-:Y:S01]  /*e2c0*/  @!PT LDS RZ, [RZ] ;  /* 0x00000000fffff984 */ /* 0x000fe20000000800 */
[----:B------:R-:W-:Y:S01]  /*e2d0*/  @!PT LDS RZ, [RZ] ;  /* 0x00000000fffff984 */ /* 0x000fe20000000800 */
[----:B------:R1:W-:Y:S01]  /*e2e0*/  @!P1 LDGSTS.E.BYPASS.LTC128B.128 [R155+0x1000], desc[UR6][R140.64] ;  /* 0x010000008c9b9fae */ /* 0x0003e2000b981a06 */
[C---:B------:R-:W-:Y:S01]  /*e2f0*/  @!P1 IMAD.SHL.U32 R87, R86.reuse, 0x40, RZ ;  /* 0x0000004056579824 */ /* 0x040fe200078e00ff */
[CC--:B------:R-:W-:Y:S02]  /*e300*/  @!P1 LEA R90, P6, R86.reuse, R140.reuse, 0x6 ;  /* 0x0000008c565a9211 */ /* 0x0c0fe400078c30ff */
[----:B------:R1:W-:Y:S01]  /*e310*/  @P1 STS.128 [R155+0x1000], RZ ;  /* 0x001000ff9b001388 */ /* 0x0003e20000000c00 */
[C---:B------:R-:W-:Y:S02]  /*e320*/  @!P1 SHF.L.U64.HI R2, R86.reuse, 0x6, R89 ;  /* 0x0000000656029819 */ /* 0x040fe40000010259 */
[CC--:B------:R-:W-:Y:S02]  /*e330*/  @!P1 IADD3 R88, P4, P3, R87.reuse, R140.reuse, R87 ;  /* 0x0000008c57589210 */ /* 0x0c0fe40007b9e057 */
[C---:B------:R-:W-:Y:S02]  /*e340*/  @!P1 SHF.L.U64.HI R84, R86.reuse, 0x6, R91 ;  /* 0x0000000656549819 */ /* 0x040fe4000001025b */
        /* <DEDUP_REMOVED lines=22> */
.L_x_3678:
        /* <DEDUP_REMOVED lines=33> */
[----:B------:R-:W-:Y:S08]  /*e6c0*/  SHFL.BFLY PT, R93, R86, 0x2, 0x1f ;  /* 0x0c401f00565d7f89 */ /* 0x000ff000000e0000 */
        /* <DEDUP_REMOVED lines=9> */
[----:B--2---:R-:W-:Y:S01]  /*e760*/  FMNMX.FTZ R0, R87, R0, !PT ;  /* 0x0000000057007209 */ /* 0x004fe20007810000 */
[----:B------:R-:W-:Y:S03]  /*e770*/  FADD.FTZ R84, -R2, R85 ;  /* 0x0000005502547221 */ /* 0x000fe60000010100 */
[----:B------:R-:W-:Y:S01]  /*e780*/  FSEL R100, R100, RZ, P1 ;  /* 0x000000ff64647208 */ /* 0x000fe20000800000 */
[C---:B------:R-:W-:Y:S01]  /*e790*/  FMUL.FTZ R87, R0.reuse, UR4 ;  /* 0x0000000400577c20 */ /* 0x040fe20008410000 */
[C---:B------:R-:W-:Y:S01]  /*e7a0*/  FSETP.NEU.FTZ.AND P1, PT, R0.reuse, -INF , PT ;  /* 0xff8000000000780b */ /* 0x040fe20003f3d000 */
[----:B------:R-:W-:Y:S01]  /*e7b0*/  FADD.FTZ R3, -R0, R3 ;  /* 0x0000000300037221 */ /* 0x000fe20000010100 */
[----:B------:R-:W-:Y:S01]  /*e7c0*/  FMUL.FTZ R85, R84, UR4 ;  /* 0x0000000454557c20 */ /* 0x000fe20008410000 */
[--C-:B------:R-:W-:Y:S01]  /*e7d0*/  FFMA.FTZ R129, R4, UR4, -R100.reuse ;  /* 0x0000000404817c23 */ /* 0x100fe20008010864 */
[----:B------:R-:W-:Y:S01]  /*e7e0*/  FSEL R87, R87, RZ, P1 ;  /* 0x000000ff57577208 */ /* 0x000fe20000800000 */
[----:B------:R-:W-:Y:S01]  /*e7f0*/  FMUL.FTZ R86, R3, UR4 ;  /* 0x0000000403567c20 */ /* 0x000fe20008410000 */
        /* <DEDUP_REMOVED lines=24> */
[----:B------:R-:W1:Y:S01]  /*e980*/  MUFU.EX2 R124, R124 ;  /* 0x0000007c007c7308 */ /* 0x000e620000000800 */
[----:B--2---:R-:W-:Y:S01]  /*e990*/  IADD3 R86, PT, PT, R134, 0x3020, RZ ;  /* 0x0000302086567810 */ /* 0x004fe20007ffe0ff */
[C---:B---3--:R-:W-:Y:S01]  /*e9a0*/  FMUL.FTZ R70, R3.reuse, R70 ;  /* 0x0000004603467220 */ /* 0x048fe20000410000 */
        /* <DEDUP_REMOVED lines=27> */
[----:B------:R-:W-:Y:S01]  /*eb60*/  FFMA.FTZ R49, R49, UR4, -R100 ;  /* 0x0000000431317c23 */ /* 0x000fe20008010864 */
[--C-:B------:R-:W-:Y:S03]  /*eb70*/  FFMA.FTZ R50, R50, UR4, -R87.reuse ;  /* 0x0000000432327c23 */ /* 0x100fe60008010857 */
[----:B------:R-:W1:Y:S01]  /*eb80*/  MUFU.EX2 R117, R117 ;  /* 0x0000007500757308 */ /* 0x000e620000000800 */
[----:B---3--:R-:W-:Y:S01]  /*eb90*/  F2FP.F16.F32.PACK_AB R89, R125, R128 ;  /* 0x000000807d59723e */ /* 0x008fe200000000ff */
[----:B------:R-:W-:Y:S01]  /*eba0*/  FFMA.FTZ R128, R3, R152, R128 ;  /* 0x0000009803807223 */ /* 0x000fe20000010080 */
[--C-:B------:R-:W-:Y:S01]  /*ebb0*/  FFMA.FTZ R51, R51, UR4, -R87.reuse ;  /* 0x0000000433337c23 */ /* 0x100fe20008010857 */
[--C-:B------:R-:W-:Y:S01]  /*ebc0*/  FFMA.FTZ R52, R52, UR4, -R100.reuse ;  /* 0x0000000434347c23 */ /* 0x100fe20008010864 */
[----:B------:R-:W-:Y:S01]  /*ebd0*/  FFMA.FTZ R53, R53, UR4, -R100 ;  /* 0x0000000435357c23 */ /* 0x000fe20008010864 */
[----:B------:R-:W-:Y:S01]  /*ebe0*/  FADD.FTZ R125, R125, R128 ;  /* 0x000000807d7d7221 */ /* 0x000fe20000010000 */
        /* <DEDUP_REMOVED lines=12> */
[----:B------:R-:W-:Y:S01]  /*ecb0*/  FFMA.FTZ R115, R19, UR4, -R87 ;  /* 0x0000000413737c23 */ /* 0x000fe20008010857 */
[----:B------:R-:W-:Y:S01]  /*ecc0*/  FFMA.FTZ R129, R84, R153, R129 ;  /* 0x0000009954817223 */ /* 0x000fe20000010081 */
[--C-:B------:R-:W-:Y:S01]  /*ecd0*/  FFMA.FTZ R60, R60, UR4, -R100.reuse ;  /* 0x000000043c3c7c23 */ /* 0x100fe20008010864 */
[----:B------:R-:W-:Y:S01]  /*ece0*/  ISETP.GT.AND P0, PT, R150, R137, PT ;  /* 0x000000899600720c */ /* 0x000fe20003f04270 */
[--C-:B------:R-:W-:Y:S03]  /*ecf0*/  FFMA.FTZ R61, R61, UR4, -R100.reuse ;  /* 0x000000043d3d7c23 */ /* 0x100fe60008010864 */
[----:B------:R1:W-:Y:S01]  /*ed00*/  MUFU.EX2 R31, R123 ;  /* 0x0000007b001f7308 */ /* 0x0003e20000000800 */
[----:B------:R-:W-:Y:S01]  /*ed10*/  FADD.FTZ R129, R124, R129 ;  /* 0x000000817c817221 */ /* 0x000fe20000010000 */
[----:B------:R-:W-:Y:S01]  /*ed20*/  FFMA.FTZ R62, R62, UR4, -R87 ;  /* 0x000000043e3e7c23 */ /* 0x000fe20008010857 */
[----:B------:R-:W-:Y:S01]  /*ed30*/  FFMA.FTZ R64, R64, UR4, -R100 ;  /* 0x0000000440407c23 */ /* 0x000fe20008010864 */
[----:B------:R-:W-:Y:S01]  /*ed40*/  MOV R3, R0 ;  /* 0x0000000000037202 */ /* 0x000fe20000000f00 */
[----:B------:R-:W-:Y:S01]  /*ed50*/  FADD.FTZ R126, R126, R129 ;  /* 0x000000817e7e7221 */ /* 0x000fe20000010000 */
[----:B------:R-:W-:Y:S04]  /*ed60*/  MOV R85, R2 ;  /* 0x0000000200557202 */ /* 0x000fe80000000f00 */
[----:B------:R-:W4:Y:S01]  /*ed70*/  MUFU.EX2 R118, R118 ;  /* 0x0000007600767308 */ /* 0x000f220000000800 */
[----:B---3--:R-:W-:Y:S01]  /*ed80*/  F2FP.F16.F32.PACK_AB R91, R121, R120 ;  /* 0x00000078795b723e */ /* 0x008fe200000000ff */
[----:B------:R-:W-:Y:S08]  /*ed90*/  FADD.FTZ R117, R117, R126 ;  /* 0x0000007e75757221 */ /* 0x000ff00000010000 */
[----:B------:R-:W3:Y:S01]  /*eda0*/  MUFU.EX2 R113, R113 ;  /* 0x0000007100717308 */ /* 0x000ee20000000800 */
[C---:B------:R-:W-:Y:S05]  /*edb0*/  HMMA.16816.F32 R68, R88.reuse, R92, R68 ;  /* 0x0000005c5844723c */ /* 0x040fea0000001844 */
[--C-:B-1----:R-:W-:Y:S04]  /*edc0*/  FFMA.FTZ R123, R33, UR4, -R100.reuse ;  /* 0x00000004217b7c23 */ /* 0x102fe80008010864 */
[----:B------:R-:W-:Y:S01]  /*edd0*/  MUFU.EX2 R119, R119 ;  /* 0x0000007700777308 */ /* 0x000fe20000000800 */
[C---:B------:R-:W-:Y:S01]  /*ede0*/  HMMA.16816.F32 R72, R88.reuse, R94, R72 ;  /* 0x0000005e5848723c */ /* 0x040fe20000001848 */
[----:B------:R-:W1:Y:S02]  /*edf0*/  LDSM.16.MT88.4 R92, [R134+0x3400] ;  /* 0x00340000865c783b */ /* 0x000e640000004200 */
[----:B----4-:R-:W-:Y:S06]  /*ee00*/  FADD.FTZ R84, R118, R117 ;  /* 0x0000007576547221 */ /* 0x010fec0000010000 */
[----:B------:R-:W4:Y:S01]  /*ee10*/  MUFU.EX2 R116, R116 ;  /* 0x0000007400747308 */ /* 0x000f220000000800 */
[C---:B--2---:R-:W-:Y:S03]  /*ee20*/  HMMA.16816.F32 R76, R88.reuse, R96, R76 ;  /* 0x00000060584c723c */ /* 0x044fe6000000184c */
[----:B------:R-:W-:Y:S01]  /*ee30*/  FFMA.FTZ R97, R37, UR4, -R100 ;  /* 0x0000000425617c23 */ /* 0x000fe20008010864 */
[C---:B---3--:R-:W-:Y:S01]  /*ee40*/  F2FP.F16.F32.PACK_AB R32, R113.reuse, R118 ;  /* 0x000000767120723e */ /* 0x048fe200000000ff */
[----:B------:R-:W-:Y:S01]  /*ee50*/  FADD.FTZ R84, R113, R84 ;  /* 0x0000005471547221 */ /* 0x000fe20000010000 */
[--C-:B------:R-:W-:Y:S03]  /*ee60*/  FFMA.FTZ R96, R35, UR4, -R87.reuse ;  /* 0x0000000423607c23 */ /* 0x100fe60008010857 */
[----:B------:R-:W-:Y:S01]  /*ee70*/  MUFU.EX2 R111, R111 ;  /* 0x0000006f006f7308 */ /* 0x000fe20000000800 */
[----:B------:R-:W-:Y:S01]  /*ee80*/  HMMA.16816.F32 R80, R88, R98, R80 ;  /* 0x000000625850723c */ /* 0x000fe20000001850 */
[----:B------:R-:W2:Y:S02]  /*ee90*/  LDSM.16.MT88.4 R88, [R86+0x400] ;  /* 0x000400005658783b */ /* 0x000ea40000004200 */
[--C-:B------:R-:W-:Y:S01]  /*eea0*/  FFMA.FTZ R98, R36, UR4, -R100.reuse ;  /* 0x0000000424627c23 */ /* 0x100fe20008010864 */
[--C-:B------:R-:W-:Y:S05]  /*eeb0*/  FFMA.FTZ R99, R38, UR4, -R87.reuse ;  /* 0x0000000426637c23 */ /* 0x100fea0008010857 */
[----:B------:R-:W3:Y:S01]  /*eec0*/  MUFU.EX2 R112, R112 ;  /* 0x0000007000707308 */ /* 0x000ee20000000800 */
[----:B----4-:R-:W-:Y:S09]  /*eed0*/  F2FP.F16.F32.PACK_AB R33, R116, R119 ;  /* 0x000000777421723e */ /* 0x010ff200000000ff */
[----:B------:R-:W-:Y:S10]  /*eee0*/  MUFU.EX2 R114, R114 ;  /* 0x0000007200727308 */ /* 0x000ff40000000800 */
[----:B------:R-:W4:Y:S01]  /*eef0*/  MUFU.EX2 R115, R115 ;  /* 0x0000007300737308 */ /* 0x000f220000000800 */
[----:B---3--:R-:W-:Y:S09]  /*ef00*/  F2FP.F16.F32.PACK_AB R34, R112, R111 ;  /* 0x0000006f7022723e */ /* 0x008ff200000000ff */
[----:B------:R-:W-:Y:S10]  /*ef10*/  MUFU.EX2 R110, R110 ;  /* 0x0000006e006e7308 */ /* 0x000ff40000000800 */
[----:B------:R-:W3:Y:S01]  /*ef20*/  MUFU.EX2 R107, R107 ;  /* 0x0000006b006b7308 */ /* 0x000ee20000000800 */
[----:B----4-:R-:W-:Y:S09]  /*ef30*/  F2FP.F16.F32.PACK_AB R35, R115, R114 ;  /* 0x000000727323723e */ /* 0x010ff200000000ff */
[----:B------:R-:W-:Y:S01]  /*ef40*/  MUFU.EX2 R109, R109 ;  /* 0x0000006d006d7308 */ /* 0x000fe20000000800 */
[C---:B-1----:R-:W-:Y:S05]  /*ef50*/  HMMA.16816.F32 R68, R32.reuse, R92, R68 ;  /* 0x0000005c2044723c */ /* 0x042fea0000001844 */
[--C-:B------:R-:W-:Y:S01]  /*ef60*/  FFMA.FTZ R92, R39, UR4, -R87.reuse ;  /* 0x00000004275c7c23 */ /* 0x100fe20008010857 */
[--C-:B------:R-:W-:Y:S03]  /*ef70*/  FFMA.FTZ R93, R41, UR4, -R100.reuse ;  /* 0x00000004295d7c23 */ /* 0x100fe60008010864 */
[----:B------:R-:W1:Y:S01]  /*ef80*/  MUFU.EX2 R102, R102 ;  /* 0x0000006600667308 */ /* 0x000e620000000800 */
[----:B------:R-:W4:Y:S01]  /*ef90*/  LDSM.16.MT88.4 R36, [R134+0x3800] ;  /* 0x003800008624783b */ /* 0x000f220000004200 */
[C---:B------:R-:W-:Y:S03]  /*efa0*/  HMMA.16816.F32 R72, R32.reuse, R94, R72 ;  /* 0x0000005e2048723c */ /* 0x040fe60000001848 */
[--C-:B------:R-:W-:Y:S01]  /*efb0*/  FFMA.FTZ R94, R40, UR4, -R100.reuse ;  /* 0x00000004285e7c23 */ /* 0x100fe20008010864 */
[--C-:B------:R-:W-:Y:S04]  /*efc0*/  FFMA.FTZ R95, R43, UR4, -R87.reuse ;  /* 0x000000042b5f7c23 */ /* 0x100fe80008010857 */
[----:B------:R-:W-:Y:S01]  /*efd0*/  MUFU.EX2 R104, R104 ;  /* 0x0000006800687308 */ /* 0x000fe20000000800 */
[C---:B--2---:R-:W-:Y:S03]  /*efe0*/  HMMA.16816.F32 R76, R32.reuse, R88, R76 ;  /* 0x00000058204c723c */ /* 0x044fe6000000184c */
[--C-:B------:R-:W-:Y:S01]  /*eff0*/  FFMA.FTZ R88, R42, UR4, -R87.reuse ;  /* 0x000000042a587c23 */ /* 0x100fe20008010857 */
[--C-:B------:R-:W-:Y:S01]  /*f000*/  FFMA.FTZ R89, R44, UR4, -R100.reuse ;  /* 0x000000042c597c23 */ /* 0x100fe20008010864 */
[----:B------:R-:W2:Y:S04]  /*f010*/  LDSM.16.MT88.4 R40, [R86+0x800] ;  /* 0x000800005628783b */ /* 0x000ea80000004200 */
[----:B------:R-:W5:Y:S01]  /*f020*/  MUFU.EX2 R105, R105 ;  /* 0x0000006900697308 */ /* 0x000f620000000800 */
[----:B------:R-:W-:Y:S03]  /*f030*/  HMMA.16816.F32 R80, R32, R90, R80 ;  /* 0x0000005a2050723c */ /* 0x000fe60000001850 */
[--C-:B------:R-:W-:Y:S01]  /*f040*/  FFMA.FTZ R90, R45, UR4, -R100.reuse ;  /* 0x000000042d5a7c23 */ /* 0x100fe20008010864 */
[----:B---3--:R-:W-:Y:S01]  /*f050*/  F2FP.F16.F32.PACK_AB R32, R107, R110 ;  /* 0x0000006e6b20723e */ /* 0x008fe200000000ff */
[----:B------:R-:W-:Y:S04]  /*f060*/  FFMA.FTZ R100, R65, UR4, -R100 ;  /* 0x0000000441647c23 */ /* 0x000fe80008010864 */
[----:B------:R-:W-:Y:S01]  /*f070*/  MUFU.EX2 R108, R108 ;  /* 0x0000006c006c7308 */ /* 0x000fe20000000800 */
[----:B-1----:R-:W-:Y:S09]  /*f080*/  F2FP.F16.F32.PACK_AB R33, R102, R109 ;  /* 0x0000006d6621723e */ /* 0x002ff200000000ff */
[----:B------:R-:W1:Y:S01]  /*f090*/  MUFU.EX2 R101, R101 ;  /* 0x0000006500657308 */ /* 0x000e620000000800 */
[----:B-----5:R-:W-:Y:S09]  /*f0a0*/  F2FP.F16.F32.PACK_AB R34, R105, R104 ;  /* 0x000000686922723e */ /* 0x020ff200000000ff */
[----:B------:R3:W-:Y:S10]  /*f0b0*/  MUFU.EX2 R91, R95 ;  /* 0x0000005f005b7308 */ /* 0x0007f40000000800 */
[----:B------:R-:W-:Y:S01]  /*f0c0*/  MUFU.EX2 R103, R103 ;  /* 0x0000006700677308 */ /* 0x000fe20000000800 */
[----:B-1----:R-:W-:Y:S09]  /*f0d0*/  F2FP.F16.F32.PACK_AB R35, R101, R108 ;  /* 0x0000006c6523723e */ /* 0x002ff200000000ff */
[----:B------:R-:W1:Y:S01]  /*f0e0*/  MUFU.EX2 R106, R106 ;  /* 0x0000006a006a7308 */ /* 0x000e620000000800 */
[----:B---3--:R-:W-:Y:S01]  /*f0f0*/  FFMA.FTZ R95, R46, UR4, -R87 ;  /* 0x000000042e5f7c23 */ /* 0x008fe20008010857 */
[C---:B----4-:R-:W-:Y:S01]  /*f100*/  HMMA.16816.F32 R68, R32.reuse, R36, R68 ;  /* 0x000000242044723c */ /* 0x050fe20000001844 */
[----:B------:R-:W-:Y:S07]  /*f110*/  LDSM.16.MT88.4 R44, [R86+0xc00] ;  /* 0x000c0000562c783b */ /* 0x000fee0000004200 */
[----:B------:R-:W3:Y:S01]  /*f120*/  MUFU.EX2 R30, R30 ;  /* 0x0000001e001e7308 */ /* 0x000ee20000000800 */
[C---:B------:R-:W-:Y:S01]  /*f130*/  HMMA.16816.F32 R72, R32.reuse, R38, R72 ;  /* 0x000000262048723c */ /* 0x040fe20000001848 */
[----:B------:R-:W4:Y:S08]  /*f140*/  LDSM.16.MT88.4 R36, [R134+0x3c00] ;  /* 0x003c00008624783b */ /* 0x000f300000004200 */
        /* <DEDUP_REMOVED lines=25> */
[----:B------:R-:W1:Y:S10]  /*f2e0*/  MUFU.EX2 R88, R88 ;  /* 0x0000005800587308 */ /* 0x000e740000000800 */
[----:B------:R-:W-:Y:S01]  /*f2f0*/  MUFU.EX2 R89, R89 ;  /* 0x0000005900597308 */ /* 0x000fe20000000800 */
[----:B----4-:R-:W-:Y:S09]  /*f300*/  F2FP.F16.F32.PACK_AB R34, R93, R94 ;  /* 0x0000005e5d22723e */ /* 0x010ff200000000ff */
        /* <DEDUP_REMOVED lines=14> */
[----:B------:R-:W-:Y:S04]  /*f3f0*/  FADD.FTZ R84, R114, R113 ;  /* 0x0000007172547221 */ /* 0x000fe80000010000 */
[----:B------:R-:W3:Y:S01]  /*f400*/  MUFU.EX2 R49, R49 ;  /* 0x0000003100317308 */ /* 0x000ee20000000800 */
        /* <DEDUP_REMOVED lines=8> */
[----:B------:R-:W-:Y:S04]  /*f490*/  FADD.FTZ R84, R115, R84 ;  /* 0x0000005473547221 */ /* 0x000fe80000010000 */
[----:B------:R-:W-:Y:S03]  /*f4a0*/  FADD.FTZ R109, R109, R84 ;  /* 0x000000546d6d7221 */ /* 0x000fe60000010000 */
[----:B------:R-:W1:Y:S01]  /*f4b0*/  MUFU.EX2 R51, R51 ;  /* 0x0000003300337308 */ /* 0x000e620000000800 */
[----:B---3--:R-:W-:Y:S01]  /*f4c0*/  F2FP.F16.F32.PACK_AB R34, R49, R48 ;  /* 0x000000303122723e */ /* 0x008fe200000000ff */
[----:B------:R-:W-:Y:S01]  /*f4d0*/  FFMA.FTZ R84, R63, UR4, -R87 ;  /* 0x000000043f547c23 */ /* 0x000fe20008010857 */
[----:B------:R-:W-:Y:S04]  /*f4e0*/  FADD.FTZ R109, R102, R109 ;  /* 0x0000006d666d7221 */ /* 0x000fe80000010000 */
[----:B------:R-:W-:Y:S03]  /*f4f0*/  FADD.FTZ R108, R108, R109 ;  /* 0x0000006d6c6c7221 */ /* 0x000fe60000010000 */
[----:B------:R-:W-:Y:S01]  /*f500*/  MUFU.EX2 R52, R52 ;  /* 0x0000003400347308 */ /* 0x000fe20000000800 */
[----:B------:R-:W-:Y:S04]  /*f510*/  FADD.FTZ R108, R101, R108 ;  /* 0x0000006c656c7221 */ /* 0x000fe80000010000 */
[----:B------:R-:W-:Y:S05]  /*f520*/  FADD.FTZ R63, R31, R108 ;  /* 0x0000006c1f3f7221 */ /* 0x000fea0000010000 */
[----:B------:R-:W3:Y:S01]  /*f530*/  MUFU.EX2 R53, R53 ;  /* 0x0000003500357308 */ /* 0x000ee20000000800 */
[----:B-1----:R-:W-:Y:S01]  /*f540*/  F2FP.F16.F32.PACK_AB R35, R51, R50 ;  /* 0x000000323323723e */ /* 0x002fe200000000ff */
[----:B------:R-:W-:Y:S01]  /*f550*/  FADD.FTZ R30, R30, R63 ;  /* 0x0000003f1e1e7221 */ /* 0x000fe20000010000 */
[--C-:B------:R-:W-:Y:S01]  /*f560*/  FFMA.FTZ R63, R66, UR4, -R87.reuse ;  /* 0x00000004423f7c23 */ /* 0x100fe20008010857 */
[----:B------:R-:W-:Y:S02]  /*f570*/  FFMA.FTZ R87, R67, UR4, -R87 ;  /* 0x0000000443577c23 */ /* 0x000fe40008010857 */
[----:B------:R-:W-:Y:S04]  /*f580*/  FADD.FTZ R127, R127, R30 ;  /* 0x0000001e7f7f7221 */ /* 0x000fe80000010000 */
[----:B------:R-:W-:Y:S01]  /*f590*/  MUFU.EX2 R54, R54 ;  /* 0x0000003600367308 */ /* 0x000fe20000000800 */
[C---:B------:R-:W-:Y:S03]  /*f5a0*/  HMMA.16816.F32 R68, R32.reuse, R44, R68 ;  /* 0x0000002c2044723c */ /* 0x040fe60000001844 */
[----:B------:R-:W-:Y:S01]  /*f5b0*/  FADD.FTZ R44, R104, R107 ;  /* 0x0000006b682c7221 */ /* 0x000fe20000010000 */
[----:B------:R-:W-:Y:S05]  /*f5c0*/  FADD.FTZ R96, R96, R127 ;  /* 0x0000007f60607221 */ /* 0x000fea0000010000 */
[----:B------:R-:W1:Y:S01]  /*f5d0*/  MUFU.EX2 R55, R55 ;  /* 0x0000003700377308 */ /* 0x000e620000000800 */
[----:B------:R-:W-:Y:S01]  /*f5e0*/  FADD.FTZ R44, R105, R44 ;  /* 0x0000002c692c7221 */ /* 0x000fe20000010000 */
[C---:B------:R-:W-:Y:S03]  /*f5f0*/  HMMA.16816.F32 R72, R32.reuse, R46, R72 ;  /* 0x0000002e2048723c */ /* 0x040fe60000001848 */
[----:B------:R-:W-:Y:S01]  /*f600*/  FADD.FTZ R101, R103, R44 ;  /* 0x0000002c67657221 */ /* 0x000fe20000010000 */
[----:B------:R-:W-:Y:S01]  /*f610*/  FADD.FTZ R99, R99, R96 ;  /* 0x0000006063637221 */ /* 0x000fe20000010000 */
[----:B------:R-:W5:Y:S03]  /*f620*/  LDSM.16.MT88.4 R44, [R86+0x1800] ;  /* 0x00180000562c783b */ /* 0x000f660000004200 */
[----:B------:R-:W-:Y:S01]  /*f630*/  MUFU.EX2 R56, R56 ;  /* 0x0000003800387308 */ /* 0x000fe20000000800 */
[----:B------:R-:W-:Y:S01]  /*f640*/  FADD.FTZ R101, R106, R101 ;  /* 0x000000656a657221 */ /* 0x000fe20000010000 */
[C---:B----4-:R-:W-:Y:S03]  /*f650*/  HMMA.16816.F32 R76, R32.reuse, R40, R76 ;  /* 0x00000028204c723c */ /* 0x050fe6000000184c */
[----:B------:R-:W-:Y:S01]  /*f660*/  FADD.FTZ R122, R122, R101 ;  /* 0x000000657a7a7221 */ /* 0x000fe20000010000 */
[----:B------:R-:W-:Y:S04]  /*f670*/  FADD.FTZ R99, R92, R99 ;  /* 0x000000635c637221 */ /* 0x000fe80000010000 */
[----:B------:R-:W4:Y:S01]  /*f680*/  MUFU.EX2 R57, R57 ;  /* 0x0000003900397308 */ /* 0x000f220000000800 */
        /* <DEDUP_REMOVED lines=14> */
[----:B------:R-:W-:Y:S04]  /*f770*/  FADD.FTZ R65, R95, R88 ;  /* 0x000000585f417221 */ /* 0x000fe80000010000 */
[----:B------:R-:W-:Y:S03]  /*f780*/  FADD.FTZ R65, R130, R65 ;  /* 0x0000004182417221 */ /* 0x000fe60000010000 */
[----:B------:R-:W-:Y:S01]  /*f790*/  MUFU.EX2 R60, R60 ;  /* 0x0000003c003c7308 */ /* 0x000fe20000000800 */
[----:B------:R-:W-:Y:S04]  /*f7a0*/  FADD.FTZ R50, R50, R65 ;  /* 0x0000004132327221 */ /* 0x000fe80000010000 */
[----:B------:R-:W-:Y:S05]  /*f7b0*/  FADD.FTZ R51, R51, R50 ;  /* 0x0000003233337221 */ /* 0x000fea0000010000 */
[----:B------:R-:W3:Y:S01]  /*f7c0*/  MUFU.EX2 R61, R61 ;  /* 0x0000003d003d7308 */ /* 0x000ee20000000800 */
[----:B-1----:R-:W-:Y:S01]  /*f7d0*/  F2FP.F16.F32.PACK_AB R35, R59, R58 ;  /* 0x0000003a3b23723e */ /* 0x002fe200000000ff */
[----:B------:R-:W-:Y:S04]  /*f7e0*/  FADD.FTZ R54, R54, R51 ;  /* 0x0000003336367221 */ /* 0x000fe80000010000 */
[----:B------:R-:W-:Y:S02]  /*f7f0*/  FADD.FTZ R55, R55, R54 ;  /* 0x0000003637377221 */ /* 0x000fe40000010000 */
[C---:B--2---:R-:W-:Y:S02]  /*f800*/  HMMA.16816.F32 R68, R32.reuse, R36, R68 ;  /* 0x000000242044723c */ /* 0x044fe40000001844 */
[----:B------:R-:W-:Y:S01]  /*f810*/  MUFU.EX2 R62, R62 ;  /* 0x0000003e003e7308 */ /* 0x000fe20000000800 */
[----:B------:R-:W-:Y:S04]  /*f820*/  FADD.FTZ R58, R58, R55 ;  /* 0x000000373a3a7221 */ /* 0x000fe80000010000 */
[----:B------:R-:W-:Y:S01]  /*f830*/  FADD.FTZ R59, R59, R58 ;  /* 0x0000003a3b3b7221 */ /* 0x000fe20000010000 */
[C---:B------:R-:W-:Y:S01]  /*f840*/  HMMA.16816.F32 R72, R32.reuse, R38, R72 ;  /* 0x000000262048723c */ /* 0x040fe20000001848 */
[----:B------:R-:W1:Y:S03]  /*f850*/  LDSM.16.MT88.4 R36, [R86+0x1c00] ;  /* 0x001c00005624783b */ /* 0x000e660000004200 */
[----:B------:R-:W2:Y:S04]  /*f860*/  MUFU.EX2 R31, R84 ;  /* 0x00000054001f7308 */ /* 0x000ea80000000800 */
[C---:B-----5:R-:W-:Y:S06]  /*f870*/  HMMA.16816.F32 R76, R32.reuse, R44, R76 ;  /* 0x0000002c204c723c */ /* 0x060fec000000184c */
[----:B------:R-:W-:Y:S01]  /*f880*/  MUFU.EX2 R30, R64 ;  /* 0x00000040001e7308 */ /* 0x000fe20000000800 */
[----:B------:R-:W-:Y:S04]  /*f890*/  FADD.FTZ R45, R89, R94 ;  /* 0x0000005e592d7221 */ /* 0x000fe80000010000 */
[----:B------:R-:W-:Y:S01]  /*f8a0*/  FADD.FTZ R45, R90, R45 ;  /* 0x0000002d5a2d7221 */ /* 0x000fe20000010000 */
[----:B------:R-:W-:Y:S04]  /*f8b0*/  HMMA.16816.F32 R80, R32, R46, R80 ;  /* 0x0000002e2050723c */ /* 0x000fe80000001850 */
[----:B------:R-:W4:Y:S01]  /*f8c0*/  MUFU.EX2 R153, R100 ;  /* 0x0000006400997308 */ /* 0x000f220000000800 */
[----:B---3--:R-:W-:Y:S01]  /*f8d0*/  F2FP.F16.F32.PACK_AB R32, R61, R60 ;  /* 0x0000003c3d20723e */ /* 0x008fe200000000ff */
[----:B------:R-:W-:Y:S01]  /*f8e0*/  FADD.FTZ R48, R48, R45 ;  /* 0x0000002d30307221 */ /* 0x000fe20000010000 */
[----:B--2---:R-:W-:Y:S01]  /*f8f0*/  F2FP.F16.F32.PACK_AB R33, R31, R62 ;  /* 0x0000003e1f21723e */ /* 0x004fe200000000ff */
[----:B------:R-:W-:Y:S02]  /*f900*/  FADD.FTZ R62, R62, R59 ;  /* 0x0000003b3e3e7221 */ /* 0x000fe40000010000 */
[----:B------:R-:W-:Y:S04]  /*f910*/  FADD.FTZ R49, R49, R48 ;  /* 0x0000003031317221 */ /* 0x000fe80000010000 */
[----:B------:R-:W-:Y:S01]  /*f920*/  MUFU.EX2 R63, R63 ;  /* 0x0000003f003f7308 */ /* 0x000fe20000000800 */
[----:B------:R-:W-:Y:S01]  /*f930*/  FADD.FTZ R62, R31, R62 ;  /* 0x0000003e1f3e7221 */ /* 0x000fe20000010000 */
[----:B------:R-:W-:Y:S04]  /*f940*/  FADD.FTZ R52, R52, R49 ;  /* 0x0000003134347221 */ /* 0x000fe80000010000 */
[----:B------:R-:W-:Y:S04]  /*f950*/  FADD.FTZ R53, R53, R52 ;  /* 0x0000003435357221 */ /* 0x000fe80000010000 */
[----:B------:R-:W2:Y:S01]  /*f960*/  MUFU.EX2 R152, R87 ;  /* 0x0000005700987308 */ /* 0x000ea20000000800 */
[----:B----4-:R-:W-:Y:S01]  /*f970*/  F2FP.F16.F32.PACK_AB R34, R153, R30 ;  /* 0x0000001e9922723e */ /* 0x010fe200000000ff */
[----:B------:R-:W-:Y:S04]  /*f980*/  FADD.FTZ R56, R56, R53 ;  /* 0x0000003538387221 */ /* 0x000fe80000010000 */
[----:B------:R-:W-:Y:S04]  /*f990*/  FADD.FTZ R57, R57, R56 ;  /* 0x0000003839397221 */ /* 0x000fe80000010000 */
[----:B------:R-:W-:Y:S04]  /*f9a0*/  FADD.FTZ R60, R60, R57 ;  /* 0x000000393c3c7221 */ /* 0x000fe80000010000 */
[----:B------:R-:W-:Y:S01]  /*f9b0*/  FADD.FTZ R61, R61, R60 ;  /* 0x0000003c3d3d7221 */ /* 0x000fe20000010000 */
[----:B--2---:R-:W-:Y:S03]  /*f9c0*/  F2FP.F16.F32.PACK_AB R35, R152, R63 ;  /* 0x0000003f9823723e */ /* 0x004fe600000000ff */
[----:B------:R-:W-:Y:S01]  /*f9d0*/  FADD.FTZ R30, R30, R61 ;  /* 0x0000003d1e1e7221 */ /* 0x000fe20000010000 */
[----:B------:R-:W-:Y:S03]  /*f9e0*/  FADD.FTZ R63, R63, R62 ;  /* 0x0000003e3f3f7221 */ /* 0x000fe60000010000 */
[----:B------:R-:W-:Y:S01]  /*f9f0*/  FADD.FTZ R153, R153, R30 ;  /* 0x0000001e99997221 */ /* 0x000fe20000010000 */
[----:B------:R-:W-:Y:S01]  /*fa00*/  FADD.FTZ R152, R152, R63 ;  /* 0x0000003f98987221 */ /* 0x000fe20000010000 */
[C---:B------:R-:W-:Y:S08]  /*fa10*/  HMMA.16816.F32 R68, R32.reuse, R40, R68 ;  /* 0x000000282044723c */ /* 0x040ff00000001844 */
[C---:B------:R-:W-:Y:S08]  /*fa20*/  HMMA.16816.F32 R72, R32.reuse, R42, R72 ;  /* 0x0000002a2048723c */ /* 0x040ff00000001848 */
[C---:B-1----:R-:W-:Y:S08]  /*fa30*/  HMMA.16816.F32 R76, R32.reuse, R36, R76 ;  /* 0x00000024204c723c */ /* 0x042ff0000000184c */
[----:B------:R-:W-:Y:S01]  /*fa40*/  HMMA.16816.F32 R80, R32, R38, R80 ;  /* 0x000000262050723c */ /* 0x000fe20000001850 */
[----:B------:R-:W-:Y:S08]  /*fa50*/  @!UPT UIADD3 URZ, UPT, UPT, URZ, URZ, URZ ;  /* 0x000000fffffff290 */ /* 0x000ff0000fffe0ff */
[----:B------:R-:W-:Y:S11]  /*fa60*/  @P0 BRA `(.L_x_3680) ;  /* 0xffffffd400f00947 */ /* 0x000ff6000383ffff */
.L_x_3676:
[----:B------:R-:W1:Y:S01]  /*fa70*/  SHFL.BFLY PT, R3, R152, 0x2, 0x1f ;  /* 0x0c401f0098037f89 */ /* 0x000e6200000e0000 */
[----:B------:R-:W-:Y:S01]  /*fa80*/  SHF.L.U32 R5, R133, 0x1, RZ ;  /* 0x0000000185057819 */ /* 0x000fe200000006ff */
[----:B------:R-:W2:Y:S01]  /*fa90*/  S2UR UR4, SR_CTAID.Y ;  /* 0x00000000000479c3 */ /* 0x000ea20000002600 */
[----:B------:R-:W-:Y:S01]  /*faa0*/  LOP3.LUT R8, R147, 0xc0, R146, 0xf8, !PT ;  /* 0x000000c093087812 */ /* 0x000fe200078ef892 */
[----:B------:R-:W3:Y:S01]  /*fab0*/  SHFL.BFLY PT, R4, R153, 0x2, 0x1f ;  /* 0x0c401f0099047f89 */ /* 0x000ee200000e0000 */
[----:B------:R-:W-:Y:S01]  /*fac0*/  LOP3.LUT R5, R5, 0x6, RZ, 0xc0, !PT ;  /* 0x0000000605057812 */ /* 0x000fe200078ec0ff */
[----:B------:R-:W-:Y:S01]  /*fad0*/  BSSY.RECONVERGENT B0, `(.L_x_3681) ;  /* 0x000005d000007945 */ /* 0x000fe20003800200 */
[----:B------:R-:W-:-:S03]  /*fae0*/  SHF.R.U32.HI R13, RZ, 0x1, R133 ;  /* 0x00000001ff0d7819 */ /* 0x000fc60000011685 */
[----:B------:R-:W-:Y:S01]  /*faf0*/  BAR.SYNC.DEFER_BLOCKING 0x0 ;  /* 0x0000000000007b1d */ /* 0x000fe20000010000 */
[----:B------:R-:W-:Y:S02]  /*fb00*/  LOP3.LUT R5, R5, 0x3e00, R136, 0xf8, !PT ;  /* 0x00003e0005057812 */ /* 0x000fe400078ef888 */
[----:B------:R-:W-:Y:S02]  /*fb10*/  IADD3 R17, PT, PT, -R139, RZ, RZ ;  /* 0x000000ff8b117210 */ /* 0x000fe40007ffe1ff */
[----:B------:R-:W-:-:S03]  /*fb20*/  LOP3.LUT R5, R5, 0x20, R146, 0xf8, !PT ;  /* 0x0000002005057812 */ /* 0x000fc600078ef892 */
[----:B------:R-:W2:Y:S01]  /*fb30*/  LDC.64 R14, c[0x0][0x430] ;  /* 0x00010c00ff0e7b82 */ /* 0x000ea20000000a00 */
[----:B------:R-:W-:Y:S02]  /*fb40*/  LOP3.LUT P2, RZ, R133, 0x3, RZ, 0xc0, !PT ;  /* 0x0000000385ff7812 */ /* 0x000fe4000784c0ff */
[----:B------:R-:W-:Y:S02]  /*fb50*/  LOP3.LUT R5, R5, R8, RZ, 0xfc, !PT ;  /* 0x0000000805057212 */ /* 0x000fe400078efcff */
[----:B------:R-:W-:Y:S02]  /*fb60*/  LOP3.LUT R8, R132, 0xd8, RZ, 0xc0, !PT ;  /* 0x000000d884087812 */ /* 0x000fe400078ec0ff */
[----:B------:R-:W-:Y:S01]  /*fb70*/  LEA R5, R5, UR5, 0x2 ;  /* 0x0000000505057c11 */ /* 0x000fe2000f8e10ff */
[----:B------:R-:W4:Y:S01]  /*fb80*/  S2UR UR8, SR_CTAID.Z ;  /* 0x00000000000879c3 */ /* 0x000f220000002700 */
[----:B------:R-:W-:Y:S01]  /*fb90*/  LOP3.LUT R9, R8, 0x18, R13, 0x78, !PT ;  /* 0x0000001808097812 */ /* 0x000fe200078e780d */
[----:B-1----:R-:W-:Y:S01]  /*fba0*/  FADD.FTZ R10, R3, R152 ;  /* 0x00000098030a7221 */ /* 0x002fe20000010000 */
[----:B------:R-:W-:-:S02]  /*fbb0*/  LOP3.LUT R13, R13, 0x30, RZ, 0xc0, !PT ;  /* 0x000000300d0d7812 */ /* 0x000fc400078ec0ff */
[----:B------:R-:W-:Y:S01]  /*fbc0*/  LOP3.LUT R9, R9, 0xf24, R132, 0xf8, !PT ;  /* 0x00000f2409097812 */ /* 0x000fe200078ef884 */
[----:B---3--:R-:W-:Y:S01]  /*fbd0*/  FADD.FTZ R7, R4, R153 ;  /* 0x0000009904077221 */ /* 0x008fe20000010000 */
[----:B------:R-:W1:Y:S01]  /*fbe0*/  SHFL.BFLY PT, R3, R10, 0x1, 0x1f ;  /* 0x0c201f000a037f89 */ /* 0x000e6200000e0000 */
[----:B------:R-:W4:Y:S01]  /*fbf0*/  LDC R16, c[0x0][0x3e0] ;  /* 0x0000f800ff107b82 */ /* 0x000f220000000800 */
[----:B------:R-:W-:Y:S02]  /*fc00*/  LEA R20, R9, UR5, 0x2 ;  /* 0x0000000509147c11 */ /* 0x000fe4000f8e10ff */
[----:B------:R-:W3:Y:S05]  /*fc10*/  SHFL.BFLY PT, R12, R7, 0x1, 0x1f ;  /* 0x0c201f00070c7f89 */ /* 0x000eea00000e0000 */
[----:B------:R-:W5:Y:S01]  /*fc20*/  S2UR UR5, SR_CTAID.X ;  /* 0x00000000000579c3 */ /* 0x000f620000002500 */
[----:B--2---:R-:W-:Y:S01]  /*fc30*/  IMAD R139, R14, UR4, R139 ;  /* 0x000000040e8b7c24 */ /* 0x004fe2000f8e028b */
[----:B------:R-:W2:Y:S01]  /*fc40*/  LDCU UR4, c[0x0][0x44c] ;  /* 0x00008980ff0477ac */ /* 0x000ea20008000800 */
[----:B------:R-:W-:-:S04]  /*fc50*/  SHF.R.U32.HI R14, RZ, 0x2, R133 ;  /* 0x00000002ff0e7819 */ /* 0x000fc80000011685 */
[----:B------:R-:W-:Y:S01]  /*fc60*/  LOP3.LUT R14, R13, 0x7, R14, 0xf8, !PT ;  /* 0x000000070d0e7812 */ /* 0x000fe200078ef80e */
[----:B-1----:R-:W-:Y:S01]  /*fc70*/  FADD.FTZ R3, R10, R3 ;  /* 0x000000030a037221 */ /* 0x002fe20000010000 */
[----:B----4-:R-:W-:-:S03]  /*fc80*/  IMAD R17, R16, R17, UR8 ;  /* 0x0000000810117e24 */ /* 0x010fc6000f8e0211 */
[----:B------:R-:W1:Y:S01]  /*fc90*/  MUFU.RCP R4, R3 ;  /* 0x0000000300047308 */ /* 0x000e620000001000 */
[----:B---3--:R-:W-:Y:S01]  /*fca0*/  FADD.FTZ R12, R7, R12 ;  /* 0x0000000c070c7221 */ /* 0x008fe20000010000 */
[----:B------:R-:W-:Y:S01]  /*fcb0*/  FSETP.NE.FTZ.AND P0, PT, R3, RZ, PT ;  /* 0x000000ff0300720b */ /* 0x000fe20003f15000 */
[----:B------:R-:W-:Y:S01]  /*fcc0*/  IMAD R16, R139, R16, R17 ;  /* 0x000000108b107224 */ /* 0x000fe200078e0211 */
[----:B------:R-:W-:Y:S01]  /*fcd0*/  MOV R17, 0xff800000 ;  /* 0xff80000000117802 */ /* 0x000fe20000000f00 */
[----:B-----5:R-:W-:Y:S01]  /*fce0*/  USHF.L.U32 UR8, UR5, 0x6, URZ ;  /* 0x0000000605087899 */ /* 0x020fe200080006ff */
[----:B------:R-:W-:Y:S02]  /*fcf0*/  FSETP.NE.FTZ.AND P1, PT, R12, RZ, PT ;  /* 0x000000ff0c00720b */ /* 0x000fe40003f35000 */
[----:B------:R-:W3:Y:S03]  /*fd00*/  MUFU.RCP R6, R12 ;  /* 0x0000000c00067308 */ /* 0x000ee60000001000 */
[----:B------:R-:W-:-:S04]  /*fd10*/  IMAD R15, R16, R15, UR8 ;  /* 0x00000008100f7e24 */ /* 0x000fc8000f8e020f */
[----:B------:R-:W4:Y:S01]  /*fd20*/  @P0 LDC R19, c[0x0][0x458] ;  /* 0x00011600ff130b82 */ /* 0x000f220000000800 */
[----:B------:R-:W5:Y:S01]  /*fd30*/  @P0 MUFU.LG2 R3, R3 ;  /* 0x0000000300030308 */ /* 0x000f620000000c00 */
        /* <DEDUP_REMOVED lines=10> */
[----:B------:R-:W-:Y:S01]  /*fde0*/  STS.64 [R5+0x400], R70 ;  /* 0x0004004605007388 */ /* 0x000fe20000000a00 */
[----:B---3--:R-:W-:Y:S01]  /*fdf0*/  FSEL R6, R6, 1, P1 ;  /* 0x3f80000006067808 */ /* 0x008fe20000800000 */
[----:B------:R-:W1:Y:S01]  /*fe00*/  @P1 LDC R21, c[0x0][0x458] ;  /* 0x00011600ff151b82 */ /* 0x000e620000000800 */
[----:B------:R-:W-:Y:S01]  /*fe10*/  LOP3.LUT R146, R146, 0x80, RZ, 0xc0, !PT ;  /* 0x0000008092927812 */ /* 0x000fe200078ec0ff */
[----:B------:R-:W3:Y:S01]  /*fe20*/  @P1 MUFU.LG2 R12, R12 ;  /* 0x0000000c000c1308 */ /* 0x000ee20000000c00 */
[----:B-----5:R-:W-:Y:S01]  /*fe30*/  @P0 FMUL.FTZ R3, R3, 0.69314718246459960938 ;  /* 0x3f31721803030820 */ /* 0x020fe20000410000 */
        /* <DEDUP_REMOVED lines=12> */
[----:B----4-:R-:W-:Y:S01]  /*ff00*/  @P0 FFMA.FTZ R17, R0, R19, R3 ;  /* 0x0000001300110223 */ /* 0x010fe20000010003 */
[----:B--2---:R-:W-:Y:S01]  /*ff10*/  IMAD R0, R15, UR4, RZ ;  /* 0x000000040f007c24 */ /* 0x004fe2000f8e02ff */
[----:B------:R-:W-:Y:S01]  /*ff20*/  STS.64 [R6+0x20], R72 ;  /* 0x0000204806007388 */ /* 0x000fe20000000a00 */
[----:B---3--:R-:W-:-:S03]  /*ff30*/  @P1 FMUL.FTZ R23, R12, 0.69314718246459960938 ;  /* 0x3f3172180c171820 */ /* 0x008fc60000410000 */
[----:B------:R-:W-:Y:S04]  /*ff40*/  STS.64 [R6+0x420], R74 ;  /* 0x0004204a06007388 */ /* 0x000fe80000000a00 */
[----:B------:R-:W-:Y:S04]  /*ff50*/  STS.64 [R7+0x40], R76 ;  /* 0x0000404c07007388 */ /* 0x000fe80000000a00 */
[----:B------:R-:W-:Y:S04]  /*ff60*/  STS.64 [R7+0x440], R78 ;  /* 0x0004404e07007388 */ /* 0x000fe80000000a00 */
[----:B------:R-:W-:Y:S04]  /*ff70*/  STS.64 [R18+0x60], R80 ;  /* 0x0000605012007388 */ /* 0x000fe80000000a00 */
[----:B------:R2:W-:Y:S01]  /*ff80*/  STS.64 [R18+0x460], R82 ;  /* 0x0004605212007388 */ /* 0x0005e20000000a00 */
[----:B------:R-:W-:Y:S01]  /*ff90*/  BAR.SYNC.DEFER_BLOCKING 0x0 ;  /* 0x0000000000007b1d */ /* 0x000fe20000010000 */
[----:B--2---:R-:W-:-:S05]  /*ffa0*/  MOV R18, 0xff800000 ;  /* 0xff80000000127802 */ /* 0x004fca0000000f00 */
[----:B------:R2:W3:Y:S01]  /*ffb0*/  LDS.128 R8, [R20] ;  /* 0x0000000014087984 */ /* 0x0004e20000000c00 */
[----:B-1----:R-:W-:-:S03]  /*ffc0*/  @P1 FFMA.FTZ R18, R2, R21, R23 ;  /* 0x0000001502121223 */ /* 0x002fc60000010017 */
[----:B------:R2:W1:Y:S01]  /*ffd0*/  LDS.128 R4, [R20+0x800] ;  /* 0x0008000014047984 */ /* 0x0004620000000c00 */
[----:B------:R-:W-:Y:S05]  /*ffe0*/  @P2 BRA `(.L_x_3682) ;  /* 0x00000000002c2947 */ /* 0x000fea0003800000 */
[----:B------:R-:W4:Y:S01]  /*fff0*/  LDCU.64 UR4, c[0x0][0x428] ;  /* 0x00008500ff0477ac */ /* 0x000f220008000a00 */
[----:B------:R-:W-:Y:S01]  /*10000*/  VIADD R3, R138, -UR8 ;  /* 0x800000088a037c36 */ /* 0x000fe20008000000 */
        /* <DEDUP_REMOVED lines=9> */
.L_x_3682:
[----:B------:R-:W-:Y:S05]  /*100a0*/  BSYNC.RECONVERGENT B0 ;  /* 0x0000000000007941 */ /* 0x000fea0003800200 */
.L_x_3681:
[----:B----4-:R-:W4:Y:S01]  /*100b0*/  LDS.128 R16, [R20+0x1000] ;  /* 0x0010000014107984 */ /* 0x010f220000000c00 */
[----:B------:R-:W5:Y:S01]  /*100c0*/  LDCU UR9, c[0x0][0x440] ;  /* 0x00008800ff0977ac */ /* 0x000f620008000800 */
[----:B------:R-:W-:Y:S01]  /*100d0*/  LOP3.LUT R3, R132, 0x1c, RZ, 0xc0, !PT ;  /* 0x0000001c84037812 */ /* 0x000fe200078ec0ff */
[----:B------:R-:W-:Y:S01]  /*100e0*/  VIADD R138, R138, -UR8 ;  /* 0x800000088a8a7c36 */ /* 0x000fe20008000000 */
[----:B------:R1:W1:Y:S01]  /*100f0*/  LDS.128 R12, [R20+0x1800] ;  /* 0x00180000140c7984 */ /* 0x0002620000000c00 */
[----:B------:R-:W2:Y:S01]  /*10100*/  LDCU.64 UR4, c[0x0][0x3f8] ;  /* 0x00007f00ff0477ac */ /* 0x000ea20008000a00 */
        /* <DEDUP_REMOVED lines=20> */
.L_x_3683:
        /* <DEDUP_REMOVED lines=11> */
.L_x_4922:


//--------------------- .text._ZN5flash24flash_fwd_splitkv_kernelI23Flash_fwd_kernel_traitsILi32ELi64ELi128ELi4ELb0ELb0EN7cutlass6half_tE19Flash_kernel_traitsILi32ELi64ELi128ELi4ES3_EELb1ELb0ELb0ELb0ELb0ELb1ELb1ELb1EEEvNS_16Flash_fwd_paramsE --------------------------
	.section	.text._ZN5flash24flash_fwd_splitkv_kernelI23Flash_fwd_kernel_traitsILi32ELi64ELi128ELi4ELb0ELb0EN7cutlass6half_tE19Flash_kernel_traitsILi32ELi64ELi128ELi4ES3_EELb1ELb0ELb0ELb0ELb0ELb1ELb1ELb1EEEvNS_16Flash_fwd_paramsE,"ax",@progbits
	.align	128
        .global         _ZN5flash24flash_fwd_splitkv_kernelI23Flash_fwd_kernel_traitsILi32ELi64ELi128ELi4ELb0ELb0EN7cutlass6half_tE19Flash_kernel_traitsILi32ELi64ELi128ELi4ES3_EELb1ELb0ELb0ELb0ELb0ELb1ELb1ELb1EEEvNS_16Flash_fwd_paramsE
        .type           _ZN5flash24flash_fwd_splitkv_kernelI23Flash_fwd_kernel_traitsILi32ELi64ELi128ELi4ELb0ELb0EN7cutlass6half_tE19Flash_kernel_traitsILi32ELi64ELi128ELi4ES3_EELb1ELb0ELb0ELb0ELb0ELb1ELb1ELb1EEEvNS_16Flash_fwd_paramsE,@function
        .size           _ZN5flash24flash_fwd_splitkv_kernelI23Flash_fwd_kernel_traitsILi32ELi64ELi128ELi4ELb0ELb0EN7cutlass6half_tE19Flash_kernel_traitsILi32ELi64ELi128ELi4ES3_EELb1ELb0ELb0ELb0ELb0ELb1ELb1ELb1EEEvNS_16Flash_fwd_paramsE,(.L_x_4923 - _ZN5flash24flash_fwd_splitkv_kernelI23Flash_fwd_kernel_traitsILi32ELi64ELi128ELi4ELb0ELb0EN7cutlass6half_tE19Flash_kernel_traitsILi32ELi64ELi128ELi4ES3_EELb1ELb0ELb0ELb0ELb0ELb1ELb1ELb1EEEvNS_16Flash_fwd_paramsE)
        .other          _ZN5flash24flash_fwd_splitkv_kernelI23Flash_fwd_kernel_traitsILi32ELi64ELi128ELi4ELb0ELb0EN7cutlass6half_tE19Flash_kernel_traitsILi32ELi64ELi128ELi4ES3_EELb1ELb0ELb0ELb0ELb0ELb1ELb1ELb1EEEvNS_16Flash_fwd_paramsE,@"STO_CUDA_ENTRY STV_DEFAULT"
_ZN5flash24flash_fwd_splitkv_kernelI23Flash_fwd_kernel_traitsILi32ELi64ELi128ELi4ELb0ELb0EN7cutlass6half_tE19Flash_kernel_traitsILi32ELi64ELi128ELi4ES3_EELb1ELb0ELb0ELb0ELb0ELb1ELb1ELb1EEEvNS_16Flash_fwd_paramsE:
.text._ZN5flash24flash_fwd_splitkv_kernelI23Flash_fwd_kernel_traitsILi32ELi64ELi128ELi4ELb0ELb0EN7cutlass6half_tE19Flash_kernel_traitsILi32ELi64ELi128ELi4ES3_EELb1ELb0ELb0ELb0ELb0ELb1ELb1ELb1EEEvNS_16Flash_fwd_paramsE:
        /* <DEDUP_REMOVED lines=70> */
.L_x_3684:
        /* <DEDUP_REMOVED lines=108> */
.L_x_3685:
        /* <DEDUP_REMOVED lines=9> */
.L_x_3686:
        /* <DEDUP_REMOVED lines=100> */
.L_x_3687:
        /* <DEDUP_REMOVED lines=15> */
.L_x_3689:
[----:B------:R-:W2:Y:S01]  /*12e0*/  LDC.64 R62, c[0x0][0x3b8] ;  /* 0x0000ee00ff3e7b82 */ /* 0x000ea20000000a00 */
[----:B------:R-:W-:-:S05]  /*12f0*/  IADD3 R6, PT, PT, R0, R5, RZ ;  /* 0x0000000500067210 */ /* 0x000fca0007ffe0ff */
[C---:B--2---:R-:W-:Y:S02]  /*1300*/  IMAD R15, R6.reuse, R63, RZ ;  /* 0x0000003f060f7224 */ /* 0x044fe400078e02ff */
[----:B------:R-:W-:-:S05]  /*1310*/  IMAD.WIDE.U32 R6, R6, R62, RZ ;  /* 0x0000003e06067225 */ /* 0x000fca00078e00ff */
[----:B------:R-:W-:Y:S02]  /*1320*/  IADD3 R15, PT, PT, R7, R15, RZ ;  /* 0x0000000f070f7210 */ /* 0x000fe40007ffe0ff */
[----:B------:R-:W-:Y:S02]  /*1330*/  MOV R14, R6 ;  /* 0x00000006000e7202 */ /* 0x000fe40000000f00 */
.L_x_3690:
        /* <DEDUP_REMOVED lines=14> */
.L_x_3691:
[----:B------:R-:W2:Y:S01]  /*1420*/  LDC.64 R60, c[0x0][0x3c0] ;  /* 0x0000f000ff3c7b82 */ /* 0x000ea20000000a00 */
[----:B------:R-:W-:-:S05]  /*1430*/  IADD3 R0, PT, PT, R0, R5, RZ ;  /* 0x0000000500007210 */ /* 0x000fca0007ffe0ff */
[C---:B--2---:R-:W-:Y:S02]  /*1440*/  IMAD R19, R0.reuse, R61, RZ ;  /* 0x0000003d00137224 */ /* 0x044fe400078e02ff */
[----:B-1---5:R-:W-:-:S05]  /*1450*/  IMAD.WIDE.U32 R2, R0, R60, RZ ;  /* 0x0000003c00027225 */ /* 0x022fca00078e00ff */
[----:B------:R-:W-:Y:S02]  /*1460*/  IADD3 R19, PT, PT, R3, R19, RZ ;  /* 0x0000001303137210 */ /* 0x000fe40007ffe0ff */
[----:B------:R-:W-:-:S07]  /*1470*/  MOV R18, R2 ;  /* 0x0000000200127202 */ /* 0x000fce0000000f00 */
.L_x_3692:
        /* <DEDUP_REMOVED lines=49> */
.L_x_3688:
        /* <DEDUP_REMOVED lines=161> */
.L_x_3715:
        /* <DEDUP_REMOVED lines=14> */
[--C-:B------:R-:W-:Y:S01]  /*2280*/  LEA.HI.X R23, R64, R85, R65.reuse, 0x6, P0 ;  /* 0x0000005540177211 */ /* 0x100fe200000f3441 */
        /* <DEDUP_REMOVED lines=52> */
.L_x_3695:
        /* <DEDUP_REMOVED lines=64> */
.L_x_3699:
[----:B---3--:R-:W-:Y:S05]  /*29d0*/  BSYNC.RECONVERGENT B0 ;  /* 0x0000000000007941 */ /* 0x008fea0003800200 */
.L_x_3698:
        /* <DEDUP_REMOVED lines=53> */
.L_x_3701:
[----:B------:R-:W-:Y:S05]  /*2d30*/  BSYNC.RECONVERGENT B0 ;  /* 0x0000000000007941 */ /* 0x000fea0003800200 */
.L_x_3700:
        /* <DEDUP_REMOVED lines=59> */
.L_x_3703:
[----:B------:R-:W-:Y:S05]  /*30f0*/  BSYNC.RECONVERGENT B0 ;  /* 0x0000000000007941 */ /* 0x000fea0003800200 */
.L_x_3702:
        /* <DEDUP_REMOVED lines=59> */
.L_x_3705:
[----:B------:R-:W-:Y:S05]  /*34b0*/  BSYNC.RECONVERGENT B0 ;  /* 0x0000000000007941 */ /* 0x000fea0003800200 */
.L_x_3704:
[----:B------:R-:W1:Y:S01]  /*34c0*/  LDC R21, c[0x0][0x450] ;  /* 0x00011400ff157b82 */ /* 0x000e620000000800 */
[----:B--2---:R-:W-:Y:S05]  /*34d0*/  IMAD.U32 R3, R40, -0x40, RZ ;  /* 0xffffffc028037824 */ /* 0x004fea00078e00ff */
[C---:B------:R-:W-:Y:S02]  /*34e0*/  LEA R14, P1, R3.reuse, R14, 0x1 ;  /* 0x0000000e030e7211 */ /* 0x040fe400078208ff */
[C---:B------:R-:W-:Y:S02]  /*34f0*/  LEA R52, P0, R3.reuse, R52, 0x1 ;  /* 0x0000003403347211 */ /* 0x040fe400078008ff */
[C---:B------:R-:W-:Y:S02]  /*3500*/  LEA.HI.X.SX32 R15, R3.reuse, R15, 0x1, P1 ;  /* 0x0000000f030f7211 */ /* 0x040fe400008f0eff */
[----:B------:R-:W-:Y:S01]  /*3510*/  LEA.HI.X.SX32 R53, R3, R53, 0x1, P0 ;  /* 0x0000003503357211 */ /* 0x000fe200000f0eff */
[----:B------:R-:W-:Y:S05]  /*3520*/  BRA `(.L_x_3696) ;  /* 0x0000001800447947 */ /* 0x000fea0003800000 */
.L_x_3697:
        /* <DEDUP_REMOVED lines=101> */
.L_x_3707:
[----:B---3--:R-:W-:Y:S05]  /*3b80*/  BSYNC.RECONVERGENT B0 ;  /* 0x0000000000007941 */ /* 0x008fea0003800200 */
.L_x_3706:
        /* <DEDUP_REMOVED lines=94> */
.L_x_3709:
[----:B------:R-:W-:Y:S05]  /*4170*/  BSYNC.RECONVERGENT B0 ;  /* 0x0000000000007941 */ /* 0x000fea0003800200 */
.L_x_3708:
        /* <DEDUP_REMOVED lines=99> */
.L_x_3711:
[----:B------:R-:W-:Y:S05]  /*47b0*/  BSYNC.RECONVERGENT B0 ;  /* 0x0000000000007941 */ /* 0x000fea0003800200 */
.L_x_3710:
        /* <DEDUP_REMOVED lines=97> */
.L_x_3713:
[----:B------:R-:W-:Y:S05]  /*4dd0*/  BSYNC.RECONVERGENT B0 ;  /* 0x0000000000007941 */ /* 0x000fea0003800200 */
.L_x_3712:
[----:B------:R-:W1:Y:S01]  /*4de0*/  LDC R21, c[0x0][0x450] ;  /* 0x00011400ff157b82 */ /* 0x000e620000000800 */
[----:B--2---:R-:W-:Y:S05]  /*4df0*/  IMAD.U32 R97, R97, -0x40, RZ ;  /* 0xffffffc061617824 */ /* 0x004fea00078e00ff */
[C---:B------:R-:W-:Y:S02]  /*4e00*/  LEA R88, P1, R97.reuse, R88, 0x1 ;  /* 0x0000005861587211 */ /* 0x040fe400078208ff */
[C---:B------:R-:W-:Y:S02]  /*4e10*/  LEA R86, P0, R97.reuse, R86, 0x1 ;  /* 0x0000005661567211 */ /* 0x040fe400078008ff */
[C---:B------:R-:W-:Y:S02]  /*4e20*/  LEA.HI.X.SX32 R89, R97.reuse, R89, 0x1, P1 ;  /* 0x0000005961597211 */ /* 0x040fe400008f0eff */
[----:B------:R-:W-:Y:S09]  /*4e30*/  LEA.HI.X.SX32 R87, R97, R87, 0x1, P0 ;  /* 0x0000005761577211 */ /* 0x000ff200000f0eff */
.L_x_3696:
[----:B---3--:R-:W-:Y:S05]  /*4e40*/  BSYNC.RECONVERGENT B1 ;  /* 0x0000000000017941 */ /* 0x008fea0003800200 */
.L_x_3694:
        /* <DEDUP_REMOVED lines=89> */
.L_x_3714:
[----:B------:R-:W-:Y:S02]  /*53e0*/  ISETP.NE.AND P2, PT, R96, RZ, PT ;  /* 0x000000ff6000720c */ /* 0x000fe40003f45270 */
[----:B------:R-:W-:Y:S02]  /*53f0*/  IADD3 R84, P1, PT, R84, UR18, RZ ;  /* 0x0000001254547c10 */ /* 0x000fe4000ff3e0ff */
[----:B------:R-:W-:Y:S02]  /*5400*/  IADD3 R10, P0, PT, R10, UR15, RZ ;  /* 0x0000000f0a0a7c10 */ /* 0x000fe4000ff1e0ff */
[----:B------:R-:W-:Y:S02]  /*5410*/  IADD3.X R85, PT, PT, R85, UR16, RZ, P1, !PT ;  /* 0x0000001055557c10 */ /* 0x000fe40008ffe4ff */
[----:B------:R-:W-:Y:S05]  /*5420*/  IADD3.X R9, PT, PT, R9, UR19, RZ, P0, !PT ;  /* 0x0000001309097c10 */ /* 0x000fea00087fe4ff */
[----:B------:R-:W-:Y:S05]  /*5430*/  @P2 BRA `(.L_x_3715) ;  /* 0xffffffcc00582947 */ /* 0x000fea000383ffff */
.L_x_3693:
        /* <DEDUP_REMOVED lines=33> */
.L_x_3720:
[----:B------:R1:W-:Y:S02]  /*5650*/  STS.128 [R3], RZ ;  /* 0x000000ff03007388 */ /* 0x0003e40000000c00 */
.L_x_3719:
[----:B------:R-:W-:Y:S05]  /*5660*/  BSYNC.RECONVERGENT B0 ;  /* 0x0000000000007941 */ /* 0x000fea0003800200 */
.L_x_3718:
        /* <DEDUP_REMOVED lines=14> */
.L_x_3717:
        /* <DEDUP_REMOVED lines=82> */
.L_x_3727:
[----:B------:R-:W-:Y:S05]  /*5c70*/  BSYNC.RECONVERGENT B0 ;  /* 0x0000000000007941 */ /* 0x000fea0003800200 */
.L_x_3726:
[----:B-----5:R2:W-:Y:S01]  /*5c80*/  STS.128 [R3], R8 ;  /* 0x0000000803007388 */ /* 0x0205e20000000c00 */
[----:B------:R-:W-:Y:S05]  /*5c90*/  BRA `(.L_x_3724) ;  /* 0x0000000000047947 */ /* 0x000fea0003800000 */
.L_x_3725:
[----:B------:R3:W-:Y:S02]  /*5ca0*/  STS.128 [R3], RZ ;  /* 0x000000ff03007388 */ /* 0x0007e40000000c00 */
.L_x_3724:
[----:B------:R-:W-:Y:S05]  /*5cb0*/  BSYNC.RECONVERGENT B1 ;  /* 0x0000000000017941 */ /* 0x000fea0003800200 */
.L_x_3723:
        /* <DEDUP_REMOVED lines=63> */
.L_x_3729:
[----:B------:R-:W-:Y:S05]  /*60b0*/  BSYNC.RECONVERGENT B0 ;  /* 0x0000000000007941 */ /* 0x000fea0003800200 */
.L_x_3728:
[----:B-----5:R2:W-:Y:S01]  /*60c0*/  STS.128 [R3+0x800], R8 ;  /* 0x0008000803007388 */ /* 0x0205e20000000c00 */
[----:B------:R-:W-:Y:S05]  /*60d0*/  BRA `(.L_x_3721) ;  /* 0x0000000c00047947 */ /* 0x000fea0003800000 */
.L_x_3722:
        /* <DEDUP_REMOVED lines=96> */
.L_x_3734:
[----:B------:R-:W-:Y:S05]  /*66e0*/  BSYNC.RECONVERGENT B0 ;  /* 0x0000000000007941 */ /* 0x000fea0003800200 */
.L_x_3733:
[----:B-----5:R2:W-:Y:S01]  /*66f0*/  STS.128 [R3], R20 ;  /* 0x0000001403007388 */ /* 0x0205e20000000c00 */
[----:B------:R-:W-:Y:S05]  /*6700*/  BRA `(.L_x_3731) ;  /* 0x0000000000047947 */ /* 0x000fea0003800000 */
.L_x_3732:
[----:B------:R3:W-:Y:S02]  /*6710*/  STS.128 [R3], RZ ;  /* 0x000000ff03007388 */ /* 0x0007e40000000c00 */
.L_x_3731:
[----:B------:R-:W-:Y:S05]  /*6720*/  BSYNC.RECONVERGENT B1 ;  /* 0x0000000000017941 */ /* 0x000fea0003800200 */
.L_x_3730:
        /* <DEDUP_REMOVED lines=90> */
.L_x_3736:
[----:B------:R-:W-:Y:S05]  /*6cd0*/  BSYNC.RECONVERGENT B0 ;  /* 0x0000000000007941 */ /* 0x000fea0003800200 */
.L_x_3735:
[----:B-----5:R1:W-:Y:S02]  /*6ce0*/  STS.128 [R3+0x800], R20 ;  /* 0x0008001403007388 */ /* 0x0203e40000000c00 */
.L_x_3721:
[----:B------:R-:W-:Y:S05]  /*6cf0*/  BSYNC.RECONVERGENT B2 ;  /* 0x0000000000027941 */ /* 0x000fea0003800200 */
.L_x_3716:
        /* <DEDUP_REMOVED lines=13> */
.L_x_3739:
[----:B------:R2:W-:Y:S02]  /*6dd0*/  STS.128 [R3+0x1000], RZ ;  /* 0x001000ff03007388 */ /* 0x0005e40000000c00 */
.L_x_3738:
[----:B------:R-:W-:Y:S05]  /*6de0*/  BSYNC.RECONVERGENT B0 ;  /* 0x0000000000007941 */ /* 0x000fea0003800200 */
.L_x_3737:
        /* <DEDUP_REMOVED lines=15> */
.L_x_3742:
[----:B------:R1:W-:Y:S02]  /*6ee0*/  STS.128 [R3+0x1800], RZ ;  /* 0x001800ff03007388 */ /* 0x0003e40000000c00 */
.L_x_3741:
[----:B------:R-:W-:Y:S05]  /*6ef0*/  BSYNC.RECONVERGENT B0 ;  /* 0x0000000000007941 */ /* 0x000fea0003800200 */
.L_x_3740:
        /* <DEDUP_REMOVED lines=14> */
.L_x_3745:
[----:B------:R1:W-:Y:S02]  /*6fe0*/  STS.128 [R3+0x2000], RZ ;  /* 0x002000ff03007388 */ /* 0x0003e40000000c00 */
.L_x_3744:
[----:B------:R-:W-:Y:S05]  /*6ff0*/  BSYNC.RECONVERGENT B0 ;  /* 0x0000000000007941 */ /* 0x000fea0003800200 */
.L_x_3743:
        /* <DEDUP_REMOVED lines=14> */
.L_x_3748:
[----:B------:R1:W-:Y:S02]  /*70e0*/  STS.128 [R3+0x2800], RZ ;  /* 0x002800ff03007388 */ /* 0x0003e40000000c00 */
.L_x_3747:
[----:B------:R-:W-:Y:S05]  /*70f0*/  BSYNC.RECONVERGENT B0 ;  /* 0x0000000000007941 */ /* 0x000fea0003800200 */
.L_x_3746:
        /* <DEDUP_REMOVED lines=10> */
[----:B------:R-:W-:Y:S01]  /*71a0*/  VIADD R2, R0, 0x1 ;  /* 0x0000000100027836 */ /* 0x000fe20000000000 */
        /* <DEDUP_REMOVED lines=10> */
.L_x_3751:
[----:B------:R1:W-:Y:S01]  /*7250*/  STS.128 [R3+0x3000], RZ ;  /* 0x003000ff03007388 */ /* 0x0003e20000000c00 */
[----:B------:R-:W-:Y:S05]  /*7260*/  BRA `(.L_x_3752) ;  /* 0x0000000000047947 */ /* 0x000fea0003800000 */
.L_x_3750:
[----:B------:R1:W-:Y:S02]  /*7270*/  STS.128 [R3+0x3000], RZ ;  /* 0x003000ff03007388 */ /* 0x0003e40000000c00 */
.L_x_3752:
[----:B------:R-:W-:Y:S05]  /*7280*/  BSYNC.RECONVERGENT B0 ;  /* 0x0000000000007941 */ /* 0x000fea0003800200 */
.L_x_3749:
        /* <DEDUP_REMOVED lines=16> */
.L_x_3755:
[----:B------:R1:W-:Y:S02]  /*7390*/  STS.128 [R3+0x3800], RZ ;  /* 0x003800ff03007388 */ /* 0x0003e40000000c00 */
.L_x_3754:
[----:B------:R-:W-:Y:S05]  /*73a0*/  BSYNC.RECONVERGENT B0 ;  /* 0x0000000000007941 */ /* 0x000fea0003800200 */
.L_x_3753:
        /* <DEDUP_REMOVED lines=14> */
.L_x_3758:
[----:B------:R1:W-:Y:S02]  /*7490*/  STS.128 [R3+0x4000], RZ ;  /* 0x004000ff03007388 */ /* 0x0003e40000000c00 */
.L_x_3757:
[----:B------:R-:W-:Y:S05]  /*74a0*/  BSYNC.RECONVERGENT B0 ;  /* 0x0000000000007941 */ /* 0x000fea0003800200 */
.L_x_3756:
        /* <DEDUP_REMOVED lines=14> */
.L_x_3761:
[----:B------:R1:W-:Y:S02]  /*7590*/  STS.128 [R3+0x4800], RZ ;  /* 0x004800ff03007388 */ /* 0x0003e40000000c00 */
.L_x_3760:
[----:B------:R-:W-:Y:S05]  /*75a0*/  BSYNC.RECONVERGENT B0 ;  /* 0x0000000000007941 */ /* 0x000fea0003800200 */
.L_x_3759:
[----:B------:R-:W5:Y:S01]  /*75b0*/  S2R R86, SR_TID.X ;  /* 0x0000000000567919 */ /* 0x000f620000002100 */
[----:B------:R-:W-:Y:S01]  /*75c0*/  MOV R23, 0x20 ;  /* 0x0000002000177802 */ /* 0x000fe20000000f00 */
[----:B------:R-:W2:Y:S01]  /*75d0*/  LDCU UR4, c[0x0][0x50c] ;  /* 0x0000a180ff0477ac */ /* 0x000ea20008000800 */
[----:B------:R-:W-:Y:S01]  /*75e0*/  IADD3 R22, PT, PT, R66, -0x1, RZ ;  /* 0xffffffff42167810 */ /* 0x000fe20007ffe0ff */
[----:B------:R-:W0:Y:S01]  /*75f0*/  LDGDEPBAR ;  /* 0x00000000000079af */ /* 0x000e220000000000 */
[----:B------:R-:W-:Y:S02]  /*7600*/  VIMNMX R85, PT, PT, R2, R71, PT ;  /* 0x0000004702557248 */ /* 0x000fe40003fe0100 */
[----:B------:R-:W-:Y:S02]  /*7610*/  VIADDMNMX R87, R0, 0x9, R71, PT ;  /* 0x0000000900577846 */ /* 0x000fe40003800147 */
[C---:B-----5:R-:W-:Y:S02]  /*7620*/  SHF.L.U32 R34, R86.reuse, 0x5, RZ ;  /* 0x0000000556227819 */ /* 0x060fe400000006ff */
[----:B------:R-:W-:-:S02]  /*7630*/  SHF.L.U32 R134, R86, 0x4, RZ ;  /* 0x0000000456867819 */ /* 0x000fc400000006ff */
[----:B------:R-:W-:Y:S02]  /*7640*/  LOP3.LUT R33, R34, 0xc0, RZ, 0xc0, !PT ;  /* 0x000000c022217812 */ /* 0x000fe400078ec0ff */
[C---:B------:R-:W-:Y:S02]  /*7650*/  SHF.L.U32 R84, R86.reuse, 0x2, RZ ;  /* 0x0000000256547819 */ /* 0x040fe400000006ff */
[----:B------:R-:W-:Y:S02]  /*7660*/  LOP3.LUT R33, R33, 0x8, R70, 0xf8, !PT ;  /* 0x0000000821217812 */ /* 0x000fe400078ef846 */
[----:B-1----:R-:W-:Y:S02]  /*7670*/  LOP3.LUT R9, R86, 0x8, RZ, 0xc0, !PT ;  /* 0x0000000856097812 */ /* 0x002fe400078ec0ff */
[C---:B------:R-:W-:Y:S02]  /*7680*/  LOP3.LUT R5, R134.reuse, 0x100, RZ, 0xc0, !PT ;  /* 0x0000010086057812 */ /* 0x040fe400078ec0ff */
        /* <DEDUP_REMOVED lines=16> */
[----:B------:R-:W5:Y:S01]  /*7790*/  LDSM.16.M88.4 R24, [R111+0x1400] ;  /* 0x001400006f18783b */ /* 0x000f620000000200 */
[----:B------:R-:W-:Y:S02]  /*77a0*/  IADD3 R32, PT, PT, R133, R32, RZ ;  /* 0x0000002085207210 */ /* 0x000fe40007ffe0ff */
[----:B------:R-:W-:Y:S01]  /*77b0*/  ISETP.GT.AND P0, PT, R22, R135, PT ;  /* 0x000000871600720c */ /* 0x000fe20003f04270 */
[----:B------:R-:W-:Y:S04]  /*77c0*/  LDSM.16.M88.4 R4, [R110+0x1000] ;  /* 0x001000006e04783b */ /* 0x000fe80000000200 */
[----:B----4-:R-:W4:Y:S04]  /*77d0*/  LDSM.16.M88.4 R16, [R32] ;  /* 0x000000002010783b */ /* 0x010f280000000200 */
[----:B------:R-:W3:Y:S01]  /*77e0*/  LDSM.16.M88.4 R40, [R110+0x1400] ;  /* 0x001400006e28783b */ /* 0x000ee20000000200 */
[C---:B-1----:R-:W-:Y:S08]  /*77f0*/  HMMA.16816.F32 R8, R28.reuse, R36, RZ ;  /* 0x000000241c08723c */ /* 0x042ff000000018ff */
[C---:B------:R-:W-:Y:S08]  /*7800*/  HMMA.16816.F32 R36, R28.reuse, R38, RZ ;  /* 0x000000261c24723c */ /* 0x040ff000000018ff */
[----:B-----5:R-:W-:Y:S08]  /*7810*/  HMMA.16816.F32 R12, R28, R24, RZ ;  /* 0x000000181c0c723c */ /* 0x020ff000000018ff */
[C---:B----4-:R-:W-:Y:S08]  /*7820*/  HMMA.16816.F32 R8, R16.reuse, R4, R8 ;  /* 0x000000041008723c */ /* 0x050ff00000001808 */
[C---:B------:R-:W-:Y:S01]  /*7830*/  HMMA.16816.F32 R36, R16.reuse, R6, R36 ;  /* 0x000000061024723c */ /* 0x040fe20000001824 */
[----:B------:R-:W1:Y:S07]  /*7840*/  LDSM.16.M88.4 R4, [R111+0x1800] ;  /* 0x001800006f04783b */ /* 0x000e6e0000000200 */
[----:B---3--:R-:W-:Y:S03]  /*7850*/  HMMA.16816.F32 R12, R16, R40, R12 ;  /* 0x00000028100c723c */ /* 0x008fe6000000180c */
[----:B--2---:R-:W-:Y:S01]  /*7860*/  FMUL.FTZ R8, R8, UR4 ;  /* 0x0000000408087c20 */ /* 0x004fe20008410000 */
        /* <DEDUP_REMOVED lines=13> */
[----:B------:R1:W1:Y:S01]  /*7940*/  MUFU.TANH R48, R37 ;  /* 0x0000002500307308 */ /* 0x0002620000002400 */
[C---:B--2---:R-:W-:Y:S01]  /*7950*/  HMMA.16816.F32 R8, R28.reuse, R26, RZ ;  /* 0x0000001a1c08723c */ /* 0x044fe200000018ff */
[----:B------:R-:W2:Y:S06]  /*7960*/  LDSM.16.M88.4 R24, [R110+0x1800] ;  /* 0x001800006e18783b */ /* 0x000eac0000000200 */
[----:B------:R-:W2:Y:S08]  /*7970*/  MUFU.TANH R51, R12 ;  /* 0x0000000c00337308 */ /* 0x000eb00000002400 */
[----:B------:R5:W2:Y:S01]  /*7980*/  MUFU.TANH R52, R13 ;  /* 0x0000000d00347308 */ /* 0x000aa20000002400 */
[----:B-1----:R-:W-:Y:S07]  /*7990*/  HMMA.16816.F32 R36, R28, R4, RZ ;  /* 0x000000041c24723c */ /* 0x002fee00000018ff */
[----:B------:R-:W1:Y:S01]  /*79a0*/  MUFU.TANH R45, R45 ;  /* 0x0000002d002d7308 */ /* 0x000e620000002400 */
[----:B------:R-:W-:Y:S01]  /*79b0*/  HMMA.16816.F32 R8, R16, R42, R8 ;  /* 0x0000002a1008723c */ /* 0x000fe20000001808 */
[----:B------:R-:W3:Y:S06]  /*79c0*/  LDSM.16.M88.4 R40, [R111+0x1c00] ;  /* 0x001c00006f28783b */ /* 0x000eec0000000200 */
[----:B------:R-:W1:Y:S01]  /*79d0*/  MUFU.TANH R44, R44 ;  /* 0x0000002c002c7308 */ /* 0x000e620000002400 */
[----:B-----5:R-:W5:Y:S01]  /*79e0*/  LDSM.16.M88.4 R12, [R110+0x1c00] ;  /* 0x001c00006e0c783b */ /* 0x020f620000000200 */
[----:B------:R-:W-:Y:S06]  /*79f0*/  HMMA.16816.F32 R4, R28, R6, RZ ;  /* 0x000000061c04723c */ /* 0x000fec00000018ff */
[----:B------:R-:W1:Y:S02]  /*7a00*/  MUFU.TANH R46, R46 ;  /* 0x0000002e002e7308 */ /* 0x000e640000002400 */
[C---:B--2---:R-:W-:Y:S02]  /*7a10*/  HMMA.16816.F32 R36, R16.reuse, R24, R36 ;  /* 0x000000181024723c */ /* 0x044fe40000001824 */
[----:B------:R-:W-:Y:S01]  /*7a20*/  FMUL.FTZ R8, R8, UR4 ;  /* 0x0000000408087c20 */ /* 0x000fe20008410000 */
[----:B------:R-:W-:Y:S01]  /*7a30*/  FMUL.FTZ R56, R9, UR4 ;  /* 0x0000000409387c20 */ /* 0x000fe20008410000 */
[----:B------:R-:W-:Y:S01]  /*7a40*/  FMUL.FTZ R57, R10, UR4 ;  /* 0x000000040a397c20 */ /* 0x000fe20008410000 */
[----:B------:R-:W-:Y:S01]  /*7a50*/  FMUL.FTZ R58, R11, UR4 ;  /* 0x000000040b3a7c20 */ /* 0x000fe20008410000 */
[----:B------:R3:W2:Y:S06]  /*7a60*/  MUFU.TANH R55, R8 ;  /* 0x0000000800377308 */ /* 0x0006ac0000002400 */
[----:B------:R-:W-:Y:S01]  /*7a70*/  HMMA.16816.F32 R4, R16, R26, R4 ;  /* 0x0000001a1004723c */ /* 0x000fe20000001804 */
[----:B------:R-:W4:Y:S01]  /*7a80*/  LDSM.16.M88.4 R24, [R111+0x2000] ;  /* 0x002000006f18783b */ /* 0x000f220000000200 */
[----:B------:R-:W1:Y:S05]  /*7a90*/  MUFU.TANH R49, R49 ;  /* 0x0000003100317308 */ /* 0x000e6a0000002400 */
[----:B------:R-:W-:Y:S01]  /*7aa0*/  FMUL.FTZ R36, R36, UR4 ;  /* 0x0000000424247c20 */ /* 0x000fe20008410000 */
[----:B------:R-:W-:Y:S01]  /*7ab0*/  FMUL.FTZ R68, R37, UR4 ;  /* 0x0000000425447c20 */ /* 0x000fe20008410000 */
[----:B------:R-:W-:Y:S01]  /*7ac0*/  FMUL.FTZ R69, R38, UR4 ;  /* 0x0000000426457c20 */ /* 0x000fe20008410000 */
[----:B------:R-:W-:Y:S01]  /*7ad0*/  FMUL.FTZ R70, R39, UR4 ;  /* 0x0000000427467c20 */ /* 0x000fe20008410000 */
[----:B------:R2:W1:Y:S01]  /*7ae0*/  MUFU.TANH R59, R36 ;  /* 0x00000024003b7308 */ /* 0x0004620000002400 */
[C---:B---3--:R-:W-:Y:S07]  /*7af0*/  HMMA.16816.F32 R8, R28.reuse, R40, RZ ;  /* 0x000000281c08723c */ /* 0x048fee00000018ff */
[----:B------:R-:W-:Y:S01]  /*7b00*/  FMUL.FTZ R72, R4, UR4 ;  /* 0x0000000404487c20 */ /* 0x000fe20008410000 */
[----:B------:R-:W-:Y:S01]  /*7b10*/  HMMA.16816.F32 R40, R28, R42, RZ ;  /* 0x0000002a1c28723c */ /* 0x000fe200000018ff */
[----:B------:R-:W-:Y:S01]  /*7b20*/  FMUL.FTZ R73, R5, UR4 ;  /* 0x0000000405497c20 */ /* 0x000fe20008410000 */
[----:B------:R-:W-:Y:S01]  /*7b30*/  FMUL.FTZ R74, R6, UR4 ;  /* 0x00000004064a7c20 */ /* 0x000fe20008410000 */
[----:B------:R-:W-:Y:S01]  /*7b40*/  FMUL.FTZ R75, R7, UR4 ;  /* 0x00000004074b7c20 */ /* 0x000fe20008410000 */
[----:B------:R-:W3:Y:S01]  /*7b50*/  MUFU.TANH R50, R50 ;  /* 0x0000003200327308 */ /* 0x000ee20000002400 */
[----:B--2---:R-:W2:Y:S07]  /*7b60*/  LDSM.16.M88.4 R36, [R110+0x2000] ;  /* 0x002000006e24783b */ /* 0x004eae0000000200 */
[C---:B-----5:R-:W-:Y:S01]  /*7b70*/  HMMA.16816.F32 R8, R16.reuse, R12, R8 ;  /* 0x0000000c1008723c */ /* 0x060fe20000001808 */
[----:B------:R-:W1:Y:S07]  /*7b80*/  MUFU.TANH R53, R53 ;  /* 0x0000003500357308 */ /* 0x000e6e0000002400 */
[----:B------:R-:W-:Y:S01]  /*7b90*/  HMMA.16816.F32 R40, R16, R14, R40 ;  /* 0x0000000e1028723c */ /* 0x000fe20000001828 */
[----:B------:R-:W5:Y:S01]  /*7ba0*/  LDSM.16.M88.4 R12, [R111+0x2400] ;  /* 0x002400006f0c783b */ /* 0x000f620000000200 */
[----:B------:R-:W1:Y:S06]  /*7bb0*/  MUFU.TANH R54, R54 ;  /* 0x0000003600367308 */ /* 0x000e6c0000002400 */
[----:B----4-:R-:W-:Y:S02]  /*7bc0*/  HMMA.16816.F32 R4, R28, R24, RZ ;  /* 0x000000181c04723c */ /* 0x010fe400000018ff */
[----:B------:R-:W4:Y:S01]  /*7bd0*/  MUFU.TANH R56, R56 ;  /* 0x0000003800387308 */ /* 0x000f220000002400 */
[----:B------:R-:W-:Y:S01]  /*7be0*/  FMUL.FTZ R8, R8, UR4 ;  /* 0x0000000408087c20 */ /* 0x000fe20008410000 */
[----:B------:R-:W-:Y:S01]  /*7bf0*/  FMUL.FTZ R9, R9, UR4 ;  /* 0x0000000409097c20 */ /* 0x000fe20008410000 */
[----:B------:R-:W-:Y:S01]  /*7c00*/  FMUL.FTZ R10, R10, UR4 ;  /* 0x000000040a0a7c20 */ /* 0x000fe20008410000 */
[----:B------:R-:W-:-:S02]  /*7c10*/  FMUL.FTZ R161, R11, UR4 ;  /* 0x000000040ba17c20 */ /* 0x000fc40008410000 */
[----:B------:R-:W-:Y:S02]  /*7c20*/  HMMA.16816.F32 R24, R28, R26, RZ ;  /* 0x0000001a1c18723c */ /* 0x000fe400000018ff */
[----:B------:R-:W1:Y:S01]  /*7c30*/  MUFU.TANH R155, R8 ;  /* 0x00000008009b7308 */ /* 0x000e620000002400 */
[----:B------:R-:W-:Y:S01]  /*7c40*/  FMUL.FTZ R40, R40, UR4 ;  /* 0x0000000428287c20 */ /* 0x000fe20008410000 */
[----:B------:R-:W-:Y:S01]  /*7c50*/  FMUL.FTZ R41, R41, UR4 ;  /* 0x0000000429297c20 */ /* 0x000fe20008410000 */
[----:B------:R-:W-:Y:S01]  /*7c60*/  FMUL.FTZ R105, R42, UR4 ;  /* 0x000000042a697c20 */ /* 0x000fe20008410000 */
[----:B------:R-:W-:-:S04]  /*7c70*/  FMUL.FTZ R159, R43, UR4 ;  /* 0x000000042b9f7c20 */ /* 0x000fc80008410000 */
[----:B------:R-:W1:Y:S02]  /*7c80*/  MUFU.TANH R165, R9 ;  /* 0x0000000900a57308 */ /* 0x000e640000002400 */
[C---:B--2---:R-:W-:Y:S06]  /*7c90*/  HMMA.16816.F32 R4, R16.reuse, R36, R4 ;  /* 0x000000241004723c */ /* 0x044fec0000001804 */
[----:B------:R2:W1:Y:S02]  /*7ca0*/  MUFU.TANH R153, R10 ;  /* 0x0000000a00997308 */ /* 0x0004640000002400 */
[----:B------:R-:W-:Y:S06]  /*7cb0*/  HMMA.16816.F32 R24, R16, R38, R24 ;  /* 0x000000261018723c */ /* 0x000fec0000001818 */
[----:B------:R-:W1:Y:S02]  /*7cc0*/  MUFU.TANH R119, R40 ;  /* 0x0000002800777308 */ /* 0x000e640000002400 */
[C---:B-----5:R-:W-:Y:S03]  /*7cd0*/  HMMA.16816.F32 R36, R28.reuse, R12, RZ ;  /* 0x0000000c1c24723c */ /* 0x060fe600000018ff */
[----:B------:R-:W-:Y:S01]  /*7ce0*/  FMUL.FTZ R4, R4, UR4 ;  /* 0x0000000404047c20 */ /* 0x000fe20008410000 */
[----:B------:R-:W-:Y:S01]  /*7cf0*/  FMUL.FTZ R5, R5, UR4 ;  /* 0x0000000405057c20 */ /* 0x000fe20008410000 */
[----:B------:R-:W-:Y:S01]  /*7d00*/  FMUL.FTZ R149, R6, UR4 ;  /* 0x0000000406957c20 */ /* 0x000fe20008410000 */
[----:B------:R5:W1:Y:S01]  /*7d10*/  MUFU.TANH R163, R41 ;  /* 0x0000002900a37308 */ /* 0x000a620000002400 */
[----:B--2---:R-:W2:Y:S01]  /*7d20*/  LDSM.16.M88.4 R8, [R110+0x2400] ;  /* 0x002400006e08783b */ /* 0x004ea20000000200 */
[----:B------:R-:W-:Y:S01]  /*7d30*/  FMUL.FTZ R147, R7, UR4 ;  /* 0x0000000407937c20 */ /* 0x000fe20008410000 */
[----:B------:R-:W-:Y:S02]  /*7d40*/  HMMA.16816.F32 R12, R28, R14, RZ ;  /* 0x0000000e1c0c723c */ /* 0x000fe400000018ff */
[----:B------:R-:W-:Y:S01]  /*7d50*/  FMUL.FTZ R24, R24, UR4 ;  /* 0x0000000418187c20 */ /* 0x000fe20008410000 */
[----:B------:R-:W-:Y:S01]  /*7d60*/  FMUL.FTZ R121, R25, UR4 ;  /* 0x0000000419797c20 */ /* 0x000fe20008410000 */
[----:B------:R-:W-:Y:S01]  /*7d70*/  FMUL.FTZ R131, R26, UR4 ;  /* 0x000000041a837c20 */ /* 0x000fe20008410000 */
[----:B------:R-:W1:Y:S01]  /*7d80*/  MUFU.TANH R117, R4 ;  /* 0x0000000400757308 */ /* 0x000e620000002400 */
[----:B------:R-:W-:-:S07]  /*7d90*/  FMUL.FTZ R113, R27, UR4 ;  /* 0x000000041b717c20 */ /* 0x000fce0008410000 */
[----:B------:R3:W1:Y:S01]  /*7da0*/  MUFU.TANH R125, R5 ;  /* 0x00000005007d7308 */ /* 0x0006620000002400 */
[----:B-----5:R-:W5:Y:S07]  /*7db0*/  LDSM.16.M88.4 R40, [R111+0x2800] ;  /* 0x002800006f28783b */ /* 0x020f6e0000000200 */
[----:B------:R4:W1:Y:S08]  /*7dc0*/  MUFU.TANH R123, R24 ;  /* 0x00000018007b7308 */ /* 0x0008700000002400 */
[----:B------:R-:W1:Y:S01]  /*7dd0*/  MUFU.TANH R57, R57 ;  /* 0x0000003900397308 */ /* 0x000e620000002400 */
[----:B---3--:R-:W3:Y:S07]  /*7de0*/  LDSM.16.M88.4 R4, [R110+0x2800] ;  /* 0x002800006e04783b */ /* 0x008eee0000000200 */
[----:B------:R-:W1:Y:S01]  /*7df0*/  MUFU.TANH R58, R58 ;  /* 0x0000003a003a7308 */ /* 0x000e620000002400 */
[C---:B--2---:R-:W-:Y:S01]  /*7e00*/  HMMA.16816.F32 R36, R16.reuse, R8, R36 ;  /* 0x000000081024723c */ /* 0x044fe20000001824 */
[----:B----4-:R-:W2:Y:S06]  /*7e10*/  LDSM.16.M88.4 R24, [R111+0x2c00] ;  /* 0x002c00006f18783b */ /* 0x010eac0000000200 */
        /* <DEDUP_REMOVED lines=12> */
[----:B------:R-:W-:-:S02]  /*7ee0*/  FMUL.FTZ R93, R14, UR4 ;  /* 0x000000040e5d7c20 */ /* 0x000fc40008410000 */
[----:B------:R-:W1:Y:S05]  /*7ef0*/  MUFU.TANH R70, R70 ;  /* 0x0000004600467308 */ /* 0x000e6a0000002400 */
[----:B---3--:R-:W-:Y:S01]  /*7f00*/  HMMA.16816.F32 R8, R16, R4, R8 ;  /* 0x000000041008723c */ /* 0x008fe20000001808 */
[----:B------:R-:W-:Y:S02]  /*7f10*/  FMUL.FTZ R4, R15, UR4 ;  /* 0x000000040f047c20 */ /* 0x000fe40008410000 */
[----:B------:R-:W3:Y:S01]  /*7f20*/  MUFU.TANH R72, R72 ;  /* 0x0000004800487308 */ /* 0x000ee20000002400 */
[----:B-----5:R-:W5:Y:S01]  /*7f30*/  LDSM.16.M88.4 R36, [R110+0x2c00] ;  /* 0x002c00006e24783b */ /* 0x020f620000000200 */
[----:B------:R-:W-:-:S04]  /*7f40*/  DEPBAR.LE SB0, 0x0 ;  /* 0x000080000000791a */ /* 0x000fc80000000000 */
[C---:B--2---:R-:W-:Y:S02]  /*7f50*/  HMMA.16816.F32 R12, R28.reuse, R24, RZ ;  /* 0x000000181c0c723c */ /* 0x044fe400000018ff */
[----:B------:R-:W2:Y:S06]  /*7f60*/  MUFU.TANH R73, R73 ;  /* 0x0000004900497308 */ /* 0x000eac0000002400 */
[----:B------:R-:W-:Y:S02]  /*7f70*/  HMMA.16816.F32 R24, R28, R26, RZ ;  /* 0x0000001a1c18723c */ /* 0x000fe400000018ff */
[----:B------:R-:W-:Y:S01]  /*7f80*/  FMUL.FTZ R5, R11, UR4 ;  /* 0x000000040b057c20 */ /* 0x000fe20008410000 */
[----:B------:R-:W-:Y:S01]  /*7f90*/  FMUL.FTZ R8, R8, UR4 ;  /* 0x0000000408087c20 */ /* 0x000fe20008410000 */
[----:B------:R-:W-:Y:S01]  /*7fa0*/  FMUL.FTZ R9, R9, UR4 ;  /* 0x0000000409097c20 */ /* 0x000fe20008410000 */
[----:B------:R-:W1:Y:S03]  /*7fb0*/  MUFU.TANH R74, R74 ;  /* 0x0000004a004a7308 */ /* 0x000e660000002400 */
[----:B------:R-:W-:Y:S01]  /*7fc0*/  HMMA.16816.F32 R40, R16, R6, R40 ;  /* 0x000000061028723c */ /* 0x000fe20000001828 */
[----:B------:R-:W-:-:S04]  /*7fd0*/  FMUL.FTZ R6, R10, UR4 ;  /* 0x000000040a067c20 */ /* 0x000fc80008410000 */
[----:B------:R-:W1:Y:S08]  /*7fe0*/  MUFU.TANH R75, R75 ;  /* 0x0000004b004b7308 */ /* 0x000e700000002400 */
[----:B------:R-:W1:Y:S01]  /*7ff0*/  MUFU.TANH R161, R161 ;  /* 0x000000a100a17308 */ /* 0x000e620000002400 */
[C---:B-----5:R-:W-:Y:S05]  /*8000*/  HMMA.16816.F32 R12, R16.reuse, R36, R12 ;  /* 0x00000024100c723c */ /* 0x060fea000000180c */
[----:B------:R-:W-:Y:S01]  /*8010*/  FMUL.FTZ R37, R41, UR4 ;  /* 0x0000000429257c20 */ /* 0x000fe20008410000 */
[----:B------:R-:W-:Y:S01]  /*8020*/  FMUL.FTZ R36, R40, UR4 ;  /* 0x0000000428247c20 */ /* 0x000fe20008410000 */
[----:B------:R-:W-:Y:S01]  /*8030*/  FMUL.FTZ R11, R42, UR4 ;  /* 0x000000042a0b7c20 */ /* 0x000fe20008410000 */
[----:B------:R-:W-:Y:S01]  /*8040*/  FMUL.FTZ R10, R43, UR4 ;  /* 0x000000042b0a7c20 */ /* 0x000fe20008410000 */
[----:B------:R-:W1:Y:S01]  /*8050*/  MUFU.TANH R105, R105 ;  /* 0x0000006900697308 */ /* 0x000e620000002400 */
[----:B------:R-:W-:Y:S07]  /*8060*/  HMMA.16816.F32 R24, R16, R38, R24 ;  /* 0x000000261018723c */ /* 0x000fee0000001818 */
[----:B------:R-:W1:Y:S02]  /*8070*/  MUFU.TANH R159, R159 ;  /* 0x0000009f009f7308 */ /* 0x000e640000002400 */
[----:B------:R-:W-:Y:S01]  /*8080*/  FMUL.FTZ R12, R12, UR4 ;  /* 0x000000040c0c7c20 */ /* 0x000fe20008410000 */
[----:B------:R-:W-:Y:S01]  /*8090*/  FMUL.FTZ R31, R14, UR4 ;  /* 0x000000040e1f7c20 */ /* 0x000fe20008410000 */
[----:B------:R-:W-:Y:S01]  /*80a0*/  FMUL.FTZ R13, R13, UR4 ;  /* 0x000000040d0d7c20 */ /* 0x000fe20008410000 */
[----:B------:R-:W-:-:S03]  /*80b0*/  FMUL.FTZ R15, R15, UR4 ;  /* 0x000000040f0f7c20 */ /* 0x000fc60008410000 */
[----:B------:R5:W1:Y:S04]  /*80c0*/  MUFU.TANH R41, R12 ;  /* 0x0000000c00297308 */ /* 0x000a680000002400 */
[----:B------:R-:W-:Y:S01]  /*80d0*/  FMUL.FTZ R14, R25, UR4 ;  /* 0x00000004190e7c20 */ /* 0x000fe20008410000 */
[----:B------:R-:W-:Y:S01]  /*80e0*/  FMUL.FTZ R16, R24, UR4 ;  /* 0x0000000418107c20 */ /* 0x000fe20008410000 */
[----:B------:R-:W-:Y:S02]  /*80f0*/  FMUL.FTZ R25, R27, UR4 ;  /* 0x000000041b197c20 */ /* 0x000fe40008410000 */
[----:B------:R-:W1:Y:S08]  /*8100*/  MUFU.TANH R149, R149 ;  /* 0x0000009500957308 */ /* 0x000e700000002400 */
[----:B------:R-:W1:Y:S01]  /*8110*/  MUFU.TANH R147, R147 ;  /* 0x0000009300937308 */ /* 0x000e620000002400 */
[----:B-----5:R-:W-:-:S07]  /*8120*/  FMUL.FTZ R12, R26, UR4 ;  /* 0x000000041a0c7c20 */ /* 0x020fce0008410000 */
        /* <DEDUP_REMOVED lines=38> */
.L_x_3763:
[----:B------:R-:W2:Y:S01]  /*8390*/  LDC R2, c[0x0][0x4f0] ;  /* 0x00013c00ff027b82 */ /* 0x000ea20000000800 */
[C---:B------:R-:W-:Y:S01]  /*83a0*/  IADD3 R19, PT, PT, R67.reuse, -0x100, RZ ;  /* 0xffffff0043137810 */ /* 0x040fe20007ffe0ff */
[----:B------:R-:W-:Y:S01]  /*83b0*/  VIADD R7, R67, 0xffffff80 ;  /* 0xffffff8043077836 */ /* 0x000fe20000000000 */
[----:B------:R-:W3:Y:S02]  /*83c0*/  LDCU.64 UR8, c[0x0][0x3a0] ;  /* 0x00007400ff0877ac */ /* 0x000ee40008000a00 */
[----:B-1----:R-:W-:Y:S02]  /*83d0*/  IABS R13, R19 ;  /* 0x00000013000d7213 */ /* 0x002fe40000000000 */
[----:B------:R-:W-:Y:S02]  /*83e0*/  IABS R17, R7 ;  /* 0x0000000700117213 */ /* 0x000fe40000000000 */
[-C--:B--2---:R-:W-:Y:S02]  /*83f0*/  IABS R0, R2.reuse ;  /* 0x0000000200007213 */ /* 0x084fe40000000000 */
        /* <DEDUP_REMOVED lines=47> */
[----:B---3--:R-:W-:-:S04]  /*86f0*/  IMAD.WIDE.U32 R18, R0, UR8, R18 ;  /* 0x0000000800127c25 */ /* 0x008fc8000f8e0012 */
[----:B------:R-:W-:Y:S01]  /*8700*/  IMAD R7, R7, UR8, RZ ;  /* 0x0000000807077c24 */ /* 0x000fe2000f8e02ff */
[----:B------:R-:W-:-:S03]  /*8710*/  LEA R138, P0, R18, R138, 0x1 ;  /* 0x0000008a128a7211 */ /* 0x000fc600078008ff */
[----:B------:R-:W-:-:S05]  /*8720*/  IMAD R7, R0, UR9, R7 ;  /* 0x0000000900077c24 */ /* 0x000fca000f8e0207 */
[----:B------:R-:W-:-:S04]  /*8730*/  IADD3 R7, PT, PT, R19, R7, RZ ;  /* 0x0000000713077210 */ /* 0x000fc80007ffe0ff */
[----:B------:R-:W-:-:S07]  /*8740*/  LEA.HI.X R139, R18, R139, R7, 0x1, P0 ;  /* 0x0000008b128b7211 */ /* 0x000fce00000f0c07 */
.L_x_3764:
[----:B------:R-:W2:Y:S01]  /*8750*/  LDCU UR8, c[0x0][0x440] ;  /* 0x00008800ff0877ac */ /* 0x000ea20008000800 */
[----:B------:R-:W-:-:S04]  /*8760*/  LOP3.LUT R0, R144, 0x18, RZ, 0xc0, !PT ;  /* 0x0000001890007812 */ /* 0x000fc800078ec0ff */
[----:B--2---:R-:W-:-:S13]  /*8770*/  ISETP.GE.AND P0, PT, R0, UR8, PT ;  /* 0x0000000800007c0c */ /* 0x004fda000bf06270 */
        /* <DEDUP_REMOVED lines=9> */
[----:B-1----:R-:W-:Y:S02]  /*8810*/  @!P0 LEA.HI.X R9, R62, R139, R63, 0x6, P1 ;  /* 0x0000008b3e098211 */ /* 0x002fe400008f343f */
        /* <DEDUP_REMOVED lines=21> */
.L_x_3762:
[----:B------:R-:W-:Y:S01]  /*8970*/  IMAD.SHL.U32 R109, R86, 0x2, RZ ;  /* 0x00000002566d7824 */ /* 0x000fe200078e00ff */
[----:B------:R-:W3:Y:S01]  /*8980*/  LDCU UR8, c[0x0][0x45c] ;  /* 0x00008b80ff0877ac */ /* 0x000ee20008000800 */
[----:B------:R-:W-:-:S03]  /*8990*/  LOP3.LUT R108, R33, 0x120, R34, 0xf8, !PT ;  /* 0x00000120216c7812 */ /* 0x000fc600078ef822 */
[----:B------:R-:W-:Y:S02]  /*89a0*/  LOP3.LUT R109, R109, 0x6, RZ, 0xc0, !PT ;  /* 0x000000066d6d7812 */ /* 0x000fe400078ec0ff */
[----:B------:R-:W-:-:S03]  /*89b0*/  LEA R132, R108, UR5, 0x1 ;  /* 0x000000056c847c11 */ /* 0x000fc6000f8e08ff */
[----:B------:R-:W-:-:S04]  /*89c0*/  IMAD R0, R22, 0x80, R109 ;  /* 0x0000008016007824 */ /* 0x000fc800078e026d */
[C---:B--2---:R-:W-:Y:S02]  /*89d0*/  VIADD R18, R0.reuse, 0x1 ;  /* 0x0000000100127836 */ /* 0x044fe40000000000 */
[C---:B------:R-:W-:Y:S02]  /*89e0*/  VIADD R2, R0.reuse, 0x8 ;  /* 0x0000000800027836 */ /* 0x040fe40000000000 */
[----:B------:R-:W-:Y:S01]  /*89f0*/  VIADD R26, R0, 0x68 ;  /* 0x00000068001a7836 */ /* 0x000fe20000000000 */
[----:B------:R-:W-:Y:S01]  /*8a00*/  ISETP.GE.AND P1, PT, R18, R85, PT ;  /* 0x000000551200720c */ /* 0x000fe20003f26270 */
[----:B------:R-:W-:Y:S01]  /*8a10*/  VIADD R42, R0, 0x61 ;  /* 0x00000061002a7836 */ /* 0x000fe20000000000 */
[----:B------:R-:W-:Y:S01]  /*8a20*/  ISETP.GE.AND P0, PT, R18, R87, PT ;  /* 0x000000571200720c */ /* 0x000fe20003f06270 */
[----:B------:R-:W-:Y:S01]  /*8a30*/  VIADD R18, R0, 0x9 ;  /* 0x0000000900127836 */ /* 0x000fe20000000000 */
[----:B------:R-:W-:Y:S01]  /*8a40*/  ISETP.GE.AND P2, PT, R2, R85, PT ;  /* 0x000000550200720c */ /* 0x000fe20003f46270 */
[----:B------:R-:W-:Y:S01]  /*8a50*/  VIADD R24, R0, 0x69 ;  /* 0x0000006900187836 */ /* 0x000fe20000000000 */
[----:B------:R-:W-:Y:S01]  /*8a60*/  ISETP.GE.AND P3, PT, R2, R87, PT ;  /* 0x000000570200720c */ /* 0x000fe20003f66270 */
[----:B------:R-:W-:Y:S01]  /*8a70*/  VIADD R2, R0, 0x10 ;  /* 0x0000001000027836 */ /* 0x000fe20000000000 */
[----:B------:R-:W-:-:S02]  /*8a80*/  ISETP.GE.AND P4, PT, R18, R85, PT ;  /* 0x000000551200720c */ /* 0x000fc40003f86270 */
[----:B------:R-:W-:Y:S01]  /*8a90*/  ISETP.GE.AND P5, PT, R18, R87, PT ;  /* 0x000000571200720c */ /* 0x000fe20003fa6270 */
[----:B------:R-:W-:Y:S01]  /*8aa0*/  VIADD R18, R0, 0x11 ;  /* 0x0000001100127836 */ /* 0x000fe20000000000 */
[----:B-1----:R-:W-:Y:S02]  /*8ab0*/  FSEL R15, R45, -INF , !P1 ;  /* 0xff8000002d0f7808 */ /* 0x002fe40004800000 */
[----:B------:R-:W-:Y:S02]  /*8ac0*/  ISETP.GE.AND P6, PT, R2, R85, PT ;  /* 0x000000550200720c */ /* 0x000fe40003fc6270 */
[----:B------:R-:W-:Y:S02]  /*8ad0*/  FSEL R79, R46, -INF , !P0 ;  /* 0xff8000002e4f7808 */ /* 0x000fe40004000000 */
[----:B------:R-:W-:Y:S01]  /*8ae0*/  ISETP.GE.AND P1, PT, R2, R87, PT ;  /* 0x000000570200720c */ /* 0x000fe20003f26270 */
[----:B------:R-:W-:Y:S01]  /*8af0*/  VIADD R2, R0, 0x18 ;  /* 0x0000001800027836 */ /* 0x000fe20000000000 */
[----:B------:R-:W-:-:S02]  /*8b00*/  FSEL R107, R47, -INF , !P2 ;  /* 0xff8000002f6b7808 */ /* 0x000fc40005000000 */
[C---:B------:R-:W-:Y:S02]  /*8b10*/  ISETP.GE.AND P2, PT, R18.reuse, R85, PT ;  /* 0x000000551200720c */ /* 0x040fe40003f46270 */
[----:B------:R-:W-:Y:S01]  /*8b20*/  ISETP.GE.AND P0, PT, R18, R87, PT ;  /* 0x000000571200720c */ /* 0x000fe20003f06270 */
[----:B------:R-:W-:Y:S01]  /*8b30*/  VIADD R18, R0, 0x19 ;  /* 0x0000001900127836 */ /* 0x000fe20000000000 */
[----:B------:R-:W-:Y:S02]  /*8b40*/  FSEL R9, R49, -INF , !P3 ;  /* 0xff80000031097808 */ /* 0x000fe40005800000 */
[----:B------:R-:W-:Y:S01]  /*8b50*/  FSEL R81, R50, -INF , !P5 ;  /* 0xff80000032517808 */ /* 0x000fe20006800000 */
[----:B------:R-:W-:Y:S01]  /*8b60*/  VIADD R50, R0, 0x59 ;  /* 0x0000005900327836 */ /* 0x000fe20000000000 */
[C---:B------:R-:W-:Y:S02]  /*8b70*/  ISETP.GE.AND P3, PT, R2.reuse, R85, PT ;  /* 0x000000550200720c */ /* 0x040fe40003f66270 */
[----:B------:R-:W-:Y:S01]  /*8b80*/  ISETP.GE.AND P5, PT, R2, R87, PT ;  /* 0x000000570200720c */ /* 0x000fe20003fa6270 */
[----:B------:R-:W-:Y:S01]  /*8b90*/  VIADD R2, R0, 0x20 ;  /* 0x0000002000027836 */ /* 0x000fe20000000000 */
[----:B------:R-:W-:-:S02]  /*8ba0*/  FSEL R151, R51, -INF , !P6 ;  /* 0xff80000033977808 */ /* 0x000fc40007000000 */
[-C--:B------:R-:W-:Y:S02]  /*8bb0*/  ISETP.GE.AND P6, PT, R18, R85.reuse, PT ;  /* 0x000000551200720c */ /* 0x080fe40003fc6270 */
[----:B------:R-:W-:Y:S02]  /*8bc0*/  FSEL R83, R53, -INF , !P1 ;  /* 0xff80000035537808 */ /* 0x000fe40004800000 */
[----:B------:R-:W-:Y:S02]  /*8bd0*/  P2R R7, PR, RZ, 0x40 ;  /* 0x00000040ff077803 */ /* 0x000fe40000000000 */
[----:B------:R-:W-:Y:S01]  /*8be0*/  FSEL R115, R48, -INF , !P4 ;  /* 0xff80000030737808 */ /* 0x000fe20006000000 */
[----:B------:R-:W-:Y:S01]  /*8bf0*/  VIADD R48, R0, 0x60 ;  /* 0x0000006000307836 */ /* 0x000fe20000000000 */
[C---:B------:R-:W-:Y:S02]  /*8c00*/  ISETP.GE.AND P6, PT, R2.reuse, R85, PT ;  /* 0x000000550200720c */ /* 0x040fe40003fc6270 */
[-C--:B------:R-:W-:Y:S01]  /*8c10*/  ISETP.GE.AND P1, PT, R2, R87.reuse, PT ;  /* 0x000000570200720c */ /* 0x080fe20003f26270 */
[----:B------:R-:W-:Y:S01]  /*8c20*/  VIADD R2, R0, 0x28 ;  /* 0x0000002800027836 */ /* 0x000fe20000000000 */
[----:B------:R-:W-:Y:S01]  /*8c30*/  ISETP.GE.AND P4, PT, R18, R87, PT ;  /* 0x000000571200720c */ /* 0x000fe20003f86270 */
[----:B------:R-:W-:Y:S01]  /*8c40*/  VIADD R18, R0, 0x21 ;  /* 0x0000002100127836 */ /* 0x000fe20000000000 */
[----:B------:R-:W-:-:S02]  /*8c50*/  FSEL R55, R55, -INF , !P3 ;  /* 0xff80000037377808 */ /* 0x000fc40005800000 */
[----:B------:R-:W-:Y:S02]  /*8c60*/  ISETP.NE.AND P3, PT, R7, RZ, PT ;  /* 0x000000ff0700720c */ /* 0x000fe40003f65270 */
[----:B------:R-:W-:Y:S02]  /*8c70*/  FSEL R7, R57, -INF , !P5 ;  /* 0xff80000039077808 */ /* 0x000fe40006800000 */
[----:B------:R-:W-:Y:S02]  /*8c80*/  FSEL R52, R52, -INF , !P2 ;  /* 0xff80000034347808 */ /* 0x000fe40005000000 */
[----:B------:R-:W-:Y:S01]  /*8c90*/  FSEL R157, R54, -INF , !P0 ;  /* 0xff800000369d7808 */ /* 0x000fe20004000000 */
[----:B------:R-:W-:Y:S01]  /*8ca0*/  VIADD R54, R0, 0x58 ;  /* 0x0000005800367836 */ /* 0x000fe20000000000 */
[-C--:B------:R-:W-:Y:S02]  /*8cb0*/  ISETP.GE.AND P5, PT, R2, R85.reuse, PT ;  /* 0x000000550200720c */ /* 0x080fe40003fa6270 */
[----:B------:R-:W-:-:S02]  /*8cc0*/  ISETP.GE.AND P2, PT, R18, R85, PT ;  /* 0x000000551200720c */ /* 0x000fc40003f46270 */
[-C--:B------:R-:W-:Y:S01]  /*8cd0*/  ISETP.GE.AND P0, PT, R18, R87.reuse, PT ;  /* 0x000000571200720c */ /* 0x080fe20003f06270 */
[----:B------:R-:W-:Y:S01]  /*8ce0*/  VIADD R18, R0, 0x29 ;  /* 0x0000002900127836 */ /* 0x000fe20000000000 */
[----:B------:R-:W-:Y:S02]  /*8cf0*/  P2R R13, PR, RZ, 0x20 ;  /* 0x00000020ff0d7803 */ /* 0x000fe40000000000 */
[----:B------:R-:W-:Y:S02]  /*8d00*/  FSEL R56, R56, -INF , !P3 ;  /* 0xff80000038387808 */ /* 0x000fe40005800000 */
[----:B------:R-:W-:Y:S01]  /*8d10*/  FSEL R71, R58, -INF , !P4 ;  /* 0xff8000003a477808 */ /* 0x000fe20006000000 */
[----:B------:R-:W-:Y:S01]  /*8d20*/  VIADD R58, R0, 0x51 ;  /* 0x00000051003a7836 */ /* 0x000fe20000000000 */
[----:B------:R-:W-:Y:S01]  /*8d30*/  ISETP.GE.AND P3, PT, R2, R87, PT ;  /* 0x000000570200720c */ /* 0x000fe20003f66270 */
[----:B------:R-:W-:Y:S01]  /*8d40*/  VIADD R2, R0, 0x30 ;  /* 0x0000003000027836 */ /* 0x000fe20000000000 */
[----:B------:R-:W-:-:S02]  /*8d50*/  FSEL R101, R59, -INF , !P6 ;  /* 0xff8000003b657808 */ /* 0x000fc40007000000 */
[C---:B------:R-:W-:Y:S02]  /*8d60*/  ISETP.GE.AND P6, PT, R18.reuse, R85, PT ;  /* 0x000000551200720c */ /* 0x040fe40003fc6270 */
[----:B------:R-:W-:Y:S02]  /*8d70*/  FSEL R99, R69, -INF , !P1 ;  /* 0xff80000045637808 */ /* 0x000fe40004800000 */
[----:B------:R-:W-:Y:S01]  /*8d80*/  ISETP.GE.AND P4, PT, R18, R87, PT ;  /* 0x000000571200720c */ /* 0x000fe20003f86270 */
[----:B------:R-:W-:Y:S01]  /*8d90*/  VIADD R18, R0, 0x31 ;  /* 0x0000003100127836 */ /* 0x000fe20000000000 */
[----:B------:R-:W-:Y:S02]  /*8da0*/  ISETP.NE.AND P1, PT, R13, RZ, PT ;  /* 0x000000ff0d00720c */ /* 0x000fe40003f25270 */
[----:B------:R-:W-:Y:S01]  /*8db0*/  FSEL R28, R70, -INF , !P0 ;  /* 0xff800000461c7808 */ /* 0x000fe20004000000 */
[----:B------:R-:W-:Y:S01]  /*8dc0*/  VIADD R70, R0, 0x49 ;  /* 0x0000004900467836 */ /* 0x000fe20000000000 */
[----:B------:R-:W-:Y:S01]  /*8dd0*/  FSEL R103, R68, -INF , !P2 ;  /* 0xff80000044677808 */ /* 0x000fe20005000000 */
[----:B------:R-:W-:Y:S01]  /*8de0*/  VIADD R68, R0, 0x50 ;  /* 0x0000005000447836 */ /* 0x000fe20000000000 */
[----:B------:R-:W-:-:S02]  /*8df0*/  ISETP.GE.AND P5, PT, R2, R85, PT ;  /* 0x000000550200720c */ /* 0x000fc40003fa6270 */
[----:B------:R-:W-:Y:S01]  /*8e00*/  ISETP.GE.AND P0, PT, R2, R87, PT ;  /* 0x000000570200720c */ /* 0x000fe20003f06270 */
[----:B------:R-:W-:Y:S01]  /*8e10*/  VIADD R2, R0, 0x38 ;  /* 0x0000003800027836 */ /* 0x000fe20000000000 */
[----:B------:R-:W-:Y:S02]  /*8e20*/  FSEL R30, R72, -INF , !P1 ;  /* 0xff800000481e7808 */ /* 0x000fe40004800000 */
[C---:B------:R-:W-:Y:S02]  /*8e30*/  ISETP.GE.AND P1, PT, R18.reuse, R85, PT ;  /* 0x000000551200720c */ /* 0x040fe40003f26270 */
[----:B------:R-:W-:Y:S01]  /*8e40*/  ISETP.GE.AND P2, PT, R18, R87, PT ;  /* 0x000000571200720c */ /* 0x000fe20003f46270 */
[----:B------:R-:W-:Y:S01]  /*8e50*/  VIADD R18, R0, 0x39 ;  /* 0x0000003900127836 */ /* 0x000fe20000000000 */
[----:B------:R-:W-:Y:S02]  /*8e60*/  FSEL R38, R74, -INF , !P3 ;  /* 0xff8000004a267808 */ /* 0x000fe40005800000 */
[----:B------:R-:W-:-:S02]  /*8e70*/  FSEL R40, R75, -INF , !P4 ;  /* 0xff8000004b287808 */ /* 0x000fc40006000000 */
[----:B------:R-:W-:Y:S02]  /*8e80*/  FSEL R46, R73, -INF , !P6 ;  /* 0xff800000492e7808 */ /* 0x000fe40007000000 */
[C---:B------:R-:W-:Y:S02]  /*8e90*/  ISETP.GE.AND P3, PT, R2.reuse, R85, PT ;  /* 0x000000550200720c */ /* 0x040fe40003f66270 */
[-C--:B------:R-:W-:Y:S01]  /*8ea0*/  ISETP.GE.AND P4, PT, R2, R87.reuse, PT ;  /* 0x000000570200720c */ /* 0x080fe20003f86270 */
[----:B------:R-:W-:Y:S01]  /*8eb0*/  VIADD R2, R0, 0x40 ;  /* 0x0000004000027836 */ /* 0x000fe20000000000 */
[----:B------:R-:W-:Y:S02]  /*8ec0*/  ISETP.GE.AND P6, PT, R18, R87, PT ;  /* 0x000000571200720c */ /* 0x000fe40003fc6270 */
[----:B------:R-:W-:Y:S02]  /*8ed0*/  FSEL R161, R161, -INF , !P2 ;  /* 0xff800000a1a17808 */ /* 0x000fe40005000000 */
[----:B------:R-:W-:-:S02]  /*8ee0*/  FSEL R153, R153, -INF , !P0 ;  /* 0xff80000099997808 */ /* 0x000fc40004000000 */
[----:B------:R-:W-:Y:S02]  /*8ef0*/  P2R R17, PR, RZ, 0x40 ;  /* 0x00000040ff117803 */ /* 0x000fe40000000000 */
[-C--:B------:R-:W-:Y:S02]  /*8f00*/  ISETP.GE.AND P2, PT, R0, R85.reuse, PT ;  /* 0x000000550000720c */ /* 0x080fe40003f46270 */
[----:B------:R-:W-:Y:S02]  /*8f10*/  FSEL R155, R155, -INF , !P5 ;  /* 0xff8000009b9b7808 */ /* 0x000fe40006800000 */
[C---:B------:R-:W-:Y:S02]  /*8f20*/  ISETP.GE.AND P0, PT, R2.reuse, R85, PT ;  /* 0x000000550200720c */ /* 0x040fe40003f06270 */
[----:B------:R-:W-:Y:S01]  /*8f30*/  ISETP.GE.AND P6, PT, R2, R87, PT ;  /* 0x000000570200720c */ /* 0x000fe20003fc6270 */
        /* <DEDUP_REMOVED lines=8> */
[----:B------:R-:W-:Y:S02]  /*8fc0*/  FMNMX3.FTZ R2, R69, R15, R107, !PT ;  /* 0x0000000f45027276 */ /* 0x000fe4000781006b */
[----:B------:R-:W-:-:S02]  /*8fd0*/  FSEL R123, R123, -INF , !P0 ;  /* 0xff8000007b7b7808 */ /* 0x000fc40004000000 */
[----:B------:R-:W-:Y:S01]  /*8fe0*/  FMNMX3.FTZ R13, R2, R115, R151, !PT ;  /* 0x00000073020d7276 */ /* 0x000fe20007810097 */
[----:B------:R-:W-:Y:S01]  /*8ff0*/  VIADD R2, R0, 0x71 ;  /* 0x0000007100027836 */ /* 0x000fe20000000000 */
[-C--:B------:R-:W-:Y:S02]  /*9000*/  ISETP.GE.AND P0, PT, R68, R85.reuse, PT ;  /* 0x000000554400720c */ /* 0x080fe40003f06270 */
[----:B------:R-:W-:Y:S02]  /*9010*/  FMNMX3.FTZ R13, R13, R52, R55, !PT ;  /* 0x000000340d0d7276 */ /* 0x000fe40007810037 */
[----:B------:R-:W-:Y:S02]  /*9020*/  FSEL R91, R91, -INF , !P0 ;  /* 0xff8000005b5b7808 */ /* 0x000fe40004000000 */
[----:B------:R-:W-:Y:S02]  /*9030*/  FMNMX3.FTZ R13, R13, R56, R101, !PT ;  /* 0x000000380d0d7276 */ /* 0x000fe40007810065 */
[----:B------:R-:W-:-:S02]  /*9040*/  ISETP.GE.AND P0, PT, R54, R85, PT ;  /* 0x000000553600720c */ /* 0x000fc40003f06270 */
[----:B------:R-:W-:Y:S02]  /*9050*/  FMNMX3.FTZ R13, R13, R103, R30, !PT ;  /* 0x000000670d0d7276 */ /* 0x000fe4000781001e */
[----:B------:R-:W-:Y:S02]  /*9060*/  FSEL R165, R165, -INF , !P1 ;  /* 0xff800000a5a57808 */ /* 0x000fe40004800000 */
[----:B------:R-:W-:Y:S02]  /*9070*/  FSEL R119, R119, -INF , !P3 ;  /* 0xff80000077777808 */ /* 0x000fe40005800000 */
[----:B------:R-:W-:Y:S02]  /*9080*/  ISETP.GE.AND P1, PT, R18, R85, PT ;  /* 0x000000551200720c */ /* 0x000fe40003f26270 */
[----:B------:R-:W-:Y:S02]  /*9090*/  FMNMX3.FTZ R72, R13, R46, R155, !PT ;  /* 0x0000002e0d487276 */ /* 0x000fe4000781009b */
[----:B------:R-:W-:-:S02]  /*90a0*/  FSEL R59, R76, -INF , !P0 ;  /* 0xff8000004c3b7808 */ /* 0x000fc40004000000 */
[----:B------:R-:W-:Y:S02]  /*90b0*/  ISETP.GE.AND P0, PT, R48, R85, PT ;  /* 0x000000553000720c */ /* 0x000fe40003f06270 */
[----:B------:R-:W-:Y:S02]  /*90c0*/  FSEL R125, R125, -INF , !P1 ;  /* 0xff8000007d7d7808 */ /* 0x000fe40004800000 */
[----:B------:R-:W-:Y:S02]  /*90d0*/  FMNMX3.FTZ R72, R72, R165, R119, !PT ;  /* 0x000000a548487276 */ /* 0x000fe40007810077 */
[----:B------:R-:W-:Y:S02]  /*90e0*/  ISETP.GE.AND P1, PT, R70, R85, PT ;  /* 0x000000554600720c */ /* 0x000fe40003f26270 */
[----:B------:R-:W-:Y:S02]  /*90f0*/  FSEL R13, R8, -INF , !P0 ;  /* 0xff800000080d7808 */ /* 0x000fe40004000000 */
[----:B------:R-:W-:-:S02]  /*9100*/  FMNMX3.FTZ R8, R72, R163, R117, !PT ;  /* 0x000000a348087276 */ /* 0x000fc40007810075 */
[----:B------:R-:W-:Y:S02]  /*9110*/  FSEL R121, R121, -INF , !P1 ;  /* 0xff80000079797808 */ /* 0x000fe40004800000 */
[-C--:B------:R-:W-:Y:S02]  /*9120*/  ISETP.GE.AND P0, PT, R26, R85.reuse, PT ;  /* 0x000000551a00720c */ /* 0x080fe40003f06270 */
[----:B------:R-:W-:Y:S02]  /*9130*/  ISETP.GE.AND P1, PT, R58, R85, PT ;  /* 0x000000553a00720c */ /* 0x000fe40003f26270 */
[----:B------:R-:W-:Y:S02]  /*9140*/  FMNMX3.FTZ R8, R8, R125, R123, !PT ;  /* 0x0000007d08087276 */ /* 0x000fe4000781007b */
[----:B------:R-:W-:Y:S02]  /*9150*/  FSEL R49, R36, -INF , !P0 ;  /* 0xff80000024317808 */ /* 0x000fe40004000000 */
[----:B------:R-:W-:-:S02]  /*9160*/  FSEL R89, R89, -INF , !P1 ;  /* 0xff80000059597808 */ /* 0x000fc40004800000 */
[-C--:B------:R-:W-:Y:S02]  /*9170*/  ISETP.GE.AND P0, PT, R2, R85.reuse, PT ;  /* 0x000000550200720c */ /* 0x080fe40003f06270 */
[----:B------:R-:W-:Y:S02]  /*9180*/  ISETP.GE.AND P1, PT, R50, R85, PT ;  /* 0x000000553200720c */ /* 0x000fe40003f26270 */
[----:B------:R-:W-:Y:S02]  /*9190*/  FMNMX3.FTZ R8, R8, R121, R91, !PT ;  /* 0x0000007908087276 */ /* 0x000fe4000781005b */
[----:B------:R-:W-:Y:S02]  /*91a0*/  FSEL R105, R105, -INF , !P4 ;  /* 0xff80000069697808 */ /* 0x000fe40006000000 */
[----:B------:R-:W-:Y:S02]  /*91b0*/  FSEL R43, R43, -INF , !P0 ;  /* 0xff8000002b2b7808 */ /* 0x000fe40004000000 */
        /* <DEDUP_REMOVED lines=10> */
[----:B------:R-:W-:-:S02]  /*9260*/  ISETP.GE.AND P1, PT, R18, R85, PT ;  /* 0x000000551200720c */ /* 0x000fc40003f26270 */
[----:B------:R-:W-:Y:S02]  /*9270*/  ISETP.GE.AND P0, PT, R8, R85, PT ;  /* 0x000000550800720c */ /* 0x000fe40003f06270 */
[----:B------:R-:W-:Y:S02]  /*9280*/  FMNMX3.FTZ R44, R73, R79, R9, !PT ;  /* 0x0000004f492c7276 */ /* 0x000fe40007810009 */
[----:B------:R-:W-:Y:S02]  /*9290*/  ISETP.GE.AND P2, PT, R24, R85, PT ;  /* 0x000000551800720c */ /* 0x000fe40003f46270 */
[----:B------:R-:W-:Y:S02]  /*92a0*/  FSEL R45, R41, -INF , !P1 ;  /* 0xff800000292d7808 */ /* 0x000fe40004800000 */
[----:B------:R-:W-:Y:S02]  /*92b0*/  FMNMX3.FTZ R36, R36, R57, R13, !PT ;  /* 0x0000003924247276 */ /* 0x000fe4000781000d */
[----:B------:R-:W-:-:S02]  /*92c0*/  FSEL R41, R16, -INF , !P0 ;  /* 0xff80000010297808 */ /* 0x000fc40004000000 */
[----:B------:R-:W-:Y:S02]  /*92d0*/  FMNMX3.FTZ R16, R44, R81, R83, !PT ;  /* 0x000000512c107276 */ /* 0x000fe40007810053 */
[----:B------:R-:W-:Y:S02]  /*92e0*/  FSEL R47, R37, -INF , !P2 ;  /* 0xff800000252f7808 */ /* 0x000fe40005000000 */
[----:B------:R-:W-:Y:S02]  /*92f0*/  FMNMX3.FTZ R36, R36, R51, R49, !PT ;  /* 0x0000003324247276 */ /* 0x000fe40007810031 */
[----:B------:R-:W-:Y:S02]  /*9300*/  FMNMX3.FTZ R16, R16, R157, R7, !PT ;  /* 0x0000009d10107276 */ /* 0x000fe40007810007 */
[----:B------:R-:W-:Y:S02]  /*9310*/  ISETP.GE.AND P0, PT, R0, R85, PT ;  /* 0x000000550000720c */ /* 0x000fe40003f06270 */
[----:B------:R-:W-:-:S02]  /*9320*/  FMNMX3.FTZ R36, R36, R47, R45, !PT ;  /* 0x0000002f24247276 */ /* 0x000fc4000781002d */
[----:B------:R-:W-:Y:S02]  /*9330*/  ISETP.NE.AND P1, PT, R17, RZ, PT ;  /* 0x000000ff1100720c */ /* 0x000fe40003f25270 */
[----:B------:R-:W-:Y:S02]  /*9340*/  FMNMX3.FTZ R17, R16, R71, R99, !PT ;  /* 0x0000004710117276 */ /* 0x000fe40007810063 */
[----:B------:R-:W-:Y:S02]  /*9350*/  FSEL R35, R14, -INF , !P0 ;  /* 0xff8000000e237808 */ /* 0x000fe40004000000 */
[----:B------:R-:W-:Y:S02]  /*9360*/  FMNMX3.FTZ R14, R36, R43, R41, !PT ;  /* 0x0000002b240e7276 */ /* 0x000fe40007810029 */
[----:B------:R-:W-:Y:S02]  /*9370*/  FMNMX3.FTZ R16, R17, R28, R38, !PT ;  /* 0x0000001c11107276 */ /* 0x000fe40007810026 */
[----:B------:R-:W-:-:S02]  /*9380*/  FMNMX.FTZ R14, R35, R14, !PT ;  /* 0x0000000e230e7209 */ /* 0x000fc40007810000 */
[----:B------:R-:W-:Y:S02]  /*9390*/  FMNMX3.FTZ R16, R16, R40, R153, !PT ;  /* 0x0000002810107276 */ /* 0x000fe40007810099 */
[----:B------:R-:W-:Y:S01]  /*93a0*/  FSEL R159, R159, -INF , !P1 ;  /* 0xff8000009f9f7808 */ /* 0x000fe20004800000 */
[----:B------:R-:W1:Y:S01]  /*93b0*/  SHFL.BFLY PT, R17, R14, 0x2, 0x1f ;  /* 0x0c401f000e117f89 */ /* 0x000e6200000e0000 */
[----:B------:R-:W-:Y:S02]  /*93c0*/  FSEL R149, R149, -INF , !P6 ;  /* 0xff80000095957808 */ /* 0x000fe40007000000 */
[----:B------:R-:W-:Y:S02]  /*93d0*/  FMNMX3.FTZ R16, R16, R161, R105, !PT ;  /* 0x000000a110107276 */ /* 0x000fe40007810069 */
[----:B------:R-:W-:Y:S02]  /*93e0*/  ISETP.GE.AND P3, PT, R70, R87, PT ;  /* 0x000000574600720c */ /* 0x000fe40003f66270 */
[----:B------:R-:W-:-:S02]  /*93f0*/  FSEL R131, R131, -INF , !P5 ;  /* 0xff80000083837808 */ /* 0x000fc40006800000 */
[-C--:B------:R-:W-:Y:S02]  /*9400*/  ISETP.GE.AND P2, PT, R68, R87.reuse, PT ;  /* 0x000000574400720c */ /* 0x080fe40003f46270 */
        /* <DEDUP_REMOVED lines=10> */
[----:B------:R-:W-:-:S02]  /*94b0*/  FSEL R95, R95, -INF , !P1 ;  /* 0xff8000005f5f7808 */ /* 0x000fc40004800000 */
[----:B------:R-:W-:Y:S02]  /*94c0*/  ISETP.GE.AND P4, PT, R50, R87, PT ;  /* 0x000000573200720c */ /* 0x000fe40003f86270 */
        /* <DEDUP_REMOVED lines=15> */
[----:B-1----:R-:W-:Y:S02]  /*95c0*/  FMNMX.FTZ R14, R14, R17, !PT ;  /* 0x000000110e0e7209 */ /* 0x002fe40007810000 */
[----:B------:R-:W-:-:S02]  /*95d0*/  ISETP.GE.AND P0, PT, R0, R87, PT ;  /* 0x000000570000720c */ /* 0x000fc40003f06270 */
[----:B------:R-:W-:Y:S01]  /*95e0*/  ISETP.GE.AND P1, PT, R8, R87, PT ;  /* 0x000000570800720c */ /* 0x000fe20003f26270 */
[----:B------:R-:W1:Y:S01]  /*95f0*/  SHFL.BFLY PT, R5, R14, 0x1, 0x1f ;  /* 0x0c201f000e057f89 */ /* 0x000e6200000e0000 */
[----:B------:R-:W-:Y:S02]  /*9600*/  FSEL R17, R10, -INF , !P5 ;  /* 0xff8000000a117808 */ /* 0x000fe40006800000 */
[----:B------:R-:W-:Y:S02]  /*9610*/  FSEL R31, R31, -INF , !P3 ;  /* 0xff8000001f1f7808 */ /* 0x000fe40005800000 */
[----:B------:R-:W-:Y:S02]  /*9620*/  FMNMX3.FTZ R0, R2, R37, R19, !PT ;  /* 0x0000002502007276 */ /* 0x000fe40007810013 */
[----:B------:R-:W-:Y:S02]  /*9630*/  FSEL R29, R29, -INF , !P2 ;  /* 0xff8000001d1d7808 */ /* 0x000fe40005000000 */
[----:B------:R-:W-:-:S02]  /*9640*/  FSEL R27, R12, -INF , !P1 ;  /* 0xff8000000c1b7808 */ /* 0x000fc40004800000 */
[----:B------:R-:W-:Y:S02]  /*9650*/  FMNMX3.FTZ R0, R0, R17, R31, !PT ;  /* 0x0000001100007276 */ /* 0x000fe4000781001f */
[----:B------:R-:W-:Y:S02]  /*9660*/  FSEL R25, R25, -INF , !P0 ;  /* 0xff80000019197808 */ /* 0x000fe40004000000 */
[----:B------:R-:W-:Y:S02]  /*9670*/  FMNMX3.FTZ R0, R0, R29, R27, !PT ;  /* 0x0000001d00007276 */ /* 0x000fe4000781001b */
[----:B------:R-:W-:Y:S02]  /*9680*/  LOP3.LUT P4, RZ, R86, 0x4, RZ, 0xc0, !PT ;  /* 0x0000000456ff7812 */ /* 0x000fe4000788c0ff */
[----:B------:R-:W-:Y:S02]  /*9690*/  FMNMX.FTZ R11, R25, R0, !PT ;  /* 0x00000000190b7209 */ /* 0x000fe40007810000 */
[----:B------:R-:W-:-:S03]  /*96a0*/  SEL R23, R23, 0xffffffe0, !P4 ;  /* 0xffffffe017177807 */ /* 0x000fc60006000000 */
[----:B------:R-:W2:Y:S01]  /*96b0*/  SHFL.BFLY PT, R4, R11, 0x2, 0x1f ;  /* 0x0c401f000b047f89 */ /* 0x000ea200000e0000 */
[----:B-1----:R-:W-:Y:S01]  /*96c0*/  FMNMX.FTZ R2, R14, R5, !PT ;  /* 0x000000050e027209 */ /* 0x002fe20007810000 */
[----:B------:R-:W-:-:S03]  /*96d0*/  IMAD.IADD R23, R23, 0x1, R132 ;  /* 0x0000000117177824 */ /* 0x000fc600078e0284 */
[C---:B------:R-:W-:Y:S01]  /*96e0*/  FSETP.NEU.FTZ.AND P0, PT, R2.reuse, -INF , PT ;  /* 0xff8000000200780b */ /* 0x040fe20003f1d000 */
[----:B---3--:R-:W-:-:S05]  /*96f0*/  FMUL.FTZ R16, R2, UR8 ;  /* 0x0000000802107c20 */ /* 0x008fca0008410000 */
        /* <DEDUP_REMOVED lines=39> */
[----:B------:R-:W-:Y:S01]  /*9970*/  FADD.FTZ R127, R127, R48 ;  /* 0x000000307f7f7221 */ /* 0x000fe20000010000 */
[----:B------:R-:W-:Y:S01]  /*9980*/  ISETP.GT.AND P0, PT, R22, R135, PT ;  /* 0x000000871600720c */ /* 0x000fe20003f04270 */
[--C-:B------:R-:W-:Y:S01]  /*9990*/  FFMA.FTZ R50, R79, UR8, -R24.reuse ;  /* 0x000000084f327c23 */ /* 0x100fe20008010818 */
[--C-:B------:R-:W-:Y:S01]  /*99a0*/  FFMA.FTZ R151, R73, UR8, -R24.reuse ;  /* 0x0000000849977c23 */ /* 0x100fe20008010818 */
[----:B------:R-:W2:Y:S01]  /*99b0*/  LDSM.16.MT88.4 R76, [R132+0x3000] ;  /* 0x00300000844c783b */ /* 0x000ea20000004200 */
[--C-:B------:R-:W-:Y:S01]  /*99c0*/  FFMA.FTZ R115, R9, UR8, -R24.reuse ;  /* 0x0000000809737c23 */ /* 0x100fe20008010818 */
[--C-:B------:R-:W-:Y:S01]  /*99d0*/  FFMA.FTZ R44, R81, UR8, -R24.reuse ;  /* 0x00000008512c7c23 */ /* 0x100fe20008010818 */
[--C-:B------:R-:W-:Y:S01]  /*99e0*/  FFMA.FTZ R55, R83, UR8, -R24.reuse ;  /* 0x0000000853377c23 */ /* 0x100fe20008010818 */
[----:B------:R-:W-:Y:S01]  /*99f0*/  MUFU.EX2 R50, R50 ;  /* 0x0000003200327308 */ /* 0x000fe20000000800 */
[----:B------:R-:W3:Y:S01]  /*9a00*/  LDSM.16.MT88.4 R8, [R132+0x3400] ;  /* 0x003400008408783b */ /* 0x000ee20000004200 */
[--C-:B------:R-:W-:Y:S01]  /*9a10*/  FFMA.FTZ R26, R157, UR8, -R24.reuse ;  /* 0x000000089d1a7c23 */ /* 0x100fe20008010818 */
[--C-:B------:R-:W-:Y:S01]  /*9a20*/  FFMA.FTZ R33, R7, UR8, -R24.reuse ;  /* 0x0000000807217c23 */ /* 0x100fe20008010818 */
[----:B------:R-:W-:Y:S01]  /*9a30*/  FFMA.FTZ R18, R71, UR8, -R24 ;  /* 0x0000000847127c23 */ /* 0x000fe20008010818 */
[----:B-1----:R-:W-:Y:S01]  /*9a40*/  F2FP.F16.F32.PACK_AB R4, R14, R107 ;  /* 0x0000006b0e04723e */ /* 0x002fe200000000ff */
[----:B------:R-:W-:Y:S01]  /*9a50*/  FFMA.FTZ R157, R101, UR8, -R16 ;  /* 0x00000008659d7c23 */ /* 0x000fe20008010810 */
[--C-:B------:R-:W-:Y:S01]  /*9a60*/  FFMA.FTZ R101, R99, UR8, -R24.reuse ;  /* 0x0000000863657c23 */ /* 0x100fe20008010818 */
[----:B------:R-:W1:Y:S01]  /*9a70*/  MUFU.EX2 R151, R151 ;  /* 0x0000009700977308 */ /* 0x000e620000000800 */
[--C-:B------:R-:W-:Y:S01]  /*9a80*/  FFMA.FTZ R34, R28, UR8, -R24.reuse ;  /* 0x000000081c227c23 */ /* 0x100fe20008010818 */
[--C-:B------:R-:W-:Y:S01]  /*9a90*/  FFMA.FTZ R99, R38, UR8, -R24.reuse ;  /* 0x0000000826637c23 */ /* 0x100fe20008010818 */
[----:B------:R-:W-:Y:S01]  /*9aa0*/  FFMA.FTZ R28, R40, UR8, -R24 ;  /* 0x00000008281c7c23 */ /* 0x000fe20008010818 */
[----:B------:R-:W-:Y:S01]  /*9ab0*/  FFMA.FTZ R40, R163, UR8, -R16 ;  /* 0x00000008a3287c23 */ /* 0x000fe20008010810 */
[--C-:B------:R-:W-:Y:S01]  /*9ac0*/  FFMA.FTZ R153, R153, UR8, -R24.reuse ;  /* 0x0000000899997c23 */ /* 0x100fe20008010818 */
[--C-:B------:R-:W-:Y:S01]  /*9ad0*/  FFMA.FTZ R46, R161, UR8, -R24.reuse ;  /* 0x00000008a12e7c23 */ /* 0x100fe20008010818 */
[--C-:B------:R-:W-:Y:S01]  /*9ae0*/  FFMA.FTZ R105, R105, UR8, -R24.reuse ;  /* 0x0000000869697c23 */ /* 0x100fe20008010818 */
[----:B------:R-:W-:Y:S01]  /*9af0*/  MUFU.EX2 R115, R115 ;  /* 0x0000007300737308 */ /* 0x000fe20000000800 */
[----:B------:R-:W-:Y:S01]  /*9b00*/  FFMA.FTZ R38, R159, UR8, -R24 ;  /* 0x000000089f267c23 */ /* 0x000fe20008010818 */
[--C-:B------:R-:W-:Y:S01]  /*9b10*/  FFMA.FTZ R159, R117, UR8, -R16.reuse ;  /* 0x00000008759f7c23 */ /* 0x100fe20008010810 */
[----:B------:R-:W-:Y:S01]  /*9b20*/  FFMA.FTZ R117, R121, UR8, -R16 ;  /* 0x0000000879757c23 */ /* 0x000fe20008010810 */
[--C-:B------:R-:W-:Y:S01]  /*9b30*/  FFMA.FTZ R121, R149, UR8, -R24.reuse ;  /* 0x0000000895797c23 */ /* 0x100fe20008010818 */
[--C-:B------:R-:W-:Y:S01]  /*9b40*/  FFMA.FTZ R48, R131, UR8, -R24.reuse ;  /* 0x0000000883307c23 */ /* 0x100fe20008010818 */
[--C-:B------:R-:W-:Y:S01]  /*9b50*/  FFMA.FTZ R113, R113, UR8, -R24.reuse ;  /* 0x0000000871717c23 */ /* 0x100fe20008010818 */
[----:B------:R-:W-:Y:S01]  /*9b60*/  FADD.FTZ R42, R42, R127 ;  /* 0x0000007f2a2a7221 */ /* 0x000fe20000010000 */
[----:B------:R-:W4:Y:S01]  /*9b70*/  MUFU.EX2 R44, R44 ;  /* 0x0000002c002c7308 */ /* 0x000f220000000800 */
[----:B-1----:R-:W-:Y:S01]  /*9b80*/  F2FP.F16.F32.PACK_AB R69, R50, R151 ;  /* 0x000000973245723e */ /* 0x002fe200000000ff */
[----:B------:R-:W-:Y:S01]  /*9b90*/  FFMA.FTZ R88, R95, UR8, -R24 ;  /* 0x000000085f587c23 */ /* 0x000fe20008010818 */
[----:B------:R-:W-:Y:S01]  /*9ba0*/  FADD.FTZ R107, R107, R42 ;  /* 0x0000002a6b6b7221 */ /* 0x000fe20000010000 */
[----:B------:R-:W-:Y:S01]  /*9bb0*/  FFMA.FTZ R42, R57, UR8, -R16 ;  /* 0x00000008392a7c23 */ /* 0x000fe20008010810 */
        /* <DEDUP_REMOVED lines=9> */
[----:B------:R-:W-:-:S02]  /*9c50*/  FFMA.FTZ R150, R25, UR8, -R24 ;  /* 0x0000000819967c23 */ /* 0x000fc40008010818 */
[----:B------:R-:W1:Y:S01]  /*9c60*/  MUFU.EX2 R12, R12 ;  /* 0x0000000c000c7308 */ /* 0x000e620000000800 */
[----:B----4-:R-:W-:-:S07]  /*9c70*/  F2FP.F16.F32.PACK_AB R71, R44, R115 ;  /* 0x000000732c47723e */ /* 0x010fce00000000ff */
[----:B------:R-:W-:Y:S01]  /*9c80*/  MUFU.EX2 R55, R55 ;  /* 0x0000003700377308 */ /* 0x000fe20000000800 */
[C---:B--2---:R-:W-:Y:S07]  /*9c90*/  HMMA.16816.F32 R80, R68.reuse, R76, RZ ;  /* 0x0000004c4450723c */ /* 0x044fee00000018ff */
[----:B------:R-:W2:Y:S01]  /*9ca0*/  MUFU.EX2 R26, R26 ;  /* 0x0000001a001a7308 */ /* 0x000ea20000000800 */
[----:B------:R-:W-:Y:S01]  /*9cb0*/  HMMA.16816.F32 R76, R68, R78, RZ ;  /* 0x0000004e444c723c */ /* 0x000fe200000018ff */
[----:B-1----:R-:W-:Y:S01]  /*9cc0*/  F2FP.F16.F32.PACK_AB R6, R12, R15 ;  /* 0x0000000f0c06723e */ /* 0x002fe200000000ff */
[----:B------:R-:W-:-:S04]  /*9cd0*/  FADD.FTZ R15, R15, R14 ;  /* 0x0000000e0f0f7221 */ /* 0x000fc80000010000 */
[----:B------:R-:W-:Y:S01]  /*9ce0*/  FADD.FTZ R12, R12, R15 ;  /* 0x0000000f0c0c7221 */ /* 0x000fe20000010000 */
[----:B------:R-:W-:Y:S08]  /*9cf0*/  MUFU.EX2 R33, R33 ;  /* 0x0000002100217308 */ /* 0x000ff00000000800 */
[----:B------:R-:W1:Y:S01]  /*9d00*/  MUFU.EX2 R18, R18 ;  /* 0x0000001200127308 */ /* 0x000e620000000800 */
[----:B--2---:R-:W-:-:S07]  /*9d10*/  F2FP.F16.F32.PACK_AB R5, R26, R55 ;  /* 0x000000371a05723e */ /* 0x004fce00000000ff */
[----:B------:R-:W-:Y:S08]  /*9d20*/  MUFU.EX2 R157, R157 ;  /* 0x0000009d009d7308 */ /* 0x000ff00000000800 */
[----:B------:R-:W2:Y:S01]  /*9d30*/  MUFU.EX2 R36, R36 ;  /* 0x0000002400247308 */ /* 0x000ea20000000800 */
[----:B-1----:R-:W-:-:S07]  /*9d40*/  F2FP.F16.F32.PACK_AB R7, R18, R33 ;  /* 0x000000211207723e */ /* 0x002fce00000000ff */
[C---:B---3--:R-:W-:Y:S01]  /*9d50*/  HMMA.16816.F32 R80, R4.reuse, R8, R80 ;  /* 0x000000080450723c */ /* 0x048fe20000001850 */
        /* <DEDUP_REMOVED lines=26> */
[----:B-----5:R-:W-:-:S03]  /*9f00*/  F2FP.F16.F32.PACK_AB R7, R28, R99 ;  /* 0x000000631c07723e */ /* 0x020fc600000000ff */
[----:B------:R-:W-:Y:S08]  /*9f10*/  MUFU.EX2 R159, R159 ;  /* 0x0000009f009f7308 */ /* 0x000ff00000000800 */
[----:B------:R-:W-:Y:S08]  /*9f20*/  MUFU.EX2 R56, R56 ;  /* 0x0000003800387308 */ /* 0x000ff00000000800 */
[----:B------:R-:W-:Y:S08]  /*9f30*/  MUFU.EX2 R54, R54 ;  /* 0x0000003600367308 */ /* 0x000ff00000000800 */
[----:B------:R-:W3:Y:S01]  /*9f40*/  MUFU.EX2 R117, R117 ;  /* 0x0000007500757308 */ /* 0x000ee20000000800 */
[C---:B-1----:R-:W-:Y:S07]  /*9f50*/  HMMA.16816.F32 R80, R4.reuse, R8, R80 ;  /* 0x000000080450723c */ /* 0x042fee0000001850 */
[----:B------:R-:W-:Y:S01]  /*9f60*/  MUFU.EX2 R121, R121 ;  /* 0x0000007900797308 */ /* 0x000fe20000000800 */
[C---:B------:R-:W-:Y:S01]  /*9f70*/  HMMA.16816.F32 R76, R4.reuse, R10, R76 ;  /* 0x0000000a044c723c */ /* 0x040fe2000000184c */
[----:B------:R-:W1:Y:S06]  /*9f80*/  LDSM.16.MT88.4 R8, [R23+0x3800] ;  /* 0x003800001708783b */ /* 0x000e6c0000004200 */
[----:B------:R-:W-:Y:S08]  /*9f90*/  MUFU.EX2 R48, R48 ;  /* 0x0000003000307308 */ /* 0x000ff00000000800 */
[----:B------:R-:W4:Y:S08]  /*9fa0*/  MUFU.EX2 R113, R113 ;  /* 0x0000007100717308 */ /* 0x000f300000000800 */
[----:B------:R-:W-:Y:S08]  /*9fb0*/  MUFU.EX2 R91, R91 ;  /* 0x0000005b005b7308 */ /* 0x000ff00000000800 */
[----:B------:R-:W-:Y:S08]  /*9fc0*/  MUFU.EX2 R59, R59 ;  /* 0x0000003b003b7308 */ /* 0x000ff00000000800 */
[----:B------:R-:W-:Y:S01]  /*9fd0*/  MUFU.EX2 R42, R42 ;  /* 0x0000002a002a7308 */ /* 0x000fe20000000800 */
[C---:B-1----:R-:W-:Y:S07]  /*9fe0*/  HMMA.16816.F32 R72, R4.reuse, R8, R72 ;  /* 0x000000080448723c */ /* 0x042fee0000001848 */
[----:B------:R-:W-:Y:S01]  /*9ff0*/  MUFU.EX2 R88, R88 ;  /* 0x0000005800587308 */ /* 0x000fe20000000800 */
[----:B------:R-:W-:Y:S01]  /*a000*/  HMMA.16816.F32 R68, R4, R10, R68 ;  /* 0x0000000a0444723c */ /* 0x000fe20000001844 */
[----:B------:R-:W1:Y:S01]  /*a010*/  LDSM.16.MT88.4 R8, [R132+0x3c00] ;  /* 0x003c00008408783b */ /* 0x000e620000004200 */
[----:B------:R-:W-:-:S05]  /*a020*/  F2FP.F16.F32.PACK_AB R4, R52, R155 ;  /* 0x0000009b3404723e */ /* 0x000fca00000000ff */
[----:B------:R-:W-:Y:S01]  /*a030*/  MUFU.EX2 R57, R57 ;  /* 0x0000003900397308 */ /* 0x000fe20000000800 */
[----:B------:R-:W-:Y:S02]  /*a040*/  F2FP.F16.F32.PACK_AB R6, R40, R119 ;  /* 0x000000772806723e */ /* 0x000fe400000000ff */
[----:B------:R-:W-:Y:S02]  /*a050*/  F2FP.F16.F32.PACK_AB R5, R46, R153 ;  /* 0x000000992e05723e */ /* 0x000fe400000000ff */
[----:B--2---:R-:W-:-:S03]  /*a060*/  F2FP.F16.F32.PACK_AB R7, R38, R105 ;  /* 0x000000692607723e */ /* 0x004fc600000000ff */
[----:B------:R-:W-:Y:S08]  /*a070*/  MUFU.EX2 R90, R90 ;  /* 0x0000005a005a7308 */ /* 0x000ff00000000800 */
[----:B------:R-:W-:Y:S08]  /*a080*/  MUFU.EX2 R92, R92 ;  /* 0x0000005c005c7308 */ /* 0x000ff00000000800 */
        /* <DEDUP_REMOVED lines=11> */
[C---:B-1----:R-:W-:Y:S08]  /*a140*/  HMMA.16816.F32 R72, R4.reuse, R8, R72 ;  /* 0x000000080448723c */ /* 0x042ff00000001848 */
[----:B------:R-:W-:Y:S01]  /*a150*/  HMMA.16816.F32 R68, R4, R10, R68 ;  /* 0x0000000a0444723c */ /* 0x000fe20000001844 */
[----:B------:R-:W1:Y:S01]  /*a160*/  LDSM.16.MT88.4 R8, [R132+0x4000] ;  /* 0x004000008408783b */ /* 0x000e620000004200 */
[----:B------:R-:W-:Y:S01]  /*a170*/  FADD.FTZ R4, R151, R50 ;  /* 0x0000003297047221 */ /* 0x000fe20000010000 */
[----:B------:R-:W-:Y:S01]  /*a180*/  FFMA.FTZ R50, R147, UR8, -R24 ;  /* 0x0000000893327c23 */ /* 0x000fe20008010818 */
[----:B---3--:R-:W-:-:S02]  /*a190*/  F2FP.F16.F32.PACK_AB R6, R117, R54 ;  /* 0x000000367506723e */ /* 0x008fc400000000ff */
[----:B------:R-:W-:Y:S01]  /*a1a0*/  FADD.FTZ R115, R115, R4 ;  /* 0x0000000473737221 */ /* 0x000fe20000010000 */
[----:B------:R-:W-:Y:S02]  /*a1b0*/  F2FP.F16.F32.PACK_AB R4, R56, R159 ;  /* 0x0000009f3804723e */ /* 0x000fe400000000ff */
[----:B------:R-:W2:Y:S01]  /*a1c0*/  MUFU.EX2 R50, R50 ;  /* 0x0000003200327308 */ /* 0x000ea20000000800 */
[----:B----4-:R-:W-:Y:S01]  /*a1d0*/  F2FP.F16.F32.PACK_AB R7, R113, R48 ;  /* 0x000000307107723e */ /* 0x010fe200000000ff */
[----:B------:R-:W-:Y:S01]  /*a1e0*/  FADD.FTZ R58, R44, R115 ;  /* 0x000000732c3a7221 */ /* 0x000fe20000010000 */
[----:B------:R-:W-:Y:S01]  /*a1f0*/  FFMA.FTZ R44, R89, UR8, -R16 ;  /* 0x00000008592c7c23 */ /* 0x000fe20008010810 */
[----:B------:R-:W-:Y:S02]  /*a200*/  FFMA.FTZ R89, R97, UR8, -R24 ;  /* 0x0000000861597c23 */ /* 0x000fe40008010818 */
[----:B------:R-:W-:Y:S01]  /*a210*/  FADD.FTZ R55, R55, R58 ;  /* 0x0000003a37377221 */ /* 0x000fe20000010000 */
[----:B------:R-:W-:Y:S01]  /*a220*/  FFMA.FTZ R58, R53, UR8, -R24 ;  /* 0x00000008353a7c23 */ /* 0x000fe20008010818 */
[----:B------:R-:W-:Y:S01]  /*a230*/  FFMA.FTZ R53, R13, UR8, -R16 ;  /* 0x000000080d357c23 */ /* 0x000fe20008010810 */
[----:B------:R-:W3:Y:S01]  /*a240*/  MUFU.EX2 R44, R44 ;  /* 0x0000002c002c7308 */ /* 0x000ee20000000800 */
[----:B------:R-:W-:Y:S01]  /*a250*/  LDSM.16.MT88.4 R12, [R23+0x4400] ;  /* 0x00440000170c783b */ /* 0x000fe20000004200 */
[----:B------:R-:W-:-:S04]  /*a260*/  FADD.FTZ R26, R26, R55 ;  /* 0x000000371a1a7221 */ /* 0x000fc80000010000 */
[----:B------:R-:W-:Y:S01]  /*a270*/  FADD.FTZ R33, R33, R26 ;  /* 0x0000001a21217221 */ /* 0x000fe20000010000 */
[--C-:B------:R-:W-:Y:S01]  /*a280*/  FFMA.FTZ R26, R43, UR8, -R16.reuse ;  /* 0x000000082b1a7c23 */ /* 0x100fe20008010810 */
[----:B--2---:R-:W-:Y:S01]  /*a290*/  F2FP.F16.F32.PACK_AB R5, R50, R121 ;  /* 0x000000793205723e */ /* 0x004fe200000000ff */
[----:B------:R-:W2:Y:S01]  /*a2a0*/  MUFU.EX2 R89, R89 ;  /* 0x0000005900597308 */ /* 0x000ea20000000800 */
[----:B------:R-:W-:Y:S01]  /*a2b0*/  FADD.FTZ R18, R18, R33 ;  /* 0x0000002112127221 */ /* 0x000fe20000010000 */
[----:B------:R-:W-:-:S03]  /*a2c0*/  FFMA.FTZ R33, R41, UR8, -R16 ;  /* 0x0000000829217c23 */ /* 0x000fc60008010810 */
[----:B------:R-:W-:-:S03]  /*a2d0*/  FADD.FTZ R101, R101, R18 ;  /* 0x0000001265657221 */ /* 0x000fc60000010000 */
[----:B------:R-:W4:Y:S01]  /*a2e0*/  MUFU.EX2 R58, R58 ;  /* 0x0000003a003a7308 */ /* 0x000f220000000800 */
[----:B------:R-:W-:-:S04]  /*a2f0*/  FADD.FTZ R34, R34, R101 ;  /* 0x0000006522227221 */ /* 0x000fc80000010000 */
[----:B------:R-:W-:Y:S01]  /*a300*/  FADD.FTZ R99, R99, R34 ;  /* 0x0000002263637221 */ /* 0x000fe20000010000 */
[C---:B-1----:R-:W-:Y:S02]  /*a310*/  HMMA.16816.F32 R80, R4.reuse, R8, R80 ;  /* 0x000000080450723c */ /* 0x042fe40000001850 */
[----:B------:R-:W1:Y:S06]  /*a320*/  MUFU.EX2 R53, R53 ;  /* 0x0000003500357308 */ /* 0x000e6c0000000800 */
[C---:B------:R-:W-:Y:S01]  /*a330*/  HMMA.16816.F32 R76, R4.reuse, R10, R76 ;  /* 0x0000000a044c723c */ /* 0x040fe2000000184c */
[----:B------:R-:W5:Y:S01]  /*a340*/  LDSM.16.MT88.4 R8, [R23+0x4000] ;  /* 0x004000001708783b */ /* 0x000f620000004200 */
[----:B------:R-:W-:Y:S08]  /*a350*/  MUFU.EX2 R26, R26 ;  /* 0x0000001a001a7308 */ /* 0x000ff00000000800 */
[----:B------:R-:W-:Y:S08]  /*a360*/  MUFU.EX2 R33, R33 ;  /* 0x0000002100217308 */ /* 0x000ff00000000800 */
[----:B------:R-:W-:Y:S01]  /*a370*/  MUFU.EX2 R34, R35 ;  /* 0x0000002300227308 */ /* 0x000fe20000000800 */
[C---:B-----5:R-:W-:Y:S08]  /*a380*/  HMMA.16816.F32 R72, R4.reuse, R8, R72 ;  /* 0x000000080448723c */ /* 0x060ff00000001848 */
[----:B------:R-:W-:Y:S01]  /*a390*/  HMMA.16816.F32 R68, R4, R10, R68 ;  /* 0x0000000a0444723c */ /* 0x000fe20000001844 */
[----:B------:R-:W5:Y:S01]  /*a3a0*/  LDSM.16.MT88.4 R8, [R132+0x4400] ;  /* 0x004400008408783b */ /* 0x000f620000004200 */
[----:B---3--:R-:W-:-:S02]  /*a3b0*/  F2FP.F16.F32.PACK_AB R4, R44, R91 ;  /* 0x0000005b2c04723e */ /* 0x008fc400000000ff */
[----:B------:R-:W-:Y:S02]  /*a3c0*/  F2FP.F16.F32.PACK_AB R6, R42, R59 ;  /* 0x0000003b2a06723e */ /* 0x000fe400000000ff */
[----:B--2---:R-:W-:Y:S02]  /*a3d0*/  F2FP.F16.F32.PACK_AB R5, R88, R89 ;  /* 0x000000595805723e */ /* 0x004fe400000000ff */
[----:B----4-:R-:W-:-:S07]  /*a3e0*/  F2FP.F16.F32.PACK_AB R7, R58, R57 ;  /* 0x000000393a07723e */ /* 0x010fce00000000ff */
[C---:B------:R-:W-:Y:S01]  /*a3f0*/  HMMA.16816.F32 R72, R4.reuse, R12, R72 ;  /* 0x0000000c0448723c */ /* 0x040fe20000001848 */
[----:B------:R-:W-:Y:S01]  /*a400*/  FADD.FTZ R12, R36, R157 ;  /* 0x0000009d240c7221 */ /* 0x000fe20000010000 */
[----:B------:R-:W-:Y:S02]  /*a410*/  FFMA.FTZ R36, R17, UR8, -R24 ;  /* 0x0000000811247c23 */ /* 0x000fe40008010818 */
[----:B------:R-:W2:Y:S01]  /*a420*/  LDSM.16.MT88.4 R16, [R23+0x4800] ;  /* 0x004800001710783b */ /* 0x000ea20000004200 */
[----:B------:R-:W-:Y:S01]  /*a430*/  FADD.FTZ R103, R103, R12 ;  /* 0x0000000c67677221 */ /* 0x000fe20000010000 */
[----:B------:R-:W-:Y:S02]  /*a440*/  FADD.FTZ R12, R28, R99 ;  /* 0x000000631c0c7221 */ /* 0x000fe40000010000 */
[----:B------:R-:W3:Y:S01]  /*a450*/  MUFU.EX2 R36, R36 ;  /* 0x0000002400247308 */ /* 0x000ee20000000800 */
[----:B------:R-:W-:Y:S01]  /*a460*/  FADD.FTZ R30, R30, R103 ;  /* 0x000000671e1e7221 */ /* 0x000fe20000010000 */
[----:B------:R-:W-:Y:S01]  /*a470*/  FADD.FTZ R153, R153, R12 ;  /* 0x0000000c99997221 */ /* 0x000fe20000010000 */
[----:B------:R-:W-:Y:S01]  /*a480*/  HMMA.16816.F32 R68, R4, R14, R68 ;  /* 0x0000000e0444723c */ /* 0x000fe20000001844 */
[----:B------:R-:W-:Y:S01]  /*a490*/  LDSM.16.MT88.4 R12, [R132+0x4c00] ;  /* 0x004c0000840c783b */ /* 0x000fe20000004200 */
[----:B------:R-:W-:Y:S01]  /*a4a0*/  FADD.FTZ R155, R155, R30 ;  /* 0x0000001e9b9b7221 */ /* 0x000fe20000010000 */
[----:B------:R-:W-:-:S02]  /*a4b0*/  FADD.FTZ R46, R46, R153 ;  /* 0x000000992e2e7221 */ /* 0x000fc40000010000 */
[----:B------:R-:W4:Y:S01]  /*a4c0*/  MUFU.EX2 R28, R31 ;  /* 0x0000001f001c7308 */ /* 0x000f220000000800 */
[----:B------:R-:W-:Y:S01]  /*a4d0*/  FADD.FTZ R52, R52, R155 ;  /* 0x0000009b34347221 */ /* 0x000fe20000010000 */
[----:B------:R-:W-:-:S03]  /*a4e0*/  FADD.FTZ R105, R105, R46 ;  /* 0x0000002e69697221 */ /* 0x000fc60000010000 */
[----:B------:R-:W-:Y:S01]  /*a4f0*/  FADD.FTZ R119, R119, R52 ;  /* 0x0000003477777221 */ /* 0x000fe20000010000 */
[----:B------:R-:W-:-:S03]  /*a500*/  FADD.FTZ R38, R38, R105 ;  /* 0x0000006926267221 */ /* 0x000fc60000010000 */
[----:B------:R-:W-:Y:S01]  /*a510*/  FADD.FTZ R40, R40, R119 ;  /* 0x0000007728287221 */ /* 0x000fe20000010000 */
[C---:B-----5:R-:W-:Y:S01]  /*a520*/  HMMA.16816.F32 R80, R4.reuse, R8, R80 ;  /* 0x000000080450723c */ /* 0x060fe20000001850 */
[----:B------:R-:W-:Y:S02]  /*a530*/  FADD.FTZ R121, R121, R38 ;  /* 0x0000002679797221 */ /* 0x000fe40000010000 */
[----:B------:R-:W-:Y:S02]  /*a540*/  FADD.FTZ R159, R159, R40 ;  /* 0x000000289f9f7221 */ /* 0x000fe40000010000 */
[----:B------:R-:W-:Y:S02]  /*a550*/  FADD.FTZ R121, R50, R121 ;  /* 0x0000007932797221 */ /* 0x000fe40000010000 */
[----:B------:R-:W-:Y:S01]  /*a560*/  FADD.FTZ R159, R56, R159 ;  /* 0x0000009f389f7221 */ /* 0x000fe20000010000 */
[----:B------:R-:W-:Y:S01]  /*a570*/  HMMA.16816.F32 R76, R4, R10, R76 ;  /* 0x0000000a044c723c */ /* 0x000fe2000000184c */
[----:B------:R-:W5:Y:S01]  /*a580*/  LDSM.16.MT88.4 R8, [R132+0x4800] ;  /* 0x004800008408783b */ /* 0x000f620000004200 */
[----:B-1----:R-:W-:Y:S01]  /*a590*/  F2FP.F16.F32.PACK_AB R4, R90, R53 ;  /* 0x000000355a04723e */ /* 0x002fe200000000ff */
[----:B------:R-:W-:Y:S01]  /*a5a0*/  FADD.FTZ R24, R48, R121 ;  /* 0x0000007930187221 */ /* 0x000fe20000010000 */
[----:B------:R-:W-:-:S02]  /*a5b0*/  F2FP.F16.F32.PACK_AB R6, R47, R92 ;  /* 0x0000005c2f06723e */ /* 0x000fc400000000ff */
[----:B------:R-:W-:Y:S01]  /*a5c0*/  F2FP.F16.F32.PACK_AB R5, R94, R39 ;  /* 0x000000275e05723e */ /* 0x000fe200000000ff */
[----:B------:R-:W-:Y:S01]  /*a5d0*/  FADD.FTZ R24, R113, R24 ;  /* 0x0000001871187221 */ /* 0x000fe20000010000 */
[----:B---3--:R-:W-:-:S03]  /*a5e0*/  F2FP.F16.F32.PACK_AB R7, R36, R37 ;  /* 0x000000252407723e */ /* 0x008fc600000000ff */
[----:B------:R-:W-:-:S04]  /*a5f0*/  FADD.FTZ R89, R89, R24 ;  /* 0x0000001859597221 */ /* 0x000fc80000010000 */
        /* <DEDUP_REMOVED lines=12> */
[----:B------:R-:W-:-:S04]  /*a6c0*/  FADD.FTZ R42, R42, R59 ;  /* 0x0000003b2a2a7221 */ /* 0x000fc80000010000 */
[----:B------:R-:W-:Y:S01]  /*a6d0*/  FADD.FTZ R53, R53, R42 ;  /* 0x0000002a35357221 */ /* 0x000fe20000010000 */
[----:B-----5:R-:W-:Y:S03]  /*a6e0*/  HMMA.16816.F32 R80, R4, R8, R80 ;  /* 0x000000080450723c */ /* 0x020fe60000001850 */
        /* <DEDUP_REMOVED lines=11> */
[----:B------:R-:W-:Y:S01]  /*a7a0*/  FADD.FTZ R33, R33, R26 ;  /* 0x0000001a21217221 */ /* 0x000fe20000010000 */
[----:B------:R-:W-:Y:S03]  /*a7b0*/  HMMA.16816.F32 R80, R4, R12, R80 ;  /* 0x0000000c0450723c */ /* 0x000fe60000001850 */
[----:B------:R-:W-:-:S05]  /*a7c0*/  FADD.FTZ R151, R34, R33 ;  /* 0x0000002122977221 */ /* 0x000fca0000010000 */
        /* <DEDUP_REMOVED lines=77> */
.L_x_3766:
[----:B------:R-:W-:Y:S01]  /*aca0*/  UMOV UR8, URZ ;  /* 0x000000ff00087c82 */ /* 0x000fe20008000000 */
[----:B------:R-:W-:Y:S01]  /*acb0*/  IMAD.SHL.U32 R60, R60, 0x80, RZ ;  /* 0x000000803c3c7824 */ /* 0x000fe200078e00ff */
[----:B------:R-:W-:-:S05]  /*acc0*/  IADD3 R4, P0, PT, RZ, -UR8, RZ ;  /* 0x80000008ff047c10 */ /* 0x000fca000ff1e0ff */
[----:B------:R-:W-:-:S05]  /*acd0*/  IMAD.X R60, RZ, RZ, ~R60, P0 ;  /* 0x000000ffff3c7224 */ /* 0x000fca00000e0e3c */
[----:B------:R-:W-:-:S04]  /*ace0*/  SHF.R.S64 R5, R4, 0x1f, R60 ;  /* 0x0000001f04057819 */ /* 0x000fc8000000103c */
[----:B------:R-:W-:-:S04]  /*acf0*/  IADD3 R140, P0, PT, R5, R140, RZ ;  /* 0x0000008c058c7210 */ /* 0x000fc80007f1e0ff */
[----:B------:R-:W-:-:S09]  /*ad00*/  LEA.HI.X.SX32 R141, R60, R141, 0x1, P0 ;  /* 0x0000008d3c8d7211 */ /* 0x000fd200000f0eff */
.L_x_3767:
[----:B------:R-:W1:Y:S01]  /*ad10*/  LDCU UR8, c[0x0][0x440] ;  /* 0x00008800ff0877ac */ /* 0x000e620008000800 */
[----:B------:R-:W-:Y:S02]  /*ad20*/  LOP3.LUT R4, R144, 0x18, RZ, 0xc0, !PT ;  /* 0x0000001890047812 */ /* 0x000fe400078ec0ff */
[----:B------:R-:W-:-:S05]  /*ad30*/  IADD3 R6, P0, PT, R21, R140, RZ ;  /* 0x0000008c15067210 */ /* 0x000fca0007f1e0ff */
[----:B------:R-:W-:Y:S01]  /*ad40*/  IMAD.X R7, R20, 0x1, R141, P0 ;  /* 0x0000000114077824 */ /* 0x000fe200000e068d */
[----:B-1----:R-:W-:Y:S02]  /*ad50*/  ISETP.GE.AND P2, PT, R4, UR8, PT ;  /* 0x0000000804007c0c */ /* 0x002fe4000bf46270 */
[----:B------:R-:W-:Y:S02]  /*ad60*/  IADD3 R4, P1, PT, R6, R21, RZ ;  /* 0x0000001506047210 */ /* 0x000fe40007f3e0ff */
[----:B------:R-:W-:-:S03]  /*ad70*/  P2R R60, PR, RZ, 0x4 ;  /* 0x00000004ff3c7803 */ /* 0x000fc60000000000 */
[----:B------:R-:W-:-:S06]  /*ad80*/  IMAD.X R5, R7, 0x1, R20, P1 ;  /* 0x0000000107057824 */ /* 0x000fcc00008e0614 */
        /* <DEDUP_REMOVED lines=39> */
[C---:B---3--:R-:W-:Y:S03]  /*b000*/  HMMA.16816.F32 R40, R52.reuse, R36, RZ ;  /* 0x000000243428723c */ /* 0x048fe600000018ff */
[----:B------:R-:W3:Y:S04]  /*b010*/  LDSM.16.M88.4 R96, [R110+0x2400] ;  /* 0x002400006e60783b */ /* 0x000ee80000000200 */
[----:B------:R-:W0:Y:S01]  /*b020*/  LDGDEPBAR ;  /* 0x00000000000079af */ /* 0x000e220000000000 */
[----:B------:R-:W-:Y:S08]  /*b030*/  HMMA.16816.F32 R36, R52, R38, RZ ;  /* 0x000000263424723c */ /* 0x000ff000000018ff */
[C---:B----4-:R-:W-:Y:S08]  /*b040*/  HMMA.16816.F32 R48, R104.reuse, R24, R48 ;  /* 0x000000186830723c */ /* 0x050ff00000001830 */
[----:B------:R-:W-:Y:S08]  /*b050*/  HMMA.16816.F32 R44, R104, R26, R44 ;  /* 0x0000001a682c723c */ /* 0x000ff0000000182c */
[----:B-----5:R-:W-:Y:S03]  /*b060*/  HMMA.16816.F32 R24, R52, R20, RZ ;  /* 0x000000143418723c */ /* 0x020fe600000018ff */
[----:B------:R-:W-:Y:S01]  /*b070*/  FMUL.FTZ R112, R48, UR4 ;  /* 0x0000000430707c20 */ /* 0x000fe20008410000 */
[----:B------:R-:W-:Y:S01]  /*b080*/  FMUL.FTZ R50, R50, UR4 ;  /* 0x0000000432327c20 */ /* 0x000fe20008410000 */
[----:B------:R-:W-:Y:S01]  /*b090*/  FMUL.FTZ R48, R49, UR4 ;  /* 0x0000000431307c20 */ /* 0x000fe20008410000 */
[----:B------:R-:W-:-:S02]  /*b0a0*/  FMUL.FTZ R51, R51, UR4 ;  /* 0x0000000433337c20 */ /* 0x000fc40008410000 */
[----:B------:R-:W-:Y:S01]  /*b0b0*/  HMMA.16816.F32 R20, R52, R22, RZ ;  /* 0x000000163414723c */ /* 0x000fe200000018ff */
[----:B------:R-:W4:Y:S02]  /*b0c0*/  MUFU.TANH R117, R50 ;  /* 0x0000003200757308 */ /* 0x000f240000002400 */
[----:B------:R-:W-:Y:S01]  /*b0d0*/  FMUL.FTZ R45, R45, UR4 ;  /* 0x000000042d2d7c20 */ /* 0x000fe20008410000 */
[----:B------:R-:W-:Y:S01]  /*b0e0*/  FMUL.FTZ R47, R47, UR4 ;  /* 0x000000042f2f7c20 */ /* 0x000fe20008410000 */
[----:B------:R-:W-:-:S03]  /*b0f0*/  FMUL.FTZ R44, R44, UR4 ;  /* 0x000000042c2c7c20 */ /* 0x000fc60008410000 */
[----:B------:R-:W-:Y:S01]  /*b100*/  HMMA.16816.F32 R32, R52, R28, RZ ;  /* 0x0000001c3420723c */ /* 0x000fe200000018ff */
[----:B------:R-:W-:Y:S07]  /*b110*/  MUFU.TANH R112, R112 ;  /* 0x0000007000707308 */ /* 0x000fee0000002400 */
[C---:B------:R-:W-:Y:S01]  /*b120*/  HMMA.16816.F32 R40, R104.reuse, R16, R40 ;  /* 0x000000106828723c */ /* 0x040fe20000001828 */
[----:B------:R-:W5:Y:S07]  /*b130*/  MUFU.TANH R48, R48 ;  /* 0x0000003000307308 */ /* 0x000f6e0000002400 */
[----:B------:R-:W-:Y:S01]  /*b140*/  HMMA.16816.F32 R36, R104, R18, R36 ;  /* 0x000000126824723c */ /* 0x000fe20000001824 */
[----:B------:R-:W-:Y:S07]  /*b150*/  MUFU.TANH R45, R45 ;  /* 0x0000002d002d7308 */ /* 0x000fee0000002400 */
[----:B------:R-:W-:Y:S01]  /*b160*/  HMMA.16816.F32 R28, R52, R30, RZ ;  /* 0x0000001e341c723c */ /* 0x000fe200000018ff */
[----:B------:R3:W-:Y:S02]  /*b170*/  MUFU.TANH R67, R51 ;  /* 0x0000003300437308 */ /* 0x0007e40000002400 */
[----:B------:R-:W-:Y:S01]  /*b180*/  FMUL.FTZ R42, R42, UR4 ;  /* 0x000000042a2a7c20 */ /* 0x000fe20008410000 */
[----:B------:R-:W-:-:S04]  /*b190*/  FMUL.FTZ R43, R43, UR4 ;  /* 0x000000042b2b7c20 */ /* 0x000fc80008410000 */
[C---:B------:R-:W-:Y:S01]  /*b1a0*/  HMMA.16816.F32 R16, R52.reuse, R12, RZ ;  /* 0x0000000c3410723c */ /* 0x040fe200000018ff */
[----:B------:R-:W-:Y:S02]  /*b1b0*/  MUFU.TANH R115, R42 ;  /* 0x0000002a00737308 */ /* 0x000fe40000002400 */
[----:B------:R-:W-:Y:S01]  /*b1c0*/  FMUL.FTZ R36, R36, UR4 ;  /* 0x0000000424247c20 */ /* 0x000fe20008410000 */
[----:B------:R-:W-:Y:S01]  /*b1d0*/  FMUL.FTZ R37, R37, UR4 ;  /* 0x0000000425257c20 */ /* 0x000fe20008410000 */
[----:B------:R-:W-:Y:S01]  /*b1e0*/  FMUL.FTZ R39, R39, UR4 ;  /* 0x0000000427277c20 */ /* 0x000fe20008410000 */
[----:B------:R-:W-:Y:S02]  /*b1f0*/  FMUL.FTZ R38, R38, UR4 ;  /* 0x0000000426267c20 */ /* 0x000fe40008410000 */
[----:B------:R-:W-:Y:S01]  /*b200*/  HMMA.16816.F32 R12, R52, R14, RZ ;  /* 0x0000000e340c723c */ /* 0x000fe200000018ff */
[----:B------:R-:W5:Y:S07]  /*b210*/  MUFU.TANH R49, R47 ;  /* 0x0000002f00317308 */ /* 0x000f6e0000002400 */
[C---:B-1----:R-:W-:Y:S01]  /*b220*/  HMMA.16816.F32 R24, R104.reuse, R8, R24 ;  /* 0x000000086818723c */ /* 0x042fe20000001818 */
[----:B------:R-:W-:Y:S07]  /*b230*/  MUFU.TANH R36, R36 ;  /* 0x0000002400247308 */ /* 0x000fee0000002400 */
[----:B------:R-:W-:Y:S01]  /*b240*/  HMMA.16816.F32 R20, R104, R10, R20 ;  /* 0x0000000a6814723c */ /* 0x000fe20000001814 */
[----:B------:R-:W-:Y:S07]  /*b250*/  MUFU.TANH R111, R38 ;  /* 0x00000026006f7308 */ /* 0x000fee0000002400 */
[----:B------:R-:W-:Y:S01]  /*b260*/  HMMA.16816.F32 R8, R52, R4, RZ ;  /* 0x000000043408723c */ /* 0x000fe200000018ff */
[----:B------:R-:W-:Y:S02]  /*b270*/  MUFU.TANH R37, R37 ;  /* 0x0000002500257308 */ /* 0x000fe40000002400 */
[----:B------:R-:W-:-:S05]  /*b280*/  FMUL.FTZ R24, R24, UR4 ;  /* 0x0000000418187c20 */ /* 0x000fca0008410000 */
[----:B------:R-:W-:Y:S01]  /*b290*/  HMMA.16816.F32 R4, R52, R6, RZ ;  /* 0x000000063404723c */ /* 0x000fe200000018ff */
[----:B------:R-:W-:Y:S02]  /*b2a0*/  MUFU.TANH R39, R39 ;  /* 0x0000002700277308 */ /* 0x000fe40000002400 */
[----:B------:R-:W-:-:S05]  /*b2b0*/  FMUL.FTZ R21, R21, UR4 ;  /* 0x0000000415157c20 */ /* 0x000fca0008410000 */
[C---:B--2---:R-:W-:Y:S01]  /*b2c0*/  HMMA.16816.F32 R32, R104.reuse, R92, R32 ;  /* 0x0000005c6820723c */ /* 0x044fe20000001820 */
[----:B------:R1:W-:Y:S07]  /*b2d0*/  MUFU.TANH R113, R43 ;  /* 0x0000002b00717308 */ /* 0x0003ee0000002400 */
[C---:B------:R-:W-:Y:S01]  /*b2e0*/  HMMA.16816.F32 R28, R104.reuse, R94, R28 ;  /* 0x0000005e681c723c */ /* 0x040fe2000000181c */
[----:B------:R-:W2:Y:S07]  /*b2f0*/  MUFU.TANH R61, R44 ;  /* 0x0000002c003d7308 */ /* 0x000eae0000002400 */
[C---:B------:R-:W-:Y:S03]  /*b300*/  HMMA.16816.F32 R16, R104.reuse, R56, R16 ;  /* 0x000000386810723c */ /* 0x040fe60000001810 */
        /* <DEDUP_REMOVED lines=10> */
[----:B------:R-:W-:Y:S01]  /*b3b0*/  MUFU.TANH R116, R28 ;  /* 0x0000001c00747308 */ /* 0x000fe20000002400 */
[C---:B------:R-:W-:Y:S03]  /*b3c0*/  HMMA.16816.F32 R92, R52.reuse, R88, RZ ;  /* 0x00000058345c723c */ /* 0x040fe600000018ff */
[----:B------:R-:W-:Y:S01]  /*b3d0*/  FMUL.FTZ R16, R16, UR4 ;  /* 0x0000000410107c20 */ /* 0x000fe20008410000 */
[----:B---3--:R-:W-:Y:S01]  /*b3e0*/  FMUL.FTZ R51, R19, UR4 ;  /* 0x0000000413337c20 */ /* 0x008fe20008410000 */
[----:B------:R-:W-:Y:S01]  /*b3f0*/  FMUL.FTZ R17, R17, UR4 ;  /* 0x0000000411117c20 */ /* 0x000fe20008410000 */
[----:B------:R-:W-:Y:S01]  /*b400*/  FMUL.FTZ R18, R18, UR4 ;  /* 0x0000000412127c20 */ /* 0x000fe20008410000 */
[----:B------:R-:W-:Y:S01]  /*b410*/  MUFU.TANH R118, R32 ;  /* 0x0000002000767308 */ /* 0x000fe20000002400 */
[----:B------:R-:W-:Y:S03]  /*b420*/  HMMA.16816.F32 R88, R52, R90, RZ ;  /* 0x0000005a3458723c */ /* 0x000fe600000018ff */
[----:B------:R-:W-:Y:S01]  /*b430*/  FMUL.FTZ R19, R14, UR4 ;  /* 0x000000040e137c20 */ /* 0x000fe20008410000 */
[----:B------:R-:W-:Y:S01]  /*b440*/  FMUL.FTZ R13, R13, UR4 ;  /* 0x000000040d0d7c20 */ /* 0x000fe20008410000 */
[----:B------:R-:W-:-:S02]  /*b450*/  FMUL.FTZ R15, R15, UR4 ;  /* 0x000000040f0f7c20 */ /* 0x000fc40008410000 */
[----:B------:R-:W-:Y:S01]  /*b460*/  MUFU.TANH R114, R29 ;  /* 0x0000001d00727308 */ /* 0x000fe20000002400 */
[C---:B------:R-:W-:Y:S07]  /*b470*/  HMMA.16816.F32 R56, R52.reuse, R100, RZ ;  /* 0x000000643438723c */ /* 0x040fee00000018ff */
[----:B------:R-:W-:Y:S01]  /*b480*/  MUFU.TANH R50, R13 ;  /* 0x0000000d00327308 */ /* 0x000fe20000002400 */
[----:B------:R-:W-:Y:S01]  /*b490*/  HMMA.16816.F32 R52, R52, R102, RZ ;  /* 0x000000663434723c */ /* 0x000fe200000018ff */
[----:B------:R-:W3:Y:S06]  /*b4a0*/  LDSM.16.M88.4 R100, [R110+0x2800] ;  /* 0x002800006e64783b */ /* 0x000eec0000000200 */
[----:B------:R-:W-:Y:S01]  /*b4b0*/  MUFU.TANH R51, R51 ;  /* 0x0000003300337308 */ /* 0x000fe20000002400 */
[C---:B------:R-:W-:Y:S07]  /*b4c0*/  HMMA.16816.F32 R8, R104.reuse, R96, R8 ;  /* 0x000000606808723c */ /* 0x040fee0000001808 */
[----:B------:R-:W-:Y:S01]  /*b4d0*/  MUFU.TANH R19, R19 ;  /* 0x0000001300137308 */ /* 0x000fe20000002400 */
[----:B------:R-:W-:Y:S01]  /*b4e0*/  HMMA.16816.F32 R4, R104, R98, R4 ;  /* 0x000000626804723c */ /* 0x000fe20000001804 */
[----:B------:R4:W5:Y:S01]  /*b4f0*/  LDSM.16.M88.4 R96, [R110+0x2c00] ;  /* 0x002c00006e60783b */ /* 0x0009620000000200 */
[----:B------:R-:W-:-:S09]  /*b500*/  DEPBAR.LE SB0, 0x0 ;  /* 0x000080000000791a */ /* 0x000fd20000000000 */
[----:B------:R-:W-:Y:S01]  /*b510*/  FMUL.FTZ R9, R9, UR4 ;  /* 0x0000000409097c20 */ /* 0x000fe20008410000 */
[----:B------:R-:W-:-:S06]  /*b520*/  FMUL.FTZ R11, R11, UR4 ;  /* 0x000000040b0b7c20 */ /* 0x000fcc0008410000 */
[----:B------:R-:W-:Y:S01]  /*b530*/  MUFU.TANH R11, R11 ;  /* 0x0000000b000b7308 */ /* 0x000fe20000002400 */
[----:B-1----:R-:W-:Y:S01]  /*b540*/  FMUL.FTZ R43, R6, UR4 ;  /* 0x00000004062b7c20 */ /* 0x002fe20008410000 */
[----:B------:R-:W-:Y:S01]  /*b550*/  FMUL.FTZ R4, R4, UR4 ;  /* 0x0000000404047c20 */ /* 0x000fe20008410000 */
[----:B------:R-:W-:Y:S01]  /*b560*/  FMUL.FTZ R5, R5, UR4 ;  /* 0x0000000405057c20 */ /* 0x000fe20008410000 */
[----:B------:R-:W-:Y:S01]  /*b570*/  FMUL.FTZ R7, R7, UR4 ;  /* 0x0000000407077c20 */ /* 0x000fe20008410000 */
[----:B----4-:R-:W-:Y:S01]  /*b580*/  FMUL.FTZ R110, R20, UR4 ;  /* 0x00000004146e7c20 */ /* 0x010fe20008410000 */
[C---:B---3--:R-:W-:Y:S02]  /*b590*/  HMMA.16816.F32 R92, R104.reuse, R100, R92 ;  /* 0x00000064685c723c */ /* 0x048fe4000000185c */
[----:B------:R1:W-:Y:S01]  /*b5a0*/  MUFU.TANH R100, R16 ;  /* 0x0000001000647308 */ /* 0x0003e20000002400 */
[----:B------:R-:W-:Y:S01]  /*b5b0*/  FMUL.FTZ R101, R46, UR4 ;  /* 0x000000042e657c20 */ /* 0x000fe20008410000 */
[----:B------:R-:W-:Y:S01]  /*b5c0*/  FMUL.FTZ R46, R40, UR4 ;  /* 0x00000004282e7c20 */ /* 0x000fe20008410000 */
[----:B------:R-:W-:Y:S01]  /*b5d0*/  FMUL.FTZ R40, R41, UR4 ;  /* 0x0000000429287c20 */ /* 0x000fe20008410000 */
[----:B------:R-:W-:Y:S01]  /*b5e0*/  FMUL.FTZ R20, R23, UR4 ;  /* 0x0000000417147c20 */ /* 0x000fe20008410000 */
[----:B------:R-:W-:Y:S01]  /*b5f0*/  FMUL.FTZ R23, R10, UR4 ;  /* 0x000000040a177c20 */ /* 0x000fe20008410000 */
[C---:B------:R-:W-:Y:S02]  /*b600*/  HMMA.16816.F32 R88, R104.reuse, R102, R88 ;  /* 0x000000666858723c */ /* 0x040fe40000001858 */
[----:B------:R-:W-:Y:S06]  /*b610*/  MUFU.TANH R101, R101 ;  /* 0x0000006500657308 */ /* 0x000fec0000002400 */
[----:B-----5:R-:W-:Y:S01]  /*b620*/  HMMA.16816.F32 R56, R104, R96, R56 ;  /* 0x000000606838723c */ /* 0x020fe20000001838 */
[----:B------:R-:W-:Y:S01]  /*b630*/  FMUL.FTZ R96, R12, UR4 ;  /* 0x000000040c607c20 */ /* 0x000fe20008410000 */
[----:B-1----:R-:W-:Y:S01]  /*b640*/  IMAD R16, R66, 0x80, R109 ;  /* 0x0000008042107824 */ /* 0x002fe200078e026d */
[----:B------:R-:W-:Y:S01]  /*b650*/  MUFU.TANH R46, R46 ;  /* 0x0000002e002e7308 */ /* 0x000fe20000002400 */
[----:B------:R-:W-:Y:S01]  /*b660*/  FMUL.FTZ R97, R26, UR4 ;  /* 0x000000041a617c20 */ /* 0x000fe20008410000 */
[----:B------:R-:W-:Y:S01]  /*b670*/  FMUL.FTZ R26, R22, UR4 ;  /* 0x00000004161a7c20 */ /* 0x000fe20008410000 */
[----:B------:R-:W-:-:S02]  /*b680*/  VIADD R12, R16, 0xffffff00 ;  /* 0xffffff00100c7836 */ /* 0x000fc40000000000 */
[C---:B------:R-:W-:Y:S01]  /*b690*/  VIADD R14, R16.reuse, 0xffffff01 ;  /* 0xffffff01100e7836 */ /* 0x040fe20000000000 */
[----:B------:R-:W-:Y:S01]  /*b6a0*/  HMMA.16816.F32 R52, R104, R98, R52 ;  /* 0x000000626834723c */ /* 0x000fe20000001834 */
[----:B------:R-:W-:Y:S01]  /*b6b0*/  VIADD R28, R16, 0xffffff19 ;  /* 0xffffff19101c7836 */ /* 0x000fe20000000000 */
[C---:B------:R-:W-:Y:S01]  /*b6c0*/  ISETP.GE.AND P3, PT, R12.reuse, R85, PT ;  /* 0x000000550c00720c */ /* 0x040fe20003f66270 */
[----:B------:R1:W-:Y:S01]  /*b6d0*/  MUFU.TANH R98, R17 ;  /* 0x0000001100627308 */ /* 0x0003e20000002400 */
[----:B------:R-:W-:Y:S01]  /*b6e0*/  ISETP.GE.AND P0, PT, R12, R87, PT ;  /* 0x000000570c00720c */ /* 0x000fe20003f06270 */
[----:B------:R-:W-:Y:S01]  /*b6f0*/  VIADD R12, R16, 0xffffff08 ;  /* 0xffffff08100c7836 */ /* 0x000fe20000000000 */
[-C--:B------:R-:W-:Y:S01]  /*b700*/  ISETP.GE.AND P1, PT, R14, R85.reuse, PT ;  /* 0x000000550e00720c */ /* 0x080fe20003f26270 */
[----:B------:R-:W-:Y:S01]  /*b710*/  VIADD R6, R16, 0xffffff28 ;  /* 0xffffff2810067836 */ /* 0x000fe20000000000 */
[----:B------:R-:W-:Y:S01]  /*b720*/  FSEL R47, R117, -INF , !P0 ;  /* 0xff800000752f7808 */ /* 0x000fe20004000000 */
[----:B------:R-:W-:Y:S01]  /*b730*/  FMUL.FTZ R106, R25, UR4 ;  /* 0x00000004196a7c20 */ /* 0x000fe20008410000 */
[C---:B------:R-:W-:Y:S01]  /*b740*/  ISETP.GE.AND P2, PT, R12.reuse, R85, PT ;  /* 0x000000550c00720c */ /* 0x040fe20003f46270 */
[----:B------:R-:W-:Y:S01]  /*b750*/  MUFU.TANH R40, R40 ;  /* 0x0000002800287308 */ /* 0x000fe20000002400 */
[-C--:B------:R-:W-:Y:S01]  /*b760*/  ISETP.GE.AND P6, PT, R12, R87.reuse, PT ;  /* 0x000000570c00720c */ /* 0x080fe20003fc6270 */
[----:B------:R-:W-:Y:S01]  /*b770*/  VIADD R12, R16, 0xffffff09 ;  /* 0xffffff09100c7836 */ /* 0x000fe20000000000 */
[----:B------:R-:W-:Y:S01]  /*b780*/  ISETP.GE.AND P4, PT, R14, R87, PT ;  /* 0x000000570e00720c */ /* 0x000fe20003f86270 */
[----:B------:R-:W-:Y:S01]  /*b790*/  FMUL.FTZ R25, R27, UR4 ;  /* 0x000000041b197c20 */ /* 0x000fe20008410000 */
[----:B------:R-:W-:Y:S01]  /*b7a0*/  FSEL R14, R48, -INF , !P1 ;  /* 0xff800000300e7808 */ /* 0x000fe20004800000 */
[----:B------:R-:W-:Y:S01]  /*b7b0*/  FMUL.FTZ R27, R92, UR4 ;  /* 0x000000045c1b7c20 */ /* 0x000fe20008410000 */
[----:B------:R-:W-:Y:S01]  /*b7c0*/  ISETP.GE.AND P5, PT, R12, R85, PT ;  /* 0x000000550c00720c */ /* 0x000fe20003fa6270 */
[----:B------:R3:W-:Y:S01]  /*b7d0*/  MUFU.TANH R102, R24 ;  /* 0x0000001800667308 */ /* 0x0007e20000002400 */
[----:B-1----:R-:W-:Y:S01]  /*b7e0*/  FMUL.FTZ R17, R8, UR4 ;  /* 0x0000000408117c20 */ /* 0x002fe20008410000 */
[----:B------:R-:W-:Y:S01]  /*b7f0*/  VIADD R8, R16, 0xffffff10 ;  /* 0xffffff1010087836 */ /* 0x000fe20000000000 */
[----:B------:R-:W-:Y:S01]  /*b800*/  ISETP.GE.AND P0, PT, R12, R87, PT ;  /* 0x000000570c00720c */ /* 0x000fe20003f06270 */
[----:B------:R-:W-:-:S02]  /*b810*/  VIADD R12, R16, 0xffffff11 ;  /* 0xffffff11100c7836 */ /* 0x000fc40000000000 */
[----:B------:R-:W-:Y:S01]  /*b820*/  FMUL.FTZ R92, R93, UR4 ;  /* 0x000000045d5c7c20 */ /* 0x000fe20008410000 */
[----:B------:R-:W-:Y:S01]  /*b830*/  FMUL.FTZ R42, R89, UR4 ;  /* 0x00000004592a7c20 */ /* 0x000fe20008410000 */
[----:B------:R-:W-:Y:S01]  /*b840*/  ISETP.GE.AND P1, PT, R8, R85, PT ;  /* 0x000000550800720c */ /* 0x000fe20003f26270 */
[----:B------:R1:W-:Y:S01]  /*b850*/  MUFU.TANH R103, R35 ;  /* 0x0000002300677308 */ /* 0x0003e20000002400 */
[----:B------:R-:W-:Y:S01]  /*b860*/  FSEL R13, R49, -INF , !P0 ;  /* 0xff800000310d7808 */ /* 0x000fe20004000000 */
[----:B------:R-:W-:Y:S01]  /*b870*/  FMUL.FTZ R88, R88, UR4 ;  /* 0x0000000458587c20 */ /* 0x000fe20008410000 */
[----:B--2---:R-:W-:Y:S01]  /*b880*/  FSEL R10, R61, -INF , !P2 ;  /* 0xff8000003d0a7808 */ /* 0x004fe20005000000 */
[----:B------:R-:W-:Y:S01]  /*b890*/  FMUL.FTZ R33, R90, UR4 ;  /* 0x000000045a217c20 */ /* 0x000fe20008410000 */
[----:B------:R-:W-:-:S03]  /*b8a0*/  FMUL.FTZ R29, R91, UR4 ;  /* 0x000000045b1d7c20 */ /* 0x000fc60008410000 */
[----:B------:R-:W-:Y:S01]  /*b8b0*/  MUFU.TANH R107, R34 ;  /* 0x00000022006b7308 */ /* 0x000fe20000002400 */
[----:B---3--:R-:W-:Y:S02]  /*b8c0*/  FSEL R24, R112, -INF , !P3 ;  /* 0xff80000070187808 */ /* 0x008fe40005800000 */
[-C--:B------:R-:W-:Y:S02]  /*b8d0*/  ISETP.GE.AND P3, PT, R8, R87.reuse, PT ;  /* 0x000000570800720c */ /* 0x080fe40003f66270 */
[----:B------:R-:W-:Y:S02]  /*b8e0*/  FSEL R8, R45, -INF , !P5 ;  /* 0xff8000002d087808 */ /* 0x000fe40006800000 */
[-C--:B------:R-:W-:Y:S01]  /*b8f0*/  ISETP.GE.AND P5, PT, R12, R87.reuse, PT ;  /* 0x000000570c00720c */ /* 0x080fe20003fa6270 */
[----:B------:R2:W3:Y:S01]  /*b900*/  MUFU.TANH R105, R30 ;  /* 0x0000001e00697308 */ /* 0x0004e20000002400 */
[----:B------:R-:W-:Y:S01]  /*b910*/  FSEL R115, R115, -INF , !P3 ;  /* 0xff80000073737808 */ /* 0x000fe20005800000 */
[----:B-1----:R-:W-:Y:S01]  /*b920*/  FMUL.FTZ R35, R95, UR4 ;  /* 0x000000045f237c20 */ /* 0x002fe20008410000 */
[----:B------:R-:W-:-:S02]  /*b930*/  ISETP.GE.AND P3, PT, R28, R87, PT ;  /* 0x000000571c00720c */ /* 0x000fc40003f66270 */
[----:B------:R-:W-:Y:S02]  /*b940*/  FSEL R113, R113, -INF , !P5 ;  /* 0xff80000071717808 */ /* 0x000fe40006800000 */
[----:B------:R-:W-:Y:S01]  /*b950*/  FSEL R109, R39, -INF , !P3 ;  /* 0xff800000276d7808 */ /* 0x000fe20005800000 */
[----:B------:R-:W-:Y:S01]  /*b960*/  MUFU.TANH R22, R18 ;  /* 0x0000001200167308 */ /* 0x000fe20000002400 */
[----:B------:R-:W-:-:S07]  /*b970*/  ISETP.GE.AND P3, PT, R6, R87, PT ;  /* 0x000000570600720c */ /* 0x000fce0003f66270 */
[----:B------:R1:W-:Y:S01]  /*b980*/  MUFU.TANH R18, R9 ;  /* 0x0000000900127308 */ /* 0x0003e20000002400 */
[----:B--2---:R-:W-:Y:S01]  /*b990*/  VIADD R30, R16, 0xffffff18 ;  /* 0xffffff18101e7836 */ /* 0x004fe20000000000 */
[----:B---3--:R-:W-:-:S04]  /*b9a0*/  FSEL R105, R105, -INF , !P3 ;  /* 0xff80000069697808 */ /* 0x008fc80005800000 */
[----:B------:R-:W-:Y:S02]  /*b9b0*/  ISETP.GE.AND P0, PT, R30, R87, PT ;  /* 0x000000571e00720c */ /* 0x000fe40003f06270 */
[----:B------:R-:W-:Y:S02]  /*b9c0*/  MUFU.TANH R104, R21 ;  /* 0x0000001500687308 */ /* 0x000fe40000002400 */
[----:B------:R-:W-:-:S06]  /*b9d0*/  FSEL R111, R111, -INF , !P0 ;  /* 0xff8000006f6f7808 */ /* 0x000fcc0004000000 */
[----:B------:R2:W-:Y:S01]  /*b9e0*/  MUFU.TANH R21, R15 ;  /* 0x0000000f00157308 */ /* 0x0005e20000002400 */
[----:B-1----:R-:W-:Y:S02]  /*b9f0*/  FSEL R9, R101, -INF , !P6 ;  /* 0xff80000065097808 */ /* 0x002fe40007000000 */
[-C--:B------:R-:W-:Y:S02]  /*ba00*/  ISETP.GE.AND P6, PT, R12, R85.reuse, PT ;  /* 0x000000550c00720c */ /* 0x080fe40003fc6270 */
[----:B------:R-:W-:Y:S02]  /*ba10*/  FSEL R12, R46, -INF , !P1 ;  /* 0xff8000002e0c7808 */ /* 0x000fe40004800000 */
[----:B------:R-:W-:Y:S01]  /*ba20*/  ISETP.GE.AND P1, PT, R28, R85, PT ;  /* 0x000000551c00720c */ /* 0x000fe20003f26270 */
[----:B------:R-:W1:Y:S01]  /*ba30*/  MUFU.TANH R99, R31 ;  /* 0x0000001f00637308 */ /* 0x000e620000002400 */
[----:B------:R-:W-:Y:S01]  /*ba40*/  VIADD R28, R16, 0xffffff21 ;  /* 0xffffff21101c7836 */ /* 0x000fe20000000000 */
[----:B------:R-:W-:-:S02]  /*ba50*/  FSEL R38, R40, -INF , !P6 ;  /* 0xff80000028267808 */ /* 0x000fc40007000000 */
[----:B------:R-:W-:Y:S01]  /*ba60*/  FSEL R32, R37, -INF , !P1 ;  /* 0xff80000025207808 */ /* 0x000fe20004800000 */
[----:B------:R-:W-:Y:S01]  /*ba70*/  FMUL.FTZ R37, R94, UR4 ;  /* 0x000000045e257c20 */ /* 0x000fe20008410000 */
[----:B------:R-:W-:Y:S02]  /*ba80*/  ISETP.GE.AND P0, PT, R28, R87, PT ;  /* 0x000000571c00720c */ /* 0x000fe40003f06270 */
[----:B------:R-:W3:Y:S01]  /*ba90*/  MUFU.TANH R97, R97 ;  /* 0x0000006100617308 */ /* 0x000ee20000002400 */
[----:B--2---:R-:W-:Y:S02]  /*baa0*/  FSEL R15, R67, -INF , !P4 ;  /* 0xff800000430f7808 */ /* 0x004fe40006000000 */
[-C--:B------:R-:W-:Y:S01]  /*bab0*/  ISETP.GE.AND P4, PT, R30, R85.reuse, PT ;  /* 0x000000551e00720c */ /* 0x080fe20003f86270 */
[----:B------:R-:W-:Y:S01]  /*bac0*/  VIADD R30, R16, 0xffffff20 ;  /* 0xffffff20101e7836 */ /* 0x000fe20000000000 */
[-C--:B------:R-:W-:Y:S01]  /*bad0*/  ISETP.GE.AND P1, PT, R6, R85.reuse, PT ;  /* 0x000000550600720c */ /* 0x080fe20003f26270 */
[----:B------:R-:W-:Y:S01]  /*bae0*/  VIADD R6, R16, 0xffffff29 ;  /* 0xffffff2910067836 */ /* 0x000fe20000000000 */
[----:B------:R-:W-:Y:S01]  /*baf0*/  FSEL R36, R36, -INF , !P4 ;  /* 0xff80000024247808 */ /* 0x000fe20006000000 */
[----:B------:R-:W2:Y:S01]  /*bb00*/  MUFU.TANH R110, R110 ;  /* 0x0000006e006e7308 */ /* 0x000ea20000002400 */
[-C--:B------:R-:W-:Y:S01]  /*bb10*/  ISETP.GE.AND P4, PT, R28, R85.reuse, PT ;  /* 0x000000551c00720c */ /* 0x080fe20003f86270 */
[----:B------:R-:W-:Y:S01]  /*bb20*/  VIADD R28, R16, 0xffffff30 ;  /* 0xffffff30101c7836 */ /* 0x000fe20000000000 */
[----:B------:R-:W-:-:S02]  /*bb30*/  ISETP.GE.AND P6, PT, R30, R85, PT ;  /* 0x000000551e00720c */ /* 0x000fc40003fc6270 */
[----:B------:R-:W-:Y:S01]  /*bb40*/  ISETP.GE.AND P5, PT, R30, R87, PT ;  /* 0x000000571e00720c */ /* 0x000fe20003fa6270 */
[----:B------:R-:W-:Y:S01]  /*bb50*/  VIADD R30, R16, 0xffffff31 ;  /* 0xffffff31101e7836 */ /* 0x000fe20000000000 */
[----:B------:R-:W-:Y:S01]  /*bb60*/  FSEL R44, R44, -INF , !P4 ;  /* 0xff8000002c2c7808 */ /* 0x000fe20006000000 */
[----:B------:R-:W4:Y:S01]  /*bb70*/  MUFU.TANH R26, R26 ;  /* 0x0000001a001a7308 */ /* 0x000f220000002400 */
[----:B------:R-:W-:Y:S02]  /*bb80*/  FSEL R103, R103, -INF , !P0 ;  /* 0xff80000067677808 */ /* 0x000fe40004000000 */
[----:B------:R-:W-:Y:S02]  /*bb90*/  FSEL R118, R118, -INF , !P6 ;  /* 0xff80000076767808 */ /* 0x000fe40007000000 */
[----:B------:R-:W-:Y:S02]  /*bba0*/  FSEL R107, R107, -INF , !P5 ;  /* 0xff8000006b6b7808 */ /* 0x000fe40006800000 */
[C---:B------:R-:W-:Y:S01]  /*bbb0*/  ISETP.GE.AND P4, PT, R28.reuse, R85, PT ;  /* 0x000000551c00720c */ /* 0x040fe20003f86270 */
[----:B------:R-:W5:Y:S01]  /*bbc0*/  MUFU.TANH R20, R20 ;  /* 0x0000001400147308 */ /* 0x000f620000002400 */
[----:B------:R-:W-:Y:S01]  /*bbd0*/  ISETP.GE.AND P0, PT, R28, R87, PT ;  /* 0x000000571c00720c */ /* 0x000fe20003f06270 */
[----:B------:R-:W-:Y:S01]  /*bbe0*/  VIADD R28, R16, 0xffffff38 ;  /* 0xffffff38101c7836 */ /* 0x000fe20000000000 */
[----:B------:R-:W-:-:S02]  /*bbf0*/  ISETP.GE.AND P6, PT, R6, R85, PT ;  /* 0x000000550600720c */ /* 0x000fc40003fc6270 */
[----:B------:R-:W-:Y:S02]  /*bc00*/  ISETP.GE.AND P5, PT, R6, R87, PT ;  /* 0x000000570600720c */ /* 0x000fe40003fa6270 */
[----:B------:R-:W-:Y:S01]  /*bc10*/  FSEL R114, R114, -INF , !P6 ;  /* 0xff80000072727808 */ /* 0x000fe20007000000 */
[----:B------:R-:W5:Y:S01]  /*bc20*/  MUFU.TANH R106, R106 ;  /* 0x0000006a006a7308 */ /* 0x000f620000002400 */
[----:B-1----:R-:W-:Y:S02]  /*bc30*/  FSEL R99, R99, -INF , !P5 ;  /* 0xff80000063637808 */ /* 0x002fe40006800000 */
[C---:B------:R-:W-:Y:S02]  /*bc40*/  ISETP.GE.AND P6, PT, R28.reuse, R85, PT ;  /* 0x000000551c00720c */ /* 0x040fe40003fc6270 */
[----:B------:R-:W-:Y:S01]  /*bc50*/  ISETP.GE.AND P5, PT, R28, R87, PT ;  /* 0x000000571c00720c */ /* 0x000fe20003fa6270 */
[----:B------:R-:W-:Y:S01]  /*bc60*/  VIADD R28, R16, 0xffffff39 ;  /* 0xffffff39101c7836 */ /* 0x000fe20000000000 */
[----:B------:R-:W-:Y:S01]  /*bc70*/  FSEL R102, R102, -INF , !P4 ;  /* 0xff80000066667808 */ /* 0x000fe20006000000 */
[----:B------:R-:W1:Y:S01]  /*bc80*/  MUFU.TANH R25, R25 ;  /* 0x0000001900197308 */ /* 0x000e620000002400 */
[----:B---3--:R-:W-:-:S02]  /*bc90*/  FSEL R97, R97, -INF , !P0 ;  /* 0xff80000061617808 */ /* 0x008fc40004000000 */
[----:B------:R-:W-:Y:S02]  /*bca0*/  FSEL R116, R116, -INF , !P1 ;  /* 0xff80000074747808 */ /* 0x000fe40004800000 */
[C---:B------:R-:W-:Y:S02]  /*bcb0*/  ISETP.GE.AND P4, PT, R28.reuse, R85, PT ;  /* 0x000000551c00720c */ /* 0x040fe40003f86270 */
[----:B------:R-:W-:Y:S01]  /*bcc0*/  ISETP.GE.AND P0, PT, R28, R87, PT ;  /* 0x000000571c00720c */ /* 0x000fe20003f06270 */
[----:B------:R-:W3:Y:S01]  /*bcd0*/  MUFU.TANH R96, R96 ;  /* 0x0000006000607308 */ /* 0x000ee20000002400 */
[----:B------:R-:W-:Y:S01]  /*bce0*/  ISETP.GE.AND P1, PT, R30, R85, PT ;  /* 0x000000551e00720c */ /* 0x000fe20003f26270 */
[----:B------:R-:W-:Y:S01]  /*bcf0*/  VIADD R28, R16, 0xffffff41 ;  /* 0xffffff41101c7836 */ /* 0x000fe20000000000 */
[----:B------:R-:W-:Y:S01]  /*bd00*/  ISETP.GE.AND P3, PT, R30, R87, PT ;  /* 0x000000571e00720c */ /* 0x000fe20003f66270 */
[----:B------:R-:W-:Y:S01]  /*bd10*/  VIADD R30, R16, 0xffffff40 ;  /* 0xffffff40101e7836 */ /* 0x000fe20000000000 */
[----:B--2---:R-:W-:-:S02]  /*bd20*/  FSEL R110, R110, -INF , !P6 ;  /* 0xff8000006e6e7808 */ /* 0x004fc40007000000 */
[----:B----4-:R-:W-:Y:S01]  /*bd30*/  FSEL R93, R26, -INF , !P5 ;  /* 0xff8000001a5d7808 */ /* 0x010fe20006800000 */
[----:B------:R-:W-:Y:S01]  /*bd40*/  MUFU.TANH R4, R4 ;  /* 0x0000000400047308 */ /* 0x000fe20000002400 */
[----:B-----5:R-:W-:Y:S01]  /*bd50*/  FSEL R89, R20, -INF , !P0 ;  /* 0xff80000014597808 */ /* 0x020fe20004000000 */
[----:B------:R-:W-:Y:S01]  /*bd60*/  VIADD R20, R16, 0xffffff50 ;  /* 0xffffff5010147836 */ /* 0x000fe20000000000 */
[----:B------:R-:W-:Y:S01]  /*bd70*/  FSEL R106, R106, -INF , !P1 ;  /* 0xff8000006a6a7808 */ /* 0x000fe20004800000 */
[----:B------:R-:W-:Y:S01]  /*bd80*/  VIADD R26, R16, 0xffffff49 ;  /* 0xffffff49101a7836 */ /* 0x000fe20000000000 */
[----:B-1----:R-:W-:Y:S01]  /*bd90*/  FSEL R95, R25, -INF , !P3 ;  /* 0xff800000195f7808 */ /* 0x002fe20005800000 */
[----:B------:R-:W-:Y:S01]  /*bda0*/  FMUL.FTZ R25, R56, UR4 ;  /* 0x0000000438197c20 */ /* 0x000fe20008410000 */
[C---:B------:R-:W-:Y:S01]  /*bdb0*/  ISETP.GE.AND P6, PT, R28.reuse, R85, PT ;  /* 0x000000551c00720c */ /* 0x040fe20003fc6270 */
[----:B------:R-:W1:Y:S01]  /*bdc0*/  MUFU.TANH R43, R43 ;  /* 0x0000002b002b7308 */ /* 0x000e620000002400 */
[----:B------:R-:W-:Y:S01]  /*bdd0*/  ISETP.GE.AND P5, PT, R28, R87, PT ;  /* 0x000000571c00720c */ /* 0x000fe20003fa6270 */
[----:B------:R-:W-:Y:S01]  /*bde0*/  VIADD R28, R16, 0xffffff48 ;  /* 0xffffff48101c7836 */ /* 0x000fe20000000000 */
[----:B------:R-:W-:-:S02]  /*bdf0*/  ISETP.GE.AND P1, PT, R30, R85, PT ;  /* 0x000000551e00720c */ /* 0x000fc40003f26270 */
[----:B------:R-:W-:Y:S02]  /*be00*/  ISETP.GE.AND P3, PT, R30, R87, PT ;  /* 0x000000571e00720c */ /* 0x000fe40003f66270 */
[----:B------:R-:W-:Y:S01]  /*be10*/  FSEL R98, R98, -INF , !P6 ;  /* 0xff80000062627808 */ /* 0x000fe20007000000 */
[----:B------:R2:W-:Y:S01]  /*be20*/  MUFU.TANH R6, R27 ;  /* 0x0000001b00067308 */ /* 0x0005e20000002400 */
[----:B------:R-:W-:Y:S02]  /*be30*/  FSEL R51, R51, -INF , !P5 ;  /* 0xff80000033337808 */ /* 0x000fe40006800000 */
[----:B------:R-:W-:Y:S02]  /*be40*/  FSEL R104, R104, -INF , !P4 ;  /* 0xff80000068687808 */ /* 0x000fe40006000000 */
[----:B------:R-:W-:Y:S02]  /*be50*/  FSEL R100, R100, -INF , !P1 ;  /* 0xff80000064647808 */ /* 0x000fe40004800000 */
[----:B------:R-:W-:Y:S01]  /*be60*/  FSEL R67, R22, -INF , !P3 ;  /* 0xff80000016437808 */ /* 0x000fe20005800000 */
[----:B------:R-:W4:Y:S01]  /*be70*/  MUFU.TANH R17, R17 ;  /* 0x0000001100117308 */ /* 0x000f220000002400 */
[----:B------:R-:W-:Y:S01]  /*be80*/  ISETP.GE.AND P6, PT, R20, R85, PT ;  /* 0x000000551400720c */ /* 0x000fe20003fc6270 */
[----:B------:R-:W-:Y:S01]  /*be90*/  VIADD R22, R16, 0xffffff58 ;  /* 0xffffff5810167836 */ /* 0x000fe20000000000 */
[----:B------:R-:W-:Y:S01]  /*bea0*/  ISETP.GE.AND P5, PT, R20, R87, PT ;  /* 0x000000571400720c */ /* 0x000fe20003fa6270 */
[----:B------:R-:W-:Y:S01]  /*beb0*/  VIADD R20, R16, 0xffffff51 ;  /* 0xffffff5110147836 */ /* 0x000fe20000000000 */
[----:B------:R-:W-:-:S02]  /*bec0*/  ISETP.GE.AND P4, PT, R28, R85, PT ;  /* 0x000000551c00720c */ /* 0x000fc40003f86270 */
[----:B------:R-:W-:Y:S01]  /*bed0*/  ISETP.GE.AND P0, PT, R28, R87, PT ;  /* 0x000000571c00720c */ /* 0x000fe20003f06270 */
[----:B------:R-:W5:Y:S01]  /*bee0*/  MUFU.TANH R23, R23 ;  /* 0x0000001700177308 */ /* 0x000f620000002400 */
[C---:B------:R-:W-:Y:S01]  /*bef0*/  ISETP.GE.AND P1, PT, R26.reuse, R85, PT ;  /* 0x000000551a00720c */ /* 0x040fe20003f26270 */
[----:B--2---:R-:W-:Y:S01]  /*bf00*/  FMUL.FTZ R27, R59, UR4 ;  /* 0x000000043b1b7c20 */ /* 0x004fe20008410000 */
[----:B------:R-:W-:Y:S01]  /*bf10*/  ISETP.GE.AND P3, PT, R26, R87, PT ;  /* 0x000000571a00720c */ /* 0x000fe20003f66270 */
[----:B------:R-:W-:Y:S01]  /*bf20*/  VIADD R26, R16, 0xffffff59 ;  /* 0xffffff59101a7836 */ /* 0x000fe20000000000 */
[----:B---3--:R-:W-:Y:S01]  /*bf30*/  FSEL R96, R96, -INF , !P4 ;  /* 0xff80000060607808 */ /* 0x008fe20006000000 */
[----:B------:R-:W-:Y:S01]  /*bf40*/  FMUL.FTZ R28, R52, UR4 ;  /* 0x00000004341c7c20 */ /* 0x000fe20008410000 */
[----:B------:R-:W-:Y:S01]  /*bf50*/  FSEL R19, R19, -INF , !P0 ;  /* 0xff80000013137808 */ /* 0x000fe20004000000 */
[----:B------:R-:W-:Y:S01]  /*bf60*/  MUFU.TANH R35, R35 ;  /* 0x0000002300237308 */ /* 0x000fe20000002400 */
[----:B------:R-:W-:-:S02]  /*bf70*/  FSEL R50, R50, -INF , !P1 ;  /* 0xff80000032327808 */ /* 0x000fc40004800000 */
[----:B------:R-:W-:Y:S02]  /*bf80*/  FSEL R61, R21, -INF , !P3 ;  /* 0xff800000153d7808 */ /* 0x000fe40005800000 */
[C---:B------:R-:W-:Y:S02]  /*bf90*/  ISETP.GE.AND P4, PT, R20.reuse, R85, PT ;  /* 0x000000551400720c */ /* 0x040fe40003f86270 */
[----:B------:R-:W-:Y:S01]  /*bfa0*/  ISETP.GE.AND P0, PT, R20, R87, PT ;  /* 0x000000571400720c */ /* 0x000fe20003f06270 */
[----:B------:R-:W2:Y:S01]  /*bfb0*/  MUFU.TANH R5, R5 ;  /* 0x0000000500057308 */ /* 0x000ea20000002400 */
[C---:B------:R-:W-:Y:S02]  /*bfc0*/  ISETP.GE.AND P1, PT, R22.reuse, R85, PT ;  /* 0x000000551600720c */ /* 0x040fe40003f26270 */
[----:B------:R-:W-:Y:S01]  /*bfd0*/  ISETP.GE.AND P3, PT, R22, R87, PT ;  /* 0x000000571600720c */ /* 0x000fe20003f66270 */
[----:B------:R-:W-:Y:S01]  /*bfe0*/  VIADD R22, R16, 0xffffff60 ;  /* 0xffffff6010167836 */ /* 0x000fe20000000000 */
[----:B------:R-:W-:Y:S01]  /*bff0*/  FSEL R56, R18, -INF , !P4 ;  /* 0xff80000012387808 */ /* 0x000fe20006000000 */
[----:B------:R-:W-:Y:S01]  /*c000*/  VIADD R18, R16, 0xffffff68 ;  /* 0xffffff6810127836 */ /* 0x000fe20000000000 */
[----:B-1----:R-:W-:Y:S01]  /*c010*/  FSEL R43, R43, -INF , !P3 ;  /* 0xff8000002b2b7808 */ /* 0x002fe20005800000 */
[----:B------:R1:W3:Y:S01]  /*c020*/  MUFU.TANH R41, R7 ;  /* 0x0000000700297308 */ /* 0x0002e20000002400 */
[----:B------:R-:W-:-:S02]  /*c030*/  ISETP.GE.AND P4, PT, R22, R85, PT ;  /* 0x000000551600720c */ /* 0x000fc40003f86270 */
[----:B----4-:R-:W-:Y:S02]  /*c040*/  FSEL R48, R17, -INF , !P6 ;  /* 0xff80000011307808 */ /* 0x010fe40007000000 */
[----:B-----5:R-:W-:Y:S01]  /*c050*/  FSEL R17, R23, -INF , !P5 ;  /* 0xff80000017117808 */ /* 0x020fe20006800000 */
[----:B------:R-:W-:Y:S01]  /*c060*/  FMUL.FTZ R23, R54, UR4 ;  /* 0x0000000436177c20 */ /* 0x000fe20008410000 */
[C---:B------:R-:W-:Y:S01]  /*c070*/  ISETP.GE.AND P6, PT, R26.reuse, R85, PT ;  /* 0x000000551a00720c */ /* 0x040fe20003fc6270 */
[----:B------:R4:W-:Y:S01]  /*c080*/  MUFU.TANH R20, R25 ;  /* 0x0000001900147308 */ /* 0x0009e20000002400 */
[-C--:B------:R-:W-:Y:S01]  /*c090*/  ISETP.GE.AND P5, PT, R26, R87.reuse, PT ;  /* 0x000000571a00720c */ /* 0x080fe20003fa6270 */
[----:B------:R-:W-:Y:S01]  /*c0a0*/  FMUL.FTZ R26, R53, UR4 ;  /* 0x00000004351a7c20 */ /* 0x000fe20008410000 */
[----:B------:R-:W-:Y:S02]  /*c0b0*/  FSEL R39, R11, -INF , !P0 ;  /* 0xff8000000b277808 */ /* 0x000fe40004000000 */
[----:B------:R-:W-:Y:S01]  /*c0c0*/  ISETP.GE.AND P0, PT, R22, R87, PT ;  /* 0x000000571600720c */ /* 0x000fe20003f06270 */
[----:B------:R-:W-:Y:S01]  /*c0d0*/  FMUL.FTZ R22, R55, UR4 ;  /* 0x0000000437167c20 */ /* 0x000fe20008410000 */
[----:B--2---:R-:W-:Y:S01]  /*c0e0*/  FSEL R90, R5, -INF , !P6 ;  /* 0xff800000055a7808 */ /* 0x004fe20007000000 */
[----:B------:R-:W2:Y:S01]  /*c0f0*/  MUFU.TANH R37, R37 ;  /* 0x0000002500257308 */ /* 0x000ea20000002400 */
[----:B-1----:R-:W-:Y:S01]  /*c100*/  FMUL.FTZ R7, R57, UR4 ;  /* 0x0000000439077c20 */ /* 0x002fe20008410000 */
[----:B---3--:R-:W-:-:S02]  /*c110*/  FSEL R41, R41, -INF , !P5 ;  /* 0xff80000029297808 */ /* 0x008fc40006800000 */
[C---:B------:R-:W-:Y:S02]  /*c120*/  ISETP.GE.AND P6, PT, R18.reuse, R85, PT ;  /* 0x000000551200720c */ /* 0x040fe40003fc6270 */
[----:B------:R-:W-:Y:S02]  /*c130*/  ISETP.GE.AND P5, PT, R18, R87, PT ;  /* 0x000000571200720c */ /* 0x000fe40003fa6270 */
[----:B------:R-:W1:Y:S01]  /*c140*/  MUFU.TANH R92, R92 ;  /* 0x0000005c005c7308 */ /* 0x000e620000002400 */
[----:B----4-:R-:W-:Y:S01]  /*c150*/  FMUL.FTZ R25, R58, UR4 ;  /* 0x000000043a197c20 */ /* 0x010fe20008410000 */
[----:B------:R-:W-:Y:S01]  /*c160*/  FSEL R58, R4, -INF , !P1 ;  /* 0xff800000043a7808 */ /* 0x000fe20004800000 */
[----:B------:R-:W-:-:S05]  /*c170*/  VIADD R4, R16, 0xffffff61 ;  /* 0xffffff6110047836 */ /* 0x000fca0000000000 */
[----:B------:R-:W-:Y:S01]  /*c180*/  MUFU.TANH R25, R25 ;  /* 0x0000001900197308 */ /* 0x000fe20000002400 */
[C---:B------:R-:W-:Y:S02]  /*c190*/  ISETP.GE.AND P3, PT, R4.reuse, R87, PT ;  /* 0x000000570400720c */ /* 0x040fe40003f66270 */
[----:B------:R-:W-:Y:S01]  /*c1a0*/  ISETP.GE.AND P1, PT, R4, R85, PT ;  /* 0x000000550400720c */ /* 0x000fe20003f26270 */
[----:B------:R-:W-:Y:S01]  /*c1b0*/  VIADD R4, R16, 0xffffff69 ;  /* 0xffffff6910047836 */ /* 0x000fe20000000000 */
[----:B------:R-:W-:Y:S02]  /*c1c0*/  FSEL R35, R35, -INF , !P3 ;  /* 0xff80000023237808 */ /* 0x000fe40005800000 */
[----:B--2---:R-:W-:Y:S01]  /*c1d0*/  FSEL R37, R37, -INF , !P0 ;  /* 0xff80000025257808 */ /* 0x004fe20004000000 */
[----:B------:R2:W3:Y:S01]  /*c1e0*/  MUFU.TANH R94, R88 ;  /* 0x00000058005e7308 */ /* 0x0004e20000002400 */
[----:B-1----:R-:W-:Y:S02]  /*c1f0*/  FSEL R92, R92, -INF , !P1 ;  /* 0xff8000005c5c7808 */ /* 0x002fe40004800000 */
[----:B------:R-:W-:-:S05]  /*c200*/  ISETP.GE.AND P1, PT, R4, R87, PT ;  /* 0x000000570400720c */ /* 0x000fca0003f26270 */
[----:B------:R-:W1:Y:S08]  /*c210*/  MUFU.TANH R33, R33 ;  /* 0x0000002100217308 */ /* 0x000e700000002400 */
[----:B------:R-:W4:Y:S01]  /*c220*/  MUFU.TANH R42, R42 ;  /* 0x0000002a002a7308 */ /* 0x000f220000002400 */
[----:B--2---:R-:W-:Y:S01]  /*c230*/  FSEL R88, R6, -INF , !P4 ;  /* 0xff80000006587808 */ /* 0x004fe20006000000 */
[----:B------:R-:W-:Y:S01]  /*c240*/  VIADD R6, R16, 0xffffff70 ;  /* 0xffffff7010067836 */ /* 0x000fe20000000000 */
[----:B------:R-:W-:Y:S01]  /*c250*/  ISETP.GE.AND P4, PT, R4, R85, PT ;  /* 0x000000550400720c */ /* 0x000fe20003f86270 */
[----:B------:R-:W-:Y:S01]  /*c260*/  VIADD R4, R16, 0xffffff71 ;  /* 0xffffff7110047836 */ /* 0x000fe20000000000 */
[----:B---3--:R-:W-:-:S02]  /*c270*/  FSEL R94, R94, -INF , !P6 ;  /* 0xff8000005e5e7808 */ /* 0x008fc40007000000 */
[C---:B------:R-:W-:Y:S01]  /*c280*/  ISETP.GE.AND P3, PT, R6.reuse, R85, PT ;  /* 0x000000550600720c */ /* 0x040fe20003f66270 */
[----:B------:R-:W2:Y:S01]  /*c290*/  MUFU.TANH R29, R29 ;  /* 0x0000001d001d7308 */ /* 0x000ea20000002400 */
[----:B------:R-:W-:Y:S01]  /*c2a0*/  ISETP.GE.AND P0, PT, R6, R87, PT ;  /* 0x000000570600720c */ /* 0x000fe20003f06270 */
[----:B------:R-:W-:Y:S01]  /*c2b0*/  VIADD R6, R16, 0xffffff78 ;  /* 0xffffff7810067836 */ /* 0x000fe20000000000 */
[----:B------:R-:W-:Y:S01]  /*c2c0*/  FSEL R18, R20, -INF , !P3 ;  /* 0xff80000014127808 */ /* 0x000fe20005800000 */
[----:B------:R-:W-:Y:S01]  /*c2d0*/  VIADD R20, R66, 0xfffffffe ;  /* 0xfffffffe42147836 */ /* 0x000fe20000000000 */
[----:B------:R-:W-:Y:S02]  /*c2e0*/  FSEL R25, R25, -INF , !P0 ;  /* 0xff80000019197808 */ /* 0x000fe40004000000 */
[----:B-1----:R-:W-:Y:S01]  /*c2f0*/  FSEL R33, R33, -INF , !P5 ;  /* 0xff80000021217808 */ /* 0x002fe20006800000 */
[----:B------:R-:W1:Y:S01]  /*c300*/  MUFU.TANH R7, R7 ;  /* 0x0000000700077308 */ /* 0x000e620000002400 */
[----:B------:R-:W-:-:S02]  /*c310*/  ISETP.GT.AND P0, PT, R20, R135, PT ;  /* 0x000000871400720c */ /* 0x000fc40003f04270 */
[C---:B------:R-:W-:Y:S02]  /*c320*/  ISETP.GE.AND P2, PT, R4.reuse, R85, PT ;  /* 0x000000550400720c */ /* 0x040fe40003f46270 */
[----:B------:R-:W-:Y:S01]  /*c330*/  ISETP.GE.AND P5, PT, R4, R87, PT ;  /* 0x000000570400720c */ /* 0x000fe20003fa6270 */
[----:B------:R-:W-:Y:S01]  /*c340*/  VIADD R4, R16, 0xffffff79 ;  /* 0xffffff7910047836 */ /* 0x000fe20000000000 */
[----:B----4-:R-:W-:Y:S01]  /*c350*/  FSEL R42, R42, -INF , !P4 ;  /* 0xff8000002a2a7808 */ /* 0x010fe20006000000 */
[----:B------:R-:W3:Y:S01]  /*c360*/  MUFU.TANH R27, R27 ;  /* 0x0000001b001b7308 */ /* 0x000ee20000002400 */
[----:B--2---:R-:W-:Y:S02]  /*c370*/  FSEL R29, R29, -INF , !P1 ;  /* 0xff8000001d1d7808 */ /* 0x004fe40004800000 */
[-C--:B------:R-:W-:Y:S02]  /*c380*/  ISETP.GE.AND P6, PT, R6, R85.reuse, PT ;  /* 0x000000550600720c */ /* 0x080fe40003fc6270 */
[----:B------:R-:W-:-:S02]  /*c390*/  ISETP.GE.AND P4, PT, R4, R85, PT ;  /* 0x000000550400720c */ /* 0x000fc40003f86270 */
[-C--:B------:R-:W-:Y:S01]  /*c3a0*/  ISETP.GE.AND P3, PT, R6, R87.reuse, PT ;  /* 0x000000570600720c */ /* 0x080fe20003f66270 */
[----:B------:R-:W2:Y:S01]  /*c3b0*/  MUFU.TANH R28, R28 ;  /* 0x0000001c001c7308 */ /* 0x000ea20000002400 */
[----:B------:R-:W-:Y:S01]  /*c3c0*/  BAR.SYNC.DEFER_BLOCKING 0x0 ;  /* 0x0000000000007b1d */ /* 0x000fe20000010000 */
[----:B------:R-:W-:Y:S02]  /*c3d0*/  ISETP.GE.AND P1, PT, R4, R87, PT ;  /* 0x000000570400720c */ /* 0x000fe40003f26270 */
[----:B-1----:R-:W-:Y:S02]  /*c3e0*/  FSEL R16, R7, -INF , !P2 ;  /* 0xff80000007107808 */ /* 0x002fe40005000000 */
[----:B------:R-:W-:Y:S02]  /*c3f0*/  ISETP.NE.AND P2, PT, R60, RZ, PT ;  /* 0x000000ff3c00720c */ /* 0x000fe40003f45270 */
        /* <DEDUP_REMOVED lines=12> */
[----:B------:R-:W2:Y:S03]  /*c4c0*/  LDCU.64 UR8, c[0x0][0x3a0] ;  /* 0x00007400ff0877ac */ /* 0x000ea60008000a00 */
[C---:B------:R-:W-:Y:S01]  /*c4d0*/  IADD3 R40, PT, PT, R30.reuse, -0x180, RZ ;  /* 0xfffffe801e287810 */ /* 0x040fe20007ffe0ff */
[----:B------:R-:W-:-:S03]  /*c4e0*/  VIADD R30, R30, 0xffffff00 ;  /* 0xffffff001e1e7836 */ /* 0x000fc60000000000 */
[----:B------:R-:W-:Y:S02]  /*c4f0*/  IABS R31, R40 ;  /* 0x00000028001f7213 */ /* 0x000fe40000000000 */
[----:B------:R-:W-:Y:S02]  /*c500*/  IABS R7, R30 ;  /* 0x0000001e00077213 */ /* 0x000fe40000000000 */
[-C--:B-1----:R-:W-:Y:S02]  /*c510*/  IABS R6, R11.reuse ;  /* 0x0000000b00067213 */ /* 0x082fe40000000000 */
[-C--:B------:R-:W-:Y:S02]  /*c520*/  LOP3.LUT R40, R40, R11.reuse, RZ, 0x3c, !PT ;  /* 0x0000000b28287212 */ /* 0x080fe400078e3cff */
[----:B------:R-:W1:Y:S01]  /*c530*/  I2F.RP R5, R6 ;  /* 0x0000000600057306 */ /* 0x000e620000209400 */
[----:B------:R-:W-:Y:S02]  /*c540*/  LOP3.LUT R30, R30, R11, RZ, 0x3c, !PT ;  /* 0x0000000b1e1e7212 */ /* 0x000fe400078e3cff */
[----:B------:R-:W-:-:S02]  /*c550*/  ISETP.GE.AND P4, PT, R40, RZ, PT ;  /* 0x000000ff2800720c */ /* 0x000fc40003f86270 */
        /* <DEDUP_REMOVED lines=22> */
[----:B------:R-:W-:-:S09]  /*c6c0*/  ISETP.NE.AND P0, PT, R11, RZ, PT ;  /* 0x000000ff0b00720c */ /* 0x000fd20003f05270 */
[----:B------:R-:W-:Y:S02]  /*c6d0*/  @P3 VIADD R5, R5, 0x1 ;  /* 0x0000000105053836 */ /* 0x000fe40000000000 */
[----:B------:R-:W-:-:S03]  /*c6e0*/  @P5 IADD3 R34, PT, PT, R34, 0x1, RZ ;  /* 0x0000000122225810 */ /* 0x000fc60007ffe0ff */
[----:B------:R-:W-:Y:S02]  /*c6f0*/  MOV R4, R5 ;  /* 0x0000000500047202 */ /* 0x000fe40000000f00 */
[----:B------:R-:W-:Y:S01]  /*c700*/  @!P4 IMAD.MOV R34, RZ, RZ, -R34 ;  /* 0x000000ffff22c224 */ /* 0x000fe200078e0a22 */
        /* <DEDUP_REMOVED lines=24> */
.L_x_3769:
[----:B------:R-:W-:Y:S01]  /*c890*/  UMOV UR4, URZ ;  /* 0x000000ff00047c82 */ /* 0x000fe20008000000 */
[----:B------:R-:W-:Y:S01]  /*c8a0*/  IMAD.SHL.U32 R4, R62, 0x80, RZ ;  /* 0x000000803e047824 */ /* 0x000fe200078e00ff */
[----:B------:R-:W-:-:S05]  /*c8b0*/  IADD3 R5, P0, PT, RZ, -UR4, RZ ;  /* 0x80000004ff057c10 */ /* 0x000fca000ff1e0ff */
[----:B------:R-:W-:-:S05]  /*c8c0*/  IMAD.X R4, RZ, RZ, ~R4, P0 ;  /* 0x000000ffff047224 */ /* 0x000fca00000e0e04 */
[----:B------:R-:W-:-:S04]  /*c8d0*/  SHF.R.S64 R5, R5, 0x1f, R4 ;  /* 0x0000001f05057819 */ /* 0x000fc80000001004 */
[----:B------:R-:W-:-:S04]  /*c8e0*/  IADD3 R138, P0, PT, R5, R138, RZ ;  /* 0x0000008a058a7210 */ /* 0x000fc80007f1e0ff */
[----:B------:R-:W-:-:S09]  /*c8f0*/  LEA.HI.X.SX32 R139, R4, R139, 0x1, P0 ;  /* 0x0000008b048b7211 */ /* 0x000fd200000f0eff */
.L_x_3770:
        /* <DEDUP_REMOVED lines=29> */
.L_x_3768:
        /* <DEDUP_REMOVED lines=46> */
[----:B------:R-:W-:Y:S02]  /*cdb0*/  FSEL R31, R31, RZ, P1 ;  /* 0x000000ff1f1f7208 */ /* 0x000fe40000800000 */
[C---:B------:R-:W-:Y:S01]  /*cdc0*/  FSETP.NEU.FTZ.AND P0, PT, R3.reuse, -INF , PT ;  /* 0xff8000000300780b */ /* 0x040fe20003f1d000 */
[----:B------:R-:W-:Y:S02]  /*cdd0*/  FADD.FTZ R101, R2, -R101 ;  /* 0x8000006502657221 */ /* 0x000fe40000010000 */
[--C-:B------:R-:W-:Y:S01]  /*cde0*/  FFMA.FTZ R112, R24, UR4, -R31.reuse ;  /* 0x0000000418707c23 */ /* 0x100fe2000801081f */
[C---:B------:R-:W-:Y:S01]  /*cdf0*/  FMUL.FTZ R24, R3.reuse, UR4 ;  /* 0x0000000403187c20 */ /* 0x040fe20008410000 */
[--C-:B------:R-:W-:Y:S01]  /*ce00*/  FFMA.FTZ R45, R10, UR4, -R31.reuse ;  /* 0x000000040a2d7c23 */ /* 0x100fe2000801081f */
[--C-:B------:R-:W-:Y:S01]  /*ce10*/  FFMA.FTZ R30, R8, UR4, -R31.reuse ;  /* 0x00000004081e7c23 */ /* 0x100fe2000801081f */
[----:B------:R-:W-:Y:S01]  /*ce20*/  FSEL R5, R3, RZ, P0 ;  /* 0x000000ff03057208 */ /* 0x000fe20000000000 */
[----:B------:R-:W-:Y:S01]  /*ce30*/  FFMA.FTZ R46, R14, UR4, -R31 ;  /* 0x000000040e2e7c23 */ /* 0x000fe2000801081f */
[----:B------:R-:W-:Y:S01]  /*ce40*/  FSEL R24, R24, RZ, P0 ;  /* 0x000000ff18187208 */ /* 0x000fe20000000000 */
[----:B------:R-:W-:Y:S01]  /*ce50*/  FMUL.FTZ R101, R101, UR4 ;  /* 0x0000000465657c20 */ /* 0x000fe20008410000 */
[----:B------:R-:W-:Y:S01]  /*ce60*/  MUFU.EX2 R112, R112 ;  /* 0x0000007000707308 */ /* 0x000fe20000000800 */
[----:B------:R-:W-:Y:S01]  /*ce70*/  FADD.FTZ R0, R0, -R5 ;  /* 0x8000000500007221 */ /* 0x000fe20000010000 */
[--C-:B------:R-:W-:Y:S01]  /*ce80*/  FFMA.FTZ R55, R12, UR4, -R31.reuse ;  /* 0x000000040c377c23 */ /* 0x100fe2000801081f */
[--C-:B------:R-:W-:Y:S01]  /*ce90*/  FFMA.FTZ R59, R47, UR4, -R24.reuse ;  /* 0x000000042f3b7c23 */ /* 0x100fe20008010818 */
[--C-:B------:R-:W-:Y:S01]  /*cea0*/  FFMA.FTZ R47, R9, UR4, -R24.reuse ;  /* 0x00000004092f7c23 */ /* 0x100fe20008010818 */
[--C-:B------:R-:W-:Y:S01]  /*ceb0*/  FFMA.FTZ R34, R15, UR4, -R24.reuse ;  /* 0x000000040f227c23 */ /* 0x100fe20008010818 */
[----:B------:R-:W1:Y:S01]  /*cec0*/  LDSM.16.MT88.4 R8, [R132+0x3000] ;  /* 0x003000008408783b */ /* 0x000e620000004200 */
        /* <DEDUP_REMOVED lines=57> */
[----:B------:R-:W-:Y:S01]  /*d260*/  FFMA.FTZ R28, R28, UR4, -R31 ;  /* 0x000000041c1c7c23 */ /* 0x000fe2000801081f */
[----:B------:R-:W2:Y:S01]  /*d270*/  MUFU.EX2 R54, R0 ;  /* 0x0000000000367308 */ /* 0x000ea20000000800 */
[----:B------:R-:W-:Y:S01]  /*d280*/  FFMA.FTZ R23, R23, UR4, -R24 ;  /* 0x0000000417177c23 */ /* 0x000fe20008010818 */
[----:B------:R-:W-:-:S06]  /*d290*/  ISETP.GT.AND P0, PT, R20, R135, PT ;  /* 0x000000871400720c */ /* 0x000fcc0003f04270 */
[----:B------:R-:W4:Y:S01]  /*d2a0*/  MUFU.EX2 R2, R2 ;  /* 0x0000000200027308 */ /* 0x000f220000000800 */
[-C--:B---3--:R-:W-:Y:S01]  /*d2b0*/  FMUL.FTZ R80, R80, R101.reuse ;  /* 0x0000006550507220 */ /* 0x088fe20000410000 */
[-C--:B------:R-:W-:Y:S01]  /*d2c0*/  FMUL.FTZ R81, R81, R101.reuse ;  /* 0x0000006551517220 */ /* 0x080fe20000410000 */
[-C--:B------:R-:W-:Y:S01]  /*d2d0*/  FMUL.FTZ R76, R76, R101.reuse ;  /* 0x000000654c4c7220 */ /* 0x080fe20000410000 */
[-C--:B------:R-:W-:Y:S01]  /*d2e0*/  FMUL.FTZ R77, R77, R101.reuse ;  /* 0x000000654d4d7220 */ /* 0x080fe20000410000 */
[-C--:B------:R-:W-:Y:S01]  /*d2f0*/  FMUL.FTZ R72, R72, R101.reuse ;  /* 0x0000006548487220 */ /* 0x080fe20000410000 */
[-C--:B------:R-:W-:Y:S01]  /*d300*/  FMUL.FTZ R73, R73, R101.reuse ;  /* 0x0000006549497220 */ /* 0x080fe20000410000 */
[----:B------:R-:W-:Y:S01]  /*d310*/  FMUL.FTZ R68, R68, R101 ;  /* 0x0000006544447220 */ /* 0x000fe20000410000 */
[----:B------:R-:W-:Y:S01]  /*d320*/  MUFU.EX2 R55, R55 ;  /* 0x0000003700377308 */ /* 0x000fe20000000800 */
[-C--:B--2---:R-:W-:Y:S01]  /*d330*/  FMUL.FTZ R82, R82, R54.reuse ;  /* 0x0000003652527220 */ /* 0x084fe20000410000 */
[-C--:B------:R-:W-:Y:S01]  /*d340*/  FMUL.FTZ R83, R83, R54.reuse ;  /* 0x0000003653537220 */ /* 0x080fe20000410000 */
[----:B------:R-:W-:Y:S01]  /*d350*/  IADD3 R0, PT, PT, R132, 0x3020, RZ ;  /* 0x0000302084007810 */ /* 0x000fe20007ffe0ff */
[-C--:B------:R-:W-:Y:S01]  /*d360*/  FMUL.FTZ R78, R78, R54.reuse ;  /* 0x000000364e4e7220 */ /* 0x080fe20000410000 */
[-C--:B------:R-:W-:Y:S01]  /*d370*/  FMUL.FTZ R79, R79, R54.reuse ;  /* 0x000000364f4f7220 */ /* 0x080fe20000410000 */
[-C--:B------:R-:W-:Y:S01]  /*d380*/  FMUL.FTZ R74, R74, R54.reuse ;  /* 0x000000364a4a7220 */ /* 0x080fe20000410000 */
[-C--:B------:R-:W-:Y:S01]  /*d390*/  FMUL.FTZ R75, R75, R54.reuse ;  /* 0x000000364b4b7220 */ /* 0x080fe20000410000 */
[----:B------:R-:W2:Y:S01]  /*d3a0*/  MUFU.EX2 R38, R38 ;  /* 0x0000002600267308 */ /* 0x000ea20000000800 */
[----:B----4-:R-:W-:Y:S01]  /*d3b0*/  F2FP.F16.F32.PACK_AB R7, R2, R47 ;  /* 0x0000002f0207723e */ /* 0x010fe200000000ff */
[-C--:B------:R-:W-:Y:S01]  /*d3c0*/  FMUL.FTZ R69, R69, R101.reuse ;  /* 0x0000006545457220 */ /* 0x080fe20000410000 */
[-C--:B------:R-:W-:Y:S01]  /*d3d0*/  FMUL.FTZ R70, R70, R54.reuse ;  /* 0x0000003646467220 */ /* 0x080fe20000410000 */
[-C--:B------:R-:W-:Y:S01]  /*d3e0*/  FMUL.FTZ R71, R71, R54.reuse ;  /* 0x0000003647477220 */ /* 0x080fe20000410000 */
[----:B------:R-:W-:Y:S01]  /*d3f0*/  FFMA.FTZ R151, R151, R101, R112 ;  /* 0x0000006597977223 */ /* 0x000fe20000010070 */
[----:B------:R-:W-:Y:S01]  /*d400*/  FFMA.FTZ R101, R58, UR4, -R31 ;  /* 0x000000043a657c23 */ /* 0x000fe2000801081f */
[--C-:B------:R-:W-:Y:S01]  /*d410*/  FFMA.FTZ R58, R19, UR4, -R24.reuse ;  /* 0x00000004133a7c23 */ /* 0x100fe20008010818 */
[C---:B-1----:R-:W-:Y:S01]  /*d420*/  HMMA.16816.F32 R80, R4.reuse, R8, R80 ;  /* 0x000000080450723c */ /* 0x042fe20000001850 */
[----:B------:R-:W-:Y:S01]  /*d430*/  IADD3 R8, PT, PT, R132, 0x3000, RZ ;  /* 0x0000300084087810 */ /* 0x000fe20007ffe0ff */
[----:B------:R-:W-:Y:S01]  /*d440*/  MUFU.EX2 R49, R49 ;  /* 0x0000003100317308 */ /* 0x000fe20000000800 */
[----:B------:R-:W-:Y:S01]  /*d450*/  FFMA.FTZ R107, R150, R54, R59 ;  /* 0x00000036966b7223 */ /* 0x000fe2000001003b */
[----:B------:R-:W-:Y:S01]  /*d460*/  FADD.FTZ R54, R46, R151 ;  /* 0x000000972e367221 */ /* 0x000fe20000010000 */
[----:B------:R-:W-:Y:S01]  /*d470*/  @P2 IADD3 R0, PT, PT, R8, -0x20, RZ ;  /* 0xffffffe008002810 */ /* 0x000fe20007ffe0ff */
[----:B------:R-:W-:Y:S01]  /*d480*/  FFMA.FTZ R46, R17, UR4, -R24 ;  /* 0x00000004112e7c23 */ /* 0x000fe20008010818 */
[----:B------:R-:W-:Y:S01]  /*d490*/  FADD.FTZ R90, R34, R107 ;  /* 0x0000006b225a7221 */ /* 0x000fe20000010000 */
[----:B------:R-:W-:Y:S01]  /*d4a0*/  HMMA.16816.F32 R76, R4, R10, R76 ;  /* 0x0000000a044c723c */ /* 0x000fe2000000184c */
[----:B------:R-:W-:Y:S01]  /*d4b0*/  LDSM.16.MT88.4 R8, [R132+0x3400] ;  /* 0x003400008408783b */ /* 0x000fe20000004200 */
[----:B------:R-:W-:Y:S01]  /*d4c0*/  MUFU.EX2 R32, R32 ;  /* 0x0000002000207308 */ /* 0x000fe20000000800 */
[----:B------:R-:W-:Y:S01]  /*d4d0*/  FADD.FTZ R45, R45, R54 ;  /* 0x000000362d2d7221 */ /* 0x000fe20000010000 */
[----:B------:R-:W-:Y:S01]  /*d4e0*/  FADD.FTZ R47, R47, R90 ;  /* 0x0000005a2f2f7221 */ /* 0x000fe20000010000 */
[----:B------:R-:W1:Y:S01]  /*d4f0*/  LDSM.16.MT88.4 R12, [R0] ;  /* 0x00000000000c783b */ /* 0x000e620000004200 */
[----:B------:R-:W-:Y:S01]  /*d500*/  FFMA.FTZ R151, R26, UR4, -R31 ;  /* 0x000000041a977c23 */ /* 0x000fe2000801081f */
[--C-:B------:R-:W-:Y:S01]  /*d510*/  FFMA.FTZ R26, R25, UR4, -R24.reuse ;  /* 0x00000004191a7c23 */ /* 0x100fe20008010818 */
[----:B------:R-:W-:Y:S01]  /*d520*/  FADD.FTZ R2, R2, R47 ;  /* 0x0000002f02027221 */ /* 0x000fe20000010000 */
[--C-:B------:R-:W-:Y:S01]  /*d530*/  FFMA.FTZ R25, R27, UR4, -R24.reuse ;  /* 0x000000041b197c23 */ /* 0x100fe20008010818 */
[----:B------:R-:W-:Y:S01]  /*d540*/  MUFU.EX2 R53, R53 ;  /* 0x0000003500357308 */ /* 0x000fe20000000800 */
[----:B------:R-:W-:Y:S01]  /*d550*/  FFMA.FTZ R150, R22, UR4, -R24 ;  /* 0x0000000416967c23 */ /* 0x000fe20008010818 */
[----:B------:R-:W-:-:S02]  /*d560*/  MOV R22, R20 ;  /* 0x0000001400167202 */ /* 0x000fc40000000f00 */
[----:B------:R-:W-:-:S04]  /*d570*/  @P0 IADD3 R66, PT, PT, R66, -0x3, RZ ;  /* 0xfffffffd42420810 */ /* 0x000fc80007ffe0ff */
[----:B------:R-:W3:Y:S08]  /*d580*/  MUFU.EX2 R36, R36 ;  /* 0x0000002400247308 */ /* 0x000ef00000000800 */
        /* <DEDUP_REMOVED lines=35> */
[----:B--2---:R-:W-:Y:S01]  /*d7c0*/  F2FP.F16.F32.PACK_AB R7, R60, R65 ;  /* 0x000000413c07723e */ /* 0x004fe200000000ff */
[----:B------:R-:W-:-:S04]  /*d7d0*/  FADD.FTZ R65, R65, R62 ;  /* 0x0000003e41417221 */ /* 0x000fc80000010000 */
[----:B------:R-:W-:Y:S02]  /*d7e0*/  FADD.FTZ R60, R60, R65 ;  /* 0x000000413c3c7221 */ /* 0x000fe40000010000 */
        /* <DEDUP_REMOVED lines=32> */
[----:B------:R2:W-:Y:S01]  /*d9f0*/  MUFU.EX2 R59, R18 ;  /* 0x00000012003b7308 */ /* 0x0005e20000000800 */
[----:B------:R-:W-:Y:S01]  /*da00*/  HMMA.16816.F32 R68, R4, R10, R68 ;  /* 0x0000000a0444723c */ /* 0x000fe20000001844 */
[----:B------:R-:W5:Y:S01]  /*da10*/  LDSM.16.MT88.4 R8, [R0+0x1000] ;  /* 0x001000000008783b */ /* 0x000f620000004200 */
[----:B-1----:R-:W-:-:S05]  /*da20*/  F2FP.F16.F32.PACK_AB R4, R95, R100 ;  /* 0x000000645f04723e */ /* 0x002fca00000000ff */
[----:B------:R-:W-:Y:S01]  /*da30*/  MUFU.EX2 R105, R105 ;  /* 0x0000006900697308 */ /* 0x000fe20000000800 */
[C---:B---3--:R-:W-:Y:S01]  /*da40*/  F2FP.F16.F32.PACK_AB R5, R88.reuse, R67 ;  /* 0x000000435805723e */ /* 0x048fe200000000ff */
[----:B------:R-:W-:Y:S01]  /*da50*/  FADD.FTZ R67, R67, R104 ;  /* 0x0000006843437221 */ /* 0x000fe20000010000 */
[----:B------:R-:W-:Y:S02]  /*da60*/  F2FP.F16.F32.PACK_AB R6, R103, R96 ;  /* 0x000000606706723e */ /* 0x000fe400000000ff */
[----:B----4-:R-:W-:Y:S01]  /*da70*/  F2FP.F16.F32.PACK_AB R7, R61, R58 ;  /* 0x0000003a3d07723e */ /* 0x010fe200000000ff */
[----:B------:R-:W-:Y:S01]  /*da80*/  FADD.FTZ R67, R88, R67 ;  /* 0x0000004358437221 */ /* 0x000fe20000010000 */
[----:B--2---:R-:W1:Y:S01]  /*da90*/  LDSM.16.MT88.4 R16, [R132+0x4400] ;  /* 0x004400008410783b */ /* 0x004e620000004200 */
[----:B------:R-:W2:Y:S02]  /*daa0*/  MUFU.EX2 R98, R98 ;  /* 0x0000006200627308 */ /* 0x000ea40000000800 */
[----:B------:R-:W-:-:S02]  /*dab0*/  FADD.FTZ R58, R58, R67 ;  /* 0x000000433a3a7221 */ /* 0x000fc40000010000 */
[C---:B------:R-:W-:Y:S02]  /*dac0*/  HMMA.16816.F32 R80, R4.reuse, R12, R80 ;  /* 0x0000000c0450723c */ /* 0x040fe40000001850 */
[----:B------:R-:W-:Y:S02]  /*dad0*/  FADD.FTZ R61, R61, R58 ;  /* 0x0000003a3d3d7221 */ /* 0x000fe40000010000 */
[----:B------:R-:W-:Y:S04]  /*dae0*/  MUFU.EX2 R101, R101 ;  /* 0x0000006500657308 */ /* 0x000fe80000000800 */
[C---:B------:R-:W-:Y:S01]  /*daf0*/  HMMA.16816.F32 R76, R4.reuse, R14, R76 ;  /* 0x0000000e044c723c */ /* 0x040fe2000000184c */
[----:B------:R-:W3:Y:S03]  /*db00*/  LDSM.16.MT88.4 R12, [R0+0x1400] ;  /* 0x00140000000c783b */ /* 0x000ee60000004200 */
[----:B------:R-:W4:Y:S08]  /*db10*/  MUFU.EX2 R56, R56 ;  /* 0x0000003800387308 */ /* 0x000f300000000800 */
[----:B------:R-:W-:Y:S01]  /*db20*/  MUFU.EX2 R46, R46 ;  /* 0x0000002e002e7308 */ /* 0x000fe20000000800 */
[----:B-----5:R-:W-:Y:S01]  /*db30*/  HMMA.16816.F32 R72, R4, R8, R72 ;  /* 0x000000080448723c */ /* 0x020fe20000001848 */
[----:B------:R-:W-:-:S06]  /*db40*/  FADD.FTZ R8, R30, R45 ;  /* 0x0000002d1e087221 */ /* 0x000fcc0000010000 */
[----:B------:R-:W5:Y:S01]  /*db50*/  MUFU.EX2 R39, R39 ;  /* 0x0000002700277308 */ /* 0x000f620000000800 */
[----:B------:R-:W-:Y:S01]  /*db60*/  FADD.FTZ R55, R55, R8 ;  /* 0x0000000837377221 */ /* 0x000fe20000010000 */
[----:B------:R-:W-:Y:S03]  /*db70*/  HMMA.16816.F32 R68, R4, R10, R68 ;  /* 0x0000000a0444723c */ /* 0x000fe60000001844 */
[----:B------:R-:W-:-:S03]  /*db80*/  FADD.FTZ R38, R38, R55 ;  /* 0x0000003726267221 */ /* 0x000fc60000010000 */
[----:B------:R-:W-:Y:S01]  /*db90*/  MUFU.EX2 R43, R43 ;  /* 0x0000002b002b7308 */ /* 0x000fe20000000800 */
[----:B------:R-:W3:Y:S01]  /*dba0*/  LDSM.16.MT88.4 R8, [R132+0x4800] ;  /* 0x004800008408783b */ /* 0x000ee20000004200 */
[----:B--2---:R-:W-:Y:S01]  /*dbb0*/  F2FP.F16.F32.PACK_AB R4, R98, R105 ;  /* 0x000000696204723e */ /* 0x004fe200000000ff */
[----:B------:R-:W-:Y:S01]  /*dbc0*/  FADD.FTZ R49, R49, R38 ;  /* 0x0000002631317221 */ /* 0x000fe20000010000 */
[----:B----4-:R-:W-:-:S03]  /*dbd0*/  F2FP.F16.F32.PACK_AB R6, R56, R101 ;  /* 0x000000653806723e */ /* 0x010fc600000000ff */
[----:B------:R-:W-:Y:S01]  /*dbe0*/  FADD.FTZ R32, R32, R49 ;  /* 0x0000003120207221 */ /* 0x000fe20000010000 */
[----:B------:R-:W2:Y:S01]  /*dbf0*/  MUFU.EX2 R34, R41 ;  /* 0x0000002900227308 */ /* 0x000ea20000000800 */
        /* <DEDUP_REMOVED lines=8> */
[----:B------:R-:W4:Y:S01]  /*dc80*/  MUFU.EX2 R48, R48 ;  /* 0x0000003000307308 */ /* 0x000f220000000800 */
[----:B--2---:R-:W-:Y:S01]  /*dc90*/  F2FP.F16.F32.PACK_AB R7, R34, R43 ;  /* 0x0000002b2207723e */ /* 0x004fe200000000ff */
[----:B------:R-:W-:Y:S01]  /*dca0*/  FADD.FTZ R43, R43, R46 ;  /* 0x0000002e2b2b7221 */ /* 0x000fe20000010000 */
[----:B------:R-:W-:-:S03]  /*dcb0*/  FADD.FTZ R32, R102, R85 ;  /* 0x0000005566207221 */ /* 0x000fc60000010000 */
[----:B------:R-:W-:Y:S01]  /*dcc0*/  FADD.FTZ R43, R34, R43 ;  /* 0x0000002b222b7221 */ /* 0x000fe20000010000 */
        /* <DEDUP_REMOVED lines=16> */
[----:B----4-:R-:W-:Y:S01]  /*ddd0*/  F2FP.F16.F32.PACK_AB R4, R48, R93 ;  /* 0x0000005d3004723e */ /* 0x010fe200000000ff */
[----:B------:R-:W-:Y:S01]  /*dde0*/  FADD.FTZ R105, R105, R96 ;  /* 0x0000006069697221 */ /* 0x000fe20000010000 */
[----:B-1----:R-:W-:Y:S01]  /*ddf0*/  F2FP.F16.F32.PACK_AB R6, R51, R50 ;  /* 0x000000323306723e */ /* 0x002fe200000000ff */
[----:B------:R-:W1:Y:S02]  /*de00*/  LDSM.16.MT88.4 R12, [R132+0x4c00] ;  /* 0x004c0000840c783b */ /* 0x000e640000004200 */
[----:B------:R-:W-:Y:S01]  /*de10*/  FADD.FTZ R98, R98, R105 ;  /* 0x0000006962627221 */ /* 0x000fe20000010000 */
[----:B------:R-:W-:Y:S03]  /*de20*/  MUFU.EX2 R2, R2 ;  /* 0x0000000200027308 */ /* 0x000fe60000000800 */
[----:B------:R-:W-:-:S04]  /*de30*/  FADD.FTZ R101, R101, R98 ;  /* 0x0000006265657221 */ /* 0x000fc80000010000 */
[----:B------:R-:W-:Y:S01]  /*de40*/  FADD.FTZ R56, R56, R101 ;  /* 0x0000006538387221 */ /* 0x000fe20000010000 */
[----:B------:R-:W4:Y:S01]  /*de50*/  MUFU.EX2 R29, R29 ;  /* 0x0000001d001d7308 */ /* 0x000f220000000800 */
[----:B---3--:R-:W-:Y:S01]  /*de60*/  F2FP.F16.F32.PACK_AB R5, R35, R30 ;  /* 0x0000001e2305723e */ /* 0x008fe200000000ff */
[----:B------:R-:W-:Y:S01]  /*de70*/  FADD.FTZ R30, R30, R43 ;  /* 0x0000002b1e1e7221 */ /* 0x000fe20000010000 */
[----:B------:R-:W-:-:S03]  /*de80*/  FADD.FTZ R93, R93, R56 ;  /* 0x000000385d5d7221 */ /* 0x000fc60000010000 */
[----:B------:R-:W-:Y:S01]  /*de90*/  FADD.FTZ R35, R35, R30 ;  /* 0x0000001e23237221 */ /* 0x000fe20000010000 */
[----:B------:R-:W-:Y:S01]  /*dea0*/  FADD.FTZ R93, R48, R93 ;  /* 0x0000005d305d7221 */ /* 0x000fe20000010000 */
[----:B------:R-:W3:Y:S03]  /*deb0*/  MUFU.EX2 R42, R42 ;  /* 0x0000002a002a7308 */ /* 0x000ee60000000800 */
[----:B------:R-:W-:-:S04]  /*dec0*/  FADD.FTZ R50, R50, R93 ;  /* 0x0000005d32327221 */ /* 0x000fc80000010000 */
[----:B------:R-:W-:Y:S01]  /*ded0*/  FADD.FTZ R50, R51, R50 ;  /* 0x0000003233327221 */ /* 0x000fe20000010000 */
[----:B------:R-:W-:Y:S01]  /*dee0*/  MUFU.EX2 R26, R26 ;  /* 0x0000001a001a7308 */ /* 0x000fe20000000800 */
[----:B----4-:R-:W-:Y:S01]  /*def0*/  F2FP.F16.F32.PACK_AB R7, R29, R2 ;  /* 0x000000021d07723e */ /* 0x010fe200000000ff */
[----:B------:R-:W-:-:S04]  /*df00*/  FADD.FTZ R2, R2, R35 ;  /* 0x0000002302027221 */ /* 0x000fc80000010000 */
[----:B------:R-:W-:Y:S01]  /*df10*/  FADD.FTZ R29, R29, R2 ;  /* 0x000000021d1d7221 */ /* 0x000fe20000010000 */
[-C--:B------:R-:W-:Y:S01]  /*df20*/  MOV R2, R21.reuse ;  /* 0x0000001500027202 */ /* 0x080fe20000000f00 */
[----:B------:R-:W-:Y:S01]  /*df30*/  HMMA.16816.F32 R80, R4, R8, R80 ;  /* 0x000000080450723c */ /* 0x000fe20000001850 */
[----:B------:R-:W4:Y:S01]  /*df40*/  MUFU.EX2 R25, R25 ;  /* 0x0000001900197308 */ /* 0x000f220000000800 */
[----:B------:R-:W-:-:S06]  /*df50*/  @P0 MOV R2, R21 ;  /* 0x0000001500020202 */ /* 0x000fcc0000000f00 */
[C---:B------:R-:W-:Y:S01]  /*df60*/  HMMA.16816.F32 R76, R4.reuse, R10, R76 ;  /* 0x0000000a044c723c */ /* 0x040fe2000000184c */
[----:B------:R5:W1:Y:S01]  /*df70*/  LDSM.16.MT88.4 R8, [R0+0x1c00] ;  /* 0x001c00000008783b */ /* 0x000a620000004200 */
[----:B------:R-:W-:Y:S06]  /*df80*/  MUFU.EX2 R28, R28 ;  /* 0x0000001c001c7308 */ /* 0x000fec0000000800 */
[C---:B--2---:R-:W-:Y:S02]  /*df90*/  HMMA.16816.F32 R72, R4.reuse, R16, R72 ;  /* 0x000000100448723c */ /* 0x044fe40000001848 */
[----:B------:R-:W2:Y:S06]  /*dfa0*/  MUFU.EX2 R151, R151 ;  /* 0x0000009700977308 */ /* 0x000eac0000000800 */
[----:B------:R-:W-:Y:S01]  /*dfb0*/  HMMA.16816.F32 R68, R4, R18, R68 ;  /* 0x000000120444723c */ /* 0x000fe20000001844 */
[----:B---3--:R-:W-:Y:S01]  /*dfc0*/  F2FP.F16.F32.PACK_AB R4, R42, R59 ;  /* 0x0000003b2a04723e */ /* 0x008fe200000000ff */
[----:B------:R-:W-:Y:S01]  /*dfd0*/  MUFU.EX2 R23, R23 ;  /* 0x0000001700177308 */ /* 0x000fe20000000800 */
[----:B----4-:R-:W-:Y:S01]  /*dfe0*/  F2FP.F16.F32.PACK_AB R5, R25, R26 ;  /* 0x0000001a1905723e */ /* 0x010fe200000000ff */
[----:B------:R-:W-:Y:S01]  /*dff0*/  FADD.FTZ R59, R59, R50 ;  /* 0x000000323b3b7221 */ /* 0x000fe20000010000 */
[----:B------:R-:W-:-:S03]  /*e000*/  FADD.FTZ R26, R26, R29 ;  /* 0x0000001d1a1a7221 */ /* 0x000fc60000010000 */
[----:B------:R-:W-:Y:S01]  /*e010*/  FADD.FTZ R59, R42, R59 ;  /* 0x0000003b2a3b7221 */ /* 0x000fe20000010000 */
[----:B------:R-:W-:Y:S01]  /*e020*/  FADD.FTZ R26, R25, R26 ;  /* 0x0000001a191a7221 */ /* 0x000fe20000010000 */
[----:B------:R-:W3:Y:S01]  /*e030*/  MUFU.EX2 R150, R150 ;  /* 0x0000009600967308 */ /* 0x000ee20000000800 */
[C---:B--2---:R-:W-:Y:S01]  /*e040*/  F2FP.F16.F32.PACK_AB R6, R151.reuse, R28 ;  /* 0x0000001c9706723e */ /* 0x044fe200000000ff */
[----:B------:R-:W-:Y:S01]  /*e050*/  FADD.FTZ R28, R28, R59 ;  /* 0x0000003b1c1c7221 */ /* 0x000fe20000010000 */
[-C--:B-----5:R-:W-:Y:S02]  /*e060*/  MOV R0, R3.reuse ;  /* 0x0000000300007202 */ /* 0x0a0fe40000000f00 */
[----:B------:R-:W-:Y:S01]  /*e070*/  @P0 MOV R0, R3 ;  /* 0x0000000300000202 */ /* 0x000fe20000000f00 */
[----:B------:R-:W-:Y:S01]  /*e080*/  FADD.FTZ R151, R151, R28 ;  /* 0x0000001c97977221 */ /* 0x000fe20000010000 */
[----:B---3--:R-:W-:Y:S01]  /*e090*/  F2FP.F16.F32.PACK_AB R7, R150, R23 ;  /* 0x000000179607723e */ /* 0x008fe200000000ff */
[----:B------:R-:W-:-:S04]  /*e0a0*/  FADD.FTZ R23, R23, R26 ;  /* 0x0000001a17177221 */ /* 0x000fc80000010000 */
[----:B------:R-:W-:Y:S02]  /*e0b0*/  FADD.FTZ R150, R150, R23 ;  /* 0x0000001796967221 */ /* 0x000fe40000010000 */
[C---:B-1----:R-:W-:Y:S08]  /*e0c0*/  HMMA.16816.F32 R80, R4.reuse, R12, R80 ;  /* 0x0000000c0450723c */ /* 0x042ff00000001850 */
[C---:B------:R-:W-:Y:S08]  /*e0d0*/  HMMA.16816.F32 R76, R4.reuse, R14, R76 ;  /* 0x0000000e044c723c */ /* 0x040ff0000000184c */
[C---:B------:R-:W-:Y:S08]  /*e0e0*/  HMMA.16816.F32 R72, R4.reuse, R8, R72 ;  /* 0x000000080448723c */ /* 0x040ff00000001848 */
[----:B------:R-:W-:Y:S01]  /*e0f0*/  HMMA.16816.F32 R68, R4, R10, R68 ;  /* 0x0000000a0444723c */ /* 0x000fe20000001844 */
[----:B------:R-:W-:-:S04]  /*e100*/  NOP ;  /* 0x0000000000007918 */ /* 0x000fc80000000000 */
[----:B------:R-:W-:-:S15]  /*e110*/  @P0 BRA `(.L_x_3771) ;  /* 0x0000000000040947 */ /* 0x000fde0003800000 */
.L_x_3765:
[----:B------:R-:W-:-:S07]  /*e120*/  IADD3 R66, PT, PT, R22, -0x1, RZ ;  /* 0xffffffff16427810 */ /* 0x000fce0007ffe0ff */
.L_x_3771:
        /* <DEDUP_REMOVED lines=19> */
.L_x_3776:
        /* <DEDUP_REMOVED lines=9> */
[C---:B------:R-:W-:Y:S02]  /*e2f0*/  IMAD.SHL.U32 R144, R86.reuse, 0x8, RZ ;  /* 0x0000000856907824 */ /* 0x040fe400078e00ff */
[----:B------:R-:W-:Y:S02]  /*e300*/  @!P2 IMAD.X R4, RZ, RZ, ~R4, P0 ;  /* 0x000000ffff04a224 */ /* 0x000fe400000e0e04 */
[----:B------:R-:W-:Y:S01]  /*e310*/  IMAD.SHL.U32 R134, R86, 0x10, RZ ;  /* 0x0000001056867824 */ /* 0x000fe200078e00ff */
[C---:B------:R-:W-:Y:S02]  /*e320*/  LOP3.LUT R154, R144.reuse, 0xd8, RZ, 0xc0, !PT ;  /* 0x000000d8909a7812 */ /* 0x040fe400078ec0ff */
[----:B------:R-:W-:Y:S02]  /*e330*/  @!P2 SHF.R.S64 R5, R5, 0x1f, R4 ;  /* 0x0000001f0505a819 */ /* 0x000fe40000001004 */
[C---:B------:R-:W-:Y:S02]  /*e340*/  LOP3.LUT R0, R144.reuse, 0x18, RZ, 0xc0, !PT ;  /* 0x0000001890007812 */ /* 0x040fe400078ec0ff */
[----:B------:R-:W-:Y:S02]  /*e350*/  LOP3.LUT R3, R144, 0x1f20, RZ, 0xc0, !PT ;  /* 0x00001f2090037812 */ /* 0x000fe400078ec0ff */
[----:B------:R-:W-:Y:S02]  /*e360*/  LOP3.LUT R154, R154, R145, RZ, 0x3c, !PT ;  /* 0x000000919a9a7212 */ /* 0x000fe400078e3cff */
[----:B------:R-:W-:Y:S02]  /*e370*/  @!P2 IADD3 R140, P0, PT, R140, R5, RZ ;  /* 0x000000058c8ca210 */ /* 0x000fe40007f1e0ff */
[----:B--2---:R-:W-:Y:S01]  /*e380*/  ISETP.GE.AND P1, PT, R0, UR12, PT ;  /* 0x0000000c00007c0c */ /* 0x004fe2000bf26270 */
[----:B------:R-:W-:Y:S01]  /*e390*/  IMAD.MOV.U32 R0, RZ, RZ, R141 ;  /* 0x000000ffff007224 */ /* 0x000fe200078e008d */
[----:B------:R-:W-:Y:S02]  /*e3a0*/  LOP3.LUT R154, R3, R154, RZ, 0xfc, !PT ;  /* 0x0000009a039a7212 */ /* 0x000fe400078efcff */
[----:B------:R-:W-:Y:S01]  /*e3b0*/  @!P2 LEA.HI.X.SX32 R141, R4, R141, 0x1, P0 ;  /* 0x0000008d048da211 */ /* 0x000fe200000f0eff */
[----:B------:R-:W-:Y:S08]  /*e3c0*/  @!P2 BRA `(.L_x_3773) ;  /* 0x0000000000f4a947 */ /* 0x000ff00003800000 */
        /* <DEDUP_REMOVED lines=42> */
[-C--:B------:R-:W-:Y:S01]  /*e670*/  LEA.HI.X.SX32 R15, R5, R143.reuse, 0x2, P3 ;  /* 0x0000008f050f7211 */ /* 0x080fe200018f16ff */
[C---:B------:R-:W-:Y:S01]  /*e680*/  IMAD.IADD R5, R11.reuse, 0x1, -R5 ;  /* 0x000000010b057824 */ /* 0x040fe200078e0a05 */
[----:B------:R-:W-:Y:S03]  /*e690*/  LEA.HI.X.SX32 R13, R11, R143, 0x2, P0 ;  /* 0x0000008f0b0d7211 */ /* 0x000fe600000f16ff */
[----:B------:R-:W-:Y:S01]  /*e6a0*/  IMAD R5, R5, R4, -0x80 ;  /* 0xffffff8005057424 */ /* 0x000fe200078e0204 */
[----:B------:R-:W5:Y:S03]  /*e6b0*/  LDG.E R6, desc[UR6][R14.64] ;  /* 0x000000060e067981 */ /* 0x000f66000c1e1900 */
[-C--:B--2---:R-:W-:Y:S01]  /*e6c0*/  IMAD.WIDE.U32 R8, R5, R152.reuse, RZ ;  /* 0x0000009805087225 */ /* 0x084fe200078e00ff */
[----:B------:R-:W5:Y:S02]  /*e6d0*/  LDG.E R3, desc[UR6][R12.64] ;  /* 0x000000060c037981 */ /* 0x000f64000c1e1900 */
[----:B------:R-:W-:Y:S05]  /*e6e0*/  SHF.R.S32.HI R7, RZ, 0x1f, R5 ;  /* 0x0000001fff077819 */ /* 0x000fea0000011405 */
        /* <DEDUP_REMOVED lines=11> */
.L_x_3773:
[----:B------:R-:W-:Y:S02]  /*e7a0*/  LEA R153, R154, UR5, 0x1 ;  /* 0x000000059a997c11 */ /* 0x000fe4000f8e08ff */
[----:B------:R-:W-:Y:S02]  /*e7b0*/  MOV R116, 0x20 ;  /* 0x0000002000747802 */ /* 0x000fe40000000f00 */
[C---:B------:R-:W-:Y:S01]  /*e7c0*/  SHF.L.U32 R3, R152.reuse, 0x6, RZ ;  /* 0x0000000698037819 */ /* 0x040fe200000006ff */
[----:B------:R-:W-:Y:S01]  /*e7d0*/  @!PT LDS RZ, [RZ] ;  /* 0x00000000fffff984 */ /* 0x000fe20000000800 */
[----:B------:R-:W-:Y:S01]  /*e7e0*/  @!PT LDS RZ, [RZ] ;  /* 0x00000000fffff984 */ /* 0x000fe20000000800 */
[----:B------:R-:W-:Y:S01]  /*e7f0*/  @!PT LDS RZ, [RZ] ;  /* 0x00000000fffff984 */ /* 0x000fe20000000800 */
[----:B------:R-:W-:Y:S01]  /*e800*/  @!P1 LDGSTS.E.BYPASS.LTC128B.128 [R153+0x3000], desc[UR6][R140.64] ;  /* 0x030000008c999fae */ /* 0x000fe2000b981a06 */
[----:B------:R-:W-:Y:S02]  /*e810*/  SHF.L.U64.HI R152, R152, 0x6, R155 ;  /* 0x0000000698987819 */ /* 0x000fe4000001029b */
[----:B------:R-:W-:Y:S02]  /*e820*/  IADD3 R156, P0, PT, R3, R140, RZ ;  /* 0x0000008c039c7210 */ /* 0x000fe40007f1e0ff */
[----:B------:R-:W-:Y:S02]  /*e830*/  SHF.L.U32 R89, R86, 0x5, RZ ;  /* 0x0000000556597819 */ /* 0x000fe400000006ff */
[----:B------:R-:W-:Y:S01]  /*e840*/  IADD3.X R157, PT, PT, R152, R141, RZ, P0, !PT ;  /* 0x0000008d989d7210 */ /* 0x000fe200007fe4ff */
[----:B------:R-:W-:Y:S01]  /*e850*/  @P1 STS.128 [R153+0x3000], RZ ;  /* 0x003000ff99001388 */ /* 0x000fe20000000c00 */
[-C--:B------:R-:W-:Y:S02]  /*e860*/  IADD3 R158, P3, PT, R156, R3.reuse, RZ ;  /* 0x000000039c9e7210 */ /* 0x080fe40007f7e0ff */
[----:B------:R-:W-:Y:S02]  /*e870*/  LOP3.LUT R2, R134, 0x100, RZ, 0xc0, !PT ;  /* 0x0000010086027812 */ /* 0x000fe400078ec0ff */
[-C--:B------:R-:W-:Y:S02]  /*e880*/  IADD3.X R159, PT, PT, R157, R152.reuse, RZ, P3, !PT ;  /* 0x000000989d9f7210 */ /* 0x080fe40001ffe4ff */
[----:B------:R-:W-:Y:S01]  /*e890*/  @!P1 IADD3 R154, P0, PT, R158, R3, RZ ;  /* 0x000000039e9a9210 */ /* 0x000fe20007f1e0ff */
[----:B------:R-:W-:Y:S01]  /*e8a0*/  @!PT LDS RZ, [RZ] ;  /* 0x00000000fffff984 */ /* 0x000fe20000000800 */
[----:B------:R-:W-:Y:S01]  /*e8b0*/  @!PT LDS RZ, [RZ] ;  /* 0x00000000fffff984 */ /* 0x000fe20000000800 */
[----:B------:R-:W-:Y:S01]  /*e8c0*/  @!PT LDS RZ, [RZ] ;  /* 0x00000000fffff984 */ /* 0x000fe20000000800 */
[----:B------:R-:W-:Y:S01]  /*e8d0*/  @!P1 LDGSTS.E.BYPASS.LTC128B.128 [R153+0x3800], desc[UR6][R156.64] ;  /* 0x038000009c999fae */ /* 0x000fe2000b981a06 */
[----:B------:R-:W-:Y:S02]  /*e8e0*/  LOP3.LUT R2, R2, 0x20, R89, 0xf8, !PT ;  /* 0x0000002002027812 */ /* 0x000fe400078ef859 */
[----:B------:R-:W-:Y:S02]  /*e8f0*/  @!P1 IADD3.X R155, PT, PT, R159, R152, RZ, P0, !PT ;  /* 0x000000989f9b9210 */ /* 0x000fe400007fe4ff */
[----:B------:R-:W-:Y:S02]  /*e900*/  LOP3.LUT R89, R89, 0xc0, RZ, 0xc0, !PT ;  /* 0x000000c059597812 */ /* 0x000fe400078ec0ff */
[----:B------:R-:W-:Y:S01]  /*e910*/  LOP3.LUT P0, RZ, R86, 0x4, RZ, 0xc0, !PT ;  /* 0x0000000456ff7812 */ /* 0x000fe2000780c0ff */
[----:B------:R-:W-:Y:S01]  /*e920*/  @P1 STS.128 [R153+0x3800], RZ ;  /* 0x003800ff99001388 */ /* 0x000fe20000000c00 */
[----:B------:R-:W-:Y:S02]  /*e930*/  LOP3.LUT R89, R89, 0x8, R86, 0xf8, !PT ;  /* 0x0000000859597812 */ /* 0x000fe400078ef856 */
[----:B------:R-:W-:Y:S02]  /*e940*/  SEL R116, R116, 0xffffffe0, !P0 ;  /* 0xffffffe074747807 */ /* 0x000fe40004000000 */
[----:B------:R-:W-:Y:S02]  /*e950*/  SHF.L.U32 R84, R86, 0x2, RZ ;  /* 0x0000000256547819 */ /* 0x000fe400000006ff */
[----:B------:R-:W-:Y:S01]  /*e960*/  IADD3 R124, PT, PT, R133, R116, RZ ;  /* 0x00000074857c7210 */ /* 0x000fe20007ffe0ff */
[----:B------:R-:W-:Y:S01]  /*e970*/  @!PT LDS RZ, [RZ] ;  /* 0x00000000fffff984 */ /* 0x000fe20000000800 */
[----:B------:R-:W-:Y:S01]  /*e980*/  @!PT LDS RZ, [RZ] ;  /* 0x00000000fffff984 */ /* 0x000fe20000000800 */
[----:B------:R-:W-:Y:S01]  /*e990*/  @!PT LDS RZ, [RZ] ;  /* 0x00000000fffff984 */ /* 0x000fe20000000800 */
[----:B------:R-:W-:Y:S01]  /*e9a0*/  @!P1 LDGSTS.E.BYPASS.LTC128B.128 [R153+0x4000], desc[UR6][R158.64] ;  /* 0x040000009e999fae */ /* 0x000fe2000b981a06 */
[----:B------:R-:W-:Y:S02]  /*e9b0*/  LOP3.LUT R0, R84, 0x18, RZ, 0xc0, !PT ;  /* 0x0000001854007812 */ /* 0x000fe400078ec0ff */
[----:B------:R-:W-:Y:S02]  /*e9c0*/  IADD3 R148, PT, PT, R148, -0x1, RZ ;  /* 0xffffffff94947810 */ /* 0x000fe40007ffe0ff */
[----:B------:R-:W-:Y:S02]  /*e9d0*/  LOP3.LUT R2, R2, R89, R0, 0xf6, !PT ;  /* 0x0000005902027212 */ /* 0x000fe400078ef600 */
[----:B------:R-:W-:Y:S01]  /*e9e0*/  ISETP.GT.AND P3, PT, R148, R135, PT ;  /* 0x000000879400720c */ /* 0x000fe20003f64270 */
[----:B------:R-:W-:Y:S01]  /*e9f0*/  @P1 STS.128 [R153+0x4000], RZ ;  /* 0x004000ff99001388 */ /* 0x000fe20000000c00 */
[----:B------:R-:W-:Y:S04]  /*ea00*/  LEA R2, R2, UR5, 0x1 ;  /* 0x0000000502027c11 */ /* 0x000fe8000f8e08ff */
[----:B------:R-:W-:Y:S03]  /*ea10*/  IADD3 R0, PT, PT, R116, R2, RZ ;  /* 0x0000000274007210 */ /* 0x000fe60007ffe0ff */
        /* <DEDUP_REMOVED lines=8> */
[----:B------:R-:W5:Y:S08]  /*eaa0*/  LDSM.16.M88.4 R96, [R2+0x1400] ;  /* 0x001400000260783b */ /* 0x000f700000000200 */
[----:B------:R-:W3:Y:S08]  /*eab0*/  LDSM.16.M88.4 R100, [R2+0x1800] ;  /* 0x001800000264783b */ /* 0x000ef00000000200 */
[----:B------:R-:W4:Y:S08]  /*eac0*/  LDSM.16.M88.4 R104, [R2+0x1c00] ;  /* 0x001c00000268783b */ /* 0x000f300000000200 */
[----:B------:R-:W1:Y:S08]  /*ead0*/  LDSM.16.M88.4 R108, [R2+0x2000] ;  /* 0x00200000026c783b */ /* 0x000e700000000200 */
[----:B------:R-:W1:Y:S08]  /*eae0*/  LDSM.16.M88.4 R112, [R2+0x2400] ;  /* 0x002400000270783b */ /* 0x000e700000000200 */
[----:B------:R-:W1:Y:S08]  /*eaf0*/  LDSM.16.M88.4 R116, [R2+0x2800] ;  /* 0x002800000274783b */ /* 0x000e700000000200 */
[----:B------:R-:W1:Y:S08]  /*eb00*/  LDSM.16.M88.4 R120, [R2+0x2c00] ;  /* 0x002c00000278783b */ /* 0x000e700000000200 */
[----:B------:R-:W-:Y:S08]  /*eb10*/  LDSM.16.M88.4 R124, [R124] ;  /* 0x000000007c7c783b */ /* 0x000ff00000000200 */
[----:B------:R-:W1:Y:S01]  /*eb20*/  LDSM.16.M88.4 R128, [R0+0x1000] ;  /* 0x001000000080783b */ /* 0x000e620000000200 */
[C---:B--2---:R-:W-:Y:S08]  /*eb30*/  HMMA.16816.F32 R4, R88.reuse, R92, RZ ;  /* 0x0000005c5804723c */ /* 0x044ff000000018ff */
[C---:B------:R-:W-:Y:S01]  /*eb40*/  HMMA.16816.F32 R8, R88.reuse, R94, RZ ;  /* 0x0000005e5808723c */ /* 0x040fe200000018ff */
[----:B------:R-:W-:Y:S07]  /*eb50*/  LDSM.16.M88.4 R92, [R0+0x1800] ;  /* 0x00180000005c783b */ /* 0x000fee0000000200 */
[C---:B-----5:R-:W-:Y:S08]  /*eb60*/  HMMA.16816.F32 R12, R88.reuse, R96, RZ ;  /* 0x00000060580c723c */ /* 0x060ff000000018ff */
[C---:B------:R-:W-:Y:S08]  /*eb70*/  HMMA.16816.F32 R16, R88.reuse, R98, RZ ;  /* 0x000000625810723c */ /* 0x040ff000000018ff */
        /* <DEDUP_REMOVED lines=74> */
[----:B------:R-:W-:Y:S01]  /*f020*/  FMUL.FTZ R163, R44, UR13 ;  /* 0x0000000d2ca37c20 */ /* 0x000fe20008410000 */
[----:B------:R-:W-:Y:S01]  /*f030*/  FMUL.FTZ R165, R48, UR13 ;  /* 0x0000000d30a57c20 */ /* 0x000fe20008410000 */
[----:B------:R-:W-:Y:S03]  /*f040*/  FMUL.FTZ R161, R50, UR13 ;  /* 0x0000000d32a17c20 */ /* 0x000fe60008410000 */
[----:B------:R4:W2:Y:S01]  /*f050*/  MUFU.TANH R11, R158 ;  /* 0x0000009e000b7308 */ /* 0x0008a20000002400 */
[----:B---3--:R-:W-:Y:S01]  /*f060*/  FMUL.FTZ R152, R32, UR13 ;  /* 0x0000000d20987c20 */ /* 0x008fe20008410000 */
[----:B------:R-:W-:Y:S08]  /*f070*/  FMUL.FTZ R164, R55, UR13 ;  /* 0x0000000d37a47c20 */ /* 0x000ff00008410000 */
[----:B------:R3:W2:Y:S01]  /*f080*/  MUFU.TANH R117, R157 ;  /* 0x0000009d00757308 */ /* 0x0006a20000002400 */
[----:B-1----:R-:W-:Y:S01]  /*f090*/  FMUL.FTZ R3, R36, UR13 ;  /* 0x0000000d24037c20 */ /* 0x002fe20008410000 */
[----:B------:R-:W-:Y:S01]  /*f0a0*/  FMUL.FTZ R162, R57, UR13 ;  /* 0x0000000d39a27c20 */ /* 0x000fe20008410000 */
[----:B------:R-:W-:Y:S07]  /*f0b0*/  FMUL.FTZ R160, R58, UR13 ;  /* 0x0000000d3aa07c20 */ /* 0x000fee0008410000 */
[----:B------:R1:W1:Y:S01]  /*f0c0*/  MUFU.TANH R104, R156 ;  /* 0x0000009c00687308 */ /* 0x0002620000002400 */
[----:B----4-:R-:W-:Y:S01]  /*f0d0*/  FMUL.FTZ R158, R22, UR13 ;  /* 0x0000000d169e7c20 */ /* 0x010fe20008410000 */
[C---:B-----5:R-:W-:Y:S08]  /*f0e0*/  HMMA.16816.F32 R60, R124.reuse, R88, R60 ;  /* 0x000000587c3c723c */ /* 0x060ff0000000183c */
[----:B------:R4:W2:Y:S01]  /*f0f0*/  MUFU.TANH R128, R155 ;  /* 0x0000009b00807308 */ /* 0x0008a20000002400 */
[----:B---3--:R-:W-:Y:S01]  /*f100*/  FMUL.FTZ R157, R31, UR13 ;  /* 0x0000000d1f9d7c20 */ /* 0x008fe20008410000 */
[----:B------:R-:W-:Y:S08]  /*f110*/  HMMA.16816.F32 R64, R124, R90, R64 ;  /* 0x0000005a7c40723c */ /* 0x000ff00000001840 */
[----:B------:R3:W2:Y:S01]  /*f120*/  MUFU.TANH R129, R154 ;  /* 0x0000009a00817308 */ /* 0x0006a20000002400 */
[----:B-1----:R-:W-:Y:S09]  /*f130*/  FMUL.FTZ R156, R33, UR13 ;  /* 0x0000000d219c7c20 */ /* 0x002ff20008410000 */
[----:B------:R1:W1:Y:S01]  /*f140*/  MUFU.TANH R16, R152 ;  /* 0x0000009800107308 */ /* 0x0002620000002400 */
[----:B----4-:R-:W-:Y:S01]  /*f150*/  FMUL.FTZ R155, R34, UR13 ;  /* 0x0000000d229b7c20 */ /* 0x010fe20008410000 */
[----:B------:R-:W-:Y:S08]  /*f160*/  FMUL.FTZ R20, R66, UR13 ;  /* 0x0000000d42147c20 */ /* 0x000ff00008410000 */
[----:B------:R4:W2:Y:S01]  /*f170*/  MUFU.TANH R99, R3 ;  /* 0x0000000300637308 */ /* 0x0008a20000002400 */
[----:B---3--:R-:W-:Y:S09]  /*f180*/  FMUL.FTZ R154, R35, UR13 ;  /* 0x0000000d239a7c20 */ /* 0x008ff20008410000 */
[----:B------:R3:W2:Y:S01]  /*f190*/  MUFU.TANH R13, R159 ;  /* 0x0000009f000d7308 */ /* 0x0006a20000002400 */
[----:B-1----:R-:W-:Y:S09]  /*f1a0*/  FMUL.FTZ R152, R40, UR13 ;  /* 0x0000000d28987c20 */ /* 0x002ff20008410000 */
[----:B------:R1:W1:Y:S01]  /*f1b0*/  MUFU.TANH R119, R158 ;  /* 0x0000009e00777308 */ /* 0x0002620000002400 */
[----:B----4-:R-:W-:Y:S09]  /*f1c0*/  FMUL.FTZ R3, R43, UR13 ;  /* 0x0000000d2b037c20 */ /* 0x010ff20008410000 */
[----:B------:R4:W2:Y:S01]  /*f1d0*/  MUFU.TANH R19, R157 ;  /* 0x0000009d00137308 */ /* 0x0008a20000002400 */
[----:B---3--:R-:W-:Y:S01]  /*f1e0*/  FMUL.FTZ R159, R21, UR13 ;  /* 0x0000000d159f7c20 */ /* 0x008fe20008410000 */
[----:B------:R-:W-:Y:S08]  /*f1f0*/  FMUL.FTZ R21, R63, UR13 ;  /* 0x0000000d3f157c20 */ /* 0x000ff00008410000 */
        /* <DEDUP_REMOVED lines=77> */
[----:B------:R-:W-:Y:S01]  /*f6d0*/  VIADD R35, R149, 0xffffff00 ;  /* 0xffffff0095237836 */ /* 0x000fe20000000000 */
        /* <DEDUP_REMOVED lines=63> */
.L_x_3775:
[----:B------:R-:W-:Y:S01]  /*fad0*/  @!PT LDS RZ, [RZ] ;  /* 0x00000000fffff984 */ /* 0x000fe20000000800 */
[----:B------:R-:W-:Y:S01]  /*fae0*/  @!PT LDS RZ, [RZ] ;  /* 0x00000000fffff984 */ /* 0x000fe20000000800 */
[----:B------:R-:W-:Y:S01]  /*faf0*/  @!PT LDS RZ, [RZ] ;  /* 0x00000000fffff984 */ /* 0x000fe20000000800 */
[----:B------:R2:W-:Y:S01]  /*fb00*/  @!P1 LDGSTS.E.BYPASS.LTC128B.128 [R153+0x1000], desc[UR6][R138.64] ;  /* 0x010000008a999fae */ /* 0x0005e2000b981a06 */
[C---:B------:R-:W-:Y:S01]  /*fb10*/  @!P1 IMAD.SHL.U32 R31, R4.reuse, 0x40, RZ ;  /* 0x00000040041f9824 */ /* 0x040fe200078e00ff */
[CC--:B------:R-:W-:Y:S01]  /*fb20*/  @!P1 LEA R32, P6, R4.reuse, R138.reuse, 0x6 ;  /* 0x0000008a04209211 */ /* 0x0c0fe200078c30ff */
[C---:B------:R-:W-:Y:S01]  /*fb30*/  @!P1 IMAD.SHL.U32 R5, R4.reuse, 0x40, RZ ;  /* 0x0000004004059824 */ /* 0x040fe200078e00ff */
[----:B------:R2:W-:Y:S01]  /*fb40*/  @P1 STS.128 [R153+0x1000], RZ ;  /* 0x001000ff99001388 */ /* 0x0005e20000000c00 */
[C---:B------:R-:W-:Y:S02]  /*fb50*/  @!P1 SHF.L.U64.HI R2, R4.reuse, 0x6, R7 ;  /* 0x0000000604029819 */ /* 0x040fe40000010207 */
[-C--:B------:R-:W-:Y:S02]  /*fb60*/  @!P1 IADD3 R30, P4, P3, R31, R138.reuse, R31 ;  /* 0x0000008a1f1e9210 */ /* 0x080fe40007b9e01f */
[-C--:B------:R-:W-:Y:S02]  /*fb70*/  @!P1 LEA.HI.X R33, R4, R139.reuse, R0, 0x6, P6 ;  /* 0x0000008b04219211 */ /* 0x080fe400030f3400 */
[----:B------:R-:W-:Y:S02]  /*fb80*/  @!P1 IADD3.X R7, PT, PT, R2, R139, R2, P4, P3 ;  /* 0x0000008b02079210 */ /* 0x000fe400027e6402 */
[----:B------:R-:W-:Y:S01]  /*fb90*/  @!P1 IADD3 R34, P4, P3, R5, R138, R5 ;  /* 0x0000008a05229210 */ /* 0x000fe20007b9e005 */
[----:B------:R-:W-:Y:S01]  /*fba0*/  @!PT LDS RZ, [RZ] ;  /* 0x00000000fffff984 */ /* 0x000fe20000000800 */
[----:B------:R-:W-:Y:S01]  /*fbb0*/  @!PT LDS RZ, [RZ] ;  /* 0x00000000fffff984 */ /* 0x000fe20000000800 */
[----:B------:R-:W-:Y:S01]  /*fbc0*/  @!PT LDS RZ, [RZ] ;  /* 0x00000000fffff984 */ /* 0x000fe20000000800 */
[----:B------:R2:W-:Y:S01]  /*fbd0*/  @!P1 LDGSTS.E.BYPASS.LTC128B.128 [R153+0x1800], desc[UR6][R32.64] ;  /* 0x0180000020999fae */ /* 0x0005e2000b981a06 */
[----:B------:R-:W-:Y:S02]  /*fbe0*/  @!P1 SHF.L.U64.HI R24, R4, 0x6, R23 ;  /* 0x0000000604189819 */ /* 0x000fe40000010217 */
        /* <DEDUP_REMOVED lines=15> */
.L_x_3774:
[----:B------:R-:W-:Y:S01]  /*fce0*/  LDSM.16.MT88.4 R36, [R132+0x3400] ;  /* 0x003400008424783b */ /* 0x000fe20000004200 */
[----:B------:R-:W-:Y:S02]  /*fcf0*/  FMNMX3.FTZ R2, R85, R6, R105, !PT ;  /* 0x0000000655027276 */ /* 0x000fe40007810069 */
[----:B------:R-:W-:Y:S02]  /*fd00*/  IADD3 R44, PT, PT, R132, 0x3020, RZ ;  /* 0x00003020842c7810 */ /* 0x000fe40007ffe0ff */
        /* <DEDUP_REMOVED lines=12> */
[----:B------:R-:W-:Y:S02]  /*fdd0*/  ISETP.GT.AND P0, PT, R148, R135, PT ;  /* 0x000000879400720c */ /* 0x000fe40003f04270 */
        /* <DEDUP_REMOVED lines=31> */
[C---:B------:R-:W-:Y:S01]  /*ffd0*/  FSETP.NEU.FTZ.AND P1, PT, R2.reuse, -INF , PT ;  /* 0xff8000000200780b */ /* 0x040fe20003f3d000 */
[----:B------:R-:W-:Y:S01]  /*ffe0*/  FADD.FTZ R4, -R2, R87 ;  /* 0x0000005702047221 */ /* 0x000fe20000010100 */
[----:B------:R-:W-:Y:S01]  /*fff0*/  MOV R87, R2 ;  /* 0x0000000200577202 */ /* 0x000fe20000000f00 */
[----:B------:R-:W-:Y:S01]  /*10000*/  FMUL.FTZ R45, R0, UR4 ;  /* 0x00000004002d7c20 */ /* 0x000fe20008410000 */
[----:B------:R-:W-:Y:S01]  /*10010*/  FSEL R47, R47, RZ, P1 ;  /* 0x000000ff2f2f7208 */ /* 0x000fe20000800000 */
[----:B------:R-:W-:Y:S01]  /*10020*/  FMUL.FTZ R24, R4, UR4 ;  /* 0x0000000404187c20 */ /* 0x000fe20008410000 */
[C---:B------:R-:W-:Y:S01]  /*10030*/  FADD.FTZ R4, -R0.reuse, R85 ;  /* 0x0000005500047221 */ /* 0x040fe20000010100 */
[----:B------:R-:W-:Y:S02]  /*10040*/  FSETP.NEU.FTZ.AND P1, PT, R0, -INF , PT ;  /* 0xff8000000000780b */ /* 0x000fe40003f3d000 */
[--C-:B------:R-:W-:Y:S01]  /*10050*/  FFMA.FTZ R89, R12, UR4, -R47.reuse ;  /* 0x000000040c597c23 */ /* 0x100fe2000801082f */
[--C-:B------:R-:W-:Y:S01]  /*10060*/  FFMA.FTZ R88, R13, UR4, -R47.reuse ;  /* 0x000000040d587c23 */ /* 0x100fe2000801082f */
[----:B------:R-:W1:Y:S01]  /*10070*/  MUFU.EX2 R24, R24 ;  /* 0x0000001800187308 */ /* 0x000e620000000800 */
[----:B------:R-:W-:Y:S01]  /*10080*/  FSEL R45, R45, RZ, P1 ;  /* 0x000000ff2d2d7208 */ /* 0x000fe20000800000 */
[--C-:B------:R-:W-:Y:S01]  /*10090*/  FFMA.FTZ R41, R103, UR4, -R47.reuse ;  /* 0x0000000467297c23 */ /* 0x100fe2000801082f */
[--C-:B------:R-:W-:Y:S01]  /*100a0*/  FFMA.FTZ R51, R28, UR4, -R47.reuse ;  /* 0x000000041c337c23 */ /* 0x100fe2000801082f */
[----:B------:R-:W-:Y:S01]  /*100b0*/  FMUL.FTZ R23, R4, UR4 ;  /* 0x0000000404177c20 */ /* 0x000fe20008410000 */
[----:B------:R-:W-:Y:S01]  /*100c0*/  FFMA.FTZ R97, R97, UR4, -R47 ;  /* 0x0000000461617c23 */ /* 0x000fe2000801082f */
[--C-:B------:R-:W-:Y:S01]  /*100d0*/  FFMA.FTZ R85, R14, UR4, -R45.reuse ;  /* 0x000000040e557c23 */ /* 0x100fe2000801082d */
[--C-:B------:R-:W-:Y:S03]  /*100e0*/  FFMA.FTZ R62, R15, UR4, -R45.reuse ;  /* 0x000000040f3e7c23 */ /* 0x100fe6000801082d */
[----:B------:R-:W2:Y:S01]  /*100f0*/  MUFU.EX2 R41, R41 ;  /* 0x0000002900297308 */ /* 0x000ea20000000800 */
[----:B------:R-:W3:Y:S01]  /*10100*/  LDSM.16.MT88.4 R12, [R132+0x3000] ;  /* 0x00300000840c783b */ /* 0x000ee20000004200 */
[--C-:B------:R-:W-:Y:S01]  /*10110*/  FFMA.FTZ R40, R18, UR4, -R45.reuse ;  /* 0x0000000412287c23 */ /* 0x100fe2000801082d */
[--C-:B------:R-:W-:Y:S01]  /*10120*/  FFMA.FTZ R92, R9, UR4, -R45.reuse ;  /* 0x00000004095c7c23 */ /* 0x100fe2000801082d */
[--C-:B------:R-:W-:Y:S01]  /*10130*/  FFMA.FTZ R91, R10, UR4, -R45.reuse ;  /* 0x000000040a5b7c23 */ /* 0x100fe2000801082d */
[--C-:B------:R-:W-:Y:S01]  /*10140*/  FFMA.FTZ R90, R11, UR4, -R45.reuse ;  /* 0x000000040b5a7c23 */ /* 0x100fe2000801082d */
[----:B------:R-:W-:Y:S01]  /*10150*/  FFMA.FTZ R22, R22, UR4, -R45 ;  /* 0x0000000416167c23 */ /* 0x000fe2000801082d */
[----:B------:R-:W-:Y:S03]  /*10160*/  FFMA.FTZ R96, R8, UR4, -R47 ;  /* 0x0000000408607c23 */ /* 0x000fe6000801082f */
[----:B------:R-:W4:Y:S01]  /*10170*/  MUFU.EX2 R23, R23 ;  /* 0x0000001700177308 */ /* 0x000f220000000800 */
[C---:B-1----:R-:W-:Y:S01]  /*10180*/  FMUL.FTZ R9, R24.reuse, R77 ;  /* 0x0000004d18097220 */ /* 0x042fe20000410000 */
[----:B------:R-:W-:Y:S01]  /*10190*/  FMUL.FTZ R4, R24, R80 ;  /* 0x0000005018047220 */ /* 0x000fe20000410000 */
[----:B------:R-:W-:Y:S01]  /*101a0*/  FFMA.FTZ R80, R42, UR4, -R45 ;  /* 0x000000042a507c23 */ /* 0x000fe2000801082d */
[C---:B------:R-:W-:Y:S01]  /*101b0*/  FMUL.FTZ R8, R24.reuse, R76 ;  /* 0x0000004c18087220 */ /* 0x040fe20000410000 */
[--C-:B------:R-:W-:Y:S01]  /*101c0*/  FFMA.FTZ R48, R29, UR4, -R47.reuse ;  /* 0x000000041d307c23 */ /* 0x100fe2000801082f */
[C---:B------:R-:W-:Y:S01]  /*101d0*/  FMUL.FTZ R5, R24.reuse, R81 ;  /* 0x0000005118057220 */ /* 0x040fe20000410000 */
[----:B------:R-:W-:Y:S03]  /*101e0*/  FFMA.FTZ R65, R111, UR4, -R47 ;  /* 0x000000046f417c23 */ /* 0x000fe6000801082f */
[----:B------:R-:W1:Y:S01]  /*101f0*/  MUFU.EX2 R97, R97 ;  /* 0x0000006100617308 */ /* 0x000e620000000800 */
[----:B--2---:R-:W-:Y:S01]  /*10200*/  FFMA.FTZ R76, R24, R151, R41 ;  /* 0x00000097184c7223 */ /* 0x004fe20000010029 */
[--C-:B------:R-:W-:Y:S01]  /*10210*/  FFMA.FTZ R63, R109, UR4, -R45.reuse ;  /* 0x000000046d3f7c23 */ /* 0x100fe2000801082d */
[----:B------:R-:W-:Y:S01]  /*10220*/  FFMA.FTZ R54, R19, UR4, -R45 ;  /* 0x0000000413367c23 */ /* 0x000fe2000801082d */
[--C-:B------:R-:W-:Y:S01]  /*10230*/  FFMA.FTZ R58, R16, UR4, -R47.reuse ;  /* 0x00000004103a7c23 */ /* 0x100fe2000801082f */
[C---:B------:R-:W-:Y:S01]  /*10240*/  FMUL.FTZ R16, R24.reuse, R68 ;  /* 0x0000004418107220 */ /* 0x040fe20000410000 */
[--C-:B------:R-:W-:Y:S01]  /*10250*/  FFMA.FTZ R61, R17, UR4, -R47.reuse ;  /* 0x00000004113d7c23 */ /* 0x100fe2000801082f */
[----:B------:R-:W-:Y:S03]  /*10260*/  FMUL.FTZ R17, R24, R69 ;  /* 0x0000004518117220 */ /* 0x000fe60000410000 */
[----:B------:R-:W-:Y:S01]  /*10270*/  MUFU.EX2 R96, R96 ;  /* 0x0000006000607308 */ /* 0x000fe20000000800 */
[C---:B----4-:R-:W-:Y:S01]  /*10280*/  FMUL.FTZ R10, R23.reuse, R78 ;  /* 0x0000004e170a7220 */ /* 0x050fe20000410000 */
[C---:B------:R-:W-:Y:S01]  /*10290*/  FMUL.FTZ R11, R23.reuse, R79 ;  /* 0x0000004f170b7220 */ /* 0x040fe20000410000 */
[C---:B------:R-:W-:Y:S01]  /*102a0*/  FMUL.FTZ R18, R23.reuse, R70 ;  /* 0x0000004617127220 */ /* 0x040fe20000410000 */
[C---:B------:R-:W-:Y:S01]  /*102b0*/  FMUL.FTZ R19, R23.reuse, R71 ;  /* 0x0000004717137220 */ /* 0x040fe20000410000 */
[----:B------:R-:W-:Y:S01]  /*102c0*/  FMUL.FTZ R7, R23, R83 ;  /* 0x0000005317077220 */ /* 0x000fe20000410000 */
[--C-:B------:R-:W-:Y:S01]  /*102d0*/  FFMA.FTZ R59, R123, UR4, -R47.reuse ;  /* 0x000000047b3b7c23 */ /* 0x100fe2000801082f */
[----:B------:R-:W-:Y:S03]  /*102e0*/  FFMA.FTZ R56, R121, UR4, -R47 ;  /* 0x0000000479387c23 */ /* 0x000fe6000801082f */
[----:B------:R-:W-:Y:S01]  /*102f0*/  MUFU.EX2 R92, R92 ;  /* 0x0000005c005c7308 */ /* 0x000fe20000000800 */
[----:B-1----:R-:W-:Y:S01]  /*10300*/  F2FP.F16.F32.PACK_AB R28, R97, R41 ;  /* 0x00000029611c723e */ /* 0x002fe200000000ff */
[--C-:B------:R-:W-:Y:S01]  /*10310*/  FFMA.FTZ R57, R119, UR4, -R45.reuse ;  /* 0x0000000477397c23 */ /* 0x100fe2000801082d */
[----:B------:R-:W-:Y:S01]  /*10320*/  FFMA.FTZ R50, R117, UR4, -R45 ;  /* 0x0000000475327c23 */ /* 0x000fe2000801082d */
[--C-:B------:R-:W-:Y:S01]  /*10330*/  FFMA.FTZ R53, R108, UR4, -R47.reuse ;  /* 0x000000046c357c23 */ /* 0x100fe2000801082f */
[----:B------:R-:W-:Y:S01]  /*10340*/  FFMA.FTZ R52, R104, UR4, -R47 ;  /* 0x0000000468347c23 */ /* 0x000fe2000801082f */
[--C-:B------:R-:W-:Y:S01]  /*10350*/  FFMA.FTZ R49, R128, UR4, -R45.reuse ;  /* 0x0000000480317c23 */ /* 0x100fe2000801082d */
[--C-:B------:R-:W-:Y:S03]  /*10360*/  FFMA.FTZ R46, R129, UR4, -R45.reuse ;  /* 0x00000004812e7c23 */ /* 0x100fe6000801082d */
[----:B------:R-:W1:Y:S01]  /*10370*/  MUFU.EX2 R91, R91 ;  /* 0x0000005b005b7308 */ /* 0x000e620000000800 */
[--C-:B------:R-:W-:Y:S01]  /*10380*/  FFMA.FTZ R81, R25, UR4, -R45.reuse ;  /* 0x0000000419517c23 */ /* 0x100fe2000801082d */
[----:B------:R-:W-:Y:S01]  /*10390*/  FFMA.FTZ R83, R26, UR4, -R45 ;  /* 0x000000041a537c23 */ /* 0x000fe2000801082d */
[----:B------:R-:W-:Y:S01]  /*103a0*/  FFMA.FTZ R71, R99, UR4, -R47 ;  /* 0x0000000463477c23 */ /* 0x000fe2000801082f */
[----:B------:R-:W-:Y:S01]  /*103b0*/  FADD.FTZ R97, R97, R76 ;  /* 0x0000004c61617221 */ /* 0x000fe20000010000 */
[--C-:B------:R-:W-:Y:S01]  /*103c0*/  FFMA.FTZ R100, R6, UR4, -R45.reuse ;  /* 0x0000000406647c23 */ /* 0x100fe2000801082d */
[----:B------:R-:W-:Y:S01]  /*103d0*/  FMUL.FTZ R6, R23, R82 ;  /* 0x0000005217067220 */ /* 0x000fe20000410000 */
[----:B------:R-:W-:Y:S03]  /*103e0*/  FFMA.FTZ R95, R105, UR4, -R45 ;  /* 0x00000004695f7c23 */ /* 0x000fe6000801082d */
[----:B------:R-:W-:Y:S01]  /*103f0*/  MUFU.EX2 R89, R89 ;  /* 0x0000005900597308 */ /* 0x000fe20000000800 */
[--C-:B------:R-:W-:Y:S01]  /*10400*/  FFMA.FTZ R93, R107, UR4, -R47.reuse ;  /* 0x000000046b5d7c23 */ /* 0x100fe2000801082f */
[----:B------:R-:W-:Y:S01]  /*10410*/  FFMA.FTZ R66, R113, UR4, -R47 ;  /* 0x0000000471427c23 */ /* 0x000fe2000801082f */
[--C-:B------:R-:W-:Y:S01]  /*10420*/  FFMA.FTZ R55, R115, UR4, -R45.reuse ;  /* 0x0000000473377c23 */ /* 0x100fe2000801082d */
[----:B------:R-:W-:Y:S01]  /*10430*/  FFMA.FTZ R60, R101, UR4, -R45 ;  /* 0x00000004653c7c23 */ /* 0x000fe2000801082d */
[----:B------:R-:W-:Y:S01]  /*10440*/  FFMA.FTZ R64, R131, UR4, -R47 ;  /* 0x0000000483407c23 */ /* 0x000fe2000801082f */
[--C-:B------:R-:W-:Y:S01]  /*10450*/  FFMA.FTZ R67, R122, UR4, -R45.reuse ;  /* 0x000000047a437c23 */ /* 0x100fe2000801082d */
[----:B------:R-:W-:Y:S03]  /*10460*/  FFMA.FTZ R70, R118, UR4, -R45 ;  /* 0x0000000476467c23 */ /* 0x000fe6000801082d */
[----:B------:R-:W-:Y:S01]  /*10470*/  MUFU.EX2 R100, R100 ;  /* 0x0000006400647308 */ /* 0x000fe20000000800 */
[----:B-1----:R-:W-:Y:S01]  /*10480*/  F2FP.F16.F32.PACK_AB R31, R91, R92 ;  /* 0x0000005c5b1f723e */ /* 0x002fe200000000ff */
[--C-:B------:R-:W-:Y:S01]  /*10490*/  FFMA.FTZ R68, R114, UR4, -R47.reuse ;  /* 0x0000000472447c23 */ /* 0x100fe2000801082f */
        /* <DEDUP_REMOVED lines=8> */
[--C-:B------:R-:W-:Y:S01]  /*10520*/  FFMA.FTZ R164, R164, UR4, -R45.reuse ;  /* 0x00000004a4a47c23 */ /* 0x100fe2000801082d */
[----:B------:R-:W-:Y:S01]  /*10530*/  FFMA.FTZ R158, R158, UR4, -R45 ;  /* 0x000000049e9e7c23 */ /* 0x000fe2000801082d */
[--C-:B------:R-:W-:Y:S01]  /*10540*/  FFMA.FTZ R154, R154, UR4, -R47.reuse ;  /* 0x000000049a9a7c23 */ /* 0x100fe2000801082f */
[----:B------:R-:W-:Y:S04]  /*10550*/  FFMA.FTZ R156, R156, UR4, -R47 ;  /* 0x000000049c9c7c23 */ /* 0x000fe8000801082f */
[----:B------:R-:W2:Y:S10]  /*10560*/  MUFU.EX2 R93, R93 ;  /* 0x0000005d005d7308 */ /* 0x000eb40000000800 */
[----:B------:R-:W-:Y:S01]  /*10570*/  MUFU.EX2 R88, R88 ;  /* 0x0000005800587308 */ /* 0x000fe20000000800 */
[----:B-1----:R-:W-:Y:S01]  /*10580*/  F2FP.F16.F32.PACK_AB R29, R95, R100 ;  /* 0x000000645f1d723e */ /* 0x002fe200000000ff */
[----:B------:R-:W-:Y:S04]  /*10590*/  FFMA.FTZ R100, R23, R150, R100 ;  /* 0x0000009617647223 */ /* 0x000fe80000010064 */
[----:B------:R-:W-:Y:S04]  /*105a0*/  FADD.FTZ R95, R95, R100 ;  /* 0x000000645f5f7221 */ /* 0x000fe80000010000 */
[----:B------:R-:W1:Y:S01]  /*105b0*/  MUFU.EX2 R90, R90 ;  /* 0x0000005a005a7308 */ /* 0x000e620000000800 */
[----:B--2---:R-:W-:Y:S01]  /*105c0*/  F2FP.F16.F32.PACK_AB R30, R93, R96 ;  /* 0x000000605d1e723e */ /* 0x004fe200000000ff */
[----:B------:R-:W-:Y:S01]  /*105d0*/  FADD.FTZ R92, R92, R95 ;  /* 0x0000005f5c5c7221 */ /* 0x000fe20000010000 */
[----:B------:R-:W-:Y:S03]  /*105e0*/  FADD.FTZ R96, R96, R97 ;  /* 0x0000006160607221 */ /* 0x000fe60000010000 */
        /* <DEDUP_REMOVED lines=10> */
[----:B-1----:R-:W-:Y:S01]  /*10690*/  FADD.FTZ R76, R90, R91 ;  /* 0x0000005b5a4c7221 */ /* 0x002fe20000010000 */
[----:B------:R-:W-:Y:S03]  /*106a0*/  FFMA.FTZ R73, R27, UR4, -R47 ;  /* 0x000000041b497c23 */ /* 0x000fe6000801082f */
[----:B------:R-:W1:Y:S01]  /*106b0*/  MUFU.EX2 R65, R65 ;  /* 0x0000004100417308 */ /* 0x000e620000000800 */
[----:B------:R-:W-:Y:S01]  /*106c0*/  FFMA.FTZ R72, R110, UR4, -R45 ;  /* 0x000000046e487c23 */ /* 0x000fe2000801082d */
[----:B--2---:R-:W-:Y:S01]  /*106d0*/  FADD.FTZ R76, R85, R76 ;  /* 0x0000004c554c7221 */ /* 0x004fe20000010000 */
[--C-:B------:R-:W-:Y:S01]  /*106e0*/  FFMA.FTZ R74, R163, UR4, -R47.reuse ;  /* 0x00000004a34a7c23 */ /* 0x100fe2000801082f */
[C---:B------:R-:W-:Y:S03]  /*106f0*/  HMMA.16816.F32 R12, R28.reuse, R32, R12 ;  /* 0x000000201c0c723c */ /* 0x040fe6000000180c */
[----:B------:R-:W-:Y:S03]  /*10700*/  FFMA.FTZ R75, R106, UR4, -R47 ;  /* 0x000000046a4b7c23 */ /* 0x000fe6000801082f */
[----:B------:R-:W-:Y:S01]  /*10710*/  MUFU.EX2 R63, R63 ;  /* 0x0000003f003f7308 */ /* 0x000fe20000000800 */
[----:B------:R-:W-:Y:S01]  /*10720*/  FADD.FTZ R23, R89, R96 ;  /* 0x0000006059177221 */ /* 0x000fe20000010000 */
[----:B------:R-:W-:Y:S01]  /*10730*/  HMMA.16816.F32 R16, R28, R34, R16 ;  /* 0x000000221c10723c */ /* 0x000fe20000001810 */
[----:B------:R-:W2:Y:S02]  /*10740*/  LDSM.16.MT88.4 R32, [R44+0x400] ;  /* 0x000400002c20783b */ /* 0x000ea40000004200 */
[C---:B------:R-:W-:Y:S05]  /*10750*/  F2FP.F16.F32.PACK_AB R28, R88.reuse, R89 ;  /* 0x00000059581c723e */ /* 0x040fea00000000ff */
[----:B------:R-:W3:Y:S01]  /*10760*/  MUFU.EX2 R62, R62 ;  /* 0x0000003e003e7308 */ /* 0x000ee20000000800 */
[----:B------:R-:W-:Y:S01]  /*10770*/  F2FP.F16.F32.PACK_AB R29, R85, R90 ;  /* 0x0000005a551d723e */ /* 0x000fe200000000ff */
[----:B------:R-:W-:Y:S01]  /*10780*/  FADD.FTZ R23, R88, R23 ;  /* 0x0000001758177221 */ /* 0x000fe20000010000 */
[----:B-1----:R-:W-:Y:S07]  /*10790*/  F2FP.F16.F32.PACK_AB R30, R65, R66 ;  /* 0x00000042411e723e */ /* 0x002fee00000000ff */
[----:B------:R-:W-:Y:S10]  /*107a0*/  MUFU.EX2 R59, R59 ;  /* 0x0000003b003b7308 */ /* 0x000ff40000000800 */
[----:B------:R-:W1:Y:S01]  /*107b0*/  MUFU.EX2 R56, R56 ;  /* 0x0000003800387308 */ /* 0x000e620000000800 */
[----:B---3--:R-:W-:Y:S01]  /*107c0*/  F2FP.F16.F32.PACK_AB R31, R62, R63 ;  /* 0x0000003f3e1f723e */ /* 0x008fe200000000ff */
[----:B------:R-:W-:Y:S02]  /*107d0*/  FADD.FTZ R63, R63, R76 ;  /* 0x0000004c3f3f7221 */ /* 0x000fe40000010000 */
[----:B------:R-:W-:Y:S06]  /*107e0*/  LDSM.16.MT88.4 R76, [R132+0x4c00] ;  /* 0x004c0000844c783b */ /* 0x000fec0000004200 */
        /* <DEDUP_REMOVED lines=15> */
[----:B------:R2:W-:Y:S10]  /*108e0*/  MUFU.EX2 R69, R40 ;  /* 0x0000002800457308 */ /* 0x0005f40000000800 */
[----:B------:R-:W-:Y:S01]  /*108f0*/  MUFU.EX2 R51, R51 ;  /* 0x0000003300337308 */ /* 0x000fe20000000800 */
[----:B-1----:R-:W-:Y:S09]  /*10900*/  F2FP.F16.F32.PACK_AB R31, R46, R49 ;  /* 0x000000312e1f723e */ /* 0x002ff200000000ff */
[----:B------:R-:W1:Y:S01]  /*10910*/  MUFU.EX2 R48, R48 ;  /* 0x0000003000307308 */ /* 0x000e620000000800 */
[----:B--2---:R-:W-:Y:S01]  /*10920*/  LDSM.16.MT88.4 R40, [R44+0xc00] ;  /* 0x000c00002c28783b */ /* 0x004fe20000004200 */
[C---:B----4-:R-:W-:Y:S08]  /*10930*/  HMMA.16816.F32 R4, R28.reuse, R36, R4 ;  /* 0x000000241c04723c */ /* 0x050ff00000001804 */
[----:B------:R-:W-:Y:S01]  /*10940*/  MUFU.EX2 R55, R55 ;  /* 0x0000003700377308 */ /* 0x000fe20000000800 */
[C---:B------:R-:W-:Y:S01]  /*10950*/  HMMA.16816.F32 R8, R28.reuse, R38, R8 ;  /* 0x000000261c08723c */ /* 0x040fe20000001808 */
[----:B------:R-:W2:Y:S08]  /*10960*/  LDSM.16.MT88.4 R36, [R132+0x3c00] ;  /* 0x003c00008424783b */ /* 0x000eb00000004200 */
[----:B------:R-:W3:Y:S01]  /*10970*/  MUFU.EX2 R54, R54 ;  /* 0x0000003600367308 */ /* 0x000ee20000000800 */
[----:B-1----:R-:W-:Y:S01]  /*10980*/  F2FP.F16.F32.PACK_AB R24, R48, R51 ;  /* 0x000000333018723e */ /* 0x002fe200000000ff */
[C---:B-----5:R-:W-:Y:S08]  /*10990*/  HMMA.16816.F32 R12, R28.reuse, R32, R12 ;  /* 0x000000201c0c723c */ /* 0x060ff0000000180c */
[----:B------:R-:W-:Y:S01]  /*109a0*/  MUFU.EX2 R58, R58 ;  /* 0x0000003a003a7308 */ /* 0x000fe20000000800 */
[----:B------:R-:W-:Y:S01]  /*109b0*/  HMMA.16816.F32 R16, R28, R34, R16 ;  /* 0x000000221c10723c */ /* 0x000fe20000001810 */
[----:B------:R-:W1:Y:S08]  /*109c0*/  LDSM.16.MT88.4 R28, [R132+0x4000] ;  /* 0x00400000841c783b */ /* 0x000e700000004200 */
[----:B------:R-:W4:Y:S01]  /*109d0*/  MUFU.EX2 R61, R61 ;  /* 0x0000003d003d7308 */ /* 0x000f220000000800 */
[----:B---3--:R-:W-:Y:S01]  /*109e0*/  F2FP.F16.F32.PACK_AB R25, R54, R55 ;  /* 0x000000373619723e */ /* 0x008fe200000000ff */
[----:B------:R-:W3:Y:S08]  /*109f0*/  LDSM.16.MT88.4 R32, [R44+0x1000] ;  /* 0x001000002c20783b */ /* 0x000ef00000004200 */
[----:B------:R-:W5:Y:S10]  /*10a00*/  MUFU.EX2 R60, R60 ;  /* 0x0000003c003c7308 */ /* 0x000f740000000800 */
[----:B------:R-:W-:Y:S01]  /*10a10*/  MUFU.EX2 R71, R71 ;  /* 0x0000004700477308 */ /* 0x000fe20000000800 */
[----:B----4-:R-:W-:Y:S09]  /*10a20*/  F2FP.F16.F32.PACK_AB R26, R61, R58 ;  /* 0x0000003a3d1a723e */ /* 0x010ff200000000ff */
[----:B------:R-:W4:Y:S01]  /*10a30*/  MUFU.EX2 R64, R64 ;  /* 0x0000004000407308 */ /* 0x000f220000000800 */
[----:B-----5:R-:W-:Y:S09]  /*10a40*/  F2FP.F16.F32.PACK_AB R27, R60, R69 ;  /* 0x000000453c1b723e */ /* 0x020ff200000000ff */
[----:B------:R-:W-:Y:S01]  /*10a50*/  MUFU.EX2 R67, R67 ;  /* 0x0000004300437308 */ /* 0x000fe20000000800 */
[C---:B--2---:R-:W-:Y:S09]  /*10a60*/  HMMA.16816.F32 R4, R24.reuse, R36, R4 ;  /* 0x000000241804723c */ /* 0x044ff20000001804 */
[----:B------:R-:W2:Y:S01]  /*10a70*/  MUFU.EX2 R70, R70 ;  /* 0x0000004600467308 */ /* 0x000ea20000000800 */
[C---:B------:R-:W-:Y:S01]  /*10a80*/  HMMA.16816.F32 R8, R24.reuse, R38, R8 ;  /* 0x000000261808723c */ /* 0x040fe20000001808 */
[----:B------:R-:W5:Y:S08]  /*10a90*/  LDSM.16.MT88.4 R36, [R132+0x4400] ;  /* 0x004400008424783b */ /* 0x000f700000004200 */
[----:B------:R-:W-:Y:S01]  /*10aa0*/  MUFU.EX2 R73, R73 ;  /* 0x0000004900497308 */ /* 0x000fe20000000800 */
[C---:B------:R-:W-:Y:S03]  /*10ab0*/  HMMA.16816.F32 R12, R24.reuse, R40, R12 ;  /* 0x00000028180c723c */ /* 0x040fe6000000180c */
[--C-:B------:R-:W-:Y:S06]  /*10ac0*/  FFMA.FTZ R40, R130, UR4, -R47.reuse ;  /* 0x0000000482287c23 */ /* 0x100fec000801082f */
[----:B------:R-:W1:Y:S01]  /*10ad0*/  MUFU.EX2 R68, R68 ;  /* 0x0000004400447308 */ /* 0x000e620000000800 */
[----:B------:R-:W-:Y:S03]  /*10ae0*/  HMMA.16816.F32 R16, R24, R42, R16 ;  /* 0x0000002a1810723c */ /* 0x000fe60000001810 */
[----:B----4-:R-:W-:Y:S01]  /*10af0*/  F2FP.F16.F32.PACK_AB R24, R64, R71 ;  /* 0x000000474018723e */ /* 0x010fe200000000ff */
[----:B------:R-:W-:Y:S01]  /*10b00*/  FFMA.FTZ R43, R162, UR4, -R47 ;  /* 0x00000004a22b7c23 */ /* 0x000fe2000801082f */
[----:B--2---:R-:W-:Y:S01]  /*10b10*/  F2FP.F16.F32.PACK_AB R25, R70, R67 ;  /* 0x000000434619723e */ /* 0x004fe200000000ff */
[----:B------:R-:W-:Y:S03]  /*10b20*/  FFMA.FTZ R42, R160, UR4, -R45 ;  /* 0x00000004a02a7c23 */ /* 0x000fe6000801082d */
[----:B------:R-:W-:Y:S10]  /*10b30*/  MUFU.EX2 R72, R72 ;  /* 0x0000004800487308 */ /* 0x000ff40000000800 */
[----:B------:R-:W2:Y:S01]  /*10b40*/  MUFU.EX2 R81, R81 ;  /* 0x0000005100517308 */ /* 0x000ea20000000800 */
[----:B-1----:R-:W-:Y:S09]  /*10b50*/  F2FP.F16.F32.PACK_AB R26, R68, R73 ;  /* 0x00000049441a723e */ /* 0x002ff200000000ff */
[----:B------:R-:W-:Y:S10]  /*10b60*/  MUFU.EX2 R74, R74 ;  /* 0x0000004a004a7308 */ /* 0x000ff40000000800 */
[----:B------:R-:W1:Y:S01]  /*10b70*/  MUFU.EX2 R75, R75 ;  /* 0x0000004b004b7308 */ /* 0x000e620000000800 */
[----:B--2---:R-:W-:Y:S09]  /*10b80*/  F2FP.F16.F32.PACK_AB R27, R81, R72 ;  /* 0x00000048511b723e */ /* 0x004ff200000000ff */
[----:B------:R-:W-:Y:S01]  /*10b90*/  MUFU.EX2 R80, R80 ;  /* 0x0000005000507308 */ /* 0x000fe20000000800 */
[C---:B------:R-:W-:Y:S09]  /*10ba0*/  HMMA.16816.F32 R4, R24.reuse, R28, R4 ;  /* 0x0000001c1804723c */ /* 0x040ff20000001804 */
[----:B------:R-:W2:Y:S01]  /*10bb0*/  MUFU.EX2 R83, R83 ;  /* 0x0000005300537308 */ /* 0x000ea20000000800 */
[C---:B------:R-:W-:Y:S01]  /*10bc0*/  HMMA.16816.F32 R8, R24.reuse, R30, R8 ;  /* 0x0000001e1808723c */ /* 0x040fe20000001808 */
[----:B------:R-:W4:Y:S08]  /*10bd0*/  LDSM.16.MT88.4 R28, [R44+0x1400] ;  /* 0x001400002c1c783b */ /* 0x000f300000004200 */
[----:B------:R-:W-:Y:S01]  /*10be0*/  MUFU.EX2 R82, R82 ;  /* 0x0000005200527308 */ /* 0x000fe20000000800 */
[C---:B---3--:R-:W-:Y:S03]  /*10bf0*/  HMMA.16816.F32 R12, R24.reuse, R32, R12 ;  /* 0x00000020180c723c */ /* 0x048fe6000000180c */
[----:B------:R-:W-:Y:S01]  /*10c00*/  FADD.FTZ R32, R66, R23 ;  /* 0x0000001742207221 */ /* 0x000fe20000010000 */
[----:B------:R-:W-:Y:S05]  /*10c10*/  FADD.FTZ R66, R62, R63 ;  /* 0x0000003f3e427221 */ /* 0x000fea0000010000 */
[----:B------:R-:W3:Y:S01]  /*10c20*/  MUFU.EX2 R99, R99 ;  /* 0x0000006300637308 */ /* 0x000ee20000000800 */
        /* <DEDUP_REMOVED lines=8> */
[----:B------:R-:W-:Y:S03]  /*10cb0*/  FADD.FTZ R56, R56, R59 ;  /* 0x0000003b38387221 */ /* 0x000fe60000010000 */
[----:B------:R-:W-:Y:S01]  /*10cc0*/  FADD.FTZ R50, R50, R23 ;  /* 0x0000001732327221 */ /* 0x000fe20000010000 */
[----:B------:R-:W-:Y:S03]  /*10cd0*/  FADD.FTZ R53, R53, R56 ;  /* 0x0000003835357221 */ /* 0x000fe60000010000 */
[----:B------:R-:W2:Y:S01]  /*10ce0*/  MUFU.EX2 R98, R98 ;  /* 0x0000006200627308 */ /* 0x000ea20000000800 */
[----:B---3--:R-:W-:Y:S01]  /*10cf0*/  F2FP.F16.F32.PACK_AB R26, R99, R82 ;  /* 0x00000052631a723e */ /* 0x008fe200000000ff */
[----:B------:R-:W-:Y:S01]  /*10d00*/  FADD.FTZ R23, R49, R50 ;  /* 0x0000003231177221 */ /* 0x000fe20000010000 */
[----:B------:R-:W-:Y:S01]  /*10d10*/  FADD.FTZ R52, R52, R53 ;  /* 0x0000003534347221 */ /* 0x000fe20000010000 */
[----:B------:R-:W-:Y:S02]  /*10d20*/  FFMA.FTZ R50, R21, UR4, -R45 ;  /* 0x0000000415327c23 */ /* 0x000fe4000801082d */
[----:B------:R-:W-:Y:S01]  /*10d30*/  FADD.FTZ R46, R46, R23 ;  /* 0x000000172e2e7221 */ /* 0x000fe20000010000 */
[----:B------:R-:W-:Y:S03]  /*10d40*/  FADD.FTZ R21, R51, R52 ;  /* 0x0000003433157221 */ /* 0x000fe60000010000 */
[----:B------:R3:W-:Y:S01]  /*10d50*/  MUFU.EX2 R49, R22 ;  /* 0x0000001600317308 */ /* 0x0007e20000000800 */
[----:B------:R-:W-:Y:S01]  /*10d60*/  FADD.FTZ R55, R55, R46 ;  /* 0x0000002e37377221 */ /* 0x000fe20000010000 */
[----:B------:R-:W-:Y:S03]  /*10d70*/  FADD.FTZ R21, R48, R21 ;  /* 0x0000001530157221 */ /* 0x000fe60000010000 */
[----:B------:R-:W-:Y:S05]  /*10d80*/  FADD.FTZ R54, R54, R55 ;  /* 0x0000003736367221 */ /* 0x000fea0000010000 */
[----:B------:R-:W-:Y:S01]  /*10d90*/  MUFU.EX2 R94, R94 ;  /* 0x0000005e005e7308 */ /* 0x000fe20000000800 */
[----:B--2---:R-:W-:Y:S01]  /*10da0*/  F2FP.F16.F32.PACK_AB R27, R98, R101 ;  /* 0x00000065621b723e */ /* 0x004fe200000000ff */
[----:B------:R-:W-:Y:S04]  /*10db0*/  FADD.FTZ R69, R69, R54 ;  /* 0x0000003645457221 */ /* 0x000fe80000010000 */
[----:B------:R-:W-:Y:S04]  /*10dc0*/  FADD.FTZ R60, R60, R69 ;  /* 0x000000453c3c7221 */ /* 0x000fe80000010000 */
[----:B------:R-:W2:Y:S01]  /*10dd0*/  MUFU.EX2 R103, R103 ;  /* 0x0000006700677308 */ /* 0x000ea20000000800 */
[C---:B-----5:R-:W-:Y:S03]  /*10de0*/  HMMA.16816.F32 R4, R24.reuse, R36, R4 ;  /* 0x000000241804723c */ /* 0x060fe60000001804 */
[----:B---3--:R-:W-:Y:S01]  /*10df0*/  FADD.FTZ R22, R58, R21 ;  /* 0x000000153a167221 */ /* 0x008fe20000010000 */
[----:B------:R-:W-:Y:S05]  /*10e00*/  FADD.FTZ R67, R67, R60 ;  /* 0x0000003c43437221 */ /* 0x000fea0000010000 */
[----:B------:R-:W-:Y:S01]  /*10e10*/  MUFU.EX2 R102, R102 ;  /* 0x0000006600667308 */ /* 0x000fe20000000800 */
[C---:B------:R-:W-:Y:S01]  /*10e20*/  HMMA.16816.F32 R8, R24.reuse, R38, R8 ;  /* 0x000000261808723c */ /* 0x040fe20000001808 */
[----:B------:R-:W3:Y:S02]  /*10e30*/  LDSM.16.MT88.4 R36, [R44+0x1800] ;  /* 0x001800002c24783b */ /* 0x000ee40000004200 */
[----:B------:R-:W-:Y:S01]  /*10e40*/  FADD.FTZ R22, R61, R22 ;  /* 0x000000163d167221 */ /* 0x000fe20000010000 */
[----:B------:R-:W-:Y:S05]  /*10e50*/  FADD.FTZ R67, R70, R67 ;  /* 0x0000004346437221 */ /* 0x000fea0000010000 */
[----:B------:R-:W5:Y:S01]  /*10e60*/  MUFU.EX2 R41, R164 ;  /* 0x000000a400297308 */ /* 0x000f620000000800 */
[----:B------:R-:W-:Y:S01]  /*10e70*/  FADD.FTZ R71, R71, R22 ;  /* 0x0000001647477221 */ /* 0x000fe20000010000 */
[C---:B----4-:R-:W-:Y:S03]  /*10e80*/  HMMA.16816.F32 R12, R24.reuse, R28, R12 ;  /* 0x0000001c180c723c */ /* 0x050fe6000000180c */
[----:B------:R-:W-:Y:S01]  /*10e90*/  FFMA.FTZ R29, R20, UR4, -R45 ;  /* 0x00000004141d7c23 */ /* 0x000fe2000801082d */
[--C-:B------:R-:W-:Y:S01]  /*10ea0*/  FFMA.FTZ R28, R152, UR4, -R47.reuse ;  /* 0x00000004981c7c23 */ /* 0x100fe2000801082f */
[----:B------:R-:W4:Y:S03]  /*10eb0*/  LDSM.16.MT88.4 R20, [R44+0x1c00] ;  /* 0x001c00002c14783b */ /* 0x000f260000004200 */
[----:B------:R-:W-:Y:S01]  /*10ec0*/  MUFU.EX2 R40, R40 ;  /* 0x0000002800287308 */ /* 0x000fe20000000800 */
[----:B------:R-:W-:Y:S01]  /*10ed0*/  FFMA.FTZ R47, R155, UR4, -R47 ;  /* 0x000000049b2f7c23 */ /* 0x000fe2000801082f */
[----:B------:R-:W-:Y:S03]  /*10ee0*/  HMMA.16816.F32 R16, R24, R30, R16 ;  /* 0x0000001e1810723c */ /* 0x000fe60000001810 */
[----:B--2---:R-:W-:Y:S01]  /*10ef0*/  F2FP.F16.F32.PACK_AB R24, R103, R94 ;  /* 0x0000005e6718723e */ /* 0x004fe200000000ff */
[----:B------:R-:W-:Y:S01]  /*10f00*/  FFMA.FTZ R45, R3, UR4, -R45 ;  /* 0x00000004032d7c23 */ /* 0x000fe2000801082d */
        /* <DEDUP_REMOVED lines=12> */
[----:B------:R-:W5:Y:S01]  /*10fd0*/  MUFU.EX2 R85, R158 ;  /* 0x0000009e00557308 */ /* 0x000f620000000800 */
        /* <DEDUP_REMOVED lines=11> */
[C---:B-----5:R-:W-:Y:S01]  /*11090*/  F2FP.F16.F32.PACK_AB R27, R85.reuse, R42 ;  /* 0x0000002a551b723e */ /* 0x060fe200000000ff */
[----:B------:R-:W-:Y:S01]  /*110a0*/  FADD.FTZ R42, R42, R41 ;  /* 0x000000292a2a7221 */ /* 0x000fe20000010000 */
[----:B------:R-:W-:Y:S03]  /*110b0*/  FADD.FTZ R40, R40, R103 ;  /* 0x0000006728287221 */ /* 0x000fe60000010000 */
[----:B------:R-:W-:Y:S01]  /*110c0*/  FADD.FTZ R42, R85, R42 ;  /* 0x0000002a552a7221 */ /* 0x000fe20000010000 */
[----:B------:R-:W-:Y:S01]  /*110d0*/  FADD.FTZ R43, R43, R40 ;  /* 0x000000282b2b7221 */ /* 0x000fe20000010000 */
[C---:B-1----:R-:W-:Y:S02]  /*110e0*/  HMMA.16816.F32 R4, R24.reuse, R32, R4 ;  /* 0x000000201804723c */ /* 0x042fe40000001804 */
[----:B------:R-:W1:Y:S01]  /*110f0*/  MUFU.EX2 R46, R50 ;  /* 0x00000032002e7308 */ /* 0x000e620000000800 */
[----:B------:R-:W-:Y:S05]  /*11100*/  MOV R85, R0 ;  /* 0x0000000000557202 */ /* 0x000fea0000000f00 */
[C---:B------:R-:W-:Y:S04]  /*11110*/  HMMA.16816.F32 R8, R24.reuse, R34, R8 ;  /* 0x000000221808723c */ /* 0x040fe80000001808 */
[----:B------:R-:W-:Y:S01]  /*11120*/  MUFU.EX2 R28, R28 ;  /* 0x0000001c001c7308 */ /* 0x000fe20000000800 */
[----:B--2---:R-:W-:Y:S01]  /*11130*/  F2FP.F16.F32.PACK_AB R68, R57, R62 ;  /* 0x0000003e3944723e */ /* 0x004fe200000000ff */
[----:B------:R-:W-:Y:S02]  /*11140*/  FADD.FTZ R62, R62, R43 ;  /* 0x0000002b3e3e7221 */ /* 0x000fe40000010000 */
[C---:B---3--:R-:W-:Y:S06]  /*11150*/  HMMA.16816.F32 R12, R24.reuse, R36, R12 ;  /* 0x00000024180c723c */ /* 0x048fec000000180c */
[----:B------:R-:W2:Y:S01]  /*11160*/  MUFU.EX2 R47, R47 ;  /* 0x0000002f002f7308 */ /* 0x000ea20000000800 */
[C---:B-1----:R-:W-:Y:S01]  /*11170*/  F2FP.F16.F32.PACK_AB R69, R46.reuse, R49 ;  /* 0x000000312e45723e */ /* 0x042fe200000000ff */
[----:B------:R-:W-:Y:S01]  /*11180*/  FADD.FTZ R49, R49, R42 ;  /* 0x0000002a31317221 */ /* 0x000fe20000010000 */
[----:B------:R-:W-:Y:S01]  /*11190*/  FADD.FTZ R57, R57, R62 ;  /* 0x0000003e39397221 */ /* 0x000fe20000010000 */
[----:B------:R-:W-:Y:S06]  /*111a0*/  HMMA.16816.F32 R16, R24, R38, R16 ;  /* 0x000000261810723c */ /* 0x000fec0000001810 */
[----:B------:R-:W-:Y:S01]  /*111b0*/  MUFU.EX2 R29, R29 ;  /* 0x0000001d001d7308 */ /* 0x000fe20000000800 */
[----:B------:R-:W-:Y:S09]  /*111c0*/  FADD.FTZ R46, R46, R49 ;  /* 0x000000312e2e7221 */ /* 0x000ff20000010000 */
[----:B------:R-:W1:Y:S01]  /*111d0*/  MUFU.EX2 R150, R45 ;  /* 0x0000002d00967308 */ /* 0x000e620000000800 */
[C---:B--2---:R-:W-:Y:S01]  /*111e0*/  F2FP.F16.F32.PACK_AB R70, R47.reuse, R28 ;  /* 0x0000001c2f46723e */ /* 0x044fe200000000ff */
[----:B------:R-:W-:Y:S04]  /*111f0*/  FADD.FTZ R28, R28, R57 ;  /* 0x000000391c1c7221 */ /* 0x000fe80000010000 */
[----:B------:R-:W-:Y:S01]  /*11200*/  FADD.FTZ R151, R47, R28 ;  /* 0x0000001c2f977221 */ /* 0x000fe20000010000 */
[C---:B-1----:R-:W-:Y:S01]  /*11210*/  F2FP.F16.F32.PACK_AB R71, R150.reuse, R29 ;  /* 0x0000001d9647723e */ /* 0x042fe200000000ff */
[----:B------:R-:W-:Y:S04]  /*11220*/  FADD.FTZ R29, R29, R46 ;  /* 0x0000002e1d1d7221 */ /* 0x000fe80000010000 */
[----:B------:R-:W-:Y:S02]  /*11230*/  FADD.FTZ R150, R150, R29 ;  /* 0x0000001d96967221 */ /* 0x000fe40000010000 */
[C---:B------:R-:W-:Y:S08]  /*11240*/  HMMA.16816.F32 R80, R68.reuse, R76, R4 ;  /* 0x0000004c4450723c */ /* 0x040ff00000001804 */
[C---:B------:R-:W-:Y:S08]  /*11250*/  HMMA.16816.F32 R76, R68.reuse, R78, R8 ;  /* 0x0000004e444c723c */ /* 0x040ff00000001808 */
[C---:B----4-:R-:W-:Y:S08]  /*11260*/  HMMA.16816.F32 R72, R68.reuse, R20, R12 ;  /* 0x000000144448723c */ /* 0x050ff0000000180c */
[----:B------:R-:W-:Y:S01]  /*11270*/  HMMA.16816.F32 R68, R68, R22, R16 ;  /* 0x000000164444723c */ /* 0x000fe20000001810 */
[----:B------:R-:W-:Y:S08]  /*11280*/  @!UPT UIADD3 URZ, UPT, UPT, URZ, URZ, URZ ;  /* 0x000000fffffff290 */ /* 0x000ff0000fffe0ff */
[----:B------:R-:W-:Y:S11]  /*11290*/  @P0 BRA `(.L_x_3776) ;  /* 0xffffffcc00f00947 */ /* 0x000ff6000383ffff */
.L_x_3772:
        /* <DEDUP_REMOVED lines=99> */
.L_x_3778:
[----:B------:R-:W-:Y:S05]  /*118d0*/  BSYNC.RECONVERGENT B0 ;  /* 0x0000000000007941 */ /* 0x000fea0003800200 */
.L_x_3777:
        /* <DEDUP_REMOVED lines=26> */
.L_x_3779:
        /* <DEDUP_REMOVED lines=16> */
.L_x_4923:


//--------------------- .text._ZN5flash24flash_fwd_splitkv_kernelI23Flash_fwd_kernel_traitsILi32ELi64ELi128ELi4ELb0ELb0EN7cutlass6half_tE19Flash_kernel_traitsILi32ELi64ELi128ELi4ES3_EELb1ELb0ELb0ELb1ELb1ELb0ELb0ELb0EEEvNS_16Flash_fwd_paramsE --------------------------
	.section	.text._ZN5flash24flash_fwd_splitkv_kernelI23Flash_fwd_kernel_traitsILi32ELi64ELi128ELi4ELb0ELb0EN7cutlass6half_tE19Flash_kernel_traitsILi32ELi64ELi128ELi4ES3_EELb1ELb0ELb0ELb1ELb1ELb0ELb0ELb0EEEvNS_16Flash_fwd_paramsE,"ax",@progbits
	.align	128
        .global         _ZN5flash24flash_fwd_splitkv_kernelI23Flash_fwd_kernel_traitsILi32ELi64ELi128ELi4ELb0ELb0EN7cutlass6half_tE19Flash_kernel_traitsILi32ELi64ELi128ELi4ES3_EELb1ELb0ELb0ELb1ELb1ELb0ELb0ELb0EEEvNS_16Flash_fwd_paramsE
        .type           _ZN5flash24flash_fwd_splitkv_kernelI23Flash_fwd_kernel_traitsILi32ELi64ELi128ELi4ELb0ELb0EN7cutlass6half_tE19Flash_kernel_traitsILi32ELi64ELi128ELi4ES3_EELb1ELb0ELb0ELb1ELb1ELb0ELb0ELb0EEEvNS_16Flash_fwd_paramsE,@function
        .size           _ZN5flash24flash_fwd_splitkv_kernelI23Flash_fwd_kernel_traitsILi32ELi64ELi128ELi4ELb0ELb0EN7cutlass6half_tE19Flash_kernel_traitsILi32ELi64ELi128ELi4ES3_EELb1ELb0ELb0ELb1ELb1ELb0ELb0ELb0EEEvNS_16Flash_fwd_paramsE,(.L_x_4924 - _ZN5flash24flash_fwd_splitkv_kernelI23Flash_fwd_kernel_traitsILi32ELi64ELi128ELi4ELb0ELb0EN7cutlass6half_tE19Flash_kernel_traitsILi32ELi64ELi128ELi4ES3_EELb1ELb0ELb0ELb1ELb1ELb0ELb0ELb0EEEvNS_16Flash_fwd_paramsE)
        .other          _ZN5flash24flash_fwd_splitkv_kernelI23Flash_fwd_kernel_traitsILi32ELi64ELi128ELi4ELb0ELb0EN7cutlass6half_tE19Flash_kernel_traitsILi32ELi64ELi128ELi4ES3_EELb1ELb0ELb0ELb1ELb1ELb0ELb0ELb0EEEvNS_16Flash_fwd_paramsE,@"STO_CUDA_ENTRY STV_DEFAULT"
_ZN5flash24flash_fwd_splitkv_kernelI23Flash_fwd_kernel_traitsILi32ELi64ELi128ELi4ELb0ELb0EN7cutlass6half_tE19Flash_kernel_traitsILi32ELi64ELi128ELi4ES3_EELb1ELb0ELb0ELb1ELb1ELb0ELb0ELb0EEEvNS_16Flash_fwd_paramsE:
.text._ZN5flash24flash_fwd_splitkv_kernelI23Flash_fwd_kernel_traitsILi32ELi64ELi128ELi4ELb0ELb0EN7cutlass6half_tE19Flash_kernel_traitsILi32ELi64ELi128ELi4ES3_EELb1ELb0ELb0ELb1ELb1ELb0ELb0ELb0EEEvNS_16Flash_fwd_paramsE:
        /* <DEDUP_REMOVED lines=92> */
.L_x_3780:
        /* <DEDUP_REMOVED lines=8> */
.L_x_3781:
[----:B------:R-:W3:Y:S02]  /*0640*/  LDCU.64 UR6, c[0x0][0x4e0] ;  /* 0x00009c00ff0677ac */ /* 0x000ee40008000a00 */
[----:B---3--:R-:W-:-:S04]  /*0650*/  UISETP.NE.U32.AND UP0, UPT, UR6, URZ, UPT ;  /* 0x000000ff0600728c */ /* 0x008fc8000bf05070 */
[----:B------:R-:W-:-:S09]  /*0660*/  UISETP.NE.AND.EX UP0, UPT, UR7, URZ, UPT, UP0 ;  /* 0x000000ff0700728c */ /* 0x000fd2000bf05300 */
[----:B------:R-:W-:Y:S05]  /*0670*/  BRA.U !UP0, `(.L_x_3782) ;  /* 0x0000000508707547 */ /* 0x000fea000b800000 */
[----:B------:R-:W3:Y:S01]  /*0680*/  LDC R12, c[0x0][0x4f0] ;  /* 0x00013c00ff0c7b82 */ /* 0x000ee20000000800 */
[----:B--2---:R-:W-:Y:S01]  /*0690*/  LEA R5, R84, 0xffffff80, 0x7 ;  /* 0xffffff8054057811 */ /* 0x004fe200078e38ff */
[----:B------:R-:W2:Y:S03]  /*06a0*/  LDCU.64 UR4, c[0x0][0x4e8] ;  /* 0x00009d00ff0477ac */ /* 0x000ea60008000a00 */
[----:B------:R-:W-:Y:S01]  /*06b0*/  IABS R2, R5 ;  /* 0x0000000500027213 */ /* 0x000fe20000000000 */
[----:B------:R-:W4:Y:S01]  /*06c0*/  LDCU.64 UR20, c[0x0][0x3a0] ;  /* 0x00007400ff1477ac */ /* 0x000f220008000a00 */
[----:B------:R-:W4:Y:S01]  /*06d0*/  LDCU.64 UR18, c[0x0][0x3b8] ;  /* 0x00007700ff1277ac */ /* 0x000f220008000a00 */
[----:B------:R-:W4:Y:S01]  /*06e0*/  LDCU.64 UR16, c[0x0][0x3c0] ;  /* 0x00007800ff1077ac */ /* 0x000f220008000a00 */
[----:B------:R-:W4:Y:S01]  /*06f0*/  LDCU.128 UR8, c[0x0][0x3d0] ;  /* 0x00007a00ff0877ac */ /* 0x000f220008000c00 */
[----:B---3-5:R-:W-:-:S04]  /*0700*/  IABS R6, R12 ;  /* 0x0000000c00067213 */ /* 0x028fc80000000000 */
[----:B------:R-:W3:Y:S08]  /*0710*/  I2F.RP R14, R6 ;  /* 0x00000006000e7306 */ /* 0x000ef00000209400 */
[----:B---3--:R-:W3:Y:S02]  /*0720*/  MUFU.RCP R10, R14 ;  /* 0x0000000e000a7308 */ /* 0x008ee40000001000 */
[----:B---3--:R-:W-:-:S06]  /*0730*/  IADD3 R10, PT, PT, R10, 0xffffffe, RZ ;  /* 0x0ffffffe0a0a7810 */ /* 0x008fcc0007ffe0ff */
[----:B------:R-:W3:Y:S02]  /*0740*/  F2I.FTZ.U32.TRUNC.NTZ R11, R10 ;  /* 0x0000000a000b7305 */ /* 0x000ee4000021f000 */
[----:B---3--:R-:W-:Y:S01]  /*0750*/  IADD3 R7, PT, PT, RZ, -R11, RZ ;  /* 0x8000000bff077210 */ /* 0x008fe20007ffe0ff */
[----:B------:R-:W-:-:S04]  /*0760*/  IMAD.MOV.U32 R10, RZ, RZ, RZ ;  /* 0x000000ffff0a7224 */ /* 0x000fc800078e00ff */
[----:B------:R-:W-:-:S04]  /*0770*/  IMAD R4, R7, R6, RZ ;  /* 0x0000000607047224 */ /* 0x000fc800078e02ff */
[----:B------:R-:W-:Y:S02]  /*0780*/  IMAD.HI.U32 R9, R11, R4, R10 ;  /* 0x000000040b097227 */ /* 0x000fe400078e000a */
[----:B------:R-:W3:Y:S04]  /*0790*/  LDC R10, c[0x0][0x3e8] ;  /* 0x0000fa00ff0a7b82 */ /* 0x000ee80000000800 */
[----:B------:R-:W-:-:S05]  /*07a0*/  IMAD.HI.U32 R9, R9, R2, RZ ;  /* 0x0000000209097227 */ /* 0x000fca00078e00ff */
[----:B------:R-:W-:-:S05]  /*07b0*/  IADD3 R7, PT, PT, -R9, RZ, RZ ;  /* 0x000000ff09077210 */ /* 0x000fca0007ffe1ff */
[----:B------:R-:W-:Y:S01]  /*07c0*/  IMAD R7, R6, R7, R2 ;  /* 0x0000000706077224 */ /* 0x000fe200078e0202 */
[----:B------:R-:W-:-:S04]  /*07d0*/  LOP3.LUT R2, R5, R12, RZ, 0x3c, !PT ;  /* 0x0000000c05027212 */ /* 0x000fc800078e3cff */
[----:B------:R-:W-:Y:S02]  /*07e0*/  ISETP.GT.U32.AND P2, PT, R6, R7, PT ;  /* 0x000000070600720c */ /* 0x000fe40003f44070 */
[----:B------:R-:W-:-:S11]  /*07f0*/  ISETP.GE.AND P1, PT, R2, RZ, PT ;  /* 0x000000ff0200720c */ /* 0x000fd60003f26270 */
[----:B------:R-:W-:Y:S01]  /*0800*/  @!P2 IMAD.IADD R7, R7, 0x1, -R6 ;  /* 0x000000010707a824 */ /* 0x000fe200078e0a06 */
[----:B------:R-:W-:Y:S02]  /*0810*/  @!P2 IADD3 R9, PT, PT, R9, 0x1, RZ ;  /* 0x000000010909a810 */ /* 0x000fe40007ffe0ff */
[----:B------:R-:W-:Y:S02]  /*0820*/  ISETP.NE.AND P2, PT, R12, RZ, PT ;  /* 0x000000ff0c00720c */ /* 0x000fe40003f45270 */
[----:B------:R-:W-:Y:S01]  /*0830*/  ISETP.GE.U32.AND P0, PT, R7, R6, PT ;  /* 0x000000060700720c */ /* 0x000fe20003f06070 */
[----:B--2---:R-:W-:-:S04]  /*0840*/  IMAD.WIDE.U32 R6, R8, UR4, RZ ;  /* 0x0000000408067c25 */ /* 0x004fc8000f8e00ff */
[----:B------:R-:W-:-:S08]  /*0850*/  IMAD R151, R8, UR5, R7 ;  /* 0x0000000508977c24 */ /* 0x000fd0000f8e0207 */
[----:B------:R-:W-:Y:S01]  /*0860*/  @P0 VIADD R9, R9, 0x1 ;  /* 0x0000000109090836 */ /* 0x000fe20000000000 */
[C---:B------:R-:W-:Y:S01]  /*0870*/  LEA R150, P0, R6.reuse, UR6, 0x2 ;  /* 0x0000000606967c11 */ /* 0x040fe2000f8010ff */
[----:B------:R-:W2:Y:S03]  /*0880*/  LDCU.64 UR4, c[0x0][0x3a8] ;  /* 0x00007500ff0477ac */ /* 0x000ea60008000a00 */
[----:B------:R-:W-:Y:S02]  /*0890*/  @!P1 IADD3 R9, PT, PT, -R9, RZ, RZ ;  /* 0x000000ff09099210 */ /* 0x000fe40007ffe1ff */
[----:B------:R-:W-:Y:S02]  /*08a0*/  LEA.HI.X R151, R6, UR7, R151, 0x2, P0 ;  /* 0x0000000706977c11 */ /* 0x000fe400080f1497 */
[----:B------:R-:W-:-:S05]  /*08b0*/  @!P2 LOP3.LUT R9, RZ, R12, RZ, 0x33, !PT ;  /* 0x0000000cff09a212 */ /* 0x000fca00078e33ff */
[----:B------:R-:W-:-:S05]  /*08c0*/  IMAD.WIDE R18, R9, 0x4, R150 ;  /* 0x0000000409127825 */ /* 0x000fca00078e0296 */
[----:B------:R-:W4:Y:S01]  /*08d0*/  LDG.E R4, desc[UR26][R18.64] ;  /* 0x0000001a12047981 */ /* 0x000f22000c1e1900 */
[----:B---3--:R-:W-:Y:S02]  /*08e0*/  IABS R7, R10 ;  /* 0x0000000a00077213 */ /* 0x008fe40000000000 */
[----:B------:R-:W-:Y:S02]  /*08f0*/  IADD3 R9, PT, PT, -R9, RZ, RZ ;  /* 0x000000ff09097210 */ /* 0x000fe40007ffe1ff */
[----:B------:R-:W3:Y:S03]  /*0900*/  I2F.RP R17, R7 ;  /* 0x0000000700117306 */ /* 0x000ee60000209400 */
[----:B------:R-:W-:-:S05]  /*0910*/  IMAD R5, R12, R9, R5 ;  /* 0x000000090c057224 */ /* 0x000fca00078e0205 */
[----:B---3--:R-:W3:Y:S02]  /*0920*/  MUFU.RCP R14, R17 ;  /* 0x00000011000e7308 */ /* 0x008ee40000001000 */
[----:B---3--:R-:W-:-:S06]  /*0930*/  IADD3 R14, PT, PT, R14, 0xffffffe, RZ ;  /* 0x0ffffffe0e0e7810 */ /* 0x008fcc0007ffe0ff */
[----:B------:R-:W3:Y:S02]  /*0940*/  F2I.FTZ.U32.TRUNC.NTZ R15, R14 ;  /* 0x0000000e000f7305 */ /* 0x000ee4000021f000 */
[----:B---3--:R-:W-:Y:S01]  /*0950*/  IMAD.MOV R2, RZ, RZ, -R15 ;  /* 0x000000ffff027224 */ /* 0x008fe200078e0a0f */
[----:B------:R-:W-:-:S03]  /*0960*/  MOV R14, RZ ;  /* 0x000000ff000e7202 */ /* 0x000fc60000000f00 */
[----:B------:R-:W-:Y:S01]  /*0970*/  IMAD R6, R2, R7, RZ ;  /* 0x0000000702067224 */ /* 0x000fe200078e02ff */
[----:B-1----:R-:W-:-:S03]  /*0980*/  IABS R2, R3 ;  /* 0x0000000300027213 */ /* 0x002fc60000000000 */
[----:B------:R-:W-:Y:S01]  /*0990*/  IMAD.HI.U32 R11, R15, R6, R14 ;  /* 0x000000060f0b7227 */ /* 0x000fe200078e000e */
[----:B------:R-:W-:-:S05]  /*09a0*/  MOV R6, R2 ;  /* 0x0000000200067202 */ /* 0x000fca0000000f00 */
[----:B------:R-:W-:-:S04]  /*09b0*/  IMAD.HI.U32 R11, R11, R6, RZ ;  /* 0x000000060b0b7227 */ /* 0x000fc800078e00ff */
[----:B------:R-:W-:-:S04]  /*09c0*/  IMAD.MOV R2, RZ, RZ, -R11 ;  /* 0x000000ffff027224 */ /* 0x000fc800078e0a0b */
[----:B------:R-:W-:-:S05]  /*09d0*/  IMAD R2, R7, R2, R6 ;  /* 0x0000000207027224 */ /* 0x000fca00078e0206 */
[----:B------:R-:W-:-:S13]  /*09e0*/  ISETP.GT.U32.AND P1, PT, R7, R2, PT ;  /* 0x000000020700720c */ /* 0x000fda0003f24070 */
[-C--:B------:R-:W-:Y:S01]  /*09f0*/  @!P1 IADD3 R2, PT, PT, R2, -R7.reuse, RZ ;  /* 0x8000000702029210 */ /* 0x080fe20007ffe0ff */
[----:B------:R-:W-:Y:S01]  /*0a00*/  @!P1 VIADD R11, R11, 0x1 ;  /* 0x000000010b0b9836 */ /* 0x000fe20000000000 */
[----:B------:R-:W-:Y:S02]  /*0a10*/  ISETP.NE.AND P1, PT, R10, RZ, PT ;  /* 0x000000ff0a00720c */ /* 0x000fe40003f25270 */
[----:B------:R-:W-:Y:S02]  /*0a20*/  ISETP.GE.U32.AND P2, PT, R2, R7, PT ;  /* 0x000000070200720c */ /* 0x000fe40003f46070 */
[----:B------:R-:W-:-:S04]  /*0a30*/  LOP3.LUT R2, R3, R10, RZ, 0x3c, !PT ;  /* 0x0000000a03027212 */ /* 0x000fc800078e3cff */
[----:B------:R-:W-:-:S07]  /*0a40*/  ISETP.GE.AND P0, PT, R2, RZ, PT ;  /* 0x000000ff0200720c */ /* 0x000fce0003f06270 */
[----:B------:R-:W-:-:S06]  /*0a50*/  @P2 IADD3 R11, PT, PT, R11, 0x1, RZ ;  /* 0x000000010b0b2810 */ /* 0x000fcc0007ffe0ff */
[----:B------:R-:W-:Y:S02]  /*0a60*/  @!P0 IADD3 R11, PT, PT, -R11, RZ, RZ ;  /* 0x000000ff0b0b8210 */ /* 0x000fe40007ffe1ff */
[----:B------:R-:W-:Y:S02]  /*0a70*/  @!P1 LOP3.LUT R11, RZ, R10, RZ, 0x33, !PT ;  /* 0x0000000aff0b9212 */ /* 0x000fe400078e33ff */
[----:B----4-:R-:W-:Y:S01]  /*0a80*/  SHF.R.S32.HI R2, RZ, 0x1f, R4 ;  /* 0x0000001fff027819 */ /* 0x010fe20000011404 */
[----:B--2---:R-:W-:-:S04]  /*0a90*/  IMAD.WIDE.U32 R18, R4, UR4, RZ ;  /* 0x0000000404127c25 */ /* 0x004fc8000f8e00ff */
[C---:B------:R-:W-:Y:S02]  /*0aa0*/  IMAD R9, R2.reuse, UR4, RZ ;  /* 0x0000000402097c24 */ /* 0x040fe4000f8e02ff */
[----:B------:R-:W-:Y:S01]  /*0ab0*/  IMAD R7, R2, UR20, RZ ;  /* 0x0000001402077c24 */ /* 0x000fe2000f8e02ff */
[----:B------:R-:W-:Y:S01]  /*0ac0*/  SHF.R.S32.HI R2, RZ, 0x1f, R5 ;  /* 0x0000001fff027819 */ /* 0x000fe20000011405 */
[C---:B------:R-:W-:Y:S02]  /*0ad0*/  IMAD R9, R4.reuse, UR5, R9 ;  /* 0x0000000504097c24 */ /* 0x040fe4000f8e0209 */
[----:B------:R-:W-:-:S03]  /*0ae0*/  IMAD.WIDE.U32 R14, R4, UR20, RZ ;  /* 0x00000014040e7c25 */ /* 0x000fc6000f8e00ff */
[----:B------:R-:W-:Y:S01]  /*0af0*/  IADD3 R19, PT, PT, R19, R9, RZ ;  /* 0x0000000913137210 */ /* 0x000fe20007ffe0ff */
[----:B------:R-:W-:Y:S02]  /*0b00*/  IMAD R7, R4, UR21, R7 ;  /* 0x0000001504077c24 */ /* 0x000fe4000f8e0207 */
[C---:B------:R-:W-:Y:S02]  /*0b10*/  IMAD R4, R2.reuse, UR18, RZ ;  /* 0x0000001202047c24 */ /* 0x040fe4000f8e02ff */
[----:B------:R-:W-:Y:S02]  /*0b20*/  IMAD.IADD R15, R15, 0x1, R7 ;  /* 0x000000010f0f7824 */ /* 0x000fe400078e0207 */
[----:B------:R-:W-:Y:S02]  /*0b30*/  IMAD R2, R2, UR16, RZ ;  /* 0x0000001002027c24 */ /* 0x000fe4000f8e02ff */
[C---:B------:R-:W-:Y:S02]  /*0b40*/  IMAD R4, R5.reuse, UR19, R4 ;  /* 0x0000001305047c24 */ /* 0x040fe4000f8e0204 */
[----:B------:R-:W-:-:S04]  /*0b50*/  IMAD.WIDE.U32 R14, R5, UR18, R14 ;  /* 0x00000012050e7c25 */ /* 0x000fc8000f8e000e */
[----:B------:R-:W-:Y:S01]  /*0b60*/  IMAD R2, R5, UR17, R2 ;  /* 0x0000001105027c24 */ /* 0x000fe2000f8e0202 */
[----:B------:R-:W-:Y:S01]  /*0b70*/  IADD3 R15, PT, PT, R15, R4, RZ ;  /* 0x000000040f0f7210 */ /* 0x000fe20007ffe0ff */
[----:B------:R-:W-:Y:S01]  /*0b80*/  IMAD.WIDE.U32 R18, R5, UR16, R18 ;  /* 0x0000001005127c25 */ /* 0x000fe2000f8e0012 */
[----:B------:R-:W-:-:S03]  /*0b90*/  SHF.R.S32.HI R5, RZ, 0x1f, R11 ;  /* 0x0000001fff057819 */ /* 0x000fc6000001140b */
[----:B------:R-:W-:Y:S02]  /*0ba0*/  IMAD.IADD R19, R19, 0x1, R2 ;  /* 0x0000000113137824 */ /* 0x000fe400078e0202 */
[C---:B------:R-:W-:Y:S02]  /*0bb0*/  IMAD R2, R5.reuse, UR8, RZ ;  /* 0x0000000805027c24 */ /* 0x040fe4000f8e02ff */
        /* <DEDUP_REMOVED lines=8> */
.L_x_3782:
[----:B------:R-:W3:Y:S01]  /*0c40*/  LDC R10, c[0x0][0x3e8] ;  /* 0x0000fa00ff0a7b82 */ /* 0x000ee20000000800 */
[----:B------:R-:W4:Y:S01]  /*0c50*/  LDCU.64 UR18, c[0x0][0x3b8] ;  /* 0x00007700ff1277ac */ /* 0x000f220008000a00 */
[----:B------:R-:W-:Y:S02]  /*0c60*/  SHF.R.S32.HI R14, RZ, 0x1f, R15 ;  /* 0x0000001fff0e7819 */ /* 0x000fe4000001140f */
[----:B------:R-:W-:Y:S02]  /*0c70*/  CS2R R150, SRZ ;  /* 0x0000000000967805 */ /* 0x000fe4000001ff00 */
[----:B-----5:R-:W-:Y:S01]  /*0c80*/  SHF.R.S32.HI R11, RZ, 0x1f, R6 ;  /* 0x0000001fff0b7819 */ /* 0x020fe20000011406 */
[----:B------:R-:W1:Y:S01]  /*0c90*/  LDCU.64 UR16, c[0x0][0x3c0] ;  /* 0x00007800ff1077ac */ /* 0x000e620008000a00 */
[----:B------:R-:W1:Y:S01]  /*0ca0*/  LDCU.64 UR20, c[0x0][0x3a0] ;  /* 0x00007400ff1477ac */ /* 0x000e620008000a00 */
[----:B----4-:R-:W-:Y:S01]  /*0cb0*/  IMAD.WIDE.U32 R20, R15, UR18, RZ ;  /* 0x000000120f147c25 */ /* 0x010fe2000f8e00ff */
[----:B---3--:R-:W-:-:S04]  /*0cc0*/  IABS R12, R10 ;  /* 0x0000000a000c7213 */ /* 0x008fc80000000000 */
[----:B--2---:R-:W2:Y:S08]  /*0cd0*/  I2F.RP R5, R12 ;  /* 0x0000000c00057306 */ /* 0x004eb00000209400 */
[----:B--2---:R-:W2:Y:S02]  /*0ce0*/  MUFU.RCP R18, R5 ;  /* 0x0000000500127308 */ /* 0x004ea40000001000 */
[----:B--2---:R-:W-:-:S06]  /*0cf0*/  IADD3 R18, PT, PT, R18, 0xffffffe, RZ ;  /* 0x0ffffffe12127810 */ /* 0x004fcc0007ffe0ff */
[----:B------:R-:W2:Y:S02]  /*0d00*/  F2I.FTZ.U32.TRUNC.NTZ R19, R18 ;  /* 0x0000001200137305 */ /* 0x000ea4000021f000 */
[----:B--2---:R-:W-:Y:S02]  /*0d10*/  IADD3 R2, PT, PT, RZ, -R19, RZ ;  /* 0x80000013ff027210 */ /* 0x004fe40007ffe0ff */
[----:B------:R-:W-:-:S03]  /*0d20*/  MOV R18, RZ ;  /* 0x000000ff00127202 */ /* 0x000fc60000000f00 */
[----:B------:R-:W-:Y:S01]  /*0d30*/  IMAD R4, R2, R12, RZ ;  /* 0x0000000c02047224 */ /* 0x000fe200078e02ff */
[----:B-1----:R-:W-:-:S03]  /*0d40*/  IABS R2, R3 ;  /* 0x0000000300027213 */ /* 0x002fc60000000000 */
[----:B------:R-:W-:Y:S01]  /*0d50*/  IMAD.HI.U32 R19, R19, R4, R18 ;  /* 0x0000000413137227 */ /* 0x000fe200078e0012 */
[----:B------:R-:W-:-:S03]  /*0d60*/  MOV R4, R2 ;  /* 0x0000000200047202 */ /* 0x000fc60000000f00 */
[----:B------:R-:W-:Y:S02]  /*0d70*/  IMAD R18, R14, UR18, RZ ;  /* 0x000000120e127c24 */ /* 0x000fe4000f8e02ff */
[----:B------:R-:W-:-:S04]  /*0d80*/  IMAD.HI.U32 R2, R19, R4, RZ ;  /* 0x0000000413027227 */ /* 0x000fc800078e00ff */
[----:B------:R-:W-:Y:S01]  /*0d90*/  IMAD R14, R14, UR16, RZ ;  /* 0x000000100e0e7c24 */ /* 0x000fe2000f8e02ff */
[----:B------:R-:W-:Y:S01]  /*0da0*/  IADD3 R7, PT, PT, -R2, RZ, RZ ;  /* 0x000000ff02077210 */ /* 0x000fe20007ffe1ff */
[C---:B------:R-:W-:Y:S02]  /*0db0*/  IMAD R18, R15.reuse, UR19, R18 ;  /* 0x000000130f127c24 */ /* 0x040fe4000f8e0212 */
[----:B------:R-:W-:Y:S02]  /*0dc0*/  IMAD R9, R15, UR17, R14 ;  /* 0x000000110f097c24 */ /* 0x000fe4000f8e020e */
[----:B------:R-:W-:Y:S01]  /*0dd0*/  IMAD R7, R12, R7, R4 ;  /* 0x000000070c077224 */ /* 0x000fe200078e0204 */
[----:B------:R-:W-:Y:S01]  /*0de0*/  IADD3 R19, PT, PT, R21, R18, RZ ;  /* 0x0000001215137210 */ /* 0x000fe20007ffe0ff */
[----:B------:R-:W1:Y:S01]  /*0df0*/  LDC.64 R4, c[0x0][0x3a8] ;  /* 0x0000ea00ff047b82 */ /* 0x000e620000000a00 */
[----:B------:R-:W-:Y:S01]  /*0e00*/  IMAD.WIDE.U32 R14, R15, UR16, RZ ;  /* 0x000000100f0e7c25 */ /* 0x000fe2000f8e00ff */
[----:B------:R-:W-:-:S02]  /*0e10*/  MOV R18, R20 ;  /* 0x0000001400127202 */ /* 0x000fc40000000f00 */
[----:B------:R-:W-:Y:S02]  /*0e20*/  ISETP.GT.U32.AND P0, PT, R12, R7, PT ;  /* 0x000000070c00720c */ /* 0x000fe40003f04070 */
[----:B------:R-:W-:Y:S01]  /*0e30*/  IADD3 R15, PT, PT, R15, R9, RZ ;  /* 0x000000090f0f7210 */ /* 0x000fe20007ffe0ff */
[----:B------:R-:W-:-:S10]  /*0e40*/  IMAD.WIDE.U32 R18, R6, UR20, R18 ;  /* 0x0000001406127c25 */ /* 0x000fd4000f8e0012 */
[----:B------:R-:W-:Y:S01]  /*0e50*/  @!P0 IMAD.IADD R7, R7, 0x1, -R12 ;  /* 0x0000000107078824 */ /* 0x000fe200078e0a0c */
[----:B------:R-:W-:Y:S02]  /*0e60*/  @!P0 IADD3 R2, PT, PT, R2, 0x1, RZ ;  /* 0x0000000102028810 */ /* 0x000fe40007ffe0ff */
[----:B------:R-:W-:Y:S02]  /*0e70*/  ISETP.NE.AND P0, PT, R10, RZ, PT ;  /* 0x000000ff0a00720c */ /* 0x000fe40003f05270 */
[----:B------:R-:W-:Y:S01]  /*0e80*/  ISETP.GE.U32.AND P2, PT, R7, R12, PT ;  /* 0x0000000c0700720c */ /* 0x000fe20003f46070 */
[----:B-1----:R-:W-:Y:S01]  /*0e90*/  IMAD R9, R11, R4, RZ ;  /* 0x000000040b097224 */ /* 0x002fe200078e02ff */
[----:B------:R-:W-:Y:S01]  /*0ea0*/  LOP3.LUT R7, R3, R10, RZ, 0x3c, !PT ;  /* 0x0000000a03077212 */ /* 0x000fe200078e3cff */
[----:B------:R-:W-:Y:S02]  /*0eb0*/  IMAD R11, R11, UR20, RZ ;  /* 0x000000140b0b7c24 */ /* 0x000fe4000f8e02ff */
[C---:B------:R-:W-:Y:S01]  /*0ec0*/  IMAD R9, R6.reuse, R5, R9 ;  /* 0x0000000506097224 */ /* 0x040fe200078e0209 */
[----:B------:R-:W-:Y:S01]  /*0ed0*/  ISETP.GE.AND P1, PT, R7, RZ, PT ;  /* 0x000000ff0700720c */ /* 0x000fe20003f26270 */
[----:B------:R-:W-:-:S02]  /*0ee0*/  IMAD R11, R6, UR21, R11 ;  /* 0x00000015060b7c24 */ /* 0x000fc4000f8e020b */
[----:B------:R-:W-:Y:S02]  /*0ef0*/  IMAD.WIDE.U32 R14, R6, R4, R14 ;  /* 0x00000004060e7225 */ /* 0x000fe400078e000e */
[----:B------:R-:W1:Y:S01]  /*0f00*/  LDC.64 R6, c[0x0][0x3d0] ;  /* 0x0000f400ff067b82 */ /* 0x000e620000000a00 */
[----:B------:R-:W-:Y:S01]  /*0f10*/  IADD3 R19, PT, PT, R19, R11, RZ ;  /* 0x0000000b13137210 */ /* 0x000fe20007ffe0ff */
[----:B------:R-:W-:Y:S01]  /*0f20*/  @P2 VIADD R2, R2, 0x1 ;  /* 0x0000000102022836 */ /* 0x000fe20000000000 */
[----:B------:R-:W-:Y:S02]  /*0f30*/  IADD3 R15, PT, PT, R15, R9, RZ ;  /* 0x000000090f0f7210 */ /* 0x000fe40007ffe0ff */
[----:B------:R-:W-:-:S03]  /*0f40*/  LEA R9, R84, 0xffffff80, 0x7 ;  /* 0xffffff8054097811 */ /* 0x000fc600078e38ff */
[----:B------:R-:W2:Y:S01]  /*0f50*/  LDC.64 R4, c[0x0][0x3d8] ;  /* 0x0000f600ff047b82 */ /* 0x000ea20000000a00 */
[----:B------:R-:W-:Y:S01]  /*0f60*/  @!P1 IADD3 R2, PT, PT, -R2, RZ, RZ ;  /* 0x000000ff02029210 */ /* 0x000fe20007ffe1ff */
[----:B------:R-:W-:Y:S01]  /*0f70*/  IMAD.WIDE.U32 R18, R9, UR18, R18 ;  /* 0x0000001209127c25 */ /* 0x000fe2000f8e0012 */
[----:B------:R-:W-:-:S03]  /*0f80*/  @!P0 LOP3.LUT R2, RZ, R10, RZ, 0x33, !PT ;  /* 0x0000000aff028212 */ /* 0x000fc600078e33ff */
[C---:B------:R-:W-:Y:S01]  /*0f90*/  IMAD R10, R9.reuse, UR19, RZ ;  /* 0x00000013090a7c24 */ /* 0x040fe2000f8e02ff */
[----:B------:R-:W-:Y:S01]  /*0fa0*/  SHF.R.S32.HI R11, RZ, 0x1f, R2 ;  /* 0x0000001fff0b7819 */ /* 0x000fe20000011402 */
[----:B------:R-:W-:-:S03]  /*0fb0*/  IMAD.WIDE.U32 R14, R9, UR16, R14 ;  /* 0x00000010090e7c25 */ /* 0x000fc6000f8e000e */
[----:B------:R-:W-:Y:S01]  /*0fc0*/  IADD3 R19, PT, PT, R19, R10, RZ ;  /* 0x0000000a13137210 */ /* 0x000fe20007ffe0ff */
[----:B------:R-:W-:-:S04]  /*0fd0*/  IMAD R9, R9, UR17, RZ ;  /* 0x0000001109097c24 */ /* 0x000fc8000f8e02ff */
[----:B------:R-:W-:Y:S02]  /*0fe0*/  IMAD.IADD R15, R15, 0x1, R9 ;  /* 0x000000010f0f7824 */ /* 0x000fe400078e0209 */
[-C--:B-1----:R-:W-:Y:S02]  /*0ff0*/  IMAD R9, R11, R6.reuse, RZ ;  /* 0x000000060b097224 */ /* 0x082fe400078e02ff */
[----:B------:R-:W-:-:S04]  /*1000*/  IMAD.WIDE.U32 R18, R2, R6, R18 ;  /* 0x0000000602127225 */ /* 0x000fc800078e0012 */
[-C--:B--2---:R-:W-:Y:S02]  /*1010*/  IMAD R11, R11, R4.reuse, RZ ;  /* 0x000000040b0b7224 */ /* 0x084fe400078e02ff */
[C---:B------:R-:W-:Y:S02]  /*1020*/  IMAD R7, R2.reuse, R7, R9 ;  /* 0x0000000702077224 */ /* 0x040fe400078e0209 */
[C---:B------:R-:W-:Y:S01]  /*1030*/  IMAD.WIDE.U32 R20, R2.reuse, R4, R14 ;  /* 0x0000000402147225 */ /* 0x040fe200078e000e */
[----:B------:R-:W-:Y:S02]  /*1040*/  MOV R14, R18 ;  /* 0x00000012000e7202 */ /* 0x000fe40000000f00 */
[----:B------:R-:W-:Y:S01]  /*1050*/  IADD3 R4, PT, PT, R19, R7, RZ ;  /* 0x0000000713047210 */ /* 0x000fe20007ffe0ff */
[----:B------:R-:W-:Y:S01]  /*1060*/  IMAD R5, R2, R5, R11 ;  /* 0x0000000502057224 */ /* 0x000fe200078e020b */
[----:B------:R-:W-:-:S04]  /*1070*/  MOV R6, R20 ;  /* 0x0000001400067202 */ /* 0x000fc80000000f00 */
[----:B------:R-:W-:-:S07]  /*1080*/  IADD3 R2, PT, PT, R21, R5, RZ ;  /* 0x0000000515027210 */ /* 0x000fce0007ffe0ff */
.L_x_3783:
        /* <DEDUP_REMOVED lines=10> */
[----:B------:R-:W4:Y:S01]  /*1130*/  S2UR UR25, SR_CgaCtaId ;  /* 0x00000000001979c3 */ /* 0x000f220000008800 */
[C---:B------:R-:W-:Y:S01]  /*1140*/  IADD3 R14, P0, PT, R20.reuse, R14, RZ ;  /* 0x0000000e140e7210 */ /* 0x040fe20007f1e0ff */
[----:B------:R-:W5:Y:S01]  /*1150*/  LDCU.128 UR8, c[0x0][0x380] ;  /* 0x00007000ff0877ac */ /* 0x000f620008000c00 */
[----:B------:R-:W-:Y:S01]  /*1160*/  IADD3 R6, P2, PT, R20, R6, RZ ;  /* 0x0000000614067210 */ /* 0x000fe20007f5e0ff */
[----:B------:R-:W-:Y:S01]  /*1170*/  IMAD.WIDE.U32 R12, R13, 0x40, R18 ;  /* 0x000000400d0c7825 */ /* 0x000fe200078e0012 */
[----:B------:R-:W-:-:S02]  /*1180*/  LOP3.LUT R10, R141, 0x1f20, RZ, 0xc0, !PT ;  /* 0x00001f208d0a7812 */ /* 0x000fc400078ec0ff */
[----:B------:R-:W-:Y:S01]  /*1190*/  LOP3.LUT R155, R155, R148, RZ, 0x3c, !PT ;  /* 0x000000949b9b7212 */ /* 0x000fe200078e3cff */
[----:B-1----:R-:W-:Y:S01]  /*11a0*/  IMAD.WIDE.U32 R20, R8, UR14, R20 ;  /* 0x0000000e08147c25 */ /* 0x002fe2000f8e0014 */
[----:B------:R-:W-:Y:S02]  /*11b0*/  SHF.R.U32.HI R140, RZ, 0x1, R136 ;  /* 0x00000001ff8c7819 */ /* 0x000fe40000011688 */
[----:B------:R-:W-:Y:S01]  /*11c0*/  LOP3.LUT R155, R10, R155, RZ, 0xfc, !PT ;  /* 0x0000009b0a9b7212 */ /* 0x000fe200078efcff */
[----:B------:R-:W-:Y:S01]  /*11d0*/  IMAD R21, R8, UR15, R21 ;  /* 0x0000000f08157c24 */ /* 0x000fe2000f8e0215 */
[----:B--2---:R-:W-:Y:S01]  /*11e0*/  USHF.L.U64.HI UR14, UR4, 0x5, UR5 ;  /* 0x00000005040e7899 */ /* 0x004fe20008010205 */
[----:B------:R-:W-:Y:S01]  /*11f0*/  IMAD.X R15, RZ, RZ, R4, P0 ;  /* 0x000000ffff0f7224 */ /* 0x000fe200000e0604 */
[----:B------:R-:W-:Y:S01]  /*1200*/  USHF.L.U32 UR15, UR4, 0x5, URZ ;  /* 0x00000005040f7899 */ /* 0x000fe200080006ff */
[----:B---3--:R-:W-:Y:S01]  /*1210*/  IMAD.WIDE.U32 R10, R3, UR22, R20 ;  /* 0x00000016030a7c25 */ /* 0x008fe2000f8e0014 */
[----:B------:R-:W-:-:S02]  /*1220*/  LOP3.LUT R19, R18, 0x7, RZ, 0xc0, !PT ;  /* 0x0000000712137812 */ /* 0x000fc400078ec0ff */
[----:B------:R-:W-:Y:S01]  /*1230*/  LEA R146, R84, 0xffffff80, 0x7 ;  /* 0xffffff8054927811 */ /* 0x000fe200078e38ff */
[----:B------:R-:W-:-:S04]  /*1240*/  IMAD.WIDE.U32 R14, R18, UR18, R14 ;  /* 0x00000012120e7c25 */ /* 0x000fc8000f8e000e */
[----:B------:R-:W-:Y:S01]  /*1250*/  IMAD.U32 R8, RZ, RZ, UR15 ;  /* 0x0000000fff087e24 */ /* 0x000fe2000f8e00ff */
[----:B-----5:R-:W-:Y:S01]  /*1260*/  LEA R142, P0, R14, UR10, 0x1 ;  /* 0x0000000a0e8e7c11 */ /* 0x020fe2000f8008ff */
[----:B------:R-:W-:Y:S02]  /*1270*/  IMAD.U32 R9, RZ, RZ, UR14 ;  /* 0x0000000eff097e24 */ /* 0x000fe4000f8e00ff */
[----:B------:R-:W-:Y:S02]  /*1280*/  IMAD R4, R13, UR4, RZ ;  /* 0x000000040d047c24 */ /* 0x000fe4000f8e02ff */
[----:B------:R-:W-:Y:S02]  /*1290*/  IMAD R143, R18, UR19, R15 ;  /* 0x00000013128f7c24 */ /* 0x000fe4000f8e020f */
[----:B------:R-:W-:Y:S02]  /*12a0*/  IMAD R11, R3, UR23, R11 ;  /* 0x00000017030b7c24 */ /* 0x000fe4000f8e020b */
[----:B------:R-:W-:Y:S01]  /*12b0*/  IMAD.WIDE.U32 R8, R12, UR4, R8 ;  /* 0x000000040c087c25 */ /* 0x000fe2000f8e0008 */
[----:B------:R-:W-:-:S03]  /*12c0*/  LEA.HI.X R143, R14, UR11, R143, 0x1, P0 ;  /* 0x0000000b0e8f7c11 */ /* 0x000fc600080f0c8f */
[----:B------:R-:W-:Y:S01]  /*12d0*/  IMAD R4, R12, UR5, R4 ;  /* 0x000000050c047c24 */ /* 0x000fe2000f8e0204 */
[----:B------:R-:W-:Y:S01]  /*12e0*/  IADD3 R3, P0, PT, R10, R8, RZ ;  /* 0x000000080a037210 */ /* 0x000fe20007f1e0ff */
[----:B------:R-:W-:Y:S01]  /*12f0*/  IMAD.WIDE.U32 R12, R12, UR4, R10 ;  /* 0x000000040c0c7c25 */ /* 0x000fe2000f8e000a */
[----:B------:R-:W-:Y:S01]  /*1300*/  USHF.L.U32 UR4, UR18, 0x6, URZ ;  /* 0x0000000612047899 */ /* 0x000fe200080006ff */
[----:B------:R-:W-:Y:S02]  /*1310*/  UMOV UR5, 0x400 ;  /* 0x0000040000057882 */ /* 0x000fe40000000000 */
[----:B------:R-:W-:Y:S01]  /*1320*/  IMAD.IADD R5, R13, 0x1, R4 ;  /* 0x000000010d057824 */ /* 0x000fe200078e0204 */
[----:B------:R-:W-:Y:S01]  /*1330*/  IADD3.X R4, PT, PT, R11, R4, R9, P0, !PT ;  /* 0x000000040b047210 */ /* 0x000fe200007fe409 */
[----:B----4-:R-:W-:Y:S01]  /*1340*/  ULEA UR5, UR25, UR5, 0x18 ;  /* 0x0000000519057291 */ /* 0x010fe2000f8ec0ff */
[C---:B------:R-:W-:Y:S01]  /*1350*/  LEA R10, P0, R3.reuse, UR8, 0x1 ;  /* 0x00000008030a7c11 */ /* 0x040fe2000f8008ff */
[----:B------:R-:W-:Y:S01]  /*1360*/  IMAD.X R7, RZ, RZ, R2, P2 ;  /* 0x000000ffff077224 */ /* 0x000fe200010e0602 */
[----:B------:R-:W-:Y:S01]  /*1370*/  LEA R8, P1, R12, UR8, 0x1 ;  /* 0x000000080c087c11 */ /* 0x000fe2000f8208ff */
[----:B------:R-:W-:Y:S01]  /*1380*/  USHF.L.U64.HI UR8, UR18, 0x6, UR19 ;  /* 0x0000000612087899 */ /* 0x000fe20008010213 */
[----:B------:R-:W-:Y:S01]  /*1390*/  LEA.HI.X R11, R3, UR9, R4, 0x1, P0 ;  /* 0x00000009030b7c11 */ /* 0x000fe200080f0c04 */
[----:B------:R-:W-:Y:S01]  /*13a0*/  IMAD.SHL.U32 R138, R136, 0x4, RZ ;  /* 0x00000004888a7824 */ /* 0x000fe200078e00ff */
[----:B------:R-:W-:Y:S01]  /*13b0*/  IADD3 R4, P0, PT, R142, UR4, RZ ;  /* 0x000000048e047c10 */ /* 0x000fe2000ff1e0ff */
[----:B------:R-:W-:Y:S01]  /*13c0*/  IMAD.WIDE.U32 R6, R18, UR16, R6 ;  /* 0x0000001012067c25 */ /* 0x000fe2000f8e0006 */
[----:B------:R-:W-:Y:S01]  /*13d0*/  LEA.HI.X R9, R12, UR9, R5, 0x1, P1 ;  /* 0x000000090c097c11 */ /* 0x000fe200088f0c05 */
[----:B------:R-:W-:Y:S01]  /*13e0*/  USHF.L.U32 UR9, UR16, 0x6, URZ ;  /* 0x0000000610097899 */ /* 0x000fe200080006ff */
[----:B------:R-:W-:Y:S01]  /*13f0*/  IADD3.X R5, PT, PT, R143, UR8, RZ, P0, !PT ;  /* 0x000000088f057c10 */ /* 0x000fe200087fe4ff */
[----:B------:R-:W-:Y:S01]  /*1400*/  IMAD.SHL.U32 R139, R136, 0x10, RZ ;  /* 0x00000010888b7824 */ /* 0x000fe200078e00ff */
[----:B------:R-:W-:Y:S01]  /*1410*/  IADD3 R14, P0, PT, R4, UR4, RZ ;  /* 0x00000004040e7c10 */ /* 0x000fe2000ff1e0ff */
[----:B------:R-:W-:Y:S01]  /*1420*/  IMAD.SHL.U32 R88, R136, 0x20, RZ ;  /* 0x0000002088587824 */ /* 0x000fe200078e00ff */
[----:B------:R-:W-:Y:S01]  /*1430*/  LEA R155, R155, UR5, 0x1 ;  /* 0x000000059b9b7c11 */ /* 0x000fe2000f8e08ff */
[----:B------:R-:W-:Y:S01]  /*1440*/  IMAD R145, R18, UR17, R7 ;  /* 0x0000001112917c24 */ /* 0x000fe2000f8e0207 */
[----:B------:R-:W-:Y:S01]  /*1450*/  IADD3.X R15, PT, PT, R5, UR8, RZ, P0, !PT ;  /* 0x00000008050f7c10 */ /* 0x000fe200087fe4ff */
[----:B------:R-:W-:Y:S01]  /*1460*/  USHF.L.U64.HI UR16, UR16, 0x6, UR17 ;  /* 0x0000000610107899 */ /* 0x000fe20008010211 */
[----:B------:R-:W-:Y:S01]  /*1470*/  IADD3 R12, P0, PT, R14, UR4, RZ ;  /* 0x000000040e0c7c10 */ /* 0x000fe2000ff1e0ff */
[----:B------:R-:W-:Y:S01]  /*1480*/  @!PT LDS RZ, [RZ] ;  /* 0x00000000fffff984 */ /* 0x000fe20000000800 */
[----:B------:R-:W-:Y:S01]  /*1490*/  @!PT LDS RZ, [RZ] ;  /* 0x00000000fffff984 */ /* 0x000fe20000000800 */
[----:B------:R-:W-:Y:S01]  /*14a0*/  @!PT LDS RZ, [RZ] ;  /* 0x00000000fffff984 */ /* 0x000fe20000000800 */
[----:B------:R-:W-:Y:S01]  /*14b0*/  LDGSTS.E.BYPASS.LTC128B.128 [R155], desc[UR26][R8.64] ;  /* 0x00000000089b7fae */ /* 0x000fe2000b981a1a */
[----:B------:R-:W-:Y:S01]  /*14c0*/  LOP3.LUT R3, R138, 0x18, RZ, 0xc0, !PT ;  /* 0x000000188a037812 */ /* 0x000fe200078ec0ff */
[----:B------:R-:W-:Y:S01]  /*14d0*/  IMAD.MOV.U32 R86, RZ, RZ, 0x20 ;  /* 0x00000020ff567424 */ /* 0x000fe200078e00ff */
[----:B------:R-:W-:Y:S01]  /*14e0*/  IADD3.X R13, PT, PT, R15, UR8, RZ, P0, !PT ;  /* 0x000000080f0d7c10 */ /* 0x000fe200087fe4ff */
[----:B------:R1:W-:Y:S01]  /*14f0*/  LDGSTS.E.BYPASS.LTC128B.128 [R155+0x800], desc[UR26][R10.64] ;  /* 0x008000000a9b7fae */ /* 0x0003e2000b981a1a */
[----:B------:R-:W-:-:S02]  /*1500*/  LEA R144, P1, R6, UR12, 0x1 ;  /* 0x0000000c06907c11 */ /* 0x000fc4000f8208ff */
[----:B------:R-:W-:Y:S01]  /*1510*/  LOP3.LUT R3, R3, 0xc0, R88, 0xf8, !PT ;  /* 0x000000c003037812 */ /* 0x000fe200078ef858 */
[----:B------:R-:W-:Y:S01]  /*1520*/  LDGSTS.E.BYPASS.LTC128B.128 [R155+0x1000], desc[UR26][R142.64] ;  /* 0x010000008e9b7fae */ /* 0x000fe2000b981a1a */
[----:B------:R-:W-:Y:S02]  /*1530*/  LEA.HI.X R145, R6, UR13, R145, 0x1, P1 ;  /* 0x0000000d06917c11 */ /* 0x000fe400088f0c91 */
[----:B------:R-:W-:Y:S01]  /*1540*/  IADD3 R22, P0, PT, R144, UR9, RZ ;  /* 0x0000000990167c10 */ /* 0x000fe2000ff1e0ff */
[----:B------:R2:W-:Y:S01]  /*1550*/  LDGSTS.E.BYPASS.LTC128B.128 [R155+0x1800], desc[UR26][R4.64] ;  /* 0x01800000049b7fae */ /* 0x0005e2000b981a1a */
[----:B------:R-:W-:Y:S02]  /*1560*/  LOP3.LUT R17, R3, 0x8, R136, 0x78, !PT ;  /* 0x0000000803117812 */ /* 0x000fe400078e7888 */
[----:B------:R-:W-:Y:S01]  /*1570*/  IADD3.X R23, PT, PT, R145, UR16, RZ, P0, !PT ;  /* 0x0000001091177c10 */ /* 0x000fe200087fe4ff */
[----:B------:R-:W-:Y:S01]  /*1580*/  LDGSTS.E.BYPASS.LTC128B.128 [R155+0x2000], desc[UR26][R14.64] ;  /* 0x020000000e9b7fae */ /* 0x000fe2000b981a1a */
[----:B------:R-:W-:-:S03]  /*1590*/  IADD3 R20, P0, PT, R22, UR9, RZ ;  /* 0x0000000916147c10 */ /* 0x000fc6000ff1e0ff */
[----:B------:R3:W-:Y:S01]  /*15a0*/  LDGSTS.E.BYPASS.LTC128B.128 [R155+0x2800], desc[UR26][R12.64] ;  /* 0x028000000c9b7fae */ /* 0x0007e2000b981a1a */
[----:B------:R-:W-:-:S03]  /*15b0*/  IADD3.X R21, PT, PT, R23, UR16, RZ, P0, !PT ;  /* 0x0000001017157c10 */ /* 0x000fc600087fe4ff */
[----:B------:R-:W0:Y:S01]  /*15c0*/  LDGDEPBAR ;  /* 0x00000000000079af */ /* 0x000e220000000000 */
[----:B-1----:R-:W-:-:S04]  /*15d0*/  IADD3 R10, P0, PT, R20, UR9, RZ ;  /* 0x00000009140a7c10 */ /* 0x002fc8000ff1e0ff */
[----:B------:R-:W-:Y:S02]  /*15e0*/  IADD3.X R11, PT, PT, R21, UR16, RZ, P0, !PT ;  /* 0x00000010150b7c10 */ /* 0x000fe400087fe4ff */
[----:B------:R-:W-:Y:S02]  /*15f0*/  LOP3.LUT P0, RZ, R136, 0x4, RZ, 0xc0, !PT ;  /* 0x0000000488ff7812 */ /* 0x000fe4000780c0ff */
[----:B--2---:R-:W-:Y:S02]  /*1600*/  LOP3.LUT R5, R139, 0x100, RZ, 0xc0, !PT ;  /* 0x000001008b057812 */ /* 0x004fe400078ec0ff */
[----:B------:R-:W-:Y:S02]  /*1610*/  LOP3.LUT R4, R140, 0x8, RZ, 0xc0, !PT ;  /* 0x000000088c047812 */ /* 0x000fe400078ec0ff */
[----:B------:R-:W-:Y:S02]  /*1620*/  LOP3.LUT R2, R5, 0x20, R88, 0xf8, !PT ;  /* 0x0000002005027812 */ /* 0x000fe400078ef858 */
[----:B------:R-:W-:-:S02]  /*1630*/  LOP3.LUT R139, R139, 0x3e00, RZ, 0xc0, !PT ;  /* 0x00003e008b8b7812 */ /* 0x000fc400078ec0ff */
[----:B------:R-:W-:Y:S01]  /*1640*/  LOP3.LUT R17, R2, R17, RZ, 0xfc, !PT ;  /* 0x0000001102117212 */ /* 0x000fe200078efcff */
[----:B------:R-:W-:-:S04]  /*1650*/  DEPBAR.LE SB0, 0x0 ;  /* 0x000080000000791a */ /* 0x000fc80000000000 */
[----:B------:R-:W-:Y:S01]  /*1660*/  BAR.SYNC.DEFER_BLOCKING 0x0 ;  /* 0x0000000000007b1d */ /* 0x000fe20000010000 */
[----:B------:R-:W-:Y:S02]  /*1670*/  LOP3.LUT R3, R3, R4, RZ, 0x3c, !PT ;  /* 0x0000000403037212 */ /* 0x000fe400078e3cff */
[----:B------:R-:W-:Y:S02]  /*1680*/  LOP3.LUT R2, R139, 0x120, R88, 0xf8, !PT ;  /* 0x000001208b027812 */ /* 0x000fe400078ef858 */
[----:B------:R-:W-:Y:S02]  /*1690*/  LEA R17, R17, UR5, 0x1 ;  /* 0x0000000511117c11 */ /* 0x000fe4000f8e08ff */
[----:B------:R-:W-:Y:S02]  /*16a0*/  LOP3.LUT R9, R2, R3, RZ, 0xfc, !PT ;  /* 0x0000000302097212 */ /* 0x000fe400078efcff */
[----:B------:R-:W-:Y:S02]  /*16b0*/  SEL R86, R86, 0xffffffe0, !P0 ;  /* 0xffffffe056567807 */ /* 0x000fe40004000000 */
[----:B------:R-:W-:-:S03]  /*16c0*/  LEA R9, R9, UR5, 0x1 ;  /* 0x0000000509097c11 */ /* 0x000fc6000f8e08ff */
[C---:B------:R-:W-:Y:S02]  /*16d0*/  IMAD.IADD R2, R86.reuse, 0x1, R17 ;  /* 0x0000000156027824 */ /* 0x040fe400078e0211 */
[----:B------:R-:W-:Y:S01]  /*16e0*/  IMAD.IADD R76, R86, 0x1, R9 ;  /* 0x00000001564c7824 */ /* 0x000fe200078e0209 */
[----:B------:R-:W-:Y:S01]  /*16f0*/  @!PT LDS RZ, [RZ] ;  /* 0x00000000fffff984 */ /* 0x000fe20000000800 */
[----:B------:R-:W-:Y:S01]  /*1700*/  @!PT LDS RZ, [RZ] ;  /* 0x00000000fffff984 */ /* 0x000fe20000000800 */
[----:B------:R-:W-:Y:S01]  /*1710*/  @!PT LDS RZ, [RZ] ;  /* 0x00000000fffff984 */ /* 0x000fe20000000800 */
[----:B------:R-:W-:Y:S04]  /*1720*/  LDGSTS.E.BYPASS.LTC128B.128 [R155+0x3000], desc[UR26][R144.64] ;  /* 0x03000000909b7fae */ /* 0x000fe8000b981a1a */
[----:B------:R-:W-:Y:S04]  /*1730*/  LDGSTS.E.BYPASS.LTC128B.128 [R155+0x3800], desc[UR26][R22.64] ;  /* 0x03800000169b7fae */ /* 0x000fe8000b981a1a */
[----:B------:R1:W-:Y:S04]  /*1740*/  LDGSTS.E.BYPASS.LTC128B.128 [R155+0x4000], desc[UR26][R20.64] ;  /* 0x04000000149b7fae */ /* 0x0003e8000b981a1a */
[----:B------:R2:W-:Y:S04]  /*1750*/  LDGSTS.E.BYPASS.LTC128B.128 [R155+0x4800], desc[UR26][R10.64] ;  /* 0x048000000a9b7fae */ /* 0x0005e8000b981a1a */
[----:B---3--:R-:W-:Y:S04]  /*1760*/  LDSM.16.M88.4 R12, [R9] ;  /* 0x00000000090c783b */ /* 0x008fe80000000200 */
[----:B------:R-:W2:Y:S04]  /*1770*/  LDSM.16.M88.4 R4, [R17+0x1000] ;  /* 0x001000001104783b */ /* 0x000ea80000000200 */
[----:B------:R-:W-:Y:S04]  /*1780*/  LDSM.16.M88.4 R76, [R76] ;  /* 0x000000004c4c783b */ /* 0x000fe80000000200 */
[----:B------:R-:W-:Y:S04]  /*1790*/  LDSM.16.M88.4 R80, [R2+0x1000] ;  /* 0x001000000250783b */ /* 0x000fe80000000200 */
[----:B------:R-:W-:Y:S04]  /*17a0*/  LDSM.16.M88.4 R68, [R17+0x2c00] ;  /* 0x002c00001144783b */ /* 0x000fe80000000200 */
[----:B------:R-:W3:Y:S04]  /*17b0*/  LDSM.16.M88.4 R60, [R17+0x1400] ;  /* 0x00140000113c783b */ /* 0x000ee80000000200 */
[----:B------:R-:W4:Y:S04]  /*17c0*/  LDSM.16.M88.4 R52, [R17+0x1800] ;  /* 0x001800001134783b */ /* 0x000f280000000200 */
[----:B------:R-:W5:Y:S04]  /*17d0*/  LDSM.16.M88.4 R44, [R17+0x1c00] ;  /* 0x001c0000112c783b */ /* 0x000f680000000200 */
[----:B------:R-:W5:Y:S04]  /*17e0*/  LDSM.16.M88.4 R36, [R17+0x2000] ;  /* 0x002000001124783b */ /* 0x000f680000000200 */
[----:B------:R-:W5:Y:S04]  /*17f0*/  LDSM.16.M88.4 R28, [R17+0x2400] ;  /* 0x00240000111c783b */ /* 0x000f680000000200 */
[----:B-1----:R1:W5:Y:S01]  /*1800*/  LDSM.16.M88.4 R20, [R17+0x2800] ;  /* 0x002800001114783b */ /* 0x0023620000000200 */
[C---:B--2---:R-:W-:Y:S03]  /*1810*/  HMMA.16816.F32 R8, R12.reuse, R4, RZ ;  /* 0x000000040c08723c */ /* 0x044fe600000018ff */
[----:B------:R-:W2:Y:S04]  /*1820*/  LDSM.16.M88.4 R72, [R2+0x1400] ;  /* 0x001400000248783b */ /* 0x000ea80000000200 */
[----:B------:R-:W0:Y:S01]  /*1830*/  LDGDEPBAR ;  /* 0x00000000000079af */ /* 0x000e220000000000 */
[C---:B------:R-:W-:Y:S08]  /*1840*/  HMMA.16816.F32 R4, R12.reuse, R6, RZ ;  /* 0x000000060c04723c */ /* 0x040ff000000018ff */
[----:B---3--:R-:W-:Y:S08]  /*1850*/  HMMA.16816.F32 R64, R12, R60, RZ ;  /* 0x0000003c0c40723c */ /* 0x008ff000000018ff */
[----:B------:R-:W-:Y:S01]  /*1860*/  HMMA.16816.F32 R8, R76, R80, R8 ;  /* 0x000000504c08723c */ /* 0x000fe20000001808 */
[----:B------:R-:W-:Y:S01]  /*1870*/  LOP3.LUT R80, R140, 0x1f0, RZ, 0xc0, !PT ;  /* 0x000001f08c507812 */ /* 0x000fe200078ec0ff */
[----:B------:R-:W-:-:S03]  /*1880*/  IMAD.SHL.U32 R81, R136, 0x2, RZ ;  /* 0x0000000288517824 */ /* 0x000fc600078e00ff */
[----:B------:R-:W-:Y:S02]  /*1890*/  IADD3 R80, PT, PT, R19, R80, R16 ;  /* 0x0000005013507210 */ /* 0x000fe40007ffe010 */
[----:B------:R-:W-:Y:S01]  /*18a0*/  LOP3.LUT R90, R146, 0x6, R81, 0xf8, !PT ;  /* 0x00000006925a7812 */ /* 0x000fe200078ef851 */
[----:B-1----:R-:W-:Y:S01]  /*18b0*/  HMMA.16816.F32 R16, R12, R68, RZ ;  /* 0x000000440c10723c */ /* 0x002fe200000018ff */
[----:B------:R-:W-:Y:S02]  /*18c0*/  IADD3 R69, PT, PT, R91, -UR24, R80 ;  /* 0x800000185b457c10 */ /* 0x000fe4000fffe050 */
[----:B------:R-:W-:-:S03]  /*18d0*/  LOP3.LUT R80, R90, 0x1, RZ, 0xfc, !PT ;  /* 0x000000015a507812 */ /* 0x000fc600078efcff */
[----:B------:R-:W-:Y:S02]  /*18e0*/  IMAD.IADD R0, R69, 0x1, R0 ;  /* 0x0000000145007824 */ /* 0x000fe400078e0200 */
[C---:B----4-:R-:W-:Y:S03]  /*18f0*/  HMMA.16816.F32 R56, R12.reuse, R52, RZ ;  /* 0x000000340c38723c */ /* 0x050fe600000018ff */
[C-C-:B------:R-:W-:Y:S02]  /*1900*/  VIADDMNMX R95, R0.reuse, 0x1, R91.reuse, PT ;  /* 0x00000001005f7846 */ /* 0x140fe4000380015b */
[----:B------:R-:W-:Y:S02]  /*1910*/  VIADDMNMX R91, R0, 0x9, R91, PT ;  /* 0x00000009005b7846 */ /* 0x000fe4000380015b */
[C---:B------:R-:W-:Y:S01]  /*1920*/  ISETP.GE.AND P0, PT, R80.reuse, R95, PT ;  /* 0x0000005f5000720c */ /* 0x040fe20003f06270 */
[----:B-----5:R-:W-:Y:S01]  /*1930*/  HMMA.16816.F32 R48, R12, R44, RZ ;  /* 0x0000002c0c30723c */ /* 0x020fe200000018ff */
[----:B------:R-:W-:-:S02]  /*1940*/  ISETP.GE.AND P3, PT, R80, R91, PT ;  /* 0x0000005b5000720c */ /* 0x000fc40003f66270 */
[C---:B------:R-:W-:Y:S02]  /*1950*/  LOP3.LUT R0, R90.reuse, 0x8, RZ, 0xfc, !PT ;  /* 0x000000085a007812 */ /* 0x040fe400078efcff */
[C---:B------:R-:W-:Y:S02]  /*1960*/  LOP3.LUT R80, R90.reuse, 0x9, RZ, 0xfc, !PT ;  /* 0x000000095a507812 */ /* 0x040fe400078efcff */
[-C--:B------:R-:W-:Y:S01]  /*1970*/  ISETP.GE.AND P4, PT, R90, R95.reuse, PT ;  /* 0x0000005f5a00720c */ /* 0x080fe20003f86270 */
[----:B------:R-:W-:Y:S01]  /*1980*/  HMMA.16816.F32 R40, R12, R36, RZ ;  /* 0x000000240c28723c */ /* 0x000fe200000018ff */
[C---:B------:R-:W-:Y:S02]  /*1990*/  ISETP.GE.AND P6, PT, R0.reuse, R95, PT ;  /* 0x0000005f0000720c */ /* 0x040fe40003fc6270 */
[----:B------:R-:W-:Y:S02]  /*19a0*/  ISETP.GE.AND P5, PT, R0, R91, PT ;  /* 0x0000005b0000720c */ /* 0x000fe40003fa6270 */
[----:B------:R-:W-:-:S02]  /*19b0*/  ISETP.GE.AND P2, PT, R80, R95, PT ;  /* 0x0000005f5000720c */ /* 0x000fc40003f46270 */
[-C--:B------:R-:W-:Y:S01]  /*19c0*/  ISETP.GE.AND P1, PT, R80, R91.reuse, PT ;  /* 0x0000005b5000720c */ /* 0x080fe20003f26270 */
[C---:B------:R-:W-:Y:S01]  /*19d0*/  HMMA.16816.F32 R32, R12.reuse, R28, RZ ;  /* 0x0000001c0c20723c */ /* 0x040fe200000018ff */
[----:B------:R-:W-:Y:S02]  /*19e0*/  FSEL R0, R8, -INF , !P4 ;  /* 0xff80000008007808 */ /* 0x000fe40006000000 */
[C---:B------:R-:W-:Y:S02]  /*19f0*/  ISETP.GE.AND P4, PT, R90.reuse, R91, PT ;  /* 0x0000005b5a00720c */ /* 0x040fe40003f86270 */
[C---:B------:R-:W-:Y:S02]  /*1a00*/  LOP3.LUT R80, R90.reuse, 0x10, RZ, 0xfc, !PT ;  /* 0x000000105a507812 */ /* 0x040fe400078efcff */
[----:B------:R-:W-:Y:S01]  /*1a10*/  LOP3.LUT R8, R90, 0x11, RZ, 0xfc, !PT ;  /* 0x000000115a087812 */ /* 0x000fe200078efcff */
[----:B------:R-:W-:Y:S01]  /*1a20*/  HMMA.16816.F32 R24, R12, R20, RZ ;  /* 0x000000140c18723c */ /* 0x000fe200000018ff */
[----:B------:R-:W-:-:S02]  /*1a30*/  FSEL R89, R11, -INF , !P3 ;  /* 0xff8000000b597808 */ /* 0x000fc40005800000 */
[----:B------:R-:W-:-:S05]  /*1a40*/  ISETP.GE.AND P3, PT, R8, R95, PT ;  /* 0x0000005f0800720c */ /* 0x000fca0003f66270 */
        /* <DEDUP_REMOVED lines=9> */
[----:B--2---:R-:W-:Y:S01]  /*1ae0*/  HMMA.16816.F32 R64, R76, R72, R64 ;  /* 0x000000484c40723c */ /* 0x004fe20000001840 */
[----:B------:R-:W-:-:S02]  /*1af0*/  FSEL R73, R10, -INF , !P4 ;  /* 0xff8000000a497808 */ /* 0x000fc40006000000 */
[----:B------:R-:W-:Y:S02]  /*1b00*/  FSEL R72, R9, -INF , !P0 ;  /* 0xff80000009487808 */ /* 0x000fe40004000000 */
[C---:B------:R-:W-:Y:S02]  /*1b10*/  ISETP.GE.AND P4, PT, R80.reuse, R95, PT ;  /* 0x0000005f5000720c */ /* 0x040fe40003f86270 */
[----:B------:R-:W-:Y:S01]  /*1b20*/  ISETP.GE.AND P0, PT, R80, R91, PT ;  /* 0x0000005b5000720c */ /* 0x000fe20003f06270 */
[----:B------:R-:W-:Y:S01]  /*1b30*/  HMMA.16816.F32 R60, R76, R74, R60 ;  /* 0x0000004a4c3c723c */ /* 0x000fe2000000183c */
[----:B------:R-:W2:Y:S01]  /*1b40*/  LDSM.16.M88.4 R80, [R2+0x1c00] ;  /* 0x001c00000250783b */ /* 0x000ea20000000200 */
[----:B------:R-:W-:Y:S02]  /*1b50*/  LOP3.LUT R10, R90, 0x29, RZ, 0xfc, !PT ;  /* 0x000000295a0a7812 */ /* 0x000fe400078efcff */
[----:B------:R-:W-:Y:S02]  /*1b60*/  FSEL R98, R4, -INF , !P6 ;  /* 0xff80000004627808 */ /* 0x000fe40007000000 */
[----:B------:R-:W-:-:S02]  /*1b70*/  LOP3.LUT R4, R90, 0x18, RZ, 0xfc, !PT ;  /* 0x000000185a047812 */ /* 0x000fc400078efcff */
[----:B------:R-:W-:Y:S02]  /*1b80*/  FSEL R105, R6, -INF , !P5 ;  /* 0xff80000006697808 */ /* 0x000fe40006800000 */
[----:B------:R-:W-:Y:S02]  /*1b90*/  FSEL R74, R5, -INF , !P2 ;  /* 0xff800000054a7808 */ /* 0x000fe40005000000 */
[C---:B------:R-:W-:Y:S02]  /*1ba0*/  ISETP.GE.AND P5, PT, R4.reuse, R95, PT ;  /* 0x0000005f0400720c */ /* 0x040fe40003fa6270 */
[-C--:B------:R-:W-:Y:S02]  /*1bb0*/  ISETP.GE.AND P2, PT, R4, R91.reuse, PT ;  /* 0x0000005b0400720c */ /* 0x080fe40003f46270 */
[----:B------:R-:W-:Y:S01]  /*1bc0*/  LOP3.LUT R4, R90, 0x20, RZ, 0xfc, !PT ;  /* 0x000000205a047812 */ /* 0x000fe200078efcff */
[----:B-1----:R-:W-:Y:S01]  /*1bd0*/  HMMA.16816.F32 R56, R76, R68, R56 ;  /* 0x000000444c38723c */ /* 0x002fe20000001838 */
[----:B------:R-:W-:-:S02]  /*1be0*/  ISETP.GE.AND P6, PT, R8, R91, PT ;  /* 0x0000005b0800720c */ /* 0x000fc40003fc6270 */
[----:B------:R-:W-:Y:S02]  /*1bf0*/  LOP3.LUT R8, R90, 0x19, RZ, 0xfc, !PT ;  /* 0x000000195a087812 */ /* 0x000fe400078efcff */
[----:B------:R-:W-:Y:S02]  /*1c00*/  FSEL R119, R66, -INF , !P0 ;  /* 0xff80000042777808 */ /* 0x000fe40004000000 */
[----:B------:R-:W-:Y:S01]  /*1c10*/  FSEL R68, R65, -INF , !P3 ;  /* 0xff80000041447808 */ /* 0x000fe20005800000 */
[----:B------:R-:W-:Y:S01]  /*1c20*/  HMMA.16816.F32 R52, R76, R70, R52 ;  /* 0x000000464c34723c */ /* 0x000fe20000001834 */
[----:B------:R-:W-:Y:S02]  /*1c30*/  FSEL R93, R7, -INF , !P1 ;  /* 0xff800000075d7808 */ /* 0x000fe40004800000 */
[C---:B------:R-:W-:Y:S02]  /*1c40*/  ISETP.GE.AND P0, PT, R4.reuse, R95, PT ;  /* 0x0000005f0400720c */ /* 0x040fe40003f06270 */
[----:B------:R-:W-:-:S02]  /*1c50*/  ISETP.GE.AND P3, PT, R4, R91, PT ;  /* 0x0000005b0400720c */ /* 0x000fc40003f66270 */
[----:B------:R-:W-:Y:S01]  /*1c60*/  FSEL R64, R64, -INF , !P4 ;  /* 0xff80000040407808 */ /* 0x000fe20006000000 */
[----:B------:R-:W1:Y:S01]  /*1c70*/  LDSM.16.M88.4 R4, [R2+0x2000] ;  /* 0x002000000204783b */ /* 0x000e620000000200 */
[C---:B------:R-:W-:Y:S02]  /*1c80*/  ISETP.GE.AND P1, PT, R8.reuse, R95, PT ;  /* 0x0000005f0800720c */ /* 0x040fe40003f26270 */
[----:B------:R-:W-:Y:S02]  /*1c90*/  ISETP.GE.AND P4, PT, R8, R91, PT ;  /* 0x0000005b0800720c */ /* 0x000fe40003f86270 */
[----:B------:R-:W-:Y:S02]  /*1ca0*/  LOP3.LUT R8, R90, 0x21, RZ, 0xfc, !PT ;  /* 0x000000215a087812 */ /* 0x000fe400078efcff */
[----:B------:R-:W-:Y:S01]  /*1cb0*/  FSEL R121, R67, -INF , !P6 ;  /* 0xff80000043797808 */ /* 0x000fe20007000000 */
[----:B--2---:R-:W-:Y:S01]  /*1cc0*/  HMMA.16816.F32 R48, R76, R80, R48 ;  /* 0x000000504c30723c */ /* 0x004fe20000001830 */
[----:B------:R-:W-:-:S02]  /*1cd0*/  FSEL R60, R60, -INF , !P5 ;  /* 0xff8000003c3c7808 */ /* 0x000fc40006800000 */
[C---:B------:R-:W-:Y:S02]  /*1ce0*/  ISETP.GE.AND P6, PT, R8.reuse, R95, PT ;  /* 0x0000005f0800720c */ /* 0x040fe40003fc6270 */
[----:B------:R-:W-:Y:S02]  /*1cf0*/  ISETP.GE.AND P5, PT, R8, R91, PT ;  /* 0x0000005b0800720c */ /* 0x000fe40003fa6270 */
[----:B------:R-:W-:Y:S01]  /*1d00*/  LOP3.LUT R8, R90, 0x28, RZ, 0xfc, !PT ;  /* 0x000000285a087812 */ /* 0x000fe200078efcff */
[----:B------:R-:W-:Y:S01]  /*1d10*/  HMMA.16816.F32 R44, R76, R82, R44 ;  /* 0x000000524c2c723c */ /* 0x000fe2000000182c */
[----:B------:R-:W-:Y:S02]  /*1d20*/  FSEL R69, R62, -INF , !P2 ;  /* 0xff8000003e457808 */ /* 0x000fe40005000000 */
[----:B------:R-:W-:Y:S02]  /*1d30*/  FSEL R70, R61, -INF , !P1 ;  /* 0xff8000003d467808 */ /* 0x000fe40004800000 */
[----:B------:R-:W-:-:S02]  /*1d40*/  ISETP.GE.AND P2, PT, R8, R95, PT ;  /* 0x0000005f0800720c */ /* 0x000fc40003f46270 */
[----:B------:R-:W-:Y:S02]  /*1d50*/  ISETP.GE.AND P1, PT, R8, R91, PT ;  /* 0x0000005b0800720c */ /* 0x000fe40003f26270 */
[----:B------:R-:W-:Y:S02]  /*1d60*/  LOP3.LUT R8, R90, 0x30, RZ, 0xfc, !PT ;  /* 0x000000305a087812 */ /* 0x000fe400078efcff */
[----:B------:R-:W-:Y:S02]  /*1d70*/  FSEL R117, R63, -INF , !P4 ;  /* 0xff8000003f757808 */ /* 0x000fe40006000000 */
[----:B------:R-:W-:Y:S02]  /*1d80*/  FSEL R102, R56, -INF , !P0 ;  /* 0xff80000038667808 */ /* 0x000fe40004000000 */
[----:B------:R-:W-:Y:S02]  /*1d90*/  FSEL R115, R58, -INF , !P3 ;  /* 0xff8000003a737808 */ /* 0x000fe40005800000 */
[----:B------:R-:W-:-:S02]  /*1da0*/  FSEL R80, R57, -INF , !P6 ;  /* 0xff80000039507808 */ /* 0x000fc40007000000 */
[C---:B------:R-:W-:Y:S02]  /*1db0*/  ISETP.GE.AND P4, PT, R10.reuse, R95, PT ;  /* 0x0000005f0a00720c */ /* 0x040fe40003f86270 */
[----:B------:R-:W-:Y:S02]  /*1dc0*/  ISETP.GE.AND P0, PT, R10, R91, PT ;  /* 0x0000005b0a00720c */ /* 0x000fe40003f06270 */
[C---:B------:R-:W-:Y:S01]  /*1dd0*/  ISETP.GE.AND P3, PT, R8.reuse, R95, PT ;  /* 0x0000005f0800720c */ /* 0x040fe20003f66270 */
[----:B-1----:R-:W-:Y:S01]  /*1de0*/  HMMA.16816.F32 R40, R76, R4, R40 ;  /* 0x000000044c28723c */ /* 0x002fe20000001828 */
[----:B------:R-:W-:Y:S02]  /*1df0*/  ISETP.GE.AND P6, PT, R8, R91, PT ;  /* 0x0000005b0800720c */ /* 0x000fe40003fc6270 */
[----:B------:R-:W1:Y:S01]  /*1e00*/  LDSM.16.M88.4 R8, [R2+0x2400] ;  /* 0x002400000208783b */ /* 0x000e620000000200 */
[----:B------:R-:W-:Y:S02]  /*1e10*/  FSEL R106, R52, -INF , !P2 ;  /* 0xff800000346a7808 */ /* 0x000fe40005000000 */
[----:B------:R-:W-:-:S02]  /*1e20*/  LOP3.LUT R56, R90, 0x31, RZ, 0xfc, !PT ;  /* 0x000000315a387812 */ /* 0x000fc400078efcff */
[----:B------:R-:W-:Y:S01]  /*1e30*/  LOP3.LUT R52, R90, 0x38, RZ, 0xfc, !PT ;  /* 0x000000385a347812 */ /* 0x000fe200078efcff */
[----:B------:R-:W-:Y:S01]  /*1e40*/  HMMA.16816.F32 R36, R76, R6, R36 ;  /* 0x000000064c24723c */ /* 0x000fe20000001824 */
[----:B------:R-:W-:Y:S02]  /*1e50*/  FSEL R103, R59, -INF , !P5 ;  /* 0xff8000003b677808 */ /* 0x000fe40006800000 */
[----:B------:R-:W-:Y:S02]  /*1e60*/  FSEL R113, R54, -INF , !P1 ;  /* 0xff80000036717808 */ /* 0x000fe40004800000 */
[----:B------:R-:W-:Y:S02]  /*1e70*/  FSEL R82, R53, -INF , !P4 ;  /* 0xff80000035527808 */ /* 0x000fe40006000000 */
[C---:B------:R-:W-:Y:S02]  /*1e80*/  ISETP.GE.AND P5, PT, R56.reuse, R95, PT ;  /* 0x0000005f3800720c */ /* 0x040fe40003fa6270 */
        /* <DEDUP_REMOVED lines=9> */
[-C--:B------:R-:W-:Y:S02]  /*1f20*/  ISETP.GE.AND P0, PT, R56, R95.reuse, PT ;  /* 0x0000005f3800720c */ /* 0x080fe40003f06270 */
[----:B------:R-:W-:Y:S02]  /*1f30*/  FSEL R99, R50, -INF , !P6 ;  /* 0xff80000032637808 */ /* 0x000fe40007000000 */
[----:B------:R-:W-:Y:S02]  /*1f40*/  FSEL R108, R49, -INF , !P5 ;  /* 0xff800000316c7808 */ /* 0x000fe40006800000 */
[C---:B------:R-:W-:Y:S01]  /*1f50*/  ISETP.GE.AND P2, PT, R4.reuse, R95, PT ;  /* 0x0000005f0400720c */ /* 0x040fe20003f46270 */
[----:B-1----:R-:W-:Y:S01]  /*1f60*/  HMMA.16816.F32 R32, R76, R8, R32 ;  /* 0x000000084c20723c */ /* 0x002fe20000001820 */
[----:B------:R-:W-:-:S02]  /*1f70*/  ISETP.GE.AND P1, PT, R4, R91, PT ;  /* 0x0000005b0400720c */ /* 0x000fc40003f26270 */
[C---:B------:R-:W-:Y:S02]  /*1f80*/  ISETP.GE.AND P6, PT, R52.reuse, R95, PT ;  /* 0x0000005f3400720c */ /* 0x040fe40003fc6270 */
[----:B------:R-:W-:Y:S02]  /*1f90*/  ISETP.GE.AND P5, PT, R52, R91, PT ;  /* 0x0000005b3400720c */ /* 0x000fe40003fa6270 */
[----:B------:R-:W-:Y:S01]  /*1fa0*/  LOP3.LUT R4, R90, 0x48, RZ, 0xfc, !PT ;  /* 0x000000485a047812 */ /* 0x000fe200078efcff */
[----:B------:R-:W1:Y:S01]  /*1fb0*/  LDSM.16.M88.4 R52, [R2+0x2800] ;  /* 0x002800000234783b */ /* 0x000e620000000200 */
[----:B------:R-:W-:Y:S01]  /*1fc0*/  FSEL R101, R46, -INF , !P4 ;  /* 0xff8000002e657808 */ /* 0x000fe20006000000 */
[----:B------:R-:W-:Y:S01]  /*1fd0*/  HMMA.16816.F32 R28, R76, R10, R28 ;  /* 0x0000000a4c1c723c */ /* 0x000fe2000000181c */
[----:B------:R-:W-:Y:S02]  /*1fe0*/  FSEL R112, R45, -INF , !P0 ;  /* 0xff8000002d707808 */ /* 0x000fe40004000000 */
[----:B------:R-:W-:-:S02]  /*1ff0*/  FSEL R48, R48, -INF , !P3 ;  /* 0xff80000030307808 */ /* 0x000fc40005800000 */
[C---:B------:R-:W-:Y:S02]  /*2000*/  ISETP.GE.AND P4, PT, R4.reuse, R95, PT ;  /* 0x0000005f0400720c */ /* 0x040fe40003f86270 */
[-C--:B------:R-:W-:Y:S02]  /*2010*/  ISETP.GE.AND P0, PT, R4, R91.reuse, PT ;  /* 0x0000005b0400720c */ /* 0x080fe40003f06270 */
[----:B------:R-:W-:Y:S02]  /*2020*/  ISETP.GE.AND P3, PT, R56, R91, PT ;  /* 0x0000005b3800720c */ /* 0x000fe40003f66270 */
        /* <DEDUP_REMOVED lines=10> */
[----:B------:R2:W3:Y:S01]  /*20d0*/  LDSM.16.M88.4 R4, [R2+0x2c00] ;  /* 0x002c00000204783b */ /* 0x0004e20000000200 */
[----:B------:R-:W-:Y:S01]  /*20e0*/  LOP3.LUT R40, R90, 0x51, RZ, 0xfc, !PT ;  /* 0x000000515a287812 */ /* 0x000fe200078efcff */
[----:B------:R-:W-:-:S04]  /*20f0*/  DEPBAR.LE SB0, 0x0 ;  /* 0x000080000000791a */ /* 0x000fc80000000000 */
[----:B------:R-:W-:Y:S01]  /*2100*/  FSEL R56, R36, -INF , !P4 ;  /* 0xff80000024387808 */ /* 0x000fe20006000000 */
[C---:B-1----:R-:W-:Y:S01]  /*2110*/  HMMA.16816.F32 R24, R76.reuse, R52, R24 ;  /* 0x000000344c18723c */ /* 0x042fe20000001818 */
[C---:B------:R-:W-:Y:S02]  /*2120*/  LOP3.LUT R36, R90.reuse, 0x58, RZ, 0xfc, !PT ;  /* 0x000000585a247812 */ /* 0x040fe400078efcff */
[----:B------:R-:W-:Y:S02]  /*2130*/  LOP3.LUT R10, R90, 0x59, RZ, 0xfc, !PT ;  /* 0x000000595a0a7812 */ /* 0x000fe400078efcff */
[----:B------:R-:W-:Y:S02]  /*2140*/  FSEL R59, R43, -INF , !P1 ;  /* 0xff8000002b3b7808 */ /* 0x000fe40004800000 */
[C---:B------:R-:W-:Y:S01]  /*2150*/  ISETP.GE.AND P1, PT, R40.reuse, R95, PT ;  /* 0x0000005f2800720c */ /* 0x040fe20003f26270 */
[----:B------:R-:W-:Y:S01]  /*2160*/  HMMA.16816.F32 R20, R76, R54, R20 ;  /* 0x000000364c14723c */ /* 0x000fe20000001814 */
[----:B------:R-:W-:-:S02]  /*2170*/  ISETP.GE.AND P4, PT, R40, R91, PT ;  /* 0x0000005b2800720c */ /* 0x000fc40003f86270 */
[----:B------:R-:W-:Y:S02]  /*2180*/  FSEL R85, R38, -INF , !P0 ;  /* 0xff80000026557808 */ /* 0x000fe40004000000 */
[----:B------:R-:W-:Y:S02]  /*2190*/  FSEL R65, R39, -INF , !P6 ;  /* 0xff80000027417808 */ /* 0x000fe40007000000 */
[----:B------:R-:W-:Y:S02]  /*21a0*/  FSEL R40, R32, -INF , !P5 ;  /* 0xff80000020287808 */ /* 0x000fe40006800000 */
[----:B--2---:R-:W-:Y:S02]  /*21b0*/  LOP3.LUT R2, R90, 0x60, RZ, 0xfc, !PT ;  /* 0x000000605a027812 */ /* 0x004fe400078efcff */
[-C--:B------:R-:W-:Y:S02]  /*21c0*/  ISETP.GE.AND P0, PT, R36, R95.reuse, PT ;  /* 0x0000005f2400720c */ /* 0x080fe40003f06270 */
[----:B------:R-:W-:-:S02]  /*21d0*/  ISETP.GE.AND P6, PT, R10, R95, PT ;  /* 0x0000005f0a00720c */ /* 0x000fc40003fc6270 */
[----:B------:R-:W-:Y:S02]  /*21e0*/  ISETP.GE.AND P5, PT, R10, R91, PT ;  /* 0x0000005b0a00720c */ /* 0x000fe40003fa6270 */
[----:B------:R-:W-:Y:S02]  /*21f0*/  LOP3.LUT R10, R90, 0x61, RZ, 0xfc, !PT ;  /* 0x000000615a0a7812 */ /* 0x000fe400078efcff */
[----:B------:R-:W-:Y:S02]  /*2200*/  FSEL R57, R34, -INF , !P2 ;  /* 0xff80000022397808 */ /* 0x000fe40005000000 */
[----:B------:R-:W-:Y:S02]  /*2210*/  FSEL R38, R33, -INF , !P1 ;  /* 0xff80000021267808 */ /* 0x000fe40004800000 */
[C---:B------:R-:W-:Y:S01]  /*2220*/  ISETP.GE.AND P2, PT, R2.reuse, R95, PT ;  /* 0x0000005f0200720c */ /* 0x040fe20003f46270 */
[----:B---3--:R-:W-:Y:S01]  /*2230*/  HMMA.16816.F32 R16, R76, R4, R16 ;  /* 0x000000044c10723c */ /* 0x008fe20000001810 */
[----:B------:R-:W-:-:S02]  /*2240*/  ISETP.GE.AND P1, PT, R2, R91, PT ;  /* 0x0000005b0200720c */ /* 0x000fc40003f26270 */
[----:B------:R-:W-:Y:S02]  /*2250*/  FSEL R104, R37, -INF , !P3 ;  /* 0xff80000025687808 */ /* 0x000fe40005800000 */
[----:B------:R-:W-:Y:S02]  /*2260*/  FSEL R51, R35, -INF , !P4 ;  /* 0xff80000023337808 */ /* 0x000fe40006000000 */
[----:B------:R-:W-:Y:S01]  /*2270*/  FSEL R96, R28, -INF , !P0 ;  /* 0xff8000001c607808 */ /* 0x000fe20004000000 */
[----:B------:R-:W-:Y:S01]  /*2280*/  HMMA.16816.F32 R12, R76, R6, R12 ;  /* 0x000000064c0c723c */ /* 0x000fe2000000180c */
[----:B------:R-:W-:Y:S02]  /*2290*/  LOP3.LUT R2, R90, 0x69, RZ, 0xfc, !PT ;  /* 0x000000695a027812 */ /* 0x000fe400078efcff */
[----:B------:R-:W-:Y:S02]  /*22a0*/  ISETP.GE.AND P3, PT, R36, R91, PT ;  /* 0x0000005b2400720c */ /* 0x000fe40003f66270 */
[----:B------:R-:W-:-:S02]  /*22b0*/  ISETP.GE.AND P4, PT, R10, R95, PT ;  /* 0x0000005f0a00720c */ /* 0x000fc40003f86270 */
[----:B------:R-:W-:Y:S02]  /*22c0*/  ISETP.GE.AND P0, PT, R10, R91, PT ;  /* 0x0000005b0a00720c */ /* 0x000fe40003f06270 */
[----:B------:R-:W-:Y:S02]  /*22d0*/  LOP3.LUT R10, R90, 0x68, RZ, 0xfc, !PT ;  /* 0x000000685a0a7812 */ /* 0x000fe400078efcff */
[----:B------:R-:W-:Y:S02]  /*22e0*/  FSEL R63, R31, -INF , !P5 ;  /* 0xff8000001f3f7808 */ /* 0x000fe40006800000 */
[----:B------:R-:W-:Y:S02]  /*22f0*/  FSEL R62, R24, -INF , !P2 ;  /* 0xff800000183e7808 */ /* 0x000fe40005000000 */
[C---:B------:R-:W-:Y:S02]  /*2300*/  ISETP.GE.AND P5, PT, R2.reuse, R95, PT ;  /* 0x0000005f0200720c */ /* 0x040fe40003fa6270 */
[----:B------:R-:W-:-:S02]  /*2310*/  ISETP.GE.AND P2, PT, R2, R91, PT ;  /* 0x0000005b0200720c */ /* 0x000fc40003f46270 */
[----:B------:R-:W-:Y:S02]  /*2320*/  FSEL R55, R30, -INF , !P3 ;  /* 0xff8000001e377808 */ /* 0x000fe40005800000 */
[----:B------:R-:W-:Y:S02]  /*2330*/  LOP3.LUT R2, R90, 0x70, RZ, 0xfc, !PT ;  /* 0x000000705a027812 */ /* 0x000fe400078efcff */
[-C--:B------:R-:W-:Y:S02]  /*2340*/  ISETP.GE.AND P3, PT, R10, R95.reuse, PT ;  /* 0x0000005f0a00720c */ /* 0x080fe40003f66270 */
[----:B------:R-:W-:Y:S02]  /*2350*/  LOP3.LUT R4, R90, 0x71, RZ, 0xfc, !PT ;  /* 0x000000715a047812 */ /* 0x000fe400078efcff */
[----:B------:R-:W-:Y:S01]  /*2360*/  FSEL R61, R26, -INF , !P1 ;  /* 0xff8000001a3d7808 */ /* 0x000fe20004800000 */
[----:B------:R-:W-:Y:S01]  /*2370*/  BAR.SYNC.DEFER_BLOCKING 0x0 ;  /* 0x0000000000007b1d */ /* 0x000fe20000010000 */
[----:B------:R-:W-:-:S02]  /*2380*/  ISETP.GE.AND P1, PT, R2, R95, PT ;  /* 0x0000005f0200720c */ /* 0x000fc40003f26270 */
[----:B------:R-:W-:Y:S02]  /*2390*/  FSEL R49, R27, -INF , !P0 ;  /* 0xff8000001b317808 */ /* 0x000fe40004000000 */
[----:B------:R-:W-:Y:S02]  /*23a0*/  FSEL R66, R25, -INF , !P4 ;  /* 0xff80000019427808 */ /* 0x000fe40006000000 */
[----:B------:R-:W-:Y:S02]  /*23b0*/  ISETP.GE.AND P0, PT, R4, R95, PT ;  /* 0x0000005f0400720c */ /* 0x000fe40003f06270 */
[----:B------:R-:W-:Y:S02]  /*23c0*/  FSEL R94, R20, -INF , !P3 ;  /* 0xff800000145e7808 */ /* 0x000fe40005800000 */
[-C--:B------:R-:W-:Y:S02]  /*23d0*/  ISETP.GE.AND P4, PT, R2, R91.reuse, PT ;  /* 0x0000005b0200720c */ /* 0x080fe40003f86270 */
[----:B------:R-:W-:-:S02]  /*23e0*/  ISETP.GE.AND P3, PT, R4, R91, PT ;  /* 0x0000005b0400720c */ /* 0x000fc40003f66270 */
[C---:B------:R-:W-:Y:S02]  /*23f0*/  LOP3.LUT R4, R90.reuse, 0x78, RZ, 0xfc, !PT ;  /* 0x000000785a047812 */ /* 0x040fe400078efcff */
[----:B------:R-:W-:Y:S02]  /*2400*/  LOP3.LUT R2, R90, 0x79, RZ, 0xfc, !PT ;  /* 0x000000795a027812 */ /* 0x000fe400078efcff */
[----:B------:R-:W-:Y:S02]  /*2410*/  FSEL R90, R16, -INF , !P1 ;  /* 0xff800000105a7808 */ /* 0x000fe40004800000 */
[----:B------:R-:W-:Y:S02]  /*2420*/  FSEL R16, R17, -INF , !P0 ;  /* 0xff80000011107808 */ /* 0x000fe40004000000 */
[----:B------:R-:W-:Y:S02]  /*2430*/  ISETP.NE.AND P0, PT, R84, 0x1, PT ;  /* 0x000000015400780c */ /* 0x000fe40003f05270 */
[----:B------:R-:W-:-:S02]  /*2440*/  FSEL R100, R29, -INF , !P6 ;  /* 0xff8000001d647808 */ /* 0x000fc40007000000 */
[----:B------:R-:W-:Y:S02]  /*2450*/  ISETP.GE.AND P6, PT, R10, R91, PT ;  /* 0x0000005b0a00720c */ /* 0x000fe40003fc6270 */
[----:B------:R-:W-:Y:S02]  /*2460*/  FSEL R92, R21, -INF , !P5 ;  /* 0xff800000155c7808 */ /* 0x000fe40006800000 */
[----:B------:R-:W-:Y:S02]  /*2470*/  FSEL R53, R22, -INF , !P6 ;  /* 0xff80000016357808 */ /* 0x000fe40007000000 */
[----:B------:R-:W-:Y:S02]  /*2480*/  FSEL R45, R23, -INF , !P2 ;  /* 0xff800000172d7808 */ /* 0x000fe40005000000 */
[-C--:B------:R-:W-:Y:S02]  /*2490*/  ISETP.GE.AND P6, PT, R4, R95.reuse, PT ;  /* 0x0000005f0400720c */ /* 0x080fe40003fc6270 */
[----:B------:R-:W-:-:S02]  /*24a0*/  ISETP.GE.AND P5, PT, R2, R95, PT ;  /* 0x0000005f0200720c */ /* 0x000fc40003fa6270 */
[-C--:B------:R-:W-:Y:S02]  /*24b0*/  ISETP.GE.AND P2, PT, R4, R91.reuse, PT ;  /* 0x0000005b0400720c */ /* 0x080fe40003f46270 */
[----:B------:R-:W-:Y:S02]  /*24c0*/  ISETP.GE.AND P1, PT, R2, R91, PT ;  /* 0x0000005b0200720c */ /* 0x000fe40003f26270 */
[----:B------:R-:W-:Y:S02]  /*24d0*/  FSEL R35, R18, -INF , !P4 ;  /* 0xff80000012237808 */ /* 0x000fe40006000000 */
[----:B------:R-:W-:Y:S02]  /*24e0*/  FSEL R33, R19, -INF , !P3 ;  /* 0xff80000013217808 */ /* 0x000fe40005800000 */
[----:B------:R-:W-:Y:S02]  /*24f0*/  FSEL R54, R12, -INF , !P6 ;  /* 0xff8000000c367808 */ /* 0x000fe40007000000 */
[----:B------:R-:W-:-:S02]  /*2500*/  FSEL R34, R13, -INF , !P5 ;  /* 0xff8000000d227808 */ /* 0x000fc40006800000 */
[----:B------:R-:W-:Y:S02]  /*2510*/  FSEL R27, R14, -INF , !P2 ;  /* 0xff8000000e1b7808 */ /* 0x000fe40005000000 */
[----:B------:R-:W-:Y:S01]  /*2520*/  FSEL R23, R15, -INF , !P1 ;  /* 0xff8000000f177808 */ /* 0x000fe20004800000 */
[----:B------:R-:W-:Y:S06]  /*2530*/  @!P0 BRA `(.L_x_3784) ;  /* 0x00000004004c8947 */ /* 0x000fec0003800000 */
        /* <DEDUP_REMOVED lines=11> */
.L_x_3785:
        /* <DEDUP_REMOVED lines=58> */
.L_x_3786:
[----:B------:R-:W-:Y:S01]  /*2990*/  IADD3 R10, P1, PT, R142, UR4, RZ ;  /* 0x000000048e0a7c10 */ /* 0x000fe2000ff3e0ff */
[----:B------:R-:W-:Y:S01]  /*29a0*/  @!PT LDS RZ, [RZ] ;  /* 0x00000000fffff984 */ /* 0x000fe20000000800 */
[----:B------:R-:W-:Y:S01]  /*29b0*/  @!PT LDS RZ, [RZ] ;  /* 0x00000000fffff984 */ /* 0x000fe20000000800 */
[----:B------:R-:W-:Y:S01]  /*29c0*/  @!PT LDS RZ, [RZ] ;  /* 0x00000000fffff984 */ /* 0x000fe20000000800 */
[----:B------:R1:W-:Y:S03]  /*29d0*/  LDGSTS.E.BYPASS.LTC128B.128 [R155+0x1000], desc[UR26][R142.64] ;  /* 0x010000008e9b7fae */ /* 0x0003e6000b981a1a */
[----:B------:R-:W-:Y:S02]  /*29e0*/  IADD3.X R11, PT, PT, R143, UR8, RZ, P1, !PT ;  /* 0x000000088f0b7c10 */ /* 0x000fe40008ffe4ff */
[----:B------:R-:W-:-:S03]  /*29f0*/  IADD3 R6, P1, PT, R10, UR4, RZ ;  /* 0x000000040a067c10 */ /* 0x000fc6000ff3e0ff */
[----:B------:R1:W-:Y:S01]  /*2a00*/  LDGSTS.E.BYPASS.LTC128B.128 [R155+0x1800], desc[UR26][R10.64] ;  /* 0x018000000a9b7fae */ /* 0x0003e2000b981a1a */
[----:B------:R-:W-:Y:S02]  /*2a10*/  IADD3.X R7, PT, PT, R11, UR8, RZ, P1, !PT ;  /* 0x000000080b077c10 */ /* 0x000fe40008ffe4ff */
[----:B------:R-:W-:-:S03]  /*2a20*/  IADD3 R4, P1, PT, R6, UR4, RZ ;  /* 0x0000000406047c10 */ /* 0x000fc6000ff3e0ff */
[----:B------:R1:W-:Y:S01]  /*2a30*/  LDGSTS.E.BYPASS.LTC128B.128 [R155+0x2000], desc[UR26][R6.64] ;  /* 0x02000000069b7fae */ /* 0x0003e2000b981a1a */
[----:B------:R-:W-:-:S05]  /*2a40*/  IADD3.X R5, PT, PT, R7, UR8, RZ, P1, !PT ;  /* 0x0000000807057c10 */ /* 0x000fca0008ffe4ff */
[----:B------:R1:W-:Y:S04]  /*2a50*/  LDGSTS.E.BYPASS.LTC128B.128 [R155+0x2800], desc[UR26][R4.64] ;  /* 0x02800000049b7fae */ /* 0x0003e8000b981a1a */
[----:B------:R-:W0:Y:S02]  /*2a60*/  LDGDEPBAR ;  /* 0x00000000000079af */ /* 0x000e240000000000 */
.L_x_3784:
        /* <DEDUP_REMOVED lines=14> */
[----:B------:R-:W-:Y:S02]  /*2b50*/  LOP3.LUT R137, R3, 0x120, R88, 0xf8, !PT ;  /* 0x0000012003897812 */ /* 0x000fe400078ef858 */
[----:B------:R-:W-:Y:S02]  /*2b60*/  FMNMX3.FTZ R5, R5, R112, R46, !PT ;  /* 0x0000007005057276 */ /* 0x000fe4000781002e */
[----:B------:R-:W-:Y:S02]  /*2b70*/  LEA R137, R137, UR5, 0x1 ;  /* 0x0000000589897c11 */ /* 0x000fe4000f8e08ff */
[----:B------:R-:W-:Y:S02]  /*2b80*/  FMNMX3.FTZ R5, R5, R8, R56, !PT ;  /* 0x0000000805057276 */ /* 0x000fe40007810038 */
[----:B------:R-:W-:Y:S01]  /*2b90*/  IADD3 R26, PT, PT, R86, R137, RZ ;  /* 0x00000089561a7210 */ /* 0x000fe20007ffe0ff */
[----:B------:R-:W-:Y:S01]  /*2ba0*/  LDSM.16.MT88.4 R12, [R137+0x3400] ;  /* 0x00340000890c783b */ /* 0x000fe20000004200 */
        /* <DEDUP_REMOVED lines=55> */
[----:B------:R-:W-:Y:S01]  /*2f20*/  FADD.FTZ R58, R107, R58 ;  /* 0x0000003a6b3a7221 */ /* 0x000fe20000010000 */
[--C-:B------:R-:W-:Y:S01]  /*2f30*/  FFMA.FTZ R66, R66, UR4, -R39.reuse ;  /* 0x0000000442427c23 */ /* 0x100fe20008010827 */
[----:B------:R-:W1:Y:S01]  /*2f40*/  SHFL.BFLY PT, R5, R0, 0x2, 0x1f ;  /* 0x0c401f0000057f89 */ /* 0x000e6200000e0000 */
[----:B------:R-:W-:-:S03]  /*2f50*/  FFMA.FTZ R34, R34, UR4, -R39 ;  /* 0x0000000422227c23 */ /* 0x000fc60008010827 */
[----:B------:R-:W-:Y:S01]  /*2f60*/  MUFU.EX2 R44, R44 ;  /* 0x0000002c002c7308 */ /* 0x000fe20000000800 */
[----:B--2---:R-:W-:Y:S01]  /*2f70*/  F2FP.F16.F32.PACK_AB R82, R50, R95 ;  /* 0x0000005f3252723e */ /* 0x004fe200000000ff */
[----:B------:R-:W-:-:S04]  /*2f80*/  FADD.FTZ R95, R95, R58 ;  /* 0x0000003a5f5f7221 */ /* 0x000fc80000010000 */
[----:B------:R-:W-:Y:S02]  /*2f90*/  FADD.FTZ R50, R50, R95 ;  /* 0x0000005f32327221 */ /* 0x000fe40000010000 */
        /* <DEDUP_REMOVED lines=9> */
[----:B------:R-:W-:Y:S02]  /*3030*/  LDSM.16.MT88.4 R4, [R26+0x3000] ;  /* 0x003000001a04783b */ /* 0x000fe40000004200 */
        /* <DEDUP_REMOVED lines=33> */
[----:B------:R-:W-:Y:S01]  /*3250*/  LDSM.16.MT88.4 R16, [R137+0x4400] ;  /* 0x004400008910783b */ /* 0x000fe20000004200 */
[----:B------:R-:W3:Y:S01]  /*3260*/  MUFU.EX2 R52, R52 ;  /* 0x0000003400347308 */ /* 0x000ee20000000800 */
[----:B--2---:R-:W-:Y:S01]  /*3270*/  F2FP.F16.F32.PACK_AB R81, R64, R111 ;  /* 0x0000006f4051723e */ /* 0x004fe200000000ff */
[--C-:B------:R-:W-:Y:S01]  /*3280*/  FFMA.FTZ R57, R57, UR4, -R24.reuse ;  /* 0x0000000439397c23 */ /* 0x100fe20008010818 */
[--C-:B------:R-:W-:Y:S01]  /*3290*/  FFMA.FTZ R92, R51, UR4, -R24.reuse ;  /* 0x00000004335c7c23 */ /* 0x100fe20008010818 */
[--C-:B------:R-:W-:Y:S01]  /*32a0*/  FFMA.FTZ R55, R55, UR4, -R24.reuse ;  /* 0x0000000437377c23 */ /* 0x100fe20008010818 */
[----:B------:R-:W-:Y:S01]  /*32b0*/  FFMA.FTZ R98, R63, UR4, -R24 ;  /* 0x000000043f627c23 */ /* 0x000fe20008010818 */
[----:B------:R-:W-:Y:S01]  /*32c0*/  FADD.FTZ R64, R111, R64 ;  /* 0x000000406f407221 */ /* 0x000fe20000010000 */
[----:B------:R-:W-:Y:S01]  /*32d0*/  FFMA.FTZ R51, R54, UR4, -R39 ;  /* 0x0000000436337c23 */ /* 0x000fe20008010827 */
[----:B------:R-:W-:Y:S01]  /*32e0*/  MUFU.EX2 R93, R93 ;  /* 0x0000005d005d7308 */ /* 0x000fe20000000800 */
[--C-:B------:R-:W-:Y:S01]  /*32f0*/  FFMA.FTZ R54, R61, UR4, -R24.reuse ;  /* 0x000000043d367c23 */ /* 0x100fe20008010818 */
[--C-:B------:R-:W-:Y:S01]  /*3300*/  FFMA.FTZ R49, R49, UR4, -R24.reuse ;  /* 0x0000000431317c23 */ /* 0x100fe20008010818 */
[--C-:B------:R-:W-:Y:S01]  /*3310*/  FFMA.FTZ R45, R45, UR4, -R24.reuse ;  /* 0x000000042d2d7c23 */ /* 0x100fe20008010818 */
[--C-:B------:R-:W-:Y:S01]  /*3320*/  FFMA.FTZ R53, R53, UR4, -R24.reuse ;  /* 0x0000000435357c23 */ /* 0x100fe20008010818 */
[--C-:B------:R-:W-:Y:S01]  /*3330*/  FFMA.FTZ R27, R27, UR4, -R24.reuse ;  /* 0x000000041b1b7c23 */ /* 0x100fe20008010818 */
[----:B------:R-:W-:-:S02]  /*3340*/  FFMA.FTZ R156, R23, UR4, -R24 ;  /* 0x00000004179c7c23 */ /* 0x000fc40008010818 */
[----:B------:R-:W2:Y:S01]  /*3350*/  MUFU.EX2 R48, R48 ;  /* 0x0000003000307308 */ /* 0x000ea20000000800 */
[----:B---3--:R-:W-:Y:S01]  /*3360*/  F2FP.F16.F32.PACK_AB R83, R52, R105 ;  /* 0x000000693453723e */ /* 0x008fe200000000ff */
[----:B------:R-:W-:-:S04]  /*3370*/  FADD.FTZ R105, R105, R64 ;  /* 0x0000004069697221 */ /* 0x000fc80000010000 */
[----:B------:R-:W-:Y:S02]  /*3380*/  FADD.FTZ R52, R52, R105 ;  /* 0x0000006934347221 */ /* 0x000fe40000010000 */
[----:B------:R-:W-:Y:S01]  /*3390*/  MUFU.EX2 R46, R46 ;  /* 0x0000002e002e7308 */ /* 0x000fe20000000800 */
[C---:B-1----:R-:W-:Y:S07]  /*33a0*/  HMMA.16816.F32 R68, R80.reuse, R72, RZ ;  /* 0x000000485044723c */ /* 0x042fee00000018ff */
[----:B------:R-:W1:Y:S01]  /*33b0*/  MUFU.EX2 R89, R89 ;  /* 0x0000005900597308 */ /* 0x000e620000000800 */
[C---:B------:R-:W-:Y:S07]  /*33c0*/  HMMA.16816.F32 R72, R80.reuse, R74, RZ ;  /* 0x0000004a5048723c */ /* 0x040fee00000018ff */
[----:B------:R-:W-:Y:S01]  /*33d0*/  MUFU.EX2 R56, R56 ;  /* 0x0000003800387308 */ /* 0x000fe20000000800 */
[----:B------:R-:W-:Y:S01]  /*33e0*/  HMMA.16816.F32 R76, R80, R4, RZ ;  /* 0x00000004504c723c */ /* 0x000fe200000018ff */
[----:B------:R-:W-:Y:S01]  /*33f0*/  F2FP.F16.F32.PACK_AB R4, R44, R91 ;  /* 0x0000005b2c04723e */ /* 0x000fe200000000ff */
[----:B------:R-:W-:Y:S01]  /*3400*/  FADD.FTZ R91, R91, R50 ;  /* 0x000000325b5b7221 */ /* 0x000fe20000010000 */
[----:B--2---:R-:W-:-:S04]  /*3410*/  F2FP.F16.F32.PACK_AB R5, R48, R93 ;  /* 0x0000005d3005723e */ /* 0x004fc800000000ff */
[----:B------:R-:W2:Y:S01]  /*3420*/  MUFU.EX2 R103, R103 ;  /* 0x0000006700677308 */ /* 0x000ea20000000800 */
[----:B------:R-:W-:Y:S01]  /*3430*/  HMMA.16816.F32 R80, R80, R6, RZ ;  /* 0x000000065050723c */ /* 0x000fe200000018ff */
[----:B------:R-:W-:Y:S02]  /*3440*/  F2FP.F16.F32.PACK_AB R6, R42, R47 ;  /* 0x0000002f2a06723e */ /* 0x000fe400000000ff */
[----:B-1----:R-:W-:-:S04]  /*3450*/  F2FP.F16.F32.PACK_AB R7, R89, R46 ;  /* 0x0000002e5907723e */ /* 0x002fc800000000ff */
[----:B------:R-:W-:Y:S03]  /*3460*/  MUFU.EX2 R60, R60 ;  /* 0x0000003c003c7308 */ /* 0x000fe60000000800 */
[C---:B------:R-:W-:Y:S05]  /*3470*/  HMMA.16816.F32 R68, R4.reuse, R12, R68 ;  /* 0x0000000c0444723c */ /* 0x040fea0000001844 */
[----:B------:R-:W1:Y:S03]  /*3480*/  MUFU.EX2 R109, R109 ;  /* 0x0000006d006d7308 */ /* 0x000e660000000800 */
[C---:B------:R-:W-:Y:S01]  /*3490*/  HMMA.16816.F32 R72, R4.reuse, R14, R72 ;  /* 0x0000000e0448723c */ /* 0x040fe20000001848 */
[----:B------:R-:W3:Y:S04]  /*34a0*/  LDSM.16.MT88.4 R12, [R137+0x3800] ;  /* 0x00380000890c783b */ /* 0x000ee80000004200 */
[----:B------:R-:W4:Y:S03]  /*34b0*/  MUFU.EX2 R30, R30 ;  /* 0x0000001e001e7308 */ /* 0x000f260000000800 */
[C---:B------:R-:W-:Y:S05]  /*34c0*/  HMMA.16816.F32 R76, R4.reuse, R8, R76 ;  /* 0x00000008044c723c */ /* 0x040fea000000184c */
[----:B------:R-:W-:Y:S03]  /*34d0*/  MUFU.EX2 R29, R29 ;  /* 0x0000001d001d7308 */ /* 0x000fe60000000800 */
[----:B------:R-:W-:Y:S01]  /*34e0*/  HMMA.16816.F32 R80, R4, R10, R80 ;  /* 0x0000000a0450723c */ /* 0x000fe20000001850 */
[----:B------:R-:W5:Y:S01]  /*34f0*/  LDSM.16.MT88.4 R8, [R26+0x3800] ;  /* 0x003800001a08783b */ /* 0x000f620000004200 */
[----:B------:R-:W-:-:S02]  /*3500*/  F2FP.F16.F32.PACK_AB R4, R36, R43 ;  /* 0x0000002b2404723e */ /* 0x000fc400000000ff */
[----:B--2---:R-:W-:Y:S01]  /*3510*/  F2FP.F16.F32.PACK_AB R5, R103, R56 ;  /* 0x000000386705723e */ /* 0x004fe200000000ff */
[----:B------:R-:W-:Y:S01]  /*3520*/  MUFU.EX2 R28, R28 ;  /* 0x0000001c001c7308 */ /* 0x000fe20000000800 */
[----:B------:R-:W-:Y:S02]  /*3530*/  F2FP.F16.F32.PACK_AB R6, R32, R37 ;  /* 0x000000252006723e */ /* 0x000fe400000000ff */
[----:B-1----:R-:W-:-:S05]  /*3540*/  F2FP.F16.F32.PACK_AB R7, R109, R60 ;  /* 0x0000003c6d07723e */ /* 0x002fca00000000ff */
[----:B------:R-:W-:Y:S08]  /*3550*/  MUFU.EX2 R88, R88 ;  /* 0x0000005800587308 */ /* 0x000ff00000000800 */
        /* <DEDUP_REMOVED lines=10> */
[----:B----4-:R-:W-:-:S02]  /*3600*/  F2FP.F16.F32.PACK_AB R4, R30, R31 ;  /* 0x0000001f1e04723e */ /* 0x010fc400000000ff */
[----:B-1----:R-:W-:-:S03]  /*3610*/  F2FP.F16.F32.PACK_AB R5, R99, R88 ;  /* 0x000000586305723e */ /* 0x002fc600000000ff */
[----:B------:R-:W1:Y:S01]  /*3620*/  MUFU.EX2 R22, R22 ;  /* 0x0000001600167308 */ /* 0x000e620000000800 */
[----:B------:R-:W-:Y:S02]  /*3630*/  F2FP.F16.F32.PACK_AB R6, R28, R29 ;  /* 0x0000001d1c06723e */ /* 0x000fe400000000ff */
[----:B---3--:R-:W-:-:S05]  /*3640*/  F2FP.F16.F32.PACK_AB R7, R97, R86 ;  /* 0x000000566107723e */ /* 0x008fca00000000ff */
[----:B------:R-:W-:Y:S08]  /*3650*/  MUFU.EX2 R21, R21 ;  /* 0x0000001500157308 */ /* 0x000ff00000000800 */
[----:B------:R-:W-:Y:S01]  /*3660*/  MUFU.EX2 R20, R20 ;  /* 0x0000001400147308 */ /* 0x000fe20000000800 */
[C---:B--2---:R-:W-:Y:S07]  /*3670*/  HMMA.16816.F32 R68, R4.reuse, R12, R68 ;  /* 0x0000000c0444723c */ /* 0x044fee0000001844 */
[----:B------:R-:W-:Y:S01]  /*3680*/  MUFU.EX2 R94, R94 ;  /* 0x0000005e005e7308 */ /* 0x000fe20000000800 */
[C---:B------:R-:W-:Y:S01]  /*3690*/  HMMA.16816.F32 R72, R4.reuse, R14, R72 ;  /* 0x0000000e0448723c */ /* 0x040fe20000001848 */
[----:B------:R-:W2:Y:S06]  /*36a0*/  LDSM.16.MT88.4 R12, [R137+0x4000] ;  /* 0x00400000890c783b */ /* 0x000eac0000004200 */
[----:B------:R-:W3:Y:S01]  /*36b0*/  MUFU.EX2 R67, R67 ;  /* 0x0000004300437308 */ /* 0x000ee20000000800 */
[C---:B-----5:R-:W-:Y:S07]  /*36c0*/  HMMA.16816.F32 R76, R4.reuse, R8, R76 ;  /* 0x00000008044c723c */ /* 0x060fee000000184c */
[----:B------:R-:W-:Y:S01]  /*36d0*/  MUFU.EX2 R85, R85 ;  /* 0x0000005500557308 */ /* 0x000fe20000000800 */
[----:B------:R-:W-:Y:S01]  /*36e0*/  HMMA.16816.F32 R80, R4, R10, R80 ;  /* 0x0000000a0450723c */ /* 0x000fe20000001850 */
[----:B------:R-:W4:Y:S01]  /*36f0*/  LDSM.16.MT88.4 R8, [R26+0x4000] ;  /* 0x004000001a08783b */ /* 0x000f220000004200 */
[----:B-1----:R-:W-:-:S05]  /*3700*/  F2FP.F16.F32.PACK_AB R4, R22, R25 ;  /* 0x000000191604723e */ /* 0x002fca00000000ff */
[----:B------:R-:W1:Y:S01]  /*3710*/  MUFU.EX2 R96, R96 ;  /* 0x0000006000607308 */ /* 0x000e620000000800 */
[----:B---3--:R-:W-:Y:S02]  /*3720*/  F2FP.F16.F32.PACK_AB R5, R67, R94 ;  /* 0x0000005e4305723e */ /* 0x008fe400000000ff */
[----:B------:R-:W-:-:S05]  /*3730*/  F2FP.F16.F32.PACK_AB R6, R20, R21 ;  /* 0x000000151406723e */ /* 0x000fca00000000ff */
[----:B------:R-:W-:Y:S08]  /*3740*/  MUFU.EX2 R3, R3 ;  /* 0x0000000300037308 */ /* 0x000ff00000000800 */
[----:B------:R-:W3:Y:S01]  /*3750*/  MUFU.EX2 R40, R40 ;  /* 0x0000002800287308 */ /* 0x000ee20000000800 */
[----:B-1----:R-:W-:-:S07]  /*3760*/  F2FP.F16.F32.PACK_AB R7, R96, R85 ;  /* 0x000000556007723e */ /* 0x002fce00000000ff */
[----:B------:R-:W-:Y:S01]  /*3770*/  MUFU.EX2 R41, R41 ;  /* 0x0000002900297308 */ /* 0x000fe20000000800 */
[C---:B--2---:R-:W-:Y:S07]  /*3780*/  HMMA.16816.F32 R68, R4.reuse, R12, R68 ;  /* 0x0000000c0444723c */ /* 0x044fee0000001844 */
[----:B------:R-:W1:Y:S01]  /*3790*/  MUFU.EX2 R38, R38 ;  /* 0x0000002600267308 */ /* 0x000e620000000800 */
[C---:B------:R-:W-:Y:S01]  /*37a0*/  HMMA.16816.F32 R72, R4.reuse, R14, R72 ;  /* 0x0000000e0448723c */ /* 0x040fe20000001848 */
[----:B------:R-:W2:Y:S06]  /*37b0*/  LDSM.16.MT88.4 R12, [R26+0x4400] ;  /* 0x004400001a0c783b */ /* 0x000eac0000004200 */
[----:B------:R-:W-:Y:S01]  /*37c0*/  MUFU.EX2 R57, R57 ;  /* 0x0000003900397308 */ /* 0x000fe20000000800 */
[C---:B----4-:R-:W-:Y:S07]  /*37d0*/  HMMA.16816.F32 R76, R4.reuse, R8, R76 ;  /* 0x00000008044c723c */ /* 0x050fee000000184c */
[----:B------:R-:W4:Y:S01]  /*37e0*/  MUFU.EX2 R92, R92 ;  /* 0x0000005c005c7308 */ /* 0x000f220000000800 */
[----:B------:R-:W-:Y:S01]  /*37f0*/  HMMA.16816.F32 R80, R4, R10, R80 ;  /* 0x0000000a0450723c */ /* 0x000fe20000001850 */
[----:B---3--:R-:W-:Y:S01]  /*3800*/  F2FP.F16.F32.PACK_AB R4, R40, R3 ;  /* 0x000000032804723e */ /* 0x008fe200000000ff */
[----:B------:R-:W3:Y:S01]  /*3810*/  LDSM.16.MT88.4 R8, [R137+0x4800] ;  /* 0x004800008908783b */ /* 0x000ee20000004200 */
[----:B-1----:R-:W-:-:S04]  /*3820*/  F2FP.F16.F32.PACK_AB R6, R38, R41 ;  /* 0x000000292606723e */ /* 0x002fc800000000ff */
[----:B------:R-:W-:Y:S08]  /*3830*/  MUFU.EX2 R55, R55 ;  /* 0x0000003700377308 */ /* 0x000ff00000000800 */
[----:B------:R-:W1:Y:S01]  /*3840*/  MUFU.EX2 R98, R98 ;  /* 0x0000006200627308 */ /* 0x000e620000000800 */
[----:B----4-:R-:W-:-:S07]  /*3850*/  F2FP.F16.F32.PACK_AB R5, R92, R57 ;  /* 0x000000395c05723e */ /* 0x010fce00000000ff */
[----:B------:R-:W-:Y:S08]  /*3860*/  MUFU.EX2 R87, R87 ;  /* 0x0000005700577308 */ /* 0x000ff00000000800 */
[----:B------:R-:W4:Y:S01]  /*3870*/  MUFU.EX2 R66, R66 ;  /* 0x0000004200427308 */ /* 0x000f220000000800 */
[----:B-1----:R-:W-:-:S07]  /*3880*/  F2FP.F16.F32.PACK_AB R7, R98, R55 ;  /* 0x000000376207723e */ /* 0x002fce00000000ff */
[C---:B------:R-:W-:Y:S01]  /*3890*/  HMMA.16816.F32 R68, R4.reuse, R16, R68 ;  /* 0x000000100444723c */ /* 0x040fe20000001844 */
        /* <DEDUP_REMOVED lines=8> */
[----:B------:R-:W1:Y:S01]  /*3920*/  MUFU.EX2 R65, R65 ;  /* 0x0000004100417308 */ /* 0x000e620000000800 */
[----:B------:R-:W5:Y:S01]  /*3930*/  LDSM.16.MT88.4 R16, [R26+0x4800] ;  /* 0x004800001a10783b */ /* 0x000f620000004200 */
[----:B------:R-:W-:Y:S01]  /*3940*/  FADD.FTZ R89, R89, R46 ;  /* 0x0000002e59597221 */ /* 0x000fe20000010000 */
[----:B------:R-:W-:-:S02]  /*3950*/  FADD.FTZ R43, R43, R42 ;  /* 0x0000002a2b2b7221 */ /* 0x000fc40000010000 */
[C---:B--2---:R-:W-:Y:S01]  /*3960*/  HMMA.16816.F32 R76, R4.reuse, R12, R76 ;  /* 0x0000000c044c723c */ /* 0x044fe2000000184c */
[----:B------:R-:W-:Y:S01]  /*3970*/  FADD.FTZ R56, R56, R89 ;  /* 0x0000005938387221 */ /* 0x000fe20000010000 */
[----:B------:R-:W-:Y:S01]  /*3980*/  FADD.FTZ R36, R36, R43 ;  /* 0x0000002b24247221 */ /* 0x000fe20000010000 */
[----:B------:R-:W-:Y:S02]  /*3990*/  MUFU.EX2 R54, R54 ;  /* 0x0000003600367308 */ /* 0x000fe40000000800 */
[----:B------:R-:W-:Y:S01]  /*39a0*/  FADD.FTZ R103, R103, R56 ;  /* 0x0000003867677221 */ /* 0x000fe20000010000 */
[----:B------:R-:W-:Y:S01]  /*39b0*/  FADD.FTZ R37, R37, R36 ;  /* 0x0000002425257221 */ /* 0x000fe20000010000 */
[--C-:B------:R-:W-:Y:S01]  /*39c0*/  FFMA.FTZ R36, R35, UR4, -R24.reuse ;  /* 0x0000000423247c23 */ /* 0x100fe20008010818 */
[----:B------:R-:W-:Y:S01]  /*39d0*/  FFMA.FTZ R35, R33, UR4, -R24 ;  /* 0x0000000421237c23 */ /* 0x000fe20008010818 */
[----:B------:R-:W-:Y:S01]  /*39e0*/  FADD.FTZ R60, R60, R103 ;  /* 0x000000673c3c7221 */ /* 0x000fe20000010000 */
[----:B------:R-:W-:Y:S01]  /*39f0*/  FADD.FTZ R12, R32, R37 ;  /* 0x00000025200c7221 */ /* 0x000fe20000010000 */
[----:B------:R-:W2:Y:S01]  /*3a00*/  MUFU.EX2 R49, R49 ;  /* 0x0000003100317308 */ /* 0x000ea20000000800 */
[----:B------:R-:W-:Y:S01]  /*3a10*/  HMMA.16816.F32 R80, R4, R14, R80 ;  /* 0x0000000e0450723c */ /* 0x000fe20000001850 */
[----:B------:R-:W-:Y:S01]  /*3a20*/  FADD.FTZ R109, R109, R60 ;  /* 0x0000003c6d6d7221 */ /* 0x000fe20000010000 */
[----:B------:R-:W-:Y:S01]  /*3a30*/  FADD.FTZ R33, R31, R12 ;  /* 0x0000000c1f217221 */ /* 0x000fe20000010000 */
[----:B----4-:R-:W-:Y:S01]  /*3a40*/  F2FP.F16.F32.PACK_AB R4, R66, R87 ;  /* 0x000000574204723e */ /* 0x010fe200000000ff */
[----:B------:R-:W-:Y:S01]  /*3a50*/  LDSM.16.MT88.4 R12, [R137+0x4c00] ;  /* 0x004c0000890c783b */ /* 0x000fe20000004200 */
[----:B------:R-:W-:Y:S01]  /*3a60*/  FADD.FTZ R88, R88, R109 ;  /* 0x0000006d58587221 */ /* 0x000fe20000010000 */
[----:B------:R-:W-:Y:S01]  /*3a70*/  FADD.FTZ R30, R30, R33 ;  /* 0x000000211e1e7221 */ /* 0x000fe20000010000 */
[----:B------:R-:W-:Y:S01]  /*3a80*/  MUFU.EX2 R44, R53 ;  /* 0x00000035002c7308 */ /* 0x000fe20000000800 */
[----:B-1----:R-:W-:Y:S01]  /*3a90*/  F2FP.F16.F32.PACK_AB R6, R65, R62 ;  /* 0x0000003e4106723e */ /* 0x002fe200000000ff */
        /* <DEDUP_REMOVED lines=28> */
[----:B------:R-:W1:Y:S01]  /*3c60*/  LDSM.16.MT88.4 R8, [R26+0x4c00] ;  /* 0x004c00001a08783b */ /* 0x000e620000004200 */
[----:B------:R-:W3:Y:S01]  /*3c70*/  MUFU.EX2 R34, R34 ;  /* 0x0000002200227308 */ /* 0x000ee20000000800 */
[----:B------:R-:W-:Y:S01]  /*3c80*/  FADD.FTZ R3, R98, R3 ;  /* 0x0000000362037221 */ /* 0x000fe20000010000 */
[----:B------:R-:W-:-:S03]  /*3c90*/  FADD.FTZ R87, R87, R38 ;  /* 0x0000002657577221 */ /* 0x000fc60000010000 */
[----:B------:R-:W-:Y:S01]  /*3ca0*/  FADD.FTZ R54, R54, R3 ;  /* 0x0000000336367221 */ /* 0x000fe20000010000 */
[----:B-----5:R-:W-:Y:S01]  /*3cb0*/  HMMA.16816.F32 R76, R4, R16, R76 ;  /* 0x00000010044c723c */ /* 0x020fe2000000184c */
[----:B------:R-:W-:Y:S01]  /*3cc0*/  FADD.FTZ R3, R66, R87 ;  /* 0x0000005742037221 */ /* 0x000fe20000010000 */
[----:B------:R-:W-:Y:S01]  /*3cd0*/  MUFU.EX2 R32, R36 ;  /* 0x0000002400207308 */ /* 0x000fe20000000800 */
[----:B------:R-:W-:-:S04]  /*3ce0*/  FADD.FTZ R49, R49, R54 ;  /* 0x0000003631317221 */ /* 0x000fc80000010000 */
[----:B------:R-:W-:Y:S01]  /*3cf0*/  FADD.FTZ R44, R44, R49 ;  /* 0x000000312c2c7221 */ /* 0x000fe20000010000 */
[----:B------:R-:W-:Y:S01]  /*3d00*/  HMMA.16816.F32 R80, R4, R18, R80 ;  /* 0x000000120450723c */ /* 0x000fe20000001850 */
[----:B--2---:R-:W-:Y:S01]  /*3d10*/  F2FP.F16.F32.PACK_AB R4, R90, R59 ;  /* 0x0000003b5a04723e */ /* 0x004fe200000000ff */
[----:B------:R-:W2:Y:S01]  /*3d20*/  MUFU.EX2 R31, R35 ;  /* 0x00000023001f7308 */ /* 0x000ea20000000800 */
[----:B---3--:R-:W-:Y:S01]  /*3d30*/  F2FP.F16.F32.PACK_AB R6, R34, R51 ;  /* 0x000000332206723e */ /* 0x008fe200000000ff */
[----:B------:R-:W-:-:S06]  /*3d40*/  FADD.FTZ R45, R45, R44 ;  /* 0x0000002c2d2d7221 */ /* 0x000fcc0000010000 */
[----:B------:R-:W-:Y:S08]  /*3d50*/  MUFU.EX2 R27, R27 ;  /* 0x0000001b001b7308 */ /* 0x000ff00000000800 */
[----:B------:R-:W3:Y:S01]  /*3d60*/  MUFU.EX2 R156, R156 ;  /* 0x0000009c009c7308 */ /* 0x000ee20000000800 */
[----:B--2---:R-:W-:Y:S01]  /*3d70*/  F2FP.F16.F32.PACK_AB R5, R31, R32 ;  /* 0x000000201f05723e */ /* 0x004fe200000000ff */
[----:B------:R-:W-:-:S04]  /*3d80*/  FADD.FTZ R32, R32, R45 ;  /* 0x0000002d20207221 */ /* 0x000fc80000010000 */
[----:B------:R-:W-:Y:S01]  /*3d90*/  FADD.FTZ R32, R31, R32 ;  /* 0x000000201f207221 */ /* 0x000fe20000010000 */
[----:B---3--:R-:W-:-:S03]  /*3da0*/  F2FP.F16.F32.PACK_AB R7, R156, R27 ;  /* 0x0000001b9c07723e */ /* 0x008fc600000000ff */
        /* <DEDUP_REMOVED lines=12> */
[----:B------:R-:W-:-:S04]  /*3e70*/  NOP ;  /* 0x0000000000007918 */ /* 0x000fc80000000000 */
[----:B------:R-:W-:-:S15]  /*3e80*/  @!P0 BRA `(.L_x_3787) ;  /* 0x0000002400e08947 */ /* 0x000fde0003800000 */
[----:B------:R-:W1:Y:S01]  /*3e90*/  S2UR UR5, SR_CgaCtaId ;  /* 0x00000000000579c3 */ /* 0x000e620000008800 */
[----:B------:R-:W-:Y:S01]  /*3ea0*/  UISETP.NE.U32.AND UP0, UPT, UR6, URZ, UPT ;  /* 0x000000ff0600728c */ /* 0x000fe2000bf05070 */
[----:B------:R-:W-:Y:S01]  /*3eb0*/  IMAD.MOV.U32 R3, RZ, RZ, R0 ;  /* 0x000000ffff037224 */ /* 0x000fe200078e0000 */
[C---:B------:R-:W-:Y:S01]  /*3ec0*/  IADD3 R154, PT, PT, R84.reuse, -0x2, RZ ;  /* 0xfffffffe549a7810 */ /* 0x040fe20007ffe0ff */
[----:B------:R-:W-:Y:S01]  /*3ed0*/  IMAD.MOV.U32 R85, RZ, RZ, R2 ;  /* 0x000000ffff557224 */ /* 0x000fe200078e0002 */
[----:B------:R-:W-:Y:S01]  /*3ee0*/  UISETP.NE.AND.EX UP0, UPT, UR7, URZ, UPT, UP0 ;  /* 0x000000ff0700728c */ /* 0x000fe2000bf05300 */
[----:B------:R-:W-:Y:S01]  /*3ef0*/  IADD3 R153, PT, PT, -R84, 0x1, RZ ;  /* 0x0000000154997810 */ /* 0x000fe20007ffe1ff */
[C---:B------:R-:W-:Y:S01]  /*3f00*/  VIADD R152, R137.reuse, 0x3000 ;  /* 0x0000300089987836 */ /* 0x040fe20000000000 */
[----:B------:R-:W-:Y:S01]  /*3f10*/  IADD3 R147, PT, PT, R137, 0x3020, RZ ;  /* 0x0000302089937810 */ /* 0x000fe20007ffe0ff */
[----:B------:R-:W-:Y:S01]  /*3f20*/  IMAD.MOV.U32 R149, RZ, RZ, RZ ;  /* 0x000000ffff957224 */ /* 0x000fe200078e00ff */
[----:B------:R-:W-:Y:S01]  /*3f30*/  UMOV UR10, 0x400 ;  /* 0x00000400000a7882 */ /* 0x000fe20000000000 */
[----:B------:R-:W-:Y:S01]  /*3f40*/  PLOP3.LUT P1, PT, PT, PT, UP0, 0x80, 0x8 ;  /* 0x000000000008781c */ /* 0x000fe20003f2f008 */
[----:B------:R-:W2:Y:S01]  /*3f50*/  LDCU UR4, c[0x0][0x45c] ;  /* 0x00008b80ff0477ac */ /* 0x000ea20008000800 */
[----:B------:R-:W3:Y:S01]  /*3f60*/  LDCU.64 UR8, c[0x0][0x3a8] ;  /* 0x00007500ff0877ac */ /* 0x000ee20008000a00 */
[----:B------:R-:W4:Y:S01]  /*3f70*/  LDCU.64 UR6, c[0x0][0x3a0] ;  /* 0x00007400ff0677ac */ /* 0x000f220008000a00 */
[----:B-1----:R-:W-:-:S12]  /*3f80*/  ULEA UR5, UR5, UR10, 0x18 ;  /* 0x0000000a05057291 */ /* 0x002fd8000f8ec0ff */
.L_x_3791:
        /* <DEDUP_REMOVED lines=91> */
.L_x_3788:
[C---:B------:R-:W-:Y:S01]  /*4540*/  IMAD.SHL.U32 R159, R158.reuse, 0x40, RZ ;  /* 0x000000409e9f7824 */ /* 0x040fe200078e00ff */
        /* <DEDUP_REMOVED lines=11> */
[----:B------:R1:W-:Y:S01]  /*4600*/  LDGSTS.E.BYPASS.LTC128B.128 [R155+0x3000], desc[UR26][R144.64] ;  /* 0x03000000909b7fae */ /* 0x0003e2000b981a1a */
[----:B------:R-:W-:Y:S01]  /*4610*/  IADD3 R164, P0, PT, R160, R159, RZ ;  /* 0x0000009fa0a47210 */ /* 0x000fe20007f1e0ff */
[----:B------:R-:W-:Y:S01]  /*4620*/  IMAD.X R161, R163, 0x1, R158, P2 ;  /* 0x00000001a3a17824 */ /* 0x000fe200010e069e */
[-C--:B------:R-:W-:Y:S02]  /*4630*/  LOP3.LUT R0, R87, R2.reuse, R0, 0xf6, !PT ;  /* 0x0000000257007212 */ /* 0x080fe400078ef600 */
[----:B------:R1:W-:Y:S01]  /*4640*/  LDGSTS.E.BYPASS.LTC128B.128 [R155+0x3800], desc[UR26][R162.64] ;  /* 0x03800000a29b7fae */ /* 0x0003e2000b981a1a */
[----:B------:R-:W-:Y:S01]  /*4650*/  LOP3.LUT R2, R89, R2, R84, 0xf6, !PT ;  /* 0x0000000259027212 */ /* 0x000fe200078ef654 */
[----:B------:R-:W-:Y:S01]  /*4660*/  IMAD.X R165, R161, 0x1, R158, P0 ;  /* 0x00000001a1a57824 */ /* 0x000fe200000e069e */
[----:B------:R-:W-:Y:S02]  /*4670*/  LEA R0, R0, UR5, 0x1 ;  /* 0x0000000500007c11 */ /* 0x000fe4000f8e08ff */
[----:B------:R1:W-:Y:S01]  /*4680*/  LDGSTS.E.BYPASS.LTC128B.128 [R155+0x4000], desc[UR26][R160.64] ;  /* 0x04000000a09b7fae */ /* 0x0003e2000b981a1a */
[----:B------:R-:W-:Y:S01]  /*4690*/  LEA R2, R2, UR5, 0x1 ;  /* 0x0000000502027c11 */ /* 0x000fe2000f8e08ff */
[----:B------:R-:W-:Y:S01]  /*46a0*/  IMAD.MOV.U32 R87, RZ, RZ, 0x20 ;  /* 0x00000020ff577424 */ /* 0x000fe200078e00ff */
[----:B------:R-:W-:Y:S02]  /*46b0*/  LOP3.LUT P0, RZ, R136, 0x4, RZ, 0xc0, !PT ;  /* 0x0000000488ff7812 */ /* 0x000fe4000780c0ff */
[----:B------:R1:W-:Y:S01]  /*46c0*/  LDGSTS.E.BYPASS.LTC128B.128 [R155+0x4800], desc[UR26][R164.64] ;  /* 0x04800000a49b7fae */ /* 0x0003e2000b981a1a */
[----:B------:R-:W-:Y:S02]  /*46d0*/  ISETP.NE.AND P2, PT, R153, RZ, PT ;  /* 0x000000ff9900720c */ /* 0x000fe40003f45270 */
[----:B------:R-:W-:Y:S02]  /*46e0*/  SEL R87, R87, 0xffffffe0, !P0 ;  /* 0xffffffe057577807 */ /* 0x000fe40004000000 */
[----:B------:R2:W-:Y:S03]  /*46f0*/  LDSM.16.M88.4 R88, [R0] ;  /* 0x000000000058783b */ /* 0x0005e60000000200 */
[C---:B------:R-:W-:Y:S02]  /*4700*/  IMAD.IADD R124, R87.reuse, 0x1, R0 ;  /* 0x00000001577c7824 */ /* 0x040fe400078e0200 */
[----:B------:R-:W5:Y:S05]  /*4710*/  LDSM.16.M88.4 R92, [R2+0x1000] ;  /* 0x00100000025c783b */ /* 0x000f6a0000000200 */
[----:B------:R-:W3:Y:S05]  /*4720*/  LDSM.16.M88.4 R96, [R2+0x1400] ;  /* 0x001400000260783b */ /* 0x000eea0000000200 */
[----:B------:R-:W4:Y:S05]  /*4730*/  LDSM.16.M88.4 R100, [R2+0x1800] ;  /* 0x001800000264783b */ /* 0x000f2a0000000200 */
[----:B------:R-:W0:Y:S01]  /*4740*/  LDGDEPBAR ;  /* 0x00000000000079af */ /* 0x000e220000000000 */
[----:B--2---:R-:W-:Y:S04]  /*4750*/  IMAD.IADD R0, R87, 0x1, R2 ;  /* 0x0000000157007824 */ /* 0x004fe800078e0202 */
[----:B------:R-:W2:Y:S05]  /*4760*/  LDSM.16.M88.4 R104, [R2+0x1c00] ;  /* 0x001c00000268783b */ /* 0x000eaa0000000200 */
[----:B------:R-:W1:Y:S05]  /*4770*/  LDSM.16.M88.4 R108, [R2+0x2000] ;  /* 0x00200000026c783b */ /* 0x000e6a0000000200 */
[----:B------:R-:W1:Y:S05]  /*4780*/  LDSM.16.M88.4 R112, [R2+0x2400] ;  /* 0x002400000270783b */ /* 0x000e6a0000000200 */
[----:B------:R-:W1:Y:S05]  /*4790*/  LDSM.16.M88.4 R116, [R2+0x2800] ;  /* 0x002800000274783b */ /* 0x000e6a0000000200 */
[----:B------:R-:W1:Y:S01]  /*47a0*/  LDSM.16.M88.4 R120, [R2+0x2c00] ;  /* 0x002c00000278783b */ /* 0x000e620000000200 */
[C---:B-----5:R-:W-:Y:S04]  /*47b0*/  HMMA.16816.F32 R4, R88.reuse, R92, RZ ;  /* 0x0000005c5804723c */ /* 0x060fe800000018ff */
[----:B------:R-:W-:Y:S04]  /*47c0*/  LDSM.16.M88.4 R124, [R124] ;  /* 0x000000007c7c783b */ /* 0x000fe80000000200 */
[C---:B------:R-:W-:Y:S01]  /*47d0*/  HMMA.16816.F32 R8, R88.reuse, R94, RZ ;  /* 0x0000005e5808723c */ /* 0x040fe200000018ff */
[----:B------:R-:W5:Y:S05]  /*47e0*/  LDSM.16.M88.4 R128, [R0+0x1000] ;  /* 0x001000000080783b */ /* 0x000f6a0000000200 */
[----:B------:R-:W5:Y:S02]  /*47f0*/  LDSM.16.M88.4 R132, [R0+0x1400] ;  /* 0x001400000084783b */ /* 0x000f640000000200 */
[C---:B---3--:R-:W-:Y:S03]  /*4800*/  HMMA.16816.F32 R12, R88.reuse, R96, RZ ;  /* 0x00000060580c723c */ /* 0x048fe600000018ff */
[----:B------:R-:W-:Y:S05]  /*4810*/  LDSM.16.M88.4 R92, [R0+0x1c00] ;  /* 0x001c0000005c783b */ /* 0x000fea0000000200 */
[C---:B------:R-:W-:Y:S01]  /*4820*/  HMMA.16816.F32 R16, R88.reuse, R98, RZ ;  /* 0x000000625810723c */ /* 0x040fe200000018ff */
[----:B------:R-:W-:Y:S07]  /*4830*/  LDSM.16.M88.4 R96, [R0+0x2000] ;  /* 0x002000000060783b */ /* 0x000fee0000000200 */
[C---:B----4-:R-:W-:Y:S08]  /*4840*/  HMMA.16816.F32 R20, R88.reuse, R100, RZ ;  /* 0x000000645814723c */ /* 0x050ff000000018ff */
[C---:B------:R-:W-:Y:S08]  /*4850*/  HMMA.16816.F32 R24, R88.reuse, R102, RZ ;  /* 0x000000665818723c */ /* 0x040ff000000018ff */
[C---:B--2---:R-:W-:Y:S08]  /*4860*/  HMMA.16816.F32 R28, R88.reuse, R104, RZ ;  /* 0x00000068581c723c */ /* 0x044ff000000018ff */
        /* <DEDUP_REMOVED lines=109> */
.L_x_3790:
        /* <DEDUP_REMOVED lines=9> */
[----:B------:R-:W-:Y:S01]  /*4fd0*/  IADD3 R92, P2, PT, R90, R87, RZ ;  /* 0x000000575a5c7210 */ /* 0x000fe20007f5e0ff */
[--C-:B------:R-:W-:Y:S01]  /*4fe0*/  IMAD.X R91, R89, 0x1, R86.reuse, P3 ;  /* 0x00000001595b7824 */ /* 0x100fe200018e0656 */
[----:B------:R1:W-:Y:S03]  /*4ff0*/  LDGSTS.E.BYPASS.LTC128B.128 [R155+0x1800], desc[UR26][R88.64] ;  /* 0x01800000589b7fae */ /* 0x0003e6000b981a1a */
[----:B------:R-:W-:Y:S01]  /*5000*/  IMAD.X R93, R91, 0x1, R86, P2 ;  /* 0x000000015b5d7824 */ /* 0x000fe200010e0656 */
[----:B------:R1:W-:Y:S04]  /*5010*/  LDGSTS.E.BYPASS.LTC128B.128 [R155+0x2000], desc[UR26][R90.64] ;  /* 0x020000005a9b7fae */ /* 0x0003e8000b981a1a */
[----:B------:R1:W-:Y:S04]  /*5020*/  LDGSTS.E.BYPASS.LTC128B.128 [R155+0x2800], desc[UR26][R92.64] ;  /* 0x028000005c9b7fae */ /* 0x0003e8000b981a1a */
[----:B------:R-:W0:Y:S02]  /*5030*/  LDGDEPBAR ;  /* 0x00000000000079af */ /* 0x000e240000000000 */
.L_x_3789:
        /* <DEDUP_REMOVED lines=58> */
[--C-:B------:R-:W-:Y:S01]  /*53e0*/  FFMA.FTZ R124, R9, UR4, -R88.reuse ;  /* 0x00000004097c7c23 */ /* 0x100fe20008010858 */
[--C-:B------:R-:W-:Y:S01]  /*53f0*/  FFMA.FTZ R113, R26, UR4, -R87.reuse ;  /* 0x000000041a717c23 */ /* 0x100fe20008010857 */
[--C-:B------:R-:W-:Y:S01]  /*5400*/  FFMA.FTZ R104, R43, UR4, -R87.reuse ;  /* 0x000000042b687c23 */ /* 0x100fe20008010857 */
[----:B------:R-:W-:Y:S01]  /*5410*/  FFMA.FTZ R133, R7, UR4, -R87 ;  /* 0x0000000407857c23 */ /* 0x000fe20008010857 */
[--C-:B------:R-:W-:Y:S03]  /*5420*/  FFMA.FTZ R135, R8, UR4, -R88.reuse ;  /* 0x0000000408877c23 */ /* 0x100fe60008010858 */
[----:B------:R-:W4:Y:S01]  /*5430*/  MUFU.EX2 R105, R105 ;  /* 0x0000006900697308 */ /* 0x000f220000000800 */
[----:B-1----:R-:W-:Y:S01]  /*5440*/  MOV R86, R147 ;  /* 0x0000009300567202 */ /* 0x002fe20000000f00 */
[C---:B--2---:R-:W-:Y:S01]  /*5450*/  FMUL.FTZ R70, R3.reuse, R70 ;  /* 0x0000004603467220 */ /* 0x044fe20000410000 */
[----:B------:R-:W-:Y:S01]  /*5460*/  @P0 IADD3 R86, PT, PT, R152, -0x20, RZ ;  /* 0xffffffe098560810 */ /* 0x000fe20007ffe0ff */
[C---:B------:R-:W-:Y:S01]  /*5470*/  FMUL.FTZ R71, R3.reuse, R71 ;  /* 0x0000004703477220 */ /* 0x040fe20000410000 */
        /* <DEDUP_REMOVED lines=15> */
[----:B------:R-:W-:Y:S01]  /*5570*/  FMUL.FTZ R81, R84, R81 ;  /* 0x0000005154517220 */ /* 0x000fe20000410000 */
[C---:B------:R-:W-:Y:S01]  /*5580*/  FMUL.FTZ R82, R3.reuse, R82 ;  /* 0x0000005203527220 */ /* 0x040fe20000410000 */
[----:B------:R-:W-:Y:S01]  /*5590*/  FMUL.FTZ R83, R3, R83 ;  /* 0x0000005303537220 */ /* 0x000fe20000410000 */
        /* <DEDUP_REMOVED lines=39> */
[----:B------:R-:W-:Y:S01]  /*5810*/  FFMA.FTZ R160, R41, UR4, -R88 ;  /* 0x0000000429a07c23 */ /* 0x000fe20008010858 */
[--C-:B------:R-:W-:Y:S03]  /*5820*/  FFMA.FTZ R162, R42, UR4, -R87.reuse ;  /* 0x000000042aa27c23 */ /* 0x100fe60008010857 */
[----:B------:R-:W-:Y:S01]  /*5830*/  MUFU.EX2 R125, R125 ;  /* 0x0000007d007d7308 */ /* 0x000fe20000000800 */
[----:B------:R-:W-:Y:S01]  /*5840*/  FFMA.FTZ R6, R3, R156, R6 ;  /* 0x0000009c03067223 */ /* 0x000fe20000010006 */
[--C-:B------:R-:W-:Y:S01]  /*5850*/  FFMA.FTZ R164, R44, UR4, -R88.reuse ;  /* 0x000000042ca47c23 */ /* 0x100fe20008010858 */
[--C-:B------:R-:W-:Y:S01]  /*5860*/  FFMA.FTZ R14, R47, UR4, -R87.reuse ;  /* 0x000000042f0e7c23 */ /* 0x100fe20008010857 */
[----:B------:R-:W-:Y:S01]  /*5870*/  FFMA.FTZ R10, R48, UR4, -R88 ;  /* 0x00000004300a7c23 */ /* 0x000fe20008010858 */
[----:B------:R-:W-:Y:S01]  /*5880*/  FADD.FTZ R6, R133, R6 ;  /* 0x0000000685067221 */ /* 0x000fe20000010000 */
        /* <DEDUP_REMOVED lines=9> */
[----:B------:R-:W-:Y:S03]  /*5920*/  FFMA.FTZ R133, R57, UR4, -R88 ;  /* 0x0000000439857c23 */ /* 0x000fe60008010858 */
[----:B------:R-:W-:Y:S01]  /*5930*/  MUFU.EX2 R126, R126 ;  /* 0x0000007e007e7308 */ /* 0x000fe20000000800 */
[C---:B------:R-:W-:Y:S05]  /*5940*/  HMMA.16816.F32 R68, R92.reuse, R96, R68 ;  /* 0x000000605c44723c */ /* 0x040fea0000001844 */
[----:B------:R-:W-:Y:S04]  /*5950*/  ISETP.NE.AND P0, PT, R154, -0x1, PT ;  /* 0xffffffff9a00780c */ /* 0x000fe80003f05270 */
        /* <DEDUP_REMOVED lines=33> */
[----:B------:R2:W-:Y:S10]  /*5b70*/  MUFU.EX2 R7, R104 ;  /* 0x0000006800077308 */ /* 0x0005f40000000800 */
[----:B------:R-:W-:Y:S01]  /*5b80*/  MUFU.EX2 R5, R106 ;  /* 0x0000006a00057308 */ /* 0x000fe20000000800 */
[----:B-1----:R-:W-:Y:S09]  /*5b90*/  F2FP.F16.F32.PACK_AB R95, R90, R113 ;  /* 0x000000715a5f723e */ /* 0x002ff200000000ff */
[----:B------:R-:W-:Y:S01]  /*5ba0*/  MUFU.EX2 R108, R108 ;  /* 0x0000006c006c7308 */ /* 0x000fe20000000800 */
[C---:B---3--:R-:W-:Y:S03]  /*5bb0*/  HMMA.16816.F32 R68, R92.reuse, R96, R68 ;  /* 0x000000605c44723c */ /* 0x048fe60000001844 */
[----:B--2---:R-:W-:Y:S06]  /*5bc0*/  FFMA.FTZ R104, R46, UR4, -R87 ;  /* 0x000000042e687c23 */ /* 0x004fec0008010857 */
[----:B------:R1:W-:Y:S01]  /*5bd0*/  MUFU.EX2 R9, R104 ;  /* 0x0000006800097308 */ /* 0x0003e20000000800 */
[C---:B------:R-:W-:Y:S01]  /*5be0*/  HMMA.16816.F32 R72, R92.reuse, R98, R72 ;  /* 0x000000625c48723c */ /* 0x040fe20000001848 */
[----:B------:R-:W2:Y:S08]  /*5bf0*/  LDSM.16.MT88.4 R96, [R137+0x3c00] ;  /* 0x003c00008960783b */ /* 0x000eb00000004200 */
[----:B------:R-:W3:Y:S01]  /*5c00*/  MUFU.EX2 R111, R111 ;  /* 0x0000006f006f7308 */ /* 0x000ee20000000800 */
[C---:B-----5:R-:W-:Y:S09]  /*5c10*/  HMMA.16816.F32 R76, R92.reuse, R100, R76 ;  /* 0x000000645c4c723c */ /* 0x060ff2000000184c */
[----:B------:R-:W-:Y:S01]  /*5c20*/  MUFU.EX2 R118, R118 ;  /* 0x0000007600767308 */ /* 0x000fe20000000800 */
[----:B-1----:R-:W1:Y:S01]  /*5c30*/  LDSM.16.MT88.4 R104, [R86+0xc00] ;  /* 0x000c00005668783b */ /* 0x002e620000004200 */
[----:B------:R-:W-:Y:S08]  /*5c40*/  HMMA.16816.F32 R80, R92, R102, R80 ;  /* 0x000000665c50723c */ /* 0x000ff00000001850 */
[----:B------:R-:W4:Y:S01]  /*5c50*/  MUFU.EX2 R117, R117 ;  /* 0x0000007500757308 */ /* 0x000f220000000800 */
[----:B------:R-:W5:Y:S01]  /*5c60*/  LDSM.16.MT88.4 R100, [R137+0x4000] ;  /* 0x004000008964783b */ /* 0x000f620000004200 */
[----:B---3--:R-:W-:Y:S08]  /*5c70*/  F2FP.F16.F32.PACK_AB R92, R111, R108 ;  /* 0x0000006c6f5c723e */ /* 0x008ff000000000ff */
[----:B------:R-:W-:Y:S10]  /*5c80*/  MUFU.EX2 R129, R129 ;  /* 0x0000008100817308 */ /* 0x000ff40000000800 */
        /* <DEDUP_REMOVED lines=9> */
[C---:B--2---:R-:W-:Y:S09]  /*5d20*/  HMMA.16816.F32 R68, R92.reuse, R96, R68 ;  /* 0x000000605c44723c */ /* 0x044ff20000001844 */
[----:B------:R-:W2:Y:S01]  /*5d30*/  MUFU.EX2 R163, R163 ;  /* 0x000000a300a37308 */ /* 0x000ea20000000800 */
[C---:B------:R-:W-:Y:S01]  /*5d40*/  HMMA.16816.F32 R72, R92.reuse, R98, R72 ;  /* 0x000000625c48723c */ /* 0x040fe20000001848 */
[----:B------:R-:W4:Y:S08]  /*5d50*/  LDSM.16.MT88.4 R96, [R86+0x1000] ;  /* 0x001000005660783b */ /* 0x000f300000004200 */
[----:B------:R-:W-:Y:S01]  /*5d60*/  MUFU.EX2 R165, R165 ;  /* 0x000000a500a57308 */ /* 0x000fe20000000800 */
[C---:B-1----:R-:W-:Y:S03]  /*5d70*/  HMMA.16816.F32 R76, R92.reuse, R104, R76 ;  /* 0x000000685c4c723c */ /* 0x042fe6000000184c */
[----:B------:R-:W-:Y:S01]  /*5d80*/  FADD.FTZ R104, R131, R26 ;  /* 0x0000001a83687221 */ /* 0x000fe20000010000 */
[----:B------:R-:W-:Y:S05]  /*5d90*/  FFMA.FTZ R131, R56, UR4, -R88 ;  /* 0x0000000438837c23 */ /* 0x000fea0008010858 */
[----:B------:R-:W1:Y:S01]  /*5da0*/  MUFU.EX2 R160, R160 ;  /* 0x000000a000a07308 */ /* 0x000e620000000800 */
[----:B------:R-:W-:Y:S01]  /*5db0*/  FADD.FTZ R135, R135, R104 ;  /* 0x0000006887877221 */ /* 0x000fe20000010000 */
[----:B------:R-:W-:Y:S01]  /*5dc0*/  HMMA.16816.F32 R80, R92, R106, R80 ;  /* 0x0000006a5c50723c */ /* 0x000fe20000001850 */
[----:B------:R-:W4:Y:S02]  /*5dd0*/  LDSM.16.MT88.4 R104, [R137+0x4400] ;  /* 0x004400008968783b */ /* 0x000f240000004200 */
[----:B---3--:R-:W-:Y:S02]  /*5de0*/  F2FP.F16.F32.PACK_AB R92, R134, R161 ;  /* 0x000000a1865c723e */ /* 0x008fe400000000ff */
[----:B--2---:R-:W-:Y:S03]  /*5df0*/  F2FP.F16.F32.PACK_AB R93, R163, R158 ;  /* 0x0000009ea35d723e */ /* 0x004fe600000000ff */
[----:B------:R-:W2:Y:S10]  /*5e00*/  MUFU.EX2 R162, R162 ;  /* 0x000000a200a27308 */ /* 0x000eb40000000800 */
[----:B------:R-:W3:Y:S01]  /*5e10*/  MUFU.EX2 R164, R164 ;  /* 0x000000a400a47308 */ /* 0x000ee20000000800 */
[----:B-1----:R-:W-:Y:S09]  /*5e20*/  F2FP.F16.F32.PACK_AB R94, R160, R165 ;  /* 0x000000a5a05e723e */ /* 0x002ff200000000ff */
[----:B------:R-:W1:Y:S01]  /*5e30*/  MUFU.EX2 R14, R14 ;  /* 0x0000000e000e7308 */ /* 0x000e620000000800 */
[----:B--2---:R-:W-:Y:S09]  /*5e40*/  F2FP.F16.F32.PACK_AB R95, R7, R162 ;  /* 0x000000a2075f723e */ /* 0x004ff200000000ff */
[----:B------:R-:W-:Y:S01]  /*5e50*/  MUFU.EX2 R10, R10 ;  /* 0x0000000a000a7308 */ /* 0x000fe20000000800 */
[C---:B-----5:R-:W-:Y:S03]  /*5e60*/  HMMA.16816.F32 R68, R92.reuse, R100, R68 ;  /* 0x000000645c44723c */ /* 0x060fe60000001844 */
[----:B------:R-:W-:Y:S01]  /*5e70*/  FADD.FTZ R100, R124, R135 ;  /* 0x000000877c647221 */ /* 0x000fe20000010000 */
[----:B------:R-:W-:Y:S01]  /*5e80*/  FADD.FTZ R101, R127, R6 ;  /* 0x000000067f657221 */ /* 0x000fe20000010000 */
[----:B------:R-:W-:Y:S04]  /*5e90*/  FFMA.FTZ R127, R58, UR4, -R87 ;  /* 0x000000043a7f7c23 */ /* 0x000fe80008010857 */
[----:B------:R-:W2:Y:S01]  /*5ea0*/  MUFU.EX2 R157, R49 ;  /* 0x00000031009d7308 */ /* 0x000ea20000000800 */
[----:B------:R-:W-:Y:S01]  /*5eb0*/  FADD.FTZ R101, R128, R101 ;  /* 0x0000006580657221 */ /* 0x000fe20000010000 */
[C---:B------:R-:W-:Y:S03]  /*5ec0*/  HMMA.16816.F32 R72, R92.reuse, R102, R72 ;  /* 0x000000665c48723c */ /* 0x040fe60000001848 */
[----:B------:R-:W-:Y:S01]  /*5ed0*/  FADD.FTZ R125, R125, R100 ;  /* 0x000000647d7d7221 */ /* 0x000fe20000010000 */
[----:B------:R-:W-:Y:S01]  /*5ee0*/  FADD.FTZ R128, R126, R101 ;  /* 0x000000657e807221 */ /* 0x000fe20000010000 */
[----:B------:R-:W-:Y:S03]  /*5ef0*/  FFMA.FTZ R126, R59, UR4, -R87 ;  /* 0x000000043b7e7c23 */ /* 0x000fe60008010857 */
[----:B------:R-:W-:Y:S01]  /*5f00*/  MUFU.EX2 R84, R84 ;  /* 0x0000005400547308 */ /* 0x000fe20000000800 */
[----:B------:R-:W5:Y:S01]  /*5f10*/  LDSM.16.MT88.4 R100, [R86+0x1400] ;  /* 0x001400005664783b */ /* 0x000f620000004200 */
[C---:B----4-:R-:W-:Y:S03]  /*5f20*/  HMMA.16816.F32 R76, R92.reuse, R96, R76 ;  /* 0x000000605c4c723c */ /* 0x050fe6000000184c */
[----:B------:R-:W-:Y:S01]  /*5f30*/  FADD.FTZ R125, R120, R125 ;  /* 0x0000007d787d7221 */ /* 0x000fe20000010000 */
[----:B------:R-:W-:Y:S04]  /*5f40*/  FADD.FTZ R120, R123, R128 ;  /* 0x000000807b787221 */ /* 0x000fe80000010000 */
[----:B------:R-:W4:Y:S01]  /*5f50*/  MUFU.EX2 R156, R51 ;  /* 0x00000033009c7308 */ /* 0x000f220000000800 */
[----:B------:R-:W-:Y:S01]  /*5f60*/  FADD.FTZ R96, R116, R125 ;  /* 0x0000007d74607221 */ /* 0x000fe20000010000 */
[----:B------:R-:W-:Y:S03]  /*5f70*/  HMMA.16816.F32 R80, R92, R98, R80 ;  /* 0x000000625c50723c */ /* 0x000fe60000001850 */
[----:B------:R-:W-:Y:S01]  /*5f80*/  FADD.FTZ R96, R119, R96 ;  /* 0x0000006077607221 */ /* 0x000fe20000010000 */
[----:B------:R-:W-:Y:S01]  /*5f90*/  FADD.FTZ R121, R121, R120 ;  /* 0x0000007879797221 */ /* 0x000fe20000010000 */
[----:B---3--:R-:W-:Y:S03]  /*5fa0*/  F2FP.F16.F32.PACK_AB R92, R5, R164 ;  /* 0x000000a4055c723e */ /* 0x008fe600000000ff */
[----:B------:R-:W-:Y:S01]  /*5fb0*/  MUFU.EX2 R11, R11 ;  /* 0x0000000b000b7308 */ /* 0x000fe20000000800 */
[----:B-1----:R-:W-:Y:S01]  /*5fc0*/  F2FP.F16.F32.PACK_AB R93, R14, R9 ;  /* 0x000000090e5d723e */ /* 0x002fe200000000ff */
[----:B------:R-:W-:Y:S01]  /*5fd0*/  FADD.FTZ R119, R122, R121 ;  /* 0x000000797a777221 */ /* 0x000fe20000010000 */
[----:B------:R-:W-:Y:S01]  /*5fe0*/  FADD.FTZ R121, R115, R96 ;  /* 0x0000006073797221 */ /* 0x000fe20000010000 */
[----:B--2---:R-:W-:Y:S01]  /*5ff0*/  F2FP.F16.F32.PACK_AB R94, R157, R10 ;  /* 0x0000000a9d5e723e */ /* 0x004fe200000000ff */
[----:B------:R-:W1:Y:S01]  /*6000*/  LDSM.16.MT88.4 R96, [R137+0x4800] ;  /* 0x004800008960783b */ /* 0x000e620000004200 */
[----:B------:R-:W-:Y:S01]  /*6010*/  FADD.FTZ R114, R114, R119 ;  /* 0x0000007772727221 */ /* 0x000fe20000010000 */
[----:B------:R-:W-:Y:S03]  /*6020*/  FADD.FTZ R112, R112, R121 ;  /* 0x0000007970707221 */ /* 0x000fe60000010000 */
[----:B------:R-:W2:Y:S01]  /*6030*/  MUFU.EX2 R18, R18 ;  /* 0x0000001200127308 */ /* 0x000ea20000000800 */
[----:B----4-:R-:W-:Y:S01]  /*6040*/  F2FP.F16.F32.PACK_AB R95, R156, R84 ;  /* 0x000000549c5f723e */ /* 0x010fe200000000ff */
[----:B------:R-:W-:Y:S01]  /*6050*/  FADD.FTZ R114, R91, R114 ;  /* 0x000000725b727221 */ /* 0x000fe20000010000 */
[----:B------:R-:W-:Y:S01]  /*6060*/  FFMA.FTZ R91, R62, UR4, -R87 ;  /* 0x000000043e5b7c23 */ /* 0x000fe20008010857 */
[--C-:B------:R-:W-:Y:S01]  /*6070*/  FFMA.FTZ R116, R60, UR4, -R88.reuse ;  /* 0x000000043c747c23 */ /* 0x100fe20008010858 */
[----:B------:R-:W-:Y:S01]  /*6080*/  FFMA.FTZ R120, R61, UR4, -R88 ;  /* 0x000000043d787c23 */ /* 0x000fe20008010858 */
[----:B------:R-:W-:Y:S04]  /*6090*/  FADD.FTZ R113, R113, R114 ;  /* 0x0000007271717221 */ /* 0x000fe80000010000 */
[----:B------:R-:W-:Y:S01]  /*60a0*/  MUFU.EX2 R13, R13 ;  /* 0x0000000d000d7308 */ /* 0x000fe20000000800 */
[C---:B------:R-:W-:Y:S03]  /*60b0*/  HMMA.16816.F32 R68, R92.reuse, R104, R68 ;  /* 0x000000685c44723c */ /* 0x040fe60000001844 */
[----:B------:R-:W-:Y:S01]  /*60c0*/  FADD.FTZ R105, R109, R112 ;  /* 0x000000706d697221 */ /* 0x000fe20000010000 */
[----:B------:R-:W-:Y:S01]  /*60d0*/  FADD.FTZ R113, R90, R113 ;  /* 0x000000715a717221 */ /* 0x000fe20000010000 */
[----:B------:R-:W-:Y:S04]  /*60e0*/  FFMA.FTZ R90, R63, UR4, -R87 ;  /* 0x000000043f5a7c23 */ /* 0x000fe80008010857 */
[----:B------:R-:W3:Y:S01]  /*60f0*/  MUFU.EX2 R22, R22 ;  /* 0x0000001600167308 */ /* 0x000ee20000000800 */
[----:B------:R-:W-:Y:S01]  /*6100*/  FADD.FTZ R105, R110, R105 ;  /* 0x000000696e697221 */ /* 0x000fe20000010000 */
[C---:B------:R-:W-:Y:S03]  /*6110*/  HMMA.16816.F32 R72, R92.reuse, R106, R72 ;  /* 0x0000006a5c48723c */ /* 0x040fe60000001848 */
[----:B------:R-:W-:Y:S01]  /*6120*/  FADD.FTZ R108, R108, R105 ;  /* 0x000000696c6c7221 */ /* 0x000fe20000010000 */
[----:B------:R-:W-:Y:S01]  /*6130*/  FFMA.FTZ R110, R64, UR4, -R88 ;  /* 0x00000004406e7c23 */ /* 0x000fe20008010858 */
[----:B------:R-:W4:Y:S03]  /*6140*/  LDSM.16.MT88.4 R104, [R86+0x1800] ;  /* 0x001800005668783b */ /* 0x000f260000004200 */
        /* <DEDUP_REMOVED lines=8> */
[----:B------:R-:W-:Y:S01]  /*61d0*/  HMMA.16816.F32 R80, R92, R102, R80 ;  /* 0x000000665c50723c */ /* 0x000fe20000001850 */
[----:B------:R-:W4:Y:S02]  /*61e0*/  LDSM.16.MT88.4 R100, [R137+0x4c00] ;  /* 0x004c00008964783b */ /* 0x000f240000004200 */
[----:B--2---:R-:W-:Y:S01]  /*61f0*/  F2FP.F16.F32.PACK_AB R92, R18, R11 ;  /* 0x0000000b125c723e */ /* 0x004fe200000000ff */
[----:B------:R-:W-:Y:S01]  /*6200*/  FADD.FTZ R118, R117, R118 ;  /* 0x0000007675767221 */ /* 0x000fe20000010000 */
[----:B---3--:R-:W-:Y:S03]  /*6210*/  F2FP.F16.F32.PACK_AB R93, R22, R13 ;  /* 0x0000000d165d723e */ /* 0x008fe600000000ff */
[----:B------:R-:W-:Y:S01]  /*6220*/  MUFU.EX2 R124, R127 ;  /* 0x0000007f007c7308 */ /* 0x000fe20000000800 */
[----:B------:R-:W-:Y:S01]  /*6230*/  FADD.FTZ R161, R161, R132 ;  /* 0x00000084a1a17221 */ /* 0x000fe20000010000 */
[----:B------:R-:W-:Y:S03]  /*6240*/  FADD.FTZ R159, R159, R118 ;  /* 0x000000769f9f7221 */ /* 0x000fe60000010000 */
[----:B------:R-:W-:Y:S01]  /*6250*/  FADD.FTZ R134, R134, R161 ;  /* 0x000000a186867221 */ /* 0x000fe20000010000 */
[----:B------:R-:W-:Y:S04]  /*6260*/  FADD.FTZ R159, R130, R159 ;  /* 0x0000009f829f7221 */ /* 0x000fe80000010000 */
[----:B------:R-:W2:Y:S01]  /*6270*/  MUFU.EX2 R123, R126 ;  /* 0x0000007e007b7308 */ /* 0x000ea20000000800 */
[----:B-----5:R-:W-:Y:S01]  /*6280*/  F2FP.F16.F32.PACK_AB R94, R133, R131 ;  /* 0x00000083855e723e */ /* 0x020fe200000000ff */
[----:B------:R-:W-:Y:S01]  /*6290*/  FADD.FTZ R158, R158, R159 ;  /* 0x0000009f9e9e7221 */ /* 0x000fe20000010000 */
[----:B------:R-:W-:Y:S03]  /*62a0*/  FADD.FTZ R165, R165, R134 ;  /* 0x00000086a5a57221 */ /* 0x000fe60000010000 */
        /* <DEDUP_REMOVED lines=9> */
[----:B------:R-:W-:Y:S02]  /*6340*/  FADD.FTZ R111, R14, R111 ;  /* 0x0000006f0e6f7221 */ /* 0x000fe40000010000 */
[C---:B-1----:R-:W-:Y:S02]  /*6350*/  HMMA.16816.F32 R68, R92.reuse, R96, R68 ;  /* 0x000000605c44723c */ /* 0x042fe40000001844 */
[----:B------:R-:W1:Y:S01]  /*6360*/  MUFU.EX2 R115, R120 ;  /* 0x0000007800737308 */ /* 0x000e620000000800 */
[--C-:B---3--:R-:W-:Y:S01]  /*6370*/  FFMA.FTZ R110, R66, UR4, -R87.reuse ;  /* 0x00000004426e7c23 */ /* 0x108fe20008010857 */
[----:B------:R-:W-:Y:S01]  /*6380*/  FFMA.FTZ R87, R67, UR4, -R87 ;  /* 0x0000000443577c23 */ /* 0x000fe20008010857 */
[----:B------:R-:W-:Y:S03]  /*6390*/  FADD.FTZ R111, R84, R111 ;  /* 0x0000006f546f7221 */ /* 0x000fe60000010000 */
[C---:B------:R-:W-:Y:S01]  /*63a0*/  HMMA.16816.F32 R72, R92.reuse, R98, R72 ;  /* 0x000000625c48723c */ /* 0x040fe20000001848 */
[----:B------:R2:W3:Y:S03]  /*63b0*/  LDSM.16.MT88.4 R96, [R86+0x1c00] ;  /* 0x001c00005660783b */ /* 0x0004e60000004200 */
[----:B------:R-:W-:Y:S01]  /*63c0*/  MUFU.EX2 R91, R91 ;  /* 0x0000005b005b7308 */ /* 0x000fe20000000800 */
[----:B------:R-:W-:Y:S03]  /*63d0*/  FADD.FTZ R156, R156, R111 ;  /* 0x0000006f9c9c7221 */ /* 0x000fe60000010000 */
[C---:B----4-:R-:W-:Y:S06]  /*63e0*/  HMMA.16816.F32 R76, R92.reuse, R104, R76 ;  /* 0x000000685c4c723c */ /* 0x050fec000000184c */
[----:B------:R-:W4:Y:S01]  /*63f0*/  MUFU.EX2 R90, R90 ;  /* 0x0000005a005a7308 */ /* 0x000f220000000800 */
[----:B------:R-:W-:Y:S01]  /*6400*/  FADD.FTZ R105, R5, R164 ;  /* 0x000000a405697221 */ /* 0x000fe20000010000 */
[----:B------:R-:W-:Y:S08]  /*6410*/  HMMA.16816.F32 R80, R92, R106, R80 ;  /* 0x0000006a5c50723c */ /* 0x000ff00000001850 */
[----:B------:R-:W5:Y:S01]  /*6420*/  MUFU.EX2 R109, R88 ;  /* 0x00000058006d7308 */ /* 0x000f620000000800 */
[----:B-1----:R-:W-:Y:S01]  /*6430*/  F2FP.F16.F32.PACK_AB R92, R115, R116 ;  /* 0x00000074735c723e */ /* 0x002fe200000000ff */
[----:B--2---:R-:W-:Y:S08]  /*6440*/  FADD.FTZ R86, R10, R105 ;  /* 0x000000690a567221 */ /* 0x004ff00000010000 */
[----:B------:R-:W-:Y:S01]  /*6450*/  MUFU.EX2 R110, R110 ;  /* 0x0000006e006e7308 */ /* 0x000fe20000000800 */
[----:B----4-:R-:W-:Y:S01]  /*6460*/  F2FP.F16.F32.PACK_AB R93, R90, R91 ;  /* 0x0000005b5a5d723e */ /* 0x010fe200000000ff */
[----:B------:R-:W-:Y:S04]  /*6470*/  FADD.FTZ R84, R157, R86 ;  /* 0x000000569d547221 */ /* 0x000fe80000010000 */
[----:B------:R-:W-:Y:S04]  /*6480*/  FADD.FTZ R105, R11, R84 ;  /* 0x000000540b697221 */ /* 0x000fe80000010000 */
[----:B------:R-:W1:Y:S01]  /*6490*/  MUFU.EX2 R87, R87 ;  /* 0x0000005700577308 */ /* 0x000e620000000800 */
[----:B-----5:R-:W-:Y:S01]  /*64a0*/  F2FP.F16.F32.PACK_AB R94, R109, R108 ;  /* 0x0000006c6d5e723e */ /* 0x020fe200000000ff */
[----:B------:R-:W-:Y:S04]  /*64b0*/  FADD.FTZ R84, R18, R105 ;  /* 0x0000006912547221 */ /* 0x000fe80000010000 */
[----:B------:R-:W-:Y:S04]  /*64c0*/  FADD.FTZ R84, R131, R84 ;  /* 0x0000005483547221 */ /* 0x000fe80000010000 */
[----:B------:R-:W-:Y:S04]  /*64d0*/  FADD.FTZ R133, R133, R84 ;  /* 0x0000005485857221 */ /* 0x000fe80000010000 */
[----:B------:R-:W-:Y:S01]  /*64e0*/  FADD.FTZ R116, R116, R133 ;  /* 0x0000008574747221 */ /* 0x000fe20000010000 */
[----:B-1----:R-:W-:Y:S03]  /*64f0*/  F2FP.F16.F32.PACK_AB R95, R87, R110 ;  /* 0x0000006e575f723e */ /* 0x002fe600000000ff */
[----:B------:R-:W-:Y:S04]  /*6500*/  FADD.FTZ R115, R115, R116 ;  /* 0x0000007473737221 */ /* 0x000fe80000010000 */
[----:B------:R-:W-:Y:S01]  /*6510*/  FADD.FTZ R108, R108, R115 ;  /* 0x000000736c6c7221 */ /* 0x000fe20000010000 */
[C---:B------:R-:W-:Y:S03]  /*6520*/  HMMA.16816.F32 R68, R92.reuse, R100, R68 ;  /* 0x000000645c44723c */ /* 0x040fe60000001844 */
[----:B------:R-:W-:Y:S01]  /*6530*/  FADD.FTZ R101, R13, R156 ;  /* 0x0000009c0d657221 */ /* 0x000fe20000010000 */
[----:B------:R-:W-:Y:S03]  /*6540*/  FADD.FTZ R157, R109, R108 ;  /* 0x0000006c6d9d7221 */ /* 0x000fe60000010000 */
[----:B------:R-:W-:Y:S01]  /*6550*/  FADD.FTZ R101, R22, R101 ;  /* 0x0000006516657221 */ /* 0x000fe20000010000 */
        /* <DEDUP_REMOVED lines=8> */
[----:B------:R-:W-:Y:S01]  /*65e0*/  FADD.FTZ R156, R87, R110 ;  /* 0x0000006e579c7221 */ /* 0x000fe20000010000 */
[----:B------:R-:W-:Y:S01]  /*65f0*/  @!UPT UIADD3 URZ, UPT, UPT, URZ, URZ, URZ ;  /* 0x000000fffffff290 */ /* 0x000fe2000fffe0ff */
[----:B------:R-:W-:Y:S11]  /*6600*/  @P0 BRA `(.L_x_3791) ;  /* 0xffffffd800600947 */ /* 0x000ff6000383ffff */
.L_x_3787:
        /* <DEDUP_REMOVED lines=112> */
.L_x_3793:
[----:B------:R-:W-:Y:S05]  /*6d10*/  BSYNC.RECONVERGENT B0 ;  /* 0x0000000000007941 */ /* 0x000fea0003800200 */
.L_x_3792:
        /* <DEDUP_REMOVED lines=13> */
.L_x_3794:
        /* <DEDUP_REMOVED lines=9> */
.L_x_4924:


//--------------------- .text._ZN5flash24flash_fwd_splitkv_kernelI23Flash_fwd_kernel_traitsILi32ELi64ELi128ELi4ELb0ELb0EN7cutlass6half_tE19Flash_kernel_traitsILi32ELi64ELi128ELi4ES3_EELb1ELb0ELb0ELb1ELb1ELb1ELb0ELb0EEEvNS_16Flash_fwd_paramsE --------------------------
	.section	.text._ZN5flash24flash_fwd_splitkv_kernelI23Flash_fwd_kernel_traitsILi32ELi64ELi128ELi4ELb0ELb0EN7cutlass6half_tE19Flash_kernel_traitsILi32ELi64ELi128ELi4ES3_EELb1ELb0ELb0ELb1ELb1ELb1ELb0ELb0EEEvNS_16Flash_fwd_paramsE,"ax",@progbits
	.align	128
        .global         _ZN5flash24flash_fwd_splitkv_kernelI23Flash_fwd_kernel_traitsILi32ELi64ELi128ELi4ELb0ELb0EN7cutlass6half_tE19Flash_kernel_traitsILi32ELi64ELi128ELi4ES3_EELb1ELb0ELb0ELb1ELb1ELb1ELb0ELb0EEEvNS_16Flash_fwd_paramsE
        .type           _ZN5flash24flash_fwd_splitkv_kernelI23Flash_fwd_kernel_traitsILi32ELi64ELi128ELi4ELb0ELb0EN7cutlass6half_tE19Flash_kernel_traitsILi32ELi64ELi128ELi4ES3_EELb1ELb0ELb0ELb1ELb1ELb1ELb0ELb0EEEvNS_16Flash_fwd_paramsE,@function
        .size           _ZN5flash24flash_fwd_splitkv_kernelI23Flash_fwd_kernel_traitsILi32ELi64ELi128ELi4ELb0ELb0EN7cutlass6half_tE19Flash_kernel_traitsILi32ELi64ELi128ELi4ES3_EELb1ELb0ELb0ELb1ELb1ELb1ELb0ELb0EEEvNS_16Flash_fwd_paramsE,(.L_x_4925 - _ZN5flash24flash_fwd_splitkv_kernelI23Flash_fwd_kernel_traitsILi32ELi64ELi128ELi4ELb0ELb0EN7cutlass6half_tE19Flash_kernel_traitsILi32ELi64ELi128ELi4ES3_EELb1ELb0ELb0ELb1ELb1ELb1ELb0ELb0EEEvNS_16Flash_fwd_paramsE)
        .other          _ZN5flash24flash_fwd_splitkv_kernelI23Flash_fwd_kernel_traitsILi32ELi64ELi128ELi4ELb0ELb0EN7cutlass6half_tE19Flash_kernel_traitsILi32ELi64ELi128ELi4ES3_EELb1ELb0ELb0ELb1ELb1ELb1ELb0ELb0EEEvNS_16Flash_fwd_paramsE,@"STO_CUDA_ENTRY STV_DEFAULT"
_ZN5flash24flash_fwd_splitkv_kernelI23Flash_fwd_kernel_traitsILi32ELi64ELi128ELi4ELb0ELb0EN7cutlass6half_tE19Flash_kernel_traitsILi32ELi64ELi128ELi4ES3_EELb1ELb0ELb0ELb1ELb1ELb1ELb0ELb0EEEvNS_16Flash_fwd_paramsE:
.text._ZN5flash24flash_fwd_splitkv_kernelI23Flash_fwd_kernel_traitsILi32ELi64ELi128ELi4ELb0ELb0EN7cutlass6half_tE19Flash_kernel_traitsILi32ELi64ELi128ELi4ES3_EELb1ELb0ELb0ELb1ELb1ELb1ELb0ELb0EEEvNS_16Flash_fwd_paramsE:
[----:B------:R-:W-:Y:S08]  /*0000*/  LDC R1, c[0x0][0x37c] ;  /* 0x0000df00ff017b82 */ /* 0x000ff00000000800 */
[----:B------:R-:W1:Y:S01]  /*0010*/  LDC.64 R4, c[0x0][0x470] ;  /* 0x00011c00ff047b82 */ /* 0x000e620000000a00 */
[----:B------:R-:W2:Y:S01]  /*0020*/  S2R R10, SR_CTAID.Y ;  /* 0x00000000000a7919 */ /* 0x000ea20000002600 */
[----:B------:R-:W3:Y:S01]  /*0030*/  LDCU.64 UR26, c[0x0][0x358] ;  /* 0x00006b00ff1a77ac */ /* 0x000ee20008000a00 */
[----:B------:R-:W-:-:S05]  /*0040*/  IMAD.MOV.U32 R12, RZ, RZ, RZ ;  /* 0x000000ffff0c7224 */ /* 0x000fca00078e00ff */
[----:B------:R-:W4:Y:S01]  /*0050*/  LDC.64 R2, c[0x0][0x478] ;  /* 0x00011e00ff027b82 */ /* 0x000f220000000a00 */
[----:B------:R-:W3:Y:S01]  /*0060*/  S2R R14, SR_CTAID.X ;  /* 0x00000000000e7919 */ /* 0x000ee20000002500 */
[----:B------:R-:W2:Y:S01]  /*0070*/  LDCU UR24, c[0x0][0x434] ;  /* 0x00008680ff1877ac */ /* 0x000ea20008000800 */
[----:B-1----:R-:W-:-:S04]  /*0080*/  ISETP.NE.U32.AND P0, PT, R4, RZ, PT ;  /* 0x000000ff0400720c */ /* 0x002fc80003f05070 */
[----:B------:R-:W-:Y:S02]  /*0090*/  ISETP.NE.AND.EX P0, PT, R5, RZ, PT, P0 ;  /* 0x000000ff0500720c */ /* 0x000fe40003f05300 */
[----:B----4-:R-:W-:-:S04]  /*00a0*/  ISETP.NE.U32.AND P2, PT, R2, RZ, PT ;  /* 0x000000ff0200720c */ /* 0x010fc80003f45070 */
[----:B------:R-:W-:-:S07]  /*00b0*/  ISETP.NE.AND.EX P2, PT, R3, RZ, PT, P2 ;  /* 0x000000ff0300720c */ /* 0x000fce0003f45320 */
[----:B------:R-:W2:Y:S08]  /*00c0*/  @P0 LDC.64 R4, c[0x0][0x470] ;  /* 0x00011c00ff040b82 */ /* 0x000eb00000000a00 */
[----:B------:R-:W1:Y:S01]  /*00d0*/  @P2 LDC.64 R2, c[0x0][0x478] ;  /* 0x00011e00ff022b82 */ /* 0x000e620000000a00 */
[----:B---3--:R-:W-:Y:S02]  /*00e0*/  IMAD.SHL.U32 R44, R14, 0x40, RZ ;  /* 0x000000400e2c7824 */ /* 0x008fe400078e00ff */
[----:B--2---:R-:W-:-:S05]  /*00f0*/  @P0 IMAD.WIDE.U32 R4, R10, 0x4, R4 ;  /* 0x000000040a040825 */ /* 0x004fca00078e0004 */
[----:B------:R2:W5:Y:S01]  /*0100*/  @P0 LDG.E R12, desc[UR26][R4.64] ;  /* 0x0000001a040c0981 */ /* 0x000562000c1e1900 */
[----:B-1----:R-:W-:-:S05]  /*0110*/  @P2 IMAD.WIDE.U32 R2, R10, 0x4, R2 ;  /* 0x000000040a022825 */ /* 0x002fca00078e0002 */
[----:B------:R1:W5:Y:S01]  /*0120*/  @P2 LDG.E R39, desc[UR26][R2.64] ;  /* 0x0000001a02272981 */ /* 0x000362000c1e1900 */
[----:B------:R-:W-:Y:S01]  /*0130*/  ISETP.GE.AND P1, PT, R44, UR24, PT ;  /* 0x000000182c007c0c */ /* 0x000fe2000bf26270 */
[----:B--2---:R-:W2:Y:S08]  /*0140*/  @!P2 LDC.64 R4, c[0x0][0x488] ;  /* 0x00012200ff04ab82 */ /* 0x004eb00000000a00 */
[----:B------:R-:W3:Y:S01]  /*0150*/  @!P2 LDC.64 R2, c[0x0][0x438] ;  /* 0x00010e00ff02ab82 */ /* 0x000ee20000000a00 */
[----:B--2---:R-:W-:-:S03]  /*0160*/  @!P2 ISETP.NE.U32.AND P0, PT, R4, RZ, PT ;  /* 0x000000ff0400a20c */ /* 0x004fc60003f05070 */
[----:B-1----:R-:W-:Y:S10]  /*0170*/  @P1 EXIT ;  /* 0x000000000000194d */ /* 0x002ff40003800000 */
[----:B------:R-:W1:Y:S01]  /*0180*/  LDC R38, c[0x0][0x508] ;  /* 0x00014200ff267b82 */ /* 0x000e620000000800 */
[----:B------:R-:W-:Y:S01]  /*0190*/  @!P2 ISETP.NE.AND.EX P0, PT, R5, RZ, PT, P0 ;  /* 0x000000ff0500a20c */ /* 0x000fe20003f05300 */
[----:B------:R-:W2:Y:S01]  /*01a0*/  LDCU UR5, c[0x0][0x438] ;  /* 0x00008700ff0577ac */ /* 0x000ea20008000800 */
[--C-:B-----5:R-:W-:Y:S01]  /*01b0*/  @P2 IMAD.IADD R39, R39, 0x1, -R12.reuse ;  /* 0x0000000127272824 */ /* 0x120fe200078e0a0c */
[----:B------:R-:W4:Y:S01]  /*01c0*/  S2R R5, SR_CTAID.Z ;  /* 0x0000000000057919 */ /* 0x000f220000002700 */
[----:B---3--:R-:W-:Y:S01]  /*01d0*/  @!P2 SEL R3, R3, RZ, P0 ;  /* 0x000000ff0303a207 */ /* 0x008fe20000000000 */
[----:B------:R-:W3:Y:S03]  /*01e0*/  S2R R86, SR_TID.X ;  /* 0x0000000000567919 */ /* 0x000ee60000002100 */
        /* <DEDUP_REMOVED lines=16> */
[----:B---34-:R-:W-:Y:S05]  /*02f0*/  @P0 BRA `(.L_x_3795) ;  /* 0x0000000000b00947 */ /* 0x018fea0003800000 */
[----:B------:R-:W1:Y:S01]  /*0300*/  LDC.64 R2, c[0x0][0x408] ;  /* 0x00010200ff027b82 */ /* 0x000e620000000a00 */
[----:B------:R-:W-:Y:S01]  /*0310*/  IMAD.SHL.U32 R6, R86, 0x8, RZ ;  /* 0x0000000856067824 */ /* 0x000fe200078e00ff */
[----:B------:R-:W2:Y:S01]  /*0320*/  LDCU.64 UR6, c[0x0][0x400] ;  /* 0x00008000ff0677ac */ /* 0x000ea20008000a00 */
[----:B------:R-:W-:Y:S01]  /*0330*/  IMAD.MOV.U32 R7, RZ, RZ, RZ ;  /* 0x000000ffff077224 */ /* 0x000fe200078e00ff */
[----:B------:R-:W-:Y:S02]  /*0340*/  SHF.R.U32.HI R0, RZ, 0x2, R86 ;  /* 0x00000002ff007819 */ /* 0x000fe40000011656 */
[----:B------:R-:W-:Y:S01]  /*0350*/  LOP3.LUT R6, R6, 0x18, RZ, 0xc0, !PT ;  /* 0x0000001806067812 */ /* 0x000fe200078ec0ff */
[----:B------:R-:W3:Y:S01]  /*0360*/  LDCU.64 UR4, c[0x0][0x410] ;  /* 0x00008200ff0477ac */ /* 0x000ee20008000a00 */
[----:B------:R-:W-:Y:S02]  /*0370*/  IADD3 R4, PT, PT, -R44, UR24, RZ ;  /* 0x000000182c047c10 */ /* 0x000fe4000fffe1ff */
[----:B------:R-:W-:Y:S01]  /*0380*/  LOP3.LUT P2, R86, R86, 0x3, RZ, 0xc0, !PT ;  /* 0x0000000356567812 */ /* 0x000fe2000784c0ff */
[----:B------:R-:W4:Y:S03]  /*0390*/  LDCU UR8, c[0x0][0x3e0] ;  /* 0x00007c00ff0877ac */ /* 0x000f260008000800 */
[----:B------:R-:W-:Y:S01]  /*03a0*/  ISETP.GE.OR P2, PT, R0, R4, P2 ;  /* 0x000000040000720c */ /* 0x000fe20001746670 */
[----:B-1----:R-:W-:-:S04]  /*03b0*/  IMAD.WIDE.U32 R6, R44, R2, R6 ;  /* 0x000000022c067225 */ /* 0x002fc800078e0006 */
[----:B------:R-:W-:Y:S02]  /*03c0*/  IMAD R7, R44, R3, R7 ;  /* 0x000000032c077224 */ /* 0x000fe400078e0207 */
[----:B--2---:R-:W-:-:S04]  /*03d0*/  IMAD.WIDE.U32 R6, R10, UR6, R6 ;  /* 0x000000060a067c25 */ /* 0x004fc8000f8e0006 */
[----:B------:R-:W-:Y:S01]  /*03e0*/  IMAD R7, R10, UR7, R7 ;  /* 0x000000070a077c24 */ /* 0x000fe2000f8e0207 */
[----:B------:R-:W1:Y:S01]  /*03f0*/  LDCU.64 UR6, c[0x0][0x3f0] ;  /* 0x00007e00ff0677ac */ /* 0x000e620008000a00 */
[----:B---3--:R-:W-:-:S04]  /*0400*/  IMAD.WIDE.U32 R6, R5, UR4, R6 ;  /* 0x0000000405067c25 */ /* 0x008fc8000f8e0006 */
[----:B------:R-:W-:Y:S01]  /*0410*/  IMAD R7, R5, UR5, R7 ;  /* 0x0000000505077c24 */ /* 0x000fe2000f8e0207 */
[----:B------:R-:W2:Y:S01]  /*0420*/  LDCU.64 UR4, c[0x0][0x420] ;  /* 0x00008400ff0477ac */ /* 0x000ea20008000a00 */
[----:B----4-:R-:W-:Y:S02]  /*0430*/  IMAD R5, R10, UR8, R5 ;  /* 0x000000080a057c24 */ /* 0x010fe4000f8e0205 */
[----:B------:R-:W-:-:S04]  /*0440*/  IMAD.WIDE.U32 R6, R0, R2, R6 ;  /* 0x0000000200067225 */ /* 0x000fc800078e0006 */
[----:B------:R-:W-:Y:S02]  /*0450*/  IMAD R44, R5, UR24, R44 ;  /* 0x00000018052c7c24 */ /* 0x000fe4000f8e022c */
[----:B------:R-:W-:Y:S01]  /*0460*/  IMAD R5, R0, R3, R7 ;  /* 0x0000000300057224 */ /* 0x000fe200078e0207 */
[----:B-1----:R-:W-:Y:S01]  /*0470*/  LEA R8, P1, R6, UR6, 0x1 ;  /* 0x0000000606087c11 */ /* 0x002fe2000f8208ff */
[----:B------:R-:W-:Y:S01]  /*0480*/  IMAD.WIDE.U32 R10, R2, 0x40, RZ ;  /* 0x00000040020a7825 */ /* 0x000fe200078e00ff */
[----:B------:R-:W-:Y:S02]  /*0490*/  IADD3 R7, P0, PT, R44, R0, RZ ;  /* 0x000000002c077210 */ /* 0x000fe40007f1e0ff */
[----:B------:R-:W-:Y:S01]  /*04a0*/  LEA.HI.X R9, R6, UR7, R5, 0x1, P1 ;  /* 0x0000000706097c11 */ /* 0x000fe200088f0c05 */
[----:B------:R-:W-:Y:S01]  /*04b0*/  @!P2 IMAD.MOV.U32 R2, RZ, RZ, 0x7f800000 ;  /* 0x7f800000ff02a424 */ /* 0x000fe200078e00ff */
[----:B------:R-:W-:Y:S02]  /*04c0*/  LEA.HI.X.SX32 R44, R44, RZ, 0x1, P0 ;  /* 0x000000ff2c2c7211 */ /* 0x000fe400000f0eff */
[----:B--2---:R-:W-:Y:S01]  /*04d0*/  LEA R6, P0, R7, UR4, 0x2 ;  /* 0x0000000407067c11 */ /* 0x004fe2000f8010ff */
        /* <DEDUP_REMOVED lines=11> */
[----:B------:R-:W-:-:S05]  /*0590*/  MOV R0, 0x7f800000 ;  /* 0x7f80000000007802 */ /* 0x000fca0000000f00 */
[----:B------:R-:W-:Y:S01]  /*05a0*/  STG.E desc[UR26][R6.64+0x80], R0 ;  /* 0x0000800006007986 */ /* 0x000fe2000c10191a */
[----:B------:R-:W-:Y:S05]  /*05b0*/  EXIT ;  /* 0x000000000000794d */ /* 0x000fea0003800000 */
.L_x_3795:
        /* <DEDUP_REMOVED lines=8> */
.L_x_3796:
        /* <DEDUP_REMOVED lines=10> */
[----:B------:R-:W4:Y:S01]  /*06e0*/  LDCU.64 UR6, c[0x0][0x3c0] ;  /* 0x00007800ff0677ac */ /* 0x000f220008000a00 */
[----:B------:R-:W4:Y:S01]  /*06f0*/  LDCU.128 UR8, c[0x0][0x3d0] ;  /* 0x00007a00ff0877ac */ /* 0x000f220008000c00 */
[----:B--2---:R-:W-:-:S04]  /*0700*/  IABS R4, R12 ;  /* 0x0000000c00047213 */ /* 0x004fc80000000000 */
[----:B-----5:R-:W2:Y:S08]  /*0710*/  I2F.RP R8, R4 ;  /* 0x0000000400087306 */ /* 0x020eb00000209400 */
        /* <DEDUP_REMOVED lines=8> */
[----:B------:R-:W-:-:S04]  /*07a0*/  IMAD.HI.U32 R13, R8, R2, RZ ;  /* 0x00000002080d7227 */ /* 0x000fc800078e00ff */
[----:B-1----:R-:W-:Y:S01]  /*07b0*/  IMAD.WIDE.U32 R8, R10, UR4, RZ ;  /* 0x000000040a087c25 */ /* 0x002fe2000f8e00ff */
        /* <DEDUP_REMOVED lines=10> */
[----:B------:R-:W1:Y:S05]  /*0860*/  LDCU.64 UR4, c[0x0][0x3a8] ;  /* 0x00007500ff0477ac */ /* 0x000e6a0008000a00 */
[----:B------:R-:W-:Y:S01]  /*0870*/  @P0 VIADD R13, R13, 0x1 ;  /* 0x000000010d0d0836 */ /* 0x000fe20000000000 */
[----:B------:R-:W-:-:S04]  /*0880*/  LEA R2, P0, R8, UR20, 0x2 ;  /* 0x0000001408027c11 */ /* 0x000fc8000f8010ff */
[----:B------:R-:W-:Y:S02]  /*0890*/  LEA.HI.X R0, R8, UR21, R0, 0x2, P0 ;  /* 0x0000001508007c11 */ /* 0x000fe400080f1400 */
[----:B------:R-:W-:Y:S02]  /*08a0*/  @!P1 IADD3 R13, PT, PT, -R13, RZ, RZ ;  /* 0x000000ff0d0d9210 */ /* 0x000fe40007ffe1ff */
[----:B------:R-:W-:Y:S01]  /*08b0*/  @!P2 LOP3.LUT R13, RZ, R12, RZ, 0x33, !PT ;  /* 0x0000000cff0da212 */ /* 0x000fe200078e33ff */
[----:B------:R-:W-:Y:S01]  /*08c0*/  IMAD.MOV.U32 R9, RZ, RZ, R0 ;  /* 0x000000ffff097224 */ /* 0x000fe200078e0000 */
[----:B------:R-:W-:-:S05]  /*08d0*/  MOV R8, R2 ;  /* 0x0000000200087202 */ /* 0x000fca0000000f00 */
[----:B------:R-:W-:-:S05]  /*08e0*/  IMAD.WIDE R8, R13, 0x4, R8 ;  /* 0x000000040d087825 */ /* 0x000fca00078e0208 */
[----:B------:R2:W3:Y:S01]  /*08f0*/  LDG.E R6, desc[UR26][R8.64] ;  /* 0x0000001a08067981 */ /* 0x0004e2000c1e1900 */
[----:B------:R-:W-:-:S05]  /*0900*/  IADD3 R13, PT, PT, -R13, RZ, RZ ;  /* 0x000000ff0d0d7210 */ /* 0x000fca0007ffe1ff */
[----:B------:R-:W-:Y:S01]  /*0910*/  IMAD R7, R12, R13, R7 ;  /* 0x0000000d0c077224 */ /* 0x000fe200078e0207 */
[----:B--2---:R-:W2:Y:S02]  /*0920*/  LDC R9, c[0x0][0x3e8] ;  /* 0x0000fa00ff097b82 */ /* 0x004ea40000000800 */
        /* <DEDUP_REMOVED lines=31> */
[----:B------:R-:W-:Y:S02]  /*0b20*/  SHF.R.S32.HI R6, RZ, 0x1f, R7 ;  /* 0x0000001fff067819 */ /* 0x000fe40000011407 */
[----:B------:R-:W-:Y:S01]  /*0b30*/  IADD3 R13, PT, PT, R13, R8, RZ ;  /* 0x000000080d0d7210 */ /* 0x000fe20007ffe0ff */
[----:B------:R-:W-:-:S02]  /*0b40*/  IMAD.IADD R17, R17, 0x1, R4 ;  /* 0x0000000111117824 */ /* 0x000fc400078e0204 */
[C---:B----4-:R-:W-:Y:S02]  /*0b50*/  IMAD R4, R6.reuse, UR16, RZ ;  /* 0x0000001006047c24 */ /* 0x050fe4000f8e02ff */
[----:B------:R-:W-:Y:S02]  /*0b60*/  IMAD R6, R6, UR6, RZ ;  /* 0x0000000606067c24 */ /* 0x000fe4000f8e02ff */
[C---:B------:R-:W-:Y:S02]  /*0b70*/  IMAD R4, R7.reuse, UR17, R4 ;  /* 0x0000001107047c24 */ /* 0x040fe4000f8e0204 */
[----:B------:R-:W-:-:S04]  /*0b80*/  IMAD.WIDE.U32 R12, R7, UR16, R12 ;  /* 0x00000010070c7c25 */ /* 0x000fc8000f8e000c */
[----:B------:R-:W-:Y:S01]  /*0b90*/  IMAD R6, R7, UR7, R6 ;  /* 0x0000000707067c24 */ /* 0x000fe2000f8e0206 */
[----:B------:R-:W-:Y:S01]  /*0ba0*/  IADD3 R13, PT, PT, R13, R4, RZ ;  /* 0x000000040d0d7210 */ /* 0x000fe20007ffe0ff */
[----:B------:R-:W-:Y:S01]  /*0bb0*/  IMAD.WIDE.U32 R16, R7, UR6, R16 ;  /* 0x0000000607107c25 */ /* 0x000fe2000f8e0010 */
[----:B------:R-:W-:-:S03]  /*0bc0*/  SHF.R.S32.HI R7, RZ, 0x1f, R15 ;  /* 0x0000001fff077819 */ /* 0x000fc6000001140f */
[----:B------:R-:W-:Y:S01]  /*0bd0*/  IMAD.WIDE.U32 R12, R15, UR8, R12 ;  /* 0x000000080f0c7c25 */ /* 0x000fe2000f8e000c */
[----:B------:R-:W-:-:S03]  /*0be0*/  IADD3 R17, PT, PT, R17, R6, RZ ;  /* 0x0000000611117210 */ /* 0x000fc60007ffe0ff */
[C---:B------:R-:W-:Y:S02]  /*0bf0*/  IMAD R4, R7.reuse, UR8, RZ ;  /* 0x0000000807047c24 */ /* 0x040fe4000f8e02ff */
[----:B------:R-:W-:Y:S02]  /*0c00*/  IMAD R7, R7, UR10, RZ ;  /* 0x0000000a07077c24 */ /* 0x000fe4000f8e02ff */
[C---:B------:R-:W-:Y:S02]  /*0c10*/  IMAD R4, R15.reuse, UR9, R4 ;  /* 0x000000090f047c24 */ /* 0x040fe4000f8e0204 */
[C---:B------:R-:W-:Y:S02]  /*0c20*/  IMAD R7, R15.reuse, UR11, R7 ;  /* 0x0000000b0f077c24 */ /* 0x040fe4000f8e0207 */
[----:B------:R-:W-:Y:S01]  /*0c30*/  IMAD.WIDE.U32 R8, R15, UR10, R16 ;  /* 0x0000000a0f087c25 */ /* 0x000fe2000f8e0010 */
[----:B------:R-:W-:-:S03]  /*0c40*/  MOV R16, R12 ;  /* 0x0000000c00107202 */ /* 0x000fc60000000f00 */
[----:B------:R-:W-:Y:S01]  /*0c50*/  IMAD.IADD R6, R13, 0x1, R4 ;  /* 0x000000010d067824 */ /* 0x000fe200078e0204 */
[----:B------:R-:W-:Y:S01]  /*0c60*/  IADD3 R4, PT, PT, R9, R7, RZ ;  /* 0x0000000709047210 */ /* 0x000fe20007ffe0ff */
[----:B------:R-:W-:Y:S06]  /*0c70*/  BRA `(.L_x_3798) ;  /* 0x0000000400147947 */ /* 0x000fec0003800000 */
.L_x_3797:
[----:B------:R-:W2:Y:S01]  /*0c80*/  LDC R2, c[0x0][0x3e8] ;  /* 0x0000fa00ff027b82 */ /* 0x000ea20000000800 */
[----:B------:R-:W3:Y:S01]  /*0c90*/  LDCU.64 UR16, c[0x0][0x3b8] ;  /* 0x00007700ff1077ac */ /* 0x000ee20008000a00 */
[----:B------:R-:W-:Y:S02]  /*0ca0*/  SHF.R.S32.HI R15, RZ, 0x1f, R12 ;  /* 0x0000001fff0f7819 */ /* 0x000fe4000001140c */
[----:B-----5:R-:W-:Y:S01]  /*0cb0*/  SHF.R.S32.HI R11, RZ, 0x1f, R8 ;  /* 0x0000001fff0b7819 */ /* 0x020fe20000011408 */
[----:B------:R-:W4:Y:S01]  /*0cc0*/  LDCU.64 UR6, c[0x0][0x3c0] ;  /* 0x00007800ff0677ac */ /* 0x000f220008000a00 */
[----:B------:R-:W1:Y:S01]  /*0cd0*/  LDCU.64 UR18, c[0x0][0x3a0] ;  /* 0x00007400ff1277ac */ /* 0x000e620008000a00 */
[----:B---3--:R-:W-:Y:S02]  /*0ce0*/  IMAD R16, R15, UR16, RZ ;  /* 0x000000100f107c24 */ /* 0x008fe4000f8e02ff */
[----:B------:R-:W-:Y:S01]  /*0cf0*/  IMAD.WIDE.U32 R18, R12, UR16, RZ ;  /* 0x000000100c127c25 */ /* 0x000fe2000f8e00ff */
[----:B--2---:R-:W-:-:S03]  /*0d00*/  IABS R9, R2 ;  /* 0x0000000200097213 */ /* 0x004fc60000000000 */
[----:B----4-:R-:W-:Y:S02]  /*0d10*/  IMAD R15, R15, UR6, RZ ;  /* 0x000000060f0f7c24 */ /* 0x010fe4000f8e02ff */
[C---:B------:R-:W-:Y:S01]  /*0d20*/  IMAD R16, R12.reuse, UR17, R16 ;  /* 0x000000110c107c24 */ /* 0x040fe2000f8e0210 */
[----:B-1----:R-:W1:Y:S01]  /*0d30*/  I2F.RP R6, R9 ;  /* 0x0000000900067306 */ /* 0x002e620000209400 */
[C---:B------:R-:W-:Y:S02]  /*0d40*/  IMAD R15, R12.reuse, UR7, R15 ;  /* 0x000000070c0f7c24 */ /* 0x040fe4000f8e020f */
[----:B------:R-:W-:-:S04]  /*0d50*/  IMAD.WIDE.U32 R12, R12, UR6, RZ ;  /* 0x000000060c0c7c25 */ /* 0x000fc8000f8e00ff */
[----:B------:R-:W-:Y:S01]  /*0d60*/  IMAD.IADD R17, R19, 0x1, R16 ;  /* 0x0000000113117824 */ /* 0x000fe200078e0210 */
[----:B------:R-:W-:Y:S02]  /*0d70*/  IADD3 R13, PT, PT, R13, R15, RZ ;  /* 0x0000000f0d0d7210 */ /* 0x000fe40007ffe0ff */
[----:B------:R-:W-:Y:S01]  /*0d80*/  MOV R16, R18 ;  /* 0x0000001200107202 */ /* 0x000fe20000000f00 */
[----:B-1----:R-:W1:Y:S04]  /*0d90*/  MUFU.RCP R6, R6 ;  /* 0x0000000600067308 */ /* 0x002e680000001000 */
[----:B------:R-:W-:Y:S01]  /*0da0*/  IMAD.WIDE.U32 R16, R8, UR18, R16 ;  /* 0x0000001208107c25 */ /* 0x000fe2000f8e0010 */
[----:B-1----:R-:W-:-:S04]  /*0db0*/  IADD3 R6, PT, PT, R6, 0xffffffe, RZ ;  /* 0x0ffffffe06067810 */ /* 0x002fc80007ffe0ff */
[----:B------:R-:W1:Y:S02]  /*0dc0*/  F2I.FTZ.U32.TRUNC.NTZ R7, R6 ;  /* 0x0000000600077305 */ /* 0x000e64000021f000 */
[----:B-1----:R-:W-:Y:S02]  /*0dd0*/  IADD3 R0, PT, PT, RZ, -R7, RZ ;  /* 0x80000007ff007210 */ /* 0x002fe40007ffe0ff */
[----:B------:R-:W-:-:S03]  /*0de0*/  MOV R6, RZ ;  /* 0x000000ff00067202 */ /* 0x000fc60000000f00 */
[----:B------:R-:W-:Y:S01]  /*0df0*/  IMAD R4, R0, R9, RZ ;  /* 0x0000000900047224 */ /* 0x000fe200078e02ff */
[----:B------:R-:W-:-:S03]  /*0e00*/  IABS R0, R5 ;  /* 0x0000000500007213 */ /* 0x000fc60000000000 */
[----:B------:R-:W-:Y:S01]  /*0e10*/  IMAD.HI.U32 R4, R7, R4, R6 ;  /* 0x0000000407047227 */ /* 0x000fe200078e0006 */
[----:B------:R-:W-:-:S05]  /*0e20*/  MOV R6, R0 ;  /* 0x0000000000067202 */ /* 0x000fca0000000f00 */
[----:B------:R-:W-:-:S05]  /*0e30*/  IMAD.HI.U32 R0, R4, R6, RZ ;  /* 0x0000000604007227 */ /* 0x000fca00078e00ff */
[----:B------:R-:W-:-:S05]  /*0e40*/  IADD3 R4, PT, PT, -R0, RZ, RZ ;  /* 0x000000ff00047210 */ /* 0x000fca0007ffe1ff */
[C---:B------:R-:W-:Y:S02]  /*0e50*/  IMAD R4, R9.reuse, R4, R6 ;  /* 0x0000000409047224 */ /* 0x040fe400078e0206 */
[----:B------:R-:W1:Y:S03]  /*0e60*/  LDC.64 R6, c[0x0][0x3a8] ;  /* 0x0000ea00ff067b82 */ /* 0x000e660000000a00 */
[----:B------:R-:W-:-:S13]  /*0e70*/  ISETP.GT.U32.AND P0, PT, R9, R4, PT ;  /* 0x000000040900720c */ /* 0x000fda0003f04070 */
        /* <DEDUP_REMOVED lines=11> */
[----:B------:R-:W-:Y:S01]  /*0f30*/  @P2 IADD3 R0, PT, PT, R0, 0x1, RZ ;  /* 0x0000000100002810 */ /* 0x000fe20007ffe0ff */
[----:B------:R-:W1:Y:S01]  /*0f40*/  LDC.64 R8, c[0x0][0x3d0] ;  /* 0x0000f400ff087b82 */ /* 0x000e620000000a00 */
[----:B------:R-:W-:Y:S01]  /*0f50*/  IMAD.IADD R17, R17, 0x1, R11 ;  /* 0x0000000111117824 */ /* 0x000fe200078e020b */
[----:B------:R-:W-:Y:S02]  /*0f60*/  IADD3 R13, PT, PT, R13, R4, RZ ;  /* 0x000000040d0d7210 */ /* 0x000fe40007ffe0ff */
[----:B------:R-:W-:Y:S02]  /*0f70*/  LEA R4, R3, 0xffffff80, 0x7 ;  /* 0xffffff8003047811 */ /* 0x000fe400078e38ff */
[----:B------:R-:W-:-:S02]  /*0f80*/  @!P1 IADD3 R0, PT, PT, -R0, RZ, RZ ;  /* 0x000000ff00009210 */ /* 0x000fc40007ffe1ff */
[----:B------:R-:W2:Y:S01]  /*0f90*/  LDC.64 R6, c[0x0][0x3d8] ;  /* 0x0000f600ff067b82 */ /* 0x000ea20000000a00 */
[----:B------:R-:W-:Y:S01]  /*0fa0*/  @!P0 LOP3.LUT R0, RZ, R2, RZ, 0x33, !PT ;  /* 0x00000002ff008212 */ /* 0x000fe200078e33ff */
[C---:B------:R-:W-:Y:S02]  /*0fb0*/  IMAD R2, R4.reuse, UR17, RZ ;  /* 0x0000001104027c24 */ /* 0x040fe4000f8e02ff */
[----:B------:R-:W-:-:S04]  /*0fc0*/  IMAD.WIDE.U32 R16, R4, UR16, R16 ;  /* 0x0000001004107c25 */ /* 0x000fc8000f8e0010 */
[C---:B------:R-:W-:Y:S01]  /*0fd0*/  IMAD.WIDE.U32 R12, R4.reuse, UR6, R12 ;  /* 0x00000006040c7c25 */ /* 0x040fe2000f8e000c */
[----:B------:R-:W-:Y:S02]  /*0fe0*/  IADD3 R17, PT, PT, R17, R2, RZ ;  /* 0x0000000211117210 */ /* 0x000fe40007ffe0ff */
[----:B------:R-:W-:Y:S01]  /*0ff0*/  SHF.R.S32.HI R2, RZ, 0x1f, R0 ;  /* 0x0000001fff027819 */ /* 0x000fe20000011400 */
[----:B------:R-:W-:Y:S02]  /*1000*/  IMAD R4, R4, UR7, RZ ;  /* 0x0000000704047c24 */ /* 0x000fe4000f8e02ff */
[----:B-1----:R-:W-:-:S03]  /*1010*/  IMAD.WIDE.U32 R16, R0, R8, R16 ;  /* 0x0000000800107225 */ /* 0x002fc600078e0010 */
[----:B------:R-:W-:Y:S01]  /*1020*/  IADD3 R13, PT, PT, R13, R4, RZ ;  /* 0x000000040d0d7210 */ /* 0x000fe20007ffe0ff */
[C---:B------:R-:W-:Y:S02]  /*1030*/  IMAD R4, R2.reuse, R8, RZ ;  /* 0x0000000802047224 */ /* 0x040fe400078e02ff */
[-C--:B--2---:R-:W-:Y:S02]  /*1040*/  IMAD R2, R2, R6.reuse, RZ ;  /* 0x0000000602027224 */ /* 0x084fe400078e02ff */
[C---:B------:R-:W-:Y:S02]  /*1050*/  IMAD R4, R0.reuse, R9, R4 ;  /* 0x0000000900047224 */ /* 0x040fe400078e0204 */
[----:B------:R-:W-:-:S04]  /*1060*/  IMAD.WIDE.U32 R12, R0, R6, R12 ;  /* 0x00000006000c7225 */ /* 0x000fc800078e000c */
[----:B------:R-:W-:Y:S01]  /*1070*/  IMAD R2, R0, R7, R2 ;  /* 0x0000000700027224 */ /* 0x000fe200078e0202 */
[----:B------:R-:W-:Y:S01]  /*1080*/  MOV R8, R12 ;  /* 0x0000000c00087202 */ /* 0x000fe20000000f00 */
[----:B------:R-:W-:Y:S01]  /*1090*/  IMAD.IADD R6, R17, 0x1, R4 ;  /* 0x0000000111067824 */ /* 0x000fe200078e0204 */
[----:B------:R-:W-:Y:S02]  /*10a0*/  MOV R0, RZ ;  /* 0x000000ff00007202 */ /* 0x000fe40000000f00 */
[----:B------:R-:W-:Y:S02]  /*10b0*/  IADD3 R4, PT, PT, R13, R2, RZ ;  /* 0x000000020d047210 */ /* 0x000fe40007ffe0ff */
[----:B------:R-:W-:-:S07]  /*10c0*/  MOV R2, RZ ;  /* 0x000000ff00027202 */ /* 0x000fce0000000f00 */
.L_x_3798:
[----:B------:R-:W1:Y:S01]  /*10d0*/  LDCU.128 UR12, c[0x0][0x390] ;  /* 0x00007200ff0c77ac */ /* 0x000e620008000c00 */
[C---:B------:R-:W-:Y:S01]  /*10e0*/  IMAD.SHL.U32 R103, R86.reuse, 0x8, RZ ;  /* 0x0000000856677824 */ /* 0x040fe200078e00ff */
[----:B------:R-:W2:Y:S01]  /*10f0*/  S2UR UR25, SR_CgaCtaId ;  /* 0x00000000001979c3 */ /* 0x000ea20000008800 */
[----:B------:R-:W-:Y:S01]  /*1100*/  IMAD.MOV.U32 R13, RZ, RZ, RZ ;  /* 0x000000ffff0d7224 */ /* 0x000fe200078e00ff */
[----:B------:R-:W3:Y:S01]  /*1110*/  LDCU.64 UR4, c[0x0][0x3b0] ;  /* 0x00007600ff0477ac */ /* 0x000ee20008000a00 */
[----:B------:R-:W-:Y:S01]  /*1120*/  SHF.R.U32.HI R46, RZ, 0x2, R86 ;  /* 0x00000002ff2e7819 */ /* 0x000fe20000011656 */
[----:B------:R-:W-:Y:S01]  /*1130*/  IMAD.MOV.U32 R47, RZ, RZ, RZ ;  /* 0x000000ffff2f7224 */ /* 0x000fe200078e00ff */
[C---:B------:R-:W-:Y:S01]  /*1140*/  LOP3.LUT R12, R103.reuse, 0x18, RZ, 0xc0, !PT ;  /* 0x00000018670c7812 */ /* 0x040fe200078ec0ff */
[----:B------:R-:W4:Y:S01]  /*1150*/  LDCU.64 UR22, c[0x0][0x3c8] ;  /* 0x00007900ff1677ac */ /* 0x000f220008000a00 */
[----:B------:R-:W-:Y:S01]  /*1160*/  LOP3.LUT R109, R86, 0x18, RZ, 0xc0, !PT ;  /* 0x00000018566d7812 */ /* 0x000fe200078ec0ff */
[----:B------:R-:W-:Y:S01]  /*1170*/  IMAD.WIDE.U32 R14, R14, 0x40, R46 ;  /* 0x000000400e0e7825 */ /* 0x000fe200078e002e */
[C---:B------:R-:W-:Y:S01]  /*1180*/  IADD3 R16, P0, PT, R12.reuse, R16, RZ ;  /* 0x000000100c107210 */ /* 0x040fe20007f1e0ff */
[----:B------:R-:W5:Y:S01]  /*1190*/  LDCU.128 UR8, c[0x0][0x380] ;  /* 0x00007000ff0877ac */ /* 0x000f620008000c00 */
[----:B------:R-:W-:Y:S01]  /*11a0*/  IADD3 R8, P2, PT, R12, R8, RZ ;  /* 0x000000080c087210 */ /* 0x000fe20007f5e0ff */
[----:B------:R-:W-:Y:S01]  /*11b0*/  IMAD.SHL.U32 R100, R86, 0x4, RZ ;  /* 0x0000000456647824 */ /* 0x000fe200078e00ff */
[C---:B------:R-:W-:Y:S01]  /*11c0*/  LOP3.LUT R117, R103.reuse, 0xd8, RZ, 0xc0, !PT ;  /* 0x000000d867757812 */ /* 0x040fe200078ec0ff */
[----:B------:R-:W-:Y:S01]  /*11d0*/  IMAD.X R17, RZ, RZ, R6, P0 ;  /* 0x000000ffff117224 */ /* 0x000fe200000e0606 */
[----:B------:R-:W-:Y:S01]  /*11e0*/  LOP3.LUT R7, R103, 0x1f20, RZ, 0xc0, !PT ;  /* 0x00001f2067077812 */ /* 0x000fe200078ec0ff */
[----:B-1----:R-:W-:Y:S01]  /*11f0*/  IMAD.WIDE.U32 R12, R10, UR14, R12 ;  /* 0x0000000e0a0c7c25 */ /* 0x002fe2000f8e000c */
[----:B------:R-:W-:-:S02]  /*1200*/  LOP3.LUT R117, R117, R109, RZ, 0x3c, !PT ;  /* 0x0000006d75757212 */ /* 0x000fc400078e3cff */
[----:B------:R-:W-:Y:S01]  /*1210*/  LOP3.LUT R41, R100, 0x18, RZ, 0xc0, !PT ;  /* 0x0000001864297812 */ /* 0x000fe200078ec0ff */
[----:B------:R-:W-:Y:S01]  /*1220*/  IMAD R13, R10, UR15, R13 ;  /* 0x0000000f0a0d7c24 */ /* 0x000fe2000f8e020d */
[----:B---3--:R-:W-:Y:S01]  /*1230*/  USHF.L.U64.HI UR14, UR4, 0x5, UR5 ;  /* 0x00000005040e7899 */ /* 0x008fe20008010205 */
[----:B------:R-:W-:Y:S01]  /*1240*/  IMAD.WIDE.U32 R16, R46, UR16, R16 ;  /* 0x000000102e107c25 */ /* 0x000fe2000f8e0010 */
[----:B------:R-:W-:Y:S01]  /*1250*/  USHF.L.U32 UR15, UR4, 0x5, URZ ;  /* 0x00000005040f7899 */ /* 0x000fe200080006ff */
[----:B------:R-:W-:Y:S02]  /*1260*/  LOP3.LUT R117, R7, R117, RZ, 0xfc, !PT ;  /* 0x0000007507757212 */ /* 0x000fe400078efcff */
[----:B----4-:R-:W-:Y:S01]  /*1270*/  IMAD.WIDE.U32 R12, R5, UR22, R12 ;  /* 0x00000016050c7c25 */ /* 0x010fe2000f8e000c */
[----:B------:R-:W-:Y:S02]  /*1280*/  SHF.R.U32.HI R102, RZ, 0x1, R86 ;  /* 0x00000001ff667819 */ /* 0x000fe40000011656 */
[----:B-----5:R-:W-:Y:S01]  /*1290*/  LEA R105, P0, R16, UR10, 0x1 ;  /* 0x0000000a10697c11 */ /* 0x020fe2000f8008ff */
[----:B------:R-:W-:Y:S01]  /*12a0*/  IMAD.U32 R10, RZ, RZ, UR15 ;  /* 0x0000000fff0a7e24 */ /* 0x000fe2000f8e00ff */
[----:B------:R-:W-:Y:S01]  /*12b0*/  LEA R108, R3, 0xffffff80, 0x7 ;  /* 0xffffff80036c7811 */ /* 0x000fe200078e38ff */
[----:B------:R-:W-:-:S02]  /*12c0*/  IMAD.U32 R11, RZ, RZ, UR14 ;  /* 0x0000000eff0b7e24 */ /* 0x000fc4000f8e00ff */
        /* <DEDUP_REMOVED lines=8> */
[----:B------:R-:W-:Y:S01]  /*1350*/  UMOV UR5, 0x400 ;  /* 0x0000040000057882 */ /* 0x000fe20000000000 */
[----:B------:R-:W-:Y:S02]  /*1360*/  USHF.L.U32 UR4, UR16, 0x6, URZ ;  /* 0x0000000610047899 */ /* 0x000fe400080006ff */
[----:B--2---:R-:W-:Y:S01]  /*1370*/  ULEA UR5, UR25, UR5, 0x18 ;  /* 0x0000000519057291 */ /* 0x004fe2000f8ec0ff */
[----:B------:R-:W-:Y:S01]  /*1380*/  IMAD.IADD R7, R15, 0x1, R6 ;  /* 0x000000010f077824 */ /* 0x000fe200078e0206 */
[----:B------:R-:W-:Y:S01]  /*1390*/  IADD3.X R6, PT, PT, R13, R6, R11, P0, !PT ;  /* 0x000000060d067210 */ /* 0x000fe200007fe40b */
[----:B------:R-:W-:Y:S01]  /*13a0*/  IMAD.X R9, RZ, RZ, R4, P2 ;  /* 0x000000ffff097224 */ /* 0x000fe200010e0604 */
[----:B------:R-:W-:Y:S01]  /*13b0*/  LEA R10, P1, R14, UR8, 0x1 ;  /* 0x000000080e0a7c11 */ /* 0x000fe2000f8208ff */
[----:B------:R-:W-:Y:S01]  /*13c0*/  IMAD.SHL.U32 R101, R86, 0x10, RZ ;  /* 0x0000001056657824 */ /* 0x000fe200078e00ff */
[----:B------:R-:W-:Y:S01]  /*13d0*/  LEA R12, P0, R5, UR8, 0x1 ;  /* 0x00000008050c7c11 */ /* 0x000fe2000f8008ff */
[----:B------:R-:W-:Y:S01]  /*13e0*/  USHF.L.U64.HI UR8, UR16, 0x6, UR17 ;  /* 0x0000000610087899 */ /* 0x000fe20008010211 */
[----:B------:R-:W-:Y:S01]  /*13f0*/  LEA.HI.X R11, R14, UR9, R7, 0x1, P1 ;  /* 0x000000090e0b7c11 */ /* 0x000fe200088f0c07 */
[----:B------:R-:W-:Y:S01]  /*1400*/  IMAD.WIDE.U32 R8, R46, UR6, R8 ;  /* 0x000000062e087c25 */ /* 0x000fe2000f8e0008 */
[----:B------:R-:W-:-:S02]  /*1410*/  LEA R117, R117, UR5, 0x1 ;  /* 0x0000000575757c11 */ /* 0x000fc4000f8e08ff */
[----:B------:R-:W-:Y:S01]  /*1420*/  LEA.HI.X R13, R5, UR9, R6, 0x1, P0 ;  /* 0x00000009050d7c11 */ /* 0x000fe200080f0c06 */
[----:B------:R-:W-:Y:S01]  /*1430*/  IMAD.SHL.U32 R43, R86, 0x20, RZ ;  /* 0x00000020562b7824 */ /* 0x000fe200078e00ff */
[----:B------:R-:W-:Y:S01]  /*1440*/  IADD3 R6, P0, PT, R105, UR4, RZ ;  /* 0x0000000469067c10 */ /* 0x000fe2000ff1e0ff */
[----:B------:R-:W-:Y:S01]  /*1450*/  @!PT LDS RZ, [RZ] ;  /* 0x00000000fffff984 */ /* 0x000fe20000000800 */
[----:B------:R-:W-:Y:S01]  /*1460*/  @!PT LDS RZ, [RZ] ;  /* 0x00000000fffff984 */ /* 0x000fe20000000800 */
[----:B------:R-:W-:Y:S01]  /*1470*/  @!PT LDS RZ, [RZ] ;  /* 0x00000000fffff984 */ /* 0x000fe20000000800 */
[----:B------:R1:W-:Y:S01]  /*1480*/  LDGSTS.E.BYPASS.LTC128B.128 [R117], desc[UR26][R10.64] ;  /* 0x000000000a757fae */ /* 0x0003e2000b981a1a */
[----:B------:R-:W-:Y:S01]  /*1490*/  IMAD R106, R46, UR7, R9 ;  /* 0x000000072e6a7c24 */ /* 0x000fe2000f8e0209 */
[----:B------:R-:W-:Y:S01]  /*14a0*/  USHF.L.U32 UR9, UR6, 0x6, URZ ;  /* 0x0000000606097899 */ /* 0x000fe200080006ff */
[----:B------:R-:W-:Y:S01]  /*14b0*/  IADD3.X R7, PT, PT, R104, UR8, RZ, P0, !PT ;  /* 0x0000000868077c10 */ /* 0x000fe200087fe4ff */
[----:B------:R2:W-:Y:S01]  /*14c0*/  LDGSTS.E.BYPASS.LTC128B.128 [R117+0x800], desc[UR26][R12.64] ;  /* 0x008000000c757fae */ /* 0x0005e2000b981a1a */
[C---:B------:R-:W-:Y:S01]  /*14d0*/  LEA R107, P1, R8.reuse, UR12, 0x1 ;  /* 0x0000000c086b7c11 */ /* 0x040fe2000f8208ff */
[----:B------:R-:W-:Y:S01]  /*14e0*/  USHF.L.U64.HI UR6, UR6, 0x6, UR7 ;  /* 0x0000000606067899 */ /* 0x000fe20008010207 */
[----:B------:R-:W-:Y:S01]  /*14f0*/  LOP3.LUT R41, R41, 0xc0, R43, 0xf8, !PT ;  /* 0x000000c029297812 */ /* 0x000fe200078ef82b */
[----:B------:R-:W-:Y:S01]  /*1500*/  IMAD.MOV.U32 R40, RZ, RZ, 0x20 ;  /* 0x00000020ff287424 */ /* 0x000fe200078e00ff */
[----:B------:R-:W-:Y:S01]  /*1510*/  LEA.HI.X R106, R8, UR13, R106, 0x1, P1 ;  /* 0x0000000d086a7c11 */ /* 0x000fe200088f0c6a */
[----:B------:R-:W-:Y:S01]  /*1520*/  IMAD.MOV.U32 R110, RZ, RZ, R2 ;  /* 0x000000ffff6e7224 */ /* 0x000fe200078e0002 */
[----:B------:R-:W-:Y:S01]  /*1530*/  LOP3.LUT R37, R41, 0x8, R86, 0x78, !PT ;  /* 0x0000000829257812 */ /* 0x000fe200078e7856 */
[----:B------:R-:W-:Y:S01]  /*1540*/  IMAD.MOV.U32 R111, RZ, RZ, R0 ;  /* 0x000000ffff6f7224 */ /* 0x000fe200078e0000 */
[----:B------:R-:W-:-:S02]  /*1550*/  LOP3.LUT R46, R46, 0x7, RZ, 0xc0, !PT ;  /* 0x000000072e2e7812 */ /* 0x000fc400078ec0ff */
[----:B-1----:R-:W-:-:S04]  /*1560*/  IADD3 R10, P0, PT, R6, UR4, RZ ;  /* 0x00000004060a7c10 */ /* 0x002fc8000ff1e0ff */
[----:B------:R-:W-:Y:S01]  /*1570*/  IADD3.X R11, PT, PT, R7, UR8, RZ, P0, !PT ;  /* 0x00000008070b7c10 */ /* 0x000fe200087fe4ff */
[----:B--2---:R-:W-:Y:S01]  /*1580*/  IMAD.MOV.U32 R12, RZ, RZ, R105 ;  /* 0x000000ffff0c7224 */ /* 0x004fe200078e0069 */
[----:B------:R-:W-:Y:S01]  /*1590*/  IADD3 R4, P0, PT, R10, UR4, RZ ;  /* 0x000000040a047c10 */ /* 0x000fe2000ff1e0ff */
[----:B------:R-:W-:-:S03]  /*15a0*/  IMAD.MOV.U32 R13, RZ, RZ, R104 ;  /* 0x000000ffff0d7224 */ /* 0x000fc600078e0068 */
[----:B------:R-:W-:Y:S02]  /*15b0*/  IADD3.X R5, PT, PT, R11, UR8, RZ, P0, !PT ;  /* 0x000000080b057c10 */ /* 0x000fe400087fe4ff */
[----:B------:R-:W-:Y:S04]  /*15c0*/  LDGSTS.E.BYPASS.LTC128B.128 [R117+0x1000], desc[UR26][R12.64] ;  /* 0x010000000c757fae */ /* 0x000fe8000b981a1a */
[----:B------:R1:W-:Y:S04]  /*15d0*/  LDGSTS.E.BYPASS.LTC128B.128 [R117+0x1800], desc[UR26][R6.64] ;  /* 0x0180000006757fae */ /* 0x0003e8000b981a1a */
[----:B------:R2:W-:Y:S04]  /*15e0*/  LDGSTS.E.BYPASS.LTC128B.128 [R117+0x2000], desc[UR26][R10.64] ;  /* 0x020000000a757fae */ /* 0x0005e8000b981a1a */
[----:B------:R3:W-:Y:S04]  /*15f0*/  LDGSTS.E.BYPASS.LTC128B.128 [R117+0x2800], desc[UR26][R4.64] ;  /* 0x0280000004757fae */ /* 0x0007e8000b981a1a */
[----:B------:R-:W0:Y:S01]  /*1600*/  LDGDEPBAR ;  /* 0x00000000000079af */ /* 0x000e220000000000 */
[----:B-1----:R-:W-:-:S02]  /*1610*/  IMAD.MOV.U32 R6, RZ, RZ, R107 ;  /* 0x000000ffff067224 */ /* 0x002fc400078e006b */
[----:B------:R-:W-:Y:S01]  /*1620*/  IMAD.MOV.U32 R7, RZ, RZ, R106 ;  /* 0x000000ffff077224 */ /* 0x000fe200078e006a */
[----:B--2---:R-:W-:Y:S02]  /*1630*/  IADD3 R10, P0, PT, R107, UR9, RZ ;  /* 0x000000096b0a7c10 */ /* 0x004fe4000ff1e0ff */
[----:B---3--:R-:W-:Y:S01]  /*1640*/  LOP3.LUT R4, R101, 0x100, RZ, 0xc0, !PT ;  /* 0x0000010065047812 */ /* 0x008fe200078ec0ff */
[----:B------:R-:W-:-:S04]  /*1650*/  DEPBAR.LE SB0, 0x0 ;  /* 0x000080000000791a */ /* 0x000fc80000000000 */
[----:B------:R-:W-:Y:S01]  /*1660*/  BAR.SYNC.DEFER_BLOCKING 0x0 ;  /* 0x0000000000007b1d */ /* 0x000fe20000010000 */
[----:B------:R-:W-:Y:S02]  /*1670*/  LOP3.LUT R4, R4, 0x20, R43, 0xf8, !PT ;  /* 0x0000002004047812 */ /* 0x000fe400078ef82b */
[----:B------:R-:W-:Y:S02]  /*1680*/  LOP3.LUT R5, R102, 0x8, RZ, 0xc0, !PT ;  /* 0x0000000866057812 */ /* 0x000fe400078ec0ff */
[----:B------:R-:W-:Y:S02]  /*1690*/  LOP3.LUT R101, R101, 0x3e00, RZ, 0xc0, !PT ;  /* 0x00003e0065657812 */ /* 0x000fe400078ec0ff */
[----:B------:R-:W-:Y:S02]  /*16a0*/  IADD3.X R11, PT, PT, R106, UR6, RZ, P0, !PT ;  /* 0x000000066a0b7c10 */ /* 0x000fe400087fe4ff */
[----:B------:R-:W-:Y:S02]  /*16b0*/  IADD3 R8, P0, PT, R10, UR9, RZ ;  /* 0x000000090a087c10 */ /* 0x000fe4000ff1e0ff */
[----:B------:R-:W-:-:S02]  /*16c0*/  LOP3.LUT R37, R4, R37, RZ, 0xfc, !PT ;  /* 0x0000002504257212 */ /* 0x000fc400078efcff */
[----:B------:R-:W-:Y:S02]  /*16d0*/  LOP3.LUT R41, R41, R5, RZ, 0x3c, !PT ;  /* 0x0000000529297212 */ /* 0x000fe400078e3cff */
[----:B------:R-:W-:Y:S02]  /*16e0*/  LOP3.LUT R4, R101, 0x120, R43, 0xf8, !PT ;  /* 0x0000012065047812 */ /* 0x000fe400078ef82b */
[----:B------:R-:W-:Y:S02]  /*16f0*/  IADD3.X R9, PT, PT, R11, UR6, RZ, P0, !PT ;  /* 0x000000060b097c10 */ /* 0x000fe400087fe4ff */
[----:B------:R-:W-:Y:S02]  /*1700*/  LOP3.LUT R4, R4, R41, RZ, 0xfc, !PT ;  /* 0x0000002904047212 */ /* 0x000fe400078efcff */
[----:B------:R-:W-:Y:S02]  /*1710*/  LEA R37, R37, UR5, 0x1 ;  /* 0x0000000525257c11 */ /* 0x000fe4000f8e08ff */
[----:B------:R-:W-:Y:S01]  /*1720*/  LEA R4, R4, UR5, 0x1 ;  /* 0x0000000504047c11 */ /* 0x000fe2000f8e08ff */
[----:B------:R-:W-:Y:S01]  /*1730*/  @!PT LDS RZ, [RZ] ;  /* 0x00000000fffff984 */ /* 0x000fe20000000800 */
[----:B------:R-:W-:Y:S01]  /*1740*/  @!PT LDS RZ, [RZ] ;  /* 0x00000000fffff984 */ /* 0x000fe20000000800 */
[----:B------:R-:W-:Y:S01]  /*1750*/  @!PT LDS RZ, [RZ] ;  /* 0x00000000fffff984 */ /* 0x000fe20000000800 */
[----:B------:R1:W-:Y:S04]  /*1760*/  LDGSTS.E.BYPASS.LTC128B.128 [R117+0x3000], desc[UR26][R6.64] ;  /* 0x0300000006757fae */ /* 0x0003e8000b981a1a */
[----:B------:R-:W-:Y:S04]  /*1770*/  LDGSTS.E.BYPASS.LTC128B.128 [R117+0x3800], desc[UR26][R10.64] ;  /* 0x038000000a757fae */ /* 0x000fe8000b981a1a */
[----:B------:R2:W-:Y:S01]  /*1780*/  LDGSTS.E.BYPASS.LTC128B.128 [R117+0x4000], desc[UR26][R8.64] ;  /* 0x0400000008757fae */ /* 0x0005e2000b981a1a */
[----:B-1----:R-:W-:-:S04]  /*1790*/  IADD3 R6, P0, PT, R8, UR9, RZ ;  /* 0x0000000908067c10 */ /* 0x002fc8000ff1e0ff */
[----:B------:R-:W-:Y:S01]  /*17a0*/  IADD3.X R7, PT, PT, R9, UR6, RZ, P0, !PT ;  /* 0x0000000609077c10 */ /* 0x000fe200087fe4ff */
[----:B------:R-:W1:Y:S01]  /*17b0*/  LDCU UR6, c[0x0][0x50c] ;  /* 0x0000a180ff0677ac */ /* 0x000e620008000800 */
[----:B------:R-:W-:-:S03]  /*17c0*/  LOP3.LUT P0, RZ, R86, 0x4, RZ, 0xc0, !PT ;  /* 0x0000000456ff7812 */ /* 0x000fc6000780c0ff */
[----:B------:R3:W-:Y:S01]  /*17d0*/  LDGSTS.E.BYPASS.LTC128B.128 [R117+0x4800], desc[UR26][R6.64] ;  /* 0x0480000006757fae */ /* 0x0007e2000b981a1a */
[----:B------:R-:W-:-:S03]  /*17e0*/  SEL R40, R40, 0xffffffe0, !P0 ;  /* 0xffffffe028287807 */ /* 0x000fc60004000000 */
[----:B--2---:R2:W-:Y:S02]  /*17f0*/  LDSM.16.M88.4 R8, [R4] ;  /* 0x000000000408783b */ /* 0x0045e40000000200 */
[C---:B------:R-:W-:Y:S02]  /*1800*/  IMAD.IADD R36, R40.reuse, 0x1, R37 ;  /* 0x0000000128247824 */ /* 0x040fe400078e0225 */
[----:B------:R-:W4:Y:S04]  /*1810*/  LDSM.16.M88.4 R28, [R37+0x1000] ;  /* 0x00100000251c783b */ /* 0x000f280000000200 */
[----:B------:R-:W-:Y:S04]  /*1820*/  LDSM.16.M88.4 R12, [R36+0x1000] ;  /* 0x00100000240c783b */ /* 0x000fe80000000200 */
[----:B------:R-:W5:Y:S04]  /*1830*/  LDSM.16.M88.4 R24, [R37+0x1400] ;  /* 0x001400002518783b */ /* 0x000f680000000200 */
[----:B------:R-:W-:Y:S04]  /*1840*/  LDSM.16.M88.4 R32, [R36+0x1400] ;  /* 0x001400002420783b */ /* 0x000fe80000000200 */
[----:B------:R-:W0:Y:S01]  /*1850*/  LDGDEPBAR ;  /* 0x00000000000079af */ /* 0x000e220000000000 */
[----:B--2---:R-:W-:-:S06]  /*1860*/  IMAD.IADD R4, R40, 0x1, R4 ;  /* 0x0000000128047824 */ /* 0x004fcc00078e0204 */
[----:B---3--:R-:W2:Y:S01]  /*1870*/  LDSM.16.M88.4 R4, [R4] ;  /* 0x000000000404783b */ /* 0x008ea20000000200 */
[C---:B----4-:R-:W-:Y:S08]  /*1880*/  HMMA.16816.F32 R16, R8.reuse, R28, RZ ;  /* 0x0000001c0810723c */ /* 0x050ff000000018ff */
[C---:B------:R-:W-:Y:S08]  /*1890*/  HMMA.16816.F32 R28, R8.reuse, R30, RZ ;  /* 0x0000001e081c723c */ /* 0x040ff000000018ff */
[----:B-----5:R-:W-:Y:S08]  /*18a0*/  HMMA.16816.F32 R20, R8, R24, RZ ;  /* 0x000000180814723c */ /* 0x020ff000000018ff */
[C---:B--2---:R-:W-:Y:S08]  /*18b0*/  HMMA.16816.F32 R16, R4.reuse, R12, R16 ;  /* 0x0000000c0410723c */ /* 0x044ff00000001810 */
[C---:B------:R-:W-:Y:S01]  /*18c0*/  HMMA.16816.F32 R28, R4.reuse, R14, R28 ;  /* 0x0000000e041c723c */ /* 0x040fe2000000181c */
[----:B------:R-:W2:Y:S07]  /*18d0*/  LDSM.16.M88.4 R12, [R37+0x1800] ;  /* 0x00180000250c783b */ /* 0x000eae0000000200 */
[----:B------:R-:W-:Y:S03]  /*18e0*/  HMMA.16816.F32 R20, R4, R32, R20 ;  /* 0x000000200414723c */ /* 0x000fe60000001814 */
[----:B-1----:R-:W-:Y:S01]  /*18f0*/  FMUL.FTZ R16, R16, UR6 ;  /* 0x0000000610107c20 */ /* 0x002fe20008410000 */
        /* <DEDUP_REMOVED lines=14> */
[----:B------:R3:W-:Y:S08]  /*19e0*/  MUFU.TANH R45, R19 ;  /* 0x00000013002d7308 */ /* 0x0007f00000002400 */
[----:B------:R-:W-:Y:S08]  /*19f0*/  MUFU.TANH R48, R28 ;  /* 0x0000001c00307308 */ /* 0x000ff00000002400 */
[----:B------:R-:W-:Y:S01]  /*1a00*/  MUFU.TANH R52, R29 ;  /* 0x0000001d00347308 */ /* 0x000fe20000002400 */
[----:B---3--:R-:W-:Y:S01]  /*1a10*/  HMMA.16816.F32 R16, R8, R26, RZ ;  /* 0x0000001a0810723c */ /* 0x008fe200000018ff */
[----:B------:R-:W3:Y:S06]  /*1a20*/  LDSM.16.M88.4 R24, [R36+0x1800] ;  /* 0x001800002418783b */ /* 0x000eec0000000200 */
[----:B------:R-:W4:Y:S08]  /*1a30*/  MUFU.TANH R53, R30 ;  /* 0x0000001e00357308 */ /* 0x000f300000002400 */
[----:B------:R2:W5:Y:S05]  /*1a40*/  MUFU.TANH R50, R31 ;  /* 0x0000001f00327308 */ /* 0x00056a0000002400 */
[----:B------:R-:W-:Y:S01]  /*1a50*/  HMMA.16816.F32 R16, R4, R34, R16 ;  /* 0x000000220410723c */ /* 0x000fe20000001810 */
[----:B------:R-:W1:Y:S02]  /*1a60*/  LDSM.16.M88.4 R32, [R37+0x1c00] ;  /* 0x001c00002520783b */ /* 0x000e640000000200 */
[----:B------:R-:W5:Y:S08]  /*1a70*/  MUFU.TANH R51, R20 ;  /* 0x0000001400337308 */ /* 0x000f700000002400 */
[----:B------:R-:W-:Y:S01]  /*1a80*/  MUFU.TANH R54, R22 ;  /* 0x0000001600367308 */ /* 0x000fe20000002400 */
[C---:B--2---:R-:W-:Y:S07]  /*1a90*/  HMMA.16816.F32 R28, R8.reuse, R12, RZ ;  /* 0x0000000c081c723c */ /* 0x044fee00000018ff */
[----:B------:R-:W-:Y:S01]  /*1aa0*/  MUFU.TANH R55, R21 ;  /* 0x0000001500377308 */ /* 0x000fe20000002400 */
[----:B------:R-:W-:Y:S01]  /*1ab0*/  HMMA.16816.F32 R12, R8, R14, RZ ;  /* 0x0000000e080c723c */ /* 0x000fe200000018ff */
[----:B------:R-:W-:Y:S01]  /*1ac0*/  FMUL.FTZ R16, R16, UR6 ;  /* 0x0000000610107c20 */ /* 0x000fe20008410000 */
[----:B------:R-:W-:Y:S01]  /*1ad0*/  FMUL.FTZ R17, R17, UR6 ;  /* 0x0000000611117c20 */ /* 0x000fe20008410000 */
[----:B------:R-:W-:Y:S01]  /*1ae0*/  FMUL.FTZ R18, R18, UR6 ;  /* 0x0000000612127c20 */ /* 0x000fe20008410000 */
[----:B------:R-:W-:-:S03]  /*1af0*/  FMUL.FTZ R19, R19, UR6 ;  /* 0x0000000613137c20 */ /* 0x000fc60008410000 */
[----:B------:R2:W5:Y:S05]  /*1b00*/  MUFU.TANH R58, R23 ;  /* 0x00000017003a7308 */ /* 0x00056a0000002400 */
[C---:B---3--:R-:W-:Y:S03]  /*1b10*/  HMMA.16816.F32 R28, R4.reuse, R24, R28 ;  /* 0x00000018041c723c */ /* 0x048fe6000000181c */
[----:B------:R-:W3:Y:S05]  /*1b20*/  MUFU.TANH R59, R16 ;  /* 0x00000010003b7308 */ /* 0x000eea0000002400 */
[----:B------:R-:W-:Y:S01]  /*1b30*/  HMMA.16816.F32 R12, R4, R26, R12 ;  /* 0x0000001a040c723c */ /* 0x000fe2000000180c */
[----:B------:R-:W-:Y:S02]  /*1b40*/  LDSM.16.M88.4 R24, [R37+0x2000] ;  /* 0x002000002518783b */ /* 0x000fe40000000200 */
[----:B------:R-:W-:Y:S02]  /*1b50*/  MUFU.TANH R56, R17 ;  /* 0x0000001100387308 */ /* 0x000fe40000002400 */
[----:B--2---:R-:W2:Y:S06]  /*1b60*/  LDSM.16.M88.4 R20, [R36+0x1c00] ;  /* 0x001c00002414783b */ /* 0x004eac0000000200 */
[----:B------:R-:W3:Y:S01]  /*1b70*/  MUFU.TANH R62, R18 ;  /* 0x00000012003e7308 */ /* 0x000ee20000002400 */
[----:B------:R-:W-:Y:S01]  /*1b80*/  FMUL.FTZ R28, R28, UR6 ;  /* 0x000000061c1c7c20 */ /* 0x000fe20008410000 */
[----:B------:R-:W-:Y:S01]  /*1b90*/  FMUL.FTZ R30, R30, UR6 ;  /* 0x000000061e1e7c20 */ /* 0x000fe20008410000 */
[----:B------:R-:W-:Y:S01]  /*1ba0*/  FMUL.FTZ R29, R29, UR6 ;  /* 0x000000061d1d7c20 */ /* 0x000fe20008410000 */
[----:B------:R-:W-:-:S04]  /*1bb0*/  FMUL.FTZ R31, R31, UR6 ;  /* 0x000000061f1f7c20 */ /* 0x000fc80008410000 */
[----:B------:R1:W3:Y:S01]  /*1bc0*/  MUFU.TANH R60, R19 ;  /* 0x00000013003c7308 */ /* 0x0002e20000002400 */
[----:B------:R-:W-:Y:S01]  /*1bd0*/  FMUL.FTZ R12, R12, UR6 ;  /* 0x000000060c0c7c20 */ /* 0x000fe20008410000 */
[----:B------:R-:W-:Y:S01]  /*1be0*/  FMUL.FTZ R13, R13, UR6 ;  /* 0x000000060d0d7c20 */ /* 0x000fe20008410000 */
[----:B------:R-:W-:Y:S01]  /*1bf0*/  FMUL.FTZ R14, R14, UR6 ;  /* 0x000000060e0e7c20 */ /* 0x000fe20008410000 */
[----:B------:R-:W-:-:S04]  /*1c00*/  FMUL.FTZ R15, R15, UR6 ;  /* 0x000000060f0f7c20 */ /* 0x000fc80008410000 */
[----:B------:R-:W3:Y:S08]  /*1c10*/  MUFU.TANH R61, R28 ;  /* 0x0000001c003d7308 */ /* 0x000ef00000002400 */
[----:B------:R-:W3:Y:S01]  /*1c20*/  MUFU.TANH R63, R30 ;  /* 0x0000001e003f7308 */ /* 0x000ee20000002400 */
[C---:B-1----:R-:W-:Y:S07]  /*1c30*/  HMMA.16816.F32 R16, R8.reuse, R32, RZ ;  /* 0x000000200810723c */ /* 0x042fee00000018ff */
[----:B------:R-:W1:Y:S01]  /*1c40*/  MUFU.TANH R64, R29 ;  /* 0x0000001d00407308 */ /* 0x000e620000002400 */
[----:B------:R-:W-:Y:S07]  /*1c50*/  HMMA.16816.F32 R32, R8, R34, RZ ;  /* 0x000000220820723c */ /* 0x000fee00000018ff */
[----:B------:R4:W1:Y:S05]  /*1c60*/  MUFU.TANH R67, R31 ;  /* 0x0000001f00437308 */ /* 0x00086a0000002400 */
[C---:B--2---:R-:W-:Y:S03]  /*1c70*/  HMMA.16816.F32 R16, R4.reuse, R20, R16 ;  /* 0x000000140410723c */ /* 0x044fe60000001810 */
[----:B------:R-:W2:Y:S05]  /*1c80*/  MUFU.TANH R71, R12 ;  /* 0x0000000c00477308 */ /* 0x000eaa0000002400 */
[----:B------:R-:W-:Y:S01]  /*1c90*/  HMMA.16816.F32 R32, R4, R22, R32 ;  /* 0x000000160420723c */ /* 0x000fe20000001820 */
[----:B------:R-:W-:Y:S02]  /*1ca0*/  LDSM.16.M88.4 R20, [R36+0x2400] ;  /* 0x002400002414783b */ /* 0x000fe40000000200 */
[----:B------:R-:W-:Y:S02]  /*1cb0*/  MUFU.TANH R65, R13 ;  /* 0x0000000d00417308 */ /* 0x000fe40000002400 */
[----:B----4-:R-:W4:Y:S06]  /*1cc0*/  LDSM.16.M88.4 R28, [R36+0x2000] ;  /* 0x00200000241c783b */ /* 0x010f2c0000000200 */
[----:B------:R-:W-:Y:S01]  /*1cd0*/  FMUL.FTZ R16, R16, UR6 ;  /* 0x0000000610107c20 */ /* 0x000fe20008410000 */
[----:B------:R-:W-:Y:S01]  /*1ce0*/  FMUL.FTZ R18, R18, UR6 ;  /* 0x0000000612127c20 */ /* 0x000fe20008410000 */
[----:B------:R-:W-:Y:S01]  /*1cf0*/  FMUL.FTZ R17, R17, UR6 ;  /* 0x0000000611117c20 */ /* 0x000fe20008410000 */
[----:B------:R-:W2:Y:S01]  /*1d00*/  MUFU.TANH R113, R14 ;  /* 0x0000000e00717308 */ /* 0x000ea20000002400 */
[----:B------:R-:W-:-:S04]  /*1d10*/  FMUL.FTZ R95, R19, UR6 ;  /* 0x00000006135f7c20 */ /* 0x000fc80008410000 */
[----:B------:R-:W-:Y:S01]  /*1d20*/  FMUL.FTZ R34, R34, UR6 ;  /* 0x0000000622227c20 */ /* 0x000fe20008410000 */
[----:B------:R-:W-:Y:S01]  /*1d30*/  FMUL.FTZ R33, R33, UR6 ;  /* 0x0000000621217c20 */ /* 0x000fe20008410000 */
[----:B------:R-:W-:Y:S01]  /*1d40*/  FMUL.FTZ R32, R32, UR6 ;  /* 0x0000000620207c20 */ /* 0x000fe20008410000 */
[----:B------:R5:W2:Y:S01]  /*1d50*/  MUFU.TANH R70, R15 ;  /* 0x0000000f00467308 */ /* 0x000aa20000002400 */
[----:B------:R-:W-:-:S07]  /*1d60*/  FMUL.FTZ R35, R35, UR6 ;  /* 0x0000000623237c20 */ /* 0x000fce0008410000 */
[----:B------:R-:W2:Y:S08]  /*1d70*/  MUFU.TANH R66, R16 ;  /* 0x0000001000427308 */ /* 0x000eb00000002400 */
[----:B------:R-:W2:Y:S01]  /*1d80*/  MUFU.TANH R94, R18 ;  /* 0x00000012005e7308 */ /* 0x000ea20000002400 */
[C---:B-----5:R-:W-:Y:S07]  /*1d90*/  HMMA.16816.F32 R12, R8.reuse, R24, RZ ;  /* 0x00000018080c723c */ /* 0x060fee00000018ff */
[----:B------:R5:W2:Y:S01]  /*1da0*/  MUFU.TANH R72, R17 ;  /* 0x0000001100487308 */ /* 0x000aa20000002400 */
[----:B------:R-:W-:Y:S07]  /*1db0*/  HMMA.16816.F32 R24, R8, R26, RZ ;  /* 0x0000001a0818723c */ /* 0x000fee00000018ff */
[----:B------:R-:W-:Y:S05]  /*1dc0*/  MUFU.TANH R93, R34 ;  /* 0x00000022005d7308 */ /* 0x000fea0000002400 */
[C---:B----4-:R-:W-:Y:S03]  /*1dd0*/  HMMA.16816.F32 R12, R4.reuse, R28, R12 ;  /* 0x0000001c040c723c */ /* 0x050fe6000000180c */
[----:B------:R4:W-:Y:S01]  /*1de0*/  MUFU.TANH R74, R33 ;  /* 0x00000021004a7308 */ /* 0x0009e20000002400 */
[----:B-----5:R-:W5:Y:S04]  /*1df0*/  LDSM.16.M88.4 R16, [R37+0x2400] ;  /* 0x002400002510783b */ /* 0x020f680000000200 */
[----:B------:R-:W-:Y:S01]  /*1e00*/  HMMA.16816.F32 R24, R4, R30, R24 ;  /* 0x0000001e0418723c */ /* 0x000fe20000001818 */
[----:B------:R-:W3:Y:S02]  /*1e10*/  LDSM.16.M88.4 R28, [R37+0x2800] ;  /* 0x00280000251c783b */ /* 0x000ee40000000200 */
[----:B------:R-:W2:Y:S08]  /*1e20*/  MUFU.TANH R73, R32 ;  /* 0x0000002000497308 */ /* 0x000eb00000002400 */
[----:B------:R-:W-:Y:S01]  /*1e30*/  FMUL.FTZ R12, R12, UR6 ;  /* 0x000000060c0c7c20 */ /* 0x000fe20008410000 */
[----:B------:R-:W-:Y:S01]  /*1e40*/  FMUL.FTZ R14, R14, UR6 ;  /* 0x000000060e0e7c20 */ /* 0x000fe20008410000 */
[----:B------:R-:W-:Y:S01]  /*1e50*/  FMUL.FTZ R13, R13, UR6 ;  /* 0x000000060d0d7c20 */ /* 0x000fe20008410000 */
[----:B------:R-:W-:Y:S01]  /*1e60*/  FMUL.FTZ R99, R15, UR6 ;  /* 0x000000060f637c20 */ /* 0x000fe20008410000 */
[----:B------:R-:W-:Y:S01]  /*1e70*/  MUFU.TANH R34, R12 ;  /* 0x0000000c00227308 */ /* 0x000fe20000002400 */
[----:B----4-:R-:W-:-:S03]  /*1e80*/  IMAD.SHL.U32 R33, R86, 0x2, RZ ;  /* 0x0000000256217824 */ /* 0x010fc600078e00ff */
[----:B------:R-:W-:Y:S01]  /*1e90*/  FMUL.FTZ R24, R24, UR6 ;  /* 0x0000000618187c20 */ /* 0x000fe20008410000 */
[----:B------:R-:W-:Y:S01]  /*1ea0*/  FMUL.FTZ R25, R25, UR6 ;  /* 0x0000000619197c20 */ /* 0x000fe20008410000 */
[----:B------:R-:W-:Y:S01]  /*1eb0*/  LOP3.LUT R33, R108, 0x6, R33, 0xf8, !PT ;  /* 0x000000066c217812 */ /* 0x000fe200078ef821 */
[----:B------:R-:W-:Y:S01]  /*1ec0*/  FMUL.FTZ R26, R26, UR6 ;  /* 0x000000061a1a7c20 */ /* 0x000fe20008410000 */
[----:B------:R-:W-:Y:S01]  /*1ed0*/  MUFU.TANH R112, R14 ;  /* 0x0000000e00707308 */ /* 0x000fe20000002400 */
[----:B------:R-:W-:-:S07]  /*1ee0*/  FMUL.FTZ R27, R27, UR6 ;  /* 0x000000061b1b7c20 */ /* 0x000fce0008410000 */
[----:B------:R5:W-:Y:S08]  /*1ef0*/  MUFU.TANH R75, R13 ;  /* 0x0000000d004b7308 */ /* 0x000bf00000002400 */
[----:B------:R-:W-:Y:S08]  /*1f00*/  MUFU.TANH R96, R35 ;  /* 0x0000002300607308 */ /* 0x000ff00000002400 */
[----:B------:R-:W-:Y:S01]  /*1f10*/  MUFU.TANH R76, R25 ;  /* 0x00000019004c7308 */ /* 0x000fe20000002400 */
[----:B-----5:R-:W-:Y:S01]  /*1f20*/  HMMA.16816.F32 R12, R8, R16, RZ ;  /* 0x00000010080c723c */ /* 0x020fe200000018ff */
[----:B------:R-:W-:-:S04]  /*1f30*/  LOP3.LUT R16, R102, 0x1f0, RZ, 0xc0, !PT ;  /* 0x000001f066107812 */ /* 0x000fc800078ec0ff */
[----:B------:R-:W-:Y:S02]  /*1f40*/  IADD3 R16, PT, PT, R46, R16, R44 ;  /* 0x000000102e107210 */ /* 0x000fe40007ffe02c */
[----:B------:R-:W-:Y:S02]  /*1f50*/  MUFU.TANH R44, R24 ;  /* 0x00000018002c7308 */ /* 0x000fe40000002400 */
[----:B------:R-:W-:-:S05]  /*1f60*/  IADD3 R16, PT, PT, R39, -UR24, R16 ;  /* 0x8000001827107c10 */ /* 0x000fca000fffe010 */
[----:B------:R-:W-:Y:S01]  /*1f70*/  IMAD.IADD R38, R16, 0x1, R38 ;  /* 0x0000000110267824 */ /* 0x000fe200078e0226 */
[----:B------:R-:W-:Y:S01]  /*1f80*/  LOP3.LUT R16, R33, 0x1, RZ, 0xfc, !PT ;  /* 0x0000000121107812 */ /* 0x000fe200078efcff */
[----:B------:R-:W-:Y:S03]  /*1f90*/  MUFU.TANH R98, R26 ;  /* 0x0000001a00627308 */ /* 0x000fe60000002400 */
[C-C-:B------:R-:W-:Y:S01]  /*1fa0*/  VIADDMNMX R32, R38.reuse, 0x1, R39.reuse, PT ;  /* 0x0000000126207846 */ /* 0x140fe20003800127 */
[----:B------:R-:W-:Y:S01]  /*1fb0*/  HMMA.16816.F32 R12, R4, R20, R12 ;  /* 0x00000014040c723c */ /* 0x000fe2000000180c */
[----:B------:R-:W-:Y:S02]  /*1fc0*/  VIADDMNMX R39, R38, 0x9, R39, PT ;  /* 0x0000000926277846 */ /* 0x000fe40003800127 */
[C---:B------:R-:W-:Y:S01]  /*1fd0*/  ISETP.GE.AND P0, PT, R16.reuse, R32, PT ;  /* 0x000000201000720c */ /* 0x040fe20003f06270 */
[----:B------:R4:W-:Y:S01]  /*1fe0*/  MUFU.TANH R97, R27 ;  /* 0x0000001b00617308 */ /* 0x0009e20000002400 */
[----:B------:R-:W-:-:S02]  /*1ff0*/  ISETP.GE.AND P3, PT, R16, R39, PT ;  /* 0x000000271000720c */ /* 0x000fc40003f66270 */
[CC--:B------:R-:W-:Y:S01]  /*2000*/  ISETP.GE.AND P4, PT, R33.reuse, R39.reuse, PT ;  /* 0x000000272100720c */ /* 0x0c0fe20003f86270 */
[----:B------:R-:W-:Y:S01]  /*2010*/  HMMA.16816.F32 R16, R8, R18, RZ ;  /* 0x000000120810723c */ /* 0x000fe200000018ff */
[C---:B------:R-:W-:Y:S02]  /*2020*/  LOP3.LUT R20, R33.reuse, 0x8, RZ, 0xfc, !PT ;  /* 0x0000000821147812 */ /* 0x040fe400078efcff */
[----:B------:R-:W-:Y:S01]  /*2030*/  LOP3.LUT R21, R33, 0x9, RZ, 0xfc, !PT ;  /* 0x0000000921157812 */ /* 0x000fe200078efcff */
[----:B------:R-:W5:Y:S01]  /*2040*/  MUFU.TANH R95, R95 ;  /* 0x0000005f005f7308 */ /* 0x000f620000002400 */
[----:B------:R-:W-:Y:S02]  /*2050*/  FSEL R57, R49, -INF , !P4 ;  /* 0xff80000031397808 */ /* 0x000fe40006000000 */
[C---:B------:R-:W-:Y:S02]  /*2060*/  ISETP.GE.AND P6, PT, R20.reuse, R32, PT ;  /* 0x000000201400720c */ /* 0x040fe40003fc6270 */
[----:B------:R-:W-:-:S02]  /*2070*/  ISETP.GE.AND P5, PT, R20, R39, PT ;  /* 0x000000271400720c */ /* 0x000fc40003fa6270 */
[----:B------:R-:W-:Y:S01]  /*2080*/  FMUL.FTZ R12, R12, UR6 ;  /* 0x000000060c0c7c20 */ /* 0x000fe20008410000 */
[-C--:B------:R-:W-:Y:S01]  /*2090*/  ISETP.GE.AND P1, PT, R33, R32.reuse, PT ;  /* 0x000000202100720c */ /* 0x080fe20003f26270 */
[----:B------:R-:W-:Y:S01]  /*20a0*/  FMUL.FTZ R13, R13, UR6 ;  /* 0x000000060d0d7c20 */ /* 0x000fe20008410000 */
[----:B------:R-:W-:Y:S01]  /*20b0*/  ISETP.GE.AND P2, PT, R21, R32, PT ;  /* 0x000000201500720c */ /* 0x000fe20003f46270 */
[----:B------:R1:W-:Y:S01]  /*20c0*/  MUFU.TANH R49, R12 ;  /* 0x0000000c00317308 */ /* 0x0003e20000002400 */
[----:B------:R-:W-:Y:S01]  /*20d0*/  LOP3.LUT R20, R33, 0x10, RZ, 0xfc, !PT ;  /* 0x0000001021147812 */ /* 0x000fe200078efcff */
[----:B----4-:R-:W4:Y:S01]  /*20e0*/  LDSM.16.M88.4 R24, [R36+0x2800] ;  /* 0x002800002418783b */ /* 0x010f220000000200 */
[----:B------:R-:W-:Y:S01]  /*20f0*/  FSEL R42, R42, -INF , !P1 ;  /* 0xff8000002a2a7808 */ /* 0x000fe20004800000 */
[----:B------:R-:W-:Y:S01]  /*2100*/  FMUL.FTZ R14, R14, UR6 ;  /* 0x000000060e0e7c20 */ /* 0x000fe20008410000 */
[----:B------:R-:W-:Y:S01]  /*2110*/  HMMA.16816.F32 R16, R4, R22, R16 ;  /* 0x000000160410723c */ /* 0x000fe20000001810 */
[----:B------:R-:W-:Y:S01]  /*2120*/  FSEL R35, R47, -INF , !P0 ;  /* 0xff8000002f237808 */ /* 0x000fe20004000000 */
[----:B------:R-:W-:Y:S01]  /*2130*/  FMUL.FTZ R15, R15, UR6 ;  /* 0x000000060f0f7c20 */ /* 0x000fe20008410000 */
[----:B------:R-:W-:Y:S01]  /*2140*/  FSEL R53, R53, -INF , !P5 ;  /* 0xff80000035357808 */ /* 0x000fe20006800000 */
[----:B------:R2:W-:Y:S01]  /*2150*/  MUFU.TANH R116, R13 ;  /* 0x0000000d00747308 */ /* 0x0005e20000002400 */
[----:B------:R-:W-:-:S02]  /*2160*/  FSEL R52, R52, -INF , !P2 ;  /* 0xff80000034347808 */ /* 0x000fc40005000000 */
[-C--:B------:R-:W-:Y:S02]  /*2170*/  ISETP.GE.AND P1, PT, R21, R39.reuse, PT ;  /* 0x000000271500720c */ /* 0x080fe40003f26270 */
[CC--:B------:R-:W-:Y:S02]  /*2180*/  ISETP.GE.AND P4, PT, R20.reuse, R32.reuse, PT ;  /* 0x000000201400720c */ /* 0x0c0fe40003f86270 */
[----:B------:R-:W-:Y:S01]  /*2190*/  ISETP.GE.AND P0, PT, R20, R39, PT ;  /* 0x000000271400720c */ /* 0x000fe20003f06270 */
[----:B------:R-:W-:Y:S01]  /*21a0*/  MUFU.TANH R79, R14 ;  /* 0x0000000e004f7308 */ /* 0x000fe20000002400 */
[C---:B-1----:R-:W-:Y:S02]  /*21b0*/  LOP3.LUT R12, R33.reuse, 0x18, RZ, 0xfc, !PT ;  /* 0x00000018210c7812 */ /* 0x042fe400078efcff */
[----:B------:R-:W-:Y:S02]  /*21c0*/  LOP3.LUT R20, R33, 0x11, RZ, 0xfc, !PT ;  /* 0x0000001121147812 */ /* 0x000fe400078efcff */
[----:B------:R-:W-:-:S02]  /*21d0*/  ISETP.GE.AND P5, PT, R12, R32, PT ;  /* 0x000000200c00720c */ /* 0x000fc40003fa6270 */
[-C--:B------:R-:W-:Y:S01]  /*21e0*/  ISETP.GE.AND P2, PT, R12, R39.reuse, PT ;  /* 0x000000270c00720c */ /* 0x080fe20003f46270 */
[----:B------:R1:W-:Y:S01]  /*21f0*/  MUFU.TANH R92, R15 ;  /* 0x0000000f005c7308 */ /* 0x0003e20000002400 */
[----:B------:R-:W-:Y:S01]  /*2200*/  LOP3.LUT R12, R33, 0x19, RZ, 0xfc, !PT ;  /* 0x00000019210c7812 */ /* 0x000fe200078efcff */
[----:B------:R-:W-:Y:S01]  /*2210*/  FMUL.FTZ R16, R16, UR6 ;  /* 0x0000000610107c20 */ /* 0x000fe20008410000 */
        /* <DEDUP_REMOVED lines=8> */
[----:B------:R-:W-:-:S02]  /*22a0*/  ISETP.GE.AND P6, PT, R20, R39, PT ;  /* 0x000000271400720c */ /* 0x000fc40003fc6270 */
[CC--:B------:R-:W-:Y:S02]  /*22b0*/  ISETP.GE.AND P1, PT, R12.reuse, R32.reuse, PT ;  /* 0x000000200c00720c */ /* 0x0c0fe40003f26270 */
[----:B------:R-:W-:Y:S01]  /*22c0*/  ISETP.GE.AND P4, PT, R12, R39, PT ;  /* 0x000000270c00720c */ /* 0x000fe20003f86270 */
[----:B------:R-:W-:Y:S01]  /*22d0*/  MUFU.TANH R114, R17 ;  /* 0x0000001100727308 */ /* 0x000fe20000002400 */
[----:B------:R-:W-:Y:S02]  /*22e0*/  ISETP.GE.AND P3, PT, R20, R32, PT ;  /* 0x000000201400720c */ /* 0x000fe40003f66270 */
[C---:B--2---:R-:W-:Y:S01]  /*22f0*/  LOP3.LUT R13, R33.reuse, 0x20, RZ, 0xfc, !PT ;  /* 0x00000020210d7812 */ /* 0x044fe200078efcff */
[----:B---3--:R-:W-:Y:S01]  /*2300*/  HMMA.16816.F32 R20, R8, R28, RZ ;  /* 0x0000001c0814723c */ /* 0x008fe200000018ff */
[----:B------:R-:W-:Y:S02]  /*2310*/  LOP3.LUT R12, R33, 0x21, RZ, 0xfc, !PT ;  /* 0x00000021210c7812 */ /* 0x000fe400078efcff */
[----:B------:R-:W-:Y:S01]  /*2320*/  FSEL R51, R58, -INF , !P6 ;  /* 0xff8000003a337808 */ /* 0x000fe20007000000 */
[----:B------:R-:W-:Y:S01]  /*2330*/  MUFU.TANH R91, R18 ;  /* 0x00000012005b7308 */ /* 0x000fe20000002400 */
[----:B------:R-:W-:-:S02]  /*2340*/  FSEL R68, R54, -INF , !P0 ;  /* 0xff80000036447808 */ /* 0x000fc40004000000 */
[----:B------:R-:W-:Y:S01]  /*2350*/  FSEL R46, R55, -INF , !P3 ;  /* 0xff800000372e7808 */ /* 0x000fe20005800000 */
[----:B------:R-:W-:Y:S01]  /*2360*/  HMMA.16816.F32 R28, R8, R30, RZ ;  /* 0x0000001e081c723c */ /* 0x000fe200000018ff */
[----:B------:R-:W-:Y:S02]  /*2370*/  FSEL R58, R59, -INF , !P5 ;  /* 0xff8000003b3a7808 */ /* 0x000fe40006800000 */
[CC--:B------:R-:W-:Y:S01]  /*2380*/  ISETP.GE.AND P0, PT, R13.reuse, R32.reuse, PT ;  /* 0x000000200d00720c */ /* 0x0c0fe20003f06270 */
[----:B------:R2:W-:Y:S01]  /*2390*/  MUFU.TANH R90, R19 ;  /* 0x00000013005a7308 */ /* 0x0005e20000002400 */
[-C--:B------:R-:W-:Y:S02]  /*23a0*/  ISETP.GE.AND P3, PT, R13, R39.reuse, PT ;  /* 0x000000270d00720c */ /* 0x080fe40003f66270 */
[C---:B------:R-:W-:Y:S02]  /*23b0*/  ISETP.GE.AND P6, PT, R12.reuse, R32, PT ;  /* 0x000000200c00720c */ /* 0x040fe40003fc6270 */
[----:B------:R-:W-:-:S02]  /*23c0*/  ISETP.GE.AND P5, PT, R12, R39, PT ;  /* 0x000000270c00720c */ /* 0x000fc40003fa6270 */
[----:B-1----:R1:W3:Y:S01]  /*23d0*/  LDSM.16.M88.4 R12, [R37+0x2c00] ;  /* 0x002c0000250c783b */ /* 0x0022e20000000200 */
[----:B-----5:R-:W-:Y:S01]  /*23e0*/  LOP3.LUT R16, R33, 0x28, RZ, 0xfc, !PT ;  /* 0x0000002821107812 */ /* 0x020fe200078efcff */
[----:B----4-:R-:W-:Y:S01]  /*23f0*/  HMMA.16816.F32 R20, R4, R24, R20 ;  /* 0x000000180414723c */ /* 0x010fe20000001814 */
[----:B------:R-:W-:Y:S01]  /*2400*/  FSEL R62, R62, -INF , !P2 ;  /* 0xff8000003e3e7808 */ /* 0x000fe20005000000 */
[----:B------:R-:W4:Y:S01]  /*2410*/  MUFU.TANH R99, R99 ;  /* 0x0000006300637308 */ /* 0x000f220000002400 */
[----:B------:R-:W-:Y:S02]  /*2420*/  ISETP.GE.AND P2, PT, R16, R32, PT ;  /* 0x000000201000720c */ /* 0x000fe40003f46270 */
[----:B------:R-:W-:Y:S02]  /*2430*/  FSEL R50, R60, -INF , !P4 ;  /* 0xff8000003c327808 */ /* 0x000fe40006000000 */
[----:B------:R-:W-:Y:S02]  /*2440*/  FSEL R77, R61, -INF , !P0 ;  /* 0xff8000003d4d7808 */ /* 0x000fe40004000000 */
[----:B------:R-:W-:-:S02]  /*2450*/  FSEL R60, R63, -INF , !P3 ;  /* 0xff8000003f3c7808 */ /* 0x000fc40005800000 */
[----:B------:R-:W-:Y:S02]  /*2460*/  FSEL R78, R64, -INF , !P6 ;  /* 0xff800000404e7808 */ /* 0x000fe40007000000 */
[----:B------:R-:W-:Y:S02]  /*2470*/  LOP3.LUT R24, R33, 0x31, RZ, 0xfc, !PT ;  /* 0x0000003121187812 */ /* 0x000fe400078efcff */
[----:B------:R-:W-:Y:S02]  /*2480*/  FSEL R61, R67, -INF , !P5 ;  /* 0xff800000433d7808 */ /* 0x000fe40006800000 */
[----:B------:R-:W-:Y:S02]  /*2490*/  FSEL R71, R71, -INF , !P2 ;  /* 0xff80000047477808 */ /* 0x000fe40005000000 */
[-C--:B------:R-:W-:Y:S01]  /*24a0*/  ISETP.GE.AND P5, PT, R24, R32.reuse, PT ;  /* 0x000000201800720c */ /* 0x080fe20003fa6270 */
[----:B------:R-:W-:Y:S01]  /*24b0*/  FMUL.FTZ R20, R20, UR6 ;  /* 0x0000000614147c20 */ /* 0x000fe20008410000 */
[----:B-1----:R-:W-:Y:S01]  /*24c0*/  FSEL R37, R56, -INF , !P1 ;  /* 0xff80000038257808 */ /* 0x002fe20004800000 */
[----:B------:R-:W-:Y:S01]  /*24d0*/  FMUL.FTZ R22, R22, UR6 ;  /* 0x0000000616167c20 */ /* 0x000fe20008410000 */
[-C--:B------:R-:W-:Y:S01]  /*24e0*/  ISETP.GE.AND P1, PT, R16, R39.reuse, PT ;  /* 0x000000271000720c */ /* 0x080fe20003f26270 */
[----:B------:R1:W5:Y:S01]  /*24f0*/  MUFU.TANH R64, R20 ;  /* 0x0000001400407308 */ /* 0x0003620000002400 */
[----:B------:R-:W-:Y:S01]  /*2500*/  LOP3.LUT R16, R33, 0x29, RZ, 0xfc, !PT ;  /* 0x0000002921107812 */ /* 0x000fe200078efcff */
[----:B------:R-:W-:Y:S01]  /*2510*/  FMUL.FTZ R23, R23, UR6 ;  /* 0x0000000617177c20 */ /* 0x000fe20008410000 */
[-C--:B------:R-:W-:Y:S01]  /*2520*/  ISETP.GE.AND P2, PT, R24, R39.reuse, PT ;  /* 0x000000271800720c */ /* 0x080fe20003f46270 */
[----:B------:R-:W-:Y:S01]  /*2530*/  FMUL.FTZ R21, R21, UR6 ;  /* 0x0000000615157c20 */ /* 0x000fe20008410000 */
[C---:B------:R-:W-:Y:S01]  /*2540*/  ISETP.GE.AND P4, PT, R16.reuse, R32, PT ;  /* 0x000000201000720c */ /* 0x040fe20003f86270 */
[----:B------:R-:W-:Y:S01]  /*2550*/  HMMA.16816.F32 R24, R4, R26, R28 ;  /* 0x0000001a0418723c */ /* 0x000fe2000000181c */
[----:B------:R-:W-:Y:S01]  /*2560*/  ISETP.GE.AND P0, PT, R16, R39, PT ;  /* 0x000000271000720c */ /* 0x000fe20003f06270 */
[----:B------:R-:W5:Y:S01]  /*2570*/  MUFU.TANH R54, R23 ;  /* 0x0000001700367308 */ /* 0x000f620000002400 */
[----:B------:R-:W-:-:S02]  /*2580*/  LOP3.LUT R16, R33, 0x30, RZ, 0xfc, !PT ;  /* 0x0000003021107812 */ /* 0x000fc400078efcff */
[----:B------:R-:W-:Y:S02]  /*2590*/  FSEL R113, R113, -INF , !P1 ;  /* 0xff80000071717808 */ /* 0x000fe40004800000 */
[C---:B------:R-:W-:Y:S01]  /*25a0*/  ISETP.GE.AND P3, PT, R16.reuse, R32, PT ;  /* 0x000000201000720c */ /* 0x040fe20003f66270 */
[----:B---3--:R-:W-:Y:S01]  /*25b0*/  HMMA.16816.F32 R28, R8, R12, RZ ;  /* 0x0000000c081c723c */ /* 0x008fe200000018ff */
[----:B------:R-:W-:Y:S01]  /*25c0*/  ISETP.GE.AND P6, PT, R16, R39, PT ;  /* 0x000000271000720c */ /* 0x000fe20003fc6270 */
[----:B------:R-:W-:Y:S01]  /*25d0*/  MUFU.TANH R63, R21 ;  /* 0x00000015003f7308 */ /* 0x000fe20000002400 */
[----:B--2---:R2:W3:Y:S01]  /*25e0*/  LDSM.16.M88.4 R16, [R36+0x2c00] ;  /* 0x002c00002410783b */ /* 0x0044e20000000200 */
[----:B-1----:R-:W-:Y:S01]  /*25f0*/  LOP3.LUT R20, R33, 0x38, RZ, 0xfc, !PT ;  /* 0x0000003821147812 */ /* 0x002fe200078efcff */
[----:B------:R-:W-:-:S04]  /*2600*/  DEPBAR.LE SB0, 0x0 ;  /* 0x000080000000791a */ /* 0x000fc80000000000 */
[----:B------:R-:W-:Y:S01]  /*2610*/  HMMA.16816.F32 R8, R8, R14, RZ ;  /* 0x0000000e0808723c */ /* 0x000fe200000018ff */
[----:B------:R-:W-:Y:S01]  /*2620*/  FSEL R80, R65, -INF , !P4 ;  /* 0xff80000041507808 */ /* 0x000fe20006000000 */
[----:B------:R-:W-:Y:S01]  /*2630*/  FMUL.FTZ R24, R24, UR6 ;  /* 0x0000000618187c20 */ /* 0x000fe20008410000 */
[----:B------:R-:W-:Y:S01]  /*2640*/  ISETP.GE.AND P1, PT, R20, R32, PT ;  /* 0x000000201400720c */ /* 0x000fe20003f26270 */
[----:B------:R-:W-:Y:S01]  /*2650*/  FMUL.FTZ R26, R26, UR6 ;  /* 0x000000061a1a7c20 */ /* 0x000fe20008410000 */
[----:B------:R-:W-:Y:S01]  /*2660*/  ISETP.GE.AND P4, PT, R20, R39, PT ;  /* 0x000000271400720c */ /* 0x000fe20003f86270 */
[----:B------:R-:W-:Y:S01]  /*2670*/  MUFU.TANH R59, R24 ;  /* 0x00000018003b7308 */ /* 0x000fe20000002400 */
[C---:B------:R-:W-:Y:S02]  /*2680*/  LOP3.LUT R20, R33.reuse, 0x40, RZ, 0xfc, !PT ;  /* 0x0000004021147812 */ /* 0x040fe400078efcff */
[C---:B------:R-:W-:Y:S02]  /*2690*/  LOP3.LUT R14, R33.reuse, 0x41, RZ, 0xfc, !PT ;  /* 0x00000041210e7812 */ /* 0x040fe400078efcff */
[----:B------:R-:W-:-:S02]  /*26a0*/  LOP3.LUT R13, R33, 0x48, RZ, 0xfc, !PT ;  /* 0x00000048210d7812 */ /* 0x000fc400078efcff */
[----:B------:R-:W-:Y:S01]  /*26b0*/  FSEL R65, R70, -INF , !P0 ;  /* 0xff80000046417808 */ /* 0x000fe20004000000 */
[----:B------:R-:W-:Y:S01]  /*26c0*/  MUFU.TANH R48, R26 ;  /* 0x0000001a00307308 */ /* 0x000fe20000002400 */
[----:B------:R-:W-:Y:S02]  /*26d0*/  FSEL R12, R66, -INF , !P3 ;  /* 0xff800000420c7808 */ /* 0x000fe40005800000 */
[----:B------:R-:W-:Y:S02]  /*26e0*/  FSEL R94, R94, -INF , !P6 ;  /* 0xff8000005e5e7808 */ /* 0x000fe40007000000 */
[----:B------:R-:W-:Y:S02]  /*26f0*/  FSEL R72, R72, -INF , !P5 ;  /* 0xff80000048487808 */ /* 0x000fe40006800000 */
[----:B------:R-:W-:Y:S01]  /*2700*/  FSEL R73, R73, -INF , !P1 ;  /* 0xff80000049497808 */ /* 0x000fe20004800000 */
[----:B--2---:R1:W-:Y:S01]  /*2710*/  MUFU.TANH R36, R22 ;  /* 0x0000001600247308 */ /* 0x0043e20000002400 */
[----:B------:R-:W-:-:S02]  /*2720*/  FSEL R93, R93, -INF , !P4 ;  /* 0xff8000005d5d7808 */ /* 0x000fc40006000000 */
[CC--:B------:R-:W-:Y:S02]  /*2730*/  ISETP.GE.AND P6, PT, R20.reuse, R32.reuse, PT ;  /* 0x000000201400720c */ /* 0x0c0fe40003fc6270 */
[-C--:B------:R-:W-:Y:S02]  /*2740*/  ISETP.GE.AND P5, PT, R20, R39.reuse, PT ;  /* 0x000000271400720c */ /* 0x080fe40003fa6270 */
[----:B------:R-:W-:Y:S02]  /*2750*/  ISETP.GE.AND P1, PT, R14, R39, PT ;  /* 0x000000270e00720c */ /* 0x000fe40003f26270 */
[----:B------:R-:W-:Y:S02]  /*2760*/  ISETP.GE.AND P4, PT, R13, R32, PT ;  /* 0x000000200d00720c */ /* 0x000fe40003f86270 */
[C---:B------:R-:W-:Y:S01]  /*2770*/  LOP3.LUT R15, R33.reuse, 0x50, RZ, 0xfc, !PT ;  /* 0x00000050210f7812 */ /* 0x040fe200078efcff */
[----:B---3--:R-:W-:Y:S01]  /*2780*/  HMMA.16816.F32 R28, R4, R16, R28 ;  /* 0x00000010041c723c */ /* 0x008fe2000000181c */
[----:B------:R-:W-:-:S02]  /*2790*/  LOP3.LUT R16, R33, 0x49, RZ, 0xfc, !PT ;  /* 0x0000004921107812 */ /* 0x000fc400078efcff */
[----:B------:R-:W-:Y:S02]  /*27a0*/  FSEL R95, R95, -INF , !P2 ;  /* 0xff8000005f5f7808 */ /* 0x000fe40005000000 */
[----:B-1----:R-:W-:Y:S02]  /*27b0*/  LOP3.LUT R22, R33, 0x39, RZ, 0xfc, !PT ;  /* 0x0000003921167812 */ /* 0x002fe400078efcff */
[-C--:B------:R-:W-:Y:S01]  /*27c0*/  ISETP.GE.AND P2, PT, R14, R32.reuse, PT ;  /* 0x000000200e00720c */ /* 0x080fe20003f46270 */
[----:B------:R-:W-:Y:S01]  /*27d0*/  HMMA.16816.F32 R8, R4, R18, R8 ;  /* 0x000000120408723c */ /* 0x000fe20000001808 */
[C---:B------:R-:W-:Y:S01]  /*27e0*/  ISETP.GE.AND P0, PT, R22.reuse, R32, PT ;  /* 0x000000201600720c */ /* 0x040fe20003f06270 */
[----:B------:R-:W-:Y:S01]  /*27f0*/  FMUL.FTZ R14, R25, UR6 ;  /* 0x00000006190e7c20 */ /* 0x000fe20008410000 */
[----:B------:R-:W-:Y:S01]  /*2800*/  ISETP.GE.AND P3, PT, R22, R39, PT ;  /* 0x000000271600720c */ /* 0x000fe20003f66270 */
[----:B------:R-:W-:Y:S01]  /*2810*/  FMUL.FTZ R4, R27, UR6 ;  /* 0x000000061b047c20 */ /* 0x000fe20008410000 */
[----:B------:R-:W-:-:S02]  /*2820*/  LOP3.LUT R6, R33, 0x51, RZ, 0xfc, !PT ;  /* 0x0000005121067812 */ /* 0x000fc400078efcff */
[----:B------:R-:W-:Y:S01]  /*2830*/  FSEL R74, R74, -INF , !P0 ;  /* 0xff8000004a4a7808 */ /* 0x000fe20004000000 */
[----:B------:R-:W-:Y:S01]  /*2840*/  MUFU.TANH R14, R14 ;  /* 0x0000000e000e7308 */ /* 0x000fe20000002400 */
[-C--:B------:R-:W-:Y:S02]  /*2850*/  ISETP.GE.AND P0, PT, R13, R39.reuse, PT ;  /* 0x000000270d00720c */ /* 0x080fe40003f06270 */
[----:B------:R-:W-:Y:S01]  /*2860*/  FSEL R96, R96, -INF , !P3 ;  /* 0xff80000060607808 */ /* 0x000fe20005800000 */
[----:B------:R-:W-:Y:S01]  /*2870*/  FMUL.FTZ R17, R29, UR6 ;  /* 0x000000061d117c20 */ /* 0x000fe20008410000 */
[-C--:B------:R-:W-:Y:S01]  /*2880*/  ISETP.GE.AND P3, PT, R16, R32.reuse, PT ;  /* 0x000000201000720c */ /* 0x080fe20003f66270 */
[----:B------:R-:W-:Y:S01]  /*2890*/  FMUL.FTZ R18, R28, UR6 ;  /* 0x000000061c127c20 */ /* 0x000fe20008410000 */
[----:B------:R-:W-:Y:S01]  /*28a0*/  FSEL R13, R34, -INF , !P6 ;  /* 0xff800000220d7808 */ /* 0x000fe20007000000 */
[----:B------:R-:W-:Y:S01]  /*28b0*/  MUFU.TANH R4, R4 ;  /* 0x0000000400047308 */ /* 0x000fe20000002400 */
[----:B------:R-:W-:Y:S01]  /*28c0*/  FSEL R112, R112, -INF , !P5 ;  /* 0xff80000070707808 */ /* 0x000fe20006800000 */
[----:B------:R-:W-:Y:S01]  /*28d0*/  FMUL.FTZ R30, R30, UR6 ;  /* 0x000000061e1e7c20 */ /* 0x000fe20008410000 */
[----:B----4-:R-:W-:Y:S01]  /*28e0*/  FSEL R99, R99, -INF , !P1 ;  /* 0xff80000063637808 */ /* 0x010fe20004800000 */
[----:B------:R-:W-:Y:S01]  /*28f0*/  FMUL.FTZ R8, R8, UR6 ;  /* 0x0000000608087c20 */ /* 0x000fe20008410000 */
[----:B------:R-:W-:Y:S01]  /*2900*/  FSEL R22, R44, -INF , !P4 ;  /* 0xff8000002c167808 */ /* 0x000fe20006000000 */
[----:B------:R-:W-:Y:S01]  /*2910*/  FMUL.FTZ R9, R9, UR6 ;  /* 0x0000000609097c20 */ /* 0x000fe20008410000 */
[----:B------:R-:W-:Y:S01]  /*2920*/  ISETP.GE.AND P6, PT, R16, R39, PT ;  /* 0x000000271000720c */ /* 0x000fe20003fc6270 */
[----:B------:R-:W1:Y:S01]  /*2930*/  MUFU.TANH R17, R17 ;  /* 0x0000001100117308 */ /* 0x000e620000002400 */
[-C--:B------:R-:W-:Y:S01]  /*2940*/  ISETP.GE.AND P5, PT, R15, R32.reuse, PT ;  /* 0x000000200f00720c */ /* 0x080fe20003fa6270 */
[----:B------:R-:W-:Y:S01]  /*2950*/  FMUL.FTZ R10, R10, UR6 ;  /* 0x000000060a0a7c20 */ /* 0x000fe20008410000 */
[----:B------:R-:W-:Y:S01]  /*2960*/  LOP3.LUT R5, R33, 0x58, RZ, 0xfc, !PT ;  /* 0x0000005821057812 */ /* 0x000fe200078efcff */
[----:B------:R-:W-:Y:S01]  /*2970*/  FMUL.FTZ R11, R11, UR6 ;  /* 0x000000060b0b7c20 */ /* 0x000fe20008410000 */
[----:B------:R-:W-:-:S02]  /*2980*/  ISETP.GE.AND P1, PT, R6, R32, PT ;  /* 0x000000200600720c */ /* 0x000fc40003f26270 */
[-C--:B------:R-:W-:Y:S01]  /*2990*/  ISETP.GE.AND P4, PT, R6, R39.reuse, PT ;  /* 0x000000270600720c */ /* 0x080fe20003f86270 */
[----:B------:R-:W2:Y:S01]  /*29a0*/  MUFU.TANH R18, R18 ;  /* 0x0000001200127308 */ /* 0x000ea20000002400 */
[----:B------:R-:W-:Y:S02]  /*29b0*/  LOP3.LUT R6, R33, 0x59, RZ, 0xfc, !PT ;  /* 0x0000005921067812 */ /* 0x000fe400078efcff */
[----:B------:R-:W-:Y:S02]  /*29c0*/  FSEL R75, R75, -INF , !P2 ;  /* 0xff8000004b4b7808 */ /* 0x000fe40005000000 */
[----:B------:R-:W-:Y:S02]  /*29d0*/  FSEL R98, R98, -INF , !P0 ;  /* 0xff80000062627808 */ /* 0x000fe40004000000 */
[----:B------:R-:W-:Y:S01]  /*29e0*/  FSEL R21, R76, -INF , !P3 ;  /* 0xff8000004c157808 */ /* 0x000fe20005800000 */
[----:B------:R3:W4:Y:S01]  /*29f0*/  MUFU.TANH R67, R8 ;  /* 0x0000000800437308 */ /* 0x0007220000002400 */
[----:B------:R-:W-:-:S02]  /*2a00*/  ISETP.GE.AND P2, PT, R15, R39, PT ;  /* 0x000000270f00720c */ /* 0x000fc40003f46270 */
[CC--:B------:R-:W-:Y:S02]  /*2a10*/  ISETP.GE.AND P0, PT, R5.reuse, R32.reuse, PT ;  /* 0x000000200500720c */ /* 0x0c0fe40003f06270 */
[----:B------:R-:W-:Y:S02]  /*2a20*/  ISETP.GE.AND P3, PT, R5, R39, PT ;  /* 0x000000270500720c */ /* 0x000fe40003f66270 */
[----:B------:R-:W-:Y:S01]  /*2a30*/  FSEL R97, R97, -INF , !P6 ;  /* 0xff80000061617808 */ /* 0x000fe20007000000 */
[----:B------:R-:W-:Y:S01]  /*2a40*/  MUFU.TANH R34, R30 ;  /* 0x0000001e00227308 */ /* 0x000fe20000002400 */
[----:B------:R-:W-:Y:S02]  /*2a50*/  FSEL R20, R49, -INF , !P5 ;  /* 0xff80000031147808 */ /* 0x000fe40006800000 */
[----:B------:R-:W-:Y:S02]  /*2a60*/  LOP3.LUT R5, R33, 0x60, RZ, 0xfc, !PT ;  /* 0x0000006021057812 */ /* 0x000fe400078efcff */
[----:B------:R-:W-:-:S02]  /*2a70*/  ISETP.GE.AND P6, PT, R6, R32, PT ;  /* 0x000000200600720c */ /* 0x000fc40003fc6270 */
[-C--:B------:R-:W-:Y:S01]  /*2a80*/  ISETP.GE.AND P5, PT, R6, R39.reuse, PT ;  /* 0x000000270600720c */ /* 0x080fe20003fa6270 */
[----:B------:R-:W-:Y:S01]  /*2a90*/  MUFU.TANH R28, R10 ;  /* 0x0000000a001c7308 */ /* 0x000fe20000002400 */
[----:B------:R-:W-:Y:S02]  /*2aa0*/  LOP3.LUT R6, R33, 0x68, RZ, 0xfc, !PT ;  /* 0x0000006821067812 */ /* 0x000fe400078efcff */
[----:B------:R-:W-:Y:S02]  /*2ab0*/  FSEL R16, R79, -INF , !P2 ;  /* 0xff8000004f107808 */ /* 0x000fe40005000000 */
[----:B------:R-:W-:Y:S02]  /*2ac0*/  FSEL R116, R116, -INF , !P1 ;  /* 0xff80000074747808 */ /* 0x000fe40004800000 */
[C---:B------:R-:W-:Y:S01]  /*2ad0*/  ISETP.GE.AND P2, PT, R5.reuse, R32, PT ;  /* 0x000000200500720c */ /* 0x040fe20003f46270 */
[----:B------:R-:W-:Y:S01]  /*2ae0*/  MUFU.TANH R24, R11 ;  /* 0x0000000b00187308 */ /* 0x000fe20000002400 */
[----:B------:R-:W-:-:S02]  /*2af0*/  ISETP.GE.AND P1, PT, R5, R39, PT ;  /* 0x000000270500720c */ /* 0x000fc40003f26270 */
[----:B------:R-:W-:Y:S02]  /*2b00*/  FSEL R91, R91, -INF , !P3 ;  /* 0xff8000005b5b7808 */ /* 0x000fe40005800000 */
[----:B------:R-:W-:Y:S02]  /*2b10*/  FSEL R114, R114, -INF , !P6 ;  /* 0xff80000072727808 */ /* 0x000fe40007000000 */
[C---:B------:R-:W-:Y:S02]  /*2b20*/  LOP3.LUT R5, R33.reuse, 0x61, RZ, 0xfc, !PT ;  /* 0x0000006121057812 */ /* 0x040fe400078efcff */
[C---:B------:R-:W-:Y:S02]  /*2b30*/  ISETP.GE.AND P3, PT, R6.reuse, R32, PT ;  /* 0x000000200600720c */ /* 0x040fe40003f66270 */
[----:B------:R-:W-:Y:S02]  /*2b40*/  ISETP.GE.AND P6, PT, R6, R39, PT ;  /* 0x000000270600720c */ /* 0x000fe40003fc6270 */
[----:B------:R-:W-:-:S02]  /*2b50*/  LOP3.LUT R6, R33, 0x69, RZ, 0xfc, !PT ;  /* 0x0000006921067812 */ /* 0x000fc400078efcff */
[----:B------:R-:W-:Y:S02]  /*2b60*/  FSEL R115, R115, -INF , !P0 ;  /* 0xff80000073737808 */ /* 0x000fe40004000000 */
[-C--:B------:R-:W-:Y:S02]  /*2b70*/  ISETP.GE.AND P0, PT, R5, R39.reuse, PT ;  /* 0x000000270500720c */ /* 0x080fe40003f06270 */
[----:B------:R-:W-:Y:S02]  /*2b80*/  FSEL R90, R90, -INF , !P5 ;  /* 0xff8000005a5a7808 */ /* 0x000fe40006800000 */
[----:B-----5:R-:W-:Y:S02]  /*2b90*/  FSEL R64, R64, -INF , !P2 ;  /* 0xff80000040407808 */ /* 0x020fe40005000000 */
[C---:B------:R-:W-:Y:S02]  /*2ba0*/  ISETP.GE.AND P5, PT, R6.reuse, R32, PT ;  /* 0x000000200600720c */ /* 0x040fe40003fa6270 */
[----:B------:R-:W-:Y:S01]  /*2bb0*/  ISETP.GE.AND P2, PT, R6, R39, PT ;  /* 0x000000270600720c */ /* 0x000fe20003f46270 */
[----:B------:R-:W-:Y:S01]  /*2bc0*/  FMUL.FTZ R6, R31, UR6 ;  /* 0x000000061f067c20 */ /* 0x000fe20008410000 */
[----:B------:R-:W-:-:S02]  /*2bd0*/  LOP3.LUT R7, R33, 0x71, RZ, 0xfc, !PT ;  /* 0x0000007121077812 */ /* 0x000fc400078efcff */
[----:B------:R-:W-:Y:S02]  /*2be0*/  FSEL R54, R54, -INF , !P0 ;  /* 0xff80000036367808 */ /* 0x000fe40004000000 */
[-C--:B------:R-:W-:Y:S01]  /*2bf0*/  ISETP.GE.AND P0, PT, R7, R32.reuse, PT ;  /* 0x000000200700720c */ /* 0x080fe20003f06270 */
[----:B------:R-:W-:Y:S01]  /*2c00*/  MUFU.TANH R6, R6 ;  /* 0x0000000600067308 */ /* 0x000fe20000002400 */
[----:B------:R-:W-:Y:S02]  /*2c10*/  FSEL R92, R92, -INF , !P4 ;  /* 0xff8000005c5c7808 */ /* 0x000fe40006000000 */
[----:B------:R-:W-:Y:S02]  /*2c20*/  ISETP.GE.AND P4, PT, R5, R32, PT ;  /* 0x000000200500720c */ /* 0x000fe40003f86270 */
[----:B-1----:R-:W-:Y:S02]  /*2c30*/  FSEL R17, R17, -INF , !P0 ;  /* 0xff80000011117808 */ /* 0x002fe40004000000 */
[----:B------:R-:W-:Y:S01]  /*2c40*/  ISETP.NE.AND P0, PT, R3, 0x1, PT ;  /* 0x000000010300780c */ /* 0x000fe20003f05270 */
[----:B------:R-:W1:Y:S01]  /*2c50*/  MUFU.TANH R5, R9 ;  /* 0x0000000900057308 */ /* 0x000e620000002400 */
[----:B---3--:R-:W-:-:S02]  /*2c60*/  LOP3.LUT R8, R33, 0x70, RZ, 0xfc, !PT ;  /* 0x0000007021087812 */ /* 0x008fc400078efcff */
[----:B------:R-:W-:Y:S02]  /*2c70*/  FSEL R59, R59, -INF , !P3 ;  /* 0xff8000003b3b7808 */ /* 0x000fe40005800000 */
[----:B------:R-:W-:Y:S01]  /*2c80*/  FSEL R66, R36, -INF , !P1 ;  /* 0xff80000024427808 */ /* 0x000fe20004800000 */
[----:B------:R-:W-:Y:S01]  /*2c90*/  BAR.SYNC.DEFER_BLOCKING 0x0 ;  /* 0x0000000000007b1d */ /* 0x000fe20000010000 */
        /* <DEDUP_REMOVED lines=8> */
[----:B--2---:R-:W-:Y:S02]  /*2d20*/  FSEL R18, R18, -INF , !P1 ;  /* 0xff80000012127808 */ /* 0x004fe40004800000 */
[----:B------:R-:W-:-:S02]  /*2d30*/  ISETP.GE.AND P4, PT, R8, R39, PT ;  /* 0x000000270800720c */ /* 0x000fc40003f86270 */
[-C--:B------:R-:W-:Y:S02]  /*2d40*/  ISETP.GE.AND P6, PT, R7, R32.reuse, PT ;  /* 0x000000200700720c */ /* 0x080fe40003fc6270 */
[----:B------:R-:W-:Y:S02]  /*2d50*/  ISETP.GE.AND P5, PT, R33, R32, PT ;  /* 0x000000202100720c */ /* 0x000fe40003fa6270 */
[-C--:B------:R-:W-:Y:S02]  /*2d60*/  ISETP.GE.AND P2, PT, R7, R39.reuse, PT ;  /* 0x000000270700720c */ /* 0x080fe40003f46270 */
[----:B------:R-:W-:Y:S02]  /*2d70*/  ISETP.GE.AND P1, PT, R33, R39, PT ;  /* 0x000000272100720c */ /* 0x000fe40003f26270 */
[----:B----4-:R-:W-:Y:S02]  /*2d80*/  FSEL R67, R67, -INF , !P6 ;  /* 0xff80000043437808 */ /* 0x010fe40007000000 */
[----:B-1----:R-:W-:-:S02]  /*2d90*/  FSEL R36, R5, -INF , !P5 ;  /* 0xff80000005247808 */ /* 0x002fc40006800000 */
[----:B------:R-:W-:Y:S02]  /*2da0*/  FSEL R34, R34, -INF , !P4 ;  /* 0xff80000022227808 */ /* 0x000fe40006000000 */
[----:B------:R-:W-:Y:S02]  /*2db0*/  FSEL R33, R6, -INF , !P3 ;  /* 0xff80000006217808 */ /* 0x000fe40005800000 */
        /* <DEDUP_REMOVED lines=14> */
.L_x_3800:
        /* <DEDUP_REMOVED lines=25> */
[----:B------:R-:W-:Y:S02]  /*3030*/  ISETP.GE.U32.AND P5, PT, R4, R0, PT ;  /* 0x000000000400720c */ /* 0x000fe40003fa6070 */
[----:B------:R-:W-:Y:S01]  /*3040*/  @!P4 IMAD.IADD R6, R6, 0x1, -R0 ;  /* 0x000000010606c824 */ /* 0x000fe200078e0a00 */
[----:B------:R-:W-:Y:S01]  /*3050*/  ISETP.NE.AND P2, PT, R2, RZ, PT ;  /* 0x000000ff0200720c */ /* 0x000fe20003f45270 */
[----:B------:R-:W-:-:S03]  /*3060*/  @!P4 VIADD R10, R10, 0x1 ;  /* 0x000000010a0ac836 */ /* 0x000fc60000000000 */
[----:B------:R-:W-:Y:S02]  /*3070*/  ISETP.GE.U32.AND P6, PT, R6, R0, PT ;  /* 0x000000000600720c */ /* 0x000fe40003fc6070 */
[----:B------:R-:W-:-:S04]  /*3080*/  LOP3.LUT R0, R108, R2, RZ, 0x3c, !PT ;  /* 0x000000026c007212 */ /* 0x000fc800078e3cff */
[----:B------:R-:W-:Y:S02]  /*3090*/  ISETP.GE.AND P3, PT, R0, RZ, PT ;  /* 0x000000ff0000720c */ /* 0x000fe40003f66270 */
[----:B------:R-:W-:Y:S02]  /*30a0*/  @P5 IADD3 R8, PT, PT, R8, 0x1, RZ ;  /* 0x0000000108085810 */ /* 0x000fe40007ffe0ff */
[----:B------:R-:W-:Y:S02]  /*30b0*/  LOP3.LUT R0, RZ, R2, RZ, 0x33, !PT ;  /* 0x00000002ff007212 */ /* 0x000fe400078e33ff */
[----:B------:R-:W-:Y:S01]  /*30c0*/  MOV R6, R8 ;  /* 0x0000000800067202 */ /* 0x000fe20000000f00 */
[----:B------:R-:W-:-:S04]  /*30d0*/  @P6 VIADD R10, R10, 0x1 ;  /* 0x000000010a0a6836 */ /* 0x000fc80000000000 */
        /* <DEDUP_REMOVED lines=23> */
.L_x_3801:
[----:B------:R-:W-:Y:S01]  /*3250*/  IADD3 R8, P1, PT, R105, UR4, RZ ;  /* 0x0000000469087c10 */ /* 0x000fe2000ff3e0ff */
[----:B------:R-:W-:Y:S02]  /*3260*/  IMAD.MOV.U32 R10, RZ, RZ, R105 ;  /* 0x000000ffff0a7224 */ /* 0x000fe400078e0069 */
[----:B------:R-:W-:Y:S01]  /*3270*/  IMAD.MOV.U32 R11, RZ, RZ, R104 ;  /* 0x000000ffff0b7224 */ /* 0x000fe200078e0068 */
[----:B------:R-:W-:Y:S02]  /*3280*/  IADD3.X R9, PT, PT, R104, UR8, RZ, P1, !PT ;  /* 0x0000000868097c10 */ /* 0x000fe40008ffe4ff */
[----:B------:R-:W-:Y:S02]  /*3290*/  IADD3 R6, P1, PT, R8, UR4, RZ ;  /* 0x0000000408067c10 */ /* 0x000fe4000ff3e0ff */
[----:B------:R-:W-:Y:S01]  /*32a0*/  @!PT LDS RZ, [RZ] ;  /* 0x00000000fffff984 */ /* 0x000fe20000000800 */
[----:B------:R-:W-:Y:S01]  /*32b0*/  @!PT LDS RZ, [RZ] ;  /* 0x00000000fffff984 */ /* 0x000fe20000000800 */
[----:B------:R-:W-:Y:S01]  /*32c0*/  @!PT LDS RZ, [RZ] ;  /* 0x00000000fffff984 */ /* 0x000fe20000000800 */
[----:B------:R1:W-:Y:S02]  /*32d0*/  LDGSTS.E.BYPASS.LTC128B.128 [R117+0x1000], desc[UR26][R10.64] ;  /* 0x010000000a757fae */ /* 0x0003e4000b981a1a */
[----:B------:R-:W-:-:S02]  /*32e0*/  IADD3.X R7, PT, PT, R9, UR8, RZ, P1, !PT ;  /* 0x0000000809077c10 */ /* 0x000fc40008ffe4ff */
[----:B------:R-:W-:Y:S01]  /*32f0*/  IADD3 R4, P1, PT, R6, UR4, RZ ;  /* 0x0000000406047c10 */ /* 0x000fe2000ff3e0ff */
[----:B------:R1:W-:Y:S03]  /*3300*/  LDGSTS.E.BYPASS.LTC128B.128 [R117+0x1800], desc[UR26][R8.64] ;  /* 0x0180000008757fae */ /* 0x0003e6000b981a1a */
[----:B------:R-:W-:Y:S01]  /*3310*/  IADD3.X R5, PT, PT, R7, UR8, RZ, P1, !PT ;  /* 0x0000000807057c10 */ /* 0x000fe20008ffe4ff */
[----:B------:R1:W-:Y:S04]  /*3320*/  LDGSTS.E.BYPASS.LTC128B.128 [R117+0x2000], desc[UR26][R6.64] ;  /* 0x0200000006757fae */ /* 0x0003e8000b981a1a */
[----:B------:R1:W-:Y:S04]  /*3330*/  LDGSTS.E.BYPASS.LTC128B.128 [R117+0x2800], desc[UR26][R4.64] ;  /* 0x0280000004757fae */ /* 0x0003e8000b981a1a */
[----:B------:R-:W0:Y:S02]  /*3340*/  LDGDEPBAR ;  /* 0x00000000000079af */ /* 0x000e240000000000 */
.L_x_3799:
[----:B------:R-:W-:Y:S01]  /*3350*/  FMNMX3.FTZ R0, R42, R35, R38, !PT ;  /* 0x000000232a007276 */ /* 0x000fe20007810026 */
[----:B------:R-:W2:Y:S01]  /*3360*/  LDCU UR4, c[0x0][0x45c] ;  /* 0x00008b80ff0477ac */ /* 0x000ea20008000800 */
[----:B------:R-:W-:Y:S02]  /*3370*/  LOP3.LUT R87, R41, 0x120, R43, 0xf8, !PT ;  /* 0x0000012029577812 */ /* 0x000fe400078ef82b */
[----:B------:R-:W-:Y:S02]  /*3380*/  FMNMX3.FTZ R0, R0, R52, R45, !PT ;  /* 0x0000003400007276 */ /* 0x000fe4000781002d */
[----:B------:R-:W-:Y:S02]  /*3390*/  LEA R87, R87, UR5, 0x1 ;  /* 0x0000000557577c11 */ /* 0x000fe4000f8e08ff */
[----:B------:R-:W-:Y:S02]  /*33a0*/  FMNMX3.FTZ R0, R0, R46, R58, !PT ;  /* 0x0000002e00007276 */ /* 0x000fe4000781003a */
[----:B------:R-:W-:-:S02]  /*33b0*/  IADD3 R27, PT, PT, R40, R87, RZ ;  /* 0x00000057281b7210 */ /* 0x000fc40007ffe0ff */
        /* <DEDUP_REMOVED lines=38> */
[----:B------:R-:W-:Y:S01]  /*3620*/  LDSM.16.MT88.4 R76, [R87+0x3000] ;  /* 0x00300000574c783b */ /* 0x000fe20000004200 */
        /* <DEDUP_REMOVED lines=11> */
[----:B------:R-:W-:Y:S01]  /*36e0*/  LDSM.16.MT88.4 R12, [R87+0x3400] ;  /* 0x00340000570c783b */ /* 0x000fe20000004200 */
        /* <DEDUP_REMOVED lines=21> */
[----:B------:R-:W-:-:S04]  /*3840*/  FFMA.FTZ R119, R36, UR4, -R39 ;  /* 0x0000000424777c23 */ /* 0x000fc80008010827 */
[----:B------:R-:W-:Y:S01]  /*3850*/  MUFU.EX2 R52, R52 ;  /* 0x0000003400347308 */ /* 0x000fe20000000800 */
[----:B-1----:R-:W-:-:S05]  /*3860*/  FMNMX.FTZ R0, R0, R4, !PT ;  /* 0x0000000400007209 */ /* 0x002fca0007810000 */
[----:B------:R-:W1:Y:S02]  /*3870*/  SHFL.BFLY PT, R4, R0, 0x1, 0x1f ;  /* 0x0c201f0000047f89 */ /* 0x000e6400000e0000 */
[----:B------:R-:W-:Y:S01]  /*3880*/  MUFU.EX2 R49, R49 ;  /* 0x0000003100317308 */ /* 0x000fe20000000800 */
[----:B--2---:R-:W-:-:S07]  /*3890*/  F2FP.F16.F32.PACK_AB R70, R55, R56 ;  /* 0x000000383746723e */ /* 0x004fce00000000ff */
        /* <DEDUP_REMOVED lines=33> */
[--C-:B------:R-:W-:Y:S01]  /*3ab0*/  FFMA.FTZ R99, R19, UR4, -R39.reuse ;  /* 0x0000000413637c23 */ /* 0x100fe20008010827 */
[--C-:B------:R-:W-:Y:S01]  /*3ac0*/  FFMA.FTZ R98, R18, UR4, -R39.reuse ;  /* 0x0000000412627c23 */ /* 0x100fe20008010827 */
[----:B------:R-:W-:Y:S01]  /*3ad0*/  FFMA.FTZ R97, R17, UR4, -R39 ;  /* 0x0000000411617c23 */ /* 0x000fe20008010827 */
[--C-:B------:R-:W-:Y:S01]  /*3ae0*/  FFMA.FTZ R116, R16, UR4, -R25.reuse ;  /* 0x0000000410747c23 */ /* 0x100fe20008010819 */
[----:B------:R-:W-:Y:S01]  /*3af0*/  FADD.FTZ R84, R85, R84 ;  /* 0x0000005455547221 */ /* 0x000fe20000010000 */
[----:B------:R-:W-:Y:S01]  /*3b00*/  LDSM.16.MT88.4 R16, [R87+0x4400] ;  /* 0x004400005710783b */ /* 0x000fe20000004200 */
[----:B------:R-:W4:Y:S01]  /*3b10*/  MUFU.EX2 R57, R57 ;  /* 0x0000003900397308 */ /* 0x000f220000000800 */
[----:B--2---:R-:W-:Y:S01]  /*3b20*/  F2FP.F16.F32.PACK_AB R69, R88, R89 ;  /* 0x000000595845723e */ /* 0x004fe200000000ff */
[----:B------:R-:W-:Y:S01]  /*3b30*/  FADD.FTZ R88, R89, R88 ;  /* 0x0000005859587221 */ /* 0x000fe20000010000 */
[----:B------:R-:W-:Y:S01]  /*3b40*/  FADD.FTZ R84, R56, R84 ;  /* 0x0000005438547221 */ /* 0x000fe20000010000 */
[--C-:B------:R-:W-:Y:S01]  /*3b50*/  FFMA.FTZ R92, R92, UR4, -R25.reuse ;  /* 0x000000045c5c7c23 */ /* 0x100fe20008010819 */
[--C-:B------:R-:W-:Y:S01]  /*3b60*/  FFMA.FTZ R91, R91, UR4, -R25.reuse ;  /* 0x000000045b5b7c23 */ /* 0x100fe20008010819 */
[--C-:B------:R-:W-:Y:S01]  /*3b70*/  FFMA.FTZ R90, R90, UR4, -R25.reuse ;  /* 0x000000045a5a7c23 */ /* 0x100fe20008010819 */
[----:B------:R-:W-:Y:S01]  /*3b80*/  FADD.FTZ R55, R55, R84 ;  /* 0x0000005437377221 */ /* 0x000fe20000010000 */
[----:B------:R-:W2:Y:S01]  /*3b90*/  MUFU.EX2 R53, R53 ;  /* 0x0000003500357308 */ /* 0x000ea20000000800 */
[----:B---3--:R-:W-:Y:S01]  /*3ba0*/  FADD.FTZ R88, R58, R88 ;  /* 0x000000583a587221 */ /* 0x008fe20000010000 */
[----:B------:R-:W-:Y:S01]  /*3bb0*/  FFMA.FTZ R66, R66, UR4, -R25 ;  /* 0x0000000442427c23 */ /* 0x000fe20008010819 */
[----:B------:R-:W-:Y:S01]  /*3bc0*/  FADD.FTZ R55, R52, R55 ;  /* 0x0000003734377221 */ /* 0x000fe20000010000 */
[--C-:B------:R-:W-:Y:S01]  /*3bd0*/  FFMA.FTZ R54, R54, UR4, -R25.reuse ;  /* 0x0000000436367c23 */ /* 0x100fe20008010819 */
[--C-:B------:R-:W-:Y:S01]  /*3be0*/  FFMA.FTZ R48, R48, UR4, -R25.reuse ;  /* 0x0000000430307c23 */ /* 0x100fe20008010819 */
[--C-:B------:R-:W-:Y:S01]  /*3bf0*/  FFMA.FTZ R44, R44, UR4, -R25.reuse ;  /* 0x000000042c2c7c23 */ /* 0x100fe20008010819 */
[--C-:B------:R-:W-:Y:S01]  /*3c00*/  FFMA.FTZ R28, R28, UR4, -R25.reuse ;  /* 0x000000041c1c7c23 */ /* 0x100fe20008010819 */
[----:B------:R-:W3:Y:S01]  /*3c10*/  MUFU.EX2 R51, R51 ;  /* 0x0000003300337308 */ /* 0x000ee20000000800 */
[C---:B----4-:R-:W-:Y:S01]  /*3c20*/  F2FP.F16.F32.PACK_AB R71, R57.reuse, R58 ;  /* 0x0000003a3947723e */ /* 0x050fe200000000ff */
[----:B------:R-:W-:Y:S01]  /*3c30*/  FADD.FTZ R57, R57, R88 ;  /* 0x0000005839397221 */ /* 0x000fe20000010000 */
[----:B------:R-:W-:-:S05]  /*3c40*/  FFMA.FTZ R118, R24, UR4, -R25 ;  /* 0x0000000418767c23 */ /* 0x000fca0008010819 */
[----:B------:R-:W4:Y:S01]  /*3c50*/  MUFU.EX2 R47, R47 ;  /* 0x0000002f002f7308 */ /* 0x000f220000000800 */
[----:B------:R-:W-:Y:S01]  /*3c60*/  HMMA.16816.F32 R80, R68, R76, RZ ;  /* 0x0000004c4450723c */ /* 0x000fe200000018ff */
[----:B--2---:R-:W-:-:S06]  /*3c70*/  FADD.FTZ R57, R53, R57 ;  /* 0x0000003935397221 */ /* 0x004fcc0000010000 */
[----:B------:R-:W2:Y:S01]  /*3c80*/  MUFU.EX2 R50, R50 ;  /* 0x0000003200327308 */ /* 0x000ea20000000800 */
[C---:B------:R-:W-:Y:S07]  /*3c90*/  HMMA.16816.F32 R76, R68.reuse, R78, RZ ;  /* 0x0000004e444c723c */ /* 0x040fee00000018ff */
[----:B------:R-:W-:Y:S01]  /*3ca0*/  MUFU.EX2 R37, R37 ;  /* 0x0000002500257308 */ /* 0x000fe20000000800 */
[----:B-1----:R-:W-:Y:S01]  /*3cb0*/  HMMA.16816.F32 R72, R68, R4, RZ ;  /* 0x000000044448723c */ /* 0x002fe200000018ff */
[C---:B------:R-:W-:Y:S01]  /*3cc0*/  F2FP.F16.F32.PACK_AB R4, R49.reuse, R52 ;  /* 0x000000343104723e */ /* 0x040fe200000000ff */
[----:B------:R-:W-:Y:S01]  /*3cd0*/  FADD.FTZ R49, R49, R55 ;  /* 0x0000003731317221 */ /* 0x000fe20000010000 */
[C---:B---3--:R-:W-:Y:S01]  /*3ce0*/  F2FP.F16.F32.PACK_AB R5, R51.reuse, R53 ;  /* 0x000000353305723e */ /* 0x048fe200000000ff */
[----:B------:R-:W-:-:S02]  /*3cf0*/  FADD.FTZ R51, R51, R57 ;  /* 0x0000003933337221 */ /* 0x000fc40000010000 */
[----:B------:R-:W-:Y:S01]  /*3d00*/  FADD.FTZ R49, R46, R49 ;  /* 0x000000312e317221 */ /* 0x000fe20000010000 */
[----:B------:R-:W-:Y:S01]  /*3d10*/  MUFU.EX2 R35, R35 ;  /* 0x0000002300237308 */ /* 0x000fe20000000800 */
[----:B------:R-:W-:Y:S01]  /*3d20*/  HMMA.16816.F32 R68, R68, R6, RZ ;  /* 0x000000064444723c */ /* 0x000fe200000018ff */
[----:B------:R-:W-:Y:S01]  /*3d30*/  F2FP.F16.F32.PACK_AB R6, R45, R46 ;  /* 0x0000002e2d06723e */ /* 0x000fe200000000ff */
[----:B----4-:R-:W-:Y:S01]  /*3d40*/  FADD.FTZ R51, R47, R51 ;  /* 0x000000332f337221 */ /* 0x010fe20000010000 */
[C---:B--2---:R-:W-:Y:S01]  /*3d50*/  F2FP.F16.F32.PACK_AB R7, R50.reuse, R47 ;  /* 0x0000002f3207723e */ /* 0x044fe200000000ff */
[----:B------:R-:W-:Y:S02]  /*3d60*/  FADD.FTZ R45, R45, R49 ;  /* 0x000000312d2d7221 */ /* 0x000fe40000010000 */
[----:B------:R-:W-:Y:S01]  /*3d70*/  FADD.FTZ R50, R50, R51 ;  /* 0x0000003332327221 */ /* 0x000fe20000010000 */
[----:B------:R-:W1:Y:S01]  /*3d80*/  MUFU.EX2 R60, R60 ;  /* 0x0000003c003c7308 */ /* 0x000e620000000800 */
[----:B------:R-:W-:-:S02]  /*3d90*/  FADD.FTZ R45, R42, R45 ;  /* 0x0000002d2a2d7221 */ /* 0x000fc40000010000 */
[----:B------:R-:W-:Y:S02]  /*3da0*/  HMMA.16816.F32 R80, R4, R12, R80 ;  /* 0x0000000c0450723c */ /* 0x000fe40000001850 */
[----:B------:R-:W-:-:S03]  /*3db0*/  FADD.FTZ R45, R38, R45 ;  /* 0x0000002d262d7221 */ /* 0x000fc60000010000 */
[----:B------:R-:W2:Y:S03]  /*3dc0*/  MUFU.EX2 R62, R62 ;  /* 0x0000003e003e7308 */ /* 0x000ea60000000800 */
[C---:B------:R-:W-:Y:S01]  /*3dd0*/  HMMA.16816.F32 R76, R4.reuse, R14, R76 ;  /* 0x0000000e044c723c */ /* 0x040fe2000000184c */
[----:B------:R-:W3:Y:S04]  /*3de0*/  LDSM.16.MT88.4 R12, [R87+0x3800] ;  /* 0x00380000570c783b */ /* 0x000ee80000004200 */
[----:B------:R-:W-:Y:S01]  /*3df0*/  MUFU.EX2 R61, R61 ;  /* 0x0000003d003d7308 */ /* 0x000fe20000000800 */
[----:B-1----:R-:W-:Y:S02]  /*3e00*/  FADD.FTZ R50, R60, R50 ;  /* 0x000000323c327221 */ /* 0x002fe40000010000 */
[----:B------:R-:W-:Y:S05]  /*3e10*/  HMMA.16816.F32 R72, R4, R8, R72 ;  /* 0x000000080448723c */ /* 0x000fea0000001848 */
[----:B------:R-:W1:Y:S01]  /*3e20*/  MUFU.EX2 R65, R65 ;  /* 0x0000004100417308 */ /* 0x000e620000000800 */
[----:B--2---:R-:W-:-:S02]  /*3e30*/  FADD.FTZ R50, R62, R50 ;  /* 0x000000323e327221 */ /* 0x004fc40000010000 */
[----:B------:R-:W-:Y:S01]  /*3e40*/  HMMA.16816.F32 R68, R4, R10, R68 ;  /* 0x0000000a0444723c */ /* 0x000fe20000001844 */
[----:B------:R-:W2:Y:S01]  /*3e50*/  LDSM.16.MT88.4 R8, [R27+0x3800] ;  /* 0x003800001b08783b */ /* 0x000ea20000004200 */
[----:B------:R-:W-:Y:S02]  /*3e60*/  F2FP.F16.F32.PACK_AB R4, R38, R42 ;  /* 0x0000002a2604723e */ /* 0x000fe400000000ff */
[----:B------:R-:W-:Y:S01]  /*3e70*/  F2FP.F16.F32.PACK_AB R5, R62, R60 ;  /* 0x0000003c3e05723e */ /* 0x000fe200000000ff */
[----:B------:R-:W-:Y:S01]  /*3e80*/  MUFU.EX2 R32, R32 ;  /* 0x0000002000207308 */ /* 0x000fe20000000800 */
[----:B------:R-:W-:Y:S01]  /*3e90*/  F2FP.F16.F32.PACK_AB R6, R35, R37 ;  /* 0x000000252306723e */ /* 0x000fe200000000ff */
[----:B------:R-:W-:-:S06]  /*3ea0*/  FADD.FTZ R37, R37, R45 ;  /* 0x0000002d25257221 */ /* 0x000fcc0000010000 */
[----:B------:R-:W4:Y:S01]  /*3eb0*/  MUFU.EX2 R31, R31 ;  /* 0x0000001f001f7308 */ /* 0x000f220000000800 */
[----:B-1----:R-:W-:Y:S01]  /*3ec0*/  F2FP.F16.F32.PACK_AB R7, R65, R61 ;  /* 0x0000003d4107723e */ /* 0x002fe200000000ff */
[----:B------:R-:W-:-:S04]  /*3ed0*/  FADD.FTZ R61, R61, R50 ;  /* 0x000000323d3d7221 */ /* 0x000fc80000010000 */
[----:B------:R-:W-:Y:S02]  /*3ee0*/  FADD.FTZ R61, R65, R61 ;  /* 0x0000003d413d7221 */ /* 0x000fe40000010000 */
[----:B------:R-:W-:Y:S01]  /*3ef0*/  MUFU.EX2 R30, R30 ;  /* 0x0000001e001e7308 */ /* 0x000fe20000000800 */
[C---:B---3--:R-:W-:Y:S07]  /*3f00*/  HMMA.16816.F32 R80, R4.reuse, R12, R80 ;  /* 0x0000000c0450723c */ /* 0x048fee0000001850 */
[----:B------:R-:W1:Y:S01]  /*3f10*/  MUFU.EX2 R29, R29 ;  /* 0x0000001d001d7308 */ /* 0x000e620000000800 */
[C---:B------:R-:W-:Y:S01]  /*3f20*/  HMMA.16816.F32 R76, R4.reuse, R14, R76 ;  /* 0x0000000e044c723c */ /* 0x040fe2000000184c */
[----:B------:R-:W3:Y:S06]  /*3f30*/  LDSM.16.MT88.4 R12, [R87+0x3c00] ;  /* 0x003c0000570c783b */ /* 0x000eec0000004200 */
[----:B------:R-:W-:Y:S01]  /*3f40*/  MUFU.EX2 R94, R94 ;  /* 0x0000005e005e7308 */ /* 0x000fe20000000800 */
[C---:B--2---:R-:W-:Y:S07]  /*3f50*/  HMMA.16816.F32 R72, R4.reuse, R8, R72 ;  /* 0x000000080448723c */ /* 0x044fee0000001848 */
[----:B------:R-:W2:Y:S01]  /*3f60*/  MUFU.EX2 R95, R95 ;  /* 0x0000005f005f7308 */ /* 0x000ea20000000800 */
[----:B------:R-:W-:Y:S01]  /*3f70*/  HMMA.16816.F32 R68, R4, R10, R68 ;  /* 0x0000000a0444723c */ /* 0x000fe20000001844 */
[----:B------:R-:W5:Y:S01]  /*3f80*/  LDSM.16.MT88.4 R8, [R27+0x3c00] ;  /* 0x003c00001b08783b */ /* 0x000f620000004200 */
[----:B----4-:R-:W-:-:S05]  /*3f90*/  F2FP.F16.F32.PACK_AB R4, R31, R32 ;  /* 0x000000201f04723e */ /* 0x010fca00000000ff */
[----:B------:R-:W4:Y:S01]  /*3fa0*/  MUFU.EX2 R93, R93 ;  /* 0x0000005d005d7308 */ /* 0x000f220000000800 */
[----:B-1----:R-:W-:-:S07]  /*3fb0*/  F2FP.F16.F32.PACK_AB R6, R29, R30 ;  /* 0x0000001e1d06723e */ /* 0x002fce00000000ff */
[----:B------:R-:W1:Y:S01]  /*3fc0*/  MUFU.EX2 R96, R96 ;  /* 0x0000006000607308 */ /* 0x000e620000000800 */
[----:B--2---:R-:W-:Y:S01]  /*3fd0*/  F2FP.F16.F32.PACK_AB R5, R95, R94 ;  /* 0x0000005e5f05723e */ /* 0x004fe200000000ff */
[----:B------:R-:W-:-:S04]  /*3fe0*/  FADD.FTZ R94, R94, R61 ;  /* 0x0000003d5e5e7221 */ /* 0x000fc80000010000 */
[----:B------:R-:W-:Y:S02]  /*3ff0*/  FADD.FTZ R95, R95, R94 ;  /* 0x0000005e5f5f7221 */ /* 0x000fe40000010000 */
[----:B------:R-:W-:Y:S02]  /*4000*/  MUFU.EX2 R26, R26 ;  /* 0x0000001a001a7308 */ /* 0x000fe40000000800 */
[----:B----4-:R-:W-:-:S06]  /*4010*/  FADD.FTZ R95, R93, R95 ;  /* 0x0000005f5d5f7221 */ /* 0x010fcc0000010000 */
[----:B------:R-:W2:Y:S01]  /*4020*/  MUFU.EX2 R23, R23 ;  /* 0x0000001700177308 */ /* 0x000ea20000000800 */
[C---:B-1----:R-:W-:Y:S01]  /*4030*/  F2FP.F16.F32.PACK_AB R7, R96.reuse, R93 ;  /* 0x0000005d6007723e */ /* 0x042fe200000000ff */
[----:B------:R-:W-:-:S06]  /*4040*/  FADD.FTZ R96, R96, R95 ;  /* 0x0000005f60607221 */ /* 0x000fcc0000010000 */
[C---:B---3--:R-:W-:Y:S01]  /*4050*/  HMMA.16816.F32 R80, R4.reuse, R12, R80 ;  /* 0x0000000c0450723c */ /* 0x048fe20000001850 */
[----:B------:R-:W-:Y:S07]  /*4060*/  MUFU.EX2 R22, R22 ;  /* 0x0000001600167308 */ /* 0x000fee0000000800 */
[C---:B------:R-:W-:Y:S01]  /*4070*/  HMMA.16816.F32 R76, R4.reuse, R14, R76 ;  /* 0x0000000e044c723c */ /* 0x040fe2000000184c */
[----:B------:R-:W1:Y:S01]  /*4080*/  LDSM.16.MT88.4 R12, [R87+0x4000] ;  /* 0x00400000570c783b */ /* 0x000e620000004200 */
[----:B------:R-:W3:Y:S06]  /*4090*/  MUFU.EX2 R21, R21 ;  /* 0x0000001500157308 */ /* 0x000eec0000000800 */
[C---:B-----5:R-:W-:Y:S02]  /*40a0*/  HMMA.16816.F32 R72, R4.reuse, R8, R72 ;  /* 0x000000080448723c */ /* 0x060fe40000001848 */
[----:B------:R-:W4:Y:S06]  /*40b0*/  MUFU.EX2 R115, R115 ;  /* 0x0000007300737308 */ /* 0x000f2c0000000800 */
[----:B------:R-:W-:Y:S01]  /*40c0*/  HMMA.16816.F32 R68, R4, R10, R68 ;  /* 0x0000000a0444723c */ /* 0x000fe20000001844 */
[----:B------:R-:W5:Y:S01]  /*40d0*/  LDSM.16.MT88.4 R8, [R27+0x4000] ;  /* 0x004000001b08783b */ /* 0x000f620000004200 */
[----:B------:R-:W1:Y:S01]  /*40e0*/  MUFU.EX2 R113, R113 ;  /* 0x0000007100717308 */ /* 0x000e620000000800 */
[----:B--2---:R-:W-:-:S02]  /*40f0*/  F2FP.F16.F32.PACK_AB R4, R23, R26 ;  /* 0x0000001a1704723e */ /* 0x004fc400000000ff */
[----:B---3--:R-:W-:-:S05]  /*4100*/  F2FP.F16.F32.PACK_AB R6, R21, R22 ;  /* 0x000000161506723e */ /* 0x008fca00000000ff */
[----:B------:R-:W-:Y:S01]  /*4110*/  MUFU.EX2 R112, R112 ;  /* 0x0000007000707308 */ /* 0x000fe20000000800 */
[----:B----4-:R-:W-:-:S07]  /*4120*/  FADD.FTZ R96, R115, R96 ;  /* 0x0000006073607221 */ /* 0x010fce0000010000 */
        /* <DEDUP_REMOVED lines=13> */
[C---:B-----5:R-:W-:Y:S02]  /*4200*/  HMMA.16816.F32 R72, R4.reuse, R8, R72 ;  /* 0x000000080448723c */ /* 0x060fe40000001848 */
[----:B------:R-:W4:Y:S06]  /*4210*/  MUFU.EX2 R116, R116 ;  /* 0x0000007400747308 */ /* 0x000f2c0000000800 */
[----:B------:R-:W-:Y:S01]  /*4220*/  HMMA.16816.F32 R68, R4, R10, R68 ;  /* 0x0000000a0444723c */ /* 0x000fe20000001844 */
[----:B-1----:R-:W-:Y:S01]  /*4230*/  F2FP.F16.F32.PACK_AB R4, R43, R20 ;  /* 0x000000142b04723e */ /* 0x002fe200000000ff */
[----:B------:R-:W1:Y:S01]  /*4240*/  MUFU.EX2 R92, R92 ;  /* 0x0000005c005c7308 */ /* 0x000e620000000800 */
[----:B---3--:R-:W-:Y:S01]  /*4250*/  F2FP.F16.F32.PACK_AB R6, R40, R41 ;  /* 0x000000292806723e */ /* 0x008fe200000000ff */
[----:B------:R-:W3:Y:S06]  /*4260*/  LDSM.16.MT88.4 R8, [R87+0x4800] ;  /* 0x004800005708783b */ /* 0x000eec0000004200 */
[----:B------:R-:W5:Y:S01]  /*4270*/  MUFU.EX2 R91, R91 ;  /* 0x0000005b005b7308 */ /* 0x000f620000000800 */
[----:B----4-:R-:W-:-:S07]  /*4280*/  FADD.FTZ R112, R116, R112 ;  /* 0x0000007074707221 */ /* 0x010fce0000010000 */
[----:B------:R-:W4:Y:S01]  /*4290*/  MUFU.EX2 R90, R90 ;  /* 0x0000005a005a7308 */ /* 0x000f220000000800 */
[C---:B-1----:R-:W-:Y:S01]  /*42a0*/  F2FP.F16.F32.PACK_AB R5, R92.reuse, R116 ;  /* 0x000000745c05723e */ /* 0x042fe200000000ff */
[----:B------:R-:W-:-:S06]  /*42b0*/  FADD.FTZ R92, R92, R112 ;  /* 0x000000705c5c7221 */ /* 0x000fcc0000010000 */
[----:B------:R-:W-:Y:S01]  /*42c0*/  MUFU.EX2 R64, R64 ;  /* 0x0000004000407308 */ /* 0x000fe20000000800 */
[----:B-----5:R-:W-:-:S07]  /*42d0*/  FADD.FTZ R92, R91, R92 ;  /* 0x0000005c5b5c7221 */ /* 0x020fce0000010000 */
[----:B------:R-:W-:Y:S01]  /*42e0*/  MUFU.EX2 R63, R63 ;  /* 0x0000003f003f7308 */ /* 0x000fe20000000800 */
[C---:B----4-:R-:W-:Y:S01]  /*42f0*/  F2FP.F16.F32.PACK_AB R7, R90.reuse, R91 ;  /* 0x0000005b5a07723e */ /* 0x050fe200000000ff */
[----:B------:R-:W-:-:S06]  /*4300*/  FADD.FTZ R90, R90, R92 ;  /* 0x0000005c5a5a7221 */ /* 0x000fcc0000010000 */
[C---:B------:R-:W-:Y:S01]  /*4310*/  HMMA.16816.F32 R80, R4.reuse, R16, R80 ;  /* 0x000000100450723c */ /* 0x040fe20000001850 */
[----:B------:R-:W-:Y:S07]  /*4320*/  MUFU.EX2 R59, R59 ;  /* 0x0000003b003b7308 */ /* 0x000fee0000000800 */
[C---:B------:R-:W-:Y:S01]  /*4330*/  HMMA.16816.F32 R76, R4.reuse, R18, R76 ;  /* 0x00000012044c723c */ /* 0x040fe2000000184c */
[----:B------:R-:W1:Y:S01]  /*4340*/  MUFU.EX2 R99, R99 ;  /* 0x0000006300637308 */ /* 0x000e620000000800 */
[----:B------:R-:W4:Y:S06]  /*4350*/  LDSM.16.MT88.4 R16, [R27+0x4800] ;  /* 0x004800001b10783b */ /* 0x000f2c0000004200 */
[C---:B--2---:R-:W-:Y:S01]  /*4360*/  HMMA.16816.F32 R72, R4.reuse, R12, R72 ;  /* 0x0000000c0448723c */ /* 0x044fe20000001848 */
[----:B------:R-:W2:Y:S07]  /*4370*/  MUFU.EX2 R66, R66 ;  /* 0x0000004200427308 */ /* 0x000eae0000000800 */
[----:B------:R-:W-:Y:S01]  /*4380*/  HMMA.16816.F32 R68, R4, R14, R68 ;  /* 0x0000000e0444723c */ /* 0x000fe20000001844 */
[----:B------:R-:W-:Y:S01]  /*4390*/  FFMA.FTZ R4, R34, UR4, -R25 ;  /* 0x0000000422047c23 */ /* 0x000fe20008010819 */
[----:B------:R-:W-:Y:S01]  /*43a0*/  FADD.FTZ R34, R35, R37 ;  /* 0x0000002523227221 */ /* 0x000fe20000010000 */
[----:B------:R-:W5:Y:S01]  /*43b0*/  MUFU.EX2 R54, R54 ;  /* 0x0000003600367308 */ /* 0x000f620000000800 */
[----:B------:R-:W-:Y:S01]  /*43c0*/  FFMA.FTZ R35, R33, UR4, -R25 ;  /* 0x0000000421237c23 */ /* 0x000fe20008010819 */
[----:B-1----:R-:W-:Y:S01]  /*43d0*/  F2FP.F16.F32.PACK_AB R6, R99, R59 ;  /* 0x0000003b6306723e */ /* 0x002fe200000000ff */
[----:B------:R-:W-:Y:S01]  /*43e0*/  FADD.FTZ R34, R32, R34 ;  /* 0x0000002220227221 */ /* 0x000fe20000010000 */
[----:B------:R-:W1:Y:S03]  /*43f0*/  LDSM.16.MT88.4 R12, [R87+0x4c00] ;  /* 0x004c0000570c783b */ /* 0x000e660000004200 */
[----:B------:R-:W-:Y:S01]  /*4400*/  FADD.FTZ R31, R31, R34 ;  /* 0x000000221f1f7221 */ /* 0x000fe20000010000 */
[----:B------:R-:W3:Y:S01]  /*4410*/  MUFU.EX2 R48, R48 ;  /* 0x0000003000307308 */ /* 0x000ee20000000800 */
[----:B--2---:R-:W-:-:S02]  /*4420*/  FADD.FTZ R90, R66, R90 ;  /* 0x0000005a425a7221 */ /* 0x004fc40000010000 */
[----:B------:R-:W-:-:S04]  /*4430*/  FADD.FTZ R31, R30, R31 ;  /* 0x0000001f1e1f7221 */ /* 0x000fc80000010000 */
[----:B------:R-:W-:Y:S01]  /*4440*/  FADD.FTZ R29, R29, R31 ;  /* 0x0000001f1d1d7221 */ /* 0x000fe20000010000 */
[----:B------:R-:W2:Y:S01]  /*4450*/  MUFU.EX2 R44, R44 ;  /* 0x0000002c002c7308 */ /* 0x000ea20000000800 */
[C---:B-----5:R-:W-:Y:S01]  /*4460*/  F2FP.F16.F32.PACK_AB R5, R54.reuse, R66 ;  /* 0x000000423605723e */ /* 0x060fe200000000ff */
[----:B------:R-:W-:Y:S01]  /*4470*/  FADD.FTZ R54, R54, R90 ;  /* 0x0000005a36367221 */ /* 0x000fe20000010000 */
[----:B------:R-:W-:-:S04]  /*4480*/  FADD.FTZ R29, R26, R29 ;  /* 0x0000001d1a1d7221 */ /* 0x000fc80000010000 */
[----:B------:R-:W-:Y:S01]  /*4490*/  FADD.FTZ R29, R23, R29 ;  /* 0x0000001d171d7221 */ /* 0x000fe20000010000 */
[----:B------:R5:W4:Y:S01]  /*44a0*/  MUFU.EX2 R33, R4 ;  /* 0x0000000400217308 */ /* 0x000b220000000800 */
[----:B---3--:R-:W-:Y:S02]  /*44b0*/  FADD.FTZ R54, R48, R54 ;  /* 0x0000003630367221 */ /* 0x008fe40000010000 */
[----:B------:R-:W-:-:S04]  /*44c0*/  FADD.FTZ R29, R22, R29 ;  /* 0x0000001d161d7221 */ /* 0x000fc80000010000 */
[----:B------:R-:W-:Y:S01]  /*44d0*/  FADD.FTZ R21, R21, R29 ;  /* 0x0000001d15157221 */ /* 0x000fe20000010000 */
[----:B------:R-:W3:Y:S01]  /*44e0*/  MUFU.EX2 R98, R98 ;  /* 0x0000006200627308 */ /* 0x000ee20000000800 */
[C---:B--2---:R-:W-:Y:S01]  /*44f0*/  F2FP.F16.F32.PACK_AB R7, R44.reuse, R48 ;  /* 0x000000302c07723e */ /* 0x044fe200000000ff */
[----:B------:R-:W-:Y:S01]  /*4500*/  FADD.FTZ R44, R44, R54 ;  /* 0x000000362c2c7221 */ /* 0x000fe20000010000 */
[----:B------:R-:W-:-:S04]  /*4510*/  FADD.FTZ R21, R20, R21 ;  /* 0x0000001514157221 */ /* 0x000fc80000010000 */
[----:B------:R-:W-:Y:S01]  /*4520*/  FADD.FTZ R43, R43, R21 ;  /* 0x000000152b2b7221 */ /* 0x000fe20000010000 */
[----:B------:R-:W2:Y:S01]  /*4530*/  MUFU.EX2 R97, R97 ;  /* 0x0000006100617308 */ /* 0x000ea20000000800 */
[----:B-----5:R-:W-:Y:S01]  /*4540*/  F2FP.F16.F32.PACK_AB R4, R63, R64 ;  /* 0x000000403f04723e */ /* 0x020fe200000000ff */
[----:B----4-:R-:W-:Y:S01]  /*4550*/  FADD.FTZ R44, R33, R44 ;  /* 0x0000002c212c7221 */ /* 0x010fe20000010000 */
[----:B------:R-:W-:-:S04]  /*4560*/  FADD.FTZ R43, R41, R43 ;  /* 0x0000002b292b7221 */ /* 0x000fc80000010000 */
[----:B------:R-:W-:Y:S01]  /*4570*/  FADD.FTZ R40, R40, R43 ;  /* 0x0000002b28287221 */ /* 0x000fe20000010000 */
[----:B------:R-:W-:Y:S01]  /*4580*/  HMMA.16816.F32 R80, R4, R8, R80 ;  /* 0x000000080450723c */ /* 0x000fe20000001850 */
[----:B------:R-:W-:Y:S02]  /*4590*/  MUFU.EX2 R67, R67 ;  /* 0x0000004300437308 */ /* 0x000fe40000000800 */
[----:B------:R-:W-:-:S04]  /*45a0*/  FADD.FTZ R40, R64, R40 ;  /* 0x0000002840287221 */ /* 0x000fc80000010000 */
[----:B------:R-:W-:Y:S01]  /*45b0*/  FADD.FTZ R63, R63, R40 ;  /* 0x000000283f3f7221 */ /* 0x000fe20000010000 */
[----:B------:R-:W-:Y:S01]  /*45c0*/  HMMA.16816.F32 R76, R4, R10, R76 ;  /* 0x0000000a044c723c */ /* 0x000fe2000000184c */
[----:B------:R-:W4:Y:S01]  /*45d0*/  LDSM.16.MT88.4 R8, [R27+0x4c00] ;  /* 0x004c00001b08783b */ /* 0x000f220000004200 */
[----:B------:R-:W5:Y:S01]  /*45e0*/  MUFU.EX2 R119, R119 ;  /* 0x0000007700777308 */ /* 0x000f620000000800 */
[----:B------:R-:W-:-:S04]  /*45f0*/  FADD.FTZ R63, R59, R63 ;  /* 0x0000003f3b3f7221 */ /* 0x000fc80000010000 */
[----:B------:R-:W-:Y:S01]  /*4600*/  FADD.FTZ R99, R99, R63 ;  /* 0x0000003f63637221 */ /* 0x000fe20000010000 */
[----:B------:R-:W-:Y:S02]  /*4610*/  HMMA.16816.F32 R72, R4, R16, R72 ;  /* 0x000000100448723c */ /* 0x000fe40000001848 */
[----:B------:R-:W1:Y:S01]  /*4620*/  MUFU.EX2 R32, R35 ;  /* 0x0000002300207308 */ /* 0x000e620000000800 */
[----:B---3--:R-:W-:-:S04]  /*4630*/  FADD.FTZ R99, R98, R99 ;  /* 0x0000006362637221 */ /* 0x008fc80000010000 */
[C---:B--2---:R-:W-:Y:S01]  /*4640*/  FADD.FTZ R99, R97.reuse, R99 ;  /* 0x0000006361637221 */ /* 0x044fe20000010000 */
[----:B------:R-:W-:Y:S01]  /*4650*/  HMMA.16816.F32 R68, R4, R18, R68 ;  /* 0x000000120444723c */ /* 0x000fe20000001844 */
[----:B------:R-:W-:Y:S01]  /*4660*/  F2FP.F16.F32.PACK_AB R4, R97, R98 ;  /* 0x000000626104723e */ /* 0x000fe200000000ff */
[----:B------:R-:W2:Y:S01]  /*4670*/  MUFU.EX2 R28, R28 ;  /* 0x0000001c001c7308 */ /* 0x000ea20000000800 */
[----:B-----5:R-:W-:Y:S01]  /*4680*/  F2FP.F16.F32.PACK_AB R6, R119, R67 ;  /* 0x000000437706723e */ /* 0x020fe200000000ff */
[----:B------:R-:W-:-:S04]  /*4690*/  FADD.FTZ R99, R67, R99 ;  /* 0x0000006343637221 */ /* 0x000fc80000010000 */
[----:B------:R-:W-:Y:S02]  /*46a0*/  FADD.FTZ R119, R119, R99 ;  /* 0x0000006377777221 */ /* 0x000fe40000010000 */
        /* <DEDUP_REMOVED lines=8> */
[C---:B----4-:R-:W-:Y:S08]  /*4730*/  HMMA.16816.F32 R72, R4.reuse, R8, R72 ;  /* 0x000000080448723c */ /* 0x050ff00000001848 */
        /* <DEDUP_REMOVED lines=16> */
[----:B------:R-:W3:Y:S01]  /*4840*/  LDCU UR4, c[0x0][0x45c] ;  /* 0x00008b80ff0477ac */ /* 0x000ee20008000800 */
[----:B------:R-:W4:Y:S01]  /*4850*/  LDCU.64 UR8, c[0x0][0x3a8] ;  /* 0x00007500ff0877ac */ /* 0x000f220008000a00 */
[----:B------:R-:W2:Y:S01]  /*4860*/  LDCU.64 UR6, c[0x0][0x3a0] ;  /* 0x00007400ff0677ac */ /* 0x000ea20008000a00 */
[----:B-1----:R-:W-:-:S12]  /*4870*/  ULEA UR5, UR5, UR11, 0x18 ;  /* 0x0000000b05057291 */ /* 0x002fd8000f8ec0ff */
.L_x_3806:
        /* <DEDUP_REMOVED lines=13> */
[C---:B------:R-:W-:Y:S01]  /*4950*/  IMAD.SHL.U32 R100, R86.reuse, 0x4, RZ ;  /* 0x0000000456647824 */ /* 0x040fe200078e00ff */
        /* <DEDUP_REMOVED lines=77> */
.L_x_3803:
[----:B------:R-:W-:Y:S02]  /*4e30*/  LOP3.LUT R10, R11, R10, RZ, 0xfc, !PT ;  /* 0x0000000a0b0a7212 */ /* 0x000fe400078efcff */
[-C--:B------:R-:W-:Y:S02]  /*4e40*/  MOV R11, R106.reuse ;  /* 0x0000006a000b7202 */ /* 0x080fe40000000f00 */
[----:B------:R-:W-:Y:S02]  /*4e50*/  LEA R117, R10, UR5, 0x1 ;  /* 0x000000050a757c11 */ /* 0x000fe4000f8e08ff */
[----:B------:R-:W-:Y:S02]  /*4e60*/  MOV R10, R107 ;  /* 0x0000006b000a7202 */ /* 0x000fe40000000f00 */
[----:B------:R-:W-:Y:S02]  /*4e70*/  LOP3.LUT R0, R2, R3, R0, 0xf6, !PT ;  /* 0x0000000302007212 */ /* 0x000fe400078ef600 */
[----:B------:R-:W-:Y:S01]  /*4e80*/  SHF.L.U32 R7, R6, 0x6, RZ ;  /* 0x0000000606077819 */ /* 0x000fe200000006ff */
[----:B------:R-:W-:Y:S01]  /*4e90*/  @!PT LDS RZ, [RZ] ;  /* 0x00000000fffff984 */ /* 0x000fe20000000800 */
[----:B------:R-:W-:Y:S01]  /*4ea0*/  @!PT LDS RZ, [RZ] ;  /* 0x00000000fffff984 */ /* 0x000fe20000000800 */
[----:B------:R-:W-:Y:S01]  /*4eb0*/  @!PT LDS RZ, [RZ] ;  /* 0x00000000fffff984 */ /* 0x000fe20000000800 */
[----:B------:R-:W-:Y:S01]  /*4ec0*/  LDGSTS.E.BYPASS.LTC128B.128 [R117+0x3000], desc[UR26][R10.64] ;  /* 0x030000000a757fae */ /* 0x000fe2000b981a1a */
[----:B------:R-:W-:Y:S02]  /*4ed0*/  LEA R92, R0, UR5, 0x1 ;  /* 0x00000005005c7c11 */ /* 0x000fe4000f8e08ff */
[----:B------:R-:W-:Y:S02]  /*4ee0*/  IADD3 R8, P0, PT, R7, R107, RZ ;  /* 0x0000006b07087210 */ /* 0x000fe40007f1e0ff */
[----:B------:R-:W-:Y:S02]  /*4ef0*/  SHF.L.U64.HI R5, R6, 0x6, R5 ;  /* 0x0000000606057819 */ /* 0x000fe40000010205 */
[----:B------:R-:W-:Y:S02]  /*4f00*/  IADD3 R6, P2, PT, R8, R7, RZ ;  /* 0x0000000708067210 */ /* 0x000fe40007f5e0ff */
[----:B------:R-:W-:Y:S02]  /*4f10*/  IADD3.X R9, PT, PT, R5, R106, RZ, P0, !PT ;  /* 0x0000006a05097210 */ /* 0x000fe400007fe4ff */
[----:B------:R-:W-:Y:S02]  /*4f20*/  MOV R0, 0x20 ;  /* 0x0000002000007802 */ /* 0x000fe40000000f00 */
[----:B------:R-:W-:Y:S01]  /*4f30*/  LOP3.LUT R2, R86, 0x8, RZ, 0xc0, !PT ;  /* 0x0000000856027812 */ /* 0x000fe200078ec0ff */
[----:B------:R1:W-:Y:S01]  /*4f40*/  LDGSTS.E.BYPASS.LTC128B.128 [R117+0x3800], desc[UR26][R8.64] ;  /* 0x0380000008757fae */ /* 0x0003e2000b981a1a */
[----:B------:R-:W-:Y:S02]  /*4f50*/  IADD3 R115, PT, PT, R115, 0x1, RZ ;  /* 0x0000000173737810 */ /* 0x000fe40007ffe0ff */
[----:B------:R-:W-:Y:S02]  /*4f60*/  LOP3.LUT R2, R4, R3, R2, 0xf6, !PT ;  /* 0x0000000304027212 */ /* 0x000fe400078ef602 */
[----:B------:R-:W-:Y:S02]  /*4f70*/  IADD3 R4, P0, PT, R6, R7, RZ ;  /* 0x0000000706047210 */ /* 0x000fe40007f1e0ff */
[----:B------:R-:W-:Y:S02]  /*4f80*/  LEA R88, R2, UR5, 0x1 ;  /* 0x0000000502587c11 */ /* 0x000fe4000f8e08ff */
[-C--:B------:R-:W-:Y:S02]  /*4f90*/  IADD3.X R7, PT, PT, R9, R5.reuse, RZ, P2, !PT ;  /* 0x0000000509077210 */ /* 0x080fe400017fe4ff */
[----:B------:R-:W-:Y:S02]  /*4fa0*/  ISETP.NE.AND P2, PT, R115, RZ, PT ;  /* 0x000000ff7300720c */ /* 0x000fe40003f45270 */
        /* <DEDUP_REMOVED lines=83> */
[----:B------:R4:W1:Y:S01]  /*54e0*/  MUFU.TANH R150, R25 ;  /* 0x0000001900967308 */ /* 0x0008620000002400 */
[C---:B-----5:R-:W-:Y:S09]  /*54f0*/  HMMA.16816.F32 R28, R92.reuse, R8, R28 ;  /* 0x000000085c1c723c */ /* 0x060ff2000000181c */
[----:B------:R-:W2:Y:S01]  /*5500*/  MUFU.TANH R149, R26 ;  /* 0x0000001a00957308 */ /* 0x000ea20000002400 */
[C---:B------:R-:W-:Y:S01]  /*5510*/  HMMA.16816.F32 R32, R92.reuse, R10, R32 ;  /* 0x0000000a5c20723c */ /* 0x040fe20000001820 */
[----:B------:R-:W5:Y:S08]  /*5520*/  LDSM.16.M88.4 R8, [R0+0x2400] ;  /* 0x002400000008783b */ /* 0x000f700000000200 */
[----:B------:R-:W3:Y:S01]  /*5530*/  MUFU.TANH R147, R27 ;  /* 0x0000001b00937308 */ /* 0x000ee20000002400 */
[C---:B-1----:R-:W-:Y:S03]  /*5540*/  HMMA.16816.F32 R36, R92.reuse, R4, R36 ;  /* 0x000000045c24723c */ /* 0x042fe60000001824 */
[----:B------:R-:W-:Y:S01]  /*5550*/  FMUL.FTZ R28, R28, UR10 ;  /* 0x0000000a1c1c7c20 */ /* 0x000fe20008410000 */
[----:B------:R-:W-:Y:S01]  /*5560*/  FMUL.FTZ R29, R29, UR10 ;  /* 0x0000000a1d1d7c20 */ /* 0x000fe20008410000 */
[----:B------:R-:W-:Y:S04]  /*5570*/  FMUL.FTZ R18, R31, UR10 ;  /* 0x0000000a1f127c20 */ /* 0x000fe80008410000 */
[----:B------:R-:W1:Y:S01]  /*5580*/  MUFU.TANH R145, R21 ;  /* 0x0000001500917308 */ /* 0x000e620000002400 */
[----:B------:R-:W-:Y:S01]  /*5590*/  FMUL.FTZ R30, R30, UR10 ;  /* 0x0000000a1e1e7c20 */ /* 0x000fe20008410000 */
[C---:B------:R-:W-:Y:S01]  /*55a0*/  HMMA.16816.F32 R40, R92.reuse, R6, R40 ;  /* 0x000000065c28723c */ /* 0x040fe20000001828 */
[----:B------:R-:W4:Y:S02]  /*55b0*/  LDSM.16.M88.4 R4, [R0+0x2800] ;  /* 0x002800000004783b */ /* 0x000f240000000200 */
[----:B------:R-:W-:Y:S01]  /*55c0*/  FMUL.FTZ R19, R32, UR10 ;  /* 0x0000000a20137c20 */ /* 0x000fe20008410000 */
[----:B--2---:R-:W-:Y:S01]  /*55d0*/  FMUL.FTZ R17, R33, UR10 ;  /* 0x0000000a21117c20 */ /* 0x004fe20008410000 */
[----:B------:R-:W-:Y:S03]  /*55e0*/  FMUL.FTZ R16, R34, UR10 ;  /* 0x0000000a22107c20 */ /* 0x000fe60008410000 */
        /* <DEDUP_REMOVED lines=13> */
[----:B------:R5:W1:Y:S01]  /*56c0*/  MUFU.TANH R123, R42 ;  /* 0x0000002a007b7308 */ /* 0x000a620000002400 */
[C---:B------:R-:W-:Y:S01]  /*56d0*/  HMMA.16816.F32 R48, R92.reuse, R10, R48 ;  /* 0x0000000a5c30723c */ /* 0x040fe20000001830 */
[----:B------:R-:W3:Y:S01]  /*56e0*/  LDSM.16.M88.4 R8, [R0+0x2c00] ;  /* 0x002c00000008783b */ /* 0x000ee20000000200 */
[----:B------:R-:W-:Y:S07]  /*56f0*/  DEPBAR.LE SB0, 0x0 ;  /* 0x000080000000791a */ /* 0x000fee0000000000 */
[----:B------:R-:W1:Y:S10]  /*5700*/  MUFU.TANH R126, R40 ;  /* 0x00000028007e7308 */ /* 0x000e740000002400 */
[----:B------:R2:W1:Y:S01]  /*5710*/  MUFU.TANH R125, R41 ;  /* 0x00000029007d7308 */ /* 0x0004620000002400 */
[----:B------:R-:W-:Y:S01]  /*5720*/  BAR.SYNC.DEFER_BLOCKING 0x0 ;  /* 0x0000000000007b1d */ /* 0x000fe20000010000 */
[C---:B----4-:R-:W-:Y:S05]  /*5730*/  HMMA.16816.F32 R52, R92.reuse, R4, R52 ;  /* 0x000000045c34723c */ /* 0x050fea0000001834 */
[----:B------:R-:W-:Y:S03]  /*5740*/  FMUL.FTZ R45, R45, UR10 ;  /* 0x0000000a2d2d7c20 */ /* 0x000fe60008410000 */
[----:B------:R4:W1:Y:S01]  /*5750*/  MUFU.TANH R124, R43 ;  /* 0x0000002b007c7308 */ /* 0x0008620000002400 */
[----:B------:R-:W-:Y:S01]  /*5760*/  FMUL.FTZ R25, R47, UR10 ;  /* 0x0000000a2f197c20 */ /* 0x000fe20008410000 */
[C---:B------:R-:W-:Y:S03]  /*5770*/  HMMA.16816.F32 R56, R92.reuse, R6, R56 ;  /* 0x000000065c38723c */ /* 0x040fe60000001838 */
[----:B-----5:R-:W-:Y:S01]  /*5780*/  FMUL.FTZ R42, R48, UR10 ;  /* 0x0000000a302a7c20 */ /* 0x020fe20008410000 */
[----:B------:R-:W-:Y:S01]  /*5790*/  FMUL.FTZ R26, R50, UR10 ;  /* 0x0000000a321a7c20 */ /* 0x000fe20008410000 */
[----:B------:R-:W-:Y:S03]  /*57a0*/  FMUL.FTZ R27, R51, UR10 ;  /* 0x0000000a331b7c20 */ /* 0x000fe60008410000 */
[----:B------:R-:W1:Y:S01]  /*57b0*/  MUFU.TANH R99, R45 ;  /* 0x0000002d00637308 */ /* 0x000e620000002400 */
[----:B--2---:R-:W-:Y:S01]  /*57c0*/  FMUL.FTZ R41, R44, UR10 ;  /* 0x0000000a2c297c20 */ /* 0x004fe20008410000 */
[----:B------:R-:W-:Y:S01]  /*57d0*/  FMUL.FTZ R40, R46, UR10 ;  /* 0x0000000a2e287c20 */ /* 0x000fe20008410000 */
[----:B------:R-:W-:Y:S01]  /*57e0*/  FMUL.FTZ R52, R52, UR10 ;  /* 0x0000000a34347c20 */ /* 0x000fe20008410000 */
[----:B------:R-:W-:Y:S01]  /*57f0*/  FMUL.FTZ R55, R55, UR10 ;  /* 0x0000000a37377c20 */ /* 0x000fe20008410000 */
[----:B------:R-:W-:Y:S05]  /*5800*/  FMUL.FTZ R53, R53, UR10 ;  /* 0x0000000a35357c20 */ /* 0x000fea0008410000 */
[----:B------:R-:W2:Y:S01]  /*5810*/  MUFU.TANH R14, R14 ;  /* 0x0000000e000e7308 */ /* 0x000ea20000002400 */
[----:B----4-:R-:W-:Y:S01]  /*5820*/  FMUL.FTZ R43, R49, UR10 ;  /* 0x0000000a312b7c20 */ /* 0x010fe20008410000 */
[----:B------:R-:W-:Y:S01]  /*5830*/  FMUL.FTZ R54, R54, UR10 ;  /* 0x0000000a36367c20 */ /* 0x000fe20008410000 */
[C---:B---3--:R-:W-:Y:S03]  /*5840*/  HMMA.16816.F32 R60, R92.reuse, R8, R60 ;  /* 0x000000085c3c723c */ /* 0x048fe6000000183c */
[----:B------:R-:W-:Y:S01]  /*5850*/  FMUL.FTZ R51, R59, UR10 ;  /* 0x0000000a3b337c20 */ /* 0x000fe20008410000 */
[----:B------:R-:W-:Y:S03]  /*5860*/  FMUL.FTZ R56, R56, UR10 ;  /* 0x0000000a38387c20 */ /* 0x000fe60008410000 */
[----:B------:R3:W4:Y:S01]  /*5870*/  MUFU.TANH R96, R52 ;  /* 0x0000003400607308 */ /* 0x0007220000002400 */
[----:B------:R-:W-:Y:S09]  /*5880*/  HMMA.16816.F32 R64, R92, R10, R64 ;  /* 0x0000000a5c40723c */ /* 0x000ff20000001840 */
[----:B------:R5:W1:Y:S02]  /*5890*/  MUFU.TANH R88, R55 ;  /* 0x0000003700587308 */ /* 0x000a640000002400 */
[----:B------:R-:W-:Y:S01]  /*58a0*/  FMUL.FTZ R48, R60, UR10 ;  /* 0x0000000a3c307c20 */ /* 0x000fe20008410000 */
[----:B------:R-:W-:Y:S07]  /*58b0*/  FMUL.FTZ R50, R61, UR10 ;  /* 0x0000000a3d327c20 */ /* 0x000fee0008410000 */
[----:B------:R1:W1:Y:S01]  /*58c0*/  MUFU.TANH R143, R23 ;  /* 0x00000017008f7308 */ /* 0x0002620000002400 */
[----:B---3--:R-:W-:Y:S01]  /*58d0*/  FMUL.FTZ R52, R58, UR10 ;  /* 0x0000000a3a347c20 */ /* 0x008fe20008410000 */
[----:B------:R-:W-:Y:S01]  /*58e0*/  FMUL.FTZ R22, R62, UR10 ;  /* 0x0000000a3e167c20 */ /* 0x000fe20008410000 */
[----:B------:R-:W-:Y:S01]  /*58f0*/  FMUL.FTZ R21, R63, UR10 ;  /* 0x0000000a3f157c20 */ /* 0x000fe20008410000 */
[----:B------:R-:W-:Y:S01]  /*5900*/  FMUL.FTZ R45, R64, UR10 ;  /* 0x0000000a402d7c20 */ /* 0x000fe20008410000 */
[----:B------:R-:W-:Y:S05]  /*5910*/  FMUL.FTZ R47, R65, UR10 ;  /* 0x0000000a412f7c20 */ /* 0x000fea0008410000 */
[----:B------:R3:W1:Y:S01]  /*5920*/  MUFU.TANH R151, R24 ;  /* 0x0000001800977308 */ /* 0x0006620000002400 */
[----:B-----5:R-:W-:Y:S01]  /*5930*/  FMUL.FTZ R55, R57, UR10 ;  /* 0x0000000a39377c20 */ /* 0x020fe20008410000 */
[----:B------:R-:W-:Y:S01]  /*5940*/  FMUL.FTZ R20, R66, UR10 ;  /* 0x0000000a42147c20 */ /* 0x000fe20008410000 */
[----:B------:R-:W-:Y:S07]  /*5950*/  FMUL.FTZ R3, R67, UR10 ;  /* 0x0000000a43037c20 */ /* 0x000fee0008410000 */
        /* <DEDUP_REMOVED lines=110> */
.L_x_3805:
[C---:B------:R-:W-:Y:S01]  /*6040*/  IMAD.SHL.U32 R2, R4.reuse, 0x40, RZ ;  /* 0x0000004004027824 */ /* 0x040fe200078e00ff */
[----:B------:R-:W-:Y:S01]  /*6050*/  SHF.L.U64.HI R0, R4, 0x6, R0 ;  /* 0x0000000604007819 */ /* 0x000fe20000010200 */
[----:B------:R-:W-:Y:S01]  /*6060*/  IMAD.MOV.U32 R11, RZ, RZ, R104 ;  /* 0x000000ffff0b7224 */ /* 0x000fe200078e0068 */
[----:B------:R-:W-:Y:S02]  /*6070*/  MOV R10, R105 ;  /* 0x00000069000a7202 */ /* 0x000fe40000000f00 */
[-C--:B------:R-:W-:Y:S03]  /*6080*/  IADD3 R6, P2, PT, R105, R2.reuse, RZ ;  /* 0x0000000269067210 */ /* 0x080fe60007f5e0ff */
[----:B------:R-:W-:Y:S01]  /*6090*/  @!PT LDS RZ, [RZ] ;  /* 0x00000000fffff984 */ /* 0x000fe20000000800 */
[----:B------:R-:W-:Y:S01]  /*60a0*/  @!PT LDS RZ, [RZ] ;  /* 0x00000000fffff984 */ /* 0x000fe20000000800 */
[----:B------:R-:W-:Y:S01]  /*60b0*/  @!PT LDS RZ, [RZ] ;  /* 0x00000000fffff984 */ /* 0x000fe20000000800 */
[----:B------:R2:W-:Y:S01]  /*60c0*/  LDGSTS.E.BYPASS.LTC128B.128 [R117+0x1000], desc[UR26][R10.64] ;  /* 0x010000000a757fae */ /* 0x0005e2000b981a1a */
[-C--:B------:R-:W-:Y:S01]  /*60d0*/  IADD3 R4, P3, PT, R6, R2.reuse, RZ ;  /* 0x0000000206047210 */ /* 0x080fe20007f7e0ff */
[--C-:B------:R-:W-:Y:S03]  /*60e0*/  IMAD.X R7, R104, 0x1, R0.reuse, P2 ;  /* 0x0000000168077824 */ /* 0x100fe600010e0600 */
[----:B------:R-:W-:Y:S01]  /*60f0*/  IADD3 R8, P2, PT, R4, R2, RZ ;  /* 0x0000000204087210 */ /* 0x000fe20007f5e0ff */
[----:B------:R-:W-:Y:S01]  /*6100*/  IMAD.X R5, R7, 0x1, R0, P3 ;  /* 0x0000000107057824 */ /* 0x000fe200018e0600 */
[----:B------:R2:W-:Y:S04]  /*6110*/  LDGSTS.E.BYPASS.LTC128B.128 [R117+0x1800], desc[UR26][R6.64] ;  /* 0x0180000006757fae */ /* 0x0005e8000b981a1a */
[----:B------:R2:W-:Y:S01]  /*6120*/  LDGSTS.E.BYPASS.LTC128B.128 [R117+0x2000], desc[UR26][R4.64] ;  /* 0x0200000004757fae */ /* 0x0005e2000b981a1a */
[----:B------:R-:W-:Y:S05]  /*6130*/  IADD3.X R9, PT, PT, R5, R0, RZ, P2, !PT ;  /* 0x0000000005097210 */ /* 0x000fea00017fe4ff */
[----:B------:R2:W-:Y:S04]  /*6140*/  LDGSTS.E.BYPASS.LTC128B.128 [R117+0x2800], desc[UR26][R8.64] ;  /* 0x0280000008757fae */ /* 0x0005e8000b981a1a */
[----:B------:R-:W0:Y:S02]  /*6150*/  LDGDEPBAR ;  /* 0x00000000000079af */ /* 0x000e240000000000 */
.L_x_3804:
[----:B------:R-:W-:Y:S01]  /*6160*/  LDSM.16.MT88.4 R36, [R87+0x3400] ;  /* 0x003400005724783b */ /* 0x000fe20000004200 */
[----:B--2---:R-:W-:Y:S02]  /*6170*/  FMNMX3.FTZ R4, R85, R120, R98, !PT ;  /* 0x0000007855047276 */ /* 0x004fe40007810062 */
[----:B------:R-:W-:Y:S02]  /*6180*/  FMNMX3.FTZ R0, R84, R97, R121, !PT ;  /* 0x0000006154007276 */ /* 0x000fe40007810079 */
[----:B------:R-:W-:Y:S02]  /*6190*/  MOV R44, R112 ;  /* 0x00000070002c7202 */ /* 0x000fe40000000f00 */
[----:B------:R-:W-:Y:S02]  /*61a0*/  @P0 IADD3 R44, PT, PT, R114, -0x20, RZ ;  /* 0xffffffe0722c0810 */ /* 0x000fe40007ffe0ff */
[----:B------:R-:W-:Y:S02]  /*61b0*/  FMNMX3.FTZ R0, R0, R136, R135, !PT ;  /* 0x0000008800007276 */ /* 0x000fe40007810087 */
[----:B------:R-:W-:Y:S01]  /*61c0*/  FMNMX3.FTZ R4, R4, R129, R122, !PT ;  /* 0x0000008104047276 */ /* 0x000fe2000781007a */
[----:B------:R-:W-:Y:S01]  /*61d0*/  LDSM.16.MT88.4 R32, [R44] ;  /* 0x000000002c20783b */ /* 0x000fe20000004200 */
        /* <DEDUP_REMOVED lines=31> */
[----:B------:R-:W-:Y:S05]  /*63d0*/  ISETP.NE.AND P0, PT, R116, -0x1, PT ;  /* 0xffffffff7400780c */ /* 0x000fea0003f05270 */
        /* <DEDUP_REMOVED lines=9> */
[----:B------:R-:W-:Y:S01]  /*6470*/  FSETP.NEU.FTZ.AND P2, PT, R2, -INF , PT ;  /* 0xff8000000200780b */ /* 0x000fe20003f5d000 */
[----:B------:R-:W-:Y:S01]  /*6480*/  FMUL.FTZ R46, R0, UR4 ;  /* 0x00000004002e7c20 */ /* 0x000fe20008410000 */
[----:B------:R-:W-:Y:S02]  /*6490*/  FMUL.FTZ R24, R4, UR4 ;  /* 0x0000000404187c20 */ /* 0x000fe40008410000 */
[----:B------:R-:W-:Y:S01]  /*64a0*/  FSEL R49, R49, RZ, P2 ;  /* 0x000000ff31317208 */ /* 0x000fe20001000000 */
[C---:B------:R-:W-:Y:S01]  /*64b0*/  FADD.FTZ R4, -R0.reuse, R84 ;  /* 0x0000005400047221 */ /* 0x040fe20000010100 */
[----:B------:R-:W-:Y:S02]  /*64c0*/  FSETP.NEU.FTZ.AND P2, PT, R0, -INF , PT ;  /* 0xff8000000000780b */ /* 0x000fe40003f5d000 */
        /* <DEDUP_REMOVED lines=14> */
[----:B------:R-:W3:Y:S01]  /*65b0*/  LDSM.16.MT88.4 R12, [R87+0x3000] ;  /* 0x00300000570c783b */ /* 0x000ee20000004200 */
        /* <DEDUP_REMOVED lines=20> */
[----:B------:R-:W-:Y:S01]  /*6700*/  FMUL.FTZ R4, R24, R80 ;  /* 0x0000005018047220 */ /* 0x000fe20000410000 */
        /* <DEDUP_REMOVED lines=33> */
[----:B------:R-:W-:Y:S01]  /*6920*/  FFMA.FTZ R88, R88, UR4, -R46 ;  /* 0x0000000458587c23 */ /* 0x000fe2000801082e */
[--C-:B------:R-:W-:Y:S01]  /*6930*/  FFMA.FTZ R48, R48, UR4, -R49.reuse ;  /* 0x0000000430307c23 */ /* 0x100fe20008010831 */
[----:B------:R-:W-:Y:S03]  /*6940*/  FFMA.FTZ R50, R50, UR4, -R49 ;  /* 0x0000000432327c23 */ /* 0x000fe60008010831 */
[----:B------:R-:W2:Y:S10]  /*6950*/  MUFU.EX2 R128, R128 ;  /* 0x0000008000807308 */ /* 0x000eb40000000800 */
[----:B------:R-:W-:Y:S01]  /*6960*/  MUFU.EX2 R129, R129 ;  /* 0x0000008100817308 */ /* 0x000fe20000000800 */
[----:B-1----:R-:W-:Y:S01]  /*6970*/  F2FP.F16.F32.PACK_AB R28, R130, R148 ;  /* 0x00000094821c723e */ /* 0x002fe200000000ff */
[----:B------:R-:W-:Y:S04]  /*6980*/  FFMA.FTZ R148, R24, R119, R148 ;  /* 0x0000007718947223 */ /* 0x000fe80000010094 */
[----:B------:R-:W-:Y:S04]  /*6990*/  FADD.FTZ R148, R130, R148 ;  /* 0x0000009482947221 */ /* 0x000fe80000010000 */
[----:B------:R-:W1:Y:S01]  /*69a0*/  MUFU.EX2 R122, R122 ;  /* 0x0000007a007a7308 */ /* 0x000e620000000800 */
[C---:B--2---:R-:W-:Y:S01]  /*69b0*/  F2FP.F16.F32.PACK_AB R29, R128.reuse, R142 ;  /* 0x0000008e801d723e */ /* 0x044fe200000000ff */
[----:B------:R-:W-:Y:S04]  /*69c0*/  FFMA.FTZ R142, R23, R118, R142 ;  /* 0x00000076178e7223 */ /* 0x000fe8000001008e */
[----:B------:R-:W-:Y:S04]  /*69d0*/  FADD.FTZ R142, R128, R142 ;  /* 0x0000008e808e7221 */ /* 0x000fe80000010000 */
[----:B------:R-:W2:Y:S10]  /*69e0*/  MUFU.EX2 R121, R121 ;  /* 0x0000007900797308 */ /* 0x000eb40000000800 */
        /* <DEDUP_REMOVED lines=8> */
[----:B------:R-:W-:Y:S04]  /*6a70*/  FADD.FTZ R120, R120, R142 ;  /* 0x0000008e78787221 */ /* 0x000fe80000010000 */
[----:B------:R-:W-:Y:S04]  /*6a80*/  FADD.FTZ R120, R97, R120 ;  /* 0x0000007861787221 */ /* 0x000fe80000010000 */
[----:B------:R-:W-:Y:S01]  /*6a90*/  MUFU.EX2 R93, R93 ;  /* 0x0000005d005d7308 */ /* 0x000fe20000000800 */
[C---:B---3--:R-:W-:Y:S05]  /*6aa0*/  HMMA.16816.F32 R4, R28.reuse, R12, R4 ;  /* 0x0000000c1c04723c */ /* 0x048fea0000001804 */
[C---:B------:R-:W-:Y:S01]  /*6ab0*/  FMUL.FTZ R12, R24.reuse, R72 ;  /* 0x00000048180c7220 */ /* 0x040fe20000410000 */
[C---:B------:R-:W-:Y:S03]  /*6ac0*/  FMUL.FTZ R13, R24.reuse, R73 ;  /* 0x00000049180d7220 */ /* 0x040fe60000410000 */
[----:B------:R-:W3:Y:S01]  /*6ad0*/  MUFU.EX2 R92, R92 ;  /* 0x0000005c005c7308 */ /* 0x000ee20000000800 */
[C---:B------:R-:W-:Y:S03]  /*6ae0*/  HMMA.16816.F32 R8, R28.reuse, R14, R8 ;  /* 0x0000000e1c08723c */ /* 0x040fe60000001808 */
[C---:B------:R-:W-:Y:S01]  /*6af0*/  FMUL.FTZ R14, R23.reuse, R74 ;  /* 0x0000004a170e7220 */ /* 0x040fe20000410000 */
[----:B------:R-:W-:Y:S01]  /*6b00*/  FMUL.FTZ R15, R23, R75 ;  /* 0x0000004b170f7220 */ /* 0x000fe20000410000 */
[--C-:B------:R-:W-:Y:S01]  /*6b10*/  FFMA.FTZ R72, R17, UR4, -R49.reuse ;  /* 0x0000000411487c23 */ /* 0x100fe20008010831 */
[----:B------:R-:W-:Y:S03]  /*6b20*/  FMUL.FTZ R17, R24, R69 ;  /* 0x0000004518117220 */ /* 0x000fe60000410000 */
[----:B------:R-:W-:Y:S01]  /*6b30*/  MUFU.EX2 R65, R65 ;  /* 0x0000004100417308 */ /* 0x000fe20000000800 */
[--C-:B------:R-:W-:Y:S01]  /*6b40*/  FFMA.FTZ R73, R16, UR4, -R46.reuse ;  /* 0x0000000410497c23 */ /* 0x100fe2000801082e */
[----:B------:R-:W-:Y:S01]  /*6b50*/  FMUL.FTZ R16, R24, R68 ;  /* 0x0000004418107220 */ /* 0x000fe20000410000 */
[--C-:B------:R-:W-:Y:S01]  /*6b60*/  FFMA.FTZ R68, R132, UR4, -R49.reuse ;  /* 0x0000000484447c23 */ /* 0x100fe20008010831 */
[C---:B------:R-:W-:Y:S03]  /*6b70*/  HMMA.16816.F32 R12, R28.reuse, R32, R12 ;  /* 0x000000201c0c723c */ /* 0x040fe6000000180c */
[--C-:B------:R-:W-:Y:S03]  /*6b80*/  FFMA.FTZ R69, R131, UR4, -R46.reuse ;  /* 0x0000000483457c23 */ /* 0x100fe6000801082e */
[----:B------:R-:W-:Y:S01]  /*6b90*/  MUFU.EX2 R64, R64 ;  /* 0x0000004000407308 */ /* 0x000fe20000000800 */
[----:B------:R-:W-:Y:S01]  /*6ba0*/  FFMA.FTZ R74, R127, UR4, -R46 ;  /* 0x000000047f4a7c23 */ /* 0x000fe2000801082e */
[----:B------:R-:W-:Y:S01]  /*6bb0*/  FFMA.FTZ R75, R126, UR4, -R49 ;  /* 0x000000047e4b7c23 */ /* 0x000fe20008010831 */
[----:B-1----:R-:W-:Y:S01]  /*6bc0*/  FADD.FTZ R129, R98, R129 ;  /* 0x0000008162817221 */ /* 0x002fe20000010000 */
[----:B------:R-:W-:Y:S01]  /*6bd0*/  HMMA.16816.F32 R16, R28, R34, R16 ;  /* 0x000000221c10723c */ /* 0x000fe20000001810 */
[----:B------:R-:W1:Y:S02]  /*6be0*/  LDSM.16.MT88.4 R32, [R44+0x400] ;  /* 0x000400002c20783b */ /* 0x000e640000004200 */
[C---:B--2---:R-:W-:Y:S03]  /*6bf0*/  F2FP.F16.F32.PACK_AB R28, R95.reuse, R98 ;  /* 0x000000625f1c723e */ /* 0x044fe600000000ff */
[----:B------:R-:W2:Y:S01]  /*6c00*/  MUFU.EX2 R63, R63 ;  /* 0x0000003f003f7308 */ /* 0x000ea20000000800 */
[C---:B------:R-:W-:Y:S01]  /*6c10*/  F2FP.F16.F32.PACK_AB R29, R94.reuse, R97 ;  /* 0x000000615e1d723e */ /* 0x040fe200000000ff */
[----:B------:R-:W-:Y:S01]  /*6c20*/  FADD.FTZ R94, R94, R120 ;  /* 0x000000785e5e7221 */ /* 0x000fe20000010000 */
[----:B---3--:R-:W-:Y:S01]  /*6c30*/  F2FP.F16.F32.PACK_AB R30, R92, R93 ;  /* 0x0000005d5c1e723e */ /* 0x008fe200000000ff */
[----:B------:R-:W-:Y:S01]  /*6c40*/  FADD.FTZ R95, R95, R129 ;  /* 0x000000815f5f7221 */ /* 0x000fe20000010000 */
[C---:B------:R-:W-:Y:S01]  /*6c50*/  F2FP.F16.F32.PACK_AB R31, R84.reuse, R85 ;  /* 0x00000055541f723e */ /* 0x040fe200000000ff */
[----:B------:R-:W-:Y:S01]  /*6c60*/  FADD.FTZ R94, R85, R94 ;  /* 0x0000005e555e7221 */ /* 0x000fe20000010000 */
[----:B------:R-:W-:Y:S03]  /*6c70*/  MOV R85, R2 ;  /* 0x0000000200557202 */ /* 0x000fe60000000f00 */
[----:B------:R-:W3:Y:S01]  /*6c80*/  MUFU.EX2 R57, R57 ;  /* 0x0000003900397308 */ /* 0x000ee20000000800 */
[----:B------:R-:W-:Y:S01]  /*6c90*/  FADD.FTZ R95, R93, R95 ;  /* 0x0000005f5d5f7221 */ /* 0x000fe20000010000 */
[----:B------:R-:W-:Y:S01]  /*6ca0*/  FADD.FTZ R84, R84, R94 ;  /* 0x0000005e54547221 */ /* 0x000fe20000010000 */
[C---:B------:R-:W-:Y:S03]  /*6cb0*/  HMMA.16816.F32 R4, R28.reuse, R36, R4 ;  /* 0x000000241c04723c */ /* 0x040fe60000001804 */
[----:B------:R-:W-:Y:S04]  /*6cc0*/  FADD.FTZ R92, R92, R95 ;  /* 0x0000005f5c5c7221 */ /* 0x000fe80000010000 */
[----:B------:R-:W-:Y:S01]  /*6cd0*/  MUFU.EX2 R60, R60 ;  /* 0x0000003c003c7308 */ /* 0x000fe20000000800 */
[----:B--2---:R-:W-:Y:S01]  /*6ce0*/  FADD.FTZ R84, R63, R84 ;  /* 0x000000543f547221 */ /* 0x004fe20000010000 */
[----:B------:R-:W-:Y:S01]  /*6cf0*/  FADD.FTZ R92, R65, R92 ;  /* 0x0000005c415c7221 */ /* 0x000fe20000010000 */
[C---:B------:R-:W-:Y:S01]  /*6d00*/  HMMA.16816.F32 R8, R28.reuse, R38, R8 ;  /* 0x000000261c08723c */ /* 0x040fe20000001808 */
[----:B------:R-:W2:Y:S06]  /*6d10*/  LDSM.16.MT88.4 R36, [R87+0x3800] ;  /* 0x003800005724783b */ /* 0x000eac0000004200 */
[----:B------:R-:W4:Y:S01]  /*6d20*/  MUFU.EX2 R59, R59 ;  /* 0x0000003b003b7308 */ /* 0x000f220000000800 */
[C---:B---3--:R-:W-:Y:S09]  /*6d30*/  FADD.FTZ R84, R57.reuse, R84 ;  /* 0x0000005439547221 */ /* 0x048ff20000010000 */
[----:B------:R-:W-:Y:S01]  /*6d40*/  MUFU.EX2 R56, R56 ;  /* 0x0000003800387308 */ /* 0x000fe20000000800 */
[C---:B-1----:R-:W-:Y:S09]  /*6d50*/  HMMA.16816.F32 R12, R28.reuse, R32, R12 ;  /* 0x000000201c0c723c */ /* 0x042ff2000000180c */
[----:B------:R-:W1:Y:S01]  /*6d60*/  MUFU.EX2 R53, R53 ;  /* 0x0000003500357308 */ /* 0x000e620000000800 */
[----:B------:R-:W-:Y:S01]  /*6d70*/  HMMA.16816.F32 R16, R28, R34, R16 ;  /* 0x000000221c10723c */ /* 0x000fe20000001810 */
[----:B------:R-:W3:Y:S08]  /*6d80*/  LDSM.16.MT88.4 R32, [R44+0x800] ;  /* 0x000800002c20783b */ /* 0x000ef00000004200 */
[----:B------:R5:W-:Y:S01]  /*6d90*/  MUFU.EX2 R119, R43 ;  /* 0x0000002b00777308 */ /* 0x000be20000000800 */
[C---:B------:R-:W-:Y:S01]  /*6da0*/  F2FP.F16.F32.PACK_AB R28, R64.reuse, R65 ;  /* 0x00000041401c723e */ /* 0x040fe200000000ff */
[----:B------:R-:W-:Y:S01]  /*6db0*/  FADD.FTZ R64, R64, R92 ;  /* 0x0000005c40407221 */ /* 0x000fe20000010000 */
[----:B------:R-:W-:Y:S02]  /*6dc0*/  F2FP.F16.F32.PACK_AB R29, R57, R63 ;  /* 0x0000003f391d723e */ /* 0x000fe400000000ff */
[----:B----4-:R-:W-:Y:S01]  /*6dd0*/  F2FP.F16.F32.PACK_AB R30, R59, R60 ;  /* 0x0000003c3b1e723e */ /* 0x010fe200000000ff */
[----:B------:R-:W-:Y:S04]  /*6de0*/  FADD.FTZ R64, R60, R64 ;  /* 0x000000403c407221 */ /* 0x000fe80000010000 */
[----:B------:R-:W4:Y:S01]  /*6df0*/  MUFU.EX2 R58, R58 ;  /* 0x0000003a003a7308 */ /* 0x000f220000000800 */
[----:B-1----:R-:W-:Y:S01]  /*6e00*/  F2FP.F16.F32.PACK_AB R31, R53, R56 ;  /* 0x00000038351f723e */ /* 0x002fe200000000ff */
[----:B------:R-:W-:Y:S01]  /*6e10*/  FADD.FTZ R56, R56, R84 ;  /* 0x0000005438387221 */ /* 0x000fe20000010000 */
[----:B------:R-:W-:Y:S01]  /*6e20*/  FADD.FTZ R59, R59, R64 ;  /* 0x000000403b3b7221 */ /* 0x000fe20000010000 */
[----:B------:R-:W-:Y:S02]  /*6e30*/  MOV R84, R0 ;  /* 0x0000000000547202 */ /* 0x000fe40000000f00 */
[----:B------:R-:W-:Y:S01]  /*6e40*/  FADD.FTZ R56, R53, R56 ;  /* 0x0000003835387221 */ /* 0x000fe20000010000 */
[----:B------:R-:W-:Y:S03]  /*6e50*/  FFMA.FTZ R53, R21, UR4, -R46 ;  /* 0x0000000415357c23 */ /* 0x000fe6000801082e */
[----:B------:R-:W1:Y:S01]  /*6e60*/  MUFU.EX2 R54, R54 ;  /* 0x0000003600367308 */ /* 0x000e620000000800 */
[----:B-----5:R-:W-:Y:S01]  /*6e70*/  LDSM.16.MT88.4 R40, [R44+0xc00] ;  /* 0x000c00002c28783b */ /* 0x020fe20000004200 */
[C---:B--2---:R-:W-:Y:S08]  /*6e80*/  HMMA.16816.F32 R4, R28.reuse, R36, R4 ;  /* 0x000000241c04723c */ /* 0x044ff00000001804 */
[----:B------:R-:W-:Y:S01]  /*6e90*/  MUFU.EX2 R62, R62 ;  /* 0x0000003e003e7308 */ /* 0x000fe20000000800 */
[----:B----4-:R-:W-:Y:S01]  /*6ea0*/  FADD.FTZ R59, R58, R59 ;  /* 0x0000003b3a3b7221 */ /* 0x010fe20000010000 */
[C---:B------:R-:W-:Y:S01]  /*6eb0*/  HMMA.16816.F32 R8, R28.reuse, R38, R8 ;  /* 0x000000261c08723c */ /* 0x040fe20000001808 */
[----:B------:R-:W2:Y:S07]  /*6ec0*/  LDSM.16.MT88.4 R36, [R87+0x3c00] ;  /* 0x003c00005724783b */ /* 0x000eae0000004200 */
[----:B------:R-:W4:Y:S01]  /*6ed0*/  MUFU.EX2 R61, R61 ;  /* 0x0000003d003d7308 */ /* 0x000f220000000800 */
[C---:B-1----:R-:W-:Y:S01]  /*6ee0*/  F2FP.F16.F32.PACK_AB R24, R54.reuse, R58 ;  /* 0x0000003a3618723e */ /* 0x042fe200000000ff */
[----:B------:R-:W-:Y:S01]  /*6ef0*/  FADD.FTZ R54, R54, R59 ;  /* 0x0000003b36367221 */ /* 0x000fe20000010000 */
[C---:B---3--:R-:W-:Y:S07]  /*6f00*/  HMMA.16816.F32 R12, R28.reuse, R32, R12 ;  /* 0x000000201c0c723c */ /* 0x048fee000000180c */
[----:B------:R-:W1:Y:S01]  /*6f10*/  MUFU.EX2 R66, R66 ;  /* 0x0000004200427308 */ /* 0x000e620000000800 */
[----:B------:R-:W-:Y:S01]  /*6f20*/  HMMA.16816.F32 R16, R28, R34, R16 ;  /* 0x000000221c10723c */ /* 0x000fe20000001810 */
[----:B------:R-:W3:Y:S08]  /*6f30*/  LDSM.16.MT88.4 R28, [R87+0x4000] ;  /* 0x00400000571c783b */ /* 0x000ef00000004200 */
[----:B------:R-:W5:Y:S01]  /*6f40*/  MUFU.EX2 R72, R72 ;  /* 0x0000004800487308 */ /* 0x000f620000000800 */
[C---:B----4-:R-:W-:Y:S01]  /*6f50*/  F2FP.F16.F32.PACK_AB R25, R61.reuse, R62 ;  /* 0x0000003e3d19723e */ /* 0x050fe200000000ff */
[----:B------:R-:W-:Y:S04]  /*6f60*/  FADD.FTZ R62, R62, R56 ;  /* 0x000000383e3e7221 */ /* 0x000fe80000010000 */
[----:B------:R-:W-:Y:S01]  /*6f70*/  FADD.FTZ R62, R61, R62 ;  /* 0x0000003e3d3e7221 */ /* 0x000fe20000010000 */
[----:B------:R-:W4:Y:S03]  /*6f80*/  LDSM.16.MT88.4 R32, [R44+0x1000] ;  /* 0x001000002c20783b */ /* 0x000f260000004200 */
[----:B------:R-:W-:Y:S01]  /*6f90*/  MUFU.EX2 R73, R73 ;  /* 0x0000004900497308 */ /* 0x000fe20000000800 */
[----:B-1----:R-:W-:Y:S09]  /*6fa0*/  FADD.FTZ R54, R66, R54 ;  /* 0x0000003642367221 */ /* 0x002ff20000010000 */
[----:B------:R-:W1:Y:S01]  /*6fb0*/  MUFU.EX2 R67, R67 ;  /* 0x0000004300437308 */ /* 0x000e620000000800 */
[C---:B-----5:R-:W-:Y:S01]  /*6fc0*/  F2FP.F16.F32.PACK_AB R26, R72.reuse, R66 ;  /* 0x00000042481a723e */ /* 0x060fe200000000ff */
[----:B------:R-:W-:Y:S08]  /*6fd0*/  FADD.FTZ R72, R72, R54 ;  /* 0x0000003648487221 */ /* 0x000ff00000010000 */
[----:B------:R1:W-:Y:S10]  /*6fe0*/  MUFU.EX2 R118, R27 ;  /* 0x0000001b00767308 */ /* 0x0003f40000000800 */
[----:B------:R-:W5:Y:S10]  /*6ff0*/  MUFU.EX2 R71, R71 ;  /* 0x0000004700477308 */ /* 0x000f740000000800 */
[----:B------:R-:W3:Y:S01]  /*7000*/  MUFU.EX2 R68, R68 ;  /* 0x0000004400447308 */ /* 0x000ee20000000800 */
[----:B-1----:R-:W-:Y:S01]  /*7010*/  F2FP.F16.F32.PACK_AB R27, R67, R73 ;  /* 0x00000049431b723e */ /* 0x002fe200000000ff */
[----:B------:R-:W-:Y:S04]  /*7020*/  FADD.FTZ R73, R73, R62 ;  /* 0x0000003e49497221 */ /* 0x000fe80000010000 */
[----:B------:R-:W-:Y:S04]  /*7030*/  FADD.FTZ R73, R67, R73 ;  /* 0x0000004943497221 */ /* 0x000fe80000010000 */
[----:B------:R-:W-:Y:S01]  /*7040*/  MUFU.EX2 R69, R69 ;  /* 0x0000004500457308 */ /* 0x000fe20000000800 */
[C---:B--2---:R-:W-:Y:S05]  /*7050*/  HMMA.16816.F32 R4, R24.reuse, R36, R4 ;  /* 0x000000241804723c */ /* 0x044fea0000001804 */
[----:B-----5:R-:W-:Y:S04]  /*7060*/  FADD.FTZ R72, R71, R72 ;  /* 0x0000004847487221 */ /* 0x020fe80000010000 */
[----:B------:R-:W1:Y:S01]  /*7070*/  MUFU.EX2 R74, R74 ;  /* 0x0000004a004a7308 */ /* 0x000e620000000800 */
[C---:B------:R-:W-:Y:S01]  /*7080*/  HMMA.16816.F32 R8, R24.reuse, R38, R8 ;  /* 0x000000261808723c */ /* 0x040fe20000001808 */
[----:B------:R-:W2:Y:S02]  /*7090*/  LDSM.16.MT88.4 R36, [R87+0x4400] ;  /* 0x004400005724783b */ /* 0x000ea40000004200 */
[----:B---3--:R-:W-:Y:S06]  /*70a0*/  FADD.FTZ R72, R68, R72 ;  /* 0x0000004844487221 */ /* 0x008fec0000010000 */
[----:B------:R-:W-:Y:S01]  /*70b0*/  MUFU.EX2 R75, R75 ;  /* 0x0000004b004b7308 */ /* 0x000fe20000000800 */
[C---:B------:R-:W-:Y:S03]  /*70c0*/  HMMA.16816.F32 R12, R24.reuse, R40, R12 ;  /* 0x00000028180c723c */ /* 0x040fe6000000180c */
[--C-:B------:R-:W-:Y:S06]  /*70d0*/  FFMA.FTZ R41, R89, UR4, -R49.reuse ;  /* 0x0000000459297c23 */ /* 0x100fec0008010831 */
[----:B------:R-:W3:Y:S01]  /*70e0*/  MUFU.EX2 R70, R70 ;  /* 0x0000004600467308 */ /* 0x000ee20000000800 */
[----:B------:R-:W-:Y:S03]  /*70f0*/  HMMA.16816.F32 R16, R24, R42, R16 ;  /* 0x0000002a1810723c */ /* 0x000fe60000001810 */
[--C-:B------:R-:W-:Y:S01]  /*7100*/  FFMA.FTZ R43, R52, UR4, -R46.reuse ;  /* 0x00000004342b7c23 */ /* 0x100fe2000801082e */
[----:B------:R-:W-:Y:S01]  /*7110*/  FFMA.FTZ R52, R22, UR4, -R46 ;  /* 0x0000000416347c23 */ /* 0x000fe2000801082e */
[----:B------:R-:W-:Y:S01]  /*7120*/  F2FP.F16.F32.PACK_AB R24, R68, R71 ;  /* 0x000000474418723e */ /* 0x000fe200000000ff */
[----:B------:R-:W-:Y:S03]  /*7130*/  FFMA.FTZ R42, R55, UR4, -R49 ;  /* 0x00000004372a7c23 */ /* 0x000fe60008010831 */
[----:B------:R-:W-:Y:S01]  /*7140*/  MUFU.EX2 R80, R80 ;  /* 0x0000005000507308 */ /* 0x000fe20000000800 */
[C---:B-1----:R-:W-:Y:S01]  /*7150*/  F2FP.F16.F32.PACK_AB R25, R74.reuse, R69 ;  /* 0x000000454a19723e */ /* 0x042fe200000000ff */
[----:B------:R-:W-:Y:S04]  /*7160*/  FADD.FTZ R69, R69, R73 ;  /* 0x0000004945457221 */ /* 0x000fe80000010000 */
[----:B------:R-:W-:Y:S04]  /*7170*/  FADD.FTZ R69, R74, R69 ;  /* 0x000000454a457221 */ /* 0x000fe80000010000 */
[----:B------:R-:W1:Y:S01]  /*7180*/  MUFU.EX2 R83, R83 ;  /* 0x0000005300537308 */ /* 0x000e620000000800 */
[C---:B---3--:R-:W-:Y:S01]  /*7190*/  F2FP.F16.F32.PACK_AB R26, R70.reuse, R75 ;  /* 0x0000004b461a723e */ /* 0x048fe200000000ff */
[----:B------:R-:W-:Y:S04]  /*71a0*/  FADD.FTZ R75, R75, R72 ;  /* 0x000000484b4b7221 */ /* 0x000fe80000010000 */
[----:B------:R-:W-:Y:S04]  /*71b0*/  FADD.FTZ R75, R70, R75 ;  /* 0x0000004b464b7221 */ /* 0x000fe80000010000 */
        /* <DEDUP_REMOVED lines=11> */
[----:B------:R-:W2:Y:S01]  /*7270*/  MUFU.EX2 R123, R123 ;  /* 0x0000007b007b7308 */ /* 0x000ea20000000800 */
[C---:B----4-:R-:W-:Y:S03]  /*7280*/  HMMA.16816.F32 R12, R24.reuse, R32, R12 ;  /* 0x00000020180c723c */ /* 0x050fe6000000180c */
[----:B-1----:R-:W-:Y:S06]  /*7290*/  FADD.FTZ R80, R99, R80 ;  /* 0x0000005063507221 */ /* 0x002fec0000010000 */
[----:B------:R-:W1:Y:S01]  /*72a0*/  MUFU.EX2 R125, R125 ;  /* 0x0000007d007d7308 */ /* 0x000e620000000800 */
[----:B------:R-:W-:Y:S01]  /*72b0*/  HMMA.16816.F32 R16, R24, R34, R16 ;  /* 0x000000221810723c */ /* 0x000fe20000001810 */
[----:B------:R-:W4:Y:S02]  /*72c0*/  LDSM.16.MT88.4 R32, [R87+0x4800] ;  /* 0x004800005720783b */ /* 0x000f240000004200 */
[C---:B------:R-:W-:Y:S01]  /*72d0*/  F2FP.F16.F32.PACK_AB R24, R82.reuse, R81 ;  /* 0x000000515218723e */ /* 0x040fe200000000ff */
[----:B------:R-:W-:Y:S01]  /*72e0*/  FADD.FTZ R82, R82, R75 ;  /* 0x0000004b52527221 */ /* 0x000fe20000010000 */
[C---:B---3--:R-:W-:Y:S01]  /*72f0*/  F2FP.F16.F32.PACK_AB R25, R124.reuse, R99 ;  /* 0x000000637c19723e */ /* 0x048fe200000000ff */
[----:B------:R-:W-:Y:S03]  /*7300*/  FADD.FTZ R124, R124, R80 ;  /* 0x000000507c7c7221 */ /* 0x000fe60000010000 */
[----:B------:R-:W3:Y:S01]  /*7310*/  MUFU.EX2 R96, R96 ;  /* 0x0000006000607308 */ /* 0x000ee20000000800 */
[----:B--2---:R-:W-:Y:S01]  /*7320*/  F2FP.F16.F32.PACK_AB R26, R119, R123 ;  /* 0x0000007b771a723e */ /* 0x004fe200000000ff */
[----:B------:R-:W-:Y:S04]  /*7330*/  FADD.FTZ R82, R123, R82 ;  /* 0x000000527b527221 */ /* 0x000fe80000010000 */
[----:B------:R-:W-:Y:S04]  /*7340*/  FADD.FTZ R119, R119, R82 ;  /* 0x0000005277777221 */ /* 0x000fe80000010000 */
[----:B------:R-:W2:Y:S01]  /*7350*/  MUFU.EX2 R90, R90 ;  /* 0x0000005a005a7308 */ /* 0x000ea20000000800 */
[C---:B-1----:R-:W-:Y:S01]  /*7360*/  F2FP.F16.F32.PACK_AB R27, R118.reuse, R125 ;  /* 0x0000007d761b723e */ /* 0x042fe200000000ff */
[----:B------:R-:W-:Y:S04]  /*7370*/  FADD.FTZ R124, R125, R124 ;  /* 0x0000007c7d7c7221 */ /* 0x000fe80000010000 */
[----:B------:R-:W-:Y:S04]  /*7380*/  FADD.FTZ R124, R118, R124 ;  /* 0x0000007c767c7221 */ /* 0x000fe80000010000 */
[----:B------:R-:W-:Y:S01]  /*7390*/  MUFU.EX2 R91, R91 ;  /* 0x0000005b005b7308 */ /* 0x000fe20000000800 */
[C---:B------:R-:W-:Y:S03]  /*73a0*/  HMMA.16816.F32 R4, R24.reuse, R36, R4 ;  /* 0x000000241804723c */ /* 0x040fe60000001804 */
[----:B---3--:R-:W-:Y:S06]  /*73b0*/  FADD.FTZ R119, R96, R119 ;  /* 0x0000007760777221 */ /* 0x008fec0000010000 */
[----:B------:R-:W1:Y:S01]  /*73c0*/  MUFU.EX2 R40, R88 ;  /* 0x0000005800287308 */ /* 0x000e620000000800 */
[C---:B------:R-:W-:Y:S01]  /*73d0*/  HMMA.16816.F32 R8, R24.reuse, R38, R8 ;  /* 0x000000261808723c */ /* 0x040fe20000001808 */
[----:B------:R-:W3:Y:S08]  /*73e0*/  LDSM.16.MT88.4 R36, [R44+0x1800] ;  /* 0x001800002c24783b */ /* 0x000ef00000004200 */
[----:B------:R-:W4:Y:S01]  /*73f0*/  MUFU.EX2 R41, R41 ;  /* 0x0000002900297308 */ /* 0x000f220000000800 */
[C---:B-----5:R-:W-:Y:S03]  /*7400*/  HMMA.16816.F32 R12, R24.reuse, R28, R12 ;  /* 0x0000001c180c723c */ /* 0x060fe6000000180c */
[--C-:B------:R-:W-:Y:S01]  /*7410*/  FFMA.FTZ R29, R20, UR4, -R46.reuse ;  /* 0x00000004141d7c23 */ /* 0x100fe2000801082e */
[--C-:B------:R-:W-:Y:S01]  /*7420*/  FFMA.FTZ R28, R45, UR4, -R49.reuse ;  /* 0x000000042d1c7c23 */ /* 0x100fe20008010831 */
[----:B------:R-:W5:Y:S01]  /*7430*/  LDSM.16.MT88.4 R20, [R44+0x1c00] ;  /* 0x001c00002c14783b */ /* 0x000f620000004200 */
[----:B------:R-:W-:Y:S03]  /*7440*/  FFMA.FTZ R49, R47, UR4, -R49 ;  /* 0x000000042f317c23 */ /* 0x000fe60008010831 */
[----:B------:R-:W3:Y:S01]  /*7450*/  MUFU.EX2 R42, R42 ;  /* 0x0000002a002a7308 */ /* 0x000ee20000000800 */
[----:B------:R-:W-:Y:S03]  /*7460*/  HMMA.16816.F32 R16, R24, R30, R16 ;  /* 0x0000001e1810723c */ /* 0x000fe60000001810 */
[----:B--2---:R-:W-:Y:S01]  /*7470*/  F2FP.F16.F32.PACK_AB R24, R90, R96 ;  /* 0x000000605a18723e */ /* 0x004fe200000000ff */
[----:B------:R-:W-:Y:S01]  /*7480*/  FFMA.FTZ R46, R3, UR4, -R46 ;  /* 0x00000004032e7c23 */ /* 0x000fe2000801082e */
[----:B-1----:R-:W-:Y:S01]  /*7490*/  F2FP.F16.F32.PACK_AB R25, R40, R91 ;  /* 0x0000005b2819723e */ /* 0x002fe200000000ff */
[----:B------:R-:W-:Y:S03]  /*74a0*/  FADD.FTZ R91, R91, R124 ;  /* 0x0000007c5b5b7221 */ /* 0x000fe60000010000 */
[----:B------:R-:W-:Y:S01]  /*74b0*/  MUFU.EX2 R43, R43 ;  /* 0x0000002b002b7308 */ /* 0x000fe20000000800 */
[----:B------:R-:W-:Y:S01]  /*74c0*/  FADD.FTZ R90, R90, R119 ;  /* 0x000000775a5a7221 */ /* 0x000fe20000010000 */
[----:B------:R-:W-:Y:S03]  /*74d0*/  FADD.FTZ R91, R40, R91 ;  /* 0x0000005b285b7221 */ /* 0x000fe60000010000 */
[----:B----4-:R-:W-:Y:S05]  /*74e0*/  FADD.FTZ R90, R41, R90 ;  /* 0x0000005a295a7221 */ /* 0x010fea0000010000 */
[----:B------:R-:W1:Y:S01]  /*74f0*/  MUFU.EX2 R51, R51 ;  /* 0x0000003300337308 */ /* 0x000e620000000800 */
[C---:B---3--:R-:W-:Y:S01]  /*7500*/  F2FP.F16.F32.PACK_AB R26, R42.reuse, R41 ;  /* 0x000000292a1a723e */ /* 0x048fe200000000ff */
[----:B------:R-:W-:Y:S08]  /*7510*/  FADD.FTZ R42, R42, R90 ;  /* 0x0000005a2a2a7221 */ /* 0x000ff00000010000 */
[----:B------:R-:W2:Y:S10]  /*7520*/  MUFU.EX2 R48, R48 ;  /* 0x0000003000307308 */ /* 0x000eb40000000800 */
[----:B------:R-:W3:Y:S01]  /*7530*/  MUFU.EX2 R50, R50 ;  /* 0x0000003200327308 */ /* 0x000ee20000000800 */
[----:B-1----:R-:W-:Y:S01]  /*7540*/  F2FP.F16.F32.PACK_AB R27, R51, R43 ;  /* 0x0000002b331b723e */ /* 0x002fe200000000ff */
[----:B------:R-:W-:Y:S04]  /*7550*/  FADD.FTZ R43, R43, R91 ;  /* 0x0000005b2b2b7221 */ /* 0x000fe80000010000 */
[----:B------:R-:W-:Y:S02]  /*7560*/  FADD.FTZ R43, R51, R43 ;  /* 0x0000002b332b7221 */ /* 0x000fe40000010000 */
[C---:B------:R-:W-:Y:S02]  /*7570*/  HMMA.16816.F32 R4, R24.reuse, R32, R4 ;  /* 0x000000201804723c */ /* 0x040fe40000001804 */
[----:B------:R-:W-:Y:S01]  /*7580*/  MUFU.EX2 R52, R52 ;  /* 0x0000003400347308 */ /* 0x000fe20000000800 */
[----:B--2---:R-:W-:Y:S05]  /*7590*/  FADD.FTZ R42, R48, R42 ;  /* 0x0000002a302a7221 */ /* 0x004fea0000010000 */
[C---:B------:R-:W-:Y:S04]  /*75a0*/  HMMA.16816.F32 R8, R24.reuse, R34, R8 ;  /* 0x000000221808723c */ /* 0x040fe80000001808 */
[----:B------:R-:W1:Y:S01]  /*75b0*/  MUFU.EX2 R53, R53 ;  /* 0x0000003500357308 */ /* 0x000e620000000800 */
[C---:B---3--:R-:W-:Y:S01]  /*75c0*/  F2FP.F16.F32.PACK_AB R68, R50.reuse, R48 ;  /* 0x000000303244723e */ /* 0x048fe200000000ff */
[----:B------:R-:W-:Y:S02]  /*75d0*/  FADD.FTZ R50, R50, R42 ;  /* 0x0000002a32327221 */ /* 0x000fe40000010000 */
[C---:B------:R-:W-:Y:S06]  /*75e0*/  HMMA.16816.F32 R12, R24.reuse, R36, R12 ;  /* 0x00000024180c723c */ /* 0x040fec000000180c */
[----:B------:R-:W2:Y:S02]  /*75f0*/  MUFU.EX2 R28, R28 ;  /* 0x0000001c001c7308 */ /* 0x000ea40000000800 */
[----:B------:R-:W-:Y:S08]  /*7600*/  HMMA.16816.F32 R16, R24, R38, R16 ;  /* 0x000000261810723c */ /* 0x000ff00000001810 */
[----:B------:R-:W3:Y:S01]  /*7610*/  MUFU.EX2 R49, R49 ;  /* 0x0000003100317308 */ /* 0x000ee20000000800 */
[C---:B-1----:R-:W-:Y:S01]  /*7620*/  F2FP.F16.F32.PACK_AB R69, R53.reuse, R52 ;  /* 0x000000343545723e */ /* 0x042fe200000000ff */
[----:B------:R-:W-:Y:S04]  /*7630*/  FADD.FTZ R52, R52, R43 ;  /* 0x0000002b34347221 */ /* 0x000fe80000010000 */
[----:B------:R-:W-:Y:S04]  /*7640*/  FADD.FTZ R52, R53, R52 ;  /* 0x0000003435347221 */ /* 0x000fe80000010000 */
[----:B------:R-:W1:Y:S01]  /*7650*/  MUFU.EX2 R29, R29 ;  /* 0x0000001d001d7308 */ /* 0x000e620000000800 */
[----:B--2---:R-:W-:Y:S09]  /*7660*/  FADD.FTZ R50, R28, R50 ;  /* 0x000000321c327221 */ /* 0x004ff20000010000 */
[----:B------:R-:W2:Y:S01]  /*7670*/  MUFU.EX2 R46, R46 ;  /* 0x0000002e002e7308 */ /* 0x000ea20000000800 */
[C---:B---3--:R-:W-:Y:S01]  /*7680*/  F2FP.F16.F32.PACK_AB R70, R49.reuse, R28 ;  /* 0x0000001c3146723e */ /* 0x048fe200000000ff */
[----:B------:R-:W-:Y:S01]  /*7690*/  FADD.FTZ R119, R49, R50 ;  /* 0x0000003231777221 */ /* 0x000fe20000010000 */
[----:B-1----:R-:W-:Y:S01]  /*76a0*/  FADD.FTZ R52, R29, R52 ;  /* 0x000000341d347221 */ /* 0x002fe20000010000 */
[C---:B--2---:R-:W-:Y:S03]  /*76b0*/  F2FP.F16.F32.PACK_AB R71, R46.reuse, R29 ;  /* 0x0000001d2e47723e */ /* 0x044fe600000000ff */
[----:B------:R-:W-:Y:S04]  /*76c0*/  FADD.FTZ R118, R46, R52 ;  /* 0x000000342e767221 */ /* 0x000fe80000010000 */
[C---:B------:R-:W-:Y:S08]  /*76d0*/  HMMA.16816.F32 R80, R68.reuse, R76, R4 ;  /* 0x0000004c4450723c */ /* 0x040ff00000001804 */
[C---:B------:R-:W-:Y:S08]  /*76e0*/  HMMA.16816.F32 R76, R68.reuse, R78, R8 ;  /* 0x0000004e444c723c */ /* 0x040ff00000001808 */
[C---:B-----5:R-:W-:Y:S08]  /*76f0*/  HMMA.16816.F32 R72, R68.reuse, R20, R12 ;  /* 0x000000144448723c */ /* 0x060ff0000000180c */
[----:B------:R-:W-:Y:S01]  /*7700*/  HMMA.16816.F32 R68, R68, R22, R16 ;  /* 0x000000164444723c */ /* 0x000fe20000001810 */
[----:B------:R-:W-:Y:S08]  /*7710*/  @!UPT UIADD3 URZ, UPT, UPT, URZ, URZ, URZ ;  /* 0x000000fffffff290 */ /* 0x000ff0000fffe0ff */
[----:B------:R-:W-:Y:S11]  /*7720*/  @P0 BRA `(.L_x_3806) ;  /* 0xffffffd000540947 */ /* 0x000ff6000383ffff */
.L_x_3802:
[----:B------:R-:W1:Y:S01]  /*7730*/  SHFL.BFLY PT, R6, R119, 0x2, 0x1f ;  /* 0x0c401f0077067f89 */ /* 0x000e6200000e0000 */
[----:B------:R-:W-:Y:S01]  /*7740*/  LOP3.LUT R109, R109, 0xc0, R103, 0xf8, !PT ;  /* 0x000000c06d6d7812 */ /* 0x000fe200078ef867 */
[----:B------:R-:W2:Y:S01]  /*7750*/  LDCU.U8 UR4, c[0x0][0x548] ;  /* 0x0000a900ff0477ac */ /* 0x000ea20008000000 */
[C---:B------:R-:W-:Y:S01]  /*7760*/  LOP3.LUT R8, R100.reuse, 0x40, RZ, 0xc0, !PT ;  /* 0x0000004064087812 */ /* 0x040fe200078ec0ff */
[----:B------:R-:W3:Y:S01]  /*7770*/  SHFL.BFLY PT, R3, R118, 0x2, 0x1f ;  /* 0x0c401f0076037f89 */ /* 0x000ee200000e0000 */
[----:B------:R-:W-:Y:S01]  /*7780*/  LOP3.LUT R100, R100, 0x20, RZ, 0xc0, !PT ;  /* 0x0000002064647812 */ /* 0x000fe200078ec0ff */
[----:B------:R-:W-:Y:S01]  /*7790*/  S2UR UR8, SR_CTAID.Y ;  /* 0x00000000000879c3 */ /* 0x000fe20000002600 */
[----:B------:R-:W-:Y:S01]  /*77a0*/  LOP3.LUT R24, R103, 0x18, RZ, 0xc0, !PT ;  /* 0x0000001867187812 */ /* 0x000fe200078ec0ff */
[----:B------:R-:W4:Y:S01]  /*77b0*/  S2R R12, SR_CTAID.X ;  /* 0x00000000000c7919 */ /* 0x000f220000002500 */
[----:B------:R-:W-:Y:S01]  /*77c0*/  MOV R25, RZ ;  /* 0x000000ff00197202 */ /* 0x000fe20000000f00 */
[----:B------:R-:W-:Y:S01]  /*77d0*/  BSSY.RECONVERGENT B0, `(.L_x_3807) ;  /* 0x0000066000007945 */ /* 0x000fe20003800200 */
[----:B------:R-:W-:-:S03]  /*77e0*/  MOV R22, 0x7f800000 ;  /* 0x7f80000000167802 */ /* 0x000fc60000000f00 */
[----:B------:R-:W5:Y:S01]  /*77f0*/  S2UR UR7, SR_CTAID.Z ;  /* 0x00000000000779c3 */ /* 0x000f620000002700 */
[----:B--2---:R-:W-:Y:S01]  /*7800*/  UISETP.NE.AND UP0, UPT, UR4, URZ, UPT ;  /* 0x000000ff0400728c */ /* 0x004fe2000bf05270 */
[----:B------:R-:W2:Y:S01]  /*7810*/  LDCU UR4, c[0x0][0x434] ;  /* 0x00008680ff0477ac */ /* 0x000ea20008000800 */
[----:B-1----:R-:W-:Y:S01]  /*7820*/  FADD.FTZ R6, R6, R119 ;  /* 0x0000007706067221 */ /* 0x002fe20000010000 */
[----:B---3--:R-:W-:-:S04]  /*7830*/  FADD.FTZ R118, R3, R118 ;  /* 0x0000007603767221 */ /* 0x008fc80000010000 */
[----:B------:R-:W1:Y:S04]  /*7840*/  SHFL.BFLY PT, R4, R6, 0x1, 0x1f ;  /* 0x0c201f0006047f89 */ /* 0x000e6800000e0000 */
[----:B------:R-:W5:Y:S01]  /*7850*/  @!UP0 LDCU UR9, c[0x0][0x3e0] ;  /* 0x00007c00ff0987ac */ /* 0x000f620008000800 */
[----:B------:R-:W3:Y:S01]  /*7860*/  SHFL.BFLY PT, R3, R118, 0x1, 0x1f ;  /* 0x0c201f0076037f89 */ /* 0x000ee200000e0000 */
[----:B----4-:R-:W-:Y:S01]  /*7870*/  SHF.L.U32 R21, R12, 0x6, RZ ;  /* 0x000000060c157819 */ /* 0x010fe200000006ff */
[----:B--2---:R-:W-:Y:S01]  /*7880*/  @!UP0 UMOV UR6, UR4 ;  /* 0x0000000400068c82 */ /* 0x004fe20008000000 */
[----:B------:R-:W2:Y:S01]  /*7890*/  LDC.64 R12, c[0x0][0x410] ;  /* 0x00010400ff0c7b82 */ /* 0x000ea20000000a00 */
[----:B-----5:R-:W-:Y:S01]  /*78a0*/  @!UP0 UIMAD UR9, UR8, UR9, UR7 ;  /* 0x00000009080982a4 */ /* 0x020fe2000f8e0207 */
[----:B-1----:R-:W-:Y:S01]  /*78b0*/  FADD.FTZ R6, R6, R4 ;  /* 0x0000000406067221 */ /* 0x002fe20000010000 */
[----:B------:R-:W-:-:S02]  /*78c0*/  SHF.L.U32 R4, R86, 0x1, RZ ;  /* 0x0000000156047819 */ /* 0x000fc400000006ff */
[----:B------:R-:W-:Y:S01]  /*78d0*/  @!UP0 UIMAD UR9, UR9, UR6, URZ ;  /* 0x00000006090982a4 */ /* 0x000fe2000f8e02ff */
[----:B---3--:R-:W-:Y:S01]  /*78e0*/  FADD.FTZ R3, R118, R3 ;  /* 0x0000000376037221 */ /* 0x008fe20000010000 */
[----:B------:R-:W1:Y:S01]  /*78f0*/  MUFU.RCP R7, R6 ;  /* 0x0000000600077308 */ /* 0x000e620000001000 */
[----:B------:R-:W-:Y:S01]  /*7900*/  LOP3.LUT R4, R101, 0x6, R4, 0xf8, !PT ;  /* 0x0000000665047812 */ /* 0x000fe200078ef804 */
[----:B------:R-:W-:Y:S01]  /*7910*/  @UP0 UMOV UR6, UR4 ;  /* 0x0000000400060c82 */ /* 0x000fe20008000000 */
[----:B------:R-:W-:Y:S02]  /*7920*/  FSETP.NE.FTZ.AND P1, PT, R6, RZ, PT ;  /* 0x000000ff0600720b */ /* 0x000fe40003f35000 */
[----:B------:R-:W-:Y:S02]  /*7930*/  FSETP.NE.FTZ.AND P0, PT, R3, RZ, PT ;  /* 0x000000ff0300720b */ /* 0x000fe40003f15000 */
[----:B------:R-:W-:Y:S01]  /*7940*/  LOP3.LUT R4, R4, 0x20, R103, 0xf8, !PT ;  /* 0x0000002004047812 */ /* 0x000fe200078ef867 */
[----:B------:R-:W3:Y:S03]  /*7950*/  MUFU.RCP R5, R3 ;  /* 0x0000000300057308 */ /* 0x000ee60000001000 */
[----:B------:R-:W-:-:S04]  /*7960*/  LOP3.LUT R4, R4, R109, RZ, 0xfc, !PT ;  /* 0x0000006d04047212 */ /* 0x000fc800078efcff */
[----:B------:R-:W-:Y:S01]  /*7970*/  LEA R4, R4, UR5, 0x1 ;  /* 0x0000000504047c11 */ /* 0x000fe2000f8e08ff */
[----:B------:R-:W4:Y:S01]  /*7980*/  @P1 LDC R14, c[0x0][0x458] ;  /* 0x00011600ff0e1b82 */ /* 0x000f220000000800 */
[----:B-1----:R-:W-:Y:S01]  /*7990*/  FSEL R7, R7, 1, P1 ;  /* 0x3f80000007077808 */ /* 0x002fe20000800000 */
[----:B------:R-:W1:Y:S01]  /*79a0*/  @P1 MUFU.LG2 R15, R6 ;  /* 0x00000006000f1308 */ /* 0x000e620000000c00 */
[C---:B------:R-:W-:Y:S01]  /*79b0*/  IADD3 R8, PT, PT, R4.reuse, -R8, RZ ;  /* 0x8000000804087210 */ /* 0x040fe20007ffe0ff */
[----:B------:R-:W5:Y:S01]  /*79c0*/  @UP0 LDCU UR5, c[0x0][0x454] ;  /* 0x00008a80ff0507ac */ /* 0x000f620008000800 */
[----:B------:R-:W-:Y:S01]  /*79d0*/  IADD3 R9, PT, PT, R4, -R100, RZ ;  /* 0x8000006404097210 */ /* 0x000fe20007ffe0ff */
[C---:B------:R-:W-:Y:S01]  /*79e0*/  FMUL.FTZ R80, R7.reuse, R80 ;  /* 0x0000005007507220 */ /* 0x040fe20000410000 */
[C---:B------:R-:W-:Y:S01]  /*79f0*/  FMUL.FTZ R81, R7.reuse, R81 ;  /* 0x0000005107517220 */ /* 0x040fe20000410000 */
[----:B------:R-:W-:Y:S01]  /*7a00*/  FMUL.FTZ R76, R7, R76 ;  /* 0x0000004c074c7220 */ /* 0x000fe20000410000 */
[----:B---3--:R-:W-:Y:S01]  /*7a10*/  FSEL R5, R5, 1, P0 ;  /* 0x3f80000005057808 */ /* 0x008fe20000000000 */
        /* <DEDUP_REMOVED lines=12> */
[----:B------:R-:W-:Y:S01]  /*7ae0*/  FMUL.FTZ R5, R5, R71 ;  /* 0x0000004705057220 */ /* 0x000fe20000410000 */
[----:B------:R-:W-:Y:S01]  /*7af0*/  F2FP.F16.F32.PACK_AB R80, R81, R80 ;  /* 0x000000505150723e */ /* 0x000fe200000000ff */
[----:B------:R-:W3:Y:S01]  /*7b00*/  @P0 LDC R20, c[0x0][0x458] ;  /* 0x00011600ff140b82 */ /* 0x000ee20000000800 */
[----:B------:R-:W-:Y:S01]  /*7b10*/  F2FP.F16.F32.PACK_AB R82, R83, R82 ;  /* 0x000000525352723e */ /* 0x000fe200000000ff */
[----:B------:R-:W2:Y:S01]  /*7b20*/  @P0 MUFU.LG2 R3, R3 ;  /* 0x0000000300030308 */ /* 0x000ea20000000c00 */
[----:B------:R-:W-:Y:S01]  /*7b30*/  F2FP.F16.F32.PACK_AB R76, R77, R76 ;  /* 0x0000004c4d4c723e */ /* 0x000fe200000000ff */
[----:B------:R-:W-:Y:S01]  /*7b40*/  STS [R4], R80 ;  /* 0x0000005004007388 */ /* 0x000fe20000000800 */
[----:B------:R-:W-:Y:S01]  /*7b50*/  F2FP.F16.F32.PACK_AB R78, R79, R78 ;  /* 0x0000004e4f4e723e */ /* 0x000fe200000000ff */
[----:B-1----:R-:W-:Y:S01]  /*7b60*/  @P1 FMUL.FTZ R15, R15, 0.69314718246459960938 ;  /* 0x3f3172180f0f1820 */ /* 0x002fe20000410000 */
[----:B------:R-:W-:Y:S01]  /*7b70*/  F2FP.F16.F32.PACK_AB R72, R73, R72 ;  /* 0x000000484948723e */ /* 0x000fe200000000ff */
[----:B------:R1:W-:Y:S01]  /*7b80*/  STS [R4+0x200], R82 ;  /* 0x0002005204007388 */ /* 0x0003e20000000800 */
[----:B------:R-:W-:Y:S01]  /*7b90*/  F2FP.F16.F32.PACK_AB R74, R75, R74 ;  /* 0x0000004a4b4a723e */ /* 0x000fe200000000ff */
[----:B----4-:R-:W-:Y:S01]  /*7ba0*/  @P1 FFMA.FTZ R22, R2, R14, R15 ;  /* 0x0000000e02161223 */ /* 0x010fe2000001000f */
[----:B------:R-:W-:Y:S01]  /*7bb0*/  F2FP.F16.F32.PACK_AB R7, R7, R68 ;  /* 0x000000440707723e */ /* 0x000fe200000000ff */
[----:B------:R-:W-:Y:S01]  /*7bc0*/  STS [R9+0x10], R76 ;  /* 0x0000104c09007388 */ /* 0x000fe20000000800 */
[----:B------:R-:W-:Y:S01]  /*7bd0*/  F2FP.F16.F32.PACK_AB R70, R5, R70 ;  /* 0x000000460546723e */ /* 0x000fe200000000ff */
[----:B-----5:R-:W-:Y:S01]  /*7be0*/  @UP0 UIMAD UR5, UR7, UR5, URZ ;  /* 0x00000005070502a4 */ /* 0x020fe2000f8e02ff */
[----:B------:R-:W-:Y:S01]  /*7bf0*/  IADD3 R100, PT, PT, -R100, R8, RZ ;  /* 0x0000000864647210 */ /* 0x000fe20007ffe1ff */
[----:B------:R-:W-:Y:S01]  /*7c00*/  STS [R9+0x210], R78 ;  /* 0x0002104e09007388 */ /* 0x000fe20000000800 */
[----:B------:R-:W-:Y:S01]  /*7c10*/  LOP3.LUT P1, RZ, R86, 0x3, RZ, 0xc0, !PT ;  /* 0x0000000356ff7812 */ /* 0x000fe2000782c0ff */
[----:B------:R-:W-:Y:S01]  /*7c20*/  @UP0 UIMAD UR9, UR8, UR6, UR5 ;  /* 0x00000006080902a4 */ /* 0x000fe2000f8e0205 */
[----:B--2---:R-:W-:Y:S01]  /*7c30*/  @P0 FMUL.FTZ R3, R3, 0.69314718246459960938 ;  /* 0x3f31721803030820 */ /* 0x004fe20000410000 */
[----:B------:R-:W-:Y:S01]  /*7c40*/  STS [R8+0x20], R72 ;  /* 0x0000204808007388 */ /* 0x000fe20000000800 */
[----:B------:R-:W-:-:S02]  /*7c50*/  MOV R2, 0x7f800000 ;  /* 0x7f80000000027802 */ /* 0x000fc40000000f00 */
[----:B------:R-:W-:Y:S01]  /*7c60*/  SHF.R.U32.HI R86, RZ, 0x2, R86 ;  /* 0x00000002ff567819 */ /* 0x000fe20000011656 */
[----:B------:R-:W-:Y:S01]  /*7c70*/  STS [R8+0x220], R74 ;  /* 0x0002204a08007388 */ /* 0x000fe20000000800 */
[----:B---3--:R-:W-:-:S03]  /*7c80*/  @P0 FFMA.FTZ R2, R0, R20, R3 ;  /* 0x0000001400020223 */ /* 0x008fc60000010003 */
[----:B------:R2:W-:Y:S04]  /*7c90*/  STS [R100+0x30], R7 ;  /* 0x0000300764007388 */ /* 0x0005e80000000800 */
[----:B------:R3:W-:Y:S01]  /*7ca0*/  STS [R100+0x230], R70 ;  /* 0x0002304664007388 */ /* 0x0007e20000000800 */
[----:B-1----:R-:W1:Y:S08]  /*7cb0*/  LDC.64 R4, c[0x0][0x408] ;  /* 0x00010200ff047b82 */ /* 0x002e700000000a00 */
[----:B------:R-:W-:Y:S08]  /*7cc0*/  BAR.SYNC.DEFER_BLOCKING 0x0 ;  /* 0x0000000000007b1d */ /* 0x000ff00000010000 */
[----:B--2---:R-:W2:Y:S01]  /*7cd0*/  LDC.64 R6, c[0x0][0x400] ;  /* 0x00010000ff067b82 */ /* 0x004ea20000000a00 */
[C---:B-1----:R-:W-:Y:S01]  /*7ce0*/  IMAD.WIDE.U32 R24, R21.reuse, R4, R24 ;  /* 0x0000000415187225 */ /* 0x042fe200078e0018 */
[----:B------:R3:W1:Y:S03]  /*7cf0*/  LDS.128 R8, [R117] ;  /* 0x0000000075087984 */ /* 0x0006660000000c00 */
[----:B------:R-:W-:Y:S01]  /*7d00*/  IMAD R25, R21, R5, R25 ;  /* 0x0000000515197224 */ /* 0x000fe200078e0219 */
[----:B------:R3:W4:Y:S01]  /*7d10*/  LDS.128 R16, [R117+0x800] ;  /* 0x0008000075107984 */ /* 0x0007220000000c00 */
[----:B--2---:R-:W-:-:S04]  /*7d20*/  IMAD.WIDE.U32 R24, R6, UR8, R24 ;  /* 0x0000000806187c25 */ /* 0x004fc8000f8e0018 */
[----:B------:R-:W-:Y:S01]  /*7d30*/  IMAD R15, R7, UR8, R25 ;  /* 0x00000008070f7c24 */ /* 0x000fe2000f8e0219 */
[----:B------:R-:W-:Y:S06]  /*7d40*/  @P1 BRA `(.L_x_3808) ;  /* 0x0000000000381947 */ /* 0x000fec0003800000 */
[----:B------:R-:W2:Y:S01]  /*7d50*/  LDCU.64 UR4, c[0x0][0x420] ;  /* 0x00008400ff0477ac */ /* 0x000ea20008000a00 */
        /* <DEDUP_REMOVED lines=13> */
.L_x_3808:
[----:B------:R-:W-:Y:S05]  /*7e30*/  BSYNC.RECONVERGENT B0 ;  /* 0x0000000000007941 */ /* 0x000fea0003800200 */
.L_x_3807:
[----:B------:R-:W-:Y:S01]  /*7e40*/  MOV R14, R24 ;  /* 0x00000018000e7202 */ /* 0x000fe20000000f00 */
[----:B------:R-:W5:Y:S04]  /*7e50*/  LDCU.64 UR4, c[0x0][0x3f0] ;  /* 0x00007e00ff0477ac */ /* 0x000f680008000a00 */
[----:B------:R-:W-:-:S04]  /*7e60*/  IMAD.WIDE.U32 R14, R12, UR7, R14 ;  /* 0x000000070c0e7c25 */ /* 0x000fc8000f8e000e */
[----:B------:R-:W-:Y:S01]  /*7e70*/  IMAD R3, R13, UR7, R15 ;  /* 0x000000070d037c24 */ /* 0x000fe2000f8e020f */
[----:B--2---:R-:W-:-:S05]  /*7e80*/  MOV R2, R14 ;  /* 0x0000000e00027202 */ /* 0x004fca0000000f00 */
[----:B------:R-:W-:-:S04]  /*7e90*/  IMAD.WIDE.U32 R2, R86, R4, R2 ;  /* 0x0000000456027225 */ /* 0x000fc800078e0002 */
[----:B------:R-:W-:Y:S01]  /*7ea0*/  IMAD R86, R86, R5, R3 ;  /* 0x0000000556567224 */ /* 0x000fe200078e0203 */
[----:B-----5:R-:W-:-:S04]  /*7eb0*/  LEA R6, P0, R2, UR4, 0x1 ;  /* 0x0000000402067c11 */ /* 0x020fc8000f8008ff */
[----:B------:R-:W-:Y:S02]  /*7ec0*/  LEA.HI.X R7, R2, UR5, R86, 0x1, P0 ;  /* 0x0000000502077c11 */ /* 0x000fe400080f0c56 */
[----:B------:R-:W-:-:S03]  /*7ed0*/  LEA R2, P0, R4, R6, 0x6 ;  /* 0x0000000604027211 */ /* 0x000fc600078030ff */
[----:B-1----:R-:W-:Y:S01]  /*7ee0*/  STG.E.128 desc[UR26][R6.64], R8 ;  /* 0x0000000806007986 */ /* 0x002fe2000c101d1a */
[----:B------:R-:W-:-:S05]  /*7ef0*/  LEA.HI.X R3, R4, R7, R5, 0x6, P0 ;  /* 0x0000000704037211 */ /* 0x000fca00000f3405 */
[----:B----4-:R-:W-:Y:S01]  /*7f00*/  STG.E.128 desc[UR26][R2.64], R16 ;  /* 0x0000001002007986 */ /* 0x010fe2000c101d1a */
[----:B------:R-:W-:Y:S05]  /*7f10*/  EXIT ;  /* 0x000000000000794d */ /* 0x000fea0003800000 */
.L_x_3809:
        /* <DEDUP_REMOVED lines=14> */
.L_x_4925:


//--------------------- .text._ZN5flash24flash_fwd_splitkv_kernelI23Flash_fwd_kernel_traitsILi32ELi64ELi128ELi4ELb0ELb0EN7cutlass6half_tE19Flash_kernel_traitsILi32ELi64ELi128ELi4ES3_EELb1ELb0ELb0ELb1ELb1ELb0ELb1ELb0EEEvNS_16Flash_fwd_paramsE --------------------------
	.section	.text._ZN5flash24flash_fwd_splitkv_kernelI23Flash_fwd_kernel_traitsILi32ELi64ELi128ELi4ELb0ELb0EN7cutlass6half_tE19Flash_kernel_traitsILi32ELi64ELi128ELi4ES3_EELb1ELb0ELb0ELb1ELb1ELb0ELb1ELb0EEEvNS_16Flash_fwd_paramsE,"ax",@progbits
	.align	128
        .global         _ZN5flash24flash_fwd_splitkv_kernelI23Flash_fwd_kernel_traitsILi32ELi64ELi128ELi4ELb0ELb0EN7cutlass6half_tE19Flash_kernel_traitsILi32ELi64ELi128ELi4ES3_EELb1ELb0ELb0ELb1ELb1ELb0ELb1ELb0EEEvNS_16Flash_fwd_paramsE
        .type           _ZN5flash24flash_fwd_splitkv_kernelI23Flash_fwd_kernel_traitsILi32ELi64ELi128ELi4ELb0ELb0EN7cutlass6half_tE19Flash_kernel_traitsILi32ELi64ELi128ELi4ES3_EELb1ELb0ELb0ELb1ELb1ELb0ELb1ELb0EEEvNS_16Flash_fwd_paramsE,@function
        .size           _ZN5flash24flash_fwd_splitkv_kernelI23Flash_fwd_kernel_traitsILi32ELi64ELi128ELi4ELb0ELb0EN7cutlass6half_tE19Flash_kernel_traitsILi32ELi64ELi128ELi4ES3_EELb1ELb0ELb0ELb1ELb1ELb0ELb1ELb0EEEvNS_16Flash_fwd_paramsE,(.L_x_4926 - _ZN5flash24flash_fwd_splitkv_kernelI23Flash_fwd_kernel_traitsILi32ELi64ELi128ELi4ELb0ELb0EN7cutlass6half_tE19Flash_kernel_traitsILi32ELi64ELi128ELi4ES3_EELb1ELb0ELb0ELb1ELb1ELb0ELb1ELb0EEEvNS_16Flash_fwd_paramsE)
        .other          _ZN5flash24flash_fwd_splitkv_kernelI23Flash_fwd_kernel_traitsILi32ELi64ELi128ELi4ELb0ELb0EN7cutlass6half_tE19Flash_kernel_traitsILi32ELi64ELi128ELi4ES3_EELb1ELb0ELb0ELb1ELb1ELb0ELb1ELb0EEEvNS_16Flash_fwd_paramsE,@"STO_CUDA_ENTRY STV_DEFAULT"
_ZN5flash24flash_fwd_splitkv_kernelI23Flash_fwd_kernel_traitsILi32ELi64ELi128ELi4ELb0ELb0EN7cutlass6half_tE19Flash_kernel_traitsILi32ELi64ELi128ELi4ES3_EELb1ELb0ELb0ELb1ELb1ELb0ELb1ELb0EEEvNS_16Flash_fwd_paramsE:
.text._ZN5flash24flash_fwd_splitkv_kernelI23Flash_fwd_kernel_traitsILi32ELi64ELi128ELi4ELb0ELb0EN7cutlass6half_tE19Flash_kernel_traitsILi32ELi64ELi128ELi4ES3_EELb1ELb0ELb0ELb1ELb1ELb0ELb1ELb0EEEvNS_16Flash_fwd_paramsE:
        /* <DEDUP_REMOVED lines=47> */
[----:B--2---:R-:W-:-:S04]  /*02f0*/  IABS R10, R8 ;  /* 0x00000008000a7213 */ /* 0x004fc80000000000 */
[----:B-1----:R-:W1:Y:S01]  /*0300*/  I2F.RP R4, R10 ;  /* 0x0000000a00047306 */ /* 0x002e620000209400 */
[----:B----4-:R-:W-:-:S05]  /*0310*/  VIADD R0, R0, 0x7f ;  /* 0x0000007f00007836 */ /* 0x010fca0000000000 */
[----:B------:R-:W-:-:S04]  /*0320*/  SHF.R.S32.HI R13, RZ, 0x1f, R0 ;  /* 0x0000001fff0d7819 */ /* 0x000fc80000011400 */
[----:B------:R-:W-:Y:S01]  /*0330*/  LEA.HI R13, R13, R0, RZ, 0x7 ;  /* 0x000000000d0d7211 */ /* 0x000fe200078f38ff */
[----:B-1----:R-:W1:Y:S01]  /*0340*/  MUFU.RCP R6, R4 ;  /* 0x0000000400067308 */ /* 0x002e620000001000 */
[-C--:B------:R-:W-:Y:S02]  /*0350*/  IABS R0, R8.reuse ;  /* 0x0000000800007213 */ /* 0x080fe40000000000 */
[----:B------:R-:W-:-:S03]  /*0360*/  LEA.HI.SX32 R13, R13, R8, 0x19 ;  /* 0x000000080d0d7211 */ /* 0x000fc600078fcaff */
[----:B------:R-:W-:Y:S02]  /*0370*/  IMAD.MOV R0, RZ, RZ, -R0 ;  /* 0x000000ffff007224 */ /* 0x000fe400078e0a00 */
        /* <DEDUP_REMOVED lines=11> */
[----:B------:R-:W2:Y:S01]  /*0430*/  @!P0 LDC.64 R4, c[0x0][0x438] ;  /* 0x00010e00ff048b82 */ /* 0x000ea20000000a00 */
[----:B------:R-:W-:Y:S02]  /*0440*/  IMAD R11, R9, R0, R11 ;  /* 0x00000000090b7224 */ /* 0x000fe400078e020b */
[----:B------:R-:W4:Y:S03]  /*0450*/  S2R R0, SR_CTAID.Y ;  /* 0x0000000000007919 */ /* 0x000f260000002600 */
[----:B------:R-:W-:Y:S02]  /*0460*/  ISETP.GT.U32.AND P2, PT, R10, R11, PT ;  /* 0x0000000b0a00720c */ /* 0x000fe40003f44070 */
[----:B-1----:R-:W-:-:S11]  /*0470*/  @!P0 ISETP.NE.U32.AND P1, PT, R6, RZ, PT ;  /* 0x000000ff0600820c */ /* 0x002fd60003f25070 */
[----:B------:R-:W-:Y:S01]  /*0480*/  @!P2 IMAD.IADD R11, R11, 0x1, -R10 ;  /* 0x000000010b0ba824 */ /* 0x000fe200078e0a0a */
[----:B------:R-:W-:Y:S01]  /*0490*/  @!P0 ISETP.NE.AND.EX P1, PT, R7, RZ, PT, P1 ;  /* 0x000000ff0700820c */ /* 0x000fe20003f25310 */
[----:B------:R-:W-:-:S03]  /*04a0*/  @!P2 VIADD R9, R9, 0x1 ;  /* 0x000000010909a836 */ /* 0x000fc60000000000 */
[----:B--2---:R-:W-:Y:S02]  /*04b0*/  @!P0 SEL R5, R5, RZ, P1 ;  /* 0x000000ff05058207 */ /* 0x004fe40000800000 */
[----:B------:R-:W-:Y:S02]  /*04c0*/  ISETP.GE.U32.AND P3, PT, R11, R10, PT ;  /* 0x0000000a0b00720c */ /* 0x000fe40003f66070 */
[----:B------:R-:W-:Y:S02]  /*04d0*/  @!P0 IADD3 R97, PT, PT, R5, R4, -R21 ;  /* 0x0000000405618210 */ /* 0x000fe40007ffe815 */
[----:B------:R-:W-:Y:S02]  /*04e0*/  ISETP.GE.AND P1, PT, R13, RZ, PT ;  /* 0x000000ff0d00720c */ /* 0x000fe40003f26270 */
[----:B------:R-:W-:Y:S01]  /*04f0*/  ISETP.NE.AND P0, PT, R8, RZ, PT ;  /* 0x000000ff0800720c */ /* 0x000fe20003f05270 */
[----:B------:R-:W-:-:S05]  /*0500*/  VIADD R5, R97, 0x7f ;  /* 0x0000007f61057836 */ /* 0x000fca0000000000 */
[----:B------:R-:W-:Y:S01]  /*0510*/  IADD3 R7, PT, PT, R5, -UR24, R2 ;  /* 0x8000001805077c10 */ /* 0x000fe2000fffe002 */
[----:B------:R-:W-:Y:S01]  /*0520*/  @P3 VIADD R9, R9, 0x1 ;  /* 0x0000000109093836 */ /* 0x000fe20000000000 */
[----:B------:R-:W-:Y:S02]  /*0530*/  SHF.R.S32.HI R6, RZ, 0x1f, R5 ;  /* 0x0000001fff067819 */ /* 0x000fe40000011405 */
[----:B---3--:R-:W-:Y:S01]  /*0540*/  IADD3 R4, PT, PT, R7, 0x40, R88 ;  /* 0x0000004007047810 */ /* 0x008fe20007ffe058 */
[----:B------:R-:W-:Y:S01]  /*0550*/  @!P1 IMAD.MOV R9, RZ, RZ, -R9 ;  /* 0x000000ffff099224 */ /* 0x000fe200078e0a09 */
[----:B------:R-:W-:Y:S02]  /*0560*/  LEA.HI R6, R6, R5, RZ, 0x7 ;  /* 0x0000000506067211 */ /* 0x000fe400078f38ff */
[----:B------:R-:W-:Y:S02]  /*0570*/  @!P0 LOP3.LUT R9, RZ, R8, RZ, 0x33, !PT ;  /* 0x00000008ff098212 */ /* 0x000fe400078e33ff */
[----:B------:R-:W-:-:S02]  /*0580*/  SHF.R.S32.HI R7, RZ, 0x1f, R4 ;  /* 0x0000001fff077819 */ /* 0x000fc40000011404 */
[----:B------:R-:W-:Y:S01]  /*0590*/  SHF.R.S32.HI R6, RZ, 0x7, R6 ;  /* 0x00000007ff067819 */ /* 0x000fe20000011406 */
[----:B----4-:R-:W-:Y:S01]  /*05a0*/  IMAD R137, R9, R0, RZ ;  /* 0x0000000009897224 */ /* 0x010fe200078e02ff */
[----:B------:R-:W-:-:S04]  /*05b0*/  LEA.HI R7, R7, R4, RZ, 0x7 ;  /* 0x0000000407077211 */ /* 0x000fc800078f38ff */
[----:B------:R-:W-:Y:S02]  /*05c0*/  SHF.R.S32.HI R7, RZ, 0x7, R7 ;  /* 0x00000007ff077819 */ /* 0x000fe40000011407 */
[----:B------:R-:W-:-:S04]  /*05d0*/  VIADDMNMX R6, R137, R9, R6, PT ;  /* 0x0000000989067246 */ /* 0x000fc80003800106 */
[----:B------:R-:W-:-:S04]  /*05e0*/  VIMNMX R84, PT, PT, R6, R7, PT ;  /* 0x0000000706547248 */ /* 0x000fc80003fe0100 */
[----:B------:R-:W-:-:S13]  /*05f0*/  ISETP.GE.AND P0, PT, R137, R84, PT ;  /* 0x000000548900720c */ /* 0x000fda0003f06270 */
[----:B------:R-:W-:Y:S05]  /*0600*/  @!P0 BRA `(.L_x_3810) ;  /* 0x0000000000ac8947 */ /* 0x000fea0003800000 */
        /* <DEDUP_REMOVED lines=8> */
[C---:B------:R-:W-:Y:S01]  /*0690*/  VIADD R8, R0.reuse, 0x10 ;  /* 0x0000001000087836 */ /* 0x040fe20000000000 */
[----:B------:R-:W-:Y:S01]  /*06a0*/  LOP3.LUT P4, R4, R133, 0x7, RZ, 0xc0, !PT ;  /* 0x0000000785047812 */ /* 0x000fe2000788c0ff */
[----:B------:R-:W-:Y:S02]  /*06b0*/  IMAD R7, R7, UR24, R2 ;  /* 0x0000001807077c24 */ /* 0x000fe4000f8e0202 */
[----:B------:R-:W-:Y:S01]  /*06c0*/  VIADD R6, R0, 0x20 ;  /* 0x0000002000067836 */ /* 0x000fe20000000000 */
[-C--:B------:R-:W-:Y:S01]  /*06d0*/  ISETP.GE.AND P3, PT, R8, R3.reuse, PT ;  /* 0x000000030800720c */ /* 0x080fe20003f66270 */
[C---:B--2---:R-:W-:Y:S01]  /*06e0*/  IMAD R8, R7.reuse, UR8, RZ ;  /* 0x0000000807087c24 */ /* 0x044fe2000f8e02ff */
[----:B------:R-:W-:Y:S02]  /*06f0*/  IADD3 R2, P0, PT, R7, R0, RZ ;  /* 0x0000000007027210 */ /* 0x000fe40007f1e0ff */
[----:B------:R-:W-:-:S02]  /*0700*/  ISETP.GE.AND P2, PT, R6, R3, PT ;  /* 0x000000030600720c */ /* 0x000fc40003f46270 */
[----:B------:R-:W-:Y:S02]  /*0710*/  LEA R6, P1, R133, R8, 0x2 ;  /* 0x0000000885067211 */ /* 0x000fe400078210ff */
[C---:B------:R-:W-:Y:S01]  /*0720*/  ISETP.GE.OR P4, PT, R0.reuse, R3, P4 ;  /* 0x000000030000720c */ /* 0x040fe20002786670 */
[----:B------:R-:W-:Y:S01]  /*0730*/  VIADD R0, R0, 0x30 ;  /* 0x0000003000007836 */ /* 0x000fe20000000000 */
[----:B------:R-:W-:Y:S02]  /*0740*/  LEA.HI.X.SX32 R7, R7, RZ, 0x1, P0 ;  /* 0x000000ff07077211 */ /* 0x000fe400000f0eff */
[----:B------:R-:W-:Y:S02]  /*0750*/  LEA.HI.X.SX32 R5, R8, RZ, 0x1, P1 ;  /* 0x000000ff08057211 */ /* 0x000fe400008f0eff */
[----:B---3--:R-:W-:Y:S02]  /*0760*/  LEA R8, P0, R2, UR4, 0x2 ;  /* 0x0000000402087c11 */ /* 0x008fe4000f8010ff */
[----:B------:R-:W-:-:S02]  /*0770*/  ISETP.NE.OR P3, PT, R4, RZ, P3 ;  /* 0x000000ff0400720c */ /* 0x000fc40001f65670 */
[----:B------:R-:W-:Y:S02]  /*0780*/  ISETP.NE.OR P2, PT, R4, RZ, P2 ;  /* 0x000000ff0400720c */ /* 0x000fe40001745670 */
[----:B------:R-:W-:Y:S01]  /*0790*/  LEA.HI.X R9, R2, UR5, R7, 0x2, P0 ;  /* 0x0000000502097c11 */ /* 0x000fe200080f1407 */
[----:B------:R-:W-:Y:S01]  /*07a0*/  @!P4 IMAD.MOV.U32 R13, RZ, RZ, -0x800000 ;  /* 0xff800000ff0dc424 */ /* 0x000fe200078e00ff */
[----:B------:R-:W-:Y:S02]  /*07b0*/  ISETP.GE.AND P0, PT, R0, R3, PT ;  /* 0x000000030000720c */ /* 0x000fe40003f06270 */
[----:B----4-:R-:W-:Y:S02]  /*07c0*/  LEA R10, P1, R6, UR6, 0x2 ;  /* 0x00000006060a7c11 */ /* 0x010fe4000f8210ff */
[----:B------:R-:W-:Y:S02]  /*07d0*/  ISETP.NE.OR P0, PT, R4, RZ, P0 ;  /* 0x000000ff0400720c */ /* 0x000fe40000705670 */
[----:B------:R-:W-:Y:S01]  /*07e0*/  LEA.HI.X R11, R6, UR7, R5, 0x2, P1 ;  /* 0x00000007060b7c11 */ /* 0x000fe200088f1405 */
[----:B------:R-:W-:-:S02]  /*07f0*/  @!P3 IMAD.MOV.U32 R7, RZ, RZ, -0x800000 ;  /* 0xff800000ff07b424 */ /* 0x000fc400078e00ff */
        /* <DEDUP_REMOVED lines=12> */
.L_x_3810:
        /* <DEDUP_REMOVED lines=8> */
.L_x_3811:
[----:B------:R-:W2:Y:S02]  /*0940*/  LDCU.64 UR6, c[0x0][0x4e0] ;  /* 0x00009c00ff0677ac */ /* 0x000ea40008000a00 */
[----:B--2---:R-:W-:-:S04]  /*0950*/  UISETP.NE.U32.AND UP0, UPT, UR6, URZ, UPT ;  /* 0x000000ff0600728c */ /* 0x004fc8000bf05070 */
[----:B------:R-:W-:-:S09]  /*0960*/  UISETP.NE.AND.EX UP0, UPT, UR7, URZ, UPT, UP0 ;  /* 0x000000ff0700728c */ /* 0x000fd2000bf05300 */
[----:B------:R-:W-:Y:S05]  /*0970*/  BRA.U !UP0, `(.L_x_3812) ;  /* 0x0000000508787547 */ /* 0x000fea000b800000 */
[----:B------:R-:W2:Y:S01]  /*0980*/  LDC R9, c[0x0][0x4f0] ;  /* 0x00013c00ff097b82 */ /* 0x000ea20000000800 */
[----:B-1----:R-:W-:Y:S01]  /*0990*/  LEA R4, R84, 0xffffff80, 0x7 ;  /* 0xffffff8054047811 */ /* 0x002fe200078e38ff */
[----:B------:R-:W1:Y:S01]  /*09a0*/  LDCU.64 UR4, c[0x0][0x4e8] ;  /* 0x00009d00ff0477ac */ /* 0x000e620008000a00 */
[----:B-----5:R-:W-:Y:S01]  /*09b0*/  MOV R6, RZ ;  /* 0x000000ff00067202 */ /* 0x020fe20000000f00 */
[----:B------:R-:W-:Y:S01]  /*09c0*/  IMAD.MOV.U32 R10, RZ, RZ, RZ ;  /* 0x000000ffff0a7224 */ /* 0x000fe200078e00ff */
[----:B------:R-:W3:Y:S01]  /*09d0*/  LDCU.64 UR20, c[0x0][0x3a0] ;  /* 0x00007400ff1477ac */ /* 0x000ee20008000a00 */
[----:B------:R-:W4:Y:S01]  /*09e0*/  LDCU.64 UR18, c[0x0][0x3b8] ;  /* 0x00007700ff1277ac */ /* 0x000f220008000a00 */
[----:B------:R-:W4:Y:S01]  /*09f0*/  LDCU.64 UR16, c[0x0][0x3c0] ;  /* 0x00007800ff1077ac */ /* 0x000f220008000a00 */
[----:B------:R-:W4:Y:S01]  /*0a00*/  LDCU.128 UR8, c[0x0][0x3d0] ;  /* 0x00007a00ff0877ac */ /* 0x000f220008000c00 */
[----:B--2---:R-:W-:-:S04]  /*0a10*/  IABS R5, R9 ;  /* 0x0000000900057213 */ /* 0x004fc80000000000 */
[----:B------:R-:W2:Y:S08]  /*0a20*/  I2F.RP R8, R5 ;  /* 0x0000000500087306 */ /* 0x000eb00000209400 */
[----:B--2---:R-:W2:Y:S02]  /*0a30*/  MUFU.RCP R7, R8 ;  /* 0x0000000800077308 */ /* 0x004ea40000001000 */
[----:B--2---:R-:W-:-:S06]  /*0a40*/  IADD3 R7, PT, PT, R7, 0xffffffe, RZ ;  /* 0x0ffffffe07077810 */ /* 0x004fcc0007ffe0ff */
[----:B------:R-:W2:Y:S02]  /*0a50*/  F2I.FTZ.U32.TRUNC.NTZ R7, R7 ;  /* 0x0000000700077305 */ /* 0x000ea4000021f000 */
[----:B--2---:R-:W-:-:S04]  /*0a60*/  IMAD.MOV R0, RZ, RZ, -R7 ;  /* 0x000000ffff007224 */ /* 0x004fc800078e0a07 */
[----:B------:R-:W-:Y:S01]  /*0a70*/  IMAD R3, R0, R5, RZ ;  /* 0x0000000500037224 */ /* 0x000fe200078e02ff */
[----:B------:R-:W-:-:S03]  /*0a80*/  IABS R0, R4 ;  /* 0x0000000400007213 */ /* 0x000fc60000000000 */
[----:B------:R-:W-:-:S04]  /*0a90*/  IMAD.HI.U32 R6, R7, R3, R6 ;  /* 0x0000000307067227 */ /* 0x000fc800078e0006 */
[----:B------:R-:W-:-:S04]  /*0aa0*/  IMAD.MOV.U32 R3, RZ, RZ, R0 ;  /* 0x000000ffff037224 */ /* 0x000fc800078e0000 */
[----:B------:R-:W-:-:S04]  /*0ab0*/  IMAD.HI.U32 R8, R6, R3, RZ ;  /* 0x0000000306087227 */ /* 0x000fc800078e00ff */
[----:B-1----:R-:W-:Y:S01]  /*0ac0*/  IMAD.WIDE.U32 R6, R145, UR4, RZ ;  /* 0x0000000491067c25 */ /* 0x002fe2000f8e00ff */
[----:B------:R-:W-:-:S03]  /*0ad0*/  IADD3 R0, PT, PT, -R8, RZ, RZ ;  /* 0x000000ff08007210 */ /* 0x000fc60007ffe1ff */
[----:B------:R-:W-:Y:S01]  /*0ae0*/  IMAD R147, R145, UR5, R7 ;  /* 0x0000000591937c24 */ /* 0x000fe2000f8e0207 */
[----:B------:R-:W1:Y:S01]  /*0af0*/  LDCU.64 UR4, c[0x0][0x3a8] ;  /* 0x00007500ff0477ac */ /* 0x000e620008000a00 */
[C---:B------:R-:W-:Y:S01]  /*0b00*/  IMAD R0, R5.reuse, R0, R3 ;  /* 0x0000000005007224 */ /* 0x040fe200078e0203 */
[----:B------:R-:W2:Y:S04]  /*0b10*/  LDC R7, c[0x0][0x3e8] ;  /* 0x0000fa00ff077b82 */ /* 0x000ea80000000800 */
[----:B------:R-:W-:-:S13]  /*0b20*/  ISETP.GT.U32.AND P2, PT, R5, R0, PT ;  /* 0x000000000500720c */ /* 0x000fda0003f44070 */
[----:B------:R-:W-:Y:S01]  /*0b30*/  @!P2 IMAD.IADD R0, R0, 0x1, -R5 ;  /* 0x000000010000a824 */ /* 0x000fe200078e0a05 */
[----:B------:R-:W-:Y:S02]  /*0b40*/  @!P2 IADD3 R8, PT, PT, R8, 0x1, RZ ;  /* 0x000000010808a810 */ /* 0x000fe40007ffe0ff */
[----:B------:R-:W-:Y:S02]  /*0b50*/  ISETP.NE.AND P2, PT, R9, RZ, PT ;  /* 0x000000ff0900720c */ /* 0x000fe40003f45270 */
[----:B------:R-:W-:Y:S02]  /*0b60*/  ISETP.GE.U32.AND P0, PT, R0, R5, PT ;  /* 0x000000050000720c */ /* 0x000fe40003f06070 */
[----:B------:R-:W-:-:S04]  /*0b70*/  LOP3.LUT R0, R4, R9, RZ, 0x3c, !PT ;  /* 0x0000000904007212 */ /* 0x000fc800078e3cff */
[----:B------:R-:W-:-:S07]  /*0b80*/  ISETP.GE.AND P1, PT, R0, RZ, PT ;  /* 0x000000ff0000720c */ /* 0x000fce0003f26270 */
[----:B------:R-:W-:Y:S02]  /*0b90*/  @P0 IADD3 R8, PT, PT, R8, 0x1, RZ ;  /* 0x0000000108080810 */ /* 0x000fe40007ffe0ff */
[----:B------:R-:W-:-:S04]  /*0ba0*/  LEA R146, P0, R6, UR6, 0x2 ;  /* 0x0000000606927c11 */ /* 0x000fc8000f8010ff */
[----:B------:R-:W-:Y:S01]  /*0bb0*/  @!P1 IMAD.MOV R8, RZ, RZ, -R8 ;  /* 0x000000ffff089224 */ /* 0x000fe200078e0a08 */
[----:B------:R-:W-:Y:S02]  /*0bc0*/  LEA.HI.X R147, R6, UR7, R147, 0x2, P0 ;  /* 0x0000000706937c11 */ /* 0x000fe400080f1493 */
[----:B------:R-:W-:-:S05]  /*0bd0*/  @!P2 LOP3.LUT R8, RZ, R9, RZ, 0x33, !PT ;  /* 0x00000009ff08a212 */ /* 0x000fca00078e33ff */
[----:B------:R-:W-:-:S05]  /*0be0*/  IMAD.WIDE R16, R8, 0x4, R146 ;  /* 0x0000000408107825 */ /* 0x000fca00078e0292 */
[----:B------:R-:W3:Y:S01]  /*0bf0*/  LDG.E R3, desc[UR26][R16.64] ;  /* 0x0000001a10037981 */ /* 0x000ee2000c1e1900 */
[----:B--2---:R-:W-:Y:S01]  /*0c00*/  IABS R6, R7 ;  /* 0x0000000700067213 */ /* 0x004fe20000000000 */
[----:B------:R-:W-:-:S03]  /*0c10*/  IMAD.MOV R8, RZ, RZ, -R8 ;  /* 0x000000ffff087224 */ /* 0x000fc600078e0a08 */
[----:B------:R-:W2:Y:S01]  /*0c20*/  I2F.RP R13, R6 ;  /* 0x00000006000d7306 */ /* 0x000ea20000209400 */
[----:B------:R-:W-:-:S07]  /*0c30*/  IMAD R4, R9, R8, R4 ;  /* 0x0000000809047224 */ /* 0x000fce00078e0204 */
[----:B--2---:R-:W2:Y:S02]  /*0c40*/  MUFU.RCP R11, R13 ;  /* 0x0000000d000b7308 */ /* 0x004ea40000001000 */
[----:B--2---:R-:W-:-:S06]  /*0c50*/  IADD3 R11, PT, PT, R11, 0xffffffe, RZ ;  /* 0x0ffffffe0b0b7810 */ /* 0x004fcc0007ffe0ff */
[----:B------:R-:W2:Y:S02]  /*0c60*/  F2I.FTZ.U32.TRUNC.NTZ R11, R11 ;  /* 0x0000000b000b7305 */ /* 0x000ea4000021f000 */
[----:B--2---:R-:W-:-:S05]  /*0c70*/  IADD3 R0, PT, PT, RZ, -R11, RZ ;  /* 0x8000000bff007210 */ /* 0x004fca0007ffe0ff */
[----:B------:R-:W-:Y:S01]  /*0c80*/  IMAD R5, R0, R6, RZ ;  /* 0x0000000600057224 */ /* 0x000fe200078e02ff */
[----:B------:R-:W-:-:S03]  /*0c90*/  IABS R0, R12 ;  /* 0x0000000c00007213 */ /* 0x000fc60000000000 */
[----:B------:R-:W-:-:S06]  /*0ca0*/  IMAD.HI.U32 R5, R11, R5, R10 ;  /* 0x000000050b057227 */ /* 0x000fcc00078e000a */
[----:B------:R-:W-:-:S05]  /*0cb0*/  IMAD.HI.U32 R10, R5, R0, RZ ;  /* 0x00000000050a7227 */ /* 0x000fca00078e00ff */
[----:B------:R-:W-:-:S05]  /*0cc0*/  IADD3 R5, PT, PT, -R10, RZ, RZ ;  /* 0x000000ff0a057210 */ /* 0x000fca0007ffe1ff */
        /* <DEDUP_REMOVED lines=8> */
[----:B------:R-:W-:-:S05]  /*0d50*/  @P2 IADD3 R10, PT, PT, R10, 0x1, RZ ;  /* 0x000000010a0a2810 */ /* 0x000fca0007ffe0ff */
[----:B------:R-:W-:Y:S01]  /*0d60*/  @!P0 IMAD.MOV R10, RZ, RZ, -R10 ;  /* 0x000000ffff0a8224 */ /* 0x000fe200078e0a0a */
        /* <DEDUP_REMOVED lines=9> */
[----:B------:R-:W-:-:S02]  /*0e00*/  IADD3 R9, PT, PT, R9, R6, RZ ;  /* 0x0000000609097210 */ /* 0x000fc40007ffe0ff */
[----:B------:R-:W-:Y:S01]  /*0e10*/  IADD3 R17, PT, PT, R17, R0, RZ ;  /* 0x0000000011117210 */ /* 0x000fe20007ffe0ff */
[C---:B----4-:R-:W-:Y:S01]  /*0e20*/  IMAD R5, R3.reuse, UR18, RZ ;  /* 0x0000001203057c24 */ /* 0x050fe2000f8e02ff */
[----:B------:R-:W-:Y:S01]  /*0e30*/  SHF.R.S32.HI R0, RZ, 0x1f, R10 ;  /* 0x0000001fff007819 */ /* 0x000fe2000001140a */
[----:B------:R-:W-:Y:S02]  /*0e40*/  IMAD R3, R3, UR16, RZ ;  /* 0x0000001003037c24 */ /* 0x000fe4000f8e02ff */
[----:B------:R-:W-:-:S04]  /*0e50*/  IMAD.WIDE.U32 R16, R4, UR16, R16 ;  /* 0x0000001004107c25 */ /* 0x000fc8000f8e0010 */
[C---:B------:R-:W-:Y:S02]  /*0e60*/  IMAD R3, R4.reuse, UR17, R3 ;  /* 0x0000001104037c24 */ /* 0x040fe4000f8e0203 */
[C---:B------:R-:W-:Y:S02]  /*0e70*/  IMAD R5, R4.reuse, UR19, R5 ;  /* 0x0000001304057c24 */ /* 0x040fe4000f8e0205 */
[----:B------:R-:W-:Y:S01]  /*0e80*/  IMAD.WIDE.U32 R8, R4, UR18, R8 ;  /* 0x0000001204087c25 */ /* 0x000fe2000f8e0008 */
[----:B------:R-:W-:-:S03]  /*0e90*/  IADD3 R17, PT, PT, R17, R3, RZ ;  /* 0x0000000311117210 */ /* 0x000fc60007ffe0ff */
[----:B------:R-:W-:Y:S02]  /*0ea0*/  IMAD.IADD R9, R9, 0x1, R5 ;  /* 0x0000000109097824 */ /* 0x000fe400078e0205 */
[C---:B------:R-:W-:Y:S02]  /*0eb0*/  IMAD R3, R0.reuse, UR8, RZ ;  /* 0x0000000800037c24 */ /* 0x040fe4000f8e02ff */
        /* <DEDUP_REMOVED lines=10> */
.L_x_3812:
[----:B------:R-:W2:Y:S01]  /*0f60*/  LDC R3, c[0x0][0x3e8] ;  /* 0x0000fa00ff037b82 */ /* 0x000ea20000000800 */
[----:B------:R-:W3:Y:S01]  /*0f70*/  LDCU.64 UR18, c[0x0][0x3b8] ;  /* 0x00007700ff1277ac */ /* 0x000ee20008000a00 */
[----:B------:R-:W-:Y:S02]  /*0f80*/  IABS R8, R12 ;  /* 0x0000000c00087213 */ /* 0x000fe40000000000 */
[----:B------:R-:W-:Y:S02]  /*0f90*/  CS2R R146, SRZ ;  /* 0x0000000000927805 */ /* 0x000fe4000001ff00 */
[----:B------:R-:W-:Y:S01]  /*0fa0*/  SHF.R.S32.HI R16, RZ, 0x1f, R21 ;  /* 0x0000001fff107819 */ /* 0x000fe20000011415 */
[----:B------:R-:W4:Y:S01]  /*0fb0*/  LDCU.64 UR16, c[0x0][0x3c0] ;  /* 0x00007800ff1077ac */ /* 0x000f220008000a00 */
[----:B------:R-:W1:Y:S03]  /*0fc0*/  LDCU.64 UR20, c[0x0][0x3a0] ;  /* 0x00007400ff1477ac */ /* 0x000e660008000a00 */
[----:B---3--:R-:W-:-:S04]  /*0fd0*/  IMAD R18, R16, UR18, RZ ;  /* 0x0000001210127c24 */ /* 0x008fc8000f8e02ff */
[----:B------:R-:W-:Y:S01]  /*0fe0*/  IMAD R18, R21, UR19, R18 ;  /* 0x0000001315127c24 */ /* 0x000fe2000f8e0212 */
[----:B--2---:R-:W-:Y:S01]  /*0ff0*/  IABS R10, R3 ;  /* 0x00000003000a7213 */ /* 0x004fe20000000000 */
[----:B----4-:R-:W-:-:S03]  /*1000*/  IMAD R16, R16, UR16, RZ ;  /* 0x0000001010107c24 */ /* 0x010fc6000f8e02ff */
[----:B------:R-:W1:Y:S01]  /*1010*/  I2F.RP R7, R10 ;  /* 0x0000000a00077306 */ /* 0x000e620000209400 */
[----:B------:R-:W-:-:S07]  /*1020*/  IMAD R16, R21, UR17, R16 ;  /* 0x0000001115107c24 */ /* 0x000fce000f8e0210 */
[----:B-1----:R-:W1:Y:S02]  /*1030*/  MUFU.RCP R4, R7 ;  /* 0x0000000700047308 */ /* 0x002e640000001000 */
[----:B-1----:R-:W-:-:S06]  /*1040*/  IADD3 R4, PT, PT, R4, 0xffffffe, RZ ;  /* 0x0ffffffe04047810 */ /* 0x002fcc0007ffe0ff */
        /* <DEDUP_REMOVED lines=8> */
[----:B------:R-:W-:Y:S02]  /*10d0*/  IMAD R7, R10, R7, R8 ;  /* 0x000000070a077224 */ /* 0x000fe400078e0208 */
[----:B------:R-:W-:-:S03]  /*10e0*/  IMAD.WIDE.U32 R8, R21, UR18, RZ ;  /* 0x0000001215087c25 */ /* 0x000fc6000f8e00ff */
[----:B------:R-:W-:Y:S01]  /*10f0*/  ISETP.GT.U32.AND P0, PT, R10, R7, PT ;  /* 0x000000070a00720c */ /* 0x000fe20003f04070 */
[----:B------:R-:W-:Y:S01]  /*1100*/  IMAD.WIDE.U32 R20, R21, UR16, RZ ;  /* 0x0000001015147c25 */ /* 0x000fe2000f8e00ff */
[----:B------:R-:W-:Y:S02]  /*1110*/  IADD3 R19, PT, PT, R9, R18, RZ ;  /* 0x0000001209137210 */ /* 0x000fe40007ffe0ff */
[----:B-----5:R-:W-:Y:S02]  /*1120*/  SHF.R.S32.HI R9, RZ, 0x1f, R6 ;  /* 0x0000001fff097819 */ /* 0x020fe40000011406 */
[----:B------:R-:W-:Y:S02]  /*1130*/  MOV R18, R8 ;  /* 0x0000000800127202 */ /* 0x000fe40000000f00 */
[----:B------:R-:W-:Y:S01]  /*1140*/  IADD3 R17, PT, PT, R21, R16, RZ ;  /* 0x0000001015117210 */ /* 0x000fe20007ffe0ff */
[----:B------:R-:W-:Y:S02]  /*1150*/  IMAD.MOV.U32 R16, RZ, RZ, R20 ;  /* 0x000000ffff107224 */ /* 0x000fe400078e0014 */
[----:B-1----:R-:W-:-:S02]  /*1160*/  IMAD R8, R9, R4, RZ ;  /* 0x0000000409087224 */ /* 0x002fc400078e02ff */
[-C--:B------:R-:W-:Y:S01]  /*1170*/  @!P0 IADD3 R7, PT, PT, R7, -R10.reuse, RZ ;  /* 0x8000000a07078210 */ /* 0x080fe20007ffe0ff */
[----:B------:R-:W-:Y:S01]  /*1180*/  IMAD R9, R9, UR20, RZ ;  /* 0x0000001409097c24 */ /* 0x000fe2000f8e02ff */
[----:B------:R-:W-:Y:S01]  /*1190*/  @!P0 IADD3 R0, PT, PT, R0, 0x1, RZ ;  /* 0x0000000100008810 */ /* 0x000fe20007ffe0ff */
[----:B------:R-:W-:Y:S01]  /*11a0*/  IMAD R8, R6, R5, R8 ;  /* 0x0000000506087224 */ /* 0x000fe200078e0208 */
[----:B------:R-:W-:Y:S01]  /*11b0*/  LOP3.LUT R5, R12, R3, RZ, 0x3c, !PT ;  /* 0x000000030c057212 */ /* 0x000fe200078e3cff */
[C---:B------:R-:W-:Y:S01]  /*11c0*/  IMAD R9, R6.reuse, UR21, R9 ;  /* 0x0000001506097c24 */ /* 0x040fe2000f8e0209 */
[----:B------:R-:W-:Y:S01]  /*11d0*/  ISETP.GE.U32.AND P2, PT, R7, R10, PT ;  /* 0x0000000a0700720c */ /* 0x000fe20003f46070 */
[C---:B------:R-:W-:Y:S01]  /*11e0*/  IMAD.WIDE.U32 R18, R6.reuse, UR20, R18 ;  /* 0x0000001406127c25 */ /* 0x040fe2000f8e0012 */
[----:B------:R-:W-:Y:S02]  /*11f0*/  ISETP.GE.AND P1, PT, R5, RZ, PT ;  /* 0x000000ff0500720c */ /* 0x000fe40003f26270 */
[----:B------:R-:W-:Y:S01]  /*1200*/  ISETP.NE.AND P0, PT, R3, RZ, PT ;  /* 0x000000ff0300720c */ /* 0x000fe20003f05270 */
[----:B------:R-:W-:Y:S01]  /*1210*/  IMAD.WIDE.U32 R16, R6, R4, R16 ;  /* 0x0000000406107225 */ /* 0x000fe200078e0010 */
[----:B------:R-:W-:Y:S01]  /*1220*/  LEA R10, R84, 0xffffff80, 0x7 ;  /* 0xffffff80540a7811 */ /* 0x000fe200078e38ff */
[----:B------:R-:W1:Y:S01]  /*1230*/  LDC.64 R6, c[0x0][0x3d0] ;  /* 0x0000f400ff067b82 */ /* 0x000e620000000a00 */
[----:B------:R-:W-:-:S02]  /*1240*/  IADD3 R19, PT, PT, R19, R9, RZ ;  /* 0x0000000913137210 */ /* 0x000fc40007ffe0ff */
[----:B------:R-:W-:Y:S02]  /*1250*/  SHF.R.S32.HI R9, RZ, 0x1f, R10 ;  /* 0x0000001fff097819 */ /* 0x000fe4000001140a */
[----:B------:R-:W-:Y:S01]  /*1260*/  IADD3 R17, PT, PT, R17, R8, RZ ;  /* 0x0000000811117210 */ /* 0x000fe20007ffe0ff */
[----:B------:R-:W-:Y:S01]  /*1270*/  IMAD.WIDE.U32 R18, R10, UR18, R18 ;  /* 0x000000120a127c25 */ /* 0x000fe2000f8e0012 */
[----:B------:R-:W-:Y:S01]  /*1280*/  @P2 IADD3 R0, PT, PT, R0, 0x1, RZ ;  /* 0x0000000100002810 */ /* 0x000fe20007ffe0ff */
[----:B------:R-:W2:Y:S02]  /*1290*/  LDC.64 R4, c[0x0][0x3d8] ;  /* 0x0000f600ff047b82 */ /* 0x000ea40000000a00 */
[C---:B------:R-:W-:Y:S02]  /*12a0*/  IMAD R11, R9.reuse, UR18, RZ ;  /* 0x00000012090b7c24 */ /* 0x040fe4000f8e02ff */
[----:B------:R-:W-:Y:S01]  /*12b0*/  @!P1 IMAD.MOV R0, RZ, RZ, -R0 ;  /* 0x000000ffff009224 */ /* 0x000fe200078e0a00 */
[----:B------:R-:W-:Y:S01]  /*12c0*/  @!P0 LOP3.LUT R0, RZ, R3, RZ, 0x33, !PT ;  /* 0x00000003ff008212 */ /* 0x000fe200078e33ff */
[----:B------:R-:W-:-:S02]  /*12d0*/  IMAD R9, R9, UR16, RZ ;  /* 0x0000001009097c24 */ /* 0x000fc4000f8e02ff */
[C---:B------:R-:W-:Y:S01]  /*12e0*/  IMAD R11, R10.reuse, UR19, R11 ;  /* 0x000000130a0b7c24 */ /* 0x040fe2000f8e020b */
[----:B------:R-:W-:Y:S01]  /*12f0*/  SHF.R.S32.HI R3, RZ, 0x1f, R0 ;  /* 0x0000001fff037819 */ /* 0x000fe20000011400 */
[C---:B------:R-:W-:Y:S02]  /*1300*/  IMAD R9, R10.reuse, UR17, R9 ;  /* 0x000000110a097c24 */ /* 0x040fe4000f8e0209 */
[----:B------:R-:W-:Y:S01]  /*1310*/  IMAD.WIDE.U32 R16, R10, UR16, R16 ;  /* 0x000000100a107c25 */ /* 0x000fe2000f8e0010 */
[----:B------:R-:W-:-:S03]  /*1320*/  IADD3 R19, PT, PT, R19, R11, RZ ;  /* 0x0000000b13137210 */ /* 0x000fc60007ffe0ff */
[-C--:B-1----:R-:W-:Y:S01]  /*1330*/  IMAD R8, R3, R6.reuse, RZ ;  /* 0x0000000603087224 */ /* 0x082fe200078e02ff */
[----:B------:R-:W-:Y:S01]  /*1340*/  IADD3 R17, PT, PT, R17, R9, RZ ;  /* 0x0000000911117210 */ /* 0x000fe20007ffe0ff */
[----:B------:R-:W-:-:S04]  /*1350*/  IMAD.WIDE.U32 R18, R0, R6, R18 ;  /* 0x0000000600127225 */ /* 0x000fc800078e0012 */
[C---:B------:R-:W-:Y:S02]  /*1360*/  IMAD R7, R0.reuse, R7, R8 ;  /* 0x0000000700077224 */ /* 0x040fe400078e0208 */
[-C--:B--2---:R-:W-:Y:S02]  /*1370*/  IMAD R3, R3, R4.reuse, RZ ;  /* 0x0000000403037224 */ /* 0x084fe400078e02ff */
[----:B------:R-:W-:Y:S01]  /*1380*/  IMAD.WIDE.U32 R8, R0, R4, R16 ;  /* 0x0000000400087225 */ /* 0x000fe200078e0010 */
[----:B------:R-:W-:-:S03]  /*1390*/  MOV R4, R18 ;  /* 0x0000001200047202 */ /* 0x000fc60000000f00 */
[----:B------:R-:W-:Y:S01]  /*13a0*/  IMAD R3, R0, R5, R3 ;  /* 0x0000000500037224 */ /* 0x000fe200078e0203 */
[----:B------:R-:W-:-:S04]  /*13b0*/  IADD3 R0, PT, PT, R19, R7, RZ ;  /* 0x0000000713007210 */ /* 0x000fc80007ffe0ff */
[----:B------:R-:W-:-:S07]  /*13c0*/  IADD3 R3, PT, PT, R9, R3, RZ ;  /* 0x0000000309037210 */ /* 0x000fce0007ffe0ff */
.L_x_3813:
[----:B------:R-:W1:Y:S01]  /*13d0*/  LDCU.128 UR12, c[0x0][0x390] ;  /* 0x00007200ff0c77ac */ /* 0x000e620008000c00 */
[C---:B------:R-:W-:Y:S01]  /*13e0*/  IMAD.SHL.U32 R144, R133.reuse, 0x8, RZ ;  /* 0x0000000885907824 */ /* 0x040fe200078e00ff */
[C---:B------:R-:W-:Y:S01]  /*13f0*/  LOP3.LUT R143, R133.reuse, 0x18, RZ, 0xc0, !PT ;  /* 0x00000018858f7812 */ /* 0x040fe200078ec0ff */
[----:B------:R-:W-:Y:S01]  /*1400*/  IMAD.MOV.U32 R19, RZ, RZ, RZ ;  /* 0x000000ffff137224 */ /* 0x000fe200078e00ff */
[----:B------:R-:W2:Y:S01]  /*1410*/  LDCU.64 UR4, c[0x0][0x3b0] ;  /* 0x00007600ff0477ac */ /* 0x000ea20008000a00 */
[----:B------:R-:W3:Y:S01]  /*1420*/  S2UR UR25, SR_CgaCtaId ;  /* 0x00000000001979c3 */ /* 0x000ee20000008800 */
[C---:B------:R-:W-:Y:S01]  /*1430*/  LOP3.LUT R18, R144.reuse, 0x18, RZ, 0xc0, !PT ;  /* 0x0000001890127812 */ /* 0x040fe200078ec0ff */
[----:B------:R-:W-:Y:S01]  /*1440*/  IMAD.MOV.U32 R17, RZ, RZ, RZ ;  /* 0x000000ffff117224 */ /* 0x000fe200078e00ff */
[----:B------:R-:W4:Y:S01]  /*1450*/  LDCU.64 UR22, c[0x0][0x3c8] ;  /* 0x00007900ff1677ac */ /* 0x000f220008000a00 */
[----:B------:R-:W-:Y:S01]  /*1460*/  LOP3.LUT R6, R144, 0xd8, RZ, 0xc0, !PT ;  /* 0x000000d890067812 */ /* 0x000fe200078ec0ff */
[C---:B------:R-:W-:Y:S01]  /*1470*/  IMAD.SHL.U32 R132, R133.reuse, 0x4, RZ ;  /* 0x0000000485847824 */ /* 0x040fe200078e00ff */
[C---:B------:R-:W-:Y:S01]  /*1480*/  IADD3 R4, P0, PT, R18.reuse, R4, RZ ;  /* 0x0000000412047210 */ /* 0x040fe20007f1e0ff */
[----:B------:R-:W5:Y:S01]  /*1490*/  LDCU.128 UR8, c[0x0][0x380] ;  /* 0x00007000ff0877ac */ /* 0x000f620008000c00 */
[----:B------:R-:W-:Y:S01]  /*14a0*/  IADD3 R8, P2, PT, R18, R8, RZ ;  /* 0x0000000812087210 */ /* 0x000fe20007f5e0ff */
[C---:B------:R-:W-:Y:S01]  /*14b0*/  IMAD.SHL.U32 R135, R133.reuse, 0x10, RZ ;  /* 0x0000001085877824 */ /* 0x040fe200078e00ff */
[----:B------:R-:W-:Y:S01]  /*14c0*/  LOP3.LUT R5, R144, 0x1f20, RZ, 0xc0, !PT ;  /* 0x00001f2090057812 */ /* 0x000fe200078ec0ff */
[----:B------:R-:W-:Y:S01]  /*14d0*/  IMAD.SHL.U32 R86, R133, 0x20, RZ ;  /* 0x0000002085567824 */ /* 0x000fe200078e00ff */
[----:B------:R-:W-:Y:S01]  /*14e0*/  LOP3.LUT R6, R6, R143, RZ, 0x3c, !PT ;  /* 0x0000008f06067212 */ /* 0x000fe200078e3cff */
[----:B-1----:R-:W-:Y:S01]  /*14f0*/  IMAD.WIDE.U32 R18, R145, UR14, R18 ;  /* 0x0000000e91127c25 */ /* 0x002fe2000f8e0012 */
[----:B------:R-:W-:-:S02]  /*1500*/  SHF.R.U32.HI R16, RZ, 0x2, R133 ;  /* 0x00000002ff107819 */ /* 0x000fc40000011685 */
[----:B------:R-:W-:Y:S01]  /*1510*/  SHF.R.S32.HI R7, RZ, 0x1f, R12 ;  /* 0x0000001fff077819 */ /* 0x000fe2000001140c */
[----:B------:R-:W-:Y:S01]  /*1520*/  IMAD R19, R145, UR15, R19 ;  /* 0x0000000f91137c24 */ /* 0x000fe2000f8e0213 */
[----:B--2---:R-:W-:Y:S01]  /*1530*/  USHF.L.U32 UR15, UR4, 0x5, URZ ;  /* 0x00000005040f7899 */ /* 0x004fe200080006ff */
[----:B------:R-:W-:Y:S01]  /*1540*/  LOP3.LUT R6, R5, R6, RZ, 0xfc, !PT ;  /* 0x0000000605067212 */ /* 0x000fe200078efcff */
[----:B------:R-:W-:Y:S01]  /*1550*/  USHF.L.U64.HI UR14, UR4, 0x5, UR5 ;  /* 0x00000005040e7899 */ /* 0x000fe20008010205 */
[----:B------:R-:W-:Y:S01]  /*1560*/  IMAD.X R5, RZ, RZ, R0, P0 ;  /* 0x000000ffff057224 */ /* 0x000fe200000e0600 */
[----:B------:R-:W-:Y:S01]  /*1570*/  SHF.R.U32.HI R136, RZ, 0x1, R133 ;  /* 0x00000001ff887819 */ /* 0x000fe20000011685 */
[----:B------:R-:W-:Y:S01]  /*1580*/  IMAD.WIDE.U32 R14, R15, 0x40, R16 ;  /* 0x000000400f0e7825 */ /* 0x000fe200078e0010 */
[----:B------:R-:W-:Y:S02]  /*1590*/  LOP3.LUT R17, R16, 0x7, RZ, 0xc0, !PT ;  /* 0x0000000710117812 */ /* 0x000fe400078ec0ff */
[----:B------:R-:W-:Y:S01]  /*15a0*/  LOP3.LUT R85, R136, 0x8, RZ, 0xc0, !PT ;  /* 0x0000000888557812 */ /* 0x000fe200078ec0ff */
[----:B----4-:R-:W-:-:S02]  /*15b0*/  IMAD R7, R7, UR22, RZ ;  /* 0x0000001607077c24 */ /* 0x010fc4000f8e02ff */
[----:B------:R-:W-:-:S04]  /*15c0*/  IMAD.WIDE.U32 R4, R16, UR18, R4 ;  /* 0x0000001210047c25 */ /* 0x000fc8000f8e0004 */
[----:B------:R-:W-:Y:S01]  /*15d0*/  IMAD.U32 R10, RZ, RZ, UR15 ;  /* 0x0000000fff0a7e24 */ /* 0x000fe2000f8e00ff */
[----:B-----5:R-:W-:Y:S01]  /*15e0*/  LEA R138, P0, R4, UR10, 0x1 ;  /* 0x0000000a048a7c11 */ /* 0x020fe2000f8008ff */
[----:B------:R-:W-:Y:S02]  /*15f0*/  IMAD.U32 R11, RZ, RZ, UR14 ;  /* 0x0000000eff0b7e24 */ /* 0x000fe4000f8e00ff */
[C---:B------:R-:W-:Y:S02]  /*1600*/  IMAD R7, R12.reuse, UR23, R7 ;  /* 0x000000170c077c24 */ /* 0x040fe4000f8e0207 */
[----:B------:R-:W-:-:S04]  /*1610*/  IMAD.WIDE.U32 R12, R12, UR22, R18 ;  /* 0x000000160c0c7c25 */ /* 0x000fc8000f8e0012 */
[----:B------:R-:W-:Y:S02]  /*1620*/  IMAD R139, R16, UR19, R5 ;  /* 0x00000013108b7c24 */ /* 0x000fe4000f8e0205 */
[----:B------:R-:W-:Y:S02]  /*1630*/  IMAD R0, R15, UR4, RZ ;  /* 0x000000040f007c24 */ /* 0x000fe4000f8e02ff */
[----:B------:R-:W-:Y:S01]  /*1640*/  IMAD.WIDE.U32 R10, R14, UR4, R10 ;  /* 0x000000040e0a7c25 */ /* 0x000fe2000f8e000a */
[----:B------:R-:W-:-:S03]  /*1650*/  LEA.HI.X R139, R4, UR11, R139, 0x1, P0 ;  /* 0x0000000b048b7c11 */ /* 0x000fc600080f0c8b */
[----:B------:R-:W-:Y:S01]  /*1660*/  IMAD.IADD R13, R13, 0x1, R7 ;  /* 0x000000010d0d7824 */ /* 0x000fe200078e0207 */
[----:B------:R-:W-:Y:S01]  /*1670*/  IADD3 R4, P0, PT, R12, R10, RZ ;  /* 0x0000000a0c047210 */ /* 0x000fe20007f1e0ff */
[C---:B------:R-:W-:Y:S01]  /*1680*/  IMAD R0, R14.reuse, UR5, R0 ;  /* 0x000000050e007c24 */ /* 0x040fe2000f8e0200 */
[----:B------:R-:W-:Y:S01]  /*1690*/  UMOV UR5, 0x400 ;  /* 0x0000040000057882 */ /* 0x000fe20000000000 */
[----:B------:R-:W-:Y:S01]  /*16a0*/  IMAD.WIDE.U32 R14, R14, UR4, R12 ;  /* 0x000000040e0e7c25 */ /* 0x000fe2000f8e000c */
[----:B---3--:R-:W-:Y:S02]  /*16b0*/  ULEA UR5, UR25, UR5, 0x18 ;  /* 0x0000000519057291 */ /* 0x008fe4000f8ec0ff */
[----:B------:R-:W-:Y:S01]  /*16c0*/  IADD3.X R11, PT, PT, R13, R0, R11, P0, !PT ;  /* 0x000000000d0b7210 */ /* 0x000fe200007fe40b */
[----:B------:R-:W-:Y:S01]  /*16d0*/  USHF.L.U32 UR4, UR18, 0x6, URZ ;  /* 0x0000000612047899 */ /* 0x000fe200080006ff */
[----:B------:R-:W-:Y:S01]  /*16e0*/  LEA R10, P0, R4, UR8, 0x1 ;  /* 0x00000008040a7c11 */ /* 0x000fe2000f8008ff */
[----:B------:R-:W-:Y:S01]  /*16f0*/  IMAD.IADD R5, R15, 0x1, R0 ;  /* 0x000000010f057824 */ /* 0x000fe200078e0200 */
[----:B------:R-:W-:Y:S01]  /*1700*/  LEA R12, P1, R14, UR8, 0x1 ;  /* 0x000000080e0c7c11 */ /* 0x000fe2000f8208ff */
[----:B------:R-:W-:Y:S01]  /*1710*/  USHF.L.U64.HI UR8, UR18, 0x6, UR19 ;  /* 0x0000000612087899 */ /* 0x000fe20008010213 */
[----:B------:R-:W-:Y:S01]  /*1720*/  LEA R0, R6, UR5, 0x1 ;  /* 0x0000000506007c11 */ /* 0x000fe2000f8e08ff */
[----:B------:R-:W-:Y:S01]  /*1730*/  IMAD.X R9, RZ, RZ, R3, P2 ;  /* 0x000000ffff097224 */ /* 0x000fe200010e0603 */
[----:B------:R-:W-:Y:S01]  /*1740*/  LEA.HI.X R11, R4, UR9, R11, 0x1, P0 ;  /* 0x00000009040b7c11 */ /* 0x000fe200080f0c0b */
[----:B------:R-:W-:Y:S01]  /*1750*/  VIADD R142, R84, 0xffffffff ;  /* 0xffffffff548e7836 */ /* 0x000fe20000000000 */
[----:B------:R-:W-:Y:S01]  /*1760*/  IADD3 R6, P0, PT, R138, UR4, RZ ;  /* 0x000000048a067c10 */ /* 0x000fe2000ff1e0ff */
[----:B------:R-:W-:Y:S01]  /*1770*/  IMAD.WIDE.U32 R8, R16, UR16, R8 ;  /* 0x0000001010087c25 */ /* 0x000fe2000f8e0008 */
[----:B------:R-:W-:Y:S01]  /*1780*/  LEA.HI.X R13, R14, UR9, R5, 0x1, P1 ;  /* 0x000000090e0d7c11 */ /* 0x000fe200088f0c05 */
[----:B------:R-:W-:Y:S01]  /*1790*/  USHF.L.U32 UR9, UR16, 0x6, URZ ;  /* 0x0000000610097899 */ /* 0x000fe200080006ff */
[----:B------:R-:W-:Y:S01]  /*17a0*/  IADD3.X R7, PT, PT, R139, UR8, RZ, P0, !PT ;  /* 0x000000088b077c10 */ /* 0x000fe200087fe4ff */
[----:B------:R-:W-:Y:S01]  /*17b0*/  IMAD R141, R16, UR17, R9 ;  /* 0x00000011108d7c24 */ /* 0x000fe2000f8e0209 */
[----:B------:R-:W-:Y:S01]  /*17c0*/  IADD3 R18, P0, PT, R6, UR4, RZ ;  /* 0x0000000406127c10 */ /* 0x000fe2000ff1e0ff */
[----:B------:R-:W-:Y:S01]  /*17d0*/  @!PT LDS RZ, [RZ] ;  /* 0x00000000fffff984 */ /* 0x000fe20000000800 */
[----:B------:R-:W-:Y:S01]  /*17e0*/  @!PT LDS RZ, [RZ] ;  /* 0x00000000fffff984 */ /* 0x000fe20000000800 */
[----:B------:R-:W-:Y:S01]  /*17f0*/  @!PT LDS RZ, [RZ] ;  /* 0x00000000fffff984 */ /* 0x000fe20000000800 */
[----:B------:R-:W-:Y:S01]  /*1800*/  LDGSTS.E.BYPASS.LTC128B.128 [R0], desc[UR26][R12.64] ;  /* 0x000000000c007fae */ /* 0x000fe2000b981a1a */
[----:B------:R-:W-:Y:S01]  /*1810*/  LEA R140, P1, R8, UR12, 0x1 ;  /* 0x0000000c088c7c11 */ /* 0x000fe2000f8208ff */
[----:B------:R-:W-:Y:S01]  /*1820*/  USHF.L.U64.HI UR16, UR16, 0x6, UR17 ;  /* 0x0000000610107899 */ /* 0x000fe20008010211 */
[----:B------:R-:W-:Y:S01]  /*1830*/  IADD3.X R19, PT, PT, R7, UR8, RZ, P0, !PT ;  /* 0x0000000807137c10 */ /* 0x000fe200087fe4ff */
[----:B------:R1:W-:Y:S01]  /*1840*/  LDGSTS.E.BYPASS.LTC128B.128 [R0+0x800], desc[UR26][R10.64] ;  /* 0x008000000a007fae */ /* 0x0003e2000b981a1a */
[----:B------:R-:W-:Y:S01]  /*1850*/  IADD3 R14, P0, PT, R18, UR4, RZ ;  /* 0x00000004120e7c10 */ /* 0x000fe2000ff1e0ff */
[----:B------:R-:W-:Y:S01]  /*1860*/  IMAD.SHL.U32 R150, R142, 0x80, RZ ;  /* 0x000000808e967824 */ /* 0x000fe200078e00ff */
[----:B------:R-:W-:Y:S01]  /*1870*/  LOP3.LUT R5, R132, 0x18, RZ, 0xc0, !PT ;  /* 0x0000001884057812 */ /* 0x000fe200078ec0ff */
[----:B------:R-:W-:Y:S01]  /*1880*/  LDGSTS.E.BYPASS.LTC128B.128 [R0+0x1000], desc[UR26][R138.64] ;  /* 0x010000008a007fae */ /* 0x000fe2000b981a1a */
[----:B------:R-:W-:-:S02]  /*1890*/  IADD3.X R15, PT, PT, R19, UR8, RZ, P0, !PT ;  /* 0x00000008130f7c10 */ /* 0x000fc400087fe4ff */
[----:B------:R-:W-:Y:S01]  /*18a0*/  LEA.HI.X R141, R8, UR13, R141, 0x1, P1 ;  /* 0x0000000d088d7c11 */ /* 0x000fe200088f0c8d */
[----:B------:R-:W-:Y:S01]  /*18b0*/  LDGSTS.E.BYPASS.LTC128B.128 [R0+0x1800], desc[UR26][R6.64] ;  /* 0x0180000006007fae */ /* 0x000fe2000b981a1a */
[----:B------:R-:W-:Y:S02]  /*18c0*/  IADD3 R22, P0, PT, R140, UR9, RZ ;  /* 0x000000098c167c10 */ /* 0x000fe4000ff1e0ff */
[----:B------:R-:W-:Y:S01]  /*18d0*/  LOP3.LUT R3, R135, 0x100, RZ, 0xc0, !PT ;  /* 0x0000010087037812 */ /* 0x000fe200078ec0ff */
[----:B------:R2:W-:Y:S01]  /*18e0*/  LDGSTS.E.BYPASS.LTC128B.128 [R0+0x2000], desc[UR26][R18.64] ;  /* 0x0200000012007fae */ /* 0x0005e2000b981a1a */
[----:B------:R-:W-:Y:S02]  /*18f0*/  LOP3.LUT R4, R5, 0xc0, R86, 0xf8, !PT ;  /* 0x000000c005047812 */ /* 0x000fe400078ef856 */
[----:B------:R-:W-:Y:S01]  /*1900*/  LOP3.LUT R135, R135, 0x3e00, RZ, 0xc0, !PT ;  /* 0x00003e0087877812 */ /* 0x000fe200078ec0ff */
[----:B------:R3:W-:Y:S01]  /*1910*/  LDGSTS.E.BYPASS.LTC128B.128 [R0+0x2800], desc[UR26][R14.64] ;  /* 0x028000000e007fae */ /* 0x0007e2000b981a1a */
[----:B------:R-:W-:-:S02]  /*1920*/  IADD3.X R23, PT, PT, R141, UR16, RZ, P0, !PT ;  /* 0x000000108d177c10 */ /* 0x000fc400087fe4ff */
[----:B------:R-:W-:Y:S01]  /*1930*/  IADD3 R20, P0, PT, R22, UR9, RZ ;  /* 0x0000000916147c10 */ /* 0x000fe2000ff1e0ff */
[----:B------:R-:W0:Y:S01]  /*1940*/  LDGDEPBAR ;  /* 0x00000000000079af */ /* 0x000e220000000000 */
[--C-:B------:R-:W-:Y:S02]  /*1950*/  LOP3.LUT R3, R3, 0x20, R86.reuse, 0xf8, !PT ;  /* 0x0000002003037812 */ /* 0x100fe400078ef856 */
[----:B------:R-:W-:Y:S02]  /*1960*/  LOP3.LUT R85, R4, R85, RZ, 0x3c, !PT ;  /* 0x0000005504557212 */ /* 0x000fe400078e3cff */
[----:B------:R-:W-:Y:S02]  /*1970*/  LOP3.LUT R8, R135, 0x120, R86, 0xf8, !PT ;  /* 0x0000012087087812 */ /* 0x000fe400078ef856 */
[----:B------:R-:W-:Y:S02]  /*1980*/  IADD3.X R21, PT, PT, R23, UR16, RZ, P0, !PT ;  /* 0x0000001017157c10 */ /* 0x000fe400087fe4ff */
[----:B-1----:R-:W-:-:S02]  /*1990*/  IADD3 R10, P0, PT, R20, UR9, RZ ;  /* 0x00000009140a7c10 */ /* 0x002fc4000ff1e0ff */
[----:B------:R-:W-:Y:S02]  /*19a0*/  LOP3.LUT R8, R8, R85, RZ, 0xfc, !PT ;  /* 0x0000005508087212 */ /* 0x000fe400078efcff */
[----:B------:R-:W-:Y:S02]  /*19b0*/  IADD3.X R11, PT, PT, R21, UR16, RZ, P0, !PT ;  /* 0x00000010150b7c10 */ /* 0x000fe400087fe4ff */
[----:B------:R-:W-:Y:S02]  /*19c0*/  LEA R8, R8, UR5, 0x1 ;  /* 0x0000000508087c11 */ /* 0x000fe4000f8e08ff */
[----:B------:R-:W-:Y:S02]  /*19d0*/  LOP3.LUT P0, RZ, R133, 0x4, RZ, 0xc0, !PT ;  /* 0x0000000485ff7812 */ /* 0x000fe4000780c0ff */
[----:B--2---:R-:W-:Y:S02]  /*19e0*/  LOP3.LUT R18, R4, 0x8, R133, 0x78, !PT ;  /* 0x0000000804127812 */ /* 0x004fe400078e7885 */
[----:B------:R-:W-:-:S02]  /*19f0*/  LOP3.LUT R16, R136, 0x1f0, RZ, 0xc0, !PT ;  /* 0x000001f088107812 */ /* 0x000fc400078ec0ff */
[----:B------:R-:W-:Y:S01]  /*1a00*/  LOP3.LUT R18, R3, R18, RZ, 0xfc, !PT ;  /* 0x0000001203127212 */ /* 0x000fe200078efcff */
[----:B------:R-:W-:-:S04]  /*1a10*/  DEPBAR.LE SB0, 0x0 ;  /* 0x000080000000791a */ /* 0x000fc80000000000 */
[----:B------:R-:W-:Y:S01]  /*1a20*/  BAR.SYNC.DEFER_BLOCKING 0x0 ;  /* 0x0000000000007b1d */ /* 0x000fe20000010000 */
[----:B------:R-:W-:Y:S01]  /*1a30*/  LEA R18, R18, UR5, 0x1 ;  /* 0x0000000512127c11 */ /* 0x000fe2000f8e08ff */
[----:B------:R-:W-:Y:S01]  /*1a40*/  IMAD.MOV.U32 R3, RZ, RZ, 0x20 ;  /* 0x00000020ff037424 */ /* 0x000fe200078e00ff */
[----:B------:R-:W-:-:S04]  /*1a50*/  IADD3 R2, PT, PT, R17, R16, R2 ;  /* 0x0000001011027210 */ /* 0x000fc80007ffe002 */
[----:B------:R-:W-:-:S05]  /*1a60*/  SEL R3, R3, 0xffffffe0, !P0 ;  /* 0xffffffe003037807 */ /* 0x000fca0004000000 */
        /* <DEDUP_REMOVED lines=11> */
[----:B------:R-:W3:Y:S04]  /*1b20*/  LDSM.16.M88.4 R68, [R18+0x2c00] ;  /* 0x002c00001244783b */ /* 0x000ee80000000200 */
[----:B------:R-:W4:Y:S04]  /*1b30*/  LDSM.16.M88.4 R60, [R18+0x1400] ;  /* 0x00140000123c783b */ /* 0x000f280000000200 */
[----:B------:R-:W5:Y:S04]  /*1b40*/  LDSM.16.M88.4 R52, [R18+0x1800] ;  /* 0x001800001234783b */ /* 0x000f680000000200 */
[----:B------:R-:W5:Y:S04]  /*1b50*/  LDSM.16.M88.4 R44, [R18+0x1c00] ;  /* 0x001c0000122c783b */ /* 0x000f680000000200 */
[----:B------:R-:W5:Y:S04]  /*1b60*/  LDSM.16.M88.4 R36, [R18+0x2000] ;  /* 0x002000001224783b */ /* 0x000f680000000200 */
[----:B------:R-:W5:Y:S04]  /*1b70*/  LDSM.16.M88.4 R28, [R18+0x2400] ;  /* 0x00240000121c783b */ /* 0x000f680000000200 */
[----:B-1----:R3:W1:Y:S04]  /*1b80*/  LDSM.16.M88.4 R20, [R18+0x2800] ;  /* 0x002800001214783b */ /* 0x0026680000000200 */
[----:B------:R-:W-:Y:S04]  /*1b90*/  LDSM.16.M88.4 R76, [R76] ;  /* 0x000000004c4c783b */ /* 0x000fe80000000200 */
[----:B------:R-:W1:Y:S04]  /*1ba0*/  LDSM.16.M88.4 R80, [R87+0x1000] ;  /* 0x001000005750783b */ /* 0x000e680000000200 */
[----:B------:R-:W1:Y:S01]  /*1bb0*/  LDSM.16.M88.4 R72, [R87+0x1400] ;  /* 0x001400005748783b */ /* 0x000e620000000200 */
[C---:B--2---:R-:W-:Y:S03]  /*1bc0*/  HMMA.16816.F32 R8, R12.reuse, R4, RZ ;  /* 0x000000040c08723c */ /* 0x044fe600000018ff */
[----:B------:R-:W0:Y:S05]  /*1bd0*/  LDGDEPBAR ;  /* 0x00000000000079af */ /* 0x000e2a0000000000 */
[C---:B------:R-:W-:Y:S08]  /*1be0*/  HMMA.16816.F32 R4, R12.reuse, R6, RZ ;  /* 0x000000060c04723c */ /* 0x040ff000000018ff */
[----:B---3--:R-:W-:Y:S01]  /*1bf0*/  HMMA.16816.F32 R16, R12, R68, RZ ;  /* 0x000000440c10723c */ /* 0x008fe200000018ff */
[----:B------:R-:W-:-:S05]  /*1c00*/  IADD3 R69, PT, PT, R97, -UR24, R2 ;  /* 0x8000001861457c10 */ /* 0x000fca000fffe002 */
[----:B------:R-:W-:Y:S02]  /*1c10*/  IMAD.IADD R88, R69, 0x1, R88 ;  /* 0x0000000145587824 */ /* 0x000fe400078e0258 */
[----:B----4-:R-:W-:Y:S03]  /*1c20*/  HMMA.16816.F32 R64, R12, R60, RZ ;  /* 0x0000003c0c40723c */ /* 0x010fe600000018ff */
[C-C-:B------:R-:W-:Y:S02]  /*1c30*/  VIADDMNMX R101, R88.reuse, 0x1, R97.reuse, PT ;  /* 0x0000000158657846 */ /* 0x140fe40003800161 */
[----:B------:R-:W-:-:S03]  /*1c40*/  VIADDMNMX R97, R88, 0x9, R97, PT ;  /* 0x0000000958617846 */ /* 0x000fc60003800161 */
[C---:B-----5:R-:W-:Y:S08]  /*1c50*/  HMMA.16816.F32 R56, R12.reuse, R52, RZ ;  /* 0x000000340c38723c */ /* 0x060ff000000018ff */
        /* <DEDUP_REMOVED lines=13> */
[----:B------:R-:W-:-:S05]  /*1d30*/  IMAD.SHL.U32 R81, R133, 0x2, RZ ;  /* 0x0000000285517824 */ /* 0x000fca00078e00ff */
[----:B------:R-:W-:Y:S02]  /*1d40*/  LOP3.LUT R2, R150, 0x6, R81, 0xf8, !PT ;  /* 0x0000000696027812 */ /* 0x000fe400078ef851 */
[C---:B------:R-:W-:Y:S02]  /*1d50*/  HMMA.16816.F32 R4, R76.reuse, R82, R4 ;  /* 0x000000524c04723c */ /* 0x040fe40000001804 */
[C---:B------:R-:W-:Y:S02]  /*1d60*/  LOP3.LUT R80, R2.reuse, 0x1, RZ, 0xfc, !PT ;  /* 0x0000000102507812 */ /* 0x040fe400078efcff */
[-C--:B------:R-:W-:Y:S02]  /*1d70*/  ISETP.GE.AND P4, PT, R2, R101.reuse, PT ;  /* 0x000000650200720c */ /* 0x080fe40003f86270 */
[C---:B------:R-:W-:Y:S02]  /*1d80*/  ISETP.GE.AND P0, PT, R80.reuse, R101, PT ;  /* 0x000000655000720c */ /* 0x040fe40003f06270 */
[----:B------:R-:W-:Y:S01]  /*1d90*/  ISETP.GE.AND P3, PT, R80, R97, PT ;  /* 0x000000615000720c */ /* 0x000fe20003f66270 */
[----:B------:R-:W-:Y:S01]  /*1da0*/  HMMA.16816.F32 R64, R76, R72, R64 ;  /* 0x000000484c40723c */ /* 0x000fe20000001840 */
[----:B------:R-:W-:-:S02]  /*1db0*/  LOP3.LUT R80, R2, 0x8, RZ, 0xfc, !PT ;  /* 0x0000000802507812 */ /* 0x000fc400078efcff */
[----:B------:R-:W-:Y:S02]  /*1dc0*/  FSEL R91, R8, -INF , !P4 ;  /* 0xff800000085b7808 */ /* 0x000fe40006000000 */
[C---:B------:R-:W-:Y:S02]  /*1dd0*/  ISETP.GE.AND P6, PT, R80.reuse, R101, PT ;  /* 0x000000655000720c */ /* 0x040fe40003fc6270 */
[-C--:B------:R-:W-:Y:S01]  /*1de0*/  ISETP.GE.AND P5, PT, R80, R97.reuse, PT ;  /* 0x000000615000720c */ /* 0x080fe20003fa6270 */
[----:B------:R-:W-:Y:S01]  /*1df0*/  HMMA.16816.F32 R60, R76, R74, R60 ;  /* 0x0000004a4c3c723c */ /* 0x000fe2000000183c */
[C---:B------:R-:W-:Y:S02]  /*1e00*/  LOP3.LUT R82, R2.reuse, 0x9, RZ, 0xfc, !PT ;  /* 0x0000000902527812 */ /* 0x040fe400078efcff */
[C---:B------:R-:W-:Y:S02]  /*1e10*/  ISETP.GE.AND P4, PT, R2.reuse, R97, PT ;  /* 0x000000610200720c */ /* 0x040fe40003f86270 */
[----:B------:R-:W-:-:S02]  /*1e20*/  LOP3.LUT R80, R2, 0x10, RZ, 0xfc, !PT ;  /* 0x0000001002507812 */ /* 0x000fc400078efcff */
[----:B------:R-:W-:Y:S01]  /*1e30*/  FSEL R104, R10, -INF , !P4 ;  /* 0xff8000000a687808 */ /* 0x000fe20006000000 */
[C---:B-1----:R-:W-:Y:S01]  /*1e40*/  HMMA.16816.F32 R56, R76.reuse, R68, R56 ;  /* 0x000000444c38723c */ /* 0x042fe20000001838 */
[----:B------:R-:W-:Y:S02]  /*1e50*/  FSEL R73, R9, -INF , !P0 ;  /* 0xff80000009497808 */ /* 0x000fe40004000000 */
[C---:B------:R-:W-:Y:S02]  /*1e60*/  ISETP.GE.AND P2, PT, R82.reuse, R101, PT ;  /* 0x000000655200720c */ /* 0x040fe40003f46270 */
[----:B------:R-:W-:Y:S02]  /*1e70*/  ISETP.GE.AND P1, PT, R82, R97, PT ;  /* 0x000000615200720c */ /* 0x000fe40003f26270 */
[C---:B------:R-:W-:Y:S01]  /*1e80*/  ISETP.GE.AND P4, PT, R80.reuse, R101, PT ;  /* 0x000000655000720c */ /* 0x040fe20003f86270 */
[----:B------:R-:W-:Y:S01]  /*1e90*/  HMMA.16816.F32 R52, R76, R70, R52 ;  /* 0x000000464c34723c */ /* 0x000fe20000001834 */
[----:B------:R-:W-:-:S02]  /*1ea0*/  ISETP.GE.AND P0, PT, R80, R97, PT ;  /* 0x000000615000720c */ /* 0x000fc40003f06270 */
[----:B------:R-:W1:Y:S01]  /*1eb0*/  LDSM.16.M88.4 R80, [R87+0x1c00] ;  /* 0x001c00005750783b */ /* 0x000e620000000200 */
[----:B------:R-:W-:Y:S02]  /*1ec0*/  FSEL R103, R4, -INF , !P6 ;  /* 0xff80000004677808 */ /* 0x000fe40007000000 */
[C---:B------:R-:W-:Y:S02]  /*1ed0*/  LOP3.LUT R4, R2.reuse, 0x18, RZ, 0xfc, !PT ;  /* 0x0000001802047812 */ /* 0x040fe400078efcff */
[----:B------:R-:W-:Y:S02]  /*1ee0*/  LOP3.LUT R8, R2, 0x11, RZ, 0xfc, !PT ;  /* 0x0000001102087812 */ /* 0x000fe400078efcff */
[----:B------:R-:W-:Y:S02]  /*1ef0*/  FSEL R114, R6, -INF , !P5 ;  /* 0xff80000006727808 */ /* 0x000fe40006800000 */
[----:B------:R-:W-:Y:S02]  /*1f00*/  FSEL R75, R5, -INF , !P2 ;  /* 0xff800000054b7808 */ /* 0x000fe40005000000 */
[----:B------:R-:W-:-:S02]  /*1f10*/  FSEL R72, R11, -INF , !P3 ;  /* 0xff8000000b487808 */ /* 0x000fc40005800000 */
[C---:B------:R-:W-:Y:S02]  /*1f20*/  ISETP.GE.AND P5, PT, R4.reuse, R101, PT ;  /* 0x000000650400720c */ /* 0x040fe40003fa6270 */
[----:B------:R-:W-:Y:S02]  /*1f30*/  ISETP.GE.AND P2, PT, R4, R97, PT ;  /* 0x000000610400720c */ /* 0x000fe40003f46270 */
[----:B------:R-:W-:Y:S02]  /*1f40*/  ISETP.GE.AND P3, PT, R8, R101, PT ;  /* 0x000000650800720c */ /* 0x000fe40003f66270 */
[----:B------:R-:W-:Y:S02]  /*1f50*/  LOP3.LUT R4, R2, 0x20, RZ, 0xfc, !PT ;  /* 0x0000002002047812 */ /* 0x000fe400078efcff */
[----:B------:R-:W-:Y:S02]  /*1f60*/  FSEL R118, R66, -INF , !P0 ;  /* 0xff80000042767808 */ /* 0x000fe40004000000 */
[----:B------:R-:W-:-:S02]  /*1f70*/  FSEL R69, R65, -INF , !P3 ;  /* 0xff80000041457808 */ /* 0x000fc40005800000 */
[----:B------:R-:W-:Y:S02]  /*1f80*/  FSEL R100, R7, -INF , !P1 ;  /* 0xff80000007647808 */ /* 0x000fe40004800000 */
[C---:B------:R-:W-:Y:S02]  /*1f90*/  ISETP.GE.AND P0, PT, R4.reuse, R101, PT ;  /* 0x000000650400720c */ /* 0x040fe40003f06270 */
[-C--:B------:R-:W-:Y:S02]  /*1fa0*/  ISETP.GE.AND P3, PT, R4, R97.reuse, PT ;  /* 0x000000610400720c */ /* 0x080fe40003f66270 */
[----:B------:R-:W2:Y:S01]  /*1fb0*/  LDSM.16.M88.4 R4, [R87+0x2000] ;  /* 0x002000005704783b */ /* 0x000ea20000000200 */
[----:B------:R-:W-:Y:S02]  /*1fc0*/  ISETP.GE.AND P6, PT, R8, R97, PT ;  /* 0x000000610800720c */ /* 0x000fe40003fc6270 */
[----:B------:R-:W-:Y:S02]  /*1fd0*/  LOP3.LUT R8, R2, 0x19, RZ, 0xfc, !PT ;  /* 0x0000001902087812 */ /* 0x000fe400078efcff */
[----:B------:R-:W-:-:S02]  /*1fe0*/  FSEL R105, R64, -INF , !P4 ;  /* 0xff80000040697808 */ /* 0x000fc40006000000 */
[C---:B------:R-:W-:Y:S02]  /*1ff0*/  ISETP.GE.AND P1, PT, R8.reuse, R101, PT ;  /* 0x000000650800720c */ /* 0x040fe40003f26270 */
[----:B------:R-:W-:Y:S01]  /*2000*/  ISETP.GE.AND P4, PT, R8, R97, PT ;  /* 0x000000610800720c */ /* 0x000fe20003f86270 */
[C---:B-1----:R-:W-:Y:S01]  /*2010*/  HMMA.16816.F32 R48, R76.reuse, R80, R48 ;  /* 0x000000504c30723c */ /* 0x042fe20000001830 */
[----:B------:R-:W-:Y:S02]  /*2020*/  LOP3.LUT R8, R2, 0x21, RZ, 0xfc, !PT ;  /* 0x0000002102087812 */ /* 0x000fe400078efcff */
[----:B------:R-:W-:Y:S02]  /*2030*/  FSEL R120, R67, -INF , !P6 ;  /* 0xff80000043787808 */ /* 0x000fe40007000000 */
[----:B------:R-:W-:Y:S02]  /*2040*/  FSEL R107, R60, -INF , !P5 ;  /* 0xff8000003c6b7808 */ /* 0x000fe40006800000 */
[C---:B------:R-:W-:Y:S01]  /*2050*/  ISETP.GE.AND P6, PT, R8.reuse, R101, PT ;  /* 0x000000650800720c */ /* 0x040fe20003fc6270 */
[----:B------:R-:W-:Y:S01]  /*2060*/  HMMA.16816.F32 R44, R76, R82, R44 ;  /* 0x000000524c2c723c */ /* 0x000fe2000000182c */
[----:B------:R-:W-:-:S02]  /*2070*/  ISETP.GE.AND P5, PT, R8, R97, PT ;  /* 0x000000610800720c */ /* 0x000fc40003fa6270 */
[----:B------:R-:W-:Y:S02]  /*2080*/  LOP3.LUT R8, R2, 0x28, RZ, 0xfc, !PT ;  /* 0x0000002802087812 */ /* 0x000fe400078efcff */
[----:B------:R-:W-:Y:S02]  /*2090*/  FSEL R68, R62, -INF , !P2 ;  /* 0xff8000003e447808 */ /* 0x000fe40005000000 */
[----:B------:R-:W-:Y:S02]  /*20a0*/  ISETP.GE.AND P2, PT, R8, R101, PT ;  /* 0x000000650800720c */ /* 0x000fe40003f46270 */
[----:B------:R-:W-:Y:S02]  /*20b0*/  FSEL R71, R61, -INF , !P1 ;  /* 0xff8000003d477808 */ /* 0x000fe40004800000 */
[----:B------:R-:W-:Y:S02]  /*20c0*/  FSEL R113, R56, -INF , !P0 ;  /* 0xff80000038717808 */ /* 0x000fe40004000000 */
[----:B------:R-:W-:-:S02]  /*20d0*/  ISETP.GE.AND P1, PT, R8, R97, PT ;  /* 0x000000610800720c */ /* 0x000fc40003f26270 */
[----:B------:R-:W-:Y:S02]  /*20e0*/  LOP3.LUT R56, R2, 0x31, RZ, 0xfc, !PT ;  /* 0x0000003102387812 */ /* 0x000fe400078efcff */
[----:B------:R-:W-:Y:S02]  /*20f0*/  FSEL R81, R52, -INF , !P2 ;  /* 0xff80000034517808 */ /* 0x000fe40005000000 */
[C---:B------:R-:W-:Y:S02]  /*2100*/  LOP3.LUT R10, R2.reuse, 0x29, RZ, 0xfc, !PT ;  /* 0x00000029020a7812 */ /* 0x040fe400078efcff */
[C---:B------:R-:W-:Y:S01]  /*2110*/  LOP3.LUT R8, R2.reuse, 0x30, RZ, 0xfc, !PT ;  /* 0x0000003002087812 */ /* 0x040fe200078efcff */
[----:B--2---:R-:W-:Y:S01]  /*2120*/  HMMA.16816.F32 R40, R76, R4, R40 ;  /* 0x000000044c28723c */ /* 0x004fe20000001828 */
[----:B------:R-:W-:Y:S02]  /*2130*/  LOP3.LUT R52, R2, 0x38, RZ, 0xfc, !PT ;  /* 0x0000003802347812 */ /* 0x000fe400078efcff */
[----:B------:R-:W-:-:S02]  /*2140*/  FSEL R116, R63, -INF , !P4 ;  /* 0xff8000003f747808 */ /* 0x000fc40006000000 */
[----:B------:R-:W-:Y:S02]  /*2150*/  FSEL R112, R59, -INF , !P5 ;  /* 0xff8000003b707808 */ /* 0x000fe40006800000 */
[----:B------:R-:W-:Y:S01]  /*2160*/  ISETP.GE.AND P2, PT, R56, R97, PT ;  /* 0x000000613800720c */ /* 0x000fe20003f46270 */
[----:B------:R-:W-:Y:S01]  /*2170*/  HMMA.16816.F32 R36, R76, R6, R36 ;  /* 0x000000064c24723c */ /* 0x000fe20000001824 */
[----:B------:R-:W-:Y:S02]  /*2180*/  FSEL R88, R54, -INF , !P1 ;  /* 0xff80000036587808 */ /* 0x000fe40004800000 */
[C---:B------:R-:W-:Y:S02]  /*2190*/  ISETP.GE.AND P4, PT, R10.reuse, R101, PT ;  /* 0x000000650a00720c */ /* 0x040fe40003f86270 */
[----:B------:R-:W-:Y:S02]  /*21a0*/  ISETP.GE.AND P0, PT, R10, R97, PT ;  /* 0x000000610a00720c */ /* 0x000fe40003f06270 */
[----:B------:R-:W-:-:S02]  /*21b0*/  FSEL R110, R58, -INF , !P3 ;  /* 0xff8000003a6e7808 */ /* 0x000fc40005800000 */
[----:B------:R-:W-:Y:S02]  /*21c0*/  FSEL R57, R57, -INF , !P6 ;  /* 0xff80000039397808 */ /* 0x000fe40007000000 */
[-C--:B------:R-:W-:Y:S02]  /*21d0*/  ISETP.GE.AND P5, PT, R56, R101.reuse, PT ;  /* 0x000000653800720c */ /* 0x080fe40003fa6270 */
[-C--:B------:R-:W-:Y:S02]  /*21e0*/  ISETP.GE.AND P1, PT, R52, R101.reuse, PT ;  /* 0x000000653400720c */ /* 0x080fe40003f26270 */
[C---:B------:R-:W-:Y:S02]  /*21f0*/  ISETP.GE.AND P3, PT, R8.reuse, R101, PT ;  /* 0x000000650800720c */ /* 0x040fe40003f66270 */
[----:B------:R-:W-:Y:S02]  /*2200*/  ISETP.GE.AND P6, PT, R8, R97, PT ;  /* 0x000000610800720c */ /* 0x000fe40003fc6270 */
[C---:B------:R-:W-:Y:S01]  /*2210*/  LOP3.LUT R56, R2.reuse, 0x39, RZ, 0xfc, !PT ;  /* 0x0000003902387812 */ /* 0x040fe200078efcff */
[----:B------:R-:W1:Y:S01]  /*2220*/  LDSM.16.M88.4 R8, [R87+0x2400] ;  /* 0x002400005708783b */ /* 0x000e620000000200 */
[----:B------:R-:W-:-:S02]  /*2230*/  LOP3.LUT R4, R2, 0x41, RZ, 0xfc, !PT ;  /* 0x0000004102047812 */ /* 0x000fc400078efcff */
[----:B------:R-:W-:Y:S02]  /*2240*/  FSEL R98, R51, -INF , !P2 ;  /* 0xff80000033627808 */ /* 0x000fe40005000000 */
[----:B------:R-:W-:Y:S02]  /*2250*/  FSEL R83, R53, -INF , !P4 ;  /* 0xff80000035537808 */ /* 0x000fe40006000000 */
[----:B------:R-:W-:Y:S02]  /*2260*/  FSEL R60, R55, -INF , !P0 ;  /* 0xff800000373c7808 */ /* 0x000fe40004000000 */
[----:B------:R-:W-:Y:S02]  /*2270*/  FSEL R51, R44, -INF , !P1 ;  /* 0xff8000002c337808 */ /* 0x000fe40004800000 */
[----:B------:R-:W-:Y:S02]  /*2280*/  ISETP.GE.AND P4, PT, R52, R97, PT ;  /* 0x000000613400720c */ /* 0x000fe40003f86270 */
[-C--:B------:R-:W-:Y:S01]  /*2290*/  ISETP.GE.AND P0, PT, R56, R101.reuse, PT ;  /* 0x000000653800720c */ /* 0x080fe20003f06270 */
[----:B------:R-:W2:Y:S01]  /*22a0*/  LDSM.16.M88.4 R52, [R87+0x2800] ;  /* 0x002800005734783b */ /* 0x000ea20000000200 */
[----:B------:R-:W-:-:S02]  /*22b0*/  ISETP.GE.AND P2, PT, R4, R101, PT ;  /* 0x000000650400720c */ /* 0x000fc40003f46270 */
[----:B------:R-:W-:Y:S02]  /*22c0*/  ISETP.GE.AND P1, PT, R4, R97, PT ;  /* 0x000000610400720c */ /* 0x000fe40003f26270 */
[----:B------:R-:W-:Y:S02]  /*22d0*/  FSEL R115, R48, -INF , !P3 ;  /* 0xff80000030737808 */ /* 0x000fe40005800000 */
[C---:B------:R-:W-:Y:S02]  /*22e0*/  LOP3.LUT R4, R2.reuse, 0x48, RZ, 0xfc, !PT ;  /* 0x0000004802047812 */ /* 0x040fe400078efcff */
[----:B------:R-:W-:Y:S02]  /*22f0*/  LOP3.LUT R48, R2, 0x40, RZ, 0xfc, !PT ;  /* 0x0000004002307812 */ /* 0x000fe400078efcff */
[----:B------:R-:W-:Y:S02]  /*2300*/  FSEL R96, R46, -INF , !P4 ;  /* 0xff8000002e607808 */ /* 0x000fe40006000000 */
[----:B------:R-:W-:-:S02]  /*2310*/  FSEL R45, R45, -INF , !P0 ;  /* 0xff8000002d2d7808 */ /* 0x000fc40004000000 */
[----:B------:R-:W-:Y:S02]  /*2320*/  FSEL R94, R50, -INF , !P6 ;  /* 0xff800000325e7808 */ /* 0x000fe40007000000 */
[----:B------:R-:W-:Y:S02]  /*2330*/  FSEL R117, R49, -INF , !P5 ;  /* 0xff80000031757808 */ /* 0x000fe40006800000 */
[C---:B------:R-:W-:Y:S02]  /*2340*/  ISETP.GE.AND P4, PT, R4.reuse, R101, PT ;  /* 0x000000650400720c */ /* 0x040fe40003f86270 */
[-C--:B------:R-:W-:Y:S02]  /*2350*/  ISETP.GE.AND P0, PT, R4, R97.reuse, PT ;  /* 0x000000610400720c */ /* 0x080fe40003f06270 */
[----:B------:R-:W-:Y:S02]  /*2360*/  ISETP.GE.AND P3, PT, R56, R97, PT ;  /* 0x000000613800720c */ /* 0x000fe40003f66270 */
[C---:B------:R-:W-:Y:S01]  /*2370*/  ISETP.GE.AND P6, PT, R48.reuse, R101, PT ;  /* 0x000000653000720c */ /* 0x040fe20003fc6270 */
[----:B-1----:R-:W-:Y:S01]  /*2380*/  HMMA.16816.F32 R32, R76, R8, R32 ;  /* 0x000000084c20723c */ /* 0x002fe20000001820 */
[----:B------:R-:W-:-:S02]  /*2390*/  ISETP.GE.AND P5, PT, R48, R97, PT ;  /* 0x000000613000720c */ /* 0x000fc40003fa6270 */
[C---:B------:R-:W-:Y:S02]  /*23a0*/  LOP3.LUT R6, R2.reuse, 0x49, RZ, 0xfc, !PT ;  /* 0x0000004902067812 */ /* 0x040fe400078efcff */
[----:B------:R-:W-:Y:S02]  /*23b0*/  LOP3.LUT R4, R2, 0x50, RZ, 0xfc, !PT ;  /* 0x0000005002047812 */ /* 0x000fe400078efcff */
[----:B------:R-:W-:Y:S01]  /*23c0*/  FSEL R92, R47, -INF , !P3 ;  /* 0xff8000002f5c7808 */ /* 0x000fe20005800000 */
[----:B------:R-:W-:Y:S01]  /*23d0*/  HMMA.16816.F32 R28, R76, R10, R28 ;  /* 0x0000000a4c1c723c */ /* 0x000fe2000000181c */
[----:B------:R-:W-:Y:S02]  /*23e0*/  FSEL R111, R40, -INF , !P6 ;  /* 0xff800000286f7808 */ /* 0x000fe40007000000 */
[----:B------:R-:W-:Y:S02]  /*23f0*/  FSEL R64, R42, -INF , !P5 ;  /* 0xff8000002a407808 */ /* 0x000fe40006800000 */
[----:B------:R-:W-:-:S02]  /*2400*/  FSEL R109, R41, -INF , !P2 ;  /* 0xff800000296d7808 */ /* 0x000fc40005000000 */
[C---:B------:R-:W-:Y:S01]  /*2410*/  ISETP.GE.AND P3, PT, R6.reuse, R101, PT ;  /* 0x000000650600720c */ /* 0x040fe20003f66270 */
[C---:B--2---:R-:W-:Y:S01]  /*2420*/  HMMA.16816.F32 R24, R76.reuse, R52, R24 ;  /* 0x000000344c18723c */ /* 0x044fe20000001818 */
[----:B------:R-:W-:Y:S02]  /*2430*/  ISETP.GE.AND P6, PT, R6, R97, PT ;  /* 0x000000610600720c */ /* 0x000fe40003fc6270 */
[C---:B------:R-:W-:Y:S02]  /*2440*/  ISETP.GE.AND P5, PT, R4.reuse, R101, PT ;  /* 0x000000650400720c */ /* 0x040fe40003fa6270 */
[----:B------:R-:W-:Y:S02]  /*2450*/  ISETP.GE.AND P2, PT, R4, R97, PT ;  /* 0x000000610400720c */ /* 0x000fe40003f46270 */
[----:B------:R-:W1:Y:S01]  /*2460*/  LDSM.16.M88.4 R4, [R87+0x2c00] ;  /* 0x002c00005704783b */ /* 0x000e620000000200 */
[----:B------:R-:W-:Y:S01]  /*2470*/  LOP3.LUT R8, R2, 0x51, RZ, 0xfc, !PT ;  /* 0x0000005102087812 */ /* 0x000fe200078efcff */
[----:B------:R-:W-:Y:S01]  /*2480*/  HMMA.16816.F32 R20, R76, R54, R20 ;  /* 0x000000364c14723c */ /* 0x000fe20000001814 */
[----:B------:R-:W-:Y:S01]  /*2490*/  FSEL R58, R43, -INF , !P1 ;  /* 0xff8000002b3a7808 */ /* 0x000fe20004800000 */
[----:B------:R-:W-:-:S04]  /*24a0*/  DEPBAR.LE SB0, 0x0 ;  /* 0x000080000000791a */ /* 0x000fc80000000000 */
[----:B------:R-:W-:Y:S02]  /*24b0*/  FSEL R59, R36, -INF , !P4 ;  /* 0xff800000243b7808 */ /* 0x000fe40006000000 */
[C---:B------:R-:W-:Y:S02]  /*24c0*/  ISETP.GE.AND P1, PT, R8.reuse, R101, PT ;  /* 0x000000650800720c */ /* 0x040fe40003f26270 */
[----:B------:R-:W-:Y:S02]  /*24d0*/  ISETP.GE.AND P4, PT, R8, R97, PT ;  /* 0x000000610800720c */ /* 0x000fe40003f86270 */
[C---:B------:R-:W-:Y:S02]  /*24e0*/  LOP3.LUT R8, R2.reuse, 0x58, RZ, 0xfc, !PT ;  /* 0x0000005802087812 */ /* 0x040fe400078efcff */
[----:B------:R-:W-:Y:S02]  /*24f0*/  LOP3.LUT R10, R2, 0x59, RZ, 0xfc, !PT ;  /* 0x00000059020a7812 */ /* 0x000fe400078efcff */
[----:B------:R-:W-:-:S02]  /*2500*/  FSEL R99, R37, -INF , !P3 ;  /* 0xff80000025637808 */ /* 0x000fc40005800000 */
        /* <DEDUP_REMOVED lines=8> */
[-C--:B------:R-:W-:Y:S02]  /*2590*/  ISETP.GE.AND P0, PT, R10, R97.reuse, PT ;  /* 0x000000610a00720c */ /* 0x080fe40003f06270 */
[----:B------:R-:W-:Y:S01]  /*25a0*/  ISETP.GE.AND P3, PT, R8, R97, PT ;  /* 0x000000610800720c */ /* 0x000fe20003f66270 */
[----:B-1----:R-:W-:Y:S01]  /*25b0*/  HMMA.16816.F32 R16, R76, R4, R16 ;  /* 0x000000044c10723c */ /* 0x002fe20000001810 */
[C---:B------:R-:W-:Y:S02]  /*25c0*/  LOP3.LUT R4, R2.reuse, 0x71, RZ, 0xfc, !PT ;  /* 0x0000007102047812 */ /* 0x040fe400078efcff */
[----:B------:R-:W-:-:S02]  /*25d0*/  LOP3.LUT R8, R2, 0x60, RZ, 0xfc, !PT ;  /* 0x0000006002087812 */ /* 0x000fc400078efcff */
[----:B------:R-:W-:Y:S02]  /*25e0*/  FSEL R46, R35, -INF , !P4 ;  /* 0xff800000232e7808 */ /* 0x000fe40006000000 */
[----:B------:R-:W-:Y:S01]  /*25f0*/  FSEL R42, R27, -INF , !P0 ;  /* 0xff8000001b2a7808 */ /* 0x000fe20004000000 */
[----:B------:R-:W-:Y:S01]  /*2600*/  HMMA.16816.F32 R12, R76, R6, R12 ;  /* 0x000000064c0c723c */ /* 0x000fe2000000180c */
[----:B------:R-:W-:Y:S02]  /*2610*/  FSEL R56, R34, -INF , !P2 ;  /* 0xff80000022387808 */ /* 0x000fe40005000000 */
[----:B------:R-:W-:Y:S01]  /*2620*/  FSEL R93, R33, -INF , !P1 ;  /* 0xff800000215d7808 */ /* 0x000fe20004800000 */
[----:B------:R-:W-:Y:S01]  /*2630*/  BAR.SYNC.DEFER_BLOCKING 0x0 ;  /* 0x0000000000007b1d */ /* 0x000fe20000010000 */
[-C--:B------:R-:W-:Y:S02]  /*2640*/  ISETP.GE.AND P4, PT, R10, R101.reuse, PT ;  /* 0x000000650a00720c */ /* 0x080fe40003f86270 */
[----:B------:R-:W-:-:S02]  /*2650*/  ISETP.GE.AND P0, PT, R4, R101, PT ;  /* 0x000000650400720c */ /* 0x000fc40003f06270 */
[C---:B------:R-:W-:Y:S02]  /*2660*/  ISETP.GE.AND P2, PT, R8.reuse, R101, PT ;  /* 0x000000650800720c */ /* 0x040fe40003f46270 */
[----:B------:R-:W-:Y:S02]  /*2670*/  ISETP.GE.AND P1, PT, R8, R97, PT ;  /* 0x000000610800720c */ /* 0x000fe40003f26270 */
[C---:B------:R-:W-:Y:S02]  /*2680*/  LOP3.LUT R10, R2.reuse, 0x68, RZ, 0xfc, !PT ;  /* 0x00000068020a7812 */ /* 0x040fe400078efcff */
[----:B------:R-:W-:Y:S02]  /*2690*/  LOP3.LUT R8, R2, 0x69, RZ, 0xfc, !PT ;  /* 0x0000006902087812 */ /* 0x000fe400078efcff */
[----:B------:R-:W-:Y:S02]  /*26a0*/  FSEL R44, R30, -INF , !P3 ;  /* 0xff8000001e2c7808 */ /* 0x000fe40005800000 */
[----:B------:R-:W-:-:S02]  /*26b0*/  FSEL R17, R17, -INF , !P0 ;  /* 0xff80000011117808 */ /* 0x000fc40004000000 */
[----:B------:R-:W-:Y:S02]  /*26c0*/  ISETP.GE.AND P3, PT, R10, R101, PT ;  /* 0x000000650a00720c */ /* 0x000fe40003f66270 */
[----:B------:R-:W-:Y:S02]  /*26d0*/  FSEL R54, R31, -INF , !P5 ;  /* 0xff8000001f367808 */ /* 0x000fe40006800000 */
[----:B------:R-:W-:Y:S02]  /*26e0*/  FSEL R63, R24, -INF , !P2 ;  /* 0xff800000183f7808 */ /* 0x000fe40005000000 */
[----:B------:R-:W-:Y:S02]  /*26f0*/  ISETP.GT.AND P0, PT, R142, R137, PT ;  /* 0x000000898e00720c */ /* 0x000fe40003f04270 */
[C---:B------:R-:W-:Y:S02]  /*2700*/  ISETP.GE.AND P5, PT, R8.reuse, R101, PT ;  /* 0x000000650800720c */ /* 0x040fe40003fa6270 */
[----:B------:R-:W-:-:S02]  /*2710*/  ISETP.GE.AND P2, PT, R8, R97, PT ;  /* 0x000000610800720c */ /* 0x000fc40003f46270 */
[----:B------:R-:W-:Y:S02]  /*2720*/  LOP3.LUT R8, R2, 0x70, RZ, 0xfc, !PT ;  /* 0x0000007002087812 */ /* 0x000fe400078efcff */
[----:B------:R-:W-:Y:S02]  /*2730*/  FSEL R61, R20, -INF , !P3 ;  /* 0xff800000143d7808 */ /* 0x000fe40005800000 */
[----:B------:R-:W-:Y:S02]  /*2740*/  FSEL R89, R29, -INF , !P6 ;  /* 0xff8000001d597808 */ /* 0x000fe40007000000 */
[----:B------:R-:W-:Y:S02]  /*2750*/  FSEL R52, R26, -INF , !P1 ;  /* 0xff8000001a347808 */ /* 0x000fe40004800000 */
[-C--:B------:R-:W-:Y:S02]  /*2760*/  ISETP.GE.AND P3, PT, R4, R97.reuse, PT ;  /* 0x000000610400720c */ /* 0x080fe40003f66270 */
        /* <DEDUP_REMOVED lines=9> */
[----:B------:R-:W-:Y:S02]  /*2800*/  ISETP.GE.AND P4, PT, R8, R97, PT ;  /* 0x000000610800720c */ /* 0x000fe40003f86270 */
[-C--:B------:R-:W-:Y:S02]  /*2810*/  ISETP.GE.AND P6, PT, R4, R101.reuse, PT ;  /* 0x000000650400720c */ /* 0x080fe40003fc6270 */
[----:B------:R-:W-:Y:S02]  /*2820*/  ISETP.GE.AND P5, PT, R2, R101, PT ;  /* 0x000000650200720c */ /* 0x000fe40003fa6270 */
        /* <DEDUP_REMOVED lines=20> */
.L_x_3815:
        /* <DEDUP_REMOVED lines=58> */
.L_x_3816:
        /* <DEDUP_REMOVED lines=14> */
.L_x_3814:
        /* <DEDUP_REMOVED lines=31> */
[----:B------:R-:W-:Y:S02]  /*2fe0*/  FMNMX.FTZ R0, R33, R0, !PT ;  /* 0x0000000021007209 */ /* 0x000fe40007810000 */
[----:B------:R-:W-:Y:S02]  /*2ff0*/  LOP3.LUT R134, R85, 0x120, R86, 0xf8, !PT ;  /* 0x0000012055867812 */ /* 0x000fe400078ef856 */
[----:B------:R-:W-:Y:S01]  /*3000*/  IADD3 R84, PT, PT, R84, -0x2, RZ ;  /* 0xfffffffe54547810 */ /* 0x000fe20007ffe0ff */
[----:B------:R-:W2:Y:S01]  /*3010*/  SHFL.BFLY PT, R7, R0, 0x2, 0x1f ;  /* 0x0c401f0000077f89 */ /* 0x000ea200000e0000 */
[----:B------:R-:W-:-:S04]  /*3020*/  LEA R134, R134, UR5, 0x1 ;  /* 0x0000000586867c11 */ /* 0x000fc8000f8e08ff */
[----:B------:R-:W-:Y:S01]  /*3030*/  IADD3 R23, PT, PT, R3, R134, RZ ;  /* 0x0000008603177210 */ /* 0x000fe20007ffe0ff */
[----:B------:R-:W-:Y:S04]  /*3040*/  LDSM.16.MT88.4 R12, [R134+0x3400] ;  /* 0x00340000860c783b */ /* 0x000fe80000004200 */
[----:B------:R-:W-:Y:S01]  /*3050*/  LDSM.16.MT88.4 R8, [R23+0x3400] ;  /* 0x003400001708783b */ /* 0x000fe20000004200 */
[----:B--2---:R-:W-:Y:S02]  /*3060*/  FMNMX.FTZ R7, R0, R7, !PT ;  /* 0x0000000700077209 */ /* 0x004fe40007810000 */
[----:B------:R-:W-:-:S03]  /*3070*/  FMNMX.FTZ R0, R20, R5, !PT ;  /* 0x0000000514007209 */ /* 0x000fc60007810000 */
[----:B------:R-:W2:Y:S04]  /*3080*/  SHFL.BFLY PT, R2, R7, 0x1, 0x1f ;  /* 0x0c201f0007027f89 */ /* 0x000ea800000e0000 */
[----:B------:R-:W3:Y:S01]  /*3090*/  SHFL.BFLY PT, R5, R0, 0x2, 0x1f ;  /* 0x0c401f0000057f89 */ /* 0x000ee200000e0000 */
[----:B--2---:R-:W-:Y:S02]  /*30a0*/  FMNMX.FTZ R2, R7, R2, !PT ;  /* 0x0000000207027209 */ /* 0x004fe40007810000 */
[----:B---3--:R-:W-:-:S03]  /*30b0*/  FMNMX.FTZ R4, R0, R5, !PT ;  /* 0x0000000500047209 */ /* 0x008fc60007810000 */
[C---:B-1----:R-:W-:Y:S01]  /*30c0*/  FMUL.FTZ R36, R2.reuse, UR4 ;  /* 0x0000000402247c20 */ /* 0x042fe20008410000 */
[----:B------:R-:W-:Y:S01]  /*30d0*/  FSETP.NEU.FTZ.AND P0, PT, R2, -INF , PT ;  /* 0xff8000000200780b */ /* 0x000fe20003f1d000 */
[----:B------:R-:W1:Y:S03]  /*30e0*/  SHFL.BFLY PT, R5, R4, 0x1, 0x1f ;  /* 0x0c201f0004057f89 */ /* 0x000e6600000e0000 */
[----:B------:R-:W-:-:S05]  /*30f0*/  FSEL R36, R36, RZ, P0 ;  /* 0x000000ff24247208 */ /* 0x000fca0000000000 */
        /* <DEDUP_REMOVED lines=18> */
[----:B-1----:R-:W-:Y:S01]  /*3220*/  FMNMX.FTZ R0, R4, R5, !PT ;  /* 0x0000000504007209 */ /* 0x002fe20007810000 */
[--C-:B------:R-:W-:Y:S01]  /*3230*/  FFMA.FTZ R28, R117, UR4, -R36.reuse ;  /* 0x00000004751c7c23 */ /* 0x100fe20008010824 */
[----:B------:R-:W-:Y:S01]  /*3240*/  LDSM.16.MT88.4 R4, [R23+0x3000] ;  /* 0x003000001704783b */ /* 0x000fe20000004200 */
[--C-:B------:R-:W-:Y:S01]  /*3250*/  FFMA.FTZ R85, R89, UR4, -R36.reuse ;  /* 0x0000000459557c23 */ /* 0x100fe20008010824 */
[C---:B------:R-:W-:Y:S01]  /*3260*/  FSETP.NEU.FTZ.AND P0, PT, R0.reuse, -INF , PT ;  /* 0xff8000000000780b */ /* 0x040fe20003f1d000 */
[----:B------:R-:W-:Y:S01]  /*3270*/  FMUL.FTZ R21, R0, UR4 ;  /* 0x0000000400157c20 */ /* 0x000fe20008410000 */
[----:B------:R-:W-:Y:S01]  /*3280*/  MUFU.EX2 R102, R102 ;  /* 0x0000006600667308 */ /* 0x000fe20000000800 */
[--C-:B------:R-:W-:Y:S01]  /*3290*/  FFMA.FTZ R25, R111, UR4, -R36.reuse ;  /* 0x000000046f197c23 */ /* 0x100fe20008010824 */
[--C-:B------:R-:W-:Y:S01]  /*32a0*/  FFMA.FTZ R22, R109, UR4, -R36.reuse ;  /* 0x000000046d167c23 */ /* 0x100fe20008010824 */
[--C-:B------:R-:W-:Y:S01]  /*32b0*/  FFMA.FTZ R63, R63, UR4, -R36.reuse ;  /* 0x000000043f3f7c23 */ /* 0x100fe20008010824 */
[----:B------:R-:W-:Y:S01]  /*32c0*/  FSEL R21, R21, RZ, P0 ;  /* 0x000000ff15157208 */ /* 0x000fe20000000000 */
[--C-:B------:R-:W-:Y:S01]  /*32d0*/  FFMA.FTZ R61, R61, UR4, -R36.reuse ;  /* 0x000000043d3d7c23 */ /* 0x100fe20008010824 */
[--C-:B------:R-:W-:Y:S01]  /*32e0*/  FFMA.FTZ R153, R33, UR4, -R36.reuse ;  /* 0x0000000421997c23 */ /* 0x100fe20008010824 */
[----:B------:R-:W-:Y:S01]  /*32f0*/  ISETP.GE.AND P0, PT, R84, R137, PT ;  /* 0x000000895400720c */ /* 0x000fe20003f06270 */
[----:B------:R-:W1:Y:S01]  /*3300*/  MUFU.EX2 R47, R47 ;  /* 0x0000002f002f7308 */ /* 0x000e620000000800 */
[--C-:B------:R-:W-:Y:S01]  /*3310*/  FFMA.FTZ R57, R72, UR4, -R21.reuse ;  /* 0x0000000448397c23 */ /* 0x100fe20008010815 */
[--C-:B------:R-:W-:Y:S01]  /*3320*/  FFMA.FTZ R108, R104, UR4, -R21.reuse ;  /* 0x00000004686c7c23 */ /* 0x100fe20008010815 */
[----:B------:R-:W3:Y:S01]  /*3330*/  LDSM.16.MT88.4 R72, [R134+0x3000] ;  /* 0x003000008648783b */ /* 0x000ee20000004200 */
[--C-:B------:R-:W-:Y:S01]  /*3340*/  FFMA.FTZ R104, R114, UR4, -R21.reuse ;  /* 0x0000000472687c23 */ /* 0x100fe20008010815 */
[--C-:B------:R-:W-:Y:S01]  /*3350*/  FFMA.FTZ R51, R100, UR4, -R21.reuse ;  /* 0x0000000464337c23 */ /* 0x100fe20008010815 */
[--C-:B------:R-:W-:Y:S01]  /*3360*/  FFMA.FTZ R100, R118, UR4, -R21.reuse ;  /* 0x0000000476647c23 */ /* 0x100fe20008010815 */
[--C-:B------:R-:W-:Y:S01]  /*3370*/  FFMA.FTZ R45, R120, UR4, -R21.reuse ;  /* 0x00000004782d7c23 */ /* 0x100fe20008010815 */
[----:B------:R-:W-:Y:S01]  /*3380*/  MUFU.EX2 R108, R108 ;  /* 0x0000006c006c7308 */ /* 0x000fe20000000800 */
[--C-:B------:R-:W-:Y:S01]  /*3390*/  FFMA.FTZ R43, R68, UR4, -R21.reuse ;  /* 0x00000004442b7c23 */ /* 0x100fe20008010815 */
[--C-:B------:R-:W-:Y:S01]  /*33a0*/  FFMA.FTZ R86, R116, UR4, -R21.reuse ;  /* 0x0000000474567c23 */ /* 0x100fe20008010815 */
[----:B--2---:R-:W-:Y:S01]  /*33b0*/  F2FP.F16.F32.PACK_AB R80, R53, R106 ;  /* 0x0000006a3550723e */ /* 0x004fe200000000ff */
        /* <DEDUP_REMOVED lines=24> */
[----:B------:R-:W-:Y:S01]  /*3540*/  LDSM.16.MT88.4 R16, [R134+0x4400] ;  /* 0x004400008610783b */ /* 0x000fe20000004200 */
[--C-:B------:R-:W-:Y:S01]  /*3550*/  FFMA.FTZ R62, R67, UR4, -R36.reuse ;  /* 0x00000004433e7c23 */ /* 0x100fe20008010824 */
[--C-:B------:R-:W-:Y:S01]  /*3560*/  FFMA.FTZ R56, R56, UR4, -R21.reuse ;  /* 0x0000000438387c23 */ /* 0x100fe20008010815 */
[--C-:B------:R-:W-:Y:S01]  /*3570*/  FFMA.FTZ R67, R46, UR4, -R21.reuse ;  /* 0x000000042e437c23 */ /* 0x100fe20008010815 */
[----:B------:R-:W-:Y:S01]  /*3580*/  MUFU.EX2 R90, R90 ;  /* 0x0000005a005a7308 */ /* 0x000fe20000000800 */
[--C-:B------:R-:W-:Y:S01]  /*3590*/  FFMA.FTZ R44, R44, UR4, -R21.reuse ;  /* 0x000000042c2c7c23 */ /* 0x100fe20008010815 */
[----:B------:R-:W-:Y:S01]  /*35a0*/  FFMA.FTZ R95, R54, UR4, -R21 ;  /* 0x00000004365f7c23 */ /* 0x000fe20008010815 */
[----:B------:R-:W-:Y:S01]  /*35b0*/  FADD.FTZ R53, R106, R53 ;  /* 0x000000356a357221 */ /* 0x000fe20000010000 */
[----:B------:R-:W-:Y:S01]  /*35c0*/  FADD.FTZ R57, R108, R57 ;  /* 0x000000396c397221 */ /* 0x000fe20000010000 */
[----:B------:R-:W-:Y:S01]  /*35d0*/  FFMA.FTZ R46, R49, UR4, -R36 ;  /* 0x00000004312e7c23 */ /* 0x000fe20008010824 */
[----:B------:R-:W-:Y:S01]  /*35e0*/  FFMA.FTZ R49, R52, UR4, -R21 ;  /* 0x0000000434317c23 */ /* 0x000fe20008010815 */
[----:B------:R-:W-:Y:S01]  /*35f0*/  FADD.FTZ R102, R102, R53 ;  /* 0x0000003566667221 */ /* 0x000fe20000010000 */
[----:B------:R-:W2:Y:S01]  /*3600*/  MUFU.EX2 R41, R41 ;  /* 0x0000002900297308 */ /* 0x000ea20000000800 */
[----:B-1----:R-:W-:Y:S01]  /*3610*/  F2FP.F16.F32.PACK_AB R83, R51, R104 ;  /* 0x000000683353723e */ /* 0x002fe200000000ff */
[----:B------:R-:W-:Y:S01]  /*3620*/  FADD.FTZ R104, R104, R57 ;  /* 0x0000003968687221 */ /* 0x000fe20000010000 */
[----:B------:R-:W-:Y:S01]  /*3630*/  FADD.FTZ R47, R47, R102 ;  /* 0x000000662f2f7221 */ /* 0x000fe20000010000 */
[--C-:B------:R-:W-:Y:S01]  /*3640*/  FFMA.FTZ R42, R42, UR4, -R21.reuse ;  /* 0x000000042a2a7c23 */ /* 0x100fe20008010815 */
[--C-:B------:R-:W-:Y:S01]  /*3650*/  FFMA.FTZ R40, R40, UR4, -R21.reuse ;  /* 0x0000000428287c23 */ /* 0x100fe20008010815 */
[----:B------:R-:W-:Y:S01]  /*3660*/  FADD.FTZ R51, R51, R104 ;  /* 0x0000006833337221 */ /* 0x000fe20000010000 */
[--C-:B------:R-:W-:Y:S01]  /*3670*/  FFMA.FTZ R50, R50, UR4, -R21.reuse ;  /* 0x0000000432327c23 */ /* 0x100fe20008010815 */
[----:B------:R-:W-:Y:S01]  /*3680*/  MUFU.EX2 R48, R48 ;  /* 0x0000003000307308 */ /* 0x000fe20000000800 */
[----:B---3--:R-:W-:Y:S01]  /*3690*/  HMMA.16816.F32 R68, R80, R72, RZ ;  /* 0x000000485044723c */ /* 0x008fe200000018ff */
[--C-:B------:R-:W-:Y:S01]  /*36a0*/  FFMA.FTZ R33, R32, UR4, -R21.reuse ;  /* 0x0000000420217c23 */ /* 0x100fe20008010815 */
[--C-:B------:R-:W-:Y:S01]  /*36b0*/  FFMA.FTZ R32, R30, UR4, -R21.reuse ;  /* 0x000000041e207c23 */ /* 0x100fe20008010815 */
[--C-:B------:R-:W-:Y:S01]  /*36c0*/  FFMA.FTZ R24, R24, UR4, -R21.reuse ;  /* 0x0000000418187c23 */ /* 0x100fe20008010815 */
[----:B------:R-:W-:-:S03]  /*36d0*/  FFMA.FTZ R21, R20, UR4, -R21 ;  /* 0x0000000414157c23 */ /* 0x000fc60008010815 */
[----:B------:R-:W1:Y:S01]  /*36e0*/  MUFU.EX2 R39, R39 ;  /* 0x0000002700277308 */ /* 0x000e620000000800 */
[C---:B------:R-:W-:Y:S07]  /*36f0*/  HMMA.16816.F32 R72, R80.reuse, R74, RZ ;  /* 0x0000004a5048723c */ /* 0x040fee00000018ff */
[----:B------:R-:W-:Y:S01]  /*3700*/  MUFU.EX2 R100, R100 ;  /* 0x0000006400647308 */ /* 0x000fe20000000800 */
[----:B------:R-:W-:Y:S01]  /*3710*/  HMMA.16816.F32 R76, R80, R4, RZ ;  /* 0x00000004504c723c */ /* 0x000fe200000018ff */
[----:B--2---:R-:W-:Y:S01]  /*3720*/  F2FP.F16.F32.PACK_AB R4, R41, R90 ;  /* 0x0000005a2904723e */ /* 0x004fe200000000ff */
[----:B------:R-:W-:-:S05]  /*3730*/  FADD.FTZ R90, R90, R47 ;  /* 0x0000002f5a5a7221 */ /* 0x000fca0000010000 */
[----:B------:R-:W2:Y:S01]  /*3740*/  MUFU.EX2 R45, R45 ;  /* 0x0000002d002d7308 */ /* 0x000ea20000000800 */
[----:B------:R-:W-:Y:S01]  /*3750*/  HMMA.16816.F32 R80, R80, R6, RZ ;  /* 0x000000065050723c */ /* 0x000fe200000018ff */
[----:B-1----:R-:W-:-:S06]  /*3760*/  F2FP.F16.F32.PACK_AB R6, R39, R48 ;  /* 0x000000302706723e */ /* 0x002fcc00000000ff */
[----:B------:R-:W-:Y:S08]  /*3770*/  MUFU.EX2 R43, R43 ;  /* 0x0000002b002b7308 */ /* 0x000ff00000000800 */
[----:B------:R-:W1:Y:S01]  /*3780*/  MUFU.EX2 R86, R86 ;  /* 0x0000005600567308 */ /* 0x000e620000000800 */
[----:B--2---:R-:W-:-:S07]  /*3790*/  F2FP.F16.F32.PACK_AB R5, R45, R100 ;  /* 0x000000642d05723e */ /* 0x004fce00000000ff */
[----:B------:R-:W-:Y:S08]  /*37a0*/  MUFU.EX2 R38, R38 ;  /* 0x0000002600267308 */ /* 0x000ff00000000800 */
[----:B------:R-:W2:Y:S01]  /*37b0*/  MUFU.EX2 R35, R35 ;  /* 0x0000002300237308 */ /* 0x000ea20000000800 */
[----:B-1----:R-:W-:-:S07]  /*37c0*/  F2FP.F16.F32.PACK_AB R7, R86, R43 ;  /* 0x0000002b5607723e */ /* 0x002fce00000000ff */
[C---:B------:R-:W-:Y:S01]  /*37d0*/  HMMA.16816.F32 R68, R4.reuse, R12, R68 ;  /* 0x0000000c0444723c */ /* 0x040fe20000001844 */
[----:B------:R-:W-:Y:S07]  /*37e0*/  MUFU.EX2 R34, R34 ;  /* 0x0000002200227308 */ /* 0x000fee0000000800 */
[C---:B------:R-:W-:Y:S01]  /*37f0*/  HMMA.16816.F32 R72, R4.reuse, R14, R72 ;  /* 0x0000000e0448723c */ /* 0x040fe20000001848 */
[----:B------:R-:W1:Y:S01]  /*3800*/  LDSM.16.MT88.4 R12, [R134+0x3800] ;  /* 0x00380000860c783b */ /* 0x000e620000004200 */
[----:B------:R-:W3:Y:S06]  /*3810*/  MUFU.EX2 R31, R31 ;  /* 0x0000001f001f7308 */ /* 0x000eec0000000800 */
[C---:B------:R-:W-:Y:S02]  /*3820*/  HMMA.16816.F32 R76, R4.reuse, R8, R76 ;  /* 0x00000008044c723c */ /* 0x040fe4000000184c */
        /* <DEDUP_REMOVED lines=49> */
[C---:B-1----:R-:W-:Y:S07]  /*3b40*/  HMMA.16816.F32 R68, R4.reuse, R12, R68 ;  /* 0x0000000c0444723c */ /* 0x042fee0000001844 */
        /* <DEDUP_REMOVED lines=39> */
[----:B------:R-:W5:Y:S01]  /*3dc0*/  LDSM.16.MT88.4 R12, [R134+0x4c00] ;  /* 0x004c0000860c783b */ /* 0x000f620000004200 */
[----:B------:R-:W-:Y:S01]  /*3dd0*/  FADD.FTZ R112, R112, R59 ;  /* 0x0000003b70707221 */ /* 0x000fe20000010000 */
[----:B------:R-:W-:Y:S01]  /*3de0*/  FADD.FTZ R31, R29, R34 ;  /* 0x000000221d1f7221 */ /* 0x000fe20000010000 */
[----:B----4-:R-:W-:-:S02]  /*3df0*/  F2FP.F16.F32.PACK_AB R4, R94, R63 ;  /* 0x0000003f5e04723e */ /* 0x010fc400000000ff */
        /* <DEDUP_REMOVED lines=27> */
[----:B------:R-:W-:-:S06]  /*3fb0*/  FADD.FTZ R67, R67, R56 ;  /* 0x0000003843437221 */ /* 0x000fcc0000010000 */
[C---:B------:R-:W-:Y:S01]  /*3fc0*/  HMMA.16816.F32 R72, R4.reuse, R10, R72 ;  /* 0x0000000a0448723c */ /* 0x040fe20000001848 */
[----:B------:R-:W1:Y:S01]  /*3fd0*/  MUFU.EX2 R153, R153 ;  /* 0x0000009900997308 */ /* 0x000e620000000800 */
[----:B------:R-:W3:Y:S06]  /*3fe0*/  LDSM.16.MT88.4 R8, [R23+0x4c00] ;  /* 0x004c00001708783b */ /* 0x000eec0000004200 */
[----:B-----5:R-:W-:Y:S01]  /*3ff0*/  HMMA.16816.F32 R76, R4, R16, R76 ;  /* 0x00000010044c723c */ /* 0x020fe2000000184c */
[----:B------:R-:W-:Y:S01]  /*4000*/  MUFU.EX2 R30, R33 ;  /* 0x00000021001e7308 */ /* 0x000fe20000000800 */
[----:B------:R-:W-:-:S04]  /*4010*/  FADD.FTZ R16, R44, R67 ;  /* 0x000000432c107221 */ /* 0x000fc80000010000 */
[----:B------:R-:W-:Y:S02]  /*4020*/  FADD.FTZ R16, R95, R16 ;  /* 0x000000105f107221 */ /* 0x000fe40000010000 */
[----:B------:R-:W-:Y:S01]  /*4030*/  HMMA.16816.F32 R80, R4, R18, R80 ;  /* 0x000000120450723c */ /* 0x000fe20000001850 */
[----:B------:R-:W4:Y:S01]  /*4040*/  MUFU.EX2 R29, R32 ;  /* 0x00000020001d7308 */ /* 0x000f220000000800 */
[----:B--2---:R-:W-:Y:S01]  /*4050*/  F2FP.F16.F32.PACK_AB R4, R65, R58 ;  /* 0x0000003a4104723e */ /* 0x004fe200000000ff */
[----:B------:R-:W-:Y:S01]  /*4060*/  FADD.FTZ R49, R49, R16 ;  /* 0x0000001031317221 */ /* 0x000fe20000010000 */
[----:B-1----:R-:W-:-:S03]  /*4070*/  F2FP.F16.F32.PACK_AB R6, R153, R46 ;  /* 0x0000002e9906723e */ /* 0x002fc600000000ff */
[----:B------:R-:W-:Y:S02]  /*4080*/  FADD.FTZ R42, R42, R49 ;  /* 0x000000312a2a7221 */ /* 0x000fe40000010000 */
[----:B------:R-:W-:Y:S08]  /*4090*/  MUFU.EX2 R24, R24 ;  /* 0x0000001800187308 */ /* 0x000ff00000000800 */
[----:B------:R-:W1:Y:S01]  /*40a0*/  MUFU.EX2 R21, R21 ;  /* 0x0000001500157308 */ /* 0x000e620000000800 */
[----:B----4-:R-:W-:-:S02]  /*40b0*/  F2FP.F16.F32.PACK_AB R5, R29, R30 ;  /* 0x0000001e1d05723e */ /* 0x010fc400000000ff */
[----:B-1----:R-:W-:-:S07]  /*40c0*/  F2FP.F16.F32.PACK_AB R7, R21, R24 ;  /* 0x000000181507723e */ /* 0x002fce00000000ff */
[----:B------:R-:W-:Y:S01]  /*40d0*/  HMMA.16816.F32 R68, R4, R12, R68 ;  /* 0x0000000c0444723c */ /* 0x000fe20000001844 */
[----:B------:R-:W-:-:S04]  /*40e0*/  FADD.FTZ R12, R92, R37 ;  /* 0x000000255c0c7221 */ /* 0x000fc80000010000 */
[----:B------:R-:W-:-:S03]  /*40f0*/  FADD.FTZ R12, R85, R12 ;  /* 0x0000000c550c7221 */ /* 0x000fc60000010000 */
[----:B---3--:R-:W-:Y:S01]  /*4100*/  HMMA.16816.F32 R76, R4, R8, R76 ;  /* 0x00000008044c723c */ /* 0x008fe2000000184c */
        /* <DEDUP_REMOVED lines=23> */
[----:B------:R-:W-:Y:S01]  /*4280*/  UMOV UR10, 0x400 ;  /* 0x00000400000a7882 */ /* 0x000fe20000000000 */
[----:B------:R-:W2:Y:S04]  /*4290*/  LDCU UR4, c[0x0][0x45c] ;  /* 0x00008b80ff0477ac */ /* 0x000ea80008000800 */
[----:B------:R-:W-:Y:S01]  /*42a0*/  PLOP3.LUT P1, PT, PT, PT, UP0, 0x80, 0x8 ;  /* 0x000000000008781c */ /* 0x000fe20003f2f008 */
[----:B------:R-:W3:Y:S01]  /*42b0*/  LDCU.64 UR8, c[0x0][0x3a8] ;  /* 0x00007500ff0877ac */ /* 0x000ee20008000a00 */
[----:B------:R-:W4:Y:S01]  /*42c0*/  LDCU.64 UR6, c[0x0][0x3a0] ;  /* 0x00007400ff0677ac */ /* 0x000f220008000a00 */
[----:B-1----:R-:W-:Y:S01]  /*42d0*/  ULEA UR5, UR5, UR10, 0x18 ;  /* 0x0000000a05057291 */ /* 0x002fe2000f8ec0ff */
[----:B------:R-:W-:-:S02]  /*42e0*/  IADD3 R148, PT, PT, R134, 0x3020, RZ ;  /* 0x0000302086947810 */ /* 0x000fc40007ffe0ff */
[----:B--2---:R-:W-:-:S09]  /*42f0*/  MOV R149, RZ ;  /* 0x000000ff00957202 */ /* 0x004fd20000000f00 */
.L_x_3821:
[----:B------:R-:W-:Y:S01]  /*4300*/  @!P1 IADD3 R9, P0, PT, RZ, -R149, RZ ;  /* 0x80000095ff099210 */ /* 0x000fe20007f1e0ff */
[----:B------:R-:W1:Y:S01]  /*4310*/  S2R R133, SR_TID.X ;  /* 0x0000000000857919 */ /* 0x000e620000002100 */
[----:B------:R-:W2:Y:S01]  /*4320*/  @!P1 LDC R154, c[0x0][0x3c0] ;  /* 0x0000f000ff9a9b82 */ /* 0x000ea20000000800 */
[----:B------:R-:W-:Y:S07]  /*4330*/  DEPBAR.LE SB0, 0x0 ;  /* 0x000080000000791a */ /* 0x000fee0000000000 */
[----:B------:R-:W3:Y:S08]  /*4340*/  LDC R157, c[0x0][0x3c4] ;  /* 0x0000f100ff9d7b82 */ /* 0x000ef00000000800 */
[----:B------:R-:W-:Y:S01]  /*4350*/  BAR.SYNC.DEFER_BLOCKING 0x0 ;  /* 0x0000000000007b1d */ /* 0x000fe20000010000 */
[----:B------:R-:W-:Y:S02]  /*4360*/  IMAD.MOV.U32 R7, RZ, RZ, R140 ;  /* 0x000000ffff077224 */ /* 0x000fe400078e008c */
[----:B------:R-:W-:Y:S01]  /*4370*/  IMAD.MOV.U32 R6, RZ, RZ, R141 ;  /* 0x000000ffff067224 */ /* 0x000fe200078e008d */
[----:B-1----:R-:W-:Y:S01]  /*4380*/  SHF.R.U32.HI R136, RZ, 0x1, R133 ;  /* 0x00000001ff887819 */ /* 0x002fe20000011685 */
[----:B--2---:R-:W-:Y:S01]  /*4390*/  @!P1 IMAD.SHL.U32 R8, R154, 0x80, RZ ;  /* 0x000000809a089824 */ /* 0x004fe200078e00ff */
        /* <DEDUP_REMOVED lines=19> */
[----:B---3--:R-:W-:Y:S06]  /*44d0*/  @!P1 BRA `(.L_x_3818) ;  /* 0x0000000000f49947 */ /* 0x008fec0003800000 */
        /* <DEDUP_REMOVED lines=61> */
.L_x_3818:
        /* <DEDUP_REMOVED lines=25> */
[----:B------:R-:W-:Y:S02]  /*4a40*/  ISETP.GT.AND P2, PT, R142, R137, PT ;  /* 0x000000898e00720c */ /* 0x000fe40003f44270 */
[----:B------:R-:W-:Y:S02]  /*4a50*/  SEL R87, R87, 0xffffffe0, !P0 ;  /* 0xffffffe057577807 */ /* 0x000fe40004000000 */
[----:B------:R2:W-:Y:S03]  /*4a60*/  LDSM.16.M88.4 R88, [R0] ;  /* 0x000000000058783b */ /* 0x0005e60000000200 */
[C---:B------:R-:W-:Y:S02]  /*4a70*/  IMAD.IADD R124, R87.reuse, 0x1, R0 ;  /* 0x00000001577c7824 */ /* 0x040fe400078e0200 */
[----:B------:R-:W3:Y:S05]  /*4a80*/  LDSM.16.M88.4 R92, [R2+0x1000] ;  /* 0x00100000025c783b */ /* 0x000eea0000000200 */
[----:B------:R-:W5:Y:S05]  /*4a90*/  LDSM.16.M88.4 R96, [R2+0x1400] ;  /* 0x001400000260783b */ /* 0x000f6a0000000200 */
        /* <DEDUP_REMOVED lines=8> */
[C---:B---3--:R-:W-:Y:S04]  /*4b20*/  HMMA.16816.F32 R4, R88.reuse, R92, RZ ;  /* 0x0000005c5804723c */ /* 0x048fe800000018ff */
[----:B------:R-:W-:Y:S04]  /*4b30*/  LDSM.16.M88.4 R124, [R124] ;  /* 0x000000007c7c783b */ /* 0x000fe80000000200 */
[C---:B------:R-:W-:Y:S01]  /*4b40*/  HMMA.16816.F32 R8, R88.reuse, R94, RZ ;  /* 0x0000005e5808723c */ /* 0x040fe200000018ff */
[----:B------:R-:W3:Y:S05]  /*4b50*/  LDSM.16.M88.4 R128, [R0+0x1000] ;  /* 0x001000000080783b */ /* 0x000eea0000000200 */
[----:B------:R-:W-:Y:S02]  /*4b60*/  LDSM.16.M88.4 R92, [R0+0x1800] ;  /* 0x00180000005c783b */ /* 0x000fe40000000200 */
[C---:B-----5:R-:W-:Y:S08]  /*4b70*/  HMMA.16816.F32 R12, R88.reuse, R96, RZ ;  /* 0x00000060580c723c */ /* 0x060ff000000018ff */
        /* <DEDUP_REMOVED lines=115> */
.L_x_3820:
        /* <DEDUP_REMOVED lines=16> */
.L_x_3819:
        /* <DEDUP_REMOVED lines=64> */
[----:B--2---:R-:W-:Y:S01]  /*57b0*/  FMUL.FTZ R70, R3, R70 ;  /* 0x0000004603467220 */ /* 0x004fe20000410000 */
        /* <DEDUP_REMOVED lines=79> */
[----:B------:R-:W-:Y:S04]  /*5cb0*/  ISETP.GT.AND P0, PT, R142, R137, PT ;  /* 0x000000898e00720c */ /* 0x000fe80003f04270 */
        /* <DEDUP_REMOVED lines=203> */
.L_x_3817:
        /* <DEDUP_REMOVED lines=99> */
.L_x_3823:
[----:B------:R-:W-:Y:S05]  /*6fa0*/  BSYNC.RECONVERGENT B0 ;  /* 0x0000000000007941 */ /* 0x000fea0003800200 */
.L_x_3822:
        /* <DEDUP_REMOVED lines=11> */
.L_x_3824:
        /* <DEDUP_REMOVED lines=10> */
.L_x_4926:


//--------------------- .text._ZN5flash24flash_fwd_splitkv_kernelI23Flash_fwd_kernel_traitsILi32ELi64ELi128ELi4ELb0ELb0EN7cutlass6half_tE19Flash_kernel_traitsILi32ELi64ELi128ELi4ES3_EELb1ELb0ELb0ELb1ELb1ELb1ELb1ELb0EEEvNS_16Flash_fwd_paramsE --------------------------
	.section	.text._ZN5flash24flash_fwd_splitkv_kernelI23Flash_fwd_kernel_traitsILi32ELi64ELi128ELi4ELb0ELb0EN7cutlass6half_tE19Flash_kernel_traitsILi32ELi64ELi128ELi4ES3_EELb1ELb0ELb0ELb1ELb1ELb1ELb1ELb0EEEvNS_16Flash_fwd_paramsE,"ax",@progbits
	.align	128
        .global         _ZN5flash24flash_fwd_splitkv_kernelI23Flash_fwd_kernel_traitsILi32ELi64ELi128ELi4ELb0ELb0EN7cutlass6half_tE19Flash_kernel_traitsILi32ELi64ELi128ELi4ES3_EELb1ELb0ELb0ELb1ELb1ELb1ELb1ELb0EEEvNS_16Flash_fwd_paramsE
        .type           _ZN5flash24flash_fwd_splitkv_kernelI23Flash_fwd_kernel_traitsILi32ELi64ELi128ELi4ELb0ELb0EN7cutlass6half_tE19Flash_kernel_traitsILi32ELi64ELi128ELi4ES3_EELb1ELb0ELb0ELb1ELb1ELb1ELb1ELb0EEEvNS_16Flash_fwd_paramsE,@function
        .size           _ZN5flash24flash_fwd_splitkv_kernelI23Flash_fwd_kernel_traitsILi32ELi64ELi128ELi4ELb0ELb0EN7cutlass6half_tE19Flash_kernel_traitsILi32ELi64ELi128ELi4ES3_EELb1ELb0ELb0ELb1ELb1ELb1ELb1ELb0EEEvNS_16Flash_fwd_paramsE,(.L_x_4927 - _ZN5flash24flash_fwd_splitkv_kernelI23Flash_fwd_kernel_traitsILi32ELi64ELi128ELi4ELb0ELb0EN7cutlass6half_tE19Flash_kernel_traitsILi32ELi64ELi128ELi4ES3_EELb1ELb0ELb0ELb1ELb1ELb1ELb1ELb0EEEvNS_16Flash_fwd_paramsE)
        .other          _ZN5flash24flash_fwd_splitkv_kernelI23Flash_fwd_kernel_traitsILi32ELi64ELi128ELi4ELb0ELb0EN7cutlass6half_tE19Flash_kernel_traitsILi32ELi64ELi128ELi4ES3_EELb1ELb0ELb0ELb1ELb1ELb1ELb1ELb0EEEvNS_16Flash_fwd_paramsE,@"STO_CUDA_ENTRY STV_DEFAULT"
_ZN5flash24flash_fwd_splitkv_kernelI23Flash_fwd_kernel_traitsILi32ELi64ELi128ELi4ELb0ELb0EN7cutlass6half_tE19Flash_kernel_traitsILi32ELi64ELi128ELi4ES3_EELb1ELb0ELb0ELb1ELb1ELb1ELb1ELb0EEEvNS_16Flash_fwd_paramsE:
.text._ZN5flash24flash_fwd_splitkv_kernelI23Flash_fwd_kernel_traitsILi32ELi64ELi128ELi4ELb0ELb0EN7cutlass6half_tE19Flash_kernel_traitsILi32ELi64ELi128ELi4ES3_EELb1ELb0ELb0ELb1ELb1ELb1ELb1ELb0EEEvNS_16Flash_fwd_paramsE:
[----:B------:R-:W-:Y:S08]  /*0000*/  LDC R1, c[0x0][0x37c] ;  /* 0x0000df00ff017b82 */ /* 0x000ff00000000800 */
[----:B------:R-:W1:Y:S08]  /*0010*/  LDC R0, c[0x0][0x3e0] ;  /* 0x0000f800ff007b82 */ /* 0x000e700000000800 */
[----:B------:R-:W2:Y:S08]  /*0020*/  S2UR UR4, SR_CTAID.Z ;  /* 0x00000000000479c3 */ /* 0x000eb00000002700 */
[----:B------:R-:W3:Y:S08]  /*0030*/  LDC.64 R2, c[0x0][0x478] ;  /* 0x00011e00ff027b82 */ /* 0x000ef00000000a00 */
[----:B------:R-:W4:Y:S01]  /*0040*/  LDC.64 R4, c[0x0][0x470] ;  /* 0x00011c00ff047b82 */ /* 0x000f220000000a00 */
[----:B-1----:R-:W1:Y:S01]  /*0050*/  I2F.U32.RP R6, R0 ;  /* 0x0000000000067306 */ /* 0x002e620000209000 */
[----:B------:R-:W2:Y:S01]  /*0060*/  S2R R14, SR_CTAID.X ;  /* 0x00000000000e7919 */ /* 0x000ea20000002500 */
[----:B------:R-:W-:Y:S01]  /*0070*/  ISETP.NE.U32.AND P2, PT, R0, RZ, PT ;  /* 0x000000ff0000720c */ /* 0x000fe20003f45070 */
[----:B------:R-:W2:Y:S01]  /*0080*/  LDCU.64 UR26, c[0x0][0x358] ;  /* 0x00006b00ff1a77ac */ /* 0x000ea20008000a00 */
[----:B------:R-:W-:Y:S01]  /*0090*/  IMAD.MOV.U32 R18, RZ, RZ, RZ ;  /* 0x000000ffff127224 */ /* 0x000fe200078e00ff */
[----:B------:R-:W2:Y:S03]  /*00a0*/  LDCU UR24, c[0x0][0x434] ;  /* 0x00008680ff1877ac */ /* 0x000ea60008000800 */
[----:B-1----:R-:W1:Y:S01]  /*00b0*/  MUFU.RCP R6, R6 ;  /* 0x0000000600067308 */ /* 0x002e620000001000 */
[----:B---3--:R-:W-:-:S04]  /*00c0*/  ISETP.NE.U32.AND P0, PT, R2, RZ, PT ;  /* 0x000000ff0200720c */ /* 0x008fc80003f05070 */
[----:B------:R-:W-:Y:S02]  /*00d0*/  ISETP.NE.AND.EX P0, PT, R3, RZ, PT, P0 ;  /* 0x000000ff0300720c */ /* 0x000fe40003f05300 */
[----:B----4-:R-:W-:-:S04]  /*00e0*/  ISETP.NE.U32.AND P1, PT, R4, RZ, PT ;  /* 0x000000ff0400720c */ /* 0x010fc80003f25070 */
[----:B------:R-:W-:Y:S01]  /*00f0*/  ISETP.NE.AND.EX P1, PT, R5, RZ, PT, P1 ;  /* 0x000000ff0500720c */ /* 0x000fe20003f25310 */
[----:B-1----:R-:W-:-:S06]  /*0100*/  VIADD R6, R6, 0xffffffe ;  /* 0x0ffffffe06067836 */ /* 0x002fcc0000000000 */
[----:B------:R-:W1:Y:S01]  /*0110*/  @P0 LDC.64 R2, c[0x0][0x478] ;  /* 0x00011e00ff020b82 */ /* 0x000e620000000a00 */
[----:B------:R-:W3:Y:S07]  /*0120*/  F2I.FTZ.U32.TRUNC.NTZ R7, R6 ;  /* 0x0000000600077305 */ /* 0x000eee000021f000 */
[----:B------:R-:W4:Y:S01]  /*0130*/  @P1 LDC.64 R4, c[0x0][0x470] ;  /* 0x00011c00ff041b82 */ /* 0x000f220000000a00 */
[----:B---3--:R-:W-:-:S04]  /*0140*/  IMAD.MOV R6, RZ, RZ, -R7 ;  /* 0x000000ffff067224 */ /* 0x008fc800078e0a07 */
[----:B------:R-:W-:Y:S01]  /*0150*/  IMAD R8, R6, R0, RZ ;  /* 0x0000000006087224 */ /* 0x000fe200078e02ff */
[----:B------:R-:W-:-:S05]  /*0160*/  MOV R6, RZ ;  /* 0x000000ff00067202 */ /* 0x000fca0000000f00 */
[----:B------:R-:W-:-:S06]  /*0170*/  IMAD.HI.U32 R8, R7, R8, R6 ;  /* 0x0000000807087227 */ /* 0x000fcc00078e0006 */
[----:B--2---:R-:W-:-:S04]  /*0180*/  IMAD.HI.U32 R111, R8, UR4, RZ ;  /* 0x00000004086f7c27 */ /* 0x004fc8000f8e00ff */
        /* <DEDUP_REMOVED lines=8> */
[----:B-1----:R-:W-:-:S04]  /*0210*/  @P0 IMAD.WIDE.U32 R2, R111, 0x4, R2 ;  /* 0x000000046f020825 */ /* 0x002fc800078e0002 */
[----:B----4-:R-:W-:Y:S01]  /*0220*/  @P1 IMAD.WIDE.U32 R4, R111, 0x4, R4 ;  /* 0x000000046f041825 */ /* 0x010fe200078e0004 */
[----:B------:R1:W5:Y:S04]  /*0230*/  @P0 LDG.E R44, desc[UR26][R2.64] ;  /* 0x0000001a022c0981 */ /* 0x000368000c1e1900 */
[----:B------:R2:W5:Y:S01]  /*0240*/  @P1 LDG.E R18, desc[UR26][R4.64] ;  /* 0x0000001a04121981 */ /* 0x000562000c1e1900 */
[----:B------:R-:W-:-:S04]  /*0250*/  IMAD.MOV R12, RZ, RZ, -R111 ;  /* 0x000000ffff0c7224 */ /* 0x000fc800078e0a6f */
[----:B------:R-:W-:Y:S01]  /*0260*/  IMAD R12, R0, R12, UR4 ;  /* 0x00000004000c7e24 */ /* 0x000fe2000f8e020c */
[----:B-1----:R-:W-:-:S04]  /*0270*/  SHF.L.U32 R3, R14, 0x6, RZ ;  /* 0x000000060e037819 */ /* 0x002fc800000006ff */
[----:B------:R-:W-:-:S13]  /*0280*/  ISETP.GE.AND P1, PT, R3, UR24, PT ;  /* 0x0000001803007c0c */ /* 0x000fda000bf26270 */
[----:B--2---:R-:W-:Y:S05]  /*0290*/  @P1 EXIT ;  /* 0x000000000000194d */ /* 0x004fea0003800000 */
[----:B------:R-:W1:Y:S01]  /*02a0*/  LDC R8, c[0x0][0x374] ;  /* 0x0000dd00ff087b82 */ /* 0x000e620000000800 */
[----:B-----5:R-:W-:Y:S01]  /*02b0*/  @P0 IMAD.IADD R44, R44, 0x1, -R18 ;  /* 0x000000012c2c0824 */ /* 0x020fe200078e0a12 */
[----:B------:R-:W2:Y:S06]  /*02c0*/  S2R R87, SR_TID.X ;  /* 0x0000000000577919 */ /* 0x000eac0000002100 */
[----:B------:R-:W3:Y:S08]  /*02d0*/  LDC R2, c[0x0][0x438] ;  /* 0x00010e00ff027b82 */ /* 0x000ef00000000800 */
[----:B------:R-:W4:Y:S01]  /*02e0*/  @!P0 LDC.64 R6, c[0x0][0x488] ;  /* 0x00012200ff068b82 */ /* 0x000f220000000a00 */
[----:B-1----:R-:W-:-:S07]  /*02f0*/  IABS R10, R8 ;  /* 0x00000008000a7213 */ /* 0x002fce0000000000 */
[----:B------:R-:W1:Y:S01]  /*0300*/  LDC R43, c[0x0][0x508] ;  /* 0x00014200ff2b7b82 */ /* 0x000e620000000800 */
[----:B------:R-:W-:Y:S01]  /*0310*/  IABS R11, R8 ;  /* 0x00000008000b7213 */ /* 0x000fe20000000000 */
[----:B------:R-:W2:Y:S04]  /*0320*/  I2F.RP R4, R10 ;  /* 0x0000000a00047306 */ /* 0x000ea80000209400 */
[----:B------:R-:W-:Y:S02]  /*0330*/  IMAD.MOV R11, RZ, RZ, -R11 ;  /* 0x000000ffff0b7224 */ /* 0x000fe400078e0a0b */
[----:B---3--:R-:W-:-:S05]  /*0340*/  VIADD R2, R2, 0x7f ;  /* 0x0000007f02027836 */ /* 0x008fca0000000000 */
[----:B------:R-:W-:Y:S02]  /*0350*/  SHF.R.S32.HI R13, RZ, 0x1f, R2 ;  /* 0x0000001fff0d7819 */ /* 0x000fe40000011402 */
[----:B----4-:R-:W-:Y:S02]  /*0360*/  @!P0 ISETP.NE.U32.AND P1, PT, R6, RZ, PT ;  /* 0x000000ff0600820c */ /* 0x010fe40003f25070 */
[----:B------:R-:W-:Y:S01]  /*0370*/  LEA.HI R13, R13, R2, RZ, 0x7 ;  /* 0x000000020d0d7211 */ /* 0x000fe200078f38ff */
[----:B--2---:R-:W2:Y:S01]  /*0380*/  MUFU.RCP R4, R4 ;  /* 0x0000000400047308 */ /* 0x004ea20000001000 */
[----:B------:R-:W-:Y:S02]  /*0390*/  @!P0 ISETP.NE.AND.EX P1, PT, R7, RZ, PT, P1 ;  /* 0x000000ff0700820c */ /* 0x000fe40003f25310 */
[----:B------:R-:W-:-:S05]  /*03a0*/  LEA.HI.SX32 R13, R13, R8, 0x19 ;  /* 0x000000080d0d7211 */ /* 0x000fca00078fcaff */
[----:B------:R-:W-:-:S05]  /*03b0*/  VIADD R13, R13, 0xffffffff ;  /* 0xffffffff0d0d7836 */ /* 0x000fca0000000000 */
[----:B------:R-:W-:Y:S02]  /*03c0*/  IABS R2, R13 ;  /* 0x0000000d00027213 */ /* 0x000fe40000000000 */
[----:B------:R-:W-:Y:S01]  /*03d0*/  LOP3.LUT R13, R13, R8, RZ, 0x3c, !PT ;  /* 0x000000080d0d7212 */ /* 0x000fe200078e3cff */
[----:B--2---:R-:W-:-:S04]  /*03e0*/  VIADD R4, R4, 0xffffffe ;  /* 0x0ffffffe04047836 */ /* 0x004fc80000000000 */
[----:B------:R-:W2:Y:S02]  /*03f0*/  F2I.FTZ.U32.TRUNC.NTZ R5, R4 ;  /* 0x0000000400057305 */ /* 0x000ea4000021f000 */
[----:B--2---:R-:W-:Y:S02]  /*0400*/  IMAD.MOV R9, RZ, RZ, -R5 ;  /* 0x000000ffff097224 */ /* 0x004fe400078e0a05 */
[----:B------:R-:W-:Y:S02]  /*0410*/  IMAD.MOV.U32 R4, RZ, RZ, RZ ;  /* 0x000000ffff047224 */ /* 0x000fe400078e00ff */
[----:B------:R-:W-:-:S04]  /*0420*/  IMAD R9, R9, R10, RZ ;  /* 0x0000000a09097224 */ /* 0x000fc800078e02ff */
[----:B------:R-:W-:Y:S02]  /*0430*/  IMAD.HI.U32 R9, R5, R9, R4 ;  /* 0x0000000905097227 */ /* 0x000fe400078e0004 */
[----:B------:R-:W2:Y:S04]  /*0440*/  @!P0 LDC.64 R4, c[0x0][0x438] ;  /* 0x00010e00ff048b82 */ /* 0x000ea80000000a00 */
[----:B------:R-:W-:-:S04]  /*0450*/  IMAD.HI.U32 R9, R9, R2, RZ ;  /* 0x0000000209097227 */ /* 0x000fc800078e00ff */
[----:B------:R-:W-:Y:S02]  /*0460*/  IMAD R11, R9, R11, R2 ;  /* 0x0000000b090b7224 */ /* 0x000fe400078e0202 */
[----:B------:R-:W3:Y:S03]  /*0470*/  S2R R2, SR_CTAID.Y ;  /* 0x0000000000027919 */ /* 0x000ee60000002600 */
[----:B------:R-:W-:Y:S02]  /*0480*/  ISETP.GT.U32.AND P2, PT, R10, R11, PT ;  /* 0x0000000b0a00720c */ /* 0x000fe40003f44070 */
[----:B--2---:R-:W-:-:S11]  /*0490*/  @!P0 SEL R5, R5, RZ, P1 ;  /* 0x000000ff05058207 */ /* 0x004fd60000800000 */
[----:B------:R-:W-:Y:S01]  /*04a0*/  @!P2 IMAD.IADD R11, R11, 0x1, -R10 ;  /* 0x000000010b0ba824 */ /* 0x000fe200078e0a0a */
[----:B------:R-:W-:Y:S01]  /*04b0*/  ISETP.GE.AND P1, PT, R13, RZ, PT ;  /* 0x000000ff0d00720c */ /* 0x000fe20003f26270 */
[----:B------:R-:W-:Y:S01]  /*04c0*/  @!P2 VIADD R9, R9, 0x1 ;  /* 0x000000010909a836 */ /* 0x000fe20000000000 */
[----:B------:R-:W-:Y:S02]  /*04d0*/  @!P0 IADD3 R44, PT, PT, R5, R4, -R18 ;  /* 0x00000004052c8210 */ /* 0x000fe40007ffe812 */
[----:B------:R-:W-:Y:S02]  /*04e0*/  ISETP.GE.U32.AND P3, PT, R11, R10, PT ;  /* 0x0000000a0b00720c */ /* 0x000fe40003f66070 */
[----:B------:R-:W-:Y:S01]  /*04f0*/  ISETP.NE.AND P0, PT, R8, RZ, PT ;  /* 0x000000ff0800720c */ /* 0x000fe20003f05270 */
[----:B------:R-:W-:-:S05]  /*0500*/  VIADD R4, R44, 0x7f ;  /* 0x0000007f2c047836 */ /* 0x000fca0000000000 */
[----:B------:R-:W-:Y:S02]  /*0510*/  IADD3 R5, PT, PT, R4, -UR24, R3 ;  /* 0x8000001804057c10 */ /* 0x000fe4000fffe003 */
[----:B------:R-:W-:Y:S02]  /*0520*/  SHF.R.S32.HI R6, RZ, 0x1f, R4 ;  /* 0x0000001fff067819 */ /* 0x000fe40000011404 */
[----:B-1----:R-:W-:Y:S01]  /*0530*/  IADD3 R5, PT, PT, R5, 0x40, R43 ;  /* 0x0000004005057810 */ /* 0x002fe20007ffe02b */
[----:B------:R-:W-:Y:S01]  /*0540*/  @P3 VIADD R9, R9, 0x1 ;  /* 0x0000000109093836 */ /* 0x000fe20000000000 */
[----:B------:R-:W-:Y:S02]  /*0550*/  LEA.HI R6, R6, R4, RZ, 0x7 ;  /* 0x0000000406067211 */ /* 0x000fe400078f38ff */
[----:B------:R-:W-:Y:S01]  /*0560*/  SHF.R.S32.HI R7, RZ, 0x1f, R5 ;  /* 0x0000001fff077819 */ /* 0x000fe20000011405 */
[----:B------:R-:W-:Y:S01]  /*0570*/  @!P1 IMAD.MOV R9, RZ, RZ, -R9 ;  /* 0x000000ffff099224 */ /* 0x000fe200078e0a09 */
[----:B------:R-:W-:-:S02]  /*0580*/  @!P0 LOP3.LUT R9, RZ, R8, RZ, 0x33, !PT ;  /* 0x00000008ff098212 */ /* 0x000fc400078e33ff */
[----:B------:R-:W-:Y:S02]  /*0590*/  LEA.HI R7, R7, R5, RZ, 0x7 ;  /* 0x0000000507077211 */ /* 0x000fe400078f38ff */
[----:B------:R-:W-:Y:S01]  /*05a0*/  SHF.R.S32.HI R6, RZ, 0x7, R6 ;  /* 0x00000007ff067819 */ /* 0x000fe20000011406 */
[----:B---3--:R-:W-:Y:S01]  /*05b0*/  IMAD R103, R9, R2, RZ ;  /* 0x0000000209677224 */ /* 0x008fe200078e02ff */
[----:B------:R-:W-:-:S04]  /*05c0*/  SHF.R.S32.HI R7, RZ, 0x7, R7 ;  /* 0x00000007ff077819 */ /* 0x000fc80000011407 */
        /* <DEDUP_REMOVED lines=16> */
[----:B------:R-:W-:Y:S01]  /*06d0*/  ISETP.GE.AND P2, PT, R5, R0, PT ;  /* 0x000000000500720c */ /* 0x000fe20003f46270 */
[C---:B--2---:R-:W-:Y:S01]  /*06e0*/  IMAD R5, R6.reuse, UR8, RZ ;  /* 0x0000000806057c24 */ /* 0x044fe2000f8e02ff */
[----:B------:R-:W-:Y:S02]  /*06f0*/  IADD3 R3, P0, PT, R6, R2, RZ ;  /* 0x0000000206037210 */ /* 0x000fe40007f1e0ff */
[----:B------:R-:W-:-:S02]  /*0700*/  ISETP.GE.AND P3, PT, R7, R0, PT ;  /* 0x000000000700720c */ /* 0x000fc40003f66270 */
[C---:B------:R-:W-:Y:S01]  /*0710*/  ISETP.GE.OR P4, PT, R2.reuse, R0, P4 ;  /* 0x000000000200720c */ /* 0x040fe20002786670 */
[----:B------:R-:W-:Y:S01]  /*0720*/  VIADD R2, R2, 0x30 ;  /* 0x0000003002027836 */ /* 0x000fe20000000000 */
[----:B------:R-:W-:Y:S02]  /*0730*/  LEA.HI.X.SX32 R6, R6, RZ, 0x1, P0 ;  /* 0x000000ff06067211 */ /* 0x000fe400000f0eff */
[C---:B---3--:R-:W-:Y:S02]  /*0740*/  LEA R8, P0, R3.reuse, UR4, 0x2 ;  /* 0x0000000403087c11 */ /* 0x048fe4000f8010ff */
[C---:B------:R-:W-:Y:S02]  /*0750*/  ISETP.NE.OR P3, PT, R4.reuse, RZ, P3 ;  /* 0x000000ff0400720c */ /* 0x040fe40001f65670 */
[----:B------:R-:W-:Y:S02]  /*0760*/  ISETP.NE.OR P2, PT, R4, RZ, P2 ;  /* 0x000000ff0400720c */ /* 0x000fe40001745670 */
[----:B------:R-:W-:-:S02]  /*0770*/  LEA.HI.X R9, R3, UR5, R6, 0x2, P0 ;  /* 0x0000000503097c11 */ /* 0x000fc400080f1406 */
[----:B------:R-:W-:Y:S01]  /*0780*/  ISETP.GE.AND P0, PT, R2, R0, PT ;  /* 0x000000000200720c */ /* 0x000fe20003f06270 */
[----:B------:R-:W-:Y:S01]  /*0790*/  @!P4 IMAD.MOV.U32 R6, RZ, RZ, -0x800000 ;  /* 0xff800000ff06c424 */ /* 0x000fe200078e00ff */
[----:B------:R-:W-:Y:S02]  /*07a0*/  LEA R87, P1, R87, R5, 0x2 ;  /* 0x0000000557577211 */ /* 0x000fe400078210ff */
        /* <DEDUP_REMOVED lines=17> */
.L_x_3825:
        /* <DEDUP_REMOVED lines=8> */
.L_x_3826:
        /* <DEDUP_REMOVED lines=25> */
[C---:B------:R-:W-:Y:S02]  /*0ad0*/  IMAD R0, R4.reuse, R0, R2 ;  /* 0x0000000004007224 */ /* 0x040fe400078e0202 */
[----:B------:R-:W-:Y:S01]  /*0ae0*/  IMAD R2, R111, UR5, R7 ;  /* 0x000000056f027c24 */ /* 0x000fe2000f8e0207 */
[----:B------:R-:W1:Y:S02]  /*0af0*/  LDCU.64 UR4, c[0x0][0x3a8] ;  /* 0x00007500ff0477ac */ /* 0x000e640008000a00 */
        /* <DEDUP_REMOVED lines=9> */
[----:B------:R-:W-:Y:S01]  /*0b90*/  LEA.HI.X R2, R6, UR21, R2, 0x2, P0 ;  /* 0x0000001506027c11 */ /* 0x000fe200080f1402 */
[----:B------:R-:W-:Y:S01]  /*0ba0*/  @!P1 IMAD.MOV R10, RZ, RZ, -R10 ;  /* 0x000000ffff0a9224 */ /* 0x000fe200078e0a0a */
[----:B------:R-:W-:Y:S02]  /*0bb0*/  @!P2 LOP3.LUT R10, RZ, R9, RZ, 0x33, !PT ;  /* 0x00000009ff0aa212 */ /* 0x000fe400078e33ff */
[----:B------:R-:W-:Y:S02]  /*0bc0*/  MOV R6, R42 ;  /* 0x0000002a00067202 */ /* 0x000fe40000000f00 */
[----:B------:R-:W-:-:S03]  /*0bd0*/  MOV R7, R2 ;  /* 0x0000000200077202 */ /* 0x000fc60000000f00 */
[----:B------:R-:W-:-:S05]  /*0be0*/  IMAD.WIDE R6, R10, 0x4, R6 ;  /* 0x000000040a067825 */ /* 0x000fca00078e0206 */
[----:B------:R2:W3:Y:S01]  /*0bf0*/  LDG.E R4, desc[UR26][R6.64] ;  /* 0x0000001a06047981 */ /* 0x0004e2000c1e1900 */
[----:B------:R-:W-:-:S04]  /*0c00*/  IMAD.MOV R10, RZ, RZ, -R10 ;  /* 0x000000ffff0a7224 */ /* 0x000fc800078e0a0a */
[----:B------:R-:W-:Y:S01]  /*0c10*/  IMAD R5, R9, R10, R5 ;  /* 0x0000000a09057224 */ /* 0x000fe200078e0205 */
[----:B--2---:R-:W2:Y:S02]  /*0c20*/  LDC R7, c[0x0][0x3e8] ;  /* 0x0000fa00ff077b82 */ /* 0x004ea40000000800 */
[----:B--2---:R-:W-:-:S04]  /*0c30*/  IABS R8, R7 ;  /* 0x0000000700087213 */ /* 0x004fc80000000000 */
[----:B------:R-:W2:Y:S08]  /*0c40*/  I2F.RP R16, R8 ;  /* 0x0000000800107306 */ /* 0x000eb00000209400 */
[----:B--2---:R-:W2:Y:S02]  /*0c50*/  MUFU.RCP R16, R16 ;  /* 0x0000001000107308 */ /* 0x004ea40000001000 */
[----:B--2---:R-:W-:-:S06]  /*0c60*/  VIADD R16, R16, 0xffffffe ;  /* 0x0ffffffe10107836 */ /* 0x004fcc0000000000 */
[----:B------:R-:W2:Y:S02]  /*0c70*/  F2I.FTZ.U32.TRUNC.NTZ R17, R16 ;  /* 0x0000001000117305 */ /* 0x000ea4000021f000 */
[----:B--2---:R-:W-:Y:S02]  /*0c80*/  IADD3 R0, PT, PT, RZ, -R17, RZ ;  /* 0x80000011ff007210 */ /* 0x004fe40007ffe0ff */
        /* <DEDUP_REMOVED lines=28> */
[C---:B----4-:R-:W-:Y:S02]  /*0e50*/  IMAD R0, R4.reuse, UR16, RZ ;  /* 0x0000001004007c24 */ /* 0x050fe4000f8e02ff */
[----:B------:R-:W-:Y:S02]  /*0e60*/  IMAD R4, R4, UR6, RZ ;  /* 0x0000000604047c24 */ /* 0x000fe4000f8e02ff */
[C---:B------:R-:W-:Y:S02]  /*0e70*/  IMAD R0, R5.reuse, UR17, R0 ;  /* 0x0000001105007c24 */ /* 0x040fe4000f8e0200 */
[----:B------:R-:W-:-:S04]  /*0e80*/  IMAD.WIDE.U32 R8, R5, UR16, R8 ;  /* 0x0000001005087c25 */ /* 0x000fc8000f8e0008 */
[C---:B------:R-:W-:Y:S02]  /*0e90*/  IMAD R4, R5.reuse, UR7, R4 ;  /* 0x0000000705047c24 */ /* 0x040fe4000f8e0204 */
[----:B------:R-:W-:Y:S01]  /*0ea0*/  IMAD.WIDE.U32 R16, R5, UR6, R16 ;  /* 0x0000000605107c25 */ /* 0x000fe2000f8e0010 */
[----:B------:R-:W-:-:S03]  /*0eb0*/  SHF.R.S32.HI R5, RZ, 0x1f, R11 ;  /* 0x0000001fff057819 */ /* 0x000fc6000001140b */
[----:B------:R-:W-:Y:S01]  /*0ec0*/  IMAD.IADD R9, R9, 0x1, R0 ;  /* 0x0000000109097824 */ /* 0x000fe200078e0200 */
[----:B------:R-:W-:Y:S01]  /*0ed0*/  IADD3 R17, PT, PT, R17, R4, RZ ;  /* 0x0000000411117210 */ /* 0x000fe20007ffe0ff */
[C---:B------:R-:W-:Y:S02]  /*0ee0*/  IMAD R0, R5.reuse, UR8, RZ ;  /* 0x0000000805007c24 */ /* 0x040fe4000f8e02ff */
        /* <DEDUP_REMOVED lines=10> */
.L_x_3827:
[----:B------:R-:W2:Y:S01]  /*0f90*/  LDC R2, c[0x0][0x3e8] ;  /* 0x0000fa00ff027b82 */ /* 0x000ea20000000800 */
[----:B------:R-:W-:Y:S01]  /*0fa0*/  IABS R8, R12 ;  /* 0x0000000c00087213 */ /* 0x000fe20000000000 */
[----:B------:R-:W3:Y:S01]  /*0fb0*/  LDCU.64 UR16, c[0x0][0x3b8] ;  /* 0x00007700ff1077ac */ /* 0x000ee20008000a00 */
[----:B------:R-:W-:Y:S02]  /*0fc0*/  SHF.R.S32.HI R10, RZ, 0x1f, R18 ;  /* 0x0000001fff0a7819 */ /* 0x000fe40000011412 */
[----:B-----5:R-:W-:Y:S01]  /*0fd0*/  SHF.R.S32.HI R13, RZ, 0x1f, R6 ;  /* 0x0000001fff0d7819 */ /* 0x020fe20000011406 */
[----:B------:R-:W4:Y:S01]  /*0fe0*/  LDCU.64 UR6, c[0x0][0x3c0] ;  /* 0x00007800ff0677ac */ /* 0x000f220008000a00 */
[----:B------:R-:W-:Y:S01]  /*0ff0*/  MOV R42, RZ ;  /* 0x000000ff002a7202 */ /* 0x000fe20000000f00 */
[----:B------:R-:W1:Y:S01]  /*1000*/  LDCU.64 UR18, c[0x0][0x3a0] ;  /* 0x00007400ff1277ac */ /* 0x000e620008000a00 */
[----:B---3--:R-:W-:Y:S02]  /*1010*/  IMAD R16, R10, UR16, RZ ;  /* 0x000000100a107c24 */ /* 0x008fe4000f8e02ff */
[----:B------:R-:W-:Y:S01]  /*1020*/  IMAD.WIDE.U32 R22, R18, UR16, RZ ;  /* 0x0000001012167c25 */ /* 0x000fe2000f8e00ff */
[----:B--2---:R-:W-:-:S03]  /*1030*/  IABS R9, R2 ;  /* 0x0000000200097213 */ /* 0x004fc60000000000 */
[----:B----4-:R-:W-:Y:S01]  /*1040*/  IMAD R10, R10, UR6, RZ ;  /* 0x000000060a0a7c24 */ /* 0x010fe2000f8e02ff */
[----:B-1----:R-:W1:Y:S01]  /*1050*/  I2F.RP R4, R9 ;  /* 0x0000000900047306 */ /* 0x002e620000209400 */
[C---:B------:R-:W-:Y:S02]  /*1060*/  IMAD R16, R18.reuse, UR17, R16 ;  /* 0x0000001112107c24 */ /* 0x040fe4000f8e0210 */
[C---:B------:R-:W-:Y:S02]  /*1070*/  IMAD R10, R18.reuse, UR7, R10 ;  /* 0x00000007120a7c24 */ /* 0x040fe4000f8e020a */
[----:B------:R-:W-:Y:S01]  /*1080*/  IMAD.WIDE.U32 R18, R18, UR6, RZ ;  /* 0x0000000612127c25 */ /* 0x000fe2000f8e00ff */
[----:B------:R-:W-:-:S03]  /*1090*/  IADD3 R17, PT, PT, R23, R16, RZ ;  /* 0x0000001017117210 */ /* 0x000fc60007ffe0ff */
[----:B------:R-:W-:Y:S01]  /*10a0*/  IMAD.MOV.U32 R16, RZ, RZ, R22 ;  /* 0x000000ffff107224 */ /* 0x000fe200078e0016 */
[----:B------:R-:W-:Y:S02]  /*10b0*/  IADD3 R11, PT, PT, R19, R10, RZ ;  /* 0x0000000a130b7210 */ /* 0x000fe40007ffe0ff */
[----:B------:R-:W-:Y:S01]  /*10c0*/  MOV R10, R18 ;  /* 0x00000012000a7202 */ /* 0x000fe20000000f00 */
[----:B------:R-:W-:Y:S01]  /*10d0*/  IMAD.WIDE.U32 R16, R6, UR18, R16 ;  /* 0x0000001206107c25 */ /* 0x000fe2000f8e0010 */
[----:B-1----:R-:W1:Y:S02]  /*10e0*/  MUFU.RCP R4, R4 ;  /* 0x0000000400047308 */ /* 0x002e640000001000 */
[----:B-1----:R-:W-:-:S06]  /*10f0*/  IADD3 R4, PT, PT, R4, 0xffffffe, RZ ;  /* 0x0ffffffe04047810 */ /* 0x002fcc0007ffe0ff */
        /* <DEDUP_REMOVED lines=10> */
[C---:B-1----:R-:W-:Y:S02]  /*11a0*/  IMAD R8, R13.reuse, R4, RZ ;  /* 0x000000040d087224 */ /* 0x042fe400078e02ff */
[----:B------:R-:W-:Y:S02]  /*11b0*/  IMAD R13, R13, UR18, RZ ;  /* 0x000000120d0d7c24 */ /* 0x000fe4000f8e02ff */
[----:B------:R-:W-:Y:S01]  /*11c0*/  IMAD R8, R6, R5, R8 ;  /* 0x0000000506087224 */ /* 0x000fe200078e0208 */
[----:B------:R-:W-:Y:S01]  /*11d0*/  LOP3.LUT R5, R12, R2, RZ, 0x3c, !PT ;  /* 0x000000020c057212 */ /* 0x000fe200078e3cff */
[----:B------:R-:W-:Y:S01]  /*11e0*/  IMAD.WIDE.U32 R18, R6, R4, R10 ;  /* 0x0000000406127225 */ /* 0x000fe200078e000a */
[----:B------:R-:W-:-:S05]  /*11f0*/  LEA R10, R20, 0xffffff80, 0x7 ;  /* 0xffffff80140a7811 */ /* 0x000fca00078e38ff */
[-C--:B------:R-:W-:Y:S02]  /*1200*/  @!P0 IADD3 R7, PT, PT, R7, -R9.reuse, RZ ;  /* 0x8000000907078210 */ /* 0x080fe40007ffe0ff */
[----:B------:R-:W-:Y:S02]  /*1210*/  ISETP.GE.AND P1, PT, R5, RZ, PT ;  /* 0x000000ff0500720c */ /* 0x000fe40003f26270 */
[----:B------:R-:W-:Y:S01]  /*1220*/  ISETP.GE.U32.AND P2, PT, R7, R9, PT ;  /* 0x000000090700720c */ /* 0x000fe20003f46070 */
[----:B------:R-:W-:Y:S01]  /*1230*/  IMAD R9, R6, UR19, R13 ;  /* 0x0000001306097c24 */ /* 0x000fe2000f8e020d */
[----:B------:R-:W1:Y:S01]  /*1240*/  LDC.64 R4, c[0x0][0x3d8] ;  /* 0x0000f600ff047b82 */ /* 0x000e620000000a00 */
[----:B------:R-:W-:Y:S02]  /*1250*/  @!P0 IADD3 R0, PT, PT, R0, 0x1, RZ ;  /* 0x0000000100008810 */ /* 0x000fe40007ffe0ff */
[----:B------:R-:W-:Y:S02]  /*1260*/  ISETP.NE.AND P0, PT, R2, RZ, PT ;  /* 0x000000ff0200720c */ /* 0x000fe40003f05270 */
[----:B------:R-:W-:-:S02]  /*1270*/  IADD3 R17, PT, PT, R17, R9, RZ ;  /* 0x0000000911117210 */ /* 0x000fc40007ffe0ff */
[----:B------:R-:W-:Y:S01]  /*1280*/  SHF.R.S32.HI R9, RZ, 0x1f, R10 ;  /* 0x0000001fff097819 */ /* 0x000fe2000001140a */
[----:B------:R-:W2:Y:S01]  /*1290*/  LDC.64 R6, c[0x0][0x3d0] ;  /* 0x0000f400ff067b82 */ /* 0x000ea20000000a00 */
[----:B------:R-:W-:Y:S01]  /*12a0*/  IADD3 R19, PT, PT, R19, R8, RZ ;  /* 0x0000000813137210 */ /* 0x000fe20007ffe0ff */
[----:B------:R-:W-:-:S04]  /*12b0*/  IMAD.WIDE.U32 R16, R10, UR16, R16 ;  /* 0x000000100a107c25 */ /* 0x000fc8000f8e0010 */
[----:B------:R-:W-:Y:S02]  /*12c0*/  @P2 VIADD R0, R0, 0x1 ;  /* 0x0000000100002836 */ /* 0x000fe40000000000 */
[C---:B------:R-:W-:Y:S02]  /*12d0*/  IMAD R8, R9.reuse, UR16, RZ ;  /* 0x0000001009087c24 */ /* 0x040fe4000f8e02ff */
[----:B------:R-:W-:Y:S01]  /*12e0*/  IMAD R9, R9, UR6, RZ ;  /* 0x0000000609097c24 */ /* 0x000fe2000f8e02ff */
[----:B------:R-:W-:Y:S01]  /*12f0*/  @!P1 IADD3 R0, PT, PT, -R0, RZ, RZ ;  /* 0x000000ff00009210 */ /* 0x000fe20007ffe1ff */
[C---:B------:R-:W-:Y:S01]  /*1300*/  IMAD R8, R10.reuse, UR17, R8 ;  /* 0x000000110a087c24 */ /* 0x040fe2000f8e0208 */
[----:B------:R-:W-:Y:S01]  /*1310*/  @!P0 LOP3.LUT R0, RZ, R2, RZ, 0x33, !PT ;  /* 0x00000002ff008212 */ /* 0x000fe200078e33ff */
[C---:B------:R-:W-:Y:S02]  /*1320*/  IMAD R9, R10.reuse, UR7, R9 ;  /* 0x000000070a097c24 */ /* 0x040fe4000f8e0209 */
[----:B------:R-:W-:Y:S01]  /*1330*/  IMAD.WIDE.U32 R10, R10, UR6, R18 ;  /* 0x000000060a0a7c25 */ /* 0x000fe2000f8e0012 */
[----:B------:R-:W-:-:S02]  /*1340*/  SHF.R.S32.HI R2, RZ, 0x1f, R0 ;  /* 0x0000001fff027819 */ /* 0x000fc40000011400 */
[----:B------:R-:W-:Y:S02]  /*1350*/  IADD3 R17, PT, PT, R17, R8, RZ ;  /* 0x0000000811117210 */ /* 0x000fe40007ffe0ff */
[----:B------:R-:W-:Y:S01]  /*1360*/  IADD3 R11, PT, PT, R11, R9, RZ ;  /* 0x000000090b0b7210 */ /* 0x000fe20007ffe0ff */
[C---:B--2---:R-:W-:Y:S02]  /*1370*/  IMAD R8, R2.reuse, R6, RZ ;  /* 0x0000000602087224 */ /* 0x044fe400078e02ff */
[-C--:B-1----:R-:W-:Y:S02]  /*1380*/  IMAD R2, R2, R4.reuse, RZ ;  /* 0x0000000402027224 */ /* 0x082fe400078e02ff */
[----:B------:R-:W-:-:S04]  /*1390*/  IMAD.WIDE.U32 R10, R0, R4, R10 ;  /* 0x00000004000a7225 */ /* 0x000fc800078e000a */
[C---:B------:R-:W-:Y:S02]  /*13a0*/  IMAD R2, R0.reuse, R5, R2 ;  /* 0x0000000500027224 */ /* 0x040fe400078e0202 */
[----:B------:R-:W-:-:S03]  /*13b0*/  IMAD.WIDE.U32 R16, R0, R6, R16 ;  /* 0x0000000600107225 */ /* 0x000fc600078e0010 */
[----:B------:R-:W-:Y:S01]  /*13c0*/  IADD3 R4, PT, PT, R11, R2, RZ ;  /* 0x000000020b047210 */ /* 0x000fe20007ffe0ff */
[----:B------:R-:W-:Y:S01]  /*13d0*/  IMAD R7, R0, R7, R8 ;  /* 0x0000000700077224 */ /* 0x000fe200078e0208 */
[----:B------:R-:W-:Y:S02]  /*13e0*/  MOV R8, R10 ;  /* 0x0000000a00087202 */ /* 0x000fe40000000f00 */
[----:B------:R-:W-:Y:S01]  /*13f0*/  MOV R2, RZ ;  /* 0x000000ff00027202 */ /* 0x000fe20000000f00 */
[----:B------:R-:W-:-:S07]  /*1400*/  IMAD.IADD R0, R17, 0x1, R7 ;  /* 0x0000000111007824 */ /* 0x000fce00078e0207 */
.L_x_3828:
[----:B------:R-:W1:Y:S01]  /*1410*/  LDCU.128 UR12, c[0x0][0x390] ;  /* 0x00007200ff0c77ac */ /* 0x000e620008000c00 */
[C---:B------:R-:W-:Y:S01]  /*1420*/  IMAD.SHL.U32 R110, R87.reuse, 0x8, RZ ;  /* 0x00000008576e7824 */ /* 0x040fe200078e00ff */
[----:B------:R-:W-:Y:S01]  /*1430*/  SHF.R.S32.HI R5, RZ, 0x1f, R12 ;  /* 0x0000001fff057819 */ /* 0x000fe2000001140c */
[----:B------:R-:W-:Y:S01]  /*1440*/  IMAD.MOV.U32 R19, RZ, RZ, RZ ;  /* 0x000000ffff137224 */ /* 0x000fe200078e00ff */
[----:B------:R-:W2:Y:S01]  /*1450*/  LDCU.64 UR4, c[0x0][0x3b0] ;  /* 0x00007600ff0477ac */ /* 0x000ea20008000a00 */
[----:B------:R-:W3:Y:S01]  /*1460*/  S2UR UR25, SR_CgaCtaId ;  /* 0x00000000001979c3 */ /* 0x000ee20000008800 */
[----:B------:R-:W-:Y:S01]  /*1470*/  LOP3.LUT R18, R110, 0x18, RZ, 0xc0, !PT ;  /* 0x000000186e127812 */ /* 0x000fe200078ec0ff */
[----:B------:R-:W-:Y:S01]  /*1480*/  IMAD.MOV.U32 R49, RZ, RZ, RZ ;  /* 0x000000ffff317224 */ /* 0x000fe200078e00ff */
[----:B------:R-:W4:Y:S01]  /*1490*/  LDCU.64 UR22, c[0x0][0x3c8] ;  /* 0x00007900ff1677ac */ /* 0x000f220008000a00 */
[----:B------:R-:W-:Y:S01]  /*14a0*/  SHF.R.U32.HI R48, RZ, 0x2, R87 ;  /* 0x00000002ff307819 */ /* 0x000fe20000011657 */
[C---:B------:R-:W-:Y:S01]  /*14b0*/  IMAD.SHL.U32 R86, R87.reuse, 0x4, RZ ;  /* 0x0000000457567824 */ /* 0x040fe200078e00ff */
[C---:B------:R-:W-:Y:S01]  /*14c0*/  IADD3 R16, P0, PT, R18.reuse, R16, RZ ;  /* 0x0000001012107210 */ /* 0x040fe20007f1e0ff */
[----:B------:R-:W5:Y:S01]  /*14d0*/  LDCU.128 UR8, c[0x0][0x380] ;  /* 0x00007000ff0877ac */ /* 0x000f620008000c00 */
[----:B------:R-:W-:Y:S01]  /*14e0*/  IADD3 R8, P2, PT, R18, R8, RZ ;  /* 0x0000000812087210 */ /* 0x000fe20007f5e0ff */
[----:B------:R-:W-:Y:S01]  /*14f0*/  IMAD.WIDE.U32 R14, R14, 0x40, R48 ;  /* 0x000000400e0e7825 */ /* 0x000fe200078e0030 */
[----:B------:R-:W-:-:S02]  /*1500*/  LOP3.LUT R109, R87, 0x18, RZ, 0xc0, !PT ;  /* 0x00000018576d7812 */ /* 0x000fc400078ec0ff */
[C---:B------:R-:W-:Y:S01]  /*1510*/  LOP3.LUT R7, R110.reuse, 0xd8, RZ, 0xc0, !PT ;  /* 0x000000d86e077812 */ /* 0x040fe200078ec0ff */
[----:B-1----:R-:W-:Y:S01]  /*1520*/  IMAD.WIDE.U32 R18, R111, UR14, R18 ;  /* 0x0000000e6f127c25 */ /* 0x002fe2000f8e0012 */
[----:B------:R-:W-:Y:S02]  /*1530*/  LOP3.LUT R6, R110, 0x1f20, RZ, 0xc0, !PT ;  /* 0x00001f206e067812 */ /* 0x000fe400078ec0ff */
[----:B------:R-:W-:Y:S01]  /*1540*/  LOP3.LUT R7, R7, R109, RZ, 0x3c, !PT ;  /* 0x0000006d07077212 */ /* 0x000fe200078e3cff */
[----:B------:R-:W-:Y:S01]  /*1550*/  IMAD R19, R111, UR15, R19 ;  /* 0x0000000f6f137c24 */ /* 0x000fe2000f8e0213 */
[----:B--2---:R-:W-:Y:S01]  /*1560*/  USHF.L.U32 UR15, UR4, 0x5, URZ ;  /* 0x00000005040f7899 */ /* 0x004fe200080006ff */
[----:B------:R-:W-:Y:S01]  /*1570*/  IMAD.X R17, RZ, RZ, R0, P0 ;  /* 0x000000ffff117224 */ /* 0x000fe200000e0600 */
[----:B------:R-:W-:Y:S01]  /*1580*/  USHF.L.U64.HI UR14, UR4, 0x5, UR5 ;  /* 0x00000005040e7899 */ /* 0x000fe20008010205 */
[----:B----4-:R-:W-:Y:S01]  /*1590*/  IMAD R5, R5, UR22, RZ ;  /* 0x0000001605057c24 */ /* 0x010fe2000f8e02ff */
[----:B------:R-:W-:Y:S01]  /*15a0*/  LOP3.LUT R7, R6, R7, RZ, 0xfc, !PT ;  /* 0x0000000706077212 */ /* 0x000fe200078efcff */
[----:B------:R-:W-:Y:S01]  /*15b0*/  IMAD.WIDE.U32 R16, R48, UR16, R16 ;  /* 0x0000001030107c25 */ /* 0x000fe2000f8e0010 */
[----:B------:R-:W-:-:S02]  /*15c0*/  LOP3.LUT R22, R86, 0x18, RZ, 0xc0, !PT ;  /* 0x0000001856167812 */ /* 0x000fc400078ec0ff */
[----:B------:R-:W-:Y:S01]  /*15d0*/  SHF.R.U32.HI R102, RZ, 0x1, R87 ;  /* 0x00000001ff667819 */ /* 0x000fe20000011657 */
[----:B------:R-:W-:Y:S01]  /*15e0*/  IMAD R5, R12, UR23, R5 ;  /* 0x000000170c057c24 */ /* 0x000fe2000f8e0205 */
[----:B-----5:R-:W-:Y:S01]  /*15f0*/  LEA R105, P0, R16, UR10, 0x1 ;  /* 0x0000000a10697c11 */ /* 0x020fe2000f8008ff */
[----:B------:R-:W-:Y:S02]  /*1600*/  IMAD.U32 R10, RZ, RZ, UR15 ;  /* 0x0000000fff0a7e24 */ /* 0x000fe4000f8e00ff */
[----:B------:R-:W-:Y:S02]  /*1610*/  IMAD.U32 R11, RZ, RZ, UR14 ;  /* 0x0000000eff0b7e24 */ /* 0x000fe4000f8e00ff */
        /* <DEDUP_REMOVED lines=10> */
[----:B------:R-:W-:Y:S02]  /*16c0*/  USHF.L.U32 UR4, UR16, 0x6, URZ ;  /* 0x0000000610047899 */ /* 0x000fe400080006ff */
[----:B------:R-:W-:Y:S01]  /*16d0*/  IADD3.X R10, PT, PT, R13, R0, R11, P0, !PT ;  /* 0x000000000d0a7210 */ /* 0x000fe200007fe40b */
[----:B------:R-:W-:Y:S01]  /*16e0*/  IMAD.IADD R6, R15, 0x1, R0 ;  /* 0x000000010f067824 */ /* 0x000fe200078e0200 */
[C---:B------:R-:W-:Y:S01]  /*16f0*/  LEA R12, P1, R14.reuse, UR8, 0x1 ;  /* 0x000000080e0c7c11 */ /* 0x040fe2000f8208ff */
[----:B---3--:R-:W-:Y:S01]  /*1700*/  ULEA UR5, UR25, UR5, 0x18 ;  /* 0x0000000519057291 */ /* 0x008fe2000f8ec0ff */
[C---:B------:R-:W-:Y:S01]  /*1710*/  LEA R16, P0, R5.reuse, UR8, 0x1 ;  /* 0x0000000805107c11 */ /* 0x040fe2000f8008ff */
[----:B------:R-:W-:Y:S01]  /*1720*/  USHF.L.U64.HI UR8, UR16, 0x6, UR17 ;  /* 0x0000000610087899 */ /* 0x000fe20008010211 */
[----:B------:R-:W-:Y:S01]  /*1730*/  LEA.HI.X R13, R14, UR9, R6, 0x1, P1 ;  /* 0x000000090e0d7c11 */ /* 0x000fe200088f0c06 */
[----:B------:R-:W-:Y:S01]  /*1740*/  IMAD.X R9, RZ, RZ, R4, P2 ;  /* 0x000000ffff097224 */ /* 0x000fe200010e0604 */
[----:B------:R-:W-:Y:S01]  /*1750*/  LEA.HI.X R17, R5, UR9, R10, 0x1, P0 ;  /* 0x0000000905117c11 */ /* 0x000fe200080f0c0a */
[----:B------:R-:W-:Y:S01]  /*1760*/  IMAD.SHL.U32 R101, R87, 0x10, RZ ;  /* 0x0000001057657824 */ /* 0x000fe200078e00ff */
[----:B------:R-:W-:Y:S01]  /*1770*/  IADD3 R6, P0, PT, R105, UR4, RZ ;  /* 0x0000000469067c10 */ /* 0x000fe2000ff1e0ff */
[----:B------:R-:W-:Y:S01]  /*1780*/  IMAD.WIDE.U32 R8, R48, UR6, R8 ;  /* 0x0000000630087c25 */ /* 0x000fe2000f8e0008 */
[----:B------:R-:W-:Y:S01]  /*1790*/  LEA R0, R7, UR5, 0x1 ;  /* 0x0000000507007c11 */ /* 0x000fe2000f8e08ff */
[----:B------:R-:W-:Y:S01]  /*17a0*/  USHF.L.U32 UR9, UR6, 0x6, URZ ;  /* 0x0000000606097899 */ /* 0x000fe200080006ff */
[----:B------:R-:W-:Y:S01]  /*17b0*/  IADD3.X R7, PT, PT, R104, UR8, RZ, P0, !PT ;  /* 0x0000000868077c10 */ /* 0x000fe200087fe4ff */
[----:B------:R-:W-:Y:S01]  /*17c0*/  IMAD.SHL.U32 R40, R87, 0x20, RZ ;  /* 0x0000002057287824 */ /* 0x000fe200078e00ff */
[----:B------:R-:W-:Y:S01]  /*17d0*/  IADD3 R10, P0, PT, R6, UR4, RZ ;  /* 0x00000004060a7c10 */ /* 0x000fe2000ff1e0ff */
[----:B------:R-:W-:Y:S01]  /*17e0*/  @!PT LDS RZ, [RZ] ;  /* 0x00000000fffff984 */ /* 0x000fe20000000800 */
[----:B------:R-:W-:Y:S01]  /*17f0*/  @!PT LDS RZ, [RZ] ;  /* 0x00000000fffff984 */ /* 0x000fe20000000800 */
[----:B------:R-:W-:Y:S01]  /*1800*/  @!PT LDS RZ, [RZ] ;  /* 0x00000000fffff984 */ /* 0x000fe20000000800 */
[----:B------:R1:W-:Y:S01]  /*1810*/  LDGSTS.E.BYPASS.LTC128B.128 [R0], desc[UR26][R12.64] ;  /* 0x000000000c007fae */ /* 0x0003e2000b981a1a */
[----:B------:R-:W-:Y:S01]  /*1820*/  IMAD R106, R48, UR7, R9 ;  /* 0x00000007306a7c24 */ /* 0x000fe2000f8e0209 */
[----:B------:R-:W-:Y:S01]  /*1830*/  LEA R107, P1, R8, UR12, 0x1 ;  /* 0x0000000c086b7c11 */ /* 0x000fe2000f8208ff */
[----:B------:R-:W-:Y:S01]  /*1840*/  USHF.L.U64.HI UR6, UR6, 0x6, UR7 ;  /* 0x0000000606067899 */ /* 0x000fe20008010207 */
[----:B------:R-:W-:Y:S01]  /*1850*/  IADD3.X R11, PT, PT, R7, UR8, RZ, P0, !PT ;  /* 0x00000008070b7c10 */ /* 0x000fe200087fe4ff */
[----:B------:R-:W-:Y:S01]  /*1860*/  LDGSTS.E.BYPASS.LTC128B.128 [R0+0x800], desc[UR26][R16.64] ;  /* 0x0080000010007fae */ /* 0x000fe2000b981a1a */
[----:B------:R-:W-:Y:S01]  /*1870*/  IADD3 R4, P0, PT, R10, UR4, RZ ;  /* 0x000000040a047c10 */ /* 0x000fe2000ff1e0ff */
[----:B------:R-:W-:Y:S01]  /*1880*/  IMAD.MOV.U32 R21, RZ, RZ, 0x20 ;  /* 0x00000020ff157424 */ /* 0x000fe200078e00ff */
[----:B------:R-:W-:Y:S01]  /*1890*/  LOP3.LUT R22, R22, 0xc0, R40, 0xf8, !PT ;  /* 0x000000c016167812 */ /* 0x000fe200078ef828 */
[----:B------:R-:W-:Y:S01]  /*18a0*/  VIADD R108, R20, 0xffffffff ;  /* 0xffffffff146c7836 */ /* 0x000fe20000000000 */
[----:B------:R-:W-:Y:S01]  /*18b0*/  IADD3.X R5, PT, PT, R11, UR8, RZ, P0, !PT ;  /* 0x000000080b057c10 */ /* 0x000fe200087fe4ff */
[----:B------:R-:W-:Y:S01]  /*18c0*/  IMAD.MOV.U32 R112, RZ, RZ, R42 ;  /* 0x000000ffff707224 */ /* 0x000fe200078e002a */
[----:B------:R-:W-:Y:S01]  /*18d0*/  LEA.HI.X R106, R8, UR13, R106, 0x1, P1 ;  /* 0x0000000d086a7c11 */ /* 0x000fe200088f0c6a */
[----:B------:R-:W-:Y:S01]  /*18e0*/  IMAD.MOV.U32 R113, RZ, RZ, R2 ;  /* 0x000000ffff717224 */ /* 0x000fe200078e0002 */
[----:B------:R-:W-:-:S02]  /*18f0*/  LOP3.LUT R41, R22, 0x8, R87, 0x78, !PT ;  /* 0x0000000816297812 */ /* 0x000fc400078e7857 */
[----:B------:R-:W-:Y:S01]  /*1900*/  LOP3.LUT R48, R48, 0x7, RZ, 0xc0, !PT ;  /* 0x0000000730307812 */ /* 0x000fe200078ec0ff */
[----:B-1----:R-:W-:Y:S02]  /*1910*/  IMAD.MOV.U32 R12, RZ, RZ, R105 ;  /* 0x000000ffff0c7224 */ /* 0x002fe400078e0069 */
[----:B------:R-:W-:-:S05]  /*1920*/  IMAD.MOV.U32 R13, RZ, RZ, R104 ;  /* 0x000000ffff0d7224 */ /* 0x000fca00078e0068 */
        /* <DEDUP_REMOVED lines=65> */
[----:B------:R-:W3:Y:S08]  /*1d40*/  MUFU.TANH R50, R18 ;  /* 0x0000001200327308 */ /* 0x000ef00000002400 */
[----:B------:R4:W5:Y:S08]  /*1d50*/  MUFU.TANH R46, R19 ;  /* 0x00000013002e7308 */ /* 0x0009700000002400 */
[----:B------:R-:W5:Y:S08]  /*1d60*/  MUFU.TANH R49, R32 ;  /* 0x0000002000317308 */ /* 0x000f700000002400 */
[----:B------:R-:W-:Y:S01]  /*1d70*/  MUFU.TANH R53, R33 ;  /* 0x0000002100357308 */ /* 0x000fe20000002400 */
[----:B----4-:R-:W-:Y:S01]  /*1d80*/  HMMA.16816.F32 R16, R8, R30, RZ ;  /* 0x0000001e0810723c */ /* 0x010fe200000018ff */
[----:B------:R-:W4:Y:S06]  /*1d90*/  LDSM.16.M88.4 R28, [R23+0x1800] ;  /* 0x00180000171c783b */ /* 0x000f2c0000000200 */
[----:B------:R-:W5:Y:S08]  /*1da0*/  MUFU.TANH R54, R34 ;  /* 0x0000002200367308 */ /* 0x000f700000002400 */
[----:B------:R2:W5:Y:S05]  /*1db0*/  MUFU.TANH R51, R35 ;  /* 0x0000002300337308 */ /* 0x00056a0000002400 */
[----:B------:R-:W-:Y:S01]  /*1dc0*/  HMMA.16816.F32 R16, R4, R38, R16 ;  /* 0x000000260410723c */ /* 0x000fe20000001810 */
[----:B------:R-:W1:Y:S02]  /*1dd0*/  LDSM.16.M88.4 R36, [R41+0x1c00] ;  /* 0x001c00002924783b */ /* 0x000e640000000200 */
[----:B------:R-:W5:Y:S08]  /*1de0*/  MUFU.TANH R52, R24 ;  /* 0x0000001800347308 */ /* 0x000f700000002400 */
[----:B------:R-:W5:Y:S01]  /*1df0*/  MUFU.TANH R55, R26 ;  /* 0x0000001a00377308 */ /* 0x000f620000002400 */
[C---:B--2---:R-:W-:Y:S07]  /*1e00*/  HMMA.16816.F32 R32, R8.reuse, R12, RZ ;  /* 0x0000000c0820723c */ /* 0x044fee00000018ff */
[----:B------:R-:W2:Y:S01]  /*1e10*/  MUFU.TANH R57, R25 ;  /* 0x0000001900397308 */ /* 0x000ea20000002400 */
[----:B------:R-:W-:Y:S01]  /*1e20*/  HMMA.16816.F32 R12, R8, R14, RZ ;  /* 0x0000000e080c723c */ /* 0x000fe200000018ff */
[----:B------:R-:W-:Y:S01]  /*1e30*/  FMUL.FTZ R16, R16, UR6 ;  /* 0x0000000610107c20 */ /* 0x000fe20008410000 */
[----:B------:R-:W-:Y:S01]  /*1e40*/  FMUL.FTZ R17, R17, UR6 ;  /* 0x0000000611117c20 */ /* 0x000fe20008410000 */
[----:B------:R-:W-:Y:S01]  /*1e50*/  FMUL.FTZ R18, R18, UR6 ;  /* 0x0000000612127c20 */ /* 0x000fe20008410000 */
[----:B------:R-:W-:-:S03]  /*1e60*/  FMUL.FTZ R19, R19, UR6 ;  /* 0x0000000613137c20 */ /* 0x000fc60008410000 */
[----:B------:R3:W2:Y:S05]  /*1e70*/  MUFU.TANH R68, R27 ;  /* 0x0000001b00447308 */ /* 0x0006aa0000002400 */
[C---:B----4-:R-:W-:Y:S03]  /*1e80*/  HMMA.16816.F32 R32, R4.reuse, R28, R32 ;  /* 0x0000001c0420723c */ /* 0x050fe60000001820 */
[----:B------:R-:W4:Y:S05]  /*1e90*/  MUFU.TANH R59, R16 ;  /* 0x00000010003b7308 */ /* 0x000f2a0000002400 */
[----:B------:R-:W-:Y:S01]  /*1ea0*/  HMMA.16816.F32 R12, R4, R30, R12 ;  /* 0x0000001e040c723c */ /* 0x000fe2000000180c */
[----:B------:R-:W-:Y:S02]  /*1eb0*/  LDSM.16.M88.4 R28, [R41+0x2000] ;  /* 0x00200000291c783b */ /* 0x000fe40000000200 */
[----:B------:R-:W-:Y:S02]  /*1ec0*/  MUFU.TANH R58, R17 ;  /* 0x00000011003a7308 */ /* 0x000fe40000002400 */
[----:B---3--:R-:W3:Y:S06]  /*1ed0*/  LDSM.16.M88.4 R24, [R23+0x1c00] ;  /* 0x001c00001718783b */ /* 0x008eec0000000200 */
[----:B------:R-:W4:Y:S01]  /*1ee0*/  MUFU.TANH R64, R18 ;  /* 0x0000001200407308 */ /* 0x000f220000002400 */
[----:B------:R-:W-:Y:S01]  /*1ef0*/  FMUL.FTZ R32, R32, UR6 ;  /* 0x0000000620207c20 */ /* 0x000fe20008410000 */
[----:B------:R-:W-:Y:S01]  /*1f00*/  FMUL.FTZ R34, R34, UR6 ;  /* 0x0000000622227c20 */ /* 0x000fe20008410000 */
[----:B------:R-:W-:Y:S01]  /*1f10*/  FMUL.FTZ R33, R33, UR6 ;  /* 0x0000000621217c20 */ /* 0x000fe20008410000 */
[----:B------:R-:W-:-:S04]  /*1f20*/  FMUL.FTZ R35, R35, UR6 ;  /* 0x0000000623237c20 */ /* 0x000fc80008410000 */
[----:B------:R1:W4:Y:S01]  /*1f30*/  MUFU.TANH R60, R19 ;  /* 0x00000013003c7308 */ /* 0x0003220000002400 */
[----:B------:R-:W-:Y:S01]  /*1f40*/  FMUL.FTZ R12, R12, UR6 ;  /* 0x000000060c0c7c20 */ /* 0x000fe20008410000 */
[----:B------:R-:W-:Y:S01]  /*1f50*/  FMUL.FTZ R13, R13, UR6 ;  /* 0x000000060d0d7c20 */ /* 0x000fe20008410000 */
[----:B------:R-:W-:Y:S01]  /*1f60*/  FMUL.FTZ R14, R14, UR6 ;  /* 0x000000060e0e7c20 */ /* 0x000fe20008410000 */
[----:B------:R-:W-:-:S04]  /*1f70*/  FMUL.FTZ R15, R15, UR6 ;  /* 0x000000060f0f7c20 */ /* 0x000fc80008410000 */
[----:B------:R-:W4:Y:S08]  /*1f80*/  MUFU.TANH R61, R32 ;  /* 0x00000020003d7308 */ /* 0x000f300000002400 */
[----:B------:R-:W4:Y:S01]  /*1f90*/  MUFU.TANH R62, R34 ;  /* 0x00000022003e7308 */ /* 0x000f220000002400 */
[C---:B-1----:R-:W-:Y:S07]  /*1fa0*/  HMMA.16816.F32 R16, R8.reuse, R36, RZ ;  /* 0x000000240810723c */ /* 0x042fee00000018ff */
[----:B------:R-:W1:Y:S01]  /*1fb0*/  MUFU.TANH R63, R33 ;  /* 0x00000021003f7308 */ /* 0x000e620000002400 */
[----:B------:R-:W-:Y:S07]  /*1fc0*/  HMMA.16816.F32 R36, R8, R38, RZ ;  /* 0x000000260824723c */ /* 0x000fee00000018ff */
[----:B------:R5:W1:Y:S05]  /*1fd0*/  MUFU.TANH R69, R35 ;  /* 0x0000002300457308 */ /* 0x000a6a0000002400 */
[C---:B---3--:R-:W-:Y:S03]  /*1fe0*/  HMMA.16816.F32 R16, R4.reuse, R24, R16 ;  /* 0x000000180410723c */ /* 0x048fe60000001810 */
[----:B------:R-:W3:Y:S05]  /*1ff0*/  MUFU.TANH R72, R12 ;  /* 0x0000000c00487308 */ /* 0x000eea0000002400 */
[----:B------:R-:W-:Y:S01]  /*2000*/  HMMA.16816.F32 R36, R4, R26, R36 ;  /* 0x0000001a0424723c */ /* 0x000fe20000001824 */
[----:B------:R-:W-:Y:S02]  /*2010*/  LDSM.16.M88.4 R24, [R23+0x2400] ;  /* 0x002400001718783b */ /* 0x000fe40000000200 */
[----:B------:R-:W-:Y:S02]  /*2020*/  MUFU.TANH R67, R13 ;  /* 0x0000000d00437308 */ /* 0x000fe40000002400 */
[----:B-----5:R-:W5:Y:S06]  /*2030*/  LDSM.16.M88.4 R32, [R23+0x2000] ;  /* 0x002000001720783b */ /* 0x020f6c0000000200 */
[----:B------:R-:W-:Y:S01]  /*2040*/  FMUL.FTZ R16, R16, UR6 ;  /* 0x0000000610107c20 */ /* 0x000fe20008410000 */
[----:B------:R-:W-:Y:S01]  /*2050*/  FMUL.FTZ R18, R18, UR6 ;  /* 0x0000000612127c20 */ /* 0x000fe20008410000 */
[----:B------:R-:W-:Y:S01]  /*2060*/  FMUL.FTZ R17, R17, UR6 ;  /* 0x0000000611117c20 */ /* 0x000fe20008410000 */
[----:B------:R-:W3:Y:S01]  /*2070*/  MUFU.TANH R71, R14 ;  /* 0x0000000e00477308 */ /* 0x000ee20000002400 */
[----:B------:R-:W-:-:S04]  /*2080*/  FMUL.FTZ R94, R19, UR6 ;  /* 0x00000006135e7c20 */ /* 0x000fc80008410000 */
[----:B------:R-:W-:Y:S01]  /*2090*/  FMUL.FTZ R37, R37, UR6 ;  /* 0x0000000625257c20 */ /* 0x000fe20008410000 */
[----:B------:R-:W-:Y:S01]  /*20a0*/  FMUL.FTZ R39, R39, UR6 ;  /* 0x0000000627277c20 */ /* 0x000fe20008410000 */
[----:B------:R-:W-:Y:S01]  /*20b0*/  FMUL.FTZ R38, R38, UR6 ;  /* 0x0000000626267c20 */ /* 0x000fe20008410000 */
[----:B------:R2:W3:Y:S01]  /*20c0*/  MUFU.TANH R70, R15 ;  /* 0x0000000f00467308 */ /* 0x0004e20000002400 */
[----:B------:R-:W-:-:S07]  /*20d0*/  FMUL.FTZ R36, R36, UR6 ;  /* 0x0000000624247c20 */ /* 0x000fce0008410000 */
[----:B------:R-:W-:Y:S08]  /*20e0*/  MUFU.TANH R66, R16 ;  /* 0x0000001000427308 */ /* 0x000ff00000002400 */
[----:B------:R-:W3:Y:S01]  /*20f0*/  MUFU.TANH R93, R18 ;  /* 0x00000012005d7308 */ /* 0x000ee20000002400 */
[C---:B--2---:R-:W-:Y:S07]  /*2100*/  HMMA.16816.F32 R12, R8.reuse, R28, RZ ;  /* 0x0000001c080c723c */ /* 0x044fee00000018ff */
[----:B------:R2:W3:Y:S01]  /*2110*/  MUFU.TANH R73, R17 ;  /* 0x0000001100497308 */ /* 0x0004e20000002400 */
[----:B------:R-:W-:Y:S07]  /*2120*/  HMMA.16816.F32 R28, R8, R30, RZ ;  /* 0x0000001e081c723c */ /* 0x000fee00000018ff */
[----:B------:R-:W3:Y:S05]  /*2130*/  MUFU.TANH R76, R37 ;  /* 0x00000025004c7308 */ /* 0x000eea0000002400 */
[C---:B-----5:R-:W-:Y:S03]  /*2140*/  HMMA.16816.F32 R12, R4.reuse, R32, R12 ;  /* 0x00000020040c723c */ /* 0x060fe6000000180c */
[----:B------:R5:W-:Y:S01]  /*2150*/  MUFU.TANH R88, R39 ;  /* 0x0000002700587308 */ /* 0x000be20000002400 */
[----:B--2---:R-:W2:Y:S04]  /*2160*/  LDSM.16.M88.4 R16, [R41+0x2400] ;  /* 0x002400002910783b */ /* 0x004ea80000000200 */
[----:B------:R-:W-:Y:S01]  /*2170*/  HMMA.16816.F32 R28, R4, R34, R28 ;  /* 0x00000022041c723c */ /* 0x000fe2000000181c */
[----:B------:R-:W4:Y:S02]  /*2180*/  LDSM.16.M88.4 R32, [R41+0x2800] ;  /* 0x002800002920783b */ /* 0x000f240000000200 */
[----:B------:R-:W3:Y:S08]  /*2190*/  MUFU.TANH R92, R38 ;  /* 0x00000026005c7308 */ /* 0x000ef00000002400 */
[----:B------:R-:W-:Y:S01]  /*21a0*/  FMUL.FTZ R12, R12, UR6 ;  /* 0x000000060c0c7c20 */ /* 0x000fe20008410000 */
[----:B------:R-:W-:Y:S01]  /*21b0*/  FMUL.FTZ R14, R14, UR6 ;  /* 0x000000060e0e7c20 */ /* 0x000fe20008410000 */
[----:B------:R-:W-:Y:S01]  /*21c0*/  FMUL.FTZ R13, R13, UR6 ;  /* 0x000000060d0d7c20 */ /* 0x000fe20008410000 */
[----:B------:R-:W-:Y:S01]  /*21d0*/  FMUL.FTZ R99, R15, UR6 ;  /* 0x000000060f637c20 */ /* 0x000fe20008410000 */
[----:B------:R-:W-:Y:S01]  /*21e0*/  MUFU.TANH R74, R12 ;  /* 0x0000000c004a7308 */ /* 0x000fe20000002400 */
[----:B-----5:R-:W-:-:S03]  /*21f0*/  IMAD.SHL.U32 R39, R87, 0x2, RZ ;  /* 0x0000000257277824 */ /* 0x020fc600078e00ff */
[----:B------:R-:W-:Y:S01]  /*2200*/  FMUL.FTZ R28, R28, UR6 ;  /* 0x000000061c1c7c20 */ /* 0x000fe20008410000 */
[----:B------:R-:W-:Y:S01]  /*2210*/  FMUL.FTZ R29, R29, UR6 ;  /* 0x000000061d1d7c20 */ /* 0x000fe20008410000 */
[----:B------:R-:W-:Y:S01]  /*2220*/  FMUL.FTZ R30, R30, UR6 ;  /* 0x000000061e1e7c20 */ /* 0x000fe20008410000 */
[----:B------:R-:W-:Y:S01]  /*2230*/  FMUL.FTZ R31, R31, UR6 ;  /* 0x000000061f1f7c20 */ /* 0x000fe20008410000 */
[----:B------:R-:W-:Y:S08]  /*2240*/  MUFU.TANH R115, R14 ;  /* 0x0000000e00737308 */ /* 0x000ff00000002400 */
[----:B------:R2:W-:Y:S08]  /*2250*/  MUFU.TANH R77, R13 ;  /* 0x0000000d004d7308 */ /* 0x0005f00000002400 */
[----:B------:R-:W-:Y:S08]  /*2260*/  MUFU.TANH R78, R28 ;  /* 0x0000001c004e7308 */ /* 0x000ff00000002400 */
[----:B------:R-:W-:Y:S01]  /*2270*/  MUFU.TANH R118, R29 ;  /* 0x0000001d00767308 */ /* 0x000fe20000002400 */
[----:B--2---:R-:W-:Y:S01]  /*2280*/  HMMA.16816.F32 R12, R8, R16, RZ ;  /* 0x00000010080c723c */ /* 0x004fe200000018ff */
[----:B------:R-:W-:-:S04]  /*2290*/  LOP3.LUT R16, R102, 0x1f0, RZ, 0xc0, !PT ;  /* 0x000001f066107812 */ /* 0x000fc800078ec0ff */
[----:B------:R-:W-:Y:S01]  /*22a0*/  IADD3 R16, PT, PT, R48, R16, R3 ;  /* 0x0000001030107210 */ /* 0x000fe20007ffe003 */
[----:B------:R-:W-:Y:S01]  /*22b0*/  IMAD.SHL.U32 R3, R108, 0x80, RZ ;  /* 0x000000806c037824 */ /* 0x000fe200078e00ff */
[----:B------:R-:W-:Y:S02]  /*22c0*/  MUFU.TANH R114, R30 ;  /* 0x0000001e00727308 */ /* 0x000fe40000002400 */
[----:B------:R-:W-:Y:S02]  /*22d0*/  IADD3 R37, PT, PT, R44, -UR24, R16 ;  /* 0x800000182c257c10 */ /* 0x000fe4000fffe010 */
[----:B------:R-:W-:-:S03]  /*22e0*/  LOP3.LUT R39, R3, 0x6, R39, 0xf8, !PT ;  /* 0x0000000603277812 */ /* 0x000fc600078ef827 */
[----:B------:R-:W-:Y:S01]  /*22f0*/  IMAD.IADD R37, R37, 0x1, R43 ;  /* 0x0000000125257824 */ /* 0x000fe200078e022b */
[----:B------:R-:W-:Y:S01]  /*2300*/  LOP3.LUT R16, R39, 0x1, RZ, 0xfc, !PT ;  /* 0x0000000127107812 */ /* 0x000fe200078efcff */
[----:B------:R2:W-:Y:S03]  /*2310*/  MUFU.TANH R98, R31 ;  /* 0x0000001f00627308 */ /* 0x0005e60000002400 */
[C-C-:B------:R-:W-:Y:S01]  /*2320*/  VIADDMNMX R38, R37.reuse, 0x1, R44.reuse, PT ;  /* 0x0000000125267846 */ /* 0x140fe2000380012c */
[----:B------:R-:W-:Y:S01]  /*2330*/  HMMA.16816.F32 R12, R4, R24, R12 ;  /* 0x00000018040c723c */ /* 0x000fe2000000180c */
[----:B------:R-:W-:Y:S02]  /*2340*/  VIADDMNMX R37, R37, 0x9, R44, PT ;  /* 0x0000000925257846 */ /* 0x000fe4000380012c */
[C---:B------:R-:W-:Y:S01]  /*2350*/  ISETP.GE.AND P0, PT, R16.reuse, R38, PT ;  /* 0x000000261000720c */ /* 0x040fe20003f06270 */
[----:B------:R5:W-:Y:S01]  /*2360*/  MUFU.TANH R75, R36 ;  /* 0x00000024004b7308 */ /* 0x000be20000002400 */
[----:B------:R-:W-:-:S02]  /*2370*/  ISETP.GE.AND P3, PT, R16, R37, PT ;  /* 0x000000251000720c */ /* 0x000fc40003f66270 */
[C---:B------:R-:W-:Y:S01]  /*2380*/  LOP3.LUT R24, R39.reuse, 0x8, RZ, 0xfc, !PT ;  /* 0x0000000827187812 */ /* 0x040fe200078efcff */
[----:B------:R-:W-:Y:S01]  /*2390*/  HMMA.16816.F32 R16, R8, R18, RZ ;  /* 0x000000120810723c */ /* 0x000fe200000018ff */
[CC--:B------:R-:W-:Y:S02]  /*23a0*/  ISETP.GE.AND P1, PT, R39.reuse, R38.reuse, PT ;  /* 0x000000262700720c */ /* 0x0c0fe40003f26270 */
[CC--:B------:R-:W-:Y:S01]  /*23b0*/  ISETP.GE.AND P6, PT, R24.reuse, R38.reuse, PT ;  /* 0x000000261800720c */ /* 0x0c0fe20003fc6270 */
[----:B------:R-:W3:Y:S01]  /*23c0*/  MUFU.TANH R94, R94 ;  /* 0x0000005e005e7308 */ /* 0x000ee20000002400 */
[----:B--2---:R-:W2:Y:S01]  /*23d0*/  LDSM.16.M88.4 R28, [R23+0x2800] ;  /* 0x00280000171c783b */ /* 0x004ea20000000200 */
[-C--:B------:R-:W-:Y:S02]  /*23e0*/  ISETP.GE.AND P5, PT, R24, R37.reuse, PT ;  /* 0x000000251800720c */ /* 0x080fe40003fa6270 */
[CC--:B------:R-:W-:Y:S02]  /*23f0*/  ISETP.GE.AND P4, PT, R39.reuse, R37.reuse, PT ;  /* 0x000000252700720c */ /* 0x0c0fe40003f86270 */
[----:B------:R-:W-:Y:S01]  /*2400*/  LOP3.LUT R24, R39, 0x10, RZ, 0xfc, !PT ;  /* 0x0000001027187812 */ /* 0x000fe200078efcff */
[----:B------:R-:W-:Y:S01]  /*2410*/  FMUL.FTZ R12, R12, UR6 ;  /* 0x000000060c0c7c20 */ /* 0x000fe20008410000 */
[----:B------:R-:W-:Y:S01]  /*2420*/  FSEL R47, R47, -INF , !P0 ;  /* 0xff8000002f2f7808 */ /* 0x000fe20004000000 */
[----:B------:R-:W-:Y:S01]  /*2430*/  FMUL.FTZ R13, R13, UR6 ;  /* 0x000000060d0d7c20 */ /* 0x000fe20008410000 */
[----:B-----5:R-:W-:Y:S01]  /*2440*/  FSEL R36, R45, -INF , !P1 ;  /* 0xff8000002d247808 */ /* 0x020fe20004800000 */
[----:B------:R5:W-:Y:S01]  /*2450*/  MUFU.TANH R117, R12 ;  /* 0x0000000c00757308 */ /* 0x000be20000002400 */
[----:B------:R-:W-:Y:S01]  /*2460*/  FSEL R45, R50, -INF , !P4 ;  /* 0xff800000322d7808 */ /* 0x000fe20006000000 */
[----:B------:R-:W-:Y:S01]  /*2470*/  FMUL.FTZ R14, R14, UR6 ;  /* 0x000000060e0e7c20 */ /* 0x000fe20008410000 */
[C---:B------:R-:W-:Y:S01]  /*2480*/  ISETP.GE.AND P4, PT, R24.reuse, R38, PT ;  /* 0x000000261800720c */ /* 0x040fe20003f86270 */
[----:B------:R-:W-:Y:S01]  /*2490*/  FMUL.FTZ R15, R15, UR6 ;  /* 0x000000060f0f7c20 */ /* 0x000fe20008410000 */
[----:B------:R-:W-:Y:S01]  /*24a0*/  ISETP.GE.AND P0, PT, R24, R37, PT ;  /* 0x000000251800720c */ /* 0x000fe20003f06270 */
[----:B------:R-:W-:Y:S01]  /*24b0*/  HMMA.16816.F32 R16, R4, R26, R16 ;  /* 0x0000001a0410723c */ /* 0x000fe20000001810 */
[C---:B------:R-:W-:Y:S01]  /*24c0*/  LOP3.LUT R25, R39.reuse, 0x9, RZ, 0xfc, !PT ;  /* 0x0000000927197812 */ /* 0x040fe200078efcff */
[----:B------:R1:W-:Y:S01]  /*24d0*/  MUFU.TANH R95, R13 ;  /* 0x0000000d005f7308 */ /* 0x0003e20000002400 */
[----:B------:R-:W-:-:S02]  /*24e0*/  LOP3.LUT R24, R39, 0x11, RZ, 0xfc, !PT ;  /* 0x0000001127187812 */ /* 0x000fc400078efcff */
[----:B------:R-:W-:Y:S02]  /*24f0*/  FSEL R65, R46, -INF , !P3 ;  /* 0xff8000002e417808 */ /* 0x000fe40005800000 */
[----:B------:R-:W-:Y:S02]  /*2500*/  FSEL R43, R49, -INF , !P6 ;  /* 0xff800000312b7808 */ /* 0x000fe40007000000 */
[CC--:B------:R-:W-:Y:S01]  /*2510*/  ISETP.GE.AND P2, PT, R25.reuse, R38.reuse, PT ;  /* 0x000000261900720c */ /* 0x0c0fe20003f46270 */
[----:B------:R-:W-:Y:S01]  /*2520*/  MUFU.TANH R46, R14 ;  /* 0x0000000e002e7308 */ /* 0x000fe20000002400 */
[-C--:B------:R-:W-:Y:S02]  /*2530*/  ISETP.GE.AND P1, PT, R25, R37.reuse, PT ;  /* 0x000000251900720c */ /* 0x080fe40003f26270 */
[C---:B------:R-:W-:Y:S02]  /*2540*/  ISETP.GE.AND P3, PT, R24.reuse, R38, PT ;  /* 0x000000261800720c */ /* 0x040fe40003f66270 */
[----:B------:R-:W-:-:S02]  /*2550*/  ISETP.GE.AND P6, PT, R24, R37, PT ;  /* 0x000000251800720c */ /* 0x000fc40003fc6270 */
[C---:B----4-:R-:W-:Y:S01]  /*2560*/  HMMA.16816.F32 R24, R8.reuse, R32, RZ ;  /* 0x000000200818723c */ /* 0x050fe200000018ff */
[----:B-----5:R-:W-:Y:S01]  /*2570*/  LOP3.LUT R12, R39, 0x18, RZ, 0xfc, !PT ;  /* 0x00000018270c7812 */ /* 0x020fe200078efcff */
[----:B------:R-:W-:Y:S01]  /*2580*/  FMUL.FTZ R16, R16, UR6 ;  /* 0x0000000610107c20 */ /* 0x000fe20008410000 */
[----:B------:R-:W-:Y:S01]  /*2590*/  FSEL R56, R54, -INF , !P5 ;  /* 0xff80000036387808 */ /* 0x000fe20006800000 */
[----:B------:R-:W-:Y:S01]  /*25a0*/  FMUL.FTZ R17, R17, UR6 ;  /* 0x0000000611117c20 */ /* 0x000fe20008410000 */
[----:B------:R-:W-:Y:S01]  /*25b0*/  FSEL R54, R53, -INF , !P2 ;  /* 0xff80000035367808 */ /* 0x000fe20005000000 */
[----:B------:R-:W-:Y:S01]  /*25c0*/  MUFU.TANH R116, R16 ;  /* 0x0000001000747308 */ /* 0x000fe20000002400 */
[----:B------:R-:W-:Y:S01]  /*25d0*/  ISETP.GE.AND P5, PT, R12, R38, PT ;  /* 0x000000260c00720c */ /* 0x000fe20003fa6270 */
[----:B------:R-:W-:Y:S01]  /*25e0*/  FMUL.FTZ R18, R18, UR6 ;  /* 0x0000000612127c20 */ /* 0x000fe20008410000 */
[----:B------:R-:W-:Y:S01]  /*25f0*/  ISETP.GE.AND P2, PT, R12, R37, PT ;  /* 0x000000250c00720c */ /* 0x000fe20003f46270 */
[----:B------:R-:W-:Y:S01]  /*2600*/  FMUL.FTZ R19, R19, UR6 ;  /* 0x0000000613137c20 */ /* 0x000fe20008410000 */
[----:B------:R-:W-:Y:S01]  /*2610*/  LOP3.LUT R12, R39, 0x19, RZ, 0xfc, !PT ;  /* 0x00000019270c7812 */ /* 0x000fe200078efcff */
[----:B------:R-:W-:Y:S01]  /*2620*/  HMMA.16816.F32 R32, R8, R34, RZ ;  /* 0x000000220820723c */ /* 0x000fe200000018ff */
[----:B------:R-:W-:Y:S01]  /*2630*/  FSEL R49, R51, -INF , !P1 ;  /* 0xff80000033317808 */ /* 0x000fe20004800000 */
[----:B------:R4:W-:Y:S01]  /*2640*/  MUFU.TANH R53, R15 ;  /* 0x0000000f00357308 */ /* 0x0009e20000002400 */
[----:B------:R-:W-:-:S02]  /*2650*/  FSEL R51, R52, -INF , !P4 ;  /* 0xff80000034337808 */ /* 0x000fc40006000000 */
[C---:B------:R-:W-:Y:S02]  /*2660*/  ISETP.GE.AND P1, PT, R12.reuse, R38, PT ;  /* 0x000000260c00720c */ /* 0x040fe40003f26270 */
[----:B------:R-:W-:Y:S02]  /*2670*/  ISETP.GE.AND P4, PT, R12, R37, PT ;  /* 0x000000250c00720c */ /* 0x000fe40003f86270 */
[C---:B-1----:R-:W-:Y:S01]  /*2680*/  LOP3.LUT R13, R39.reuse, 0x20, RZ, 0xfc, !PT ;  /* 0x00000020270d7812 */ /* 0x042fe200078efcff */
[----:B------:R-:W-:Y:S01]  /*2690*/  MUFU.TANH R85, R17 ;  /* 0x0000001100557308 */ /* 0x000fe20000002400 */
[----:B------:R-:W-:Y:S02]  /*26a0*/  LOP3.LUT R12, R39, 0x21, RZ, 0xfc, !PT ;  /* 0x00000021270c7812 */ /* 0x000fe400078efcff */
[----:B------:R-:W-:Y:S02]  /*26b0*/  FSEL R52, R55, -INF , !P0 ;  /* 0xff80000037347808 */ /* 0x000fe40004000000 */
[----:B------:R-:W-:-:S02]  /*26c0*/  FSEL R57, R57, -INF , !P3 ;  /* 0xff80000039397808 */ /* 0x000fc40005800000 */
[----:B------:R-:W-:Y:S01]  /*26d0*/  FSEL R68, R68, -INF , !P6 ;  /* 0xff80000044447808 */ /* 0x000fe20007000000 */
[----:B------:R-:W-:Y:S01]  /*26e0*/  MUFU.TANH R91, R18 ;  /* 0x00000012005b7308 */ /* 0x000fe20000002400 */
[----:B------:R-:W-:Y:S01]  /*26f0*/  FSEL R79, R59, -INF , !P5 ;  /* 0xff8000003b4f7808 */ /* 0x000fe20006800000 */
[----:B--2---:R-:W-:Y:S01]  /*2700*/  HMMA.16816.F32 R32, R4, R30, R32 ;  /* 0x0000001e0420723c */ /* 0x004fe20000001820 */
[CC--:B------:R-:W-:Y:S02]  /*2710*/  ISETP.GE.AND P0, PT, R13.reuse, R38.reuse, PT ;  /* 0x000000260d00720c */ /* 0x0c0fe40003f06270 */
[-C--:B------:R-:W-:Y:S02]  /*2720*/  ISETP.GE.AND P3, PT, R13, R37.reuse, PT ;  /* 0x000000250d00720c */ /* 0x080fe40003f66270 */
[C---:B------:R-:W-:Y:S01]  /*2730*/  ISETP.GE.AND P6, PT, R12.reuse, R38, PT ;  /* 0x000000260c00720c */ /* 0x040fe20003fc6270 */
[----:B------:R1:W-:Y:S01]  /*2740*/  MUFU.TANH R90, R19 ;  /* 0x00000013005a7308 */ /* 0x0003e20000002400 */
[----:B------:R-:W-:-:S02]  /*2750*/  ISETP.GE.AND P5, PT, R12, R37, PT ;  /* 0x000000250c00720c */ /* 0x000fc40003fa6270 */
[----:B----4-:R-:W-:Y:S01]  /*2760*/  HMMA.16816.F32 R12, R4, R28, R24 ;  /* 0x0000001c040c723c */ /* 0x010fe20000001818 */
[----:B------:R2:W4:Y:S01]  /*2770*/  LDSM.16.M88.4 R24, [R41+0x2c00] ;  /* 0x002c00002918783b */ /* 0x0005220000000200 */
[C---:B------:R-:W-:Y:S02]  /*2780*/  LOP3.LUT R16, R39.reuse, 0x28, RZ, 0xfc, !PT ;  /* 0x0000002827107812 */ /* 0x040fe400078efcff */
[----:B------:R-:W-:Y:S01]  /*2790*/  FSEL R64, R64, -INF , !P2 ;  /* 0xff80000040407808 */ /* 0x000fe20005000000 */
[----:B------:R-:W5:Y:S01]  /*27a0*/  MUFU.TANH R99, R99 ;  /* 0x0000006300637308 */ /* 0x000f620000002400 */
[----:B------:R-:W-:Y:S02]  /*27b0*/  FSEL R80, R58, -INF , !P1 ;  /* 0xff8000003a507808 */ /* 0x000fe40004800000 */
[CC--:B------:R-:W-:Y:S02]  /*27c0*/  ISETP.GE.AND P2, PT, R16.reuse, R38.reuse, PT ;  /* 0x000000261000720c */ /* 0x0c0fe40003f46270 */
[-C--:B------:R-:W-:Y:S01]  /*27d0*/  ISETP.GE.AND P1, PT, R16, R37.reuse, PT ;  /* 0x000000251000720c */ /* 0x080fe20003f26270 */
[----:B------:R-:W-:Y:S01]  /*27e0*/  FMUL.FTZ R32, R32, UR6 ;  /* 0x0000000620207c20 */ /* 0x000fe20008410000 */
[----:B------:R-:W-:Y:S01]  /*27f0*/  LOP3.LUT R16, R39, 0x29, RZ, 0xfc, !PT ;  /* 0x0000002927107812 */ /* 0x000fe200078efcff */
[----:B------:R-:W-:Y:S01]  /*2800*/  FMUL.FTZ R33, R33, UR6 ;  /* 0x0000000621217c20 */ /* 0x000fe20008410000 */
[----:B------:R-:W-:Y:S01]  /*2810*/  FSEL R48, R60, -INF , !P4 ;  /* 0xff8000003c307808 */ /* 0x000fe20006000000 */
[----:B------:R-:W-:Y:S01]  /*2820*/  MUFU.TANH R97, R32 ;  /* 0x0000002000617308 */ /* 0x000fe20000002400 */
[----:B------:R-:W-:Y:S01]  /*2830*/  FSEL R81, R61, -INF , !P0 ;  /* 0xff8000003d517808 */ /* 0x000fe20004000000 */
[----:B------:R-:W-:Y:S01]  /*2840*/  FMUL.FTZ R34, R34, UR6 ;  /* 0x0000000622227c20 */ /* 0x000fe20008410000 */
[-C--:B------:R-:W-:Y:S01]  /*2850*/  ISETP.GE.AND P4, PT, R16, R38.reuse, PT ;  /* 0x000000261000720c */ /* 0x080fe20003f86270 */
[----:B------:R-:W-:Y:S01]  /*2860*/  FMUL.FTZ R12, R12, UR6 ;  /* 0x000000060c0c7c20 */ /* 0x000fe20008410000 */
[----:B------:R-:W-:Y:S01]  /*2870*/  ISETP.GE.AND P0, PT, R16, R37, PT ;  /* 0x000000251000720c */ /* 0x000fe20003f06270 */
[----:B------:R-:W-:Y:S01]  /*2880*/  FMUL.FTZ R14, R14, UR6 ;  /* 0x000000060e0e7c20 */ /* 0x000fe20008410000 */
[----:B------:R-:W-:Y:S01]  /*2890*/  LOP3.LUT R16, R39, 0x30, RZ, 0xfc, !PT ;  /* 0x0000003027107812 */ /* 0x000fe200078efcff */
[----:B------:R-:W-:Y:S01]  /*28a0*/  FMUL.FTZ R13, R13, UR6 ;  /* 0x000000060d0d7c20 */ /* 0x000fe20008410000 */
[----:B------:R-:W-:Y:S01]  /*28b0*/  FSEL R58, R62, -INF , !P3 ;  /* 0xff8000003e3a7808 */ /* 0x000fe20005800000 */
[----:B------:R-:W-:Y:S01]  /*28c0*/  MUFU.TANH R59, R14 ;  /* 0x0000000e003b7308 */ /* 0x000fe20000002400 */
[----:B------:R-:W-:Y:S01]  /*28d0*/  FSEL R82, R63, -INF , !P6 ;  /* 0xff8000003f527808 */ /* 0x000fe20007000000 */
[----:B------:R-:W-:Y:S01]  /*28e0*/  FMUL.FTZ R35, R35, UR6 ;  /* 0x0000000623237c20 */ /* 0x000fe20008410000 */
[----:B------:R-:W-:-:S02]  /*28f0*/  ISETP.GE.AND P3, PT, R16, R38, PT ;  /* 0x000000261000720c */ /* 0x000fc40003f66270 */
[----:B------:R-:W-:Y:S02]  /*2900*/  ISETP.GE.AND P6, PT, R16, R37, PT ;  /* 0x000000251000720c */ /* 0x000fe40003fc6270 */
[----:B-1----:R1:W5:Y:S01]  /*2910*/  LDSM.16.M88.4 R16, [R23+0x2c00] ;  /* 0x002c00001710783b */ /* 0x0023620000000200 */
[----:B------:R-:W-:Y:S01]  /*2920*/  LOP3.LUT R28, R39, 0x31, RZ, 0xfc, !PT ;  /* 0x00000031271c7812 */ /* 0x000fe200078efcff */
[----:B------:R2:W-:Y:S01]  /*2930*/  MUFU.TANH R89, R13 ;  /* 0x0000000d00597308 */ /* 0x0005e20000002400 */
[----:B------:R-:W-:Y:S01]  /*2940*/  FSEL R63, R69, -INF , !P5 ;  /* 0xff800000453f7808 */ /* 0x000fe20006800000 */
[----:B------:R-:W-:-:S04]  /*2950*/  DEPBAR.LE SB0, 0x0 ;  /* 0x000080000000791a */ /* 0x000fc80000000000 */
[----:B---3--:R-:W-:Y:S02]  /*2960*/  FSEL R72, R72, -INF , !P2 ;  /* 0xff80000048487808 */ /* 0x008fe40005000000 */
[CC--:B------:R-:W-:Y:S01]  /*2970*/  ISETP.GE.AND P5, PT, R28.reuse, R38.reuse, PT ;  /* 0x000000261c00720c */ /* 0x0c0fe20003fa6270 */
[----:B------:R-:W-:Y:S01]  /*2980*/  MUFU.TANH R96, R33 ;  /* 0x0000002100607308 */ /* 0x000fe20000002400 */
[----:B------:R-:W-:Y:S02]  /*2990*/  ISETP.GE.AND P2, PT, R28, R37, PT ;  /* 0x000000251c00720c */ /* 0x000fe40003f46270 */
[----:B------:R-:W-:Y:S02]  /*29a0*/  LOP3.LUT R28, R39, 0x38, RZ, 0xfc, !PT ;  /* 0x00000038271c7812 */ /* 0x000fe400078efcff */
[----:B------:R-:W-:Y:S02]  /*29b0*/  FSEL R50, R71, -INF , !P1 ;  /* 0xff80000047327808 */ /* 0x000fe40004800000 */
[----:B------:R-:W-:Y:S01]  /*29c0*/  ISETP.GE.AND P1, PT, R28, R38, PT ;  /* 0x000000261c00720c */ /* 0x000fe20003f26270 */
[----:B--2---:R-:W-:Y:S01]  /*29d0*/  FMUL.FTZ R13, R15, UR6 ;  /* 0x000000060f0d7c20 */ /* 0x004fe20008410000 */
[----:B------:R-:W-:-:S02]  /*29e0*/  LOP3.LUT R41, R39, 0x39, RZ, 0xfc, !PT ;  /* 0x0000003927297812 */ /* 0x000fc400078efcff */
[----:B------:R-:W-:Y:S01]  /*29f0*/  LOP3.LUT R14, R39, 0x40, RZ, 0xfc, !PT ;  /* 0x00000040270e7812 */ /* 0x000fe200078efcff */
[----:B-1----:R1:W2:Y:S01]  /*2a00*/  MUFU.TANH R23, R12 ;  /* 0x0000000c00177308 */ /* 0x0022a20000002400 */
[----:B------:R-:W-:Y:S02]  /*2a10*/  FSEL R44, R70, -INF , !P0 ;  /* 0xff800000462c7808 */ /* 0x000fe40004000000 */
[----:B------:R-:W-:Y:S02]  /*2a20*/  FSEL R93, R93, -INF , !P6 ;  /* 0xff8000005d5d7808 */ /* 0x000fe40007000000 */
[----:B------:R-:W-:Y:S02]  /*2a30*/  FSEL R73, R73, -INF , !P5 ;  /* 0xff80000049497808 */ /* 0x000fe40006800000 */
[-C--:B------:R-:W-:Y:S01]  /*2a40*/  ISETP.GE.AND P0, PT, R41, R38.reuse, PT ;  /* 0x000000262900720c */ /* 0x080fe20003f06270 */
[----:B------:R-:W3:Y:S01]  /*2a50*/  MUFU.TANH R13, R13 ;  /* 0x0000000d000d7308 */ /* 0x000ee20000002400 */
[----:B------:R-:W-:-:S02]  /*2a60*/  ISETP.GE.AND P6, PT, R14, R38, PT ;  /* 0x000000260e00720c */ /* 0x000fc40003fc6270 */
[-C--:B------:R-:W-:Y:S02]  /*2a70*/  ISETP.GE.AND P5, PT, R14, R37.reuse, PT ;  /* 0x000000250e00720c */ /* 0x080fe40003fa6270 */
[----:B------:R-:W-:Y:S02]  /*2a80*/  LOP3.LUT R14, R39, 0x48, RZ, 0xfc, !PT ;  /* 0x00000048270e7812 */ /* 0x000fe400078efcff */
[----:B------:R-:W-:Y:S02]  /*2a90*/  FSEL R66, R66, -INF , !P3 ;  /* 0xff80000042427808 */ /* 0x000fe40005800000 */
[----:B-1----:R-:W-:Y:S02]  /*2aa0*/  FSEL R12, R67, -INF , !P4 ;  /* 0xff800000430c7808 */ /* 0x002fe40006000000 */
[----:B------:R-:W-:Y:S02]  /*2ab0*/  ISETP.GE.AND P4, PT, R28, R37, PT ;  /* 0x000000251c00720c */ /* 0x000fe40003f86270 */
[----:B----4-:R-:W-:Y:S01]  /*2ac0*/  HMMA.16816.F32 R28, R8, R24, RZ ;  /* 0x00000018081c723c */ /* 0x010fe200000018ff */
[----:B------:R-:W-:-:S02]  /*2ad0*/  FSEL R76, R76, -INF , !P0 ;  /* 0xff8000004c4c7808 */ /* 0x000fc40004000000 */
[----:B------:R-:W-:Y:S02]  /*2ae0*/  FSEL R92, R92, -INF , !P4 ;  /* 0xff8000005c5c7808 */ /* 0x000fe40006000000 */
[-C--:B------:R-:W-:Y:S02]  /*2af0*/  ISETP.GE.AND P3, PT, R41, R37.reuse, PT ;  /* 0x000000252900720c */ /* 0x080fe40003f66270 */
[C---:B------:R-:W-:Y:S01]  /*2b00*/  ISETP.GE.AND P4, PT, R14.reuse, R38, PT ;  /* 0x000000260e00720c */ /* 0x040fe20003f86270 */
[----:B------:R-:W-:Y:S01]  /*2b10*/  HMMA.16816.F32 R8, R8, R26, RZ ;  /* 0x0000001a0808723c */ /* 0x000fe200000018ff */
[----:B------:R-:W-:Y:S01]  /*2b20*/  ISETP.GE.AND P0, PT, R14, R37, PT ;  /* 0x000000250e00720c */ /* 0x000fe20003f06270 */
[----:B------:R-:W-:Y:S01]  /*2b30*/  MUFU.TANH R41, R35 ;  /* 0x0000002300297308 */ /* 0x000fe20000002400 */
[C---:B------:R-:W-:Y:S02]  /*2b40*/  LOP3.LUT R15, R39.reuse, 0x41, RZ, 0xfc, !PT ;  /* 0x00000041270f7812 */ /* 0x040fe400078efcff */
[----:B------:R-:W-:-:S02]  /*2b50*/  LOP3.LUT R14, R39, 0x49, RZ, 0xfc, !PT ;  /* 0x00000049270e7812 */ /* 0x000fc400078efcff */
[----:B------:R-:W-:Y:S02]  /*2b60*/  FSEL R94, R94, -INF , !P2 ;  /* 0xff8000005e5e7808 */ /* 0x000fe40005000000 */
[----:B------:R-:W-:Y:S02]  /*2b70*/  FSEL R75, R75, -INF , !P1 ;  /* 0xff8000004b4b7808 */ /* 0x000fe40004800000 */
[----:B------:R-:W-:Y:S01]  /*2b80*/  FSEL R88, R88, -INF , !P3 ;  /* 0xff80000058587808 */ /* 0x000fe20005800000 */
[----:B-----5:R-:W-:Y:S01]  /*2b90*/  HMMA.16816.F32 R28, R4, R16, R28 ;  /* 0x00000010041c723c */ /* 0x020fe2000000181c */
[CC--:B------:R-:W-:Y:S02]  /*2ba0*/  ISETP.GE.AND P2, PT, R15.reuse, R38.reuse, PT ;  /* 0x000000260f00720c */ /* 0x0c0fe40003f46270 */
[----:B------:R-:W-:Y:S02]  /*2bb0*/  ISETP.GE.AND P1, PT, R15, R37, PT ;  /* 0x000000250f00720c */ /* 0x000fe40003f26270 */
[----:B------:R-:W-:-:S02]  /*2bc0*/  ISETP.GE.AND P3, PT, R14, R38, PT ;  /* 0x000000260e00720c */ /* 0x000fc40003f66270 */
[C---:B------:R-:W-:Y:S01]  /*2bd0*/  LOP3.LUT R15, R39.reuse, 0x50, RZ, 0xfc, !PT ;  /* 0x00000050270f7812 */ /* 0x040fe200078efcff */
[----:B------:R-:W-:Y:S01]  /*2be0*/  HMMA.16816.F32 R8, R4, R18, R8 ;  /* 0x000000120408723c */ /* 0x000fe20000001808 */
[C---:B------:R-:W-:Y:S02]  /*2bf0*/  LOP3.LUT R5, R39.reuse, 0x51, RZ, 0xfc, !PT ;  /* 0x0000005127057812 */ /* 0x040fe400078efcff */
[----:B------:R-:W-:Y:S02]  /*2c00*/  LOP3.LUT R4, R39, 0x58, RZ, 0xfc, !PT ;  /* 0x0000005827047812 */ /* 0x000fe400078efcff */
[----:B------:R-:W-:Y:S02]  /*2c10*/  FSEL R74, R74, -INF , !P6 ;  /* 0xff8000004a4a7808 */ /* 0x000fe40007000000 */
[----:B------:R-:W-:Y:S02]  /*2c20*/  FSEL R84, R77, -INF , !P2 ;  /* 0xff8000004d547808 */ /* 0x000fe40005000000 */
[----:B------:R-:W-:-:S02]  /*2c30*/  FSEL R99, R99, -INF , !P1 ;  /* 0xff80000063637808 */ /* 0x000fc40004800000 */
[----:B------:R-:W-:Y:S01]  /*2c40*/  FSEL R119, R78, -INF , !P4 ;  /* 0xff8000004e777808 */ /* 0x000fe20006000000 */
[----:B------:R-:W-:Y:S01]  /*2c50*/  FMUL.FTZ R18, R29, UR6 ;  /* 0x000000061d127c20 */ /* 0x000fe20008410000 */
[----:B------:R-:W-:Y:S01]  /*2c60*/  FSEL R114, R114, -INF , !P0 ;  /* 0xff80000072727808 */ /* 0x000fe20004000000 */
[----:B------:R-:W-:Y:S01]  /*2c70*/  FMUL.FTZ R19, R28, UR6 ;  /* 0x000000061c137c20 */ /* 0x000fe20008410000 */
[----:B------:R-:W-:Y:S01]  /*2c80*/  FSEL R118, R118, -INF , !P3 ;  /* 0xff80000076767808 */ /* 0x000fe20005800000 */
[----:B------:R-:W-:Y:S01]  /*2c90*/  FMUL.FTZ R30, R30, UR6 ;  /* 0x000000061e1e7c20 */ /* 0x000fe20008410000 */
[-C--:B------:R-:W-:Y:S01]  /*2ca0*/  ISETP.GE.AND P6, PT, R14, R37.reuse, PT ;  /* 0x000000250e00720c */ /* 0x080fe20003fc6270 */
[----:B------:R-:W1:Y:S01]  /*2cb0*/  MUFU.TANH R18, R18 ;  /* 0x0000001200127308 */ /* 0x000e620000002400 */
[-C--:B------:R-:W-:Y:S01]  /*2cc0*/  ISETP.GE.AND P2, PT, R15, R37.reuse, PT ;  /* 0x000000250f00720c */ /* 0x080fe20003f46270 */
[----:B------:R-:W-:Y:S01]  /*2cd0*/  FMUL.FTZ R8, R8, UR6 ;  /* 0x0000000608087c20 */ /* 0x000fe20008410000 */
[-C--:B------:R-:W-:Y:S01]  /*2ce0*/  ISETP.GE.AND P1, PT, R5, R38.reuse, PT ;  /* 0x000000260500720c */ /* 0x080fe20003f26270 */
[----:B------:R-:W-:Y:S01]  /*2cf0*/  FMUL.FTZ R9, R9, UR6 ;  /* 0x0000000609097c20 */ /* 0x000fe20008410000 */
[-C--:B------:R-:W-:Y:S01]  /*2d00*/  ISETP.GE.AND P4, PT, R5, R37.reuse, PT ;  /* 0x000000250500720c */ /* 0x080fe20003f86270 */
[----:B------:R-:W-:Y:S01]  /*2d10*/  FMUL.FTZ R31, R31, UR6 ;  /* 0x000000061f1f7c20 */ /* 0x000fe20008410000 */
[C---:B------:R-:W-:Y:S01]  /*2d20*/  ISETP.GE.AND P0, PT, R4.reuse, R38, PT ;  /* 0x000000260400720c */ /* 0x040fe20003f06270 */
[----:B------:R-:W4:Y:S01]  /*2d30*/  MUFU.TANH R14, R34 ;  /* 0x00000022000e7308 */ /* 0x000f220000002400 */
[----:B------:R-:W-:Y:S01]  /*2d40*/  ISETP.GE.AND P3, PT, R4, R37, PT ;  /* 0x000000250400720c */ /* 0x000fe20003f66270 */
[----:B------:R-:W-:Y:S01]  /*2d50*/  FMUL.FTZ R10, R10, UR6 ;  /* 0x000000060a0a7c20 */ /* 0x000fe20008410000 */
[----:B------:R-:W-:Y:S01]  /*2d60*/  LOP3.LUT R5, R39, 0x59, RZ, 0xfc, !PT ;  /* 0x0000005927057812 */ /* 0x000fe200078efcff */
[----:B------:R-:W-:Y:S01]  /*2d70*/  FMUL.FTZ R11, R11, UR6 ;  /* 0x000000060b0b7c20 */ /* 0x000fe20008410000 */
[----:B------:R-:W-:-:S02]  /*2d80*/  LOP3.LUT R4, R39, 0x60, RZ, 0xfc, !PT ;  /* 0x0000006027047812 */ /* 0x000fc400078efcff */
[----:B------:R-:W-:Y:S01]  /*2d90*/  FSEL R115, R115, -INF , !P5 ;  /* 0xff80000073737808 */ /* 0x000fe20006800000 */
[----:B------:R-:W5:Y:S01]  /*2da0*/  MUFU.TANH R19, R19 ;  /* 0x0000001300137308 */ /* 0x000f620000002400 */
[----:B------:R-:W-:Y:S02]  /*2db0*/  FSEL R98, R98, -INF , !P6 ;  /* 0xff80000062627808 */ /* 0x000fe40007000000 */
[----:B------:R-:W-:Y:S02]  /*2dc0*/  FSEL R17, R46, -INF , !P2 ;  /* 0xff8000002e117808 */ /* 0x000fe40005000000 */
[----:B------:R-:W-:Y:S02]  /*2dd0*/  FSEL R95, R95, -INF , !P1 ;  /* 0xff8000005f5f7808 */ /* 0x000fe40004800000 */
[-C--:B------:R-:W-:Y:S01]  /*2de0*/  ISETP.GE.AND P5, PT, R15, R38.reuse, PT ;  /* 0x000000260f00720c */ /* 0x080fe20003fa6270 */
[----:B------:R-:W5:Y:S01]  /*2df0*/  MUFU.TANH R60, R8 ;  /* 0x00000008003c7308 */ /* 0x000f620000002400 */
[----:B------:R-:W-:-:S02]  /*2e00*/  ISETP.GE.AND P6, PT, R5, R38, PT ;  /* 0x000000260500720c */ /* 0x000fc40003fc6270 */
[C---:B------:R-:W-:Y:S02]  /*2e10*/  ISETP.GE.AND P2, PT, R4.reuse, R38, PT ;  /* 0x000000260400720c */ /* 0x040fe40003f46270 */
[----:B------:R-:W-:Y:S02]  /*2e20*/  ISETP.GE.AND P1, PT, R4, R37, PT ;  /* 0x000000250400720c */ /* 0x000fe40003f26270 */
[----:B------:R-:W-:Y:S01]  /*2e30*/  LOP3.LUT R4, R39, 0x68, RZ, 0xfc, !PT ;  /* 0x0000006827047812 */ /* 0x000fe200078efcff */
[----:B------:R-:W5:Y:S01]  /*2e40*/  MUFU.TANH R35, R9 ;  /* 0x0000000900237308 */ /* 0x000f620000002400 */
[----:B------:R-:W-:Y:S02]  /*2e50*/  FSEL R117, R117, -INF , !P5 ;  /* 0xff80000075757808 */ /* 0x000fe40006800000 */
[----:B------:R-:W-:Y:S02]  /*2e60*/  FSEL R91, R91, -INF , !P3 ;  /* 0xff8000005b5b7808 */ /* 0x000fe40005800000 */
[----:B------:R-:W-:-:S02]  /*2e70*/  FSEL R85, R85, -INF , !P6 ;  /* 0xff80000055557808 */ /* 0x000fc40007000000 */
[-C--:B------:R-:W-:Y:S01]  /*2e80*/  ISETP.GE.AND P5, PT, R5, R37.reuse, PT ;  /* 0x000000250500720c */ /* 0x080fe20003fa6270 */
[----:B------:R-:W5:Y:S01]  /*2e90*/  MUFU.TANH R33, R30 ;  /* 0x0000001e00217308 */ /* 0x000f620000002400 */
[C---:B------:R-:W-:Y:S02]  /*2ea0*/  ISETP.GE.AND P3, PT, R4.reuse, R38, PT ;  /* 0x000000260400720c */ /* 0x040fe40003f66270 */
[----:B------:R-:W-:Y:S02]  /*2eb0*/  ISETP.GE.AND P6, PT, R4, R37, PT ;  /* 0x000000250400720c */ /* 0x000fe40003fc6270 */
[C---:B------:R-:W-:Y:S02]  /*2ec0*/  LOP3.LUT R5, R39.reuse, 0x61, RZ, 0xfc, !PT ;  /* 0x0000006127057812 */ /* 0x040fe400078efcff */
[----:B------:R-:W-:Y:S01]  /*2ed0*/  LOP3.LUT R4, R39, 0x69, RZ, 0xfc, !PT ;  /* 0x0000006927047812 */ /* 0x000fe200078efcff */
[----:B------:R-:W5:Y:S01]  /*2ee0*/  MUFU.TANH R32, R31 ;  /* 0x0000001f00207308 */ /* 0x000f620000002400 */
[----:B------:R-:W-:-:S02]  /*2ef0*/  FSEL R116, R116, -INF , !P0 ;  /* 0xff80000074747808 */ /* 0x000fc40004000000 */
[----:B------:R-:W-:Y:S02]  /*2f00*/  FSEL R90, R90, -INF , !P5 ;  /* 0xff8000005a5a7808 */ /* 0x000fe40006800000 */
[----:B--2---:R-:W-:Y:S02]  /*2f10*/  FSEL R67, R23, -INF , !P2 ;  /* 0xff80000017437808 */ /* 0x004fe40005000000 */
[-C--:B------:R-:W-:Y:S01]  /*2f20*/  ISETP.GE.AND P0, PT, R5, R37.reuse, PT ;  /* 0x000000250500720c */ /* 0x080fe20003f06270 */
[----:B------:R-:W2:Y:S01]  /*2f30*/  MUFU.TANH R27, R10 ;  /* 0x0000000a001b7308 */ /* 0x000ea20000002400 */
[----:B------:R-:W-:Y:S01]  /*2f40*/  BAR.SYNC.DEFER_BLOCKING 0x0 ;  /* 0x0000000000007b1d */ /* 0x000fe20000010000 */
[C---:B------:R-:W-:Y:S02]  /*2f50*/  ISETP.GE.AND P5, PT, R4.reuse, R38, PT ;  /* 0x000000260400720c */ /* 0x040fe40003fa6270 */
[----:B------:R-:W-:Y:S02]  /*2f60*/  ISETP.GE.AND P2, PT, R4, R37, PT ;  /* 0x000000250400720c */ /* 0x000fe40003f46270 */
[----:B------:R-:W-:-:S02]  /*2f70*/  LOP3.LUT R4, R39, 0x71, RZ, 0xfc, !PT ;  /* 0x0000007127047812 */ /* 0x000fc400078efcff */
[----:B------:R-:W-:Y:S01]  /*2f80*/  FSEL R16, R53, -INF , !P4 ;  /* 0xff80000035107808 */ /* 0x000fe20006000000 */
[----:B------:R-:W2:Y:S01]  /*2f90*/  MUFU.TANH R23, R11 ;  /* 0x0000000b00177308 */ /* 0x000ea20000002400 */
[----:B---3--:R-:W-:Y:S02]  /*2fa0*/  FSEL R53, R13, -INF , !P0 ;  /* 0xff8000000d357808 */ /* 0x008fe40004000000 */
[-C--:B------:R-:W-:Y:S02]  /*2fb0*/  ISETP.GE.AND P0, PT, R4, R38.reuse, PT ;  /* 0x000000260400720c */ /* 0x080fe40003f06270 */
[----:B------:R-:W-:Y:S02]  /*2fc0*/  ISETP.GE.AND P4, PT, R5, R38, PT ;  /* 0x000000260500720c */ /* 0x000fe40003f86270 */
[----:B-1----:R-:W-:Y:S02]  /*2fd0*/  FSEL R18, R18, -INF , !P0 ;  /* 0xff80000012127808 */ /* 0x002fe40004000000 */
[----:B------:R-:W-:-:S02]  /*2fe0*/  ISETP.GT.AND P0, PT, R108, R103, PT ;  /* 0x000000676c00720c */ /* 0x000fc40003f04270 */
[----:B------:R-:W-:Y:S02]  /*2ff0*/  LOP3.LUT R5, R39, 0x70, RZ, 0xfc, !PT ;  /* 0x0000007027057812 */ /* 0x000fe400078efcff */
[----:B------:R-:W-:Y:S02]  /*3000*/  FSEL R97, R97, -INF , !P3 ;  /* 0xff80000061617808 */ /* 0x000fe40005800000 */
[----:B------:R-:W-:Y:S02]  /*3010*/  FSEL R59, R59, -INF , !P1 ;  /* 0xff8000003b3b7808 */ /* 0x000fe40004800000 */
[----:B------:R-:W-:Y:S02]  /*3020*/  ISETP.GE.AND P3, PT, R4, R37, PT ;  /* 0x000000250400720c */ /* 0x000fe40003f66270 */
[----:B------:R-:W-:Y:S02]  /*3030*/  ISETP.GE.AND P1, PT, R5, R38, PT ;  /* 0x000000260500720c */ /* 0x000fe40003f26270 */
[----:B------:R-:W-:-:S02]  /*3040*/  LOP3.LUT R4, R39, 0x78, RZ, 0xfc, !PT ;  /* 0x0000007827047812 */ /* 0x000fc400078efcff */
[----:B------:R-:W-:Y:S02]  /*3050*/  LOP3.LUT R39, R39, 0x79, RZ, 0xfc, !PT ;  /* 0x0000007927277812 */ /* 0x000fe400078efcff */
[----:B------:R-:W-:Y:S02]  /*3060*/  FSEL R89, R89, -INF , !P4 ;  /* 0xff80000059597808 */ /* 0x000fe40006000000 */
[----:B----4-:R-:W-:Y:S02]  /*3070*/  FSEL R46, R14, -INF , !P6 ;  /* 0xff8000000e2e7808 */ /* 0x010fe40007000000 */
[----:B------:R-:W-:Y:S02]  /*3080*/  FSEL R96, R96, -INF , !P5 ;  /* 0xff80000060607808 */ /* 0x000fe40006800000 */
[----:B------:R-:W-:Y:S02]  /*3090*/  FSEL R41, R41, -INF , !P2 ;  /* 0xff80000029297808 */ /* 0x000fe40005000000 */
[----:B-----5:R-:W-:-:S02]  /*30a0*/  FSEL R19, R19, -INF , !P1 ;  /* 0xff80000013137808 */ /* 0x020fc40004800000 */
[-C--:B------:R-:W-:Y:S02]  /*30b0*/  ISETP.GE.AND P4, PT, R5, R37.reuse, PT ;  /* 0x000000250500720c */ /* 0x080fe40003f86270 */
[CC--:B------:R-:W-:Y:S02]  /*30c0*/  ISETP.GE.AND P6, PT, R4.reuse, R38.reuse, PT ;  /* 0x000000260400720c */ /* 0x0c0fe40003fc6270 */
[C---:B------:R-:W-:Y:S02]  /*30d0*/  ISETP.GE.AND P5, PT, R39.reuse, R38, PT ;  /* 0x000000262700720c */ /* 0x040fe40003fa6270 */
[-C--:B------:R-:W-:Y:S02]  /*30e0*/  ISETP.GE.AND P2, PT, R4, R37.reuse, PT ;  /* 0x000000250400720c */ /* 0x080fe40003f46270 */
[----:B------:R-:W-:Y:S02]  /*30f0*/  ISETP.GE.AND P1, PT, R39, R37, PT ;  /* 0x000000252700720c */ /* 0x000fe40003f26270 */
[----:B------:R-:W-:-:S02]  /*3100*/  FSEL R60, R60, -INF , !P6 ;  /* 0xff8000003c3c7808 */ /* 0x000fc40007000000 */
[----:B------:R-:W-:Y:S02]  /*3110*/  FSEL R35, R35, -INF , !P5 ;  /* 0xff80000023237808 */ /* 0x000fe40006800000 */
[----:B------:R-:W-:Y:S02]  /*3120*/  FSEL R33, R33, -INF , !P4 ;  /* 0xff80000021217808 */ /* 0x000fe40006000000 */
[----:B------:R-:W-:Y:S02]  /*3130*/  FSEL R32, R32, -INF , !P3 ;  /* 0xff80000020207808 */ /* 0x000fe40005800000 */
[----:B--2---:R-:W-:Y:S02]  /*3140*/  FSEL R27, R27, -INF , !P2 ;  /* 0xff8000001b1b7808 */ /* 0x004fe40005000000 */
        /* <DEDUP_REMOVED lines=13> */
.L_x_3830:
        /* <DEDUP_REMOVED lines=59> */
.L_x_3831:
        /* <DEDUP_REMOVED lines=16> */
.L_x_3829:
[----:B-1----:R-:W-:Y:S01]  /*36d0*/  FMNMX3.FTZ R0, R36, R47, R43, !PT ;  /* 0x0000002f24007276 */ /* 0x002fe2000781002b */
[----:B------:R-:W1:Y:S01]  /*36e0*/  LDCU UR4, c[0x0][0x45c] ;  /* 0x00008b80ff0477ac */ /* 0x000e620008000800 */
[----:B------:R-:W-:Y:S02]  /*36f0*/  LOP3.LUT R100, R22, 0x120, R40, 0xf8, !PT ;  /* 0x0000012016647812 */ /* 0x000fe400078ef828 */
[----:B------:R-:W-:Y:S02]  /*3700*/  FMNMX3.FTZ R0, R0, R54, R51, !PT ;  /* 0x0000003600007276 */ /* 0x000fe40007810033 */
[----:B------:R-:W-:Y:S02]  /*3710*/  LEA R100, R100, UR5, 0x1 ;  /* 0x0000000564647c11 */ /* 0x000fe4000f8e08ff */
[----:B------:R-:W-:Y:S02]  /*3720*/  FMNMX3.FTZ R0, R0, R57, R79, !PT ;  /* 0x0000003900007276 */ /* 0x000fe4000781004f */
[----:B------:R-:W-:-:S02]  /*3730*/  IADD3 R25, PT, PT, R21, R100, RZ ;  /* 0x0000006415197210 */ /* 0x000fc40007ffe0ff */
[----:B------:R-:W-:Y:S02]  /*3740*/  FMNMX3.FTZ R0, R0, R80, R81, !PT ;  /* 0x0000005000007276 */ /* 0x000fe40007810051 */
[----:B------:R-:W-:Y:S01]  /*3750*/  IADD3 R20, PT, PT, R20, -0x2, RZ ;  /* 0xfffffffe14147810 */ /* 0x000fe20007ffe0ff */
        /* <DEDUP_REMOVED lines=47> */
[----:B------:R-:W-:Y:S01]  /*3a50*/  LDSM.16.MT88.4 R12, [R100+0x3400] ;  /* 0x00340000640c783b */ /* 0x000fe20000004200 */
        /* <DEDUP_REMOVED lines=19> */
[----:B------:R-:W2:Y:S08]  /*3b90*/  MUFU.EX2 R54, R54 ;  /* 0x0000003600367308 */ /* 0x000eb00000000800 */
        /* <DEDUP_REMOVED lines=14> */
[----:B------:R-:W-:-:S03]  /*3c80*/  ISETP.GE.AND P0, PT, R20, R103, PT ;  /* 0x000000671400720c */ /* 0x000fc60003f06270 */
        /* <DEDUP_REMOVED lines=20> */
[----:B------:R-:W-:Y:S01]  /*3dd0*/  FFMA.FTZ R88, R116, UR4, -R38 ;  /* 0x0000000474587c23 */ /* 0x000fe20008010826 */
[----:B------:R-:W-:Y:S01]  /*3de0*/  FFMA.FTZ R117, R115, UR4, -R24 ;  /* 0x0000000473757c23 */ /* 0x000fe20008010818 */
[----:B------:R-:W2:Y:S01]  /*3df0*/  MUFU.EX2 R65, R65 ;  /* 0x0000004100417308 */ /* 0x000ea20000000800 */
[----:B------:R-:W-:Y:S01]  /*3e00*/  FFMA.FTZ R50, R118, UR4, -R38 ;  /* 0x0000000476327c23 */ /* 0x000fe20008010826 */
[--C-:B------:R-:W-:Y:S01]  /*3e10*/  FFMA.FTZ R99, R99, UR4, -R24.reuse ;  /* 0x0000000463637c23 */ /* 0x100fe20008010818 */
[--C-:B------:R-:W-:Y:S01]  /*3e20*/  FFMA.FTZ R116, R114, UR4, -R24.reuse ;  /* 0x0000000472747c23 */ /* 0x100fe20008010818 */
[----:B------:R-:W-:Y:S01]  /*3e30*/  FFMA.FTZ R115, R98, UR4, -R24 ;  /* 0x0000000462737c23 */ /* 0x000fe20008010818 */
[--C-:B------:R-:W-:Y:S01]  /*3e40*/  FFMA.FTZ R98, R97, UR4, -R38.reuse ;  /* 0x0000000461627c23 */ /* 0x100fe20008010826 */
[--C-:B------:R-:W-:Y:S01]  /*3e50*/  FFMA.FTZ R97, R96, UR4, -R38.reuse ;  /* 0x0000000460617c23 */ /* 0x100fe20008010826 */
[--C-:B------:R-:W-:Y:S01]  /*3e60*/  FFMA.FTZ R96, R19, UR4, -R38.reuse ;  /* 0x0000000413607c23 */ /* 0x100fe20008010826 */
[----:B------:R-:W3:Y:S01]  /*3e70*/  MUFU.EX2 R56, R56 ;  /* 0x0000003800387308 */ /* 0x000ee20000000800 */
[----:B------:R-:W-:Y:S01]  /*3e80*/  FFMA.FTZ R114, R18, UR4, -R38 ;  /* 0x0000000412727c23 */ /* 0x000fe20008010826 */
[--C-:B------:R-:W-:Y:S01]  /*3e90*/  FFMA.FTZ R118, R17, UR4, -R24.reuse ;  /* 0x0000000411767c23 */ /* 0x100fe20008010818 */
[--C-:B------:R-:W-:Y:S01]  /*3ea0*/  FFMA.FTZ R119, R16, UR4, -R24.reuse ;  /* 0x0000000410777c23 */ /* 0x100fe20008010818 */
[----:B------:R-:W-:Y:S01]  /*3eb0*/  FADD.FTZ R61, R62, R61 ;  /* 0x0000003d3e3d7221 */ /* 0x000fe20000010000 */
[----:B------:R-:W-:Y:S01]  /*3ec0*/  LDSM.16.MT88.4 R16, [R100+0x4400] ;  /* 0x004400006410783b */ /* 0x000fe20000004200 */
[--C-:B------:R-:W-:Y:S01]  /*3ed0*/  FFMA.FTZ R91, R91, UR4, -R24.reuse ;  /* 0x000000045b5b7c23 */ /* 0x100fe20008010818 */
[--C-:B------:R-:W-:Y:S01]  /*3ee0*/  FFMA.FTZ R90, R90, UR4, -R24.reuse ;  /* 0x000000045a5a7c23 */ /* 0x100fe20008010818 */
[----:B------:R-:W4:Y:S01]  /*3ef0*/  MUFU.EX2 R52, R52 ;  /* 0x0000003400347308 */ /* 0x000f220000000800 */
[----:B--2---:R-:W-:Y:S01]  /*3f00*/  F2FP.F16.F32.PACK_AB R69, R65, R66 ;  /* 0x000000424145723e */ /* 0x004fe200000000ff */
[----:B------:R-:W-:Y:S01]  /*3f10*/  FADD.FTZ R65, R66, R65 ;  /* 0x0000004142417221 */ /* 0x000fe20000010000 */
[----:B------:R-:W-:Y:S01]  /*3f20*/  FADD.FTZ R61, R55, R61 ;  /* 0x0000003d373d7221 */ /* 0x000fe20000010000 */
[--C-:B------:R-:W-:Y:S01]  /*3f30*/  FFMA.FTZ R59, R59, UR4, -R24.reuse ;  /* 0x000000043b3b7c23 */ /* 0x100fe20008010818 */
[----:B------:R-:W-:Y:S01]  /*3f40*/  FFMA.FTZ R53, R53, UR4, -R24 ;  /* 0x0000000435357c23 */ /* 0x000fe20008010818 */
[----:B------:R-:W-:Y:S01]  /*3f50*/  FADD.FTZ R65, R57, R65 ;  /* 0x0000004139417221 */ /* 0x000fe20000010000 */
[----:B------:R-:W-:Y:S01]  /*3f60*/  FADD.FTZ R54, R54, R61 ;  /* 0x0000003d36367221 */ /* 0x000fe20000010000 */
[----:B------:R-:W2:Y:S01]  /*3f70*/  MUFU.EX2 R49, R49 ;  /* 0x0000003100317308 */ /* 0x000ea20000000800 */
[C---:B---3--:R-:W-:Y:S01]  /*3f80*/  F2FP.F16.F32.PACK_AB R71, R56.reuse, R57 ;  /* 0x000000393847723e */ /* 0x048fe200000000ff */
[----:B------:R-:W-:Y:S01]  /*3f90*/  FADD.FTZ R56, R56, R65 ;  /* 0x0000004138387221 */ /* 0x000fe20000010000 */
[----:B------:R-:W-:Y:S01]  /*3fa0*/  FADD.FTZ R54, R51, R54 ;  /* 0x0000003633367221 */ /* 0x000fe20000010000 */
[--C-:B------:R-:W-:Y:S01]  /*3fb0*/  FFMA.FTZ R46, R46, UR4, -R24.reuse ;  /* 0x000000042e2e7c23 */ /* 0x100fe20008010818 */
[--C-:B------:R-:W-:Y:S01]  /*3fc0*/  FFMA.FTZ R41, R41, UR4, -R24.reuse ;  /* 0x0000000429297c23 */ /* 0x100fe20008010818 */
[--C-:B------:R-:W-:Y:S01]  /*3fd0*/  FFMA.FTZ R27, R27, UR4, -R24.reuse ;  /* 0x000000041b1b7c23 */ /* 0x100fe20008010818 */
[----:B------:R-:W-:Y:S01]  /*3fe0*/  FFMA.FTZ R23, R23, UR4, -R24 ;  /* 0x0000000417177c23 */ /* 0x000fe20008010818 */
[----:B------:R-:W3:Y:S01]  /*3ff0*/  MUFU.EX2 R45, R45 ;  /* 0x0000002d002d7308 */ /* 0x000ee20000000800 */
[----:B------:R-:W-:Y:S01]  /*4000*/  HMMA.16816.F32 R80, R68, R76, RZ ;  /* 0x0000004c4450723c */ /* 0x000fe200000018ff */
[----:B----4-:R-:W-:-:S06]  /*4010*/  FADD.FTZ R56, R52, R56 ;  /* 0x0000003834387221 */ /* 0x010fcc0000010000 */
[----:B------:R-:W4:Y:S01]  /*4020*/  MUFU.EX2 R48, R48 ;  /* 0x0000003000307308 */ /* 0x000f220000000800 */
[C---:B------:R-:W-:Y:S07]  /*4030*/  HMMA.16816.F32 R76, R68.reuse, R78, RZ ;  /* 0x0000004e444c723c */ /* 0x040fee00000018ff */
[----:B------:R-:W-:Y:S01]  /*4040*/  MUFU.EX2 R36, R36 ;  /* 0x0000002400247308 */ /* 0x000fe20000000800 */
[----:B-1----:R-:W-:Y:S01]  /*4050*/  HMMA.16816.F32 R72, R68, R4, RZ ;  /* 0x000000044448723c */ /* 0x002fe200000018ff */
[C---:B------:R-:W-:Y:S01]  /*4060*/  F2FP.F16.F32.PACK_AB R4, R47.reuse, R51 ;  /* 0x000000332f04723e */ /* 0x040fe200000000ff */
[----:B------:R-:W-:Y:S01]  /*4070*/  FADD.FTZ R47, R47, R54 ;  /* 0x000000362f2f7221 */ /* 0x000fe20000010000 */
[C---:B--2---:R-:W-:Y:S01]  /*4080*/  F2FP.F16.F32.PACK_AB R5, R49.reuse, R52 ;  /* 0x000000343105723e */ /* 0x044fe200000000ff */
[----:B------:R-:W-:-:S02]  /*4090*/  FADD.FTZ R49, R49, R56 ;  /* 0x0000003831317221 */ /* 0x000fc40000010000 */
[----:B------:R-:W-:Y:S01]  /*40a0*/  FADD.FTZ R47, R43, R47 ;  /* 0x0000002f2b2f7221 */ /* 0x000fe20000010000 */
[----:B------:R-:W-:Y:S01]  /*40b0*/  MUFU.EX2 R34, R34 ;  /* 0x0000002200227308 */ /* 0x000fe20000000800 */
[----:B------:R-:W-:Y:S01]  /*40c0*/  HMMA.16816.F32 R68, R68, R6, RZ ;  /* 0x000000064444723c */ /* 0x000fe200000018ff */
[----:B------:R-:W-:Y:S01]  /*40d0*/  F2FP.F16.F32.PACK_AB R6, R42, R43 ;  /* 0x0000002b2a06723e */ /* 0x000fe200000000ff */
[----:B---3--:R-:W-:Y:S01]  /*40e0*/  FADD.FTZ R49, R45, R49 ;  /* 0x000000312d317221 */ /* 0x008fe20000010000 */
[----:B----4-:R-:W-:Y:S01]  /*40f0*/  F2FP.F16.F32.PACK_AB R7, R48, R45 ;  /* 0x0000002d3007723e */ /* 0x010fe200000000ff */
        /* <DEDUP_REMOVED lines=177> */
.L_x_3836:
        /* <DEDUP_REMOVED lines=91> */
.L_x_3833:
        /* <DEDUP_REMOVED lines=18> */
[----:B------:R-:W-:Y:S02]  /*52e0*/  IADD3 R108, PT, PT, R108, -0x1, RZ ;  /* 0xffffffff6c6c7810 */ /* 0x000fe40007ffe0ff */
[----:B------:R-:W-:Y:S02]  /*52f0*/  LOP3.LUT R2, R4, R3, R2, 0xf6, !PT ;  /* 0x0000000304027212 */ /* 0x000fe400078ef602 */
[----:B------:R-:W-:Y:S02]  /*5300*/  IADD3 R4, P0, PT, R6, R7, RZ ;  /* 0x0000000706047210 */ /* 0x000fe40007f1e0ff */
[----:B------:R-:W-:Y:S02]  /*5310*/  LEA R88, R2, UR5, 0x1 ;  /* 0x0000000502587c11 */ /* 0x000fe4000f8e08ff */
        /* <DEDUP_REMOVED lines=119> */
[----:B------:R2:W1:Y:S10]  /*5a90*/  MUFU.TANH R123, R42 ;  /* 0x0000002a007b7308 */ /* 0x0004740000002400 */
[----:B------:R1:W1:Y:S01]  /*5aa0*/  MUFU.TANH R125, R41 ;  /* 0x00000029007d7308 */ /* 0x0002620000002400 */
[----:B------:R-:W-:Y:S01]  /*5ab0*/  BAR.SYNC.DEFER_BLOCKING 0x0 ;  /* 0x0000000000007b1d */ /* 0x000fe20000010000 */
[C---:B----4-:R-:W-:Y:S05]  /*5ac0*/  HMMA.16816.F32 R52, R92.reuse, R4, R52 ;  /* 0x000000045c34723c */ /* 0x050fea0000001834 */
[----:B------:R-:W-:Y:S03]  /*5ad0*/  FMUL.FTZ R45, R45, UR10 ;  /* 0x0000000a2d2d7c20 */ /* 0x000fe60008410000 */
[----:B------:R4:W3:Y:S01]  /*5ae0*/  MUFU.TANH R124, R43 ;  /* 0x0000002b007c7308 */ /* 0x0008e20000002400 */
[----:B-----5:R-:W-:Y:S01]  /*5af0*/  FMUL.FTZ R40, R46, UR10 ;  /* 0x0000000a2e287c20 */ /* 0x020fe20008410000 */
[C---:B------:R-:W-:Y:S03]  /*5b00*/  HMMA.16816.F32 R56, R92.reuse, R6, R56 ;  /* 0x000000065c38723c */ /* 0x040fe60000001838 */
[----:B--2---:R-:W-:Y:S01]  /*5b10*/  FMUL.FTZ R42, R48, UR10 ;  /* 0x0000000a302a7c20 */ /* 0x004fe20008410000 */
[----:B------:R-:W-:Y:S01]  /*5b20*/  FMUL.FTZ R26, R50, UR10 ;  /* 0x0000000a321a7c20 */ /* 0x000fe20008410000 */
[----:B------:R-:W-:Y:S03]  /*5b30*/  FMUL.FTZ R27, R51, UR10 ;  /* 0x0000000a331b7c20 */ /* 0x000fe60008410000 */
[----:B------:R-:W2:Y:S01]  /*5b40*/  MUFU.TANH R99, R45 ;  /* 0x0000002d00637308 */ /* 0x000ea20000002400 */
[----:B-1----:R-:W-:Y:S01]  /*5b50*/  FMUL.FTZ R41, R44, UR10 ;  /* 0x0000000a2c297c20 */ /* 0x002fe20008410000 */
[----:B------:R-:W-:Y:S01]  /*5b60*/  FMUL.FTZ R25, R47, UR10 ;  /* 0x0000000a2f197c20 */ /* 0x000fe20008410000 */
[----:B------:R-:W-:Y:S01]  /*5b70*/  FMUL.FTZ R52, R52, UR10 ;  /* 0x0000000a34347c20 */ /* 0x000fe20008410000 */
[----:B------:R-:W-:Y:S01]  /*5b80*/  FMUL.FTZ R55, R55, UR10 ;  /* 0x0000000a37377c20 */ /* 0x000fe20008410000 */
[----:B------:R-:W-:Y:S05]  /*5b90*/  FMUL.FTZ R53, R53, UR10 ;  /* 0x0000000a35357c20 */ /* 0x000fea0008410000 */
[----:B------:R-:W1:Y:S01]  /*5ba0*/  MUFU.TANH R14, R14 ;  /* 0x0000000e000e7308 */ /* 0x000e620000002400 */
        /* <DEDUP_REMOVED lines=130> */
.L_x_3835:
        /* <DEDUP_REMOVED lines=18> */
.L_x_3834:
        /* <DEDUP_REMOVED lines=36> */
[----:B------:R-:W-:Y:S01]  /*6730*/  ISETP.GT.AND P0, PT, R108, R103, PT ;  /* 0x000000676c00720c */ /* 0x000fe20003f04270 */
        /* <DEDUP_REMOVED lines=23> */
[----:B------:R-:W-:Y:S01]  /*68b0*/  FFMA.FTZ R54, R29, UR4, -R49 ;  /* 0x000000041d367c23 */ /* 0x000fe20008010831 */
[--C-:B------:R-:W-:Y:S03]  /*68c0*/  FFMA.FTZ R94, R12, UR4, -R47.reuse ;  /* 0x000000040c5e7c23 */ /* 0x100fe6000801082f */
[----:B------:R-:W2:Y:S01]  /*68d0*/  MUFU.EX2 R23, R4 ;  /* 0x0000000400177308 */ /* 0x000ea20000000800 */
[--C-:B------:R-:W-:Y:S01]  /*68e0*/  FFMA.FTZ R85, R15, UR4, -R47.reuse ;  /* 0x000000040f557c23 */ /* 0x100fe2000801082f */
[--C-:B------:R-:W-:Y:S01]  /*68f0*/  FFMA.FTZ R84, R14, UR4, -R47.reuse ;  /* 0x000000040e547c23 */ /* 0x100fe2000801082f */
[--C-:B------:R-:W-:Y:S01]  /*6900*/  FFMA.FTZ R143, R97, UR4, -R47.reuse ;  /* 0x00000004618f7c23 */ /* 0x100fe2000801082f */
[--C-:B------:R-:W-:Y:S01]  /*6910*/  FFMA.FTZ R97, R13, UR4, -R47.reuse ;  /* 0x000000040d617c23 */ /* 0x100fe2000801082f */
[----:B------:R-:W-:Y:S01]  /*6920*/  FFMA.FTZ R61, R18, UR4, -R47 ;  /* 0x00000004123d7c23 */ /* 0x000fe2000801082f */
[----:B------:R-:W3:Y:S01]  /*6930*/  LDSM.16.MT88.4 R12, [R100+0x3000] ;  /* 0x00300000640c783b */ /* 0x000ee20000004200 */
[--C-:B------:R-:W-:Y:S03]  /*6940*/  FFMA.FTZ R65, R147, UR4, -R49.reuse ;  /* 0x0000000493417c23 */ /* 0x100fe60008010831 */
[----:B------:R-:W-:Y:S01]  /*6950*/  MUFU.EX2 R94, R94 ;  /* 0x0000005e005e7308 */ /* 0x000fe20000000800 */
[C---:B-1----:R-:W-:Y:S01]  /*6960*/  FMUL.FTZ R8, R24.reuse, R76 ;  /* 0x0000004c18087220 */ /* 0x042fe20000410000 */
[C---:B------:R-:W-:Y:S01]  /*6970*/  FMUL.FTZ R9, R24.reuse, R77 ;  /* 0x0000004d18097220 */ /* 0x040fe20000410000 */
[----:B------:R-:W-:Y:S01]  /*6980*/  FMUL.FTZ R5, R24, R81 ;  /* 0x0000005118057220 */ /* 0x000fe20000410000 */
[--C-:B------:R-:W-:Y:S01]  /*6990*/  FFMA.FTZ R81, R41, UR4, -R49.reuse ;  /* 0x0000000429517c23 */ /* 0x100fe20008010831 */
[----:B------:R-:W-:Y:S01]  /*69a0*/  FFMA.FTZ R64, R146, UR4, -R49 ;  /* 0x0000000492407c23 */ /* 0x000fe20008010831 */
[--C-:B------:R-:W-:Y:S01]  /*69b0*/  FFMA.FTZ R63, R145, UR4, -R47.reuse ;  /* 0x00000004913f7c23 */ /* 0x100fe2000801082f */
[----:B------:R-:W-:Y:S03]  /*69c0*/  FFMA.FTZ R57, R144, UR4, -R47 ;  /* 0x0000000490397c23 */ /* 0x000fe6000801082f */
        /* <DEDUP_REMOVED lines=9> */
[----:B------:R-:W-:Y:S01]  /*6a60*/  FFMA.FTZ R82, R99, UR4, -R49 ;  /* 0x0000000463527c23 */ /* 0x000fe20008010831 */
[--C-:B------:R-:W-:Y:S01]  /*6a70*/  FFMA.FTZ R99, R40, UR4, -R47.reuse ;  /* 0x0000000428637c23 */ /* 0x100fe2000801082f */
[----:B------:R-:W-:Y:S01]  /*6a80*/  FMUL.FTZ R4, R24, R80 ;  /* 0x0000005018047220 */ /* 0x000fe20000410000 */
[----:B------:R-:W-:Y:S01]  /*6a90*/  FFMA.FTZ R80, R123, UR4, -R47 ;  /* 0x000000047b507c23 */ /* 0x000fe2000801082f */
[--C-:B------:R-:W-:Y:S01]  /*6aa0*/  FFMA.FTZ R123, R42, UR4, -R49.reuse ;  /* 0x000000042a7b7c23 */ /* 0x100fe20008010831 */
        /* <DEDUP_REMOVED lines=8> */
[--C-:B------:R-:W-:Y:S01]  /*6b30*/  FFMA.FTZ R131, R98, UR4, -R49.reuse ;  /* 0x0000000462837c23 */ /* 0x100fe20008010831 */
[--C-:B------:R-:W-:Y:S03]  /*6b40*/  FFMA.FTZ R130, R130, UR4, -R49.reuse ;  /* 0x0000000482827c23 */ /* 0x100fe60008010831 */
[----:B------:R-:W-:Y:S01]  /*6b50*/  MUFU.EX2 R84, R84 ;  /* 0x0000005400547308 */ /* 0x000fe20000000800 */
[----:B------:R-:W-:Y:S01]  /*6b60*/  FFMA.FTZ R122, R137, UR4, -R49 ;  /* 0x00000004897a7c23 */ /* 0x000fe20008010831 */
        /* <DEDUP_REMOVED lines=8> */
[----:B------:R-:W-:Y:S01]  /*6bf0*/  FFMA.FTZ R67, R134, UR4, -R47 ;  /* 0x0000000486437c23 */ /* 0x000fe2000801082f */
[----:B------:R-:W-:Y:S01]  /*6c00*/  FFMA.FTZ R70, R125, UR4, -R49 ;  /* 0x000000047d467c23 */ /* 0x000fe20008010831 */
[--C-:B------:R-:W-:Y:S01]  /*6c10*/  FFMA.FTZ R125, R26, UR4, -R47.reuse ;  /* 0x000000041a7d7c23 */ /* 0x100fe2000801082f */
[--C-:B------:R-:W-:Y:S01]  /*6c20*/  FFMA.FTZ R83, R124, UR4, -R47.reuse ;  /* 0x000000047c537c23 */ /* 0x100fe2000801082f */
[----:B------:R-:W-:Y:S01]  /*6c30*/  FFMA.FTZ R124, R25, UR4, -R47 ;  /* 0x00000004197c7c23 */ /* 0x000fe2000801082f */
[--C-:B------:R-:W-:Y:S03]  /*6c40*/  FFMA.FTZ R71, R133, UR4, -R49.reuse ;  /* 0x0000000485477c23 */ /* 0x100fe60008010831 */
[----:B------:R-:W1:Y:S01]  /*6c50*/  MUFU.EX2 R131, R131 ;  /* 0x0000008300837308 */ /* 0x000e620000000800 */
[--C-:B------:R-:W-:Y:S01]  /*6c60*/  FFMA.FTZ R96, R96, UR4, -R49.reuse ;  /* 0x0000000460607c23 */ /* 0x100fe20008010831 */
[----:B------:R-:W-:Y:S01]  /*6c70*/  FFMA.FTZ R90, R90, UR4, -R49 ;  /* 0x000000045a5a7c23 */ /* 0x000fe20008010831 */
[--C-:B------:R-:W-:Y:S01]  /*6c80*/  FFMA.FTZ R91, R91, UR4, -R47.reuse ;  /* 0x000000045b5b7c23 */ /* 0x100fe2000801082f */
[--C-:B------:R-:W-:Y:S01]  /*6c90*/  FFMA.FTZ R51, R51, UR4, -R47.reuse ;  /* 0x0000000433337c23 */ /* 0x100fe2000801082f */
[----:B------:R-:W-:Y:S01]  /*6ca0*/  FFMA.FTZ R88, R88, UR4, -R47 ;  /* 0x0000000458587c23 */ /* 0x000fe2000801082f */
[--C-:B------:R-:W-:Y:S01]  /*6cb0*/  FFMA.FTZ R48, R48, UR4, -R49.reuse ;  /* 0x0000000430307c23 */ /* 0x100fe20008010831 */
[----:B------:R-:W-:Y:S03]  /*6cc0*/  FFMA.FTZ R50, R50, UR4, -R49 ;  /* 0x0000000432327c23 */ /* 0x000fe60008010831 */
[----:B------:R-:W2:Y:S10]  /*6cd0*/  MUFU.EX2 R129, R129 ;  /* 0x0000008100817308 */ /* 0x000eb40000000800 */
[----:B------:R-:W-:Y:S01]  /*6ce0*/  MUFU.EX2 R130, R130 ;  /* 0x0000008200827308 */ /* 0x000fe20000000800 */
[C---:B-1----:R-:W-:Y:S01]  /*6cf0*/  F2FP.F16.F32.PACK_AB R28, R131.reuse, R152 ;  /* 0x00000098831c723e */ /* 0x042fe200000000ff */
[----:B------:R-:W-:Y:S04]  /*6d00*/  FFMA.FTZ R152, R24, R119, R152 ;  /* 0x0000007718987223 */ /* 0x000fe80000010098 */
[----:B------:R-:W-:Y:S04]  /*6d10*/  FADD.FTZ R152, R131, R152 ;  /* 0x0000009883987221 */ /* 0x000fe80000010000 */
[----:B------:R-:W1:Y:S01]  /*6d20*/  MUFU.EX2 R122, R122 ;  /* 0x0000007a007a7308 */ /* 0x000e620000000800 */
[----:B--2---:R-:W-:Y:S01]  /*6d30*/  F2FP.F16.F32.PACK_AB R29, R129, R143 ;  /* 0x0000008f811d723e */ /* 0x004fe200000000ff */
[----:B------:R-:W-:Y:S04]  /*6d40*/  FFMA.FTZ R143, R23, R118, R143 ;  /* 0x00000076178f7223 */ /* 0x000fe8000001008f */
[----:B------:R-:W-:Y:S04]  /*6d50*/  FADD.FTZ R143, R129, R143 ;  /* 0x0000008f818f7221 */ /* 0x000fe80000010000 */
[----:B------:R-:W2:Y:S10]  /*6d60*/  MUFU.EX2 R121, R121 ;  /* 0x0000007900797308 */ /* 0x000eb40000000800 */
[----:B------:R-:W4:Y:S01]  /*6d70*/  MUFU.EX2 R120, R120 ;  /* 0x0000007800787308 */ /* 0x000f220000000800 */
[----:B-1----:R-:W-:Y:S01]  /*6d80*/  F2FP.F16.F32.PACK_AB R30, R122, R130 ;  /* 0x000000827a1e723e */ /* 0x002fe200000000ff */
        /* <DEDUP_REMOVED lines=16> */
[----:B------:R-:W-:Y:S01]  /*6e90*/  FFMA.FTZ R72, R17, UR4, -R49 ;  /* 0x0000000411487c23 */ /* 0x000fe20008010831 */
[----:B------:R-:W-:Y:S03]  /*6ea0*/  FMUL.FTZ R17, R24, R69 ;  /* 0x0000004518117220 */ /* 0x000fe60000410000 */
[----:B------:R-:W-:Y:S01]  /*6eb0*/  MUFU.EX2 R65, R65 ;  /* 0x0000004100417308 */ /* 0x000fe20000000800 */
[----:B------:R-:W-:Y:S01]  /*6ec0*/  FFMA.FTZ R73, R16, UR4, -R47 ;  /* 0x0000000410497c23 */ /* 0x000fe2000801082f */
[----:B------:R-:W-:Y:S01]  /*6ed0*/  FMUL.FTZ R16, R24, R68 ;  /* 0x0000004418107220 */ /* 0x000fe20000410000 */
[----:B------:R-:W-:Y:S01]  /*6ee0*/  FFMA.FTZ R68, R132, UR4, -R49 ;  /* 0x0000000484447c23 */ /* 0x000fe20008010831 */
        /* <DEDUP_REMOVED lines=86> */
[----:B------:R-:W-:Y:S06]  /*7450*/  FFMA.FTZ R41, R89, UR4, -R49 ;  /* 0x0000000459297c23 */ /* 0x000fec0008010831 */
        /* <DEDUP_REMOVED lines=51> */
[----:B------:R-:W-:Y:S01]  /*7790*/  FFMA.FTZ R29, R20, UR4, -R47 ;  /* 0x00000004141d7c23 */ /* 0x000fe2000801082f */
        /* <DEDUP_REMOVED lines=49> */
.L_x_3832:
        /* <DEDUP_REMOVED lines=99> */
.L_x_3838:
[----:B------:R-:W-:Y:S05]  /*80e0*/  BSYNC.RECONVERGENT B0 ;  /* 0x0000000000007941 */ /* 0x000fea0003800200 */
.L_x_3837:
        /* <DEDUP_REMOVED lines=11> */
.L_x_3839:
        /* <DEDUP_REMOVED lines=14> */
.L_x_4927:


//--------------------- .text._ZN5flash24flash_fwd_splitkv_kernelI23Flash_fwd_kernel_traitsILi32ELi64ELi128ELi4ELb0ELb0EN7cutlass6half_tE19Flash_kernel_traitsILi32ELi64ELi128ELi4ES3_EELb1ELb0ELb0ELb0ELb1ELb0ELb0ELb0EEEvNS_16Flash_fwd_paramsE --------------------------
	.section	.text._ZN5flash24flash_fwd_splitkv_kernelI23Flash_fwd_kernel_traitsILi32ELi64ELi128ELi4ELb0ELb0EN7cutlass6half_tE19Flash_kernel_traitsILi32ELi64ELi128ELi4ES3_EELb1ELb0ELb0ELb0ELb1ELb0ELb0ELb0EEEvNS_16Flash_fwd_paramsE,"ax",@progbits
	.align	128
        .global         _ZN5flash24flash_fwd_splitkv_kernelI23Flash_fwd_kernel_traitsILi32ELi64ELi128ELi4ELb0ELb0EN7cutlass6half_tE19Flash_kernel_traitsILi32ELi64ELi128ELi4ES3_EELb1ELb0ELb0ELb0ELb1ELb0ELb0ELb0EEEvNS_16Flash_fwd_paramsE
        .type           _ZN5flash24flash_fwd_splitkv_kernelI23Flash_fwd_kernel_traitsILi32ELi64ELi128ELi4ELb0ELb0EN7cutlass6half_tE19Flash_kernel_traitsILi32ELi64ELi128ELi4ES3_EELb1ELb0ELb0ELb0ELb1ELb0ELb0ELb0EEEvNS_16Flash_fwd_paramsE,@function
        .size           _ZN5flash24flash_fwd_splitkv_kernelI23Flash_fwd_kernel_traitsILi32ELi64ELi128ELi4ELb0ELb0EN7cutlass6half_tE19Flash_kernel_traitsILi32ELi64ELi128ELi4ES3_EELb1ELb0ELb0ELb0ELb1ELb0ELb0ELb0EEEvNS_16Flash_fwd_paramsE,(.L_x_4928 - _ZN5flash24flash_fwd_splitkv_kernelI23Flash_fwd_kernel_traitsILi32ELi64ELi128ELi4ELb0ELb0EN7cutlass6half_tE19Flash_kernel_traitsILi32ELi64ELi128ELi4ES3_EELb1ELb0ELb0ELb0ELb1ELb0ELb0ELb0EEEvNS_16Flash_fwd_paramsE)
        .other          _ZN5flash24flash_fwd_splitkv_kernelI23Flash_fwd_kernel_traitsILi32ELi64ELi128ELi4ELb0ELb0EN7cutlass6half_tE19Flash_kernel_traitsILi32ELi64ELi128ELi4ES3_EELb1ELb0ELb0ELb0ELb1ELb0ELb0ELb0EEEvNS_16Flash_fwd_paramsE,@"STO_CUDA_ENTRY STV_DEFAULT"
_ZN5flash24flash_fwd_splitkv_kernelI23Flash_fwd_kernel_traitsILi32ELi64ELi128ELi4ELb0ELb0EN7cutlass6half_tE19Flash_kernel_traitsILi32ELi64ELi128ELi4ES3_EELb1ELb0ELb0ELb0ELb1ELb0ELb0ELb0EEEvNS_16Flash_fwd_paramsE:
.text._ZN5flash24flash_fwd_splitkv_kernelI23Flash_fwd_kernel_traitsILi32ELi64ELi128ELi4ELb0ELb0EN7cutlass6half_tE19Flash_kernel_traitsILi32ELi64ELi128ELi4ES3_EELb1ELb0ELb0ELb0ELb1ELb0ELb0ELb0EEEvNS_16Flash_fwd_paramsE:
        /* <DEDUP_REMOVED lines=51> */
.L_x_3840:
        /* <DEDUP_REMOVED lines=11> */
[----:B------:R-:W-:-:S02]  /*03e0*/  IMAD R3, R3, 0x40, -R0 ;  /* 0x0000004003037824 */ /* 0x000fc400078e0a00 */
[----:B------:R-:W-:Y:S02]  /*03f0*/  IMAD.MOV.U32 R9, RZ, RZ, R10 ;  /* 0x000000ffff097224 */ /* 0x000fe400078e000a */
        /* <DEDUP_REMOVED lines=29> */
[----:B------:R-:W-:Y:S02]  /*05d0*/  IMAD R11, R99, R5, R13 ;  /* 0x00000005630b7224 */ /* 0x000fe400078e020d */
[----:B----4-:R-:W-:-:S04]  /*05e0*/  @!P0 IMAD.WIDE.U32 R16, R10, R6, RZ ;  /* 0x000000060a108225 */ /* 0x010fc800078e00ff */
[----:B------:R-:W-:Y:S01]  /*05f0*/  @!P0 IMAD R8, R10, R7, R17 ;  /* 0x000000070a088224 */ /* 0x000fe200078e0211 */
[----:B------:R-:W-:Y:S01]  /*0600*/  @!P0 MOV R6, R16 ;  /* 0x0000001000068202 */ /* 0x000fe20000000f00 */
[----:B------:R-:W-:Y:S01]  /*0610*/  @P0 IMAD R8, R146, R5, R15 ;  /* 0x0000000592080224 */ /* 0x000fe200078e020f */
[----:B------:R-:W-:-:S04]  /*0620*/  @P0 MOV R6, R14 ;  /* 0x0000000e00060202 */ /* 0x000fc80000000f00 */
[----:B------:R-:W-:Y:S02]  /*0630*/  IADD3 R12, P0, PT, R6, R12, RZ ;  /* 0x0000000c060c7210 */ /* 0x000fe40007f1e0ff */
[----:B------:R-:W1:Y:S03]  /*0640*/  @!P2 LDC.64 R6, c[0x0][0x3f0] ;  /* 0x0000fc00ff06ab82 */ /* 0x000e660000000a00 */
[----:B------:R-:W-:Y:S01]  /*0650*/  IMAD.X R13, R8, 0x1, R11, P0 ;  /* 0x00000001080d7824 */ /* 0x000fe200000e060b */
[----:B------:R-:W-:Y:S01]  /*0660*/  IADD3 R11, PT, PT, R3, 0x20, RZ ;  /* 0x00000020030b7810 */ /* 0x000fe20007ffe0ff */
[C---:B--2---:R-:W-:Y:S01]  /*0670*/  IMAD.WIDE.U32 R12, R2.reuse, UR4, R12 ;  /* 0x00000004020c7c25 */ /* 0x044fe2000f8e000c */
        /* <DEDUP_REMOVED lines=23> */
.L_x_3843:
[----:B------:R-:W-:Y:S05]  /*07f0*/  BSYNC.RECONVERGENT B0 ;  /* 0x0000000000007941 */ /* 0x000fea0003800200 */
.L_x_3842:
[----:B------:R-:W2:Y:S01]  /*0800*/  LDCU.64 UR4, c[0x0][0x420] ;  /* 0x00008400ff0477ac */ /* 0x000ea20008000a00 */
[----:B------:R-:W-:-:S04]  /*0810*/  LOP3.LUT P2, R136, R136, 0x3, RZ, 0xc0, !PT ;  /* 0x0000000388887812 */ /* 0x000fc8000784c0ff */
[----:B------:R-:W-:Y:S02]  /*0820*/  ISETP.GE.OR P2, PT, R3, R0, P2 ;  /* 0x000000000300720c */ /* 0x000fe40001746670 */
[----:B------:R-:W-:Y:S02]  /*0830*/  IADD3 R3, P0, PT, R2, R3, RZ ;  /* 0x0000000302037210 */ /* 0x000fe40007f1e0ff */
        /* <DEDUP_REMOVED lines=10> */
.L_x_3841:
        /* <DEDUP_REMOVED lines=10> */
.L_x_3844:
[----:B------:R-:W-:Y:S05]  /*0980*/  BRA.U !UP1, `(.L_x_3845) ;  /* 0x0000000509847547 */ /* 0x000fea000b800000 */
[----:B------:R-:W1:Y:S01]  /*0990*/  LDC R17, c[0x0][0x4f0] ;  /* 0x00013c00ff117b82 */ /* 0x000e620000000800 */
[----:B------:R-:W-:Y:S01]  /*09a0*/  LEA R4, R3, 0xffffff80, 0x7 ;  /* 0xffffff8003047811 */ /* 0x000fe200078e38ff */
[----:B------:R-:W2:Y:S03]  /*09b0*/  LDCU.64 UR4, c[0x0][0x4e8] ;  /* 0x00009d00ff0477ac */ /* 0x000ea60008000a00 */
[----:B------:R-:W-:Y:S01]  /*09c0*/  IABS R5, R4 ;  /* 0x0000000400057213 */ /* 0x000fe20000000000 */
[----:B------:R-:W3:Y:S01]  /*09d0*/  LDCU.64 UR6, c[0x0][0x3a0] ;  /* 0x00007400ff0677ac */ /* 0x000ee20008000a00 */
[----:B------:R-:W-:Y:S01]  /*09e0*/  MOV R12, RZ ;  /* 0x000000ff000c7202 */ /* 0x000fe20000000f00 */
[----:B------:R-:W4:Y:S01]  /*09f0*/  LDCU.64 UR12, c[0x0][0x3b8] ;  /* 0x00007700ff0c77ac */ /* 0x000f220008000a00 */
[----:B------:R-:W3:Y:S01]  /*0a00*/  LDCU.64 UR10, c[0x0][0x3c0] ;  /* 0x00007800ff0a77ac */ /* 0x000ee20008000a00 */
[----:B-1----:R-:W-:-:S04]  /*0a10*/  IABS R7, R17 ;  /* 0x0000001100077213 */ /* 0x002fc80000000000 */
[----:B------:R-:W1:Y:S08]  /*0a20*/  I2F.RP R11, R7 ;  /* 0x00000007000b7306 */ /* 0x000e700000209400 */
[----:B-1----:R-:W1:Y:S02]  /*0a30*/  MUFU.RCP R8, R11 ;  /* 0x0000000b00087308 */ /* 0x002e640000001000 */
[----:B-1----:R-:W-:-:S06]  /*0a40*/  IADD3 R8, PT, PT, R8, 0xffffffe, RZ ;  /* 0x0ffffffe08087810 */ /* 0x002fcc0007ffe0ff */
[----:B-----5:R-:W1:Y:S02]  /*0a50*/  F2I.FTZ.U32.TRUNC.NTZ R9, R8 ;  /* 0x0000000800097305 */ /* 0x020e64000021f000 */
        /* <DEDUP_REMOVED lines=15> */
[----:B--2---:R-:W-:-:S04]  /*0b50*/  IMAD.WIDE.U32 R6, R10, UR4, RZ ;  /* 0x000000040a067c25 */ /* 0x004fc8000f8e00ff */
[----:B------:R-:W-:Y:S01]  /*0b60*/  IMAD R153, R10, UR5, R7 ;  /* 0x000000050a997c24 */ /* 0x000fe2000f8e0207 */
[----:B------:R-:W2:Y:S07]  /*0b70*/  LDCU.64 UR4, c[0x0][0x3a8] ;  /* 0x00007500ff0477ac */ /* 0x000eae0008000a00 */
[----:B------:R-:W-:Y:S02]  /*0b80*/  @P0 IADD3 R9, PT, PT, R9, 0x1, RZ ;  /* 0x0000000109090810 */ /* 0x000fe40007ffe0ff */
[----:B------:R-:W-:-:S02]  /*0b90*/  LEA R152, P0, R6, UR8, 0x2 ;  /* 0x0000000806987c11 */ /* 0x000fc4000f8010ff */
[----:B------:R-:W-:Y:S02]  /*0ba0*/  @!P1 IADD3 R9, PT, PT, -R9, RZ, RZ ;  /* 0x000000ff09099210 */ /* 0x000fe40007ffe1ff */
[----:B------:R-:W-:Y:S02]  /*0bb0*/  LEA.HI.X R153, R6, UR9, R153, 0x2, P0 ;  /* 0x0000000906997c11 */ /* 0x000fe400080f1499 */
[----:B------:R-:W-:-:S05]  /*0bc0*/  @!P2 LOP3.LUT R9, RZ, R17, RZ, 0x33, !PT ;  /* 0x00000011ff09a212 */ /* 0x000fca00078e33ff */
[----:B------:R-:W-:-:S05]  /*0bd0*/  IMAD.WIDE R18, R9, 0x4, R152 ;  /* 0x0000000409127825 */ /* 0x000fca00078e0298 */
[----:B------:R-:W2:Y:S01]  /*0be0*/  LDG.E R8, desc[UR16][R18.64] ;  /* 0x0000001012087981 */ /* 0x000ea2000c1e1900 */
[----:B-1----:R-:W-:Y:S01]  /*0bf0*/  IABS R6, R5 ;  /* 0x0000000500067213 */ /* 0x002fe20000000000 */
[----:B---3--:R-:W-:Y:S01]  /*0c00*/  IMAD.U32 R96, RZ, RZ, UR10 ;  /* 0x0000000aff607e24 */ /* 0x008fe2000f8e00ff */
[----:B------:R-:W-:Y:S01]  /*0c10*/  IADD3 R9, PT, PT, -R9, RZ, RZ ;  /* 0x000000ff09097210 */ /* 0x000fe20007ffe1ff */
[----:B------:R-:W-:Y:S01]  /*0c20*/  IMAD.U32 R97, RZ, RZ, UR11 ;  /* 0x0000000bff617e24 */ /* 0x000fe2000f8e00ff */
[----:B------:R-:W1:Y:S01]  /*0c30*/  I2F.RP R14, R6 ;  /* 0x00000006000e7306 */ /* 0x000e620000209400 */
[----:B----4-:R-:W-:Y:S02]  /*0c40*/  MOV R100, UR12 ;  /* 0x0000000c00647c02 */ /* 0x010fe40008000f00 */
[----:B------:R-:W-:Y:S01]  /*0c50*/  IMAD R4, R17, R9, R4 ;  /* 0x0000000911047224 */ /* 0x000fe200078e0204 */
[----:B------:R-:W-:-:S04]  /*0c60*/  MOV R101, UR13 ;  /* 0x0000000d00657c02 */ /* 0x000fc80008000f00 */
[----:B-1----:R-:W1:Y:S02]  /*0c70*/  MUFU.RCP R13, R14 ;  /* 0x0000000e000d7308 */ /* 0x002e640000001000 */
[----:B-1----:R-:W-:-:S06]  /*0c80*/  VIADD R13, R13, 0xffffffe ;  /* 0x0ffffffe0d0d7836 */ /* 0x002fcc0000000000 */
[----:B------:R-:W1:Y:S02]  /*0c90*/  F2I.FTZ.U32.TRUNC.NTZ R13, R13 ;  /* 0x0000000d000d7305 */ /* 0x000e64000021f000 */
[----:B-1----:R-:W-:-:S05]  /*0ca0*/  IADD3 R7, PT, PT, RZ, -R13, RZ ;  /* 0x8000000dff077210 */ /* 0x002fca0007ffe0ff */
        /* <DEDUP_REMOVED lines=15> */
[----:B------:R-:W-:Y:S01]  /*0da0*/  @!P0 IMAD.MOV R7, RZ, RZ, -R7 ;  /* 0x000000ffff078224 */ /* 0x000fe200078e0a07 */
[----:B------:R-:W-:Y:S02]  /*0db0*/  @!P1 LOP3.LUT R7, RZ, R5, RZ, 0x33, !PT ;  /* 0x00000005ff079212 */ /* 0x000fe400078e33ff */
[----:B------:R-:W-:-:S05]  /*0dc0*/  SHF.R.S32.HI R5, RZ, 0x1f, R4 ;  /* 0x0000001fff057819 */ /* 0x000fca0000011404 */
[C---:B------:R-:W-:Y:S02]  /*0dd0*/  IMAD R6, R5.reuse, R100, RZ ;  /* 0x0000006405067224 */ /* 0x040fe400078e02ff */
[----:B------:R-:W-:Y:S02]  /*0de0*/  IMAD R5, R5, R96, RZ ;  /* 0x0000006005057224 */ /* 0x000fe400078e02ff */
[C---:B------:R-:W-:Y:S02]  /*0df0*/  IMAD R6, R4.reuse, R101, R6 ;  /* 0x0000006504067224 */ /* 0x040fe400078e0206 */
        /* <DEDUP_REMOVED lines=14> */
[----:B------:R-:W-:Y:S02]  /*0ee0*/  IADD3 R13, PT, PT, R13, R6, RZ ;  /* 0x000000060d0d7210 */ /* 0x000fe40007ffe0ff */
[----:B------:R-:W-:Y:S01]  /*0ef0*/  IADD3 R9, PT, PT, R9, R5, RZ ;  /* 0x0000000509097210 */ /* 0x000fe20007ffe0ff */
[C---:B-1----:R-:W-:Y:S02]  /*0f00*/  IMAD R6, R4.reuse, UR4, RZ ;  /* 0x0000000404067c24 */ /* 0x042fe4000f8e02ff */
[----:B------:R-:W-:Y:S02]  /*0f10*/  IMAD R4, R4, UR6, RZ ;  /* 0x0000000604047c24 */ /* 0x000fe4000f8e02ff */
[----:B------:R-:W-:-:S04]  /*0f20*/  IMAD.WIDE.U32 R18, R7, UR4, R12 ;  /* 0x0000000407127c25 */ /* 0x000fc8000f8e000c */
[C---:B------:R-:W-:Y:S02]  /*0f30*/  IMAD R4, R7.reuse, UR7, R4 ;  /* 0x0000000707047c24 */ /* 0x040fe4000f8e0204 */
[----:B------:R-:W-:-:S04]  /*0f40*/  IMAD.WIDE.U32 R12, R7, UR6, R8 ;  /* 0x00000006070c7c25 */ /* 0x000fc8000f8e0008 */
[----:B------:R-:W-:Y:S01]  /*0f50*/  IMAD R6, R7, UR5, R6 ;  /* 0x0000000507067c24 */ /* 0x000fe2000f8e0206 */
[----:B------:R-:W-:Y:S02]  /*0f60*/  IADD3 R11, PT, PT, R13, R4, RZ ;  /* 0x000000040d0b7210 */ /* 0x000fe40007ffe0ff */
[----:B------:R-:W-:Y:S01]  /*0f70*/  MOV R8, R12 ;  /* 0x0000000c00087202 */ /* 0x000fe20000000f00 */
[----:B------:R-:W-:Y:S01]  /*0f80*/  IMAD.IADD R9, R19, 0x1, R6 ;  /* 0x0000000113097824 */ /* 0x000fe200078e0206 */
[----:B------:R-:W-:Y:S06]  /*0f90*/  BRA `(.L_x_3846) ;  /* 0x0000000400607947 */ /* 0x000fec0003800000 */
.L_x_3845:
        /* <DEDUP_REMOVED lines=15> */
.L_x_3847:
[----:B------:R-:W2:Y:S01]  /*1090*/  LDC.64 R100, c[0x0][0x3b8] ;  /* 0x0000ee00ff647b82 */ /* 0x000ea20000000a00 */
[----:B------:R-:W-:-:S05]  /*10a0*/  IADD3 R12, PT, PT, R4, R5, RZ ;  /* 0x00000005040c7210 */ /* 0x000fca0007ffe0ff */
[C---:B--2---:R-:W-:Y:S02]  /*10b0*/  IMAD R11, R12.reuse, R101, RZ ;  /* 0x000000650c0b7224 */ /* 0x044fe400078e02ff */
[----:B------:R-:W-:-:S05]  /*10c0*/  IMAD.WIDE.U32 R12, R12, R100, RZ ;  /* 0x000000640c0c7225 */ /* 0x000fca00078e00ff */
[----:B------:R-:W-:Y:S02]  /*10d0*/  IADD3 R11, PT, PT, R13, R11, RZ ;  /* 0x0000000b0d0b7210 */ /* 0x000fe40007ffe0ff */
.L_x_3848:
        /* <DEDUP_REMOVED lines=12> */
[----:B------:R-:W-:Y:S02]  /*11a0*/  IADD3 R13, PT, PT, R17, R4, RZ ;  /* 0x00000004110d7210 */ /* 0x000fe40007ffe0ff */
[----:B------:R-:W-:Y:S01]  /*11b0*/  MOV R14, R16 ;  /* 0x00000010000e7202 */ /* 0x000fe20000000f00 */
[----:B------:R-:W-:Y:S06]  /*11c0*/  BRA `(.L_x_3850) ;  /* 0x0000000000187947 */ /* 0x000fec0003800000 */
.L_x_3849:
[----:B------:R-:W2:Y:S01]  /*11d0*/  LDC.64 R96, c[0x0][0x3c0] ;  /* 0x0000f000ff607b82 */ /* 0x000ea20000000a00 */
[----:B------:R-:W-:-:S05]  /*11e0*/  IADD3 R4, PT, PT, R4, R5, RZ ;  /* 0x0000000504047210 */ /* 0x000fca0007ffe0ff */
[C---:B--2---:R-:W-:Y:S02]  /*11f0*/  IMAD R13, R4.reuse, R97, RZ ;  /* 0x00000061040d7224 */ /* 0x044fe400078e02ff */
[----:B------:R-:W-:-:S05]  /*1200*/  IMAD.WIDE.U32 R4, R4, R96, RZ ;  /* 0x0000006004047225 */ /* 0x000fca00078e00ff */
[----:B------:R-:W-:Y:S02]  /*1210*/  IADD3 R13, PT, PT, R5, R13, RZ ;  /* 0x0000000d050d7210 */ /* 0x000fe40007ffe0ff */
[----:B------:R-:W-:-:S07]  /*1220*/  MOV R14, R4 ;  /* 0x00000004000e7202 */ /* 0x000fce0000000f00 */
.L_x_3850:
[----:B-----5:R-:W2:Y:S01]  /*1230*/  LDC R9, c[0x0][0x3e8] ;  /* 0x0000fa00ff097b82 */ /* 0x020ea20000000800 */
[----:B------:R-:W-:Y:S01]  /*1240*/  MOV R16, RZ ;  /* 0x000000ff00107202 */ /* 0x000fe20000000f00 */
[----:B------:R-:W-:Y:S01]  /*1250*/  IMAD.MOV.U32 R19, RZ, RZ, R13 ;  /* 0x000000ffff137224 */ /* 0x000fe200078e000d */
[----:B------:R-:W-:Y:S02]  /*1260*/  MOV R18, R14 ;  /* 0x0000000e00127202 */ /* 0x000fe40000000f00 */
[----:B------:R-:W-:Y:S02]  /*1270*/  CS2R R152, SRZ ;  /* 0x0000000000987805 */ /* 0x000fe4000001ff00 */
[----:B------:R-:W-:Y:S02]  /*1280*/  MOV R13, R11 ;  /* 0x0000000b000d7202 */ /* 0x000fe40000000f00 */
[----:B--2---:R-:W-:-:S04]  /*1290*/  IABS R4, R9 ;  /* 0x0000000900047213 */ /* 0x004fc80000000000 */
[----:B------:R-:W1:Y:S08]  /*12a0*/  I2F.RP R8, R4 ;  /* 0x0000000400087306 */ /* 0x000e700000209400 */
[----:B-1----:R-:W1:Y:S02]  /*12b0*/  MUFU.RCP R7, R8 ;  /* 0x0000000800077308 */ /* 0x002e640000001000 */
[----:B-1----:R-:W-:-:S02]  /*12c0*/  IADD3 R7, PT, PT, R7, 0xffffffe, RZ ;  /* 0x0ffffffe07077810 */ /* 0x002fc40007ffe0ff */
[----:B------:R-:W-:-:S04]  /*12d0*/  LEA R8, R3, 0xffffff80, 0x7 ;  /* 0xffffff8003087811 */ /* 0x000fc800078e38ff */
[----:B------:R-:W1:Y:S01]  /*12e0*/  F2I.FTZ.U32.TRUNC.NTZ R17, R7 ;  /* 0x0000000700117305 */ /* 0x000e62000021f000 */
[----:B------:R-:W-:-:S04]  /*12f0*/  IMAD.WIDE.U32 R18, R8, R96, R18 ;  /* 0x0000006008127225 */ /* 0x000fc800078e0012 */
[----:B------:R-:W-:-:S04]  /*1300*/  IMAD.WIDE.U32 R12, R8, R100, R12 ;  /* 0x00000064080c7225 */ /* 0x000fc800078e000c */
[C---:B------:R-:W-:Y:S02]  /*1310*/  IMAD R19, R8.reuse, R97, R19 ;  /* 0x0000006108137224 */ /* 0x040fe400078e0213 */
[----:B------:R-:W-:Y:S02]  /*1320*/  IMAD R13, R8, R101, R13 ;  /* 0x00000065080d7224 */ /* 0x000fe400078e020d */
[----:B-1----:R-:W-:-:S04]  /*1330*/  IMAD.MOV R5, RZ, RZ, -R17 ;  /* 0x000000ffff057224 */ /* 0x002fc800078e0a11 */
[----:B------:R-:W-:Y:S01]  /*1340*/  IMAD R6, R5, R4, RZ ;  /* 0x0000000405067224 */ /* 0x000fe200078e02ff */
[----:B------:R-:W-:-:S03]  /*1350*/  IABS R5, R2 ;  /* 0x0000000200057213 */ /* 0x000fc60000000000 */
[----:B------:R-:W-:-:S04]  /*1360*/  IMAD.HI.U32 R17, R17, R6, R16 ;  /* 0x0000000611117227 */ /* 0x000fc800078e0010 */
[----:B------:R-:W-:-:S04]  /*1370*/  IMAD.MOV.U32 R6, RZ, RZ, R5 ;  /* 0x000000ffff067224 */ /* 0x000fc800078e0005 */
[----:B------:R-:W-:-:S05]  /*1380*/  IMAD.HI.U32 R16, R17, R6, RZ ;  /* 0x0000000611107227 */ /* 0x000fca00078e00ff */
[----:B------:R-:W-:-:S05]  /*1390*/  IADD3 R5, PT, PT, -R16, RZ, RZ ;  /* 0x000000ff10057210 */ /* 0x000fca0007ffe1ff */
        /* <DEDUP_REMOVED lines=21> */
[----:B------:R-:W-:Y:S01]  /*14f0*/  MOV R18, R12 ;  /* 0x0000000c00127202 */ /* 0x000fe20000000f00 */
[----:B------:R-:W-:Y:S01]  /*1500*/  IMAD.IADD R11, R19, 0x1, R7 ;  /* 0x00000001130b7824 */ /* 0x000fe200078e0207 */
[----:B------:R-:W-:-:S07]  /*1510*/  IADD3 R9, PT, PT, R13, R9, RZ ;  /* 0x000000090d097210 */ /* 0x000fce0007ffe0ff */
.L_x_3846:
[----:B------:R-:W-:Y:S01]  /*1520*/  ISETP.NE.AND P2, PT, R146, -0x1, PT ;  /* 0xffffffff9200780c */ /* 0x000fe20003f45270 */
[----:B------:R-:W-:Y:S01]  /*1530*/  IMAD.SHL.U32 R141, R136, 0x8, RZ ;  /* 0x00000008888d7824 */ /* 0x000fe200078e00ff */
[----:B------:R-:W1:Y:S01]  /*1540*/  LDCU.64 UR4, c[0x0][0x388] ;  /* 0x00007100ff0477ac */ /* 0x000e620008000a00 */
[----:B------:R-:W-:Y:S01]  /*1550*/  IMAD.IADD R140, R0, 0x1, -R99 ;  /* 0x00000001008c7824 */ /* 0x000fe200078e0a63 */
[----:B------:R-:W-:Y:S01]  /*1560*/  SHF.R.U32.HI R110, RZ, 0x2, R136 ;  /* 0x00000002ff6e7819 */ /* 0x000fe20000011688 */
[----:B------:R-:W-:Y:S01]  /*1570*/  IMAD.MOV.U32 R111, RZ, RZ, RZ ;  /* 0x000000ffff6f7224 */ /* 0x000fe200078e00ff */
[----:B------:R-:W-:Y:S01]  /*1580*/  LOP3.LUT R22, R141, 0x18, RZ, 0xc0, !PT ;  /* 0x000000188d167812 */ /* 0x000fe200078ec0ff */
[----:B------:R-:W2:Y:S01]  /*1590*/  LDCU.64 UR6, c[0x0][0x390] ;  /* 0x00007200ff0677ac */ /* 0x000ea20008000a00 */
[C---:B------:R-:W-:Y:S01]  /*15a0*/  ISETP.GE.AND P1, PT, R110.reuse, R140, PT ;  /* 0x0000008c6e00720c */ /* 0x040fe20003f26270 */
[----:B------:R-:W-:Y:S01]  /*15b0*/  VIADD R13, R110, 0x20 ;  /* 0x000000206e0d7836 */ /* 0x000fe20000000000 */
[----:B------:R-:W-:Y:S01]  /*15c0*/  IADD3 R18, P0, PT, R22, R18, RZ ;  /* 0x0000001216127210 */ /* 0x000fe20007f1e0ff */
[----:B------:R-:W3:Y:S01]  /*15d0*/  S2UR UR10, SR_CgaCtaId ;  /* 0x00000000000a79c3 */ /* 0x000ee20000008800 */
[----:B------:R-:W-:Y:S01]  /*15e0*/  LOP3.LUT R148, R136, 0x18, RZ, 0xc0, !PT ;  /* 0x0000001888947812 */ /* 0x000fe200078ec0ff */
[----:B------:R-:W-:Y:S01]  /*15f0*/  IMAD.WIDE.U32 R14, R15, 0x40, R110 ;  /* 0x000000400f0e7825 */ /* 0x000fe200078e006e */
[----:B------:R-:W-:-:S02]  /*1600*/  LOP3.LUT R147, R141, 0xd8, RZ, 0xc0, !PT ;  /* 0x000000d88d937812 */ /* 0x000fc400078ec0ff */
[----:B------:R-:W-:Y:S01]  /*1610*/  LOP3.LUT R12, R141, 0x1f20, RZ, 0xc0, !PT ;  /* 0x00001f208d0c7812 */ /* 0x000fe200078ec0ff */
[----:B------:R-:W-:Y:S01]  /*1620*/  IMAD.X R19, RZ, RZ, R9, P0 ;  /* 0x000000ffff137224 */ /* 0x000fe200000e0609 */
[----:B------:R-:W-:Y:S01]  /*1630*/  ISETP.GE.AND P0, PT, R13, R140, PT ;  /* 0x0000008c0d00720c */ /* 0x000fe20003f06270 */
[----:B------:R-:W4:Y:S01]  /*1640*/  @P2 LDC.64 R4, c[0x0][0x3b0] ;  /* 0x0000ec00ff042b82 */ /* 0x000f220000000a00 */
[----:B------:R-:W-:Y:S01]  /*1650*/  LOP3.LUT R147, R147, R148, RZ, 0x3c, !PT ;  /* 0x0000009493937212 */ /* 0x000fe200078e3cff */
[----:B------:R-:W-:-:S03]  /*1660*/  IMAD.WIDE.U32 R18, R110, R100, R18 ;  /* 0x000000646e127225 */ /* 0x000fc600078e0012 */
[----:B------:R-:W-:Y:S01]  /*1670*/  LOP3.LUT R147, R12, R147, RZ, 0xfc, !PT ;  /* 0x000000930c937212 */ /* 0x000fe200078efcff */
[----:B------:R-:W-:Y:S01]  /*1680*/  IMAD R143, R110, R101, R19 ;  /* 0x000000656e8f7224 */ /* 0x000fe200078e0213 */
[----:B-1----:R-:W-:Y:S01]  /*1690*/  LEA R142, P3, R18, UR4, 0x1 ;  /* 0x00000004128e7c11 */ /* 0x002fe2000f8608ff */
[----:B------:R-:W1:Y:S01]  /*16a0*/  @!P2 LDC.64 R6, c[0x0][0x398] ;  /* 0x0000e600ff06ab82 */ /* 0x000e620000000a00 */
[----:B------:R-:W-:Y:S02]  /*16b0*/  IMAD.SHL.U32 R108, R136, 0x20, RZ ;  /* 0x00000020886c7824 */ /* 0x000fe400078e00ff */
[----:B------:R-:W-:Y:S01]  /*16c0*/  LEA.HI.X R143, R18, UR5, R143, 0x1, P3 ;  /* 0x00000005128f7c11 */ /* 0x000fe200098f0c8f */
[----:B------:R-:W5:Y:S01]  /*16d0*/  LDCU.64 UR4, c[0x0][0x3c8] ;  /* 0x00007900ff0477ac */ /* 0x000f620008000a00 */
[----:B------:R-:W-:Y:S01]  /*16e0*/  IADD3 R20, P3, PT, R22, R8, RZ ;  /* 0x0000000816147210 */ /* 0x000fe20007f7e0ff */
[----:B------:R-:W-:Y:S02]  /*16f0*/  IMAD.SHL.U32 R137, R136, 0x4, RZ ;  /* 0x0000000488897824 */ /* 0x000fe400078e00ff */
[----:B------:R-:W3:Y:S01]  /*1700*/  @!P1 LDC.64 R8, c[0x0][0x3b0] ;  /* 0x0000ec00ff089b82 */ /* 0x000ee20000000a00 */
[----:B------:R-:W-:-:S02]  /*1710*/  IMAD.MOV.U32 R106, RZ, RZ, 0x20 ;  /* 0x00000020ff6a7424 */ /* 0x000fc400078e00ff */
[----:B------:R-:W-:Y:S01]  /*1720*/  IMAD.X R21, RZ, RZ, R11, P3 ;  /* 0x000000ffff157224 */ /* 0x000fe200018e060b */
[----:B------:R-:W-:Y:S01]  /*1730*/  @!P0 IADD3 R12, P3, PT, R14, 0x20, RZ ;  /* 0x000000200e0c8810 */ /* 0x000fe20007f7e0ff */
[----:B------:R-:W-:-:S04]  /*1740*/  IMAD.WIDE.U32 R20, R110, R96, R20 ;  /* 0x000000606e147225 */ /* 0x000fc800078e0014 */
[----:B----4-:R-:W-:Y:S01]  /*1750*/  @P2 IMAD.WIDE.U32 R18, R146, R4, RZ ;  /* 0x0000000492122225 */ /* 0x010fe200078e00ff */
[----:B--2---:R-:W-:-:S03]  /*1760*/  LEA R144, P4, R20, UR6, 0x1 ;  /* 0x0000000614907c11 */ /* 0x004fc6000f8808ff */
[----:B------:R-:W-:Y:S02]  /*1770*/  IMAD R145, R110, R97, R21 ;  /* 0x000000616e917224 */ /* 0x000fe400078e0215 */
[----:B-1----:R-:W-:-:S03]  /*1780*/  @!P2 IMAD.WIDE.U32 R16, R10, R6, RZ ;  /* 0x000000060a10a225 */ /* 0x002fc600078e00ff */
[----:B------:R-:W-:Y:S01]  /*1790*/  LEA.HI.X R145, R20, UR7, R145, 0x1, P4 ;  /* 0x0000000714917c11 */ /* 0x000fe2000a0f0c91 */
[----:B------:R-:W-:Y:S02]  /*17a0*/  @P2 IMAD.MOV.U32 R16, RZ, RZ, R18 ;  /* 0x000000ffff102224 */ /* 0x000fe400078e0012 */
[----:B------:R-:W-:Y:S02]  /*17b0*/  @!P2 IMAD R10, R10, R7, R17 ;  /* 0x000000070a0aa224 */ /* 0x000fe400078e0211 */
[----:B------:R-:W-:Y:S01]  /*17c0*/  @P2 IMAD R10, R146, R5, R19 ;  /* 0x00000005920a2224 */ /* 0x000fe200078e0213 */
[----:B------:R-:W-:Y:S01]  /*17d0*/  IADD3 R22, P2, PT, R22, R16, RZ ;  /* 0x0000001016167210 */ /* 0x000fe20007f5e0ff */
[----:B------:R-:W1:Y:S01]  /*17e0*/  @!P0 LDC.64 R6, c[0x0][0x3b0] ;  /* 0x0000ec00ff068b82 */ /* 0x000e620000000a00 */
[C---:B------:R-:W-:Y:S01]  /*17f0*/  IMAD.SHL.U32 R17, R100.reuse, 0x20, RZ ;  /* 0x0000002064117824 */ /* 0x040fe200078e00ff */
[----:B------:R-:W-:Y:S01]  /*1800*/  SHF.L.U64.HI R16, R100, 0x5, R101 ;  /* 0x0000000564107819 */ /* 0x000fe20000010265 */
[----:B------:R-:W-:-:S02]  /*1810*/  @!P0 IMAD.X R21, RZ, RZ, R15, P3 ;  /* 0x000000ffff158224 */ /* 0x000fc400018e060f */
[----:B------:R-:W-:Y:S01]  /*1820*/  IMAD.X R23, RZ, RZ, R10, P2 ;  /* 0x000000ffff177224 */ /* 0x000fe200010e060a */
[C---:B------:R-:W-:Y:S02]  /*1830*/  LEA R18, P2, R17.reuse, R142, 0x1 ;  /* 0x0000008e11127211 */ /* 0x040fe400078408ff */
[----:B------:R-:W2:Y:S01]  /*1840*/  @!P1 LDC.64 R10, c[0x0][0x380] ;  /* 0x0000e000ff0a9b82 */ /* 0x000ea20000000a00 */
[----:B-----5:R-:W-:Y:S01]  /*1850*/  IMAD.WIDE.U32 R22, R2, UR4, R22 ;  /* 0x0000000402167c25 */ /* 0x020fe2000f8e0016 */
[----:B------:R-:W-:-:S03]  /*1860*/  LEA.HI.X R19, R17, R143, R16, 0x1, P2 ;  /* 0x0000008f11137211 */ /* 0x000fc600010f0c10 */
[----:B------:R-:W-:Y:S01]  /*1870*/  IMAD R23, R2, UR5, R23 ;  /* 0x0000000502177c24 */ /* 0x000fe2000f8e0217 */
[----:B------:R-:W-:Y:S01]  /*1880*/  UMOV UR5, 0x400 ;  /* 0x0000040000057882 */ /* 0x000fe20000000000 */
[-C--:B---3--:R-:W-:Y:S01]  /*1890*/  @!P1 IMAD R2, R15, R8.reuse, RZ ;  /* 0x000000080f029224 */ /* 0x088fe200078e02ff */
[----:B------:R-:W3:Y:S01]  /*18a0*/  @!P0 LDC.64 R4, c[0x0][0x380] ;  /* 0x0000e000ff048b82 */ /* 0x000ee20000000a00 */
[----:B------:R-:W-:Y:S01]  /*18b0*/  @!P0 IMAD.MOV.U32 R16, RZ, RZ, R22 ;  /* 0x000000ffff108224 */ /* 0x000fe200078e0016 */
[----:B------:R-:W-:Y:S01]  /*18c0*/  ULEA UR5, UR10, UR5, 0x18 ;  /* 0x000000050a057291 */ /* 0x000fe2000f8ec0ff */
[--C-:B------:R-:W-:Y:S02]  /*18d0*/  @!P0 IMAD.MOV.U32 R17, RZ, RZ, R23.reuse ;  /* 0x000000ffff118224 */ /* 0x100fe400078e0017 */
[C---:B------:R-:W-:Y:S02]  /*18e0*/  @!P1 IMAD R2, R14.reuse, R9, R2 ;  /* 0x000000090e029224 */ /* 0x040fe400078e0202 */
[----:B------:R-:W-:Y:S01]  /*18f0*/  IMAD R9, R3, -0x80, R104 ;  /* 0xffffff8003097824 */ /* 0x000fe200078e0268 */
[----:B------:R-:W-:Y:S01]  /*1900*/  LEA R147, R147, UR5, 0x1 ;  /* 0x0000000593937c11 */ /* 0x000fe2000f8e08ff */
[----:B------:R-:W-:Y:S01]  /*1910*/  @!P1 IMAD.WIDE.U32 R14, R14, R8, R22 ;  /* 0x000000080e0e9225 */ /* 0x000fe200078e0016 */
[----:B------:R-:W-:-:S03]  /*1920*/  SHF.L.U64.HI R8, R96, 0x5, R97 ;  /* 0x0000000560087819 */ /* 0x000fc60000010261 */
[-C--:B-1----:R-:W-:Y:S02]  /*1930*/  @!P0 IMAD R21, R21, R6.reuse, RZ ;  /* 0x0000000615158224 */ /* 0x082fe400078e02ff */
[----:B------:R-:W-:Y:S01]  /*1940*/  @!P0 IMAD.WIDE.U32 R16, R12, R6, R16 ;  /* 0x000000060c108225 */ /* 0x000fe200078e0010 */
[----:B--2---:R-:W-:-:S03]  /*1950*/  @!P1 LEA R10, P2, R14, R10, 0x1 ;  /* 0x0000000a0e0a9211 */ /* 0x004fc600078408ff */
[----:B------:R-:W-:Y:S02]  /*1960*/  VIADD R6, R9, 0x80 ;  /* 0x0000008009067836 */ /* 0x000fe40000000000 */
[C---:B------:R-:W-:Y:S02]  /*1970*/  VIADD R9, R110.reuse, 0x40 ;  /* 0x000000406e097836 */ /* 0x040fe40000000000 */
[----:B------:R-:W-:Y:S01]  /*1980*/  @!P1 IMAD.IADD R2, R15, 0x1, R2 ;  /* 0x000000010f029824 */ /* 0x000fe200078e0202 */
[CC--:B------:R-:W-:Y:S01]  /*1990*/  ISETP.GE.AND P6, PT, R110.reuse, R6.reuse, PT ;  /* 0x000000066e00720c */ /* 0x0c0fe20003fc6270 */
[----:B------:R-:W-:Y:S01]  /*19a0*/  VIADD R15, R110, 0x60 ;  /* 0x000000606e0f7836 */ /* 0x000fe20000000000 */
[-C--:B------:R-:W-:Y:S01]  /*19b0*/  ISETP.GE.AND P4, PT, R9, R6.reuse, PT ;  /* 0x000000060900720c */ /* 0x080fe20003f86270 */
[----:B------:R-:W-:Y:S01]  /*19c0*/  @!P0 IMAD R7, R12, R7, R21 ;  /* 0x000000070c078224 */ /* 0x000fe200078e0215 */
[----:B------:R-:W-:Y:S01]  /*19d0*/  @!P1 LEA.HI.X R11, R14, R11, R2, 0x1, P2 ;  /* 0x0000000b0e0b9211 */ /* 0x000fe200010f0c02 */
[----:B------:R-:W-:Y:S01]  /*19e0*/  IMAD.SHL.U32 R2, R136, 0x10, RZ ;  /* 0x0000001088027824 */ /* 0x000fe200078e00ff */
[----:B------:R-:W-:Y:S01]  /*19f0*/  ISETP.GE.AND P3, PT, R15, R6, PT ;  /* 0x000000060f00720c */ /* 0x000fe20003f66270 */
[----:B------:R-:W-:Y:S01]  /*1a00*/  @!P0 IMAD.IADD R7, R17, 0x1, R7 ;  /* 0x0000000111078824 */ /* 0x000fe200078e0207 */
[----:B---3--:R-:W-:Y:S01]  /*1a10*/  @!P0 LEA R4, P2, R16, R4, 0x1 ;  /* 0x0000000410048211 */ /* 0x008fe200078408ff */
[----:B------:R-:W-:Y:S01]  /*1a20*/  @!PT LDS RZ, [RZ] ;  /* 0x00000000fffff984 */ /* 0x000fe20000000800 */
[----:B------:R-:W-:Y:S01]  /*1a30*/  @!PT LDS RZ, [RZ] ;  /* 0x00000000fffff984 */ /* 0x000fe20000000800 */
[----:B------:R-:W-:Y:S01]  /*1a40*/  @!PT LDS RZ, [RZ] ;  /* 0x00000000fffff984 */ /* 0x000fe20000000800 */
[----:B------:R1:W-:Y:S01]  /*1a50*/  @!P1 LDGSTS.E.BYPASS.LTC128B.128 [R147], desc[UR16][R10.64] ;  /* 0x000000000a939fae */ /* 0x0003e2000b981a10 */
[----:B------:R-:W-:-:S02]  /*1a60*/  ISETP.GE.AND P5, PT, R13, R6, PT ;  /* 0x000000060d00720c */ /* 0x000fc40003fa6270 */
[----:B------:R-:W-:Y:S01]  /*1a70*/  @!P0 LEA.HI.X R5, R16, R5, R7, 0x1, P2 ;  /* 0x0000000510058211 */ /* 0x000fe200010f0c07 */
[----:B------:R-:W-:Y:S01]  /*1a80*/  IMAD.WIDE.U32 R16, R100, 0x40, RZ ;  /* 0x0000004064107825 */ /* 0x000fe200078e00ff */
[----:B------:R-:W-:Y:S02]  /*1a90*/  ISETP.GE.AND P2, PT, R9, R6, PT ;  /* 0x000000060900720c */ /* 0x000fe40003f46270 */
[----:B------:R-:W-:Y:S01]  /*1aa0*/  LOP3.LUT R9, R2, 0x100, RZ, 0xc0, !PT ;  /* 0x0000010002097812 */ /* 0x000fe200078ec0ff */
[----:B------:R-:W-:Y:S01]  /*1ab0*/  IMAD.SHL.U32 R7, R101, 0x40, RZ ;  /* 0x0000004065077824 */ /* 0x000fe200078e00ff */
[----:B------:R-:W-:Y:S01]  /*1ac0*/  @!P4 IADD3 R16, P1, PT, R18, R16, RZ ;  /* 0x000000101210c210 */ /* 0x000fe20007f3e0ff */
[----:B------:R2:W-:Y:S01]  /*1ad0*/  @!P0 LDGSTS.E.BYPASS.LTC128B.128 [R147+0x800], desc[UR16][R4.64] ;  /* 0x0080000004938fae */ /* 0x0005e2000b981a10 */
[C---:B------:R-:W-:Y:S02]  /*1ae0*/  @!P3 LEA R20, P0, R100.reuse, R18, 0x7 ;  /* 0x000000126414b211 */ /* 0x040fe400078038ff */
[----:B------:R-:W-:Y:S01]  /*1af0*/  @!P4 IADD3.X R17, PT, PT, R19, R17, R7, P1, !PT ;  /* 0x000000111311c210 */ /* 0x000fe20000ffe407 */
[----:B------:R-:W-:Y:S01]  /*1b00*/  @!P6 LDGSTS.E.BYPASS.LTC128B.128 [R147+0x1000], desc[UR16][R142.64] ;  /* 0x010000008e93efae */ /* 0x000fe2000b981a10 */
[----:B------:R-:W-:Y:S01]  /*1b10*/  @!P3 LEA.HI.X R21, R100, R19, R101, 0x7, P0 ;  /* 0x000000136415b211 */ /* 0x000fe200000f3c65 */
[----:B------:R-:W-:Y:S01]  /*1b20*/  IMAD.SHL.U32 R7, R97, 0x40, RZ ;  /* 0x0000004061077824 */ /* 0x000fe200078e00ff */
[----:B------:R-:W-:Y:S01]  /*1b30*/  ISETP.GE.AND P1, PT, R15, R6, PT ;  /* 0x000000060f00720c */ /* 0x000fe20003f26270 */
[----:B------:R-:W-:Y:S01]  /*1b40*/  @!P5 LDGSTS.E.BYPASS.LTC128B.128 [R147+0x1800], desc[UR16][R18.64] ;  /* 0x018000001293dfae */ /* 0x000fe2000b981a10 */
[----:B------:R-:W-:-:S02]  /*1b50*/  LOP3.LUT R138, R9, 0x20, R108, 0xf8, !PT ;  /* 0x00000020098a7812 */ /* 0x000fc400078ef86c */
[----:B------:R-:W-:Y:S01]  /*1b60*/  LOP3.LUT R110, R110, 0x7, RZ, 0xc0, !PT ;  /* 0x000000076e6e7812 */ /* 0x000fe200078ec0ff */
[----:B------:R3:W-:Y:S04]  /*1b70*/  @!P4 LDGSTS.E.BYPASS.LTC128B.128 [R147+0x2000], desc[UR16][R16.64] ;  /* 0x020000001093cfae */ /* 0x0007e8000b981a10 */
[----:B------:R-:W-:Y:S01]  /*1b80*/  @!P3 LDGSTS.E.BYPASS.LTC128B.128 [R147+0x2800], desc[UR16][R20.64] ;  /* 0x028000001493bfae */ /* 0x000fe2000b981a10 */
[C---:B-1----:R-:W-:Y:S02]  /*1b90*/  LOP3.LUT R10, R108.reuse, 0xc0, RZ, 0xc0, !PT ;  /* 0x000000c06c0a7812 */ /* 0x042fe400078ec0ff */
[----:B------:R-:W-:Y:S01]  /*1ba0*/  LOP3.LUT R11, R108, 0x120, RZ, 0xc0, !PT ;  /* 0x000001206c0b7812 */ /* 0x000fe200078ec0ff */
[----:B------:R-:W0:Y:S01]  /*1bb0*/  LDGDEPBAR ;  /* 0x00000000000079af */ /* 0x000e220000000000 */
[----:B------:R-:W-:Y:S01]  /*1bc0*/  ISETP.GE.AND P3, PT, R13, R6, PT ;  /* 0x000000060d00720c */ /* 0x000fe20003f66270 */
[----:B------:R-:W-:Y:S01]  /*1bd0*/  IMAD.WIDE.U32 R12, R96, 0x40, RZ ;  /* 0x00000040600c7825 */ /* 0x000fe200078e00ff */
[----:B------:R-:W-:-:S02]  /*1be0*/  LOP3.LUT R137, R10, 0x18, R137, 0xf8, !PT ;  /* 0x000000180a897812 */ /* 0x000fc400078ef889 */
[----:B------:R-:W-:Y:S01]  /*1bf0*/  LOP3.LUT R6, R11, 0x3e00, R2, 0xf8, !PT ;  /* 0x00003e000b067812 */ /* 0x000fe200078ef802 */
[----:B--2---:R-:W-:Y:S01]  /*1c00*/  IMAD.SHL.U32 R5, R96, 0x20, RZ ;  /* 0x0000002060057824 */ /* 0x004fe200078e00ff */
[--C-:B------:R-:W-:Y:S02]  /*1c10*/  SHF.R.U32.HI R2, RZ, 0x1, R136.reuse ;  /* 0x00000001ff027819 */ /* 0x100fe40000011688 */
[----:B------:R-:W-:Y:S02]  /*1c20*/  LOP3.LUT R9, R137, 0x8, R136, 0x78, !PT ;  /* 0x0000000889097812 */ /* 0x000fe400078e7888 */
[----:B------:R-:W-:Y:S02]  /*1c30*/  LEA R4, P0, R5, R144, 0x1 ;  /* 0x0000009005047211 */ /* 0x000fe400078008ff */
[----:B------:R-:W-:Y:S02]  /*1c40*/  LOP3.LUT R137, R137, 0x8, R2, 0x78, !PT ;  /* 0x0000000889897812 */ /* 0x000fe400078e7802 */
[----:B------:R-:W-:-:S02]  /*1c50*/  LEA.HI.X R5, R5, R145, R8, 0x1, P0 ;  /* 0x0000009105057211 */ /* 0x000fc400000f0c08 */
[----:B------:R-:W-:Y:S02]  /*1c60*/  @!P2 IADD3 R12, P0, PT, R4, R12, RZ ;  /* 0x0000000c040ca210 */ /* 0x000fe40007f1e0ff */
[----:B------:R-:W-:Y:S02]  /*1c70*/  LOP3.LUT R138, R138, R9, RZ, 0xfc, !PT ;  /* 0x000000098a8a7212 */ /* 0x000fe400078efcff */
[----:B------:R-:W-:Y:S01]  /*1c80*/  @!P2 IADD3.X R13, PT, PT, R5, R13, R7, P0, !PT ;  /* 0x0000000d050da210 */ /* 0x000fe200007fe407 */
[----:B------:R-:W-:-:S04]  /*1c90*/  DEPBAR.LE SB0, 0x0 ;  /* 0x000080000000791a */ /* 0x000fc80000000000 */
[----:B------:R-:W-:Y:S01]  /*1ca0*/  BAR.SYNC.DEFER_BLOCKING 0x0 ;  /* 0x0000000000007b1d */ /* 0x000fe20000010000 */
[----:B------:R-:W-:Y:S02]  /*1cb0*/  @!P1 LEA R14, P0, R96, R4, 0x7 ;  /* 0x00000004600e9211 */ /* 0x000fe400078038ff */
[----:B------:R-:W-:Y:S02]  /*1cc0*/  LOP3.LUT R139, R6, R137, RZ, 0xfc, !PT ;  /* 0x00000089068b7212 */ /* 0x000fe400078efcff */
[----:B------:R-:W-:Y:S02]  /*1cd0*/  @!P1 LEA.HI.X R15, R96, R5, R97, 0x7, P0 ;  /* 0x00000005600f9211 */ /* 0x000fe400000f3c61 */
[----:B------:R-:W-:Y:S02]  /*1ce0*/  LEA R139, R139, UR5, 0x1 ;  /* 0x000000058b8b7c11 */ /* 0x000fe4000f8e08ff */
[----:B------:R-:W-:Y:S02]  /*1cf0*/  LEA R138, R138, UR5, 0x1 ;  /* 0x000000058a8a7c11 */ /* 0x000fe4000f8e08ff */
[----:B------:R-:W-:-:S02]  /*1d00*/  LOP3.LUT R2, R2, 0x1f0, RZ, 0xc0, !PT ;  /* 0x000001f002027812 */ /* 0x000fc400078ec0ff */
[----:B------:R-:W-:Y:S02]  /*1d10*/  ISETP.NE.AND P0, PT, R3, 0x1, PT ;  /* 0x000000010300780c */ /* 0x000fe40003f05270 */
[----:B------:R-:W-:Y:S01]  /*1d20*/  IADD3 R99, PT, PT, R2, 0x1, R99 ;  /* 0x0000000102637810 */ /* 0x000fe20007ffe063 */
[----:B------:R-:W-:Y:S01]  /*1d30*/  @!PT LDS RZ, [RZ] ;  /* 0x00000000fffff984 */ /* 0x000fe20000000800 */
[----:B------:R-:W-:Y:S01]  /*1d40*/  @!PT LDS RZ, [RZ] ;  /* 0x00000000fffff984 */ /* 0x000fe20000000800 */
[----:B------:R-:W-:Y:S01]  /*1d50*/  @!PT LDS RZ, [RZ] ;  /* 0x00000000fffff984 */ /* 0x000fe20000000800 */
[----:B------:R-:W-:Y:S04]  /*1d60*/  @!P6 LDGSTS.E.BYPASS.LTC128B.128 [R147+0x3000], desc[UR16][R144.64] ;  /* 0x030000009093efae */ /* 0x000fe8000b981a10 */
[----:B------:R-:W-:Y:S01]  /*1d70*/  @P6 STS.128 [R147+0x3000], RZ ;  /* 0x003000ff93006388 */ /* 0x000fe20000000c00 */
[----:B------:R-:W-:-:S03]  /*1d80*/  LOP3.LUT P6, RZ, R136, 0x4, RZ, 0xc0, !PT ;  /* 0x0000000488ff7812 */ /* 0x000fc600078cc0ff */
[----:B------:R-:W-:Y:S01]  /*1d90*/  @P3 STS.128 [R147+0x3800], RZ ;  /* 0x003800ff93003388 */ /* 0x000fe20000000c00 */
[----:B------:R-:W-:-:S03]  /*1da0*/  SEL R106, R106, 0xffffffe0, !P6 ;  /* 0xffffffe06a6a7807 */ /* 0x000fc60007000000 */
[----:B------:R-:W-:Y:S01]  /*1db0*/  @!PT LDS RZ, [RZ] ;  /* 0x00000000fffff984 */ /* 0x000fe20000000800 */
[----:B------:R-:W-:Y:S01]  /*1dc0*/  @!PT LDS RZ, [RZ] ;  /* 0x00000000fffff984 */ /* 0x000fe20000000800 */
[----:B------:R-:W-:Y:S01]  /*1dd0*/  @!PT LDS RZ, [RZ] ;  /* 0x00000000fffff984 */ /* 0x000fe20000000800 */
[----:B------:R-:W-:Y:S02]  /*1de0*/  @!P3 LDGSTS.E.BYPASS.LTC128B.128 [R147+0x3800], desc[UR16][R4.64] ;  /* 0x038000000493bfae */ /* 0x000fe4000b981a10 */
[----:B------:R-:W-:Y:S02]  /*1df0*/  IMAD.IADD R98, R139, 0x1, R106 ;  /* 0x000000018b627824 */ /* 0x000fe400078e026a */
[----:B------:R-:W-:Y:S01]  /*1e00*/  @P2 STS.128 [R147+0x4000], RZ ;  /* 0x004000ff93002388 */ /* 0x000fe20000000c00 */
[----:B------:R-:W-:-:S03]  /*1e10*/  IMAD.IADD R102, R106, 0x1, R138 ;  /* 0x000000016a667824 */ /* 0x000fc600078e028a */
        /* <DEDUP_REMOVED lines=10> */
[----:B------:R-:W1:Y:S04]  /*1ec0*/  LDSM.16.M88.4 R8, [R138+0x1400] ;  /* 0x001400008a08783b */ /* 0x000e680000000200 */
[----:B---3--:R-:W2:Y:S04]  /*1ed0*/  LDSM.16.M88.4 R16, [R138+0x1000] ;  /* 0x001000008a10783b */ /* 0x008ea80000000200 */
[----:B------:R-:W-:Y:S04]  /*1ee0*/  LDSM.16.M88.4 R88, [R98] ;  /* 0x000000006258783b */ /* 0x000fe80000000200 */
[----:B------:R-:W3:Y:S04]  /*1ef0*/  LDSM.16.M88.4 R68, [R102+0x1400] ;  /* 0x001400006644783b */ /* 0x000ee80000000200 */
[----:B------:R-:W4:Y:S04]  /*1f00*/  LDSM.16.M88.4 R64, [R138+0x1800] ;  /* 0x001800008a40783b */ /* 0x000f280000000200 */
[----:B------:R-:W5:Y:S04]  /*1f10*/  LDSM.16.M88.4 R56, [R138+0x1c00] ;  /* 0x001c00008a38783b */ /* 0x000f680000000200 */
[----:B------:R-:W5:Y:S04]  /*1f20*/  LDSM.16.M88.4 R48, [R138+0x2000] ;  /* 0x002000008a30783b */ /* 0x000f680000000200 */
[----:B------:R-:W5:Y:S04]  /*1f30*/  LDSM.16.M88.4 R40, [R138+0x2400] ;  /* 0x002400008a28783b */ /* 0x000f680000000200 */
[----:B------:R-:W5:Y:S04]  /*1f40*/  LDSM.16.M88.4 R32, [R138+0x2800] ;  /* 0x002800008a20783b */ /* 0x000f680000000200 */
[----:B------:R-:W5:Y:S04]  /*1f50*/  LDSM.16.M88.4 R76, [R138+0x2c00] ;  /* 0x002c00008a4c783b */ /* 0x000f680000000200 */
[----:B------:R-:W5:Y:S01]  /*1f60*/  LDSM.16.M88.4 R72, [R102+0x1000] ;  /* 0x001000006648783b */ /* 0x000f620000000200 */
[C---:B-1----:R-:W-:Y:S03]  /*1f70*/  HMMA.16816.F32 R12, R24.reuse, R8, RZ ;  /* 0x00000008180c723c */ /* 0x042fe600000018ff */
[----:B------:R-:W-:Y:S04]  /*1f80*/  LDSM.16.M88.4 R92, [R102+0x1800] ;  /* 0x00180000665c783b */ /* 0x000fe80000000200 */
[----:B------:R-:W-:Y:S01]  /*1f90*/  LDSM.16.M88.4 R84, [R102+0x1c00] ;  /* 0x001c00006654783b */ /* 0x000fe20000000200 */
[C---:B------:R-:W-:Y:S03]  /*1fa0*/  HMMA.16816.F32 R8, R24.reuse, R10, RZ ;  /* 0x0000000a1808723c */ /* 0x040fe600000018ff */
[----:B------:R-:W-:Y:S04]  /*1fb0*/  LDSM.16.M88.4 R80, [R102+0x2000] ;  /* 0x002000006650783b */ /* 0x000fe80000000200 */
[----:B------:R-:W0:Y:S01]  /*1fc0*/  LDGDEPBAR ;  /* 0x00000000000079af */ /* 0x000e220000000000 */
[C---:B--2---:R-:W-:Y:S08]  /*1fd0*/  HMMA.16816.F32 R20, R24.reuse, R16, RZ ;  /* 0x000000101814723c */ /* 0x044ff000000018ff */
[----:B------:R-:W-:Y:S08]  /*1fe0*/  HMMA.16816.F32 R16, R24, R18, RZ ;  /* 0x000000121810723c */ /* 0x000ff000000018ff */
[C---:B---3--:R-:W-:Y:S08]  /*1ff0*/  HMMA.16816.F32 R12, R88.reuse, R68, R12 ;  /* 0x00000044580c723c */ /* 0x048ff0000000180c */
[----:B------:R-:W-:Y:S01]  /*2000*/  HMMA.16816.F32 R8, R88, R70, R8 ;  /* 0x000000465808723c */ /* 0x000fe20000001808 */
[----:B------:R-:W1:Y:S07]  /*2010*/  LDSM.16.M88.4 R68, [R102+0x2c00] ;  /* 0x002c00006644783b */ /* 0x000e6e0000000200 */
[C---:B----4-:R-:W-:Y:S08]  /*2020*/  HMMA.16816.F32 R4, R24.reuse, R64, RZ ;  /* 0x000000401804723c */ /* 0x050ff000000018ff */
        /* <DEDUP_REMOVED lines=13> */
[----:B------:R-:W-:Y:S01]  /*2100*/  HMMA.16816.F32 R16, R88, R74, R16 ;  /* 0x0000004a5810723c */ /* 0x000fe20000001810 */
[----:B------:R-:W3:Y:S01]  /*2110*/  LDSM.16.M88.4 R72, [R102+0x2800] ;  /* 0x002800006648783b */ /* 0x000ee20000000200 */
[----:B------:R-:W-:-:S06]  /*2120*/  DEPBAR.LE SB0, 0x0 ;  /* 0x000080000000791a */ /* 0x000fcc0000000000 */
[----:B-1----:R-:W-:Y:S01]  /*2130*/  HMMA.16816.F32 R28, R88, R68, R28 ;  /* 0x00000044581c723c */ /* 0x002fe2000000181c */
        /* <DEDUP_REMOVED lines=28> */
.L_x_3852:
        /* <DEDUP_REMOVED lines=60> */
.L_x_3853:
[C---:B------:R-:W-:Y:S01]  /*26c0*/  IMAD.SHL.U32 R69, R100.reuse, 0x40, RZ ;  /* 0x0000004064457824 */ /* 0x040fe200078e00ff */
[----:B------:R-:W-:Y:S01]  /*26d0*/  SHF.L.U64.HI R0, R100, 0x6, R101 ;  /* 0x0000000664007819 */ /* 0x000fe20000010265 */
[----:B------:R-:W-:Y:S01]  /*26e0*/  @!PT LDS RZ, [RZ] ;  /* 0x00000000fffff984 */ /* 0x000fe20000000800 */
[----:B------:R-:W-:Y:S01]  /*26f0*/  @!PT LDS RZ, [RZ] ;  /* 0x00000000fffff984 */ /* 0x000fe20000000800 */
[----:B------:R-:W-:Y:S01]  /*2700*/  @!PT LDS RZ, [RZ] ;  /* 0x00000000fffff984 */ /* 0x000fe20000000800 */
[----:B------:R1:W-:Y:S03]  /*2710*/  LDGSTS.E.BYPASS.LTC128B.128 [R147+0x1000], desc[UR16][R142.64] ;  /* 0x010000008e937fae */ /* 0x0003e6000b981a10 */
[----:B------:R-:W-:-:S04]  /*2720*/  IADD3 R70, P1, PT, R69, R142, RZ ;  /* 0x0000008e45467210 */ /* 0x000fc80007f3e0ff */
[----:B------:R-:W-:Y:S01]  /*2730*/  IADD3 R68, P2, PT, R70, R69, RZ ;  /* 0x0000004546447210 */ /* 0x000fe20007f5e0ff */
[----:B------:R-:W-:-:S03]  /*2740*/  IMAD.X R71, R0, 0x1, R143, P1 ;  /* 0x0000000100477824 */ /* 0x000fc600008e068f */
[----:B------:R-:W-:Y:S01]  /*2750*/  IADD3 R72, P1, PT, R68, R69, RZ ;  /* 0x0000004544487210 */ /* 0x000fe20007f3e0ff */
[--C-:B------:R-:W-:Y:S01]  /*2760*/  IMAD.X R69, R71, 0x1, R0.reuse, P2 ;  /* 0x0000000147457824 */ /* 0x100fe200010e0600 */
[----:B------:R1:W-:Y:S03]  /*2770*/  LDGSTS.E.BYPASS.LTC128B.128 [R147+0x1800], desc[UR16][R70.64] ;  /* 0x0180000046937fae */ /* 0x0003e6000b981a10 */
[----:B------:R-:W-:Y:S01]  /*2780*/  IMAD.X R73, R69, 0x1, R0, P1 ;  /* 0x0000000145497824 */ /* 0x000fe200008e0600 */
[----:B------:R1:W-:Y:S04]  /*2790*/  LDGSTS.E.BYPASS.LTC128B.128 [R147+0x2000], desc[UR16][R68.64] ;  /* 0x0200000044937fae */ /* 0x0003e8000b981a10 */
[----:B------:R1:W-:Y:S04]  /*27a0*/  LDGSTS.E.BYPASS.LTC128B.128 [R147+0x2800], desc[UR16][R72.64] ;  /* 0x0280000048937fae */ /* 0x0003e8000b981a10 */
[----:B------:R-:W0:Y:S02]  /*27b0*/  LDGDEPBAR ;  /* 0x00000000000079af */ /* 0x000e240000000000 */
.L_x_3851:
[----:B------:R-:W-:Y:S01]  /*27c0*/  IMAD.SHL.U32 R0, R136, 0x2, RZ ;  /* 0x0000000288007824 */ /* 0x000fe200078e00ff */
[----:B------:R-:W2:Y:S01]  /*27d0*/  LDCU UR4, c[0x0][0x45c] ;  /* 0x00008b80ff0477ac */ /* 0x000ea20008000800 */
[----:B------:R-:W-:Y:S01]  /*27e0*/  LOP3.LUT R137, R137, 0x120, R108, 0xf8, !PT ;  /* 0x0000012089897812 */ /* 0x000fe200078ef86c */
[----:B------:R-:W-:Y:S02]  /*27f0*/  IMAD.MOV.U32 R154, RZ, RZ, -0x1 ;  /* 0xffffffffff9a7424 */ /* 0x000fe400078e00ff */
[----:B------:R-:W-:Y:S02]  /*2800*/  LOP3.LUT R0, R0, 0x6, RZ, 0xc0, !PT ;  /* 0x0000000600007812 */ /* 0x000fe400078ec0ff */
[----:B------:R-:W-:-:S03]  /*2810*/  LEA R137, R137, UR5, 0x1 ;  /* 0x0000000589897c11 */ /* 0x000fc6000f8e08ff */
[----:B------:R-:W-:-:S04]  /*2820*/  IMAD R103, R3, 0x80, R0 ;  /* 0x0000008003677824 */ /* 0x000fc800078e0200 */
[C---:B------:R-:W-:Y:S02]  /*2830*/  VIADD R0, R103.reuse, 0xffffff80 ;  /* 0xffffff8067007836 */ /* 0x040fe40000000000 */
[----:B------:R-:W-:-:S03]  /*2840*/  VIADD R2, R103, 0xffffff81 ;  /* 0xffffff8167027836 */ /* 0x000fc60000000000 */
[CC--:B------:R-:W-:Y:S02]  /*2850*/  ISETP.GE.AND P5, PT, R0.reuse, R105.reuse, PT ;  /* 0x000000690000720c */ /* 0x0c0fe40003fa6270 */
[-C--:B------:R-:W-:Y:S01]  /*2860*/  ISETP.GE.AND P2, PT, R0, R104.reuse, PT ;  /* 0x000000680000720c */ /* 0x080fe20003f46270 */
[C---:B------:R-:W-:Y:S01]  /*2870*/  VIADD R0, R103.reuse, 0xffffff88 ;  /* 0xffffff8867007836 */ /* 0x040fe20000000000 */
[CC--:B------:R-:W-:Y:S02]  /*2880*/  ISETP.GE.AND P4, PT, R2.reuse, R105.reuse, PT ;  /* 0x000000690200720c */ /* 0x0c0fe40003f86270 */
[----:B------:R-:W-:Y:S01]  /*2890*/  ISETP.GE.AND P1, PT, R2, R104, PT ;  /* 0x000000680200720c */ /* 0x000fe20003f26270 */
[----:B------:R-:W-:Y:S01]  /*28a0*/  VIADD R2, R103, 0xffffff89 ;  /* 0xffffff8967027836 */ /* 0x000fe20000000000 */
[----:B------:R-:W-:Y:S02]  /*28b0*/  FSEL R83, R20, -INF , !P5 ;  /* 0xff80000014537808 */ /* 0x000fe40006800000 */
        /* <DEDUP_REMOVED lines=8> */
[----:B-1----:R-:W-:-:S02]  /*2940*/  FSEL R73, R23, -INF , !P1 ;  /* 0xff80000017497808 */ /* 0x002fc40004800000 */
[----:B------:R-:W-:Y:S01]  /*2950*/  FSEL R107, R16, -INF , !P3 ;  /* 0xff800000106b7808 */ /* 0x000fe20005800000 */
[C---:B------:R-:W-:Y:S01]  /*2960*/  VIADD R16, R103.reuse, 0xffffffd1 ;  /* 0xffffffd167107836 */ /* 0x040fe20000000000 */
[CC--:B------:R-:W-:Y:S02]  /*2970*/  ISETP.GE.AND P1, PT, R0.reuse, R105.reuse, PT ;  /* 0x000000690000720c */ /* 0x0c0fe40003f26270 */
[----:B------:R-:W-:Y:S01]  /*2980*/  ISETP.GE.AND P3, PT, R0, R104, PT ;  /* 0x000000680000720c */ /* 0x000fe20003f66270 */
[C---:B------:R-:W-:Y:S01]  /*2990*/  VIADD R0, R103.reuse, 0xffffff98 ;  /* 0xffffff9867007836 */ /* 0x040fe20000000000 */
[----:B------:R-:W-:Y:S01]  /*29a0*/  FSEL R77, R18, -INF , !P5 ;  /* 0xff800000124d7808 */ /* 0x000fe20006800000 */
[----:B------:R-:W-:Y:S01]  /*29b0*/  VIADD R18, R103, 0xffffffd0 ;  /* 0xffffffd067127836 */ /* 0x000fe20000000000 */
[----:B------:R-:W-:Y:S02]  /*29c0*/  FSEL R109, R17, -INF , !P2 ;  /* 0xff800000116d7808 */ /* 0x000fe40005000000 */
[----:B------:R-:W-:-:S02]  /*29d0*/  ISETP.GE.AND P5, PT, R2, R105, PT ;  /* 0x000000690200720c */ /* 0x000fc40003fa6270 */
[-C--:B------:R-:W-:Y:S01]  /*29e0*/  ISETP.GE.AND P2, PT, R2, R104.reuse, PT ;  /* 0x000000680200720c */ /* 0x080fe20003f46270 */
[----:B------:R-:W-:Y:S01]  /*29f0*/  VIADD R2, R103, 0xffffff99 ;  /* 0xffffff9967027836 */ /* 0x000fe20000000000 */
[----:B------:R-:W-:Y:S02]  /*2a00*/  FSEL R79, R19, -INF , !P4 ;  /* 0xff800000134f7808 */ /* 0x000fe40006000000 */
[----:B------:R-:W-:Y:S01]  /*2a10*/  FSEL R127, R12, -INF , !P1 ;  /* 0xff8000000c7f7808 */ /* 0x000fe20004800000 */
[C---:B------:R-:W-:Y:S01]  /*2a20*/  VIADD R12, R103.reuse, 0xffffffd9 ;  /* 0xffffffd9670c7836 */ /* 0x040fe20000000000 */
[C---:B------:R-:W-:Y:S02]  /*2a30*/  ISETP.GE.AND P4, PT, R0.reuse, R105, PT ;  /* 0x000000690000720c */ /* 0x040fe40003f86270 */
[----:B------:R-:W-:Y:S01]  /*2a40*/  ISETP.GE.AND P1, PT, R0, R104, PT ;  /* 0x000000680000720c */ /* 0x000fe20003f26270 */
[C---:B------:R-:W-:Y:S01]  /*2a50*/  VIADD R0, R103.reuse, 0xffffffa0 ;  /* 0xffffffa067007836 */ /* 0x040fe20000000000 */
[----:B------:R-:W-:Y:S01]  /*2a60*/  FSEL R81, R14, -INF , !P3 ;  /* 0xff8000000e517808 */ /* 0x000fe20005800000 */
[----:B------:R-:W-:Y:S01]  /*2a70*/  VIADD R14, R103, 0xffffffd8 ;  /* 0xffffffd8670e7836 */ /* 0x000fe20000000000 */
        /* <DEDUP_REMOVED lines=15> */
[----:B------:R-:W-:Y:S01]  /*2b70*/  FSEL R71, R11, -INF , !P5 ;  /* 0xff8000000b477808 */ /* 0x000fe20006800000 */
[C---:B------:R-:W-:Y:S01]  /*2b80*/  VIADD R11, R103.reuse, 0xffffffe0 ;  /* 0xffffffe0670b7836 */ /* 0x040fe20000000000 */
[----:B------:R-:W-:Y:S01]  /*2b90*/  FSEL R121, R4, -INF , !P2 ;  /* 0xff80000004797808 */ /* 0x000fe20005000000 */
[C---:B------:R-:W-:Y:S01]  /*2ba0*/  VIADD R4, R103.reuse, 0xfffffff1 ;  /* 0xfffffff167047836 */ /* 0x040fe20000000000 */
[C---:B------:R-:W-:Y:S02]  /*2bb0*/  ISETP.GE.AND P5, PT, R0.reuse, R105, PT ;  /* 0x000000690000720c */ /* 0x040fe40003fa6270 */
[----:B------:R-:W-:Y:S01]  /*2bc0*/  ISETP.GE.AND P2, PT, R0, R104, PT ;  /* 0x000000680000720c */ /* 0x000fe20003f46270 */
[----:B------:R-:W-:Y:S01]  /*2bd0*/  VIADD R0, R103, 0xffffffb0 ;  /* 0xffffffb067007836 */ /* 0x000fe20000000000 */
[----:B------:R-:W-:-:S02]  /*2be0*/  FMNMX3.FTZ R20, R83, R89, R107, !PT ;  /* 0x0000005953147276 */ /* 0x000fc4000781006b */
[----:B------:R-:W-:Y:S01]  /*2bf0*/  FSEL R119, R6, -INF , !P4 ;  /* 0xff80000006777808 */ /* 0x000fe20006000000 */
[----:B------:R-:W-:Y:S01]  /*2c00*/  VIADD R6, R103, 0xffffffe9 ;  /* 0xffffffe967067836 */ /* 0x000fe20000000000 */
[----:B------:R-:W-:Y:S01]  /*2c10*/  FSEL R125, R5, -INF , !P1 ;  /* 0xff800000057d7808 */ /* 0x000fe20004800000 */
[C---:B------:R-:W-:Y:S01]  /*2c20*/  VIADD R5, R103.reuse, 0xfffffff0 ;  /* 0xfffffff067057836 */ /* 0x040fe20000000000 */
[C---:B------:R-:W-:Y:S02]  /*2c30*/  ISETP.GE.AND P4, PT, R2.reuse, R105, PT ;  /* 0x000000690200720c */ /* 0x040fe40003f86270 */
[----:B------:R-:W-:Y:S01]  /*2c40*/  ISETP.GE.AND P1, PT, R2, R104, PT ;  /* 0x000000680200720c */ /* 0x000fe20003f26270 */
[----:B------:R-:W-:Y:S01]  /*2c50*/  VIADD R2, R103, 0xffffffb1 ;  /* 0xffffffb167027836 */ /* 0x000fe20000000000 */
[----:B------:R-:W-:Y:S02]  /*2c60*/  FMNMX3.FTZ R20, R20, R109, R127, !PT ;  /* 0x0000006d14147276 */ /* 0x000fe4000781007f */
[----:B------:R-:W-:Y:S01]  /*2c70*/  FSEL R161, R7, -INF , !P3 ;  /* 0xff80000007a17808 */ /* 0x000fe20005800000 */
[----:B------:R-:W-:Y:S01]  /*2c80*/  VIADD R7, R103, 0xffffffe8 ;  /* 0xffffffe867077836 */ /* 0x000fe20000000000 */
[----:B------:R-:W-:-:S02]  /*2c90*/  FSEL R165, R64, -INF , !P5 ;  /* 0xff80000040a57808 */ /* 0x000fc40006800000 */
[C---:B------:R-:W-:Y:S02]  /*2ca0*/  ISETP.GE.AND P3, PT, R0.reuse, R105, PT ;  /* 0x000000690000720c */ /* 0x040fe40003f66270 */
[----:B------:R-:W-:Y:S01]  /*2cb0*/  ISETP.GE.AND P5, PT, R0, R104, PT ;  /* 0x000000680000720c */ /* 0x000fe20003fa6270 */
[----:B------:R-:W-:Y:S01]  /*2cc0*/  VIADD R0, R103, 0xffffffb8 ;  /* 0xffffffb867007836 */ /* 0x000fe20000000000 */
[----:B------:R-:W-:Y:S02]  /*2cd0*/  FSEL R163, R66, -INF , !P2 ;  /* 0xff80000042a37808 */ /* 0x000fe40005000000 */
[----:B------:R-:W-:Y:S02]  /*2ce0*/  FSEL R64, R65, -INF , !P4 ;  /* 0xff80000041407808 */ /* 0x000fe40006000000 */
[----:B------:R-:W-:Y:S02]  /*2cf0*/  FMNMX3.FTZ R20, R20, R13, R8, !PT ;  /* 0x0000000d14147276 */ /* 0x000fe40007810008 */
        /* <DEDUP_REMOVED lines=8> */
[----:B------:R-:W-:-:S02]  /*2d80*/  FMNMX3.FTZ R20, R20, R9, R121, !PT ;  /* 0x0000000914147276 */ /* 0x000fc40007810079 */
[----:B------:R-:W-:Y:S02]  /*2d90*/  FSEL R133, R62, -INF , !P5 ;  /* 0xff8000003e857808 */ /* 0x000fe40006800000 */
[----:B------:R-:W-:Y:S02]  /*2da0*/  FSEL R135, R61, -INF , !P2 ;  /* 0xff8000003d877808 */ /* 0x000fe40005000000 */
[C---:B------:R-:W-:Y:S02]  /*2db0*/  ISETP.GE.AND P5, PT, R2.reuse, R105, PT ;  /* 0x000000690200720c */ /* 0x040fe40003fa6270 */
[----:B------:R-:W-:Y:S01]  /*2dc0*/  ISETP.GE.AND P2, PT, R2, R104, PT ;  /* 0x000000680200720c */ /* 0x000fe20003f46270 */
[----:B------:R-:W-:Y:S01]  /*2dd0*/  VIADD R2, R103, 0xffffffc1 ;  /* 0xffffffc167027836 */ /* 0x000fe20000000000 */
[----:B------:R-:W-:Y:S02]  /*2de0*/  FMNMX3.FTZ R20, R20, R125, R165, !PT ;  /* 0x0000007d14147276 */ /* 0x000fe400078100a5 */
[----:B------:R-:W-:-:S02]  /*2df0*/  FSEL R149, R63, -INF , !P4 ;  /* 0xff8000003f957808 */ /* 0x000fc40006000000 */
[----:B------:R-:W-:Y:S02]  /*2e00*/  FSEL R151, R56, -INF , !P1 ;  /* 0xff80000038977808 */ /* 0x000fe40004800000 */
[C---:B------:R-:W-:Y:S02]  /*2e10*/  ISETP.GE.AND P4, PT, R0.reuse, R105, PT ;  /* 0x000000690000720c */ /* 0x040fe40003f86270 */
[----:B------:R-:W-:Y:S01]  /*2e20*/  ISETP.GE.AND P1, PT, R0, R104, PT ;  /* 0x000000680000720c */ /* 0x000fe20003f26270 */
[----:B------:R-:W-:Y:S01]  /*2e30*/  VIADD R0, R103, 0xffffffc8 ;  /* 0xffffffc867007836 */ /* 0x000fe20000000000 */
[----:B------:R-:W-:Y:S02]  /*2e40*/  FSEL R155, R58, -INF , !P3 ;  /* 0xff8000003a9b7808 */ /* 0x000fe40005800000 */
[----:B------:R-:W-:Y:S02]  /*2e50*/  FSEL R157, R57, -INF , !P5 ;  /* 0xff800000399d7808 */ /* 0x000fe40006800000 */
[----:B------:R-:W-:-:S02]  /*2e60*/  FMNMX3.FTZ R20, R20, R64, R131, !PT ;  /* 0x0000004014147276 */ /* 0x000fc40007810083 */
[CC--:B------:R-:W-:Y:S02]  /*2e70*/  ISETP.GE.AND P3, PT, R2.reuse, R105.reuse, PT ;  /* 0x000000690200720c */ /* 0x0c0fe40003f66270 */
[----:B------:R-:W-:Y:S01]  /*2e80*/  ISETP.GE.AND P5, PT, R2, R104, PT ;  /* 0x000000680200720c */ /* 0x000fe20003fa6270 */
[----:B------:R-:W-:Y:S01]  /*2e90*/  VIADD R2, R103, 0xffffffc9 ;  /* 0xffffffc967027836 */ /* 0x000fe20000000000 */
[----:B------:R-:W-:Y:S02]  /*2ea0*/  FSEL R129, R59, -INF , !P2 ;  /* 0xff8000003b817808 */ /* 0x000fe40005000000 */
[----:B------:R-:W-:Y:S02]  /*2eb0*/  ISETP.GE.AND P2, PT, R0, R105, PT ;  /* 0x000000690000720c */ /* 0x000fe40003f46270 */
[----:B------:R-:W-:Y:S02]  /*2ec0*/  FSEL R93, R52, -INF , !P4 ;  /* 0xff800000345d7808 */ /* 0x000fe40006000000 */
[----:B------:R-:W-:-:S02]  /*2ed0*/  FMNMX3.FTZ R20, R20, R135, R151, !PT ;  /* 0x0000008714147276 */ /* 0x000fc40007810097 */
[----:B------:R-:W-:Y:S02]  /*2ee0*/  FSEL R95, R54, -INF , !P1 ;  /* 0xff800000365f7808 */ /* 0x000fe40004800000 */
[-C--:B------:R-:W-:Y:S02]  /*2ef0*/  ISETP.GE.AND P1, PT, R2, R105.reuse, PT ;  /* 0x000000690200720c */ /* 0x080fe40003f26270 */
[----:B------:R-:W-:Y:S02]  /*2f00*/  FSEL R111, R55, -INF , !P5 ;  /* 0xff800000376f7808 */ /* 0x000fe40006800000 */
[----:B------:R-:W-:Y:S02]  /*2f10*/  FSEL R99, R53, -INF , !P3 ;  /* 0xff80000035637808 */ /* 0x000fe40005800000 */
[----:B------:R-:W-:Y:S02]  /*2f20*/  ISETP.GE.AND P5, PT, R18, R105, PT ;  /* 0x000000691200720c */ /* 0x000fe40003fa6270 */
[----:B------:R-:W-:-:S02]  /*2f30*/  FSEL R113, R48, -INF , !P2 ;  /* 0xff80000030717808 */ /* 0x000fc40005000000 */
[----:B------:R-:W-:Y:S02]  /*2f40*/  FMNMX3.FTZ R20, R20, R157, R93, !PT ;  /* 0x0000009d14147276 */ /* 0x000fe4000781005d */
[----:B------:R-:W-:Y:S02]  /*2f50*/  FSEL R115, R49, -INF , !P1 ;  /* 0xff80000031737808 */ /* 0x000fe40004800000 */
[----:B------:R-:W-:Y:S02]  /*2f60*/  FSEL R49, R44, -INF , !P5 ;  /* 0xff8000002c317808 */ /* 0x000fe40006800000 */
[----:B------:R-:W-:Y:S02]  /*2f70*/  FMNMX3.FTZ R20, R20, R99, R113, !PT ;  /* 0x0000006314147276 */ /* 0x000fe40007810071 */
[-C--:B------:R-:W-:Y:S02]  /*2f80*/  ISETP.GE.AND P2, PT, R16, R105.reuse, PT ;  /* 0x000000691000720c */ /* 0x080fe40003f46270 */
[----:B------:R-:W-:-:S02]  /*2f90*/  ISETP.GE.AND P1, PT, R14, R105, PT ;  /* 0x000000690e00720c */ /* 0x000fc40003f26270 */
[----:B------:R-:W-:Y:S02]  /*2fa0*/  FMNMX3.FTZ R22, R20, R115, R49, !PT ;  /* 0x0000007314167276 */ /* 0x000fe40007810031 */
[----:B------:R-:W-:Y:S02]  /*2fb0*/  FMNMX3.FTZ R20, R75, R73, R77, !PT ;  /* 0x000000494b147276 */ /* 0x000fe4000781004d */
[-C--:B------:R-:W-:Y:S02]  /*2fc0*/  ISETP.GE.AND P5, PT, R12, R105.reuse, PT ;  /* 0x000000690c00720c */ /* 0x080fe40003fa6270 */
[----:B------:R-:W-:Y:S02]  /*2fd0*/  FSEL R45, R45, -INF , !P2 ;  /* 0xff8000002d2d7808 */ /* 0x000fe40005000000 */
[----:B------:R-:W-:Y:S02]  /*2fe0*/  ISETP.GE.AND P2, PT, R11, R105, PT ;  /* 0x000000690b00720c */ /* 0x000fe40003f46270 */
[----:B------:R-:W-:-:S02]  /*2ff0*/  FSEL R55, R40, -INF , !P1 ;  /* 0xff80000028377808 */ /* 0x000fc40004800000 */
[----:B------:R-:W-:Y:S02]  /*3000*/  ISETP.GE.AND P1, PT, R10, R105, PT ;  /* 0x000000690a00720c */ /* 0x000fe40003f26270 */
[----:B------:R-:W-:Y:S02]  /*3010*/  FMNMX3.FTZ R20, R20, R79, R81, !PT ;  /* 0x0000004f14147276 */ /* 0x000fe40007810051 */
[----:B------:R-:W-:Y:S02]  /*3020*/  FSEL R59, R41, -INF , !P5 ;  /* 0xff800000293b7808 */ /* 0x000fe40006800000 */
[----:B------:R-:W-:Y:S02]  /*3030*/  ISETP.GE.AND P5, PT, R7, R105, PT ;  /* 0x000000690700720c */ /* 0x000fe40003fa6270 */
[----:B------:R-:W-:Y:S02]  /*3040*/  FSEL R61, R36, -INF , !P2 ;  /* 0xff800000243d7808 */ /* 0x000fe40005000000 */
[----:B------:R-:W-:-:S02]  /*3050*/  FMNMX3.FTZ R22, R22, R45, R55, !PT ;  /* 0x0000002d16167276 */ /* 0x000fc40007810037 */
[-C--:B------:R-:W-:Y:S01]  /*3060*/  ISETP.GE.AND P4, PT, R0, R104.reuse, PT ;  /* 0x000000680000720c */ /* 0x080fe20003f86270 */
[C---:B------:R-:W-:Y:S01]  /*3070*/  VIADD R0, R103.reuse, 0xfffffff9 ;  /* 0xfffffff967007836 */ /* 0x040fe20000000000 */
[----:B------:R-:W-:Y:S01]  /*3080*/  ISETP.GE.AND P3, PT, R2, R104, PT ;  /* 0x000000680200720c */ /* 0x000fe20003f66270 */
[----:B------:R-:W-:Y:S01]  /*3090*/  VIADD R2, R103, 0xfffffff8 ;  /* 0xfffffff867027836 */ /* 0x000fe20000000000 */
[----:B------:R-:W-:Y:S02]  /*30a0*/  FSEL R63, R37, -INF , !P1 ;  /* 0xff800000253f7808 */ /* 0x000fe40004800000 */
[----:B------:R-:W-:Y:S02]  /*30b0*/  FMNMX3.FTZ R20, R20, R15, R69, !PT ;  /* 0x0000000f14147276 */ /* 0x000fe40007810045 */
[-C--:B------:R-:W-:Y:S02]  /*30c0*/  ISETP.GE.AND P2, PT, R6, R105.reuse, PT ;  /* 0x000000690600720c */ /* 0x080fe40003f46270 */
[----:B------:R-:W-:-:S02]  /*30d0*/  ISETP.GE.AND P1, PT, R5, R105, PT ;  /* 0x000000690500720c */ /* 0x000fc40003f26270 */
[----:B------:R-:W-:Y:S02]  /*30e0*/  FSEL R53, R32, -INF , !P5 ;  /* 0xff80000020357808 */ /* 0x000fe40006800000 */
[----:B------:R-:W-:Y:S02]  /*30f0*/  FMNMX3.FTZ R22, R22, R59, R61, !PT ;  /* 0x0000003b16167276 */ /* 0x000fe4000781003d */
[----:B------:R-:W-:Y:S02]  /*3100*/  FMNMX3.FTZ R20, R20, R71, R119, !PT ;  /* 0x0000004714147276 */ /* 0x000fe40007810077 */
[----:B------:R-:W-:Y:S02]  /*3110*/  FSEL R57, R33, -INF , !P2 ;  /* 0xff80000021397808 */ /* 0x000fe40005000000 */
[----:B------:R-:W-:Y:S02]  /*3120*/  FSEL R37, R28, -INF , !P1 ;  /* 0xff8000001c257808 */ /* 0x000fe40004800000 */
[----:B------:R-:W-:-:S02]  /*3130*/  ISETP.GE.AND P5, PT, R4, R105, PT ;  /* 0x000000690400720c */ /* 0x000fc40003fa6270 */
[-C--:B------:R-:W-:Y:S02]  /*3140*/  ISETP.GE.AND P2, PT, R2, R105.reuse, PT ;  /* 0x000000690200720c */ /* 0x080fe40003f46270 */
[----:B------:R-:W-:Y:S02]  /*3150*/  ISETP.GE.AND P1, PT, R0, R105, PT ;  /* 0x000000690000720c */ /* 0x000fe40003f26270 */
[----:B------:R-:W-:Y:S02]  /*3160*/  FMNMX3.FTZ R22, R22, R63, R53, !PT ;  /* 0x0000003f16167276 */ /* 0x000fe40007810035 */
[----:B------:R-:W-:Y:S02]  /*3170*/  FMNMX3.FTZ R20, R20, R161, R163, !PT ;  /* 0x000000a114147276 */ /* 0x000fe400078100a3 */
[----:B------:R-:W-:Y:S02]  /*3180*/  FSEL R17, R29, -INF , !P5 ;  /* 0xff8000001d117808 */ /* 0x000fe40006800000 */
[----:B------:R-:W-:-:S02]  /*3190*/  FSEL R19, R24, -INF , !P2 ;  /* 0xff80000018137808 */ /* 0x000fc40005000000 */
[----:B------:R-:W-:Y:S02]  /*31a0*/  FMNMX3.FTZ R22, R22, R57, R37, !PT ;  /* 0x0000003916167276 */ /* 0x000fe40007810025 */
[----:B------:R-:W-:Y:S02]  /*31b0*/  FSEL R25, R25, -INF , !P1 ;  /* 0xff80000019197808 */ /* 0x000fe40004800000 */
[----:B------:R-:W-:Y:S02]  /*31c0*/  ISETP.GE.AND P1, PT, R16, R104, PT ;  /* 0x000000681000720c */ /* 0x000fe40003f26270 */
[----:B------:R-:W-:Y:S02]  /*31d0*/  FMNMX3.FTZ R16, R20, R159, R133, !PT ;  /* 0x0000009f14107276 */ /* 0x000fe40007810085 */
[----:B------:R-:W-:Y:S02]  /*31e0*/  FMNMX3.FTZ R22, R22, R17, R19, !PT ;  /* 0x0000001116167276 */ /* 0x000fe40007810013 */
[----:B------:R-:W-:-:S02]  /*31f0*/  FMNMX3.FTZ R16, R16, R149, R155, !PT ;  /* 0x0000009510107276 */ /* 0x000fc4000781009b */
[----:B------:R-:W-:Y:S02]  /*3200*/  ISETP.GE.AND P5, PT, R14, R104, PT ;  /* 0x000000680e00720c */ /* 0x000fe40003fa6270 */
[----:B------:R-:W-:Y:S01]  /*3210*/  FMNMX.FTZ R14, R25, R22, !PT ;  /* 0x00000016190e7209 */ /* 0x000fe20007810000 */
[----:B------:R-:W-:Y:S01]  /*3220*/  IMAD.IADD R22, R106, 0x1, R137 ;  /* 0x000000016a167824 */ /* 0x000fe200078e0289 */
[----:B------:R-:W-:Y:S02]  /*3230*/  ISETP.GE.AND P2, PT, R18, R104, PT ;  /* 0x000000681200720c */ /* 0x000fe40003f46270 */
[----:B------:R-:W-:Y:S01]  /*3240*/  FSEL R123, R50, -INF , !P4 ;  /* 0xff800000327b7808 */ /* 0x000fe20006000000 */
[----:B------:R-:W1:Y:S01]  /*3250*/  SHFL.BFLY PT, R21, R14, 0x2, 0x1f ;  /* 0x0c401f000e157f89 */ /* 0x000e6200000e0000 */
[----:B------:R-:W-:Y:S02]  /*3260*/  FMNMX3.FTZ R16, R16, R129, R95, !PT ;  /* 0x0000008110107276 */ /* 0x000fe4000781005f */
        /* <DEDUP_REMOVED lines=27> */
[----:B-1----:R-:W-:Y:S02]  /*3420*/  FMNMX.FTZ R14, R14, R21, !PT ;  /* 0x000000150e0e7209 */ /* 0x002fe40007810000 */
[----:B------:R-:W-:Y:S02]  /*3430*/  FSEL R21, R27, -INF , !P1 ;  /* 0xff8000001b157808 */ /* 0x000fe40004800000 */
[----:B------:R-:W-:Y:S01]  /*3440*/  FMNMX3.FTZ R16, R16, R31, R23, !PT ;  /* 0x0000001f10107276 */ /* 0x000fe20007810017 */
[----:B------:R-:W1:Y:S03]  /*3450*/  SHFL.BFLY PT, R5, R14, 0x1, 0x1f ;  /* 0x0c201f000e057f89 */ /* 0x000e6600000e0000 */
[----:B------:R-:W-:-:S05]  /*3460*/  FMNMX.FTZ R7, R21, R16, !PT ;  /* 0x0000001015077209 */ /* 0x000fca0007810000 */
[----:B------:R-:W3:Y:S01]  /*3470*/  SHFL.BFLY PT, R4, R7, 0x2, 0x1f ;  /* 0x0c401f0007047f89 */ /* 0x000ee200000e0000 */
[----:B-1----:R-:W-:-:S04]  /*3480*/  FMNMX.FTZ R2, R14, R5, !PT ;  /* 0x000000050e027209 */ /* 0x002fc80007810000 */
[C---:B------:R-:W-:Y:S01]  /*3490*/  FSETP.NEU.FTZ.AND P1, PT, R2.reuse, -INF , PT ;  /* 0xff8000000200780b */ /* 0x040fe20003f3d000 */
[----:B--2---:R-:W-:Y:S01]  /*34a0*/  FMUL.FTZ R24, R2, UR4 ;  /* 0x0000000402187c20 */ /* 0x004fe20008410000 */
[----:B---3--:R-:W-:-:S04]  /*34b0*/  FMNMX.FTZ R4, R7, R4, !PT ;  /* 0x0000000407047209 */ /* 0x008fc80007810000 */
[----:B------:R-:W-:Y:S01]  /*34c0*/  FSEL R24, R24, RZ, P1 ;  /* 0x000000ff18187208 */ /* 0x000fe20000800000 */
[----:B------:R-:W1:Y:S04]  /*34d0*/  SHFL.BFLY PT, R5, R4, 0x1, 0x1f ;  /* 0x0c201f0004057f89 */ /* 0x000e6800000e0000 */
        /* <DEDUP_REMOVED lines=22> */
[----:B-1----:R-:W-:Y:S01]  /*3640*/  FMNMX.FTZ R0, R4, R5, !PT ;  /* 0x0000000504007209 */ /* 0x002fe20007810000 */
[----:B------:R-:W1:Y:S01]  /*3650*/  MUFU.EX2 R34, R34 ;  /* 0x0000002200227308 */ /* 0x000e620000000800 */
[----:B------:R-:W-:Y:S01]  /*3660*/  LDSM.16.MT88.4 R4, [R22+0x3000] ;  /* 0x003000001604783b */ /* 0x000fe20000004200 */
[--C-:B------:R-:W-:Y:S01]  /*3670*/  FFMA.FTZ R64, R59, UR4, -R24.reuse ;  /* 0x000000043b407c23 */ /* 0x100fe20008010818 */
[C---:B------:R-:W-:Y:S01]  /*3680*/  FSETP.NEU.FTZ.AND P1, PT, R0.reuse, -INF , PT ;  /* 0xff8000000000780b */ /* 0x040fe20003f3d000 */
[----:B------:R-:W-:Y:S01]  /*3690*/  FMUL.FTZ R20, R0, UR4 ;  /* 0x0000000400147c20 */ /* 0x000fe20008410000 */
[--C-:B------:R-:W-:Y:S01]  /*36a0*/  FFMA.FTZ R45, R61, UR4, -R24.reuse ;  /* 0x000000043d2d7c23 */ /* 0x100fe20008010818 */
[----:B------:R-:W-:-:S02]  /*36b0*/  FFMA.FTZ R62, R63, UR4, -R24 ;  /* 0x000000043f3e7c23 */ /* 0x000fc40008010818 */
[----:B------:R-:W2:Y:S01]  /*36c0*/  MUFU.EX2 R89, R89 ;  /* 0x0000005900597308 */ /* 0x000ea20000000800 */
[----:B------:R-:W-:-:S05]  /*36d0*/  FSEL R20, R20, RZ, P1 ;  /* 0x000000ff14147208 */ /* 0x000fca0000800000 */
        /* <DEDUP_REMOVED lines=9> */
[--C-:B------:R-:W-:Y:S01]  /*3770*/  FFMA.FTZ R18, R71, UR4, -R20.reuse ;  /* 0x0000000447127c23 */ /* 0x100fe20008010814 */
[----:B-1----:R-:W-:Y:S01]  /*3780*/  F2FP.F16.F32.PACK_AB R80, R34, R91 ;  /* 0x0000005b2250723e */ /* 0x002fe200000000ff */
[----:B------:R-:W1:Y:S01]  /*3790*/  LDSM.16.MT88.4 R12, [R137+0x3400] ;  /* 0x00340000890c783b */ /* 0x000e620000004200 */
[----:B--2---:R-:W-:Y:S01]  /*37a0*/  F2FP.F16.F32.PACK_AB R82, R32, R89 ;  /* 0x000000592052723e */ /* 0x004fe200000000ff */
[--C-:B------:R-:W-:Y:S01]  /*37b0*/  FFMA.FTZ R125, R119, UR4, -R20.reuse ;  /* 0x00000004777d7c23 */ /* 0x100fe20008010814 */
[----:B------:R-:W2:Y:S01]  /*37c0*/  MUFU.EX2 R109, R109 ;  /* 0x0000006d006d7308 */ /* 0x000ea20000000800 */
[--C-:B------:R-:W-:Y:S01]  /*37d0*/  FFMA.FTZ R42, R161, UR4, -R20.reuse ;  /* 0x00000004a12a7c23 */ /* 0x100fe20008010814 */
[--C-:B------:R-:W-:Y:S01]  /*37e0*/  FFMA.FTZ R119, R163, UR4, -R20.reuse ;  /* 0x00000004a3777c23 */ /* 0x100fe20008010814 */
[----:B------:R-:W-:Y:S01]  /*37f0*/  FFMA.FTZ R38, R159, UR4, -R20 ;  /* 0x000000049f267c23 */ /* 0x000fe20008010814 */
[--C-:B------:R-:W-:Y:S01]  /*3800*/  FFMA.FTZ R159, R131, UR4, -R24.reuse ;  /* 0x00000004839f7c23 */ /* 0x100fe20008010818 */
[----:B------:R-:W-:Y:S01]  /*3810*/  FFMA.FTZ R131, R157, UR4, -R24 ;  /* 0x000000049d837c23 */ /* 0x000fe20008010818 */
        /* <DEDUP_REMOVED lines=11> */
[----:B--2---:R-:W-:Y:S01]  /*38d0*/  F2FP.F16.F32.PACK_AB R81, R109, R36 ;  /* 0x000000246d51723e */ /* 0x004fe200000000ff */
[----:B------:R-:W-:Y:S01]  /*38e0*/  FFMA.FTZ R49, R55, UR4, -R24 ;  /* 0x0000000437317c23 */ /* 0x000fe20008010818 */
[--C-:B------:R-:W-:Y:S01]  /*38f0*/  FFMA.FTZ R86, R51, UR4, -R20.reuse ;  /* 0x0000000433567c23 */ /* 0x100fe20008010814 */
[--C-:B------:R-:W-:Y:S01]  /*3900*/  FFMA.FTZ R55, R87, UR4, -R20.reuse ;  /* 0x0000000457377c23 */ /* 0x100fe20008010814 */
[--C-:B------:R-:W-:Y:S01]  /*3910*/  FFMA.FTZ R51, R65, UR4, -R20.reuse ;  /* 0x0000000441337c23 */ /* 0x100fe20008010814 */
[--C-:B------:R-:W-:Y:S01]  /*3920*/  FFMA.FTZ R84, R85, UR4, -R20.reuse ;  /* 0x0000000455547c23 */ /* 0x100fe20008010814 */
[----:B------:R-:W-:Y:S01]  /*3930*/  FADD.FTZ R36, R36, R109 ;  /* 0x0000006d24247221 */ /* 0x000fe20000010000 */
[----:B------:R-:W-:Y:S01]  /*3940*/  MUFU.EX2 R47, R47 ;  /* 0x0000002f002f7308 */ /* 0x000fe20000000800 */
[--C-:B------:R-:W-:Y:S01]  /*3950*/  FFMA.FTZ R39, R39, UR4, -R20.reuse ;  /* 0x0000000427277c23 */ /* 0x100fe20008010814 */
[--C-:B------:R-:W-:Y:S01]  /*3960*/  FFMA.FTZ R41, R41, UR4, -R20.reuse ;  /* 0x0000000429297c23 */ /* 0x100fe20008010814 */
[----:B------:R-:W-:Y:S01]  /*3970*/  FFMA.FTZ R33, R33, UR4, -R20 ;  /* 0x0000000421217c23 */ /* 0x000fe20008010814 */
[----:B------:R-:W-:Y:S01]  /*3980*/  FFMA.FTZ R157, R25, UR4, -R24 ;  /* 0x00000004199d7c23 */ /* 0x000fe20008010818 */
[--C-:B------:R-:W-:Y:S01]  /*3990*/  FFMA.FTZ R25, R31, UR4, -R20.reuse ;  /* 0x000000041f197c23 */ /* 0x100fe20008010814 */
[--C-:B------:R-:W-:Y:S01]  /*39a0*/  FFMA.FTZ R23, R23, UR4, -R20.reuse ;  /* 0x0000000417177c23 */ /* 0x100fe20008010814 */
[----:B------:R-:W-:Y:S01]  /*39b0*/  FFMA.FTZ R156, R21, UR4, -R20 ;  /* 0x00000004159c7c23 */ /* 0x000fe20008010814 */
[----:B------:R-:W2:Y:S01]  /*39c0*/  MUFU.EX2 R28, R28 ;  /* 0x0000001c001c7308 */ /* 0x000ea20000000800 */
[----:B----4-:R-:W-:Y:S01]  /*39d0*/  F2FP.F16.F32.PACK_AB R83, R30, R107 ;  /* 0x0000006b1e53723e */ /* 0x010fe200000000ff */
[----:B------:R-:W-:Y:S01]  /*39e0*/  FADD.FTZ R107, R107, R36 ;  /* 0x000000246b6b7221 */ /* 0x000fe20000010000 */
[----:B------:R-:W-:-:S05]  /*39f0*/  FFMA.FTZ R36, R19, UR4, -R24 ;  /* 0x0000000413247c23 */ /* 0x000fca0008010818 */
[----:B------:R-:W-:Y:S01]  /*3a00*/  MUFU.EX2 R27, R27 ;  /* 0x0000001b001b7308 */ /* 0x000fe20000000800 */
[C---:B---3--:R-:W-:Y:S07]  /*3a10*/  HMMA.16816.F32 R68, R80.reuse, R72, RZ ;  /* 0x000000485044723c */ /* 0x048fee00000018ff */
[----:B------:R-:W3:Y:S01]  /*3a20*/  MUFU.EX2 R16, R16 ;  /* 0x0000001000107308 */ /* 0x000ee20000000800 */
[C---:B------:R-:W-:Y:S07]  /*3a30*/  HMMA.16816.F32 R72, R80.reuse, R74, RZ ;  /* 0x0000004a5048723c */ /* 0x040fee00000018ff */
[----:B------:R-:W-:Y:S01]  /*3a40*/  MUFU.EX2 R67, R67 ;  /* 0x0000004300437308 */ /* 0x000fe20000000800 */
[----:B------:R-:W-:Y:S01]  /*3a50*/  HMMA.16816.F32 R76, R80, R4, RZ ;  /* 0x00000004504c723c */ /* 0x000fe200000018ff */
[----:B--2---:R-:W-:-:S06]  /*3a60*/  F2FP.F16.F32.PACK_AB R4, R28, R47 ;  /* 0x0000002f1c04723e */ /* 0x004fcc00000000ff */
[----:B------:R-:W2:Y:S01]  /*3a70*/  MUFU.EX2 R26, R26 ;  /* 0x0000001a001a7308 */ /* 0x000ea20000000800 */
[----:B------:R-:W-:Y:S01]  /*3a80*/  HMMA.16816.F32 R80, R80, R6, RZ ;  /* 0x000000065050723c */ /* 0x000fe200000018ff */
[----:B---3--:R-:W-:-:S06]  /*3a90*/  F2FP.F16.F32.PACK_AB R6, R16, R27 ;  /* 0x0000001b1006723e */ /* 0x008fcc00000000ff */
[----:B------:R-:W-:Y:S08]  /*3aa0*/  MUFU.EX2 R43, R43 ;  /* 0x0000002b002b7308 */ /* 0x000ff00000000800 */
[----:B------:R-:W3:Y:S01]  /*3ab0*/  MUFU.EX2 R18, R18 ;  /* 0x0000001200127308 */ /* 0x000ee20000000800 */
[----:B--2---:R-:W-:-:S07]  /*3ac0*/  F2FP.F16.F32.PACK_AB R5, R26, R67 ;  /* 0x000000431a05723e */ /* 0x004fce00000000ff */
[----:B------:R-:W-:Y:S08]  /*3ad0*/  MUFU.EX2 R127, R127 ;  /* 0x0000007f007f7308 */ /* 0x000ff00000000800 */
[----:B------:R-:W2:Y:S01]  /*3ae0*/  MUFU.EX2 R44, R44 ;  /* 0x0000002c002c7308 */ /* 0x000ea20000000800 */
[----:B---3--:R-:W-:-:S07]  /*3af0*/  F2FP.F16.F32.PACK_AB R7, R18, R43 ;  /* 0x0000002b1207723e */ /* 0x008fce00000000ff */
        /* <DEDUP_REMOVED lines=26> */
[----:B------:R-:W1:Y:S01]  /*3ca0*/  LDSM.16.MT88.4 R12, [R137+0x3c00] ;  /* 0x003c0000890c783b */ /* 0x000e620000004200 */
[----:B------:R-:W5:Y:S01]  /*3cb0*/  MUFU.EX2 R52, R52 ;  /* 0x0000003400347308 */ /* 0x000f620000000800 */
[----:B----4-:R-:W-:-:S02]  /*3cc0*/  F2FP.F16.F32.PACK_AB R4, R48, R159 ;  /* 0x0000009f3004723e */ /* 0x010fc400000000ff */
[----:B---3--:R-:W-:-:S05]  /*3cd0*/  F2FP.F16.F32.PACK_AB R6, R131, R46 ;  /* 0x0000002e8306723e */ /* 0x008fca00000000ff */
[----:B------:R-:W-:Y:S08]  /*3ce0*/  MUFU.EX2 R50, R50 ;  /* 0x0000003200327308 */ /* 0x000ff00000000800 */
[----:B------:R-:W3:Y:S01]  /*3cf0*/  MUFU.EX2 R129, R129 ;  /* 0x0000008100817308 */ /* 0x000ee20000000800 */
[----:B-----5:R-:W-:-:S07]  /*3d00*/  F2FP.F16.F32.PACK_AB R5, R52, R133 ;  /* 0x000000853405723e */ /* 0x020fce00000000ff */
[----:B------:R-:W-:Y:S08]  /*3d10*/  MUFU.EX2 R135, R135 ;  /* 0x0000008700877308 */ /* 0x000ff00000000800 */
[----:B------:R-:W4:Y:S01]  /*3d20*/  MUFU.EX2 R60, R60 ;  /* 0x0000003c003c7308 */ /* 0x000f220000000800 */
[----:B---3--:R-:W-:-:S07]  /*3d30*/  F2FP.F16.F32.PACK_AB R7, R129, R50 ;  /* 0x000000328107723e */ /* 0x008fce00000000ff */
[C---:B--2---:R-:W-:Y:S01]  /*3d40*/  HMMA.16816.F32 R76, R4.reuse, R8, R76 ;  /* 0x00000008044c723c */ /* 0x044fe2000000184c */
        /* <DEDUP_REMOVED lines=15> */
[----:B------:R-:W-:Y:S01]  /*3e40*/  MUFU.EX2 R66, R66 ;  /* 0x0000004200427308 */ /* 0x000fe20000000800 */
[----:B---3--:R-:W-:-:S07]  /*3e50*/  F2FP.F16.F32.PACK_AB R7, R56, R95 ;  /* 0x0000005f3807723e */ /* 0x008fce00000000ff */
[C---:B--2---:R-:W-:Y:S01]  /*3e60*/  HMMA.16816.F32 R76, R4.reuse, R8, R76 ;  /* 0x00000008044c723c */ /* 0x044fe2000000184c */
[----:B------:R-:W-:Y:S07]  /*3e70*/  MUFU.EX2 R49, R49 ;  /* 0x0000003100317308 */ /* 0x000fee0000000800 */
[C---:B------:R-:W-:Y:S01]  /*3e80*/  HMMA.16816.F32 R80, R4.reuse, R10, R80 ;  /* 0x0000000a0450723c */ /* 0x040fe20000001850 */
[----:B------:R-:W2:Y:S01]  /*3e90*/  LDSM.16.MT88.4 R8, [R137+0x4400] ;  /* 0x004400008908783b */ /* 0x000ea20000004200 */
[----:B------:R-:W3:Y:S06]  /*3ea0*/  MUFU.EX2 R64, R64 ;  /* 0x0000004000407308 */ /* 0x000eec0000000800 */
[----:B-1----:R-:W-:Y:S01]  /*3eb0*/  HMMA.16816.F32 R68, R4, R12, R68 ;  /* 0x0000000c0444723c */ /* 0x002fe20000001844 */
[--C-:B------:R-:W-:Y:S01]  /*3ec0*/  FFMA.FTZ R12, R53, UR4, -R24.reuse ;  /* 0x00000004350c7c23 */ /* 0x100fe20008010818 */
[----:B------:R-:W-:Y:S01]  /*3ed0*/  MUFU.EX2 R55, R55 ;  /* 0x0000003700377308 */ /* 0x000fe20000000800 */
[----:B------:R-:W-:-:S05]  /*3ee0*/  FFMA.FTZ R53, R57, UR4, -R24 ;  /* 0x0000000439357c23 */ /* 0x000fca0008010818 */
[----:B------:R-:W-:Y:S01]  /*3ef0*/  HMMA.16816.F32 R72, R4, R14, R72 ;  /* 0x0000000e0448723c */ /* 0x000fe20000001848 */
[----:B------:R-:W-:Y:S01]  /*3f00*/  FADD.FTZ R4, R91, R34 ;  /* 0x000000225b047221 */ /* 0x000fe20000010000 */
[----:B------:R-:W1:Y:S01]  /*3f10*/  MUFU.EX2 R86, R86 ;  /* 0x0000005600567308 */ /* 0x000e620000000800 */
[----:B---3--:R-:W-:Y:S02]  /*3f20*/  F2FP.F16.F32.PACK_AB R6, R64, R49 ;  /* 0x000000314006723e */ /* 0x008fe400000000ff */
[----:B------:R-:W-:Y:S01]  /*3f30*/  FADD.FTZ R89, R89, R4 ;  /* 0x0000000459597221 */ /* 0x000fe20000010000 */
[----:B------:R-:W-:-:S03]  /*3f40*/  F2FP.F16.F32.PACK_AB R4, R66, R111 ;  /* 0x0000006f4204723e */ /* 0x000fc600000000ff */
[----:B------:R-:W-:Y:S01]  /*3f50*/  FADD.FTZ R88, R32, R89 ;  /* 0x0000005920587221 */ /* 0x000fe20000010000 */
[----:B------:R-:W-:Y:S01]  /*3f60*/  MUFU.EX2 R51, R51 ;  /* 0x0000003300337308 */ /* 0x000fe20000000800 */
[--C-:B------:R-:W-:Y:S01]  /*3f70*/  FFMA.FTZ R32, R37, UR4, -R24.reuse ;  /* 0x0000000425207c23 */ /* 0x100fe20008010818 */
[----:B------:R-:W-:Y:S01]  /*3f80*/  FFMA.FTZ R37, R17, UR4, -R24 ;  /* 0x0000000411257c23 */ /* 0x000fe20008010818 */
[----:B------:R-:W-:Y:S01]  /*3f90*/  FADD.FTZ R47, R47, R88 ;  /* 0x000000582f2f7221 */ /* 0x000fe20000010000 */
[----:B------:R-:W-:-:S03]  /*3fa0*/  FFMA.FTZ R24, R29, UR4, -R20 ;  /* 0x000000041d187c23 */ /* 0x000fc60008010814 */
[----:B------:R-:W-:Y:S01]  /*3fb0*/  FADD.FTZ R28, R28, R47 ;  /* 0x0000002f1c1c7221 */ /* 0x000fe20000010000 */
[----:B------:R-:W3:Y:S01]  /*3fc0*/  MUFU.EX2 R84, R84 ;  /* 0x0000005400547308 */ /* 0x000ee20000000800 */
[----:B-1----:R-:W-:Y:S02]  /*3fd0*/  F2FP.F16.F32.PACK_AB R5, R86, R55 ;  /* 0x000000375605723e */ /* 0x002fe400000000ff */
[----:B------:R-:W-:Y:S01]  /*3fe0*/  FADD.FTZ R17, R27, R28 ;  /* 0x0000001c1b117221 */ /* 0x000fe20000010000 */
[----:B------:R-:W-:-:S03]  /*3ff0*/  FFMA.FTZ R27, R35, UR4, -R20 ;  /* 0x00000004231b7c23 */ /* 0x000fc60008010814 */
[----:B------:R-:W-:Y:S01]  /*4000*/  FADD.FTZ R16, R16, R17 ;  /* 0x0000001110107221 */ /* 0x000fe20000010000 */
[----:B------:R1:W-:Y:S03]  /*4010*/  MUFU.EX2 R34, R12 ;  /* 0x0000000c00227308 */ /* 0x0003e60000000800 */
[----:B------:R-:W-:-:S04]  /*4020*/  FADD.FTZ R127, R127, R16 ;  /* 0x000000107f7f7221 */ /* 0x000fc80000010000 */
[----:B------:R-:W-:Y:S01]  /*4030*/  FADD.FTZ R44, R44, R127 ;  /* 0x0000007f2c2c7221 */ /* 0x000fe20000010000 */
[----:B------:R-:W-:Y:S01]  /*4040*/  MUFU.EX2 R45, R45 ;  /* 0x0000002d002d7308 */ /* 0x000fe20000000800 */
[----:B---3--:R-:W-:Y:S02]  /*4050*/  F2FP.F16.F32.PACK_AB R7, R84, R51 ;  /* 0x000000335407723e */ /* 0x008fe400000000ff */
[----:B------:R-:W-:-:S04]  /*4060*/  FADD.FTZ R121, R121, R44 ;  /* 0x0000002c79797221 */ /* 0x000fc80000010000 */
[----:B------:R-:W-:Y:S01]  /*4070*/  FADD.FTZ R40, R40, R121 ;  /* 0x0000007928287221 */ /* 0x000fe20000010000 */
[C---:B--2---:R-:W-:Y:S01]  /*4080*/  HMMA.16816.F32 R68, R4.reuse, R8, R68 ;  /* 0x000000080444723c */ /* 0x044fe20000001844 */
[----:B-1----:R-:W1:Y:S01]  /*4090*/  LDSM.16.MT88.4 R12, [R22+0x4400] ;  /* 0x00440000160c783b */ /* 0x002e620000004200 */
[----:B------:R-:W-:Y:S01]  /*40a0*/  FADD.FTZ R8, R30, R107 ;  /* 0x0000006b1e087221 */ /* 0x000fe20000010000 */
[----:B------:R-:W2:Y:S01]  /*40b0*/  MUFU.EX2 R62, R62 ;  /* 0x0000003e003e7308 */ /* 0x000ea20000000800 */
[----:B------:R-:W-:Y:S02]  /*40c0*/  FADD.FTZ R29, R159, R40 ;  /* 0x000000289f1d7221 */ /* 0x000fe40000010000 */
[----:B------:R-:W-:Y:S02]  /*40d0*/  FADD.FTZ R67, R67, R8 ;  /* 0x0000000843437221 */ /* 0x000fe40000010000 */
[----:B------:R-:W-:Y:S01]  /*40e0*/  HMMA.16816.F32 R72, R4, R10, R72 ;  /* 0x0000000a0448723c */ /* 0x000fe20000001848 */
[----:B------:R-:W3:Y:S01]  /*40f0*/  LDSM.16.MT88.4 R8, [R137+0x4800] ;  /* 0x004800008908783b */ /* 0x000ee20000004200 */
[----:B------:R-:W-:Y:S01]  /*4100*/  FADD.FTZ R88, R26, R67 ;  /* 0x000000431a587221 */ /* 0x000fe20000010000 */
[----:B------:R-:W4:Y:S01]  /*4110*/  MUFU.EX2 R53, R53 ;  /* 0x0000003500357308 */ /* 0x000f220000000800 */
[----:B------:R-:W-:-:S02]  /*4120*/  FADD.FTZ R29, R48, R29 ;  /* 0x0000001d301d7221 */ /* 0x000fc40000010000 */
[----:B------:R-:W-:-:S04]  /*4130*/  FADD.FTZ R43, R43, R88 ;  /* 0x000000582b2b7221 */ /* 0x000fc80000010000 */
[----:B------:R-:W-:Y:S01]  /*4140*/  FADD.FTZ R18, R18, R43 ;  /* 0x0000002b12127221 */ /* 0x000fe20000010000 */
[----:B------:R-:W-:Y:S03]  /*4150*/  MUFU.EX2 R30, R41 ;  /* 0x00000029001e7308 */ /* 0x000fe60000000800 */
[----:B------:R-:W-:Y:S02]  /*4160*/  FADD.FTZ R125, R125, R18 ;  /* 0x000000127d7d7221 */ /* 0x000fe40000010000 */
[----:B------:R-:W5:Y:S02]  /*4170*/  LDSM.16.MT88.4 R16, [R22+0x4800] ;  /* 0x004800001610783b */ /* 0x000f640000004200 */
[----:B------:R-:W-:Y:S01]  /*4180*/  FADD.FTZ R42, R42, R125 ;  /* 0x0000007d2a2a7221 */ /* 0x000fe20000010000 */
[----:B------:R-:W4:Y:S03]  /*4190*/  MUFU.EX2 R39, R39 ;  /* 0x0000002700277308 */ /* 0x000f260000000800 */
[----:B------:R-:W-:-:S04]  /*41a0*/  FADD.FTZ R119, R119, R42 ;  /* 0x0000002a77777221 */ /* 0x000fc80000010000 */
[----:B------:R-:W-:Y:S01]  /*41b0*/  FADD.FTZ R38, R38, R119 ;  /* 0x0000007726267221 */ /* 0x000fe20000010000 */
[----:B------:R-:W-:Y:S03]  /*41c0*/  MUFU.EX2 R26, R33 ;  /* 0x00000021001a7308 */ /* 0x000fe60000000800 */
[----:B------:R-:W-:Y:S01]  /*41d0*/  FADD.FTZ R31, R133, R38 ;  /* 0x00000026851f7221 */ /* 0x000fe20000010000 */
[C---:B-1----:R-:W-:Y:S03]  /*41e0*/  HMMA.16816.F32 R76, R4.reuse, R12, R76 ;  /* 0x0000000c044c723c */ /* 0x042fe6000000184c */
[----:B------:R-:W-:Y:S01]  /*41f0*/  FADD.FTZ R31, R52, R31 ;  /* 0x0000001f341f7221 */ /* 0x000fe20000010000 */
[----:B------:R-:W1:Y:S03]  /*4200*/  MUFU.EX2 R27, R27 ;  /* 0x0000001b001b7308 */ /* 0x000e660000000800 */
[----:B------:R-:W-:Y:S01]  /*4210*/  FADD.FTZ R28, R50, R31 ;  /* 0x0000001f321c7221 */ /* 0x000fe20000010000 */
[----:B------:R-:W-:Y:S01]  /*4220*/  HMMA.16816.F32 R80, R4, R14, R80 ;  /* 0x0000000e0450723c */ /* 0x000fe20000001850 */
[----:B------:R-:W5:Y:S01]  /*4230*/  LDSM.16.MT88.4 R12, [R137+0x4c00] ;  /* 0x004c0000890c783b */ /* 0x000f620000004200 */
[----:B--2---:R-:W-:Y:S01]  /*4240*/  F2FP.F16.F32.PACK_AB R4, R62, R45 ;  /* 0x0000002d3e04723e */ /* 0x004fe200000000ff */
[----:B------:R-:W-:Y:S01]  /*4250*/  FADD.FTZ R28, R129, R28 ;  /* 0x0000001c811c7221 */ /* 0x000fe20000010000 */
[----:B----4-:R-:W-:Y:S01]  /*4260*/  F2FP.F16.F32.PACK_AB R6, R53, R34 ;  /* 0x000000223506723e */ /* 0x010fe200000000ff */
[----:B------:R-:W-:Y:S01]  /*4270*/  MUFU.EX2 R32, R32 ;  /* 0x0000002000207308 */ /* 0x000fe20000000800 */
[----:B------:R-:W-:Y:S01]  /*4280*/  F2FP.F16.F32.PACK_AB R5, R39, R30 ;  /* 0x0000001e2705723e */ /* 0x000fe200000000ff */
[----:B------:R-:W-:Y:S01]  /*4290*/  FADD.FTZ R99, R99, R28 ;  /* 0x0000001c63637221 */ /* 0x000fe20000010000 */
[----:B-1----:R-:W-:-:S03]  /*42a0*/  F2FP.F16.F32.PACK_AB R7, R27, R26 ;  /* 0x0000001a1b07723e */ /* 0x002fc600000000ff */
[----:B------:R-:W-:Y:S02]  /*42b0*/  FADD.FTZ R58, R58, R99 ;  /* 0x000000633a3a7221 */ /* 0x000fe40000010000 */
[----:B------:R-:W1:Y:S02]  /*42c0*/  MUFU.EX2 R37, R37 ;  /* 0x0000002500257308 */ /* 0x000e640000000800 */
[----:B------:R-:W-:Y:S01]  /*42d0*/  FADD.FTZ R95, R95, R58 ;  /* 0x0000003a5f5f7221 */ /* 0x000fe20000010000 */
[C---:B---3--:R-:W-:Y:S01]  /*42e0*/  HMMA.16816.F32 R68, R4.reuse, R8, R68 ;  /* 0x000000080444723c */ /* 0x048fe20000001844 */
[----:B------:R-:W-:Y:S02]  /*42f0*/  FADD.FTZ R8, R46, R29 ;  /* 0x0000001d2e087221 */ /* 0x000fe40000010000 */
[----:B------:R-:W-:Y:S02]  /*4300*/  FADD.FTZ R56, R56, R95 ;  /* 0x0000005f38387221 */ /* 0x000fe40000010000 */
[----:B------:R-:W-:Y:S01]  /*4310*/  MUFU.EX2 R36, R36 ;  /* 0x0000002400247308 */ /* 0x000fe20000000800 */
[----:B------:R-:W-:Y:S01]  /*4320*/  FADD.FTZ R8, R131, R8 ;  /* 0x0000000883087221 */ /* 0x000fe20000010000 */
[----:B------:R-:W-:Y:S01]  /*4330*/  FADD.FTZ R55, R55, R56 ;  /* 0x0000003837377221 */ /* 0x000fe20000010000 */
[----:B-----5:R-:W-:Y:S02]  /*4340*/  HMMA.16816.F32 R76, R4, R16, R76 ;  /* 0x00000010044c723c */ /* 0x020fe4000000184c */
[----:B------:R-:W-:Y:S01]  /*4350*/  FADD.FTZ R135, R135, R8 ;  /* 0x0000000887877221 */ /* 0x000fe20000010000 */
[----:B------:R-:W-:-:S02]  /*4360*/  FADD.FTZ R86, R86, R55 ;  /* 0x0000003756567221 */ /* 0x000fc40000010000 */
[----:B------:R-:W2:Y:S01]  /*4370*/  MUFU.EX2 R157, R157 ;  /* 0x0000009d009d7308 */ /* 0x000ea20000000800 */
[----:B------:R-:W-:Y:S02]  /*4380*/  FADD.FTZ R135, R60, R135 ;  /* 0x000000873c877221 */ /* 0x000fe40000010000 */
[C---:B------:R-:W-:Y:S02]  /*4390*/  HMMA.16816.F32 R72, R4.reuse, R10, R72 ;  /* 0x0000000a0448723c */ /* 0x040fe40000001848 */
[----:B------:R-:W-:Y:S01]  /*43a0*/  FADD.FTZ R16, R54, R135 ;  /* 0x0000008736107221 */ /* 0x000fe20000010000 */
[----:B------:R-:W3:Y:S02]  /*43b0*/  LDSM.16.MT88.4 R8, [R22+0x4c00] ;  /* 0x004c00001608783b */ /* 0x000ee40000004200 */
[----:B------:R-:W-:Y:S01]  /*43c0*/  MUFU.EX2 R24, R24 ;  /* 0x0000001800187308 */ /* 0x000fe20000000800 */
[----:B------:R-:W-:Y:S02]  /*43d0*/  FADD.FTZ R16, R93, R16 ;  /* 0x000000105d107221 */ /* 0x000fe40000010000 */
[----:B------:R-:W-:Y:S02]  /*43e0*/  HMMA.16816.F32 R80, R4, R18, R80 ;  /* 0x000000120450723c */ /* 0x000fe40000001850 */
[----:B------:R-:W-:Y:S01]  /*43f0*/  FADD.FTZ R111, R111, R16 ;  /* 0x000000106f6f7221 */ /* 0x000fe20000010000 */
[----:B-1----:R-:W-:-:S02]  /*4400*/  F2FP.F16.F32.PACK_AB R4, R37, R32 ;  /* 0x000000202504723e */ /* 0x002fc400000000ff */
        /* <DEDUP_REMOVED lines=8> */
[----:B-1----:R-:W-:Y:S02]  /*4490*/  F2FP.F16.F32.PACK_AB R5, R25, R24 ;  /* 0x000000181905723e */ /* 0x002fe400000000ff */
[----:B--2---:R-:W-:-:S07]  /*44a0*/  F2FP.F16.F32.PACK_AB R7, R156, R23 ;  /* 0x000000179c07723e */ /* 0x004fce00000000ff */
        /* <DEDUP_REMOVED lines=21> */
[----:B------:R-:W-:Y:S06]  /*4600*/  @!P0 BRA `(.L_x_3854) ;  /* 0x0000002c00888947 */ /* 0x000fec0003800000 */
        /* <DEDUP_REMOVED lines=65> */
.L_x_3855:
[----:B------:R-:W-:Y:S01]  /*4a20*/  UMOV UR4, URZ ;  /* 0x000000ff00047c82 */ /* 0x000fe20008000000 */
[----:B------:R-:W-:Y:S01]  /*4a30*/  IMAD.SHL.U32 R4, R96, 0x80, RZ ;  /* 0x0000008060047824 */ /* 0x000fe200078e00ff */
[----:B------:R-:W-:-:S05]  /*4a40*/  IADD3 R5, P0, PT, RZ, -UR4, RZ ;  /* 0x80000004ff057c10 */ /* 0x000fca000ff1e0ff */
[----:B------:R-:W-:-:S05]  /*4a50*/  IMAD.X R4, RZ, RZ, ~R4, P0 ;  /* 0x000000ffff047224 */ /* 0x000fca00000e0e04 */
[----:B------:R-:W-:-:S04]  /*4a60*/  SHF.R.S64 R5, R5, 0x1f, R4 ;  /* 0x0000001f05057819 */ /* 0x000fc80000001004 */
[----:B------:R-:W-:-:S04]  /*4a70*/  IADD3 R144, P0, PT, R5, R144, RZ ;  /* 0x0000009005907210 */ /* 0x000fc80007f1e0ff */
[----:B------:R-:W-:-:S09]  /*4a80*/  LEA.HI.X.SX32 R145, R4, R145, 0x1, P0 ;  /* 0x0000009104917211 */ /* 0x000fd200000f0eff */
.L_x_3856:
[C---:B------:R-:W-:Y:S01]  /*4a90*/  IMAD.SHL.U32 R5, R96.reuse, 0x40, RZ ;  /* 0x0000004060057824 */ /* 0x040fe200078e00ff */
[----:B------:R-:W-:Y:S01]  /*4aa0*/  SHF.L.U64.HI R96, R96, 0x6, R97 ;  /* 0x0000000660607819 */ /* 0x000fe20000010261 */
[----:B------:R-:W-:Y:S01]  /*4ab0*/  @!PT LDS RZ, [RZ] ;  /* 0x00000000fffff984 */ /* 0x000fe20000000800 */
[----:B------:R-:W-:Y:S01]  /*4ac0*/  @!PT LDS RZ, [RZ] ;  /* 0x00000000fffff984 */ /* 0x000fe20000000800 */
[----:B------:R-:W-:Y:S01]  /*4ad0*/  @!PT LDS RZ, [RZ] ;  /* 0x00000000fffff984 */ /* 0x000fe20000000800 */
[----:B------:R-:W-:Y:S03]  /*4ae0*/  LDGSTS.E.BYPASS.LTC128B.128 [R147+0x3000], desc[UR16][R144.64] ;  /* 0x0300000090937fae */ /* 0x000fe6000b981a10 */
[----:B------:R-:W-:-:S04]  /*4af0*/  IADD3 R6, P0, PT, R5, R144, RZ ;  /* 0x0000009005067210 */ /* 0x000fc80007f1e0ff */
[----:B------:R-:W-:Y:S01]  /*4b00*/  IADD3 R4, P1, PT, R6, R5, RZ ;  /* 0x0000000506047210 */ /* 0x000fe20007f3e0ff */
[----:B------:R-:W-:-:S03]  /*4b10*/  IMAD.X R7, R96, 0x1, R145, P0 ;  /* 0x0000000160077824 */ /* 0x000fc600000e0691 */
[----:B------:R-:W-:Y:S01]  /*4b20*/  IADD3 R16, P0, PT, R4, R5, RZ ;  /* 0x0000000504107210 */ /* 0x000fe20007f1e0ff */
[--C-:B------:R-:W-:Y:S01]  /*4b30*/  IMAD.X R5, R7, 0x1, R96.reuse, P1 ;  /* 0x0000000107057824 */ /* 0x100fe200008e0660 */
[----:B------:R-:W-:Y:S03]  /*4b40*/  LDGSTS.E.BYPASS.LTC128B.128 [R147+0x3800], desc[UR16][R6.64] ;  /* 0x0380000006937fae */ /* 0x000fe6000b981a10 */
[----:B------:R-:W-:Y:S01]  /*4b50*/  IMAD.X R17, R5, 0x1, R96, P0 ;  /* 0x0000000105117824 */ /* 0x000fe200000e0660 */
[----:B------:R1:W-:Y:S04]  /*4b60*/  LDGSTS.E.BYPASS.LTC128B.128 [R147+0x4000], desc[UR16][R4.64] ;  /* 0x0400000004937fae */ /* 0x0003e8000b981a10 */
[----:B------:R2:W-:Y:S04]  /*4b70*/  LDGSTS.E.BYPASS.LTC128B.128 [R147+0x4800], desc[UR16][R16.64] ;  /* 0x0480000010937fae */ /* 0x0005e8000b981a10 */
[----:B------:R-:W-:Y:S04]  /*4b80*/  LDSM.16.M88.4 R92, [R139] ;  /* 0x000000008b5c783b */ /* 0x000fe80000000200 */
[----:B------:R-:W3:Y:S04]  /*4b90*/  LDSM.16.M88.4 R28, [R138+0x1400] ;  /* 0x001400008a1c783b */ /* 0x000ee80000000200 */
[----:B------:R-:W4:Y:S04]  /*4ba0*/  LDSM.16.M88.4 R36, [R138+0x1000] ;  /* 0x001000008a24783b */ /* 0x000f280000000200 */
[----:B------:R-:W-:Y:S04]  /*4bb0*/  LDSM.16.M88.4 R88, [R98] ;  /* 0x000000006258783b */ /* 0x000fe80000000200 */
[----:B------:R-:W5:Y:S04]  /*4bc0*/  LDSM.16.M88.4 R12, [R102+0x1400] ;  /* 0x00140000660c783b */ /* 0x000f680000000200 */
        /* <DEDUP_REMOVED lines=8> */
[----:B-1----:R-:W1:Y:S01]  /*4c50*/  LDSM.16.M88.4 R4, [R138+0x2000] ;  /* 0x002000008a04783b */ /* 0x002e620000000200 */
[C---:B----4-:R-:W-:Y:S03]  /*4c60*/  HMMA.16816.F32 R40, R92.reuse, R36, RZ ;  /* 0x000000245c28723c */ /* 0x050fe600000018ff */
[----:B------:R-:W-:Y:S04]  /*4c70*/  LDSM.16.M88.4 R84, [R102+0x2400] ;  /* 0x002400006654783b */ /* 0x000fe80000000200 */
[----:B------:R-:W-:Y:S01]  /*4c80*/  LDSM.16.M88.4 R44, [R102+0x2000] ;  /* 0x00200000662c783b */ /* 0x000fe20000000200 */
[C---:B------:R-:W-:Y:S03]  /*4c90*/  HMMA.16816.F32 R28, R92.reuse, R30, RZ ;  /* 0x0000001e5c1c723c */ /* 0x040fe600000018ff */
[----:B------:R-:W-:Y:S04]  /*4ca0*/  LDSM.16.M88.4 R96, [R138+0x2c00] ;  /* 0x002c00008a60783b */ /* 0x000fe80000000200 */
[----:B------:R-:W0:Y:S01]  /*4cb0*/  LDGDEPBAR ;  /* 0x00000000000079af */ /* 0x000e220000000000 */
[----:B------:R-:W-:Y:S08]  /*4cc0*/  HMMA.16816.F32 R36, R92, R38, RZ ;  /* 0x000000265c24723c */ /* 0x000ff000000018ff */
[C---:B-----5:R-:W-:Y:S08]  /*4cd0*/  HMMA.16816.F32 R32, R88.reuse, R12, R32 ;  /* 0x0000000c5820723c */ /* 0x060ff00000001820 */
[C---:B------:R-:W-:Y:S08]  /*4ce0*/  HMMA.16816.F32 R28, R88.reuse, R14, R28 ;  /* 0x0000000e581c723c */ /* 0x040ff0000000181c */
[----:B--2---:R-:W-:Y:S08]  /*4cf0*/  HMMA.16816.F32 R40, R88, R64, R40 ;  /* 0x000000405828723c */ /* 0x004ff00000001828 */
[----:B------:R-:W-:Y:S08]  /*4d00*/  HMMA.16816.F32 R16, R92, R60, RZ ;  /* 0x0000003c5c10723c */ /* 0x000ff000000018ff */
[----:B------:R-:W-:Y:S01]  /*4d10*/  HMMA.16816.F32 R36, R88, R66, R36 ;  /* 0x000000425824723c */ /* 0x000fe20000001824 */
[----:B------:R-:W2:Y:S07]  /*4d20*/  LDSM.16.M88.4 R64, [R102+0x2800] ;  /* 0x002800006640783b */ /* 0x000eae0000000200 */
[C---:B------:R-:W-:Y:S08]  /*4d30*/  HMMA.16816.F32 R12, R92.reuse, R62, RZ ;  /* 0x0000003e5c0c723c */ /* 0x040ff000000018ff */
[C---:B------:R-:W-:Y:S08]  /*4d40*/  HMMA.16816.F32 R24, R92.reuse, R20, RZ ;  /* 0x000000145c18723c */ /* 0x040ff000000018ff */
[----:B------:R-:W-:Y:S08]  /*4d50*/  HMMA.16816.F32 R20, R92, R22, RZ ;  /* 0x000000165c14723c */ /* 0x000ff000000018ff */
[C---:B------:R-:W-:Y:S08]  /*4d60*/  HMMA.16816.F32 R16, R88.reuse, R52, R16 ;  /* 0x000000345810723c */ /* 0x040ff00000001810 */
[----:B------:R-:W-:Y:S08]  /*4d70*/  HMMA.16816.F32 R12, R88, R54, R12 ;  /* 0x00000036580c723c */ /* 0x000ff0000000180c */
[C---:B------:R-:W-:Y:S08]  /*4d80*/  HMMA.16816.F32 R52, R92.reuse, R48, RZ ;  /* 0x000000305c34723c */ /* 0x040ff000000018ff */
[----:B------:R-:W-:Y:S08]  /*4d90*/  HMMA.16816.F32 R60, R92, R56, RZ ;  /* 0x000000385c3c723c */ /* 0x000ff000000018ff */
[C---:B---3--:R-:W-:Y:S08]  /*4da0*/  HMMA.16816.F32 R24, R88.reuse, R8, R24 ;  /* 0x000000085818723c */ /* 0x048ff00000001818 */
[----:B------:R-:W-:Y:S08]  /*4db0*/  HMMA.16816.F32 R20, R88, R10, R20 ;  /* 0x0000000a5814723c */ /* 0x000ff00000001814 */
[C---:B-1----:R-:W-:Y:S08]  /*4dc0*/  HMMA.16816.F32 R8, R92.reuse, R4, RZ ;  /* 0x000000045c08723c */ /* 0x042ff000000018ff */
[C---:B------:R-:W-:Y:S08]  /*4dd0*/  HMMA.16816.F32 R4, R92.reuse, R6, RZ ;  /* 0x000000065c04723c */ /* 0x040ff000000018ff */
[----:B------:R-:W-:Y:S08]  /*4de0*/  HMMA.16816.F32 R56, R92, R58, RZ ;  /* 0x0000003a5c38723c */ /* 0x000ff000000018ff */
[----:B--2---:R-:W-:Y:S01]  /*4df0*/  HMMA.16816.F32 R52, R88, R64, R52 ;  /* 0x000000405834723c */ /* 0x004fe20000001834 */
[----:B------:R-:W-:-:S02]  /*4e00*/  VIADD R65, R103, 0xffffff00 ;  /* 0xffffff0067417836 */ /* 0x000fc40000000000 */
[----:B------:R-:W-:-:S03]  /*4e10*/  VIADD R64, R103, 0xffffff01 ;  /* 0xffffff0167407836 */ /* 0x000fc60000000000 */
[CC--:B------:R-:W-:Y:S02]  /*4e20*/  ISETP.GE.AND P5, PT, R65.reuse, R105.reuse, PT ;  /* 0x000000694100720c */ /* 0x0c0fe40003fa6270 */
[-C--:B------:R-:W-:Y:S01]  /*4e30*/  ISETP.GE.AND P4, PT, R65, R104.reuse, PT ;  /* 0x000000684100720c */ /* 0x080fe20003f86270 */
[C---:B------:R-:W-:Y:S01]  /*4e40*/  VIADD R65, R103.reuse, 0xffffff08 ;  /* 0xffffff0867417836 */ /* 0x040fe20000000000 */
[C---:B------:R-:W-:Y:S01]  /*4e50*/  ISETP.GE.AND P2, PT, R64.reuse, R105, PT ;  /* 0x000000694000720c */ /* 0x040fe20003f46270 */
[----:B------:R-:W-:Y:S01]  /*4e60*/  HMMA.16816.F32 R60, R88, R84, R60 ;  /* 0x00000054583c723c */ /* 0x000fe2000000183c */
[-C--:B------:R-:W-:Y:S01]  /*4e70*/  ISETP.GE.AND P1, PT, R64, R104.reuse, PT ;  /* 0x000000684000720c */ /* 0x080fe20003f26270 */
[C---:B------:R-:W-:Y:S01]  /*4e80*/  VIADD R64, R103.reuse, 0xffffff09 ;  /* 0xffffff0967407836 */ /* 0x040fe20000000000 */
[----:B------:R-:W-:Y:S01]  /*4e90*/  FSEL R85, R42, -INF , !P4 ;  /* 0xff8000002a557808 */ /* 0x000fe20006000000 */
[----:B------:R-:W-:Y:S01]  /*4ea0*/  VIADD R42, R103, 0xffffff10 ;  /* 0xffffff10672a7836 */ /* 0x000fe20000000000 */
[----:B------:R-:W-:-:S02]  /*4eb0*/  ISETP.GE.AND P0, PT, R65, R104, PT ;  /* 0x000000684100720c */ /* 0x000fc40003f06270 */
[-C--:B------:R-:W-:Y:S01]  /*4ec0*/  ISETP.GE.AND P3, PT, R65, R105.reuse, PT ;  /* 0x000000694100720c */ /* 0x080fe20003f66270 */
[C---:B------:R-:W-:Y:S01]  /*4ed0*/  HMMA.16816.F32 R8, R88.reuse, R44, R8 ;  /* 0x0000002c5808723c */ /* 0x040fe20000001808 */
[----:B------:R-:W-:Y:S01]  /*4ee0*/  FSEL R65, R40, -INF , !P5 ;  /* 0xff80000028417808 */ /* 0x000fe20006800000 */
[----:B------:R-:W-:Y:S01]  /*4ef0*/  VIADD R40, R103, 0xffffff11 ;  /* 0xffffff1167287836 */ /* 0x000fe20000000000 */
[CC--:B------:R-:W-:Y:S02]  /*4f00*/  ISETP.GE.AND P5, PT, R64.reuse, R105.reuse, PT ;  /* 0x000000694000720c */ /* 0x0c0fe40003fa6270 */
[----:B------:R-:W-:Y:S02]  /*4f10*/  ISETP.GE.AND P4, PT, R64, R104, PT ;  /* 0x000000684000720c */ /* 0x000fe40003f86270 */
[----:B------:R-:W-:Y:S01]  /*4f20*/  FSEL R64, R41, -INF , !P2 ;  /* 0xff80000029407808 */ /* 0x000fe20005000000 */
[----:B------:R-:W-:Y:S01]  /*4f30*/  HMMA.16816.F32 R4, R88, R46, R4 ;  /* 0x0000002e5804723c */ /* 0x000fe20000001804 */
[----:B------:R-:W-:-:S02]  /*4f40*/  ISETP.GE.AND P2, PT, R42, R105, PT ;  /* 0x000000692a00720c */ /* 0x000fc40003f46270 */
[----:B------:R-:W-:Y:S02]  /*4f50*/  FSEL R164, R39, -INF , !P4 ;  /* 0xff80000027a47808 */ /* 0x000fe40006000000 */
[----:B------:R-:W-:Y:S01]  /*4f60*/  FSEL R154, R32, -INF , !P2 ;  /* 0xff800000209a7808 */ /* 0x000fe20005000000 */
[C---:B------:R-:W-:Y:S01]  /*4f70*/  VIADD R32, R103.reuse, 0xffffff21 ;  /* 0xffffff2167207836 */ /* 0x040fe20000000000 */
[----:B------:R-:W-:Y:S01]  /*4f80*/  FSEL R107, R36, -INF , !P3 ;  /* 0xff800000246b7808 */ /* 0x000fe20005800000 */
[----:B------:R-:W-:Y:S01]  /*4f90*/  HMMA.16816.F32 R48, R92, R50, RZ ;  /* 0x000000325c30723c */ /* 0x000fe200000018ff */
[----:B------:R-:W-:Y:S01]  /*4fa0*/  VIADD R36, R103, 0xffffff19 ;  /* 0xffffff1967247836 */ /* 0x000fe20000000000 */
[----:B------:R-:W-:-:S04]  /*4fb0*/  ISETP.GE.AND P3, PT, R40, R105, PT ;  /* 0x000000692800720c */ /* 0x000fc80003f66270 */
[----:B------:R-:W-:Y:S02]  /*4fc0*/  ISETP.GE.AND P2, PT, R36, R105, PT ;  /* 0x000000692400720c */ /* 0x000fe40003f46270 */
[C---:B------:R-:W-:Y:S01]  /*4fd0*/  HMMA.16816.F32 R44, R92.reuse, R96, RZ ;  /* 0x000000605c2c723c */ /* 0x040fe200000018ff */
[----:B------:R-:W-:Y:S02]  /*4fe0*/  FSEL R97, R43, -INF , !P1 ;  /* 0xff8000002b617808 */ /* 0x000fe40004800000 */
[-C--:B------:R-:W-:Y:S02]  /*4ff0*/  ISETP.GE.AND P1, PT, R42, R104.reuse, PT ;  /* 0x000000682a00720c */ /* 0x080fe40003f26270 */
[----:B------:R-:W-:Y:S02]  /*5000*/  FSEL R158, R33, -INF , !P3 ;  /* 0xff800000219e7808 */ /* 0x000fe40005800000 */
[----:B------:R-:W-:Y:S01]  /*5010*/  FSEL R150, R34, -INF , !P1 ;  /* 0xff80000022967808 */ /* 0x000fe20004800000 */
[----:B------:R-:W-:Y:S01]  /*5020*/  HMMA.16816.F32 R92, R92, R98, RZ ;  /* 0x000000625c5c723c */ /* 0x000fe200000018ff */
[----:B------:R-:W-:Y:S01]  /*5030*/  FSEL R99, R38, -INF , !P0 ;  /* 0xff80000026637808 */ /* 0x000fe20004000000 */
[C---:B------:R-:W-:Y:S01]  /*5040*/  VIADD R38, R103.reuse, 0xffffff18 ;  /* 0xffffff1867267836 */ /* 0x040fe20000000000 */
[-C--:B------:R-:W-:Y:S01]  /*5050*/  ISETP.GE.AND P0, PT, R40, R104.reuse, PT ;  /* 0x000000682800720c */ /* 0x080fe20003f06270 */
[----:B------:R-:W-:Y:S01]  /*5060*/  VIADD R34, R103, 0xffffff20 ;  /* 0xffffff2067227836 */ /* 0x000fe20000000000 */
[----:B------:R-:W-:-:S02]  /*5070*/  ISETP.GE.AND P1, PT, R36, R104, PT ;  /* 0x000000682400720c */ /* 0x000fc40003f26270 */
[C---:B------:R-:W-:Y:S01]  /*5080*/  ISETP.GE.AND P4, PT, R38.reuse, R104, PT ;  /* 0x000000682600720c */ /* 0x040fe20003f86270 */
[C---:B------:R-:W-:Y:S01]  /*5090*/  HMMA.16816.F32 R56, R88.reuse, R86, R56 ;  /* 0x000000565838723c */ /* 0x040fe20000001838 */
[----:B------:R-:W-:Y:S02]  /*50a0*/  FSEL R87, R37, -INF , !P5 ;  /* 0xff80000025577808 */ /* 0x000fe40006800000 */
[----:B------:R-:W-:Y:S02]  /*50b0*/  ISETP.GE.AND P5, PT, R38, R105, PT ;  /* 0x000000692600720c */ /* 0x000fe40003fa6270 */
[----:B------:R-:W-:Y:S02]  /*50c0*/  FSEL R30, R30, -INF , !P4 ;  /* 0xff8000001e1e7808 */ /* 0x000fe40006000000 */
[----:B------:R-:W-:Y:S01]  /*50d0*/  FSEL R160, R28, -INF , !P5 ;  /* 0xff8000001ca07808 */ /* 0x000fe20006800000 */
[----:B------:R-:W-:Y:S01]  /*50e0*/  HMMA.16816.F32 R48, R88, R66, R48 ;  /* 0x000000425830723c */ /* 0x000fe20000001830 */
[----:B------:R-:W-:-:S02]  /*50f0*/  FSEL R134, R35, -INF , !P0 ;  /* 0xff80000023867808 */ /* 0x000fc40004000000 */
[CC--:B------:R-:W-:Y:S02]  /*5100*/  ISETP.GE.AND P5, PT, R32.reuse, R105.reuse, PT ;  /* 0x000000692000720c */ /* 0x0c0fe40003fa6270 */
[-C--:B------:R-:W-:Y:S01]  /*5110*/  ISETP.GE.AND P4, PT, R32, R104.reuse, PT ;  /* 0x000000682000720c */ /* 0x080fe20003f86270 */
[----:B------:R-:W-:Y:S01]  /*5120*/  VIADD R32, R103, 0xffffff28 ;  /* 0xffffff2867207836 */ /* 0x000fe20000000000 */
[----:B------:R-:W-:Y:S02]  /*5130*/  ISETP.GE.AND P0, PT, R34, R104, PT ;  /* 0x000000682200720c */ /* 0x000fe40003f06270 */
[----:B------:R-:W-:Y:S01]  /*5140*/  FSEL R162, R29, -INF , !P2 ;  /* 0xff8000001da27808 */ /* 0x000fe20005000000 */
[----:B------:R-:W-:Y:S01]  /*5150*/  VIADD R29, R103, 0xffffff29 ;  /* 0xffffff29671d7836 */ /* 0x000fe20000000000 */
[----:B------:R-:W-:Y:S02]  /*5160*/  FSEL R28, R31, -INF , !P1 ;  /* 0xff8000001f1c7808 */ /* 0x000fe40004800000 */
[----:B------:R-:W-:Y:S01]  /*5170*/  FSEL R126, R26, -INF , !P0 ;  /* 0xff8000001a7e7808 */ /* 0x000fe20004000000 */
[----:B------:R-:W-:Y:S01]  /*5180*/  VIADD R26, R103, 0xffffff30 ;  /* 0xffffff30671a7836 */ /* 0x000fe20000000000 */
[----:B------:R-:W-:-:S02]  /*5190*/  ISETP.GE.AND P3, PT, R34, R105, PT ;  /* 0x000000692200720c */ /* 0x000fc40003f66270 */
[-C--:B------:R-:W-:Y:S02]  /*51a0*/  ISETP.GE.AND P1, PT, R32, R104.reuse, PT ;  /* 0x000000682000720c */ /* 0x080fe40003f26270 */
[----:B------:R-:W-:Y:S01]  /*51b0*/  FSEL R124, R24, -INF , !P3 ;  /* 0xff800000187c7808 */ /* 0x000fe20005800000 */
[----:B------:R-:W-:Y:S01]  /*51c0*/  VIADD R24, R103, 0xffffff31 ;  /* 0xffffff3167187836 */ /* 0x000fe20000000000 */
[----:B------:R-:W-:Y:S02]  /*51d0*/  FSEL R122, R27, -INF , !P4 ;  /* 0xff8000001b7a7808 */ /* 0x000fe40006000000 */
[----:B------:R-:W-:Y:S01]  /*51e0*/  FSEL R118, R22, -INF , !P1 ;  /* 0xff80000016767808 */ /* 0x000fe20004800000 */
[----:B------:R-:W-:Y:S01]  /*51f0*/  VIADD R22, R103, 0xffffff38 ;  /* 0xffffff3867167836 */ /* 0x000fe20000000000 */
[----:B------:R-:W-:Y:S02]  /*5200*/  ISETP.GE.AND P2, PT, R32, R105, PT ;  /* 0x000000692000720c */ /* 0x000fe40003f46270 */
[----:B------:R-:W-:-:S02]  /*5210*/  ISETP.GE.AND P0, PT, R29, R104, PT ;  /* 0x000000681d00720c */ /* 0x000fc40003f06270 */
[----:B------:R-:W-:Y:S02]  /*5220*/  ISETP.GE.AND P4, PT, R26, R104, PT ;  /* 0x000000681a00720c */ /* 0x000fe40003f86270 */
[----:B------:R-:W-:Y:S02]  /*5230*/  FSEL R128, R25, -INF , !P5 ;  /* 0xff80000019807808 */ /* 0x000fe40006800000 */
[----:B------:R-:W-:Y:S01]  /*5240*/  FSEL R130, R20, -INF , !P2 ;  /* 0xff80000014827808 */ /* 0x000fe20005000000 */
[----:B------:R-:W-:Y:S01]  /*5250*/  VIADD R20, R103, 0xffffff39 ;  /* 0xffffff3967147836 */ /* 0x000fe20000000000 */
[----:B------:R-:W-:Y:S02]  /*5260*/  FSEL R120, R23, -INF , !P0 ;  /* 0xff80000017787808 */ /* 0x000fe40004000000 */
[----:B------:R-:W-:Y:S01]  /*5270*/  FSEL R96, R18, -INF , !P4 ;  /* 0xff80000012607808 */ /* 0x000fe20006000000 */
[----:B------:R-:W-:Y:S01]  /*5280*/  VIADD R18, R103, 0xffffff40 ;  /* 0xffffff4067127836 */ /* 0x000fe20000000000 */
[----:B------:R-:W-:-:S02]  /*5290*/  ISETP.GE.AND P3, PT, R29, R105, PT ;  /* 0x000000691d00720c */ /* 0x000fc40003f66270 */
[-C--:B------:R-:W-:Y:S02]  /*52a0*/  ISETP.GE.AND P5, PT, R26, R105.reuse, PT ;  /* 0x000000691a00720c */ /* 0x080fe40003fa6270 */
[C---:B------:R-:W-:Y:S02]  /*52b0*/  ISETP.GE.AND P2, PT, R24.reuse, R105, PT ;  /* 0x000000691800720c */ /* 0x040fe40003f46270 */
[-C--:B------:R-:W-:Y:S02]  /*52c0*/  ISETP.GE.AND P1, PT, R24, R104.reuse, PT ;  /* 0x000000681800720c */ /* 0x080fe40003f26270 */
[----:B------:R-:W-:Y:S02]  /*52d0*/  ISETP.GE.AND P0, PT, R22, R104, PT ;  /* 0x000000681600720c */ /* 0x000fe40003f06270 */
[----:B------:R-:W-:Y:S02]  /*52e0*/  FSEL R132, R21, -INF , !P3 ;  /* 0xff80000015847808 */ /* 0x000fe40005800000 */
[----:B------:R-:W-:Y:S01]  /*52f0*/  FSEL R86, R16, -INF , !P5 ;  /* 0xff80000010567808 */ /* 0x000fe20006800000 */
[----:B------:R-:W-:Y:S01]  /*5300*/  VIADD R16, R103, 0xffffff41 ;  /* 0xffffff4167107836 */ /* 0x000fe20000000000 */
[----:B------:R-:W-:-:S02]  /*5310*/  FSEL R106, R17, -INF , !P2 ;  /* 0xff800000116a7808 */ /* 0x000fc40005000000 */
[----:B------:R-:W-:Y:S02]  /*5320*/  FSEL R32, R19, -INF , !P1 ;  /* 0xff80000013207808 */ /* 0x000fe40004800000 */
[----:B------:R-:W-:Y:S01]  /*5330*/  FSEL R33, R14, -INF , !P0 ;  /* 0xff8000000e217808 */ /* 0x000fe20004000000 */
[----:B------:R-:W-:Y:S01]  /*5340*/  VIADD R14, R103, 0xffffff48 ;  /* 0xffffff48670e7836 */ /* 0x000fe20000000000 */
[-C--:B------:R-:W-:Y:S02]  /*5350*/  ISETP.GE.AND P3, PT, R22, R105.reuse, PT ;  /* 0x000000691600720c */ /* 0x080fe40003f66270 */
[CC--:B------:R-:W-:Y:S02]  /*5360*/  ISETP.GE.AND P5, PT, R20.reuse, R105.reuse, PT ;  /* 0x000000691400720c */ /* 0x0c0fe40003fa6270 */
[----:B------:R-:W-:Y:S02]  /*5370*/  ISETP.GE.AND P4, PT, R20, R104, PT ;  /* 0x000000681400720c */ /* 0x000fe40003f86270 */
[----:B------:R-:W-:-:S02]  /*5380*/  ISETP.GE.AND P2, PT, R18, R105, PT ;  /* 0x000000691200720c */ /* 0x000fc40003f46270 */
[----:B------:R-:W-:Y:S02]  /*5390*/  ISETP.GE.AND P1, PT, R18, R104, PT ;  /* 0x000000681200720c */ /* 0x000fe40003f26270 */
[----:B------:R-:W-:Y:S01]  /*53a0*/  FSEL R108, R12, -INF , !P3 ;  /* 0xff8000000c6c7808 */ /* 0x000fe20005800000 */
[----:B------:R-:W-:Y:S01]  /*53b0*/  VIADD R12, R103, 0xffffff49 ;  /* 0xffffff49670c7836 */ /* 0x000fe20000000000 */
[----:B------:R-:W-:Y:S02]  /*53c0*/  FSEL R110, R13, -INF , !P5 ;  /* 0xff8000000d6e7808 */ /* 0x000fe40006800000 */
[----:B------:R-:W-:Y:S02]  /*53d0*/  FSEL R34, R15, -INF , !P4 ;  /* 0xff8000000f227808 */ /* 0x000fe40006000000 */
[----:B------:R-:W-:Y:S01]  /*53e0*/  FSEL R35, R8, -INF , !P2 ;  /* 0xff80000008237808 */ /* 0x000fe20005000000 */
[C---:B------:R-:W-:Y:S01]  /*53f0*/  VIADD R8, R103.reuse, 0xffffff51 ;  /* 0xffffff5167087836 */ /* 0x040fe20000000000 */
[----:B------:R-:W-:Y:S01]  /*5400*/  FSEL R36, R10, -INF , !P1 ;  /* 0xff8000000a247808 */ /* 0x000fe20004800000 */
[----:B------:R-:W-:Y:S01]  /*5410*/  VIADD R10, R103, 0xffffff50 ;  /* 0xffffff50670a7836 */ /* 0x000fe20000000000 */
[----:B------:R-:W-:-:S02]  /*5420*/  ISETP.GE.AND P3, PT, R16, R105, PT ;  /* 0x000000691000720c */ /* 0x000fc40003f66270 */
[-C--:B------:R-:W-:Y:S02]  /*5430*/  ISETP.GE.AND P0, PT, R16, R104.reuse, PT ;  /* 0x000000681000720c */ /* 0x080fe40003f06270 */
[C---:B------:R-:W-:Y:S02]  /*5440*/  ISETP.GE.AND P5, PT, R14.reuse, R105, PT ;  /* 0x000000690e00720c */ /* 0x040fe40003fa6270 */
[----:B------:R-:W-:Y:S02]  /*5450*/  ISETP.GE.AND P4, PT, R14, R104, PT ;  /* 0x000000680e00720c */ /* 0x000fe40003f86270 */
[----:B------:R-:W-:Y:S02]  /*5460*/  FSEL R38, R9, -INF , !P3 ;  /* 0xff80000009267808 */ /* 0x000fe40005800000 */
[----:B------:R-:W-:Y:S02]  /*5470*/  FSEL R37, R11, -INF , !P0 ;  /* 0xff8000000b257808 */ /* 0x000fe40004000000 */
[----:B------:R-:W-:Y:S01]  /*5480*/  FSEL R39, R4, -INF , !P5 ;  /* 0xff80000004277808 */ /* 0x000fe20006800000 */
[----:B------:R-:W-:Y:S01]  /*5490*/  VIADD R4, R103, 0xffffff58 ;  /* 0xffffff5867047836 */ /* 0x000fe20000000000 */
[----:B------:R-:W-:-:S02]  /*54a0*/  FSEL R40, R6, -INF , !P4 ;  /* 0xff80000006287808 */ /* 0x000fc40006000000 */
[CC--:B------:R-:W-:Y:S02]  /*54b0*/  ISETP.GE.AND P3, PT, R10.reuse, R105.reuse, PT ;  /* 0x000000690a00720c */ /* 0x0c0fe40003f66270 */
[-C--:B------:R-:W-:Y:S02]  /*54c0*/  ISETP.GE.AND P0, PT, R10, R104.reuse, PT ;  /* 0x000000680a00720c */ /* 0x080fe40003f06270 */
[CC--:B------:R-:W-:Y:S02]  /*54d0*/  ISETP.GE.AND P5, PT, R8.reuse, R105.reuse, PT ;  /* 0x000000690800720c */ /* 0x0c0fe40003fa6270 */
[----:B------:R-:W-:Y:S02]  /*54e0*/  ISETP.GE.AND P4, PT, R8, R104, PT ;  /* 0x000000680800720c */ /* 0x000fe40003f86270 */
[----:B------:R-:W1:Y:S01]  /*54f0*/  LDSM.16.M88.4 R8, [R102+0x2c00] ;  /* 0x002c00006608783b */ /* 0x000e620000000200 */
[----:B------:R-:W-:Y:S01]  /*5500*/  ISETP.GE.AND P2, PT, R12, R105, PT ;  /* 0x000000690c00720c */ /* 0x000fe20003f46270 */
[----:B------:R-:W-:-:S04]  /*5510*/  DEPBAR.LE SB0, 0x0 ;  /* 0x000080000000791a */ /* 0x000fc80000000000 */
[----:B------:R-:W-:Y:S01]  /*5520*/  BAR.SYNC.DEFER_BLOCKING 0x0 ;  /* 0x0000000000007b1d */ /* 0x000fe20000010000 */
[-C--:B------:R-:W-:Y:S02]  /*5530*/  ISETP.GE.AND P1, PT, R12, R104.reuse, PT ;  /* 0x000000680c00720c */ /* 0x080fe40003f26270 */
[----:B------:R-:W-:Y:S01]  /*5540*/  FSEL R42, R5, -INF , !P2 ;  /* 0xff800000052a7808 */ /* 0x000fe20005000000 */
[----:B------:R-:W-:Y:S01]  /*5550*/  VIADD R5, R103, 0xffffff70 ;  /* 0xffffff7067057836 */ /* 0x000fe20000000000 */
[----:B------:R-:W-:Y:S02]  /*5560*/  FSEL R41, R7, -INF , !P1 ;  /* 0xff80000007297808 */ /* 0x000fe40004800000 */
        /* <DEDUP_REMOVED lines=11> */
[-C--:B------:R-:W-:Y:S01]  /*5620*/  ISETP.GE.AND P4, PT, R4, R104.reuse, PT ;  /* 0x000000680400720c */ /* 0x080fe20003f86270 */
[C---:B------:R-:W-:Y:S01]  /*5630*/  VIADD R4, R103.reuse, 0xffffff61 ;  /* 0xffffff6167047836 */ /* 0x040fe20000000000 */
[----:B------:R-:W-:Y:S02]  /*5640*/  FSEL R56, R56, -INF , !P2 ;  /* 0xff80000038387808 */ /* 0x000fe40005000000 */
[----:B------:R-:W-:Y:S02]  /*5650*/  FSEL R58, R58, -INF , !P1 ;  /* 0xff8000003a3a7808 */ /* 0x000fe40004800000 */
[C---:B------:R-:W-:Y:S02]  /*5660*/  ISETP.GE.AND P2, PT, R4.reuse, R105, PT ;  /* 0x000000690400720c */ /* 0x040fe40003f46270 */
[----:B------:R-:W-:Y:S01]  /*5670*/  ISETP.GE.AND P1, PT, R4, R104, PT ;  /* 0x000000680400720c */ /* 0x000fe20003f26270 */
[----:B------:R-:W-:Y:S01]  /*5680*/  VIADD R4, R103, 0xffffff68 ;  /* 0xffffff6867047836 */ /* 0x000fe20000000000 */
[----:B-1----:R-:W-:Y:S01]  /*5690*/  HMMA.16816.F32 R44, R88, R8, R44 ;  /* 0x00000008582c723c */ /* 0x002fe2000000182c */
[----:B------:R-:W-:-:S02]  /*56a0*/  FSEL R98, R57, -INF , !P3 ;  /* 0xff80000039627808 */ /* 0x000fc40005800000 */
[----:B------:R-:W-:Y:S02]  /*56b0*/  FSEL R59, R59, -INF , !P0 ;  /* 0xff8000003b3b7808 */ /* 0x000fe40004000000 */
[CC--:B------:R-:W-:Y:S02]  /*56c0*/  ISETP.GE.AND P0, PT, R4.reuse, R105.reuse, PT ;  /* 0x000000690400720c */ /* 0x0c0fe40003f06270 */
[----:B------:R-:W-:Y:S01]  /*56d0*/  ISETP.GE.AND P3, PT, R4, R104, PT ;  /* 0x000000680400720c */ /* 0x000fe20003f66270 */
[----:B------:R-:W-:Y:S01]  /*56e0*/  VIADD R4, R103, 0xffffff69 ;  /* 0xffffff6967047836 */ /* 0x000fe20000000000 */
[----:B------:R-:W-:Y:S01]  /*56f0*/  FSEL R102, R52, -INF , !P5 ;  /* 0xff80000034667808 */ /* 0x000fe20006800000 */
[----:B------:R-:W-:Y:S01]  /*5700*/  HMMA.16816.F32 R92, R88, R10, R92 ;  /* 0x0000000a585c723c */ /* 0x000fe2000000185c */
        /* <DEDUP_REMOVED lines=9> */
[----:B------:R-:W-:Y:S01]  /*57a0*/  FSEL R88, R45, -INF , !P0 ;  /* 0xff8000002d587808 */ /* 0x000fe20004000000 */
[----:B------:R-:W-:Y:S01]  /*57b0*/  VIADD R103, R103, 0xffffff79 ;  /* 0xffffff7967677836 */ /* 0x000fe20000000000 */
[----:B------:R-:W-:-:S02]  /*57c0*/  ISETP.GE.U32.AND P0, PT, R3, 0x3, PT ;  /* 0x000000030300780c */ /* 0x000fc40003f06070 */
[----:B------:R-:W-:Y:S02]  /*57d0*/  FSEL R112, R53, -INF , !P2 ;  /* 0xff80000035707808 */ /* 0x000fe40005000000 */
[----:B------:R-:W-:Y:S02]  /*57e0*/  FSEL R55, R55, -INF , !P1 ;  /* 0xff80000037377808 */ /* 0x000fe40004800000 */
[C---:B------:R-:W-:Y:S02]  /*57f0*/  ISETP.GE.AND P2, PT, R5.reuse, R105, PT ;  /* 0x000000690500720c */ /* 0x040fe40003f46270 */
[----:B------:R-:W-:Y:S02]  /*5800*/  ISETP.GE.AND P1, PT, R5, R104, PT ;  /* 0x000000680500720c */ /* 0x000fe40003f26270 */
[----:B------:R-:W-:Y:S02]  /*5810*/  FSEL R116, R49, -INF , !P5 ;  /* 0xff80000031747808 */ /* 0x000fe40006800000 */
[----:B------:R-:W-:-:S02]  /*5820*/  FSEL R51, R51, -INF , !P4 ;  /* 0xff80000033337808 */ /* 0x000fc40006000000 */
[----:B------:R-:W-:Y:S02]  /*5830*/  FSEL R90, R44, -INF , !P2 ;  /* 0xff8000002c5a7808 */ /* 0x000fe40005000000 */
[----:B------:R-:W-:Y:S02]  /*5840*/  FSEL R46, R46, -INF , !P1 ;  /* 0xff8000002e2e7808 */ /* 0x000fe40004800000 */
[CC--:B------:R-:W-:Y:S02]  /*5850*/  ISETP.GE.AND P5, PT, R4.reuse, R105.reuse, PT ;  /* 0x000000690400720c */ /* 0x0c0fe40003fa6270 */
[C---:B------:R-:W-:Y:S02]  /*5860*/  ISETP.GE.AND P4, PT, R103.reuse, R105, PT ;  /* 0x000000696700720c */ /* 0x040fe40003f86270 */
[-C--:B------:R-:W-:Y:S02]  /*5870*/  ISETP.GE.AND P2, PT, R4, R104.reuse, PT ;  /* 0x000000680400720c */ /* 0x080fe40003f46270 */
[----:B------:R-:W-:-:S02]  /*5880*/  ISETP.GE.AND P1, PT, R103, R104, PT ;  /* 0x000000686700720c */ /* 0x000fc40003f26270 */
        /* <DEDUP_REMOVED lines=69> */
.L_x_3858:
[----:B------:R-:W-:Y:S01]  /*5ce0*/  UMOV UR4, URZ ;  /* 0x000000ff00047c82 */ /* 0x000fe20008000000 */
[----:B------:R-:W-:Y:S01]  /*5cf0*/  IMAD.SHL.U32 R4, R100, 0x80, RZ ;  /* 0x0000008064047824 */ /* 0x000fe200078e00ff */
[----:B------:R-:W-:-:S05]  /*5d00*/  IADD3 R5, P0, PT, RZ, -UR4, RZ ;  /* 0x80000004ff057c10 */ /* 0x000fca000ff1e0ff */
[----:B------:R-:W-:-:S05]  /*5d10*/  IMAD.X R4, RZ, RZ, ~R4, P0 ;  /* 0x000000ffff047224 */ /* 0x000fca00000e0e04 */
[----:B------:R-:W-:-:S04]  /*5d20*/  SHF.R.S64 R5, R5, 0x1f, R4 ;  /* 0x0000001f05057819 */ /* 0x000fc80000001004 */
[----:B------:R-:W-:-:S04]  /*5d30*/  IADD3 R142, P0, PT, R5, R142, RZ ;  /* 0x0000008e058e7210 */ /* 0x000fc80007f1e0ff */
[----:B------:R-:W-:-:S09]  /*5d40*/  LEA.HI.X.SX32 R143, R4, R143, 0x1, P0 ;  /* 0x0000008f048f7211 */ /* 0x000fd200000f0eff */
.L_x_3859:
        /* <DEDUP_REMOVED lines=16> */
.L_x_3857:
        /* <DEDUP_REMOVED lines=49> */
[----:B------:R-:W-:Y:S01]  /*6160*/  FSEL R9, R66, RZ, P0 ;  /* 0x000000ff42097208 */ /* 0x000fe20000000000 */
[----:B------:R-:W1:Y:S01]  /*6170*/  LDSM.16.MT88.4 R4, [R137+0x3000] ;  /* 0x003000008904783b */ /* 0x000e620000004200 */
[----:B------:R-:W-:Y:S01]  /*6180*/  FSEL R57, R57, RZ, P0 ;  /* 0x000000ff39397208 */ /* 0x000fe20000000000 */
[--C-:B------:R-:W-:Y:S01]  /*6190*/  FFMA.FTZ R92, R65, UR4, -R67.reuse ;  /* 0x00000004415c7c23 */ /* 0x100fe20008010843 */
[----:B------:R-:W-:Y:S01]  /*61a0*/  FFMA.FTZ R61, R87, UR4, -R67 ;  /* 0x00000004573d7c23 */ /* 0x000fe20008010843 */
[----:B------:R-:W-:Y:S01]  /*61b0*/  FADD.FTZ R9, R0, -R9 ;  /* 0x8000000900097221 */ /* 0x000fe20000010000 */
[----:B------:R-:W-:Y:S01]  /*61c0*/  FFMA.FTZ R65, R64, UR4, -R67 ;  /* 0x0000000440417c23 */ /* 0x000fe20008010843 */
[----:B------:R-:W-:Y:S01]  /*61d0*/  FFMA.FTZ R87, R85, UR4, -R57 ;  /* 0x0000000455577c23 */ /* 0x000fe20008010839 */
[----:B------:R-:W-:Y:S01]  /*61e0*/  FFMA.FTZ R64, R107, UR4, -R67 ;  /* 0x000000046b407c23 */ /* 0x000fe20008010843 */
[--C-:B------:R-:W-:Y:S01]  /*61f0*/  FFMA.FTZ R53, R97, UR4, -R57.reuse ;  /* 0x0000000461357c23 */ /* 0x100fe20008010839 */
[--C-:B------:R-:W-:Y:S01]  /*6200*/  FFMA.FTZ R52, R99, UR4, -R57.reuse ;  /* 0x0000000463347c23 */ /* 0x100fe20008010839 */
[----:B------:R-:W-:Y:S01]  /*6210*/  FFMA.FTZ R85, R164, UR4, -R57 ;  /* 0x00000004a4557c23 */ /* 0x000fe20008010839 */
[----:B------:R-:W-:Y:S01]  /*6220*/  FMUL.FTZ R91, R2, UR4 ;  /* 0x00000004025b7c20 */ /* 0x000fe20008410000 */
[----:B------:R-:W-:Y:S01]  /*6230*/  FMUL.FTZ R89, R9, UR4 ;  /* 0x0000000409597c20 */ /* 0x000fe20008410000 */
[C---:B------:R-:W-:Y:S01]  /*6240*/  IADD3 R2, PT, PT, R137.reuse, 0x3000, RZ ;  /* 0x0000300089027810 */ /* 0x040fe20007ffe0ff */
[----:B------:R-:W-:Y:S01]  /*6250*/  MUFU.EX2 R92, R92 ;  /* 0x0000005c005c7308 */ /* 0x000fe20000000800 */
[----:B------:R-:W-:Y:S01]  /*6260*/  IADD3 R0, PT, PT, R137, 0x3020, RZ ;  /* 0x0000302089007810 */ /* 0x000fe20007ffe0ff */
[--C-:B------:R-:W-:Y:S01]  /*6270*/  FFMA.FTZ R95, R86, UR4, -R67.reuse ;  /* 0x00000004565f7c23 */ /* 0x100fe20008010843 */
[----:B------:R-:W-:Y:S01]  /*6280*/  @P6 IADD3 R0, PT, PT, R2, -0x20, RZ ;  /* 0xffffffe002006810 */ /* 0x000fe20007ffe0ff */
[----:B------:R-:W-:Y:S01]  /*6290*/  FFMA.FTZ R2, R162, UR4, -R67 ;  /* 0x00000004a2027c23 */ /* 0x000fe20008010843 */
[----:B------:R-:W-:Y:S01]  /*62a0*/  FFMA.FTZ R101, R96, UR4, -R57 ;  /* 0x0000000460657c23 */ /* 0x000fe20008010839 */
[--C-:B------:R-:W-:Y:S01]  /*62b0*/  FFMA.FTZ R86, R106, UR4, -R67.reuse ;  /* 0x000000046a567c23 */ /* 0x100fe20008010843 */
[----:B------:R-:W-:Y:S01]  /*62c0*/  FFMA.FTZ R93, R108, UR4, -R67 ;  /* 0x000000046c5d7c23 */ /* 0x000fe20008010843 */
[----:B------:R-:W2:Y:S01]  /*62d0*/  MUFU.EX2 R65, R65 ;  /* 0x0000004100417308 */ /* 0x000ea20000000800 */
[----:B------:R-:W3:Y:S01]  /*62e0*/  LDSM.16.MT88.4 R16, [R0] ;  /* 0x000000000010783b */ /* 0x000ee20000004200 */
        /* <DEDUP_REMOVED lines=9> */
[----:B------:R-:W-:Y:S01]  /*6380*/  FFMA.FTZ R100, R39, UR4, -R67 ;  /* 0x0000000427647c23 */ /* 0x000fe20008010843 */
[--C-:B------:R-:W-:Y:S01]  /*6390*/  FFMA.FTZ R98, R36, UR4, -R57.reuse ;  /* 0x0000000424627c23 */ /* 0x100fe20008010839 */
[--C-:B------:R-:W-:Y:S01]  /*63a0*/  FFMA.FTZ R109, R37, UR4, -R57.reuse ;  /* 0x00000004256d7c23 */ /* 0x100fe20008010839 */
[--C-:B------:R-:W-:Y:S01]  /*63b0*/  FFMA.FTZ R56, R40, UR4, -R57.reuse ;  /* 0x0000000428387c23 */ /* 0x100fe20008010839 */
[----:B------:R-:W-:Y:S01]  /*63c0*/  FFMA.FTZ R41, R41, UR4, -R57 ;  /* 0x0000000429297c23 */ /* 0x000fe20008010839 */
[----:B------:R-:W4:Y:S01]  /*63d0*/  MUFU.EX2 R61, R61 ;  /* 0x0000003d003d7308 */ /* 0x000f220000000800 */
[----:B--2---:R-:W-:Y:S01]  /*63e0*/  F2FP.F16.F32.PACK_AB R8, R65, R92 ;  /* 0x0000005c4108723e */ /* 0x004fe200000000ff */
[----:B------:R-:W-:Y:S01]  /*63f0*/  LDSM.16.MT88.4 R32, [R0+0x1400] ;  /* 0x001400000020783b */ /* 0x000fe20000004200 */
[--C-:B------:R-:W-:Y:S01]  /*6400*/  FFMA.FTZ R107, R43, UR4, -R67.reuse ;  /* 0x000000042b6b7c23 */ /* 0x100fe20008010843 */
[----:B------:R-:W-:Y:S01]  /*6410*/  FFMA.FTZ R60, R60, UR4, -R67 ;  /* 0x000000043c3c7c23 */ /* 0x000fe20008010843 */
[--C-:B------:R-:W-:Y:S01]  /*6420*/  FFMA.FTZ R62, R62, UR4, -R57.reuse ;  /* 0x000000043e3e7c23 */ /* 0x100fe20008010839 */
[--C-:B------:R-:W-:Y:S01]  /*6430*/  FFMA.FTZ R63, R63, UR4, -R57.reuse ;  /* 0x000000043f3f7c23 */ /* 0x100fe20008010839 */
[--C-:B------:R-:W-:Y:S01]  /*6440*/  FFMA.FTZ R58, R58, UR4, -R57.reuse ;  /* 0x000000043a3a7c23 */ /* 0x100fe20008010839 */
[----:B------:R-:W-:Y:S01]  /*6450*/  MUFU.EX2 R87, R87 ;  /* 0x0000005700577308 */ /* 0x000fe20000000800 */
[----:B------:R-:W-:Y:S01]  /*6460*/  FFMA.FTZ R59, R59, UR4, -R57 ;  /* 0x000000043b3b7c23 */ /* 0x000fe20008010839 */
[--C-:B------:R-:W-:Y:S01]  /*6470*/  FFMA.FTZ R43, R102, UR4, -R67.reuse ;  /* 0x00000004662b7c23 */ /* 0x100fe20008010843 */
[--C-:B------:R-:W-:Y:S01]  /*6480*/  FFMA.FTZ R38, R112, UR4, -R67.reuse ;  /* 0x0000000470267c23 */ /* 0x100fe20008010843 */
[--C-:B------:R-:W-:Y:S01]  /*6490*/  FFMA.FTZ R39, R114, UR4, -R67.reuse ;  /* 0x0000000472277c23 */ /* 0x100fe20008010843 */
[----:B------:R-:W-:Y:S01]  /*64a0*/  FFMA.FTZ R36, R116, UR4, -R67 ;  /* 0x0000000474247c23 */ /* 0x000fe20008010843 */
[--C-:B------:R-:W-:Y:S01]  /*64b0*/  FFMA.FTZ R50, R50, UR4, -R57.reuse ;  /* 0x0000000432327c23 */ /* 0x100fe20008010839 */
[--C-:B------:R-:W-:Y:S01]  /*64c0*/  FFMA.FTZ R55, R55, UR4, -R57.reuse ;  /* 0x0000000437377c23 */ /* 0x100fe20008010839 */
[----:B------:R-:W2:Y:S01]  /*64d0*/  MUFU.EX2 R53, R53 ;  /* 0x0000003500357308 */ /* 0x000ea20000000800 */
[----:B----4-:R-:W-:Y:S01]  /*64e0*/  F2FP.F16.F32.PACK_AB R10, R61, R64 ;  /* 0x000000403d0a723e */ /* 0x010fe200000000ff */
[----:B------:R-:W-:Y:S01]  /*64f0*/  FFMA.FTZ R51, R51, UR4, -R57 ;  /* 0x0000000433337c23 */ /* 0x000fe20008010839 */
[--C-:B------:R-:W-:Y:S01]  /*6500*/  FFMA.FTZ R40, R90, UR4, -R67.reuse ;  /* 0x000000045a287c23 */ /* 0x100fe20008010843 */
[--C-:B------:R-:W-:Y:S01]  /*6510*/  FFMA.FTZ R37, R88, UR4, -R67.reuse ;  /* 0x0000000458257c23 */ /* 0x100fe20008010843 */
[----:B------:R-:W-:-:S03]  /*6520*/  FFMA.FTZ R44, R44, UR4, -R67 ;  /* 0x000000042c2c7c23 */ /* 0x000fc60008010843 */
[----:B------:R-:W-:Y:S08]  /*6530*/  MUFU.EX2 R52, R52 ;  /* 0x0000003400347308 */ /* 0x000ff00000000800 */
[----:B------:R-:W4:Y:S01]  /*6540*/  MUFU.EX2 R85, R85 ;  /* 0x0000005500557308 */ /* 0x000f220000000800 */
[----:B--2---:R-:W-:-:S07]  /*6550*/  F2FP.F16.F32.PACK_AB R9, R53, R87 ;  /* 0x000000573509723e */ /* 0x004fce00000000ff */
[----:B------:R-:W2:Y:S08]  /*6560*/  MUFU.EX2 R91, R91 ;  /* 0x0000005b005b7308 */ /* 0x000eb00000000800 */
[----:B------:R-:W5:Y:S01]  /*6570*/  MUFU.EX2 R89, R89 ;  /* 0x0000005900597308 */ /* 0x000f620000000800 */
[----:B----4-:R-:W-:-:S07]  /*6580*/  F2FP.F16.F32.PACK_AB R11, R85, R52 ;  /* 0x00000034550b723e */ /* 0x010fce00000000ff */
[----:B------:R-:W-:Y:S01]  /*6590*/  MUFU.EX2 R2, R2 ;  /* 0x0000000200027308 */ /* 0x000fe20000000800 */
[-C--:B--2---:R-:W-:Y:S01]  /*65a0*/  FMUL.FTZ R12, R68, R91.reuse ;  /* 0x0000005b440c7220 */ /* 0x084fe20000410000 */
[-C--:B------:R-:W-:Y:S01]  /*65b0*/  FMUL.FTZ R13, R69, R91.reuse ;  /* 0x0000005b450d7220 */ /* 0x080fe20000410000 */
[-C--:B------:R-:W-:Y:S01]  /*65c0*/  FMUL.FTZ R72, R72, R91.reuse ;  /* 0x0000005b48487220 */ /* 0x080fe20000410000 */
[-C--:B------:R-:W-:Y:S01]  /*65d0*/  FMUL.FTZ R73, R73, R91.reuse ;  /* 0x0000005b49497220 */ /* 0x080fe20000410000 */
[--C-:B------:R-:W-:Y:S01]  /*65e0*/  FFMA.FTZ R68, R158, UR4, -R67.reuse ;  /* 0x000000049e447c23 */ /* 0x100fe20008010843 */
[--C-:B------:R-:W-:Y:S01]  /*65f0*/  FFMA.FTZ R69, R160, UR4, -R67.reuse ;  /* 0x00000004a0457c23 */ /* 0x100fe20008010843 */
[-C--:B------:R-:W-:Y:S01]  /*6600*/  FMUL.FTZ R20, R76, R91.reuse ;  /* 0x0000005b4c147220 */ /* 0x080fe20000410000 */
[----:B------:R-:W-:Y:S01]  /*6610*/  FMUL.FTZ R21, R77, R91 ;  /* 0x0000005b4d157220 */ /* 0x000fe20000410000 */
[-C--:B-----5:R-:W-:Y:S01]  /*6620*/  FMUL.FTZ R14, R70, R89.reuse ;  /* 0x00000059460e7220 */ /* 0x0a0fe20000410000 */
[-C--:B------:R-:W-:Y:S01]  /*6630*/  FMUL.FTZ R15, R71, R89.reuse ;  /* 0x00000059470f7220 */ /* 0x080fe20000410000 */
[-C--:B------:R-:W-:Y:S01]  /*6640*/  FMUL.FTZ R74, R74, R89.reuse ;  /* 0x000000594a4a7220 */ /* 0x080fe20000410000 */
[-C--:B------:R-:W-:Y:S01]  /*6650*/  FMUL.FTZ R75, R75, R89.reuse ;  /* 0x000000594b4b7220 */ /* 0x080fe20000410000 */
[----:B------:R-:W-:Y:S01]  /*6660*/  FFMA.FTZ R71, R154, UR4, -R67 ;  /* 0x000000049a477c23 */ /* 0x000fe20008010843 */
[----:B------:R-:W-:Y:S01]  /*6670*/  FFMA.FTZ R70, R150, UR4, -R57 ;  /* 0x0000000496467c23 */ /* 0x000fe20008010839 */
[----:B------:R-:W-:Y:S01]  /*6680*/  MUFU.EX2 R68, R68 ;  /* 0x0000004400447308 */ /* 0x000fe20000000800 */
[-C--:B------:R-:W-:Y:S01]  /*6690*/  FMUL.FTZ R22, R78, R89.reuse ;  /* 0x000000594e167220 */ /* 0x080fe20000410000 */
[C---:B-1----:R-:W-:Y:S01]  /*66a0*/  HMMA.16816.F32 R12, R8.reuse, R4, R12 ;  /* 0x00000004080c723c */ /* 0x042fe2000000180c */
[----:B------:R-:W-:Y:S01]  /*66b0*/  FMUL.FTZ R23, R79, R89 ;  /* 0x000000594f177220 */ /* 0x000fe20000410000 */
[-C--:B------:R-:W-:Y:S01]  /*66c0*/  FMUL.FTZ R80, R80, R91.reuse ;  /* 0x0000005b50507220 */ /* 0x080fe20000410000 */
[----:B------:R-:W-:Y:S01]  /*66d0*/  FMUL.FTZ R81, R81, R91 ;  /* 0x0000005b51517220 */ /* 0x000fe20000410000 */
[-C--:B------:R-:W-:Y:S01]  /*66e0*/  FMUL.FTZ R82, R82, R89.reuse ;  /* 0x0000005952527220 */ /* 0x080fe20000410000 */
[----:B------:R-:W-:Y:S01]  /*66f0*/  FMUL.FTZ R83, R83, R89 ;  /* 0x0000005953537220 */ /* 0x000fe20000410000 */
[----:B------:R-:W1:Y:S01]  /*6700*/  MUFU.EX2 R71, R71 ;  /* 0x0000004700477308 */ /* 0x000e620000000800 */
[----:B------:R-:W-:Y:S01]  /*6710*/  FFMA.FTZ R79, R124, UR4, -R67 ;  /* 0x000000047c4f7c23 */ /* 0x000fe20008010843 */
[C---:B------:R-:W-:Y:S01]  /*6720*/  HMMA.16816.F32 R4, R8.reuse, R6, R72 ;  /* 0x000000060804723c */ /* 0x040fe20000001848 */
[--C-:B------:R-:W-:Y:S01]  /*6730*/  FFMA.FTZ R75, R134, UR4, -R57.reuse ;  /* 0x00000004864b7c23 */ /* 0x100fe20008010839 */
[--C-:B------:R-:W-:Y:S01]  /*6740*/  FFMA.FTZ R73, R30, UR4, -R57.reuse ;  /* 0x000000041e497c23 */ /* 0x100fe20008010839 */
[----:B------:R-:W-:Y:S01]  /*6750*/  FFMA.FTZ R72, R28, UR4, -R57 ;  /* 0x000000041c487c23 */ /* 0x000fe20008010839 */
[--C-:B------:R-:W-:Y:S01]  /*6760*/  FFMA.FTZ R74, R128, UR4, -R67.reuse ;  /* 0x00000004804a7c23 */ /* 0x100fe20008010843 */
[--C-:B------:R-:W-:Y:S01]  /*6770*/  FFMA.FTZ R76, R130, UR4, -R67.reuse ;  /* 0x00000004824c7c23 */ /* 0x100fe20008010843 */
[----:B------:R-:W2:Y:S01]  /*6780*/  MUFU.EX2 R69, R69 ;  /* 0x0000004500457308 */ /* 0x000ea20000000800 */
[----:B------:R-:W-:Y:S01]  /*6790*/  FFMA.FTZ R77, R132, UR4, -R67 ;  /* 0x00000004844d7c23 */ /* 0x000fe20008010843 */
[C---:B---3--:R-:W-:Y:S01]  /*67a0*/  HMMA.16816.F32 R20, R8.reuse, R16, R20 ;  /* 0x000000100814723c */ /* 0x048fe20000001814 */
[----:B------:R-:W-:Y:S01]  /*67b0*/  FFMA.FTZ R78, R118, UR4, -R57 ;  /* 0x00000004764e7c23 */ /* 0x000fe20008010839 */
[----:B------:R-:W-:Y:S01]  /*67c0*/  FFMA.FTZ R92, R157, R91, R92 ;  /* 0x0000005b9d5c7223 */ /* 0x000fe2000001005c */
[----:B------:R-:W-:Y:S01]  /*67d0*/  FFMA.FTZ R156, R156, R89, R87 ;  /* 0x000000599c9c7223 */ /* 0x000fe20000010057 */
[----:B------:R-:W-:Y:S01]  /*67e0*/  FFMA.FTZ R157, R45, UR4, -R67 ;  /* 0x000000042d9d7c23 */ /* 0x000fe20008010843 */
[----:B------:R-:W-:Y:S01]  /*67f0*/  IADD3 R154, PT, PT, R3, -0x3, RZ ;  /* 0xfffffffd039a7810 */ /* 0x000fe20007ffe0ff */
[----:B------:R-:W-:Y:S01]  /*6800*/  MUFU.EX2 R70, R70 ;  /* 0x0000004600467308 */ /* 0x000fe20000000800 */
[----:B-1----:R-:W-:Y:S01]  /*6810*/  F2FP.F16.F32.PACK_AB R28, R68, R71 ;  /* 0x00000047441c723e */ /* 0x002fe200000000ff */
[----:B------:R-:W-:Y:S01]  /*6820*/  HMMA.16816.F32 R8, R8, R18, R80 ;  /* 0x000000120808723c */ /* 0x000fe20000001850 */
[----:B------:R-:W1:Y:S01]  /*6830*/  LDSM.16.MT88.4 R16, [R0+0x400] ;  /* 0x000400000010783b */ /* 0x000e620000004200 */
[--C-:B------:R-:W-:Y:S01]  /*6840*/  FFMA.FTZ R83, R126, UR4, -R57.reuse ;  /* 0x000000047e537c23 */ /* 0x100fe20008010839 */
[--C-:B------:R-:W-:Y:S01]  /*6850*/  FFMA.FTZ R80, R122, UR4, -R57.reuse ;  /* 0x000000047a507c23 */ /* 0x100fe20008010839 */
[----:B------:R-:W-:Y:S01]  /*6860*/  FFMA.FTZ R81, R120, UR4, -R57 ;  /* 0x0000000478517c23 */ /* 0x000fe20008010839 */
[----:B------:R-:W-:Y:S01]  /*6870*/  FFMA.FTZ R82, R110, UR4, -R67 ;  /* 0x000000046e527c23 */ /* 0x000fe20008010843 */
[----:B------:R-:W3:Y:S01]  /*6880*/  MUFU.EX2 R75, R75 ;  /* 0x0000004b004b7308 */ /* 0x000ee20000000800 */
[----:B--2---:R-:W-:Y:S01]  /*6890*/  F2FP.F16.F32.PACK_AB R30, R2, R69 ;  /* 0x00000045021e723e */ /* 0x004fe200000000ff */
[----:B------:R-:W-:-:S04]  /*68a0*/  FADD.FTZ R65, R65, R92 ;  /* 0x0000005c41417221 */ /* 0x000fc80000010000 */
[----:B------:R-:W-:Y:S02]  /*68b0*/  FADD.FTZ R64, R64, R65 ;  /* 0x0000004140407221 */ /* 0x000fe40000010000 */
[----:B------:R-:W-:Y:S02]  /*68c0*/  MUFU.EX2 R73, R73 ;  /* 0x0000004900497308 */ /* 0x000fe40000000800 */
[----:B------:R-:W-:-:S04]  /*68d0*/  FADD.FTZ R64, R61, R64 ;  /* 0x000000403d407221 */ /* 0x000fc80000010000 */
[----:B------:R-:W-:Y:S02]  /*68e0*/  FADD.FTZ R71, R71, R64 ;  /* 0x0000004047477221 */ /* 0x000fe40000010000 */
[----:B------:R-:W2:Y:S01]  /*68f0*/  MUFU.EX2 R72, R72 ;  /* 0x0000004800487308 */ /* 0x000ea20000000800 */
[----:B---3--:R-:W-:Y:S01]  /*6900*/  F2FP.F16.F32.PACK_AB R29, R75, R70 ;  /* 0x000000464b1d723e */ /* 0x008fe200000000ff */
[----:B------:R-:W-:-:S04]  /*6910*/  FADD.FTZ R68, R68, R71 ;  /* 0x0000004744447221 */ /* 0x000fc80000010000 */
[----:B------:R-:W-:Y:S02]  /*6920*/  FADD.FTZ R69, R69, R68 ;  /* 0x0000004445457221 */ /* 0x000fe40000010000 */
[----:B------:R-:W-:Y:S02]  /*6930*/  MUFU.EX2 R79, R79 ;  /* 0x0000004f004f7308 */ /* 0x000fe40000000800 */
[----:B------:R-:W-:-:S06]  /*6940*/  FADD.FTZ R2, R2, R69 ;  /* 0x0000004502027221 */ /* 0x000fcc0000010000 */
[----:B------:R-:W3:Y:S01]  /*6950*/  MUFU.EX2 R74, R74 ;  /* 0x0000004a004a7308 */ /* 0x000ee20000000800 */
[----:B--2---:R-:W-:-:S07]  /*6960*/  F2FP.F16.F32.PACK_AB R31, R72, R73 ;  /* 0x00000049481f723e */ /* 0x004fce00000000ff */
[C---:B------:R-:W-:Y:S01]  /*6970*/  HMMA.16816.F32 R12, R28.reuse, R24, R12 ;  /* 0x000000181c0c723c */ /* 0x040fe2000000180c */
[----:B------:R-:W-:Y:S07]  /*6980*/  MUFU.EX2 R76, R76 ;  /* 0x0000004c004c7308 */ /* 0x000fee0000000800 */
[C---:B------:R-:W-:Y:S01]  /*6990*/  HMMA.16816.F32 R4, R28.reuse, R26, R4 ;  /* 0x0000001a1c04723c */ /* 0x040fe20000001804 */
[----:B------:R-:W2:Y:S01]  /*69a0*/  LDSM.16.MT88.4 R24, [R137+0x3800] ;  /* 0x003800008918783b */ /* 0x000ea20000004200 */
[----:B------:R-:W4:Y:S06]  /*69b0*/  MUFU.EX2 R77, R77 ;  /* 0x0000004d004d7308 */ /* 0x000f2c0000000800 */
[C---:B-1----:R-:W-:Y:S02]  /*69c0*/  HMMA.16816.F32 R20, R28.reuse, R16, R20 ;  /* 0x000000101c14723c */ /* 0x042fe40000001814 */
[----:B------:R-:W-:Y:S06]  /*69d0*/  MUFU.EX2 R83, R83 ;  /* 0x0000005300537308 */ /* 0x000fec0000000800 */
[----:B------:R-:W-:Y:S01]  /*69e0*/  HMMA.16816.F32 R8, R28, R18, R8 ;  /* 0x000000121c08723c */ /* 0x000fe20000001808 */
[----:B------:R-:W1:Y:S01]  /*69f0*/  LDSM.16.MT88.4 R16, [R0+0x800] ;  /* 0x000800000010783b */ /* 0x000e620000004200 */
[----:B------:R-:W5:Y:S01]  /*6a00*/  MUFU.EX2 R80, R80 ;  /* 0x0000005000507308 */ /* 0x000f620000000800 */
[----:B---3--:R-:W-:Y:S01]  /*6a10*/  F2FP.F16.F32.PACK_AB R28, R74, R79 ;  /* 0x0000004f4a1c723e */ /* 0x008fe200000000ff */
[----:B------:R-:W-:Y:S01]  /*6a20*/  FADD.FTZ R79, R79, R2 ;  /* 0x000000024f4f7221 */ /* 0x000fe20000010000 */
[----:B----4-:R-:W-:-:S03]  /*6a30*/  F2FP.F16.F32.PACK_AB R30, R77, R76 ;  /* 0x0000004c4d1e723e */ /* 0x010fc600000000ff */
[----:B------:R-:W-:Y:S02]  /*6a40*/  FADD.FTZ R79, R74, R79 ;  /* 0x0000004f4a4f7221 */ /* 0x000fe40000010000 */
[----:B------:R-:W-:Y:S02]  /*6a50*/  MUFU.EX2 R78, R78 ;  /* 0x0000004e004e7308 */ /* 0x000fe40000000800 */
[----:B------:R-:W-:-:S04]  /*6a60*/  FADD.FTZ R2, R76, R79 ;  /* 0x0000004f4c027221 */ /* 0x000fc80000010000 */
[----:B------:R-:W-:Y:S02]  /*6a70*/  FADD.FTZ R2, R77, R2 ;  /* 0x000000024d027221 */ /* 0x000fe40000010000 */
        /* <DEDUP_REMOVED lines=10> */
[----:B-1----:R-:W-:Y:S01]  /*6b20*/  HMMA.16816.F32 R20, R28, R16, R20 ;  /* 0x000000101c14723c */ /* 0x002fe20000001814 */
[----:B----4-:R-:W-:Y:S01]  /*6b30*/  F2FP.F16.F32.PACK_AB R16, R86, R95 ;  /* 0x0000005f5610723e */ /* 0x010fe200000000ff */
[----:B------:R-:W-:Y:S01]  /*6b40*/  MUFU.EX2 R101, R101 ;  /* 0x0000006500657308 */ /* 0x000fe20000000800 */
[----:B------:R-:W-:Y:S01]  /*6b50*/  FADD.FTZ R95, R95, R2 ;  /* 0x000000025f5f7221 */ /* 0x000fe20000010000 */
[----:B------:R-:W-:-:S03]  /*6b60*/  FFMA.FTZ R2, R47, UR4, -R57 ;  /* 0x000000042f027c23 */ /* 0x000fc60008010839 */
[----:B------:R-:W-:Y:S01]  /*6b70*/  FADD.FTZ R86, R86, R95 ;  /* 0x0000005f56567221 */ /* 0x000fe20000010000 */
[----:B------:R-:W-:Y:S02]  /*6b80*/  HMMA.16816.F32 R8, R28, R18, R8 ;  /* 0x000000121c08723c */ /* 0x000fe40000001808 */
[----:B------:R-:W1:Y:S01]  /*6b90*/  MUFU.EX2 R96, R96 ;  /* 0x0000006000607308 */ /* 0x000e620000000800 */
[----:B---3--:R-:W-:Y:S01]  /*6ba0*/  F2FP.F16.F32.PACK_AB R18, R82, R93 ;  /* 0x0000005d5212723e */ /* 0x008fe200000000ff */
[----:B------:R-:W-:-:S04]  /*6bb0*/  FADD.FTZ R93, R93, R86 ;  /* 0x000000565d5d7221 */ /* 0x000fc80000010000 */
[----:B------:R-:W-:Y:S02]  /*6bc0*/  FADD.FTZ R93, R82, R93 ;  /* 0x0000005d525d7221 */ /* 0x000fe40000010000 */
        /* <DEDUP_REMOVED lines=8> */
[----:B------:R-:W-:Y:S01]  /*6c50*/  HMMA.16816.F32 R4, R16, R26, R4 ;  /* 0x0000001a1004723c */ /* 0x000fe20000001804 */
[----:B------:R-:W2:Y:S01]  /*6c60*/  LDSM.16.MT88.4 R24, [R0+0xc00] ;  /* 0x000c00000018783b */ /* 0x000ea20000004200 */
        /* <DEDUP_REMOVED lines=9> */
[----:B------:R-:W-:Y:S08]  /*6d00*/  MUFU.EX2 R56, R56 ;  /* 0x0000003800387308 */ /* 0x000ff00000000800 */
[----:B------:R-:W3:Y:S01]  /*6d10*/  MUFU.EX2 R41, R41 ;  /* 0x0000002900297308 */ /* 0x000ee20000000800 */
[----:B-1----:R-:W-:Y:S01]  /*6d20*/  F2FP.F16.F32.PACK_AB R29, R109, R98 ;  /* 0x000000626d1d723e */ /* 0x002fe200000000ff */
[C---:B--2---:R-:W-:Y:S06]  /*6d30*/  HMMA.16816.F32 R20, R16.reuse, R24, R20 ;  /* 0x000000181014723c */ /* 0x044fec0000001814 */
[----:B------:R-:W-:Y:S02]  /*6d40*/  MUFU.EX2 R107, R107 ;  /* 0x0000006b006b7308 */ /* 0x000fe40000000800 */
[----:B------:R-:W-:Y:S01]  /*6d50*/  HMMA.16816.F32 R8, R16, R26, R8 ;  /* 0x0000001a1008723c */ /* 0x000fe20000001808 */
[----:B------:R-:W1:Y:S01]  /*6d60*/  LDSM.16.MT88.4 R16, [R137+0x4000] ;  /* 0x004000008910783b */ /* 0x000e620000004200 */
[----:B---3--:R-:W-:-:S04]  /*6d70*/  F2FP.F16.F32.PACK_AB R31, R41, R56 ;  /* 0x00000038291f723e */ /* 0x008fc800000000ff */
[----:B------:R-:W2:Y:S01]  /*6d80*/  MUFU.EX2 R60, R60 ;  /* 0x0000003c003c7308 */ /* 0x000ea20000000800 */
[----:B------:R-:W3:Y:S07]  /*6d90*/  LDSM.16.MT88.4 R24, [R0+0x1000] ;  /* 0x001000000018783b */ /* 0x000eee0000004200 */
[----:B------:R-:W-:Y:S08]  /*6da0*/  MUFU.EX2 R103, R103 ;  /* 0x0000006700677308 */ /* 0x000ff00000000800 */
[----:B------:R-:W-:Y:S08]  /*6db0*/  MUFU.EX2 R42, R42 ;  /* 0x0000002a002a7308 */ /* 0x000ff00000000800 */
[----:B------:R-:W-:Y:S08]  /*6dc0*/  MUFU.EX2 R62, R62 ;  /* 0x0000003e003e7308 */ /* 0x000ff00000000800 */
[----:B------:R-:W4:Y:S01]  /*6dd0*/  MUFU.EX2 R63, R63 ;  /* 0x0000003f003f7308 */ /* 0x000f220000000800 */
[C---:B-1----:R-:W-:Y:S07]  /*6de0*/  HMMA.16816.F32 R12, R28.reuse, R16, R12 ;  /* 0x000000101c0c723c */ /* 0x042fee000000180c */
[----:B------:R-:W-:Y:S01]  /*6df0*/  MUFU.EX2 R58, R58 ;  /* 0x0000003a003a7308 */ /* 0x000fe20000000800 */
[C---:B------:R-:W-:Y:S01]  /*6e00*/  HMMA.16816.F32 R4, R28.reuse, R18, R4 ;  /* 0x000000121c04723c */ /* 0x040fe20000001804 */
[----:B------:R-:W1:Y:S06]  /*6e10*/  LDSM.16.MT88.4 R16, [R137+0x4400] ;  /* 0x004400008910783b */ /* 0x000e6c0000004200 */
[----:B------:R-:W5:Y:S01]  /*6e20*/  MUFU.EX2 R59, R59 ;  /* 0x0000003b003b7308 */ /* 0x000f620000000800 */
[----:B---3--:R-:W-:Y:S01]  /*6e30*/  HMMA.16816.F32 R20, R28, R24, R20 ;  /* 0x000000181c14723c */ /* 0x008fe20000001814 */
[----:B------:R-:W-:Y:S01]  /*6e40*/  FADD.FTZ R25, R53, R156 ;  /* 0x0000009c35197221 */ /* 0x000fe20000010000 */
[----:B------:R-:W-:Y:S01]  /*6e50*/  FFMA.FTZ R53, R54, UR4, -R57 ;  /* 0x0000000436357c23 */ /* 0x000fe20008010839 */
[----:B--2---:R-:W-:-:S04]  /*6e60*/  F2FP.F16.F32.PACK_AB R24, R60, R107 ;  /* 0x0000006b3c18723e */ /* 0x004fc800000000ff */
[----:B------:R-:W-:Y:S01]  /*6e70*/  MUFU.EX2 R43, R43 ;  /* 0x0000002b002b7308 */ /* 0x000fe20000000800 */
[----:B------:R-:W-:Y:S01]  /*6e80*/  FADD.FTZ R54, R52, R25 ;  /* 0x0000001934367221 */ /* 0x000fe20000010000 */
[----:B----4-:R-:W-:Y:S01]  /*6e90*/  F2FP.F16.F32.PACK_AB R25, R63, R62 ;  /* 0x0000003e3f19723e */ /* 0x010fe200000000ff */
[----:B------:R-:W-:Y:S01]  /*6ea0*/  FADD.FTZ R107, R107, R100 ;  /* 0x000000646b6b7221 */ /* 0x000fe20000010000 */
[----:B------:R-:W-:Y:S01]  /*6eb0*/  HMMA.16816.F32 R8, R28, R26, R8 ;  /* 0x0000001a1c08723c */ /* 0x000fe20000001808 */
[----:B------:R-:W-:Y:S01]  /*6ec0*/  FADD.FTZ R85, R85, R54 ;  /* 0x0000003655557221 */ /* 0x000fe20000010000 */
[----:B------:R-:W-:Y:S01]  /*6ed0*/  F2FP.F16.F32.PACK_AB R26, R42, R103 ;  /* 0x000000672a1a723e */ /* 0x000fe200000000ff */
[----:B------:R-:W2:Y:S01]  /*6ee0*/  LDSM.16.MT88.4 R28, [R137+0x4800] ;  /* 0x00480000891c783b */ /* 0x000ea20000004200 */
[----:B-----5:R-:W-:Y:S01]  /*6ef0*/  F2FP.F16.F32.PACK_AB R27, R59, R58 ;  /* 0x0000003a3b1b723e */ /* 0x020fe200000000ff */
[----:B------:R-:W-:Y:S01]  /*6f00*/  FADD.FTZ R70, R70, R85 ;  /* 0x0000005546467221 */ /* 0x000fe20000010000 */
[----:B------:R-:W-:Y:S01]  /*6f10*/  MUFU.EX2 R52, R53 ;  /* 0x0000003500347308 */ /* 0x000fe20000000800 */
[----:B------:R-:W-:-:S02]  /*6f20*/  FADD.FTZ R60, R60, R107 ;  /* 0x0000006b3c3c7221 */ /* 0x000fc40000010000 */
[----:B------:R-:W-:Y:S02]  /*6f30*/  FADD.FTZ R70, R75, R70 ;  /* 0x000000464b467221 */ /* 0x000fe40000010000 */
[----:B------:R-:W-:Y:S01]  /*6f40*/  FADD.FTZ R103, R103, R60 ;  /* 0x0000003c67677221 */ /* 0x000fe20000010000 */
[----:B------:R-:W-:Y:S01]  /*6f50*/  HMMA.16816.F32 R20, R24, R32, R20 ;  /* 0x000000201814723c */ /* 0x000fe20000001814 */
[----:B------:R-:W-:Y:S01]  /*6f60*/  FADD.FTZ R73, R73, R70 ;  /* 0x0000004649497221 */ /* 0x000fe20000010000 */
[----:B------:R-:W3:Y:S01]  /*6f70*/  MUFU.EX2 R38, R38 ;  /* 0x0000002600267308 */ /* 0x000ee20000000800 */
[----:B------:R-:W-:Y:S02]  /*6f80*/  FADD.FTZ R42, R42, R103 ;  /* 0x000000672a2a7221 */ /* 0x000fe40000010000 */
[----:B------:R-:W-:-:S03]  /*6f90*/  FADD.FTZ R72, R72, R73 ;  /* 0x0000004948487221 */ /* 0x000fc60000010000 */
[----:B------:R-:W-:Y:S01]  /*6fa0*/  HMMA.16816.F32 R8, R24, R34, R8 ;  /* 0x000000221808723c */ /* 0x000fe20000001808 */
[----:B------:R-:W-:Y:S01]  /*6fb0*/  FADD.FTZ R83, R83, R72 ;  /* 0x0000004853537221 */ /* 0x000fe20000010000 */
[----:B------:R-:W-:Y:S01]  /*6fc0*/  MUFU.EX2 R39, R39 ;  /* 0x0000002700277308 */ /* 0x000fe20000000800 */
[----:B------:R-:W-:Y:S01]  /*6fd0*/  LDSM.16.MT88.4 R72, [R137+0x4c00] ;  /* 0x004c00008948783b */ /* 0x000fe20000004200 */
[----:B------:R-:W-:Y:S01]  /*6fe0*/  FFMA.FTZ R35, R46, UR4, -R57 ;  /* 0x000000042e237c23 */ /* 0x000fe20008010839 */
[----:B------:R-:W-:-:S03]  /*6ff0*/  FADD.FTZ R83, R80, R83 ;  /* 0x0000005350537221 */ /* 0x000fc60000010000 */
[C---:B-1----:R-:W-:Y:S01]  /*7000*/  HMMA.16816.F32 R12, R24.reuse, R16, R12 ;  /* 0x00000010180c723c */ /* 0x042fe2000000180c */
[----:B------:R-:W-:Y:S01]  /*7010*/  FADD.FTZ R32, R78, R83 ;  /* 0x000000534e207221 */ /* 0x000fe20000010000 */
[----:B------:R-:W1:Y:S03]  /*7020*/  MUFU.EX2 R36, R36 ;  /* 0x0000002400247308 */ /* 0x000e660000000800 */
[----:B------:R-:W-:Y:S02]  /*7030*/  FADD.FTZ R32, R81, R32 ;  /* 0x0000002051207221 */ /* 0x000fe40000010000 */
[----:B------:R-:W-:Y:S01]  /*7040*/  LDSM.16.MT88.4 R80, [R0+0x1c00] ;  /* 0x001c00000050783b */ /* 0x000fe20000004200 */
[----:B------:R-:W-:Y:S01]  /*7050*/  HMMA.16816.F32 R4, R24, R18, R4 ;  /* 0x000000121804723c */ /* 0x000fe20000001804 */
[----:B------:R-:W-:Y:S01]  /*7060*/  FADD.FTZ R101, R101, R32 ;  /* 0x0000002065657221 */ /* 0x000fe20000010000 */
[----:B------:R-:W4:Y:S01]  /*7070*/  MUFU.EX2 R53, R55 ;  /* 0x0000003700357308 */ /* 0x000f220000000800 */
[----:B------:R5:W2:Y:S01]  /*7080*/  LDSM.16.MT88.4 R16, [R0+0x1800] ;  /* 0x001800000010783b */ /* 0x000aa20000004200 */
[----:B---3--:R-:W-:Y:S01]  /*7090*/  F2FP.F16.F32.PACK_AB R24, R38, R43 ;  /* 0x0000002b2618723e */ /* 0x008fe200000000ff */
[----:B------:R-:W-:Y:S01]  /*70a0*/  FADD.FTZ R96, R96, R101 ;  /* 0x0000006560607221 */ /* 0x000fe20000010000 */
[----:B------:R-:W-:-:S03]  /*70b0*/  FADD.FTZ R43, R43, R42 ;  /* 0x0000002a2b2b7221 */ /* 0x000fc60000010000 */
        /* <DEDUP_REMOVED lines=8> */
[----:B----4-:R-:W-:Y:S01]  /*7140*/  F2FP.F16.F32.PACK_AB R25, R53, R52 ;  /* 0x000000343519723e */ /* 0x010fe200000000ff */
[----:B------:R-:W-:Y:S01]  /*7150*/  FADD.FTZ R39, R36, R39 ;  /* 0x0000002724277221 */ /* 0x000fe20000010000 */
[----:B------:R-:W-:-:S04]  /*7160*/  FADD.FTZ R109, R109, R98 ;  /* 0x000000626d6d7221 */ /* 0x000fc80000010000 */
[----:B------:R-:W-:Y:S01]  /*7170*/  FADD.FTZ R56, R56, R109 ;  /* 0x0000006d38387221 */ /* 0x000fe20000010000 */
[----:B------:R-:W-:Y:S01]  /*7180*/  MUFU.EX2 R40, R40 ;  /* 0x0000002800287308 */ /* 0x000fe20000000800 */
[----:B-----5:R-:W-:Y:S02]  /*7190*/  MOV R0, R66 ;  /* 0x0000004200007202 */ /* 0x020fe40000000f00 */
        /* <DEDUP_REMOVED lines=11> */
[----:B------:R-:W-:Y:S01]  /*7250*/  HMMA.16816.F32 R20, R24, R16, R20 ;  /* 0x000000101814723c */ /* 0x000fe20000001814 */
[----:B------:R-:W-:Y:S01]  /*7260*/  FADD.FTZ R52, R52, R59 ;  /* 0x0000003b34347221 */ /* 0x000fe20000010000 */
[----:B---3--:R-:W-:Y:S01]  /*7270*/  F2FP.F16.F32.PACK_AB R16, R37, R40 ;  /* 0x000000282510723e */ /* 0x008fe200000000ff */
[----:B------:R-:W1:Y:S01]  /*7280*/  MUFU.EX2 R157, R157 ;  /* 0x0000009d009d7308 */ /* 0x000e620000000800 */
[----:B------:R-:W-:Y:S01]  /*7290*/  FADD.FTZ R40, R40, R39 ;  /* 0x0000002728287221 */ /* 0x000fe20000010000 */
[----:B------:R-:W-:-:S03]  /*72a0*/  FADD.FTZ R53, R53, R52 ;  /* 0x0000003435357221 */ /* 0x000fc60000010000 */
[----:B------:R-:W-:Y:S01]  /*72b0*/  HMMA.16816.F32 R4, R24, R30, R4 ;  /* 0x0000001e1804723c */ /* 0x000fe20000001804 */
[----:B------:R-:W-:Y:S01]  /*72c0*/  FADD.FTZ R50, R50, R53 ;  /* 0x0000003532327221 */ /* 0x000fe20000010000 */
[----:B------:R-:W-:Y:S01]  /*72d0*/  FADD.FTZ R37, R37, R40 ;  /* 0x0000002825257221 */ /* 0x000fe20000010000 */
[----:B------:R-:W-:Y:S02]  /*72e0*/  MUFU.EX2 R35, R35 ;  /* 0x0000002300237308 */ /* 0x000fe40000000800 */
[----:B------:R-:W-:-:S03]  /*72f0*/  FADD.FTZ R50, R33, R50 ;  /* 0x0000003221327221 */ /* 0x000fc60000010000 */
        /* <DEDUP_REMOVED lines=10> */
[----:B------:R-:W-:Y:S02]  /*73a0*/  MOV R2, R84 ;  /* 0x0000005400027202 */ /* 0x000fe40000000f00 */
[----:B-1----:R-:W-:Y:S01]  /*73b0*/  F2FP.F16.F32.PACK_AB R19, R29, R28 ;  /* 0x0000001c1d13723e */ /* 0x002fe200000000ff */
[----:B------:R-:W-:-:S04]  /*73c0*/  FADD.FTZ R28, R28, R35 ;  /* 0x000000231c1c7221 */ /* 0x000fc80000010000 */
[----:B------:R-:W-:Y:S02]  /*73d0*/  FADD.FTZ R156, R29, R28 ;  /* 0x0000001c1d9c7221 */ /* 0x000fe40000010000 */
[C---:B------:R-:W-:Y:S08]  /*73e0*/  HMMA.16816.F32 R68, R16.reuse, R72, R12 ;  /* 0x000000481044723c */ /* 0x040ff0000000180c */
[C---:B------:R-:W-:Y:S08]  /*73f0*/  HMMA.16816.F32 R76, R16.reuse, R80, R20 ;  /* 0x00000050104c723c */ /* 0x040ff00000001814 */
[C---:B------:R-:W-:Y:S08]  /*7400*/  HMMA.16816.F32 R72, R16.reuse, R74, R4 ;  /* 0x0000004a1048723c */ /* 0x040ff00000001804 */
[----:B------:R-:W-:-:S15]  /*7410*/  HMMA.16816.F32 R80, R16, R82, R8 ;  /* 0x000000521050723c */ /* 0x000fde0000001808 */
[----:B------:R-:W-:-:S05]  /*7420*/  NOP ;  /* 0x0000000000007918 */ /* 0x000fca0000000000 */
.L_x_3854:
        /* <DEDUP_REMOVED lines=15> */
[----:B------:R-:W3:Y:S01]  /*7520*/  LDCU.64 UR6, c[0x0][0x3a0] ;  /* 0x00007400ff0677ac */ /* 0x000ee20008000a00 */
[----:B------:R-:W4:Y:S01]  /*7530*/  LDCU.64 UR8, c[0x0][0x3a8] ;  /* 0x00007500ff0877ac */ /* 0x000f220008000a00 */
[----:B-1----:R-:W-:-:S12]  /*7540*/  ULEA UR5, UR5, UR10, 0x18 ;  /* 0x0000000a05057291 */ /* 0x002fd8000f8ec0ff */
.L_x_3864:
[----:B------:R-:W-:Y:S01]  /*7550*/  @!P1 IADD3 R5, P0, PT, RZ, -R151, RZ ;  /* 0x80000097ff059210 */ /* 0x000fe20007f1e0ff */
[----:B------:R-:W1:Y:S01]  /*7560*/  @!P1 LDC R86, c[0x0][0x3c0] ;  /* 0x0000f000ff569b82 */ /* 0x000e620000000800 */
[C---:B------:R-:W-:Y:S01]  /*7570*/  LOP3.LUT R148, R136.reuse, 0x18, RZ, 0xc0, !PT ;  /* 0x0000001888947812 */ /* 0x040fe200078ec0ff */
[----:B------:R-:W-:Y:S01]  /*7580*/  IMAD.MOV.U32 R2, RZ, RZ, R144 ;  /* 0x000000ffff027224 */ /* 0x000fe200078e0090 */
[----:B------:R-:W-:Y:S05]  /*7590*/  DEPBAR.LE SB0, 0x0 ;  /* 0x000080000000791a */ /* 0x000fea0000000000 */
[----:B------:R-:W-:Y:S01]  /*75a0*/  BAR.SYNC.DEFER_BLOCKING 0x0 ;  /* 0x0000000000007b1d */ /* 0x000fe20000010000 */
[----:B------:R-:W-:Y:S02]  /*75b0*/  IMAD.SHL.U32 R141, R136, 0x8, RZ ;  /* 0x00000008888d7824 */ /* 0x000fe400078e00ff */
[----:B------:R-:W-:Y:S03]  /*75c0*/  IMAD.MOV.U32 R0, RZ, RZ, R145 ;  /* 0x000000ffff007224 */ /* 0x000fe600078e0091 */
[----:B------:R-:W-:Y:S01]  /*75d0*/  LOP3.LUT R159, R141, 0xd8, RZ, 0xc0, !PT ;  /* 0x000000d88d9f7812 */ /* 0x000fe200078ec0ff */
[----:B-1----:R-:W-:Y:S04]  /*75e0*/  @!P1 IMAD.SHL.U32 R4, R86, 0x80, RZ ;  /* 0x0000008056049824 */ /* 0x002fe800078e00ff */
        /* <DEDUP_REMOVED lines=12> */
[-C--:B------:R-:W-:Y:S02]  /*76b0*/  LOP3.LUT R7, R7, R4.reuse, RZ, 0x3c, !PT ;  /* 0x0000000407077212 */ /* 0x080fe400078e3cff */
[----:B------:R-:W5:Y:S02]  /*76c0*/  I2F.RP R6, R5 ;  /* 0x0000000500067306 */ /* 0x000f640000209400 */
[----:B------:R-:W-:Y:S02]  /*76d0*/  ISETP.GE.AND P0, PT, R7, RZ, PT ;  /* 0x000000ff0700720c */ /* 0x000fe40003f06270 */
[----:B------:R-:W-:Y:S06]  /*76e0*/  LOP3.LUT R7, RZ, R4, RZ, 0x33, !PT ;  /* 0x00000004ff077212 */ /* 0x000fec00078e33ff */
        /* <DEDUP_REMOVED lines=44> */
[C---:B----4-:R-:W-:Y:S01]  /*79b0*/  IMAD.WIDE.U32 R8, R5.reuse, UR8, R8 ;  /* 0x0000000805087c25 */ /* 0x050fe2000f8e0008 */
[----:B------:R-:W-:Y:S02]  /*79c0*/  SHF.R.S32.HI R6, RZ, 0x1f, R5 ;  /* 0x0000001fff067819 */ /* 0x000fe40000011405 */
[----:B------:R-:W-:Y:S03]  /*79d0*/  LEA R144, P0, R8, R2, 0x1 ;  /* 0x0000000208907211 */ /* 0x000fe600078008ff */
[----:B------:R-:W-:Y:S04]  /*79e0*/  IMAD R6, R6, UR8, RZ ;  /* 0x0000000806067c24 */ /* 0x000fe8000f8e02ff */
[----:B------:R-:W-:Y:S04]  /*79f0*/  IMAD R6, R5, UR9, R6 ;  /* 0x0000000905067c24 */ /* 0x000fe8000f8e0206 */
[----:B------:R-:W-:Y:S05]  /*7a00*/  IMAD.IADD R145, R9, 0x1, R6 ;  /* 0x0000000109917824 */ /* 0x000fea00078e0206 */
[----:B------:R-:W-:Y:S07]  /*7a10*/  LEA.HI.X R145, R8, R0, R145, 0x1, P0 ;  /* 0x0000000008917211 */ /* 0x000fee00000f0c91 */
.L_x_3861:
[----:B------:R-:W-:Y:S01]  /*7a20*/  LOP3.LUT R159, R159, R148, RZ, 0x3c, !PT ;  /* 0x000000949f9f7212 */ /* 0x000fe200078e3cff */
[C---:B------:R-:W-:Y:S01]  /*7a30*/  IMAD.SHL.U32 R87, R86.reuse, 0x40, RZ ;  /* 0x0000004056577824 */ /* 0x040fe200078e00ff */
[----:B------:R-:W-:Y:S01]  /*7a40*/  LOP3.LUT R84, R141, 0x1f20, RZ, 0xc0, !PT ;  /* 0x00001f208d547812 */ /* 0x000fe200078ec0ff */
[----:B------:R-:W-:Y:S01]  /*7a50*/  IMAD.MOV.U32 R2, RZ, RZ, 0x20 ;  /* 0x00000020ff027424 */ /* 0x000fe200078e00ff */
[----:B-1----:R-:W-:Y:S02]  /*7a60*/  SHF.L.U64.HI R86, R86, 0x6, R147 ;  /* 0x0000000656567819 */ /* 0x002fe40000010293 */
[----:B------:R-:W-:Y:S02]  /*7a70*/  LOP3.LUT R84, R84, R159, RZ, 0xfc, !PT ;  /* 0x0000009f54547212 */ /* 0x000fe400078efcff */
        /* <DEDUP_REMOVED lines=8> */
[----:B------:R-:W-:Y:S01]  /*7b00*/  IADD3 R162, P0, PT, R160, R87, RZ ;  /* 0x00000057a0a27210 */ /* 0x000fe20007f1e0ff */
[--C-:B------:R-:W-:Y:S01]  /*7b10*/  IMAD.X R161, R159, 0x1, R86.reuse, P2 ;  /* 0x000000019fa17824 */ /* 0x100fe200010e0656 */
[----:B------:R-:W-:Y:S02]  /*7b20*/  ISETP.NE.AND P2, PT, R154, 0x1, PT ;  /* 0x000000019a00780c */ /* 0x000fe40003f45270 */
[----:B------:R1:W-:Y:S01]  /*7b30*/  LDGSTS.E.BYPASS.LTC128B.128 [R147+0x3800], desc[UR16][R158.64] ;  /* 0x038000009e937fae */ /* 0x0003e2000b981a10 */
[----:B------:R-:W-:Y:S01]  /*7b40*/  IMAD.X R163, R161, 0x1, R86, P0 ;  /* 0x00000001a1a37824 */ /* 0x000fe200000e0656 */
[----:B------:R-:W-:Y:S03]  /*7b50*/  LOP3.LUT P0, RZ, R136, 0x4, RZ, 0xc0, !PT ;  /* 0x0000000488ff7812 */ /* 0x000fe6000780c0ff */
[----:B------:R1:W-:Y:S01]  /*7b60*/  LDGSTS.E.BYPASS.LTC128B.128 [R147+0x4000], desc[UR16][R160.64] ;  /* 0x04000000a0937fae */ /* 0x0003e2000b981a10 */
[----:B------:R-:W-:Y:S04]  /*7b70*/  SEL R2, R2, 0xffffffe0, !P0 ;  /* 0xffffffe002027807 */ /* 0x000fe80004000000 */
[----:B------:R1:W-:Y:S05]  /*7b80*/  LDGSTS.E.BYPASS.LTC128B.128 [R147+0x4800], desc[UR16][R162.64] ;  /* 0x04800000a2937fae */ /* 0x0003ea000b981a10 */
[----:B------:R-:W-:Y:S01]  /*7b90*/  LDSM.16.M88.4 R88, [R139] ;  /* 0x000000008b58783b */ /* 0x000fe20000000200 */
[----:B------:R-:W-:Y:S02]  /*7ba0*/  IMAD.IADD R124, R139, 0x1, R2 ;  /* 0x000000018b7c7824 */ /* 0x000fe400078e0202 */
[----:B------:R-:W-:Y:S02]  /*7bb0*/  IMAD.IADD R0, R2, 0x1, R138 ;  /* 0x0000000102007824 */ /* 0x000fe400078e028a */
[----:B------:R-:W5:Y:S05]  /*7bc0*/  LDSM.16.M88.4 R92, [R138+0x1000] ;  /* 0x001000008a5c783b */ /* 0x000f6a0000000200 */
[----:B------:R-:W2:Y:S05]  /*7bd0*/  LDSM.16.M88.4 R96, [R138+0x1400] ;  /* 0x001400008a60783b */ /* 0x000eaa0000000200 */
[----:B------:R-:W3:Y:S05]  /*7be0*/  LDSM.16.M88.4 R100, [R138+0x1800] ;  /* 0x001800008a64783b */ /* 0x000eea0000000200 */
[----:B------:R-:W0:Y:S05]  /*7bf0*/  LDGDEPBAR ;  /* 0x00000000000079af */ /* 0x000e2a0000000000 */
[----:B------:R-:W4:Y:S05]  /*7c00*/  LDSM.16.M88.4 R104, [R138+0x1c00] ;  /* 0x001c00008a68783b */ /* 0x000f2a0000000200 */
        /* <DEDUP_REMOVED lines=9> */
[C---:B--2---:R-:W-:Y:S03]  /*7ca0*/  HMMA.16816.F32 R12, R88.reuse, R96, RZ ;  /* 0x00000060580c723c */ /* 0x044fe600000018ff */
[----:B------:R-:W-:Y:S05]  /*7cb0*/  LDSM.16.M88.4 R92, [R0+0x1c00] ;  /* 0x001c0000005c783b */ /* 0x000fea0000000200 */
        /* <DEDUP_REMOVED lines=114> */
.L_x_3863:
[----:B------:R-:W-:Y:S01]  /*83e0*/  @!PT LDS RZ, [RZ] ;  /* 0x00000000fffff984 */ /* 0x000fe20000000800 */
[----:B------:R-:W-:Y:S01]  /*83f0*/  @!PT LDS RZ, [RZ] ;  /* 0x00000000fffff984 */ /* 0x000fe20000000800 */
[----:B------:R-:W-:Y:S01]  /*8400*/  @!PT LDS RZ, [RZ] ;  /* 0x00000000fffff984 */ /* 0x000fe20000000800 */
[----:B------:R1:W-:Y:S01]  /*8410*/  LDGSTS.E.BYPASS.LTC128B.128 [R147+0x1000], desc[UR16][R142.64] ;  /* 0x010000008e937fae */ /* 0x0003e2000b981a10 */
[C---:B------:R-:W-:Y:S01]  /*8420*/  IMAD.SHL.U32 R87, R86.reuse, 0x40, RZ ;  /* 0x0000004056577824 */ /* 0x040fe200078e00ff */
[----:B------:R-:W-:Y:S01]  /*8430*/  SHF.L.U64.HI R86, R86, 0x6, R89 ;  /* 0x0000000656567819 */ /* 0x000fe20000010259 */
[----:B------:R-:W2:Y:S03]  /*8440*/  S2R R136, SR_TID.X ;  /* 0x0000000000887919 */ /* 0x000ea60000002100 */
[----:B------:R-:W-:Y:S04]  /*8450*/  IADD3 R88, P2, PT, R87, R142, RZ ;  /* 0x0000008e57587210 */ /* 0x000fe80007f5e0ff */
[-C--:B------:R-:W-:Y:S01]  /*8460*/  IADD3 R90, P3, PT, R88, R87.reuse, RZ ;  /* 0x00000057585a7210 */ /* 0x080fe20007f7e0ff */
[----:B------:R-:W-:Y:S03]  /*8470*/  IMAD.X R89, R86, 0x1, R143, P2 ;  /* 0x0000000156597824 */ /* 0x000fe600010e068f */
[----:B------:R-:W-:Y:S01]  /*8480*/  IADD3 R92, P2, PT, R90, R87, RZ ;  /* 0x000000575a5c7210 */ /* 0x000fe20007f5e0ff */
[--C-:B------:R-:W-:Y:S01]  /*8490*/  IMAD.X R91, R89, 0x1, R86.reuse, P3 ;  /* 0x00000001595b7824 */ /* 0x100fe200018e0656 */
[----:B------:R1:W-:Y:S03]  /*84a0*/  LDGSTS.E.BYPASS.LTC128B.128 [R147+0x1800], desc[UR16][R88.64] ;  /* 0x0180000058937fae */ /* 0x0003e6000b981a10 */
[----:B------:R-:W-:Y:S01]  /*84b0*/  IMAD.X R93, R91, 0x1, R86, P2 ;  /* 0x000000015b5d7824 */ /* 0x000fe200010e0656 */
[----:B------:R1:W-:Y:S04]  /*84c0*/  LDGSTS.E.BYPASS.LTC128B.128 [R147+0x2000], desc[UR16][R90.64] ;  /* 0x020000005a937fae */ /* 0x0003e8000b981a10 */
[----:B------:R1:W-:Y:S04]  /*84d0*/  LDGSTS.E.BYPASS.LTC128B.128 [R147+0x2800], desc[UR16][R92.64] ;  /* 0x028000005c937fae */ /* 0x0003e8000b981a10 */
[----:B------:R-:W0:Y:S02]  /*84e0*/  LDGDEPBAR ;  /* 0x00000000000079af */ /* 0x000e240000000000 */
.L_x_3862:
        /* <DEDUP_REMOVED lines=40> */
[----:B------:R-:W3:Y:S01]  /*8770*/  SHFL.BFLY PT, R84, R91, 0x1, 0x1f ;  /* 0x0c201f005b547f89 */ /* 0x000ee200000e0000 */
[----:B-1----:R-:W-:Y:S02]  /*8780*/  FMNMX.FTZ R0, R87, R0, !PT ;  /* 0x0000000057007209 */ /* 0x002fe40007810000 */
[----:B---3--:R-:W-:Y:S03]  /*8790*/  FMNMX.FTZ R2, R91, R84, !PT ;  /* 0x000000545b027209 */ /* 0x008fe60007810000 */
[C---:B------:R-:W-:Y:S01]  /*87a0*/  FMUL.FTZ R87, R0.reuse, UR4 ;  /* 0x0000000400577c20 */ /* 0x040fe20008410000 */
[----:B------:R-:W-:Y:S01]  /*87b0*/  FADD.FTZ R3, -R0, R3 ;  /* 0x0000000300037221 */ /* 0x000fe20000010100 */
[C---:B------:R-:W-:Y:S01]  /*87c0*/  FSETP.NEU.FTZ.AND P2, PT, R2.reuse, -INF , PT ;  /* 0xff8000000200780b */ /* 0x040fe20003f5d000 */
[C---:B------:R-:W-:Y:S02]  /*87d0*/  FMUL.FTZ R88, R2.reuse, UR4 ;  /* 0x0000000402587c20 */ /* 0x040fe40008410000 */
[----:B------:R-:W-:Y:S01]  /*87e0*/  FMUL.FTZ R86, R3, UR4 ;  /* 0x0000000403567c20 */ /* 0x000fe20008410000 */
[----:B------:R-:W-:Y:S03]  /*87f0*/  FADD.FTZ R84, -R2, R85 ;  /* 0x0000005502547221 */ /* 0x000fe60000010100 */
[----:B------:R1:W3:Y:S01]  /*8800*/  MUFU.EX2 R3, R86 ;  /* 0x0000005600037308 */ /* 0x0002e20000000800 */
[----:B------:R-:W-:Y:S01]  /*8810*/  FSEL R88, R88, RZ, P2 ;  /* 0x000000ff58587208 */ /* 0x000fe20001000000 */
[----:B------:R-:W-:Y:S01]  /*8820*/  FMUL.FTZ R85, R84, UR4 ;  /* 0x0000000454557c20 */ /* 0x000fe20008410000 */
[----:B------:R-:W-:Y:S03]  /*8830*/  FSETP.NEU.FTZ.AND P2, PT, R0, -INF , PT ;  /* 0xff8000000000780b */ /* 0x000fe60003f5d000 */
[--C-:B------:R-:W-:Y:S01]  /*8840*/  FFMA.FTZ R106, R45, UR4, -R88.reuse ;  /* 0x000000042d6a7c23 */ /* 0x100fe20008010858 */
[----:B------:R-:W-:Y:S03]  /*8850*/  FSEL R87, R87, RZ, P2 ;  /* 0x000000ff57577208 */ /* 0x000fe60001000000 */
[----:B------:R-:W4:Y:S01]  /*8860*/  MUFU.EX2 R84, R85 ;  /* 0x0000005500547308 */ /* 0x000f220000000800 */
[--C-:B------:R-:W-:Y:S01]  /*8870*/  FFMA.FTZ R105, R4, UR4, -R88.reuse ;  /* 0x0000000404697c23 */ /* 0x100fe20008010858 */
[--C-:B------:R-:W-:Y:S01]  /*8880*/  FFMA.FTZ R131, R5, UR4, -R88.reuse ;  /* 0x0000000405837c23 */ /* 0x100fe20008010858 */
[--C-:B------:R-:W-:Y:S01]  /*8890*/  FFMA.FTZ R124, R9, UR4, -R88.reuse ;  /* 0x00000004097c7c23 */ /* 0x100fe20008010858 */
[--C-:B------:R-:W-:Y:S01]  /*88a0*/  FFMA.FTZ R113, R26, UR4, -R87.reuse ;  /* 0x000000041a717c23 */ /* 0x100fe20008010857 */
[--C-:B------:R-:W-:Y:S01]  /*88b0*/  FFMA.FTZ R104, R43, UR4, -R87.reuse ;  /* 0x000000042b687c23 */ /* 0x100fe20008010857 */
[----:B------:R-:W-:Y:S01]  /*88c0*/  FFMA.FTZ R133, R7, UR4, -R87 ;  /* 0x0000000407857c23 */ /* 0x000fe20008010857 */
[--C-:B------:R-:W-:Y:S03]  /*88d0*/  FFMA.FTZ R135, R8, UR4, -R88.reuse ;  /* 0x0000000408877c23 */ /* 0x100fe60008010858 */
[----:B------:R-:W5:Y:S01]  /*88e0*/  MUFU.EX2 R105, R105 ;  /* 0x0000006900697308 */ /* 0x000f620000000800 */
[----:B-1----:R-:W-:Y:S01]  /*88f0*/  MOV R86, R149 ;  /* 0x0000009500567202 */ /* 0x002fe20000000f00 */
[C---:B---3--:R-:W-:Y:S01]  /*8900*/  FMUL.FTZ R70, R3.reuse, R70 ;  /* 0x0000004603467220 */ /* 0x048fe20000410000 */
[----:B------:R-:W-:Y:S01]  /*8910*/  @P0 IADD3 R86, PT, PT, R150, -0x20, RZ ;  /* 0xffffffe096560810 */ /* 0x000fe20007ffe0ff */
[C---:B------:R-:W-:Y:S01]  /*8920*/  FMUL.FTZ R71, R3.reuse, R71 ;  /* 0x0000004703477220 */ /* 0x040fe20000410000 */
[C---:B------:R-:W-:Y:S01]  /*8930*/  FMUL.FTZ R74, R3.reuse, R74 ;  /* 0x0000004a034a7220 */ /* 0x040fe20000410000 */
[C---:B------:R-:W-:Y:S01]  /*8940*/  FMUL.FTZ R75, R3.reuse, R75 ;  /* 0x0000004b034b7220 */ /* 0x040fe20000410000 */
[C---:B------:R-:W-:Y:S03]  /*8950*/  FMUL.FTZ R78, R3.reuse, R78 ;  /* 0x0000004e034e7220 */ /* 0x040fe60000410000 */
[----:B------:R-:W1:Y:S01]  /*8960*/  MUFU.EX2 R131, R131 ;  /* 0x0000008300837308 */ /* 0x000e620000000800 */
[----:B------:R-:W3:Y:S01]  /*8970*/  LDSM.16.MT88.4 R100, [R86] ;  /* 0x000000005664783b */ /* 0x000ee20000004200 */
[C---:B----4-:R-:W-:Y:S01]  /*8980*/  FMUL.FTZ R68, R84.reuse, R68 ;  /* 0x0000004454447220 */ /* 0x050fe20000410000 */
[C---:B------:R-:W-:Y:S01]  /*8990*/  FMUL.FTZ R69, R84.reuse, R69 ;  /* 0x0000004554457220 */ /* 0x040fe20000410000 */
[C---:B------:R-:W-:Y:S01]  /*89a0*/  FMUL.FTZ R72, R84.reuse, R72 ;  /* 0x0000004854487220 */ /* 0x040fe20000410000 */
[C---:B------:R-:W-:Y:S01]  /*89b0*/  FMUL.FTZ R73, R84.reuse, R73 ;  /* 0x0000004954497220 */ /* 0x040fe20000410000 */
[C---:B------:R-:W-:Y:S01]  /*89c0*/  FMUL.FTZ R76, R84.reuse, R76 ;  /* 0x0000004c544c7220 */ /* 0x040fe20000410000 */
[C---:B------:R-:W-:Y:S03]  /*89d0*/  FMUL.FTZ R77, R84.reuse, R77 ;  /* 0x0000004d544d7220 */ /* 0x040fe60000410000 */
[----:B------:R-:W-:Y:S01]  /*89e0*/  MUFU.EX2 R133, R133 ;  /* 0x0000008500857308 */ /* 0x000fe20000000800 */
[C---:B-----5:R-:W-:Y:S01]  /*89f0*/  FFMA.FTZ R26, R84.reuse, R157, R105 ;  /* 0x0000009d541a7223 */ /* 0x060fe20000010069 */
        /* <DEDUP_REMOVED lines=64> */
[----:B------:R-:W-:Y:S04]  /*8e00*/  ISETP.NE.AND P0, PT, R154, RZ, PT ;  /* 0x000000ff9a00720c */ /* 0x000fe80003f05270 */
[----:B------:R-:W1:Y:S01]  /*8e10*/  MUFU.EX2 R123, R123 ;  /* 0x0000007b007b7308 */ /* 0x000e620000000800 */
[C---:B------:R-:W-:Y:S01]  /*8e20*/  HMMA.16816.F32 R72, R92.reuse, R98, R72 ;  /* 0x000000625c48723c */ /* 0x040fe20000001848 */
[----:B------:R-:W5:Y:S02]  /*8e30*/  LDSM.16.MT88.4 R96, [R137+0x3400] ;  /* 0x003400008960783b */ /* 0x000f640000004200 */
[----:B------:R-:W-:Y:S02]  /*8e40*/  MOV R3, R0 ;  /* 0x0000000000037202 */ /* 0x000fe40000000f00 */
[----:B------:R-:W-:Y:S04]  /*8e50*/  MOV R85, R2 ;  /* 0x0000000200557202 */ /* 0x000fe80000000f00 */
[----:B------:R-:W-:Y:S01]  /*8e60*/  MUFU.EX2 R116, R116 ;  /* 0x0000007400747308 */ /* 0x000fe20000000800 */
[C---:B---3--:R-:W-:Y:S09]  /*8e70*/  HMMA.16816.F32 R76, R92.reuse, R100, R76 ;  /* 0x000000645c4c723c */ /* 0x048ff2000000184c */
[----:B------:R-:W3:Y:S01]  /*8e80*/  MUFU.EX2 R119, R119 ;  /* 0x0000007700777308 */ /* 0x000ee20000000800 */
[----:B------:R-:W-:Y:S01]  /*8e90*/  HMMA.16816.F32 R80, R92, R102, R80 ;  /* 0x000000665c50723c */ /* 0x000fe20000001850 */
[----:B------:R-:W2:Y:S02]  /*8ea0*/  LDSM.16.MT88.4 R100, [R86+0x400] ;  /* 0x000400005664783b */ /* 0x000ea40000004200 */
[----:B----4-:R-:W-:Y:S02]  /*8eb0*/  F2FP.F16.F32.PACK_AB R92, R120, R125 ;  /* 0x0000007d785c723e */ /* 0x010fe400000000ff */
[----:B-1----:R-:W-:Y:S04]  /*8ec0*/  F2FP.F16.F32.PACK_AB R93, R123, R126 ;  /* 0x0000007e7b5d723e */ /* 0x002fe800000000ff */
[----:B------:R-:W-:Y:S10]  /*8ed0*/  MUFU.EX2 R121, R121 ;  /* 0x0000007900797308 */ /* 0x000ff40000000800 */
[----:B------:R-:W1:Y:S01]  /*8ee0*/  MUFU.EX2 R122, R122 ;  /* 0x0000007a007a7308 */ /* 0x000e620000000800 */
[----:B---3--:R-:W-:Y:S09]  /*8ef0*/  F2FP.F16.F32.PACK_AB R94, R119, R116 ;  /* 0x00000074775e723e */ /* 0x008ff200000000ff */
        /* <DEDUP_REMOVED lines=18> */
[----:B------:R2:W-:Y:S10]  /*9020*/  MUFU.EX2 R7, R104 ;  /* 0x0000006800077308 */ /* 0x0005f40000000800 */
[----:B------:R-:W-:Y:S01]  /*9030*/  MUFU.EX2 R5, R106 ;  /* 0x0000006a00057308 */ /* 0x000fe20000000800 */
[----:B-1----:R-:W-:Y:S09]  /*9040*/  F2FP.F16.F32.PACK_AB R95, R90, R113 ;  /* 0x000000715a5f723e */ /* 0x002ff200000000ff */
[----:B------:R-:W-:Y:S01]  /*9050*/  MUFU.EX2 R108, R108 ;  /* 0x0000006c006c7308 */ /* 0x000fe20000000800 */
[C---:B----4-:R-:W-:Y:S03]  /*9060*/  HMMA.16816.F32 R68, R92.reuse, R96, R68 ;  /* 0x000000605c44723c */ /* 0x050fe60000001844 */
        /* <DEDUP_REMOVED lines=165> */
.L_x_3860:
[----:B------:R-:W1:Y:S01]  /*9ac0*/  SHFL.BFLY PT, R11, R156, 0x2, 0x1f ;  /* 0x0c401f009c0b7f89 */ /* 0x000e6200000e0000 */
[----:B------:R-:W-:Y:S01]  /*9ad0*/  ISETP.NE.AND P1, PT, R146, -0x1, PT ;  /* 0xffffffff9200780c */ /* 0x000fe20003f25270 */
[----:B------:R-:W2:Y:S01]  /*9ae0*/  LDC R17, c[0x0][0x434] ;  /* 0x00010d00ff117b82 */ /* 0x000ea20000000800 */
[----:B------:R-:W-:Y:S01]  /*9af0*/  LOP3.LUT R148, R148, 0xc0, R141, 0xf8, !PT ;  /* 0x000000c094947812 */ /* 0x000fe200078ef88d */
[----:B------:R-:W3:Y:S01]  /*9b00*/  SHFL.BFLY PT, R10, R157, 0x2, 0x1f ;  /* 0x0c401f009d0a7f89 */ /* 0x000ee200000e0000 */
[----:B------:R-:W-:Y:S01]  /*9b10*/  BSSY.RECONVERGENT B0, `(.L_x_3865) ;  /* 0x000006d000007945 */ /* 0x000fe20003800200 */
[----:B------:R-:W4:Y:S04]  /*9b20*/  S2R R3, SR_TID.X ;  /* 0x0000000000037919 */ /* 0x000f280000002100 */
[----:B------:R-:W5:Y:S01]  /*9b30*/  S2UR UR6, SR_CTAID.X ;  /* 0x00000000000679c3 */ /* 0x000f620000002500 */
[----:B------:R-:W2:Y:S01]  /*9b40*/  S2R R13, SR_CTAID.Z ;  /* 0x00000000000d7919 */ /* 0x000ea20000002700 */
[----:B-1----:R-:W-:Y:S01]  /*9b50*/  FADD.FTZ R11, R11, R156 ;  /* 0x0000009c0b0b7221 */ /* 0x002fe20000010000 */
[----:B---3--:R-:W-:-:S04]  /*9b60*/  FADD.FTZ R10, R10, R157 ;  /* 0x0000009d0a0a7221 */ /* 0x008fc80000010000 */
[----:B------:R-:W1:Y:S04]  /*9b70*/  SHFL.BFLY PT, R4, R11, 0x1, 0x1f ;  /* 0x0c201f000b047f89 */ /* 0x000e6800000e0000 */
[----:B------:R-:W3:Y:S01]  /*9b80*/  SHFL.BFLY PT, R5, R10, 0x1, 0x1f ;  /* 0x0c201f000a057f89 */ /* 0x000ee200000e0000 */
[----:B-----5:R-:W-:Y:S01]  /*9b90*/  USHF.L.U32 UR6, UR6, 0x6, URZ ;  /* 0x0000000606067899 */ /* 0x020fe200080006ff */
[C---:B----4-:R-:W-:Y:S02]  /*9ba0*/  SHF.L.U32 R9, R3.reuse, 0x1, RZ ;  /* 0x0000000103097819 */ /* 0x050fe400000006ff */
[----:B------:R-:W-:Y:S02]  /*9bb0*/  SHF.L.U32 R6, R3, 0x4, RZ ;  /* 0x0000000403067819 */ /* 0x000fe400000006ff */
[----:B------:R-:W-:-:S02]  /*9bc0*/  LOP3.LUT R9, R9, 0x6, RZ, 0xc0, !PT ;  /* 0x0000000609097812 */ /* 0x000fc400078ec0ff */
[----:B------:R-:W-:Y:S02]  /*9bd0*/  SHF.L.U32 R12, R3, 0x2, RZ ;  /* 0x00000002030c7819 */ /* 0x000fe400000006ff */
[----:B------:R-:W-:Y:S02]  /*9be0*/  LOP3.LUT R6, R9, 0x3e00, R6, 0xf8, !PT ;  /* 0x00003e0009067812 */ /* 0x000fe400078ef806 */
[----:B------:R-:W4:Y:S01]  /*9bf0*/  LDC.U8 R9, c[0x0][0x548] ;  /* 0x00015200ff097b82 */ /* 0x000f220000000000 */
[----:B------:R-:W-:Y:S01]  /*9c00*/  LOP3.LUT R14, R12, 0x20, RZ, 0xc0, !PT ;  /* 0x000000200c0e7812 */ /* 0x000fe200078ec0ff */
[----:B-1----:R-:W-:Y:S01]  /*9c10*/  FADD.FTZ R4, R11, R4 ;  /* 0x000000040b047221 */ /* 0x002fe20000010000 */
[----:B------:R-:W-:Y:S02]  /*9c20*/  LOP3.LUT R11, R6, 0x20, R141, 0xf8, !PT ;  /* 0x00000020060b7812 */ /* 0x000fe400078ef88d */
[----:B------:R-:W-:Y:S01]  /*9c30*/  LOP3.LUT R12, R12, 0x40, RZ, 0xc0, !PT ;  /* 0x000000400c0c7812 */ /* 0x000fe200078ec0ff */
[----:B------:R-:W1:Y:S01]  /*9c40*/  MUFU.RCP R7, R4 ;  /* 0x0000000400077308 */ /* 0x000e620000001000 */
[----:B---3--:R-:W-:Y:S01]  /*9c50*/  FADD.FTZ R5, R10, R5 ;  /* 0x000000050a057221 */ /* 0x008fe20000010000 */
[----:B------:R-:W-:Y:S01]  /*9c60*/  FSETP.NE.FTZ.AND P3, PT, R4, RZ, PT ;  /* 0x000000ff0400720b */ /* 0x000fe20003f75000 */
[----:B------:R-:W3:Y:S01]  /*9c70*/  S2R R10, SR_CTAID.Y ;  /* 0x00000000000a7919 */ /* 0x000ee20000002600 */
[----:B------:R-:W-:-:S02]  /*9c80*/  LOP3.LUT R11, R11, R148, RZ, 0xfc, !PT ;  /* 0x000000940b0b7212 */ /* 0x000fc400078efcff */
[----:B------:R-:W-:Y:S02]  /*9c90*/  FSETP.NE.FTZ.AND P4, PT, R5, RZ, PT ;  /* 0x000000ff0500720b */ /* 0x000fe40003f95000 */
[----:B------:R-:W5:Y:S01]  /*9ca0*/  MUFU.RCP R8, R5 ;  /* 0x0000000500087308 */ /* 0x000f620000001000 */
[----:B------:R-:W-:Y:S02]  /*9cb0*/  LEA R15, R11, UR5, 0x1 ;  /* 0x000000050b0f7c11 */ /* 0x000fe4000f8e08ff */
[----:B------:R-:W-:Y:S02]  /*9cc0*/  LOP3.LUT P5, RZ, R3, 0x3, RZ, 0xc0, !PT ;  /* 0x0000000303ff7812 */ /* 0x000fe400078ac0ff */
[C---:B------:R-:W-:Y:S02]  /*9cd0*/  IADD3 R21, PT, PT, R15.reuse, -R12, RZ ;  /* 0x8000000c0f157210 */ /* 0x040fe40007ffe0ff */
[----:B------:R-:W-:Y:S01]  /*9ce0*/  IADD3 R19, PT, PT, R15, -R14, RZ ;  /* 0x8000000e0f137210 */ /* 0x000fe20007ffe0ff */
[----:B------:R-:W2:Y:S01]  /*9cf0*/  @P3 LDC R23, c[0x0][0x458] ;  /* 0x00011600ff173b82 */ /* 0x000ea20000000800 */
[----:B-1----:R-:W-:Y:S01]  /*9d00*/  FSEL R7, R7, 1, P3 ;  /* 0x3f80000007077808 */ /* 0x002fe20001800000 */
[----:B------:R-:W-:Y:S01]  /*9d10*/  @P3 MUFU.LG2 R4, R4 ;  /* 0x0000000400043308 */ /* 0x000fe20000000c00 */
[----:B----4-:R-:W-:-:S02]  /*9d20*/  ISETP.NE.AND P2, PT, R9, RZ, PT ;  /* 0x000000ff0900720c */ /* 0x010fc40003f45270 */
[----:B------:R-:W-:Y:S01]  /*9d30*/  IADD3 R27, PT, PT, -R14, R21, RZ ;  /* 0x000000150e1b7210 */ /* 0x000fe20007ffe1ff */
        /* <DEDUP_REMOVED lines=8> */
[----:B-----5:R-:W-:Y:S01]  /*9dc0*/  FSEL R8, R8, 1, P4 ;  /* 0x3f80000008087808 */ /* 0x020fe20002000000 */
[----:B------:R-:W3:Y:S01]  /*9dd0*/  @!P1 LDC.64 R6, c[0x0][0x400] ;  /* 0x00010000ff069b82 */ /* 0x000ee20000000a00 */
[----:B------:R-:W-:Y:S01]  /*9de0*/  F2FP.F16.F32.PACK_AB R70, R71, R70 ;  /* 0x000000464746723e */ /* 0x000fe200000000ff */
[----:B------:R-:W1:Y:S01]  /*9df0*/  @P4 MUFU.LG2 R5, R5 ;  /* 0x0000000500054308 */ /* 0x000e620000000c00 */
[----:B------:R-:W-:Y:S01]  /*9e00*/  ISETP.NE.OR P0, PT, R146, -0x1, !P2 ;  /* 0xffffffff9200780c */ /* 0x000fe20005705670 */
        /* <DEDUP_REMOVED lines=8> */
[----:B------:R-:W2:Y:S01]  /*9e90*/  @!P2 LDC R11, c[0x0][0x3e0] ;  /* 0x0000f800ff0bab82 */ /* 0x000ea20000000800 */
[----:B------:R-:W-:Y:S01]  /*9ea0*/  F2FP.F16.F32.PACK_AB R68, R69, R68 ;  /* 0x000000444544723e */ /* 0x000fe200000000ff */
[----:B------:R-:W-:Y:S01]  /*9eb0*/  STS [R15+0x200], R70 ;  /* 0x000200460f007388 */ /* 0x000fe20000000800 */
[----:B------:R-:W-:-:S02]  /*9ec0*/  F2FP.F16.F32.PACK_AB R72, R73, R72 ;  /* 0x000000484948723e */ /* 0x000fc400000000ff */
[----:B------:R-:W-:Y:S01]  /*9ed0*/  F2FP.F16.F32.PACK_AB R74, R75, R74 ;  /* 0x0000004a4b4a723e */ /* 0x000fe200000000ff */
[----:B------:R3:W-:Y:S01]  /*9ee0*/  STS [R15], R68 ;  /* 0x000000440f007388 */ /* 0x0007e20000000800 */
[----:B------:R-:W-:Y:S01]  /*9ef0*/  F2FP.F16.F32.PACK_AB R76, R77, R76 ;  /* 0x0000004c4d4c723e */ /* 0x000fe200000000ff */
[----:B------:R-:W4:Y:S01]  /*9f00*/  @P1 LDC.64 R8, c[0x0][0x408] ;  /* 0x00010200ff081b82 */ /* 0x000f220000000a00 */
[----:B------:R-:W-:Y:S01]  /*9f10*/  F2FP.F16.F32.PACK_AB R78, R79, R78 ;  /* 0x0000004e4f4e723e */ /* 0x000fe200000000ff */
[----:B------:R-:W-:Y:S01]  /*9f20*/  STS [R19+0x10], R72 ;  /* 0x0000104813007388 */ /* 0x000fe20000000800 */
[----:B------:R-:W-:Y:S01]  /*9f30*/  F2FP.F16.F32.PACK_AB R80, R81, R80 ;  /* 0x000000505150723e */ /* 0x000fe200000000ff */
[----:B-1----:R-:W-:Y:S01]  /*9f40*/  @P4 FMUL.FTZ R5, R5, 0.69314718246459960938 ;  /* 0x3f31721805054820 */ /* 0x002fe20000410000 */
[----:B------:R-:W-:Y:S01]  /*9f50*/  F2FP.F16.F32.PACK_AB R82, R83, R82 ;  /* 0x000000525352723e */ /* 0x000fe200000000ff */
[----:B------:R4:W-:Y:S02]  /*9f60*/  STS [R19+0x210], R74 ;  /* 0x0002104a13007388 */ /* 0x0009e40000000800 */
[----:B------:R-:W1:Y:S02]  /*9f70*/  @P4 LDC R25, c[0x0][0x458] ;  /* 0x00011600ff194b82 */ /* 0x000e640000000800 */
[----:B------:R1:W-:Y:S04]  /*9f80*/  STS [R21+0x20], R76 ;  /* 0x0000204c15007388 */ /* 0x0003e80000000800 */
[----:B------:R1:W-:Y:S02]  /*9f90*/  STS [R21+0x220], R78 ;  /* 0x0002204e15007388 */ /* 0x0003e40000000800 */
[----:B------:R-:W5:Y:S02]  /*9fa0*/  @P2 LDC R12, c[0x0][0x454] ;  /* 0x00011500ff0c2b82 */ /* 0x000f640000000800 */
[----:B------:R1:W-:Y:S04]  /*9fb0*/  STS [R27+0x30], R80 ;  /* 0x000030501b007388 */ /* 0x0003e80000000800 */
[----:B------:R1:W-:Y:S01]  /*9fc0*/  STS [R27+0x230], R82 ;  /* 0x000230521b007388 */ /* 0x0003e20000000800 */
[----:B---3--:R-:W-:-:S04]  /*9fd0*/  @!P1 IMAD.WIDE.U32 R14, R10, R6, RZ ;  /* 0x000000060a0e9225 */ /* 0x008fc800078e00ff */
[----:B------:R-:W-:Y:S02]  /*9fe0*/  @!P1 IMAD R15, R10, R7, R15 ;  /* 0x000000070a0f9224 */ /* 0x000fe400078e020f */
[----:B------:R-:W3:Y:S01]  /*9ff0*/  LDC.64 R6, c[0x0][0x408] ;  /* 0x00010200ff067b82 */ /* 0x000ee20000000a00 */
[----:B----4-:R-:W-:-:S04]  /*a000*/  @P1 IMAD.WIDE.U32 R18, R146, R8, RZ ;  /* 0x0000000892121225 */ /* 0x010fc800078e00ff */
[----:B--2---:R-:W-:Y:S01]  /*a010*/  @!P2 IMAD R8, R10, R11, R13 ;  /* 0x0000000b0a08a224 */ /* 0x004fe200078e020d */
[----:B------:R-:W-:Y:S01]  /*a020*/  MOV R11, 0x7f800000 ;  /* 0x7f800000000b7802 */ /* 0x000fe20000000f00 */
[----:B------:R-:W-:Y:S01]  /*a030*/  @P1 IMAD R15, R146, R9, R19 ;  /* 0x00000009920f1224 */ /* 0x000fe200078e0213 */
[----:B------:R-:W-:Y:S01]  /*a040*/  SHF.R.U32.HI R9, RZ, 0x2, R3 ;  /* 0x00000002ff097819 */ /* 0x000fe20000011603 */
[----:B------:R-:W-:Y:S02]  /*a050*/  @!P2 IMAD R8, R8, R17, RZ ;  /* 0x000000110808a224 */ /* 0x000fe400078e02ff */
[----:B-1----:R-:W-:Y:S01]  /*a060*/  @P4 FFMA.FTZ R11, R2, R25, R5 ;  /* 0x00000019020b4223 */ /* 0x002fe20000010005 */
[----:B------:R-:W-:Y:S02]  /*a070*/  @!P0 IMAD R146, R10, R17, RZ ;  /* 0x000000110a928224 */ /* 0x000fe400078e02ff */
[----:B------:R-:W-:Y:S01]  /*a080*/  @P3 FMUL.FTZ R17, R4, 0.69314718246459960938 ;  /* 0x3f31721804113820 */ /* 0x000fe20000410000 */
[----:B------:R-:W-:Y:S01]  /*a090*/  MOV R10, 0x7f800000 ;  /* 0x7f800000000a7802 */ /* 0x000fe20000000f00 */
[----:B------:R-:W-:Y:S01]  /*a0a0*/  BAR.SYNC.DEFER_BLOCKING 0x0 ;  /* 0x0000000000007b1d */ /* 0x000fe20000010000 */
[----:B------:R-:W-:Y:S01]  /*a0b0*/  ISETP.GE.AND P0, PT, R9, R140, PT ;  /* 0x0000008c0900720c */ /* 0x000fe20003f06270 */
[----:B------:R-:W-:Y:S01]  /*a0c0*/  @P3 FFMA.FTZ R10, R0, R23, R17 ;  /* 0x00000017000a3223 */ /* 0x000fe20000010011 */
[----:B-----5:R-:W-:Y:S01]  /*a0d0*/  @P2 IMAD R8, R13, R12, R146 ;  /* 0x0000000c0d082224 */ /* 0x020fe200078e0292 */
[----:B------:R-:W-:-:S02]  /*a0e0*/  LOP3.LUT R4, R141, 0x18, RZ, 0xc0, !PT ;  /* 0x000000188d047812 */ /* 0x000fc400078ec0ff */
[----:B------:R-:W-:Y:S08]  /*a0f0*/  @P5 BRA `(.L_x_3866) ;  /* 0x0000000000385947 */ /* 0x000ff00003800000 */
[----:B------:R-:W-:Y:S01]  /*a100*/  SHF.R.U32.HI R3, RZ, 0x1, R3 ;  /* 0x00000001ff037819 */ /* 0x000fe20000011603 */
[----:B------:R-:W1:Y:S01]  /*a110*/  LDCU.64 UR4, c[0x0][0x420] ;  /* 0x00008400ff0477ac */ /* 0x000e620008000a00 */
[----:B------:R-:W-:Y:S02]  /*a120*/  VIADD R8, R8, UR6 ;  /* 0x0000000608087c36 */ /* 0x000fe40008000000 */
        /* <DEDUP_REMOVED lines=11> */
.L_x_3866:
[----:B------:R-:W-:Y:S05]  /*a1e0*/  BSYNC.RECONVERGENT B0 ;  /* 0x0000000000007941 */ /* 0x000fea0003800200 */
.L_x_3865:
[----:B------:R-:W-:Y:S01]  /*a1f0*/  MOV R5, RZ ;  /* 0x000000ff00057202 */ /* 0x000fe20000000f00 */
[----:B------:R-:W2:Y:S01]  /*a200*/  LDCU.64 UR4, c[0x0][0x410] ;  /* 0x00008200ff0477ac */ /* 0x000ea20008000a00 */
[----:B------:R-:W-:Y:S01]  /*a210*/  @P1 MOV R14, R18 ;  /* 0x00000012000e1202 */ /* 0x000fe20000000f00 */
[----:B-1----:R-:W1:Y:S01]  /*a220*/  @!P0 LDC.64 R2, c[0x0][0x3f0] ;  /* 0x0000fc00ff028b82 */ /* 0x002e620000000a00 */
[----:B------:R-:W4:Y:S01]  /*a230*/  LDS.128 R20, [R147] ;  /* 0x0000000093147984 */ /* 0x000f220000000c00 */
[----:B---3--:R-:W-:-:S04]  /*a240*/  IMAD.WIDE.U32 R4, R6, UR6, R4 ;  /* 0x0000000606047c25 */ /* 0x008fc8000f8e0004 */
[----:B------:R-:W-:Y:S01]  /*a250*/  IMAD R0, R7, UR6, R5 ;  /* 0x0000000607007c24 */ /* 0x000fe2000f8e0205 */
[----:B------:R-:W-:Y:S02]  /*a260*/  IADD3 R10, P1, PT, R14, R4, RZ ;  /* 0x000000040e0a7210 */ /* 0x000fe40007f3e0ff */
[----:B------:R-:W-:Y:S02]  /*a270*/  IADD3 R5, PT, PT, R9, 0x20, RZ ;  /* 0x0000002009057810 */ /* 0x000fe40007ffe0ff */
[----:B------:R-:W-:Y:S02]  /*a280*/  IADD3.X R11, PT, PT, R15, R0, RZ, P1, !PT ;  /* 0x000000000f0b7210 */ /* 0x000fe40000ffe4ff */
[----:B------:R-:W-:Y:S01]  /*a290*/  ISETP.GE.AND P1, PT, R5, R140, PT ;  /* 0x0000008c0500720c */ /* 0x000fe20003f26270 */
[----:B--2---:R-:W-:-:S04]  /*a2a0*/  IMAD.WIDE.U32 R10, R13, UR4, R10 ;  /* 0x000000040d0a7c25 */ /* 0x004fc8000f8e000a */
[----:B------:R-:W-:Y:S01]  /*a2b0*/  IMAD R17, R13, UR5, R11 ;  /* 0x000000050d117c24 */ /* 0x000fe2000f8e020b */
[----:B------:R-:W-:-:S05]  /*a2c0*/  @!P0 MOV R16, R10 ;  /* 0x0000000a00108202 */ /* 0x000fca0000000f00 */
[----:B------:R-:W-:-:S04]  /*a2d0*/  @!P0 IMAD.WIDE.U32 R12, R9, R6, R16 ;  /* 0x00000006090c8225 */ /* 0x000fc800078e0010 */
[----:B------:R-:W-:Y:S01]  /*a2e0*/  @!P0 IMAD R0, R9, R7, R13 ;  /* 0x0000000709008224 */ /* 0x000fe200078e020d */
[----:B-1----:R-:W-:-:S04]  /*a2f0*/  @!P0 LEA R2, P2, R12, R2, 0x1 ;  /* 0x000000020c028211 */ /* 0x002fc800078408ff */
[----:B------:R-:W-:Y:S02]  /*a300*/  @!P0 LEA.HI.X R3, R12, R3, R0, 0x1, P2 ;  /* 0x000000030c038211 */ /* 0x000fe400010f0c00 */
[----:B------:R1:W2:Y:S04]  /*a310*/  LDS.128 R12, [R147+0x800] ;  /* 0x00080000930c7984 */ /* 0x0002a80000000c00 */
[----:B----4-:R1:W-:Y:S01]  /*a320*/  @!P0 STG.E.128 desc[UR16][R2.64], R20 ;  /* 0x0000001402008986 */ /* 0x0103e2000c101d10 */
        /* <DEDUP_REMOVED lines=13> */
.L_x_3867:
        /* <DEDUP_REMOVED lines=16> */
.L_x_4928:


//--------------------- .text._ZN5flash24flash_fwd_splitkv_kernelI23Flash_fwd_kernel_traitsILi32ELi64ELi128ELi4ELb0ELb0EN7cutlass6half_tE19Flash_kernel_traitsILi32ELi64ELi128ELi4ES3_EELb1ELb0ELb0ELb0ELb1ELb1ELb0ELb0EEEvNS_16Flash_fwd_paramsE --------------------------
	.section	.text._ZN5flash24flash_fwd_splitkv_kernelI23Flash_fwd_kernel_traitsILi32ELi64ELi128ELi4ELb0ELb0EN7cutlass6half_tE19Flash_kernel_traitsILi32ELi64ELi128ELi4ES3_EELb1ELb0ELb0ELb0ELb1ELb1ELb0ELb0EEEvNS_16Flash_fwd_paramsE,"ax",@progbits
	.align	128
        .global         _ZN5flash24flash_fwd_splitkv_kernelI23Flash_fwd_kernel_traitsILi32ELi64ELi128ELi4ELb0ELb0EN7cutlass6half_tE19Flash_kernel_traitsILi32ELi64ELi128ELi4ES3_EELb1ELb0ELb0ELb0ELb1ELb1ELb0ELb0EEEvNS_16Flash_fwd_paramsE
        .type           _ZN5flash24flash_fwd_splitkv_kernelI23Flash_fwd_kernel_traitsILi32ELi64ELi128ELi4ELb0ELb0EN7cutlass6half_tE19Flash_kernel_traitsILi32ELi64ELi128ELi4ES3_EELb1ELb0ELb0ELb0ELb1ELb1ELb0ELb0EEEvNS_16Flash_fwd_paramsE,@function
        .size           _ZN5flash24flash_fwd_splitkv_kernelI23Flash_fwd_kernel_traitsILi32ELi64ELi128ELi4ELb0ELb0EN7cutlass6half_tE19Flash_kernel_traitsILi32ELi64ELi128ELi4ES3_EELb1ELb0ELb0ELb0ELb1ELb1ELb0ELb0EEEvNS_16Flash_fwd_paramsE,(.L_x_4929 - _ZN5flash24flash_fwd_splitkv_kernelI23Flash_fwd_kernel_traitsILi32ELi64ELi128ELi4ELb0ELb0EN7cutlass6half_tE19Flash_kernel_traitsILi32ELi64ELi128ELi4ES3_EELb1ELb0ELb0ELb0ELb1ELb1ELb0ELb0EEEvNS_16Flash_fwd_paramsE)
        .other          _ZN5flash24flash_fwd_splitkv_kernelI23Flash_fwd_kernel_traitsILi32ELi64ELi128ELi4ELb0ELb0EN7cutlass6half_tE19Flash_kernel_traitsILi32ELi64ELi128ELi4ES3_EELb1ELb0ELb0ELb0ELb1ELb1ELb0ELb0EEEvNS_16Flash_fwd_paramsE,@"STO_CUDA_ENTRY STV_DEFAULT"
_ZN5flash24flash_fwd_splitkv_kernelI23Flash_fwd_kernel_traitsILi32ELi64ELi128ELi4ELb0ELb0EN7cutlass6half_tE19Flash_kernel_traitsILi32ELi64ELi128ELi4ES3_EELb1ELb0ELb0ELb0ELb1ELb1ELb0ELb0EEEvNS_16Flash_fwd_paramsE:
.text._ZN5flash24flash_fwd_splitkv_kernelI23Flash_fwd_kernel_traitsILi32ELi64ELi128ELi4ELb0ELb0EN7cutlass6half_tE19Flash_kernel_traitsILi32ELi64ELi128ELi4ES3_EELb1ELb0ELb0ELb0ELb1ELb1ELb0ELb0EEEvNS_16Flash_fwd_paramsE:
[----:B------:R-:W-:Y:S08]  /*0000*/  LDC R1, c[0x0][0x37c] ;  /* 0x0000df00ff017b82 */ /* 0x000ff00000000800 */
[----:B------:R-:W1:Y:S01]  /*0010*/  LDC.64 R2, c[0x0][0x460] ;  /* 0x00011800ff027b82 */ /* 0x000e620000000a00 */
[----:B------:R-:W2:Y:S01]  /*0020*/  S2R R10, SR_CTAID.Y ;  /* 0x00000000000a7919 */ /* 0x000ea20000002600 */
[----:B------:R-:W3:Y:S01]  /*0030*/  LDCU.64 UR16, c[0x0][0x358] ;  /* 0x00006b00ff1077ac */ /* 0x000ee20008000a00 */
[----:B------:R-:W-:Y:S01]  /*0040*/  IMAD.MOV.U32 R108, RZ, RZ, -0x1 ;  /* 0xffffffffff6c7424 */ /* 0x000fe200078e00ff */
[----:B------:R-:W4:Y:S04]  /*0050*/  LDCU.64 UR6, c[0x0][0x470] ;  /* 0x00008e00ff0677ac */ /* 0x000f280008000a00 */
[----:B------:R-:W2:Y:S01]  /*0060*/  LDC.64 R4, c[0x0][0x460] ;  /* 0x00011800ff047b82 */ /* 0x000ea20000000a00 */
[----:B------:R-:W3:Y:S01]  /*0070*/  LDCU.64 UR4, c[0x0][0x478] ;  /* 0x00008f00ff0477ac */ /* 0x000ee20008000a00 */
        /* <DEDUP_REMOVED lines=12> */
[----:B------:R-:W-:-:S03]  /*0140*/  IMAD.MOV.U32 R2, RZ, RZ, RZ ;  /* 0x000000ffff027224 */ /* 0x000fc600078e00ff */
[C---:B------:R-:W-:Y:S02]  /*0150*/  @P3 IADD3 R8, P1, PT, R11.reuse, UR6, RZ ;  /* 0x000000060b083c10 */ /* 0x040fe4000ff3e0ff */
[----:B------:R-:W-:Y:S01]  /*0160*/  @P2 IADD3 R6, P0, PT, R11, UR4, RZ ;  /* 0x000000040b062c10 */ /* 0x000fe2000ff1e0ff */
[----:B------:R-:W3:Y:S01]  /*0170*/  @!P4 LDC R45, c[0x0][0x434] ;  /* 0x00010d00ff2dcb82 */ /* 0x000ee20000000800 */
[----:B------:R-:W4:Y:S07]  /*0180*/  S2R R14, SR_CTAID.X ;  /* 0x00000000000e7919 */ /* 0x000f2e0000002500 */
[----:B------:R-:W2:Y:S01]  /*0190*/  @!P2 LDC R0, c[0x0][0x43c] ;  /* 0x00010f00ff00ab82 */ /* 0x000ea20000000800 */
[----:B-1----:R-:W-:-:S04]  /*01a0*/  SHF.R.U32.HI R5, RZ, 0x1e, R10 ;  /* 0x0000001eff057819 */ /* 0x002fc8000001160a */
[C---:B------:R-:W-:Y:S02]  /*01b0*/  @P3 IADD3.X R9, PT, PT, R5.reuse, UR7, RZ, P1, !PT ;  /* 0x0000000705093c10 */ /* 0x040fe40008ffe4ff */
[----:B------:R-:W-:-:S03]  /*01c0*/  @P2 IADD3.X R7, PT, PT, R5, UR5, RZ, P0, !PT ;  /* 0x0000000505072c10 */ /* 0x000fc600087fe4ff */
[----:B------:R1:W5:Y:S01]  /*01d0*/  @P3 LDG.E R2, desc[UR16][R8.64] ;  /* 0x0000001008023981 */ /* 0x000362000c1e1900 */
[----:B------:R-:W4:Y:S03]  /*01e0*/  LDCU.U8 UR4, c[0x0][0x532] ;  /* 0x0000a640ff0477ac */ /* 0x000f260008000000 */
[----:B------:R2:W5:Y:S01]  /*01f0*/  @P2 LDG.E R23, desc[UR16][R6.64] ;  /* 0x0000001006172981 */ /* 0x000562000c1e1900 */
[----:B------:R-:W-:Y:S01]  /*0200*/  IMAD.MOV.U32 R4, RZ, RZ, -0x1 ;  /* 0xffffffffff047424 */ /* 0x000fe200078e00ff */
[----:B----4-:R-:W-:Y:S01]  /*0210*/  ISETP.NE.AND P1, PT, RZ, UR4, PT ;  /* 0x00000004ff007c0c */ /* 0x010fe2000bf25270 */
[----:B-1----:R-:W1:Y:S08]  /*0220*/  LDC.64 R8, c[0x0][0x468] ;  /* 0x00011a00ff087b82 */ /* 0x002e700000000a00 */
[----:B------:R-:W4:Y:S01]  /*0230*/  @!P2 LDC.64 R6, c[0x0][0x488] ;  /* 0x00012200ff06ab82 */ /* 0x000f220000000a00 */
[----:B-1----:R-:W-:-:S02]  /*0240*/  IADD3 R12, P0, PT, R11, R8, RZ ;  /* 0x000000080b0c7210 */ /* 0x002fc40007f1e0ff */
[----:B------:R-:W-:-:S03]  /*0250*/  ISETP.EQ.U32.AND P3, PT, R8, RZ, PT ;  /* 0x000000ff0800720c */ /* 0x000fc60003f62070 */
[----:B------:R-:W-:Y:S01]  /*0260*/  IMAD.X R13, R5, 0x1, R9, P0 ;  /* 0x00000001050d7824 */ /* 0x000fe200000e0609 */
[----:B------:R-:W-:Y:S02]  /*0270*/  ISETP.NE.U32.AND P0, PT, R8, RZ, PT ;  /* 0x000000ff0800720c */ /* 0x000fe40003f05070 */
[C---:B------:R-:W-:Y:S02]  /*0280*/  ISETP.EQ.OR.EX P3, PT, R9.reuse, RZ, !P1, P3 ;  /* 0x000000ff0900720c */ /* 0x040fe40004f62730 */
[----:B------:R-:W-:Y:S01]  /*0290*/  ISETP.NE.AND.EX P0, PT, R9, RZ, PT, P0 ;  /* 0x000000ff0900720c */ /* 0x000fe20003f05300 */
[----:B------:R-:W-:-:S10]  /*02a0*/  IMAD.SHL.U32 R44, R14, 0x40, RZ ;  /* 0x000000400e2c7824 */ /* 0x000fd400078e00ff */
[----:B------:R1:W5:Y:S01]  /*02b0*/  @!P3 LDG.E R4, desc[UR16][R12.64] ;  /* 0x000000100c04b981 */ /* 0x000362000c1e1900 */
[----:B--2---:R-:W-:Y:S02]  /*02c0*/  @P4 IMAD.IADD R45, R3, 0x1, -R108 ;  /* 0x00000001032d4824 */ /* 0x004fe400078e0a6c */
[----:B------:R-:W2:Y:S03]  /*02d0*/  @!P0 LDC R3, c[0x0][0x438] ;  /* 0x00010e00ff038b82 */ /* 0x000ea60000000800 */
[----:B---3--:R-:W-:Y:S01]  /*02e0*/  ISETP.GT.AND P3, PT, R45, R44, PT ;  /* 0x0000002c2d00720c */ /* 0x008fe20003f64270 */
[----:B-1--4-:R-:W-:-:S12]  /*02f0*/  @!P0 BRA `(.L_x_3868) ;  /* 0x00000000000c8947 */ /* 0x012fd80003800000 */
[----:B--2---:R-:W2:Y:S02]  /*0300*/  @P1 LDG.E R3, desc[UR16][R12.64+0x4] ;  /* 0x000004100c031981 */ /* 0x004ea4000c1e1900 */
[----:B--2--5:R-:W-:-:S06]  /*0310*/  @P1 IADD3 R3, PT, PT, R3, -R4, RZ ;  /* 0x8000000403031210 */ /* 0x024fcc0007ffe0ff */
[----:B------:R1:W5:Y:S02]  /*0320*/  @!P1 LDG.E R3, desc[UR16][R12.64] ;  /* 0x000000100c039981 */ /* 0x000364000c1e1900 */
.L_x_3868:
[----:B------:R-:W-:Y:S01]  /*0330*/  @!P2 ISETP.NE.U32.AND P0, PT, R6, RZ, PT ;  /* 0x000000ff0600a20c */ /* 0x000fe20003f05070 */
[----:B------:R-:W-:-:S12]  /*0340*/  @!P3 EXIT ;  /* 0x000000000000b94d */ /* 0x000fd80003800000 */
[----:B------:R-:W3:Y:S01]  /*0350*/  LDCU UR5, c[0x0][0x438] ;  /* 0x00008700ff0577ac */ /* 0x000ee20008000800 */
[----:B------:R-:W-:Y:S01]  /*0360*/  @!P2 ISETP.NE.AND.EX P0, PT, R7, RZ, PT, P0 ;  /* 0x000000ff0700a20c */ /* 0x000fe20003f05300 */
[--C-:B-----5:R-:W-:Y:S01]  /*0370*/  @P2 IMAD.IADD R23, R23, 0x1, -R2.reuse ;  /* 0x0000000117172824 */ /* 0x120fe200078e0a02 */
[----:B-1----:R-:W1:Y:S01]  /*0380*/  S2R R13, SR_CTAID.Z ;  /* 0x00000000000d7919 */ /* 0x002e620000002700 */
[----:B------:R-:W4:Y:S01]  /*0390*/  LDCU UR14, c[0x0][0x508] ;  /* 0x0000a100ff0e77ac */ /* 0x000f220008000800 */
[----:B------:R-:W-:Y:S01]  /*03a0*/  @!P2 SEL R0, R0, RZ, P0 ;  /* 0x000000ff0000a207 */ /* 0x000fe20000000000 */
[----:B------:R-:W1:Y:S03]  /*03b0*/  S2R R86, SR_TID.X ;  /* 0x0000000000567919 */ /* 0x000e660000002100 */
[----:B--2---:R-:W-:Y:S01]  /*03c0*/  @!P2 IADD3 R23, PT, PT, R0, R3, -R2 ;  /* 0x000000030017a210 */ /* 0x004fe20007ffe802 */
[----:B------:R-:W-:-:S04]  /*03d0*/  VIADD R3, R14, 0x1 ;  /* 0x000000010e037836 */ /* 0x000fc80000000000 */
[----:B------:R-:W-:Y:S02]  /*03e0*/  VIADD R7, R23, 0x7f ;  /* 0x0000007f17077836 */ /* 0x000fe40000000000 */
[----:B------:R-:W-:Y:S01]  /*03f0*/  IMAD R3, R3, 0x40, -R45 ;  /* 0x0000004003037824 */ /* 0x000fe200078e0a2d */
[----:B---3--:R-:W-:Y:S02]  /*0400*/  UIADD3 UR5, UPT, UPT, UR5, 0x7f, URZ ;  /* 0x0000007f05057890 */ /* 0x008fe4000fffe0ff */
[----:B------:R-:W-:Y:S02]  /*0410*/  SHF.R.S32.HI R6, RZ, 0x1f, R7 ;  /* 0x0000001fff067819 */ /* 0x000fe40000011407 */
[----:B----4-:R-:W-:Y:S01]  /*0420*/  IADD3 R3, PT, PT, R7, UR14, R3 ;  /* 0x0000000e07037c10 */ /* 0x010fe2000fffe003 */
        /* <DEDUP_REMOVED lines=8> */
[----:B------:R-:W-:Y:S01]  /*04b0*/  VIMNMX3 R3, R3, UR4, R0, PT ;  /* 0x0000000403037c0f */ /* 0x000fe2000b800100 */
[----:B------:R-:W-:-:S03]  /*04c0*/  IMAD.MOV.U32 R0, RZ, RZ, R10 ;  /* 0x000000ffff007224 */ /* 0x000fc600078e000a */
[----:B------:R-:W-:-:S13]  /*04d0*/  ISETP.GT.AND P0, PT, R3, RZ, PT ;  /* 0x000000ff0300720c */ /* 0x000fda0003f04270 */
[----:B-1----:R-:W-:Y:S05]  /*04e0*/  @P0 BRA `(.L_x_3869) ;  /* 0x0000000000fc0947 */ /* 0x002fea0003800000 */
        /* <DEDUP_REMOVED lines=13> */
[----:B---3--:R-:W-:Y:S02]  /*05c0*/  IMAD R0, R0, UR6, R13 ;  /* 0x0000000600007c24 */ /* 0x008fe4000f8e020d */
        /* <DEDUP_REMOVED lines=11> */
[C---:B--2---:R-:W-:Y:S01]  /*0680*/  IMAD.WIDE.U32 R10, R13.reuse, UR4, R10 ;  /* 0x000000040d0a7c25 */ /* 0x044fe2000f8e000a */
[----:B------:R-:W2:Y:S02]  /*0690*/  LDCU UR4, c[0x0][0x434] ;  /* 0x00008680ff0477ac */ /* 0x000ea40008000800 */
[----:B------:R-:W-:Y:S01]  /*06a0*/  ISETP.GE.AND P1, PT, R8, R45, PT ;  /* 0x0000002d0800720c */ /* 0x000fe20003f26270 */
[----:B------:R-:W-:Y:S01]  /*06b0*/  IMAD R15, R13, UR5, R11 ;  /* 0x000000050d0f7c24 */ /* 0x000fe2000f8e020b */
[----:B------:R-:W-:-:S05]  /*06c0*/  @!P2 MOV R14, R10 ;  /* 0x0000000a000ea202 */ /* 0x000fca0000000f00 */
        /* <DEDUP_REMOVED lines=18> */
.L_x_3871:
[----:B------:R-:W-:Y:S05]  /*07f0*/  BSYNC.RECONVERGENT B0 ;  /* 0x0000000000007941 */ /* 0x000fea0003800200 */
.L_x_3870:
        /* <DEDUP_REMOVED lines=14> */
.L_x_3869:
        /* <DEDUP_REMOVED lines=10> */
.L_x_3872:
[----:B------:R-:W-:Y:S05]  /*0980*/  BRA.U !UP1, `(.L_x_3873) ;  /* 0x0000000509947547 */ /* 0x000fea000b800000 */
[----:B------:R-:W2:Y:S01]  /*0990*/  LDC R11, c[0x0][0x4f0] ;  /* 0x00013c00ff0b7b82 */ /* 0x000ea20000000800 */
[----:B------:R-:W-:Y:S01]  /*09a0*/  LEA R5, R3, 0xffffff80, 0x7 ;  /* 0xffffff8003057811 */ /* 0x000fe200078e38ff */
[----:B------:R-:W3:Y:S03]  /*09b0*/  LDCU.64 UR4, c[0x0][0x4e8] ;  /* 0x00009d00ff0477ac */ /* 0x000ee60008000a00 */
[----:B-----5:R-:W-:Y:S01]  /*09c0*/  IABS R0, R5 ;  /* 0x0000000500007213 */ /* 0x020fe20000000000 */
[----:B------:R-:W4:Y:S01]  /*09d0*/  LDCU.64 UR6, c[0x0][0x3a0] ;  /* 0x00007400ff0677ac */ /* 0x000f220008000a00 */
        /* <DEDUP_REMOVED lines=12> */
[----:B------:R-:W-:-:S04]  /*0aa0*/  IMAD.HI.U32 R9, R6, R2, RZ ;  /* 0x0000000206097227 */ /* 0x000fc800078e00ff */
[----:B---3--:R-:W-:Y:S01]  /*0ab0*/  IMAD.WIDE.U32 R6, R10, UR4, RZ ;  /* 0x000000040a067c25 */ /* 0x008fe2000f8e00ff */
[----:B------:R-:W-:-:S05]  /*0ac0*/  IADD3 R0, PT, PT, -R9, RZ, RZ ;  /* 0x000000ff09007210 */ /* 0x000fca0007ffe1ff */
[----:B------:R-:W-:-:S05]  /*0ad0*/  IMAD R0, R4, R0, R2 ;  /* 0x0000000004007224 */ /* 0x000fca00078e0202 */
[----:B------:R-:W-:-:S13]  /*0ae0*/  ISETP.GT.U32.AND P2, PT, R4, R0, PT ;  /* 0x000000000400720c */ /* 0x000fda0003f44070 */
[----:B------:R-:W-:Y:S01]  /*0af0*/  @!P2 IMAD.IADD R0, R0, 0x1, -R4 ;  /* 0x000000010000a824 */ /* 0x000fe200078e0a04 */
[----:B------:R-:W-:Y:S02]  /*0b00*/  @!P2 IADD3 R9, PT, PT, R9, 0x1, RZ ;  /* 0x000000010909a810 */ /* 0x000fe40007ffe0ff */
[----:B------:R-:W-:Y:S02]  /*0b10*/  ISETP.NE.AND P2, PT, R11, RZ, PT ;  /* 0x000000ff0b00720c */ /* 0x000fe40003f45270 */
[----:B------:R-:W-:Y:S02]  /*0b20*/  ISETP.GE.U32.AND P0, PT, R0, R4, PT ;  /* 0x000000040000720c */ /* 0x000fe40003f06070 */
[----:B------:R-:W-:Y:S01]  /*0b30*/  LOP3.LUT R0, R5, R11, RZ, 0x3c, !PT ;  /* 0x0000000b05007212 */ /* 0x000fe200078e3cff */
[----:B------:R-:W1:Y:S03]  /*0b40*/  LDC R4, c[0x0][0x3e8] ;  /* 0x0000fa00ff047b82 */ /* 0x000e660000000800 */
[----:B------:R-:W-:Y:S01]  /*0b50*/  ISETP.GE.AND P1, PT, R0, RZ, PT ;  /* 0x000000ff0000720c */ /* 0x000fe20003f26270 */
[----:B------:R-:W-:Y:S01]  /*0b60*/  IMAD R0, R10, UR5, R7 ;  /* 0x000000050a007c24 */ /* 0x000fe2000f8e0207 */
[----:B------:R-:W2:Y:S05]  /*0b70*/  LDCU.64 UR4, c[0x0][0x3a8] ;  /* 0x00007500ff0477ac */ /* 0x000eaa0008000a00 */
        /* <DEDUP_REMOVED lines=8> */
[----:B------:R1:W3:Y:S01]  /*0c00*/  LDG.E R8, desc[UR16][R6.64] ;  /* 0x0000001006087981 */ /* 0x0002e2000c1e1900 */
[----:B------:R-:W-:Y:S02]  /*0c10*/  IADD3 R9, PT, PT, -R9, RZ, RZ ;  /* 0x000000ff09097210 */ /* 0x000fe40007ffe1ff */
[----:B----4-:R-:W-:Y:S02]  /*0c20*/  MOV R56, UR12 ;  /* 0x0000000c00387c02 */ /* 0x010fe40008000f00 */
[----:B------:R-:W-:Y:S01]  /*0c30*/  MOV R20, UR10 ;  /* 0x0000000a00147c02 */ /* 0x000fe20008000f00 */
[----:B------:R-:W-:Y:S01]  /*0c40*/  IMAD R5, R11, R9, R5 ;  /* 0x000000090b057224 */ /* 0x000fe200078e0205 */
[----:B------:R-:W-:Y:S02]  /*0c50*/  MOV R57, UR13 ;  /* 0x0000000d00397c02 */ /* 0x000fe40008000f00 */
[----:B------:R-:W-:Y:S02]  /*0c60*/  MOV R21, UR11 ;  /* 0x0000000b00157c02 */ /* 0x000fe40008000f00 */
        /* <DEDUP_REMOVED lines=55> */
.L_x_3873:
        /* <DEDUP_REMOVED lines=17> */
.L_x_3875:
[----:B------:R-:W2:Y:S01]  /*10f0*/  LDC.64 R56, c[0x0][0x3b8] ;  /* 0x0000ee00ff387b82 */ /* 0x000ea20000000a00 */
[----:B-1----:R-:W-:-:S05]  /*1100*/  IADD3 R6, PT, PT, R2, R4, RZ ;  /* 0x0000000402067210 */ /* 0x002fca0007ffe0ff */
[C---:B--2---:R-:W-:Y:S02]  /*1110*/  IMAD R8, R6.reuse, R57, RZ ;  /* 0x0000003906087224 */ /* 0x044fe400078e02ff */
[----:B------:R-:W-:-:S05]  /*1120*/  IMAD.WIDE.U32 R6, R6, R56, RZ ;  /* 0x0000003806067225 */ /* 0x000fca00078e00ff */
[----:B------:R-:W-:Y:S02]  /*1130*/  IADD3 R8, PT, PT, R7, R8, RZ ;  /* 0x0000000807087210 */ /* 0x000fe40007ffe0ff */
[----:B------:R-:W-:Y:S02]  /*1140*/  MOV R9, R6 ;  /* 0x0000000600097202 */ /* 0x000fe40000000f00 */
.L_x_3876:
        /* <DEDUP_REMOVED lines=15> */
.L_x_3877:
[----:B------:R-:W1:Y:S01]  /*1240*/  LDC.64 R20, c[0x0][0x3c0] ;  /* 0x0000f000ff147b82 */ /* 0x000e620000000a00 */
[----:B------:R-:W-:-:S05]  /*1250*/  IADD3 R4, PT, PT, R2, R4, RZ ;  /* 0x0000000402047210 */ /* 0x000fca0007ffe0ff */
[C---:B-1----:R-:W-:Y:S02]  /*1260*/  IMAD R11, R4.reuse, R21, RZ ;  /* 0x00000015040b7224 */ /* 0x042fe400078e02ff */
[----:B------:R-:W-:-:S05]  /*1270*/  IMAD.WIDE.U32 R4, R4, R20, RZ ;  /* 0x0000001404047225 */ /* 0x000fca00078e00ff */
[----:B------:R-:W-:Y:S02]  /*1280*/  IADD3 R11, PT, PT, R5, R11, RZ ;  /* 0x0000000b050b7210 */ /* 0x000fe40007ffe0ff */
[----:B------:R-:W-:-:S07]  /*1290*/  MOV R12, R4 ;  /* 0x00000004000c7202 */ /* 0x000fce0000000f00 */
.L_x_3878:
[----:B-----5:R-:W1:Y:S01]  /*12a0*/  LDC R0, c[0x0][0x3e8] ;  /* 0x0000fa00ff007b82 */ /* 0x020e620000000800 */
[----:B------:R-:W-:Y:S01]  /*12b0*/  LOP3.LUT R9, R9, R8, RZ, 0x3c, !PT ;  /* 0x0000000809097212 */ /* 0x000fe200078e3cff */
[----:B------:R-:W-:Y:S01]  /*12c0*/  IMAD.MOV.U32 R17, RZ, RZ, R11 ;  /* 0x000000ffff117224 */ /* 0x000fe200078e000b */
[----:B------:R-:W-:Y:S02]  /*12d0*/  MOV R16, R12 ;  /* 0x0000000c00107202 */ /* 0x000fe40000000f00 */
[----:B------:R-:W-:-:S04]  /*12e0*/  LOP3.LUT R8, R9, R8, RZ, 0x3c, !PT ;  /* 0x0000000809087212 */ /* 0x000fc800078e3cff */
[----:B------:R-:W-:Y:S02]  /*12f0*/  LOP3.LUT R9, R9, R8, RZ, 0x3c, !PT ;  /* 0x0000000809097212 */ /* 0x000fe400078e3cff */
[----:B-1----:R-:W-:-:S04]  /*1300*/  IABS R2, R0 ;  /* 0x0000000000027213 */ /* 0x002fc80000000000 */
[----:B------:R-:W1:Y:S08]  /*1310*/  I2F.RP R6, R2 ;  /* 0x0000000200067306 */ /* 0x000e700000209400 */
        /* <DEDUP_REMOVED lines=9> */
[----:B------:R-:W-:Y:S02]  /*13b0*/  IMAD.HI.U32 R15, R6, R5, RZ ;  /* 0x00000005060f7227 */ /* 0x000fe400078e00ff */
[----:B------:R-:W1:Y:S02]  /*13c0*/  LDC.64 R6, c[0x0][0x3d8] ;  /* 0x0000f600ff067b82 */ /* 0x000e640000000a00 */
[----:B------:R-:W-:-:S04]  /*13d0*/  IMAD.MOV R4, RZ, RZ, -R15 ;  /* 0x000000ffff047224 */ /* 0x000fc800078e0a0f */
[----:B------:R-:W-:-:S05]  /*13e0*/  IMAD R4, R2, R4, R5 ;  /* 0x0000000402047224 */ /* 0x000fca00078e0205 */
[----:B------:R-:W-:-:S13]  /*13f0*/  ISETP.GT.U32.AND P0, PT, R2, R4, PT ;  /* 0x000000040200720c */ /* 0x000fda0003f04070 */
[-C--:B------:R-:W-:Y:S01]  /*1400*/  @!P0 IADD3 R4, PT, PT, R4, -R2.reuse, RZ ;  /* 0x8000000204048210 */ /* 0x080fe20007ffe0ff */
[----:B------:R-:W-:Y:S01]  /*1410*/  @!P0 VIADD R15, R15, 0x1 ;  /* 0x000000010f0f8836 */ /* 0x000fe20000000000 */
[----:B------:R-:W-:Y:S02]  /*1420*/  ISETP.NE.AND P0, PT, R0, RZ, PT ;  /* 0x000000ff0000720c */ /* 0x000fe40003f05270 */
[----:B------:R-:W-:Y:S02]  /*1430*/  ISETP.GE.U32.AND P2, PT, R4, R2, PT ;  /* 0x000000020400720c */ /* 0x000fe40003f46070 */
[----:B------:R-:W-:Y:S01]  /*1440*/  LOP3.LUT R2, R13, R0, RZ, 0x3c, !PT ;  /* 0x000000000d027212 */ /* 0x000fe200078e3cff */
[----:B------:R-:W2:Y:S03]  /*1450*/  LDC.64 R4, c[0x0][0x3d0] ;  /* 0x0000f400ff047b82 */ /* 0x000ea60000000a00 */
[----:B------:R-:W-:-:S02]  /*1460*/  ISETP.GE.AND P1, PT, R2, RZ, PT ;  /* 0x000000ff0200720c */ /* 0x000fc40003f26270 */
[----:B------:R-:W-:-:S05]  /*1470*/  LEA R2, R3, 0xffffff80, 0x7 ;  /* 0xffffff8003027811 */ /* 0x000fca00078e38ff */
[----:B------:R-:W-:Y:S01]  /*1480*/  @P2 IADD3 R15, PT, PT, R15, 0x1, RZ ;  /* 0x000000010f0f2810 */ /* 0x000fe20007ffe0ff */
[----:B------:R-:W-:-:S04]  /*1490*/  IMAD.WIDE.U32 R16, R2, R20, R16 ;  /* 0x0000001402107225 */ /* 0x000fc800078e0010 */
[----:B------:R-:W-:-:S04]  /*14a0*/  IMAD.WIDE.U32 R8, R2, R56, R8 ;  /* 0x0000003802087225 */ /* 0x000fc800078e0008 */
[----:B------:R-:W-:Y:S01]  /*14b0*/  @!P1 IMAD.MOV R15, RZ, RZ, -R15 ;  /* 0x000000ffff0f9224 */ /* 0x000fe200078e0a0f */
[----:B------:R-:W-:Y:S01]  /*14c0*/  @!P0 LOP3.LUT R15, RZ, R0, RZ, 0x33, !PT ;  /* 0x00000000ff0f8212 */ /* 0x000fe200078e33ff */
[C---:B------:R-:W-:Y:S02]  /*14d0*/  IMAD R17, R2.reuse, R21, R17 ;  /* 0x0000001502117224 */ /* 0x040fe400078e0211 */
[----:B------:R-:W-:Y:S01]  /*14e0*/  IMAD R9, R2, R57, R9 ;  /* 0x0000003902097224 */ /* 0x000fe200078e0209 */
        /* <DEDUP_REMOVED lines=9> */
[----:B------:R-:W-:Y:S01]  /*1580*/  IMAD.IADD R11, R17, 0x1, R2 ;  /* 0x00000001110b7824 */ /* 0x000fe200078e0202 */
[----:B------:R-:W-:Y:S01]  /*1590*/  MOV R2, RZ ;  /* 0x000000ff00027202 */ /* 0x000fe20000000f00 */
[----:B------:R-:W-:Y:S02]  /*15a0*/  IMAD.IADD R9, R7, 0x1, R0 ;  /* 0x0000000107097824 */ /* 0x000fe400078e0200 */
[----:B------:R-:W-:-:S07]  /*15b0*/  IMAD.MOV.U32 R0, RZ, RZ, RZ ;  /* 0x000000ffff007224 */ /* 0x000fce00078e00ff */
.L_x_3874:
[----:B------:R-:W-:Y:S01]  /*15c0*/  ISETP.NE.AND P2, PT, R108, -0x1, PT ;  /* 0xffffffff6c00780c */ /* 0x000fe20003f45270 */
[----:B------:R-:W1:Y:S01]  /*15d0*/  LDCU.64 UR4, c[0x0][0x388] ;  /* 0x00007100ff0477ac */ /* 0x000e620008000a00 */
[C---:B------:R-:W-:Y:S01]  /*15e0*/  SHF.L.U32 R103, R86.reuse, 0x3, RZ ;  /* 0x0000000356677819 */ /* 0x040fe200000006ff */
[----:B------:R-:W2:Y:S01]  /*15f0*/  S2UR UR10, SR_CgaCtaId ;  /* 0x00000000000a79c3 */ /* 0x000ea20000008800 */
[----:B------:R-:W-:Y:S01]  /*1600*/  SHF.R.U32.HI R46, RZ, 0x2, R86 ;  /* 0x00000002ff2e7819 */ /* 0x000fe20000011656 */
[----:B------:R-:W3:Y:S01]  /*1610*/  LDCU.64 UR6, c[0x0][0x390] ;  /* 0x00007200ff0677ac */ /* 0x000ee20008000a00 */
[----:B------:R-:W-:Y:S01]  /*1620*/  LOP3.LUT R26, R103, 0x18, RZ, 0xc0, !PT ;  /* 0x00000018671a7812 */ /* 0x000fe200078ec0ff */
[----:B------:R-:W-:Y:S01]  /*1630*/  IMAD.SHL.U32 R101, R86, 0x10, RZ ;  /* 0x0000001056657824 */ /* 0x000fe200078e00ff */
[----:B------:R-:W-:Y:S01]  /*1640*/  IADD3 R102, PT, PT, -R44, R45, RZ ;  /* 0x0000002d2c667210 */ /* 0x000fe20007ffe1ff */
[----:B------:R-:W-:Y:S01]  /*1650*/  VIADD R12, R46, 0x20 ;  /* 0x000000202e0c7836 */ /* 0x000fe20000000000 */
[----:B------:R-:W-:Y:S01]  /*1660*/  IADD3 R18, P0, PT, R26, R18, RZ ;  /* 0x000000121a127210 */ /* 0x000fe20007f1e0ff */
[----:B------:R-:W-:Y:S01]  /*1670*/  IMAD.MOV.U32 R40, RZ, RZ, 0x20 ;  /* 0x00000020ff287424 */ /* 0x000fe200078e00ff */
[----:B------:R-:W-:Y:S01]  /*1680*/  ISETP.GE.AND P1, PT, R46, R102, PT ;  /* 0x000000662e00720c */ /* 0x000fe20003f26270 */
[----:B------:R-:W4:Y:S01]  /*1690*/  @P2 LDC.64 R4, c[0x0][0x3b0] ;  /* 0x0000ec00ff042b82 */ /* 0x000f220000000a00 */
[----:B------:R-:W-:-:S02]  /*16a0*/  IADD3.X R19, PT, PT, RZ, R9, RZ, P0, !PT ;  /* 0x00000009ff137210 */ /* 0x000fc400007fe4ff */
[----:B------:R-:W-:Y:S02]  /*16b0*/  LOP3.LUT R110, R86, 0x18, RZ, 0xc0, !PT ;  /* 0x00000018566e7812 */ /* 0x000fe400078ec0ff */
[C---:B------:R-:W-:Y:S01]  /*16c0*/  LOP3.LUT R109, R103.reuse, 0xd8, RZ, 0xc0, !PT ;  /* 0x000000d8676d7812 */ /* 0x040fe200078ec0ff */
[C---:B------:R-:W-:Y:S01]  /*16d0*/  IMAD.WIDE.U32 R18, R46.reuse, R56, R18 ;  /* 0x000000382e127225 */ /* 0x040fe200078e0012 */
[----:B------:R-:W-:Y:S01]  /*16e0*/  LOP3.LUT R9, R103, 0x1f20, RZ, 0xc0, !PT ;  /* 0x00001f2067097812 */ /* 0x000fe200078ec0ff */
[----:B------:R-:W5:Y:S01]  /*16f0*/  @!P2 LDC.64 R6, c[0x0][0x398] ;  /* 0x0000e600ff06ab82 */ /* 0x000f620000000a00 */
[----:B------:R-:W-:Y:S01]  /*1700*/  LOP3.LUT R109, R109, R110, RZ, 0x3c, !PT ;  /* 0x0000006e6d6d7212 */ /* 0x000fe200078e3cff */
[----:B------:R-:W-:Y:S01]  /*1710*/  IMAD R104, R46, R57, R19 ;  /* 0x000000392e687224 */ /* 0x000fe200078e0213 */
[----:B-1----:R-:W-:Y:S02]  /*1720*/  LEA R105, P3, R18, UR4, 0x1 ;  /* 0x0000000412697c11 */ /* 0x002fe4000f8608ff */
[----:B------:R-:W-:-:S02]  /*1730*/  ISETP.GE.AND P0, PT, R12, R102, PT ;  /* 0x000000660c00720c */ /* 0x000fc40003f06270 */
[----:B------:R-:W-:Y:S01]  /*1740*/  LEA.HI.X R104, R18, UR5, R104, 0x1, P3 ;  /* 0x0000000512687c11 */ /* 0x000fe200098f0c68 */
[----:B------:R-:W1:Y:S01]  /*1750*/  LDCU.64 UR4, c[0x0][0x3c8] ;  /* 0x00007900ff0477ac */ /* 0x000e620008000a00 */
[----:B------:R-:W-:Y:S02]  /*1760*/  LOP3.LUT R109, R9, R109, RZ, 0xfc, !PT ;  /* 0x0000006d096d7212 */ /* 0x000fe400078efcff */
[----:B------:R-:W-:Y:S02]  /*1770*/  IADD3 R28, P3, PT, R26, R8, RZ ;  /* 0x000000081a1c7210 */ /* 0x000fe40007f7e0ff */
[----:B------:R-:W2:Y:S01]  /*1780*/  @!P1 LDC.64 R8, c[0x0][0x3b0] ;  /* 0x0000ec00ff089b82 */ /* 0x000ea20000000a00 */
[----:B------:R-:W-:Y:S01]  /*1790*/  MOV R47, RZ ;  /* 0x000000ff002f7202 */ /* 0x000fe20000000f00 */
[----:B----4-:R-:W-:Y:S01]  /*17a0*/  @P2 IMAD.WIDE.U32 R18, R108, R4, RZ ;  /* 0x000000046c122225 */ /* 0x010fe200078e00ff */
[----:B------:R-:W-:Y:S02]  /*17b0*/  IADD3.X R29, PT, PT, RZ, R11, RZ, P3, !PT ;  /* 0x0000000bff1d7210 */ /* 0x000fe40001ffe4ff */
[----:B------:R-:W-:Y:S01]  /*17c0*/  SHF.L.U32 R42, R86, 0x5, RZ ;  /* 0x00000005562a7819 */ /* 0x000fe200000006ff */
[----:B------:R-:W-:Y:S01]  /*17d0*/  IMAD.WIDE.U32 R14, R14, 0x40, R46 ;  /* 0x000000400e0e7825 */ /* 0x000fe200078e002e */
[----:B------:R-:W-:-:S02]  /*17e0*/  SHF.L.U32 R41, R86, 0x2, RZ ;  /* 0x0000000256297819 */ /* 0x000fc400000006ff */
[----:B------:R-:W-:Y:S01]  /*17f0*/  LOP3.LUT R100, R101, 0x100, RZ, 0xc0, !PT ;  /* 0x0000010065647812 */ /* 0x000fe200078ec0ff */
[----:B-----5:R-:W-:Y:S01]  /*1800*/  @!P2 IMAD.WIDE.U32 R16, R10, R6, RZ ;  /* 0x000000060a10a225 */ /* 0x020fe200078e00ff */
[----:B------:R-:W-:Y:S02]  /*1810*/  @P2 MOV R16, R18 ;  /* 0x0000001200102202 */ /* 0x000fe40000000f00 */
[----:B------:R-:W-:Y:S01]  /*1820*/  SHF.L.U32 R18, R56, 0x5, RZ ;  /* 0x0000000538127819 */ /* 0x000fe200000006ff */
[----:B------:R-:W-:Y:S01]  /*1830*/  @!P2 IMAD R10, R10, R7, R17 ;  /* 0x000000070a0aa224 */ /* 0x000fe200078e0211 */
[----:B------:R-:W-:Y:S01]  /*1840*/  SHF.L.U64.HI R17, R56, 0x5, R57 ;  /* 0x0000000538117819 */ /* 0x000fe20000010239 */
[----:B------:R-:W-:Y:S01]  /*1850*/  @P2 IMAD R10, R108, R5, R19 ;  /* 0x000000056c0a2224 */ /* 0x000fe200078e0213 */
[----:B------:R-:W4:Y:S01]  /*1860*/  @!P0 LDC.64 R6, c[0x0][0x3b0] ;  /* 0x0000ec00ff068b82 */ /* 0x000f220000000a00 */
[----:B------:R-:W-:Y:S01]  /*1870*/  IADD3 R26, P2, PT, R26, R16, RZ ;  /* 0x000000101a1a7210 */ /* 0x000fe20007f5e0ff */
[----:B------:R-:W-:Y:S01]  /*1880*/  IMAD.WIDE.U32 R28, R46, R20, R28 ;  /* 0x000000142e1c7225 */ /* 0x000fe200078e001c */
[----:B------:R-:W-:-:S02]  /*1890*/  @!P0 IADD3 R16, P3, PT, R14, 0x20, RZ ;  /* 0x000000200e108810 */ /* 0x000fc40007f7e0ff */
[----:B------:R-:W-:Y:S01]  /*18a0*/  LOP3.LUT R100, R100, 0x20, R42, 0xf8, !PT ;  /* 0x0000002064647812 */ /* 0x000fe200078ef82a */
[----:B------:R-:W-:Y:S01]  /*18b0*/  IMAD.X R27, RZ, RZ, R10, P2 ;  /* 0x000000ffff1b7224 */ /* 0x000fe200010e060a */
[----:B------:R-:W-:Y:S01]  /*18c0*/  LEA R24, P2, R18, R105, 0x1 ;  /* 0x0000006912187211 */ /* 0x000fe200078408ff */
[----:B------:R-:W5:Y:S01]  /*18d0*/  @!P1 LDC.64 R10, c[0x0][0x380] ;  /* 0x0000e000ff0a9b82 */ /* 0x000f620000000a00 */
[----:B------:R-:W-:Y:S01]  /*18e0*/  IMAD R106, R46, R21, R29 ;  /* 0x000000152e6a7224 */ /* 0x000fe200078e021d */
[----:B---3--:R-:W-:Y:S01]  /*18f0*/  LEA R107, P4, R28, UR6, 0x1 ;  /* 0x000000061c6b7c11 */ /* 0x008fe2000f8808ff */
[C---:B-1----:R-:W-:Y:S01]  /*1900*/  IMAD.WIDE.U32 R26, R13.reuse, UR4, R26 ;  /* 0x000000040d1a7c25 */ /* 0x042fe2000f8e001a */
[----:B------:R-:W-:Y:S01]  /*1910*/  LEA.HI.X R25, R18, R104, R17, 0x1, P2 ;  /* 0x0000006812197211 */ /* 0x000fe200010f0c11 */
[----:B------:R-:W1:Y:S01]  /*1920*/  LDCU UR4, c[0x0][0x50c] ;  /* 0x0000a180ff0477ac */ /* 0x000e620008000800 */
[----:B------:R-:W-:Y:S01]  /*1930*/  LEA.HI.X R106, R28, UR7, R106, 0x1, P4 ;  /* 0x000000071c6a7c11 */ /* 0x000fe2000a0f0c6a */
[----:B------:R-:W-:Y:S01]  /*1940*/  IMAD R19, R13, UR5, R27 ;  /* 0x000000050d137c24 */ /* 0x000fe2000f8e021b */
[----:B------:R-:W3:Y:S01]  /*1950*/  @!P0 LDC.64 R4, c[0x0][0x380] ;  /* 0x0000e000ff048b82 */ /* 0x000ee20000000a00 */
[----:B------:R-:W-:Y:S01]  /*1960*/  @!P0 IADD3.X R13, PT, PT, RZ, R15, RZ, P3, !PT ;  /* 0x0000000fff0d8210 */ /* 0x000fe20001ffe4ff */
[----:B--2---:R-:W-:Y:S01]  /*1970*/  @!P1 IMAD R15, R15, R8, RZ ;  /* 0x000000080f0f9224 */ /* 0x004fe200078e02ff */
[----:B------:R-:W-:Y:S01]  /*1980*/  @!P1 MOV R18, R26 ;  /* 0x0000001a00129202 */ /* 0x000fe20000000f00 */
[----:B------:R-:W-:Y:S01]  /*1990*/  @!P0 IMAD.MOV.U32 R27, RZ, RZ, R19 ;  /* 0x000000ffff1b8224 */ /* 0x000fe200078e0013 */
[----:B------:R-:W-:Y:S01]  /*19a0*/  UMOV UR5, 0x400 ;  /* 0x0000040000057882 */ /* 0x000fe20000000000 */
[----:B------:R-:W-:Y:S01]  /*19b0*/  @!P1 IMAD R9, R14, R9, R15 ;  /* 0x000000090e099224 */ /* 0x000fe200078e020f */
[----:B------:R-:W-:Y:S01]  /*19c0*/  ULEA UR5, UR10, UR5, 0x18 ;  /* 0x000000050a057291 */ /* 0x000fe2000f8ec0ff */
[----:B------:R-:W-:Y:S01]  /*19d0*/  IMAD R15, R3, -0x80, R23 ;  /* 0xffffff80030f7824 */ /* 0x000fe200078e0217 */
[----:B------:R-:W-:Y:S01]  /*19e0*/  SHF.R.U32.HI R43, RZ, 0x1, R86 ;  /* 0x00000001ff2b7819 */ /* 0x000fe20000011656 */
[----:B----4-:R-:W-:Y:S01]  /*19f0*/  @!P0 IMAD R13, R13, R6, RZ ;  /* 0x000000060d0d8224 */ /* 0x010fe200078e02ff */
[----:B------:R-:W-:Y:S01]  /*1a00*/  MOV R114, R2 ;  /* 0x0000000200727202 */ /* 0x000fe20000000f00 */
[----:B------:R-:W-:Y:S01]  /*1a10*/  @!P0 IMAD.WIDE.U32 R26, R16, R6, R26 ;  /* 0x00000006101a8225 */ /* 0x000fe200078e001a */
[----:B------:R-:W-:-:S02]  /*1a20*/  IADD3 R15, PT, PT, R15, 0x80, RZ ;  /* 0x000000800f0f7810 */ /* 0x000fc40007ffe0ff */
[----:B------:R-:W-:Y:S01]  /*1a30*/  IADD3 R6, PT, PT, R46, 0x40, RZ ;  /* 0x000000402e067810 */ /* 0x000fe20007ffe0ff */
[----:B------:R-:W-:Y:S01]  /*1a40*/  @!P1 IMAD.WIDE.U32 R18, R14, R8, R18 ;  /* 0x000000080e129225 */ /* 0x000fe200078e0012 */
[-C--:B------:R-:W-:Y:S02]  /*1a50*/  ISETP.GE.AND P6, PT, R46, R15.reuse, PT ;  /* 0x0000000f2e00720c */ /* 0x080fe40003fc6270 */
[----:B------:R-:W-:Y:S01]  /*1a60*/  ISETP.GE.AND P4, PT, R6, R15, PT ;  /* 0x0000000f0600720c */ /* 0x000fe20003f86270 */
[----:B------:R-:W-:Y:S01]  /*1a70*/  VIADD R8, R46, 0x60 ;  /* 0x000000602e087836 */ /* 0x000fe20000000000 */
[----:B------:R-:W-:Y:S01]  /*1a80*/  @!P1 IADD3 R9, PT, PT, R19, R9, RZ ;  /* 0x0000000913099210 */ /* 0x000fe20007ffe0ff */
[----:B------:R-:W-:Y:S01]  /*1a90*/  @!P0 IMAD R7, R16, R7, R13 ;  /* 0x0000000710078224 */ /* 0x000fe200078e020d */
[----:B-----5:R-:W-:Y:S01]  /*1aa0*/  @!P1 LEA R10, P2, R18, R10, 0x1 ;  /* 0x0000000a120a9211 */ /* 0x020fe200078408ff */
[----:B------:R-:W-:Y:S01]  /*1ab0*/  IMAD.WIDE.U32 R16, R56, 0x40, RZ ;  /* 0x0000004038107825 */ /* 0x000fe200078e00ff */
[----:B------:R-:W-:-:S02]  /*1ac0*/  ISETP.GE.AND P3, PT, R8, R15, PT ;  /* 0x0000000f0800720c */ /* 0x000fc40003f66270 */
[----:B------:R-:W-:Y:S02]  /*1ad0*/  @!P1 LEA.HI.X R11, R18, R11, R9, 0x1, P2 ;  /* 0x0000000b120b9211 */ /* 0x000fe400010f0c09 */
[----:B------:R-:W-:Y:S02]  /*1ae0*/  @!P0 IADD3 R7, PT, PT, R27, R7, RZ ;  /* 0x000000071b078210 */ /* 0x000fe40007ffe0ff */
[C---:B---3--:R-:W-:Y:S02]  /*1af0*/  @!P0 LEA R4, P2, R26.reuse, R4, 0x1 ;  /* 0x000000041a048211 */ /* 0x048fe400078408ff */
[----:B------:R-:W-:Y:S02]  /*1b00*/  LEA R109, R109, UR5, 0x1 ;  /* 0x000000056d6d7c11 */ /* 0x000fe4000f8e08ff */
[----:B------:R-:W-:Y:S02]  /*1b10*/  @!P0 LEA.HI.X R5, R26, R5, R7, 0x1, P2 ;  /* 0x000000051a058211 */ /* 0x000fe400010f0c07 */
[----:B------:R-:W-:Y:S01]  /*1b20*/  ISETP.GE.AND P5, PT, R12, R15, PT ;  /* 0x0000000f0c00720c */ /* 0x000fe20003fa6270 */
[----:B------:R-:W-:Y:S01]  /*1b30*/  @!PT LDS RZ, [RZ] ;  /* 0x00000000fffff984 */ /* 0x000fe20000000800 */
[----:B------:R-:W-:Y:S01]  /*1b40*/  @!PT LDS RZ, [RZ] ;  /* 0x00000000fffff984 */ /* 0x000fe20000000800 */
[----:B------:R-:W-:Y:S01]  /*1b50*/  @!PT LDS RZ, [RZ] ;  /* 0x00000000fffff984 */ /* 0x000fe20000000800 */
[----:B------:R2:W-:Y:S01]  /*1b60*/  @!P1 LDGSTS.E.BYPASS.LTC128B.128 [R109], desc[UR16][R10.64] ;  /* 0x000000000a6d9fae */ /* 0x0005e2000b981a10 */
[----:B------:R-:W-:-:S02]  /*1b70*/  SHF.L.U32 R7, R57, 0x6, RZ ;  /* 0x0000000639077819 */ /* 0x000fc400000006ff */
[----:B------:R-:W-:Y:S01]  /*1b80*/  ISETP.GE.AND P2, PT, R6, R15, PT ;  /* 0x0000000f0600720c */ /* 0x000fe20003f46270 */
[----:B------:R3:W-:Y:S01]  /*1b90*/  @!P0 LDGSTS.E.BYPASS.LTC128B.128 [R109+0x800], desc[UR16][R4.64] ;  /* 0x00800000046d8fae */ /* 0x0007e2000b981a10 */
[----:B------:R-:W-:Y:S02]  /*1ba0*/  @!P6 MOV R6, R105 ;  /* 0x000000690006e202 */ /* 0x000fe40000000f00 */
[----:B------:R-:W-:Y:S02]  /*1bb0*/  LOP3.LUT R46, R46, 0x7, RZ, 0xc0, !PT ;  /* 0x000000072e2e7812 */ /* 0x000fe400078ec0ff */
[----:B------:R-:W-:Y:S02]  /*1bc0*/  MOV R115, R0 ;  /* 0x0000000000737202 */ /* 0x000fe40000000f00 */
[----:B--2---:R-:W-:Y:S02]  /*1bd0*/  @!P4 IADD3 R10, P1, PT, R24, R16, RZ ;  /* 0x00000010180ac210 */ /* 0x004fe40007f3e0ff */
[----:B---3--:R-:W-:-:S02]  /*1be0*/  @!P3 LEA R4, P0, R56, R24, 0x7 ;  /* 0x000000183804b211 */ /* 0x008fc400078038ff */
[----:B------:R-:W-:Y:S01]  /*1bf0*/  @!P4 IADD3.X R11, PT, PT, R25, R17, R7, P1, !PT ;  /* 0x00000011190bc210 */ /* 0x000fe20000ffe407 */
[----:B------:R-:W-:Y:S01]  /*1c00*/  @!P6 IMAD.MOV.U32 R7, RZ, RZ, R104 ;  /* 0x000000ffff07e224 */ /* 0x000fe200078e0068 */
[----:B------:R-:W-:Y:S02]  /*1c10*/  @!P3 LEA.HI.X R5, R56, R25, R57, 0x7, P0 ;  /* 0x000000193805b211 */ /* 0x000fe400000f3c39 */
[----:B------:R-:W-:Y:S02]  /*1c20*/  ISETP.GE.AND P1, PT, R8, R15, PT ;  /* 0x0000000f0800720c */ /* 0x000fe40003f26270 */
[----:B------:R2:W-:Y:S01]  /*1c30*/  @!P6 LDGSTS.E.BYPASS.LTC128B.128 [R109+0x1000], desc[UR16][R6.64] ;  /* 0x01000000066defae */ /* 0x0005e2000b981a10 */
[----:B------:R-:W-:-:S03]  /*1c40*/  @!P6 MOV R8, R107 ;  /* 0x0000006b0008e202 */ /* 0x000fc60000000f00 */
[----:B------:R-:W-:Y:S04]  /*1c50*/  @!P5 LDGSTS.E.BYPASS.LTC128B.128 [R109+0x1800], desc[UR16][R24.64] ;  /* 0x01800000186ddfae */ /* 0x000fe8000b981a10 */
[----:B------:R3:W-:Y:S04]  /*1c60*/  @!P4 LDGSTS.E.BYPASS.LTC128B.128 [R109+0x2000], desc[UR16][R10.64] ;  /* 0x020000000a6dcfae */ /* 0x0007e8000b981a10 */
[----:B------:R4:W-:Y:S01]  /*1c70*/  @!P3 LDGSTS.E.BYPASS.LTC128B.128 [R109+0x2800], desc[UR16][R4.64] ;  /* 0x02800000046dbfae */ /* 0x0009e2000b981a10 */
[----:B------:R-:W-:Y:S01]  /*1c80*/  ISETP.GE.AND P3, PT, R12, R15, PT ;  /* 0x0000000f0c00720c */ /* 0x000fe20003f66270 */
[----:B------:R-:W-:-:S02]  /*1c90*/  IMAD.WIDE.U32 R12, R20, 0x40, RZ ;  /* 0x00000040140c7825 */ /* 0x000fc400078e00ff */
[----:B------:R-:W0:Y:S01]  /*1ca0*/  LDGDEPBAR ;  /* 0x00000000000079af */ /* 0x000e220000000000 */
[----:B--2---:R-:W-:Y:S02]  /*1cb0*/  LOP3.LUT R7, R42, 0xc0, RZ, 0xc0, !PT ;  /* 0x000000c02a077812 */ /* 0x004fe400078ec0ff */
[----:B------:R-:W-:Y:S02]  /*1cc0*/  SHF.L.U32 R6, R20, 0x5, RZ ;  /* 0x0000000514067819 */ /* 0x000fe400000006ff */
[----:B------:R-:W-:Y:S02]  /*1cd0*/  LOP3.LUT R41, R7, 0x18, R41, 0xf8, !PT ;  /* 0x0000001807297812 */ /* 0x000fe400078ef829 */
[----:B------:R-:W-:Y:S02]  /*1ce0*/  SHF.L.U32 R7, R21, 0x6, RZ ;  /* 0x0000000615077819 */ /* 0x000fe400000006ff */
[----:B------:R-:W-:Y:S02]  /*1cf0*/  LOP3.LUT R9, R41, 0x8, R86, 0x78, !PT ;  /* 0x0000000829097812 */ /* 0x000fe400078e7856 */
[----:B---3--:R-:W-:-:S02]  /*1d00*/  LOP3.LUT R10, R42, 0x120, RZ, 0xc0, !PT ;  /* 0x000001202a0a7812 */ /* 0x008fc400078ec0ff */
[----:B----4-:R-:W-:Y:S01]  /*1d10*/  SHF.L.U64.HI R5, R20, 0x5, R21 ;  /* 0x0000000514057819 */ /* 0x010fe20000010215 */
[----:B------:R-:W-:-:S04]  /*1d20*/  DEPBAR.LE SB0, 0x0 ;  /* 0x000080000000791a */ /* 0x000fc80000000000 */
[----:B------:R-:W-:Y:S01]  /*1d30*/  BAR.SYNC.DEFER_BLOCKING 0x0 ;  /* 0x0000000000007b1d */ /* 0x000fe20000010000 */
[----:B------:R-:W-:Y:S02]  /*1d40*/  LEA R4, P0, R6, R107, 0x1 ;  /* 0x0000006b06047211 */ /* 0x000fe400078008ff */
[----:B------:R-:W-:Y:S02]  /*1d50*/  LOP3.LUT R100, R100, R9, RZ, 0xfc, !PT ;  /* 0x0000000964647212 */ /* 0x000fe400078efcff */
[-C--:B------:R-:W-:Y:S02]  /*1d60*/  LEA.HI.X R5, R6, R106.reuse, R5, 0x1, P0 ;  /* 0x0000006a06057211 */ /* 0x080fe400000f0c05 */
[----:B------:R-:W-:Y:S02]  /*1d70*/  @!P6 MOV R9, R106 ;  /* 0x0000006a0009e202 */ /* 0x000fe40000000f00 */
[----:B------:R-:W-:Y:S02]  /*1d80*/  @!P2 IADD3 R6, P0, PT, R4, R12, RZ ;  /* 0x0000000c0406a210 */ /* 0x000fe40007f1e0ff */
[----:B------:R-:W-:-:S02]  /*1d90*/  LOP3.LUT R101, R10, 0x3e00, R101, 0xf8, !PT ;  /* 0x00003e000a657812 */ /* 0x000fc400078ef865 */
[----:B------:R-:W-:Y:S02]  /*1da0*/  LOP3.LUT R41, R41, 0x8, R43, 0x78, !PT ;  /* 0x0000000829297812 */ /* 0x000fe400078e782b */
[----:B------:R-:W-:Y:S02]  /*1db0*/  @!P2 IADD3.X R7, PT, PT, R5, R13, R7, P0, !PT ;  /* 0x0000000d0507a210 */ /* 0x000fe400007fe407 */
[----:B------:R-:W-:Y:S02]  /*1dc0*/  LOP3.LUT R101, R101, R41, RZ, 0xfc, !PT ;  /* 0x0000002965657212 */ /* 0x000fe400078efcff */
[----:B------:R-:W-:Y:S02]  /*1dd0*/  LEA R100, R100, UR5, 0x1 ;  /* 0x0000000564647c11 */ /* 0x000fe4000f8e08ff */
[----:B------:R-:W-:Y:S02]  /*1de0*/  LEA R101, R101, UR5, 0x1 ;  /* 0x0000000565657c11 */ /* 0x000fe4000f8e08ff */
[----:B------:R-:W-:Y:S01]  /*1df0*/  LOP3.LUT R43, R43, 0x1f0, RZ, 0xc0, !PT ;  /* 0x000001f02b2b7812 */ /* 0x000fe200078ec0ff */
[----:B------:R-:W-:Y:S01]  /*1e00*/  @!PT LDS RZ, [RZ] ;  /* 0x00000000fffff984 */ /* 0x000fe20000000800 */
[----:B------:R-:W-:Y:S01]  /*1e10*/  @!PT LDS RZ, [RZ] ;  /* 0x00000000fffff984 */ /* 0x000fe20000000800 */
[----:B------:R-:W-:Y:S01]  /*1e20*/  @!PT LDS RZ, [RZ] ;  /* 0x00000000fffff984 */ /* 0x000fe20000000800 */
[----:B------:R2:W-:Y:S03]  /*1e30*/  @!P6 LDGSTS.E.BYPASS.LTC128B.128 [R109+0x3000], desc[UR16][R8.64] ;  /* 0x03000000086defae */ /* 0x0005e6000b981a10 */
[----:B------:R-:W-:Y:S01]  /*1e40*/  IADD3 R43, PT, PT, R43, 0x1, R44 ;  /* 0x000000012b2b7810 */ /* 0x000fe20007ffe02c */
[----:B------:R-:W-:Y:S01]  /*1e50*/  @P6 STS.128 [R109+0x3000], RZ ;  /* 0x003000ff6d006388 */ /* 0x000fe20000000c00 */
[----:B------:R-:W-:-:S02]  /*1e60*/  LOP3.LUT P6, RZ, R86, 0x4, RZ, 0xc0, !PT ;  /* 0x0000000456ff7812 */ /* 0x000fc400078cc0ff */
[----:B------:R-:W-:Y:S01]  /*1e70*/  IADD3 R43, PT, PT, -R45, R43, R46 ;  /* 0x0000002b2d2b7210 */ /* 0x000fe20007ffe12e */
[----:B------:R-:W-:Y:S01]  /*1e80*/  @P3 STS.128 [R109+0x3800], RZ ;  /* 0x003800ff6d003388 */ /* 0x000fe20000000c00 */
[----:B------:R-:W-:Y:S02]  /*1e90*/  SEL R40, R40, 0xffffffe0, !P6 ;  /* 0xffffffe028287807 */ /* 0x000fe40007000000 */
[----:B------:R-:W-:Y:S01]  /*1ea0*/  IADD3 R59, PT, PT, R43, UR14, R23 ;  /* 0x0000000e2b3b7c10 */ /* 0x000fe2000fffe017 */
[----:B------:R-:W-:Y:S01]  /*1eb0*/  @!PT LDS RZ, [RZ] ;  /* 0x00000000fffff984 */ /* 0x000fe20000000800 */
[----:B------:R-:W-:Y:S01]  /*1ec0*/  @!PT LDS RZ, [RZ] ;  /* 0x00000000fffff984 */ /* 0x000fe20000000800 */
[----:B------:R-:W-:Y:S01]  /*1ed0*/  @!PT LDS RZ, [RZ] ;  /* 0x00000000fffff984 */ /* 0x000fe20000000800 */
[----:B------:R-:W-:Y:S01]  /*1ee0*/  @!P3 LDGSTS.E.BYPASS.LTC128B.128 [R109+0x3800], desc[UR16][R4.64] ;  /* 0x03800000046dbfae */ /* 0x000fe2000b981a10 */
[----:B------:R-:W-:Y:S02]  /*1ef0*/  IADD3 R22, PT, PT, R101, R40, RZ ;  /* 0x0000002865167210 */ /* 0x000fe40007ffe0ff */
[----:B------:R-:W-:Y:S01]  /*1f00*/  IADD3 R62, PT, PT, R40, R100, RZ ;  /* 0x00000064283e7210 */ /* 0x000fe20007ffe0ff */
[----:B------:R-:W-:Y:S01]  /*1f10*/  @P2 STS.128 [R109+0x4000], RZ ;  /* 0x004000ff6d002388 */ /* 0x000fe20000000c00 */
[----:B------:R-:W-:-:S02]  /*1f20*/  VIMNMX R60, PT, PT, R59, R23, PT ;  /* 0x000000173b3c7248 */ /* 0x000fc40003fe0100 */
[----:B------:R-:W-:Y:S01]  /*1f30*/  VIADDMNMX R59, R59, 0x8, R23, PT ;  /* 0x000000083b3b7846 */ /* 0x000fe20003800117 */
[----:B------:R-:W-:Y:S01]  /*1f40*/  @!PT LDS RZ, [RZ] ;  /* 0x00000000fffff984 */ /* 0x000fe20000000800 */
[----:B------:R-:W-:Y:S01]  /*1f50*/  @!PT LDS RZ, [RZ] ;  /* 0x00000000fffff984 */ /* 0x000fe20000000800 */
[----:B------:R-:W-:Y:S01]  /*1f60*/  @!PT LDS RZ, [RZ] ;  /* 0x00000000fffff984 */ /* 0x000fe20000000800 */
[----:B------:R3:W-:Y:S04]  /*1f70*/  @!P2 LDGSTS.E.BYPASS.LTC128B.128 [R109+0x4000], desc[UR16][R6.64] ;  /* 0x04000000066dafae */ /* 0x0007e8000b981a10 */
[----:B------:R-:W-:Y:S01]  /*1f80*/  @P1 STS.128 [R109+0x4800], RZ ;  /* 0x004800ff6d001388 */ /* 0x000fe20000000c00 */
[----:B--2---:R-:W-:-:S04]  /*1f90*/  @!P1 LEA R8, P0, R20, R4, 0x7 ;  /* 0x0000000414089211 */ /* 0x004fc800078038ff */
[----:B------:R-:W-:Y:S02]  /*1fa0*/  @!P1 LEA.HI.X R9, R20, R5, R21, 0x7, P0 ;  /* 0x0000000514099211 */ /* 0x000fe400000f3c15 */
[----:B------:R-:W-:-:S03]  /*1fb0*/  ISETP.NE.AND P0, PT, R3, 0x1, PT ;  /* 0x000000010300780c */ /* 0x000fc60003f05270 */
[----:B------:R-:W-:Y:S01]  /*1fc0*/  @!PT LDS RZ, [RZ] ;  /* 0x00000000fffff984 */ /* 0x000fe20000000800 */
[----:B------:R-:W-:Y:S01]  /*1fd0*/  @!PT LDS RZ, [RZ] ;  /* 0x00000000fffff984 */ /* 0x000fe20000000800 */
[----:B------:R-:W-:Y:S01]  /*1fe0*/  @!PT LDS RZ, [RZ] ;  /* 0x00000000fffff984 */ /* 0x000fe20000000800 */
[----:B------:R2:W-:Y:S04]  /*1ff0*/  @!P1 LDGSTS.E.BYPASS.LTC128B.128 [R109+0x4800], desc[UR16][R8.64] ;  /* 0x04800000086d9fae */ /* 0x0005e8000b981a10 */
[----:B------:R-:W-:Y:S04]  /*2000*/  LDSM.16.M88.4 R28, [R101] ;  /* 0x00000000651c783b */ /* 0x000fe80000000200 */
[----:B------:R-:W2:Y:S04]  /*2010*/  LDSM.16.M88.4 R32, [R100+0x1000] ;  /* 0x001000006420783b */ /* 0x000ea80000000200 */
[----:B------:R-:W-:Y:S04]  /*2020*/  LDSM.16.M88.4 R16, [R22] ;  /* 0x000000001610783b */ /* 0x000fe80000000200 */
[----:B---3--:R-:W-:Y:S04]  /*2030*/  LDSM.16.M88.4 R4, [R62+0x1000] ;  /* 0x001000003e04783b */ /* 0x008fe80000000200 */
[----:B------:R-:W3:Y:S04]  /*2040*/  LDSM.16.M88.4 R24, [R100+0x1400] ;  /* 0x001400006418783b */ /* 0x000ee80000000200 */
[----:B------:R-:W4:Y:S04]  /*2050*/  LDSM.16.M88.4 R36, [R62+0x1400] ;  /* 0x001400003e24783b */ /* 0x000f280000000200 */
[----:B------:R-:W0:Y:S01]  /*2060*/  LDGDEPBAR ;  /* 0x00000000000079af */ /* 0x000e220000000000 */
[C---:B--2---:R-:W-:Y:S08]  /*2070*/  HMMA.16816.F32 R8, R28.reuse, R32, RZ ;  /* 0x000000201c08723c */ /* 0x044ff000000018ff */
[C---:B------:R-:W-:Y:S08]  /*2080*/  HMMA.16816.F32 R32, R28.reuse, R34, RZ ;  /* 0x000000221c20723c */ /* 0x040ff000000018ff */
[----:B---3--:R-:W-:Y:S08]  /*2090*/  HMMA.16816.F32 R12, R28, R24, RZ ;  /* 0x000000181c0c723c */ /* 0x008ff000000018ff */
[C---:B------:R-:W-:Y:S08]  /*20a0*/  HMMA.16816.F32 R8, R16.reuse, R4, R8 ;  /* 0x000000041008723c */ /* 0x040ff00000001808 */
[C---:B------:R-:W-:Y:S01]  /*20b0*/  HMMA.16816.F32 R32, R16.reuse, R6, R32 ;  /* 0x000000061020723c */ /* 0x040fe20000001820 */
[----:B------:R-:W2:Y:S07]  /*20c0*/  LDSM.16.M88.4 R4, [R100+0x1800] ;  /* 0x001800006404783b */ /* 0x000eae0000000200 */
[----:B----4-:R-:W-:Y:S03]  /*20d0*/  HMMA.16816.F32 R12, R16, R36, R12 ;  /* 0x00000024100c723c */ /* 0x010fe6000000180c */
[----:B-1----:R-:W-:Y:S01]  /*20e0*/  FMUL.FTZ R8, R8, UR4 ;  /* 0x0000000408087c20 */ /* 0x002fe20008410000 */
        /* <DEDUP_REMOVED lines=22> */
[----:B------:R-:W3:Y:S02]  /*2250*/  LDSM.16.M88.4 R36, [R100+0x1c00] ;  /* 0x001c00006424783b */ /* 0x000ee40000000200 */
[----:B------:R-:W1:Y:S08]  /*2260*/  MUFU.TANH R55, R12 ;  /* 0x0000000c00377308 */ /* 0x000e700000002400 */
[----:B------:R-:W1:Y:S01]  /*2270*/  MUFU.TANH R61, R13 ;  /* 0x0000000d003d7308 */ /* 0x000e620000002400 */
[C---:B--2---:R-:W-:Y:S07]  /*2280*/  HMMA.16816.F32 R32, R28.reuse, R4, RZ ;  /* 0x000000041c20723c */ /* 0x044fee00000018ff */
[----:B------:R-:W2:Y:S01]  /*2290*/  MUFU.TANH R63, R14 ;  /* 0x0000000e003f7308 */ /* 0x000ea20000002400 */
        /* <DEDUP_REMOVED lines=25> */
[----:B------:R-:W3:Y:S01]  /*2430*/  MUFU.TANH R71, R34 ;  /* 0x0000002200477308 */ /* 0x000ee20000002400 */
[----:B------:R-:W-:Y:S07]  /*2440*/  HMMA.16816.F32 R36, R28, R38, RZ ;  /* 0x000000261c24723c */ /* 0x000fee00000018ff */
        /* <DEDUP_REMOVED lines=19> */
[C---:B--2---:R-:W-:Y:S07]  /*2580*/  HMMA.16816.F32 R4, R28.reuse, R24, RZ ;  /* 0x000000181c04723c */ /* 0x044fee00000018ff */
[----:B------:R-:W2:Y:S01]  /*2590*/  MUFU.TANH R121, R10 ;  /* 0x0000000a00797308 */ /* 0x000ea20000002400 */
        /* <DEDUP_REMOVED lines=43> */
[C---:B---3--:R-:W-:Y:S07]  /*2850*/  HMMA.16816.F32 R8, R16.reuse, R4, R8 ;  /* 0x000000041008723c */ /* 0x048fee0000001808 */
[----:B------:R3:W1:Y:S01]  /*2860*/  MUFU.TANH R77, R35 ;  /* 0x00000023004d7308 */ /* 0x0006620000002400 */
[----:B------:R-:W-:Y:S07]  /*2870*/  HMMA.16816.F32 R36, R16, R6, R36 ;  /* 0x000000061024723c */ /* 0x000fee0000001824 */
[----:B------:R4:W1:Y:S04]  /*2880*/  MUFU.TANH R81, R12 ;  /* 0x0000000c00517308 */ /* 0x0008680000002400 */
[----:B------:R-:W-:Y:S01]  /*2890*/  FMUL.FTZ R9, R9, UR4 ;  /* 0x0000000409097c20 */ /* 0x000fe20008410000 */
[----:B------:R-:W-:-:S03]  /*28a0*/  FMUL.FTZ R8, R8, UR4 ;  /* 0x0000000408087c20 */ /* 0x000fc60008410000 */
[----:B------:R2:W1:Y:S01]  /*28b0*/  MUFU.TANH R82, R13 ;  /* 0x0000000d00527308 */ /* 0x0004620000002400 */
[----:B---3--:R-:W3:Y:S01]  /*28c0*/  LDSM.16.M88.4 R32, [R62+0x2c00] ;  /* 0x002c00003e20783b */ /* 0x008ee20000000200 */
[----:B------:R-:W-:-:S04]  /*28d0*/  DEPBAR.LE SB0, 0x0 ;  /* 0x000080000000791a */ /* 0x000fc80000000000 */
[C---:B-----5:R-:W-:Y:S01]  /*28e0*/  HMMA.16816.F32 R4, R28.reuse, R24, RZ ;  /* 0x000000181c04723c */ /* 0x060fe200000018ff */
[----:B----4-:R-:W-:Y:S02]  /*28f0*/  FMUL.FTZ R12, R15, UR4 ;  /* 0x000000040f0c7c20 */ /* 0x010fe40008410000 */
[----:B------:R4:W1:Y:S05]  /*2900*/  MUFU.TANH R15, R9 ;  /* 0x00000009000f7308 */ /* 0x00086a0000002400 */
[----:B------:R-:W-:Y:S01]  /*2910*/  HMMA.16816.F32 R24, R28, R26, RZ ;  /* 0x0000001a1c18723c */ /* 0x000fe200000018ff */
[----:B--2---:R-:W-:Y:S01]  /*2920*/  FMUL.FTZ R13, R14, UR4 ;  /* 0x000000040e0d7c20 */ /* 0x004fe20008410000 */
[----:B------:R-:W-:Y:S01]  /*2930*/  FMUL.FTZ R30, R36, UR4 ;  /* 0x00000004241e7c20 */ /* 0x000fe20008410000 */
[----:B------:R2:W1:Y:S01]  /*2940*/  MUFU.TANH R14, R8 ;  /* 0x00000008000e7308 */ /* 0x0004620000002400 */
[----:B------:R-:W-:-:S07]  /*2950*/  FMUL.FTZ R29, R37, UR4 ;  /* 0x00000004251d7c20 */ /* 0x000fce0008410000 */
[----:B------:R-:W1:Y:S01]  /*2960*/  MUFU.TANH R13, R13 ;  /* 0x0000000d000d7308 */ /* 0x000e620000002400 */
[----:B----4-:R-:W-:Y:S01]  /*2970*/  FMUL.FTZ R9, R11, UR4 ;  /* 0x000000040b097c20 */ /* 0x010fe20008410000 */
[----:B------:R-:W-:-:S06]  /*2980*/  FMUL.FTZ R11, R38, UR4 ;  /* 0x00000004260b7c20 */ /* 0x000fcc0008410000 */
[----:B------:R-:W4:Y:S01]  /*2990*/  MUFU.TANH R12, R12 ;  /* 0x0000000c000c7308 */ /* 0x000f220000002400 */
[----:B--2---:R-:W-:Y:S01]  /*29a0*/  FMUL.FTZ R8, R10, UR4 ;  /* 0x000000040a087c20 */ /* 0x004fe20008410000 */
[----:B------:R-:W-:Y:S01]  /*29b0*/  FMUL.FTZ R10, R39, UR4 ;  /* 0x00000004270a7c20 */ /* 0x000fe20008410000 */
[C---:B---3--:R-:W-:Y:S05]  /*29c0*/  HMMA.16816.F32 R4, R16.reuse, R32, R4 ;  /* 0x000000201004723c */ /* 0x048fea0000001804 */
[----:B------:R-:W2:Y:S03]  /*29d0*/  MUFU.TANH R8, R8 ;  /* 0x0000000800087308 */ /* 0x000ea60000002400 */
[----:B------:R-:W-:Y:S05]  /*29e0*/  HMMA.16816.F32 R24, R16, R34, R24 ;  /* 0x000000221018723c */ /* 0x000fea0000001818 */
[----:B------:R-:W3:Y:S06]  /*29f0*/  MUFU.TANH R9, R9 ;  /* 0x0000000900097308 */ /* 0x000eec0000002400 */
[----:B------:R-:W-:Y:S01]  /*2a00*/  FMUL.FTZ R6, R6, UR4 ;  /* 0x0000000406067c20 */ /* 0x000fe20008410000 */
[----:B------:R-:W-:Y:S01]  /*2a10*/  FMUL.FTZ R4, R4, UR4 ;  /* 0x0000000404047c20 */ /* 0x000fe20008410000 */
[----:B------:R-:W-:Y:S01]  /*2a20*/  FMUL.FTZ R5, R5, UR4 ;  /* 0x0000000405057c20 */ /* 0x000fe20008410000 */
[----:B------:R-:W1:Y:S05]  /*2a30*/  MUFU.TANH R30, R30 ;  /* 0x0000001e001e7308 */ /* 0x000e6a0000002400 */
[----:B------:R-:W-:Y:S01]  /*2a40*/  FMUL.FTZ R24, R24, UR4 ;  /* 0x0000000418187c20 */ /* 0x000fe20008410000 */
[----:B------:R-:W-:Y:S01]  /*2a50*/  FMUL.FTZ R19, R25, UR4 ;  /* 0x0000000419137c20 */ /* 0x000fe20008410000 */
[----:B------:R-:W-:Y:S01]  /*2a60*/  FMUL.FTZ R26, R26, UR4 ;  /* 0x000000041a1a7c20 */ /* 0x000fe20008410000 */
[----:B------:R5:W1:Y:S08]  /*2a70*/  MUFU.TANH R28, R6 ;  /* 0x00000006001c7308 */ /* 0x000a700000002400 */
[----:B------:R4:W1:Y:S08]  /*2a80*/  MUFU.TANH R38, R24 ;  /* 0x0000001800267308 */ /* 0x0008700000002400 */
[----:B------:R-:W1:Y:S01]  /*2a90*/  MUFU.TANH R29, R29 ;  /* 0x0000001d001d7308 */ /* 0x000e620000002400 */
[----:B-----5:R-:W-:-:S07]  /*2aa0*/  FMUL.FTZ R6, R7, UR4 ;  /* 0x0000000407067c20 */ /* 0x020fce0008410000 */
[----:B------:R-:W1:Y:S01]  /*2ab0*/  MUFU.TANH R11, R11 ;  /* 0x0000000b000b7308 */ /* 0x000e620000002400 */
[----:B----4-:R-:W-:-:S07]  /*2ac0*/  FMUL.FTZ R24, R27, UR4 ;  /* 0x000000041b187c20 */ /* 0x010fce0008410000 */
[----:B------:R-:W4:Y:S08]  /*2ad0*/  MUFU.TANH R10, R10 ;  /* 0x0000000a000a7308 */ /* 0x000f300000002400 */
        /* <DEDUP_REMOVED lines=19> */
.L_x_3880:
[----:B------:R-:W2:Y:S01]  /*2c10*/  LDC R2, c[0x0][0x4f0] ;  /* 0x00013c00ff027b82 */ /* 0x000ea20000000800 */
[C---:B------:R-:W-:Y:S01]  /*2c20*/  LEA R23, R3.reuse, 0xffffff00, 0x7 ;  /* 0xffffff0003177811 */ /* 0x040fe200078e38ff */
[----:B------:R-:W3:Y:S01]  /*2c30*/  LDCU.64 UR6, c[0x0][0x3a0] ;  /* 0x00007400ff0677ac */ /* 0x000ee20008000a00 */
[----:B------:R-:W-:Y:S02]  /*2c40*/  LEA R27, R3, 0xffffff80, 0x7 ;  /* 0xffffff80031b7811 */ /* 0x000fe400078e38ff */
[----:B-1----:R-:W-:Y:S02]  /*2c50*/  IABS R5, R23 ;  /* 0x0000001700057213 */ /* 0x002fe40000000000 */
[----:B------:R-:W-:Y:S02]  /*2c60*/  IABS R16, R27 ;  /* 0x0000001b00107213 */ /* 0x000fe40000000000 */
[-C--:B--2---:R-:W-:Y:S02]  /*2c70*/  IABS R0, R2.reuse ;  /* 0x0000000200007213 */ /* 0x084fe40000000000 */
        /* <DEDUP_REMOVED lines=41> */
[----:B------:R-:W-:-:S05]  /*2f10*/  SHF.R.S32.HI R0, RZ, 0x1f, R2 ;  /* 0x0000001fff007819 */ /* 0x000fca0000011402 */
[----:B------:R-:W-:-:S04]  /*2f20*/  IMAD R0, R0, R56, RZ ;  /* 0x0000003800007224 */ /* 0x000fc800078e02ff */
[C---:B------:R-:W-:Y:S02]  /*2f30*/  IMAD R0, R2.reuse, R57, R0 ;  /* 0x0000003902007224 */ /* 0x040fe400078e0200 */
[----:B-1----:R-:W-:-:S04]  /*2f40*/  IMAD.WIDE.U32 R16, R2, R56, RZ ;  /* 0x0000003802107225 */ /* 0x002fc800078e00ff */
        /* <DEDUP_REMOVED lines=9> */
.L_x_3881:
[C---:B------:R-:W-:Y:S01]  /*2fe0*/  IMAD.SHL.U32 R2, R56.reuse, 0x40, RZ ;  /* 0x0000004038027824 */ /* 0x040fe200078e00ff */
[----:B------:R-:W-:Y:S01]  /*2ff0*/  SHF.L.U64.HI R0, R56, 0x6, R57 ;  /* 0x0000000638007819 */ /* 0x000fe20000010239 */
[----:B------:R-:W-:Y:S01]  /*3000*/  IMAD.MOV.U32 R33, RZ, RZ, R104 ;  /* 0x000000ffff217224 */ /* 0x000fe200078e0068 */
[-C--:B------:R-:W-:Y:S02]  /*3010*/  MOV R32, R105.reuse ;  /* 0x0000006900207202 */ /* 0x080fe40000000f00 */
[----:B------:R-:W-:-:S03]  /*3020*/  IADD3 R16, P1, PT, R2, R105, RZ ;  /* 0x0000006902107210 */ /* 0x000fc60007f3e0ff */
[----:B------:R-:W-:Y:S01]  /*3030*/  @!PT LDS RZ, [RZ] ;  /* 0x00000000fffff984 */ /* 0x000fe20000000800 */
[----:B------:R-:W-:Y:S01]  /*3040*/  @!PT LDS RZ, [RZ] ;  /* 0x00000000fffff984 */ /* 0x000fe20000000800 */
[----:B------:R-:W-:Y:S01]  /*3050*/  @!PT LDS RZ, [RZ] ;  /* 0x00000000fffff984 */ /* 0x000fe20000000800 */
[----:B------:R2:W-:Y:S01]  /*3060*/  LDGSTS.E.BYPASS.LTC128B.128 [R109+0x1000], desc[UR16][R32.64] ;  /* 0x01000000206d7fae */ /* 0x0005e2000b981a10 */
[----:B-1----:R-:W-:Y:S01]  /*3070*/  IADD3 R4, P2, PT, R16, R2, RZ ;  /* 0x0000000210047210 */ /* 0x002fe20007f5e0ff */
[----:B------:R-:W-:-:S03]  /*3080*/  IMAD.X R17, R0, 0x1, R104, P1 ;  /* 0x0000000100117824 */ /* 0x000fc600008e0668 */
[----:B------:R-:W-:Y:S01]  /*3090*/  IADD3 R34, P1, PT, R4, R2, RZ ;  /* 0x0000000204227210 */ /* 0x000fe20007f3e0ff */
[----:B------:R-:W-:Y:S01]  /*30a0*/  IMAD.X R5, R17, 0x1, R0, P2 ;  /* 0x0000000111057824 */ /* 0x000fe200010e0600 */
[----:B------:R2:W-:Y:S04]  /*30b0*/  LDGSTS.E.BYPASS.LTC128B.128 [R109+0x1800], desc[UR16][R16.64] ;  /* 0x01800000106d7fae */ /* 0x0005e8000b981a10 */
[----:B------:R-:W-:Y:S01]  /*30c0*/  IADD3.X R35, PT, PT, R5, R0, RZ, P1, !PT ;  /* 0x0000000005237210 */ /* 0x000fe20000ffe4ff */
[----:B------:R2:W-:Y:S04]  /*30d0*/  LDGSTS.E.BYPASS.LTC128B.128 [R109+0x2000], desc[UR16][R4.64] ;  /* 0x02000000046d7fae */ /* 0x0005e8000b981a10 */
[----:B------:R2:W-:Y:S04]  /*30e0*/  LDGSTS.E.BYPASS.LTC128B.128 [R109+0x2800], desc[UR16][R34.64] ;  /* 0x02800000226d7fae */ /* 0x0005e8000b981a10 */
[----:B------:R-:W0:Y:S02]  /*30f0*/  LDGDEPBAR ;  /* 0x00000000000079af */ /* 0x000e240000000000 */
.L_x_3879:
[----:B------:R-:W-:Y:S01]  /*3100*/  IMAD.SHL.U32 R58, R86, 0x2, RZ ;  /* 0x00000002563a7824 */ /* 0x000fe200078e00ff */
[----:B------:R-:W3:Y:S01]  /*3110*/  LDCU UR6, c[0x0][0x45c] ;  /* 0x00008b80ff0677ac */ /* 0x000ee20008000800 */
[----:B------:R-:W-:-:S03]  /*3120*/  LOP3.LUT R87, R41, 0x120, R42, 0xf8, !PT ;  /* 0x0000012029577812 */ /* 0x000fc600078ef82a */
[----:B------:R-:W-:Y:S02]  /*3130*/  LOP3.LUT R58, R58, 0x6, RZ, 0xc0, !PT ;  /* 0x000000063a3a7812 */ /* 0x000fe400078ec0ff */
[----:B------:R-:W-:-:S03]  /*3140*/  LEA R87, R87, UR5, 0x1 ;  /* 0x0000000557577c11 */ /* 0x000fc6000f8e08ff */
[----:B------:R-:W-:-:S04]  /*3150*/  IMAD R58, R3, 0x80, R58 ;  /* 0x00000080033a7824 */ /* 0x000fc800078e023a */
[C---:B------:R-:W-:Y:S02]  /*3160*/  VIADD R0, R58.reuse, 0xffffff80 ;  /* 0xffffff803a007836 */ /* 0x040fe40000000000 */
[C---:B------:R-:W-:Y:S02]  /*3170*/  VIADD R2, R58.reuse, 0xffffff81 ;  /* 0xffffff813a027836 */ /* 0x040fe40000000000 */
[----:B--2---:R-:W-:Y:S01]  /*3180*/  VIADD R16, R58, 0xffffff90 ;  /* 0xffffff903a107836 */ /* 0x004fe20000000000 */
        /* <DEDUP_REMOVED lines=8> */
[----:B-1----:R-:W-:Y:S01]  /*3210*/  FSEL R47, R47, -INF , !P5 ;  /* 0xff8000002f2f7808 */ /* 0x002fe20006800000 */
        /* <DEDUP_REMOVED lines=31> */
[----:B------:R-:W-:Y:S02]  /*3410*/  FSEL R33, R63, -INF , !P3 ;  /* 0xff8000003f217808 */ /* 0x000fe40005800000 */
[----:B------:R-:W-:Y:S02]  /*3420*/  FSEL R17, R61, -INF , !P5 ;  /* 0xff8000003d117808 */ /* 0x000fe40006800000 */
[C---:B------:R-:W-:Y:S02]  /*3430*/  ISETP.GE.AND P3, PT, R2.reuse, R60, PT ;  /* 0x0000003c0200720c */ /* 0x040fe40003f66270 */
[----:B------:R-:W-:Y:S01]  /*3440*/  ISETP.GE.AND P5, PT, R2, R59, PT ;  /* 0x0000003b0200720c */ /* 0x000fe20003fa6270 */
[----:B------:R-:W-:Y:S01]  /*3450*/  VIADD R2, R58, 0xffffffa1 ;  /* 0xffffffa13a027836 */ /* 0x000fe20000000000 */
[----:B------:R-:W-:Y:S02]  /*3460*/  FSEL R83, R64, -INF , !P2 ;  /* 0xff80000040537808 */ /* 0x000fe40005000000 */
[----:B------:R-:W-:-:S02]  /*3470*/  FSEL R54, R65, -INF , !P4 ;  /* 0xff80000041367808 */ /* 0x000fc40006000000 */
[CC--:B------:R-:W-:Y:S02]  /*3480*/  ISETP.GE.AND P2, PT, R25.reuse, R60.reuse, PT ;  /* 0x0000003c1900720c */ /* 0x0c0fe40003f46270 */
[-C--:B------:R-:W-:Y:S02]  /*3490*/  ISETP.GE.AND P4, PT, R25, R59.reuse, PT ;  /* 0x0000003b1900720c */ /* 0x080fe40003f86270 */
[----:B------:R-:W-:Y:S02]  /*34a0*/  FSEL R31, R67, -INF , !P1 ;  /* 0xff800000431f7808 */ /* 0x000fe40004800000 */
[----:B------:R-:W-:Y:S02]  /*34b0*/  FSEL R25, R66, -INF , !P3 ;  /* 0xff80000042197808 */ /* 0x000fe40005800000 */
        /* <DEDUP_REMOVED lines=49> */
[----:B------:R-:W-:Y:S02]  /*37d0*/  FMNMX3.FTZ R43, R43, R124, R122, !PT ;  /* 0x0000007c2b2b7276 */ /* 0x000fe4000781007a */
[----:B------:R-:W-:Y:S02]  /*37e0*/  FSEL R95, R95, -INF , !P2 ;  /* 0xff8000005f5f7808 */ /* 0x000fe40005000000 */
[-C--:B------:R-:W-:Y:S02]  /*37f0*/  ISETP.GE.AND P1, PT, R2, R60.reuse, PT ;  /* 0x0000003c0200720c */ /* 0x080fe40003f26270 */
[----:B------:R-:W-:Y:S02]  /*3800*/  ISETP.GE.AND P2, PT, R27, R60, PT ;  /* 0x0000003c1b00720c */ /* 0x000fe40003f46270 */
[----:B------:R-:W-:Y:S02]  /*3810*/  FSEL R120, R120, -INF , !P4 ;  /* 0xff80000078787808 */ /* 0x000fe40006000000 */
[----:B------:R-:W-:-:S02]  /*3820*/  FMNMX3.FTZ R43, R43, R111, R98, !PT ;  /* 0x0000006f2b2b7276 */ /* 0x000fc40007810062 */
[----:B------:R-:W-:Y:S02]  /*3830*/  FSEL R117, R117, -INF , !P1 ;  /* 0xff80000075757808 */ /* 0x000fe40004800000 */
[----:B------:R-:W-:Y:S02]  /*3840*/  FSEL R118, R118, -INF , !P2 ;  /* 0xff80000076767808 */ /* 0x000fe40005000000 */
[-C--:B------:R-:W-:Y:S02]  /*3850*/  ISETP.GE.AND P1, PT, R48, R60.reuse, PT ;  /* 0x0000003c3000720c */ /* 0x080fe40003f26270 */
[----:B------:R-:W-:Y:S02]  /*3860*/  FSEL R113, R113, -INF , !P5 ;  /* 0xff80000071717808 */ /* 0x000fe40006800000 */
[----:B------:R-:W-:Y:S02]  /*3870*/  ISETP.GE.AND P2, PT, R49, R60, PT ;  /* 0x0000003c3100720c */ /* 0x000fe40003f46270 */
[----:B------:R-:W-:-:S02]  /*3880*/  FSEL R119, R119, -INF , !P3 ;  /* 0xff80000077777808 */ /* 0x000fc40005800000 */
[-C--:B------:R-:W-:Y:S02]  /*3890*/  ISETP.GE.AND P5, PT, R50, R60.reuse, PT ;  /* 0x0000003c3200720c */ /* 0x080fe40003fa6270 */
[----:B------:R-:W-:Y:S02]  /*38a0*/  FMNMX3.FTZ R43, R43, R97, R120, !PT ;  /* 0x000000612b2b7276 */ /* 0x000fe40007810078 */
[----:B------:R-:W-:Y:S02]  /*38b0*/  FSEL R65, R81, -INF , !P1 ;  /* 0xff80000051417808 */ /* 0x000fe40004800000 */
[----:B------:R-:W-:Y:S02]  /*38c0*/  FSEL R66, R80, -INF , !P2 ;  /* 0xff80000050427808 */ /* 0x000fe40005000000 */
[----:B------:R-:W-:Y:S02]  /*38d0*/  ISETP.GE.AND P1, PT, R44, R60, PT ;  /* 0x0000003c2c00720c */ /* 0x000fe40003f26270 */
[----:B------:R-:W-:-:S02]  /*38e0*/  FSEL R67, R79, -INF , !P5 ;  /* 0xff8000004f437808 */ /* 0x000fc40006800000 */
[-C--:B------:R-:W-:Y:S02]  /*38f0*/  ISETP.GE.AND P2, PT, R45, R60.reuse, PT ;  /* 0x0000003c2d00720c */ /* 0x080fe40003f46270 */
[----:B------:R-:W-:Y:S02]  /*3900*/  FMNMX3.FTZ R43, R43, R119, R118, !PT ;  /* 0x000000772b2b7276 */ /* 0x000fe40007810076 */
[----:B------:R-:W-:Y:S02]  /*3910*/  ISETP.GE.AND P5, PT, R46, R60, PT ;  /* 0x0000003c2e00720c */ /* 0x000fe40003fa6270 */
[----:B------:R-:W-:Y:S02]  /*3920*/  FSEL R61, R15, -INF , !P1 ;  /* 0xff8000000f3d7808 */ /* 0x000fe40004800000 */
[----:B------:R-:W-:Y:S02]  /*3930*/  FSEL R63, R14, -INF , !P2 ;  /* 0xff8000000e3f7808 */ /* 0x000fe40005000000 */
[----:B------:R-:W-:-:S02]  /*3940*/  FMNMX3.FTZ R15, R43, R117, R67, !PT ;  /* 0x000000752b0f7276 */ /* 0x000fc40007810043 */
[----:B------:R-:W-:Y:S02]  /*3950*/  FMNMX3.FTZ R14, R5, R4, R53, !PT ;  /* 0x00000004050e7276 */ /* 0x000fe40007810035 */
[----:B------:R-:W-:Y:S02]  /*3960*/  FSEL R64, R82, -INF , !P5 ;  /* 0xff80000052407808 */ /* 0x000fe40006800000 */
[----:B------:R-:W-:Y:S02]  /*3970*/  ISETP.GE.AND P5, PT, R37, R60, PT ;  /* 0x0000003c2500720c */ /* 0x000fe40003fa6270 */
[----:B------:R-:W-:Y:S02]  /*3980*/  FMNMX3.FTZ R15, R15, R66, R65, !PT ;  /* 0x000000420f0f7276 */ /* 0x000fe40007810041 */
[----:B------:R-:W-:Y:S02]  /*3990*/  FMNMX3.FTZ R14, R14, R32, R33, !PT ;  /* 0x000000200e0e7276 */ /* 0x000fe40007810021 */
[----:B------:R-:W-:Y:S01]  /*39a0*/  ISETP.GE.AND P4, PT, R27, R59, PT ;  /* 0x0000003b1b00720c */ /* 0x000fe20003f86270 */
[----:B------:R-:W-:Y:S01]  /*39b0*/  VIADD R27, R58, 0xfffffff8 ;  /* 0xfffffff83a1b7836 */ /* 0x000fe20000000000 */
[----:B------:R-:W-:-:S02]  /*39c0*/  ISETP.GE.AND P2, PT, R36, R60, PT ;  /* 0x0000003c2400720c */ /* 0x000fc40003f46270 */
[----:B------:R-:W-:Y:S02]  /*39d0*/  ISETP.GE.AND P1, PT, R35, R60, PT ;  /* 0x0000003c2300720c */ /* 0x000fe40003f26270 */
[----:B------:R-:W-:Y:S02]  /*39e0*/  FSEL R52, R30, -INF , !P5 ;  /* 0xff8000001e347808 */ /* 0x000fe40006800000 */
[----:B------:R-:W-:Y:S02]  /*39f0*/  FMNMX3.FTZ R15, R15, R64, R63, !PT ;  /* 0x000000400f0f7276 */ /* 0x000fe4000781003f */
[----:B------:R-:W-:Y:S02]  /*3a00*/  FMNMX3.FTZ R14, R14, R83, R31, !PT ;  /* 0x000000530e0e7276 */ /* 0x000fe4000781001f */
[----:B------:R-:W-:Y:S01]  /*3a10*/  ISETP.GE.AND P3, PT, R2, R59, PT ;  /* 0x0000003b0200720c */ /* 0x000fe20003f66270 */
[----:B------:R-:W-:Y:S01]  /*3a20*/  VIADD R2, R58, 0xfffffff9 ;  /* 0xfffffff93a027836 */ /* 0x000fe20000000000 */
[----:B------:R-:W-:-:S02]  /*3a30*/  FSEL R51, R29, -INF , !P2 ;  /* 0xff8000001d337808 */ /* 0x000fc40005000000 */
[-C--:B------:R-:W-:Y:S02]  /*3a40*/  ISETP.GE.AND P5, PT, R34, R60.reuse, PT ;  /* 0x0000003c2200720c */ /* 0x080fe40003fa6270 */
[----:B------:R-:W-:Y:S02]  /*3a50*/  ISETP.GE.AND P2, PT, R27, R60, PT ;  /* 0x0000003c1b00720c */ /* 0x000fe40003f46270 */
[----:B------:R-:W-:Y:S02]  /*3a60*/  FSEL R43, R18, -INF , !P1 ;  /* 0xff800000122b7808 */ /* 0x000fe40004800000 */
[----:B------:R-:W-:Y:S02]  /*3a70*/  FMNMX3.FTZ R15, R15, R61, R52, !PT ;  /* 0x0000003d0f0f7276 */ /* 0x000fe40007810034 */
[----:B------:R-:W-:Y:S02]  /*3a80*/  FMNMX3.FTZ R14, R14, R68, R88, !PT ;  /* 0x000000440e0e7276 */ /* 0x000fe40007810058 */
[----:B------:R-:W-:-:S02]  /*3a90*/  ISETP.GE.AND P1, PT, R2, R60, PT ;  /* 0x0000003c0200720c */ /* 0x000fc40003f26270 */
[----:B------:R-:W-:Y:S02]  /*3aa0*/  FSEL R39, R39, -INF , !P5 ;  /* 0xff80000027277808 */ /* 0x000fe40006800000 */
[----:B------:R-:W-:Y:S02]  /*3ab0*/  FSEL R38, R38, -INF , !P2 ;  /* 0xff80000026267808 */ /* 0x000fe40005000000 */
[----:B------:R-:W-:Y:S02]  /*3ac0*/  FMNMX3.FTZ R15, R15, R51, R43, !PT ;  /* 0x000000330f0f7276 */ /* 0x000fe4000781002b */
[----:B------:R-:W-:Y:S02]  /*3ad0*/  FMNMX3.FTZ R14, R14, R89, R123, !PT ;  /* 0x000000590e0e7276 */ /* 0x000fe4000781007b */
[----:B------:R-:W-:Y:S02]  /*3ae0*/  FSEL R30, R19, -INF , !P1 ;  /* 0xff800000131e7808 */ /* 0x000fe40004800000 */
[----:B------:R-:W-:-:S02]  /*3af0*/  FMNMX3.FTZ R18, R15, R39, R38, !PT ;  /* 0x000000270f127276 */ /* 0x000fc40007810026 */
[----:B------:R-:W-:Y:S02]  /*3b00*/  FMNMX3.FTZ R15, R14, R84, R121, !PT ;  /* 0x000000540e0f7276 */ /* 0x000fe40007810079 */
[----:B------:R-:W-:Y:S02]  /*3b10*/  FMNMX.FTZ R14, R30, R18, !PT ;  /* 0x000000121e0e7209 */ /* 0x000fe40007810000 */
[----:B------:R-:W-:Y:S02]  /*3b20*/  FMNMX3.FTZ R18, R15, R99, R96, !PT ;  /* 0x000000630f127276 */ /* 0x000fe40007810060 */
[----:B------:R-:W-:Y:S01]  /*3b30*/  ISETP.GE.AND P2, PT, R50, R59, PT ;  /* 0x0000003b3200720c */ /* 0x000fe20003f46270 */
[----:B------:R-:W1:Y:S01]  /*3b40*/  SHFL.BFLY PT, R15, R14, 0x2, 0x1f ;  /* 0x0c401f000e0f7f89 */ /* 0x000e6200000e0000 */
        /* <DEDUP_REMOVED lines=34> */
[----:B-1----:R-:W-:Y:S02]  /*3d70*/  FMNMX.FTZ R15, R14, R15, !PT ;  /* 0x0000000f0e0f7209 */ /* 0x002fe40007810000 */
[----:B------:R-:W-:-:S03]  /*3d80*/  FMNMX.FTZ R8, R24, R8, !PT ;  /* 0x0000000818087209 */ /* 0x000fc60007810000 */
[----:B------:R-:W1:Y:S04]  /*3d90*/  SHFL.BFLY PT, R2, R15, 0x1, 0x1f ;  /* 0x0c201f000f027f89 */ /* 0x000e6800000e0000 */
[----:B------:R-:W2:Y:S01]  /*3da0*/  SHFL.BFLY PT, R6, R8, 0x2, 0x1f ;  /* 0x0c401f0008067f89 */ /* 0x000ea200000e0000 */
[----:B-1----:R-:W-:-:S03]  /*3db0*/  FMNMX.FTZ R2, R15, R2, !PT ;  /* 0x000000020f027209 */ /* 0x002fc60007810000 */
[----:B------:R-:W-:Y:S01]  /*3dc0*/  LDSM.16.MT88.4 R12, [R87+0x3400] ;  /* 0x00340000570c783b */ /* 0x000fe20000004200 */
[----:B--2---:R-:W-:Y:S01]  /*3dd0*/  FMNMX.FTZ R6, R8, R6, !PT ;  /* 0x0000000608067209 */ /* 0x004fe20007810000 */
[C---:B---3--:R-:W-:Y:S01]  /*3de0*/  FMUL.FTZ R29, R2.reuse, UR6 ;  /* 0x00000006021d7c20 */ /* 0x048fe20008410000 */
[----:B------:R-:W-:-:S03]  /*3df0*/  FSETP.NEU.FTZ.AND P1, PT, R2, -INF , PT ;  /* 0xff8000000200780b */ /* 0x000fc60003f3d000 */
[----:B------:R-:W1:Y:S01]  /*3e00*/  SHFL.BFLY PT, R8, R6, 0x1, 0x1f ;  /* 0x0c201f0006087f89 */ /* 0x000e6200000e0000 */
[----:B------:R-:W-:-:S05]  /*3e10*/  FSEL R29, R29, RZ, P1 ;  /* 0x000000ff1d1d7208 */ /* 0x000fca0000800000 */
[--C-:B------:R-:W-:Y:S01]  /*3e20*/  FFMA.FTZ R46, R0, UR6, -R29.reuse ;  /* 0x00000006002e7c23 */ /* 0x100fe2000801081d */
[--C-:B------:R-:W-:Y:S01]  /*3e30*/  FFMA.FTZ R35, R23, UR6, -R29.reuse ;  /* 0x0000000617237c23 */ /* 0x100fe2000801081d */
        /* <DEDUP_REMOVED lines=16> */
[----:B-1----:R-:W-:Y:S01]  /*3f40*/  FMNMX.FTZ R0, R6, R8, !PT ;  /* 0x0000000806007209 */ /* 0x002fe20007810000 */
[--C-:B------:R-:W-:Y:S01]  /*3f50*/  FFMA.FTZ R97, R97, UR6, -R29.reuse ;  /* 0x0000000661617c23 */ /* 0x100fe2000801081d */
[----:B------:R-:W-:Y:S01]  /*3f60*/  LDSM.16.MT88.4 R8, [R25+0x3400] ;  /* 0x003400001908783b */ /* 0x000fe20000004200 */
        /* <DEDUP_REMOVED lines=11> */
[----:B------:R-:W-:Y:S01]  /*4020*/  FFMA.FTZ R64, R64, UR6, -R29 ;  /* 0x0000000640407c23 */ /* 0x000fe2000801081d */
        /* <DEDUP_REMOVED lines=8> */
[--C-:B------:R-:W-:Y:S01]  /*40b0*/  FFMA.FTZ R31, R68, UR6, -R23.reuse ;  /* 0x00000006441f7c23 */ /* 0x100fe20008010817 */
[----:B--2---:R-:W-:Y:S01]  /*40c0*/  F2FP.F16.F32.PACK_AB R68, R46, R47 ;  /* 0x0000002f2e44723e */ /* 0x004fe200000000ff */
        /* <DEDUP_REMOVED lines=11> */
[----:B-1----:R-:W1:Y:S01]  /*4180*/  LDSM.16.MT88.4 R4, [R25+0x3000] ;  /* 0x003000001904783b */ /* 0x002e620000004200 */
        /* <DEDUP_REMOVED lines=9> */
[--C-:B------:R-:W-:Y:S01]  /*4220*/  FFMA.FTZ R49, R49, UR6, -R23.reuse ;  /* 0x0000000631317c23 */ /* 0x100fe20008010817 */
[----:B------:R-:W-:Y:S01]  /*4230*/  FFMA.FTZ R48, R48, UR6, -R23 ;  /* 0x0000000630307c23 */ /* 0x000fe20008010817 */
[----:B------:R-:W-:Y:S01]  /*4240*/  FFMA.FTZ R63, R63, UR6, -R29 ;  /* 0x000000063f3f7c23 */ /* 0x000fe2000801081d */
[----:B------:R-:W-:Y:S01]  /*4250*/  FADD.FTZ R44, R44, R47 ;  /* 0x0000002f2c2c7221 */ /* 0x000fe20000010000 */
[----:B------:R-:W-:Y:S01]  /*4260*/  FFMA.FTZ R61, R61, UR6, -R29 ;  /* 0x000000063d3d7c23 */ /* 0x000fe2000801081d */
[----:B------:R-:W2:Y:S01]  /*4270*/  MUFU.EX2 R41, R41 ;  /* 0x0000002900297308 */ /* 0x000ea20000000800 */
[----:B---3--:R-:W-:Y:S01]  /*4280*/  F2FP.F16.F32.PACK_AB R69, R54, R42 ;  /* 0x0000002a3645723e */ /* 0x008fe200000000ff */
[----:B------:R-:W-:Y:S01]  /*4290*/  FADD.FTZ R42, R42, R54 ;  /* 0x000000362a2a7221 */ /* 0x000fe20000010000 */
[----:B------:R-:W-:Y:S01]  /*42a0*/  FFMA.FTZ R37, R37, UR6, -R23 ;  /* 0x0000000625257c23 */ /* 0x000fe20008010817 */
[--C-:B------:R-:W-:Y:S01]  /*42b0*/  FFMA.FTZ R52, R52, UR6, -R29.reuse ;  /* 0x0000000634347c23 */ /* 0x100fe2000801081d */
[----:B------:R-:W-:Y:S01]  /*42c0*/  FFMA.FTZ R51, R51, UR6, -R29 ;  /* 0x0000000633337c23 */ /* 0x000fe2000801081d */
[--C-:B------:R-:W-:Y:S01]  /*42d0*/  FFMA.FTZ R19, R19, UR6, -R23.reuse ;  /* 0x0000000613137c23 */ /* 0x100fe20008010817 */
[----:B------:R-:W-:Y:S01]  /*42e0*/  FFMA.FTZ R18, R18, UR6, -R23 ;  /* 0x0000000612127c23 */ /* 0x000fe20008010817 */
[----:B------:R-:W3:Y:S01]  /*42f0*/  MUFU.EX2 R35, R35 ;  /* 0x0000002300237308 */ /* 0x000ee20000000800 */
[--C-:B------:R-:W-:Y:S01]  /*4300*/  FFMA.FTZ R43, R43, UR6, -R29.reuse ;  /* 0x000000062b2b7c23 */ /* 0x100fe2000801081d */
[--C-:B------:R-:W-:Y:S01]  /*4310*/  FFMA.FTZ R39, R39, UR6, -R29.reuse ;  /* 0x0000000627277c23 */ /* 0x100fe2000801081d */
[----:B------:R-:W-:Y:S01]  /*4320*/  FFMA.FTZ R38, R38, UR6, -R29 ;  /* 0x0000000626267c23 */ /* 0x000fe2000801081d */
[----:B------:R-:W-:Y:S01]  /*4330*/  FFMA.FTZ R26, R26, UR6, -R23 ;  /* 0x000000061a1a7c23 */ /* 0x000fe20008010817 */
[----:B------:R-:W-:-:S03]  /*4340*/  FFMA.FTZ R29, R30, UR6, -R29 ;  /* 0x000000061e1d7c23 */ /* 0x000fc6000801081d */
[----:B------:R-:W4:Y:S01]  /*4350*/  MUFU.EX2 R34, R34 ;  /* 0x0000002200227308 */ /* 0x000f220000000800 */
[----:B--2---:R-:W-:Y:S01]  /*4360*/  F2FP.F16.F32.PACK_AB R71, R41, R53 ;  /* 0x000000352947723e */ /* 0x004fe200000000ff */
[----:B------:R-:W-:-:S04]  /*4370*/  FADD.FTZ R53, R53, R42 ;  /* 0x0000002a35357221 */ /* 0x000fc80000010000 */
[----:B------:R-:W-:Y:S02]  /*4380*/  FADD.FTZ R53, R41, R53 ;  /* 0x0000003529357221 */ /* 0x000fe40000010000 */
[----:B------:R-:W2:Y:S01]  /*4390*/  MUFU.EX2 R17, R17 ;  /* 0x0000001100117308 */ /* 0x000ea20000000800 */
[----:B------:R-:W-:Y:S01]  /*43a0*/  HMMA.16816.F32 R80, R68, R76, RZ ;  /* 0x0000004c4450723c */ /* 0x000fe200000018ff */
[----:B---3--:R-:W-:-:S06]  /*43b0*/  FADD.FTZ R44, R35, R44 ;  /* 0x0000002c232c7221 */ /* 0x008fcc0000010000 */
[----:B------:R-:W3:Y:S01]  /*43c0*/  MUFU.EX2 R16, R16 ;  /* 0x0000001000107308 */ /* 0x000ee20000000800 */
[C---:B------:R-:W-:Y:S07]  /*43d0*/  HMMA.16816.F32 R76, R68.reuse, R78, RZ ;  /* 0x0000004e444c723c */ /* 0x040fee00000018ff */
[----:B------:R-:W-:Y:S01]  /*43e0*/  MUFU.EX2 R40, R40 ;  /* 0x0000002800287308 */ /* 0x000fe20000000800 */
[----:B-1----:R-:W-:Y:S01]  /*43f0*/  HMMA.16816.F32 R72, R68, R4, RZ ;  /* 0x000000044448723c */ /* 0x002fe200000018ff */
[C---:B----4-:R-:W-:Y:S01]  /*4400*/  F2FP.F16.F32.PACK_AB R4, R34.reuse, R35 ;  /* 0x000000232204723e */ /* 0x050fe200000000ff */
[----:B------:R-:W-:Y:S01]  /*4410*/  FADD.FTZ R34, R34, R44 ;  /* 0x0000002c22227221 */ /* 0x000fe20000010000 */
[----:B------:R-:W-:-:S03]  /*4420*/  FFMA.FTZ R35, R36, UR6, -R23 ;  /* 0x0000000624237c23 */ /* 0x000fc60008010817 */
[----:B--2---:R-:W-:Y:S01]  /*4430*/  FADD.FTZ R34, R17, R34 ;  /* 0x0000002211227221 */ /* 0x004fe20000010000 */
[----:B------:R-:W1:Y:S01]  /*4440*/  MUFU.EX2 R33, R33 ;  /* 0x0000002100217308 */ /* 0x000e620000000800 */
[----:B------:R-:W-:Y:S01]  /*4450*/  HMMA.16816.F32 R68, R68, R6, RZ ;  /* 0x000000064444723c */ /* 0x000fe200000018ff */
[C---:B---3--:R-:W-:Y:S01]  /*4460*/  F2FP.F16.F32.PACK_AB R6, R16.reuse, R17 ;  /* 0x000000111006723e */ /* 0x048fe200000000ff */
[----:B------:R-:W-:-:S05]  /*4470*/  FADD.FTZ R16, R16, R34 ;  /* 0x0000002210107221 */ /* 0x000fca0000010000 */
[----:B------:R-:W2:Y:S08]  /*4480*/  MUFU.EX2 R32, R32 ;  /* 0x0000002000207308 */ /* 0x000eb00000000800 */
[----:B------:R-:W3:Y:S01]  /*4490*/  MUFU.EX2 R31, R31 ;  /* 0x0000001f001f7308 */ /* 0x000ee20000000800 */
[----:B-1----:R-:W-:Y:S01]  /*44a0*/  F2FP.F16.F32.PACK_AB R5, R33, R40 ;  /* 0x000000282105723e */ /* 0x002fe200000000ff */
[----:B------:R-:W-:-:S04]  /*44b0*/  FADD.FTZ R40, R40, R53 ;  /* 0x0000003528287221 */ /* 0x000fc80000010000 */
[----:B------:R-:W-:Y:S02]  /*44c0*/  FADD.FTZ R40, R33, R40 ;  /* 0x0000002821287221 */ /* 0x000fe40000010000 */
        /* <DEDUP_REMOVED lines=10> */
[C---:B------:R-:W-:Y:S02]  /*4570*/  HMMA.16816.F32 R80, R4.reuse, R12, R80 ;  /* 0x0000000c0450723c */ /* 0x040fe40000001850 */
[----:B------:R-:W-:Y:S06]  /*4580*/  MUFU.EX2 R92, R92 ;  /* 0x0000005c005c7308 */ /* 0x000fec0000000800 */
[----:B------:R-:W-:Y:S01]  /*4590*/  HMMA.16816.F32 R76, R4, R14, R76 ;  /* 0x0000000e044c723c */ /* 0x000fe2000000184c */
[----:B------:R-:W4:Y:S01]  /*45a0*/  LDSM.16.MT88.4 R12, [R87+0x3800] ;  /* 0x00380000570c783b */ /* 0x000f220000004200 */
        /* <DEDUP_REMOVED lines=38> */
[----:B------:R-:W5:Y:S02]  /*4810*/  MUFU.EX2 R120, R120 ;  /* 0x0000007800787308 */ /* 0x000f640000000800 */
[----:B--2---:R-:W-:-:S06]  /*4820*/  FADD.FTZ R99, R96, R99 ;  /* 0x0000006360637221 */ /* 0x004fcc0000010000 */
[----:B------:R-:W2:Y:S01]  /*4830*/  MUFU.EX2 R119, R119 ;  /* 0x0000007700777308 */ /* 0x000ea20000000800 */
[C---:B---3--:R-:W-:Y:S01]  /*4840*/  F2FP.F16.F32.PACK_AB R7, R95.reuse, R96 ;  /* 0x000000605f07723e */ /* 0x048fe200000000ff */
[----:B------:R-:W-:-:S06]  /*4850*/  FADD.FTZ R95, R95, R99 ;  /* 0x000000635f5f7221 */ /* 0x000fcc0000010000 */
[----:B-1----:R-:W-:Y:S01]  /*4860*/  HMMA.16816.F32 R72, R4, R8, R72 ;  /* 0x000000080448723c */ /* 0x002fe20000001848 */
[----:B------:R-:W1:Y:S01]  /*4870*/  MUFU.EX2 R118, R118 ;  /* 0x0000007600767308 */ /* 0x000e620000000800 */
[----:B-----5:R-:W-:-:S06]  /*4880*/  FADD.FTZ R97, R120, R97 ;  /* 0x0000006178617221 */ /* 0x020fcc0000010000 */
[----:B------:R-:W-:Y:S01]  /*4890*/  HMMA.16816.F32 R68, R4, R10, R68 ;  /* 0x0000000a0444723c */ /* 0x000fe20000001844 */
[----:B------:R-:W3:Y:S01]  /*48a0*/  LDSM.16.MT88.4 R8, [R25+0x4000] ;  /* 0x004000001908783b */ /* 0x000ee20000004200 */
[----:B------:R-:W5:Y:S01]  /*48b0*/  MUFU.EX2 R117, R117 ;  /* 0x0000007500757308 */ /* 0x000f620000000800 */
[----:B--2---:R-:W-:-:S05]  /*48c0*/  FADD.FTZ R97, R119, R97 ;  /* 0x0000006177617221 */ /* 0x004fca0000010000 */
[----:B----4-:R-:W-:Y:S02]  /*48d0*/  HMMA.16816.F32 R80, R4, R12, R80 ;  /* 0x0000000c0450723c */ /* 0x010fe40000001850 */
[----:B------:R-:W2:Y:S01]  /*48e0*/  MUFU.EX2 R116, R116 ;  /* 0x0000007400747308 */ /* 0x000ea20000000800 */
[----:B-1----:R-:W-:-:S05]  /*48f0*/  FADD.FTZ R97, R118, R97 ;  /* 0x0000006176617221 */ /* 0x002fca0000010000 */
[----:B------:R-:W-:Y:S01]  /*4900*/  HMMA.16816.F32 R76, R4, R14, R76 ;  /* 0x0000000e044c723c */ /* 0x000fe2000000184c */
[----:B------:R-:W1:Y:S01]  /*4910*/  LDSM.16.MT88.4 R12, [R87+0x4000] ;  /* 0x00400000570c783b */ /* 0x000e620000004200 */
[----:B------:R-:W4:Y:S01]  /*4920*/  MUFU.EX2 R113, R113 ;  /* 0x0000007100717308 */ /* 0x000f220000000800 */
[----:B------:R-:W-:Y:S02]  /*4930*/  F2FP.F16.F32.PACK_AB R4, R119, R120 ;  /* 0x000000787704723e */ /* 0x000fe400000000ff */
[C---:B-----5:R-:W-:Y:S01]  /*4940*/  F2FP.F16.F32.PACK_AB R6, R117.reuse, R118 ;  /* 0x000000767506723e */ /* 0x060fe200000000ff */
[----:B------:R-:W-:-:S04]  /*4950*/  FADD.FTZ R117, R117, R97 ;  /* 0x0000006175757221 */ /* 0x000fc80000010000 */
[----:B------:R-:W-:Y:S01]  /*4960*/  MUFU.EX2 R112, R112 ;  /* 0x0000007000707308 */ /* 0x000fe20000000800 */
[----:B--2---:R-:W-:-:S07]  /*4970*/  FADD.FTZ R95, R116, R95 ;  /* 0x0000005f745f7221 */ /* 0x004fce0000010000 */
[----:B------:R-:W2:Y:S01]  /*4980*/  MUFU.EX2 R94, R94 ;  /* 0x0000005e005e7308 */ /* 0x000ea20000000800 */
[C---:B----4-:R-:W-:Y:S01]  /*4990*/  F2FP.F16.F32.PACK_AB R5, R113.reuse, R116 ;  /* 0x000000747105723e */ /* 0x050fe200000000ff */
[----:B------:R-:W-:Y:S01]  /*49a0*/  FADD.FTZ R95, R113, R95 ;  /* 0x0000005f715f7221 */ /* 0x000fe20000010000 */
[----:B------:R-:W-:-:S05]  /*49b0*/  IMAD.MOV.U32 R116, RZ, RZ, -0x1 ;  /* 0xffffffffff747424 */ /* 0x000fca00078e00ff */
        /* <DEDUP_REMOVED lines=42> */
[--C-:B------:R-:W-:Y:S01]  /*4c60*/  FFMA.FTZ R28, R27, UR6, -R23.reuse ;  /* 0x000000061b1c7c23 */ /* 0x100fe20008010817 */
[----:B--2---:R-:W-:Y:S01]  /*4c70*/  F2FP.F16.F32.PACK_AB R6, R42, R46 ;  /* 0x0000002e2a06723e */ /* 0x004fe200000000ff */
[----:B------:R-:W-:Y:S01]  /*4c80*/  LDSM.16.MT88.4 R12, [R87+0x4c00] ;  /* 0x004c0000570c783b */ /* 0x000fe20000004200 */
[----:B------:R-:W-:-:S04]  /*4c90*/  FFMA.FTZ R23, R24, UR6, -R23 ;  /* 0x0000000618177c23 */ /* 0x000fc80008010817 */
        /* <DEDUP_REMOVED lines=110> */
.L_x_3883:
[----:B------:R-:W-:Y:S01]  /*5380*/  UMOV UR6, URZ ;  /* 0x000000ff00067c82 */ /* 0x000fe20008000000 */
[----:B------:R-:W-:Y:S01]  /*5390*/  IMAD.SHL.U32 R4, R20, 0x80, RZ ;  /* 0x0000008014047824 */ /* 0x000fe200078e00ff */
[----:B------:R-:W-:-:S05]  /*53a0*/  IADD3 R5, P0, PT, RZ, -UR6, RZ ;  /* 0x80000006ff057c10 */ /* 0x000fca000ff1e0ff */
[----:B------:R-:W-:-:S05]  /*53b0*/  IMAD.X R4, RZ, RZ, ~R4, P0 ;  /* 0x000000ffff047224 */ /* 0x000fca00000e0e04 */
[----:B------:R-:W-:-:S04]  /*53c0*/  SHF.R.S64 R5, R5, 0x1f, R4 ;  /* 0x0000001f05057819 */ /* 0x000fc80000001004 */
[----:B------:R-:W-:-:S04]  /*53d0*/  IADD3 R107, P0, PT, R5, R107, RZ ;  /* 0x0000006b056b7210 */ /* 0x000fc80007f1e0ff */
[----:B------:R-:W-:-:S09]  /*53e0*/  LEA.HI.X.SX32 R106, R4, R106, 0x1, P0 ;  /* 0x0000006a046a7211 */ /* 0x000fd200000f0eff */
.L_x_3884:
[C---:B------:R-:W-:Y:S01]  /*53f0*/  IMAD.SHL.U32 R4, R20.reuse, 0x40, RZ ;  /* 0x0000004014047824 */ /* 0x040fe200078e00ff */
[----:B------:R-:W-:Y:S01]  /*5400*/  SHF.L.U64.HI R20, R20, 0x6, R21 ;  /* 0x0000000614147819 */ /* 0x000fe20000010215 */
[----:B------:R-:W-:-:S03]  /*5410*/  IMAD.MOV.U32 R5, RZ, RZ, R106 ;  /* 0x000000ffff057224 */ /* 0x000fc600078e006a */
[----:B------:R-:W-:-:S04]  /*5420*/  IADD3 R6, P0, PT, R4, R107, RZ ;  /* 0x0000006b04067210 */ /* 0x000fc80007f1e0ff */
[----:B------:R-:W-:Y:S01]  /*5430*/  IADD3 R8, P1, PT, R6, R4, RZ ;  /* 0x0000000406087210 */ /* 0x000fe20007f3e0ff */
[----:B------:R-:W-:-:S03]  /*5440*/  IMAD.X R7, R20, 0x1, R106, P0 ;  /* 0x0000000114077824 */ /* 0x000fc600000e066a */
[----:B------:R-:W-:Y:S01]  /*5450*/  IADD3 R10, P0, PT, R8, R4, RZ ;  /* 0x00000004080a7210 */ /* 0x000fe20007f1e0ff */
[--C-:B------:R-:W-:Y:S02]  /*5460*/  IMAD.X R9, R7, 0x1, R20.reuse, P1 ;  /* 0x0000000107097824 */ /* 0x100fe400008e0614 */
[----:B------:R-:W-:Y:S02]  /*5470*/  IMAD.MOV.U32 R4, RZ, RZ, R107 ;  /* 0x000000ffff047224 */ /* 0x000fe400078e006b */
[----:B------:R-:W-:-:S03]  /*5480*/  IMAD.X R11, R9, 0x1, R20, P0 ;  /* 0x00000001090b7824 */ /* 0x000fc600000e0614 */
[----:B------:R-:W-:Y:S01]  /*5490*/  @!PT LDS RZ, [RZ] ;  /* 0x00000000fffff984 */ /* 0x000fe20000000800 */
[----:B------:R-:W-:Y:S01]  /*54a0*/  @!PT LDS RZ, [RZ] ;  /* 0x00000000fffff984 */ /* 0x000fe20000000800 */
[----:B------:R-:W-:Y:S01]  /*54b0*/  @!PT LDS RZ, [RZ] ;  /* 0x00000000fffff984 */ /* 0x000fe20000000800 */
[----:B------:R-:W-:Y:S04]  /*54c0*/  LDGSTS.E.BYPASS.LTC128B.128 [R109+0x3000], desc[UR16][R4.64] ;  /* 0x03000000046d7fae */ /* 0x000fe8000b981a10 */
[----:B------:R-:W-:Y:S04]  /*54d0*/  LDGSTS.E.BYPASS.LTC128B.128 [R109+0x3800], desc[UR16][R6.64] ;  /* 0x03800000066d7fae */ /* 0x000fe8000b981a10 */
[----:B------:R-:W-:Y:S04]  /*54e0*/  LDGSTS.E.BYPASS.LTC128B.128 [R109+0x4000], desc[UR16][R8.64] ;  /* 0x04000000086d7fae */ /* 0x000fe8000b981a10 */
[----:B------:R1:W-:Y:S04]  /*54f0*/  LDGSTS.E.BYPASS.LTC128B.128 [R109+0x4800], desc[UR16][R10.64] ;  /* 0x048000000a6d7fae */ /* 0x0003e8000b981a10 */
[----:B------:R-:W-:Y:S04]  /*5500*/  LDSM.16.M88.4 R44, [R101] ;  /* 0x00000000652c783b */ /* 0x000fe80000000200 */
[----:B------:R-:W2:Y:S04]  /*5510*/  LDSM.16.M88.4 R16, [R100+0x1000] ;  /* 0x001000006410783b */ /* 0x000ea80000000200 */
[----:B------:R-:W-:Y:S04]  /*5520*/  LDSM.16.M88.4 R32, [R22] ;  /* 0x000000001620783b */ /* 0x000fe80000000200 */
[----:B------:R-:W-:Y:S04]  /*5530*/  LDSM.16.M88.4 R20, [R62+0x1000] ;  /* 0x001000003e14783b */ /* 0x000fe80000000200 */
[----:B------:R-:W3:Y:S04]  /*5540*/  LDSM.16.M88.4 R36, [R100+0x1400] ;  /* 0x001400006424783b */ /* 0x000ee80000000200 */
[----:B------:R-:W-:Y:S04]  /*5550*/  LDSM.16.M88.4 R12, [R100+0x1800] ;  /* 0x00180000640c783b */ /* 0x000fe80000000200 */
[----:B-1----:R-:W1:Y:S04]  /*5560*/  LDSM.16.M88.4 R8, [R62+0x1400] ;  /* 0x001400003e08783b */ /* 0x002e680000000200 */
[----:B------:R-:W-:Y:S04]  /*5570*/  LDSM.16.M88.4 R24, [R62+0x1c00] ;  /* 0x001c00003e18783b */ /* 0x000fe80000000200 */
[----:B------:R-:W-:Y:S04]  /*5580*/  LDSM.16.M88.4 R40, [R100+0x2400] ;  /* 0x002400006428783b */ /* 0x000fe80000000200 */
[----:B------:R-:W0:Y:S01]  /*5590*/  LDGDEPBAR ;  /* 0x00000000000079af */ /* 0x000e220000000000 */
[C---:B--2---:R-:W-:Y:S08]  /*55a0*/  HMMA.16816.F32 R4, R44.reuse, R16, RZ ;  /* 0x000000102c04723c */ /* 0x044ff000000018ff */
[C---:B------:R-:W-:Y:S08]  /*55b0*/  HMMA.16816.F32 R16, R44.reuse, R18, RZ ;  /* 0x000000122c10723c */ /* 0x040ff000000018ff */
[----:B---3--:R-:W-:Y:S08]  /*55c0*/  HMMA.16816.F32 R28, R44, R36, RZ ;  /* 0x000000242c1c723c */ /* 0x008ff000000018ff */
[C---:B------:R-:W-:Y:S08]  /*55d0*/  HMMA.16816.F32 R4, R32.reuse, R20, R4 ;  /* 0x000000142004723c */ /* 0x040ff00000001804 */
[----:B------:R-:W-:Y:S01]  /*55e0*/  HMMA.16816.F32 R16, R32, R22, R16 ;  /* 0x000000162010723c */ /* 0x000fe20000001810 */
[----:B------:R-:W2:Y:S07]  /*55f0*/  LDSM.16.M88.4 R20, [R62+0x1800] ;  /* 0x001800003e14783b */ /* 0x000eae0000000200 */
[----:B------:R-:W-:Y:S03]  /*5600*/  HMMA.16816.F32 R36, R44, R38, RZ ;  /* 0x000000262c24723c */ /* 0x000fe600000018ff */
[----:B------:R-:W-:Y:S01]  /*5610*/  FMUL.FTZ R4, R4, UR4 ;  /* 0x0000000404047c20 */ /* 0x000fe20008410000 */
[----:B------:R-:W-:Y:S01]  /*5620*/  FMUL.FTZ R5, R5, UR4 ;  /* 0x0000000405057c20 */ /* 0x000fe20008410000 */
[----:B------:R-:W-:Y:S01]  /*5630*/  FMUL.FTZ R6, R6, UR4 ;  /* 0x0000000406067c20 */ /* 0x000fe20008410000 */
[----:B------:R-:W-:Y:S01]  /*5640*/  FMUL.FTZ R7, R7, UR4 ;  /* 0x0000000407077c20 */ /* 0x000fe20008410000 */
[----:B------:R-:W3:Y:S01]  /*5650*/  MUFU.TANH R61, R4 ;  /* 0x00000004003d7308 */ /* 0x000ee20000002400 */
[----:B-1----:R-:W-:Y:S03]  /*5660*/  HMMA.16816.F32 R28, R32, R8, R28 ;  /* 0x00000008201c723c */ /* 0x002fe6000000181c */
[----:B------:R-:W-:Y:S01]  /*5670*/  FMUL.FTZ R16, R16, UR4 ;  /* 0x0000000410107c20 */ /* 0x000fe20008410000 */
[----:B------:R-:W-:Y:S01]  /*5680*/  FMUL.FTZ R17, R17, UR4 ;  /* 0x0000000411117c20 */ /* 0x000fe20008410000 */
[----:B------:R-:W-:Y:S01]  /*5690*/  FMUL.FTZ R18, R18, UR4 ;  /* 0x0000000412127c20 */ /* 0x000fe20008410000 */
[----:B------:R-:W-:Y:S01]  /*56a0*/  FMUL.FTZ R19, R19, UR4 ;  /* 0x0000000413137c20 */ /* 0x000fe20008410000 */
[----:B------:R-:W-:Y:S01]  /*56b0*/  MUFU.TANH R63, R5 ;  /* 0x00000005003f7308 */ /* 0x000fe20000002400 */
[----:B------:R-:W-:Y:S07]  /*56c0*/  HMMA.16816.F32 R48, R44, R12, RZ ;  /* 0x0000000c2c30723c */ /* 0x000fee00000018ff */
[----:B------:R-:W1:Y:S01]  /*56d0*/  MUFU.TANH R64, R6 ;  /* 0x0000000600407308 */ /* 0x000e620000002400 */
[----:B------:R-:W-:Y:S03]  /*56e0*/  HMMA.16816.F32 R36, R32, R10, R36 ;  /* 0x0000000a2024723c */ /* 0x000fe60000001824 */
[----:B------:R-:W-:Y:S01]  /*56f0*/  FMUL.FTZ R28, R28, UR4 ;  /* 0x000000041c1c7c20 */ /* 0x000fe20008410000 */
[----:B------:R-:W-:Y:S01]  /*5700*/  FMUL.FTZ R29, R29, UR4 ;  /* 0x000000041d1d7c20 */ /* 0x000fe20008410000 */
[----:B------:R-:W-:Y:S01]  /*5710*/  FMUL.FTZ R30, R30, UR4 ;  /* 0x000000041e1e7c20 */ /* 0x000fe20008410000 */
[----:B------:R-:W-:Y:S01]  /*5720*/  FMUL.FTZ R31, R31, UR4 ;  /* 0x000000041f1f7c20 */ /* 0x000fe20008410000 */
[----:B------:R4:W5:Y:S01]  /*5730*/  MUFU.TANH R65, R7 ;  /* 0x0000000700417308 */ /* 0x0009620000002400 */
[----:B------:R-:W-:Y:S07]  /*5740*/  HMMA.16816.F32 R12, R44, R14, RZ ;  /* 0x0000000e2c0c723c */ /* 0x000fee00000018ff */
[----:B------:R-:W5:Y:S01]  /*5750*/  MUFU.TANH R66, R16 ;  /* 0x0000001000427308 */ /* 0x000f620000002400 */
[----:B--2---:R-:W-:Y:S03]  /*5760*/  HMMA.16816.F32 R48, R32, R20, R48 ;  /* 0x000000142030723c */ /* 0x004fe60000001830 */
[----:B------:R-:W-:Y:S01]  /*5770*/  FMUL.FTZ R36, R36, UR4 ;  /* 0x0000000424247c20 */ /* 0x000fe20008410000 */
[----:B------:R-:W-:Y:S01]  /*5780*/  FMUL.FTZ R37, R37, UR4 ;  /* 0x0000000425257c20 */ /* 0x000fe20008410000 */
[----:B------:R-:W-:Y:S01]  /*5790*/  FMUL.FTZ R38, R38, UR4 ;  /* 0x0000000426267c20 */ /* 0x000fe20008410000 */
[----:B------:R-:W-:Y:S01]  /*57a0*/  FMUL.FTZ R39, R39, UR4 ;  /* 0x0000000427277c20 */ /* 0x000fe20008410000 */
[----:B------:R-:W-:Y:S01]  /*57b0*/  MUFU.TANH R67, R17 ;  /* 0x0000001100437308 */ /* 0x000fe20000002400 */
[----:B----4-:R-:W2:Y:S01]  /*57c0*/  LDSM.16.M88.4 R4, [R100+0x1c00] ;  /* 0x001c00006404783b */ /* 0x010ea20000000200 */
[----:B------:R-:W-:Y:S06]  /*57d0*/  HMMA.16816.F32 R52, R44, R40, RZ ;  /* 0x000000282c34723c */ /* 0x000fec00000018ff */
[----:B------:R-:W4:Y:S02]  /*57e0*/  MUFU.TANH R84, R18 ;  /* 0x0000001200547308 */ /* 0x000f240000002400 */
[----:B------:R-:W-:Y:S02]  /*57f0*/  HMMA.16816.F32 R12, R32, R22, R12 ;  /* 0x00000016200c723c */ /* 0x000fe4000000180c */
[----:B------:R-:W-:Y:S01]  /*5800*/  FMUL.FTZ R48, R48, UR4 ;  /* 0x0000000430307c20 */ /* 0x000fe20008410000 */
[----:B------:R-:W-:Y:S01]  /*5810*/  FMUL.FTZ R49, R49, UR4 ;  /* 0x0000000431317c20 */ /* 0x000fe20008410000 */
[----:B------:R-:W-:Y:S01]  /*5820*/  FMUL.FTZ R50, R50, UR4 ;  /* 0x0000000432327c20 */ /* 0x000fe20008410000 */
[----:B------:R-:W-:Y:S01]  /*5830*/  FMUL.FTZ R51, R51, UR4 ;  /* 0x0000000433337c20 */ /* 0x000fe20008410000 */
[----:B------:R3:W-:Y:S02]  /*5840*/  MUFU.TANH R85, R19 ;  /* 0x0000001300557308 */ /* 0x0007e40000002400 */
[----:B------:R-:W-:Y:S06]  /*5850*/  HMMA.16816.F32 R40, R44, R42, RZ ;  /* 0x0000002a2c28723c */ /* 0x000fec00000018ff */
[----:B------:R-:W-:Y:S05]  /*5860*/  MUFU.TANH R88, R28 ;  /* 0x0000001c00587308 */ /* 0x000fea0000002400 */
[----:B------:R-:W-:Y:S01]  /*5870*/  FMUL.FTZ R12, R12, UR4 ;  /* 0x000000040c0c7c20 */ /* 0x000fe20008410000 */
[----:B------:R-:W-:Y:S01]  /*5880*/  FMUL.FTZ R13, R13, UR4 ;  /* 0x000000040d0d7c20 */ /* 0x000fe20008410000 */
[----:B------:R-:W-:Y:S01]  /*5890*/  FMUL.FTZ R14, R14, UR4 ;  /* 0x000000040e0e7c20 */ /* 0x000fe20008410000 */
[----:B------:R-:W-:Y:S01]  /*58a0*/  MUFU.TANH R89, R29 ;  /* 0x0000001d00597308 */ /* 0x000fe20000002400 */
[----:B---3--:R-:W3:Y:S01]  /*58b0*/  LDSM.16.M88.4 R16, [R100+0x2000] ;  /* 0x002000006410783b */ /* 0x008ee20000000200 */
[----:B------:R-:W-:-:S06]  /*58c0*/  FMUL.FTZ R98, R15, UR4 ;  /* 0x000000040f627c20 */ /* 0x000fcc0008410000 */
[----:B------:R-:W4:Y:S01]  /*58d0*/  MUFU.TANH R90, R30 ;  /* 0x0000001e005a7308 */ /* 0x000f220000002400 */
[C---:B--2---:R-:W-:Y:S07]  /*58e0*/  HMMA.16816.F32 R8, R44.reuse, R4, RZ ;  /* 0x000000042c08723c */ /* 0x044fee00000018ff */
[----:B------:R2:W4:Y:S01]  /*58f0*/  MUFU.TANH R91, R31 ;  /* 0x0000001f005b7308 */ /* 0x0005220000002400 */
[----:B------:R-:W-:Y:S07]  /*5900*/  HMMA.16816.F32 R4, R44, R6, RZ ;  /* 0x000000062c04723c */ /* 0x000fee00000018ff */
[----:B------:R-:W4:Y:S05]  /*5910*/  MUFU.TANH R92, R36 ;  /* 0x00000024005c7308 */ /* 0x000f2a0000002400 */
[C---:B------:R-:W-:Y:S03]  /*5920*/  HMMA.16816.F32 R8, R32.reuse, R24, R8 ;  /* 0x000000182008723c */ /* 0x040fe60000001808 */
[----:B------:R-:W-:Y:S01]  /*5930*/  MUFU.TANH R93, R37 ;  /* 0x00000025005d7308 */ /* 0x000fe20000002400 */
[----:B--2---:R-:W2:Y:S04]  /*5940*/  LDSM.16.M88.4 R28, [R62+0x2000] ;  /* 0x002000003e1c783b */ /* 0x004ea80000000200 */
[----:B------:R-:W-:Y:S01]  /*5950*/  HMMA.16816.F32 R4, R32, R26, R4 ;  /* 0x0000001a2004723c */ /* 0x000fe20000001804 */
[----:B------:R-:W1:Y:S02]  /*5960*/  LDSM.16.M88.4 R24, [R62+0x2400] ;  /* 0x002400003e18783b */ /* 0x000e640000000200 */
[----:B------:R-:W4:Y:S05]  /*5970*/  MUFU.TANH R120, R38 ;  /* 0x0000002600787308 */ /* 0x000f2a0000002400 */
[C---:B---3--:R-:W-:Y:S03]  /*5980*/  HMMA.16816.F32 R20, R44.reuse, R16, RZ ;  /* 0x000000102c14723c */ /* 0x048fe600000018ff */
[----:B------:R3:W4:Y:S01]  /*5990*/  MUFU.TANH R117, R39 ;  /* 0x0000002700757308 */ /* 0x0007220000002400 */
        /* <DEDUP_REMOVED lines=10> */
[----:B------:R-:W-:Y:S01]  /*5a40*/  MUFU.TANH R116, R13 ;  /* 0x0000000d00747308 */ /* 0x000fe20000002400 */
[----:B---3--:R-:W3:Y:S07]  /*5a50*/  LDSM.16.M88.4 R36, [R100+0x2800] ;  /* 0x002800006424783b */ /* 0x008eee0000000200 */
[----:B------:R5:W-:Y:S01]  /*5a60*/  MUFU.TANH R99, R14 ;  /* 0x0000000e00637308 */ /* 0x000be20000002400 */
[C---:B--2---:R-:W-:Y:S07]  /*5a70*/  HMMA.16816.F32 R20, R32.reuse, R28, R20 ;  /* 0x0000001c2014723c */ /* 0x044fee0000001814 */
[----:B------:R-:W2:Y:S01]  /*5a80*/  MUFU.TANH R111, R48 ;  /* 0x00000030006f7308 */ /* 0x000ea20000002400 */
[C---:B------:R-:W-:Y:S01]  /*5a90*/  HMMA.16816.F32 R16, R32.reuse, R30, R16 ;  /* 0x0000001e2010723c */ /* 0x040fe20000001810 */
[----:B------:R-:W4:Y:S06]  /*5aa0*/  LDSM.16.M88.4 R28, [R62+0x2800] ;  /* 0x002800003e1c783b */ /* 0x000f2c0000000200 */
[----:B------:R-:W-:Y:S01]  /*5ab0*/  MUFU.TANH R95, R49 ;  /* 0x00000031005f7308 */ /* 0x000fe20000002400 */
[----:B-----5:R-:W5:Y:S01]  /*5ac0*/  LDSM.16.M88.4 R12, [R100+0x2c00] ;  /* 0x002c0000640c783b */ /* 0x020f620000000200 */
[----:B-1----:R-:W-:Y:S02]  /*5ad0*/  HMMA.16816.F32 R52, R32, R24, R52 ;  /* 0x000000182034723c */ /* 0x002fe40000001834 */
[----:B------:R-:W-:Y:S01]  /*5ae0*/  FMUL.FTZ R20, R20, UR4 ;  /* 0x0000000414147c20 */ /* 0x000fe20008410000 */
[----:B------:R-:W-:Y:S01]  /*5af0*/  FMUL.FTZ R22, R22, UR4 ;  /* 0x0000000416167c20 */ /* 0x000fe20008410000 */
[----:B------:R-:W-:-:S02]  /*5b00*/  FMUL.FTZ R21, R21, UR4 ;  /* 0x0000000415157c20 */ /* 0x000fc40008410000 */
[----:B------:R-:W1:Y:S02]  /*5b10*/  MUFU.TANH R113, R50 ;  /* 0x0000003200717308 */ /* 0x000e640000002400 */
[----:B------:R-:W-:Y:S01]  /*5b20*/  HMMA.16816.F32 R40, R32, R26, R40 ;  /* 0x0000001a2028723c */ /* 0x000fe20000001828 */
[----:B------:R2:W1:Y:S01]  /*5b30*/  LDSM.16.M88.4 R24, [R62+0x2c00] ;  /* 0x002c00003e18783b */ /* 0x0004620000000200 */
[----:B------:R-:W-:Y:S01]  /*5b40*/  FMUL.FTZ R17, R17, UR4 ;  /* 0x0000000411117c20 */ /* 0x000fe20008410000 */
[----:B------:R-:W-:Y:S01]  /*5b50*/  FMUL.FTZ R16, R16, UR4 ;  /* 0x0000000410107c20 */ /* 0x000fe20008410000 */
[----:B------:R-:W-:Y:S01]  /*5b60*/  FMUL.FTZ R18, R18, UR4 ;  /* 0x0000000412127c20 */ /* 0x000fe20008410000 */
[----:B------:R-:W-:Y:S01]  /*5b70*/  FMUL.FTZ R19, R19, UR4 ;  /* 0x0000000413137c20 */ /* 0x000fe20008410000 */
[----:B------:R3:W1:Y:S01]  /*5b80*/  MUFU.TANH R112, R51 ;  /* 0x0000003300707308 */ /* 0x0006620000002400 */
[----:B------:R-:W-:-:S04]  /*5b90*/  DEPBAR.LE SB0, 0x0 ;  /* 0x000080000000791a */ /* 0x000fc80000000000 */
[----:B------:R-:W-:Y:S01]  /*5ba0*/  FMUL.FTZ R53, R53, UR4 ;  /* 0x0000000435357c20 */ /* 0x000fe20008410000 */
[----:B------:R-:W-:Y:S01]  /*5bb0*/  FMUL.FTZ R54, R54, UR4 ;  /* 0x0000000436367c20 */ /* 0x000fe20008410000 */
[----:B------:R-:W-:Y:S01]  /*5bc0*/  FMUL.FTZ R52, R52, UR4 ;  /* 0x0000000434347c20 */ /* 0x000fe20008410000 */
[----:B------:R-:W-:Y:S05]  /*5bd0*/  MUFU.TANH R96, R8 ;  /* 0x0000000800607308 */ /* 0x000fea0000002400 */
[----:B------:R-:W-:Y:S01]  /*5be0*/  FMUL.FTZ R41, R41, UR4 ;  /* 0x0000000429297c20 */ /* 0x000fe20008410000 */
[----:B------:R-:W-:Y:S01]  /*5bf0*/  FMUL.FTZ R43, R43, UR4 ;  /* 0x000000042b2b7c20 */ /* 0x000fe20008410000 */
[----:B------:R-:W-:Y:S01]  /*5c00*/  FMUL.FTZ R42, R42, UR4 ;  /* 0x000000042a2a7c20 */ /* 0x000fe20008410000 */
[----:B------:R-:W-:Y:S01]  /*5c10*/  MUFU.TANH R97, R9 ;  /* 0x0000000900617308 */ /* 0x000fe20000002400 */
[C---:B---3--:R-:W-:Y:S07]  /*5c20*/  HMMA.16816.F32 R48, R44.reuse, R36, RZ ;  /* 0x000000242c30723c */ /* 0x048fee00000018ff */
[----:B--2---:R-:W-:Y:S01]  /*5c30*/  MUFU.TANH R62, R20 ;  /* 0x00000014003e7308 */ /* 0x004fe20000002400 */
[----:B------:R-:W-:Y:S07]  /*5c40*/  HMMA.16816.F32 R36, R44, R38, RZ ;  /* 0x000000262c24723c */ /* 0x000fee00000018ff */
[----:B------:R-:W2:Y:S05]  /*5c50*/  MUFU.TANH R98, R98 ;  /* 0x0000006200627308 */ /* 0x000eaa0000002400 */
[C---:B----4-:R-:W-:Y:S03]  /*5c60*/  HMMA.16816.F32 R48, R32.reuse, R28, R48 ;  /* 0x0000001c2030723c */ /* 0x050fe60000001830 */
[----:B------:R-:W3:Y:S05]  /*5c70*/  MUFU.TANH R29, R10 ;  /* 0x0000000a001d7308 */ /* 0x000eea0000002400 */
[----:B------:R-:W-:Y:S03]  /*5c80*/  HMMA.16816.F32 R36, R32, R30, R36 ;  /* 0x0000001e2024723c */ /* 0x000fe60000001824 */
[----:B------:R4:W-:Y:S08]  /*5c90*/  MUFU.TANH R31, R4 ;  /* 0x00000004001f7308 */ /* 0x0009f00000002400 */
[----:B------:R5:W3:Y:S01]  /*5ca0*/  MUFU.TANH R28, R11 ;  /* 0x0000000b001c7308 */ /* 0x000ae20000002400 */
[----:B------:R-:W-:Y:S01]  /*5cb0*/  FMUL.FTZ R48, R48, UR4 ;  /* 0x0000000430307c20 */ /* 0x000fe20008410000 */
[----:B------:R-:W-:Y:S01]  /*5cc0*/  FMUL.FTZ R50, R50, UR4 ;  /* 0x0000000432327c20 */ /* 0x000fe20008410000 */
[----:B------:R-:W-:Y:S01]  /*5cd0*/  FMUL.FTZ R51, R51, UR4 ;  /* 0x0000000433337c20 */ /* 0x000fe20008410000 */
[----:B------:R-:W-:-:S04]  /*5ce0*/  FMUL.FTZ R49, R49, UR4 ;  /* 0x0000000431317c20 */ /* 0x000fc80008410000 */
[----:B------:R1:W-:Y:S01]  /*5cf0*/  MUFU.TANH R30, R5 ;  /* 0x00000005001e7308 */ /* 0x0003e20000002400 */
[----:B----4-:R-:W-:Y:S02]  /*5d00*/  VIADD R4, R58, 0xffffff00 ;  /* 0xffffff003a047836 */ /* 0x010fe40000000000 */
[----:B------:R-:W-:Y:S01]  /*5d10*/  FMUL.FTZ R36, R36, UR4 ;  /* 0x0000000424247c20 */ /* 0x000fe20008410000 */
[----:B------:R-:W-:Y:S01]  /*5d20*/  FMUL.FTZ R37, R37, UR4 ;  /* 0x0000000425257c20 */ /* 0x000fe20008410000 */
[----:B------:R-:W-:Y:S01]  /*5d30*/  FMUL.FTZ R39, R39, UR4 ;  /* 0x0000000427277c20 */ /* 0x000fe20008410000 */
[CC--:B------:R-:W-:Y:S02]  /*5d40*/  ISETP.GE.AND P5, PT, R4.reuse, R60.reuse, PT ;  /* 0x0000003c0400720c */ /* 0x0c0fe40003fa6270 */
[----:B------:R-:W-:Y:S01]  /*5d50*/  ISETP.GE.AND P4, PT, R4, R59, PT ;  /* 0x0000003b0400720c */ /* 0x000fe20003f86270 */
[----:B-----5:R-:W-:Y:S01]  /*5d60*/  HMMA.16816.F32 R8, R44, R12, RZ ;  /* 0x0000000c2c08723c */ /* 0x020fe200000018ff */
[----:B------:R-:W-:Y:S01]  /*5d70*/  VIADD R4, R58, 0xffffff01 ;  /* 0xffffff013a047836 */ /* 0x000fe20000000000 */
[----:B------:R-:W-:Y:S01]  /*5d80*/  FSEL R20, R61, -INF , !P5 ;  /* 0xff8000003d147808 */ /* 0x000fe20006800000 */
[----:B------:R4:W5:Y:S03]  /*5d90*/  MUFU.TANH R13, R6 ;  /* 0x00000006000d7308 */ /* 0x0009660000002400 */
[----:B------:R-:W-:-:S02]  /*5da0*/  ISETP.GE.AND P2, PT, R4, R60, PT ;  /* 0x0000003c0400720c */ /* 0x000fc40003f46270 */
[-C--:B------:R-:W-:Y:S01]  /*5db0*/  ISETP.GE.AND P1, PT, R4, R59.reuse, PT ;  /* 0x0000003b0400720c */ /* 0x080fe20003f26270 */
[C---:B------:R-:W-:Y:S02]  /*5dc0*/  VIADD R4, R58.reuse, 0xffffff08 ;  /* 0xffffff083a047836 */ /* 0x040fe40000000000 */
[----:B-1----:R-:W-:Y:S01]  /*5dd0*/  VIADD R5, R58, 0xffffff09 ;  /* 0xffffff093a057836 */ /* 0x002fe20000000000 */
[----:B------:R1:W5:Y:S02]  /*5de0*/  MUFU.TANH R12, R7 ;  /* 0x00000007000c7308 */ /* 0x0003640000002400 */
[C---:B------:R-:W-:Y:S02]  /*5df0*/  ISETP.GE.AND P0, PT, R4.reuse, R60, PT ;  /* 0x0000003c0400720c */ /* 0x040fe40003f06270 */
[----:B------:R-:W-:Y:S02]  /*5e00*/  ISETP.GE.AND P3, PT, R4, R59, PT ;  /* 0x0000003b0400720c */ /* 0x000fe40003f66270 */
[----:B------:R-:W-:-:S02]  /*5e10*/  FSEL R4, R64, -INF , !P4 ;  /* 0xff80000040047808 */ /* 0x000fc40006000000 */
[C---:B------:R-:W-:Y:S01]  /*5e20*/  ISETP.GE.AND P5, PT, R5.reuse, R60, PT ;  /* 0x0000003c0500720c */ /* 0x040fe20003fa6270 */
[----:B------:R-:W-:Y:S01]  /*5e30*/  HMMA.16816.F32 R8, R32, R24, R8 ;  /* 0x000000182008723c */ /* 0x000fe20000001808 */
[-C--:B------:R-:W-:Y:S01]  /*5e40*/  ISETP.GE.AND P4, PT, R5, R59.reuse, PT ;  /* 0x0000003b0500720c */ /* 0x080fe20003f86270 */
[----:B------:R-:W-:Y:S01]  /*5e50*/  VIADD R5, R58, 0xffffff10 ;  /* 0xffffff103a057836 */ /* 0x000fe20000000000 */
[----:B------:R2:W5:Y:S01]  /*5e60*/  MUFU.TANH R25, R22 ;  /* 0x0000001600197308 */ /* 0x0005620000002400 */
[----:B----4-:R-:W-:Y:S02]  /*5e70*/  FSEL R6, R65, -INF , !P1 ;  /* 0xff80000041067808 */ /* 0x010fe40004800000 */
[----:B------:R-:W-:Y:S02]  /*5e80*/  FSEL R125, R66, -INF , !P0 ;  /* 0xff800000427d7808 */ /* 0x000fe40004000000 */
[----:B------:R-:W-:Y:S02]  /*5e90*/  ISETP.GE.AND P1, PT, R5, R59, PT ;  /* 0x0000003b0500720c */ /* 0x000fe40003f26270 */
[----:B-1----:R-:W-:Y:S01]  /*5ea0*/  FSEL R7, R84, -INF , !P3 ;  /* 0xff80000054077808 */ /* 0x002fe20005800000 */
[----:B------:R1:W-:Y:S01]  /*5eb0*/  MUFU.TANH R24, R17 ;  /* 0x0000001100187308 */ /* 0x0003e20000002400 */
[----:B------:R-:W-:-:S02]  /*5ec0*/  FSEL R126, R67, -INF , !P5 ;  /* 0xff800000437e7808 */ /* 0x000fc40006800000 */
[----:B------:R-:W-:-:S05]  /*5ed0*/  FSEL R121, R90, -INF , !P1 ;  /* 0xff8000005a797808 */ /* 0x000fca0004800000 */
[----:B------:R4:W-:Y:S01]  /*5ee0*/  MUFU.TANH R66, R53 ;  /* 0x0000003500427308 */ /* 0x0009e20000002400 */
[----:B--2---:R-:W-:Y:S01]  /*5ef0*/  FMUL.FTZ R22, R23, UR4 ;  /* 0x0000000417167c20 */ /* 0x004fe20008410000 */
[----:B------:R-:W-:Y:S01]  /*5f00*/  FSEL R23, R63, -INF , !P2 ;  /* 0xff8000003f177808 */ /* 0x000fe20005000000 */
[----:B------:R-:W-:Y:S01]  /*5f10*/  FMUL.FTZ R10, R10, UR4 ;  /* 0x000000040a0a7c20 */ /* 0x000fe20008410000 */
[-C--:B------:R-:W-:Y:S01]  /*5f20*/  ISETP.GE.AND P2, PT, R5, R60.reuse, PT ;  /* 0x0000003c0500720c */ /* 0x080fe20003f46270 */
[----:B------:R-:W-:Y:S02]  /*5f30*/  VIADD R5, R58, 0xffffff11 ;  /* 0xffffff113a057836 */ /* 0x000fe40000000000 */
[----:B------:R-:W-:Y:S01]  /*5f40*/  FMUL.FTZ R8, R8, UR4 ;  /* 0x0000000408087c20 */ /* 0x000fe20008410000 */
[----:B------:R-:W-:Y:S01]  /*5f50*/  FMUL.FTZ R11, R11, UR4 ;  /* 0x000000040b0b7c20 */ /* 0x000fe20008410000 */
[----:B------:R-:W-:Y:S01]  /*5f60*/  FSEL R122, R88, -INF , !P2 ;  /* 0xff800000587a7808 */ /* 0x000fe20005000000 */
[----:B-1----:R-:W-:Y:S01]  /*5f70*/  VIADD R17, R58, 0xffffff18 ;  /* 0xffffff183a117836 */ /* 0x002fe20000000000 */
[C---:B------:R-:W-:Y:S01]  /*5f80*/  ISETP.GE.AND P0, PT, R5.reuse, R60, PT ;  /* 0x0000003c0500720c */ /* 0x040fe20003f06270 */
[----:B------:R-:W-:Y:S01]  /*5f90*/  FMUL.FTZ R88, R40, UR4 ;  /* 0x0000000428587c20 */ /* 0x000fe20008410000 */
[----:B------:R-:W-:Y:S01]  /*5fa0*/  ISETP.GE.AND P3, PT, R5, R59, PT ;  /* 0x0000003b0500720c */ /* 0x000fe20003f66270 */
[----:B------:R-:W-:Y:S01]  /*5fb0*/  MUFU.TANH R127, R19 ;  /* 0x00000013007f7308 */ /* 0x000fe20000002400 */
[----:B------:R-:W-:-:S02]  /*5fc0*/  FSEL R5, R85, -INF , !P4 ;  /* 0xff80000055057808 */ /* 0x000fc40006000000 */
[CC--:B------:R-:W-:Y:S02]  /*5fd0*/  ISETP.GE.AND P5, PT, R17.reuse, R60.reuse, PT ;  /* 0x0000003c1100720c */ /* 0x0c0fe40003fa6270 */
[-C--:B------:R-:W-:Y:S01]  /*5fe0*/  ISETP.GE.AND P4, PT, R17, R59.reuse, PT ;  /* 0x0000003b1100720c */ /* 0x080fe20003f86270 */
[C---:B------:R-:W-:Y:S01]  /*5ff0*/  VIADD R17, R58.reuse, 0xffffff19 ;  /* 0xffffff193a117836 */ /* 0x040fe20000000000 */
[----:B------:R-:W-:Y:S01]  /*6000*/  FSEL R123, R89, -INF , !P0 ;  /* 0xff800000597b7808 */ /* 0x000fe20004000000 */
[----:B------:R-:W1:Y:S01]  /*6010*/  MUFU.TANH R16, R16 ;  /* 0x0000001000107308 */ /* 0x000e620000002400 */
[----:B----4-:R-:W-:Y:S02]  /*6020*/  FSEL R53, R91, -INF , !P3 ;  /* 0xff8000005b357808 */ /* 0x010fe40005800000 */
[C---:B------:R-:W-:Y:S02]  /*6030*/  ISETP.GE.AND P2, PT, R17.reuse, R60, PT ;  /* 0x0000003c1100720c */ /* 0x040fe40003f46270 */
[----:B------:R-:W-:Y:S01]  /*6040*/  ISETP.GE.AND P1, PT, R17, R59, PT ;  /* 0x0000003b1100720c */ /* 0x000fe20003f26270 */
[----:B------:R-:W-:Y:S01]  /*6050*/  VIADD R17, R58, 0xffffff20 ;  /* 0xffffff203a117836 */ /* 0x000fe20000000000 */
[----:B------:R-:W-:Y:S01]  /*6060*/  FSEL R124, R92, -INF , !P5 ;  /* 0xff8000005c7c7808 */ /* 0x000fe20006800000 */
[----:B------:R2:W-:Y:S01]  /*6070*/  MUFU.TANH R89, R54 ;  /* 0x0000003600597308 */ /* 0x0005e20000002400 */
[----:B------:R-:W-:-:S02]  /*6080*/  FSEL R120, R120, -INF , !P4 ;  /* 0xff80000078787808 */ /* 0x000fc40006000000 */
[CC--:B------:R-:W-:Y:S02]  /*6090*/  ISETP.GE.AND P0, PT, R17.reuse, R60.reuse, PT ;  /* 0x0000003c1100720c */ /* 0x0c0fe40003f06270 */
[-C--:B------:R-:W-:Y:S01]  /*60a0*/  ISETP.GE.AND P3, PT, R17, R59.reuse, PT ;  /* 0x0000003b1100720c */ /* 0x080fe20003f66270 */
[C---:B------:R-:W-:Y:S01]  /*60b0*/  VIADD R17, R58.reuse, 0xffffff21 ;  /* 0xffffff213a117836 */ /* 0x040fe20000000000 */
[----:B------:R-:W-:Y:S01]  /*60c0*/  FSEL R40, R93, -INF , !P2 ;  /* 0xff8000005d287808 */ /* 0x000fe20005000000 */
[----:B------:R-:W4:Y:S01]  /*60d0*/  MUFU.TANH R18, R18 ;  /* 0x0000001200127308 */ /* 0x000f220000002400 */
[----:B------:R-:W-:Y:S02]  /*60e0*/  FSEL R117, R117, -INF , !P1 ;  /* 0xff80000075757808 */ /* 0x000fe40004800000 */
[CC--:B------:R-:W-:Y:S02]  /*60f0*/  ISETP.GE.AND P5, PT, R17.reuse, R60.reuse, PT ;  /* 0x0000003c1100720c */ /* 0x0c0fe40003fa6270 */
[----:B------:R-:W-:Y:S01]  /*6100*/  ISETP.GE.AND P4, PT, R17, R59, PT ;  /* 0x0000003b1100720c */ /* 0x000fe20003f86270 */
[----:B------:R-:W-:Y:S01]  /*6110*/  VIADD R17, R58, 0xffffff28 ;  /* 0xffffff283a117836 */ /* 0x000fe20000000000 */
[----:B------:R-:W-:Y:S01]  /*6120*/  FSEL R111, R111, -INF , !P0 ;  /* 0xff8000006f6f7808 */ /* 0x000fe20004000000 */
[----:B------:R-:W4:Y:S01]  /*6130*/  MUFU.TANH R21, R21 ;  /* 0x0000001500157308 */ /* 0x000f220000002400 */
[----:B------:R-:W-:Y:S01]  /*6140*/  FSEL R113, R113, -INF , !P3 ;  /* 0xff80000071717808 */ /* 0x000fe20005800000 */
[----:B--2---:R-:W-:Y:S01]  /*6150*/  FMUL.FTZ R54, R55, UR4 ;  /* 0x0000000437367c20 */ /* 0x004fe20008410000 */
[----:B------:R-:W-:-:S02]  /*6160*/  ISETP.GE.AND P2, PT, R17, R60, PT ;  /* 0x0000003c1100720c */ /* 0x000fc40003f46270 */
[-C--:B------:R-:W-:Y:S01]  /*6170*/  ISETP.GE.AND P1, PT, R17, R59.reuse, PT ;  /* 0x0000003b1100720c */ /* 0x080fe20003f26270 */
[----:B------:R-:W-:Y:S01]  /*6180*/  VIADD R17, R58, 0xffffff29 ;  /* 0xffffff293a117836 */ /* 0x000fe20000000000 */
[----:B------:R-:W-:Y:S01]  /*6190*/  FSEL R95, R95, -INF , !P5 ;  /* 0xff8000005f5f7808 */ /* 0x000fe20006800000 */
[----:B------:R-:W2:Y:S01]  /*61a0*/  MUFU.TANH R22, R22 ;  /* 0x0000001600167308 */ /* 0x000ea20000002400 */
[----:B------:R-:W-:Y:S02]  /*61b0*/  FSEL R112, R112, -INF , !P4 ;  /* 0xff80000070707808 */ /* 0x000fe40006000000 */
[C---:B------:R-:W-:Y:S02]  /*61c0*/  ISETP.GE.AND P0, PT, R17.reuse, R60, PT ;  /* 0x0000003c1100720c */ /* 0x040fe40003f06270 */
[----:B------:R-:W-:Y:S01]  /*61d0*/  ISETP.GE.AND P3, PT, R17, R59, PT ;  /* 0x0000003b1100720c */ /* 0x000fe20003f66270 */
[----:B------:R-:W-:Y:S01]  /*61e0*/  VIADD R17, R58, 0xffffff30 ;  /* 0xffffff303a117836 */ /* 0x000fe20000000000 */
[----:B------:R-:W-:Y:S01]  /*61f0*/  FSEL R84, R94, -INF , !P2 ;  /* 0xff8000005e547808 */ /* 0x000fe20005000000 */
[----:B------:R-:W2:Y:S01]  /*6200*/  MUFU.TANH R54, R54 ;  /* 0x0000003600367308 */ /* 0x000ea20000002400 */
[----:B------:R-:W-:-:S02]  /*6210*/  FSEL R99, R99, -INF , !P1 ;  /* 0xff80000063637808 */ /* 0x000fc40004800000 */
[CC--:B------:R-:W-:Y:S02]  /*6220*/  ISETP.GE.AND P5, PT, R17.reuse, R60.reuse, PT ;  /* 0x0000003c1100720c */ /* 0x0c0fe40003fa6270 */
[-C--:B------:R-:W-:Y:S01]  /*6230*/  ISETP.GE.AND P4, PT, R17, R59.reuse, PT ;  /* 0x0000003b1100720c */ /* 0x080fe20003f86270 */
[----:B------:R-:W-:Y:S01]  /*6240*/  VIADD R17, R58, 0xffffff31 ;  /* 0xffffff313a117836 */ /* 0x000fe20000000000 */
[----:B------:R-:W-:Y:S01]  /*6250*/  FSEL R116, R116, -INF , !P0 ;  /* 0xff80000074747808 */ /* 0x000fe20004000000 */
[----:B------:R-:W2:Y:S01]  /*6260*/  MUFU.TANH R85, R52 ;  /* 0x0000003400557308 */ /* 0x000ea20000002400 */
[----:B------:R-:W-:Y:S02]  /*6270*/  FSEL R98, R98, -INF , !P3 ;  /* 0xff80000062627808 */ /* 0x000fe40005800000 */
[CC--:B------:R-:W-:Y:S02]  /*6280*/  ISETP.GE.AND P2, PT, R17.reuse, R60.reuse, PT ;  /* 0x0000003c1100720c */ /* 0x0c0fe40003f46270 */
[----:B------:R-:W-:Y:S01]  /*6290*/  ISETP.GE.AND P1, PT, R17, R59, PT ;  /* 0x0000003b1100720c */ /* 0x000fe20003f26270 */
[----:B------:R-:W-:Y:S01]  /*62a0*/  VIADD R17, R58, 0xffffff38 ;  /* 0xffffff383a117836 */ /* 0x000fe20000000000 */
[----:B------:R-:W-:Y:S01]  /*62b0*/  FSEL R92, R96, -INF , !P5 ;  /* 0xff800000605c7808 */ /* 0x000fe20006800000 */
[----:B------:R-:W2:Y:S01]  /*62c0*/  MUFU.TANH R41, R41 ;  /* 0x0000002900297308 */ /* 0x000ea20000002400 */
[----:B---3--:R-:W-:Y:S01]  /*62d0*/  FSEL R90, R29, -INF , !P4 ;  /* 0xff8000001d5a7808 */ /* 0x008fe20006000000 */
[----:B------:R-:W-:Y:S01]  /*62e0*/  VIADD R29, R58, 0xffffff51 ;  /* 0xffffff513a1d7836 */ /* 0x000fe20000000000 */
[----:B------:R-:W-:-:S02]  /*62f0*/  ISETP.GE.AND P0, PT, R17, R60, PT ;  /* 0x0000003c1100720c */ /* 0x000fc40003f06270 */
[-C--:B------:R-:W-:Y:S01]  /*6300*/  ISETP.GE.AND P3, PT, R17, R59.reuse, PT ;  /* 0x0000003b1100720c */ /* 0x080fe20003f66270 */
[----:B------:R-:W-:Y:S01]  /*6310*/  VIADD R17, R58, 0xffffff39 ;  /* 0xffffff393a117836 */ /* 0x000fe20000000000 */
[----:B------:R-:W-:Y:S01]  /*6320*/  FSEL R94, R97, -INF , !P2 ;  /* 0xff800000615e7808 */ /* 0x000fe20005000000 */
[----:B------:R-:W3:Y:S01]  /*6330*/  MUFU.TANH R55, R43 ;  /* 0x0000002b00377308 */ /* 0x000ee20000002400 */
[----:B------:R-:W-:Y:S02]  /*6340*/  FSEL R67, R28, -INF , !P1 ;  /* 0xff8000001c437808 */ /* 0x000fe40004800000 */
[CC--:B------:R-:W-:Y:S02]  /*6350*/  ISETP.GE.AND P5, PT, R17.reuse, R60.reuse, PT ;  /* 0x0000003c1100720c */ /* 0x0c0fe40003fa6270 */
[-C--:B------:R-:W-:Y:S01]  /*6360*/  ISETP.GE.AND P4, PT, R17, R59.reuse, PT ;  /* 0x0000003b1100720c */ /* 0x080fe20003f86270 */
[C---:B------:R-:W-:Y:S01]  /*6370*/  VIADD R17, R58.reuse, 0xffffff40 ;  /* 0xffffff403a117836 */ /* 0x040fe20000000000 */
[----:B-----5:R-:W-:Y:S01]  /*6380*/  FSEL R63, R13, -INF , !P3 ;  /* 0xff8000000d3f7808 */ /* 0x020fe20005800000 */
[----:B------:R-:W-:Y:S01]  /*6390*/  VIADD R13, R58, 0xffffff48 ;  /* 0xffffff483a0d7836 */ /* 0x000fe20000000000 */
[----:B------:R-:W-:Y:S01]  /*63a0*/  FSEL R64, R12, -INF , !P4 ;  /* 0xff8000000c407808 */ /* 0x000fe20006000000 */
[C---:B------:R-:W-:Y:S01]  /*63b0*/  VIADD R12, R58.reuse, 0xffffff49 ;  /* 0xffffff493a0c7836 */ /* 0x040fe20000000000 */
[C---:B------:R-:W-:Y:S01]  /*63c0*/  ISETP.GE.AND P2, PT, R17.reuse, R60, PT ;  /* 0x0000003c1100720c */ /* 0x040fe20003f46270 */
[----:B------:R5:W-:Y:S01]  /*63d0*/  MUFU.TANH R93, R36 ;  /* 0x00000024005d7308 */ /* 0x000be20000002400 */
[----:B------:R-:W-:Y:S01]  /*63e0*/  ISETP.GE.AND P1, PT, R17, R59, PT ;  /* 0x0000003b1100720c */ /* 0x000fe20003f26270 */
[----:B------:R-:W-:Y:S01]  /*63f0*/  VIADD R17, R58, 0xffffff41 ;  /* 0xffffff413a117836 */ /* 0x000fe20000000000 */
[----:B------:R-:W-:Y:S01]  /*6400*/  FSEL R97, R30, -INF , !P5 ;  /* 0xff8000001e617808 */ /* 0x000fe20006800000 */
[----:B------:R-:W-:Y:S01]  /*6410*/  FMUL.FTZ R30, R38, UR4 ;  /* 0x00000004261e7c20 */ /* 0x000fe20008410000 */
[----:B------:R-:W-:-:S02]  /*6420*/  FSEL R62, R62, -INF , !P2 ;  /* 0xff8000003e3e7808 */ /* 0x000fc40005000000 */
[----:B------:R-:W-:Y:S01]  /*6430*/  FSEL R19, R25, -INF , !P1 ;  /* 0xff80000019137808 */ /* 0x000fe20004800000 */
[----:B------:R4:W-:Y:S01]  /*6440*/  MUFU.TANH R28, R50 ;  /* 0x00000032001c7308 */ /* 0x0009e20000002400 */
[CC--:B------:R-:W-:Y:S02]  /*6450*/  ISETP.GE.AND P5, PT, R13.reuse, R60.reuse, PT ;  /* 0x0000003c0d00720c */ /* 0x0c0fe40003fa6270 */
[-C--:B------:R-:W-:Y:S02]  /*6460*/  ISETP.GE.AND P4, PT, R13, R59.reuse, PT ;  /* 0x0000003b0d00720c */ /* 0x080fe40003f86270 */
[CC--:B------:R-:W-:Y:S02]  /*6470*/  ISETP.GE.AND P2, PT, R12.reuse, R60.reuse, PT ;  /* 0x0000003c0c00720c */ /* 0x0c0fe40003f46270 */
[----:B------:R-:W-:Y:S01]  /*6480*/  ISETP.GE.AND P1, PT, R12, R59, PT ;  /* 0x0000003b0c00720c */ /* 0x000fe20003f26270 */
[----:B------:R-:W3:Y:S01]  /*6490*/  MUFU.TANH R48, R48 ;  /* 0x0000003000307308 */ /* 0x000ee20000002400 */
[----:B------:R-:W-:Y:S01]  /*64a0*/  HMMA.16816.F32 R12, R44, R14, RZ ;  /* 0x0000000e2c0c723c */ /* 0x000fe200000018ff */
[----:B------:R-:W-:Y:S01]  /*64b0*/  FSEL R96, R31, -INF , !P0 ;  /* 0xff8000001f607808 */ /* 0x000fe20004000000 */
[----:B-----5:R-:W-:Y:S01]  /*64c0*/  VIADD R36, R58, 0xffffff50 ;  /* 0xffffff503a247836 */ /* 0x020fe20000000000 */
[----:B------:R-:W-:-:S02]  /*64d0*/  ISETP.GE.AND P0, PT, R17, R60, PT ;  /* 0x0000003c1100720c */ /* 0x000fc40003f06270 */
[-C--:B------:R-:W-:Y:S02]  /*64e0*/  ISETP.GE.AND P3, PT, R17, R59.reuse, PT ;  /* 0x0000003b1100720c */ /* 0x080fe40003f66270 */
[----:B-1----:R-:W-:Y:S01]  /*64f0*/  FSEL R61, R16, -INF , !P5 ;  /* 0xff800000103d7808 */ /* 0x002fe20006800000 */
[----:B----4-:R-:W-:Y:S01]  /*6500*/  FMUL.FTZ R50, R9, UR4 ;  /* 0x0000000409327c20 */ /* 0x010fe20008410000 */
[----:B------:R-:W-:Y:S01]  /*6510*/  FSEL R18, R18, -INF , !P4 ;  /* 0xff80000012127808 */ /* 0x000fe20006000000 */
[C---:B------:R-:W-:Y:S01]  /*6520*/  VIADD R16, R58.reuse, 0xffffff58 ;  /* 0xffffff583a107836 */ /* 0x040fe20000000000 */
[----:B------:R-:W-:Y:S01]  /*6530*/  FSEL R65, R21, -INF , !P0 ;  /* 0xff80000015417808 */ /* 0x000fe20004000000 */
[C---:B------:R-:W-:Y:S01]  /*6540*/  VIADD R9, R58.reuse, 0xffffff60 ;  /* 0xffffff603a097836 */ /* 0x040fe20000000000 */
[CC--:B------:R-:W-:Y:S01]  /*6550*/  ISETP.GE.AND P5, PT, R29.reuse, R60.reuse, PT ;  /* 0x0000003c1d00720c */ /* 0x0c0fe20003fa6270 */
[----:B------:R-:W-:Y:S01]  /*6560*/  VIADD R21, R58, 0xffffff59 ;  /* 0xffffff593a157836 */ /* 0x000fe20000000000 */
[----:B------:R-:W-:Y:S01]  /*6570*/  ISETP.GE.AND P4, PT, R29, R59, PT ;  /* 0x0000003b1d00720c */ /* 0x000fe20003f86270 */
[----:B------:R1:W-:Y:S01]  /*6580*/  MUFU.TANH R31, R51 ;  /* 0x00000033001f7308 */ /* 0x0003e20000002400 */
[----:B------:R-:W-:-:S02]  /*6590*/  ISETP.GE.AND P0, PT, R36, R60, PT ;  /* 0x0000003c2400720c */ /* 0x000fc40003f06270 */
[----:B--2---:R-:W-:Y:S01]  /*65a0*/  FSEL R17, R22, -INF , !P3 ;  /* 0xff80000016117808 */ /* 0x004fe20005800000 */
[----:B------:R-:W-:Y:S01]  /*65b0*/  HMMA.16816.F32 R12, R32, R26, R12 ;  /* 0x0000001a200c723c */ /* 0x000fe2000000180c */
[----:B------:R-:W-:Y:S02]  /*65c0*/  ISETP.GE.AND P3, PT, R36, R59, PT ;  /* 0x0000003b2400720c */ /* 0x000fe40003f66270 */
[----:B------:R-:W-:Y:S01]  /*65d0*/  FSEL R52, R24, -INF , !P2 ;  /* 0xff80000018347808 */ /* 0x000fe20005000000 */
[----:B------:R-:W-:Y:S01]  /*65e0*/  MUFU.TANH R50, R50 ;  /* 0x0000003200327308 */ /* 0x000fe20000002400 */
[----:B------:R-:W-:Y:S02]  /*65f0*/  FSEL R43, R127, -INF , !P1 ;  /* 0xff8000007f2b7808 */ /* 0x000fe40004800000 */
[----:B------:R-:W-:Y:S02]  /*6600*/  FSEL R66, R66, -INF , !P5 ;  /* 0xff80000042427808 */ /* 0x000fe40006800000 */
[----:B------:R-:W-:-:S02]  /*6610*/  FSEL R38, R54, -INF , !P4 ;  /* 0xff80000036267808 */ /* 0x000fc40006000000 */
[CC--:B------:R-:W-:Y:S01]  /*6620*/  ISETP.GE.AND P2, PT, R16.reuse, R60.reuse, PT ;  /* 0x0000003c1000720c */ /* 0x0c0fe20003f46270 */
[----:B------:R-:W2:Y:S01]  /*6630*/  MUFU.TANH R88, R88 ;  /* 0x0000005800587308 */ /* 0x000ea20000002400 */
[-C--:B------:R-:W-:Y:S02]  /*6640*/  ISETP.GE.AND P1, PT, R16, R59.reuse, PT ;  /* 0x0000003b1000720c */ /* 0x080fe40003f26270 */
[----:B-1----:R-:W-:Y:S02]  /*6650*/  FSEL R51, R85, -INF , !P0 ;  /* 0xff80000055337808 */ /* 0x002fe40004000000 */
[CC--:B------:R-:W-:Y:S02]  /*6660*/  ISETP.GE.AND P5, PT, R9.reuse, R60.reuse, PT ;  /* 0x0000003c0900720c */ /* 0x0c0fe40003fa6270 */
[-C--:B------:R-:W-:Y:S01]  /*6670*/  ISETP.GE.AND P4, PT, R9, R59.reuse, PT ;  /* 0x0000003b0900720c */ /* 0x080fe20003f86270 */
[----:B------:R-:W1:Y:S01]  /*6680*/  MUFU.TANH R42, R42 ;  /* 0x0000002a002a7308 */ /* 0x000e620000002400 */
[----:B------:R-:W-:Y:S01]  /*6690*/  ISETP.GE.AND P0, PT, R21, R60, PT ;  /* 0x0000003c1500720c */ /* 0x000fe20003f06270 */
[----:B------:R-:W-:Y:S01]  /*66a0*/  FMUL.FTZ R12, R12, UR4 ;  /* 0x000000040c0c7c20 */ /* 0x000fe20008410000 */
[----:B------:R-:W-:Y:S01]  /*66b0*/  FSEL R16, R89, -INF , !P3 ;  /* 0xff80000059107808 */ /* 0x000fe20005800000 */
[----:B------:R-:W-:Y:S01]  /*66c0*/  FMUL.FTZ R13, R13, UR4 ;  /* 0x000000040d0d7c20 */ /* 0x000fe20008410000 */
[----:B------:R-:W-:Y:S01]  /*66d0*/  ISETP.GE.AND P3, PT, R21, R59, PT ;  /* 0x0000003b1500720c */ /* 0x000fe20003f66270 */
[----:B------:R-:W-:Y:S01]  /*66e0*/  FMUL.FTZ R14, R14, UR4 ;  /* 0x000000040e0e7c20 */ /* 0x000fe20008410000 */
[----:B------:R-:W-:Y:S01]  /*66f0*/  FSEL R85, R41, -INF , !P0 ;  /* 0xff80000029557808 */ /* 0x000fe20004000000 */
[----:B------:R4:W-:Y:S01]  /*6700*/  MUFU.TANH R9, R10 ;  /* 0x0000000a00097308 */ /* 0x0009e20000002400 */
[----:B---3--:R-:W-:Y:S01]  /*6710*/  FSEL R41, R55, -INF , !P3 ;  /* 0xff80000037297808 */ /* 0x008fe20005800000 */
[----:B------:R-:W-:Y:S01]  /*6720*/  FMUL.FTZ R15, R15, UR4 ;  /* 0x000000040f0f7c20 */ /* 0x000fe20008410000 */
[----:B------:R-:W-:Y:S01]  /*6730*/  FSEL R89, R48, -INF , !P5 ;  /* 0xff80000030597808 */ /* 0x000fe20006800000 */
[----:B------:R-:W-:Y:S01]  /*6740*/  VIADD R21, R58, 0xffffff61 ;  /* 0xffffff613a157836 */ /* 0x000fe20000000000 */
[----:B------:R-:W-:-:S02]  /*6750*/  FSEL R33, R28, -INF , !P4 ;  /* 0xff8000001c217808 */ /* 0x000fc40006000000 */
[----:B--2---:R-:W-:Y:S01]  /*6760*/  FSEL R88, R88, -INF , !P2 ;  /* 0xff80000058587808 */ /* 0x004fe20005000000 */
[----:B------:R-:W2:Y:S01]  /*6770*/  MUFU.TANH R30, R30 ;  /* 0x0000001e001e7308 */ /* 0x000ea20000002400 */
[----:B-1----:R-:W-:Y:S02]  /*6780*/  FSEL R42, R42, -INF , !P1 ;  /* 0xff8000002a2a7808 */ /* 0x002fe40004800000 */
[C---:B------:R-:W-:Y:S02]  /*6790*/  ISETP.GE.AND P2, PT, R21.reuse, R60, PT ;  /* 0x0000003c1500720c */ /* 0x040fe40003f46270 */
[----:B------:R-:W-:-:S03]  /*67a0*/  ISETP.GE.AND P1, PT, R21, R59, PT ;  /* 0x0000003b1500720c */ /* 0x000fc60003f26270 */
[----:B------:R-:W1:Y:S01]  /*67b0*/  MUFU.TANH R91, R49 ;  /* 0x00000031005b7308 */ /* 0x000e620000002400 */
[----:B----4-:R-:W-:Y:S01]  /*67c0*/  VIADD R10, R58, 0xffffff68 ;  /* 0xffffff683a0a7836 */ /* 0x010fe20000000000 */
[----:B------:R-:W-:-:S04]  /*67d0*/  FSEL R31, R31, -INF , !P1 ;  /* 0xff8000001f1f7808 */ /* 0x000fc80004800000 */
[CC--:B------:R-:W-:Y:S02]  /*67e0*/  ISETP.GE.AND P0, PT, R10.reuse, R60.reuse, PT ;  /* 0x0000003c0a00720c */ /* 0x0c0fe40003f06270 */
[-C--:B------:R-:W-:Y:S01]  /*67f0*/  ISETP.GE.AND P3, PT, R10, R59.reuse, PT ;  /* 0x0000003b0a00720c */ /* 0x080fe20003f66270 */
[----:B------:R-:W-:Y:S01]  /*6800*/  VIADD R10, R58, 0xffffff69 ;  /* 0xffffff693a0a7836 */ /* 0x000fe20000000000 */
[----:B------:R-:W3:Y:S01]  /*6810*/  MUFU.TANH R25, R37 ;  /* 0x0000002500197308 */ /* 0x000ee20000002400 */
[----:B------:R-:W-:Y:S02]  /*6820*/  FSEL R93, R93, -INF , !P0 ;  /* 0xff8000005d5d7808 */ /* 0x000fe40004000000 */
[----:B--2---:R-:W-:Y:S02]  /*6830*/  FSEL R30, R30, -INF , !P3 ;  /* 0xff8000001e1e7808 */ /* 0x004fe40005800000 */
[C---:B------:R-:W-:Y:S02]  /*6840*/  ISETP.GE.AND P5, PT, R10.reuse, R60, PT ;  /* 0x0000003c0a00720c */ /* 0x040fe40003fa6270 */
[----:B------:R-:W-:Y:S01]  /*6850*/  ISETP.GE.AND P4, PT, R10, R59, PT ;  /* 0x0000003b0a00720c */ /* 0x000fe20003f86270 */
[----:B------:R-:W-:Y:S01]  /*6860*/  VIADD R10, R58, 0xffffff71 ;  /* 0xffffff713a0a7836 */ /* 0x000fe20000000000 */
[----:B------:R-:W2:Y:S01]  /*6870*/  MUFU.TANH R29, R39 ;  /* 0x00000027001d7308 */ /* 0x000ea20000002400 */
[----:B-1----:R-:W-:-:S03]  /*6880*/  FSEL R91, R91, -INF , !P2 ;  /* 0xff8000005b5b7808 */ /* 0x002fc60005000000 */
[CC--:B------:R-:W-:Y:S02]  /*6890*/  ISETP.GE.AND P0, PT, R10.reuse, R60.reuse, PT ;  /* 0x0000003c0a00720c */ /* 0x0c0fe40003f06270 */
[----:B------:R-:W-:Y:S01]  /*68a0*/  ISETP.GE.AND P3, PT, R10, R59, PT ;  /* 0x0000003b0a00720c */ /* 0x000fe20003f66270 */
[----:B------:R-:W-:Y:S01]  /*68b0*/  VIADD R10, R58, 0xffffff78 ;  /* 0xffffff783a0a7836 */ /* 0x000fe20000000000 */
[----:B------:R-:W-:Y:S01]  /*68c0*/  MUFU.TANH R8, R8 ;  /* 0x0000000800087308 */ /* 0x000fe20000002400 */
[----:B------:R-:W-:Y:S02]  /*68d0*/  FSEL R50, R50, -INF , !P0 ;  /* 0xff80000032327808 */ /* 0x000fe40004000000 */
[----:B------:R-:W-:Y:S02]  /*68e0*/  ISETP.GE.U32.AND P0, PT, R3, 0x3, PT ;  /* 0x000000030300780c */ /* 0x000fe40003f06070 */
[----:B---3--:R-:W-:Y:S01]  /*68f0*/  FSEL R55, R25, -INF , !P5 ;  /* 0xff80000019377808 */ /* 0x008fe20006800000 */
[----:B------:R-:W-:Y:S01]  /*6900*/  BAR.SYNC.DEFER_BLOCKING 0x0 ;  /* 0x0000000000007b1d */ /* 0x000fe20000010000 */
[----:B------:R-:W-:-:S02]  /*6910*/  ISETP.GE.AND P5, PT, R10, R60, PT ;  /* 0x0000003c0a00720c */ /* 0x000fc40003fa6270 */
[----:B--2---:R-:W-:-:S03]  /*6920*/  FSEL R29, R29, -INF , !P4 ;  /* 0xff8000001d1d7808 */ /* 0x004fc60006000000 */
[----:B------:R1:W2:Y:S08]  /*6930*/  MUFU.TANH R26, R11 ;  /* 0x0000000b001a7308 */ /* 0x0002b00000002400 */
[----:B------:R-:W3:Y:S08]  /*6940*/  MUFU.TANH R39, R12 ;  /* 0x0000000c00277308 */ /* 0x000ef00000002400 */
[----:B------:R-:W4:Y:S01]  /*6950*/  MUFU.TANH R27, R13 ;  /* 0x0000000d001b7308 */ /* 0x000f220000002400 */
[----:B-1----:R-:W-:Y:S01]  /*6960*/  VIADD R11, R58, 0xffffff70 ;  /* 0xffffff703a0b7836 */ /* 0x002fe20000000000 */
[----:B--2---:R-:W-:Y:S01]  /*6970*/  FSEL R26, R26, -INF , !P3 ;  /* 0xff8000001a1a7808 */ /* 0x004fe20005800000 */
[----:B------:R-:W-:-:S03]  /*6980*/  VIADD R58, R58, 0xffffff79 ;  /* 0xffffff793a3a7836 */ /* 0x000fc60000000000 */
[CC--:B------:R-:W-:Y:S02]  /*6990*/  ISETP.GE.AND P2, PT, R11.reuse, R60.reuse, PT ;  /* 0x0000003c0b00720c */ /* 0x0c0fe40003f46270 */
[----:B------:R-:W1:Y:S01]  /*69a0*/  MUFU.TANH R24, R14 ;  /* 0x0000000e00187308 */ /* 0x000e620000002400 */
[-C--:B------:R-:W-:Y:S02]  /*69b0*/  ISETP.GE.AND P1, PT, R11, R59.reuse, PT ;  /* 0x0000003b0b00720c */ /* 0x080fe40003f26270 */
[----:B------:R-:W-:Y:S02]  /*69c0*/  FSEL R54, R8, -INF , !P2 ;  /* 0xff80000008367808 */ /* 0x000fe40005000000 */
[----:B------:R-:W-:Y:S02]  /*69d0*/  FSEL R25, R9, -INF , !P1 ;  /* 0xff80000009197808 */ /* 0x000fe40004800000 */
[----:B------:R-:W-:Y:S01]  /*69e0*/  ISETP.GE.AND P4, PT, R58, R60, PT ;  /* 0x0000003c3a00720c */ /* 0x000fe20003f86270 */
[----:B------:R-:W2:Y:S01]  /*69f0*/  MUFU.TANH R22, R15 ;  /* 0x0000000f00167308 */ /* 0x000ea20000002400 */
[----:B------:R-:W-:-:S02]  /*6a00*/  ISETP.GE.AND P2, PT, R10, R59, PT ;  /* 0x0000003b0a00720c */ /* 0x000fc40003f46270 */
[----:B------:R-:W-:Y:S02]  /*6a10*/  ISETP.GE.AND P1, PT, R58, R59, PT ;  /* 0x0000003b3a00720c */ /* 0x000fe40003f26270 */
[----:B---3--:R-:W-:Y:S02]  /*6a20*/  FSEL R39, R39, -INF , !P5 ;  /* 0xff80000027277808 */ /* 0x008fe40006800000 */
[----:B----4-:R-:W-:Y:S02]  /*6a30*/  FSEL R27, R27, -INF , !P4 ;  /* 0xff8000001b1b7808 */ /* 0x010fe40006000000 */
        /* <DEDUP_REMOVED lines=67> */
.L_x_3886:
[----:B------:R-:W-:Y:S01]  /*6e70*/  UMOV UR4, URZ ;  /* 0x000000ff00047c82 */ /* 0x000fe20008000000 */
[----:B------:R-:W-:Y:S01]  /*6e80*/  IMAD.SHL.U32 R8, R56, 0x80, RZ ;  /* 0x0000008038087824 */ /* 0x000fe200078e00ff */
[----:B------:R-:W-:-:S05]  /*6e90*/  IADD3 R9, P0, PT, RZ, -UR4, RZ ;  /* 0x80000004ff097c10 */ /* 0x000fca000ff1e0ff */
[----:B------:R-:W-:-:S05]  /*6ea0*/  IMAD.X R8, RZ, RZ, ~R8, P0 ;  /* 0x000000ffff087224 */ /* 0x000fca00000e0e08 */
[----:B------:R-:W-:-:S04]  /*6eb0*/  SHF.R.S64 R9, R9, 0x1f, R8 ;  /* 0x0000001f09097819 */ /* 0x000fc80000001008 */
[----:B------:R-:W-:-:S04]  /*6ec0*/  IADD3 R105, P0, PT, R9, R105, RZ ;  /* 0x0000006909697210 */ /* 0x000fc80007f1e0ff */
[----:B------:R-:W-:-:S09]  /*6ed0*/  LEA.HI.X.SX32 R104, R8, R104, 0x1, P0 ;  /* 0x0000006808687211 */ /* 0x000fd200000f0eff */
.L_x_3887:
        /* <DEDUP_REMOVED lines=9> */
[----:B------:R-:W-:Y:S01]  /*6f70*/  IADD3 R12, P1, PT, R10, R8, RZ ;  /* 0x000000080a0c7210 */ /* 0x000fe20007f3e0ff */
        /* <DEDUP_REMOVED lines=8> */
.L_x_3885:
        /* <DEDUP_REMOVED lines=33> */
[----:B------:R-:W-:Y:S01]  /*7210*/  IADD3 R12, PT, PT, R87, 0x3000, RZ ;  /* 0x00003000570c7810 */ /* 0x000fe20007ffe0ff */
[----:B------:R-:W2:Y:S04]  /*7220*/  SHFL.BFLY PT, R10, R11, 0x2, 0x1f ;  /* 0x0c401f000b0a7f89 */ /* 0x000ea800000e0000 */
[----:B------:R-:W3:Y:S01]  /*7230*/  SHFL.BFLY PT, R9, R8, 0x2, 0x1f ;  /* 0x0c401f0008097f89 */ /* 0x000ee200000e0000 */
[----:B--2---:R-:W-:-:S02]  /*7240*/  FMNMX.FTZ R10, R11, R10, !PT ;  /* 0x0000000a0b0a7209 */ /* 0x004fc40007810000 */
[----:B---3--:R-:W-:-:S03]  /*7250*/  FMNMX.FTZ R9, R8, R9, !PT ;  /* 0x0000000908097209 */ /* 0x008fc60007810000 */
[----:B------:R-:W2:Y:S04]  /*7260*/  SHFL.BFLY PT, R21, R10, 0x1, 0x1f ;  /* 0x0c201f000a157f89 */ /* 0x000ea800000e0000 */
        /* <DEDUP_REMOVED lines=8> */
[----:B------:R-:W1:Y:S01]  /*72f0*/  LDSM.16.MT88.4 R8, [R87+0x3000] ;  /* 0x003000005708783b */ /* 0x000e620000004200 */
        /* <DEDUP_REMOVED lines=13> */
[----:B------:R-:W-:Y:S01]  /*73d0*/  FSEL R4, R21, RZ, P1 ;  /* 0x000000ff15047208 */ /* 0x000fe20000800000 */
[--C-:B------:R-:W-:Y:S01]  /*73e0*/  FFMA.FTZ R35, R6, UR4, -R23.reuse ;  /* 0x0000000406237c23 */ /* 0x100fe20008010817 */
[--C-:B------:R-:W-:Y:S01]  /*73f0*/  FFMA.FTZ R34, R7, UR4, -R23.reuse ;  /* 0x0000000407227c23 */ /* 0x100fe20008010817 */
[----:B------:R-:W-:Y:S01]  /*7400*/  MUFU.EX2 R37, R37 ;  /* 0x0000002500257308 */ /* 0x000fe20000000800 */
[--C-:B------:R-:W-:Y:S01]  /*7410*/  FFMA.FTZ R47, R121, UR4, -R23.reuse ;  /* 0x00000004792f7c23 */ /* 0x100fe20008010817 */
[----:B------:R-:W-:Y:S01]  /*7420*/  FADD.FTZ R4, R2, -R4 ;  /* 0x8000000402047221 */ /* 0x000fe20000010000 */
[--C-:B------:R-:W-:Y:S01]  /*7430*/  FFMA.FTZ R2, R5, UR4, -R23.reuse ;  /* 0x0000000405027c23 */ /* 0x100fe20008010817 */
[----:B------:R-:W-:Y:S01]  /*7440*/  FSEL R5, R20, RZ, P0 ;  /* 0x000000ff14057208 */ /* 0x000fe20000000000 */
[--C-:B------:R-:W-:Y:S01]  /*7450*/  FFMA.FTZ R53, R53, UR4, -R23.reuse ;  /* 0x0000000435357c23 */ /* 0x100fe20008010817 */
[----:B------:R-:W-:Y:S01]  /*7460*/  FMUL.FTZ R4, R4, UR4 ;  /* 0x0000000404047c20 */ /* 0x000fe20008410000 */
[----:B------:R-:W-:Y:S01]  /*7470*/  FFMA.FTZ R49, R120, UR4, -R23 ;  /* 0x0000000478317c23 */ /* 0x000fe20008010817 */
[----:B------:R-:W-:Y:S01]  /*7480*/  MUFU.EX2 R36, R36 ;  /* 0x0000002400247308 */ /* 0x000fe20000000800 */
[----:B------:R-:W-:Y:S01]  /*7490*/  FADD.FTZ R5, R0, -R5 ;  /* 0x8000000500057221 */ /* 0x000fe20000010000 */
[----:B------:R-:W-:Y:S01]  /*74a0*/  IADD3 R0, PT, PT, R87, 0x3020, RZ ;  /* 0x0000302057007810 */ /* 0x000fe20007ffe0ff */
[--C-:B------:R-:W-:Y:S01]  /*74b0*/  FFMA.FTZ R46, R117, UR4, -R23.reuse ;  /* 0x00000004752e7c23 */ /* 0x100fe20008010817 */
[----:B------:R-:W-:Y:S01]  /*74c0*/  @P6 IADD3 R0, PT, PT, R12, -0x20, RZ ;  /* 0xffffffe00c006810 */ /* 0x000fe20007ffe0ff */
[----:B------:R-:W-:Y:S01]  /*74d0*/  FMUL.FTZ R5, R5, UR4 ;  /* 0x0000000405057c20 */ /* 0x000fe20008410000 */
[--C-:B------:R-:W-:Y:S01]  /*74e0*/  FFMA.FTZ R84, R84, UR4, -R28.reuse ;  /* 0x0000000454547c23 */ /* 0x100fe2000801081c */
[--C-:B------:R-:W-:Y:S01]  /*74f0*/  FFMA.FTZ R60, R116, UR4, -R28.reuse ;  /* 0x00000004743c7c23 */ /* 0x100fe2000801081c */
        /* <DEDUP_REMOVED lines=35> */
[----:B------:R-:W-:Y:S01]  /*7730*/  LDSM.16.MT88.4 R16, [R87+0x4400] ;  /* 0x004400005710783b */ /* 0x000fe20000004200 */
        /* <DEDUP_REMOVED lines=10> */
[----:B------:R-:W-:Y:S01]  /*77e0*/  FFMA.FTZ R24, R24, UR4, -R23 ;  /* 0x0000000418187c23 */ /* 0x000fe20008010817 */
[----:B------:R-:W-:Y:S01]  /*77f0*/  FFMA.FTZ R39, R39, UR4, -R28 ;  /* 0x0000000427277c23 */ /* 0x000fe2000801081c */
[----:B------:R1:W3:Y:S01]  /*7800*/  MUFU.EX2 R58, R5 ;  /* 0x00000005003a7308 */ /* 0x0002e20000000800 */
[----:B--2---:R-:W-:-:S07]  /*7810*/  F2FP.F16.F32.PACK_AB R7, R2, R34 ;  /* 0x000000220207723e */ /* 0x004fce00000000ff */
[----:B------:R-:W-:Y:S01]  /*7820*/  MUFU.EX2 R48, R48 ;  /* 0x0000003000307308 */ /* 0x000fe20000000800 */
[----:B----4-:R-:W-:Y:S01]  /*7830*/  F2FP.F16.F32.PACK_AB R4, R37, R57 ;  /* 0x000000392504723e */ /* 0x010fe200000000ff */
[-C--:B-----5:R-:W-:Y:S01]  /*7840*/  FMUL.FTZ R80, R80, R59.reuse ;  /* 0x0000003b50507220 */ /* 0x0a0fe20000410000 */
[-C--:B------:R-:W-:Y:S01]  /*7850*/  FMUL.FTZ R81, R81, R59.reuse ;  /* 0x0000003b51517220 */ /* 0x080fe20000410000 */
[-C--:B------:R-:W-:Y:S01]  /*7860*/  FMUL.FTZ R76, R76, R59.reuse ;  /* 0x0000003b4c4c7220 */ /* 0x080fe20000410000 */
[-C--:B------:R-:W-:Y:S01]  /*7870*/  FMUL.FTZ R77, R77, R59.reuse ;  /* 0x0000003b4d4d7220 */ /* 0x080fe20000410000 */
[-C--:B------:R-:W-:Y:S01]  /*7880*/  FMUL.FTZ R72, R72, R59.reuse ;  /* 0x0000003b48487220 */ /* 0x080fe20000410000 */
[-C--:B------:R-:W-:Y:S01]  /*7890*/  FMUL.FTZ R73, R73, R59.reuse ;  /* 0x0000003b49497220 */ /* 0x080fe20000410000 */
[----:B------:R-:W2:Y:S01]  /*78a0*/  MUFU.EX2 R45, R45 ;  /* 0x0000002d002d7308 */ /* 0x000ea20000000800 */
[----:B-1----:R-:W-:Y:S01]  /*78b0*/  F2FP.F16.F32.PACK_AB R5, R35, R56 ;  /* 0x000000382305723e */ /* 0x002fe200000000ff */
        /* <DEDUP_REMOVED lines=9> */
[-C--:B------:R-:W-:Y:S01]  /*7950*/  FMUL.FTZ R69, R69, R59.reuse ;  /* 0x0000003b45457220 */ /* 0x080fe20000410000 */
[-C--:B------:R-:W-:Y:S01]  /*7960*/  FMUL.FTZ R70, R70, R58.reuse ;  /* 0x0000003a46467220 */ /* 0x080fe20000410000 */
[-C--:B------:R-:W-:Y:S01]  /*7970*/  FMUL.FTZ R71, R71, R58.reuse ;  /* 0x0000003a47477220 */ /* 0x080fe20000410000 */
[----:B------:R-:W-:Y:S01]  /*7980*/  FFMA.FTZ R57, R119, R59, R57 ;  /* 0x0000003b77397223 */ /* 0x000fe20000010039 */
[----:B------:R-:W-:Y:S01]  /*7990*/  FFMA.FTZ R56, R118, R58, R56 ;  /* 0x0000003a76387223 */ /* 0x000fe20000010038 */
[----:B------:R-:W1:Y:S01]  /*79a0*/  MUFU.EX2 R40, R40 ;  /* 0x0000002800287308 */ /* 0x000e620000000800 */
[----:B------:R-:W-:Y:S01]  /*79b0*/  FFMA.FTZ R119, R27, UR4, -R28 ;  /* 0x000000041b777c23 */ /* 0x000fe2000801081c */
[----:B------:R-:W-:Y:S01]  /*79c0*/  HMMA.16816.F32 R76, R4, R10, R76 ;  /* 0x0000000a044c723c */ /* 0x000fe2000000184c */
[----:B------:R-:W3:Y:S01]  /*79d0*/  LDSM.16.MT88.4 R8, [R87+0x3400] ;  /* 0x003400005708783b */ /* 0x000ee20000004200 */
[----:B------:R-:W-:Y:S01]  /*79e0*/  FADD.FTZ R57, R37, R57 ;  /* 0x0000003925397221 */ /* 0x000fe20000010000 */
[----:B------:R-:W-:Y:S01]  /*79f0*/  FADD.FTZ R56, R35, R56 ;  /* 0x0000003823387221 */ /* 0x000fe20000010000 */
[----:B------:R-:W-:-:S02]  /*7a00*/  FFMA.FTZ R118, R22, UR4, -R23 ;  /* 0x0000000416767c23 */ /* 0x000fc40008010817 */
[----:B------:R-:W-:Y:S01]  /*7a10*/  MUFU.EX2 R47, R47 ;  /* 0x0000002f002f7308 */ /* 0x000fe20000000800 */
[----:B------:R-:W-:Y:S01]  /*7a20*/  FADD.FTZ R36, R36, R57 ;  /* 0x0000003924247221 */ /* 0x000fe20000010000 */
[C---:B------:R-:W-:Y:S01]  /*7a30*/  HMMA.16816.F32 R72, R4.reuse, R12, R72 ;  /* 0x0000000c0448723c */ /* 0x040fe20000001848 */
[----:B------:R-:W-:Y:S02]  /*7a40*/  FADD.FTZ R34, R34, R56 ;  /* 0x0000003822227221 */ /* 0x000fe40000010000 */
[----:B------:R-:W-:Y:S02]  /*7a50*/  FADD.FTZ R36, R32, R36 ;  /* 0x0000002420247221 */ /* 0x000fe40000010000 */
[----:B------:R-:W-:Y:S01]  /*7a60*/  FADD.FTZ R34, R2, R34 ;  /* 0x0000002202227221 */ /* 0x000fe20000010000 */
[----:B------:R-:W4:Y:S01]  /*7a70*/  MUFU.EX2 R53, R53 ;  /* 0x0000003500357308 */ /* 0x000f220000000800 */
[----:B------:R-:W-:Y:S01]  /*7a80*/  FFMA.FTZ R2, R31, UR4, -R23 ;  /* 0x000000041f027c23 */ /* 0x000fe20008010817 */
[----:B------:R-:W-:Y:S01]  /*7a90*/  HMMA.16816.F32 R68, R4, R14, R68 ;  /* 0x0000000e0444723c */ /* 0x000fe20000001844 */
[----:B------:R-:W5:Y:S01]  /*7aa0*/  LDSM.16.MT88.4 R12, [R0+0x400] ;  /* 0x00040000000c783b */ /* 0x000f620000004200 */
[----:B--2---:R-:W-:Y:S01]  /*7ab0*/  F2FP.F16.F32.PACK_AB R4, R45, R48 ;  /* 0x000000302d04723e */ /* 0x004fe200000000ff */
[----:B------:R-:W-:Y:S01]  /*7ac0*/  FADD.FTZ R48, R48, R36 ;  /* 0x0000002430307221 */ /* 0x000fe20000010000 */
[----:B-1----:R-:W-:-:S02]  /*7ad0*/  F2FP.F16.F32.PACK_AB R6, R40, R44 ;  /* 0x0000002c2806723e */ /* 0x002fc400000000ff */
        /* <DEDUP_REMOVED lines=40> */
[----:B------:R-:W-:Y:S01]  /*7d60*/  MUFU.EX2 R94, R94 ;  /* 0x0000005e005e7308 */ /* 0x000fe20000000800 */
[----:B-----5:R-:W-:-:S06]  /*7d70*/  FADD.FTZ R60, R117, R60 ;  /* 0x0000003c753c7221 */ /* 0x020fcc0000010000 */
[C---:B------:R-:W-:Y:S01]  /*7d80*/  HMMA.16816.F32 R76, R4.reuse, R10, R76 ;  /* 0x0000000a044c723c */ /* 0x040fe2000000184c */
[----:B------:R-:W1:Y:S01]  /*7d90*/  LDSM.16.MT88.4 R8, [R87+0x3c00] ;  /* 0x003c00005708783b */ /* 0x000e620000004200 */
[----:B------:R-:W3:Y:S06]  /*7da0*/  MUFU.EX2 R92, R92 ;  /* 0x0000005c005c7308 */ /* 0x000eec0000000800 */
[C---:B----4-:R-:W-:Y:S02]  /*7db0*/  HMMA.16816.F32 R72, R4.reuse, R12, R72 ;  /* 0x0000000c0448723c */ /* 0x050fe40000001848 */
[----:B------:R-:W4:Y:S06]  /*7dc0*/  MUFU.EX2 R96, R96 ;  /* 0x0000006000607308 */ /* 0x000f2c0000000800 */
[----:B------:R-:W-:Y:S01]  /*7dd0*/  HMMA.16816.F32 R68, R4, R14, R68 ;  /* 0x0000000e0444723c */ /* 0x000fe20000001844 */
[----:B--2---:R-:W-:Y:S01]  /*7de0*/  F2FP.F16.F32.PACK_AB R4, R116, R117 ;  /* 0x000000757404723e */ /* 0x004fe200000000ff */
[----:B------:R-:W2:Y:S01]  /*7df0*/  MUFU.EX2 R90, R90 ;  /* 0x0000005a005a7308 */ /* 0x000ea20000000800 */
[----:B---3--:R-:W-:Y:S01]  /*7e00*/  F2FP.F16.F32.PACK_AB R6, R92, R94 ;  /* 0x0000005e5c06723e */ /* 0x008fe200000000ff */
[----:B------:R-:W-:Y:S01]  /*7e10*/  LDSM.16.MT88.4 R12, [R87+0x4000] ;  /* 0x00400000570c783b */ /* 0x000fe20000004200 */
[----:B------:R-:W-:-:S04]  /*7e20*/  FADD.FTZ R116, R116, R60 ;  /* 0x0000003c74747221 */ /* 0x000fc80000010000 */
[----:B------:R-:W-:Y:S01]  /*7e30*/  FADD.FTZ R94, R94, R116 ;  /* 0x000000745e5e7221 */ /* 0x000fe20000010000 */
[----:B------:R-:W-:Y:S01]  /*7e40*/  MUFU.EX2 R67, R67 ;  /* 0x0000004300437308 */ /* 0x000fe20000000800 */
[----:B----4-:R-:W-:Y:S01]  /*7e50*/  FADD.FTZ R98, R96, R98 ;  /* 0x0000006260627221 */ /* 0x010fe20000010000 */
[----:B------:R-:W-:Y:S01]  /*7e60*/  IADD3 R116, PT, PT, R3, -0x3, RZ ;  /* 0xfffffffd03747810 */ /* 0x000fe20007ffe0ff */
[----:B------:R-:W-:-:S05]  /*7e70*/  FADD.FTZ R94, R92, R94 ;  /* 0x0000005e5c5e7221 */ /* 0x000fca0000010000 */
        /* <DEDUP_REMOVED lines=22> */
[----:B------:R-:W-:Y:S01]  /*7fe0*/  MUFU.EX2 R66, R66 ;  /* 0x0000004200427308 */ /* 0x000fe20000000800 */
[----:B---3--:R-:W-:Y:S01]  /*7ff0*/  F2FP.F16.F32.PACK_AB R5, R91, R88 ;  /* 0x000000585b05723e */ /* 0x008fe200000000ff */
        /* <DEDUP_REMOVED lines=28> */
[----:B------:R-:W-:-:S02]  /*81c0*/  FADD.FTZ R122, R66, R122 ;  /* 0x0000007a427a7221 */ /* 0x000fc40000010000 */
        /* <DEDUP_REMOVED lines=65> */
.L_x_3882:
        /* <DEDUP_REMOVED lines=19> */
.L_x_3892:
[----:B------:R-:W-:Y:S01]  /*8710*/  @!P1 IADD3 R4, P0, PT, RZ, -R113, RZ ;  /* 0x80000071ff049210 */ /* 0x000fe20007f1e0ff */
[----:B------:R-:W1:Y:S01]  /*8720*/  @!P1 LDC R2, c[0x0][0x3c0] ;  /* 0x0000f000ff029b82 */ /* 0x000e620000000800 */
[C---:B------:R-:W-:Y:S01]  /*8730*/  LOP3.LUT R110, R86.reuse, 0x18, RZ, 0xc0, !PT ;  /* 0x00000018566e7812 */ /* 0x040fe200078ec0ff */
[----:B------:R-:W-:Y:S01]  /*8740*/  IMAD.MOV.U32 R6, RZ, RZ, R107 ;  /* 0x000000ffff067224 */ /* 0x000fe200078e006b */
[----:B------:R-:W-:Y:S05]  /*8750*/  DEPBAR.LE SB0, 0x0 ;  /* 0x000080000000791a */ /* 0x000fea0000000000 */
[----:B------:R-:W-:Y:S01]  /*8760*/  BAR.SYNC.DEFER_BLOCKING 0x0 ;  /* 0x0000000000007b1d */ /* 0x000fe20000010000 */
[----:B------:R-:W-:Y:S02]  /*8770*/  IMAD.SHL.U32 R103, R86, 0x8, RZ ;  /* 0x0000000856677824 */ /* 0x000fe400078e00ff */
[----:B------:R-:W-:Y:S02]  /*8780*/  IMAD.MOV.U32 R5, RZ, RZ, R106 ;  /* 0x000000ffff057224 */ /* 0x000fe400078e006a */
[----:B-1----:R-:W-:Y:S04]  /*8790*/  @!P1 IMAD.SHL.U32 R3, R2, 0x80, RZ ;  /* 0x0000008002039824 */ /* 0x002fe800078e00ff */
[----:B------:R-:W-:Y:S05]  /*87a0*/  @!P1 IMAD.X R3, RZ, RZ, ~R3, P0 ;  /* 0x000000ffff039224 */ /* 0x000fea00000e0e03 */
[----:B------:R-:W-:Y:S01]  /*87b0*/  @!P1 SHF.R.S64 R4, R4, 0x1f, R3 ;  /* 0x0000001f04049819 */ /* 0x000fe20000001003 */
[----:B------:R-:W1:Y:S03]  /*87c0*/  LDC R0, c[0x0][0x3c4] ;  /* 0x0000f100ff007b82 */ /* 0x000e660000000800 */
[----:B------:R-:W-:Y:S02]  /*87d0*/  @!P1 IADD3 R107, P0, PT, R107, R4, RZ ;  /* 0x000000046b6b9210 */ /* 0x000fe40007f1e0ff */
[----:B------:R-:W-:Y:S02]  /*87e0*/  LOP3.LUT R4, R103, 0xd8, RZ, 0xc0, !PT ;  /* 0x000000d867047812 */ /* 0x000fe400078ec0ff */
        /* <DEDUP_REMOVED lines=63> */
.L_x_3889:
[-C--:B------:R-:W-:Y:S02]  /*8be0*/  MOV R8, R107.reuse ;  /* 0x0000006b00087202 */ /* 0x080fe40000000f00 */
[----:B------:R-:W-:Y:S02]  /*8bf0*/  MOV R9, R106 ;  /* 0x0000006a00097202 */ /* 0x000fe40000000f00 */
[----:B------:R-:W-:Y:S02]  /*8c00*/  LOP3.LUT R5, R103, 0x1f20, RZ, 0xc0, !PT ;  /* 0x00001f2067057812 */ /* 0x000fe400078ec0ff */
[C---:B------:R-:W-:Y:S02]  /*8c10*/  SHF.L.U32 R3, R2.reuse, 0x6, RZ ;  /* 0x0000000602037819 */ /* 0x040fe400000006ff */
[----:B-1----:R-:W-:Y:S02]  /*8c20*/  SHF.L.U64.HI R0, R2, 0x6, R0 ;  /* 0x0000000602007819 */ /* 0x002fe40000010200 */
[----:B------:R-:W-:Y:S02]  /*8c30*/  IADD3 R6, P0, PT, R3, R107, RZ ;  /* 0x0000006b03067210 */ /* 0x000fe40007f1e0ff */
[----:B------:R-:W-:Y:S02]  /*8c40*/  LOP3.LUT R4, R4, R110, RZ, 0x3c, !PT ;  /* 0x0000006e04047212 */ /* 0x000fe400078e3cff */
[----:B------:R-:W-:Y:S02]  /*8c50*/  IADD3.X R7, PT, PT, R0, R106, RZ, P0, !PT ;  /* 0x0000006a00077210 */ /* 0x000fe400007fe4ff */
[-C--:B------:R-:W-:Y:S02]  /*8c60*/  IADD3 R2, P2, PT, R6, R3.reuse, RZ ;  /* 0x0000000306027210 */ /* 0x080fe40007f5e0ff */
[----:B------:R-:W-:Y:S04]  /*8c70*/  LOP3.LUT R4, R5, R4, RZ, 0xfc, !PT ;  /* 0x0000000405047212 */ /* 0x000fe800078efcff */
[----:B------:R-:W-:Y:S02]  /*8c80*/  LEA R109, R4, UR5, 0x1 ;  /* 0x00000005046d7c11 */ /* 0x000fe4000f8e08ff */
[----:B------:R-:W-:Y:S02]  /*8c90*/  IADD3 R4, P0, PT, R2, R3, RZ ;  /* 0x0000000302047210 */ /* 0x000fe40007f1e0ff */
[-C--:B------:R-:W-:Y:S01]  /*8ca0*/  IADD3.X R3, PT, PT, R7, R0.reuse, RZ, P2, !PT ;  /* 0x0000000007037210 */ /* 0x080fe200017fe4ff */
[----:B------:R-:W-:Y:S01]  /*8cb0*/  @!PT LDS RZ, [RZ] ;  /* 0x00000000fffff984 */ /* 0x000fe20000000800 */
[----:B------:R-:W-:Y:S01]  /*8cc0*/  @!PT LDS RZ, [RZ] ;  /* 0x00000000fffff984 */ /* 0x000fe20000000800 */
[----:B------:R-:W-:Y:S01]  /*8cd0*/  @!PT LDS RZ, [RZ] ;  /* 0x00000000fffff984 */ /* 0x000fe20000000800 */
[----:B------:R1:W-:Y:S01]  /*8ce0*/  LDGSTS.E.BYPASS.LTC128B.128 [R109+0x3000], desc[UR16][R8.64] ;  /* 0x03000000086d7fae */ /* 0x0003e2000b981a10 */
[----:B------:R-:W-:Y:S02]  /*8cf0*/  ISETP.NE.AND P2, PT, R116, 0x1, PT ;  /* 0x000000017400780c */ /* 0x000fe40003f45270 */
[----:B------:R-:W-:Y:S02]  /*8d00*/  IADD3.X R5, PT, PT, R3, R0, RZ, P0, !PT ;  /* 0x0000000003057210 */ /* 0x000fe400007fe4ff */
[----:B------:R-:W-:Y:S02]  /*8d10*/  LOP3.LUT P0, RZ, R86, 0x4, RZ, 0xc0, !PT ;  /* 0x0000000456ff7812 */ /* 0x000fe4000780c0ff */
[----:B------:R-:W-:Y:S01]  /*8d20*/  MOV R0, 0x20 ;  /* 0x0000002000007802 */ /* 0x000fe20000000f00 */
[----:B------:R-:W-:Y:S03]  /*8d30*/  LDGSTS.E.BYPASS.LTC128B.128 [R109+0x3800], desc[UR16][R6.64] ;  /* 0x03800000066d7fae */ /* 0x000fe6000b981a10 */
[----:B------:R-:W-:Y:S04]  /*8d40*/  SEL R0, R0, 0xffffffe0, !P0 ;  /* 0xffffffe000007807 */ /* 0x000fe80004000000 */
[----:B------:R-:W-:Y:S01]  /*8d50*/  IADD3 R92, PT, PT, R101, R0, RZ ;  /* 0x00000000655c7210 */ /* 0x000fe20007ffe0ff */
[----:B------:R-:W-:Y:S01]  /*8d60*/  LDGSTS.E.BYPASS.LTC128B.128 [R109+0x4000], desc[UR16][R2.64] ;  /* 0x04000000026d7fae */ /* 0x000fe2000b981a10 */
[----:B------:R-:W-:Y:S07]  /*8d70*/  IADD3 R0, PT, PT, R0, R100, RZ ;  /* 0x0000006400007210 */ /* 0x000fee0007ffe0ff */
[----:B------:R5:W-:Y:S08]  /*8d80*/  LDGSTS.E.BYPASS.LTC128B.128 [R109+0x4800], desc[UR16][R4.64] ;  /* 0x04800000046d7fae */ /* 0x000bf0000b981a10 */
[----:B------:R-:W-:Y:S08]  /*8d90*/  LDSM.16.M88.4 R64, [R101] ;  /* 0x000000006540783b */ /* 0x000ff00000000200 */
[----:B------:R-:W0:Y:S08]  /*8da0*/  LDGDEPBAR ;  /* 0x00000000000079af */ /* 0x000e300000000000 */
[----:B-1----:R-:W5:Y:S08]  /*8db0*/  LDSM.16.M88.4 R8, [R100+0x1000] ;  /* 0x001000006408783b */ /* 0x002f700000000200 */
[----:B------:R-:W1:Y:S08]  /*8dc0*/  LDSM.16.M88.4 R16, [R100+0x1400] ;  /* 0x001400006410783b */ /* 0x000e700000000200 */
[----:B------:R-:W2:Y:S08]  /*8dd0*/  LDSM.16.M88.4 R24, [R100+0x1800] ;  /* 0x001800006418783b */ /* 0x000eb00000000200 */
[----:B------:R-:W3:Y:S08]  /*8de0*/  LDSM.16.M88.4 R32, [R100+0x1c00] ;  /* 0x001c00006420783b */ /* 0x000ef00000000200 */
[----:B------:R-:W4:Y:S08]  /*8df0*/  LDSM.16.M88.4 R40, [R100+0x2000] ;  /* 0x002000006428783b */ /* 0x000f300000000200 */
[----:B------:R-:W4:Y:S08]  /*8e00*/  LDSM.16.M88.4 R48, [R100+0x2400] ;  /* 0x002400006430783b */ /* 0x000f300000000200 */
[----:B------:R-:W4:Y:S08]  /*8e10*/  LDSM.16.M88.4 R56, [R100+0x2800] ;  /* 0x002800006438783b */ /* 0x000f300000000200 */
[----:B------:R-:W4:Y:S08]  /*8e20*/  LDSM.16.M88.4 R88, [R100+0x2c00] ;  /* 0x002c00006458783b */ /* 0x000f300000000200 */
[----:B------:R-:W-:Y:S08]  /*8e30*/  LDSM.16.M88.4 R92, [R92] ;  /* 0x000000005c5c783b */ /* 0x000ff00000000200 */
[----:B------:R-:W4:Y:S01]  /*8e40*/  LDSM.16.M88.4 R96, [R0+0x1000] ;  /* 0x001000000060783b */ /* 0x000f220000000200 */
[C---:B-----5:R-:W-:Y:S08]  /*8e50*/  HMMA.16816.F32 R4, R64.reuse, R8, RZ ;  /* 0x000000084004723c */ /* 0x060ff000000018ff */
[C---:B------:R-:W-:Y:S08]  /*8e60*/  HMMA.16816.F32 R8, R64.reuse, R10, RZ ;  /* 0x0000000a4008723c */ /* 0x040ff000000018ff */
[C---:B-1----:R-:W-:Y:S08]  /*8e70*/  HMMA.16816.F32 R12, R64.reuse, R16, RZ ;  /* 0x00000010400c723c */ /* 0x042ff000000018ff */
        /* <DEDUP_REMOVED lines=243> */
.L_x_3891:
[----:B------:R-:W2:Y:S01]  /*9db0*/  S2R R86, SR_TID.X ;  /* 0x0000000000567919 */ /* 0x000ea20000002100 */
[C---:B------:R-:W-:Y:S01]  /*9dc0*/  IMAD.SHL.U32 R2, R4.reuse, 0x40, RZ ;  /* 0x0000004004027824 */ /* 0x040fe200078e00ff */
[----:B------:R-:W-:Y:S01]  /*9dd0*/  SHF.L.U64.HI R0, R4, 0x6, R0 ;  /* 0x0000000604007819 */ /* 0x000fe20000010200 */
[--C-:B------:R-:W-:Y:S01]  /*9de0*/  IMAD.MOV.U32 R11, RZ, RZ, R104.reuse ;  /* 0x000000ffff0b7224 */ /* 0x100fe200078e0068 */
[-C--:B------:R-:W-:Y:S02]  /*9df0*/  MOV R10, R105.reuse ;  /* 0x00000069000a7202 */ /* 0x080fe40000000f00 */
[----:B------:R-:W-:Y:S03]  /*9e00*/  IADD3 R6, P2, PT, R2, R105, RZ ;  /* 0x0000006902067210 */ /* 0x000fe60007f5e0ff */
[----:B------:R-:W-:Y:S01]  /*9e10*/  @!PT LDS RZ, [RZ] ;  /* 0x00000000fffff984 */ /* 0x000fe20000000800 */
[----:B------:R-:W-:Y:S01]  /*9e20*/  @!PT LDS RZ, [RZ] ;  /* 0x00000000fffff984 */ /* 0x000fe20000000800 */
[----:B------:R-:W-:Y:S01]  /*9e30*/  @!PT LDS RZ, [RZ] ;  /* 0x00000000fffff984 */ /* 0x000fe20000000800 */
[----:B------:R3:W-:Y:S01]  /*9e40*/  LDGSTS.E.BYPASS.LTC128B.128 [R109+0x1000], desc[UR16][R10.64] ;  /* 0x010000000a6d7fae */ /* 0x0007e2000b981a10 */
[-C--:B------:R-:W-:Y:S01]  /*9e50*/  IADD3 R4, P3, PT, R6, R2.reuse, RZ ;  /* 0x0000000206047210 */ /* 0x080fe20007f7e0ff */
[----:B------:R-:W-:Y:S03]  /*9e60*/  IMAD.X R7, R0, 0x1, R104, P2 ;  /* 0x0000000100077824 */ /* 0x000fe600010e0668 */
[----:B------:R-:W-:Y:S01]  /*9e70*/  IADD3 R8, P2, PT, R4, R2, RZ ;  /* 0x0000000204087210 */ /* 0x000fe20007f5e0ff */
[----:B------:R-:W-:Y:S01]  /*9e80*/  IMAD.X R5, R7, 0x1, R0, P3 ;  /* 0x0000000107057824 */ /* 0x000fe200018e0600 */
[----:B------:R3:W-:Y:S04]  /*9e90*/  LDGSTS.E.BYPASS.LTC128B.128 [R109+0x1800], desc[UR16][R6.64] ;  /* 0x01800000066d7fae */ /* 0x0007e8000b981a10 */
[----:B------:R3:W-:Y:S01]  /*9ea0*/  LDGSTS.E.BYPASS.LTC128B.128 [R109+0x2000], desc[UR16][R4.64] ;  /* 0x02000000046d7fae */ /* 0x0007e2000b981a10 */
[----:B------:R-:W-:Y:S05]  /*9eb0*/  IADD3.X R9, PT, PT, R5, R0, RZ, P2, !PT ;  /* 0x0000000005097210 */ /* 0x000fea00017fe4ff */
[----:B------:R3:W-:Y:S04]  /*9ec0*/  LDGSTS.E.BYPASS.LTC128B.128 [R109+0x2800], desc[UR16][R8.64] ;  /* 0x02800000086d7fae */ /* 0x0007e8000b981a10 */
[----:B------:R-:W0:Y:S02]  /*9ed0*/  LDGDEPBAR ;  /* 0x00000000000079af */ /* 0x000e240000000000 */
.L_x_3890:
[----:B------:R-:W-:Y:S01]  /*9ee0*/  LDSM.16.MT88.4 R36, [R87+0x3400] ;  /* 0x003400005724783b */ /* 0x000fe20000004200 */
[----:B---3--:R-:W-:Y:S02]  /*9ef0*/  FMNMX3.FTZ R4, R85, R120, R98, !PT ;  /* 0x0000007855047276 */ /* 0x008fe40007810062 */
        /* <DEDUP_REMOVED lines=67> */
[----:B------:R-:W4:Y:S01]  /*a330*/  LDSM.16.MT88.4 R12, [R87+0x3000] ;  /* 0x00300000570c783b */ /* 0x000f220000004200 */
        /* <DEDUP_REMOVED lines=57> */
[----:B------:R-:W3:Y:S10]  /*a6d0*/  MUFU.EX2 R128, R128 ;  /* 0x0000008000807308 */ /* 0x000ef40000000800 */
[----:B------:R-:W-:Y:S01]  /*a6e0*/  MUFU.EX2 R129, R129 ;  /* 0x0000008100817308 */ /* 0x000fe20000000800 */
[----:B-1----:R-:W-:Y:S01]  /*a6f0*/  F2FP.F16.F32.PACK_AB R28, R130, R148 ;  /* 0x00000094821c723e */ /* 0x002fe200000000ff */
[----:B------:R-:W-:Y:S04]  /*a700*/  FFMA.FTZ R148, R24, R119, R148 ;  /* 0x0000007718947223 */ /* 0x000fe80000010094 */
[----:B------:R-:W-:Y:S04]  /*a710*/  FADD.FTZ R148, R130, R148 ;  /* 0x0000009482947221 */ /* 0x000fe80000010000 */
[----:B------:R-:W1:Y:S01]  /*a720*/  MUFU.EX2 R122, R122 ;  /* 0x0000007a007a7308 */ /* 0x000e620000000800 */
[C---:B---3--:R-:W-:Y:S01]  /*a730*/  F2FP.F16.F32.PACK_AB R29, R128.reuse, R142 ;  /* 0x0000008e801d723e */ /* 0x048fe200000000ff */
[----:B------:R-:W-:Y:S04]  /*a740*/  FFMA.FTZ R142, R23, R118, R142 ;  /* 0x00000076178e7223 */ /* 0x000fe8000001008e */
[----:B------:R-:W-:Y:S04]  /*a750*/  FADD.FTZ R142, R128, R142 ;  /* 0x0000008e808e7221 */ /* 0x000fe80000010000 */
[----:B------:R-:W3:Y:S10]  /*a760*/  MUFU.EX2 R121, R121 ;  /* 0x0000007900797308 */ /* 0x000ef40000000800 */
[----:B------:R-:W5:Y:S01]  /*a770*/  MUFU.EX2 R120, R120 ;  /* 0x0000007800787308 */ /* 0x000f620000000800 */
[C---:B-1----:R-:W-:Y:S01]  /*a780*/  F2FP.F16.F32.PACK_AB R30, R122.reuse, R129 ;  /* 0x000000817a1e723e */ /* 0x042fe200000000ff */
[----:B------:R-:W-:Y:S04]  /*a790*/  FADD.FTZ R129, R129, R148 ;  /* 0x0000009481817221 */ /* 0x000fe80000010000 */
[----:B------:R-:W-:Y:S04]  /*a7a0*/  FADD.FTZ R129, R122, R129 ;  /* 0x000000817a817221 */ /* 0x000fe80000010000 */
[----:B------:R-:W1:Y:S01]  /*a7b0*/  MUFU.EX2 R98, R98 ;  /* 0x0000006200627308 */ /* 0x000e620000000800 */
[----:B---3--:R-:W-:Y:S09]  /*a7c0*/  FADD.FTZ R142, R121, R142 ;  /* 0x0000008e798e7221 */ /* 0x008ff20000010000 */
[----:B------:R-:W3:Y:S01]  /*a7d0*/  MUFU.EX2 R95, R95 ;  /* 0x0000005f005f7308 */ /* 0x000ee20000000800 */
[C---:B-----5:R-:W-:Y:S01]  /*a7e0*/  F2FP.F16.F32.PACK_AB R31, R120.reuse, R121 ;  /* 0x00000079781f723e */ /* 0x060fe200000000ff */
[----:B------:R-:W-:Y:S04]  /*a7f0*/  FADD.FTZ R120, R120, R142 ;  /* 0x0000008e78787221 */ /* 0x000fe80000010000 */
[----:B------:R-:W-:Y:S04]  /*a800*/  FADD.FTZ R120, R97, R120 ;  /* 0x0000007861787221 */ /* 0x000fe80000010000 */
[----:B------:R-:W-:Y:S01]  /*a810*/  MUFU.EX2 R93, R93 ;  /* 0x0000005d005d7308 */ /* 0x000fe20000000800 */
[C---:B----4-:R-:W-:Y:S05]  /*a820*/  HMMA.16816.F32 R4, R28.reuse, R12, R4 ;  /* 0x0000000c1c04723c */ /* 0x050fea0000001804 */
[C---:B------:R-:W-:Y:S01]  /*a830*/  FMUL.FTZ R12, R24.reuse, R72 ;  /* 0x00000048180c7220 */ /* 0x040fe20000410000 */
[C---:B------:R-:W-:Y:S03]  /*a840*/  FMUL.FTZ R13, R24.reuse, R73 ;  /* 0x00000049180d7220 */ /* 0x040fe60000410000 */
[----:B------:R-:W4:Y:S01]  /*a850*/  MUFU.EX2 R92, R92 ;  /* 0x0000005c005c7308 */ /* 0x000f220000000800 */
        /* <DEDUP_REMOVED lines=17> */
[C---:B---3--:R-:W-:Y:S03]  /*a970*/  F2FP.F16.F32.PACK_AB R28, R95.reuse, R98 ;  /* 0x000000625f1c723e */ /* 0x048fe600000000ff */
[----:B------:R-:W3:Y:S01]  /*a980*/  MUFU.EX2 R63, R63 ;  /* 0x0000003f003f7308 */ /* 0x000ee20000000800 */
[C---:B------:R-:W-:Y:S01]  /*a990*/  F2FP.F16.F32.PACK_AB R29, R94.reuse, R97 ;  /* 0x000000615e1d723e */ /* 0x040fe200000000ff */
[----:B------:R-:W-:Y:S01]  /*a9a0*/  FADD.FTZ R94, R94, R120 ;  /* 0x000000785e5e7221 */ /* 0x000fe20000010000 */
[----:B----4-:R-:W-:Y:S01]  /*a9b0*/  F2FP.F16.F32.PACK_AB R30, R92, R93 ;  /* 0x0000005d5c1e723e */ /* 0x010fe200000000ff */
[----:B------:R-:W-:Y:S01]  /*a9c0*/  FADD.FTZ R95, R95, R129 ;  /* 0x000000815f5f7221 */ /* 0x000fe20000010000 */
[C---:B------:R-:W-:Y:S01]  /*a9d0*/  F2FP.F16.F32.PACK_AB R31, R84.reuse, R85 ;  /* 0x00000055541f723e */ /* 0x040fe200000000ff */
[----:B------:R-:W-:Y:S01]  /*a9e0*/  FADD.FTZ R94, R85, R94 ;  /* 0x0000005e555e7221 */ /* 0x000fe20000010000 */
[----:B------:R-:W-:Y:S03]  /*a9f0*/  MOV R85, R2 ;  /* 0x0000000200557202 */ /* 0x000fe60000000f00 */
[----:B------:R-:W4:Y:S01]  /*aa00*/  MUFU.EX2 R57, R57 ;  /* 0x0000003900397308 */ /* 0x000f220000000800 */
[----:B------:R-:W-:Y:S01]  /*aa10*/  FADD.FTZ R95, R93, R95 ;  /* 0x0000005f5d5f7221 */ /* 0x000fe20000010000 */
[----:B------:R-:W-:Y:S01]  /*aa20*/  FADD.FTZ R84, R84, R94 ;  /* 0x0000005e54547221 */ /* 0x000fe20000010000 */
[C---:B------:R-:W-:Y:S03]  /*aa30*/  HMMA.16816.F32 R4, R28.reuse, R36, R4 ;  /* 0x000000241c04723c */ /* 0x040fe60000001804 */
[----:B------:R-:W-:Y:S04]  /*aa40*/  FADD.FTZ R92, R92, R95 ;  /* 0x0000005f5c5c7221 */ /* 0x000fe80000010000 */
[----:B------:R-:W-:Y:S01]  /*aa50*/  MUFU.EX2 R60, R60 ;  /* 0x0000003c003c7308 */ /* 0x000fe20000000800 */
[----:B---3--:R-:W-:Y:S01]  /*aa60*/  FADD.FTZ R84, R63, R84 ;  /* 0x000000543f547221 */ /* 0x008fe20000010000 */
[----:B------:R-:W-:Y:S01]  /*aa70*/  FADD.FTZ R92, R65, R92 ;  /* 0x0000005c415c7221 */ /* 0x000fe20000010000 */
[C---:B------:R-:W-:Y:S01]  /*aa80*/  HMMA.16816.F32 R8, R28.reuse, R38, R8 ;  /* 0x000000261c08723c */ /* 0x040fe20000001808 */
[----:B------:R-:W3:Y:S06]  /*aa90*/  LDSM.16.MT88.4 R36, [R87+0x3800] ;  /* 0x003800005724783b */ /* 0x000eec0000004200 */
[----:B------:R-:W5:Y:S01]  /*aaa0*/  MUFU.EX2 R59, R59 ;  /* 0x0000003b003b7308 */ /* 0x000f620000000800 */
[C---:B----4-:R-:W-:Y:S09]  /*aab0*/  FADD.FTZ R84, R57.reuse, R84 ;  /* 0x0000005439547221 */ /* 0x050ff20000010000 */
[----:B------:R-:W-:Y:S01]  /*aac0*/  MUFU.EX2 R56, R56 ;  /* 0x0000003800387308 */ /* 0x000fe20000000800 */
[C---:B-1----:R-:W-:Y:S09]  /*aad0*/  HMMA.16816.F32 R12, R28.reuse, R32, R12 ;  /* 0x000000201c0c723c */ /* 0x042ff2000000180c */
[----:B------:R-:W1:Y:S01]  /*aae0*/  MUFU.EX2 R53, R53 ;  /* 0x0000003500357308 */ /* 0x000e620000000800 */
[----:B------:R-:W-:Y:S01]  /*aaf0*/  HMMA.16816.F32 R16, R28, R34, R16 ;  /* 0x000000221c10723c */ /* 0x000fe20000001810 */
[----:B------:R-:W4:Y:S08]  /*ab00*/  LDSM.16.MT88.4 R32, [R44+0x800] ;  /* 0x000800002c20783b */ /* 0x000f300000004200 */
[----:B------:R2:W-:Y:S01]  /*ab10*/  MUFU.EX2 R119, R43 ;  /* 0x0000002b00777308 */ /* 0x0005e20000000800 */
[C---:B------:R-:W-:Y:S01]  /*ab20*/  F2FP.F16.F32.PACK_AB R28, R64.reuse, R65 ;  /* 0x00000041401c723e */ /* 0x040fe200000000ff */
[----:B------:R-:W-:Y:S01]  /*ab30*/  FADD.FTZ R64, R64, R92 ;  /* 0x0000005c40407221 */ /* 0x000fe20000010000 */
[----:B------:R-:W-:Y:S02]  /*ab40*/  F2FP.F16.F32.PACK_AB R29, R57, R63 ;  /* 0x0000003f391d723e */ /* 0x000fe400000000ff */
[----:B-----5:R-:W-:Y:S01]  /*ab50*/  F2FP.F16.F32.PACK_AB R30, R59, R60 ;  /* 0x0000003c3b1e723e */ /* 0x020fe200000000ff */
[----:B------:R-:W-:Y:S04]  /*ab60*/  FADD.FTZ R64, R60, R64 ;  /* 0x000000403c407221 */ /* 0x000fe80000010000 */
[----:B------:R-:W5:Y:S01]  /*ab70*/  MUFU.EX2 R58, R58 ;  /* 0x0000003a003a7308 */ /* 0x000f620000000800 */
[----:B-1----:R-:W-:Y:S01]  /*ab80*/  F2FP.F16.F32.PACK_AB R31, R53, R56 ;  /* 0x00000038351f723e */ /* 0x002fe200000000ff */
[----:B------:R-:W-:Y:S01]  /*ab90*/  FADD.FTZ R56, R56, R84 ;  /* 0x0000005438387221 */ /* 0x000fe20000010000 */
[----:B------:R-:W-:Y:S01]  /*aba0*/  FADD.FTZ R59, R59, R64 ;  /* 0x000000403b3b7221 */ /* 0x000fe20000010000 */
[----:B------:R-:W-:Y:S02]  /*abb0*/  MOV R84, R0 ;  /* 0x0000000000547202 */ /* 0x000fe40000000f00 */
[----:B------:R-:W-:Y:S01]  /*abc0*/  FADD.FTZ R56, R53, R56 ;  /* 0x0000003835387221 */ /* 0x000fe20000010000 */
[----:B------:R-:W-:Y:S03]  /*abd0*/  FFMA.FTZ R53, R21, UR4, -R46 ;  /* 0x0000000415357c23 */ /* 0x000fe6000801082e */
[----:B------:R-:W1:Y:S01]  /*abe0*/  MUFU.EX2 R54, R54 ;  /* 0x0000003600367308 */ /* 0x000e620000000800 */
[----:B--2---:R-:W-:Y:S01]  /*abf0*/  LDSM.16.MT88.4 R40, [R44+0xc00] ;  /* 0x000c00002c28783b */ /* 0x004fe20000004200 */
[C---:B---3--:R-:W-:Y:S08]  /*ac00*/  HMMA.16816.F32 R4, R28.reuse, R36, R4 ;  /* 0x000000241c04723c */ /* 0x048ff00000001804 */
[----:B------:R-:W-:Y:S01]  /*ac10*/  MUFU.EX2 R62, R62 ;  /* 0x0000003e003e7308 */ /* 0x000fe20000000800 */
[----:B-----5:R-:W-:Y:S01]  /*ac20*/  FADD.FTZ R59, R58, R59 ;  /* 0x0000003b3a3b7221 */ /* 0x020fe20000010000 */
[C---:B------:R-:W-:Y:S01]  /*ac30*/  HMMA.16816.F32 R8, R28.reuse, R38, R8 ;  /* 0x000000261c08723c */ /* 0x040fe20000001808 */
[----:B------:R-:W2:Y:S07]  /*ac40*/  LDSM.16.MT88.4 R36, [R87+0x3c00] ;  /* 0x003c00005724783b */ /* 0x000eae0000004200 */
[----:B------:R-:W3:Y:S01]  /*ac50*/  MUFU.EX2 R61, R61 ;  /* 0x0000003d003d7308 */ /* 0x000ee20000000800 */
[C---:B-1----:R-:W-:Y:S01]  /*ac60*/  F2FP.F16.F32.PACK_AB R24, R54.reuse, R58 ;  /* 0x0000003a3618723e */ /* 0x042fe200000000ff */
[----:B------:R-:W-:Y:S01]  /*ac70*/  FADD.FTZ R54, R54, R59 ;  /* 0x0000003b36367221 */ /* 0x000fe20000010000 */
[C---:B----4-:R-:W-:Y:S07]  /*ac80*/  HMMA.16816.F32 R12, R28.reuse, R32, R12 ;  /* 0x000000201c0c723c */ /* 0x050fee000000180c */
[----:B------:R-:W1:Y:S01]  /*ac90*/  MUFU.EX2 R66, R66 ;  /* 0x0000004200427308 */ /* 0x000e620000000800 */
[----:B------:R-:W-:Y:S01]  /*aca0*/  HMMA.16816.F32 R16, R28, R34, R16 ;  /* 0x000000221c10723c */ /* 0x000fe20000001810 */
[----:B------:R-:W4:Y:S08]  /*acb0*/  LDSM.16.MT88.4 R28, [R87+0x4000] ;  /* 0x00400000571c783b */ /* 0x000f300000004200 */
[----:B------:R-:W5:Y:S01]  /*acc0*/  MUFU.EX2 R72, R72 ;  /* 0x0000004800487308 */ /* 0x000f620000000800 */
[C---:B---3--:R-:W-:Y:S01]  /*acd0*/  F2FP.F16.F32.PACK_AB R25, R61.reuse, R62 ;  /* 0x0000003e3d19723e */ /* 0x048fe200000000ff */
[----:B------:R-:W-:Y:S04]  /*ace0*/  FADD.FTZ R62, R62, R56 ;  /* 0x000000383e3e7221 */ /* 0x000fe80000010000 */
[----:B------:R-:W-:Y:S01]  /*acf0*/  FADD.FTZ R62, R61, R62 ;  /* 0x0000003e3d3e7221 */ /* 0x000fe20000010000 */
[----:B------:R-:W3:Y:S03]  /*ad00*/  LDSM.16.MT88.4 R32, [R44+0x1000] ;  /* 0x001000002c20783b */ /* 0x000ee60000004200 */
[----:B------:R-:W-:Y:S01]  /*ad10*/  MUFU.EX2 R73, R73 ;  /* 0x0000004900497308 */ /* 0x000fe20000000800 */
[----:B-1----:R-:W-:Y:S09]  /*ad20*/  FADD.FTZ R54, R66, R54 ;  /* 0x0000003642367221 */ /* 0x002ff20000010000 */
[----:B------:R-:W1:Y:S01]  /*ad30*/  MUFU.EX2 R67, R67 ;  /* 0x0000004300437308 */ /* 0x000e620000000800 */
[C---:B-----5:R-:W-:Y:S01]  /*ad40*/  F2FP.F16.F32.PACK_AB R26, R72.reuse, R66 ;  /* 0x00000042481a723e */ /* 0x060fe200000000ff */
[----:B------:R-:W-:Y:S08]  /*ad50*/  FADD.FTZ R72, R72, R54 ;  /* 0x0000003648487221 */ /* 0x000ff00000010000 */
[----:B------:R1:W-:Y:S10]  /*ad60*/  MUFU.EX2 R118, R27 ;  /* 0x0000001b00767308 */ /* 0x0003f40000000800 */
[----:B------:R-:W5:Y:S10]  /*ad70*/  MUFU.EX2 R71, R71 ;  /* 0x0000004700477308 */ /* 0x000f740000000800 */
[----:B------:R-:W4:Y:S01]  /*ad80*/  MUFU.EX2 R68, R68 ;  /* 0x0000004400447308 */ /* 0x000f220000000800 */
        /* <DEDUP_REMOVED lines=9> */
[----:B----4-:R-:W-:Y:S06]  /*ae20*/  FADD.FTZ R72, R68, R72 ;  /* 0x0000004844487221 */ /* 0x010fec0000010000 */
[----:B------:R-:W-:Y:S01]  /*ae30*/  MUFU.EX2 R75, R75 ;  /* 0x0000004b004b7308 */ /* 0x000fe20000000800 */
[C---:B------:R-:W-:Y:S03]  /*ae40*/  HMMA.16816.F32 R12, R24.reuse, R40, R12 ;  /* 0x00000028180c723c */ /* 0x040fe6000000180c */
[--C-:B------:R-:W-:Y:S06]  /*ae50*/  FFMA.FTZ R41, R89, UR4, -R49.reuse ;  /* 0x0000000459297c23 */ /* 0x100fec0008010831 */
[----:B------:R-:W4:Y:S01]  /*ae60*/  MUFU.EX2 R70, R70 ;  /* 0x0000004600467308 */ /* 0x000f220000000800 */
        /* <DEDUP_REMOVED lines=10> */
[C---:B----4-:R-:W-:Y:S01]  /*af10*/  F2FP.F16.F32.PACK_AB R26, R70.reuse, R75 ;  /* 0x0000004b461a723e */ /* 0x050fe200000000ff */
[----:B------:R-:W-:Y:S04]  /*af20*/  FADD.FTZ R75, R75, R72 ;  /* 0x000000484b4b7221 */ /* 0x000fe80000010000 */
[----:B------:R-:W-:Y:S04]  /*af30*/  FADD.FTZ R75, R70, R75 ;  /* 0x0000004b464b7221 */ /* 0x000fe80000010000 */
[----:B------:R-:W4:Y:S10]  /*af40*/  MUFU.EX2 R81, R81 ;  /* 0x0000005100517308 */ /* 0x000f340000000800 */
[----:B------:R-:W-:Y:S01]  /*af50*/  MUFU.EX2 R82, R82 ;  /* 0x0000005200527308 */ /* 0x000fe20000000800 */
[C---:B-1----:R-:W-:Y:S01]  /*af60*/  F2FP.F16.F32.PACK_AB R27, R83.reuse, R80 ;  /* 0x00000050531b723e */ /* 0x042fe200000000ff */
[----:B------:R-:W-:Y:S04]  /*af70*/  FADD.FTZ R80, R80, R69 ;  /* 0x0000004550507221 */ /* 0x000fe80000010000 */
[----:B------:R-:W-:Y:S04]  /*af80*/  FADD.FTZ R80, R83, R80 ;  /* 0x0000005053507221 */ /* 0x000fe80000010000 */
[----:B------:R-:W1:Y:S01]  /*af90*/  MUFU.EX2 R99, R99 ;  /* 0x0000006300637308 */ /* 0x000e620000000800 */
[C---:B------:R-:W-:Y:S03]  /*afa0*/  HMMA.16816.F32 R4, R24.reuse, R28, R4 ;  /* 0x0000001c1804723c */ /* 0x040fe60000001804 */
[----:B----4-:R-:W-:Y:S06]  /*afb0*/  FADD.FTZ R75, R81, R75 ;  /* 0x0000004b514b7221 */ /* 0x010fec0000010000 */
[----:B------:R-:W4:Y:S01]  /*afc0*/  MUFU.EX2 R124, R124 ;  /* 0x0000007c007c7308 */ /* 0x000f220000000800 */
[C---:B------:R-:W-:Y:S01]  /*afd0*/  HMMA.16816.F32 R8, R24.reuse, R30, R8 ;  /* 0x0000001e1808723c */ /* 0x040fe20000001808 */
[----:B------:R-:W5:Y:S08]  /*afe0*/  LDSM.16.MT88.4 R28, [R44+0x1400] ;  /* 0x001400002c1c783b */ /* 0x000f700000004200 */
[----:B------:R-:W2:Y:S01]  /*aff0*/  MUFU.EX2 R123, R123 ;  /* 0x0000007b007b7308 */ /* 0x000ea20000000800 */
[C---:B---3--:R-:W-:Y:S03]  /*b000*/  HMMA.16816.F32 R12, R24.reuse, R32, R12 ;  /* 0x00000020180c723c */ /* 0x048fe6000000180c */
[----:B-1----:R-:W-:Y:S06]  /*b010*/  FADD.FTZ R80, R99, R80 ;  /* 0x0000005063507221 */ /* 0x002fec0000010000 */
[----:B------:R-:W1:Y:S01]  /*b020*/  MUFU.EX2 R125, R125 ;  /* 0x0000007d007d7308 */ /* 0x000e620000000800 */
[----:B------:R-:W-:Y:S01]  /*b030*/  HMMA.16816.F32 R16, R24, R34, R16 ;  /* 0x000000221810723c */ /* 0x000fe20000001810 */
[----:B------:R-:W3:Y:S02]  /*b040*/  LDSM.16.MT88.4 R32, [R87+0x4800] ;  /* 0x004800005720783b */ /* 0x000ee40000004200 */
[C---:B------:R-:W-:Y:S01]  /*b050*/  F2FP.F16.F32.PACK_AB R24, R82.reuse, R81 ;  /* 0x000000515218723e */ /* 0x040fe200000000ff */
[----:B------:R-:W-:Y:S01]  /*b060*/  FADD.FTZ R82, R82, R75 ;  /* 0x0000004b52527221 */ /* 0x000fe20000010000 */
[C---:B----4-:R-:W-:Y:S01]  /*b070*/  F2FP.F16.F32.PACK_AB R25, R124.reuse, R99 ;  /* 0x000000637c19723e */ /* 0x050fe200000000ff */
[----:B------:R-:W-:Y:S03]  /*b080*/  FADD.FTZ R124, R124, R80 ;  /* 0x000000507c7c7221 */ /* 0x000fe60000010000 */
[----:B------:R-:W4:Y:S01]  /*b090*/  MUFU.EX2 R96, R96 ;  /* 0x0000006000607308 */ /* 0x000f220000000800 */
        /* <DEDUP_REMOVED lines=9> */
[----:B----4-:R-:W-:Y:S06]  /*b130*/  FADD.FTZ R119, R96, R119 ;  /* 0x0000007760777221 */ /* 0x010fec0000010000 */
[----:B------:R-:W1:Y:S01]  /*b140*/  MUFU.EX2 R40, R88 ;  /* 0x0000005800287308 */ /* 0x000e620000000800 */
[C---:B------:R-:W-:Y:S01]  /*b150*/  HMMA.16816.F32 R8, R24.reuse, R38, R8 ;  /* 0x000000261808723c */ /* 0x040fe20000001808 */
[----:B------:R-:W4:Y:S08]  /*b160*/  LDSM.16.MT88.4 R36, [R44+0x1800] ;  /* 0x001800002c24783b */ /* 0x000f300000004200 */
[----:B------:R-:W3:Y:S01]  /*b170*/  MUFU.EX2 R41, R41 ;  /* 0x0000002900297308 */ /* 0x000ee20000000800 */
[C---:B-----5:R-:W-:Y:S03]  /*b180*/  HMMA.16816.F32 R12, R24.reuse, R28, R12 ;  /* 0x0000001c180c723c */ /* 0x060fe6000000180c */
[--C-:B------:R-:W-:Y:S01]  /*b190*/  FFMA.FTZ R29, R20, UR4, -R46.reuse ;  /* 0x00000004141d7c23 */ /* 0x100fe2000801082e */
[--C-:B------:R-:W-:Y:S01]  /*b1a0*/  FFMA.FTZ R28, R45, UR4, -R49.reuse ;  /* 0x000000042d1c7c23 */ /* 0x100fe20008010831 */
[----:B------:R-:W5:Y:S01]  /*b1b0*/  LDSM.16.MT88.4 R20, [R44+0x1c00] ;  /* 0x001c00002c14783b */ /* 0x000f620000004200 */
[----:B------:R-:W-:Y:S03]  /*b1c0*/  FFMA.FTZ R49, R47, UR4, -R49 ;  /* 0x000000042f317c23 */ /* 0x000fe60008010831 */
[----:B------:R-:W4:Y:S01]  /*b1d0*/  MUFU.EX2 R42, R42 ;  /* 0x0000002a002a7308 */ /* 0x000f220000000800 */
        /* <DEDUP_REMOVED lines=8> */
[----:B---3--:R-:W-:Y:S05]  /*b260*/  FADD.FTZ R90, R41, R90 ;  /* 0x0000005a295a7221 */ /* 0x008fea0000010000 */
[----:B------:R-:W1:Y:S01]  /*b270*/  MUFU.EX2 R51, R51 ;  /* 0x0000003300337308 */ /* 0x000e620000000800 */
[C---:B----4-:R-:W-:Y:S01]  /*b280*/  F2FP.F16.F32.PACK_AB R26, R42.reuse, R41 ;  /* 0x000000292a1a723e */ /* 0x050fe200000000ff */
        /* <DEDUP_REMOVED lines=34> */
.L_x_3888:
[----:B------:R-:W1:Y:S01]  /*b4b0*/  SHFL.BFLY PT, R5, R119, 0x2, 0x1f ;  /* 0x0c401f0077057f89 */ /* 0x000e6200000e0000 */
[----:B------:R-:W-:Y:S01]  /*b4c0*/  ISETP.NE.AND P1, PT, R108, -0x1, PT ;  /* 0xffffffff6c00780c */ /* 0x000fe20003f25270 */
[----:B------:R-:W2:Y:S01]  /*b4d0*/  S2UR UR6, SR_CTAID.X ;  /* 0x00000000000679c3 */ /* 0x000ea20000002500 */
[----:B------:R-:W-:Y:S01]  /*b4e0*/  LOP3.LUT R110, R110, 0xc0, R103, 0xf8, !PT ;  /* 0x000000c06e6e7812 */ /* 0x000fe200078ef867 */
[----:B------:R-:W3:Y:S01]  /*b4f0*/  SHFL.BFLY PT, R4, R118, 0x2, 0x1f ;  /* 0x0c401f0076047f89 */ /* 0x000ee200000e0000 */
[----:B------:R-:W-:Y:S01]  /*b500*/  BSSY.RECONVERGENT B0, `(.L_x_3893) ;  /* 0x000006d000007945 */ /* 0x000fe20003800200 */
[----:B------:R-:W4:Y:S01]  /*b510*/  S2R R3, SR_TID.X ;  /* 0x0000000000037919 */ /* 0x000f220000002100 */
[----:B------:R-:W5:Y:S07]  /*b520*/  S2R R12, SR_CTAID.Y ;  /* 0x00000000000c7919 */ /* 0x000f6e0000002600 */
[----:B------:R-:W5:Y:S01]  /*b530*/  @!P1 LDC.64 R10, c[0x0][0x400] ;  /* 0x00010000ff0a9b82 */ /* 0x000f620000000a00 */
[----:B------:R-:W5:Y:S01]  /*b540*/  S2R R13, SR_CTAID.Z ;  /* 0x00000000000d7919 */ /* 0x000f620000002700 */
[----:B-1----:R-:W-:Y:S01]  /*b550*/  FADD.FTZ R5, R5, R119 ;  /* 0x0000007705057221 */ /* 0x002fe20000010000 */
[----:B--2---:R-:W-:Y:S01]  /*b560*/  USHF.L.U32 UR6, UR6, 0x6, URZ ;  /* 0x0000000606067899 */ /* 0x004fe200080006ff */
[----:B---3--:R-:W-:-:S03]  /*b570*/  FADD.FTZ R118, R4, R118 ;  /* 0x0000007604767221 */ /* 0x008fc60000010000 */
[----:B------:R-:W1:Y:S04]  /*b580*/  SHFL.BFLY PT, R6, R5, 0x1, 0x1f ;  /* 0x0c201f0005067f89 */ /* 0x000e6800000e0000 */
[----:B------:R-:W2:Y:S01]  /*b590*/  SHFL.BFLY PT, R4, R118, 0x1, 0x1f ;  /* 0x0c201f0076047f89 */ /* 0x000ea200000e0000 */
[C---:B----4-:R-:W-:Y:S02]  /*b5a0*/  SHF.L.U32 R9, R3.reuse, 0x1, RZ ;  /* 0x0000000103097819 */ /* 0x050fe400000006ff */
[----:B------:R-:W-:Y:S02]  /*b5b0*/  SHF.L.U32 R14, R3, 0x2, RZ ;  /* 0x00000002030e7819 */ /* 0x000fe400000006ff */
[----:B------:R-:W-:Y:S01]  /*b5c0*/  LOP3.LUT R9, R9, 0x6, RZ, 0xc0, !PT ;  /* 0x0000000609097812 */ /* 0x000fe200078ec0ff */
[----:B-----5:R-:W-:Y:S01]  /*b5d0*/  @!P1 IMAD.WIDE.U32 R22, R12, R10, RZ ;  /* 0x0000000a0c169225 */ /* 0x020fe200078e00ff */
[----:B------:R-:W-:-:S02]  /*b5e0*/  LOP3.LUT R15, R14, 0x20, RZ, 0xc0, !PT ;  /* 0x000000200e0f7812 */ /* 0x000fc400078ec0ff */
[----:B------:R-:W-:Y:S01]  /*b5f0*/  LOP3.LUT R17, R14, 0x40, RZ, 0xc0, !PT ;  /* 0x000000400e117812 */ /* 0x000fe200078ec0ff */
[----:B------:R-:W-:Y:S01]  /*b600*/  @!P1 IMAD R11, R12, R11, R23 ;  /* 0x0000000b0c0b9224 */ /* 0x000fe200078e0217 */
[----:B------:R-:W3:Y:S01]  /*b610*/  LDC R14, c[0x0][0x434] ;  /* 0x00010d00ff0e7b82 */ /* 0x000ee20000000800 */
[----:B------:R-:W-:Y:S01]  /*b620*/  LOP3.LUT P5, RZ, R3, 0x3, RZ, 0xc0, !PT ;  /* 0x0000000303ff7812 */ /* 0x000fe200078ac0ff */
[----:B-1----:R-:W-:Y:S01]  /*b630*/  FADD.FTZ R5, R5, R6 ;  /* 0x0000000605057221 */ /* 0x002fe20000010000 */
[----:B------:R-:W-:-:S03]  /*b640*/  SHF.L.U32 R6, R3, 0x4, RZ ;  /* 0x0000000403067819 */ /* 0x000fc600000006ff */
[----:B------:R-:W1:Y:S01]  /*b650*/  MUFU.RCP R8, R5 ;  /* 0x0000000500087308 */ /* 0x000e620000001000 */
[----:B------:R-:W-:Y:S01]  /*b660*/  LOP3.LUT R6, R9, 0x3e00, R6, 0xf8, !PT ;  /* 0x00003e0009067812 */ /* 0x000fe200078ef806 */
[----:B--2---:R-:W-:Y:S01]  /*b670*/  FADD.FTZ R4, R118, R4 ;  /* 0x0000000476047221 */ /* 0x004fe20000010000 */
[----:B------:R-:W2:Y:S01]  /*b680*/  LDC.U8 R9, c[0x0][0x548] ;  /* 0x00015200ff097b82 */ /* 0x000ea20000000000 */
[----:B------:R-:W-:Y:S02]  /*b690*/  FSETP.NE.FTZ.AND P4, PT, R5, RZ, PT ;  /* 0x000000ff0500720b */ /* 0x000fe40003f95000 */
[----:B------:R-:W-:Y:S02]  /*b6a0*/  LOP3.LUT R6, R6, 0x20, R103, 0xf8, !PT ;  /* 0x0000002006067812 */ /* 0x000fe400078ef867 */
[----:B------:R-:W4:Y:S01]  /*b6b0*/  MUFU.RCP R7, R4 ;  /* 0x0000000400077308 */ /* 0x000f220000001000 */
[----:B------:R-:W-:Y:S02]  /*b6c0*/  FSETP.NE.FTZ.AND P3, PT, R4, RZ, PT ;  /* 0x000000ff0400720b */ /* 0x000fe40003f75000 */
[----:B------:R-:W-:-:S04]  /*b6d0*/  LOP3.LUT R6, R6, R110, RZ, 0xfc, !PT ;  /* 0x0000006e06067212 */ /* 0x000fc800078efcff */
[----:B------:R-:W-:Y:S02]  /*b6e0*/  LEA R16, R6, UR5, 0x1 ;  /* 0x0000000506107c11 */ /* 0x000fe4000f8e08ff */
[----:B-1----:R-:W-:Y:S01]  /*b6f0*/  FSEL R8, R8, 1, P4 ;  /* 0x3f80000008087808 */ /* 0x002fe20002000000 */
[----:B------:R-:W1:Y:S01]  /*b700*/  @P4 LDC R20, c[0x0][0x458] ;  /* 0x00011600ff144b82 */ /* 0x000e620000000800 */
[C---:B------:R-:W-:Y:S02]  /*b710*/  IADD3 R18, PT, PT, R16.reuse, -R15, RZ ;  /* 0x8000000f10127210 */ /* 0x040fe40007ffe0ff */
[----:B------:R-:W-:Y:S01]  /*b720*/  IADD3 R17, PT, PT, R16, -R17, RZ ;  /* 0x8000001110117210 */ /* 0x000fe20007ffe0ff */
[C---:B------:R-:W-:Y:S01]  /*b730*/  FMUL.FTZ R80, R8.reuse, R80 ;  /* 0x0000005008507220 */ /* 0x040fe20000410000 */
[C---:B------:R-:W-:Y:S01]  /*b740*/  FMUL.FTZ R81, R8.reuse, R81 ;  /* 0x0000005108517220 */ /* 0x040fe20000410000 */
[C---:B------:R-:W-:Y:S01]  /*b750*/  FMUL.FTZ R76, R8.reuse, R76 ;  /* 0x0000004c084c7220 */ /* 0x040fe20000410000 */
[----:B----4-:R-:W-:Y:S01]  /*b760*/  FSEL R7, R7, 1, P3 ;  /* 0x3f80000007077808 */ /* 0x010fe20001800000 */
[C---:B------:R-:W-:Y:S01]  /*b770*/  FMUL.FTZ R77, R8.reuse, R77 ;  /* 0x0000004d084d7220 */ /* 0x040fe20000410000 */
[----:B--2---:R-:W-:Y:S01]  /*b780*/  ISETP.NE.AND P2, PT, R9, RZ, PT ;  /* 0x000000ff0900720c */ /* 0x004fe20003f45270 */
[C---:B------:R-:W-:Y:S01]  /*b790*/  FMUL.FTZ R72, R8.reuse, R72 ;  /* 0x0000004808487220 */ /* 0x040fe20000410000 */
[C---:B------:R-:W-:Y:S01]  /*b7a0*/  FMUL.FTZ R73, R8.reuse, R73 ;  /* 0x0000004908497220 */ /* 0x040fe20000410000 */
[C---:B------:R-:W-:Y:S01]  /*b7b0*/  FMUL.FTZ R68, R8.reuse, R68 ;  /* 0x0000004408447220 */ /* 0x040fe20000410000 */
[----:B------:R-:W-:Y:S01]  /*b7c0*/  FMUL.FTZ R8, R8, R69 ;  /* 0x0000004508087220 */ /* 0x000fe20000410000 */
[C---:B------:R-:W-:Y:S01]  /*b7d0*/  FMUL.FTZ R82, R7.reuse, R82 ;  /* 0x0000005207527220 */ /* 0x040fe20000410000 */
[C---:B------:R-:W-:Y:S01]  /*b7e0*/  FMUL.FTZ R83, R7.reuse, R83 ;  /* 0x0000005307537220 */ /* 0x040fe20000410000 */
[C---:B------:R-:W-:Y:S01]  /*b7f0*/  FMUL.FTZ R78, R7.reuse, R78 ;  /* 0x0000004e074e7220 */ /* 0x040fe20000410000 */
[----:B------:R-:W-:Y:S01]  /*b800*/  FMUL.FTZ R79, R7, R79 ;  /* 0x0000004f074f7220 */ /* 0x000fe20000410000 */
[----:B------:R-:W-:Y:S01]  /*b810*/  F2FP.F16.F32.PACK_AB R68, R8, R68 ;  /* 0x000000440844723e */ /* 0x000fe200000000ff */
[----:B------:R-:W2:Y:S01]  /*b820*/  @P3 MUFU.LG2 R21, R4 ;  /* 0x0000000400153308 */ /* 0x000ea20000000c00 */
[----:B------:R-:W4:Y:S01]  /*b830*/  @P1 LDC.64 R8, c[0x0][0x408] ;  /* 0x00010200ff081b82 */ /* 0x000f220000000a00 */
[----:B------:R-:W-:Y:S01]  /*b840*/  F2FP.F16.F32.PACK_AB R80, R81, R80 ;  /* 0x000000505150723e */ /* 0x000fe200000000ff */
[----:B------:R-:W-:Y:S01]  /*b850*/  FMUL.FTZ R74, R7, R74 ;  /* 0x0000004a074a7220 */ /* 0x000fe20000410000 */
[----:B------:R-:W-:Y:S01]  /*b860*/  F2FP.F16.F32.PACK_AB R82, R83, R82 ;  /* 0x000000525352723e */ /* 0x000fe200000000ff */
[----:B------:R-:W-:Y:S01]  /*b870*/  FMUL.FTZ R75, R7, R75 ;  /* 0x0000004b074b7220 */ /* 0x000fe20000410000 */
[----:B------:R-:W-:Y:S01]  /*b880*/  F2FP.F16.F32.PACK_AB R76, R77, R76 ;  /* 0x0000004c4d4c723e */ /* 0x000fe200000000ff */
[----:B------:R-:W-:Y:S01]  /*b890*/  STS [R16], R80 ;  /* 0x0000005010007388 */ /* 0x000fe20000000800 */
[----:B------:R-:W-:Y:S01]  /*b8a0*/  F2FP.F16.F32.PACK_AB R78, R79, R78 ;  /* 0x0000004e4f4e723e */ /* 0x000fe200000000ff */
[----:B------:R-:W5:Y:S01]  /*b8b0*/  @!P2 LDC R6, c[0x0][0x3e0] ;  /* 0x0000f800ff06ab82 */ /* 0x000f620000000800 */
[C---:B------:R-:W-:Y:S01]  /*b8c0*/  FMUL.FTZ R70, R7.reuse, R70 ;  /* 0x0000004607467220 */ /* 0x040fe20000410000 */
[----:B------:R1:W-:Y:S01]  /*b8d0*/  STS [R16+0x200], R82 ;  /* 0x0002005210007388 */ /* 0x0003e20000000800 */
[----:B------:R-:W-:Y:S01]  /*b8e0*/  ISETP.NE.OR P0, PT, R108, -0x1, !P2 ;  /* 0xffffffff6c00780c */ /* 0x000fe20005705670 */
[----:B------:R-:W-:Y:S01]  /*b8f0*/  FMUL.FTZ R7, R7, R71 ;  /* 0x0000004707077220 */ /* 0x000fe20000410000 */
[----:B------:R-:W-:Y:S01]  /*b900*/  F2FP.F16.F32.PACK_AB R72, R73, R72 ;  /* 0x000000484948723e */ /* 0x000fe200000000ff */
[----:B------:R-:W-:Y:S01]  /*b910*/  STS [R18+0x10], R76 ;  /* 0x0000104c12007388 */ /* 0x000fe20000000800 */
[----:B------:R-:W-:Y:S01]  /*b920*/  F2FP.F16.F32.PACK_AB R74, R75, R74 ;  /* 0x0000004a4b4a723e */ /* 0x000fe200000000ff */
[----:B------:R-:W1:Y:S01]  /*b930*/  @P2 LDC R19, c[0x0][0x454] ;  /* 0x00011500ff132b82 */ /* 0x000e620000000800 */
[----:B------:R-:W-:Y:S01]  /*b940*/  F2FP.F16.F32.PACK_AB R7, R7, R70 ;  /* 0x000000460707723e */ /* 0x000fe200000000ff */
[----:B------:R1:W-:Y:S01]  /*b950*/  STS [R18+0x210], R78 ;  /* 0x0002104e12007388 */ /* 0x0003e20000000800 */
[----:B------:R-:W-:Y:S01]  /*b960*/  IADD3 R15, PT, PT, -R15, R17, RZ ;  /* 0x000000110f0f7210 */ /* 0x000fe20007ffe1ff */
[----:B--2---:R-:W-:-:S02]  /*b970*/  @P3 FMUL.FTZ R21, R21, 0.69314718246459960938 ;  /* 0x3f31721815153820 */ /* 0x004fc40000410000 */
[----:B------:R-:W-:Y:S01]  /*b980*/  STS [R17+0x20], R72 ;  /* 0x0000204811007388 */ /* 0x000fe20000000800 */
[C---:B----4-:R-:W-:Y:S01]  /*b990*/  @P1 IMAD.WIDE.U32 R24, R108.reuse, R8, RZ ;  /* 0x000000086c181225 */ /* 0x050fe200078e00ff */
[----:B------:R-:W-:Y:S02]  /*b9a0*/  MOV R8, 0x7f800000 ;  /* 0x7f80000000087802 */ /* 0x000fe40000000f00 */
[----:B------:R-:W-:Y:S01]  /*b9b0*/  STS [R17+0x220], R74 ;  /* 0x0002204a11007388 */ /* 0x000fe20000000800 */
[----:B------:R-:W-:Y:S01]  /*b9c0*/  @P1 IMAD R11, R108, R9, R25 ;  /* 0x000000096c0b1224 */ /* 0x000fe200078e0219 */
[----:B------:R-:W-:Y:S02]  /*b9d0*/  MOV R9, 0x7f800000 ;  /* 0x7f80000000097802 */ /* 0x000fe40000000f00 */
[----:B------:R2:W-:Y:S01]  /*b9e0*/  STS [R15+0x230], R7 ;  /* 0x000230070f007388 */ /* 0x0005e20000000800 */
[C---:B---3--:R-:W-:Y:S02]  /*b9f0*/  @!P0 IMAD R108, R12.reuse, R14, RZ ;  /* 0x0000000e0c6c8224 */ /* 0x048fe400078e02ff */
[----:B-----5:R-:W-:Y:S01]  /*ba00*/  @!P2 IMAD R6, R12, R6, R13 ;  /* 0x000000060c06a224 */ /* 0x020fe200078e020d */
[----:B------:R3:W-:Y:S01]  /*ba10*/  STS [R15+0x30], R68 ;  /* 0x000030440f007388 */ /* 0x0007e20000000800 */
[----:B-1----:R1:W4:Y:S01]  /*ba20*/  @P4 MUFU.LG2 R16, R5 ;  /* 0x0000000500104308 */ /* 0x0023220000000c00 */
[----:B------:R-:W5:Y:S08]  /*ba30*/  @P3 LDC R18, c[0x0][0x458] ;  /* 0x00011600ff123b82 */ /* 0x000f700000000800 */
[----:B-1----:R-:W1:Y:S01]  /*ba40*/  LDC.64 R4, c[0x0][0x408] ;  /* 0x00010200ff047b82 */ /* 0x002e620000000a00 */
[----:B----4-:R-:W-:Y:S01]  /*ba50*/  @P4 FMUL.FTZ R16, R16, 0.69314718246459960938 ;  /* 0x3f31721810104820 */ /* 0x010fe20000410000 */
[----:B--2---:R-:W-:Y:S01]  /*ba60*/  @!P2 IMAD R7, R6, R14, RZ ;  /* 0x0000000e0607a224 */ /* 0x004fe200078e02ff */
[----:B------:R-:W-:-:S02]  /*ba70*/  SHF.R.U32.HI R6, RZ, 0x2, R3 ;  /* 0x00000002ff067819 */ /* 0x000fc40000011603 */
[----:B------:R-:W-:Y:S01]  /*ba80*/  @P4 FFMA.FTZ R9, R2, R20, R16 ;  /* 0x0000001402094223 */ /* 0x000fe20000010010 */
[----:B------:R-:W-:Y:S01]  /*ba90*/  @P2 IMAD R7, R13, R19, R108 ;  /* 0x000000130d072224 */ /* 0x000fe200078e026c */
[----:B------:R-:W-:Y:S01]  /*baa0*/  LOP3.LUT R2, R103, 0x18, RZ, 0xc0, !PT ;  /* 0x0000001867027812 */ /* 0x000fe200078ec0ff */
[----:B------:R-:W-:Y:S01]  /*bab0*/  BAR.SYNC.DEFER_BLOCKING 0x0 ;  /* 0x0000000000007b1d */ /* 0x000fe20000010000 */
[----:B------:R-:W-:Y:S01]  /*bac0*/  ISETP.GE.AND P0, PT, R6, R102, PT ;  /* 0x000000660600720c */ /* 0x000fe20003f06270 */
[----:B-----5:R-:W-:-:S04]  /*bad0*/  @P3 FFMA.FTZ R8, R0, R18, R21 ;  /* 0x0000001200083223 */ /* 0x020fc80000010015 */
[----:B---3--:R-:W-:Y:S08]  /*bae0*/  @P5 BRA `(.L_x_3894) ;  /* 0x0000000000385947 */ /* 0x008ff00003800000 */
[----:B------:R-:W-:Y:S01]  /*baf0*/  SHF.R.U32.HI R0, RZ, 0x1, R3 ;  /* 0x00000001ff007819 */ /* 0x000fe20000011603 */
[----:B------:R-:W2:Y:S01]  /*bb00*/  LDCU.64 UR4, c[0x0][0x420] ;  /* 0x00008400ff0477ac */ /* 0x000ea20008000a00 */
        /* <DEDUP_REMOVED lines=12> */
.L_x_3894:
[----:B------:R-:W-:Y:S05]  /*bbd0*/  BSYNC.RECONVERGENT B0 ;  /* 0x0000000000007941 */ /* 0x000fea0003800200 */
.L_x_3893:
[----:B------:R-:W-:Y:S01]  /*bbe0*/  MOV R3, RZ ;  /* 0x000000ff00037202 */ /* 0x000fe20000000f00 */
[----:B------:R-:W3:Y:S01]  /*bbf0*/  LDCU.64 UR4, c[0x0][0x410] ;  /* 0x00008200ff0477ac */ /* 0x000ee20008000a00 */
[----:B------:R-:W-:Y:S01]  /*bc00*/  @P1 MOV R22, R24 ;  /* 0x0000001800161202 */ /* 0x000fe20000000f00 */
[----:B------:R-:W4:Y:S01]  /*bc10*/  LDS.128 R16, [R109] ;  /* 0x000000006d107984 */ /* 0x000f220000000c00 */
[----:B-1----:R-:W-:-:S04]  /*bc20*/  IMAD.WIDE.U32 R2, R4, UR6, R2 ;  /* 0x0000000604027c25 */ /* 0x002fc8000f8e0002 */
[----:B------:R-:W-:Y:S01]  /*bc30*/  IMAD R0, R5, UR6, R3 ;  /* 0x0000000605007c24 */ /* 0x000fe2000f8e0203 */
[----:B--2---:R-:W-:Y:S02]  /*bc40*/  IADD3 R14, P1, PT, R22, R2, RZ ;  /* 0x00000002160e7210 */ /* 0x004fe40007f3e0ff */
[----:B------:R-:W1:Y:S02]  /*bc50*/  @!P0 LDC.64 R2, c[0x0][0x3f0] ;  /* 0x0000fc00ff028b82 */ /* 0x000e640000000a00 */
[----:B------:R-:W-:Y:S02]  /*bc60*/  IADD3.X R15, PT, PT, R11, R0, RZ, P1, !PT ;  /* 0x000000000b0f7210 */ /* 0x000fe40000ffe4ff */
[----:B------:R-:W-:Y:S01]  /*bc70*/  IADD3 R0, PT, PT, R6, 0x20, RZ ;  /* 0x0000002006007810 */ /* 0x000fe20007ffe0ff */
[----:B---3--:R-:W-:-:S03]  /*bc80*/  IMAD.WIDE.U32 R14, R13, UR4, R14 ;  /* 0x000000040d0e7c25 */ /* 0x008fc6000f8e000e */
[----:B------:R-:W-:Y:S01]  /*bc90*/  ISETP.GE.AND P1, PT, R0, R102, PT ;  /* 0x000000660000720c */ /* 0x000fe20003f26270 */
        /* <DEDUP_REMOVED lines=9> */
[----:B------:R-:W1:Y:S01]  /*bd30*/  LDCU.64 UR4, c[0x0][0x3f0] ;  /* 0x00007e00ff0477ac */ /* 0x000e620008000a00 */
[----:B------:R-:W-:Y:S02]  /*bd40*/  IADD3 R6, P0, PT, R6, 0x20, RZ ;  /* 0x0000002006067810 */ /* 0x000fe40007f1e0ff */
[----:B------:R-:W-:Y:S02]  /*bd50*/  MOV R12, R14 ;  /* 0x0000000e000c7202 */ /* 0x000fe40000000f00 */
[----:B------:R-:W-:-:S03]  /*bd60*/  IADD3.X R0, PT, PT, RZ, RZ, RZ, P0, !PT ;  /* 0x000000ffff007210 */ /* 0x000fc600007fe4ff */
[----:B------:R-:W-:-:S04]  /*bd70*/  IMAD.WIDE.U32 R12, R6, R4, R12 ;  /* 0x00000004060c7225 */ /* 0x000fc800078e000c */
[----:B------:R-:W-:-:S04]  /*bd80*/  IMAD R0, R0, R4, RZ ;  /* 0x0000000400007224 */ /* 0x000fc800078e02ff */
[----:B------:R-:W-:Y:S01]  /*bd90*/  IMAD R0, R6, R5, R0 ;  /* 0x0000000506007224 */ /* 0x000fe200078e0200 */
[----:B-1----:R-:W-:-:S04]  /*bda0*/  LEA R2, P0, R12, UR4, 0x1 ;  /* 0x000000040c027c11 */ /* 0x002fc8000f8008ff */
[----:B------:R-:W-:-:S04]  /*bdb0*/  IADD3 R0, PT, PT, R0, R13, RZ ;  /* 0x0000000d00007210 */ /* 0x000fc80007ffe0ff */
[----:B------:R-:W-:-:S05]  /*bdc0*/  LEA.HI.X R3, R12, UR5, R0, 0x1, P0 ;  /* 0x000000050c037c11 */ /* 0x000fca00080f0c00 */
[----:B--2---:R-:W-:Y:S01]  /*bdd0*/  STG.E.128 desc[UR16][R2.64], R8 ;  /* 0x0000000802007986 */ /* 0x004fe2000c101d10 */
[----:B------:R-:W-:Y:S05]  /*bde0*/  EXIT ;  /* 0x000000000000794d */ /* 0x000fea0003800000 */
.L_x_3895:
        /* <DEDUP_REMOVED lines=9> */
.L_x_4929:


//--------------------- .text._ZN5flash24flash_fwd_splitkv_kernelI23Flash_fwd_kernel_traitsILi32ELi64ELi128ELi4ELb0ELb0EN7cutlass6half_tE19Flash_kernel_traitsILi32ELi64ELi128ELi4ES3_EELb1ELb0ELb1ELb0ELb0ELb0ELb0ELb0EEEvNS_16Flash_fwd_paramsE --------------------------
	.section	.text._ZN5flash24flash_fwd_splitkv_kernelI23Flash_fwd_kernel_traitsILi32ELi64ELi128ELi4ELb0ELb0EN7cutlass6half_tE19Flash_kernel_traitsILi32ELi64ELi128ELi4ES3_EELb1ELb0ELb1ELb0ELb0ELb0ELb0ELb0EEEvNS_16Flash_fwd_paramsE,"ax",@progbits
	.align	128
        .global         _ZN5flash24flash_fwd_splitkv_kernelI23Flash_fwd_kernel_traitsILi32ELi64ELi128ELi4ELb0ELb0EN7cutlass6half_tE19Flash_kernel_traitsILi32ELi64ELi128ELi4ES3_EELb1ELb0ELb1ELb0ELb0ELb0ELb0ELb0EEEvNS_16Flash_fwd_paramsE
        .type           _ZN5flash24flash_fwd_splitkv_kernelI23Flash_fwd_kernel_traitsILi32ELi64ELi128ELi4ELb0ELb0EN7cutlass6half_tE19Flash_kernel_traitsILi32ELi64ELi128ELi4ES3_EELb1ELb0ELb1ELb0ELb0ELb0ELb0ELb0EEEvNS_16Flash_fwd_paramsE,@function
        .size           _ZN5flash24flash_fwd_splitkv_kernelI23Flash_fwd_kernel_traitsILi32ELi64ELi128ELi4ELb0ELb0EN7cutlass6half_tE19Flash_kernel_traitsILi32ELi64ELi128ELi4ES3_EELb1ELb0ELb1ELb0ELb0ELb0ELb0ELb0EEEvNS_16Flash_fwd_paramsE,(.L_x_4930 - _ZN5flash24flash_fwd_splitkv_kernelI23Flash_fwd_kernel_traitsILi32ELi64ELi128ELi4ELb0ELb0EN7cutlass6half_tE19Flash_kernel_traitsILi32ELi64ELi128ELi4ES3_EELb1ELb0ELb1ELb0ELb0ELb0ELb0ELb0EEEvNS_16Flash_fwd_paramsE)
        .other          _ZN5flash24flash_fwd_splitkv_kernelI23Flash_fwd_kernel_traitsILi32ELi64ELi128ELi4ELb0ELb0EN7cutlass6half_tE19Flash_kernel_traitsILi32ELi64ELi128ELi4ES3_EELb1ELb0ELb1ELb0ELb0ELb0ELb0ELb0EEEvNS_16Flash_fwd_paramsE,@"STO_CUDA_ENTRY STV_DEFAULT"
_ZN5flash24flash_fwd_splitkv_kernelI23Flash_fwd_kernel_traitsILi32ELi64ELi128ELi4ELb0ELb0EN7cutlass6half_tE19Flash_kernel_traitsILi32ELi64ELi128ELi4ES3_EELb1ELb0ELb1ELb0ELb0ELb0ELb0ELb0EEEvNS_16Flash_fwd_paramsE:
.text._ZN5flash24flash_fwd_splitkv_kernelI23Flash_fwd_kernel_traitsILi32ELi64ELi128ELi4ELb0ELb0EN7cutlass6half_tE19Flash_kernel_traitsILi32ELi64ELi128ELi4ES3_EELb1ELb0ELb1ELb0ELb0ELb0ELb0ELb0EEEvNS_16Flash_fwd_paramsE:
        /* <DEDUP_REMOVED lines=30> */
[----:B------:R3:W5:Y:S02]  /*01e0*/  @P2 LDG.E R15, desc[UR16][R6.64] ;  /* 0x00000010060f2981 */ /* 0x000764000c1e1900 */
[----:B------:R-:W-:Y:S01]  /*01f0*/  IMAD.X R19, R4, 0x1, R11, P0 ;  /* 0x0000000104137824 */ /* 0x000fe200000e060b */
[----:B------:R-:W-:Y:S01]  /*0200*/  ISETP.NE.U32.AND P0, PT, R10, RZ, PT ;  /* 0x000000ff0a00720c */ /* 0x000fe20003f05070 */
[----:B------:R4:W5:Y:S03]  /*0210*/  @P3 LDG.E R2, desc[UR16][R8.64] ;  /* 0x0000001008023981 */ /* 0x000966000c1e1900 */
[----:B------:R-:W-:Y:S01]  /*0220*/  ISETP.NE.AND.EX P0, PT, R11, RZ, PT, P0 ;  /* 0x000000ff0b00720c */ /* 0x000fe20003f05300 */
[----:B-1----:R-:W1:Y:S01]  /*0230*/  S2R R13, SR_CTAID.X ;  /* 0x00000000000d7919 */ /* 0x002e620000002500 */
[----:B---3--:R-:W-:-:S02]  /*0240*/  ISETP.NE.AND P1, PT, RZ, UR4, PT ;  /* 0x00000004ff007c0c */ /* 0x008fc4000bf25270 */
[----:B------:R-:W-:Y:S01]  /*0250*/  ISETP.EQ.U32.AND P3, PT, R10, RZ, PT ;  /* 0x000000ff0a00720c */ /* 0x000fe20003f62070 */
[----:B------:R-:W3:Y:S03]  /*0260*/  @!P4 LDC R7, c[0x0][0x434] ;  /* 0x00010d00ff07cb82 */ /* 0x000ee60000000800 */
[----:B------:R-:W-:-:S05]  /*0270*/  ISETP.EQ.OR.EX P3, PT, R11, RZ, !P1, P3 ;  /* 0x000000ff0b00720c */ /* 0x000fca0004f62730 */
[----:B----4-:R-:W4:Y:S08]  /*0280*/  @!P2 LDC.64 R8, c[0x0][0x488] ;  /* 0x00012200ff08ab82 */ /* 0x010f300000000a00 */
[----:B------:R-:W2:Y:S01]  /*0290*/  @!P0 LDC R11, c[0x0][0x438] ;  /* 0x00010e00ff0b8b82 */ /* 0x000ea20000000800 */
        /* <DEDUP_REMOVED lines=9> */
.L_x_3896:
        /* <DEDUP_REMOVED lines=8> */
[----:B------:R-:W-:Y:S02]  /*03b0*/  VIADD R8, R13, 0x1 ;  /* 0x000000010d087836 */ /* 0x000fe40000000000 */
[----:B------:R-:W-:Y:S01]  /*03c0*/  IMAD.MOV.U32 R15, RZ, RZ, R0 ;  /* 0x000000ffff0f7224 */ /* 0x000fe200078e0000 */
[----:B------:R-:W-:Y:S01]  /*03d0*/  @!P2 IADD3 R88, PT, PT, R3, R11, -R2 ;  /* 0x0000000b0358a210 */ /* 0x000fe20007ffe802 */
[----:B------:R-:W-:Y:S01]  /*03e0*/  IMAD R8, R8, 0x40, -R7 ;  /* 0x0000004008087824 */ /* 0x000fe200078e0a07 */
[----:B------:R-:W1:Y:S03]  /*03f0*/  S2R R3, SR_TID.X ;  /* 0x0000000000037919 */ /* 0x000e660000002100 */
        /* <DEDUP_REMOVED lines=31> */
[----:B------:R-:W-:-:S04]  /*05f0*/  IMAD.WIDE.U32 R18, R6, R4, R12 ;  /* 0x0000000406127225 */ /* 0x000fc800078e000c */
[----:B----4-:R-:W-:Y:S01]  /*0600*/  @!P0 IMAD.WIDE.U32 R2, R0, R8, RZ ;  /* 0x0000000800028225 */ /* 0x010fe200078e00ff */
[----:B------:R-:W-:Y:S02]  /*0610*/  @P0 MOV R2, R16 ;  /* 0x0000001000020202 */ /* 0x000fe40000000f00 */
[----:B------:R-:W-:Y:S01]  /*0620*/  IADD3 R8, PT, PT, R14, 0x20, RZ ;  /* 0x000000200e087810 */ /* 0x000fe20007ffe0ff */
[----:B------:R-:W-:Y:S02]  /*0630*/  @!P0 IMAD R9, R0, R9, R3 ;  /* 0x0000000900098224 */ /* 0x000fe400078e0203 */
        /* <DEDUP_REMOVED lines=28> */
.L_x_3899:
[----:B------:R-:W-:Y:S05]  /*0800*/  BSYNC.RECONVERGENT B0 ;  /* 0x0000000000007941 */ /* 0x000fea0003800200 */
.L_x_3898:
[----:B------:R-:W1:Y:S01]  /*0810*/  LDCU.64 UR4, c[0x0][0x420] ;  /* 0x00008400ff0477ac */ /* 0x000e620008000a00 */
[----:B------:R-:W-:-:S04]  /*0820*/  ISETP.NE.AND P2, PT, R12, RZ, PT ;  /* 0x000000ff0c00720c */ /* 0x000fc80003f45270 */
[-C--:B------:R-:W-:Y:S02]  /*0830*/  ISETP.GE.OR P1, PT, R14, R7.reuse, P2 ;  /* 0x000000070e00720c */ /* 0x080fe40001726670 */
[C---:B------:R-:W-:Y:S02]  /*0840*/  IADD3 R14, P0, PT, R11.reuse, R14, RZ ;  /* 0x0000000e0b0e7210 */ /* 0x040fe40007f1e0ff */
[----:B------:R-:W-:Y:S02]  /*0850*/  ISETP.GE.OR P2, PT, R8, R7, P2 ;  /* 0x000000070800720c */ /* 0x000fe40001746670 */
        /* <DEDUP_REMOVED lines=9> */
.L_x_3897:
        /* <DEDUP_REMOVED lines=10> */
.L_x_3900:
        /* <DEDUP_REMOVED lines=27> */
[----:B--2---:R-:W-:-:S04]  /*0b40*/  IMAD.WIDE.U32 R4, R0, UR4, RZ ;  /* 0x0000000400047c25 */ /* 0x004fc8000f8e00ff */
[----:B------:R-:W-:Y:S01]  /*0b50*/  IMAD R119, R0, UR5, R5 ;  /* 0x0000000500777c24 */ /* 0x000fe2000f8e0205 */
[----:B------:R-:W1:Y:S01]  /*0b60*/  LDCU.64 UR4, c[0x0][0x3a8] ;  /* 0x00007500ff0477ac */ /* 0x000e620008000a00 */
[----:B------:R-:W2:Y:S06]  /*0b70*/  LDC R5, c[0x0][0x3e8] ;  /* 0x0000fa00ff057b82 */ /* 0x000eac0000000800 */
[----:B------:R-:W-:Y:S02]  /*0b80*/  @P0 IADD3 R15, PT, PT, R15, 0x1, RZ ;  /* 0x000000010f0f0810 */ /* 0x000fe40007ffe0ff */
[----:B------:R-:W-:-:S03]  /*0b90*/  LEA R118, P0, R4, UR8, 0x2 ;  /* 0x0000000804767c11 */ /* 0x000fc6000f8010ff */
[----:B------:R-:W-:Y:S01]  /*0ba0*/  @!P1 IMAD.MOV R15, RZ, RZ, -R15 ;  /* 0x000000ffff0f9224 */ /* 0x000fe200078e0a0f */
[----:B------:R-:W-:Y:S02]  /*0bb0*/  LEA.HI.X R119, R4, UR9, R119, 0x2, P0 ;  /* 0x0000000904777c11 */ /* 0x000fe400080f1477 */
[----:B------:R-:W-:-:S05]  /*0bc0*/  @!P2 LOP3.LUT R15, RZ, R17, RZ, 0x33, !PT ;  /* 0x00000011ff0fa212 */ /* 0x000fca00078e33ff */
[----:B------:R-:W-:-:S05]  /*0bd0*/  IMAD.WIDE R20, R15, 0x4, R118 ;  /* 0x000000040f147825 */ /* 0x000fca00078e0276 */
[----:B------:R-:W3:Y:S01]  /*0be0*/  LDG.E R14, desc[UR16][R20.64] ;  /* 0x00000010140e7981 */ /* 0x000ee2000c1e1900 */
[----:B--2---:R-:W-:Y:S02]  /*0bf0*/  IABS R9, R5 ;  /* 0x0000000500097213 */ /* 0x004fe40000000000 */
[----:B------:R-:W-:Y:S02]  /*0c00*/  IADD3 R15, PT, PT, -R15, RZ, RZ ;  /* 0x000000ff0f0f7210 */ /* 0x000fe40007ffe1ff */
[----:B------:R-:W2:Y:S01]  /*0c10*/  I2F.RP R16, R9 ;  /* 0x0000000900107306 */ /* 0x000ea20000209400 */
[----:B----4-:R-:W-:Y:S02]  /*0c20*/  MOV R90, UR12 ;  /* 0x0000000c005a7c02 */ /* 0x010fe40008000f00 */
[----:B---3--:R-:W-:Y:S02]  /*0c30*/  MOV R124, UR10 ;  /* 0x0000000a007c7c02 */ /* 0x008fe40008000f00 */
[----:B------:R-:W-:-:S02]  /*0c40*/  MOV R91, UR13 ;  /* 0x0000000d005b7c02 */ /* 0x000fc40008000f00 */
[----:B------:R-:W-:Y:S01]  /*0c50*/  MOV R125, UR11 ;  /* 0x0000000b007d7c02 */ /* 0x000fe20008000f00 */
        /* <DEDUP_REMOVED lines=8> */
[----:B------:R-:W-:-:S03]  /*0ce0*/  MOV R12, R4 ;  /* 0x00000004000c7202 */ /* 0x000fc60000000f00 */
[----:B------:R-:W-:Y:S02]  /*0cf0*/  IMAD R18, R17, R15, R2 ;  /* 0x0000000f11127224 */ /* 0x000fe400078e0202 */
        /* <DEDUP_REMOVED lines=26> */
[----:B------:R-:W-:-:S02]  /*0ea0*/  IADD3 R21, PT, PT, R23, R20, RZ ;  /* 0x0000001417157210 */ /* 0x000fc40007ffe0ff */
[----:B------:R-:W-:Y:S02]  /*0eb0*/  IMAD.MOV.U32 R20, RZ, RZ, R22 ;  /* 0x000000ffff147224 */ /* 0x000fe400078e0016 */
[----:B------:R-:W-:Y:S02]  /*0ec0*/  IMAD.IADD R15, R15, 0x1, R9 ;  /* 0x000000010f0f7824 */ /* 0x000fe400078e0209 */
[----:B------:R-:W-:-:S04]  /*0ed0*/  IMAD.WIDE.U32 R20, R18, R90, R20 ;  /* 0x0000005a12147225 */ /* 0x000fc800078e0014 */
[----:B------:R-:W-:Y:S01]  /*0ee0*/  IMAD.WIDE.U32 R18, R18, R124, R14 ;  /* 0x0000007c12127225 */ /* 0x000fe200078e000e */
[----:B------:R-:W-:-:S03]  /*0ef0*/  SHF.R.S32.HI R15, RZ, 0x1f, R4 ;  /* 0x0000001fff0f7819 */ /* 0x000fc60000011404 */
[----:B------:R-:W-:Y:S01]  /*0f00*/  IMAD.IADD R17, R21, 0x1, R16 ;  /* 0x0000000115117824 */ /* 0x000fe200078e0210 */
[----:B------:R-:W-:Y:S01]  /*0f10*/  IADD3 R9, PT, PT, R19, R8, RZ ;  /* 0x0000000813097210 */ /* 0x000fe20007ffe0ff */
[----:B------:R-:W-:Y:S01]  /*0f20*/  IMAD.MOV.U32 R8, RZ, RZ, R18 ;  /* 0x000000ffff087224 */ /* 0x000fe200078e0012 */
[----:B------:R-:W-:Y:S01]  /*0f30*/  MOV R16, R20 ;  /* 0x0000001400107202 */ /* 0x000fe20000000f00 */
        /* <DEDUP_REMOVED lines=9> */
.L_x_3901:
        /* <DEDUP_REMOVED lines=15> */
.L_x_3903:
[----:B------:R-:W2:Y:S01]  /*10c0*/  LDC.64 R90, c[0x0][0x3b8] ;  /* 0x0000ee00ff5a7b82 */ /* 0x000ea20000000a00 */
[----:B-1----:R-:W-:-:S05]  /*10d0*/  IADD3 R8, PT, PT, R2, R5, RZ ;  /* 0x0000000502087210 */ /* 0x002fca0007ffe0ff */
[C---:B--2---:R-:W-:Y:S02]  /*10e0*/  IMAD R17, R8.reuse, R91, RZ ;  /* 0x0000005b08117224 */ /* 0x044fe400078e02ff */
[----:B------:R-:W-:-:S05]  /*10f0*/  IMAD.WIDE.U32 R8, R8, R90, RZ ;  /* 0x0000005a08087225 */ /* 0x000fca00078e00ff */
[----:B------:R-:W-:Y:S02]  /*1100*/  IADD3 R17, PT, PT, R9, R17, RZ ;  /* 0x0000001109117210 */ /* 0x000fe40007ffe0ff */
[----:B------:R-:W-:Y:S02]  /*1110*/  MOV R16, R8 ;  /* 0x0000000800107202 */ /* 0x000fe40000000f00 */
.L_x_3904:
        /* <DEDUP_REMOVED lines=14> */
.L_x_3905:
[----:B------:R-:W1:Y:S01]  /*1200*/  LDC.64 R124, c[0x0][0x3c0] ;  /* 0x0000f000ff7c7b82 */ /* 0x000e620000000a00 */
[----:B------:R-:W-:-:S05]  /*1210*/  IADD3 R2, PT, PT, R2, R5, RZ ;  /* 0x0000000502027210 */ /* 0x000fca0007ffe0ff */
[C---:B-1----:R-:W-:Y:S02]  /*1220*/  IMAD R19, R2.reuse, R125, RZ ;  /* 0x0000007d02137224 */ /* 0x042fe400078e02ff */
[----:B------:R-:W-:-:S05]  /*1230*/  IMAD.WIDE.U32 R4, R2, R124, RZ ;  /* 0x0000007c02047225 */ /* 0x000fca00078e00ff */
[----:B------:R-:W-:Y:S02]  /*1240*/  IADD3 R19, PT, PT, R5, R19, RZ ;  /* 0x0000001305137210 */ /* 0x000fe40007ffe0ff */
[----:B------:R-:W-:-:S07]  /*1250*/  MOV R18, R4 ;  /* 0x0000000400127202 */ /* 0x000fce0000000f00 */
.L_x_3906:
[----:B-----5:R-:W1:Y:S01]  /*1260*/  LDC R15, c[0x0][0x3e8] ;  /* 0x0000fa00ff0f7b82 */ /* 0x020e620000000800 */
[----:B------:R-:W-:Y:S02]  /*1270*/  CS2R R118, SRZ ;  /* 0x0000000000767805 */ /* 0x000fe4000001ff00 */
        /* <DEDUP_REMOVED lines=9> */
[----:B------:R-:W-:Y:S02]  /*1310*/  IMAD.HI.U32 R5, R9, R5, R8 ;  /* 0x0000000509057227 */ /* 0x000fe400078e0008 */
[----:B------:R-:W1:Y:S04]  /*1320*/  LDC.64 R8, c[0x0][0x3d8] ;  /* 0x0000f600ff087b82 */ /* 0x000e680000000a00 */
        /* <DEDUP_REMOVED lines=28> */
.L_x_3902:
[----:B------:R-:W-:Y:S01]  /*14f0*/  ISETP.NE.AND P0, PT, R114, -0x1, PT ;  /* 0xffffffff7200780c */ /* 0x000fe20003f05270 */
[----:B------:R-:W-:Y:S01]  /*1500*/  IMAD.SHL.U32 R109, R3, 0x8, RZ ;  /* 0x00000008036d7824 */ /* 0x000fe200078e00ff */
[----:B------:R-:W1:Y:S01]  /*1510*/  S2UR UR5, SR_CgaCtaId ;  /* 0x00000000000579c3 */ /* 0x000e620000008800 */
[----:B------:R-:W2:Y:S01]  /*1520*/  LDCU.64 UR12, c[0x0][0x388] ;  /* 0x00007100ff0c77ac */ /* 0x000ea20008000a00 */
[----:B------:R-:W-:Y:S01]  /*1530*/  SHF.R.U32.HI R16, RZ, 0x2, R3 ;  /* 0x00000002ff107819 */ /* 0x000fe20000011603 */
[----:B------:R-:W-:Y:S01]  /*1540*/  IMAD.MOV.U32 R17, RZ, RZ, RZ ;  /* 0x000000ffff117224 */ /* 0x000fe200078e00ff */
[----:B------:R-:W-:Y:S01]  /*1550*/  LOP3.LUT R110, R109, 0x18, RZ, 0xc0, !PT ;  /* 0x000000186d6e7812 */ /* 0x000fe200078ec0ff */
        /* <DEDUP_REMOVED lines=9> */
[----:B------:R-:W-:-:S05]  /*15f0*/  IMAD.WIDE.U32 R12, R13, 0x40, R16 ;  /* 0x000000400d0c7825 */ /* 0x000fca00078e0010 */
[----:B------:R-:W2:Y:S01]  /*1600*/  @P0 LDC.64 R4, c[0x0][0x3b0] ;  /* 0x0000ec00ff040b82 */ /* 0x000ea20000000a00 */
[----:B-1----:R-:W-:Y:S01]  /*1610*/  ULEA UR5, UR5, UR4, 0x18 ;  /* 0x0000000405057291 */ /* 0x002fe2000f8ec0ff */
[----:B-----5:R-:W-:-:S04]  /*1620*/  @!P0 IMAD.WIDE.U32 R22, R0, R8, RZ ;  /* 0x0000000800168225 */ /* 0x020fc800078e00ff */
[----:B------:R-:W-:Y:S02]  /*1630*/  @!P0 IMAD R9, R0, R9, R23 ;  /* 0x0000000900098224 */ /* 0x000fe400078e0217 */
[----:B--2---:R-:W-:-:S04]  /*1640*/  @P0 IMAD.WIDE.U32 R24, R114, R4, RZ ;  /* 0x0000000472180225 */ /* 0x004fc800078e00ff */
[----:B------:R-:W-:Y:S01]  /*1650*/  @!P0 IMAD.MOV.U32 R4, RZ, RZ, R22 ;  /* 0x000000ffff048224 */ /* 0x000fe200078e0016 */
[----:B------:R-:W-:Y:S01]  /*1660*/  IADD3 R22, P1, PT, R110, R18, RZ ;  /* 0x000000126e167210 */ /* 0x000fe20007f3e0ff */
[----:B------:R-:W-:Y:S01]  /*1670*/  @P0 IMAD R9, R114, R5, R25 ;  /* 0x0000000572090224 */ /* 0x000fe200078e0219 */
[----:B------:R-:W-:Y:S01]  /*1680*/  LOP3.LUT R5, R109, 0xd8, RZ, 0xc0, !PT ;  /* 0x000000d86d057812 */ /* 0x000fe200078ec0ff */
[----:B------:R-:W-:Y:S01]  /*1690*/  @P0 IMAD.MOV.U32 R4, RZ, RZ, R24 ;  /* 0x000000ffff040224 */ /* 0x000fe200078e0018 */
[----:B------:R-:W-:Y:S01]  /*16a0*/  IADD3 R20, P0, PT, R110, R20, RZ ;  /* 0x000000146e147210 */ /* 0x000fe20007f1e0ff */
[----:B------:R-:W-:Y:S01]  /*16b0*/  IMAD.X R23, RZ, RZ, R14, P1 ;  /* 0x000000ffff177224 */ /* 0x000fe200008e060e */
[----:B------:R-:W-:-:S03]  /*16c0*/  LOP3.LUT R8, R5, R116, RZ, 0x3c, !PT ;  /* 0x0000007405087212 */ /* 0x000fc600078e3cff */
[----:B------:R-:W-:Y:S01]  /*16d0*/  IMAD.X R21, RZ, RZ, R15, P0 ;  /* 0x000000ffff157224 */ /* 0x000fe200000e060f */
[----:B------:R-:W-:Y:S01]  /*16e0*/  IADD3 R18, P0, PT, R110, R4, RZ ;  /* 0x000000046e127210 */ /* 0x000fe20007f1e0ff */
[C---:B------:R-:W-:Y:S01]  /*16f0*/  IMAD.WIDE.U32 R14, R16.reuse, R90, R22 ;  /* 0x0000005a100e7225 */ /* 0x040fe200078e0016 */
[----:B------:R-:W-:Y:S02]  /*1700*/  LOP3.LUT R123, R123, R8, RZ, 0xfc, !PT ;  /* 0x000000087b7b7212 */ /* 0x000fe400078efcff */
[----:B------:R-:W-:Y:S01]  /*1710*/  IADD3.X R19, PT, PT, RZ, R9, RZ, P0, !PT ;  /* 0x00000009ff137210 */ /* 0x000fe200007fe4ff */
[----:B------:R-:W-:Y:S01]  /*1720*/  IMAD.WIDE.U32 R4, R16, R124, R20 ;  /* 0x0000007c10047225 */ /* 0x000fe200078e0014 */
[----:B------:R-:W-:Y:S02]  /*1730*/  LEA R112, P1, R14, UR12, 0x1 ;  /* 0x0000000c0e707c11 */ /* 0x000fe4000f8208ff */
[----:B------:R-:W-:Y:S01]  /*1740*/  LEA R123, R123, UR5, 0x1 ;  /* 0x000000057b7b7c11 */ /* 0x000fe2000f8e08ff */
[----:B------:R-:W-:Y:S01]  /*1750*/  IMAD R111, R16, R91, R15 ;  /* 0x0000005b106f7224 */ /* 0x000fe200078e020f */
[----:B---3--:R-:W-:Y:S01]  /*1760*/  LEA R120, P0, R4, UR10, 0x1 ;  /* 0x0000000a04787c11 */ /* 0x008fe2000f8008ff */
[----:B------:R-:W-:-:S02]  /*1770*/  IMAD R117, R16, R125, R5 ;  /* 0x0000007d10757224 */ /* 0x000fc400078e0205 */
        /* <DEDUP_REMOVED lines=22> */
.L_x_3909:
[----:B------:R2:W-:Y:S02]  /*18e0*/  STS.128 [R123], RZ ;  /* 0x000000ff7b007388 */ /* 0x0005e40000000c00 */
.L_x_3908:
[----:B------:R-:W-:Y:S05]  /*18f0*/  BSYNC.RECONVERGENT B0 ;  /* 0x0000000000007941 */ /* 0x000fea0003800200 */
.L_x_3907:
        /* <DEDUP_REMOVED lines=27> */
.L_x_3911:
[----:B------:R-:W-:Y:S05]  /*1ab0*/  BSYNC.RECONVERGENT B0 ;  /* 0x0000000000007941 */ /* 0x000fea0003800200 */
.L_x_3910:
        /* <DEDUP_REMOVED lines=13> */
.L_x_3914:
[----:B------:R4:W-:Y:S02]  /*1b90*/  STS.128 [R123+0x1000], RZ ;  /* 0x001000ff7b007388 */ /* 0x0009e40000000c00 */
.L_x_3913:
[----:B------:R-:W-:Y:S05]  /*1ba0*/  BSYNC.RECONVERGENT B0 ;  /* 0x0000000000007941 */ /* 0x000fea0003800200 */
.L_x_3912:
[----:B---3--:R-:W3:Y:S01]  /*1bb0*/  LDC.64 R4, c[0x0][0x538] ;  /* 0x00014e00ff047b82 */ /* 0x008ee20000000a00 */
        /* <DEDUP_REMOVED lines=17> */
.L_x_3916:
[----:B------:R-:W-:Y:S05]  /*1cd0*/  BSYNC.RECONVERGENT B0 ;  /* 0x0000000000007941 */ /* 0x000fea0003800200 */
.L_x_3915:
        /* <DEDUP_REMOVED lines=12> */
.L_x_3918:
[----:B------:R-:W-:Y:S05]  /*1da0*/  BSYNC.RECONVERGENT B0 ;  /* 0x0000000000007941 */ /* 0x000fea0003800200 */
.L_x_3917:
        /* <DEDUP_REMOVED lines=12> */
.L_x_3920:
[----:B------:R-:W-:Y:S05]  /*1e70*/  BSYNC.RECONVERGENT B0 ;  /* 0x0000000000007941 */ /* 0x000fea0003800200 */
.L_x_3919:
[----:B------:R-:W5:Y:S01]  /*1e80*/  LDCU.64 UR6, c[0x0][0x540] ;  /* 0x0000a800ff0677ac */ /* 0x000f620008000a00 */
[----:B------:R-:W-:Y:S01]  /*1e90*/  IMAD.MOV.U32 R11, RZ, RZ, RZ ;  /* 0x000000ffff0b7224 */ /* 0x000fe200078e00ff */
[----:B------:R-:W0:Y:S01]  /*1ea0*/  LDGDEPBAR ;  /* 0x00000000000079af */ /* 0x000e220000000000 */
[----:B------:R-:W2:Y:S01]  /*1eb0*/  LDCU UR4, c[0x0][0x458] ;  /* 0x00008b00ff0477ac */ /* 0x000ea20008000800 */
[----:B-----5:R-:W-:-:S04]  /*1ec0*/  IMAD.WIDE.U32 R10, R0, UR6, R10 ;  /* 0x00000006000a7c25 */ /* 0x020fc8000f8e000a */
[----:B------:R-:W-:Y:S01]  /*1ed0*/  IMAD R0, R0, UR7, R11 ;  /* 0x0000000700007c24 */ /* 0x000fe2000f8e020b */
[----:B-1-3--:R-:W-:Y:S02]  /*1ee0*/  LEA R18, P0, R10, R4, 0x2 ;  /* 0x000000040a127211 */ /* 0x00afe400078010ff */
[----:B------:R-:W-:Y:S01]  /*1ef0*/  SHF.R.U32.HI R86, RZ, 0x1, R3 ;  /* 0x00000001ff567819 */ /* 0x000fe20000011603 */
[----:B------:R-:W-:-:S04]  /*1f00*/  DEPBAR.LE SB0, 0x0 ;  /* 0x000080000000791a */ /* 0x000fc80000000000 */
[----:B------:R-:W-:-:S05]  /*1f10*/  LEA.HI.X R19, R10, R5, R0, 0x2, P0 ;  /* 0x000000050a137211 */ /* 0x000fca00000f1400 */
[----:B------:R-:W3:Y:S01]  /*1f20*/  LDG.E R0, desc[UR16][R18.64] ;  /* 0x0000001012007981 */ /* 0x000ee2000c1e1900 */
[----:B--2---:R-:W3:Y:S01]  /*1f30*/  MUFU.RCP R87, UR4 ;  /* 0x0000000400577d08 */ /* 0x004ee20008001000 */
[----:B------:R-:W-:Y:S01]  /*1f40*/  LOP3.LUT R5, R86, 0x1f0, RZ, 0xc0, !PT ;  /* 0x000001f056057812 */ /* 0x000fe200078ec0ff */
[----:B------:R-:W-:Y:S01]  /*1f50*/  BSSY.RECONVERGENT B0, `(.L_x_3921) ;  /* 0x0000016000007945 */ /* 0x000fe20003800200 */
[----:B----4-:R-:W-:Y:S02]  /*1f60*/  LOP3.LUT R113, R16, 0x7, RZ, 0xc0, !PT ;  /* 0x0000000710717812 */ /* 0x010fe400078ec0ff */
[----:B------:R-:W-:Y:S01]  /*1f70*/  IADD3 R6, PT, PT, R5, 0x1, R6 ;  /* 0x0000000105067810 */ /* 0x000fe20007ffe006 */
[----:B------:R-:W-:-:S03]  /*1f80*/  IMAD.SHL.U32 R5, R124, 0x20, RZ ;  /* 0x000000207c057824 */ /* 0x000fc600078e00ff */
[----:B------:R-:W-:-:S04]  /*1f90*/  IADD3 R113, PT, PT, -R7, R6, R113 ;  /* 0x0000000607717210 */ /* 0x000fc80007ffe171 */
[----:B------:R-:W-:Y:S01]  /*1fa0*/  IADD3 R113, PT, PT, R113, UR14, R88 ;  /* 0x0000000e71717c10 */ /* 0x000fe2000fffe058 */
[----:B------:R-:W-:Y:S01]  /*1fb0*/  BAR.SYNC.DEFER_BLOCKING 0x0 ;  /* 0x0000000000007b1d */ /* 0x000fe20000010000 */
[----:B---3--:R-:W-:Y:S01]  /*1fc0*/  FMUL.FTZ R87, R0, R87 ;  /* 0x0000005700577220 */ /* 0x008fe20000410000 */
[----:B------:R-:W-:-:S04]  /*1fd0*/  SHF.L.U64.HI R0, R124, 0x5, R125 ;  /* 0x000000057c007819 */ /* 0x000fc8000001027d */
        /* <DEDUP_REMOVED lines=10> */
.L_x_3923:
[----:B------:R3:W-:Y:S01]  /*2080*/  STS.128 [R123+0x3000], RZ ;  /* 0x003000ff7b007388 */ /* 0x0007e20000000c00 */
[----:B------:R-:W-:Y:S05]  /*2090*/  BRA `(.L_x_3924) ;  /* 0x0000000000047947 */ /* 0x000fea0003800000 */
.L_x_3922:
[----:B------:R1:W-:Y:S02]  /*20a0*/  STS.128 [R123+0x3000], RZ ;  /* 0x003000ff7b007388 */ /* 0x0003e40000000c00 */
.L_x_3924:
[----:B------:R-:W-:Y:S05]  /*20b0*/  BSYNC.RECONVERGENT B0 ;  /* 0x0000000000007941 */ /* 0x000fea0003800200 */
.L_x_3921:
[-C--:B------:R-:W-:Y:S01]  /*20c0*/  ISETP.GE.AND P3, PT, R15, R8.reuse, PT ;  /* 0x000000080f00720c */ /* 0x080fe20003f66270 */
[C---:B------:R-:W-:Y:S01]  /*20d0*/  IMAD.SHL.U32 R105, R3.reuse, 0x20, RZ ;  /* 0x0000002003697824 */ /* 0x040fe200078e00ff */
[----:B------:R-:W-:Y:S01]  /*20e0*/  BSSY.RECONVERGENT B0, `(.L_x_3925) ;  /* 0x000001b000007945 */ /* 0x000fe20003800200 */
[----:B------:R-:W-:Y:S01]  /*20f0*/  IMAD.SHL.U32 R6, R3, 0x4, RZ ;  /* 0x0000000403067824 */ /* 0x000fe200078e00ff */
[----:B------:R-:W-:Y:S01]  /*2100*/  ISETP.GE.AND P2, PT, R13, R8, PT ;  /* 0x000000080d00720c */ /* 0x000fe20003f46270 */
[----:B------:R-:W-:Y:S01]  /*2110*/  IMAD.SHL.U32 R4, R3, 0x10, RZ ;  /* 0x0000001003047824 */ /* 0x000fe200078e00ff */
[C---:B------:R-:W-:Y:S02]  /*2120*/  LOP3.LUT R7, R105.reuse, 0xc0, RZ, 0xc0, !PT ;  /* 0x000000c069077812 */ /* 0x040fe400078ec0ff */
        /* <DEDUP_REMOVED lines=9> */
[----:B------:R-:W-:Y:S02]  /*21c0*/  ISETP.GE.AND P1, PT, R9, R8, PT ;  /* 0x000000080900720c */ /* 0x000fe40003f26270 */
        /* <DEDUP_REMOVED lines=12> */
.L_x_3926:
[----:B------:R-:W-:Y:S05]  /*2290*/  BSYNC.RECONVERGENT B0 ;  /* 0x0000000000007941 */ /* 0x000fea0003800200 */
.L_x_3925:
        /* <DEDUP_REMOVED lines=15> */
.L_x_3928:
[----:B------:R-:W-:Y:S05]  /*2390*/  BSYNC.RECONVERGENT B0 ;  /* 0x0000000000007941 */ /* 0x000fea0003800200 */
.L_x_3927:
        /* <DEDUP_REMOVED lines=13> */
.L_x_3930:
[----:B------:R-:W-:Y:S05]  /*2470*/  BSYNC.RECONVERGENT B0 ;  /* 0x0000000000007941 */ /* 0x000fea0003800200 */
.L_x_3929:
[----:B------:R-:W-:Y:S01]  /*2480*/  LDSM.16.M88.4 R20, [R85] ;  /* 0x000000005514783b */ /* 0x000fe20000000200 */
[----:B------:R-:W-:Y:S01]  /*2490*/  IMAD.MOV.U32 R0, RZ, RZ, 0x20 ;  /* 0x00000020ff007424 */ /* 0x000fe200078e00ff */
[----:B------:R-:W-:Y:S02]  /*24a0*/  LOP3.LUT P6, RZ, R3, 0x4, RZ, 0xc0, !PT ;  /* 0x0000000403ff7812 */ /* 0x000fe400078cc0ff */
[----:B------:R-:W5:Y:S01]  /*24b0*/  LDSM.16.M88.4 R12, [R84+0x1000] ;  /* 0x00100000540c783b */ /* 0x000f620000000200 */
[C---:B--2---:R-:W-:Y:S02]  /*24c0*/  VIMNMX R121, PT, PT, R113.reuse, R88, PT ;  /* 0x0000005871797248 */ /* 0x044fe40003fe0100 */
[----:B------:R-:W-:Y:S01]  /*24d0*/  SEL R0, R0, 0xffffffe0, !P6 ;  /* 0xffffffe000007807 */ /* 0x000fe20007000000 */
[----:B-1----:R-:W1:Y:S01]  /*24e0*/  LDSM.16.M88.4 R4, [R84+0x1400] ;  /* 0x001400005404783b */ /* 0x002e620000000200 */
[----:B------:R-:W-:-:S03]  /*24f0*/  VIADDMNMX R113, R113, 0x8, R88, PT ;  /* 0x0000000871717846 */ /* 0x000fc60003800158 */
[----:B------:R-:W-:Y:S01]  /*2500*/  IMAD.IADD R122, R85, 0x1, R0 ;  /* 0x00000001557a7824 */ /* 0x000fe200078e0200 */
[----:B------:R-:W-:Y:S01]  /*2510*/  LDSM.16.M88.4 R60, [R84+0x1800] ;  /* 0x00180000543c783b */ /* 0x000fe20000000200 */
[----:B------:R-:W-:-:S03]  /*2520*/  IMAD.IADD R0, R0, 0x1, R84 ;  /* 0x0000000100007824 */ /* 0x000fc600078e0254 */
[----:B------:R-:W-:Y:S04]  /*2530*/  LDSM.16.M88.4 R100, [R122] ;  /* 0x000000007a64783b */ /* 0x000fe80000000200 */
[----:B------:R-:W2:Y:S04]  /*2540*/  LDSM.16.M88.4 R72, [R0+0x1000] ;  /* 0x001000000048783b */ /* 0x000ea80000000200 */
[----:B------:R-:W3:Y:S04]  /*2550*/  LDSM.16.M88.4 R68, [R0+0x1400] ;  /* 0x001400000044783b */ /* 0x000ee80000000200 */
[----:B------:R-:W4:Y:S04]  /*2560*/  LDSM.16.M88.4 R52, [R84+0x1c00] ;  /* 0x001c00005434783b */ /* 0x000f280000000200 */
[----:B------:R-:W4:Y:S04]  /*2570*/  LDSM.16.M88.4 R44, [R84+0x2000] ;  /* 0x00200000542c783b */ /* 0x000f280000000200 */
[----:B------:R-:W4:Y:S04]  /*2580*/  LDSM.16.M88.4 R36, [R84+0x2400] ;  /* 0x002400005424783b */ /* 0x000f280000000200 */
[----:B------:R-:W4:Y:S01]  /*2590*/  LDSM.16.M88.4 R28, [R84+0x2800] ;  /* 0x00280000541c783b */ /* 0x000f220000000200 */
[C---:B-----5:R-:W-:Y:S03]  /*25a0*/  HMMA.16816.F32 R16, R20.reuse, R12, RZ ;  /* 0x0000000c1410723c */ /* 0x060fe600000018ff */
[----:B------:R-:W5:Y:S04]  /*25b0*/  LDSM.16.M88.4 R76, [R84+0x2c00] ;  /* 0x002c0000544c783b */ /* 0x000f680000000200 */
[----:B------:R-:W-:Y:S01]  /*25c0*/  LDSM.16.M88.4 R96, [R0+0x1800] ;  /* 0x001800000060783b */ /* 0x000fe20000000200 */
[C---:B------:R-:W-:Y:S03]  /*25d0*/  HMMA.16816.F32 R12, R20.reuse, R14, RZ ;  /* 0x0000000e140c723c */ /* 0x040fe600000018ff */
[----:B------:R-:W-:Y:S04]  /*25e0*/  LDSM.16.M88.4 R92, [R0+0x1c00] ;  /* 0x001c0000005c783b */ /* 0x000fe80000000200 */
[----:B------:R-:W-:Y:S01]  /*25f0*/  LDSM.16.M88.4 R80, [R0+0x2000] ;  /* 0x002000000050783b */ /* 0x000fe20000000200 */
[C---:B-1----:R-:W-:Y:S03]  /*2600*/  HMMA.16816.F32 R8, R20.reuse, R4, RZ ;  /* 0x000000041408723c */ /* 0x042fe600000018ff */
[----:B------:R-:W0:Y:S05]  /*2610*/  LDGDEPBAR ;  /* 0x00000000000079af */ /* 0x000e2a0000000000 */
[----:B------:R-:W-:Y:S08]  /*2620*/  HMMA.16816.F32 R4, R20, R6, RZ ;  /* 0x000000061404723c */ /* 0x000ff000000018ff */
[C---:B--2---:R-:W-:Y:S08]  /*2630*/  HMMA.16816.F32 R16, R100.reuse, R72, R16 ;  /* 0x000000486410723c */ /* 0x044ff00000001810 */
[C---:B------:R-:W-:Y:S01]  /*2640*/  HMMA.16816.F32 R12, R100.reuse, R74, R12 ;  /* 0x0000004a640c723c */ /* 0x040fe2000000180c */
[----:B------:R-:W1:Y:S07]  /*2650*/  LDSM.16.M88.4 R72, [R0+0x2800] ;  /* 0x002800000048783b */ /* 0x000e6e0000000200 */
[C---:B---3--:R-:W-:Y:S08]  /*2660*/  HMMA.16816.F32 R8, R100.reuse, R68, R8 ;  /* 0x000000446408723c */ /* 0x048ff00000001808 */
[----:B------:R-:W-:Y:S01]  /*2670*/  HMMA.16816.F32 R4, R100, R70, R4 ;  /* 0x000000466404723c */ /* 0x000fe20000001804 */
[----:B------:R-:W2:Y:S07]  /*2680*/  LDSM.16.M88.4 R68, [R0+0x2c00] ;  /* 0x002c00000044783b */ /* 0x000eae0000000200 */
        /* <DEDUP_REMOVED lines=11> */
[----:B------:R-:W-:Y:S01]  /*2740*/  HMMA.16816.F32 R20, R20, R78, RZ ;  /* 0x0000004e1414723c */ /* 0x000fe200000018ff */
[----:B------:R-:W3:Y:S01]  /*2750*/  LDSM.16.M88.4 R76, [R0+0x2400] ;  /* 0x00240000004c783b */ /* 0x000ee20000000200 */
[----:B------:R-:W-:-:S06]  /*2760*/  DEPBAR.LE SB0, 0x0 ;  /* 0x000080000000791a */ /* 0x000fcc0000000000 */
[----:B-1----:R-:W-:Y:S01]  /*2770*/  HMMA.16816.F32 R32, R100, R72, R32 ;  /* 0x000000486420723c */ /* 0x002fe20000001820 */
[----:B------:R-:W-:-:S07]  /*2780*/  IMAD.SHL.U32 R72, R3, 0x2, RZ ;  /* 0x0000000203487824 */ /* 0x000fce00078e00ff */
[C---:B--2---:R-:W-:Y:S08]  /*2790*/  HMMA.16816.F32 R24, R100.reuse, R68, R24 ;  /* 0x000000446418723c */ /* 0x044ff00000001818 */
[----:B------:R-:W-:Y:S01]  /*27a0*/  HMMA.16816.F32 R20, R100, R70, R20 ;  /* 0x000000466414723c */ /* 0x000fe20000001814 */
[----:B------:R-:W-:-:S04]  /*27b0*/  LOP3.LUT R71, R72, 0x6, RZ, 0xc0, !PT ;  /* 0x0000000648477812 */ /* 0x000fc800078ec0ff */
[C---:B------:R-:W-:Y:S02]  /*27c0*/  LOP3.LUT R70, R2.reuse, R71, RZ, 0xfc, !PT ;  /* 0x0000004702467212 */ /* 0x040fe400078efcff */
[C-C-:B------:R-:W-:Y:S01]  /*27d0*/  LOP3.LUT R72, R2.reuse, 0x78, R71.reuse, 0xfe, !PT ;  /* 0x0000007802487812 */ /* 0x140fe200078efe47 */
[C---:B------:R-:W-:Y:S01]  /*27e0*/  HMMA.16816.F32 R64, R100.reuse, R96, R64 ;  /* 0x000000606440723c */ /* 0x040fe20000001840 */
[----:B------:R-:W-:Y:S02]  /*27f0*/  LOP3.LUT R68, R2, 0x1, R71, 0xfe, !PT ;  /* 0x0000000102447812 */ /* 0x000fe400078efe47 */
[C---:B------:R-:W-:Y:S02]  /*2800*/  ISETP.GE.AND P5, PT, R70.reuse, R121, PT ;  /* 0x000000794600720c */ /* 0x040fe40003fa6270 */
[----:B------:R-:W-:Y:S02]  /*2810*/  ISETP.GE.AND P1, PT, R70, R113, PT ;  /* 0x000000714600720c */ /* 0x000fe40003f26270 */
[----:B------:R-:W-:Y:S01]  /*2820*/  I2FP.F32.U32 R70, R70 ;  /* 0x0000004600467245 */ /* 0x000fe20000201000 */
[----:B------:R-:W-:Y:S01]  /*2830*/  HMMA.16816.F32 R60, R100, R98, R60 ;  /* 0x00000062643c723c */ /* 0x000fe2000000183c */
[----:B------:R-:W-:-:S02]  /*2840*/  I2FP.F32.U32 R73, R72 ;  /* 0x0000004800497245 */ /* 0x000fc40000201000 */
[C---:B------:R-:W-:Y:S01]  /*2850*/  ISETP.GE.AND P2, PT, R68.reuse, R121, PT ;  /* 0x000000794400720c */ /* 0x040fe20003f46270 */
[C---:B------:R-:W-:Y:S01]  /*2860*/  FFMA.FTZ R69, R87.reuse, R70, R16 ;  /* 0x0000004657457223 */ /* 0x040fe20000010010 */
[----:B------:R-:W-:Y:S01]  /*2870*/  ISETP.GE.AND P3, PT, R68, R113, PT ;  /* 0x000000714400720c */ /* 0x000fe20003f66270 */
[C---:B------:R-:W-:Y:S01]  /*2880*/  FFMA.FTZ R16, R87.reuse, R73, R20 ;  /* 0x0000004957107223 */ /* 0x040fe20000010014 */
[----:B------:R-:W-:Y:S01]  /*2890*/  I2FP.F32.U32 R68, R68 ;  /* 0x0000004400447245 */ /* 0x000fe20000201000 */
[----:B------:R-:W-:Y:S01]  /*28a0*/  HMMA.16816.F32 R56, R100, R92, R56 ;  /* 0x0000005c6438723c */ /* 0x000fe20000001838 */
[C---:B------:R-:W-:Y:S01]  /*28b0*/  ISETP.GE.AND P4, PT, R72.reuse, R121, PT ;  /* 0x000000794800720c */ /* 0x040fe20003f86270 */
[C---:B------:R-:W-:Y:S01]  /*28c0*/  FFMA.FTZ R20, R87.reuse, R73, R22 ;  /* 0x0000004957147223 */ /* 0x040fe20000010016 */
[----:B------:R-:W-:Y:S01]  /*28d0*/  ISETP.GE.AND P0, PT, R72, R113, PT ;  /* 0x000000714800720c */ /* 0x000fe20003f06270 */
[----:B------:R-:W-:Y:S01]  /*28e0*/  FFMA.FTZ R19, R87, R68, R19 ;  /* 0x0000004457137223 */ /* 0x000fe20000010013 */
[----:B------:R-:W-:-:S02]  /*28f0*/  LOP3.LUT R72, R2, 0x8, R71, 0xfe, !PT ;  /* 0x0000000802487812 */ /* 0x000fc400078efe47 */
[----:B------:R-:W-:Y:S01]  /*2900*/  FSEL R16, R16, -INF , !P4 ;  /* 0xff80000010107808 */ /* 0x000fe20006000000 */
[----:B------:R-:W-:Y:S01]  /*2910*/  HMMA.16816.F32 R52, R100, R94, R52 ;  /* 0x0000005e6434723c */ /* 0x000fe20000001834 */
[----:B------:R-:W-:Y:S02]  /*2920*/  FSEL R20, R20, -INF , !P0 ;  /* 0xff80000014147808 */ /* 0x000fe40004000000 */
[----:B------:R-:W-:Y:S01]  /*2930*/  FSEL R22, R69, -INF , !P5 ;  /* 0xff80000045167808 */ /* 0x000fe20006800000 */
[----:B------:R-:W-:Y:S01]  /*2940*/  BAR.SYNC.DEFER_BLOCKING 0x0 ;  /* 0x0000000000007b1d */ /* 0x000fe20000010000 */
[----:B------:R-:W-:-:S03]  /*2950*/  ISETP.GE.AND P5, PT, R72, R121, PT ;  /* 0x000000794800720c */ /* 0x000fc60003fa6270 */
[C---:B------:R-:W-:Y:S08]  /*2960*/  HMMA.16816.F32 R48, R100.reuse, R80, R48 ;  /* 0x000000506430723c */ /* 0x040ff00000001830 */
[C---:B------:R-:W-:Y:S08]  /*2970*/  HMMA.16816.F32 R44, R100.reuse, R82, R44 ;  /* 0x00000052642c723c */ /* 0x040ff0000000182c */
[C---:B---3--:R-:W-:Y:S08]  /*2980*/  HMMA.16816.F32 R40, R100.reuse, R76, R40 ;  /* 0x0000004c6428723c */ /* 0x048ff00000001828 */
[C---:B------:R-:W-:Y:S08]  /*2990*/  HMMA.16816.F32 R36, R100.reuse, R78, R36 ;  /* 0x0000004e6424723c */ /* 0x040ff00000001824 */
[----:B------:R-:W-:Y:S01]  /*29a0*/  HMMA.16816.F32 R28, R100, R74, R28 ;  /* 0x0000004a641c723c */ /* 0x000fe2000000181c */
[C---:B------:R-:W-:Y:S01]  /*29b0*/  FFMA.FTZ R103, R87.reuse, R70, R18 ;  /* 0x0000004657677223 */ /* 0x040fe20000010012 */
[C---:B------:R-:W-:Y:S01]  /*29c0*/  LOP3.LUT R70, R2.reuse, 0x10, R71, 0xfe, !PT ;  /* 0x0000001002467812 */ /* 0x040fe200078efe47 */
[----:B------:R-:W-:Y:S01]  /*29d0*/  FFMA.FTZ R18, R87, R68, R17 ;  /* 0x0000004457127223 */ /* 0x000fe20000010011 */
[----:B------:R-:W-:-:S02]  /*29e0*/  LOP3.LUT R68, R2, 0x9, R71, 0xfe, !PT ;  /* 0x0000000902447812 */ /* 0x000fc400078efe47 */
[----:B------:R-:W-:Y:S02]  /*29f0*/  I2FP.F32.U32 R17, R72 ;  /* 0x0000004800117245 */ /* 0x000fe40000201000 */
[----:B------:R-:W-:Y:S02]  /*2a00*/  I2FP.F32.U32 R97, R70 ;  /* 0x0000004600617245 */ /* 0x000fe40000201000 */
[C---:B------:R-:W-:Y:S01]  /*2a10*/  ISETP.GE.AND P4, PT, R68.reuse, R121, PT ;  /* 0x000000794400720c */ /* 0x040fe20003f86270 */
[C---:B------:R-:W-:Y:S01]  /*2a20*/  FFMA.FTZ R14, R87.reuse, R17, R14 ;  /* 0x00000011570e7223 */ /* 0x040fe2000001000e */
[----:B------:R-:W-:Y:S01]  /*2a30*/  ISETP.GE.AND P0, PT, R68, R113, PT ;  /* 0x000000714400720c */ /* 0x000fe20003f06270 */
[CC--:B------:R-:W-:Y:S01]  /*2a40*/  FFMA.FTZ R8, R87.reuse, R97.reuse, R8 ;  /* 0x0000006157087223 */ /* 0x0c0fe20000010008 */
[----:B------:R-:W-:Y:S01]  /*2a50*/  I2FP.F32.U32 R68, R68 ;  /* 0x0000004400447245 */ /* 0x000fe20000201000 */
[----:B------:R-:W-:Y:S01]  /*2a60*/  FFMA.FTZ R97, R87, R97, R10 ;  /* 0x0000006157617223 */ /* 0x000fe2000001000a */
[----:B------:R-:W-:Y:S01]  /*2a70*/  FSEL R103, R103, -INF , !P1 ;  /* 0xff80000067677808 */ /* 0x000fe20004800000 */
[C---:B------:R-:W-:Y:S01]  /*2a80*/  FFMA.FTZ R78, R87.reuse, R17, R12 ;  /* 0x00000011574e7223 */ /* 0x040fe2000001000c */
[----:B------:R-:W-:Y:S01]  /*2a90*/  ISETP.GE.AND P1, PT, R72, R113, PT ;  /* 0x000000714800720c */ /* 0x000fe20003f26270 */
[CC--:B------:R-:W-:Y:S01]  /*2aa0*/  FFMA.FTZ R13, R87.reuse, R68.reuse, R13 ;  /* 0x00000044570d7223 */ /* 0x0c0fe2000001000d */
[----:B------:R-:W-:Y:S01]  /*2ab0*/  LOP3.LUT R10, R2, 0x11, R71, 0xfe, !PT ;  /* 0x00000011020a7812 */ /* 0x000fe200078efe47 */
[----:B------:R-:W-:Y:S01]  /*2ac0*/  FFMA.FTZ R15, R87, R68, R15 ;  /* 0x00000044570f7223 */ /* 0x000fe2000001000f */
[----:B------:R-:W-:-:S02]  /*2ad0*/  FSEL R18, R18, -INF , !P2 ;  /* 0xff80000012127808 */ /* 0x000fc40005000000 */
[----:B------:R-:W-:Y:S02]  /*2ae0*/  FSEL R101, R19, -INF , !P3 ;  /* 0xff80000013657808 */ /* 0x000fe40005800000 */
[--C-:B------:R-:W-:Y:S02]  /*2af0*/  LOP3.LUT R68, R2, 0x18, R71.reuse, 0xfe, !PT ;  /* 0x0000001802447812 */ /* 0x100fe400078efe47 */
[C---:B------:R-:W-:Y:S02]  /*2b00*/  ISETP.GE.AND P2, PT, R70.reuse, R121, PT ;  /* 0x000000794600720c */ /* 0x040fe40003f46270 */
[----:B------:R-:W-:Y:S02]  /*2b10*/  ISETP.GE.AND P3, PT, R70, R113, PT ;  /* 0x000000714600720c */ /* 0x000fe40003f66270 */
[----:B------:R-:W-:Y:S02]  /*2b20*/  FSEL R107, R14, -INF , !P1 ;  /* 0xff8000000e6b7808 */ /* 0x000fe40004800000 */
[----:B------:R-:W-:-:S02]  /*2b30*/  LOP3.LUT R12, R2, 0x19, R71, 0xfe, !PT ;  /* 0x00000019020c7812 */ /* 0x000fc400078efe47 */
[----:B------:R-:W-:Y:S02]  /*2b40*/  I2FP.F32.U32 R14, R10 ;  /* 0x0000000a000e7245 */ /* 0x000fe40000201000 */
[----:B------:R-:W-:Y:S02]  /*2b50*/  I2FP.F32.U32 R95, R68 ;  /* 0x00000044005f7245 */ /* 0x000fe40000201000 */
        /* <DEDUP_REMOVED lines=8> */
[----:B------:R-:W-:-:S02]  /*2be0*/  I2FP.F32.U32 R12, R12 ;  /* 0x0000000c000c7245 */ /* 0x000fc40000201000 */
[----:B------:R-:W-:Y:S02]  /*2bf0*/  FSEL R78, R78, -INF , !P5 ;  /* 0xff8000004e4e7808 */ /* 0x000fe40006800000 */
[C---:B------:R-:W-:Y:S01]  /*2c00*/  ISETP.GE.AND P5, PT, R10.reuse, R121, PT ;  /* 0x000000790a00720c */ /* 0x040fe20003fa6270 */
[CC--:B------:R-:W-:Y:S01]  /*2c10*/  FFMA.FTZ R4, R87.reuse, R12.reuse, R5 ;  /* 0x0000000c57047223 */ /* 0x0c0fe20000010005 */
[----:B------:R-:W-:Y:S01]  /*2c20*/  ISETP.GE.AND P1, PT, R10, R113, PT ;  /* 0x000000710a00720c */ /* 0x000fe20003f26270 */
[----:B------:R-:W-:Y:S01]  /*2c30*/  FFMA.FTZ R7, R87, R12, R7 ;  /* 0x0000000c57077223 */ /* 0x000fe20000010007 */
[----:B------:R-:W-:Y:S02]  /*2c40*/  FSEL R10, R13, -INF , !P4 ;  /* 0xff8000000d0a7808 */ /* 0x000fe40006000000 */
[----:B------:R-:W-:Y:S02]  /*2c50*/  FSEL R99, R15, -INF , !P0 ;  /* 0xff8000000f637808 */ /* 0x000fe40004000000 */
[----:B------:R-:W-:-:S02]  /*2c60*/  LOP3.LUT R6, R2, 0x20, R71, 0xfe, !PT ;  /* 0x0000002002067812 */ /* 0x000fc400078efe47 */
[C---:B------:R-:W-:Y:S02]  /*2c70*/  ISETP.GE.AND P4, PT, R68.reuse, R121, PT ;  /* 0x000000794400720c */ /* 0x040fe40003f86270 */
[----:B------:R-:W-:Y:S02]  /*2c80*/  ISETP.GE.AND P0, PT, R68, R113, PT ;  /* 0x000000714400720c */ /* 0x000fe40003f06270 */
[C-C-:B------:R-:W-:Y:S02]  /*2c90*/  LOP3.LUT R12, R2.reuse, 0x21, R71.reuse, 0xfe, !PT ;  /* 0x00000021020c7812 */ /* 0x140fe400078efe47 */
[----:B------:R-:W-:Y:S02]  /*2ca0*/  LOP3.LUT R14, R2, 0x28, R71, 0xfe, !PT ;  /* 0x00000028020e7812 */ /* 0x000fe400078efe47 */
[----:B------:R-:W-:Y:S02]  /*2cb0*/  FSEL R88, R88, -INF , !P5 ;  /* 0xff80000058587808 */ /* 0x000fe40006800000 */
[----:B------:R-:W-:-:S02]  /*2cc0*/  FSEL R9, R9, -INF , !P1 ;  /* 0xff80000009097808 */ /* 0x000fc40004800000 */
[C---:B------:R-:W-:Y:S02]  /*2cd0*/  ISETP.GE.AND P5, PT, R6.reuse, R121, PT ;  /* 0x000000790600720c */ /* 0x040fe40003fa6270 */
[----:B------:R-:W-:Y:S02]  /*2ce0*/  ISETP.GE.AND P1, PT, R6, R113, PT ;  /* 0x000000710600720c */ /* 0x000fe40003f26270 */
[----:B------:R-:W-:Y:S02]  /*2cf0*/  I2FP.F32.U32 R129, R6 ;  /* 0x0000000600817245 */ /* 0x000fe40000201000 */
[----:B------:R-:W-:Y:S02]  /*2d00*/  FSEL R6, R11, -INF , !P4 ;  /* 0xff8000000b067808 */ /* 0x000fe40006000000 */
[----:B------:R-:W-:Y:S01]  /*2d10*/  FSEL R95, R95, -INF , !P0 ;  /* 0xff8000005f5f7808 */ /* 0x000fe20004000000 */
[C---:B------:R-:W-:Y:S01]  /*2d20*/  FFMA.FTZ R5, R87.reuse, R129, R64 ;  /* 0x0000008157057223 */ /* 0x040fe20000010040 */
[C---:B------:R-:W-:Y:S01]  /*2d30*/  ISETP.GE.AND P4, PT, R12.reuse, R121, PT ;  /* 0x000000790c00720c */ /* 0x040fe20003f86270 */
[----:B------:R-:W-:Y:S01]  /*2d40*/  FFMA.FTZ R129, R87, R129, R66 ;  /* 0x0000008157817223 */ /* 0x000fe20000010042 */
[----:B------:R-:W-:-:S02]  /*2d50*/  ISETP.GE.AND P0, PT, R12, R113, PT ;  /* 0x000000710c00720c */ /* 0x000fc40003f06270 */
[----:B------:R-:W-:Y:S02]  /*2d60*/  I2FP.F32.U32 R12, R12 ;  /* 0x0000000c000c7245 */ /* 0x000fe40000201000 */
[----:B------:R-:W-:Y:S02]  /*2d70*/  I2FP.F32.U32 R79, R14 ;  /* 0x0000000e004f7245 */ /* 0x000fe40000201000 */
[----:B------:R-:W-:Y:S01]  /*2d80*/  FSEL R4, R4, -INF , !P2 ;  /* 0xff80000004047808 */ /* 0x000fe20005000000 */
[CC--:B------:R-:W-:Y:S01]  /*2d90*/  FFMA.FTZ R64, R87.reuse, R12.reuse, R65 ;  /* 0x0000000c57407223 */ /* 0x0c0fe20000010041 */
[C---:B------:R-:W-:Y:S01]  /*2da0*/  FFMA.FTZ R67, R87.reuse, R12, R67 ;  /* 0x0000000c57437223 */ /* 0x040fe20000010043 */
[CC--:B------:R-:W-:Y:S01]  /*2db0*/  FFMA.FTZ R60, R87.reuse, R79.reuse, R60 ;  /* 0x0000004f573c7223 */ /* 0x0c0fe2000001003c */
[----:B------:R-:W-:Y:S01]  /*2dc0*/  FFMA.FTZ R79, R87, R79, R62 ;  /* 0x0000004f574f7223 */ /* 0x000fe2000001003e */
        /* <DEDUP_REMOVED lines=8> */
[----:B------:R-:W-:Y:S02]  /*2e50*/  FSEL R127, R67, -INF , !P0 ;  /* 0xff800000437f7808 */ /* 0x000fe40004000000 */
[C---:B------:R-:W-:Y:S02]  /*2e60*/  ISETP.GE.AND P4, PT, R62.reuse, R121, PT ;  /* 0x000000793e00720c */ /* 0x040fe40003f86270 */
[----:B------:R-:W-:Y:S02]  /*2e70*/  ISETP.GE.AND P0, PT, R62, R113, PT ;  /* 0x000000713e00720c */ /* 0x000fe40003f06270 */
[----:B------:R-:W-:Y:S02]  /*2e80*/  I2FP.F32.U32 R5, R62 ;  /* 0x0000003e00057245 */ /* 0x000fe40000201000 */
[----:B------:R-:W-:Y:S02]  /*2e90*/  FSEL R62, R60, -INF , !P2 ;  /* 0xff8000003c3e7808 */ /* 0x000fe40005000000 */
        /* <DEDUP_REMOVED lines=8> */
[----:B------:R-:W-:Y:S02]  /*2f20*/  I2FP.F32.U32 R12, R12 ;  /* 0x0000000c000c7245 */ /* 0x000fe40000201000 */
[----:B------:R-:W-:Y:S02]  /*2f30*/  I2FP.F32.U32 R14, R14 ;  /* 0x0000000e000e7245 */ /* 0x000fe40000201000 */
[C---:B------:R-:W-:Y:S01]  /*2f40*/  LOP3.LUT R60, R2.reuse, 0x38, R71, 0xfe, !PT ;  /* 0x00000038023c7812 */ /* 0x040fe200078efe47 */
[CC--:B------:R-:W-:Y:S01]  /*2f50*/  FFMA.FTZ R57, R87.reuse, R12.reuse, R57 ;  /* 0x0000000c57397223 */ /* 0x0c0fe20000010039 */
[C---:B------:R-:W-:Y:S01]  /*2f60*/  FFMA.FTZ R59, R87.reuse, R12, R59 ;  /* 0x0000000c573b7223 */ /* 0x040fe2000001003b */
[CC--:B------:R-:W-:Y:S01]  /*2f70*/  FFMA.FTZ R68, R87.reuse, R14.reuse, R61 ;  /* 0x0000000e57447223 */ /* 0x0c0fe2000001003d */
[C---:B------:R-:W-:Y:S01]  /*2f80*/  LOP3.LUT R12, R2.reuse, 0x39, R71, 0xfe, !PT ;  /* 0x00000039020c7812 */ /* 0x040fe200078efe47 */
[----:B------:R-:W-:Y:S01]  /*2f90*/  FFMA.FTZ R61, R87, R14, R63 ;  /* 0x0000000e573d7223 */ /* 0x000fe2000001003f */
[----:B------:R-:W-:-:S02]  /*2fa0*/  LOP3.LUT R14, R2, 0x40, R71, 0xfe, !PT ;  /* 0x00000040020e7812 */ /* 0x000fc400078efe47 */
[----:B------:R-:W-:Y:S02]  /*2fb0*/  FSEL R74, R56, -INF , !P4 ;  /* 0xff800000384a7808 */ /* 0x000fe40006000000 */
[----:B------:R-:W-:Y:S02]  /*2fc0*/  FSEL R75, R58, -INF , !P0 ;  /* 0xff8000003a4b7808 */ /* 0x000fe40004000000 */
[C---:B------:R-:W-:Y:S02]  /*2fd0*/  ISETP.GE.AND P4, PT, R12.reuse, R121, PT ;  /* 0x000000790c00720c */ /* 0x040fe40003f86270 */
[----:B------:R-:W-:Y:S02]  /*2fe0*/  ISETP.GE.AND P0, PT, R12, R113, PT ;  /* 0x000000710c00720c */ /* 0x000fe40003f06270 */
[----:B------:R-:W-:Y:S02]  /*2ff0*/  I2FP.F32.U32 R7, R60 ;  /* 0x0000003c00077245 */ /* 0x000fe40000201000 */
[----:B------:R-:W-:-:S02]  /*3000*/  I2FP.F32.U32 R12, R12 ;  /* 0x0000000c000c7245 */ /* 0x000fc40000201000 */
[----:B------:R-:W-:Y:S01]  /*3010*/  I2FP.F32.U32 R5, R14 ;  /* 0x0000000e00057245 */ /* 0x000fe20000201000 */
[----:B------:R-:W-:Y:S01]  /*3020*/  FFMA.FTZ R54, R87, R7, R54 ;  /* 0x0000000757367223 */ /* 0x000fe20000010036 */
[----:B------:R-:W-:Y:S01]  /*3030*/  FSEL R61, R61, -INF , !P1 ;  /* 0xff8000003d3d7808 */ /* 0x000fe20004800000 */
[CC--:B------:R-:W-:Y:S01]  /*3040*/  FFMA.FTZ R53, R87.reuse, R12.reuse, R53 ;  /* 0x0000000c57357223 */ /* 0x0c0fe20000010035 */
[----:B------:R-:W-:Y:S01]  /*3050*/  ISETP.GE.AND P1, PT, R60, R113, PT ;  /* 0x000000713c00720c */ /* 0x000fe20003f26270 */
[-C--:B------:R-:W-:Y:S01]  /*3060*/  FFMA.FTZ R48, R87, R5.reuse, R48 ;  /* 0x0000000557307223 */ /* 0x080fe20000010030 */
[----:B------:R-:W-:Y:S01]  /*3070*/  FSEL R72, R57, -INF , !P2 ;  /* 0xff80000039487808 */ /* 0x000fe20005000000 */
[----:B------:R-:W-:Y:S01]  /*3080*/  FFMA.FTZ R50, R87, R5, R50 ;  /* 0x0000000557327223 */ /* 0x000fe20000010032 */
[----:B------:R-:W-:Y:S01]  /*3090*/  FSEL R73, R59, -INF , !P3 ;  /* 0xff8000003b497808 */ /* 0x000fe20005800000 */
[C---:B------:R-:W-:Y:S01]  /*30a0*/  FFMA.FTZ R82, R87.reuse, R7, R52 ;  /* 0x0000000757527223 */ /* 0x040fe20000010034 */
[C---:B------:R-:W-:Y:S01]  /*30b0*/  ISETP.GE.AND P2, PT, R14.reuse, R121, PT ;  /* 0x000000790e00720c */ /* 0x040fe20003f46270 */
[----:B------:R-:W-:Y:S01]  /*30c0*/  FFMA.FTZ R55, R87, R12, R55 ;  /* 0x0000000c57377223 */ /* 0x000fe20000010037 */
[----:B------:R-:W-:-:S02]  /*30d0*/  ISETP.GE.AND P3, PT, R14, R113, PT ;  /* 0x000000710e00720c */ /* 0x000fc40003f66270 */
[C-C-:B------:R-:W-:Y:S02]  /*30e0*/  LOP3.LUT R52, R2.reuse, 0x48, R71.reuse, 0xfe, !PT ;  /* 0x0000004802347812 */ /* 0x140fe400078efe47 */
[----:B------:R-:W-:Y:S02]  /*30f0*/  LOP3.LUT R12, R2, 0x49, R71, 0xfe, !PT ;  /* 0x00000049020c7812 */ /* 0x000fe400078efe47 */
[----:B------:R-:W-:Y:S02]  /*3100*/  FSEL R68, R68, -INF , !P5 ;  /* 0xff80000044447808 */ /* 0x000fe40006800000 */
[----:B------:R-:W-:Y:S02]  /*3110*/  ISETP.GE.AND P5, PT, R60, R121, PT ;  /* 0x000000793c00720c */ /* 0x000fe40003fa6270 */
[----:B------:R-:W-:Y:S02]  /*3120*/  FSEL R83, R54, -INF , !P1 ;  /* 0xff80000036537808 */ /* 0x000fe40004800000 */
[----:B------:R-:W-:-:S02]  /*3130*/  FSEL R80, R53, -INF , !P4 ;  /* 0xff80000035507808 */ /* 0x000fc40006000000 */
[----:B------:R-:W-:Y:S02]  /*3140*/  LOP3.LUT R14, R2, 0x41, R71, 0xfe, !PT ;  /* 0x00000041020e7812 */ /* 0x000fe400078efe47 */
        /* <DEDUP_REMOVED lines=8> */
[----:B------:R-:W-:-:S02]  /*31d0*/  FSEL R82, R82, -INF , !P5 ;  /* 0xff80000052527808 */ /* 0x000fc40006800000 */
[C---:B------:R-:W-:Y:S01]  /*31e0*/  ISETP.GE.AND P5, PT, R14.reuse, R121, PT ;  /* 0x000000790e00720c */ /* 0x040fe20003fa6270 */
[CC--:B------:R-:W-:Y:S01]  /*31f0*/  FFMA.FTZ R45, R87.reuse, R12.reuse, R45 ;  /* 0x0000000c572d7223 */ /* 0x0c0fe2000001002d */
[----:B------:R-:W-:Y:S01]  /*3200*/  ISETP.GE.AND P1, PT, R14, R113, PT ;  /* 0x000000710e00720c */ /* 0x000fe20003f26270 */
[----:B------:R-:W-:Y:S01]  /*3210*/  FFMA.FTZ R47, R87, R12, R47 ;  /* 0x0000000c572f7223 */ /* 0x000fe2000001002f */
[----:B------:R-:W-:Y:S02]  /*3220*/  I2FP.F32.U32 R14, R14 ;  /* 0x0000000e000e7245 */ /* 0x000fe40000201000 */
[----:B------:R-:W-:Y:S02]  /*3230*/  FSEL R77, R55, -INF , !P0 ;  /* 0xff800000374d7808 */ /* 0x000fe40004000000 */
[C---:B------:R-:W-:Y:S01]  /*3240*/  ISETP.GE.AND P4, PT, R52.reuse, R121, PT ;  /* 0x000000793400720c */ /* 0x040fe20003f86270 */
[CC--:B------:R-:W-:Y:S01]  /*3250*/  FFMA.FTZ R49, R87.reuse, R14.reuse, R49 ;  /* 0x0000000e57317223 */ /* 0x0c0fe20000010031 */
[----:B------:R-:W-:Y:S01]  /*3260*/  ISETP.GE.AND P0, PT, R52, R113, PT ;  /* 0x000000713400720c */ /* 0x000fe20003f06270 */
[----:B------:R-:W-:Y:S01]  /*3270*/  FFMA.FTZ R51, R87, R14, R51 ;  /* 0x0000000e57337223 */ /* 0x000fe20000010033 */
[----:B------:R-:W-:-:S02]  /*3280*/  LOP3.LUT R12, R2, 0x51, R71, 0xfe, !PT ;  /* 0x00000051020c7812 */ /* 0x000fc400078efe47 */
[C-C-:B------:R-:W-:Y:S02]  /*3290*/  LOP3.LUT R48, R2.reuse, 0x50, R71.reuse, 0xfe, !PT ;  /* 0x0000005002307812 */ /* 0x140fe400078efe47 */
[----:B------:R-:W-:Y:S02]  /*32a0*/  LOP3.LUT R14, R2, 0x58, R71, 0xfe, !PT ;  /* 0x00000058020e7812 */ /* 0x000fe400078efe47 */
[----:B------:R-:W-:Y:S02]  /*32b0*/  FSEL R58, R44, -INF , !P4 ;  /* 0xff8000002c3a7808 */ /* 0x000fe40006000000 */
[----:B------:R-:W-:Y:S02]  /*32c0*/  FSEL R57, R46, -INF , !P0 ;  /* 0xff8000002e397808 */ /* 0x000fe40004000000 */
[C---:B------:R-:W-:Y:S02]  /*32d0*/  ISETP.GE.AND P4, PT, R12.reuse, R121, PT ;  /* 0x000000790c00720c */ /* 0x040fe40003f86270 */
[----:B------:R-:W-:-:S02]  /*32e0*/  ISETP.GE.AND P0, PT, R12, R113, PT ;  /* 0x000000710c00720c */ /* 0x000fc40003f06270 */
[----:B------:R-:W-:Y:S02]  /*32f0*/  I2FP.F32.U32 R5, R48 ;  /* 0x0000003000057245 */ /* 0x000fe40000201000 */
[----:B------:R-:W-:Y:S02]  /*3300*/  I2FP.F32.U32 R12, R12 ;  /* 0x0000000c000c7245 */ /* 0x000fe40000201000 */
[----:B------:R-:W-:Y:S01]  /*3310*/  I2FP.F32.U32 R13, R14 ;  /* 0x0000000e000d7245 */ /* 0x000fe20000201000 */
[-C--:B------:R-:W-:Y:S01]  /*3320*/  FFMA.FTZ R40, R87, R5.reuse, R40 ;  /* 0x0000000557287223 */ /* 0x080fe20000010028 */
[----:B------:R-:W-:Y:S01]  /*3330*/  FSEL R56, R45, -INF , !P2 ;  /* 0xff8000002d387808 */ /* 0x000fe20005000000 */
[----:B------:R-:W-:Y:S01]  /*3340*/  FFMA.FTZ R15, R87, R12, R43 ;  /* 0x0000000c570f7223 */ /* 0x000fe2000001002b */
[----:B------:R-:W-:Y:S01]  /*3350*/  FSEL R55, R47, -INF , !P3 ;  /* 0xff8000002f377808 */ /* 0x000fe20005800000 */
[----:B------:R-:W-:Y:S01]  /*3360*/  FFMA.FTZ R42, R87, R5, R42 ;  /* 0x00000005572a7223 */ /* 0x000fe2000001002a */
[----:B------:R-:W-:-:S02]  /*3370*/  ISETP.GE.AND P2, PT, R14, R121, PT ;  /* 0x000000790e00720c */ /* 0x000fc40003f46270 */
[----:B------:R-:W-:Y:S01]  /*3380*/  ISETP.GE.AND P3, PT, R14, R113, PT ;  /* 0x000000710e00720c */ /* 0x000fe20003f66270 */
[----:B------:R-:W-:Y:S01]  /*3390*/  FFMA.FTZ R14, R87, R12, R41 ;  /* 0x0000000c570e7223 */ /* 0x000fe20000010029 */
[----:B------:R-:W-:Y:S01]  /*33a0*/  FSEL R60, R49, -INF , !P5 ;  /* 0xff800000313c7808 */ /* 0x000fe20006800000 */
[C---:B------:R-:W-:Y:S01]  /*33b0*/  FFMA.FTZ R12, R87.reuse, R13, R36 ;  /* 0x0000000d570c7223 */ /* 0x040fe20000010024 */
[----:B------:R-:W-:Y:S01]  /*33c0*/  ISETP.GE.AND P5, PT, R48, R121, PT ;  /* 0x000000793000720c */ /* 0x000fe20003fa6270 */
[----:B------:R-:W-:Y:S01]  /*33d0*/  FFMA.FTZ R13, R87, R13, R38 ;  /* 0x0000000d570d7223 */ /* 0x000fe20000010026 */
[C-C-:B------:R-:W-:Y:S02]  /*33e0*/  LOP3.LUT R46, R2.reuse, 0x59, R71.reuse, 0xfe, !PT ;  /* 0x00000059022e7812 */ /* 0x140fe400078efe47 */
[C-C-:B------:R-:W-:Y:S02]  /*33f0*/  LOP3.LUT R44, R2.reuse, 0x60, R71.reuse, 0xfe, !PT ;  /* 0x00000060022c7812 */ /* 0x140fe400078efe47 */
[----:B------:R-:W-:-:S02]  /*3400*/  LOP3.LUT R38, R2, 0x61, R71, 0xfe, !PT ;  /* 0x0000006102267812 */ /* 0x000fc400078efe47 */
[----:B------:R-:W-:Y:S02]  /*3410*/  FSEL R36, R40, -INF , !P5 ;  /* 0xff80000028247808 */ /* 0x000fe40006800000 */
[----:B------:R-:W-:Y:S02]  /*3420*/  FSEL R14, R14, -INF , !P4 ;  /* 0xff8000000e0e7808 */ /* 0x000fe40006000000 */
[----:B------:R-:W-:Y:S02]  /*3430*/  FSEL R15, R15, -INF , !P0 ;  /* 0xff8000000f0f7808 */ /* 0x000fe40004000000 */
[----:B------:R-:W-:Y:S02]  /*3440*/  FSEL R59, R51, -INF , !P1 ;  /* 0xff800000333b7808 */ /* 0x000fe40004800000 */
[----:B------:R-:W-:Y:S02]  /*3450*/  I2FP.F32.U32 R40, R46 ;  /* 0x0000002e00287245 */ /* 0x000fe40000201000 */
[----:B------:R-:W-:-:S02]  /*3460*/  ISETP.GE.AND P4, PT, R44, R121, PT ;  /* 0x000000792c00720c */ /* 0x000fc40003f86270 */
[-C--:B------:R-:W-:Y:S01]  /*3470*/  ISETP.GE.AND P0, PT, R44, R113.reuse, PT ;  /* 0x000000712c00720c */ /* 0x080fe20003f06270 */
[C---:B------:R-:W-:Y:S01]  /*3480*/  FFMA.FTZ R37, R87.reuse, R40, R37 ;  /* 0x0000002857257223 */ /* 0x040fe20000010025 */
[----:B------:R-:W-:Y:S01]  /*3490*/  I2FP.F32.U32 R7, R44 ;  /* 0x0000002c00077245 */ /* 0x000fe20000201000 */
[C---:B------:R-:W-:Y:S01]  /*34a0*/  FFMA.FTZ R39, R87.reuse, R40, R39 ;  /* 0x0000002857277223 */ /* 0x040fe20000010027 */
[----:B------:R-:W-:Y:S02]  /*34b0*/  ISETP.GE.AND P1, PT, R48, R113, PT ;  /* 0x000000713000720c */ /* 0x000fe40003f26270 */
[----:B------:R-:W-:Y:S01]  /*34c0*/  LOP3.LUT R44, R2, 0x68, R71, 0xfe, !PT ;  /* 0x00000068022c7812 */ /* 0x000fe200078efe47 */
[CC--:B------:R-:W-:Y:S01]  /*34d0*/  FFMA.FTZ R40, R87.reuse, R7.reuse, R32 ;  /* 0x0000000757287223 */ /* 0x0c0fe20000010020 */
[----:B------:R-:W-:Y:S01]  /*34e0*/  FSEL R12, R12, -INF , !P2 ;  /* 0xff8000000c0c7808 */ /* 0x000fe20005000000 */
[----:B------:R-:W-:Y:S01]  /*34f0*/  FFMA.FTZ R7, R87, R7, R34 ;  /* 0x0000000757077223 */ /* 0x000fe20000010022 */
[----:B------:R-:W-:-:S02]  /*3500*/  FSEL R13, R13, -INF , !P3 ;  /* 0xff8000000d0d7808 */ /* 0x000fc40005800000 */
[C---:B------:R-:W-:Y:S02]  /*3510*/  ISETP.GE.AND P2, PT, R38.reuse, R121, PT ;  /* 0x000000792600720c */ /* 0x040fe40003f46270 */
[----:B------:R-:W-:Y:S02]  /*3520*/  ISETP.GE.AND P3, PT, R38, R113, PT ;  /* 0x000000712600720c */ /* 0x000fe40003f66270 */
[----:B------:R-:W-:Y:S02]  /*3530*/  I2FP.F32.U32 R38, R38 ;  /* 0x0000002600267245 */ /* 0x000fe40000201000 */
[----:B------:R-:W-:Y:S02]  /*3540*/  FSEL R41, R42, -INF , !P1 ;  /* 0xff8000002a297808 */ /* 0x000fe40004800000 */
[----:B------:R-:W-:Y:S01]  /*3550*/  I2FP.F32.U32 R5, R44 ;  /* 0x0000002c00057245 */ /* 0x000fe20000201000 */
[CC--:B------:R-:W-:Y:S01]  /*3560*/  FFMA.FTZ R32, R87.reuse, R38.reuse, R33 ;  /* 0x0000002657207223 */ /* 0x0c0fe20000010021 */
[C---:B------:R-:W-:Y:S01]  /*3570*/  ISETP.GE.AND P5, PT, R46.reuse, R121, PT ;  /* 0x000000792e00720c */ /* 0x040fe20003fa6270 */
        /* <DEDUP_REMOVED lines=13> */
[----:B------:R-:W-:Y:S02]  /*3650*/  FSEL R40, R40, -INF , !P4 ;  /* 0xff80000028287808 */ /* 0x000fe40006000000 */
[C---:B------:R-:W-:Y:S01]  /*3660*/  ISETP.GE.AND P4, PT, R38.reuse, R121, PT ;  /* 0x000000792600720c */ /* 0x040fe20003f86270 */
[C---:B------:R-:W-:Y:S01]  /*3670*/  FFMA.FTZ R24, R87.reuse, R7, R24 ;  /* 0x0000000757187223 */ /* 0x040fe20000010018 */
[----:B------:R-:W-:Y:S01]  /*3680*/  ISETP.GE.AND P0, PT, R38, R113, PT ;  /* 0x000000712600720c */ /* 0x000fe20003f06270 */
[----:B------:R-:W-:Y:S01]  /*3690*/  FFMA.FTZ R26, R87, R7, R26 ;  /* 0x00000007571a7223 */ /* 0x000fe2000001001a */
[----:B------:R-:W-:Y:S02]  /*36a0*/  FSEL R44, R28, -INF , !P5 ;  /* 0xff8000001c2c7808 */ /* 0x000fe40006800000 */
[----:B------:R-:W-:-:S02]  /*36b0*/  FSEL R19, R19, -INF , !P1 ;  /* 0xff80000013137808 */ /* 0x000fc40004800000 */
[----:B------:R-:W-:Y:S02]  /*36c0*/  I2FP.F32.U32 R38, R38 ;  /* 0x0000002600267245 */ /* 0x000fe40000201000 */
[C---:B------:R-:W-:Y:S02]  /*36d0*/  ISETP.GE.AND P5, PT, R30.reuse, R121, PT ;  /* 0x000000791e00720c */ /* 0x040fe40003fa6270 */
[----:B------:R-:W-:Y:S01]  /*36e0*/  ISETP.GE.AND P1, PT, R30, R113, PT ;  /* 0x000000711e00720c */ /* 0x000fe20003f26270 */
[C---:B------:R-:W-:Y:S01]  /*36f0*/  FFMA.FTZ R29, R87.reuse, R38, R29 ;  /* 0x00000026571d7223 */ /* 0x040fe2000001001d */
[----:B------:R-:W-:Y:S01]  /*3700*/  I2FP.F32.U32 R30, R30 ;  /* 0x0000001e001e7245 */ /* 0x000fe20000201000 */
[C---:B------:R-:W-:Y:S01]  /*3710*/  FFMA.FTZ R17, R87.reuse, R38, R31 ;  /* 0x0000002657117223 */ /* 0x040fe2000001001f */
[----:B------:R-:W-:Y:S02]  /*3720*/  FSEL R32, R32, -INF , !P2 ;  /* 0xff80000020207808 */ /* 0x000fe40005000000 */
[C---:B------:R-:W-:Y:S01]  /*3730*/  ISETP.GE.AND P2, PT, R34.reuse, R121, PT ;  /* 0x000000792200720c */ /* 0x040fe20003f46270 */
[-C--:B------:R-:W-:Y:S01]  /*3740*/  FFMA.FTZ R25, R87, R30.reuse, R25 ;  /* 0x0000001e57197223 */ /* 0x080fe20000010019 */
[----:B------:R-:W-:Y:S01]  /*3750*/  FSEL R33, R33, -INF , !P3 ;  /* 0xff80000021217808 */ /* 0x000fe20005800000 */
[----:B------:R-:W-:Y:S01]  /*3760*/  FFMA.FTZ R5, R87, R30, R27 ;  /* 0x0000001e57057223 */ /* 0x000fe2000001001b */
[----:B------:R-:W-:-:S02]  /*3770*/  ISETP.GE.AND P3, PT, R34, R113, PT ;  /* 0x000000712200720c */ /* 0x000fc40003f66270 */
[----:B------:R-:W-:Y:S02]  /*3780*/  LOP3.LUT R34, R2, 0x79, R71, 0xfe, !PT ;  /* 0x0000007902227812 */ /* 0x000fe400078efe47 */
[----:B------:R-:W-:Y:S02]  /*3790*/  FSEL R30, R24, -INF , !P2 ;  /* 0xff800000181e7808 */ /* 0x000fe40005000000 */
[----:B------:R-:W-:Y:S02]  /*37a0*/  ISETP.NE.AND P2, PT, R89, 0x1, PT ;  /* 0x000000015900780c */ /* 0x000fe40003f45270 */
[----:B------:R-:W-:Y:S02]  /*37b0*/  FSEL R38, R29, -INF , !P4 ;  /* 0xff8000001d267808 */ /* 0x000fe40006000000 */
[----:B------:R-:W-:Y:S02]  /*37c0*/  FSEL R17, R17, -INF , !P0 ;  /* 0xff80000011117808 */ /* 0x000fe40004000000 */
[----:B------:R-:W-:-:S02]  /*37d0*/  ISETP.GE.AND P4, PT, R34, R121, PT ;  /* 0x000000792200720c */ /* 0x000fc40003f86270 */
[----:B------:R-:W-:Y:S02]  /*37e0*/  ISETP.GE.AND P0, PT, R34, R113, PT ;  /* 0x000000712200720c */ /* 0x000fe40003f06270 */
[----:B------:R-:W-:Y:S02]  /*37f0*/  I2FP.F32.U32 R34, R34 ;  /* 0x0000002200227245 */ /* 0x000fe40000201000 */
[----:B------:R-:W-:Y:S02]  /*3800*/  FSEL R28, R25, -INF , !P5 ;  /* 0xff800000191c7808 */ /* 0x000fe40006800000 */
[----:B------:R-:W-:Y:S01]  /*3810*/  FSEL R27, R26, -INF , !P3 ;  /* 0xff8000001a1b7808 */ /* 0x000fe20005800000 */
[CC--:B------:R-:W-:Y:S01]  /*3820*/  FFMA.FTZ R21, R87.reuse, R34.reuse, R21 ;  /* 0x0000002257157223 */ /* 0x0c0fe20000010015 */
[----:B------:R-:W-:Y:S01]  /*3830*/  FFMA.FTZ R23, R87, R34, R23 ;  /* 0x0000002257177223 */ /* 0x000fe20000010017 */
[----:B------:R-:W-:-:S03]  /*3840*/  FSEL R25, R5, -INF , !P1 ;  /* 0xff80000005197808 */ /* 0x000fc60004800000 */
[----:B------:R-:W-:Y:S02]  /*3850*/  FSEL R24, R21, -INF , !P4 ;  /* 0xff80000015187808 */ /* 0x000fe40006000000 */
[----:B------:R-:W-:Y:S01]  /*3860*/  FSEL R21, R23, -INF , !P0 ;  /* 0xff80000017157808 */ /* 0x000fe20004000000 */
[----:B------:R-:W-:Y:S06]  /*3870*/  @!P2 BRA `(.L_x_3931) ;  /* 0x0000000400bca947 */ /* 0x000fec0003800000 */
        /* <DEDUP_REMOVED lines=11> */
.L_x_3932:
        /* <DEDUP_REMOVED lines=59> */
.L_x_3933:
        /* <DEDUP_REMOVED lines=9> */
[----:B------:R-:W-:Y:S01]  /*3d70*/  @!P0 SHF.L.U64.HI R34, R90, 0x6, R91 ;  /* 0x000000065a228819 */ /* 0x000fe2000001025b */
[----:B------:R-:W-:Y:S01]  /*3d80*/  @!P1 IMAD.MOV.U32 R51, RZ, RZ, R111 ;  /* 0x000000ffff339224 */ /* 0x000fe200078e006f */
[----:B------:R-:W-:Y:S02]  /*3d90*/  @!P0 IADD3 R48, P4, P3, R5, R112, R5 ;  /* 0x0000007005308210 */ /* 0x000fe40007b9e005 */
        /* <DEDUP_REMOVED lines=27> */
.L_x_3935:
[----:B------:R-:W-:Y:S05]  /*3f50*/  BSYNC.RECONVERGENT B0 ;  /* 0x0000000000007941 */ /* 0x000fea0003800200 */
.L_x_3934:
[----:B------:R-:W0:Y:S02]  /*3f60*/  LDGDEPBAR ;  /* 0x00000000000079af */ /* 0x000e240000000000 */
.L_x_3931:
        /* <DEDUP_REMOVED lines=32> */
[----:B------:R-:W-:Y:S02]  /*4170*/  FMNMX.FTZ R26, R21, R26, !PT ;  /* 0x0000001a151a7209 */ /* 0x000fe40007810000 */
[----:B------:R-:W-:Y:S01]  /*4180*/  LOP3.LUT R115, R86, 0x120, R105, 0xf8, !PT ;  /* 0x0000012056737812 */ /* 0x000fe200078ef869 */
[----:B------:R-:W4:Y:S03]  /*4190*/  SHFL.BFLY PT, R7, R34, 0x2, 0x1f ;  /* 0x0c401f0022077f89 */ /* 0x000f2600000e0000 */
[----:B------:R-:W-:Y:S01]  /*41a0*/  LEA R115, R115, UR5, 0x1 ;  /* 0x0000000573737c11 */ /* 0x000fe2000f8e08ff */
[----:B------:R-:W5:Y:S03]  /*41b0*/  SHFL.BFLY PT, R5, R26, 0x2, 0x1f ;  /* 0x0c401f001a057f89 */ /* 0x000f6600000e0000 */
[----:B------:R-:W-:-:S02]  /*41c0*/  IADD3 R131, PT, PT, R115, 0x3000, RZ ;  /* 0x0000300073837810 */ /* 0x000fc40007ffe0ff */
[----:B------:R-:W-:Y:S02]  /*41d0*/  IADD3 R23, PT, PT, R115, 0x3020, RZ ;  /* 0x0000302073177810 */ /* 0x000fe40007ffe0ff */
[----:B------:R-:W-:Y:S02]  /*41e0*/  @P6 IADD3 R23, PT, PT, R131, -0x20, RZ ;  /* 0xffffffe083176810 */ /* 0x000fe40007ffe0ff */
[----:B----4-:R-:W-:Y:S02]  /*41f0*/  FMNMX.FTZ R7, R34, R7, !PT ;  /* 0x0000000722077209 */ /* 0x010fe40007810000 */
[----:B-----5:R-:W-:-:S03]  /*4200*/  FMNMX.FTZ R5, R26, R5, !PT ;  /* 0x000000051a057209 */ /* 0x020fc60007810000 */
[----:B------:R-:W4:Y:S02]  /*4210*/  SHFL.BFLY PT, R70, R7, 0x1, 0x1f ;  /* 0x0c201f0007467f89 */ /* 0x000f2400000e0000 */
[----:B----4-:R-:W-:-:S04]  /*4220*/  FMNMX.FTZ R70, R7, R70, !PT ;  /* 0x0000004607467209 */ /* 0x010fc80007810000 */
[C---:B------:R-:W-:Y:S01]  /*4230*/  FSETP.NEU.FTZ.AND P0, PT, R70.reuse, -INF , PT ;  /* 0xff8000004600780b */ /* 0x040fe20003f1d000 */
[----:B---3--:R-:W-:-:S05]  /*4240*/  FMUL.FTZ R29, R70, UR4 ;  /* 0x00000004461d7c20 */ /* 0x008fca0008410000 */
[----:B------:R-:W-:-:S05]  /*4250*/  FSEL R29, R29, RZ, P0 ;  /* 0x000000ff1d1d7208 */ /* 0x000fca0000000000 */
[--C-:B------:R-:W-:Y:S01]  /*4260*/  FFMA.FTZ R81, R22, UR4, -R29.reuse ;  /* 0x0000000416517c23 */ /* 0x100fe2000801081d */
[--C-:B------:R-:W-:Y:S01]  /*4270*/  FFMA.FTZ R76, R18, UR4, -R29.reuse ;  /* 0x00000004124c7c23 */ /* 0x100fe2000801081d */
[----:B------:R-:W3:Y:S01]  /*4280*/  SHFL.BFLY PT, R22, R5, 0x1, 0x1f ;  /* 0x0c201f0005167f89 */ /* 0x000ee200000e0000 */
[--C-:B-1----:R-:W-:Y:S01]  /*4290*/  FFMA.FTZ R48, R78, UR4, -R29.reuse ;  /* 0x000000044e307c23 */ /* 0x102fe2000801081d */
[--C-:B------:R-:W-:Y:S01]  /*42a0*/  FFMA.FTZ R45, R10, UR4, -R29.reuse ;  /* 0x000000040a2d7c23 */ /* 0x100fe2000801081d */
[--C-:B------:R-:W-:Y:S01]  /*42b0*/  FFMA.FTZ R37, R6, UR4, -R29.reuse ;  /* 0x0000000406257c23 */ /* 0x100fe2000801081d */
[--C-:B------:R-:W-:Y:S01]  /*42c0*/  FFMA.FTZ R18, R4, UR4, -R29.reuse ;  /* 0x0000000404127c23 */ /* 0x100fe2000801081d */
[----:B------:R-:W-:Y:S01]  /*42d0*/  MUFU.EX2 R81, R81 ;  /* 0x0000005100517308 */ /* 0x000fe20000000800 */
[--C-:B--2---:R-:W-:Y:S01]  /*42e0*/  FFMA.FTZ R46, R8, UR4, -R29.reuse ;  /* 0x00000004082e7c23 */ /* 0x104fe2000801081d */
        /* <DEDUP_REMOVED lines=10> */
[----:B------:R-:W-:-:S04]  /*4390*/  FFMA.FTZ R30, R30, UR4, -R29 ;  /* 0x000000041e1e7c23 */ /* 0x000fc8000801081d */
[----:B------:R-:W-:Y:S01]  /*43a0*/  MUFU.EX2 R48, R48 ;  /* 0x0000003000307308 */ /* 0x000fe20000000800 */
[----:B---3--:R-:W-:Y:S02]  /*43b0*/  FMNMX.FTZ R69, R5, R22, !PT ;  /* 0x0000001605457209 */ /* 0x008fe40007810000 */
[----:B------:R-:W-:Y:S02]  /*43c0*/  LDSM.16.MT88.4 R4, [R23] ;  /* 0x000000001704783b */ /* 0x000fe40000004200 */
[C---:B------:R-:W-:Y:S01]  /*43d0*/  FSETP.NEU.FTZ.AND P0, PT, R69.reuse, -INF , PT ;  /* 0xff8000004500780b */ /* 0x040fe20003f1d000 */
[----:B------:R-:W-:Y:S02]  /*43e0*/  FMUL.FTZ R22, R69, UR4 ;  /* 0x0000000445167c20 */ /* 0x000fe40008410000 */
[----:B------:R-:W2:Y:S01]  /*43f0*/  MUFU.EX2 R45, R45 ;  /* 0x0000002d002d7308 */ /* 0x000ea20000000800 */
[----:B-1----:R-:W-:Y:S01]  /*4400*/  F2FP.F16.F32.PACK_AB R92, R76, R81 ;  /* 0x000000514c5c723e */ /* 0x002fe200000000ff */
[----:B------:R-:W-:Y:S01]  /*4410*/  FADD.FTZ R81, R81, R76 ;  /* 0x0000004c51517221 */ /* 0x000fe20000010000 */
[--C-:B------:R-:W-:Y:S01]  /*4420*/  FFMA.FTZ R76, R36, UR4, -R29.reuse ;  /* 0x00000004244c7c23 */ /* 0x100fe2000801081d */
[----:B------:R-:W-:Y:S01]  /*4430*/  FSEL R22, R22, RZ, P0 ;  /* 0x000000ff16167208 */ /* 0x000fe20000000000 */
[----:B------:R-:W-:-:S03]  /*4440*/  FFMA.FTZ R36, R40, UR4, -R29 ;  /* 0x0000000428247c23 */ /* 0x000fc6000801081d */
[----:B------:R-:W-:Y:S01]  /*4450*/  MUFU.EX2 R46, R46 ;  /* 0x0000002e002e7308 */ /* 0x000fe20000000800 */
[--C-:B------:R-:W-:Y:S01]  /*4460*/  FFMA.FTZ R52, R103, UR4, -R22.reuse ;  /* 0x0000000467347c23 */ /* 0x100fe20008010816 */
        /* <DEDUP_REMOVED lines=10> */
[----:B--2---:R-:W-:Y:S01]  /*4510*/  F2FP.F16.F32.PACK_AB R94, R45, R48 ;  /* 0x000000302d5e723e */ /* 0x004fe200000000ff */
        /* <DEDUP_REMOVED lines=20> */
[----:B--2---:R-:W-:Y:S01]  /*4660*/  F2FP.F16.F32.PACK_AB R93, R51, R52 ;  /* 0x00000034335d723e */ /* 0x004fe200000000ff */
[----:B------:R-:W-:Y:S01]  /*4670*/  FFMA.FTZ R55, R12, UR4, -R29 ;  /* 0x000000040c377c23 */ /* 0x000fe2000801081d */
[--C-:B------:R-:W-:Y:S01]  /*4680*/  FFMA.FTZ R41, R41, UR4, -R22.reuse ;  /* 0x0000000429297c23 */ /* 0x100fe20008010816 */
[--C-:B------:R-:W-:Y:S01]  /*4690*/  FFMA.FTZ R82, R15, UR4, -R22.reuse ;  /* 0x000000040f527c23 */ /* 0x100fe20008010816 */
[--C-:B------:R-:W-:Y:S01]  /*46a0*/  FFMA.FTZ R40, R13, UR4, -R22.reuse ;  /* 0x000000040d287c23 */ /* 0x100fe20008010816 */
[----:B------:R-:W-:Y:S01]  /*46b0*/  FADD.FTZ R48, R48, R81 ;  /* 0x0000005130307221 */ /* 0x000fe20000010000 */
[--C-:B------:R-:W-:Y:S01]  /*46c0*/  FFMA.FTZ R35, R35, UR4, -R22.reuse ;  /* 0x0000000423237c23 */ /* 0x100fe20008010816 */
[----:B------:R-:W2:Y:S01]  /*46d0*/  MUFU.EX2 R43, R43 ;  /* 0x0000002b002b7308 */ /* 0x000ea20000000800 */
[----:B------:R-:W-:Y:S01]  /*46e0*/  FFMA.FTZ R25, R25, UR4, -R22 ;  /* 0x0000000419197c23 */ /* 0x000fe20008010816 */
[----:B------:R-:W-:Y:S01]  /*46f0*/  FADD.FTZ R45, R45, R48 ;  /* 0x000000302d2d7221 */ /* 0x000fe20000010000 */
[--C-:B------:R-:W-:Y:S01]  /*4700*/  FFMA.FTZ R20, R20, UR4, -R22.reuse ;  /* 0x0000000414147c23 */ /* 0x100fe20008010816 */
[----:B------:R-:W-:Y:S01]  /*4710*/  FFMA.FTZ R21, R21, UR4, -R22 ;  /* 0x0000000415157c23 */ /* 0x000fe20008010816 */
[----:B------:R-:W-:-:S03]  /*4720*/  MOV R129, 0xffffffff ;  /* 0xffffffff00817802 */ /* 0x000fc60000000f00 */
[----:B------:R-:W-:Y:S01]  /*4730*/  MUFU.EX2 R37, R37 ;  /* 0x0000002500257308 */ /* 0x000fe20000000800 */
[----:B----4-:R-:W-:-:S07]  /*4740*/  F2FP.F16.F32.PACK_AB R95, R49, R50 ;  /* 0x00000032315f723e */ /* 0x010fce00000000ff */
[----:B------:R-:W4:Y:S01]  /*4750*/  MUFU.EX2 R18, R18 ;  /* 0x0000001200127308 */ /* 0x000f220000000800 */
[C---:B-1----:R-:W-:Y:S07]  /*4760*/  HMMA.16816.F32 R104, R92.reuse, R100, RZ ;  /* 0x000000645c68723c */ /* 0x042fee00000018ff */
[----:B------:R-:W-:Y:S01]  /*4770*/  MUFU.EX2 R47, R47 ;  /* 0x0000002f002f7308 */ /* 0x000fe20000000800 */
[C---:B------:R-:W-:Y:S07]  /*4780*/  HMMA.16816.F32 R100, R92.reuse, R102, RZ ;  /* 0x000000665c64723c */ /* 0x040fee00000018ff */
[----:B------:R-:W1:Y:S01]  /*4790*/  MUFU.EX2 R34, R34 ;  /* 0x0000002200227308 */ /* 0x000e620000000800 */
[----:B------:R-:W-:Y:S01]  /*47a0*/  HMMA.16816.F32 R96, R92, R4, RZ ;  /* 0x000000045c60723c */ /* 0x000fe200000018ff */
[----:B--2---:R-:W-:Y:S01]  /*47b0*/  F2FP.F16.F32.PACK_AB R4, R43, R46 ;  /* 0x0000002e2b04723e */ /* 0x004fe200000000ff */
[----:B------:R-:W-:Y:S01]  /*47c0*/  FADD.FTZ R46, R46, R45 ;  /* 0x0000002d2e2e7221 */ /* 0x000fe20000010000 */
[----:B------:R-:W-:Y:S01]  /*47d0*/  FFMA.FTZ R45, R38, UR4, -R29 ;  /* 0x00000004262d7c23 */ /* 0x000fe2000801081d */
[----:B------:R-:W-:-:S03]  /*47e0*/  FFMA.FTZ R38, R19, UR4, -R22 ;  /* 0x0000000413267c23 */ /* 0x000fc60008010816 */
[----:B------:R-:W-:Y:S01]  /*47f0*/  MUFU.EX2 R31, R31 ;  /* 0x0000001f001f7308 */ /* 0x000fe20000000800 */
[----:B------:R-:W-:Y:S01]  /*4800*/  HMMA.16816.F32 R92, R92, R6, RZ ;  /* 0x000000065c5c723c */ /* 0x000fe200000018ff */
[----:B----4-:R-:W-:-:S06]  /*4810*/  F2FP.F16.F32.PACK_AB R6, R18, R37 ;  /* 0x000000251206723e */ /* 0x010fcc00000000ff */
        /* <DEDUP_REMOVED lines=20> */
[----:B---3--:R-:W-:Y:S02]  /*4960*/  F2FP.F16.F32.PACK_AB R5, R63, R68 ;  /* 0x000000443f05723e */ /* 0x008fe400000000ff */
[----:B------:R-:W-:Y:S02]  /*4970*/  F2FP.F16.F32.PACK_AB R6, R62, R65 ;  /* 0x000000413e06723e */ /* 0x000fe400000000ff */
[----:B----4-:R-:W-:-:S03]  /*4980*/  F2FP.F16.F32.PACK_AB R7, R61, R64 ;  /* 0x000000403d07723e */ /* 0x010fc600000000ff */
[----:B------:R-:W-:Y:S08]  /*4990*/  MUFU.EX2 R79, R79 ;  /* 0x0000004f004f7308 */ /* 0x000ff00000000800 */
[----:B------:R-:W-:Y:S08]  /*49a0*/  MUFU.EX2 R72, R72 ;  /* 0x0000004800487308 */ /* 0x000ff00000000800 */
[----:B------:R-:W-:Y:S08]  /*49b0*/  MUFU.EX2 R80, R80 ;  /* 0x0000005000507308 */ /* 0x000ff00000000800 */
[----:B------:R-:W3:Y:S01]  /*49c0*/  MUFU.EX2 R75, R75 ;  /* 0x0000004b004b7308 */ /* 0x000ee20000000800 */
[C---:B--2---:R-:W-:Y:S07]  /*49d0*/  HMMA.16816.F32 R104, R4.reuse, R8, R104 ;  /* 0x000000080468723c */ /* 0x044fee0000001868 */
[----:B------:R-:W-:Y:S01]  /*49e0*/  MUFU.EX2 R73, R73 ;  /* 0x0000004900497308 */ /* 0x000fe20000000800 */
[C---:B------:R-:W-:Y:S01]  /*49f0*/  HMMA.16816.F32 R100, R4.reuse, R10, R100 ;  /* 0x0000000a0464723c */ /* 0x040fe20000001864 */
[----:B------:R-:W2:Y:S06]  /*4a00*/  LDSM.16.MT88.4 R8, [R23+0x800] ;  /* 0x000800001708783b */ /* 0x000eac0000004200 */
[----:B------:R-:W4:Y:S08]  /*4a10*/  MUFU.EX2 R74, R74 ;  /* 0x0000004a004a7308 */ /* 0x000f300000000800 */
[----:B------:R-:W-:Y:S08]  /*4a20*/  MUFU.EX2 R83, R83 ;  /* 0x0000005300537308 */ /* 0x000ff00000000800 */
[----:B------:R-:W5:Y:S08]  /*4a30*/  MUFU.EX2 R60, R60 ;  /* 0x0000003c003c7308 */ /* 0x000f700000000800 */
[----:B------:R-:W-:Y:S08]  /*4a40*/  MUFU.EX2 R54, R54 ;  /* 0x0000003600367308 */ /* 0x000ff00000000800 */
[----:B------:R-:W-:Y:S01]  /*4a50*/  MUFU.EX2 R77, R77 ;  /* 0x0000004d004d7308 */ /* 0x000fe20000000800 */
[C---:B--2---:R-:W-:Y:S07]  /*4a60*/  HMMA.16816.F32 R96, R4.reuse, R8, R96 ;  /* 0x000000080460723c */ /* 0x044fee0000001860 */
[----:B------:R-:W-:Y:S01]  /*4a70*/  MUFU.EX2 R58, R58 ;  /* 0x0000003a003a7308 */ /* 0x000fe20000000800 */
[----:B------:R-:W-:Y:S01]  /*4a80*/  HMMA.16816.F32 R92, R4, R10, R92 ;  /* 0x0000000a045c723c */ /* 0x000fe2000000185c */
[----:B------:R-:W2:Y:S01]  /*4a90*/  LDSM.16.MT88.4 R8, [R115+0x3c00] ;  /* 0x003c00007308783b */ /* 0x000ea20000004200 */
[----:B-1----:R-:W-:-:S05]  /*4aa0*/  F2FP.F16.F32.PACK_AB R4, R78, R127 ;  /* 0x0000007f4e04723e */ /* 0x002fca00000000ff */
[----:B------:R1:W5:Y:S01]  /*4ab0*/  MUFU.EX2 R57, R59 ;  /* 0x0000003b00397308 */ /* 0x0003620000000800 */
[----:B---3--:R-:W-:Y:S02]  /*4ac0*/  F2FP.F16.F32.PACK_AB R5, R75, R80 ;  /* 0x000000504b05723e */ /* 0x008fe400000000ff */
[----:B------:R-:W-:Y:S02]  /*4ad0*/  F2FP.F16.F32.PACK_AB R6, R72, R79 ;  /* 0x0000004f4806723e */ /* 0x000fe400000000ff */
[----:B----4-:R-:W-:-:S03]  /*4ae0*/  F2FP.F16.F32.PACK_AB R7, R74, R73 ;  /* 0x000000494a07723e */ /* 0x010fc600000000ff */
[----:B------:R-:W-:Y:S08]  /*4af0*/  MUFU.EX2 R56, R56 ;  /* 0x0000003800387308 */ /* 0x000ff00000000800 */
[----:B------:R-:W3:Y:S01]  /*4b00*/  MUFU.EX2 R53, R53 ;  /* 0x0000003500357308 */ /* 0x000ee20000000800 */
[----:B-1----:R-:W-:Y:S02]  /*4b10*/  FFMA.FTZ R59, R14, UR4, -R29 ;  /* 0x000000040e3b7c23 */ /* 0x002fe4000801081d */
[----:B------:R-:W-:Y:S05]  /*4b20*/  LDSM.16.MT88.4 R12, [R23+0x1400] ;  /* 0x00140000170c783b */ /* 0x000fea0000004200 */
[----:B------:R-:W-:Y:S08]  /*4b30*/  MUFU.EX2 R76, R76 ;  /* 0x0000004c004c7308 */ /* 0x000ff00000000800 */
[----:B------:R-:W1:Y:S01]  /*4b40*/  MUFU.EX2 R59, R59 ;  /* 0x0000003b003b7308 */ /* 0x000e620000000800 */
[C---:B--2---:R-:W-:Y:S07]  /*4b50*/  HMMA.16816.F32 R104, R4.reuse, R8, R104 ;  /* 0x000000080468723c */ /* 0x044fee0000001868 */
[----:B------:R-:W-:Y:S01]  /*4b60*/  MUFU.EX2 R55, R55 ;  /* 0x0000003700377308 */ /* 0x000fe20000000800 */
[C---:B------:R-:W-:Y:S01]  /*4b70*/  HMMA.16816.F32 R100, R4.reuse, R10, R100 ;  /* 0x0000000a0464723c */ /* 0x040fe20000001864 */
[----:B------:R-:W2:Y:S06]  /*4b80*/  LDSM.16.MT88.4 R8, [R23+0xc00] ;  /* 0x000c00001708783b */ /* 0x000eac0000004200 */
[----:B------:R-:W-:Y:S08]  /*4b90*/  MUFU.EX2 R42, R42 ;  /* 0x0000002a002a7308 */ /* 0x000ff00000000800 */
[----:B------:R-:W-:Y:S08]  /*4ba0*/  MUFU.EX2 R41, R41 ;  /* 0x0000002900297308 */ /* 0x000ff00000000800 */
[----:B------:R-:W4:Y:S08]  /*4bb0*/  MUFU.EX2 R82, R82 ;  /* 0x0000005200527308 */ /* 0x000f300000000800 */
[----:B------:R-:W-:Y:S08]  /*4bc0*/  MUFU.EX2 R40, R40 ;  /* 0x0000002800287308 */ /* 0x000ff00000000800 */
[----:B------:R-:W-:Y:S01]  /*4bd0*/  MUFU.EX2 R36, R36 ;  /* 0x0000002400247308 */ /* 0x000fe20000000800 */
[C---:B--2---:R-:W-:Y:S07]  /*4be0*/  HMMA.16816.F32 R96, R4.reuse, R8, R96 ;  /* 0x000000080460723c */ /* 0x044fee0000001860 */
[----:B------:R-:W-:Y:S01]  /*4bf0*/  MUFU.EX2 R45, R45 ;  /* 0x0000002d002d7308 */ /* 0x000fe20000000800 */
[----:B------:R-:W-:Y:S01]  /*4c00*/  HMMA.16816.F32 R92, R4, R10, R92 ;  /* 0x0000000a045c723c */ /* 0x000fe2000000185c */
[----:B------:R-:W2:Y:S01]  /*4c10*/  LDSM.16.MT88.4 R8, [R115+0x4000] ;  /* 0x004000007308783b */ /* 0x000ea20000004200 */
[----:B-----5:R-:W-:-:S05]  /*4c20*/  F2FP.F16.F32.PACK_AB R4, R60, R83 ;  /* 0x000000533c04723e */ /* 0x020fca00000000ff */
[----:B------:R-:W-:Y:S01]  /*4c30*/  MUFU.EX2 R35, R35 ;  /* 0x0000002300237308 */ /* 0x000fe20000000800 */
[----:B------:R-:W-:Y:S02]  /*4c40*/  F2FP.F16.F32.PACK_AB R5, R57, R58 ;  /* 0x0000003a3905723e */ /* 0x000fe400000000ff */
[----:B------:R-:W-:Y:S02]  /*4c50*/  F2FP.F16.F32.PACK_AB R6, R77, R54 ;  /* 0x000000364d06723e */ /* 0x000fe400000000ff */
[----:B---3--:R-:W-:-:S03]  /*4c60*/  F2FP.F16.F32.PACK_AB R7, R53, R56 ;  /* 0x000000383507723e */ /* 0x008fc600000000ff */
[----:B------:R-:W-:Y:S08]  /*4c70*/  MUFU.EX2 R30, R30 ;  /* 0x0000001e001e7308 */ /* 0x000ff00000000800 */
[----:B------:R-:W-:Y:S08]  /*4c80*/  MUFU.EX2 R25, R25 ;  /* 0x0000001900197308 */ /* 0x000ff00000000800 */
[----:B------:R-:W-:Y:S08]  /*4c90*/  MUFU.EX2 R20, R20 ;  /* 0x0000001400147308 */ /* 0x000ff00000000800 */
[----:B------:R-:W-:Y:S01]  /*4ca0*/  MUFU.EX2 R21, R21 ;  /* 0x0000001500157308 */ /* 0x000fe20000000800 */
[C---:B--2---:R-:W-:Y:S08]  /*4cb0*/  HMMA.16816.F32 R104, R4.reuse, R8, R104 ;  /* 0x000000080468723c */ /* 0x044ff00000001868 */
[C---:B------:R-:W-:Y:S01]  /*4cc0*/  HMMA.16816.F32 R100, R4.reuse, R10, R100 ;  /* 0x0000000a0464723c */ /* 0x040fe20000001864 */
[----:B------:R-:W2:Y:S07]  /*4cd0*/  LDSM.16.MT88.4 R8, [R23+0x1000] ;  /* 0x001000001708783b */ /* 0x000eae0000004200 */
[C---:B--2---:R-:W-:Y:S08]  /*4ce0*/  HMMA.16816.F32 R96, R4.reuse, R8, R96 ;  /* 0x000000080460723c */ /* 0x044ff00000001860 */
[----:B------:R-:W-:Y:S01]  /*4cf0*/  HMMA.16816.F32 R92, R4, R10, R92 ;  /* 0x0000000a045c723c */ /* 0x000fe2000000185c */
[----:B------:R-:W2:Y:S01]  /*4d00*/  LDSM.16.MT88.4 R8, [R115+0x4400] ;  /* 0x004400007308783b */ /* 0x000ea20000004200 */
[----:B------:R-:W-:Y:S01]  /*4d10*/  FADD.FTZ R5, R52, R51 ;  /* 0x0000003334057221 */ /* 0x000fe20000010000 */
[----:B------:R-:W-:Y:S01]  /*4d20*/  FFMA.FTZ R51, R39, UR4, -R22 ;  /* 0x0000000427337c23 */ /* 0x000fe20008010816 */
[----:B-1----:R-:W-:Y:S01]  /*4d30*/  F2FP.F16.F32.PACK_AB R4, R59, R76 ;  /* 0x0000004c3b04723e */ /* 0x002fe200000000ff */
[----:B------:R-:W-:Y:S01]  /*4d40*/  FFMA.FTZ R39, R32, UR4, -R29 ;  /* 0x0000000420277c23 */ /* 0x000fe2000801081d */
[----:B------:R-:W-:Y:S01]  /*4d50*/  FADD.FTZ R50, R50, R5 ;  /* 0x0000000532327221 */ /* 0x000fe20000010000 */
[----:B----4-:R-:W-:Y:S01]  /*4d60*/  F2FP.F16.F32.PACK_AB R5, R82, R41 ;  /* 0x000000295205723e */ /* 0x010fe200000000ff */
[--C-:B------:R-:W-:Y:S01]  /*4d70*/  FFMA.FTZ R32, R44, UR4, -R29.reuse ;  /* 0x000000042c207c23 */ /* 0x100fe2000801081d */
[----:B------:R-:W1:Y:S01]  /*4d80*/  MUFU.EX2 R51, R51 ;  /* 0x0000003300337308 */ /* 0x000e620000000800 */
[----:B------:R-:W-:Y:S01]  /*4d90*/  F2FP.F16.F32.PACK_AB R6, R42, R55 ;  /* 0x000000372a06723e */ /* 0x000fe200000000ff */
[----:B------:R-:W-:Y:S01]  /*4da0*/  FADD.FTZ R50, R49, R50 ;  /* 0x0000003231327221 */ /* 0x000fe20000010000 */
[----:B------:R-:W-:Y:S01]  /*4db0*/  FADD.FTZ R44, R43, R46 ;  /* 0x0000002e2b2c7221 */ /* 0x000fe20000010000 */
[--C-:B------:R-:W-:Y:S01]  /*4dc0*/  FFMA.FTZ R43, R28, UR4, -R29.reuse ;  /* 0x000000041c2b7c23 */ /* 0x100fe2000801081d */
[--C-:B------:R-:W-:Y:S01]  /*4dd0*/  FFMA.FTZ R28, R16, UR4, -R29.reuse ;  /* 0x00000004101c7c23 */ /* 0x100fe2000801081d */
[----:B------:R-:W-:Y:S01]  /*4de0*/  FADD.FTZ R47, R47, R50 ;  /* 0x000000322f2f7221 */ /* 0x000fe20000010000 */
[----:B------:R-:W-:Y:S01]  /*4df0*/  FADD.FTZ R37, R37, R44 ;  /* 0x0000002c25257221 */ /* 0x000fe20000010000 */
[----:B------:R-:W3:Y:S01]  /*4e00*/  MUFU.EX2 R39, R39 ;  /* 0x0000002700277308 */ /* 0x000ee20000000800 */
[----:B------:R-:W-:Y:S01]  /*4e10*/  FFMA.FTZ R29, R24, UR4, -R29 ;  /* 0x00000004181d7c23 */ /* 0x000fe2000801081d */
[----:B------:R-:W-:Y:S01]  /*4e20*/  FADD.FTZ R16, R34, R47 ;  /* 0x0000002f22107221 */ /* 0x000fe20000010000 */
[--C-:B------:R-:W-:Y:S01]  /*4e30*/  FFMA.FTZ R34, R33, UR4, -R22.reuse ;  /* 0x0000000421227c23 */ /* 0x100fe20008010816 */
[----:B------:R-:W-:Y:S01]  /*4e40*/  FFMA.FTZ R33, R17, UR4, -R22 ;  /* 0x0000000411217c23 */ /* 0x000fe20008010816 */
[----:B------:R-:W-:Y:S01]  /*4e50*/  FADD.FTZ R18, R18, R37 ;  /* 0x0000002512127221 */ /* 0x000fe20000010000 */
[----:B------:R-:W-:Y:S01]  /*4e60*/  FADD.FTZ R19, R31, R16 ;  /* 0x000000101f137221 */ /* 0x000fe20000010000 */
[----:B------:R-:W-:Y:S01]  /*4e70*/  FFMA.FTZ R24, R27, UR4, -R22 ;  /* 0x000000041b187c23 */ /* 0x000fe20008010816 */
[----:B------:R-:W-:Y:S01]  /*4e80*/  MUFU.EX2 R32, R32 ;  /* 0x0000002000207308 */ /* 0x000fe20000000800 */
[----:B-1----:R-:W-:Y:S01]  /*4e90*/  F2FP.F16.F32.PACK_AB R7, R51, R40 ;  /* 0x000000283307723e */ /* 0x002fe200000000ff */
[----:B------:R-:W-:Y:S01]  /*4ea0*/  FADD.FTZ R17, R26, R19 ;  /* 0x000000131a117221 */ /* 0x000fe20000010000 */
[----:B------:R-:W-:-:S03]  /*4eb0*/  FADD.FTZ R67, R67, R18 ;  /* 0x0000001243437221 */ /* 0x000fc60000010000 */
[----:B------:R-:W-:Y:S01]  /*4ec0*/  FADD.FTZ R68, R68, R17 ;  /* 0x0000001144447221 */ /* 0x000fe20000010000 */
[----:B------:R-:W-:Y:S01]  /*4ed0*/  FADD.FTZ R66, R66, R67 ;  /* 0x0000004342427221 */ /* 0x000fe20000010000 */
[----:B------:R-:W1:Y:S01]  /*4ee0*/  MUFU.EX2 R34, R34 ;  /* 0x0000002200227308 */ /* 0x000e620000000800 */
[----:B------:R-:W4:Y:S01]  /*4ef0*/  LDSM.16.MT88.4 R16, [R23+0x1800] ;  /* 0x001800001710783b */ /* 0x000f220000004200 */
[----:B------:R-:W-:Y:S01]  /*4f00*/  FADD.FTZ R63, R63, R68 ;  /* 0x000000443f3f7221 */ /* 0x000fe20000010000 */
[----:B------:R-:W-:Y:S01]  /*4f10*/  FADD.FTZ R65, R65, R66 ;  /* 0x0000004241417221 */ /* 0x000fe20000010000 */
[C---:B------:R-:W-:Y:S02]  /*4f20*/  HMMA.16816.F32 R96, R4.reuse, R12, R96 ;  /* 0x0000000c0460723c */ /* 0x040fe40000001860 */
[----:B------:R-:W-:Y:S01]  /*4f30*/  FADD.FTZ R64, R64, R63 ;  /* 0x0000003f40407221 */ /* 0x000fe20000010000 */
[----:B------:R-:W-:Y:S01]  /*4f40*/  FADD.FTZ R62, R62, R65 ;  /* 0x000000413e3e7221 */ /* 0x000fe20000010000 */
[----:B------:R5:W-:Y:S02]  /*4f50*/  MUFU.EX2 R31, R38 ;  /* 0x00000026001f7308 */ /* 0x000be40000000800 */
[----:B------:R-:W-:Y:S01]  /*4f60*/  FADD.FTZ R61, R61, R64 ;  /* 0x000000403d3d7221 */ /* 0x000fe20000010000 */
[----:B------:R-:W-:Y:S01]  /*4f70*/  FADD.FTZ R127, R127, R62 ;  /* 0x0000003e7f7f7221 */ /* 0x000fe20000010000 */
[C---:B--2---:R-:W-:Y:S03]  /*4f80*/  HMMA.16816.F32 R104, R4.reuse, R8, R104 ;  /* 0x000000080468723c */ /* 0x044fe60000001868 */
[----:B------:R-:W-:Y:S01]  /*4f90*/  FADD.FTZ R78, R78, R127 ;  /* 0x0000007f4e4e7221 */ /* 0x000fe20000010000 */
[----:B------:R-:W2:Y:S03]  /*4fa0*/  MUFU.EX2 R26, R33 ;  /* 0x00000021001a7308 */ /* 0x000ea60000000800 */
[----:B------:R-:W-:Y:S01]  /*4fb0*/  FADD.FTZ R79, R79, R78 ;  /* 0x0000004e4f4f7221 */ /* 0x000fe20000010000 */
[----:B------:R-:W-:Y:S01]  /*4fc0*/  HMMA.16816.F32 R100, R4, R10, R100 ;  /* 0x0000000a0464723c */ /* 0x000fe20000001864 */
[----:B------:R-:W4:Y:S02]  /*4fd0*/  LDSM.16.MT88.4 R8, [R115+0x4800] ;  /* 0x004800007308783b */ /* 0x000f240000004200 */
[----:B------:R-:W-:Y:S01]  /*4fe0*/  FADD.FTZ R72, R72, R79 ;  /* 0x0000004f48487221 */ /* 0x000fe20000010000 */
[----:B------:R-:W4:Y:S01]  /*4ff0*/  MUFU.EX2 R43, R43 ;  /* 0x0000002b002b7308 */ /* 0x000f220000000800 */
[----:B-----5:R-:W-:-:S02]  /*5000*/  FADD.FTZ R38, R80, R61 ;  /* 0x0000003d50267221 */ /* 0x020fc40000010000 */
[----:B------:R-:W-:Y:S01]  /*5010*/  FADD.FTZ R83, R83, R72 ;  /* 0x0000004853537221 */ /* 0x000fe20000010000 */
[----:B------:R-:W-:Y:S01]  /*5020*/  HMMA.16816.F32 R92, R4, R14, R92 ;  /* 0x0000000e045c723c */ /* 0x000fe2000000185c */
[----:B---3--:R-:W-:Y:S01]  /*5030*/  F2FP.F16.F32.PACK_AB R4, R39, R36 ;  /* 0x000000242704723e */ /* 0x008fe200000000ff */
[----:B------:R-:W3:Y:S01]  /*5040*/  LDSM.16.MT88.4 R12, [R115+0x4c00] ;  /* 0x004c0000730c783b */ /* 0x000ee20000004200 */
[----:B-1----:R-:W-:Y:S01]  /*5050*/  F2FP.F16.F32.PACK_AB R5, R34, R35 ;  /* 0x000000232205723e */ /* 0x002fe200000000ff */
[----:B------:R-:W-:Y:S01]  /*5060*/  FADD.FTZ R38, R75, R38 ;  /* 0x000000264b267221 */ /* 0x000fe20000010000 */
[----:B------:R-:W-:Y:S01]  /*5070*/  F2FP.F16.F32.PACK_AB R6, R45, R32 ;  /* 0x000000202d06723e */ /* 0x000fe200000000ff */
[----:B------:R-:W-:Y:S01]  /*5080*/  MUFU.EX2 R28, R28 ;  /* 0x0000001c001c7308 */ /* 0x000fe20000000800 */
[----:B--2---:R-:W-:Y:S01]  /*5090*/  F2FP.F16.F32.PACK_AB R7, R26, R31 ;  /* 0x0000001f1a07723e */ /* 0x004fe200000000ff */
[----:B------:R-:W-:-:S04]  /*50a0*/  FADD.FTZ R83, R60, R83 ;  /* 0x000000533c537221 */ /* 0x000fc80000010000 */
[----:B------:R-:W-:Y:S02]  /*50b0*/  FADD.FTZ R54, R54, R83 ;  /* 0x0000005336367221 */ /* 0x000fe40000010000 */
[----:B------:R-:W-:Y:S01]  /*50c0*/  MUFU.EX2 R29, R29 ;  /* 0x0000001d001d7308 */ /* 0x000fe20000000800 */
[----:B----4-:R-:W-:Y:S01]  /*50d0*/  HMMA.16816.F32 R96, R4, R16, R96 ;  /* 0x000000100460723c */ /* 0x010fe20000001860 */
[----:B------:R-:W-:-:S04]  /*50e0*/  FADD.FTZ R77, R77, R54 ;  /* 0x000000364d4d7221 */ /* 0x000fc80000010000 */
[----:B------:R-:W-:Y:S02]  /*50f0*/  FADD.FTZ R16, R76, R77 ;  /* 0x0000004d4c107221 */ /* 0x000fe40000010000 */
[----:B------:R-:W1:Y:S01]  /*5100*/  MUFU.EX2 R24, R24 ;  /* 0x0000001800187308 */ /* 0x000e620000000800 */
[----:B------:R-:W-:Y:S01]  /*5110*/  HMMA.16816.F32 R92, R4, R18, R92 ;  /* 0x00000012045c723c */ /* 0x000fe2000000185c */
[----:B------:R-:W-:-:S07]  /*5120*/  FADD.FTZ R16, R59, R16 ;  /* 0x000000103b107221 */ /* 0x000fce0000010000 */
[----:B------:R-:W-:Y:S01]  /*5130*/  HMMA.16816.F32 R104, R4, R8, R104 ;  /* 0x000000080468723c */ /* 0x000fe20000001868 */
[----:B------:R-:W-:-:S04]  /*5140*/  FADD.FTZ R9, R73, R38 ;  /* 0x0000002649097221 */ /* 0x000fc80000010000 */
[----:B------:R-:W-:-:S03]  /*5150*/  FADD.FTZ R9, R74, R9 ;  /* 0x000000094a097221 */ /* 0x000fc60000010000 */
[----:B------:R-:W-:Y:S01]  /*5160*/  HMMA.16816.F32 R100, R4, R10, R100 ;  /* 0x0000000a0464723c */ /* 0x000fe20000001864 */
[----:B------:R-:W-:Y:S01]  /*5170*/  FADD.FTZ R58, R58, R9 ;  /* 0x000000093a3a7221 */ /* 0x000fe20000010000 */
[----:B------:R-:W-:Y:S01]  /*5180*/  F2FP.F16.F32.PACK_AB R4, R43, R30 ;  /* 0x0000001e2b04723e */ /* 0x000fe200000000ff */
[----:B------:R-:W2:Y:S01]  /*5190*/  LDSM.16.MT88.4 R8, [R23+0x1c00] ;  /* 0x001c00001708783b */ /* 0x000ea20000004200 */
[----:B-1----:R-:W-:Y:S01]  /*51a0*/  F2FP.F16.F32.PACK_AB R5, R25, R24 ;  /* 0x000000181905723e */ /* 0x002fe200000000ff */
[----:B------:R-:W-:Y:S01]  /*51b0*/  FADD.FTZ R57, R57, R58 ;  /* 0x0000003a39397221 */ /* 0x000fe20000010000 */
[----:B------:R-:W-:Y:S02]  /*51c0*/  F2FP.F16.F32.PACK_AB R6, R29, R28 ;  /* 0x0000001c1d06723e */ /* 0x000fe400000000ff */
[----:B------:R-:W-:Y:S01]  /*51d0*/  F2FP.F16.F32.PACK_AB R7, R21, R20 ;  /* 0x000000141507723e */ /* 0x000fe200000000ff */
[----:B------:R-:W-:-:S04]  /*51e0*/  FADD.FTZ R56, R56, R57 ;  /* 0x0000003938387221 */ /* 0x000fc80000010000 */
        /* <DEDUP_REMOVED lines=16> */
[C---:B--2---:R-:W-:Y:S01]  /*52f0*/  HMMA.16816.F32 R96, R4.reuse, R8, R96 ;  /* 0x000000080460723c */ /* 0x044fe20000001860 */
[----:B------:R-:W-:Y:S02]  /*5300*/  FADD.FTZ R9, R31, R34 ;  /* 0x000000221f097221 */ /* 0x000fe40000010000 */
[----:B------:R-:W-:Y:S02]  /*5310*/  FADD.FTZ R43, R43, R30 ;  /* 0x0000001e2b2b7221 */ /* 0x000fe40000010000 */
[----:B------:R-:W-:Y:S02]  /*5320*/  FADD.FTZ R9, R26, R9 ;  /* 0x000000091a097221 */ /* 0x000fe40000010000 */
[----:B------:R-:W-:Y:S01]  /*5330*/  FADD.FTZ R28, R28, R43 ;  /* 0x0000002b1c1c7221 */ /* 0x000fe20000010000 */
[----:B------:R-:W-:Y:S01]  /*5340*/  HMMA.16816.F32 R92, R4, R10, R92 ;  /* 0x0000000a045c723c */ /* 0x000fe2000000185c */
[----:B------:R-:W-:-:S02]  /*5350*/  FADD.FTZ R24, R24, R9 ;  /* 0x0000000918187221 */ /* 0x000fc40000010000 */
[----:B------:R-:W-:Y:S02]  /*5360*/  FADD.FTZ R86, R29, R28 ;  /* 0x0000001c1d567221 */ /* 0x000fe40000010000 */
        /* <DEDUP_REMOVED lines=10> */
[----:B------:R-:W-:-:S03]  /*5410*/  IABS R10, R2 ;  /* 0x00000002000a7213 */ /* 0x000fc60000000000 */
[----:B------:R-:W-:-:S05]  /*5420*/  IMAD.SHL.U32 R6, R6, 0x80, RZ ;  /* 0x0000008006067824 */ /* 0x000fca00078e00ff */
        /* <DEDUP_REMOVED lines=56> */
.L_x_3937:
[----:B------:R-:W-:Y:S01]  /*57b0*/  UMOV UR4, URZ ;  /* 0x000000ff00047c82 */ /* 0x000fe20008000000 */
[----:B------:R-:W-:Y:S01]  /*57c0*/  IMAD.SHL.U32 R4, R124, 0x80, RZ ;  /* 0x000000807c047824 */ /* 0x000fe200078e00ff */
[----:B------:R-:W-:-:S05]  /*57d0*/  IADD3 R5, P0, PT, RZ, -UR4, RZ ;  /* 0x80000004ff057c10 */ /* 0x000fca000ff1e0ff */
[----:B------:R-:W-:-:S05]  /*57e0*/  IMAD.X R4, RZ, RZ, ~R4, P0 ;  /* 0x000000ffff047224 */ /* 0x000fca00000e0e04 */
[----:B------:R-:W-:-:S04]  /*57f0*/  SHF.R.S64 R5, R5, 0x1f, R4 ;  /* 0x0000001f05057819 */ /* 0x000fc80000001004 */
[----:B------:R-:W-:-:S04]  /*5800*/  IADD3 R120, P0, PT, R5, R120, RZ ;  /* 0x0000007805787210 */ /* 0x000fc80007f1e0ff */
[----:B------:R-:W-:-:S09]  /*5810*/  LEA.HI.X.SX32 R117, R4, R117, 0x1, P0 ;  /* 0x0000007504757211 */ /* 0x000fd200000f0eff */
.L_x_3938:
        /* <DEDUP_REMOVED lines=36> */
[----:B------:R-:W-:Y:S04]  /*5a60*/  LDSM.16.M88.4 R20, [R84+0x1c00] ;  /* 0x001c00005414783b */ /* 0x000fe80000000200 */
[----:B------:R-:W4:Y:S04]  /*5a70*/  LDSM.16.M88.4 R36, [R84+0x1400] ;  /* 0x001400005424783b */ /* 0x000f280000000200 */
[----:B------:R-:W5:Y:S04]  /*5a80*/  LDSM.16.M88.4 R28, [R84+0x1800] ;  /* 0x00180000541c783b */ /* 0x000f680000000200 */
[----:B-1----:R-:W1:Y:S04]  /*5a90*/  LDSM.16.M88.4 R8, [R0+0x1c00] ;  /* 0x001c00000008783b */ /* 0x002e680000000200 */
        /* <DEDUP_REMOVED lines=10> */
[----:B------:R-:W4:Y:S04]  /*5b40*/  LDSM.16.M88.4 R124, [R0+0x2000] ;  /* 0x00200000007c783b */ /* 0x000f280000000200 */
[----:B------:R-:W0:Y:S01]  /*5b50*/  LDGDEPBAR ;  /* 0x00000000000079af */ /* 0x000e220000000000 */
[C---:B------:R-:W-:Y:S08]  /*5b60*/  HMMA.16816.F32 R48, R80.reuse, R24, R48 ;  /* 0x000000185030723c */ /* 0x040ff00000001830 */
[----:B------:R-:W-:Y:S08]  /*5b70*/  HMMA.16816.F32 R44, R80, R26, R44 ;  /* 0x0000001a502c723c */ /* 0x000ff0000000182c */
[C---:B------:R-:W-:Y:S08]  /*5b80*/  HMMA.16816.F32 R24, R52.reuse, R20, RZ ;  /* 0x000000143418723c */ /* 0x040ff000000018ff */
[C---:B------:R-:W-:Y:S08]  /*5b90*/  HMMA.16816.F32 R20, R52.reuse, R22, RZ ;  /* 0x000000163414723c */ /* 0x040ff000000018ff */
[C---:B------:R-:W-:Y:S08]  /*5ba0*/  HMMA.16816.F32 R36, R52.reuse, R38, RZ ;  /* 0x000000263424723c */ /* 0x040ff000000018ff */
[C---:B-----5:R-:W-:Y:S08]  /*5bb0*/  HMMA.16816.F32 R32, R52.reuse, R28, RZ ;  /* 0x0000001c3420723c */ /* 0x060ff000000018ff */
[----:B------:R-:W-:Y:S08]  /*5bc0*/  HMMA.16816.F32 R28, R52, R30, RZ ;  /* 0x0000001e341c723c */ /* 0x000ff000000018ff */
[C---:B-1----:R-:W-:Y:S08]  /*5bd0*/  HMMA.16816.F32 R24, R80.reuse, R8, R24 ;  /* 0x000000085018723c */ /* 0x042ff00000001818 */
[----:B------:R-:W-:Y:S08]  /*5be0*/  HMMA.16816.F32 R20, R80, R10, R20 ;  /* 0x0000000a5014723c */ /* 0x000ff00000001814 */
[C---:B--2---:R-:W-:Y:S08]  /*5bf0*/  HMMA.16816.F32 R8, R52.reuse, R4, RZ ;  /* 0x000000043408723c */ /* 0x044ff000000018ff */
[----:B------:R-:W-:Y:S08]  /*5c00*/  HMMA.16816.F32 R4, R52, R6, RZ ;  /* 0x000000063404723c */ /* 0x000ff000000018ff */
[C---:B------:R-:W-:Y:S08]  /*5c10*/  HMMA.16816.F32 R40, R80.reuse, R16, R40 ;  /* 0x000000105028723c */ /* 0x040ff00000001828 */
[C---:B------:R-:W-:Y:S08]  /*5c20*/  HMMA.16816.F32 R36, R80.reuse, R18, R36 ;  /* 0x000000125024723c */ /* 0x040ff00000001824 */
[----:B------:R-:W-:Y:S08]  /*5c30*/  HMMA.16816.F32 R32, R80, R56, R32 ;  /* 0x000000385020723c */ /* 0x000ff00000001820 */
[----:B---3--:R-:W-:Y:S08]  /*5c40*/  HMMA.16816.F32 R16, R52, R12, RZ ;  /* 0x0000000c3410723c */ /* 0x008ff000000018ff */
        /* <DEDUP_REMOVED lines=11> */
[C---:B----4-:R-:W-:Y:S08]  /*5d00*/  HMMA.16816.F32 R16, R80.reuse, R124, R16 ;  /* 0x0000007c5010723c */ /* 0x050ff00000001810 */
[C---:B------:R-:W-:Y:S08]  /*5d10*/  HMMA.16816.F32 R12, R80.reuse, R126, R12 ;  /* 0x0000007e500c723c */ /* 0x040ff0000000180c */
[C---:B-1----:R-:W-:Y:S08]  /*5d20*/  HMMA.16816.F32 R64, R80.reuse, R76, R64 ;  /* 0x0000004c5040723c */ /* 0x042ff00000001840 */
[C---:B------:R-:W-:Y:S08]  /*5d30*/  HMMA.16816.F32 R60, R80.reuse, R78, R60 ;  /* 0x0000004e503c723c */ /* 0x040ff0000000183c */
[C---:B--2---:R-:W-:Y:S08]  /*5d40*/  HMMA.16816.F32 R52, R80.reuse, R74, R52 ;  /* 0x0000004a5034723c */ /* 0x044ff00000001834 */
[----:B------:R-:W-:Y:S01]  /*5d50*/  HMMA.16816.F32 R56, R80, R72, R56 ;  /* 0x000000485038723c */ /* 0x000fe20000001838 */
[----:B------:R-:W-:-:S04]  /*5d60*/  IMAD R80, R89, 0x80, R71 ;  /* 0x0000008059507824 */ /* 0x000fc800078e0247 */
[C---:B------:R-:W-:Y:S02]  /*5d70*/  VIADD R74, R80.reuse, 0xffffff00 ;  /* 0xffffff00504a7836 */ /* 0x040fe40000000000 */
[C---:B------:R-:W-:Y:S02]  /*5d80*/  VIADD R68, R80.reuse, 0xffffff78 ;  /* 0xffffff7850447836 */ /* 0x040fe40000000000 */
[----:B------:R-:W-:Y:S01]  /*5d90*/  VIADD R0, R80, 0xffffff08 ;  /* 0xffffff0850007836 */ /* 0x000fe20000000000 */
[-C--:B------:R-:W-:Y:S02]  /*5da0*/  I2FP.F32.U32 R72, R74.reuse ;  /* 0x0000004a00487245 */ /* 0x080fe40000201000 */
[----:B------:R-:W-:Y:S01]  /*5db0*/  I2FP.F32.U32 R75, R74 ;  /* 0x0000004a004b7245 */ /* 0x000fe20000201000 */
[----:B------:R-:W-:Y:S01]  /*5dc0*/  BAR.SYNC.DEFER_BLOCKING 0x0 ;  /* 0x0000000000007b1d */ /* 0x000fe20000010000 */
[C---:B------:R-:W-:Y:S01]  /*5dd0*/  ISETP.GE.AND P4, PT, R74.reuse, R121, PT ;  /* 0x000000794a00720c */ /* 0x040fe20003f86270 */
[C---:B------:R-:W-:Y:S01]  /*5de0*/  FFMA.FTZ R48, R87.reuse, R72, R48 ;  /* 0x0000004857307223 */ /* 0x040fe20000010030 */
[----:B------:R-:W-:Y:S01]  /*5df0*/  ISETP.GE.AND P0, PT, R74, R113, PT ;  /* 0x000000714a00720c */ /* 0x000fe20003f06270 */
[----:B------:R-:W-:Y:S01]  /*5e00*/  VIADD R74, R80, 0xffffff01 ;  /* 0xffffff01504a7836 */ /* 0x000fe20000000000 */
[----:B------:R-:W-:Y:S01]  /*5e10*/  I2FP.F32.U32 R73, R68 ;  /* 0x0000004400497245 */ /* 0x000fe20000201000 */
[----:B------:R-:W-:Y:S01]  /*5e20*/  FFMA.FTZ R50, R87, R75, R50 ;  /* 0x0000004b57327223 */ /* 0x000fe20000010032 */
[----:B------:R-:W-:-:S02]  /*5e30*/  ISETP.GE.AND P2, PT, R68, R121, PT ;  /* 0x000000794400720c */ /* 0x000fc40003f46270 */
[----:B------:R-:W-:Y:S01]  /*5e40*/  ISETP.GE.AND P1, PT, R68, R113, PT ;  /* 0x000000714400720c */ /* 0x000fe20003f26270 */
[C---:B------:R-:W-:Y:S01]  /*5e50*/  FFMA.FTZ R52, R87.reuse, R73, R52 ;  /* 0x0000004957347223 */ /* 0x040fe20000010034 */
[----:B------:R-:W-:Y:S02]  /*5e60*/  FSEL R157, R48, -INF , !P4 ;  /* 0xff800000309d7808 */ /* 0x000fe40006000000 */
[----:B------:R-:W-:Y:S02]  /*5e70*/  I2FP.F32.U32 R68, R68 ;  /* 0x0000004400447245 */ /* 0x000fe40000201000 */
[----:B------:R-:W-:Y:S02]  /*5e80*/  I2FP.F32.U32 R48, R74 ;  /* 0x0000004a00307245 */ /* 0x000fe40000201000 */
[----:B------:R-:W-:Y:S01]  /*5e90*/  I2FP.F32.U32 R73, R0 ;  /* 0x0000000000497245 */ /* 0x000fe20000201000 */
[C---:B------:R-:W-:Y:S01]  /*5ea0*/  FFMA.FTZ R54, R87.reuse, R68, R54 ;  /* 0x0000004457367223 */ /* 0x040fe20000010036 */
[C---:B------:R-:W-:Y:S01]  /*5eb0*/  ISETP.GE.AND P5, PT, R74.reuse, R121, PT ;  /* 0x000000794a00720c */ /* 0x040fe20003fa6270 */
[----:B------:R-:W-:Y:S01]  /*5ec0*/  FFMA.FTZ R49, R87, R48, R49 ;  /* 0x0000003057317223 */ /* 0x000fe20000010031 */
[----:B------:R-:W-:Y:S01]  /*5ed0*/  ISETP.GE.AND P4, PT, R74, R113, PT ;  /* 0x000000714a00720c */ /* 0x000fe20003f86270 */
[C---:B------:R-:W-:Y:S01]  /*5ee0*/  VIADD R68, R80.reuse, 0xffffff09 ;  /* 0xffffff0950447836 */ /* 0x040fe20000000000 */
[----:B------:R-:W-:Y:S01]  /*5ef0*/  I2FP.F32.U32 R74, R74 ;  /* 0x0000004a004a7245 */ /* 0x000fe20000201000 */
[----:B------:R-:W-:-:S02]  /*5f00*/  VIADD R48, R80, 0xffffff10 ;  /* 0xffffff1050307836 */ /* 0x000fc40000000000 */
[C---:B------:R-:W-:Y:S01]  /*5f10*/  FFMA.FTZ R78, R87.reuse, R73, R44 ;  /* 0x00000049574e7223 */ /* 0x040fe2000001002c */
[----:B------:R-:W-:Y:S02]  /*5f20*/  FSEL R131, R50, -INF , !P0 ;  /* 0xff80000032837808 */ /* 0x000fe40004000000 */
[----:B------:R-:W-:Y:S01]  /*5f30*/  I2FP.F32.U32 R50, R0 ;  /* 0x0000000000327245 */ /* 0x000fe20000201000 */
[C---:B------:R-:W-:Y:S01]  /*5f40*/  FFMA.FTZ R74, R87.reuse, R74, R51 ;  /* 0x0000004a574a7223 */ /* 0x040fe20000010033 */
[----:B------:R-:W-:Y:S02]  /*5f50*/  I2FP.F32.U32 R76, R68 ;  /* 0x00000044004c7245 */ /* 0x000fe40000201000 */
[----:B------:R-:W-:Y:S02]  /*5f60*/  I2FP.F32.U32 R73, R48 ;  /* 0x0000003000497245 */ /* 0x000fe40000201000 */
[----:B------:R-:W-:Y:S01]  /*5f70*/  ISETP.GE.AND P0, PT, R0, R121, PT ;  /* 0x000000790000720c */ /* 0x000fe20003f06270 */
[----:B------:R-:W-:Y:S01]  /*5f80*/  FFMA.FTZ R76, R87, R76, R45 ;  /* 0x0000004c574c7223 */ /* 0x000fe2000001002d */
[----:B------:R-:W-:-:S02]  /*5f90*/  FSEL R44, R52, -INF , !P2 ;  /* 0xff800000342c7808 */ /* 0x000fc40005000000 */
[----:B------:R-:W-:Y:S02]  /*5fa0*/  ISETP.GE.AND P2, PT, R0, R113, PT ;  /* 0x000000710000720c */ /* 0x000fe40003f46270 */
[----:B------:R-:W-:Y:S01]  /*5fb0*/  FSEL R0, R54, -INF , !P1 ;  /* 0xff80000036007808 */ /* 0x000fe20004800000 */
[----:B------:R-:W-:Y:S01]  /*5fc0*/  FFMA.FTZ R54, R87, R73, R40 ;  /* 0x0000004957367223 */ /* 0x000fe20000010028 */
[----:B------:R-:W-:Y:S01]  /*5fd0*/  FSEL R51, R49, -INF , !P5 ;  /* 0xff80000031337808 */ /* 0x000fe20006800000 */
[----:B------:R-:W-:Y:S01]  /*5fe0*/  FFMA.FTZ R49, R87, R50, R46 ;  /* 0x0000003257317223 */ /* 0x000fe2000001002e */
[----:B------:R-:W-:Y:S01]  /*5ff0*/  ISETP.GE.AND P1, PT, R68, R121, PT ;  /* 0x000000794400720c */ /* 0x000fe20003f26270 */
[----:B------:R-:W-:Y:S01]  /*6000*/  VIADD R40, R80, 0xffffff11 ;  /* 0xffffff1150287836 */ /* 0x000fe20000000000 */
        /* <DEDUP_REMOVED lines=11> */
[C---:B------:R-:W-:Y:S01]  /*60c0*/  FFMA.FTZ R42, R87.reuse, R48, R42 ;  /* 0x00000030572a7223 */ /* 0x040fe2000001002a */
[----:B------:R-:W-:Y:S01]  /*60d0*/  ISETP.GE.AND P2, PT, R40, R121, PT ;  /* 0x000000792800720c */ /* 0x000fe20003f46270 */
[----:B------:R-:W-:Y:S01]  /*60e0*/  VIADD R48, R80, 0xffffff19 ;  /* 0xffffff1950307836 */ /* 0x000fe20000000000 */
[----:B------:R-:W-:Y:S02]  /*60f0*/  ISETP.GE.AND P1, PT, R40, R113, PT ;  /* 0x000000712800720c */ /* 0x000fe40003f26270 */
[-C--:B------:R-:W-:Y:S02]  /*6100*/  I2FP.F32.U32 R50, R40.reuse ;  /* 0x0000002800327245 */ /* 0x080fe40000201000 */
[----:B------:R-:W-:Y:S02]  /*6110*/  I2FP.F32.U32 R40, R40 ;  /* 0x0000002800287245 */ /* 0x000fe40000201000 */
[----:B------:R-:W-:Y:S01]  /*6120*/  I2FP.F32.U32 R49, R46 ;  /* 0x0000002e00317245 */ /* 0x000fe20000201000 */
[----:B------:R-:W-:Y:S01]  /*6130*/  FFMA.FTZ R41, R87, R50, R41 ;  /* 0x0000003257297223 */ /* 0x000fe20000010029 */
[----:B------:R-:W-:Y:S01]  /*6140*/  FSEL R72, R47, -INF , !P5 ;  /* 0xff8000002f487808 */ /* 0x000fe20006800000 */
[C---:B------:R-:W-:Y:S01]  /*6150*/  FFMA.FTZ R43, R87.reuse, R40, R43 ;  /* 0x00000028572b7223 */ /* 0x040fe2000001002b */
[----:B------:R-:W-:Y:S01]  /*6160*/  FSEL R54, R54, -INF , !P4 ;  /* 0xff80000036367808 */ /* 0x000fe20006000000 */
[----:B------:R-:W-:Y:S01]  /*6170*/  VIADD R40, R80, 0xffffff20 ;  /* 0xffffff2050287836 */ /* 0x000fe20000000000 */
[C---:B------:R-:W-:Y:S01]  /*6180*/  ISETP.GE.AND P5, PT, R46.reuse, R121, PT ;  /* 0x000000792e00720c */ /* 0x040fe20003fa6270 */
[----:B------:R-:W-:Y:S01]  /*6190*/  FFMA.FTZ R68, R87, R49, R36 ;  /* 0x0000003157447223 */ /* 0x000fe20000010024 */
[----:B------:R-:W-:-:S02]  /*61a0*/  ISETP.GE.AND P4, PT, R46, R113, PT ;  /* 0x000000712e00720c */ /* 0x000fc40003f86270 */
[----:B------:R-:W-:Y:S02]  /*61b0*/  I2FP.F32.U32 R50, R46 ;  /* 0x0000002e00327245 */ /* 0x000fe40000201000 */
[----:B------:R-:W-:Y:S02]  /*61c0*/  FSEL R46, R42, -INF , !P0 ;  /* 0xff8000002a2e7808 */ /* 0x000fe40004000000 */
[----:B------:R-:W-:Y:S01]  /*61d0*/  I2FP.F32.U32 R42, R48 ;  /* 0x00000030002a7245 */ /* 0x000fe20000201000 */
[----:B------:R-:W-:Y:S01]  /*61e0*/  FFMA.FTZ R50, R87, R50, R38 ;  /* 0x0000003257327223 */ /* 0x000fe20000010026 */
[----:B------:R-:W-:Y:S01]  /*61f0*/  FSEL R36, R41, -INF , !P2 ;  /* 0xff80000029247808 */ /* 0x000fe20005000000 */
[----:B------:R-:W-:Y:S01]  /*6200*/  VIADD R38, R80, 0xffffff28 ;  /* 0xffffff2850267836 */ /* 0x000fe20000000000 */
[C---:B------:R-:W-:Y:S01]  /*6210*/  ISETP.GE.AND P0, PT, R48.reuse, R121, PT ;  /* 0x000000793000720c */ /* 0x040fe20003f06270 */
[----:B------:R-:W-:Y:S01]  /*6220*/  FFMA.FTZ R37, R87, R42, R37 ;  /* 0x0000002a57257223 */ /* 0x000fe20000010025 */
[----:B------:R-:W-:Y:S01]  /*6230*/  ISETP.GE.AND P2, PT, R48, R113, PT ;  /* 0x000000713000720c */ /* 0x000fe20003f46270 */
[----:B------:R-:W-:Y:S01]  /*6240*/  VIADD R42, R80, 0xffffff21 ;  /* 0xffffff21502a7836 */ /* 0x000fe20000000000 */
[----:B------:R-:W-:-:S02]  /*6250*/  I2FP.F32.U32 R153, R40 ;  /* 0x0000002800997245 */ /* 0x000fc40000201000 */
[----:B------:R-:W-:Y:S02]  /*6260*/  I2FP.F32.U32 R48, R48 ;  /* 0x0000003000307245 */ /* 0x000fe40000201000 */
[----:B------:R-:W-:Y:S01]  /*6270*/  FSEL R52, R43, -INF , !P1 ;  /* 0xff8000002b347808 */ /* 0x000fe20004800000 */
[C---:B------:R-:W-:Y:S01]  /*6280*/  FFMA.FTZ R153, R87.reuse, R153, R32 ;  /* 0x0000009957997223 */ /* 0x040fe20000010020 */
[----:B------:R-:W-:Y:S01]  /*6290*/  FSEL R68, R68, -INF , !P5 ;  /* 0xff80000044447808 */ /* 0x000fe20006800000 */
[----:B------:R-:W-:Y:S01]  /*62a0*/  FFMA.FTZ R39, R87, R48, R39 ;  /* 0x0000003057277223 */ /* 0x000fe20000010027 */
[----:B------:R-:W-:Y:S02]  /*62b0*/  FSEL R50, R50, -INF , !P4 ;  /* 0xff80000032327808 */ /* 0x000fe40006000000 */
[----:B------:R-:W-:Y:S02]  /*62c0*/  FSEL R32, R37, -INF , !P0 ;  /* 0xff80000025207808 */ /* 0x000fe40004000000 */
[----:B------:R-:W-:-:S02]  /*62d0*/  ISETP.GE.AND P1, PT, R40, R121, PT ;  /* 0x000000792800720c */ /* 0x000fc40003f26270 */
[----:B------:R-:W-:Y:S02]  /*62e0*/  ISETP.GE.AND P5, PT, R40, R113, PT ;  /* 0x000000712800720c */ /* 0x000fe40003fa6270 */
[C---:B------:R-:W-:Y:S02]  /*62f0*/  ISETP.GE.AND P4, PT, R42.reuse, R121, PT ;  /* 0x000000792a00720c */ /* 0x040fe40003f86270 */
[----:B------:R-:W-:Y:S02]  /*6300*/  ISETP.GE.AND P0, PT, R42, R113, PT ;  /* 0x000000712a00720c */ /* 0x000fe40003f06270 */
[----:B------:R-:W-:Y:S02]  /*6310*/  I2FP.F32.U32 R48, R42 ;  /* 0x0000002a00307245 */ /* 0x000fe40000201000 */
[----:B------:R-:W-:Y:S02]  /*6320*/  I2FP.F32.U32 R40, R40 ;  /* 0x0000002800287245 */ /* 0x000fe40000201000 */
[----:B------:R-:W-:Y:S01]  /*6330*/  I2FP.F32.U32 R42, R42 ;  /* 0x0000002a002a7245 */ /* 0x000fe20000201000 */
[C---:B------:R-:W-:Y:S01]  /*6340*/  FFMA.FTZ R33, R87.reuse, R48, R33 ;  /* 0x0000003057217223 */ /* 0x040fe20000010021 */
[----:B------:R-:W-:Y:S01]  /*6350*/  I2FP.F32.U32 R37, R38 ;  /* 0x0000002600257245 */ /* 0x000fe20000201000 */
[----:B------:R-:W-:Y:S01]  /*6360*/  FFMA.FTZ R34, R87, R40, R34 ;  /* 0x0000002857227223 */ /* 0x000fe20000010022 */
[----:B------:R-:W-:Y:S01]  /*6370*/  FSEL R48, R39, -INF , !P2 ;  /* 0xff80000027307808 */ /* 0x000fe20005000000 */
[----:B------:R-:W-:Y:S01]  /*6380*/  FFMA.FTZ R35, R87, R42, R35 ;  /* 0x0000002a57237223 */ /* 0x000fe20000010023 */
[----:B------:R-:W-:Y:S01]  /*6390*/  VIADD R42, R80, 0xffffff29 ;  /* 0xffffff29502a7836 */ /* 0x000fe20000000000 */
[----:B------:R-:W-:Y:S01]  /*63a0*/  FSEL R153, R153, -INF , !P1 ;  /* 0xff80000099997808 */ /* 0x000fe20004800000 */
[----:B------:R-:W-:Y:S01]  /*63b0*/  FFMA.FTZ R40, R87, R37, R28 ;  /* 0x0000002557287223 */ /* 0x000fe2000001001c */
[----:B------:R-:W-:Y:S01]  /*63c0*/  ISETP.GE.AND P2, PT, R38, R121, PT ;  /* 0x000000792600720c */ /* 0x000fe20003f46270 */
[----:B------:R-:W-:Y:S01]  /*63d0*/  VIADD R28, R80, 0xffffff30 ;  /* 0xffffff30501c7836 */ /* 0x000fe20000000000 */
[----:B------:R-:W-:-:S02]  /*63e0*/  ISETP.GE.AND P1, PT, R38, R113, PT ;  /* 0x000000712600720c */ /* 0x000fc40003f26270 */
[----:B------:R-:W-:Y:S02]  /*63f0*/  FSEL R163, R34, -INF , !P5 ;  /* 0xff80000022a37808 */ /* 0x000fe40006800000 */
[----:B------:R-:W-:Y:S02]  /*6400*/  I2FP.F32.U32 R38, R38 ;  /* 0x0000002600267245 */ /* 0x000fe40000201000 */
[----:B------:R-:W-:Y:S02]  /*6410*/  I2FP.F32.U32 R34, R42 ;  /* 0x0000002a00227245 */ /* 0x000fe40000201000 */
[----:B------:R-:W-:Y:S01]  /*6420*/  FSEL R165, R33, -INF , !P4 ;  /* 0xff80000021a57808 */ /* 0x000fe20006000000 */
[C---:B------:R-:W-:Y:S01]  /*6430*/  FFMA.FTZ R30, R87.reuse, R38, R30 ;  /* 0x00000026571e7223 */ /* 0x040fe2000001001e */
        /* <DEDUP_REMOVED lines=10> */
[----:B------:R-:W-:Y:S01]  /*64e0*/  FSEL R159, R30, -INF , !P1 ;  /* 0xff8000001e9f7808 */ /* 0x000fe20004800000 */
[----:B------:R-:W-:Y:S01]  /*64f0*/  VIADD R24, R80, 0xffffff38 ;  /* 0xffffff3850187836 */ /* 0x000fe20000000000 */
[----:B------:R-:W-:Y:S02]  /*6500*/  FSEL R38, R29, -INF , !P5 ;  /* 0xff8000001d267808 */ /* 0x000fe40006800000 */
[----:B------:R-:W-:-:S02]  /*6510*/  ISETP.GE.AND P0, PT, R28, R121, PT ;  /* 0x000000791c00720c */ /* 0x000fc40003f06270 */
[----:B------:R-:W-:Y:S02]  /*6520*/  ISETP.GE.AND P2, PT, R28, R113, PT ;  /* 0x000000711c00720c */ /* 0x000fe40003f46270 */
[C---:B------:R-:W-:Y:S02]  /*6530*/  ISETP.GE.AND P1, PT, R34.reuse, R121, PT ;  /* 0x000000792200720c */ /* 0x040fe40003f26270 */
[----:B------:R-:W-:Y:S02]  /*6540*/  ISETP.GE.AND P5, PT, R34, R113, PT ;  /* 0x000000712200720c */ /* 0x000fe40003fa6270 */
[----:B------:R-:W-:Y:S02]  /*6550*/  I2FP.F32.U32 R28, R28 ;  /* 0x0000001c001c7245 */ /* 0x000fe40000201000 */
[----:B------:R-:W-:Y:S02]  /*6560*/  I2FP.F32.U32 R34, R34 ;  /* 0x0000002200227245 */ /* 0x000fe40000201000 */
[----:B------:R-:W-:Y:S01]  /*6570*/  FSEL R155, R31, -INF , !P4 ;  /* 0xff8000001f9b7808 */ /* 0x000fe20006000000 */
[----:B------:R-:W-:Y:S01]  /*6580*/  FFMA.FTZ R26, R87, R28, R26 ;  /* 0x0000001c571a7223 */ /* 0x000fe2000001001a */
[----:B------:R-:W-:Y:S01]  /*6590*/  FSEL R137, R137, -INF , !P0 ;  /* 0xff80000089897808 */ /* 0x000fe20004000000 */
[C---:B------:R-:W-:Y:S01]  /*65a0*/  FFMA.FTZ R25, R87.reuse, R34, R25 ;  /* 0x0000002257197223 */ /* 0x040fe20000010019 */
[----:B------:R-:W-:Y:S01]  /*65b0*/  ISETP.GE.AND P4, PT, R24, R121, PT ;  /* 0x000000791800720c */ /* 0x000fe20003f86270 */
[----:B------:R-:W-:Y:S01]  /*65c0*/  VIADD R28, R80, 0xffffff40 ;  /* 0xffffff40501c7836 */ /* 0x000fe20000000000 */
[----:B------:R-:W-:Y:S01]  /*65d0*/  I2FP.F32.U32 R29, R24 ;  /* 0x00000018001d7245 */ /* 0x000fe20000201000 */
[C---:B------:R-:W-:Y:S01]  /*65e0*/  FFMA.FTZ R27, R87.reuse, R34, R27 ;  /* 0x00000022571b7223 */ /* 0x040fe2000001001b */
[----:B------:R-:W-:Y:S01]  /*65f0*/  ISETP.GE.AND P0, PT, R24, R113, PT ;  /* 0x000000711800720c */ /* 0x000fe20003f06270 */
[----:B------:R-:W-:Y:S01]  /*6600*/  VIADD R24, R80, 0xffffff39 ;  /* 0xffffff3950187836 */ /* 0x000fe20000000000 */
[----:B------:R-:W-:Y:S01]  /*6610*/  FSEL R145, R26, -INF , !P2 ;  /* 0xff8000001a917808 */ /* 0x000fe20005000000 */
[-C--:B------:R-:W-:Y:S01]  /*6620*/  FFMA.FTZ R20, R87, R29.reuse, R20 ;  /* 0x0000001d57147223 */ /* 0x080fe20000010014 */
[----:B------:R-:W-:Y:S01]  /*6630*/  FSEL R149, R25, -INF , !P1 ;  /* 0xff80000019957808 */ /* 0x000fe20004800000 */
[----:B------:R-:W-:Y:S01]  /*6640*/  FFMA.FTZ R141, R87, R29, R22 ;  /* 0x0000001d578d7223 */ /* 0x000fe20000010016 */
[----:B------:R-:W-:Y:S01]  /*6650*/  ISETP.GE.AND P2, PT, R24, R121, PT ;  /* 0x000000791800720c */ /* 0x000fe20003f46270 */
[----:B------:R-:W-:Y:S01]  /*6660*/  VIADD R22, R80, 0xffffff41 ;  /* 0xffffff4150167836 */ /* 0x000fe20000000000 */
[----:B------:R-:W-:-:S02]  /*6670*/  ISETP.GE.AND P1, PT, R24, R113, PT ;  /* 0x000000711800720c */ /* 0x000fc40003f26270 */
[----:B------:R-:W-:Y:S02]  /*6680*/  I2FP.F32.U32 R24, R24 ;  /* 0x0000001800187245 */ /* 0x000fe40000201000 */
[----:B------:R-:W-:Y:S02]  /*6690*/  FSEL R147, R20, -INF , !P4 ;  /* 0xff80000014937808 */ /* 0x000fe40006000000 */
[----:B------:R-:W-:Y:S01]  /*66a0*/  FSEL R141, R141, -INF , !P0 ;  /* 0xff8000008d8d7808 */ /* 0x000fe20004000000 */
[CC--:B------:R-:W-:Y:S01]  /*66b0*/  FFMA.FTZ R151, R87.reuse, R24.reuse, R21 ;  /* 0x0000001857977223 */ /* 0x0c0fe20000010015 */
[----:B------:R-:W-:Y:S01]  /*66c0*/  ISETP.GE.AND P0, PT, R22, R121, PT ;  /* 0x000000791600720c */ /* 0x000fe20003f06270 */
[----:B------:R-:W-:Y:S01]  /*66d0*/  FFMA.FTZ R23, R87, R24, R23 ;  /* 0x0000001857177223 */ /* 0x000fe20000010017 */
[----:B------:R-:W-:Y:S02]  /*66e0*/  I2FP.F32.U32 R20, R22 ;  /* 0x0000001600147245 */ /* 0x000fe40000201000 */
[----:B------:R-:W-:-:S02]  /*66f0*/  FSEL R151, R151, -INF , !P2 ;  /* 0xff80000097977808 */ /* 0x000fc40005000000 */
[----:B------:R-:W-:Y:S01]  /*6700*/  ISETP.GE.AND P2, PT, R22, R113, PT ;  /* 0x000000711600720c */ /* 0x000fe20003f46270 */
[C---:B------:R-:W-:Y:S02]  /*6710*/  VIADD R22, R80.reuse, 0xffffff48 ;  /* 0xffffff4850167836 */ /* 0x040fe40000000000 */
[C---:B------:R-:W-:Y:S01]  /*6720*/  FFMA.FTZ R79, R87.reuse, R20, R17 ;  /* 0x00000014574f7223 */ /* 0x040fe20000010011 */
[----:B------:R-:W-:Y:S01]  /*6730*/  I2FP.F32.U32 R21, R28 ;  /* 0x0000001c00157245 */ /* 0x000fe20000201000 */
[----:B------:R-:W-:Y:S01]  /*6740*/  FFMA.FTZ R19, R87, R20, R19 ;  /* 0x0000001457137223 */ /* 0x000fe20000010013 */
[----:B------:R-:W-:Y:S01]  /*6750*/  FSEL R143, R23, -INF , !P1 ;  /* 0xff800000178f7808 */ /* 0x000fe20004800000 */
[C---:B------:R-:W-:Y:S01]  /*6760*/  VIADD R20, R80.reuse, 0xffffff49 ;  /* 0xffffff4950147836 */ /* 0x040fe20000000000 */
[----:B------:R-:W-:Y:S01]  /*6770*/  I2FP.F32.U32 R17, R22 ;  /* 0x0000001600117245 */ /* 0x000fe20000201000 */
[C---:B------:R-:W-:Y:S01]  /*6780*/  FFMA.FTZ R127, R87.reuse, R21, R16 ;  /* 0x00000015577f7223 */ /* 0x040fe20000010010 */
[----:B------:R-:W-:Y:S01]  /*6790*/  VIADD R16, R80, 0xffffff50 ;  /* 0xffffff5050107836 */ /* 0x000fe20000000000 */
[----:B------:R-:W-:Y:S01]  /*67a0*/  ISETP.GE.AND P1, PT, R22, R121, PT ;  /* 0x000000791600720c */ /* 0x000fe20003f26270 */
[C---:B------:R-:W-:Y:S01]  /*67b0*/  FFMA.FTZ R18, R87.reuse, R21, R18 ;  /* 0x0000001557127223 */ /* 0x040fe20000010012 */
[-C--:B------:R-:W-:Y:S01]  /*67c0*/  FFMA.FTZ R12, R87, R17.reuse, R12 ;  /* 0x00000011570c7223 */ /* 0x080fe2000001000c */
[----:B------:R-:W-:Y:S01]  /*67d0*/  FSEL R43, R19, -INF , !P2 ;  /* 0xff800000132b7808 */ /* 0x000fe20005000000 */
[----:B------:R-:W-:Y:S01]  /*67e0*/  FFMA.FTZ R14, R87, R17, R14 ;  /* 0x00000011570e7223 */ /* 0x000fe2000001000e */
[----:B------:R-:W-:-:S02]  /*67f0*/  I2FP.F32.U32 R19, R16 ;  /* 0x0000001000137245 */ /* 0x000fc40000201000 */
[----:B------:R-:W-:Y:S01]  /*6800*/  FSEL R125, R12, -INF , !P1 ;  /* 0xff8000000c7d7808 */ /* 0x000fe20004800000 */
[----:B------:R-:W-:Y:S01]  /*6810*/  VIADD R12, R80, 0xffffff58 ;  /* 0xffffff58500c7836 */ /* 0x000fe20000000000 */
[----:B------:R-:W-:Y:S01]  /*6820*/  FSEL R139, R27, -INF , !P5 ;  /* 0xff8000001b8b7808 */ /* 0x000fe20006800000 */
[C---:B------:R-:W-:Y:S01]  /*6830*/  FFMA.FTZ R17, R87.reuse, R19, R10 ;  /* 0x0000001357117223 */ /* 0x040fe2000001000a */
[----:B------:R-:W-:Y:S01]  /*6840*/  ISETP.GE.AND P4, PT, R28, R113, PT ;  /* 0x000000711c00720c */ /* 0x000fe20003f86270 */
[----:B------:R-:W-:Y:S01]  /*6850*/  VIADD R10, R80, 0xffffff59 ;  /* 0xffffff59500a7836 */ /* 0x000fe20000000000 */
[----:B------:R-:W-:Y:S01]  /*6860*/  I2FP.F32.U32 R41, R12 ;  /* 0x0000000c00297245 */ /* 0x000fe20000201000 */
[C---:B------:R-:W-:Y:S01]  /*6870*/  FFMA.FTZ R8, R87.reuse, R19, R8 ;  /* 0x0000001357087223 */ /* 0x040fe20000010008 */
[----:B------:R-:W-:Y:S02]  /*6880*/  ISETP.GE.AND P5, PT, R28, R121, PT ;  /* 0x000000791c00720c */ /* 0x000fe40003fa6270 */
[----:B------:R-:W-:Y:S01]  /*6890*/  FSEL R73, R18, -INF , !P4 ;  /* 0xff80000012497808 */ /* 0x000fe20006000000 */
[-C--:B------:R-:W-:Y:S01]  /*68a0*/  FFMA.FTZ R81, R87, R41.reuse, R4 ;  /* 0x0000002957517223 */ /* 0x080fe20000010004 */
[----:B------:R-:W-:Y:S01]  /*68b0*/  FSEL R79, R79, -INF , !P0 ;  /* 0xff8000004f4f7808 */ /* 0x000fe20004000000 */
[----:B------:R-:W-:Y:S01]  /*68c0*/  FFMA.FTZ R41, R87, R41, R6 ;  /* 0x0000002957297223 */ /* 0x000fe20000010006 */
[----:B------:R-:W-:Y:S01]  /*68d0*/  FSEL R127, R127, -INF , !P5 ;  /* 0xff8000007f7f7808 */ /* 0x000fe20006800000 */
[----:B------:R-:W-:Y:S01]  /*68e0*/  VIADD R6, R80, 0xffffff68 ;  /* 0xffffff6850067836 */ /* 0x000fe20000000000 */
[----:B------:R-:W-:-:S02]  /*68f0*/  ISETP.GE.AND P4, PT, R20, R121, PT ;  /* 0x000000791400720c */ /* 0x000fc40003f86270 */
[----:B------:R-:W-:Y:S02]  /*6900*/  ISETP.GE.AND P0, PT, R20, R113, PT ;  /* 0x000000711400720c */ /* 0x000fe40003f06270 */
[C---:B------:R-:W-:Y:S02]  /*6910*/  ISETP.GE.AND P2, PT, R16.reuse, R121, PT ;  /* 0x000000791000720c */ /* 0x040fe40003f46270 */
[-C--:B------:R-:W-:Y:S01]  /*6920*/  ISETP.GE.AND P1, PT, R16, R113.reuse, PT ;  /* 0x000000711000720c */ /* 0x080fe20003f26270 */
[----:B------:R-:W-:Y:S01]  /*6930*/  VIADD R16, R80, 0xffffff51 ;  /* 0xffffff5150107836 */ /* 0x000fe20000000000 */
[----:B------:R-:W-:Y:S02]  /*6940*/  I2FP.F32.U32 R4, R10 ;  /* 0x0000000a00047245 */ /* 0x000fe40000201000 */
[-C--:B------:R-:W-:Y:S02]  /*6950*/  ISETP.GE.AND P5, PT, R22, R113.reuse, PT ;  /* 0x000000711600720c */ /* 0x080fe40003fa6270 */
[----:B------:R-:W-:Y:S01]  /*6960*/  I2FP.F32.U32 R20, R20 ;  /* 0x0000001400147245 */ /* 0x000fe20000201000 */
[CC--:B------:R-:W-:Y:S01]  /*6970*/  FFMA.FTZ R5, R87.reuse, R4.reuse, R5 ;  /* 0x0000000457057223 */ /* 0x0c0fe20000010005 */
[----:B------:R-:W-:Y:S01]  /*6980*/  FSEL R49, R14, -INF , !P5 ;  /* 0xff8000000e317808 */ /* 0x000fe20006800000 */
[C---:B------:R-:W-:Y:S01]  /*6990*/  FFMA.FTZ R7, R87.reuse, R4, R7 ;  /* 0x0000000457077223 */ /* 0x040fe20000010007 */
[----:B------:R-:W-:Y:S01]  /*69a0*/  FSEL R75, R8, -INF , !P2 ;  /* 0xff800000084b7808 */ /* 0x000fe20005000000 */
[-C--:B------:R-:W-:Y:S01]  /*69b0*/  FFMA.FTZ R13, R87, R20.reuse, R13 ;  /* 0x00000014570d7223 */ /* 0x080fe2000001000d */
[----:B------:R-:W-:Y:S01]  /*69c0*/  FSEL R17, R17, -INF , !P1 ;  /* 0xff80000011117808 */ /* 0x000fe20004800000 */
[C---:B------:R-:W-:Y:S01]  /*69d0*/  FFMA.FTZ R15, R87.reuse, R20, R15 ;  /* 0x00000014570f7223 */ /* 0x040fe2000001000f */
[----:B------:R-:W-:Y:S01]  /*69e0*/  I2FP.F32.U32 R14, R16 ;  /* 0x00000010000e7245 */ /* 0x000fe20000201000 */
[----:B------:R-:W-:Y:S01]  /*69f0*/  VIADD R8, R80, 0xffffff60 ;  /* 0xffffff6050087836 */ /* 0x000fe20000000000 */
[----:B------:R-:W-:Y:S01]  /*6a00*/  ISETP.GE.AND P2, PT, R12, R113, PT ;  /* 0x000000710c00720c */ /* 0x000fe20003f46270 */
[----:B------:R-:W-:Y:S01]  /*6a10*/  VIADD R4, R80, 0xffffff61 ;  /* 0xffffff6150047836 */ /* 0x000fe20000000000 */
[----:B------:R-:W-:Y:S01]  /*6a20*/  ISETP.GE.AND P1, PT, R10, R121, PT ;  /* 0x000000790a00720c */ /* 0x000fe20003f26270 */
[-C--:B------:R-:W-:Y:S01]  /*6a30*/  FFMA.FTZ R11, R87, R14.reuse, R11 ;  /* 0x0000000e570b7223 */ /* 0x080fe2000001000b */
[----:B------:R-:W-:Y:S01]  /*6a40*/  FSEL R41, R41, -INF , !P2 ;  /* 0xff80000029297808 */ /* 0x000fe20005000000 */
[----:B------:R-:W-:Y:S01]  /*6a50*/  FFMA.FTZ R9, R87, R14, R9 ;  /* 0x0000000e57097223 */ /* 0x000fe20000010009 */
[----:B------:R-:W-:-:S02]  /*6a60*/  FSEL R133, R5, -INF , !P1 ;  /* 0xff80000005857808 */ /* 0x000fc40004800000 */
[----:B------:R-:W-:Y:S02]  /*6a70*/  FSEL R77, R13, -INF , !P4 ;  /* 0xff8000000d4d7808 */ /* 0x000fe40006000000 */
[----:B------:R-:W-:Y:S02]  /*6a80*/  FSEL R47, R15, -INF , !P0 ;  /* 0xff8000000f2f7808 */ /* 0x000fe40004000000 */
[----:B------:R-:W-:Y:S02]  /*6a90*/  I2FP.F32.U32 R37, R8 ;  /* 0x0000000800257245 */ /* 0x000fe40000201000 */
[C---:B------:R-:W-:Y:S02]  /*6aa0*/  ISETP.GE.AND P2, PT, R4.reuse, R121, PT ;  /* 0x000000790400720c */ /* 0x040fe40003f46270 */
[----:B------:R-:W-:Y:S01]  /*6ab0*/  ISETP.GE.AND P1, PT, R4, R113, PT ;  /* 0x000000710400720c */ /* 0x000fe20003f26270 */
[C---:B------:R-:W-:Y:S01]  /*6ac0*/  FFMA.FTZ R64, R87.reuse, R37, R64 ;  /* 0x0000002557407223 */ /* 0x040fe20000010040 */
[----:B------:R-:W-:Y:S01]  /*6ad0*/  ISETP.GE.AND P4, PT, R16, R113, PT ;  /* 0x000000711000720c */ /* 0x000fe20003f86270 */
[----:B------:R-:W-:Y:S01]  /*6ae0*/  FFMA.FTZ R37, R87, R37, R66 ;  /* 0x0000002557257223 */ /* 0x000fe20000010042 */
[----:B------:R-:W-:-:S02]  /*6af0*/  ISETP.GE.AND P0, PT, R12, R121, PT ;  /* 0x000000790c00720c */ /* 0x000fc40003f06270 */
[----:B------:R-:W-:Y:S02]  /*6b00*/  I2FP.F32.U32 R4, R4 ;  /* 0x0000000400047245 */ /* 0x000fe40000201000 */
[----:B------:R-:W-:Y:S02]  /*6b10*/  FSEL R19, R11, -INF , !P4 ;  /* 0xff8000000b137808 */ /* 0x000fe40006000000 */
[----:B------:R-:W-:Y:S01]  /*6b20*/  FSEL R81, R81, -INF , !P0 ;  /* 0xff80000051517808 */ /* 0x000fe20004000000 */
[CC--:B------:R-:W-:Y:S01]  /*6b30*/  FFMA.FTZ R65, R87.reuse, R4.reuse, R65 ;  /* 0x0000000457417223 */ /* 0x0c0fe20000010041 */
[C---:B------:R-:W-:Y:S01]  /*6b40*/  ISETP.GE.AND P4, PT, R8.reuse, R121, PT ;  /* 0x000000790800720c */ /* 0x040fe20003f86270 */
[----:B------:R-:W-:Y:S01]  /*6b50*/  FFMA.FTZ R35, R87, R4, R67 ;  /* 0x0000000457237223 */ /* 0x000fe20000010043 */
        /* <DEDUP_REMOVED lines=8> */
[-C--:B------:R-:W-:Y:S02]  /*6be0*/  ISETP.GE.AND P2, PT, R8, R113.reuse, PT ;  /* 0x000000710800720c */ /* 0x080fe40003f46270 */
[----:B------:R-:W-:Y:S02]  /*6bf0*/  ISETP.GE.AND P5, PT, R10, R113, PT ;  /* 0x000000710a00720c */ /* 0x000fe40003fa6270 */
[----:B------:R-:W-:-:S02]  /*6c00*/  I2FP.F32.U32 R8, R8 ;  /* 0x0000000800087245 */ /* 0x000fc40000201000 */
[----:B------:R-:W-:Y:S02]  /*6c10*/  FSEL R39, R7, -INF , !P5 ;  /* 0xff80000007277808 */ /* 0x000fe40006800000 */
[----:B------:R-:W-:Y:S01]  /*6c20*/  FSEL R129, R64, -INF , !P4 ;  /* 0xff80000040817808 */ /* 0x000fe20006000000 */
[CC--:B------:R-:W-:Y:S01]  /*6c30*/  FFMA.FTZ R61, R87.reuse, R8.reuse, R61 ;  /* 0x00000008573d7223 */ /* 0x0c0fe2000001003d */
[C---:B------:R-:W-:Y:S01]  /*6c40*/  ISETP.GE.AND P5, PT, R6.reuse, R121, PT ;  /* 0x000000790600720c */ /* 0x040fe20003fa6270 */
[----:B------:R-:W-:Y:S01]  /*6c50*/  FFMA.FTZ R31, R87, R8, R63 ;  /* 0x00000008571f7223 */ /* 0x000fe2000001003f */
[----:B------:R-:W-:Y:S02]  /*6c60*/  ISETP.GE.AND P4, PT, R6, R113, PT ;  /* 0x000000710600720c */ /* 0x000fe40003f86270 */
[----:B------:R-:W-:Y:S01]  /*6c70*/  I2FP.F32.U32 R33, R6 ;  /* 0x0000000600217245 */ /* 0x000fe20000201000 */
[C---:B------:R-:W-:Y:S01]  /*6c80*/  VIADD R6, R80.reuse, 0xffffff70 ;  /* 0xffffff7050067836 */ /* 0x040fe20000000000 */
[----:B------:R-:W-:Y:S01]  /*6c90*/  FSEL R35, R35, -INF , !P1 ;  /* 0xff80000023237808 */ /* 0x000fe20004800000 */
[----:B------:R-:W-:Y:S01]  /*6ca0*/  VIADD R80, R80, 0xffffff79 ;  /* 0xffffff7950507836 */ /* 0x000fe20000000000 */
[----:B------:R-:W-:Y:S01]  /*6cb0*/  FSEL R63, R61, -INF , !P0 ;  /* 0xff8000003d3f7808 */ /* 0x000fe20004000000 */
[C---:B------:R-:W-:Y:S01]  /*6cc0*/  FFMA.FTZ R60, R87.reuse, R33, R60 ;  /* 0x00000021573c7223 */ /* 0x040fe2000001003c */
[C---:B------:R-:W-:Y:S01]  /*6cd0*/  ISETP.GE.AND P1, PT, R6.reuse, R121, PT ;  /* 0x000000790600720c */ /* 0x040fe20003f26270 */
[----:B------:R-:W-:Y:S01]  /*6ce0*/  FFMA.FTZ R33, R87, R33, R62 ;  /* 0x0000002157217223 */ /* 0x000fe2000001003e */
[----:B------:R-:W-:-:S02]  /*6cf0*/  ISETP.GE.AND P0, PT, R6, R113, PT ;  /* 0x000000710600720c */ /* 0x000fc40003f06270 */
[----:B------:R-:W-:Y:S02]  /*6d00*/  I2FP.F32.U32 R6, R6 ;  /* 0x0000000600067245 */ /* 0x000fe40000201000 */
[----:B------:R-:W-:Y:S02]  /*6d10*/  FSEL R65, R60, -INF , !P5 ;  /* 0xff8000003c417808 */ /* 0x000fe40006800000 */
[----:B------:R-:W-:Y:S01]  /*6d20*/  FSEL R33, R33, -INF , !P4 ;  /* 0xff80000021217808 */ /* 0x000fe20006000000 */
[CC--:B------:R-:W-:Y:S01]  /*6d30*/  FFMA.FTZ R25, R87.reuse, R6.reuse, R58 ;  /* 0x0000000657197223 */ /* 0x0c0fe2000001003a */
[----:B------:R-:W-:Y:S01]  /*6d40*/  FFMA.FTZ R56, R87, R6, R56 ;  /* 0x0000000657387223 */ /* 0x000fe20000010038 */
[----:B------:R-:W-:Y:S02]  /*6d50*/  FSEL R31, R31, -INF , !P2 ;  /* 0xff8000001f1f7808 */ /* 0x000fe40005000000 */
[----:B------:R-:W-:Y:S02]  /*6d60*/  ISETP.GE.AND P5, PT, R4, R121, PT ;  /* 0x000000790400720c */ /* 0x000fe40003fa6270 */
[----:B------:R-:W-:-:S02]  /*6d70*/  FSEL R25, R25, -INF , !P0 ;  /* 0xff80000019197808 */ /* 0x000fc40004000000 */
[----:B------:R-:W-:Y:S02]  /*6d80*/  ISETP.GE.U32.AND P0, PT, R89, 0x3, PT ;  /* 0x000000035900780c */ /* 0x000fe40003f06070 */
[----:B------:R-:W-:Y:S02]  /*6d90*/  FSEL R61, R56, -INF , !P1 ;  /* 0xff800000383d7808 */ /* 0x000fe40004800000 */
[----:B------:R-:W-:Y:S02]  /*6da0*/  ISETP.GE.AND P4, PT, R80, R121, PT ;  /* 0x000000795000720c */ /* 0x000fe40003f86270 */
[-C--:B------:R-:W-:Y:S02]  /*6db0*/  ISETP.GE.AND P2, PT, R4, R113.reuse, PT ;  /* 0x000000710400720c */ /* 0x080fe40003f46270 */
[----:B------:R-:W-:Y:S02]  /*6dc0*/  ISETP.GE.AND P1, PT, R80, R113, PT ;  /* 0x000000715000720c */ /* 0x000fe40003f26270 */
[----:B------:R-:W-:-:S02]  /*6dd0*/  I2FP.F32.U32 R4, R4 ;  /* 0x0000000400047245 */ /* 0x000fc40000201000 */
[----:B------:R-:W-:-:S03]  /*6de0*/  I2FP.F32.U32 R80, R80 ;  /* 0x0000005000507245 */ /* 0x000fc60000201000 */
[CC--:B------:R-:W-:Y:S01]  /*6df0*/  FFMA.FTZ R57, R87.reuse, R4.reuse, R57 ;  /* 0x0000000457397223 */ /* 0x0c0fe20000010039 */
[C---:B------:R-:W-:Y:S01]  /*6e00*/  FFMA.FTZ R27, R87.reuse, R4, R59 ;  /* 0x00000004571b7223 */ /* 0x040fe2000001003b */
[CC--:B------:R-:W-:Y:S01]  /*6e10*/  FFMA.FTZ R29, R87.reuse, R80.reuse, R53 ;  /* 0x00000050571d7223 */ /* 0x0c0fe20000010035 */
[----:B------:R-:W-:Y:S02]  /*6e20*/  FFMA.FTZ R21, R87, R80, R55 ;  /* 0x0000005057157223 */ /* 0x000fe40000010037 */
[----:B------:R-:W-:Y:S02]  /*6e30*/  FSEL R57, R57, -INF , !P5 ;  /* 0xff80000039397808 */ /* 0x000fe40006800000 */
[----:B------:R-:W-:Y:S02]  /*6e40*/  FSEL R27, R27, -INF , !P2 ;  /* 0xff8000001b1b7808 */ /* 0x000fe40005000000 */
[----:B------:R-:W-:Y:S02]  /*6e50*/  FSEL R29, R29, -INF , !P4 ;  /* 0xff8000001d1d7808 */ /* 0x000fe40006000000 */
[----:B------:R-:W-:Y:S01]  /*6e60*/  FSEL R21, R21, -INF , !P1 ;  /* 0xff80000015157808 */ /* 0x000fe20004800000 */
[----:B------:R-:W-:Y:S06]  /*6e70*/  @!P0 BRA `(.L_x_3939) ;  /* 0x0000000400a88947 */ /* 0x000fec0003800000 */
[----:B------:R-:W-:Y:S05]  /*6e80*/  BRA.U !UP1, `(.L_x_3940) ;  /* 0x0000000109f47547 */ /* 0x000fea000b800000 */
[----:B------:R-:W1:Y:S01]  /*6e90*/  LDC R5, c[0x0][0x4f0] ;  /* 0x00013c00ff057b82 */ /* 0x000e620000000800 */
[----:B------:R-:W-:Y:S01]  /*6ea0*/  MOV R8, RZ ;  /* 0x000000ff00087202 */ /* 0x000fe20000000f00 */
[----:B------:R-:W-:Y:S01]  /*6eb0*/  VIADD R10, R2, 0xffffff80 ;  /* 0xffffff80020a7836 */ /* 0x000fe20000000000 */
[----:B------:R-:W2:Y:S01]  /*6ec0*/  LDCU.64 UR6, c[0x0][0x3a0] ;  /* 0x00007400ff0677ac */ /* 0x000ea20008000a00 */
[----:B-1----:R-:W-:-:S04]  /*6ed0*/  IABS R4, R5 ;  /* 0x0000000500047213 */ /* 0x002fc80000000000 */
[----:B------:R-:W1:Y:S08]  /*6ee0*/  I2F.RP R12, R4 ;  /* 0x00000004000c7306 */ /* 0x000e700000209400 */
[----:B-1----:R-:W1:Y:S02]  /*6ef0*/  MUFU.RCP R9, R12 ;  /* 0x0000000c00097308 */ /* 0x002e640000001000 */
[----:B-1----:R-:W-:-:S06]  /*6f00*/  VIADD R9, R9, 0xffffffe ;  /* 0x0ffffffe09097836 */ /* 0x002fcc0000000000 */
[----:B------:R-:W1:Y:S02]  /*6f10*/  F2I.FTZ.U32.TRUNC.NTZ R9, R9 ;  /* 0x0000000900097305 */ /* 0x000e64000021f000 */
[----:B-1----:R-:W-:-:S04]  /*6f20*/  IMAD.MOV R6, RZ, RZ, -R9 ;  /* 0x000000ffff067224 */ /* 0x002fc800078e0a09 */
[----:B------:R-:W-:Y:S01]  /*6f30*/  IMAD R7, R6, R4, RZ ;  /* 0x0000000406077224 */ /* 0x000fe200078e02ff */
[----:B------:R-:W-:-:S03]  /*6f40*/  IADD3 R6, PT, PT, R2, -0x100, RZ ;  /* 0xffffff0002067810 */ /* 0x000fc60007ffe0ff */
[----:B------:R-:W-:Y:S01]  /*6f50*/  IMAD.HI.U32 R2, R9, R7, R8 ;  /* 0x0000000709027227 */ /* 0x000fe200078e0008 */
[----:B------:R-:W-:Y:S02]  /*6f60*/  IABS R11, R6 ;  /* 0x00000006000b7213 */ /* 0x000fe40000000000 */
[----:B------:R-:W-:Y:S02]  /*6f70*/  IABS R8, R10 ;  /* 0x0000000a00087213 */ /* 0x000fe40000000000 */
[----:B------:R-:W-:Y:S01]  /*6f80*/  LOP3.LUT R6, R6, R5, RZ, 0x3c, !PT ;  /* 0x0000000506067212 */ /* 0x000fe200078e3cff */
[----:B------:R-:W-:Y:S01]  /*6f90*/  IMAD.HI.U32 R12, R2, R11, RZ ;  /* 0x0000000b020c7227 */ /* 0x000fe200078e00ff */
[----:B------:R-:W-:-:S03]  /*6fa0*/  LOP3.LUT R10, R10, R5, RZ, 0x3c, !PT ;  /* 0x000000050a0a7212 */ /* 0x000fc600078e3cff */
[----:B------:R-:W-:Y:S01]  /*6fb0*/  IMAD.HI.U32 R2, R2, R8, RZ ;  /* 0x0000000802027227 */ /* 0x000fe200078e00ff */
[----:B------:R-:W-:-:S03]  /*6fc0*/  ISETP.GE.AND P0, PT, R10, RZ, PT ;  /* 0x000000ff0a00720c */ /* 0x000fc60003f06270 */
        /* <DEDUP_REMOVED lines=41> */
.L_x_3940:
[----:B------:R-:W-:Y:S01]  /*7260*/  UMOV UR4, URZ ;  /* 0x000000ff00047c82 */ /* 0x000fe20008000000 */
[----:B------:R-:W-:Y:S01]  /*7270*/  IMAD.SHL.U32 R2, R90, 0x80, RZ ;  /* 0x000000805a027824 */ /* 0x000fe200078e00ff */
[----:B------:R-:W-:-:S05]  /*7280*/  IADD3 R4, P0, PT, RZ, -UR4, RZ ;  /* 0x80000004ff047c10 */ /* 0x000fca000ff1e0ff */
[----:B------:R-:W-:-:S05]  /*7290*/  IMAD.X R2, RZ, RZ, ~R2, P0 ;  /* 0x000000ffff027224 */ /* 0x000fca00000e0e02 */
[----:B------:R-:W-:-:S04]  /*72a0*/  SHF.R.S64 R5, R4, 0x1f, R2 ;  /* 0x0000001f04057819 */ /* 0x000fc80000001002 */
[----:B------:R-:W-:-:S04]  /*72b0*/  IADD3 R112, P0, PT, R5, R112, RZ ;  /* 0x0000007005707210 */ /* 0x000fc80007f1e0ff */
[----:B------:R-:W-:-:S09]  /*72c0*/  LEA.HI.X.SX32 R111, R2, R111, 0x1, P0 ;  /* 0x0000006f026f7211 */ /* 0x000fd200000f0eff */
.L_x_3941:
        /* <DEDUP_REMOVED lines=35> */
.L_x_3943:
[----:B------:R-:W-:Y:S05]  /*7500*/  BSYNC.RECONVERGENT B0 ;  /* 0x0000000000007941 */ /* 0x000fea0003800200 */
.L_x_3942:
[----:B------:R-:W0:Y:S02]  /*7510*/  LDGDEPBAR ;  /* 0x00000000000079af */ /* 0x000e240000000000 */
.L_x_3939:
[----:B--2---:R-:W-:Y:S01]  /*7520*/  FMNMX3.FTZ R5, R70, R157, R51, !PT ;  /* 0x0000009d46057276 */ /* 0x004fe20007810033 */
[----:B------:R-:W2:Y:S01]  /*7530*/  LDCU UR4, c[0x0][0x45c] ;  /* 0x00008b80ff0477ac */ /* 0x000ea20008000800 */
[----:B-1----:R-:W-:Y:S01]  /*7540*/  LDSM.16.MT88.4 R8, [R115+0x3000] ;  /* 0x003000007308783b */ /* 0x002fe20000004200 */
[----:B------:R-:W-:Y:S02]  /*7550*/  IADD3 R23, PT, PT, R115, 0x3020, RZ ;  /* 0x0000302073177810 */ /* 0x000fe40007ffe0ff */
[----:B------:R-:W-:-:S04]  /*7560*/  FMNMX3.FTZ R5, R5, R78, R76, !PT ;  /* 0x0000004e05057276 */ /* 0x000fc8000781004c */
[----:B------:R-:W-:-:S04]  /*7570*/  FMNMX3.FTZ R5, R5, R54, R36, !PT ;  /* 0x0000003605057276 */ /* 0x000fc80007810024 */
        /* <DEDUP_REMOVED lines=26> */
[----:B------:R-:W1:Y:S01]  /*7720*/  SHFL.BFLY PT, R7, R6, 0x2, 0x1f ;  /* 0x0c401f0006077f89 */ /* 0x000e6200000e0000 */
[----:B------:R-:W-:-:S04]  /*7730*/  FMNMX3.FTZ R4, R4, R33, R31, !PT ;  /* 0x0000002104047276 */ /* 0x000fc8000781001f */
[----:B------:R-:W-:-:S04]  /*7740*/  FMNMX3.FTZ R4, R4, R25, R27, !PT ;  /* 0x0000001904047276 */ /* 0x000fc8000781001b */
[----:B------:R-:W-:-:S05]  /*7750*/  FMNMX3.FTZ R4, R4, R0, R21, !PT ;  /* 0x0000000004047276 */ /* 0x000fca0007810015 */
[----:B------:R-:W3:Y:S01]  /*7760*/  SHFL.BFLY PT, R5, R4, 0x2, 0x1f ;  /* 0x0c401f0004057f89 */ /* 0x000ee200000e0000 */
[----:B-1----:R-:W-:-:S05]  /*7770*/  FMNMX.FTZ R7, R6, R7, !PT ;  /* 0x0000000706077209 */ /* 0x002fca0007810000 */
[----:B------:R-:W1:Y:S01]  /*7780*/  SHFL.BFLY PT, R20, R7, 0x1, 0x1f ;  /* 0x0c201f0007147f89 */ /* 0x000e6200000e0000 */
[----:B---3--:R-:W-:-:S05]  /*7790*/  FMNMX.FTZ R5, R4, R5, !PT ;  /* 0x0000000504057209 */ /* 0x008fca0007810000 */
[----:B------:R-:W3:Y:S01]  /*77a0*/  SHFL.BFLY PT, R2, R5, 0x1, 0x1f ;  /* 0x0c201f0005027f89 */ /* 0x000ee200000e0000 */
[----:B-1----:R-:W-:-:S04]  /*77b0*/  FMNMX.FTZ R20, R7, R20, !PT ;  /* 0x0000001407147209 */ /* 0x002fc80007810000 */
[C---:B------:R-:W-:Y:S01]  /*77c0*/  FSETP.NEU.FTZ.AND P1, PT, R20.reuse, -INF , PT ;  /* 0xff8000001400780b */ /* 0x040fe20003f3d000 */
[----:B--2---:R-:W-:-:S05]  /*77d0*/  FMUL.FTZ R24, R20, UR4 ;  /* 0x0000000414187c20 */ /* 0x004fca0008410000 */
[----:B------:R-:W-:Y:S02]  /*77e0*/  FSEL R24, R24, RZ, P1 ;  /* 0x000000ff18187208 */ /* 0x000fe40000800000 */
[----:B---3--:R-:W-:-:S03]  /*77f0*/  FMNMX.FTZ R2, R5, R2, !PT ;  /* 0x0000000205027209 */ /* 0x008fc60007810000 */
[--C-:B------:R-:W-:Y:S01]  /*7800*/  FFMA.FTZ R16, R51, UR4, -R24.reuse ;  /* 0x0000000433107c23 */ /* 0x100fe20008010818 */
[----:B------:R-:W-:Y:S01]  /*7810*/  FSEL R5, R20, RZ, P1 ;  /* 0x000000ff14057208 */ /* 0x000fe20000800000 */
[--C-:B------:R-:W-:Y:S01]  /*7820*/  FFMA.FTZ R157, R157, UR4, -R24.reuse ;  /* 0x000000049d9d7c23 */ /* 0x100fe20008010818 */
[C---:B------:R-:W-:Y:S01]  /*7830*/  FSETP.NEU.FTZ.AND P0, PT, R2.reuse, -INF , PT ;  /* 0xff8000000200780b */ /* 0x040fe20003f1d000 */
[----:B------:R-:W-:Y:S01]  /*7840*/  FMUL.FTZ R22, R2, UR4 ;  /* 0x0000000402167c20 */ /* 0x000fe20008410000 */
[--C-:B------:R-:W-:Y:S01]  /*7850*/  FFMA.FTZ R51, R78, UR4, -R24.reuse ;  /* 0x000000044e337c23 */ /* 0x100fe20008010818 */
[----:B------:R-:W-:Y:S01]  /*7860*/  FADD.FTZ R58, R70, -R5 ;  /* 0x80000005463a7221 */ /* 0x000fe20000010000 */
[----:B------:R-:W-:Y:S01]  /*7870*/  FSEL R42, R2, RZ, P0 ;  /* 0x000000ff022a7208 */ /* 0x000fe20000000000 */
[----:B------:R-:W-:Y:S01]  /*7880*/  FFMA.FTZ R26, R76, UR4, -R24 ;  /* 0x000000044c1a7c23 */ /* 0x000fe20008010818 */
[----:B------:R-:W-:Y:S01]  /*7890*/  FSEL R22, R22, RZ, P0 ;  /* 0x000000ff16167208 */ /* 0x000fe20000000000 */
[----:B------:R-:W-:Y:S01]  /*78a0*/  FMUL.FTZ R58, R58, UR4 ;  /* 0x000000043a3a7c20 */ /* 0x000fe20008410000 */
[----:B------:R-:W-:Y:S01]  /*78b0*/  MUFU.EX2 R157, R157 ;  /* 0x0000009d009d7308 */ /* 0x000fe20000000800 */
[----:B------:R-:W-:Y:S01]  /*78c0*/  FADD.FTZ R42, R69, -R42 ;  /* 0x8000002a452a7221 */ /* 0x000fe20000010000 */
[----:B------:R-:W-:Y:S01]  /*78d0*/  FFMA.FTZ R67, R54, UR4, -R24 ;  /* 0x0000000436437c23 */ /* 0x000fe20008010818 */
[--C-:B------:R-:W-:Y:S01]  /*78e0*/  FFMA.FTZ R91, R131, UR4, -R22.reuse ;  /* 0x00000004835b7c23 */ /* 0x100fe20008010816 */
[--C-:B------:R-:W-:Y:S01]  /*78f0*/  FFMA.FTZ R18, R74, UR4, -R22.reuse ;  /* 0x000000044a127c23 */ /* 0x100fe20008010816 */
[----:B------:R-:W-:Y:S01]  /*7900*/  FMUL.FTZ R42, R42, UR4 ;  /* 0x000000042a2a7c20 */ /* 0x000fe20008410000 */
[--C-:B------:R-:W-:Y:S01]  /*7910*/  FFMA.FTZ R45, R45, UR4, -R22.reuse ;  /* 0x000000042d2d7c23 */ /* 0x100fe20008010816 */
[----:B------:R-:W-:Y:S01]  /*7920*/  FFMA.FTZ R28, R72, UR4, -R22 ;  /* 0x00000004481c7c23 */ /* 0x000fe20008010816 */
[----:B------:R-:W1:Y:S01]  /*7930*/  MUFU.EX2 R16, R16 ;  /* 0x0000001000107308 */ /* 0x000e620000000800 */
[----:B------:R-:W-:Y:S01]  /*7940*/  IADD3 R131, PT, PT, R115, 0x3000, RZ ;  /* 0x0000300073837810 */ /* 0x000fe20007ffe0ff */
[--C-:B------:R-:W-:Y:S01]  /*7950*/  FFMA.FTZ R36, R36, UR4, -R24.reuse ;  /* 0x0000000424247c23 */ /* 0x100fe20008010818 */
[--C-:B------:R-:W-:Y:S01]  /*7960*/  FFMA.FTZ R55, R68, UR4, -R24.reuse ;  /* 0x0000000444377c23 */ /* 0x100fe20008010818 */
[----:B------:R-:W-:Y:S01]  /*7970*/  FFMA.FTZ R32, R32, UR4, -R24 ;  /* 0x0000000420207c23 */ /* 0x000fe20008010818 */
[----:B------:R-:W-:Y:S01]  /*7980*/  @P6 IADD3 R23, PT, PT, R131, -0x20, RZ ;  /* 0xffffffe083176810 */ /* 0x000fe20007ffe0ff */
[--C-:B------:R-:W-:Y:S01]  /*7990*/  FFMA.FTZ R59, R46, UR4, -R22.reuse ;  /* 0x000000042e3b7c23 */ /* 0x100fe20008010816 */
[--C-:B------:R-:W-:Y:S01]  /*79a0*/  FFMA.FTZ R34, R52, UR4, -R22.reuse ;  /* 0x0000000434227c23 */ /* 0x100fe20008010816 */
[----:B------:R-:W-:Y:S01]  /*79b0*/  MUFU.EX2 R51, R51 ;  /* 0x0000003300337308 */ /* 0x000fe20000000800 */
[--C-:B------:R-:W-:Y:S01]  /*79c0*/  FFMA.FTZ R53, R50, UR4, -R22.reuse ;  /* 0x0000000432357c23 */ /* 0x100fe20008010816 */
[----:B------:R-:W2:Y:S01]  /*79d0*/  LDSM.16.MT88.4 R12, [R23] ;  /* 0x00000000170c783b */ /* 0x000ea20000004200 */
[----:B------:R-:W-:Y:S01]  /*79e0*/  FFMA.FTZ R30, R48, UR4, -R22 ;  /* 0x00000004301e7c23 */ /* 0x000fe20008010816 */
[--C-:B------:R-:W-:Y:S01]  /*79f0*/  FFMA.FTZ R113, R40, UR4, -R24.reuse ;  /* 0x0000000428717c23 */ /* 0x100fe20008010818 */
[--C-:B------:R-:W-:Y:S01]  /*7a00*/  FFMA.FTZ R40, R38, UR4, -R24.reuse ;  /* 0x0000000426287c23 */ /* 0x100fe20008010818 */
[--C-:B------:R-:W-:Y:S01]  /*7a10*/  FFMA.FTZ R153, R153, UR4, -R24.reuse ;  /* 0x0000000499997c23 */ /* 0x100fe20008010818 */
[----:B------:R-:W-:Y:S01]  /*7a20*/  FFMA.FTZ R48, R165, UR4, -R24 ;  /* 0x00000004a5307c23 */ /* 0x000fe20008010818 */
[----:B------:R-:W3:Y:S01]  /*7a30*/  MUFU.EX2 R26, R26 ;  /* 0x0000001a001a7308 */ /* 0x000ee20000000800 */
[----:B-1----:R-:W-:Y:S01]  /*7a40*/  F2FP.F16.F32.PACK_AB R4, R16, R157 ;  /* 0x0000009d1004723e */ /* 0x002fe200000000ff */
[--C-:B------:R-:W-:Y:S01]  /*7a50*/  FFMA.FTZ R121, R163, UR4, -R22.reuse ;  /* 0x00000004a3797c23 */ /* 0x100fe20008010816 */
[--C-:B------:R-:W-:Y:S01]  /*7a60*/  FFMA.FTZ R46, R161, UR4, -R22.reuse ;  /* 0x00000004a12e7c23 */ /* 0x100fe20008010816 */
[--C-:B------:R-:W-:Y:S01]  /*7a70*/  FFMA.FTZ R69, R159, UR4, -R22.reuse ;  /* 0x000000049f457c23 */ /* 0x100fe20008010816 */
[----:B------:R-:W-:Y:S01]  /*7a80*/  FFMA.FTZ R38, R155, UR4, -R22 ;  /* 0x000000049b267c23 */ /* 0x000fe20008010816 */
[----:B------:R-:W-:Y:S01]  /*7a90*/  FFMA.FTZ R155, R137, UR4, -R24 ;  /* 0x00000004899b7c23 */ /* 0x000fe20008010818 */
[----:B------:R-:W-:Y:S01]  /*7aa0*/  FFMA.FTZ R56, R139, UR4, -R22 ;  /* 0x000000048b387c23 */ /* 0x000fe20008010816 */
[----:B------:R-:W-:Y:S01]  /*7ab0*/  MUFU.EX2 R91, R91 ;  /* 0x0000005b005b7308 */ /* 0x000fe20000000800 */
[--C-:B------:R-:W-:Y:S01]  /*7ac0*/  FFMA.FTZ R54, R149, UR4, -R24.reuse ;  /* 0x0000000495367c23 */ /* 0x100fe20008010818 */
[--C-:B------:R-:W-:Y:S01]  /*7ad0*/  FFMA.FTZ R137, R147, UR4, -R24.reuse ;  /* 0x0000000493897c23 */ /* 0x100fe20008010818 */
[----:B------:R-:W-:Y:S01]  /*7ae0*/  FFMA.FTZ R50, R151, UR4, -R24 ;  /* 0x0000000497327c23 */ /* 0x000fe20008010818 */
[--C-:B------:R-:W-:Y:S01]  /*7af0*/  FFMA.FTZ R145, R145, UR4, -R22.reuse ;  /* 0x0000000491917c23 */ /* 0x100fe20008010816 */
[--C-:B------:R-:W-:Y:S01]  /*7b00*/  FFMA.FTZ R139, R141, UR4, -R22.reuse ;  /* 0x000000048d8b7c23 */ /* 0x100fe20008010816 */
[----:B------:R-:W-:Y:S01]  /*7b10*/  FFMA.FTZ R52, R143, UR4, -R22 ;  /* 0x000000048f347c23 */ /* 0x000fe20008010816 */
[--C-:B------:R-:W-:Y:S01]  /*7b20*/  FFMA.FTZ R64, R127, UR4, -R24.reuse ;  /* 0x000000047f407c23 */ /* 0x100fe20008010818 */
[----:B------:R-:W1:Y:S01]  /*7b30*/  MUFU.EX2 R18, R18 ;  /* 0x0000001200127308 */ /* 0x000e620000000800 */
[----:B---3--:R-:W-:Y:S01]  /*7b40*/  F2FP.F16.F32.PACK_AB R6, R26, R51 ;  /* 0x000000331a06723e */ /* 0x008fe200000000ff */
[--C-:B------:R-:W-:Y:S01]  /*7b50*/  FFMA.FTZ R62, R65, UR4, -R24.reuse ;  /* 0x00000004413e7c23 */ /* 0x100fe20008010818 */
[--C-:B------:R-:W-:Y:S01]  /*7b60*/  FFMA.FTZ R79, R79, UR4, -R24.reuse ;  /* 0x000000044f4f7c23 */ /* 0x100fe20008010818 */
[--C-:B------:R-:W-:Y:S01]  /*7b70*/  FFMA.FTZ R127, R125, UR4, -R24.reuse ;  /* 0x000000047d7f7c23 */ /* 0x100fe20008010818 */
[----:B------:R-:W-:Y:S01]  /*7b80*/  FFMA.FTZ R68, R77, UR4, -R24 ;  /* 0x000000044d447c23 */ /* 0x000fe20008010818 */
[--C-:B------:R-:W-:Y:S01]  /*7b90*/  FFMA.FTZ R65, R73, UR4, -R22.reuse ;  /* 0x0000000449417c23 */ /* 0x100fe20008010816 */
[--C-:B------:R-:W-:Y:S01]  /*7ba0*/  FFMA.FTZ R72, R43, UR4, -R22.reuse ;  /* 0x000000042b487c23 */ /* 0x100fe20008010816 */
[----:B------:R-:W3:Y:S01]  /*7bb0*/  MUFU.EX2 R58, R58 ;  /* 0x0000003a003a7308 */ /* 0x000ee20000000800 */
        /* <DEDUP_REMOVED lines=8> */
[----:B-1----:R-:W-:Y:S01]  /*7c40*/  F2FP.F16.F32.PACK_AB R5, R18, R91 ;  /* 0x0000005b1205723e */ /* 0x002fe200000000ff */
[----:B------:R-:W-:Y:S01]  /*7c50*/  FFMA.FTZ R41, R41, UR4, -R22 ;  /* 0x0000000429297c23 */ /* 0x000fe20008010816 */
[--C-:B------:R-:W-:Y:S01]  /*7c60*/  FFMA.FTZ R75, R129, UR4, -R24.reuse ;  /* 0x00000004814b7c23 */ /* 0x100fe20008010818 */
[----:B------:R-:W-:Y:S01]  /*7c70*/  FFMA.FTZ R43, R63, UR4, -R24 ;  /* 0x000000043f2b7c23 */ /* 0x000fe20008010818 */
[--C-:B------:R-:W-:Y:S01]  /*7c80*/  FFMA.FTZ R35, R35, UR4, -R22.reuse ;  /* 0x0000000423237c23 */ /* 0x100fe20008010816 */
[----:B------:R-:W-:Y:S01]  /*7c90*/  FFMA.FTZ R31, R31, UR4, -R22 ;  /* 0x000000041f1f7c23 */ /* 0x000fe20008010816 */
        /* <DEDUP_REMOVED lines=9> */
[----:B------:R-:W1:Y:S01]  /*7d30*/  MUFU.EX2 R28, R28 ;  /* 0x0000001c001c7308 */ /* 0x000e620000000800 */
[-C--:B----4-:R-:W-:Y:S01]  /*7d40*/  FMUL.FTZ R106, R106, R42.reuse ;  /* 0x0000002a6a6a7220 */ /* 0x090fe20000410000 */
[-C--:B------:R-:W-:Y:S01]  /*7d50*/  FMUL.FTZ R107, R107, R42.reuse ;  /* 0x0000002a6b6b7220 */ /* 0x080fe20000410000 */
[-C--:B------:R-:W-:Y:S01]  /*7d60*/  FMUL.FTZ R102, R102, R42.reuse ;  /* 0x0000002a66667220 */ /* 0x080fe20000410000 */
[-C--:B------:R-:W-:Y:S01]  /*7d70*/  FMUL.FTZ R103, R103, R42.reuse ;  /* 0x0000002a67677220 */ /* 0x080fe20000410000 */
[-C--:B------:R-:W-:Y:S01]  /*7d80*/  FMUL.FTZ R98, R98, R42.reuse ;  /* 0x0000002a62627220 */ /* 0x080fe20000410000 */
[----:B------:R-:W-:Y:S01]  /*7d90*/  FMUL.FTZ R99, R99, R42 ;  /* 0x0000002a63637220 */ /* 0x000fe20000410000 */
[----:B------:R-:W-:Y:S01]  /*7da0*/  FMUL.FTZ R93, R93, R58 ;  /* 0x0000003a5d5d7220 */ /* 0x000fe20000410000 */
[----:B------:R-:W-:Y:S01]  /*7db0*/  MUFU.EX2 R67, R67 ;  /* 0x0000004300437308 */ /* 0x000fe20000000800 */
[-C--:B------:R-:W-:Y:S01]  /*7dc0*/  FMUL.FTZ R94, R94, R42.reuse ;  /* 0x0000002a5e5e7220 */ /* 0x080fe20000410000 */
[----:B------:R-:W-:Y:S01]  /*7dd0*/  FMUL.FTZ R95, R95, R42 ;  /* 0x0000002a5f5f7220 */ /* 0x000fe20000410000 */
[----:B------:R-:W-:Y:S01]  /*7de0*/  FFMA.FTZ R157, R86, R58, R157 ;  /* 0x0000003a569d7223 */ /* 0x000fe2000001009d */
[----:B------:R-:W-:Y:S01]  /*7df0*/  FFMA.FTZ R91, R88, R42, R91 ;  /* 0x0000002a585b7223 */ /* 0x000fe2000001005b */
[----:B------:R-:W-:Y:S01]  /*7e00*/  FFMA.FTZ R42, R57, UR4, -R24 ;  /* 0x00000004392a7c23 */ /* 0x000fe20008010818 */
[----:B------:R-:W-:Y:S01]  /*7e10*/  FFMA.FTZ R57, R17, UR4, -R22 ;  /* 0x0000000411397c23 */ /* 0x000fe20008010816 */
[----:B------:R-:W-:Y:S01]  /*7e20*/  FADD.FTZ R78, R16, R157 ;  /* 0x0000009d104e7221 */ /* 0x000fe20000010000 */
[----:B------:R-:W3:Y:S01]  /*7e30*/  MUFU.EX2 R36, R36 ;  /* 0x0000002400247308 */ /* 0x000ee20000000800 */
[----:B-1----:R-:W-:Y:S01]  /*7e40*/  F2FP.F16.F32.PACK_AB R7, R28, R45 ;  /* 0x0000002d1c07723e */ /* 0x002fe200000000ff */
[----:B------:R-:W-:Y:S01]  /*7e50*/  FADD.FTZ R76, R18, R91 ;  /* 0x0000005b124c7221 */ /* 0x000fe20000010000 */
[----:B------:R-:W-:Y:S01]  /*7e60*/  FADD.FTZ R51, R51, R78 ;  /* 0x0000004e33337221 */ /* 0x000fe20000010000 */
[----:B------:R-:W-:Y:S01]  /*7e70*/  LDSM.16.MT88.4 R16, [R115+0x4400] ;  /* 0x004400007310783b */ /* 0x000fe20000004200 */
[----:B------:R-:W-:Y:S01]  /*7e80*/  FFMA.FTZ R58, R135, UR4, -R24 ;  /* 0x00000004873a7c23 */ /* 0x000fe20008010818 */
[----:B------:R-:W-:Y:S01]  /*7e90*/  FADD.FTZ R45, R45, R76 ;  /* 0x0000004c2d2d7221 */ /* 0x000fe20000010000 */
[----:B------:R-:W-:Y:S01]  /*7ea0*/  FFMA.FTZ R86, R29, UR4, -R24 ;  /* 0x000000041d567c23 */ /* 0x000fe20008010818 */
[----:B------:R-:W-:Y:S01]  /*7eb0*/  HMMA.16816.F32 R104, R4, R8, R104 ;  /* 0x000000080468723c */ /* 0x000fe20000001868 */
[----:B------:R-:W-:Y:S01]  /*7ec0*/  MUFU.EX2 R55, R55 ;  /* 0x0000003700377308 */ /* 0x000fe20000000800 */
[----:B------:R-:W-:Y:S01]  /*7ed0*/  FADD.FTZ R28, R28, R45 ;  /* 0x0000002d1c1c7221 */ /* 0x000fe20000010000 */
[--C-:B------:R-:W-:Y:S01]  /*7ee0*/  FFMA.FTZ R25, R25, UR4, -R22.reuse ;  /* 0x0000000419197c23 */ /* 0x100fe20008010816 */
[--C-:B------:R-:W-:Y:S01]  /*7ef0*/  FFMA.FTZ R0, R0, UR4, -R22.reuse ;  /* 0x0000000400007c23 */ /* 0x100fe20008010816 */
[----:B------:R-:W-:Y:S01]  /*7f00*/  FFMA.FTZ R21, R21, UR4, -R22 ;  /* 0x0000000415157c23 */ /* 0x000fe20008010816 */
[----:B------:R-:W-:-:S02]  /*7f10*/  IADD3 R129, PT, PT, R89, -0x3, RZ ;  /* 0xfffffffd59817810 */ /* 0x000fc40007ffe0ff */
        /* <DEDUP_REMOVED lines=9> */
[----:B------:R-:W3:Y:S06]  /*7fb0*/  LDSM.16.MT88.4 R12, [R23+0x400] ;  /* 0x00040000170c783b */ /* 0x000eec0000004200 */
[----:B------:R-:W-:Y:S08]  /*7fc0*/  MUFU.EX2 R53, R53 ;  /* 0x0000003500357308 */ /* 0x000ff00000000800 */
[----:B------:R-:W4:Y:S01]  /*7fd0*/  MUFU.EX2 R30, R30 ;  /* 0x0000001e001e7308 */ /* 0x000f220000000800 */
[----:B--2---:R-:W-:Y:S01]  /*7fe0*/  F2FP.F16.F32.PACK_AB R5, R34, R59 ;  /* 0x0000003b2205723e */ /* 0x004fe200000000ff */
[----:B------:R-:W-:Y:S01]  /*7ff0*/  FADD.FTZ R59, R59, R28 ;  /* 0x0000001c3b3b7221 */ /* 0x000fe20000010000 */
[----:B------:R-:W-:-:S03]  /*8000*/  FFMA.FTZ R28, R33, UR4, -R22 ;  /* 0x00000004211c7c23 */ /* 0x000fc60008010816 */
        /* <DEDUP_REMOVED lines=17> */
[----:B------:R-:W3:Y:S06]  /*8120*/  LDSM.16.MT88.4 R12, [R23+0x800] ;  /* 0x00080000170c783b */ /* 0x000eec0000004200 */
[----:B------:R-:W-:Y:S08]  /*8130*/  MUFU.EX2 R69, R69 ;  /* 0x0000004500457308 */ /* 0x000ff00000000800 */
        /* <DEDUP_REMOVED lines=8> */
[----:B------:R-:W-:Y:S01]  /*81c0*/  FADD.FTZ R38, R38, R69 ;  /* 0x0000004526267221 */ /* 0x000fe20000010000 */
[----:B------:R-:W-:Y:S01]  /*81d0*/  MOV R69, R2 ;  /* 0x0000000200457202 */ /* 0x000fe20000000f00 */
        /* <DEDUP_REMOVED lines=11> */
[----:B------:R-:W-:Y:S06]  /*8290*/  LDSM.16.MT88.4 R12, [R115+0x4000] ;  /* 0x00400000730c783b */ /* 0x000fec0000004200 */
        /* <DEDUP_REMOVED lines=39> */
[----:B-1----:R-:W-:Y:S01]  /*8510*/  HMMA.16816.F32 R96, R4, R8, R96 ;  /* 0x000000080460723c */ /* 0x002fe20000001860 */
[----:B------:R-:W-:Y:S01]  /*8520*/  FADD.FTZ R8, R26, R51 ;  /* 0x000000331a087221 */ /* 0x000fe20000010000 */
[----:B------:R-:W-:Y:S01]  /*8530*/  FFMA.FTZ R9, R39, UR4, -R22 ;  /* 0x0000000427097c23 */ /* 0x000fe20008010816 */
[----:B------:R-:W-:-:S04]  /*8540*/  FFMA.FTZ R39, R44, UR4, -R24 ;  /* 0x000000042c277c23 */ /* 0x000fc80008010818 */
[----:B------:R-:W-:Y:S01]  /*8550*/  MUFU.EX2 R41, R41 ;  /* 0x0000002900297308 */ /* 0x000fe20000000800 */
[----:B------:R-:W-:Y:S01]  /*8560*/  FADD.FTZ R67, R67, R8 ;  /* 0x0000000843437221 */ /* 0x000fe20000010000 */
[--C-:B------:R-:W-:Y:S01]  /*8570*/  FFMA.FTZ R26, R37, UR4, -R22.reuse ;  /* 0x00000004251a7c23 */ /* 0x100fe20008010816 */
[----:B------:R-:W-:Y:S01]  /*8580*/  FFMA.FTZ R24, R27, UR4, -R22 ;  /* 0x000000041b187c23 */ /* 0x000fe20008010816 */
[----:B------:R-:W-:Y:S01]  /*8590*/  HMMA.16816.F32 R92, R4, R10, R92 ;  /* 0x0000000a045c723c */ /* 0x000fe2000000185c */
[----:B------:R-:W-:Y:S01]  /*85a0*/  FADD.FTZ R36, R36, R67 ;  /* 0x0000004324247221 */ /* 0x000fe20000010000 */
[----:B--2---:R-:W-:Y:S02]  /*85b0*/  F2FP.F16.F32.PACK_AB R4, R66, R125 ;  /* 0x0000007d4204723e */ /* 0x004fe400000000ff */
[----:B------:R1:W2:Y:S01]  /*85c0*/  MUFU.EX2 R44, R9 ;  /* 0x00000009002c7308 */ /* 0x0002a20000000800 */
[----:B------:R-:W-:Y:S01]  /*85d0*/  FADD.FTZ R55, R55, R36 ;  /* 0x0000002437377221 */ /* 0x000fe20000010000 */
[----:B----4-:R-:W-:Y:S01]  /*85e0*/  F2FP.F16.F32.PACK_AB R5, R74, R57 ;  /* 0x000000394a05723e */ /* 0x010fe200000000ff */
[----:B------:R-:W-:Y:S01]  /*85f0*/  FADD.FTZ R57, R57, R70 ;  /* 0x0000004639397221 */ /* 0x000fe20000010000 */
[----:B------:R-:W-:Y:S01]  /*8600*/  F2FP.F16.F32.PACK_AB R6, R60, R77 ;  /* 0x0000004d3c06723e */ /* 0x000fe200000000ff */
[----:B------:R-:W-:Y:S01]  /*8610*/  FADD.FTZ R32, R32, R55 ;  /* 0x0000003720207221 */ /* 0x000fe20000010000 */
[----:B------:R-:W-:Y:S01]  /*8620*/  MOV R70, R20 ;  /* 0x0000001400467202 */ /* 0x000fe20000000f00 */
[----:B------:R-:W-:Y:S01]  /*8630*/  FADD.FTZ R74, R74, R57 ;  /* 0x000000394a4a7221 */ /* 0x000fe20000010000 */
[----:B------:R-:W-:Y:S01]  /*8640*/  MUFU.EX2 R75, R75 ;  /* 0x0000004b004b7308 */ /* 0x000fe20000000800 */
[----:B------:R-:W-:-:S04]  /*8650*/  FADD.FTZ R153, R153, R32 ;  /* 0x0000002099997221 */ /* 0x000fc80000010000 */
[----:B------:R-:W-:-:S03]  /*8660*/  FADD.FTZ R48, R48, R153 ;  /* 0x0000009930307221 */ /* 0x000fc60000010000 */
[----:B------:R-:W4:Y:S01]  /*8670*/  MUFU.EX2 R58, R58 ;  /* 0x0000003a003a7308 */ /* 0x000f220000000800 */
[----:B-1----:R-:W1:Y:S01]  /*8680*/  LDSM.16.MT88.4 R8, [R115+0x4800] ;  /* 0x004800007308783b */ /* 0x002e620000004200 */
[----:B--2---:R-:W-:Y:S01]  /*8690*/  F2FP.F16.F32.PACK_AB R7, R44, R41 ;  /* 0x000000292c07723e */ /* 0x004fe200000000ff */
[----:B------:R-:W-:Y:S01]  /*86a0*/  FADD.FTZ R113, R113, R48 ;  /* 0x0000003071717221 */ /* 0x000fe20000010000 */
[----:B------:R-:W-:-:S03]  /*86b0*/  FADD.FTZ R41, R41, R74 ;  /* 0x0000004a29297221 */ /* 0x000fc60000010000 */
[----:B------:R-:W-:Y:S01]  /*86c0*/  FADD.FTZ R40, R40, R113 ;  /* 0x0000007128287221 */ /* 0x000fe20000010000 */
[----:B------:R-:W-:Y:S01]  /*86d0*/  MUFU.EX2 R62, R62 ;  /* 0x0000003e003e7308 */ /* 0x000fe20000000800 */
[----:B------:R-:W-:Y:S01]  /*86e0*/  HMMA.16816.F32 R104, R4, R16, R104 ;  /* 0x000000100468723c */ /* 0x000fe20000001868 */
[----:B------:R-:W-:Y:S01]  /*86f0*/  FADD.FTZ R41, R44, R41 ;  /* 0x000000292c297221 */ /* 0x000fe20000010000 */
[----:B------:R-:W-:-:S04]  /*8700*/  FADD.FTZ R155, R155, R40 ;  /* 0x000000289b9b7221 */ /* 0x000fc80000010000 */
[----:B------:R-:W-:Y:S01]  /*8710*/  FADD.FTZ R54, R54, R155 ;  /* 0x0000009b36367221 */ /* 0x000fe20000010000 */
[----:B------:R-:W2:Y:S01]  /*8720*/  MUFU.EX2 R43, R43 ;  /* 0x0000002b002b7308 */ /* 0x000ea20000000800 */
[----:B------:R-:W-:Y:S01]  /*8730*/  HMMA.16816.F32 R100, R4, R18, R100 ;  /* 0x000000120464723c */ /* 0x000fe20000001864 */
[----:B------:R-:W5:Y:S01]  /*8740*/  LDSM.16.MT88.4 R16, [R23+0x1800] ;  /* 0x001800001710783b */ /* 0x000f620000004200 */
        /* <DEDUP_REMOVED lines=9> */
[----:B------:R-:W4:Y:S01]  /*87e0*/  LDSM.16.MT88.4 R12, [R115+0x4c00] ;  /* 0x004c0000730c783b */ /* 0x000f220000004200 */
[----:B--2---:R-:W-:Y:S01]  /*87f0*/  F2FP.F16.F32.PACK_AB R6, R43, R62 ;  /* 0x0000003e2b06723e */ /* 0x004fe200000000ff */
[----:B------:R-:W-:-:S03]  /*8800*/  FADD.FTZ R127, R127, R64 ;  /* 0x000000407f7f7221 */ /* 0x000fc60000010000 */
[----:B------:R-:W-:Y:S01]  /*8810*/  MUFU.EX2 R28, R28 ;  /* 0x0000001c001c7308 */ /* 0x000fe20000000800 */
[----:B------:R-:W-:-:S04]  /*8820*/  FADD.FTZ R68, R68, R127 ;  /* 0x0000007f44447221 */ /* 0x000fc80000010000 */
[----:B------:R-:W-:-:S03]  /*8830*/  FADD.FTZ R125, R125, R68 ;  /* 0x000000447d7d7221 */ /* 0x000fc60000010000 */
[----:B------:R-:W2:Y:S01]  /*8840*/  MUFU.EX2 R31, R31 ;  /* 0x0000001f001f7308 */ /* 0x000ea20000000800 */
[----:B---3--:R-:W-:Y:S01]  /*8850*/  F2FP.F16.F32.PACK_AB R5, R35, R26 ;  /* 0x0000001a2305723e */ /* 0x008fe200000000ff */
        /* <DEDUP_REMOVED lines=8> */
[----:B--2---:R-:W-:Y:S01]  /*88e0*/  F2FP.F16.F32.PACK_AB R7, R31, R28 ;  /* 0x0000001c1f07723e */ /* 0x004fe200000000ff */
[----:B------:R-:W-:Y:S01]  /*88f0*/  FADD.FTZ R75, R58, R75 ;  /* 0x0000004b3a4b7221 */ /* 0x000fe20000010000 */
[----:B------:R-:W-:-:S03]  /*8900*/  FADD.FTZ R28, R28, R35 ;  /* 0x000000231c1c7221 */ /* 0x000fc60000010000 */
[----:B------:R-:W-:Y:S01]  /*8910*/  FADD.FTZ R62, R62, R75 ;  /* 0x0000004b3e3e7221 */ /* 0x000fe20000010000 */
[----:B------:R-:W-:Y:S01]  /*8920*/  FADD.FTZ R28, R31, R28 ;  /* 0x0000001c1f1c7221 */ /* 0x000fe20000010000 */
[----:B-1----:R-:W-:Y:S01]  /*8930*/  HMMA.16816.F32 R104, R4, R8, R104 ;  /* 0x000000080468723c */ /* 0x002fe20000001868 */
[----:B------:R-:W-:Y:S01]  /*8940*/  MUFU.EX2 R39, R39 ;  /* 0x0000002700277308 */ /* 0x000fe20000000800 */
[----:B------:R-:W-:-:S06]  /*8950*/  FADD.FTZ R62, R43, R62 ;  /* 0x0000003e2b3e7221 */ /* 0x000fcc0000010000 */
[C---:B------:R-:W-:Y:S01]  /*8960*/  HMMA.16816.F32 R100, R4.reuse, R10, R100 ;  /* 0x0000000a0464723c */ /* 0x040fe20000001864 */
[----:B------:R-:W1:Y:S01]  /*8970*/  LDSM.16.MT88.4 R8, [R23+0x1c00] ;  /* 0x001c00001708783b */ /* 0x000e620000004200 */
[----:B------:R-:W2:Y:S06]  /*8980*/  MUFU.EX2 R86, R86 ;  /* 0x0000005600567308 */ /* 0x000eac0000000800 */
[C---:B-----5:R-:W-:Y:S02]  /*8990*/  HMMA.16816.F32 R96, R4.reuse, R16, R96 ;  /* 0x000000100460723c */ /* 0x060fe40000001860 */
[----:B------:R-:W-:Y:S06]  /*89a0*/  MUFU.EX2 R25, R25 ;  /* 0x0000001900197308 */ /* 0x000fec0000000800 */
[----:B------:R-:W-:Y:S01]  /*89b0*/  HMMA.16816.F32 R92, R4, R18, R92 ;  /* 0x00000012045c723c */ /* 0x000fe2000000185c */
[----:B---3--:R-:W-:Y:S01]  /*89c0*/  F2FP.F16.F32.PACK_AB R4, R42, R47 ;  /* 0x0000002f2a04723e */ /* 0x008fe200000000ff */
        /* <DEDUP_REMOVED lines=10> */
[----:B------:R-:W-:Y:S01]  /*8a70*/  FADD.FTZ R25, R24, R25 ;  /* 0x0000001918197221 */ /* 0x000fe20000010000 */
[----:B--2---:R-:W-:-:S03]  /*8a80*/  F2FP.F16.F32.PACK_AB R7, R21, R0 ;  /* 0x000000001507723e */ /* 0x004fc600000000ff */
[----:B------:R-:W-:-:S04]  /*8a90*/  FADD.FTZ R0, R0, R25 ;  /* 0x0000001900007221 */ /* 0x000fc80000010000 */
[----:B------:R-:W-:Y:S01]  /*8aa0*/  FADD.FTZ R88, R21, R0 ;  /* 0x0000000015587221 */ /* 0x000fe20000010000 */
[C---:B----4-:R-:W-:Y:S08]  /*8ab0*/  HMMA.16816.F32 R104, R4.reuse, R12, R104 ;  /* 0x0000000c0468723c */ /* 0x050ff00000001868 */
[C---:B------:R-:W-:Y:S08]  /*8ac0*/  HMMA.16816.F32 R100, R4.reuse, R14, R100 ;  /* 0x0000000e0464723c */ /* 0x040ff00000001864 */
[C---:B-1----:R-:W-:Y:S08]  /*8ad0*/  HMMA.16816.F32 R96, R4.reuse, R8, R96 ;  /* 0x000000080460723c */ /* 0x042ff00000001860 */
[----:B------:R-:W-:-:S15]  /*8ae0*/  HMMA.16816.F32 R92, R4, R10, R92 ;  /* 0x0000000a045c723c */ /* 0x000fde000000185c */
[----:B------:R-:W-:-:S05]  /*8af0*/  NOP ;  /* 0x0000000000007918 */ /* 0x000fca0000000000 */
.L_x_3936:
[----:B------:R-:W-:-:S13]  /*8b00*/  ISETP.GE.AND P0, PT, R129, RZ, PT ;  /* 0x000000ff8100720c */ /* 0x000fda0003f06270 */
[----:B------:R-:W-:Y:S05]  /*8b10*/  @!P0 BRA `(.L_x_3944) ;  /* 0x0000003000348947 */ /* 0x000fea0003800000 */
[----:B------:R-:W1:Y:S01]  /*8b20*/  S2UR UR5, SR_CgaCtaId ;  /* 0x00000000000579c3 */ /* 0x000e620000008800 */
[----:B------:R-:W-:Y:S01]  /*8b30*/  UISETP.NE.U32.AND UP0, UPT, UR8, URZ, UPT ;  /* 0x000000ff0800728c */ /* 0x000fe2000bf05070 */
[C---:B------:R-:W-:Y:S01]  /*8b40*/  IMAD.SHL.U32 R130, R129.reuse, 0x80, RZ ;  /* 0x0000008081827824 */ /* 0x040fe200078e00ff */
[----:B------:R-:W-:Y:S01]  /*8b50*/  MOV R91, R70 ;  /* 0x00000046005b7202 */ /* 0x000fe20000000f00 */
[----:B------:R-:W-:Y:S01]  /*8b60*/  IMAD.MOV.U32 R90, RZ, RZ, R69 ;  /* 0x000000ffff5a7224 */ /* 0x000fe200078e0045 */
[----:B------:R-:W-:Y:S01]  /*8b70*/  UISETP.NE.AND.EX UP0, UPT, UR9, URZ, UPT, UP0 ;  /* 0x000000ff0900728c */ /* 0x000fe2000bf05300 */
[----:B------:R-:W-:Y:S01]  /*8b80*/  IADD3 R129, PT, PT, R129, 0x1, RZ ;  /* 0x0000000181817810 */ /* 0x000fe20007ffe0ff */
[----:B------:R-:W-:Y:S01]  /*8b90*/  VIADD R122, R115, 0x3020 ;  /* 0x00003020737a7836 */ /* 0x000fe20000000000 */
[C---:B------:R-:W-:Y:S01]  /*8ba0*/  LOP3.LUT R89, R130.reuse, 0x40, R71, 0xfe, !PT ;  /* 0x0000004082597812 */ /* 0x040fe200078efe47 */
[----:B------:R-:W-:Y:S01]  /*8bb0*/  VIADD R130, R130, 0x80 ;  /* 0x0000008082827836 */ /* 0x000fe20000000000 */
[----:B------:R-:W-:Y:S01]  /*8bc0*/  MOV R128, RZ ;  /* 0x000000ff00807202 */ /* 0x000fe20000000f00 */
[----:B------:R-:W-:Y:S01]  /*8bd0*/  UMOV UR11, 0x400 ;  /* 0x00000400000b7882 */ /* 0x000fe20000000000 */
[----:B------:R-:W-:Y:S01]  /*8be0*/  PLOP3.LUT P2, PT, PT, PT, UP0, 0x80, 0x8 ;  /* 0x000000000008781c */ /* 0x000fe20003f4f008 */
[----:B------:R-:W2:Y:S01]  /*8bf0*/  LDCU UR10, c[0x0][0x440] ;  /* 0x00008800ff0a77ac */ /* 0x000ea20008000800 */
[----:B------:R-:W3:Y:S01]  /*8c00*/  LDCU UR4, c[0x0][0x45c] ;  /* 0x00008b80ff0477ac */ /* 0x000ee20008000800 */
[----:B------:R-:W4:Y:S01]  /*8c10*/  LDCU.64 UR6, c[0x0][0x3a0] ;  /* 0x00007400ff0677ac */ /* 0x000f220008000a00 */
[----:B------:R-:W2:Y:S01]  /*8c20*/  LDCU.64 UR8, c[0x0][0x3a8] ;  /* 0x00007500ff0877ac */ /* 0x000ea20008000a00 */
[----:B-1----:R-:W-:-:S12]  /*8c30*/  ULEA UR5, UR5, UR11, 0x18 ;  /* 0x0000000b05057291 */ /* 0x002fd8000f8ec0ff */
.L_x_3948:
        /* <DEDUP_REMOVED lines=8> */
[C---:B-----5:R-:W-:Y:S01]  /*8cc0*/  LOP3.LUT R116, R3.reuse, 0x18, RZ, 0xc0, !PT ;  /* 0x0000001803747812 */ /* 0x060fe200078ec0ff */
[----:B-1----:R-:W-:Y:S02]  /*8cd0*/  @!P2 IMAD.SHL.U32 R0, R124, 0x80, RZ ;  /* 0x000000807c00a824 */ /* 0x002fe400078e00ff */
[----:B------:R-:W-:Y:S02]  /*8ce0*/  IMAD.SHL.U32 R109, R3, 0x8, RZ ;  /* 0x00000008036d7824 */ /* 0x000fe400078e00ff */
[----:B------:R-:W-:Y:S03]  /*8cf0*/  @!P2 IMAD.X R0, RZ, RZ, ~R0, P0 ;  /* 0x000000ffff00a224 */ /* 0x000fe600000e0e00 */
[----:B------:R-:W-:Y:S02]  /*8d00*/  LOP3.LUT R110, R109, 0x18, RZ, 0xc0, !PT ;  /* 0x000000186d6e7812 */ /* 0x000fe400078ec0ff */
[----:B------:R-:W-:Y:S02]  /*8d10*/  @!P2 SHF.R.S64 R5, R5, 0x1f, R0 ;  /* 0x0000001f0505a819 */ /* 0x000fe40000001000 */
[C---:B------:R-:W-:Y:S02]  /*8d20*/  LOP3.LUT R121, R109.reuse, 0xd8, RZ, 0xc0, !PT ;  /* 0x000000d86d797812 */ /* 0x040fe400078ec0ff */
[----:B------:R-:W-:Y:S02]  /*8d30*/  @!P2 IADD3 R120, P0, PT, R120, R5, RZ ;  /* 0x000000057878a210 */ /* 0x000fe40007f1e0ff */
[----:B--2---:R-:W-:Y:S02]  /*8d40*/  ISETP.GE.AND P4, PT, R110, UR10, PT ;  /* 0x0000000a6e007c0c */ /* 0x004fe4000bf86270 */
[----:B------:R-:W-:Y:S02]  /*8d50*/  @!P2 LEA.HI.X.SX32 R117, R0, R117, 0x1, P0 ;  /* 0x000000750075a211 */ /* 0x000fe400000f0eff */
[----:B------:R-:W-:Y:S02]  /*8d60*/  ISETP.GE.AND P3, PT, R110, UR10, PT ;  /* 0x0000000a6e007c0c */ /* 0x000fe4000bf66270 */
[----:B------:R-:W-:Y:S02]  /*8d70*/  LOP3.LUT R126, R109, 0x1f20, RZ, 0xc0, !PT ;  /* 0x00001f206d7e7812 */ /* 0x000fe400078ec0ff */
[----:B------:R-:W-:Y:S01]  /*8d80*/  LOP3.LUT R121, R121, R116, RZ, 0x3c, !PT ;  /* 0x0000007479797212 */ /* 0x000fe200078e3cff */
[----:B------:R-:W-:Y:S08]  /*8d90*/  @!P2 BRA `(.L_x_3945) ;  /* 0x0000000000f4a947 */ /* 0x000ff00003800000 */
[----:B------:R-:W1:Y:S01]  /*8da0*/  LDC R5, c[0x0][0x4f0] ;  /* 0x00013c00ff057b82 */ /* 0x000e620000000800 */
[----:B------:R-:W-:Y:S07]  /*8db0*/  IABS R16, R130 ;  /* 0x0000008200107213 */ /* 0x000fee0000000000 */
[----:B------:R-:W2:Y:S01]  /*8dc0*/  LDC.64 R124, c[0x0][0x3c0] ;  /* 0x0000f000ff7c7b82 */ /* 0x000ea20000000a00 */
[-C--:B-1----:R-:W-:Y:S02]  /*8dd0*/  IABS R10, R5.reuse ;  /* 0x00000005000a7213 */ /* 0x082fe40000000000 */
[-C--:B------:R-:W-:Y:S02]  /*8de0*/  LOP3.LUT R2, RZ, R5.reuse, RZ, 0x33, !PT ;  /* 0x00000005ff027212 */ /* 0x080fe400078e33ff */
[----:B------:R-:W1:Y:S10]  /*8df0*/  I2F.RP R15, R10 ;  /* 0x0000000a000f7306 */ /* 0x000e740000209400 */
[----:B-1----:R-:W1:Y:S02]  /*8e00*/  MUFU.RCP R12, R15 ;  /* 0x0000000f000c7308 */ /* 0x002e640000001000 */
[----:B-1----:R-:W-:Y:S02]  /*8e10*/  VIADD R18, R12, 0xffffffe ;  /* 0x0ffffffe0c127836 */ /* 0x002fe40000000000 */
[----:B------:R-:W-:Y:S06]  /*8e20*/  VIADD R12, R130, 0xffffff80 ;  /* 0xffffff80820c7836 */ /* 0x000fec0000000000 */
[----:B------:R-:W1:Y:S01]  /*8e30*/  F2I.FTZ.U32.TRUNC.NTZ R19, R18 ;  /* 0x0000001200137305 */ /* 0x000e62000021f000 */
[----:B------:R-:W-:Y:S02]  /*8e40*/  IABS R14, R12 ;  /* 0x0000000c000e7213 */ /* 0x000fe40000000000 */
[----:B------:R-:W-:Y:S01]  /*8e50*/  LOP3.LUT R12, R12, R5, RZ, 0x3c, !PT ;  /* 0x000000050c0c7212 */ /* 0x000fe200078e3cff */
        /* <DEDUP_REMOVED lines=19> */
[----:B------:R-:W-:Y:S02]  /*8f90*/  ISETP.GE.AND P1, PT, R12, RZ, PT ;  /* 0x000000ff0c00720c */ /* 0x000fe40003f26270 */
[----:B------:R-:W-:Y:S05]  /*8fa0*/  ISETP.GE.AND P5, PT, R10, RZ, PT ;  /* 0x000000ff0a00720c */ /* 0x000fea0003fa6270 */
[----:B------:R-:W-:Y:S02]  /*8fb0*/  @P0 IADD3 R9, PT, PT, R9, 0x1, RZ ;  /* 0x0000000109090810 */ /* 0x000fe40007ffe0ff */
        /* <DEDUP_REMOVED lines=27> */
.L_x_3945:
[----:B------:R-:W-:Y:S01]  /*9170*/  LOP3.LUT R127, R126, R121, RZ, 0xfc, !PT ;  /* 0x000000797e7f7212 */ /* 0x000fe200078efcff */
[----:B------:R-:W-:Y:S01]  /*9180*/  @!P4 IMAD.MOV.U32 R121, RZ, RZ, R117 ;  /* 0x000000ffff79c224 */ /* 0x000fe200078e0075 */
[C---:B------:R-:W-:Y:S01]  /*9190*/  SHF.L.U64.HI R126, R124.reuse, 0x6, R113 ;  /* 0x000000067c7e7819 */ /* 0x040fe20000010271 */
[----:B------:R-:W-:Y:S01]  /*91a0*/  IMAD.SHL.U32 R125, R124, 0x40, RZ ;  /* 0x000000407c7d7824 */ /* 0x000fe200078e00ff */
[----:B------:R-:W-:Y:S01]  /*91b0*/  LEA R123, R127, UR5, 0x1 ;  /* 0x000000057f7b7c11 */ /* 0x000fe2000f8e08ff */
[----:B------:R-:W-:Y:S03]  /*91c0*/  IMAD.MOV.U32 R4, RZ, RZ, 0x20 ;  /* 0x00000020ff047424 */ /* 0x000fe600078e00ff */
[----:B------:R-:W-:Y:S01]  /*91d0*/  IADD3 R132, P0, PT, R125, R120, RZ ;  /* 0x000000787d847210 */ /* 0x000fe20007f1e0ff */
[----:B------:R-:W-:Y:S01]  /*91e0*/  @!PT LDS RZ, [RZ] ;  /* 0x00000000fffff984 */ /* 0x000fe20000000800 */
[----:B------:R-:W-:Y:S01]  /*91f0*/  @!PT LDS RZ, [RZ] ;  /* 0x00000000fffff984 */ /* 0x000fe20000000800 */
[----:B------:R-:W-:Y:S01]  /*9200*/  @!PT LDS RZ, [RZ] ;  /* 0x00000000fffff984 */ /* 0x000fe20000000800 */
[----:B------:R1:W-:Y:S03]  /*9210*/  @!P4 LDGSTS.E.BYPASS.LTC128B.128 [R123+0x3000], desc[UR16][R120.64] ;  /* 0x03000000787bcfae */ /* 0x0003e6000b981a10 */
[----:B------:R-:W-:Y:S01]  /*9220*/  @!P3 IADD3 R136, P1, PT, R132, R125, RZ ;  /* 0x0000007d8488b210 */ /* 0x000fe20007f3e0ff */
[----:B------:R-:W-:Y:S01]  /*9230*/  @P4 STS.128 [R123+0x3000], RZ ;  /* 0x003000ff7b004388 */ /* 0x000fe20000000c00 */
[----:B------:R-:W-:Y:S01]  /*9240*/  IMAD.X R133, R126, 0x1, R117, P0 ;  /* 0x000000017e857824 */ /* 0x000fe200000e0675 */
[C---:B------:R-:W-:Y:S02]  /*9250*/  @!P3 LEA R134, P0, R124.reuse, R132, 0x7 ;  /* 0x000000847c86b211 */ /* 0x040fe400078038ff */
[----:B------:R-:W-:Y:S01]  /*9260*/  @P3 STS.128 [R123+0x3800], RZ ;  /* 0x003800ff7b003388 */ /* 0x000fe20000000c00 */
[----:B------:R-:W-:Y:S01]  /*9270*/  @!P3 IMAD.X R137, R133, 0x1, R126, P1 ;  /* 0x000000018589b824 */ /* 0x000fe200008e067e */
[----:B------:R-:W-:Y:S02]  /*9280*/  @!P3 LEA.HI.X R135, R124, R133, R113, 0x7, P0 ;  /* 0x000000857c87b211 */ /* 0x000fe400000f3c71 */
[----:B------:R-:W-:Y:S01]  /*9290*/  @!PT LDS RZ, [RZ] ;  /* 0x00000000fffff984 */ /* 0x000fe20000000800 */
[----:B------:R-:W-:Y:S01]  /*92a0*/  @!PT LDS RZ, [RZ] ;  /* 0x00000000fffff984 */ /* 0x000fe20000000800 */
[----:B------:R-:W-:Y:S01]  /*92b0*/  @!PT LDS RZ, [RZ] ;  /* 0x00000000fffff984 */ /* 0x000fe20000000800 */
[----:B------:R1:W-:Y:S01]  /*92c0*/  @!P3 LDGSTS.E.BYPASS.LTC128B.128 [R123+0x3800], desc[UR16][R132.64] ;  /* 0x03800000847bbfae */ /* 0x0003e2000b981a10 */
[----:B------:R-:W-:Y:S02]  /*92d0*/  LOP3.LUT P0, RZ, R3, 0x4, RZ, 0xc0, !PT ;  /* 0x0000000403ff7812 */ /* 0x000fe4000780c0ff */
[----:B------:R-:W-:Y:S01]  /*92e0*/  ISETP.NE.AND P1, PT, R129, 0x1, PT ;  /* 0x000000018100780c */ /* 0x000fe20003f25270 */
        /* <DEDUP_REMOVED lines=9> */
[----:B------:R-:W-:Y:S01]  /*9380*/  @!PT LDS RZ, [RZ] ;  /* 0x00000000fffff984 */ /* 0x000fe20000000800 */
[----:B------:R-:W-:Y:S01]  /*9390*/  @!PT LDS RZ, [RZ] ;  /* 0x00000000fffff984 */ /* 0x000fe20000000800 */
[----:B------:R-:W-:Y:S01]  /*93a0*/  @!PT LDS RZ, [RZ] ;  /* 0x00000000fffff984 */ /* 0x000fe20000000800 */
[----:B------:R1:W-:Y:S04]  /*93b0*/  @!P3 LDGSTS.E.BYPASS.LTC128B.128 [R123+0x4800], desc[UR16][R134.64] ;  /* 0x04800000867bbfae */ /* 0x0003e8000b981a10 */
[----:B------:R-:W-:Y:S04]  /*93c0*/  LDSM.16.M88.4 R64, [R85] ;  /* 0x000000005540783b */ /* 0x000fe80000000200 */
[----:B------:R-:W0:Y:S04]  /*93d0*/  LDGDEPBAR ;  /* 0x00000000000079af */ /* 0x000e280000000000 */
[----:B------:R-:W2:Y:S04]  /*93e0*/  LDSM.16.M88.4 R8, [R84+0x1000] ;  /* 0x001000005408783b */ /* 0x000ea80000000200 */
[----:B------:R-:W5:Y:S04]  /*93f0*/  LDSM.16.M88.4 R16, [R84+0x1400] ;  /* 0x001400005410783b */ /* 0x000f680000000200 */
[----:B------:R-:W-:Y:S04]  /*9400*/  LDSM.16.M88.4 R68, [R2] ;  /* 0x000000000244783b */ /* 0x000fe80000000200 */
[----:B------:R-:W3:Y:S04]  /*9410*/  LDSM.16.M88.4 R36, [R0+0x1000] ;  /* 0x001000000024783b */ /* 0x000ee80000000200 */
[----:B------:R-:W4:Y:S04]  /*9420*/  LDSM.16.M88.4 R24, [R0+0x1400] ;  /* 0x001400000018783b */ /* 0x000f280000000200 */
        /* <DEDUP_REMOVED lines=11> */
[C---:B-----5:R-:W-:Y:S03]  /*94e0*/  HMMA.16816.F32 R12, R64.reuse, R16, RZ ;  /* 0x00000010400c723c */ /* 0x060fe600000018ff */
[----:B------:R-:W5:Y:S05]  /*94f0*/  LDSM.16.M88.4 R80, [R0+0x2400] ;  /* 0x002400000050783b */ /* 0x000f6a0000000200 */
[----:B------:R-:W-:Y:S08]  /*9500*/  HMMA.16816.F32 R16, R64, R18, RZ ;  /* 0x000000124010723c */ /* 0x000ff000000018ff */
[C---:B---3--:R-:W-:Y:S08]  /*9510*/  HMMA.16816.F32 R4, R68.reuse, R36, R4 ;  /* 0x000000244404723c */ /* 0x048ff00000001804 */
[C---:B------:R-:W-:Y:S08]  /*9520*/  HMMA.16816.F32 R8, R68.reuse, R38, R8 ;  /* 0x000000264408723c */ /* 0x040ff00000001808 */
[C---:B----4-:R-:W-:Y:S08]  /*9530*/  HMMA.16816.F32 R12, R68.reuse, R24, R12 ;  /* 0x00000018440c723c */ /* 0x050ff0000000180c */
[----:B------:R-:W-:Y:S08]  /*9540*/  HMMA.16816.F32 R16, R68, R26, R16 ;  /* 0x0000001a4410723c */ /* 0x000ff00000001810 */
[C---:B-1----:R-:W-:Y:S08]  /*9550*/  HMMA.16816.F32 R36, R64.reuse, R40, RZ ;  /* 0x000000284024723c */ /* 0x042ff000000018ff */
[C---:B------:R-:W-:Y:S08]  /*9560*/  HMMA.16816.F32 R20, R64.reuse, R28, RZ ;  /* 0x0000001c4014723c */ /* 0x040ff000000018ff */
        /* <DEDUP_REMOVED lines=10> */
[C---:B------:R-:W-:Y:S08]  /*9610*/  HMMA.16816.F32 R52, R64.reuse, R56, RZ ;  /* 0x000000384034723c */ /* 0x040ff000000018ff */
[C---:B------:R-:W-:Y:S08]  /*9620*/  HMMA.16816.F32 R56, R64.reuse, R58, RZ ;  /* 0x0000003a4038723c */ /* 0x040ff000000018ff */
[----:B------:R-:W-:Y:S08]  /*9630*/  HMMA.16816.F32 R60, R64, R72, RZ ;  /* 0x00000048403c723c */ /* 0x000ff000000018ff */
[C---:B------:R-:W-:Y:S08]  /*9640*/  HMMA.16816.F32 R20, R68.reuse, R76, R20 ;  /* 0x0000004c4414723c */ /* 0x040ff00000001814 */
[----:B------:R-:W-:Y:S01]  /*9650*/  HMMA.16816.F32 R24, R68, R78, R24 ;  /* 0x0000004e4418723c */ /* 0x000fe20000001818 */
[----:B------:R-:W1:Y:S07]  /*9660*/  LDSM.16.M88.4 R76, [R0+0x2800] ;  /* 0x00280000004c783b */ /* 0x000e6e0000000200 */
[----:B------:R-:W-:Y:S01]  /*9670*/  HMMA.16816.F32 R64, R64, R74, RZ ;  /* 0x0000004a4040723c */ /* 0x000fe200000018ff */
[----:B------:R-:W2:Y:S01]  /*9680*/  LDSM.16.M88.4 R72, [R0+0x2c00] ;  /* 0x002c00000048783b */ /* 0x000ea20000000200 */
[----:B------:R-:W-:Y:S04]  /*9690*/  DEPBAR.LE SB0, 0x0 ;  /* 0x000080000000791a */ /* 0x000fe80000000000 */
[----:B------:R-:W-:Y:S02]  /*96a0*/  BAR.SYNC.DEFER_BLOCKING 0x0 ;  /* 0x0000000000007b1d */ /* 0x000fe40000010000 */
[C---:B-----5:R-:W-:Y:S08]  /*96b0*/  HMMA.16816.F32 R44, R68.reuse, R80, R44 ;  /* 0x00000050442c723c */ /* 0x060ff0000000182c */
[C---:B------:R-:W-:Y:S08]  /*96c0*/  HMMA.16816.F32 R48, R68.reuse, R82, R48 ;  /* 0x000000524430723c */ /* 0x040ff00000001830 */
[C---:B-1----:R-:W-:Y:S08]  /*96d0*/  HMMA.16816.F32 R52, R68.reuse, R76, R52 ;  /* 0x0000004c4434723c */ /* 0x042ff00000001834 */
        /* <DEDUP_REMOVED lines=47> */
[----:B------:R-:W-:Y:S02]  /*99d0*/  @!P5 IMAD.IADD R81, R81, 0x1, -R70 ;  /* 0x000000015151d824 */ /* 0x000fe400078e0a46 */
[----:B------:R-:W-:Y:S01]  /*99e0*/  @!P5 VIADD R71, R71, 0x1 ;  /* 0x000000014747d836 */ /* 0x000fe20000000000 */
[----:B------:R-:W-:Y:S02]  /*99f0*/  ISETP.GE.AND P5, PT, R76, RZ, PT ;  /* 0x000000ff4c00720c */ /* 0x000fe40003fa6270 */
[----:B------:R-:W-:Y:S01]  /*9a00*/  ISETP.GE.U32.AND P1, PT, R81, R70, PT ;  /* 0x000000465100720c */ /* 0x000fe20003f26070 */
[----:B------:R-:W1:Y:S06]  /*9a10*/  LDC.64 R76, c[0x0][0x3b8] ;  /* 0x0000ee00ff4c7b82 */ /* 0x000e6c0000000a00 */
        /* <DEDUP_REMOVED lines=10> */
[C---:B------:R-:W-:Y:S02]  /*9ac0*/  LEA R124, P1, R75.reuse, R118, 0x2 ;  /* 0x000000764b7c7211 */ /* 0x040fe400078210ff */
[C---:B------:R-:W-:Y:S01]  /*9ad0*/  IADD3 R2, PT, PT, R75.reuse, -R68, RZ ;  /* 0x800000444b027210 */ /* 0x040fe20007ffe0ff */
[----:B------:R-:W2:Y:S01]  /*9ae0*/  LDG.E R81, desc[UR16][R126.64] ;  /* 0x000000107e517981 */ /* 0x000ea2000c1e1900 */
[----:B------:R-:W-:Y:S03]  /*9af0*/  LEA.HI.X.SX32 R125, R75, R119, 0x2, P1 ;  /* 0x000000774b7d7211 */ /* 0x000fe600008f16ff */
[----:B------:R-:W-:Y:S02]  /*9b00*/  IMAD R0, R2, R69, -0x80 ;  /* 0xffffff8002007424 */ /* 0x000fe400078e0245 */
[----:B------:R-:W2:Y:S03]  /*9b10*/  LDG.E R70, desc[UR16][R124.64] ;  /* 0x000000107c467981 */ /* 0x000ea6000c1e1900 */
        /* <DEDUP_REMOVED lines=13> */
.L_x_3947:
        /* <DEDUP_REMOVED lines=35> */
.L_x_3946:
[C---:B-1----:R-:W-:Y:S01]  /*9e20*/  IADD3 R72, PT, PT, R89.reuse, -0x40, RZ ;  /* 0xffffffc059487810 */ /* 0x042fe20007ffe0ff */
[----:B------:R-:W-:Y:S01]  /*9e30*/  LDSM.16.MT88.4 R80, [R115+0x3000] ;  /* 0x003000007350783b */ /* 0x000fe20000004200 */
[C---:B------:R-:W-:Y:S02]  /*9e40*/  IADD3 R74, PT, PT, R89.reuse, -0x3f, RZ ;  /* 0xffffffc1594a7810 */ /* 0x040fe40007ffe0ff */
[----:B------:R-:W-:Y:S02]  /*9e50*/  I2FP.F32.U32 R72, R72 ;  /* 0x0000004800487245 */ /* 0x000fe40000201000 */
[----:B------:R-:W-:Y:S02]  /*9e60*/  I2FP.F32.U32 R74, R74 ;  /* 0x0000004a004a7245 */ /* 0x000fe40000201000 */
[----:B------:R-:W-:Y:S01]  /*9e70*/  IADD3 R75, PT, PT, R89, -0x38, RZ ;  /* 0xffffffc8594b7810 */ /* 0x000fe20007ffe0ff */
[CC--:B------:R-:W-:Y:S01]  /*9e80*/  FFMA.FTZ R4, R87.reuse, R72.reuse, R4 ;  /* 0x0000004857047223 */ /* 0x0c0fe20000010004 */
[----:B------:R-:W-:Y:S01]  /*9e90*/  FFMA.FTZ R6, R87, R72, R6 ;  /* 0x0000004857067223 */ /* 0x000fe20000010006 */
[----:B------:R-:W-:Y:S01]  /*9ea0*/  IADD3 R72, PT, PT, R89, -0x37, RZ ;  /* 0xffffffc959487810 */ /* 0x000fe20007ffe0ff */
[CC--:B------:R-:W-:Y:S01]  /*9eb0*/  FFMA.FTZ R5, R87.reuse, R74.reuse, R5 ;  /* 0x0000004a57057223 */ /* 0x0c0fe20000010005 */
[----:B------:R-:W-:Y:S01]  /*9ec0*/  I2FP.F32.U32 R75, R75 ;  /* 0x0000004b004b7245 */ /* 0x000fe20000201000 */
[----:B------:R-:W-:Y:S01]  /*9ed0*/  FFMA.FTZ R7, R87, R74, R7 ;  /* 0x0000004a57077223 */ /* 0x000fe20000010007 */
[----:B------:R-:W-:Y:S02]  /*9ee0*/  I2FP.F32.U32 R72, R72 ;  /* 0x0000004800487245 */ /* 0x000fe40000201000 */
[----:B------:R-:W-:Y:S01]  /*9ef0*/  IADD3 R74, PT, PT, R89, -0x30, RZ ;  /* 0xffffffd0594a7810 */ /* 0x000fe20007ffe0ff */
[-C--:B------:R-:W-:Y:S01]  /*9f00*/  FFMA.FTZ R8, R87, R75.reuse, R8 ;  /* 0x0000004b57087223 */ /* 0x080fe20000010008 */
[----:B------:R-:W-:Y:S01]  /*9f10*/  IADD3 R76, PT, PT, R89, -0x2f, RZ ;  /* 0xffffffd1594c7810 */ /* 0x000fe20007ffe0ff */
[C---:B------:R-:W-:Y:S01]  /*9f20*/  FFMA.FTZ R10, R87.reuse, R75, R10 ;  /* 0x0000004b570a7223 */ /* 0x040fe2000001000a */
[----:B------:R-:W-:Y:S01]  /*9f30*/  I2FP.F32.U32 R75, R74 ;  /* 0x0000004a004b7245 */ /* 0x000fe20000201000 */
[CC--:B------:R-:W-:Y:S01]  /*9f40*/  FFMA.FTZ R9, R87.reuse, R72.reuse, R9 ;  /* 0x0000004857097223 */ /* 0x0c0fe20000010009 */
[----:B------:R-:W-:Y:S01]  /*9f50*/  FFMA.FTZ R11, R87, R72, R11 ;  /* 0x00000048570b7223 */ /* 0x000fe2000001000b */
[----:B------:R-:W-:Y:S02]  /*9f60*/  I2FP.F32.U32 R72, R76 ;  /* 0x0000004c00487245 */ /* 0x000fe40000201000 */
[----:B------:R-:W-:Y:S01]  /*9f70*/  IADD3 R74, PT, PT, R89, -0x28, RZ ;  /* 0xffffffd8594a7810 */ /* 0x000fe20007ffe0ff */
[-C--:B------:R-:W-:Y:S01]  /*9f80*/  FFMA.FTZ R12, R87, R75.reuse, R12 ;  /* 0x0000004b570c7223 */ /* 0x080fe2000001000c */
[----:B------:R-:W-:Y:S01]  /*9f90*/  IADD3 R76, PT, PT, R89, -0x27, RZ ;  /* 0xffffffd9594c7810 */ /* 0x000fe20007ffe0ff */
[C---:B------:R-:W-:Y:S01]  /*9fa0*/  FFMA.FTZ R14, R87.reuse, R75, R14 ;  /* 0x0000004b570e7223 */ /* 0x040fe2000001000e */
[C---:B------:R-:W-:Y:S01]  /*9fb0*/  FFMA.FTZ R13, R87.reuse, R72, R13 ;  /* 0x00000048570d7223 */ /* 0x040fe2000001000d */
[----:B------:R-:W-:Y:S01]  /*9fc0*/  I2FP.F32.U32 R75, R74 ;  /* 0x0000004a004b7245 */ /* 0x000fe20000201000 */
        /* <DEDUP_REMOVED lines=23> */
[-C--:B------:R-:W-:Y:S01]  /*a140*/  FFMA.FTZ R25, R87, R72.reuse, R25 ;  /* 0x0000004857197223 */ /* 0x080fe20000010019 */
[----:B------:R-:W-:Y:S01]  /*a150*/  IADD3 R76, PT, PT, R89, -0x8, RZ ;  /* 0xfffffff8594c7810 */ /* 0x000fe20007ffe0ff */
[----:B------:R-:W-:Y:S01]  /*a160*/  FFMA.FTZ R27, R87, R72, R27 ;  /* 0x00000048571b7223 */ /* 0x000fe2000001001b */
[----:B------:R-:W-:Y:S01]  /*a170*/  IADD3 R75, PT, PT, R89, -0x7, RZ ;  /* 0xfffffff9594b7810 */ /* 0x000fe20007ffe0ff */
[CC--:B------:R-:W-:Y:S01]  /*a180*/  FFMA.FTZ R28, R87.reuse, R74.reuse, R28 ;  /* 0x0000004a571c7223 */ /* 0x0c0fe2000001001c */
[----:B------:R-:W-:Y:S01]  /*a190*/  I2FP.F32.U32 R72, R77 ;  /* 0x0000004d00487245 */ /* 0x000fe20000201000 */
[C---:B------:R-:W-:Y:S01]  /*a1a0*/  FFMA.FTZ R30, R87.reuse, R74, R30 ;  /* 0x0000004a571e7223 */ /* 0x040fe2000001001e */
[----:B------:R-:W-:Y:S02]  /*a1b0*/  I2FP.F32.U32 R69, R76 ;  /* 0x0000004c00457245 */ /* 0x000fe40000201000 */
[----:B------:R-:W-:Y:S01]  /*a1c0*/  I2FP.F32.U32 R0, R75 ;  /* 0x0000004b00007245 */ /* 0x000fe20000201000 */
[CC--:B------:R-:W-:Y:S01]  /*a1d0*/  FFMA.FTZ R29, R87.reuse, R72.reuse, R29 ;  /* 0x00000048571d7223 */ /* 0x0c0fe2000001001d */
[----:B------:R-:W-:Y:S01]  /*a1e0*/  FFMA.FTZ R31, R87, R72, R31 ;  /* 0x00000048571f7223 */ /* 0x000fe2000001001f */
[----:B------:R-:W-:Y:S01]  /*a1f0*/  IADD3 R2, PT, PT, R89, 0x1, RZ ;  /* 0x0000000159027810 */ /* 0x000fe20007ffe0ff */
        /* <DEDUP_REMOVED lines=10> */
[C---:B------:R-:W-:Y:S01]  /*a2a0*/  FFMA.FTZ R37, R87.reuse, R0, R37 ;  /* 0x0000000057257223 */ /* 0x040fe20000010025 */
[----:B------:R-:W-:Y:S01]  /*a2b0*/  I2FP.F32.U32 R69, R68 ;  /* 0x0000004400457245 */ /* 0x000fe20000201000 */
        /* <DEDUP_REMOVED lines=9> */
[----:B------:R-:W-:Y:S02]  /*a350*/  IADD3 R2, PT, PT, R89, 0x18, RZ ;  /* 0x0000001859027810 */ /* 0x000fe40007ffe0ff */
[----:B------:R-:W-:Y:S01]  /*a360*/  I2FP.F32.U32 R0, R68 ;  /* 0x0000004400007245 */ /* 0x000fe20000201000 */
[-C--:B------:R-:W-:Y:S01]  /*a370*/  FFMA.FTZ R44, R87, R69.reuse, R44 ;  /* 0x00000045572c7223 */ /* 0x080fe2000001002c */
[----:B------:R-:W-:Y:S01]  /*a380*/  FMNMX3.FTZ R68, R91, R4, R5, !PT ;  /* 0x000000045b447276 */ /* 0x000fe20007810005 */
[C---:B------:R-:W-:Y:S01]  /*a390*/  FFMA.FTZ R46, R87.reuse, R69, R46 ;  /* 0x00000045572e7223 */ /* 0x040fe2000001002e */
[----:B------:R-:W-:Y:S01]  /*a3a0*/  I2FP.F32.U32 R71, R2 ;  /* 0x0000000200477245 */ /* 0x000fe20000201000 */
[-C--:B------:R-:W-:Y:S01]  /*a3b0*/  FFMA.FTZ R45, R87, R0.reuse, R45 ;  /* 0x00000000572d7223 */ /* 0x080fe2000001002d */
[----:B------:R-:W-:Y:S01]  /*a3c0*/  IADD3 R2, PT, PT, R89, 0x19, RZ ;  /* 0x0000001959027810 */ /* 0x000fe20007ffe0ff */
[----:B------:R-:W-:Y:S01]  /*a3d0*/  FFMA.FTZ R47, R87, R0, R47 ;  /* 0x00000000572f7223 */ /* 0x000fe2000001002f */
[----:B------:R-:W-:Y:S01]  /*a3e0*/  IADD3 R69, PT, PT, R89, 0x20, RZ ;  /* 0x0000002059457810 */ /* 0x000fe20007ffe0ff */
[CC--:B------:R-:W-:Y:S01]  /*a3f0*/  FFMA.FTZ R48, R87.reuse, R71.reuse, R48 ;  /* 0x0000004757307223 */ /* 0x0c0fe20000010030 */
[----:B------:R-:W-:Y:S01]  /*a400*/  FMNMX3.FTZ R70, R68, R8, R9, !PT ;  /* 0x0000000844467276 */ /* 0x000fe20007810009 */
[----:B------:R-:W-:Y:S01]  /*a410*/  FFMA.FTZ R50, R87, R71, R50 ;  /* 0x0000004757327223 */ /* 0x000fe20000010032 */
[----:B------:R-:W-:Y:S02]  /*a420*/  I2FP.F32.U32 R0, R2 ;  /* 0x0000000200007245 */ /* 0x000fe40000201000 */
[----:B------:R-:W-:Y:S02]  /*a430*/  IADD3 R68, PT, PT, R89, 0x21, RZ ;  /* 0x0000002159447810 */ /* 0x000fe40007ffe0ff */
[----:B------:R-:W-:Y:S01]  /*a440*/  I2FP.F32.U32 R2, R69 ;  /* 0x0000004500027245 */ /* 0x000fe20000201000 */
[CC--:B------:R-:W-:Y:S01]  /*a450*/  FFMA.FTZ R49, R87.reuse, R0.reuse, R49 ;  /* 0x0000000057317223 */ /* 0x0c0fe20000010031 */
[C---:B------:R-:W-:Y:S01]  /*a460*/  FFMA.FTZ R51, R87.reuse, R0, R51 ;  /* 0x0000000057337223 */ /* 0x040fe20000010033 */
[----:B------:R-:W-:Y:S02]  /*a470*/  FMNMX3.FTZ R69, R90, R6, R7, !PT ;  /* 0x000000065a457276 */ /* 0x000fe40007810007 */
[----:B------:R-:W-:Y:S01]  /*a480*/  I2FP.F32.U32 R0, R68 ;  /* 0x0000004400007245 */ /* 0x000fe20000201000 */
[----:B------:R-:W-:Y:S01]  /*a490*/  FFMA.FTZ R52, R87, R2, R52 ;  /* 0x0000000257347223 */ /* 0x000fe20000010034 */
[----:B------:R-:W-:Y:S01]  /*a4a0*/  FMNMX3.FTZ R69, R69, R10, R11, !PT ;  /* 0x0000000a45457276 */ /* 0x000fe2000781000b */
[----:B------:R-:W-:Y:S01]  /*a4b0*/  FFMA.FTZ R54, R87, R2, R54 ;  /* 0x0000000257367223 */ /* 0x000fe20000010036 */
[----:B------:R-:W-:Y:S01]  /*a4c0*/  IADD3 R2, PT, PT, R89, 0x29, RZ ;  /* 0x0000002959027810 */ /* 0x000fe20007ffe0ff */
[----:B------:R-:W-:Y:S01]  /*a4d0*/  FFMA.FTZ R53, R87, R0, R53 ;  /* 0x0000000057357223 */ /* 0x000fe20000010035 */
[----:B------:R-:W-:Y:S01]  /*a4e0*/  FMNMX3.FTZ R69, R69, R14, R15, !PT ;  /* 0x0000000e45457276 */ /* 0x000fe2000781000f */
[----:B------:R-:W-:Y:S01]  /*a4f0*/  FFMA.FTZ R55, R87, R0, R55 ;  /* 0x0000000057377223 */ /* 0x000fe20000010037 */
[----:B------:R-:W-:Y:S02]  /*a500*/  I2FP.F32.U32 R2, R2 ;  /* 0x0000000200027245 */ /* 0x000fe40000201000 */
[----:B------:R-:W-:Y:S02]  /*a510*/  FMNMX3.FTZ R68, R69, R18, R19, !PT ;  /* 0x0000001245447276 */ /* 0x000fe40007810013 */
[C---:B------:R-:W-:Y:S02]  /*a520*/  IADD3 R69, PT, PT, R89.reuse, 0x30, RZ ;  /* 0x0000003059457810 */ /* 0x040fe40007ffe0ff */
        /* <DEDUP_REMOVED lines=8> */
[C---:B------:R-:W-:Y:S01]  /*a5b0*/  FFMA.FTZ R56, R87.reuse, R0, R56 ;  /* 0x0000000057387223 */ /* 0x040fe20000010038 */
[----:B------:R-:W-:Y:S01]  /*a5c0*/  FMNMX3.FTZ R68, R68, R38, R39, !PT ;  /* 0x0000002644447276 */ /* 0x000fe20007810027 */
[C---:B------:R-:W-:Y:S01]  /*a5d0*/  FFMA.FTZ R58, R87.reuse, R0, R58 ;  /* 0x00000000573a7223 */ /* 0x040fe2000001003a */
[CC--:B------:R-:W-:Y:S01]  /*a5e0*/  FFMA.FTZ R57, R87.reuse, R2.reuse, R57 ;  /* 0x0000000257397223 */ /* 0x0c0fe20000010039 */
[C---:B------:R-:W-:Y:S01]  /*a5f0*/  FFMA.FTZ R59, R87.reuse, R2, R59 ;  /* 0x00000002573b7223 */ /* 0x040fe2000001003b */
[CC--:B------:R-:W-:Y:S01]  /*a600*/  FFMA.FTZ R60, R87.reuse, R69.reuse, R60 ;  /* 0x00000045573c7223 */ /* 0x0c0fe2000001003c */
[----:B------:R-:W-:Y:S01]  /*a610*/  FFMA.FTZ R62, R87, R69, R62 ;  /* 0x00000045573e7223 */ /* 0x000fe2000001003e */
[----:B------:R-:W-:Y:S02]  /*a620*/  FMNMX3.FTZ R69, R68, R42, R43, !PT ;  /* 0x0000002a44457276 */ /* 0x000fe4000781002b */
[----:B------:R-:W-:Y:S02]  /*a630*/  IADD3 R0, PT, PT, R89, 0x31, RZ ;  /* 0x0000003159007810 */ /* 0x000fe40007ffe0ff */
[----:B------:R-:W-:Y:S02]  /*a640*/  FMNMX3.FTZ R69, R69, R46, R47, !PT ;  /* 0x0000002e45457276 */ /* 0x000fe4000781002f */
[----:B------:R-:W-:Y:S02]  /*a650*/  I2FP.F32.U32 R0, R0 ;  /* 0x0000000000007245 */ /* 0x000fe40000201000 */
[C---:B------:R-:W-:Y:S02]  /*a660*/  IADD3 R2, PT, PT, R89.reuse, 0x38, RZ ;  /* 0x0000003859027810 */ /* 0x040fe40007ffe0ff */
[----:B------:R-:W-:Y:S01]  /*a670*/  IADD3 R68, PT, PT, R89, 0x39, RZ ;  /* 0x0000003959447810 */ /* 0x000fe20007ffe0ff */
[C---:B------:R-:W-:Y:S01]  /*a680*/  FFMA.FTZ R61, R87.reuse, R0, R61 ;  /* 0x00000000573d7223 */ /* 0x040fe2000001003d */
[----:B------:R-:W-:Y:S01]  /*a690*/  I2FP.F32.U32 R2, R2 ;  /* 0x0000000200027245 */ /* 0x000fe20000201000 */
[----:B------:R-:W-:Y:S01]  /*a6a0*/  FFMA.FTZ R63, R87, R0, R63 ;  /* 0x00000000573f7223 */ /* 0x000fe2000001003f */
[----:B------:R-:W-:Y:S02]  /*a6b0*/  I2FP.F32.U32 R68, R68 ;  /* 0x0000004400447245 */ /* 0x000fe40000201000 */
[----:B------:R-:W-:Y:S01]  /*a6c0*/  FMNMX3.FTZ R0, R69, R50, R51, !PT ;  /* 0x0000003245007276 */ /* 0x000fe20007810033 */
[CC--:B------:R-:W-:Y:S01]  /*a6d0*/  FFMA.FTZ R64, R87.reuse, R2.reuse, R64 ;  /* 0x0000000257407223 */ /* 0x0c0fe20000010040 */
[C---:B------:R-:W-:Y:S01]  /*a6e0*/  FFMA.FTZ R66, R87.reuse, R2, R66 ;  /* 0x0000000257427223 */ /* 0x040fe20000010042 */
[CC--:B------:R-:W-:Y:S01]  /*a6f0*/  FFMA.FTZ R65, R87.reuse, R68.reuse, R65 ;  /* 0x0000004457417223 */ /* 0x0c0fe20000010041 */
[----:B------:R-:W-:Y:S01]  /*a700*/  FFMA.FTZ R67, R87, R68, R67 ;  /* 0x0000004457437223 */ /* 0x000fe20000010043 */
        /* <DEDUP_REMOVED lines=9> */
[----:B------:R-:W1:Y:S01]  /*a7a0*/  SHFL.BFLY PT, R0, R73, 0x2, 0x1f ;  /* 0x0c401f0049007f89 */ /* 0x000e6200000e0000 */
[----:B------:R-:W-:Y:S02]  /*a7b0*/  FMNMX3.FTZ R70, R70, R32, R33, !PT ;  /* 0x0000002046467276 */ /* 0x000fe40007810021 */
[----:B------:R-:W-:Y:S02]  /*a7c0*/  IADD3 R130, PT, PT, R130, -0x80, RZ ;  /* 0xffffff8082827810 */ /* 0x000fe40007ffe0ff */
[----:B------:R-:W-:Y:S02]  /*a7d0*/  FMNMX3.FTZ R70, R70, R36, R37, !PT ;  /* 0x0000002446467276 */ /* 0x000fe40007810025 */
[----:B------:R-:W-:Y:S02]  /*a7e0*/  IADD3 R89, PT, PT, R89, -0x80, RZ ;  /* 0xffffff8059597810 */ /* 0x000fe40007ffe0ff */
[----:B------:R-:W-:Y:S04]  /*a7f0*/  FMNMX3.FTZ R70, R70, R40, R41, !PT ;  /* 0x0000002846467276 */ /* 0x000fe80007810029 */
[----:B------:R-:W-:Y:S04]  /*a800*/  FMNMX3.FTZ R70, R70, R44, R45, !PT ;  /* 0x0000002c46467276 */ /* 0x000fe8000781002d */
[----:B------:R-:W-:Y:S04]  /*a810*/  FMNMX3.FTZ R70, R70, R48, R49, !PT ;  /* 0x0000003046467276 */ /* 0x000fe80007810031 */
[----:B------:R-:W-:Y:S02]  /*a820*/  FMNMX3.FTZ R70, R70, R52, R53, !PT ;  /* 0x0000003446467276 */ /* 0x000fe40007810035 */
[----:B-1----:R-:W-:Y:S02]  /*a830*/  FMNMX.FTZ R71, R73, R0, !PT ;  /* 0x0000000049477209 */ /* 0x002fe40007810000 */
[----:B------:R-:W-:Y:S03]  /*a840*/  FMNMX3.FTZ R70, R70, R56, R57, !PT ;  /* 0x0000003846467276 */ /* 0x000fe60007810039 */
[----:B------:R-:W-:Y:S01]  /*a850*/  SHFL.BFLY PT, R0, R71, 0x1, 0x1f ;  /* 0x0c201f0047007f89 */ /* 0x000fe200000e0000 */
[----:B------:R-:W-:Y:S04]  /*a860*/  FMNMX3.FTZ R70, R70, R60, R61, !PT ;  /* 0x0000003c46467276 */ /* 0x000fe8000781003d */
[----:B------:R-:W-:Y:S05]  /*a870*/  FMNMX3.FTZ R78, R70, R64, R65, !PT ;  /* 0x00000040464e7276 */ /* 0x000fea0007810041 */
[----:B------:R-:W1:Y:S02]  /*a880*/  SHFL.BFLY PT, R69, R78, 0x2, 0x1f ;  /* 0x0c401f004e457f89 */ /* 0x000e6400000e0000 */
[----:B-1----:R-:W-:Y:S02]  /*a890*/  FMNMX.FTZ R79, R78, R69, !PT ;  /* 0x000000454e4f7209 */ /* 0x002fe40007810000 */
[----:B------:R-:W-:Y:S02]  /*a8a0*/  MOV R78, R122 ;  /* 0x0000007a004e7202 */ /* 0x000fe40000000f00 */
[----:B------:R-:W-:Y:S02]  /*a8b0*/  @P0 IADD3 R78, PT, PT, R131, -0x20, RZ ;  /* 0xffffffe0834e0810 */ /* 0x000fe40007ffe0ff */
[----:B------:R-:W1:Y:S01]  /*a8c0*/  SHFL.BFLY PT, R70, R79, 0x1, 0x1f ;  /* 0x0c201f004f467f89 */ /* 0x000e6200000e0000 */
[----:B------:R-:W-:Y:S02]  /*a8d0*/  FMNMX.FTZ R69, R71, R0, !PT ;  /* 0x0000000047457209 */ /* 0x000fe40007810000 */
[----:B------:R-:W-:Y:S03]  /*a8e0*/  ISETP.NE.AND P0, PT, R129, RZ, PT ;  /* 0x000000ff8100720c */ /* 0x000fe60003f05270 */
[----:B------:R-:W-:Y:S04]  /*a8f0*/  FADD.FTZ R72, -R69, R90 ;  /* 0x0000005a45487221 */ /* 0x000fe80000010100 */
[----:B------:R-:W-:Y:S04]  /*a900*/  FMUL.FTZ R75, R72, UR4 ;  /* 0x00000004484b7c20 */ /* 0x000fe80008410000 */
[----:B------:R-:W2:Y:S01]  /*a910*/  MUFU.EX2 R71, R75 ;  /* 0x0000004b00477308 */ /* 0x000ea20000000800 */
[----:B-1----:R-:W-:Y:S04]  /*a920*/  FMNMX.FTZ R70, R79, R70, !PT ;  /* 0x000000464f467209 */ /* 0x002fe80007810000 */
[C---:B------:R-:W-:Y:S01]  /*a930*/  FSETP.NEU.FTZ.AND P1, PT, R70.reuse, -INF , PT ;  /* 0xff8000004600780b */ /* 0x040fe20003f3d000 */
[C---:B------:R-:W-:Y:S01]  /*a940*/  FADD.FTZ R68, -R70.reuse, R91 ;  /* 0x0000005b46447221 */ /* 0x040fe20000010100 */
[----:B------:R-:W-:Y:S01]  /*a950*/  FMUL.FTZ R2, R70, UR4 ;  /* 0x0000000446027c20 */ /* 0x000fe20008410000 */
[C---:B--2---:R-:W-:Y:S01]  /*a960*/  FMUL.FTZ R106, R71.reuse, R106 ;  /* 0x0000006a476a7220 */ /* 0x044fe20000410000 */
[C---:B------:R-:W-:Y:S01]  /*a970*/  FMUL.FTZ R107, R71.reuse, R107 ;  /* 0x0000006b476b7220 */ /* 0x040fe20000410000 */
[C---:B------:R-:W-:Y:S01]  /*a980*/  FMUL.FTZ R102, R71.reuse, R102 ;  /* 0x0000006647667220 */ /* 0x040fe20000410000 */
[C---:B------:R-:W-:Y:S01]  /*a990*/  FMUL.FTZ R103, R71.reuse, R103 ;  /* 0x0000006747677220 */ /* 0x040fe20000410000 */
[C---:B------:R-:W-:Y:S01]  /*a9a0*/  FMUL.FTZ R98, R71.reuse, R98 ;  /* 0x0000006247627220 */ /* 0x040fe20000410000 */
[C---:B------:R-:W-:Y:S01]  /*a9b0*/  FMUL.FTZ R99, R71.reuse, R99 ;  /* 0x0000006347637220 */ /* 0x040fe20000410000 */
[C---:B------:R-:W-:Y:S01]  /*a9c0*/  FMUL.FTZ R94, R71.reuse, R94 ;  /* 0x0000005e475e7220 */ /* 0x040fe20000410000 */
[----:B------:R-:W-:Y:S01]  /*a9d0*/  FMUL.FTZ R95, R71, R95 ;  /* 0x0000005f475f7220 */ /* 0x000fe20000410000 */
[----:B------:R-:W-:Y:S01]  /*a9e0*/  FMUL.FTZ R74, R68, UR4 ;  /* 0x00000004444a7c20 */ /* 0x000fe20008410000 */
[----:B------:R-:W-:Y:S02]  /*a9f0*/  FSEL R68, R2, RZ, P1 ;  /* 0x000000ff02447208 */ /* 0x000fe40000800000 */
[----:B------:R-:W-:Y:S01]  /*aa00*/  FSETP.NEU.FTZ.AND P1, PT, R69, -INF , PT ;  /* 0xff8000004500780b */ /* 0x000fe20003f3d000 */
[----:B------:R-:W1:Y:S02]  /*aa10*/  MUFU.EX2 R73, R74 ;  /* 0x0000004a00497308 */ /* 0x000e640000000800 */
        /* <DEDUP_REMOVED lines=16> */
[C---:B-1----:R-:W-:Y:S01]  /*ab20*/  FMUL.FTZ R104, R73.reuse, R104 ;  /* 0x0000006849687220 */ /* 0x042fe20000410000 */
[C---:B------:R-:W-:Y:S01]  /*ab30*/  FMUL.FTZ R105, R73.reuse, R105 ;  /* 0x0000006949697220 */ /* 0x040fe20000410000 */
[C---:B------:R-:W-:Y:S01]  /*ab40*/  FMUL.FTZ R100, R73.reuse, R100 ;  /* 0x0000006449647220 */ /* 0x040fe20000410000 */
[C---:B------:R-:W-:Y:S01]  /*ab50*/  FMUL.FTZ R101, R73.reuse, R101 ;  /* 0x0000006549657220 */ /* 0x040fe20000410000 */
[C---:B------:R-:W-:Y:S01]  /*ab60*/  FMUL.FTZ R96, R73.reuse, R96 ;  /* 0x0000006049607220 */ /* 0x040fe20000410000 */
[C---:B------:R-:W-:Y:S03]  /*ab70*/  FMUL.FTZ R97, R73.reuse, R97 ;  /* 0x0000006149617220 */ /* 0x040fe60000410000 */
[----:B------:R-:W1:Y:S01]  /*ab80*/  MUFU.EX2 R137, R137 ;  /* 0x0000008900897308 */ /* 0x000e620000000800 */
[C---:B------:R-:W-:Y:S01]  /*ab90*/  FMUL.FTZ R92, R73.reuse, R92 ;  /* 0x0000005c495c7220 */ /* 0x040fe20000410000 */
[----:B------:R-:W-:Y:S01]  /*aba0*/  FMUL.FTZ R93, R73, R93 ;  /* 0x0000005d495d7220 */ /* 0x000fe20000410000 */
        /* <DEDUP_REMOVED lines=10> */
[----:B------:R-:W-:Y:S01]  /*ac50*/  FFMA.FTZ R152, R9, UR4, -R68 ;  /* 0x0000000409987c23 */ /* 0x000fe20008010844 */
[--C-:B------:R-:W-:Y:S01]  /*ac60*/  FFMA.FTZ R2, R6, UR4, -R4.reuse ;  /* 0x0000000406027c23 */ /* 0x100fe20008010804 */
[----:B------:R-:W-:Y:S03]  /*ac70*/  FFMA.FTZ R159, R7, UR4, -R4 ;  /* 0x00000004079f7c23 */ /* 0x000fe60008010804 */
[----:B------:R-:W-:Y:S01]  /*ac80*/  MUFU.EX2 R141, R141 ;  /* 0x0000008d008d7308 */ /* 0x000fe20000000800 */
[----:B-1----:R-:W-:Y:S01]  /*ac90*/  F2FP.F16.F32.PACK_AB R124, R137, R0 ;  /* 0x00000000897c723e */ /* 0x002fe200000000ff */
[----:B------:R-:W-:Y:S01]  /*aca0*/  FFMA.FTZ R0, R73, R86, R0 ;  /* 0x0000005649007223 */ /* 0x000fe20000010000 */
[--C-:B------:R-:W-:Y:S01]  /*acb0*/  FFMA.FTZ R73, R43, UR4, -R4.reuse ;  /* 0x000000042b497c23 */ /* 0x100fe20008010804 */
[--C-:B------:R-:W-:Y:S01]  /*acc0*/  FFMA.FTZ R151, R10, UR4, -R4.reuse ;  /* 0x000000040a977c23 */ /* 0x100fe20008010804 */
[----:B------:R-:W-:Y:S01]  /*acd0*/  FFMA.FTZ R156, R11, UR4, -R4 ;  /* 0x000000040b9c7c23 */ /* 0x000fe20008010804 */
[----:B------:R-:W-:Y:S01]  /*ace0*/  FADD.FTZ R44, R137, R0 ;  /* 0x00000000892c7221 */ /* 0x000fe20000010000 */
[----:B------:R-:W-:Y:S03]  /*acf0*/  FFMA.FTZ R0, R60, UR4, -R68 ;  /* 0x000000043c007c23 */ /* 0x000fe60008010844 */
[----:B------:R-:W1:Y:S01]  /*ad00*/  MUFU.EX2 R152, R152 ;  /* 0x0000009800987308 */ /* 0x000e620000000800 */
[----:B------:R-:W-:Y:S01]  /*ad10*/  LDSM.16.MT88.4 R136, [R78+0xc00] ;  /* 0x000c00004e88783b */ /* 0x000fe20000004200 */
[----:B------:R-:W-:Y:S01]  /*ad20*/  FFMA.FTZ R60, R42, UR4, -R4 ;  /* 0x000000042a3c7c23 */ /* 0x000fe20008010804 */
[--C-:B------:R-:W-:Y:S01]  /*ad30*/  FFMA.FTZ R90, R20, UR4, -R68.reuse ;  /* 0x00000004145a7c23 */ /* 0x100fe20008010844 */
[----:B------:R-:W-:Y:S01]  /*ad40*/  FFMA.FTZ R142, R25, UR4, -R68 ;  /* 0x00000004198e7c23 */ /* 0x000fe20008010844 */
[--C-:B------:R-:W-:Y:S01]  /*ad50*/  FFMA.FTZ R161, R22, UR4, -R4.reuse ;  /* 0x0000000416a17c23 */ /* 0x100fe20008010804 */
[--C-:B------:R-:W-:Y:S01]  /*ad60*/  FFMA.FTZ R163, R26, UR4, -R4.reuse ;  /* 0x000000041aa37c23 */ /* 0x100fe20008010804 */
[----:B------:R-:W-:Y:S03]  /*ad70*/  FFMA.FTZ R165, R27, UR4, -R4 ;  /* 0x000000041ba57c23 */ /* 0x000fe60008010804 */
[----:B------:R-:W-:Y:S01]  /*ad80*/  MUFU.EX2 R2, R2 ;  /* 0x0000000200027308 */ /* 0x000fe20000000800 */
[----:B------:R-:W-:Y:S01]  /*ad90*/  LDSM.16.MT88.4 R40, [R78+0x1000] ;  /* 0x001000004e28783b */ /* 0x000fe20000004200 */
[--C-:B------:R-:W-:Y:S01]  /*ada0*/  FFMA.FTZ R160, R53, UR4, -R68.reuse ;  /* 0x0000000435a07c23 */ /* 0x100fe20008010844 */
[--C-:B------:R-:W-:Y:S01]  /*adb0*/  FFMA.FTZ R53, R57, UR4, -R68.reuse ;  /* 0x0000000439357c23 */ /* 0x100fe20008010844 */
[--C-:B------:R-:W-:Y:S01]  /*adc0*/  FFMA.FTZ R145, R33, UR4, -R68.reuse ;  /* 0x0000000421917c23 */ /* 0x100fe20008010844 */
[----:B------:R-:W-:Y:S01]  /*add0*/  FFMA.FTZ R150, R32, UR4, -R68 ;  /* 0x0000000420967c23 */ /* 0x000fe20008010844 */
[----:B------:R-:W-:Y:S01]  /*ade0*/  FFMA.FTZ R32, R23, UR4, -R4 ;  /* 0x0000000417207c23 */ /* 0x000fe20008010804 */
[----:B------:R-:W-:Y:S03]  /*adf0*/  FFMA.FTZ R154, R29, UR4, -R68 ;  /* 0x000000041d9a7c23 */ /* 0x000fe60008010844 */
[----:B------:R-:W2:Y:S01]  /*ae00*/  MUFU.EX2 R159, R159 ;  /* 0x0000009f009f7308 */ /* 0x000ea20000000800 */
[----:B-1----:R-:W-:Y:S01]  /*ae10*/  F2FP.F16.F32.PACK_AB R126, R152, R147 ;  /* 0x00000093987e723e */ /* 0x002fe200000000ff */
[----:B------:R-:W-:Y:S01]  /*ae20*/  FADD.FTZ R147, R147, R44 ;  /* 0x0000002c93937221 */ /* 0x000fe20000010000 */
[--C-:B------:R-:W-:Y:S01]  /*ae30*/  FFMA.FTZ R29, R52, UR4, -R68.reuse ;  /* 0x00000004341d7c23 */ /* 0x100fe20008010844 */
[----:B------:R-:W-:Y:S01]  /*ae40*/  FFMA.FTZ R52, R56, UR4, -R68 ;  /* 0x0000000438347c23 */ /* 0x000fe20008010844 */
[--C-:B------:R-:W-:Y:S01]  /*ae50*/  FFMA.FTZ R56, R35, UR4, -R4.reuse ;  /* 0x0000000423387c23 */ /* 0x100fe20008010804 */
[----:B------:R-:W-:Y:S01]  /*ae60*/  FADD.FTZ R152, R152, R147 ;  /* 0x0000009398987221 */ /* 0x000fe20000010000 */
[--C-:B------:R-:W-:Y:S03]  /*ae70*/  FFMA.FTZ R57, R31, UR4, -R4.reuse ;  /* 0x000000041f397c23 */ /* 0x100fe60008010804 */
[----:B------:R-:W-:Y:S01]  /*ae80*/  MUFU.EX2 R151, R151 ;  /* 0x0000009700977308 */ /* 0x000fe20000000800 */
[----:B------:R-:W-:Y:S01]  /*ae90*/  FFMA.FTZ R31, R34, UR4, -R4 ;  /* 0x00000004221f7c23 */ /* 0x000fe20008010804 */
[----:B------:R-:W-:Y:S01]  /*aea0*/  FFMA.FTZ R121, R28, UR4, -R68 ;  /* 0x000000041c797c23 */ /* 0x000fe20008010844 */
[----:B------:R-:W-:Y:S01]  /*aeb0*/  FFMA.FTZ R30, R30, UR4, -R4 ;  /* 0x000000041e1e7c23 */ /* 0x000fe20008010804 */
[----:B------:R-:W-:Y:S01]  /*aec0*/  FFMA.FTZ R61, R61, UR4, -R68 ;  /* 0x000000043d3d7c23 */ /* 0x000fe20008010844 */
[----:B------:R-:W-:Y:S05]  /*aed0*/  FFMA.FTZ R66, R66, UR4, -R4 ;  /* 0x0000000442427c23 */ /* 0x000fea0008010804 */
[----:B------:R-:W1:Y:S01]  /*aee0*/  MUFU.EX2 R156, R156 ;  /* 0x0000009c009c7308 */ /* 0x000e620000000800 */
[----:B--2---:R-:W-:Y:S01]  /*aef0*/  F2FP.F16.F32.PACK_AB R125, R159, R2 ;  /* 0x000000029f7d723e */ /* 0x004fe200000000ff */
[----:B------:R-:W-:Y:S01]  /*af00*/  FFMA.FTZ R2, R71, R88, R2 ;  /* 0x0000005847027223 */ /* 0x000fe20000010002 */
[----:B------:R-:W-:Y:S03]  /*af10*/  FFMA.FTZ R71, R38, UR4, -R4 ;  /* 0x0000000426477c23 */ /* 0x000fe60008010804 */
[----:B------:R-:W-:Y:S01]  /*af20*/  FADD.FTZ R86, R159, R2 ;  /* 0x000000029f567221 */ /* 0x000fe20000010000 */
[----:B------:R-:W-:Y:S03]  /*af30*/  FFMA.FTZ R2, R39, UR4, -R4 ;  /* 0x0000000427027c23 */ /* 0x000fe60008010804 */
[----:B------:R-:W2:Y:S01]  /*af40*/  MUFU.EX2 R148, R148 ;  /* 0x0000009400947308 */ /* 0x000ea20000000800 */
[----:B------:R-:W-:Y:S09]  /*af50*/  LDSM.16.MT88.4 R36, [R115+0x4000] ;  /* 0x004000007324783b */ /* 0x000ff20000004200 */
[----:B------:R-:W-:Y:S01]  /*af60*/  MUFU.EX2 R140, R140 ;  /* 0x0000008c008c7308 */ /* 0x000fe20000000800 */
[C---:B-1----:R-:W-:Y:S01]  /*af70*/  F2FP.F16.F32.PACK_AB R127, R156.reuse, R151 ;  /* 0x000000979c7f723e */ /* 0x042fe200000000ff */
[----:B------:R-:W-:Y:S04]  /*af80*/  FADD.FTZ R151, R151, R86 ;  /* 0x0000005697977221 */ /* 0x000fe80000010000 */
[----:B------:R-:W-:Y:S04]  /*af90*/  FADD.FTZ R156, R156, R151 ;  /* 0x000000979c9c7221 */ /* 0x000fe80000010000 */
[----:B------:R-:W1:Y:S01]  /*afa0*/  MUFU.EX2 R79, R79 ;  /* 0x0000004f004f7308 */ /* 0x000e620000000800 */
[C---:B------:R-:W-:Y:S09]  /*afb0*/  HMMA.16816.F32 R104, R124.reuse, R80, R104 ;  /* 0x000000507c68723c */ /* 0x040ff20000001868 */
[----:B------:R-:W-:Y:S01]  /*afc0*/  MUFU.EX2 R157, R157 ;  /* 0x0000009d009d7308 */ /* 0x000fe20000000800 */
[C---:B------:R-:W-:Y:S01]  /*afd0*/  HMMA.16816.F32 R100, R124.reuse, R82, R100 ;  /* 0x000000527c64723c */ /* 0x040fe20000001864 */
[----:B------:R-:W3:Y:S08]  /*afe0*/  LDSM.16.MT88.4 R80, [R78] ;  /* 0x000000004e50783b */ /* 0x000ef00000004200 */
[----:B------:R-:W4:Y:S10]  /*aff0*/  MUFU.EX2 R164, R164 ;  /* 0x000000a400a47308 */ /* 0x000f340000000800 */
[----:B------:R-:W-:Y:S10]  /*b000*/  MUFU.EX2 R162, R162 ;  /* 0x000000a200a27308 */ /* 0x000ff40000000800 */
[----:B------:R-:W5:Y:S10]  /*b010*/  MUFU.EX2 R155, R155 ;  /* 0x0000009b009b7308 */ /* 0x000f740000000800 */
[----:B------:R-:W-:Y:S10]  /*b020*/  MUFU.EX2 R90, R90 ;  /* 0x0000005a005a7308 */ /* 0x000ff40000000800 */
[----:B------:R-:W5:Y:S01]  /*b030*/  MUFU.EX2 R91, R91 ;  /* 0x0000005b005b7308 */ /* 0x000f620000000800 */
[C---:B---3--:R-:W-:Y:S09]  /*b040*/  HMMA.16816.F32 R96, R124.reuse, R80, R96 ;  /* 0x000000507c60723c */ /* 0x048ff20000001860 */
[----:B------:R-:W-:Y:S01]  /*b050*/  MUFU.EX2 R113, R113 ;  /* 0x0000007100717308 */ /* 0x000fe20000000800 */
[----:B------:R-:W-:Y:S01]  /*b060*/  HMMA.16816.F32 R92, R124, R82, R92 ;  /* 0x000000527c5c723c */ /* 0x000fe2000000185c */
[----:B------:R-:W3:Y:S02]  /*b070*/  LDSM.16.MT88.4 R80, [R115+0x3400] ;  /* 0x003400007350783b */ /* 0x000ee40000004200 */
[----:B--2---:R-:W-:Y:S02]  /*b080*/  F2FP.F16.F32.PACK_AB R124, R148, R141 ;  /* 0x0000008d947c723e */ /* 0x004fe400000000ff */
[----:B-1----:R-:W-:Y:S04]  /*b090*/  F2FP.F16.F32.PACK_AB R126, R79, R140 ;  /* 0x0000008c4f7e723e */ /* 0x002fe800000000ff */
[----:B------:R-:W1:Y:S01]  /*b0a0*/  MUFU.EX2 R142, R142 ;  /* 0x0000008e008e7308 */ /* 0x000e620000000800 */
[----:B----4-:R-:W-:Y:S02]  /*b0b0*/  F2FP.F16.F32.PACK_AB R125, R164, R157 ;  /* 0x0000009da47d723e */ /* 0x010fe400000000ff */
[----:B-----5:R-:W-:Y:S02]  /*b0c0*/  F2FP.F16.F32.PACK_AB R127, R155, R162 ;  /* 0x000000a29b7f723e */ /* 0x020fe400000000ff */
[----:B------:R-:W-:Y:S05]  /*b0d0*/  F2FP.F16.F32.PACK_AB R132, R91, R90 ;  /* 0x0000005a5b84723e */ /* 0x000fea00000000ff */
[----:B------:R-:W-:Y:S10]  /*b0e0*/  MUFU.EX2 R161, R161 ;  /* 0x000000a100a17308 */ /* 0x000ff40000000800 */
[----:B------:R-:W2:Y:S01]  /*b0f0*/  MUFU.EX2 R10, R32 ;  /* 0x00000020000a7308 */ /* 0x000ea20000000800 */
[----:B-1----:R-:W-:Y:S09]  /*b100*/  F2FP.F16.F32.PACK_AB R134, R142, R113 ;  /* 0x000000718e86723e */ /* 0x002ff200000000ff */
[----:B------:R-:W-:Y:S10]  /*b110*/  MUFU.EX2 R163, R163 ;  /* 0x000000a300a37308 */ /* 0x000ff40000000800 */
[----:B------:R-:W1:Y:S01]  /*b120*/  MUFU.EX2 R165, R165 ;  /* 0x000000a500a57308 */ /* 0x000e620000000800 */
[----:B--2---:R-:W-:Y:S01]  /*b130*/  F2FP.F16.F32.PACK_AB R133, R10, R161 ;  /* 0x000000a10a85723e */ /* 0x004fe200000000ff */
[C---:B---3--:R-:W-:Y:S08]  /*b140*/  HMMA.16816.F32 R104, R124.reuse, R80, R104 ;  /* 0x000000507c68723c */ /* 0x048ff00000001868 */
[----:B------:R-:W-:Y:S01]  /*b150*/  MUFU.EX2 R121, R121 ;  /* 0x0000007900797308 */ /* 0x000fe20000000800 */
[C---:B------:R-:W-:Y:S01]  /*b160*/  HMMA.16816.F32 R100, R124.reuse, R82, R100 ;  /* 0x000000527c64723c */ /* 0x040fe20000001864 */
[----:B------:R-:W2:Y:S08]  /*b170*/  LDSM.16.MT88.4 R80, [R78+0x400] ;  /* 0x000400004e50783b */ /* 0x000eb00000004200 */
[----:B------:R-:W3:Y:S01]  /*b180*/  MUFU.EX2 R154, R154 ;  /* 0x0000009a009a7308 */ /* 0x000ee20000000800 */
[----:B-1----:R-:W-:Y:S09]  /*b190*/  F2FP.F16.F32.PACK_AB R135, R165, R163 ;  /* 0x000000a3a587723e */ /* 0x002ff200000000ff */
[----:B------:R-:W-:Y:S10]  /*b1a0*/  MUFU.EX2 R150, R150 ;  /* 0x0000009600967308 */ /* 0x000ff40000000800 */
[----:B------:R-:W1:Y:S01]  /*b1b0*/  MUFU.EX2 R145, R145 ;  /* 0x0000009100917308 */ /* 0x000e620000000800 */
[----:B---3--:R-:W-:Y:S09]  /*b1c0*/  F2FP.F16.F32.PACK_AB R32, R154, R121 ;  /* 0x000000799a20723e */ /* 0x008ff200000000ff */
[----:B------:R-:W-:Y:S10]  /*b1d0*/  MUFU.EX2 R30, R30 ;  /* 0x0000001e001e7308 */ /* 0x000ff40000000800 */
[----:B------:R-:W3:Y:S01]  /*b1e0*/  MUFU.EX2 R57, R57 ;  /* 0x0000003900397308 */ /* 0x000ee20000000800 */
[----:B-1----:R-:W-:Y:S01]  /*b1f0*/  F2FP.F16.F32.PACK_AB R34, R145, R150 ;  /* 0x000000969122723e */ /* 0x002fe200000000ff */
[C---:B--2---:R-:W-:Y:S08]  /*b200*/  HMMA.16816.F32 R96, R124.reuse, R80, R96 ;  /* 0x000000507c60723c */ /* 0x044ff00000001860 */
[----:B------:R-:W-:Y:S01]  /*b210*/  MUFU.EX2 R31, R31 ;  /* 0x0000001f001f7308 */ /* 0x000fe20000000800 */
[----:B------:R-:W-:Y:S01]  /*b220*/  HMMA.16816.F32 R92, R124, R82, R92 ;  /* 0x000000527c5c723c */ /* 0x000fe2000000185c */
[----:B------:R-:W1:Y:S08]  /*b230*/  LDSM.16.MT88.4 R80, [R115+0x3800] ;  /* 0x003800007350783b */ /* 0x000e700000004200 */
[----:B------:R-:W2:Y:S01]  /*b240*/  MUFU.EX2 R56, R56 ;  /* 0x0000003800387308 */ /* 0x000ea20000000800 */
[----:B---3--:R-:W-:Y:S01]  /*b250*/  F2FP.F16.F32.PACK_AB R33, R57, R30 ;  /* 0x0000001e3921723e */ /* 0x008fe200000000ff */
[----:B------:R-:W3:Y:S08]  /*b260*/  LDSM.16.MT88.4 R124, [R78+0x800] ;  /* 0x000800004e7c783b */ /* 0x000ef00000004200 */
[----:B------:R-:W4:Y:S10]  /*b270*/  MUFU.EX2 R158, R158 ;  /* 0x0000009e009e7308 */ /* 0x000f340000000800 */
[----:B------:R-:W-:Y:S01]  /*b280*/  MUFU.EX2 R153, R153 ;  /* 0x0000009900997308 */ /* 0x000fe20000000800 */
[----:B--2---:R-:W-:Y:S09]  /*b290*/  F2FP.F16.F32.PACK_AB R35, R56, R31 ;  /* 0x0000001f3823723e */ /* 0x004ff200000000ff */
[----:B------:R-:W2:Y:S10]  /*b2a0*/  MUFU.EX2 R144, R144 ;  /* 0x0000009000907308 */ /* 0x000eb40000000800 */
[----:B------:R-:W-:Y:S01]  /*b2b0*/  MUFU.EX2 R71, R71 ;  /* 0x0000004700477308 */ /* 0x000fe20000000800 */
[C---:B-1----:R-:W-:Y:S09]  /*b2c0*/  HMMA.16816.F32 R104, R132.reuse, R80, R104 ;  /* 0x000000508468723c */ /* 0x042ff20000001868 */
[----:B------:R-:W1:Y:S01]  /*b2d0*/  MUFU.EX2 R2, R2 ;  /* 0x0000000200027308 */ /* 0x000e620000000800 */
[C---:B------:R-:W-:Y:S01]  /*b2e0*/  HMMA.16816.F32 R100, R132.reuse, R82, R100 ;  /* 0x000000528464723c */ /* 0x040fe20000001864 */
[----:B------:R-:W5:Y:S08]  /*b2f0*/  LDSM.16.MT88.4 R80, [R115+0x3c00] ;  /* 0x003c00007350783b */ /* 0x000f700000004200 */
[----:B------:R-:W-:Y:S01]  /*b300*/  MUFU.EX2 R60, R60 ;  /* 0x0000003c003c7308 */ /* 0x000fe20000000800 */
[C---:B---3--:R-:W-:Y:S09]  /*b310*/  HMMA.16816.F32 R96, R132.reuse, R124, R96 ;  /* 0x0000007c8460723c */ /* 0x048ff20000001860 */
[----:B------:R-:W3:Y:S01]  /*b320*/  MUFU.EX2 R73, R73 ;  /* 0x0000004900497308 */ /* 0x000ee20000000800 */
[----:B------:R-:W-:Y:S01]  /*b330*/  FADD.FTZ R125, R157, R156 ;  /* 0x0000009c9d7d7221 */ /* 0x000fe20000010000 */
[----:B------:R-:W-:Y:S08]  /*b340*/  HMMA.16816.F32 R92, R132, R126, R92 ;  /* 0x0000007e845c723c */ /* 0x000ff0000000185c */
[----:B------:R-:W-:Y:S01]  /*b350*/  MUFU.EX2 R146, R146 ;  /* 0x0000009200927308 */ /* 0x000fe20000000800 */
[----:B------:R-:W-:Y:S04]  /*b360*/  FADD.FTZ R125, R164, R125 ;  /* 0x0000007da47d7221 */ /* 0x000fe80000010000 */
[----:B------:R-:W-:Y:S05]  /*b370*/  FADD.FTZ R162, R162, R125 ;  /* 0x0000007da2a27221 */ /* 0x000fea0000010000 */
[----:B------:R-:W3:Y:S01]  /*b380*/  MUFU.EX2 R143, R143 ;  /* 0x0000008f008f7308 */ /* 0x000ee20000000800 */
[C---:B------:R-:W-:Y:S05]  /*b390*/  HMMA.16816.F32 R96, R32.reuse, R136, R96 ;  /* 0x000000882060723c */ /* 0x040fea0000001860 */
[----:B------:R-:W-:Y:S04]  /*b3a0*/  FADD.FTZ R162, R155, R162 ;  /* 0x000000a29ba27221 */ /* 0x000fe80000010000 */
[----:B------:R-:W-:Y:S01]  /*b3b0*/  MUFU.EX2 R48, R48 ;  /* 0x0000003000307308 */ /* 0x000fe20000000800 */
[C---:B------:R-:W-:Y:S03]  /*b3c0*/  HMMA.16816.F32 R92, R32.reuse, R138, R92 ;  /* 0x0000008a205c723c */ /* 0x040fe6000000185c */
[----:B------:R-:W-:Y:S06]  /*b3d0*/  FADD.FTZ R161, R161, R162 ;  /* 0x000000a2a1a17221 */ /* 0x000fec0000010000 */
[----:B------:R-:W3:Y:S01]  /*b3e0*/  MUFU.EX2 R49, R49 ;  /* 0x0000003100317308 */ /* 0x000ee20000000800 */
[C---:B-----5:R-:W-:Y:S03]  /*b3f0*/  HMMA.16816.F32 R104, R32.reuse, R80, R104 ;  /* 0x000000502068723c */ /* 0x060fe60000001868 */
[--C-:B------:R-:W-:Y:S01]  /*b400*/  FFMA.FTZ R80, R47, UR4, -R4.reuse ;  /* 0x000000042f507c23 */ /* 0x100fe20008010804 */
[----:B------:R-:W-:Y:S01]  /*b410*/  FFMA.FTZ R81, R50, UR4, -R4 ;  /* 0x0000000432517c23 */ /* 0x000fe20008010804 */
[----:B------:R-:W-:Y:S01]  /*b420*/  FFMA.FTZ R50, R64, UR4, -R68 ;  /* 0x0000000440327c23 */ /* 0x000fe20008010844 */
[--C-:B------:R-:W-:Y:S03]  /*b430*/  FFMA.FTZ R64, R62, UR4, -R4.reuse ;  /* 0x000000043e407c23 */ /* 0x100fe60008010804 */
[----:B------:R-:W-:Y:S01]  /*b440*/  MUFU.EX2 R29, R29 ;  /* 0x0000001d001d7308 */ /* 0x000fe20000000800 */
[----:B------:R-:W-:Y:S03]  /*b450*/  HMMA.16816.F32 R100, R32, R82, R100 ;  /* 0x000000522064723c */ /* 0x000fe60000001864 */
[--C-:B------:R-:W-:Y:S01]  /*b460*/  FFMA.FTZ R83, R46, UR4, -R4.reuse ;  /* 0x000000042e537c23 */ /* 0x100fe20008010804 */
[----:B----4-:R-:W-:Y:S01]  /*b470*/  F2FP.F16.F32.PACK_AB R32, R158, R149 ;  /* 0x000000959e20723e */ /* 0x010fe200000000ff */
[----:B------:R-:W4:Y:S01]  /*b480*/  LDSM.16.MT88.4 R44, [R115+0x4400] ;  /* 0x00440000732c783b */ /* 0x000f220000004200 */
[----:B--2---:R-:W-:Y:S03]  /*b490*/  F2FP.F16.F32.PACK_AB R34, R144, R153 ;  /* 0x000000999022723e */ /* 0x004fe600000000ff */
[----:B------:R-:W-:Y:S01]  /*b4a0*/  MUFU.EX2 R80, R80 ;  /* 0x0000005000507308 */ /* 0x000fe20000000800 */
[----:B-1----:R-:W-:Y:S01]  /*b4b0*/  F2FP.F16.F32.PACK_AB R33, R2, R71 ;  /* 0x000000470221723e */ /* 0x002fe200000000ff */
[--C-:B------:R-:W-:Y:S01]  /*b4c0*/  FFMA.FTZ R82, R51, UR4, -R4.reuse ;  /* 0x0000000433527c23 */ /* 0x100fe20008010804 */
[----:B---3--:R-:W-:Y:S01]  /*b4d0*/  F2FP.F16.F32.PACK_AB R35, R73, R60 ;  /* 0x0000003c4923723e */ /* 0x008fe200000000ff */
[--C-:B------:R-:W-:Y:S01]  /*b4e0*/  FFMA.FTZ R51, R54, UR4, -R4.reuse ;  /* 0x0000000436337c23 */ /* 0x100fe20008010804 */
[--C-:B------:R-:W-:Y:S01]  /*b4f0*/  FFMA.FTZ R54, R55, UR4, -R4.reuse ;  /* 0x0000000437367c23 */ /* 0x100fe20008010804 */
[--C-:B------:R-:W-:Y:S01]  /*b500*/  FFMA.FTZ R55, R58, UR4, -R4.reuse ;  /* 0x000000043a377c23 */ /* 0x100fe20008010804 */
[----:B------:R-:W-:Y:S03]  /*b510*/  FFMA.FTZ R58, R59, UR4, -R4 ;  /* 0x000000043b3a7c23 */ /* 0x000fe60008010804 */
[----:B------:R-:W1:Y:S01]  /*b520*/  MUFU.EX2 R83, R83 ;  /* 0x0000005300537308 */ /* 0x000e620000000800 */
[----:B------:R-:W-:Y:S01]  /*b530*/  FFMA.FTZ R68, R65, UR4, -R68 ;  /* 0x0000000441447c23 */ /* 0x000fe20008010844 */
[C---:B------:R-:W-:Y:S08]  /*b540*/  HMMA.16816.F32 R104, R32.reuse, R36, R104 ;  /* 0x000000242068723c */ /* 0x040ff00000001868 */
[----:B------:R-:W-:Y:S01]  /*b550*/  MUFU.EX2 R81, R81 ;  /* 0x0000005100517308 */ /* 0x000fe20000000800 */
[C---:B------:R-:W-:Y:S01]  /*b560*/  HMMA.16816.F32 R100, R32.reuse, R38, R100 ;  /* 0x000000262064723c */ /* 0x040fe20000001864 */
[----:B------:R-:W2:Y:S08]  /*b570*/  LDSM.16.MT88.4 R36, [R78+0x1400] ;  /* 0x001400004e24783b */ /* 0x000eb00000004200 */
[----:B------:R-:W3:Y:S01]  /*b580*/  MUFU.EX2 R82, R82 ;  /* 0x0000005200527308 */ /* 0x000ee20000000800 */
[C---:B------:R-:W-:Y:S03]  /*b590*/  HMMA.16816.F32 R96, R32.reuse, R40, R96 ;  /* 0x000000282060723c */ /* 0x040fe60000001860 */
[----:B------:R-:W-:Y:S06]  /*b5a0*/  FADD.FTZ R41, R141, R152 ;  /* 0x000000988d297221 */ /* 0x000fec0000010000 */
[----:B------:R-:W5:Y:S01]  /*b5b0*/  MUFU.EX2 R160, R160 ;  /* 0x000000a000a07308 */ /* 0x000f620000000800 */
[----:B------:R-:W-:Y:S01]  /*b5c0*/  FADD.FTZ R41, R148, R41 ;  /* 0x0000002994297221 */ /* 0x000fe20000010000 */
[----:B------:R-:W-:Y:S03]  /*b5d0*/  HMMA.16816.F32 R92, R32, R42, R92 ;  /* 0x0000002a205c723c */ /* 0x000fe6000000185c */
[----:B------:R-:W-:Y:S01]  /*b5e0*/  FADD.FTZ R140, R140, R41 ;  /* 0x000000298c8c7221 */ /* 0x000fe20000010000 */
[----:B------:R-:W-:Y:S01]  /*b5f0*/  F2FP.F16.F32.PACK_AB R32, R143, R146 ;  /* 0x000000928f20723e */ /* 0x000fe200000000ff */
[----:B------:R-:W5:Y:S03]  /*b600*/  LDSM.16.MT88.4 R40, [R115+0x4800] ;  /* 0x004800007328783b */ /* 0x000f660000004200 */
[----:B------:R-:W-:Y:S01]  /*b610*/  MUFU.EX2 R52, R52 ;  /* 0x0000003400347308 */ /* 0x000fe20000000800 */
[----:B------:R-:W-:Y:S01]  /*b620*/  F2FP.F16.F32.PACK_AB R34, R49, R48 ;  /* 0x000000303122723e */ /* 0x000fe200000000ff */
[----:B------:R-:W-:Y:S01]  /*b630*/  FADD.FTZ R79, R79, R140 ;  /* 0x0000008c4f4f7221 */ /* 0x000fe20000010000 */
[----:B-1----:R-:W-:Y:S02]  /*b640*/  F2FP.F16.F32.PACK_AB R33, R80, R83 ;  /* 0x000000535021723e */ /* 0x002fe400000000ff */
[----:B---3--:R-:W-:Y:S05]  /*b650*/  F2FP.F16.F32.PACK_AB R35, R82, R81 ;  /* 0x000000515223723e */ /* 0x008fea00000000ff */
[----:B------:R-:W1:Y:S02]  /*b660*/  MUFU.EX2 R53, R53 ;  /* 0x0000003500357308 */ /* 0x000e640000000800 */
[C---:B----4-:R-:W-:Y:S03]  /*b670*/  HMMA.16816.F32 R104, R32.reuse, R44, R104 ;  /* 0x0000002c2068723c */ /* 0x050fe60000001868 */
[----:B------:R-:W-:Y:S05]  /*b680*/  FADD.FTZ R44, R90, R79 ;  /* 0x0000004f5a2c7221 */ /* 0x000fea0000010000 */
[----:B------:R-:W-:Y:S01]  /*b690*/  MUFU.EX2 R51, R51 ;  /* 0x0000003300337308 */ /* 0x000fe20000000800 */
[----:B------:R-:W-:Y:S01]  /*b6a0*/  MOV R90, R69 ;  /* 0x00000045005a7202 */ /* 0x000fe20000000f00 */
[----:B------:R-:W-:Y:S01]  /*b6b0*/  FADD.FTZ R44, R91, R44 ;  /* 0x0000002c5b2c7221 */ /* 0x000fe20000010000 */
[C---:B--2---:R-:W-:Y:S03]  /*b6c0*/  HMMA.16816.F32 R96, R32.reuse, R36, R96 ;  /* 0x000000242060723c */ /* 0x044fe60000001860 */
[----:B------:R-:W-:Y:S04]  /*b6d0*/  FADD.FTZ R36, R10, R161 ;  /* 0x000000a10a247221 */ /* 0x000fe80000010000 */
[----:B------:R-:W2:Y:S01]  /*b6e0*/  MUFU.EX2 R54, R54 ;  /* 0x0000003600367308 */ /* 0x000ea20000000800 */
[----:B------:R-:W-:Y:S01]  /*b6f0*/  FADD.FTZ R113, R113, R44 ;  /* 0x0000002c71717221 */ /* 0x000fe20000010000 */
[----:B------:R-:W-:Y:S01]  /*b700*/  MOV R91, R70 ;  /* 0x00000046005b7202 */ /* 0x000fe20000000f00 */
[----:B------:R-:W-:Y:S01]  /*b710*/  FADD.FTZ R36, R163, R36 ;  /* 0x00000024a3247221 */ /* 0x000fe20000010000 */
[C---:B------:R-:W-:Y:S01]  /*b720*/  HMMA.16816.F32 R100, R32.reuse, R46, R100 ;  /* 0x0000002e2064723c */ /* 0x040fe20000001864 */
[----:B------:R-:W3:Y:S02]  /*b730*/  LDSM.16.MT88.4 R44, [R78+0x1800] ;  /* 0x001800004e2c783b */ /* 0x000ee40000004200 */
[----:B------:R-:W-:Y:S03]  /*b740*/  FADD.FTZ R165, R165, R36 ;  /* 0x00000024a5a57221 */ /* 0x000fe60000010000 */
[----:B------:R-:W-:Y:S01]  /*b750*/  MUFU.EX2 R55, R55 ;  /* 0x0000003700377308 */ /* 0x000fe20000000800 */
[----:B-----5:R-:W-:Y:S01]  /*b760*/  F2FP.F16.F32.PACK_AB R36, R160, R29 ;  /* 0x0000001da024723e */ /* 0x020fe200000000ff */
[----:B------:R-:W-:Y:S01]  /*b770*/  FADD.FTZ R142, R142, R113 ;  /* 0x000000718e8e7221 */ /* 0x000fe20000010000 */
[----:B------:R-:W-:Y:S01]  /*b780*/  FADD.FTZ R62, R30, R165 ;  /* 0x000000a51e3e7221 */ /* 0x000fe20000010000 */
[----:B------:R-:W-:Y:S01]  /*b790*/  HMMA.16816.F32 R92, R32, R38, R92 ;  /* 0x00000026205c723c */ /* 0x000fe2000000185c */
[----:B------:R-:W4:Y:S02]  /*b7a0*/  LDSM.16.MT88.4 R32, [R115+0x4c00] ;  /* 0x004c00007320783b */ /* 0x000f240000004200 */
[----:B-1----:R-:W-:Y:S03]  /*b7b0*/  F2FP.F16.F32.PACK_AB R38, R53, R52 ;  /* 0x000000343526723e */ /* 0x002fe600000000ff */
[----:B------:R-:W1:Y:S01]  /*b7c0*/  MUFU.EX2 R58, R58 ;  /* 0x0000003a003a7308 */ /* 0x000e620000000800 */
[----:B------:R-:W-:Y:S01]  /*b7d0*/  FADD.FTZ R121, R121, R142 ;  /* 0x0000008e79797221 */ /* 0x000fe20000010000 */
[----:B------:R-:W-:Y:S01]  /*b7e0*/  FADD.FTZ R62, R57, R62 ;  /* 0x0000003e393e7221 */ /* 0x000fe20000010000 */
[----:B--2---:R-:W-:Y:S01]  /*b7f0*/  F2FP.F16.F32.PACK_AB R37, R54, R51 ;  /* 0x000000333625723e */ /* 0x004fe200000000ff */
[----:B------:R-:W-:Y:S01]  /*b800*/  FFMA.FTZ R30, R63, UR4, -R4 ;  /* 0x000000043f1e7c23 */ /* 0x000fe20008010804 */
[----:B------:R-:W-:Y:S01]  /*b810*/  FADD.FTZ R121, R154, R121 ;  /* 0x000000799a797221 */ /* 0x000fe20000010000 */
[----:B------:R-:W-:Y:S01]  /*b820*/  FADD.FTZ R31, R31, R62 ;  /* 0x0000003e1f1f7221 */ /* 0x000fe20000010000 */
[----:B------:R-:W-:Y:S03]  /*b830*/  FFMA.FTZ R4, R67, UR4, -R4 ;  /* 0x0000000443047c23 */ /* 0x000fe60008010804 */
        /* <DEDUP_REMOVED lines=12> */
[----:B------:R-:W-:Y:S03]  /*b900*/  MUFU.EX2 R50, R50 ;  /* 0x0000003200327308 */ /* 0x000fe60000000800 */
[----:B------:R-:W-:Y:S01]  /*b910*/  FADD.FTZ R153, R153, R158 ;  /* 0x0000009e99997221 */ /* 0x000fe20000010000 */
[----:B------:R-:W-:Y:S02]  /*b920*/  FADD.FTZ R60, R73, R60 ;  /* 0x0000003c493c7221 */ /* 0x000fe40000010000 */
[C---:B------:R-:W-:Y:S01]  /*b930*/  HMMA.16816.F32 R100, R36.reuse, R42, R100 ;  /* 0x0000002a2464723c */ /* 0x040fe20000001864 */
[----:B------:R-:W1:Y:S03]  /*b940*/  LDSM.16.MT88.4 R40, [R78+0x1c00] ;  /* 0x001c00004e28783b */ /* 0x000e660000004200 */
[----:B------:R-:W5:Y:S01]  /*b950*/  MUFU.EX2 R59, R68 ;  /* 0x00000044003b7308 */ /* 0x000f620000000800 */
[----:B------:R-:W-:Y:S01]  /*b960*/  FADD.FTZ R153, R144, R153 ;  /* 0x0000009990997221 */ /* 0x000fe20000010000 */
[----:B------:R-:W-:Y:S03]  /*b970*/  FADD.FTZ R83, R83, R60 ;  /* 0x0000003c53537221 */ /* 0x000fe60000010000 */
[----:B------:R-:W-:Y:S01]  /*b980*/  FADD.FTZ R146, R146, R153 ;  /* 0x0000009992927221 */ /* 0x000fe20000010000 */
[C---:B---3--:R-:W-:Y:S04]  /*b990*/  HMMA.16816.F32 R96, R36.reuse, R44, R96 ;  /* 0x0000002c2460723c */ /* 0x048fe80000001860 */
[----:B------:R-:W-:Y:S01]  /*b9a0*/  MUFU.EX2 R63, R64 ;  /* 0x00000040003f7308 */ /* 0x000fe20000000800 */
[----:B------:R-:W-:Y:S01]  /*b9b0*/  FADD.FTZ R143, R143, R146 ;  /* 0x000000928f8f7221 */ /* 0x000fe20000010000 */
[----:B------:R-:W-:Y:S03]  /*b9c0*/  FADD.FTZ R80, R80, R83 ;  /* 0x0000005350507221 */ /* 0x000fe60000010000 */
[----:B------:R-:W-:Y:S01]  /*b9d0*/  FADD.FTZ R2, R48, R143 ;  /* 0x0000008f30027221 */ /* 0x000fe20000010000 */
[----:B------:R-:W-:Y:S04]  /*b9e0*/  HMMA.16816.F32 R92, R36, R46, R92 ;  /* 0x0000002e245c723c */ /* 0x000fe8000000185c */
[----:B------:R-:W3:Y:S01]  /*b9f0*/  MUFU.EX2 R30, R30 ;  /* 0x0000001e001e7308 */ /* 0x000ee20000000800 */
[----:B------:R-:W-:Y:S01]  /*ba00*/  FADD.FTZ R81, R81, R80 ;  /* 0x0000005051517221 */ /* 0x000fe20000010000 */
[----:B------:R-:W-:Y:S01]  /*ba10*/  FADD.FTZ R2, R49, R2 ;  /* 0x0000000231027221 */ /* 0x000fe20000010000 */
[----:B--2---:R-:W-:Y:S02]  /*ba20*/  F2FP.F16.F32.PACK_AB R36, R61, R0 ;  /* 0x000000003d24723e */ /* 0x004fe400000000ff */
[----:B------:R-:W-:Y:S01]  /*ba30*/  FADD.FTZ R82, R82, R81 ;  /* 0x0000005152527221 */ /* 0x000fe20000010000 */
[----:B------:R-:W-:Y:S01]  /*ba40*/  FADD.FTZ R29, R29, R2 ;  /* 0x000000021d1d7221 */ /* 0x000fe20000010000 */
[----:B-----5:R-:W-:Y:S03]  /*ba50*/  F2FP.F16.F32.PACK_AB R38, R59, R50 ;  /* 0x000000323b26723e */ /* 0x020fe600000000ff */
        /* <DEDUP_REMOVED lines=15> */
[C---:B--2---:R-:W-:Y:S02]  /*bb50*/  F2FP.F16.F32.PACK_AB R39, R88.reuse, R31 ;  /* 0x0000001f5827723e */ /* 0x044fe400000000ff */
[----:B------:R-:W-:Y:S01]  /*bb60*/  FADD.FTZ R31, R31, R30 ;  /* 0x0000001e1f1f7221 */ /* 0x000fe20000010000 */
[----:B------:R-:W-:Y:S03]  /*bb70*/  FADD.FTZ R86, R59, R50 ;  /* 0x000000323b567221 */ /* 0x000fe60000010000 */
[----:B------:R-:W-:Y:S01]  /*bb80*/  FADD.FTZ R88, R88, R31 ;  /* 0x0000001f58587221 */ /* 0x000fe20000010000 */
[C---:B----4-:R-:W-:Y:S08]  /*bb90*/  HMMA.16816.F32 R104, R36.reuse, R32, R104 ;  /* 0x000000202468723c */ /* 0x050ff00000001868 */
[C---:B------:R-:W-:Y:S08]  /*bba0*/  HMMA.16816.F32 R100, R36.reuse, R34, R100 ;  /* 0x000000222464723c */ /* 0x040ff00000001864 */
[C---:B-1----:R-:W-:Y:S08]  /*bbb0*/  HMMA.16816.F32 R96, R36.reuse, R40, R96 ;  /* 0x000000282460723c */ /* 0x042ff00000001860 */
[----:B------:R-:W-:Y:S01]  /*bbc0*/  HMMA.16816.F32 R92, R36, R42, R92 ;  /* 0x0000002a245c723c */ /* 0x000fe2000000185c */
[----:B------:R-:W-:Y:S08]  /*bbd0*/  @!UPT UIADD3 URZ, UPT, UPT, URZ, URZ, URZ ;  /* 0x000000fffffff290 */ /* 0x000ff0000fffe0ff */
[----:B------:R-:W-:Y:S11]  /*bbe0*/  @P0 BRA `(.L_x_3948) ;  /* 0xffffffd000140947 */ /* 0x000ff6000383ffff */
.L_x_3944:
[----:B------:R-:W1:Y:S01]  /*bbf0*/  SHFL.BFLY PT, R5, R86, 0x2, 0x1f ;  /* 0x0c401f0056057f89 */ /* 0x000e6200000e0000 */
[C---:B------:R-:W-:Y:S01]  /*bc00*/  SHF.L.U32 R6, R3.reuse, 0x1, RZ ;  /* 0x0000000103067819 */ /* 0x040fe200000006ff */
[----:B------:R-:W2:Y:S01]  /*bc10*/  LDC R13, c[0x0][0x434] ;  /* 0x00010d00ff0d7b82 */ /* 0x000ea20000000800 */
[----:B------:R-:W-:Y:S01]  /*bc20*/  LOP3.LUT R116, R116, 0xc0, R109, 0xf8, !PT ;  /* 0x000000c074747812 */ /* 0x000fe200078ef86d */
[----:B------:R-:W3:Y:S01]  /*bc30*/  SHFL.BFLY PT, R9, R88, 0x2, 0x1f ;  /* 0x0c401f0058097f89 */ /* 0x000ee200000e0000 */
[----:B------:R-:W-:Y:S01]  /*bc40*/  LOP3.LUT R6, R6, 0x6, RZ, 0xc0, !PT ;  /* 0x0000000606067812 */ /* 0x000fe200078ec0ff */
[----:B------:R-:W-:Y:S01]  /*bc50*/  BSSY.RECONVERGENT B0, `(.L_x_3949) ;  /* 0x0000068000007945 */ /* 0x000fe20003800200 */
[----:B------:R-:W-:Y:S02]  /*bc60*/  ISETP.NE.AND P1, PT, R114, -0x1, PT ;  /* 0xffffffff7200780c */ /* 0x000fe40003f25270 */
[C---:B------:R-:W-:Y:S01]  /*bc70*/  SHF.L.U32 R14, R3.reuse, 0x2, RZ ;  /* 0x00000002030e7819 */ /* 0x040fe200000006ff */
[----:B------:R-:W4:Y:S01]  /*bc80*/  S2UR UR6, SR_CTAID.X ;  /* 0x00000000000679c3 */ /* 0x000f220000002500 */
[----:B------:R-:W-:-:S02]  /*bc90*/  LOP3.LUT P5, RZ, R3, 0x3, RZ, 0xc0, !PT ;  /* 0x0000000303ff7812 */ /* 0x000fc400078ac0ff */
[C---:B------:R-:W-:Y:S02]  /*bca0*/  LOP3.LUT R12, R14.reuse, 0x20, RZ, 0xc0, !PT ;  /* 0x000000200e0c7812 */ /* 0x040fe400078ec0ff */
[----:B------:R-:W-:Y:S01]  /*bcb0*/  LOP3.LUT R14, R14, 0x40, RZ, 0xc0, !PT ;  /* 0x000000400e0e7812 */ /* 0x000fe200078ec0ff */
[----:B-1----:R-:W-:Y:S01]  /*bcc0*/  FADD.FTZ R8, R5, R86 ;  /* 0x0000005605087221 */ /* 0x002fe20000010000 */
[----:B---3--:R-:W-:-:S04]  /*bcd0*/  FADD.FTZ R9, R9, R88 ;  /* 0x0000005809097221 */ /* 0x008fc80000010000 */
[----:B------:R-:W1:Y:S04]  /*bce0*/  SHFL.BFLY PT, R5, R8, 0x1, 0x1f ;  /* 0x0c201f0008057f89 */ /* 0x000e6800000e0000 */
[----:B------:R-:W3:Y:S01]  /*bcf0*/  SHFL.BFLY PT, R0, R9, 0x1, 0x1f ;  /* 0x0c201f0009007f89 */ /* 0x000ee200000e0000 */
[----:B----4-:R-:W-:Y:S01]  /*bd00*/  USHF.L.U32 UR6, UR6, 0x6, URZ ;  /* 0x0000000606067899 */ /* 0x010fe200080006ff */
[----:B-1----:R-:W-:Y:S01]  /*bd10*/  FADD.FTZ R2, R8, R5 ;  /* 0x0000000508027221 */ /* 0x002fe20000010000 */
[----:B------:R-:W-:Y:S01]  /*bd20*/  SHF.L.U32 R5, R3, 0x4, RZ ;  /* 0x0000000403057819 */ /* 0x000fe200000006ff */
[----:B------:R-:W1:Y:S01]  /*bd30*/  S2R R8, SR_CTAID.Y ;  /* 0x0000000000087919 */ /* 0x000e620000002600 */
[----:B---3--:R-:W-:Y:S02]  /*bd40*/  FADD.FTZ R0, R9, R0 ;  /* 0x0000000009007221 */ /* 0x008fe40000010000 */
[----:B------:R-:W-:Y:S01]  /*bd50*/  LOP3.LUT R6, R6, 0x3e00, R5, 0xf8, !PT ;  /* 0x00003e0006067812 */ /* 0x000fe200078ef805 */
[----:B------:R-:W3:Y:S01]  /*bd60*/  MUFU.RCP R7, R2 ;  /* 0x0000000200077308 */ /* 0x000ee20000001000 */
[----:B------:R-:W-:Y:S01]  /*bd70*/  FSETP.NE.FTZ.AND P4, PT, R2, RZ, PT ;  /* 0x000000ff0200720b */ /* 0x000fe20003f95000 */
[----:B------:R-:W4:Y:S01]  /*bd80*/  S2R R9, SR_CTAID.Z ;  /* 0x0000000000097919 */ /* 0x000f220000002700 */
[----:B------:R-:W-:-:S02]  /*bd90*/  LOP3.LUT R109, R6, 0x20, R109, 0xf8, !PT ;  /* 0x00000020066d7812 */ /* 0x000fc400078ef86d */
[----:B------:R-:W5:Y:S01]  /*bda0*/  LDC.U8 R6, c[0x0][0x548] ;  /* 0x00015200ff067b82 */ /* 0x000f620000000000 */
[----:B------:R-:W-:Y:S02]  /*bdb0*/  FSETP.NE.FTZ.AND P3, PT, R0, RZ, PT ;  /* 0x000000ff0000720b */ /* 0x000fe40003f75000 */
[----:B------:R-:W2:Y:S06]  /*bdc0*/  MUFU.RCP R4, R0 ;  /* 0x0000000000047308 */ /* 0x000eac0000001000 */
[----:B------:R-:W4:Y:S02]  /*bdd0*/  @P4 LDC R15, c[0x0][0x458] ;  /* 0x00011600ff0f4b82 */ /* 0x000f240000000800 */
[----:B------:R-:W-:Y:S01]  /*bde0*/  @P4 MUFU.LG2 R2, R2 ;  /* 0x0000000200024308 */ /* 0x000fe20000000c00 */
[----:B---3--:R-:W-:-:S02]  /*bdf0*/  FSEL R5, R7, 1, P4 ;  /* 0x3f80000007057808 */ /* 0x008fc40002000000 */
[----:B------:R-:W-:-:S03]  /*be00*/  LOP3.LUT R7, R109, R116, RZ, 0xfc, !PT ;  /* 0x000000746d077212 */ /* 0x000fc600078efcff */
[C---:B------:R-:W-:Y:S01]  /*be10*/  FMUL.FTZ R104, R5.reuse, R104 ;  /* 0x0000006805687220 */ /* 0x040fe20000410000 */
[C---:B------:R-:W-:Y:S01]  /*be20*/  FMUL.FTZ R105, R5.reuse, R105 ;  /* 0x0000006905697220 */ /* 0x040fe20000410000 */
[C---:B------:R-:W-:Y:S01]  /*be30*/  FMUL.FTZ R100, R5.reuse, R100 ;  /* 0x0000006405647220 */ /* 0x040fe20000410000 */
[----:B--2---:R-:W-:Y:S01]  /*be40*/  FSEL R4, R4, 1, P3 ;  /* 0x3f80000004047808 */ /* 0x004fe20001800000 */
[C---:B------:R-:W-:Y:S01]  /*be50*/  FMUL.FTZ R101, R5.reuse, R101 ;  /* 0x0000006505657220 */ /* 0x040fe20000410000 */
[C---:B------:R-:W-:Y:S01]  /*be60*/  FMUL.FTZ R96, R5.reuse, R96 ;  /* 0x0000006005607220 */ /* 0x040fe20000410000 */
[C---:B------:R-:W-:Y:S01]  /*be70*/  FMUL.FTZ R97, R5.reuse, R97 ;  /* 0x0000006105617220 */ /* 0x040fe20000410000 */
[----:B-----5:R-:W-:Y:S01]  /*be80*/  ISETP.NE.AND P2, PT, R6, RZ, PT ;  /* 0x000000ff0600720c */ /* 0x020fe20003f45270 */
        /* <DEDUP_REMOVED lines=11> */
[----:B------:R-:W1:Y:S01]  /*bf40*/  @!P1 LDC.64 R4, c[0x0][0x400] ;  /* 0x00010000ff049b82 */ /* 0x000e620000000a00 */
[----:B------:R-:W2:Y:S01]  /*bf50*/  @P3 MUFU.LG2 R0, R0 ;  /* 0x0000000000003308 */ /* 0x000ea20000000c00 */
[----:B------:R-:W-:-:S02]  /*bf60*/  ISETP.NE.OR P0, PT, R114, -0x1, !P2 ;  /* 0xffffffff7200780c */ /* 0x000fc40005705670 */
[----:B------:R-:W-:Y:S02]  /*bf70*/  IADD3 R17, PT, PT, R11, -R14, RZ ;  /* 0x8000000e0b117210 */ /* 0x000fe40007ffe0ff */
[----:B------:R-:W-:Y:S02]  /*bf80*/  F2FP.F16.F32.PACK_AB R104, R105, R104 ;  /* 0x000000686968723e */ /* 0x000fe400000000ff */
[----:B------:R-:W3:Y:S01]  /*bf90*/  @P1 LDC.64 R6, c[0x0][0x408] ;  /* 0x00010200ff061b82 */ /* 0x000ee20000000a00 */
[----:B------:R-:W-:Y:S02]  /*bfa0*/  F2FP.F16.F32.PACK_AB R106, R107, R106 ;  /* 0x0000006a6b6a723e */ /* 0x000fe400000000ff */
[----:B------:R-:W-:Y:S01]  /*bfb0*/  F2FP.F16.F32.PACK_AB R100, R101, R100 ;  /* 0x000000646564723e */ /* 0x000fe200000000ff */
[----:B------:R-:W-:Y:S01]  /*bfc0*/  STS [R11], R104 ;  /* 0x000000680b007388 */ /* 0x000fe20000000800 */
[----:B------:R-:W-:Y:S02]  /*bfd0*/  F2FP.F16.F32.PACK_AB R102, R103, R102 ;  /* 0x000000666766723e */ /* 0x000fe400000000ff */
[----:B------:R-:W-:Y:S01]  /*bfe0*/  IADD3 R19, PT, PT, R11, -R12, RZ ;  /* 0x8000000c0b137210 */ /* 0x000fe20007ffe0ff */
[----:B------:R-:W4:Y:S01]  /*bff0*/  @!P2 LDC R10, c[0x0][0x3e0] ;  /* 0x0000f800ff0aab82 */ /* 0x000f220000000800 */
[----:B------:R-:W-:Y:S01]  /*c000*/  F2FP.F16.F32.PACK_AB R96, R97, R96 ;  /* 0x000000606160723e */ /* 0x000fe200000000ff */
[----:B------:R5:W-:Y:S01]  /*c010*/  STS [R11+0x200], R106 ;  /* 0x0002006a0b007388 */ /* 0x000be20000000800 */
[----:B------:R-:W-:Y:S01]  /*c020*/  F2FP.F16.F32.PACK_AB R98, R99, R98 ;  /* 0x000000626362723e */ /* 0x000fe200000000ff */
[----:B--2---:R-:W-:Y:S01]  /*c030*/  @P3 FMUL.FTZ R0, R0, 0.69314718246459960938 ;  /* 0x3f31721800003820 */ /* 0x004fe20000410000 */
[----:B------:R-:W-:Y:S01]  /*c040*/  F2FP.F16.F32.PACK_AB R92, R93, R92 ;  /* 0x0000005c5d5c723e */ /* 0x000fe200000000ff */
[----:B------:R-:W-:Y:S01]  /*c050*/  STS [R19+0x10], R100 ;  /* 0x0000106413007388 */ /* 0x000fe20000000800 */
[----:B------:R-:W-:Y:S01]  /*c060*/  F2FP.F16.F32.PACK_AB R94, R95, R94 ;  /* 0x0000005e5f5e723e */ /* 0x000fe200000000ff */
[----:B------:R-:W2:Y:S01]  /*c070*/  @P3 LDC R14, c[0x0][0x458] ;  /* 0x00011600ff0e3b82 */ /* 0x000ea20000000800 */
[C---:B-1----:R-:W-:Y:S01]  /*c080*/  @!P1 IMAD.WIDE.U32 R20, R8.reuse, R4, RZ ;  /* 0x0000000408149225 */ /* 0x042fe200078e00ff */
[----:B------:R1:W-:Y:S03]  /*c090*/  STS [R19+0x210], R102 ;  /* 0x0002106613007388 */ /* 0x0003e60000000800 */
[----:B------:R-:W-:Y:S01]  /*c0a0*/  @!P1 IMAD R5, R8, R5, R21 ;  /* 0x0000000508059224 */ /* 0x000fe200078e0215 */
[----:B------:R-:W-:Y:S02]  /*c0b0*/  STS [R17+0x20], R96 ;  /* 0x0000206011007388 */ /* 0x000fe40000000800 */
[----:B------:R-:W1:Y:S01]  /*c0c0*/  @P2 LDC R16, c[0x0][0x454] ;  /* 0x00011500ff102b82 */ /* 0x000e620000000800 */
[----:B---3--:R-:W-:Y:S01]  /*c0d0*/  @P1 IMAD.WIDE.U32 R22, R114, R6, RZ ;  /* 0x0000000672161225 */ /* 0x008fe200078e00ff */
[----:B------:R3:W-:Y:S01]  /*c0e0*/  STS [R17+0x220], R98 ;  /* 0x0002206211007388 */ /* 0x0007e20000000800 */
[----:B------:R-:W-:-:S02]  /*c0f0*/  MOV R6, 0x7f800000 ;  /* 0x7f80000000067802 */ /* 0x000fc40000000f00 */
[----:B------:R-:W-:Y:S01]  /*c100*/  @P1 IMAD R5, R114, R7, R23 ;  /* 0x0000000772051224 */ /* 0x000fe200078e0217 */
[----:B------:R-:W-:Y:S01]  /*c110*/  MOV R7, 0x7f800000 ;  /* 0x7f80000000077802 */ /* 0x000fe20000000f00 */
[C---:B------:R-:W-:Y:S02]  /*c120*/  @!P0 IMAD R114, R8.reuse, R13, RZ ;  /* 0x0000000d08728224 */ /* 0x040fe400078e02ff */
[----:B----4-:R-:W-:Y:S01]  /*c130*/  @!P2 IMAD R10, R8, R10, R9 ;  /* 0x0000000a080aa224 */ /* 0x010fe200078e0209 */
[----:B-----5:R-:W-:-:S03]  /*c140*/  IADD3 R11, PT, PT, -R12, R17, RZ ;  /* 0x000000110c0b7210 */ /* 0x020fc60007ffe1ff */
[----:B------:R-:W-:Y:S02]  /*c150*/  @!P2 IMAD R4, R10, R13, RZ ;  /* 0x0000000d0a04a224 */ /* 0x000fe400078e02ff */
[----:B------:R4:W-:Y:S01]  /*c160*/  STS [R11+0x30], R92 ;  /* 0x0000305c0b007388 */ /* 0x0009e20000000800 */
[----:B--2---:R-:W-:Y:S01]  /*c170*/  @P3 FFMA.FTZ R6, R69, R14, R0 ;  /* 0x0000000e45063223 */ /* 0x004fe20000010000 */
[----:B-1----:R-:W-:Y:S02]  /*c180*/  @P4 FMUL.FTZ R19, R2, 0.69314718246459960938 ;  /* 0x3f31721802134820 */ /* 0x002fe40000410000 */
[----:B------:R4:W-:Y:S02]  /*c190*/  STS [R11+0x230], R94 ;  /* 0x0002305e0b007388 */ /* 0x0009e40000000800 */
[----:B------:R-:W-:Y:S01]  /*c1a0*/  @P4 FFMA.FTZ R7, R70, R15, R19 ;  /* 0x0000000f46074223 */ /* 0x000fe20000010013 */
[----:B------:R-:W-:Y:S01]  /*c1b0*/  @P2 IMAD R4, R9, R16, R114 ;  /* 0x0000001009042224 */ /* 0x000fe200078e0272 */
[----:B---3--:R-:W-:Y:S01]  /*c1c0*/  SHF.R.U32.HI R17, RZ, 0x2, R3 ;  /* 0x00000002ff117819 */ /* 0x008fe20000011603 */
[----:B------:R-:W-:Y:S06]  /*c1d0*/  BAR.SYNC.DEFER_BLOCKING 0x0 ;  /* 0x0000000000007b1d */ /* 0x000fec0000010000 */
[----:B----4-:R-:W-:Y:S05]  /*c1e0*/  @P5 BRA `(.L_x_3950) ;  /* 0x0000000000385947 */ /* 0x010fea0003800000 */
        /* <DEDUP_REMOVED lines=14> */
.L_x_3950:
[----:B------:R-:W-:Y:S05]  /*c2d0*/  BSYNC.RECONVERGENT B0 ;  /* 0x0000000000007941 */ /* 0x000fea0003800200 */
.L_x_3949:
[----:B------:R-:W2:Y:S01]  /*c2e0*/  LDCU UR4, c[0x0][0x440] ;  /* 0x00008800ff0477ac */ /* 0x000ea20008000800 */
[----:B-1----:R-:W1:Y:S01]  /*c2f0*/  LDC.64 R2, c[0x0][0x408] ;  /* 0x00010200ff027b82 */ /* 0x002e620000000a00 */
[----:B------:R-:W-:Y:S01]  /*c300*/  MOV R111, RZ ;  /* 0x000000ff006f7202 */ /* 0x000fe20000000f00 */
[----:B------:R-:W3:Y:S01]  /*c310*/  LDS.128 R12, [R123] ;  /* 0x000000007b0c7984 */ /* 0x000ee20000000c00 */
        /* <DEDUP_REMOVED lines=33> */
.L_x_3951:
        /* <DEDUP_REMOVED lines=13> */
.L_x_4930:


//--------------------- .text._ZN5flash24flash_fwd_splitkv_kernelI23Flash_fwd_kernel_traitsILi32ELi64ELi128ELi4ELb0ELb0EN7cutlass6half_tE19Flash_kernel_traitsILi32ELi64ELi128ELi4ES3_EELb1ELb0ELb1ELb0ELb0ELb1ELb0ELb0EEEvNS_16Flash_fwd_paramsE --------------------------
	.section	.text._ZN5flash24flash_fwd_splitkv_kernelI23Flash_fwd_kernel_traitsILi32ELi64ELi128ELi4ELb0ELb0EN7cutlass6half_tE19Flash_kernel_traitsILi32ELi64ELi128ELi4ES3_EELb1ELb0ELb1ELb0ELb0ELb1ELb0ELb0EEEvNS_16Flash_fwd_paramsE,"ax",@progbits
	.align	128
        .global         _ZN5flash24flash_fwd_splitkv_kernelI23Flash_fwd_kernel_traitsILi32ELi64ELi128ELi4ELb0ELb0EN7cutlass6half_tE19Flash_kernel_traitsILi32ELi64ELi128ELi4ES3_EELb1ELb0ELb1ELb0ELb0ELb1ELb0ELb0EEEvNS_16Flash_fwd_paramsE
        .type           _ZN5flash24flash_fwd_splitkv_kernelI23Flash_fwd_kernel_traitsILi32ELi64ELi128ELi4ELb0ELb0EN7cutlass6half_tE19Flash_kernel_traitsILi32ELi64ELi128ELi4ES3_EELb1ELb0ELb1ELb0ELb0ELb1ELb0ELb0EEEvNS_16Flash_fwd_paramsE,@function
        .size           _ZN5flash24flash_fwd_splitkv_kernelI23Flash_fwd_kernel_traitsILi32ELi64ELi128ELi4ELb0ELb0EN7cutlass6half_tE19Flash_kernel_traitsILi32ELi64ELi128ELi4ES3_EELb1ELb0ELb1ELb0ELb0ELb1ELb0ELb0EEEvNS_16Flash_fwd_paramsE,(.L_x_4931 - _ZN5flash24flash_fwd_splitkv_kernelI23Flash_fwd_kernel_traitsILi32ELi64ELi128ELi4ELb0ELb0EN7cutlass6half_tE19Flash_kernel_traitsILi32ELi64ELi128ELi4ES3_EELb1ELb0ELb1ELb0ELb0ELb1ELb0ELb0EEEvNS_16Flash_fwd_paramsE)
        .other          _ZN5flash24flash_fwd_splitkv_kernelI23Flash_fwd_kernel_traitsILi32ELi64ELi128ELi4ELb0ELb0EN7cutlass6half_tE19Flash_kernel_traitsILi32ELi64ELi128ELi4ES3_EELb1ELb0ELb1ELb0ELb0ELb1ELb0ELb0EEEvNS_16Flash_fwd_paramsE,@"STO_CUDA_ENTRY STV_DEFAULT"
_ZN5flash24flash_fwd_splitkv_kernelI23Flash_fwd_kernel_traitsILi32ELi64ELi128ELi4ELb0ELb0EN7cutlass6half_tE19Flash_kernel_traitsILi32ELi64ELi128ELi4ES3_EELb1ELb0ELb1ELb0ELb0ELb1ELb0ELb0EEEvNS_16Flash_fwd_paramsE:
.text._ZN5flash24flash_fwd_splitkv_kernelI23Flash_fwd_kernel_traitsILi32ELi64ELi128ELi4ELb0ELb0EN7cutlass6half_tE19Flash_kernel_traitsILi32ELi64ELi128ELi4ES3_EELb1ELb0ELb1ELb0ELb0ELb1ELb0ELb0EEEvNS_16Flash_fwd_paramsE:
        /* <DEDUP_REMOVED lines=51> */
.L_x_3952:
        /* <DEDUP_REMOVED lines=8> */
[----:B-1----:R-:W-:Y:S01]  /*03b0*/  IMAD.MOV.U32 R15, RZ, RZ, R3 ;  /* 0x000000ffff0f7224 */ /* 0x002fe200078e0003 */
[----:B------:R-:W1:Y:S02]  /*03c0*/  S2R R84, SR_TID.X ;  /* 0x0000000000547919 */ /* 0x000e640000002100 */
[----:B------:R-:W-:Y:S01]  /*03d0*/  @!P2 IADD3 R87, PT, PT, R2, R11, -R0 ;  /* 0x0000000b0257a210 */ /* 0x000fe20007ffe800 */
[----:B------:R-:W-:-:S04]  /*03e0*/  VIADD R2, R13, 0x1 ;  /* 0x000000010d027836 */ /* 0x000fc80000000000 */
[----:B------:R-:W-:Y:S02]  /*03f0*/  VIADD R11, R87, 0x7f ;  /* 0x0000007f570b7836 */ /* 0x000fe40000000000 */
        /* <DEDUP_REMOVED lines=39> */
[----:B------:R-:W2:Y:S02]  /*0670*/  @!P1 LDC.64 R2, c[0x0][0x3f0] ;  /* 0x0000fc00ff029b82 */ /* 0x000ea40000000a00 */
        /* <DEDUP_REMOVED lines=25> */
.L_x_3955:
[----:B------:R-:W-:Y:S05]  /*0810*/  BSYNC.RECONVERGENT B0 ;  /* 0x0000000000007941 */ /* 0x000fea0003800200 */
.L_x_3954:
        /* <DEDUP_REMOVED lines=14> */
.L_x_3953:
        /* <DEDUP_REMOVED lines=10> */
.L_x_3956:
        /* <DEDUP_REMOVED lines=100> */
.L_x_3957:
        /* <DEDUP_REMOVED lines=15> */
.L_x_3959:
[----:B------:R-:W2:Y:S01]  /*10d0*/  LDC.64 R90, c[0x0][0x3b8] ;  /* 0x0000ee00ff5a7b82 */ /* 0x000ea20000000a00 */
[----:B-1----:R-:W-:-:S05]  /*10e0*/  IADD3 R8, PT, PT, R0, R5, RZ ;  /* 0x0000000500087210 */ /* 0x002fca0007ffe0ff */
[C---:B--2---:R-:W-:Y:S02]  /*10f0*/  IMAD R17, R8.reuse, R91, RZ ;  /* 0x0000005b08117224 */ /* 0x044fe400078e02ff */
[----:B------:R-:W-:-:S05]  /*1100*/  IMAD.WIDE.U32 R8, R8, R90, RZ ;  /* 0x0000005a08087225 */ /* 0x000fca00078e00ff */
[----:B------:R-:W-:Y:S02]  /*1110*/  IADD3 R17, PT, PT, R9, R17, RZ ;  /* 0x0000001109117210 */ /* 0x000fe40007ffe0ff */
[----:B------:R-:W-:Y:S02]  /*1120*/  MOV R16, R8 ;  /* 0x0000000800107202 */ /* 0x000fe40000000f00 */
.L_x_3960:
        /* <DEDUP_REMOVED lines=14> */
.L_x_3961:
[----:B------:R-:W1:Y:S01]  /*1210*/  LDC.64 R80, c[0x0][0x3c0] ;  /* 0x0000f000ff507b82 */ /* 0x000e620000000a00 */
[----:B------:R-:W-:-:S05]  /*1220*/  IADD3 R0, PT, PT, R0, R5, RZ ;  /* 0x0000000500007210 */ /* 0x000fca0007ffe0ff */
[C---:B-1----:R-:W-:Y:S02]  /*1230*/  IMAD R19, R0.reuse, R81, RZ ;  /* 0x0000005100137224 */ /* 0x042fe400078e02ff */
[----:B------:R-:W-:-:S05]  /*1240*/  IMAD.WIDE.U32 R4, R0, R80, RZ ;  /* 0x0000005000047225 */ /* 0x000fca00078e00ff */
[----:B------:R-:W-:Y:S02]  /*1250*/  IADD3 R19, PT, PT, R5, R19, RZ ;  /* 0x0000001305137210 */ /* 0x000fe40007ffe0ff */
[----:B------:R-:W-:-:S07]  /*1260*/  MOV R18, R4 ;  /* 0x0000000400127202 */ /* 0x000fce0000000f00 */
.L_x_3962:
        /* <DEDUP_REMOVED lines=41> */
.L_x_3958:
        /* <DEDUP_REMOVED lines=22> */
[----:B------:R-:W-:Y:S02]  /*1660*/  @!P0 IMAD.MOV.U32 R4, RZ, RZ, R22 ;  /* 0x000000ffff048224 */ /* 0x000fe400078e0016 */
[----:B------:R-:W-:Y:S01]  /*1670*/  @P0 IMAD R9, R114, R5, R25 ;  /* 0x0000000572090224 */ /* 0x000fe200078e0219 */
[----:B------:R-:W-:Y:S01]  /*1680*/  LOP3.LUT R5, R95, 0xd8, RZ, 0xc0, !PT ;  /* 0x000000d85f057812 */ /* 0x000fe200078ec0ff */
[----:B------:R-:W-:Y:S01]  /*1690*/  @P0 IMAD.MOV.U32 R4, RZ, RZ, R24 ;  /* 0x000000ffff040224 */ /* 0x000fe200078e0018 */
[C---:B------:R-:W-:Y:S02]  /*16a0*/  IADD3 R22, P0, PT, R94.reuse, R20, RZ ;  /* 0x000000145e167210 */ /* 0x040fe40007f1e0ff */
[C---:B------:R-:W-:Y:S02]  /*16b0*/  IADD3 R24, P1, PT, R94.reuse, R18, RZ ;  /* 0x000000125e187210 */ /* 0x040fe40007f3e0ff */
[----:B------:R-:W-:Y:S01]  /*16c0*/  LOP3.LUT R5, R5, R116, RZ, 0x3c, !PT ;  /* 0x0000007405057212 */ /* 0x000fe200078e3cff */
[----:B------:R-:W-:Y:S01]  /*16d0*/  IMAD.X R23, RZ, RZ, R15, P0 ;  /* 0x000000ffff177224 */ /* 0x000fe200000e060f */
[----:B------:R-:W-:Y:S01]  /*16e0*/  IADD3 R18, P0, PT, R94, R4, RZ ;  /* 0x000000045e127210 */ /* 0x000fe20007f1e0ff */
[----:B------:R-:W-:Y:S01]  /*16f0*/  IMAD.X R25, RZ, RZ, R14, P1 ;  /* 0x000000ffff197224 */ /* 0x000fe200008e060e */
[----:B------:R-:W-:Y:S01]  /*1700*/  LOP3.LUT R126, R126, R5, RZ, 0xfc, !PT ;  /* 0x000000057e7e7212 */ /* 0x000fe200078efcff */
[----:B------:R-:W-:Y:S01]  /*1710*/  IMAD.WIDE.U32 R14, R16, R80, R22 ;  /* 0x00000050100e7225 */ /* 0x000fe200078e0016 */
[----:B------:R-:W-:-:S02]  /*1720*/  IADD3.X R19, PT, PT, RZ, R9, RZ, P0, !PT ;  /* 0x00000009ff137210 */ /* 0x000fc400007fe4ff */
[----:B------:R-:W-:Y:S01]  /*1730*/  LEA R126, R126, UR6, 0x1 ;  /* 0x000000067e7e7c11 */ /* 0x000fe2000f8e08ff */
[----:B------:R-:W-:Y:S01]  /*1740*/  IMAD.WIDE.U32 R20, R16, R90, R24 ;  /* 0x0000005a10147225 */ /* 0x000fe200078e0018 */
[----:B---3--:R-:W-:-:S03]  /*1750*/  LEA R124, P0, R14, UR10, 0x1 ;  /* 0x0000000a0e7c7c11 */ /* 0x008fc6000f8008ff */
[----:B------:R-:W-:Y:S01]  /*1760*/  IMAD R113, R16, R91, R21 ;  /* 0x0000005b10717224 */ /* 0x000fe200078e0215 */
[----:B------:R-:W-:Y:S01]  /*1770*/  LEA R112, P1, R20, UR12, 0x1 ;  /* 0x0000000c14707c11 */ /* 0x000fe2000f8208ff */
        /* <DEDUP_REMOVED lines=23> */
.L_x_3965:
[----:B------:R2:W-:Y:S02]  /*18f0*/  STS.128 [R126], RZ ;  /* 0x000000ff7e007388 */ /* 0x0005e40000000c00 */
.L_x_3964:
[----:B------:R-:W-:Y:S05]  /*1900*/  BSYNC.RECONVERGENT B0 ;  /* 0x0000000000007941 */ /* 0x000fea0003800200 */
.L_x_3963:
        /* <DEDUP_REMOVED lines=27> */
.L_x_3967:
[----:B------:R-:W-:Y:S05]  /*1ac0*/  BSYNC.RECONVERGENT B0 ;  /* 0x0000000000007941 */ /* 0x000fea0003800200 */
.L_x_3966:
[----:B------:R-:W-:Y:S01]  /*1ad0*/  BSSY.RECONVERGENT B0, `(.L_x_3968) ;  /* 0x000000d000007945 */ /* 0x000fe20003800200 */
[C---:B------:R-:W-:Y:S02]  /*1ae0*/  SHF.L.U64.HI R12, R90.reuse, 0x5, R91 ;  /* 0x000000055a0c7819 */ /* 0x040fe4000001025b */
[----:B------:R-:W-:Y:S01]  /*1af0*/  SHF.L.U32 R19, R90, 0x5, RZ ;  /* 0x000000055a137819 */ /* 0x000fe200000006ff */
[----:B------:R-:W-:Y:S05]  /*1b00*/  @P4 BRA `(.L_x_3969) ;  /* 0x0000000000244947 */ /* 0x000fea0003800000 */
[----:B------:R-:W4:Y:S02]  /*1b10*/  LDCU UR4, c[0x0][0x440] ;  /* 0x00008800ff0477ac */ /* 0x000f240008000800 */
[----:B----4-:R-:W-:-:S13]  /*1b20*/  ISETP.GE.AND P0, PT, R94, UR4, PT ;  /* 0x000000045e007c0c */ /* 0x010fda000bf06270 */
[----:B------:R-:W-:Y:S05]  /*1b30*/  @P0 BRA `(.L_x_3970) ;  /* 0x0000000000140947 */ /* 0x000fea0003800000 */
[----:B------:R-:W-:Y:S01]  /*1b40*/  @!PT LDS RZ, [RZ] ;  /* 0x00000000fffff984 */ /* 0x000fe20000000800 */
[----:B------:R-:W-:Y:S01]  /*1b50*/  @!PT LDS RZ, [RZ] ;  /* 0x00000000fffff984 */ /* 0x000fe20000000800 */
[----:B------:R-:W-:Y:S01]  /*1b60*/  @!PT LDS RZ, [RZ] ;  /* 0x00000000fffff984 */ /* 0x000fe20000000800 */
[----:B------:R4:W-:Y:S01]  /*1b70*/  LDGSTS.E.BYPASS.LTC128B.128 [R126+0x1000], desc[UR14][R112.64] ;  /* 0x01000000707e7fae */ /* 0x0009e2000b981a0e */
[----:B------:R-:W-:Y:S05]  /*1b80*/  BRA `(.L_x_3969) ;  /* 0x0000000000047947 */ /* 0x000fea0003800000 */
.L_x_3970:
[----:B------:R4:W-:Y:S02]  /*1b90*/  STS.128 [R126+0x1000], RZ ;  /* 0x001000ff7e007388 */ /* 0x0009e40000000c00 */
.L_x_3969:
[----:B------:R-:W-:Y:S05]  /*1ba0*/  BSYNC.RECONVERGENT B0 ;  /* 0x0000000000007941 */ /* 0x000fea0003800200 */
.L_x_3968:
        /* <DEDUP_REMOVED lines=18> */
.L_x_3972:
[----:B------:R-:W-:Y:S05]  /*1cd0*/  BSYNC.RECONVERGENT B0 ;  /* 0x0000000000007941 */ /* 0x000fea0003800200 */
.L_x_3971:
        /* <DEDUP_REMOVED lines=12> */
.L_x_3974:
[----:B------:R-:W-:Y:S05]  /*1da0*/  BSYNC.RECONVERGENT B0 ;  /* 0x0000000000007941 */ /* 0x000fea0003800200 */
.L_x_3973:
        /* <DEDUP_REMOVED lines=12> */
.L_x_3976:
[----:B------:R-:W-:Y:S05]  /*1e70*/  BSYNC.RECONVERGENT B0 ;  /* 0x0000000000007941 */ /* 0x000fea0003800200 */
.L_x_3975:
[----:B------:R-:W1:Y:S01]  /*1e80*/  LDCU.64 UR4, c[0x0][0x540] ;  /* 0x0000a800ff0477ac */ /* 0x000e620008000a00 */
[----:B------:R-:W-:Y:S01]  /*1e90*/  IMAD.MOV.U32 R11, RZ, RZ, RZ ;  /* 0x000000ffff0b7224 */ /* 0x000fe200078e00ff */
[----:B------:R-:W0:Y:S01]  /*1ea0*/  LDGDEPBAR ;  /* 0x00000000000079af */ /* 0x000e220000000000 */
[C---:B-1----:R-:W-:Y:S01]  /*1eb0*/  IMAD.WIDE.U32 R18, R3.reuse, UR4, R10 ;  /* 0x0000000403127c25 */ /* 0x042fe2000f8e000a */
[----:B------:R-:W1:Y:S03]  /*1ec0*/  LDCU UR4, c[0x0][0x458] ;  /* 0x00008b00ff0477ac */ /* 0x000e660008000800 */
[----:B------:R-:W-:Y:S01]  /*1ed0*/  IMAD R10, R3, UR5, R19 ;  /* 0x00000005030a7c24 */ /* 0x000fe2000f8e0213 */
[----:B---3--:R-:W-:Y:S02]  /*1ee0*/  LEA R20, P0, R18, R4, 0x2 ;  /* 0x0000000412147211 */ /* 0x008fe400078010ff */
[----:B------:R-:W-:Y:S01]  /*1ef0*/  SHF.R.U32.HI R83, RZ, 0x1, R84 ;  /* 0x00000001ff537819 */ /* 0x000fe20000011654 */
[----:B------:R-:W-:-:S04]  /*1f00*/  DEPBAR.LE SB0, 0x0 ;  /* 0x000080000000791a */ /* 0x000fc80000000000 */
[----:B------:R-:W-:-:S05]  /*1f10*/  LEA.HI.X R21, R18, R5, R10, 0x2, P0 ;  /* 0x0000000512157211 */ /* 0x000fca00000f140a */
[----:B------:R-:W3:Y:S01]  /*1f20*/  LDG.E R3, desc[UR14][R20.64] ;  /* 0x0000000e14037981 */ /* 0x000ee2000c1e1900 */
[----:B------:R-:W-:Y:S01]  /*1f30*/  LOP3.LUT R5, R83, 0x1f0, RZ, 0xc0, !PT ;  /* 0x000001f053057812 */ /* 0x000fe200078ec0ff */
[----:B-1----:R-:W3:Y:S01]  /*1f40*/  MUFU.RCP R88, UR4 ;  /* 0x0000000400587d08 */ /* 0x002ee20008001000 */
[----:B------:R-:W-:Y:S01]  /*1f50*/  LOP3.LUT R16, R16, 0x7, RZ, 0xc0, !PT ;  /* 0x0000000710107812 */ /* 0x000fe200078ec0ff */
[----:B------:R-:W-:Y:S01]  /*1f60*/  BSSY.RECONVERGENT B0, `(.L_x_3977) ;  /* 0x0000014000007945 */ /* 0x000fe20003800200 */
[----:B------:R-:W-:Y:S02]  /*1f70*/  IADD3 R96, PT, PT, R5, 0x1, R6 ;  /* 0x0000000105607810 */ /* 0x000fe40007ffe006 */
[----:B------:R-:W-:Y:S02]  /*1f80*/  SHF.L.U64.HI R4, R80, 0x5, R81 ;  /* 0x0000000550047819 */ /* 0x000fe40000010251 */
[----:B------:R-:W-:-:S04]  /*1f90*/  IADD3 R96, PT, PT, -R7, R96, R16 ;  /* 0x0000006007607210 */ /* 0x000fc80007ffe110 */
[----:B------:R-:W-:Y:S01]  /*1fa0*/  IADD3 R96, PT, PT, R96, UR16, R87 ;  /* 0x0000001060607c10 */ /* 0x000fe2000fffe057 */
[----:B------:R-:W-:Y:S01]  /*1fb0*/  BAR.SYNC.DEFER_BLOCKING 0x0 ;  /* 0x0000000000007b1d */ /* 0x000fe20000010000 */
[----:B---3--:R-:W-:Y:S01]  /*1fc0*/  FMUL.FTZ R88, R3, R88 ;  /* 0x0000005803587220 */ /* 0x008fe20000410000 */
[----:B------:R-:W-:-:S04]  /*1fd0*/  IMAD.SHL.U32 R3, R80, 0x20, RZ ;  /* 0x0000002050037824 */ /* 0x000fc800078e00ff */
        /* <DEDUP_REMOVED lines=9> */
.L_x_3979:
[----:B------:R1:W-:Y:S01]  /*2070*/  STS.128 [R126+0x3000], RZ ;  /* 0x003000ff7e007388 */ /* 0x0003e20000000c00 */
[----:B------:R-:W-:Y:S05]  /*2080*/  BRA `(.L_x_3980) ;  /* 0x0000000000047947 */ /* 0x000fea0003800000 */
.L_x_3978:
[----:B------:R1:W-:Y:S02]  /*2090*/  STS.128 [R126+0x3000], RZ ;  /* 0x003000ff7e007388 */ /* 0x0003e40000000c00 */
.L_x_3980:
[----:B------:R-:W-:Y:S05]  /*20a0*/  BSYNC.RECONVERGENT B0 ;  /* 0x0000000000007941 */ /* 0x000fea0003800200 */
.L_x_3977:
        /* <DEDUP_REMOVED lines=29> */
.L_x_3982:
[----:B------:R-:W-:Y:S05]  /*2280*/  BSYNC.RECONVERGENT B0 ;  /* 0x0000000000007941 */ /* 0x000fea0003800200 */
.L_x_3981:
        /* <DEDUP_REMOVED lines=15> */
.L_x_3984:
[----:B------:R-:W-:Y:S05]  /*2380*/  BSYNC.RECONVERGENT B0 ;  /* 0x0000000000007941 */ /* 0x000fea0003800200 */
.L_x_3983:
        /* <DEDUP_REMOVED lines=13> */
.L_x_3986:
[----:B------:R-:W-:Y:S05]  /*2460*/  BSYNC.RECONVERGENT B0 ;  /* 0x0000000000007941 */ /* 0x000fea0003800200 */
.L_x_3985:
[----:B------:R-:W-:Y:S01]  /*2470*/  LDSM.16.M88.4 R8, [R86] ;  /* 0x000000005608783b */ /* 0x000fe20000000200 */
[----:B------:R-:W-:Y:S01]  /*2480*/  IMAD.MOV.U32 R3, RZ, RZ, 0x20 ;  /* 0x00000020ff037424 */ /* 0x000fe200078e00ff */
[C---:B------:R-:W-:Y:S01]  /*2490*/  LOP3.LUT P6, RZ, R84.reuse, 0x4, RZ, 0xc0, !PT ;  /* 0x0000000454ff7812 */ /* 0x040fe200078cc0ff */
[----:B------:R-:W5:Y:S01]  /*24a0*/  LDCU UR7, c[0x0][0x50c] ;  /* 0x0000a180ff0777ac */ /* 0x000f620008000800 */
[----:B------:R-:W2:Y:S01]  /*24b0*/  LDSM.16.M88.4 R12, [R85+0x1000] ;  /* 0x00100000550c783b */ /* 0x000ea20000000200 */
[----:B------:R-:W-:Y:S01]  /*24c0*/  IMAD.SHL.U32 R127, R84, 0x2, RZ ;  /* 0x00000002547f7824 */ /* 0x000fe200078e00ff */
[----:B------:R-:W-:Y:S02]  /*24d0*/  SEL R3, R3, 0xffffffe0, !P6 ;  /* 0xffffffe003037807 */ /* 0x000fe40007000000 */
[----:B-1----:R-:W1:Y:S02]  /*24e0*/  LDSM.16.M88.4 R4, [R85+0x1400] ;  /* 0x001400005504783b */ /* 0x002e640000000200 */
[----:B------:R-:W-:Y:S01]  /*24f0*/  LOP3.LUT R127, R127, 0x6, RZ, 0xc0, !PT ;  /* 0x000000067f7f7812 */ /* 0x000fe200078ec0ff */
[----:B------:R-:W-:Y:S01]  /*2500*/  IMAD.IADD R82, R86, 0x1, R3 ;  /* 0x0000000156527824 */ /* 0x000fe200078e0203 */
[----:B------:R-:W-:Y:S01]  /*2510*/  LDSM.16.M88.4 R48, [R85+0x1800] ;  /* 0x001800005530783b */ /* 0x000fe20000000200 */
[----:B------:R-:W-:-:S03]  /*2520*/  IMAD.IADD R3, R3, 0x1, R85 ;  /* 0x0000000103037824 */ /* 0x000fc600078e0255 */
[----:B------:R-:W-:Y:S04]  /*2530*/  LDSM.16.M88.4 R68, [R82] ;  /* 0x000000005244783b */ /* 0x000fe80000000200 */
[----:B------:R-:W3:Y:S04]  /*2540*/  LDSM.16.M88.4 R24, [R3+0x1000] ;  /* 0x001000000318783b */ /* 0x000ee80000000200 */
[----:B------:R-:W4:Y:S04]  /*2550*/  LDSM.16.M88.4 R16, [R3+0x1400] ;  /* 0x001400000310783b */ /* 0x000f280000000200 */
[----:B------:R-:W5:Y:S04]  /*2560*/  LDSM.16.M88.4 R40, [R85+0x1c00] ;  /* 0x001c00005528783b */ /* 0x000f680000000200 */
[----:B------:R-:W5:Y:S04]  /*2570*/  LDSM.16.M88.4 R32, [R85+0x2000] ;  /* 0x002000005520783b */ /* 0x000f680000000200 */
[----:B------:R-:W-:Y:S04]  /*2580*/  LDSM.16.M88.4 R72, [R85+0x2c00] ;  /* 0x002c00005548783b */ /* 0x000fe80000000200 */
[----:B------:R-:W-:Y:S01]  /*2590*/  LDSM.16.M88.4 R64, [R3+0x1800] ;  /* 0x001800000340783b */ /* 0x000fe20000000200 */
[C---:B--2---:R-:W-:Y:S03]  /*25a0*/  HMMA.16816.F32 R20, R8.reuse, R12, RZ ;  /* 0x0000000c0814723c */ /* 0x044fe600000018ff */
[----:B------:R-:W-:Y:S04]  /*25b0*/  LDSM.16.M88.4 R60, [R3+0x1c00] ;  /* 0x001c0000033c783b */ /* 0x000fe80000000200 */
[----:B------:R-:W-:Y:S01]  /*25c0*/  LDSM.16.M88.4 R56, [R3+0x2000] ;  /* 0x002000000338783b */ /* 0x000fe20000000200 */
[C---:B-1----:R-:W-:Y:S03]  /*25d0*/  HMMA.16816.F32 R76, R8.reuse, R4, RZ ;  /* 0x00000004084c723c */ /* 0x042fe600000018ff */
[----:B------:R-:W0:Y:S05]  /*25e0*/  LDGDEPBAR ;  /* 0x00000000000079af */ /* 0x000e2a0000000000 */
[C---:B------:R-:W-:Y:S08]  /*25f0*/  HMMA.16816.F32 R12, R8.reuse, R14, RZ ;  /* 0x0000000e080c723c */ /* 0x040ff000000018ff */
[----:B------:R-:W-:Y:S08]  /*2600*/  HMMA.16816.F32 R4, R8, R6, RZ ;  /* 0x000000060804723c */ /* 0x000ff000000018ff */
[C---:B---3--:R-:W-:Y:S08]  /*2610*/  HMMA.16816.F32 R20, R68.reuse, R24, R20 ;  /* 0x000000184414723c */ /* 0x048ff00000001814 */
[C---:B------:R-:W-:Y:S01]  /*2620*/  HMMA.16816.F32 R12, R68.reuse, R26, R12 ;  /* 0x0000001a440c723c */ /* 0x040fe2000000180c */
[----:B------:R-:W1:Y:S07]  /*2630*/  LDSM.16.M88.4 R24, [R85+0x2400] ;  /* 0x002400005518783b */ /* 0x000e6e0000000200 */
[C---:B----4-:R-:W-:Y:S03]  /*2640*/  HMMA.16816.F32 R76, R68.reuse, R16, R76 ;  /* 0x00000010444c723c */ /* 0x050fe6000000184c */
[----:B-----5:R-:W-:Y:S01]  /*2650*/  FMUL.FTZ R20, R20, UR7 ;  /* 0x0000000714147c20 */ /* 0x020fe20008410000 */
[----:B------:R-:W-:Y:S01]  /*2660*/  FMUL.FTZ R21, R21, UR7 ;  /* 0x0000000715157c20 */ /* 0x000fe20008410000 */
[----:B------:R-:W-:Y:S01]  /*2670*/  FMUL.FTZ R22, R22, UR7 ;  /* 0x0000000716167c20 */ /* 0x000fe20008410000 */
[----:B------:R-:W-:Y:S01]  /*2680*/  FMUL.FTZ R23, R23, UR7 ;  /* 0x0000000717177c20 */ /* 0x000fe20008410000 */
[----:B------:R-:W-:Y:S01]  /*2690*/  MUFU.TANH R89, R20 ;  /* 0x0000001400597308 */ /* 0x000fe20000002400 */
[----:B------:R-:W-:Y:S01]  /*26a0*/  HMMA.16816.F32 R4, R68, R18, R4 ;  /* 0x000000124404723c */ /* 0x000fe20000001804 */
[----:B------:R-:W2:Y:S02]  /*26b0*/  LDSM.16.M88.4 R16, [R85+0x2800] ;  /* 0x002800005510783b */ /* 0x000ea40000000200 */
        /* <DEDUP_REMOVED lines=14> */
[----:B------:R-:W-:-:S02]  /*27a0*/  FMUL.FTZ R123, R6, UR7 ;  /* 0x00000007067b7c20 */ /* 0x000fc40008410000 */
[----:B------:R2:W-:Y:S01]  /*27b0*/  MUFU.TANH R101, R23 ;  /* 0x0000001700657308 */ /* 0x0005e20000002400 */
[C---:B------:R-:W-:Y:S07]  /*27c0*/  HMMA.16816.F32 R44, R8.reuse, R40, RZ ;  /* 0x00000028082c723c */ /* 0x040fee00000018ff */
[----:B------:R-:W-:Y:S01]  /*27d0*/  MUFU.TANH R103, R12 ;  /* 0x0000000c00677308 */ /* 0x000fe20000002400 */
[C---:B------:R-:W-:Y:S07]  /*27e0*/  HMMA.16816.F32 R36, R8.reuse, R32, RZ ;  /* 0x000000200824723c */ /* 0x040fee00000018ff */
[----:B------:R-:W-:Y:S01]  /*27f0*/  MUFU.TANH R105, R13 ;  /* 0x0000000d00697308 */ /* 0x000fe20000002400 */
[C---:B-1----:R-:W-:Y:S07]  /*2800*/  HMMA.16816.F32 R28, R8.reuse, R24, RZ ;  /* 0x00000018081c723c */ /* 0x042fee00000018ff */
[----:B------:R-:W-:Y:S01]  /*2810*/  MUFU.TANH R107, R14 ;  /* 0x0000000e006b7308 */ /* 0x000fe20000002400 */
[C---:B--2---:R-:W-:Y:S07]  /*2820*/  HMMA.16816.F32 R20, R8.reuse, R16, RZ ;  /* 0x000000100814723c */ /* 0x044fee00000018ff */
[----:B------:R1:W-:Y:S01]  /*2830*/  MUFU.TANH R109, R15 ;  /* 0x0000000f006d7308 */ /* 0x0003e20000002400 */
[C---:B------:R-:W-:Y:S07]  /*2840*/  HMMA.16816.F32 R40, R8.reuse, R42, RZ ;  /* 0x0000002a0828723c */ /* 0x040fee00000018ff */
[----:B------:R2:W-:Y:S01]  /*2850*/  MUFU.TANH R117, R4 ;  /* 0x0000000400757308 */ /* 0x0005e20000002400 */
[C---:B------:R-:W-:Y:S07]  /*2860*/  HMMA.16816.F32 R32, R8.reuse, R34, RZ ;  /* 0x000000220820723c */ /* 0x040fee00000018ff */
[----:B------:R-:W-:Y:S01]  /*2870*/  MUFU.TANH R111, R76 ;  /* 0x0000004c006f7308 */ /* 0x000fe20000002400 */
[C---:B------:R-:W-:Y:S07]  /*2880*/  HMMA.16816.F32 R24, R8.reuse, R26, RZ ;  /* 0x0000001a0818723c */ /* 0x040fee00000018ff */
[----:B------:R-:W-:Y:S01]  /*2890*/  MUFU.TANH R115, R78 ;  /* 0x0000004e00737308 */ /* 0x000fe20000002400 */
[C---:B------:R-:W-:Y:S07]  /*28a0*/  HMMA.16816.F32 R16, R8.reuse, R18, RZ ;  /* 0x000000120810723c */ /* 0x040fee00000018ff */
[----:B------:R-:W-:Y:S01]  /*28b0*/  MUFU.TANH R77, R77 ;  /* 0x0000004d004d7308 */ /* 0x000fe20000002400 */
[C---:B-1----:R-:W-:Y:S07]  /*28c0*/  HMMA.16816.F32 R12, R8.reuse, R72, RZ ;  /* 0x00000048080c723c */ /* 0x042fee00000018ff */
[----:B------:R-:W-:Y:S01]  /*28d0*/  MUFU.TANH R79, R79 ;  /* 0x0000004f004f7308 */ /* 0x000fe20000002400 */
[----:B------:R-:W-:Y:S01]  /*28e0*/  HMMA.16816.F32 R8, R8, R74, RZ ;  /* 0x0000004a0808723c */ /* 0x000fe200000018ff */
[----:B------:R-:W1:Y:S06]  /*28f0*/  LDSM.16.M88.4 R72, [R3+0x2400] ;  /* 0x002400000348783b */ /* 0x000e6c0000000200 */
[----:B------:R-:W-:Y:S01]  /*2900*/  MUFU.TANH R121, R121 ;  /* 0x0000007900797308 */ /* 0x000fe20000002400 */
[C---:B------:R-:W-:Y:S07]  /*2910*/  HMMA.16816.F32 R52, R68.reuse, R64, R52 ;  /* 0x000000404434723c */ /* 0x040fee0000001834 */
[----:B------:R-:W-:Y:S01]  /*2920*/  MUFU.TANH R123, R123 ;  /* 0x0000007b007b7308 */ /* 0x000fe20000002400 */
[C---:B------:R-:W-:Y:S01]  /*2930*/  HMMA.16816.F32 R48, R68.reuse, R66, R48 ;  /* 0x000000424430723c */ /* 0x040fe20000001830 */
[----:B------:R-:W3:Y:S07]  /*2940*/  LDSM.16.M88.4 R64, [R3+0x2800] ;  /* 0x002800000340783b */ /* 0x000eee0000000200 */
[----:B------:R-:W-:Y:S01]  /*2950*/  HMMA.16816.F32 R44, R68, R60, R44 ;  /* 0x0000003c442c723c */ /* 0x000fe2000000182c */
[----:B------:R-:W-:-:S02]  /*2960*/  FMUL.FTZ R61, R7, UR7 ;  /* 0x00000007073d7c20 */ /* 0x000fc40008410000 */
[----:B--2---:R-:W2:Y:S01]  /*2970*/  LDSM.16.M88.4 R4, [R3+0x2c00] ;  /* 0x002c00000304783b */ /* 0x004ea20000000200 */
[----:B------:R-:W-:Y:S01]  /*2980*/  FMUL.FTZ R52, R52, UR7 ;  /* 0x0000000734347c20 */ /* 0x000fe20008410000 */
[----:B------:R-:W-:Y:S01]  /*2990*/  FMUL.FTZ R54, R54, UR7 ;  /* 0x0000000736367c20 */ /* 0x000fe20008410000 */
[----:B------:R-:W-:Y:S01]  /*29a0*/  FMUL.FTZ R55, R55, UR7 ;  /* 0x0000000737377c20 */ /* 0x000fe20008410000 */
[----:B------:R-:W-:Y:S01]  /*29b0*/  MUFU.TANH R61, R61 ;  /* 0x0000003d003d7308 */ /* 0x000fe20000002400 */
[----:B------:R-:W-:Y:S01]  /*29c0*/  HMMA.16816.F32 R32, R68, R58, R32 ;  /* 0x0000003a4420723c */ /* 0x000fe20000001820 */
[----:B------:R-:W-:-:S04]  /*29d0*/  DEPBAR.LE SB0, 0x0 ;  /* 0x000080000000791a */ /* 0x000fc80000000000 */
        /* <DEDUP_REMOVED lines=8> */
[----:B------:R-:W-:Y:S02]  /*2a60*/  FMUL.FTZ R47, R47, UR7 ;  /* 0x000000072f2f7c20 */ /* 0x000fe40008410000 */
[----:B------:R4:W5:Y:S01]  /*2a70*/  MUFU.TANH R53, R48 ;  /* 0x0000003000357308 */ /* 0x0009620000002400 */
[C---:B-1----:R-:W-:Y:S07]  /*2a80*/  HMMA.16816.F32 R24, R68.reuse, R74, R24 ;  /* 0x0000004a4418723c */ /* 0x042fee0000001818 */
[----:B------:R-:W-:Y:S01]  /*2a90*/  MUFU.TANH R57, R57 ;  /* 0x0000003900397308 */ /* 0x000fe20000002400 */
[----:B------:R-:W-:Y:S01]  /*2aa0*/  HMMA.16816.F32 R28, R68, R72, R28 ;  /* 0x00000048441c723c */ /* 0x000fe2000000181c */
[----:B------:R-:W-:-:S06]  /*2ab0*/  LOP3.LUT R73, R0, 0x18, R127, 0xfe, !PT ;  /* 0x0000001800497812 */ /* 0x000fcc00078efe7f */
[----:B------:R-:W-:Y:S01]  /*2ac0*/  MUFU.TANH R55, R55 ;  /* 0x0000003700377308 */ /* 0x000fe20000002400 */
[----:B---3--:R-:W-:Y:S01]  /*2ad0*/  HMMA.16816.F32 R16, R68, R66, R16 ;  /* 0x000000424410723c */ /* 0x008fe20000001810 */
[----:B------:R-:W-:Y:S01]  /*2ae0*/  VIMNMX R66, PT, PT, R96, R87, PT ;  /* 0x0000005760427248 */ /* 0x000fe20003fe0100 */
[----:B----4-:R-:W-:-:S05]  /*2af0*/  FMUL.FTZ R48, R35, UR7 ;  /* 0x0000000723307c20 */ /* 0x010fca0008410000 */
[----:B------:R1:W-:Y:S01]  /*2b00*/  MUFU.TANH R35, R56 ;  /* 0x0000003800237308 */ /* 0x0003e20000002400 */
[C---:B--2---:R-:W-:Y:S01]  /*2b10*/  HMMA.16816.F32 R8, R68.reuse, R6, R8 ;  /* 0x000000064408723c */ /* 0x044fe20000001808 */
[----:B------:R-:W-:Y:S01]  /*2b20*/  FMUL.FTZ R7, R44, UR7 ;  /* 0x000000072c077c20 */ /* 0x000fe20008410000 */
[----:B------:R-:W-:Y:S01]  /*2b30*/  FMUL.FTZ R6, R36, UR7 ;  /* 0x0000000724067c20 */ /* 0x000fe20008410000 */
[----:B------:R-:W-:Y:S01]  /*2b40*/  FMUL.FTZ R44, R30, UR7 ;  /* 0x000000071e2c7c20 */ /* 0x000fe20008410000 */
[----:B------:R-:W-:Y:S01]  /*2b50*/  FMUL.FTZ R46, R28, UR7 ;  /* 0x000000071c2e7c20 */ /* 0x000fe20008410000 */
[----:B------:R-:W-:Y:S02]  /*2b60*/  FMUL.FTZ R45, R29, UR7 ;  /* 0x000000071d2d7c20 */ /* 0x000fe40008410000 */
[----:B------:R-:W-:Y:S01]  /*2b70*/  MUFU.TANH R75, R6 ;  /* 0x00000006004b7308 */ /* 0x000fe20000002400 */
[----:B------:R-:W-:Y:S01]  /*2b80*/  HMMA.16816.F32 R20, R68, R64, R20 ;  /* 0x000000404414723c */ /* 0x000fe20000001814 */
[----:B------:R-:W-:-:S02]  /*2b90*/  VIADDMNMX R64, R96, 0x8, R87, PT ;  /* 0x0000000860407846 */ /* 0x000fc40003800157 */
[----:B------:R-:W-:-:S04]  /*2ba0*/  FMUL.FTZ R28, R16, UR7 ;  /* 0x00000007101c7c20 */ /* 0x000fc80008410000 */
[----:B------:R2:W3:Y:S01]  /*2bb0*/  MUFU.TANH R65, R50 ;  /* 0x0000003200417308 */ /* 0x0004e20000002400 */
[C---:B------:R-:W-:Y:S01]  /*2bc0*/  HMMA.16816.F32 R12, R68.reuse, R4, R12 ;  /* 0x00000004440c723c */ /* 0x040fe2000000180c */
[----:B------:R-:W-:Y:S01]  /*2bd0*/  FMUL.FTZ R4, R38, UR7 ;  /* 0x0000000726047c20 */ /* 0x000fe20008410000 */
[----:B------:R-:W-:Y:S01]  /*2be0*/  FMUL.FTZ R38, R26, UR7 ;  /* 0x000000071a267c20 */ /* 0x000fe20008410000 */
[----:B------:R-:W-:Y:S01]  /*2bf0*/  FMUL.FTZ R10, R10, UR7 ;  /* 0x000000070a0a7c20 */ /* 0x000fe20008410000 */
[----:B------:R-:W-:Y:S01]  /*2c00*/  FMUL.FTZ R26, R19, UR7 ;  /* 0x00000007131a7c20 */ /* 0x000fe20008410000 */
[--C-:B------:R-:W-:Y:S01]  /*2c10*/  LOP3.LUT R19, R0, 0x28, R127.reuse, 0xfe, !PT ;  /* 0x0000002800137812 */ /* 0x100fe200078efe7f */
[----:B------:R-:W-:Y:S01]  /*2c20*/  FMUL.FTZ R5, R51, UR7 ;  /* 0x0000000733057c20 */ /* 0x000fe20008410000 */
[----:B------:R-:W-:Y:S01]  /*2c30*/  MUFU.TANH R49, R49 ;  /* 0x0000003100317308 */ /* 0x000fe20000002400 */
[----:B------:R-:W-:Y:S01]  /*2c40*/  HMMA.16816.F32 R40, R68, R62, R40 ;  /* 0x0000003e4428723c */ /* 0x000fe20000001828 */
[-C--:B-1----:R-:W-:Y:S01]  /*2c50*/  I2FP.F32.U32 R56, R19.reuse ;  /* 0x0000001300387245 */ /* 0x082fe20000201000 */
[----:B------:R-:W-:Y:S01]  /*2c60*/  FMUL.FTZ R51, R37, UR7 ;  /* 0x0000000725337c20 */ /* 0x000fe20008410000 */
[----:B------:R-:W-:Y:S01]  /*2c70*/  FMUL.FTZ R30, R23, UR7 ;  /* 0x00000007171e7c20 */ /* 0x000fe20008410000 */
[----:B------:R-:W-:Y:S01]  /*2c80*/  FMUL.FTZ R23, R18, UR7 ;  /* 0x0000000712177c20 */ /* 0x000fe20008410000 */
[C---:B------:R-:W-:Y:S01]  /*2c90*/  ISETP.GE.AND P5, PT, R19.reuse, R66, PT ;  /* 0x000000421300720c */ /* 0x040fe20003fa6270 */
[----:B------:R-:W-:Y:S01]  /*2ca0*/  FMUL.FTZ R36, R20, UR7 ;  /* 0x0000000714247c20 */ /* 0x000fe20008410000 */
[----:B------:R-:W-:Y:S01]  /*2cb0*/  ISETP.GE.AND P1, PT, R19, R64, PT ;  /* 0x000000401300720c */ /* 0x000fe20003f26270 */
[----:B--2---:R-:W-:Y:S01]  /*2cc0*/  FMUL.FTZ R50, R34, UR7 ;  /* 0x0000000722327c20 */ /* 0x004fe20008410000 */
[----:B------:R-:W-:Y:S01]  /*2cd0*/  FMUL.FTZ R34, R27, UR7 ;  /* 0x000000071b227c20 */ /* 0x000fe20008410000 */
[----:B------:R-:W-:Y:S01]  /*2ce0*/  FMUL.FTZ R27, R17, UR7 ;  /* 0x00000007111b7c20 */ /* 0x000fe20008410000 */
[----:B------:R-:W-:Y:S01]  /*2cf0*/  FMUL.FTZ R17, R8, UR7 ;  /* 0x0000000708117c20 */ /* 0x000fe20008410000 */
[----:B------:R-:W-:Y:S01]  /*2d00*/  FMUL.FTZ R18, R14, UR7 ;  /* 0x000000070e127c20 */ /* 0x000fe20008410000 */
[----:B------:R-:W-:Y:S01]  /*2d10*/  FMUL.FTZ R14, R9, UR7 ;  /* 0x00000007090e7c20 */ /* 0x000fe20008410000 */
[----:B------:R-:W-:Y:S01]  /*2d20*/  I2FP.F32.U32 R8, R19 ;  /* 0x0000001300087245 */ /* 0x000fe20000201000 */
[----:B------:R-:W-:Y:S01]  /*2d30*/  MUFU.TANH R9, R10 ;  /* 0x0000000a00097308 */ /* 0x000fe20000002400 */
[----:B------:R-:W-:Y:S01]  /*2d40*/  FMUL.FTZ R16, R13, UR7 ;  /* 0x000000070d107c20 */ /* 0x000fe20008410000 */
[----:B------:R-:W-:Y:S01]  /*2d50*/  FMUL.FTZ R13, R11, UR7 ;  /* 0x000000070b0d7c20 */ /* 0x000fe20008410000 */
[----:B------:R-:W-:Y:S01]  /*2d60*/  LOP3.LUT R19, R0, R127, RZ, 0xfc, !PT ;  /* 0x0000007f00137212 */ /* 0x000fe200078efcff */
[----:B------:R-:W-:Y:S01]  /*2d70*/  FMUL.FTZ R58, R41, UR7 ;  /* 0x00000007293a7c20 */ /* 0x000fe20008410000 */
[----:B------:R-:W-:Y:S01]  /*2d80*/  FMUL.FTZ R41, R39, UR7 ;  /* 0x0000000727297c20 */ /* 0x000fe20008410000 */
[----:B------:R-:W-:Y:S01]  /*2d90*/  FMUL.FTZ R39, R32, UR7 ;  /* 0x0000000720277c20 */ /* 0x000fe20008410000 */
[----:B------:R-:W-:Y:S01]  /*2da0*/  FMUL.FTZ R32, R33, UR7 ;  /* 0x0000000721207c20 */ /* 0x000fe20008410000 */
[----:B------:R-:W1:Y:S01]  /*2db0*/  MUFU.TANH R17, R17 ;  /* 0x0000001100117308 */ /* 0x000e620000002400 */
[----:B------:R-:W-:Y:S01]  /*2dc0*/  FMUL.FTZ R33, R21, UR7 ;  /* 0x0000000715217c20 */ /* 0x000fe20008410000 */
[--C-:B------:R-:W-:Y:S01]  /*2dd0*/  LOP3.LUT R21, R0, 0x78, R127.reuse, 0xfe, !PT ;  /* 0x0000007800157812 */ /* 0x100fe200078efe7f */
[----:B------:R-:W-:Y:S01]  /*2de0*/  FMUL.FTZ R67, R40, UR7 ;  /* 0x0000000728437c20 */ /* 0x000fe20008410000 */
[----:B------:R-:W-:Y:S01]  /*2df0*/  FMUL.FTZ R40, R24, UR7 ;  /* 0x0000000718287c20 */ /* 0x000fe20008410000 */
[----:B------:R-:W-:Y:S01]  /*2e00*/  LOP3.LUT R11, R0, 0x1, R127, 0xfe, !PT ;  /* 0x00000001000b7812 */ /* 0x000fe200078efe7f */
[C---:B-----5:R-:W-:Y:S01]  /*2e10*/  FFMA.FTZ R53, R88.reuse, R8, R53 ;  /* 0x0000000858357223 */ /* 0x060fe20000010035 */
[----:B---3--:R-:W-:Y:S01]  /*2e20*/  FFMA.FTZ R56, R88, R56, R65 ;  /* 0x0000003858387223 */ /* 0x008fe20000010041 */
[----:B------:R2:W3:Y:S01]  /*2e30*/  MUFU.TANH R63, R52 ;  /* 0x00000034003f7308 */ /* 0x0004e20000002400 */
[----:B------:R-:W-:Y:S01]  /*2e40*/  I2FP.F32.U32 R24, R21 ;  /* 0x0000001500187245 */ /* 0x000fe20000201000 */
[----:B------:R-:W-:Y:S01]  /*2e50*/  FMUL.FTZ R54, R42, UR7 ;  /* 0x000000072a367c20 */ /* 0x000fe20008410000 */
[----:B------:R-:W-:Y:S01]  /*2e60*/  I2FP.F32.U32 R8, R11 ;  /* 0x0000000b00087245 */ /* 0x000fe20000201000 */
[----:B------:R-:W-:Y:S01]  /*2e70*/  FMUL.FTZ R42, R25, UR7 ;  /* 0x00000007192a7c20 */ /* 0x000fe20008410000 */
[C---:B------:R-:W-:Y:S01]  /*2e80*/  ISETP.GE.AND P4, PT, R19.reuse, R66, PT ;  /* 0x000000421300720c */ /* 0x040fe20003f86270 */
[----:B------:R-:W-:Y:S01]  /*2e90*/  FMUL.FTZ R20, R12, UR7 ;  /* 0x000000070c147c20 */ /* 0x000fe20008410000 */
[----:B------:R-:W-:Y:S01]  /*2ea0*/  ISETP.GE.AND P0, PT, R19, R64, PT ;  /* 0x000000401300720c */ /* 0x000fe20003f06270 */
[C---:B------:R-:W-:Y:S01]  /*2eb0*/  FFMA.FTZ R101, R88.reuse, R8, R101 ;  /* 0x0000000858657223 */ /* 0x040fe20000010065 */
[----:B------:R-:W-:Y:S01]  /*2ec0*/  FSEL R53, R53, -INF , !P5 ;  /* 0xff80000035357808 */ /* 0x000fe20006800000 */
[-C--:B-1----:R-:W-:Y:S01]  /*2ed0*/  FFMA.FTZ R25, R88, R24.reuse, R17 ;  /* 0x0000001858197223 */ /* 0x082fe20000010011 */
[----:B------:R-:W-:Y:S01]  /*2ee0*/  FSEL R56, R56, -INF , !P1 ;  /* 0xff80000038387808 */ /* 0x000fe20004800000 */
[C---:B------:R-:W-:Y:S01]  /*2ef0*/  FFMA.FTZ R24, R88.reuse, R24, R9 ;  /* 0x0000001858187223 */ /* 0x040fe20000010009 */
[C---:B------:R-:W-:Y:S01]  /*2f00*/  ISETP.GE.AND P5, PT, R11.reuse, R66, PT ;  /* 0x000000420b00720c */ /* 0x040fe20003fa6270 */
[----:B------:R-:W-:Y:S01]  /*2f10*/  FFMA.FTZ R9, R88, R8, R97 ;  /* 0x0000000858097223 */ /* 0x000fe20000010061 */
[----:B------:R-:W-:Y:S01]  /*2f20*/  ISETP.GE.AND P1, PT, R11, R64, PT ;  /* 0x000000400b00720c */ /* 0x000fe20003f26270 */
[----:B------:R1:W-:Y:S01]  /*2f30*/  MUFU.TANH R65, R58 ;  /* 0x0000003a00417308 */ /* 0x0003e20000002400 */
[----:B--2---:R-:W-:Y:S01]  /*2f40*/  FMUL.FTZ R52, R43, UR7 ;  /* 0x000000072b347c20 */ /* 0x004fe20008410000 */
[----:B------:R-:W-:Y:S01]  /*2f50*/  FMUL.FTZ R43, R31, UR7 ;  /* 0x000000071f2b7c20 */ /* 0x000fe20008410000 */
[----:B------:R-:W-:Y:S01]  /*2f60*/  FMUL.FTZ R31, R22, UR7 ;  /* 0x00000007161f7c20 */ /* 0x000fe20008410000 */
[----:B------:R-:W-:Y:S01]  /*2f70*/  I2FP.F32.U32 R22, R19 ;  /* 0x0000001300167245 */ /* 0x000fe20000201000 */
[----:B------:R-:W-:Y:S01]  /*2f80*/  FMUL.FTZ R15, R15, UR7 ;  /* 0x000000070f0f7c20 */ /* 0x000fe20008410000 */
[----:B------:R-:W-:-:S02]  /*2f90*/  LOP3.LUT R19, R0, 0x9, R127, 0xfe, !PT ;  /* 0x0000000900137812 */ /* 0x000fc400078efe7f */
[----:B------:R-:W-:Y:S01]  /*2fa0*/  LOP3.LUT R17, R0, 0x10, R127, 0xfe, !PT ;  /* 0x0000001000117812 */ /* 0x000fe200078efe7f */
[C---:B------:R-:W-:Y:S01]  /*2fb0*/  FFMA.FTZ R11, R88.reuse, R22, R89 ;  /* 0x00000016580b7223 */ /* 0x040fe20000010059 */
[C---:B------:R-:W-:Y:S01]  /*2fc0*/  ISETP.GE.AND P2, PT, R21.reuse, R66, PT ;  /* 0x000000421500720c */ /* 0x040fe20003f46270 */
[----:B------:R-:W-:Y:S01]  /*2fd0*/  FFMA.FTZ R22, R88, R22, R99 ;  /* 0x0000001658167223 */ /* 0x000fe20000010063 */
[----:B------:R-:W-:Y:S01]  /*2fe0*/  ISETP.GE.AND P3, PT, R21, R64, PT ;  /* 0x000000401500720c */ /* 0x000fe20003f66270 */
[----:B------:R2:W-:Y:S01]  /*2ff0*/  MUFU.TANH R71, R54 ;  /* 0x0000003600477308 */ /* 0x0005e20000002400 */
[----:B------:R-:W-:Y:S02]  /*3000*/  LOP3.LUT R21, R0, 0x8, R127, 0xfe, !PT ;  /* 0x0000000800157812 */ /* 0x000fe400078efe7f */
[----:B------:R-:W-:Y:S02]  /*3010*/  I2FP.F32.U32 R10, R19 ;  /* 0x00000013000a7245 */ /* 0x000fe40000201000 */
[----:B------:R-:W-:-:S02]  /*3020*/  I2FP.F32.U32 R8, R17 ;  /* 0x0000001100087245 */ /* 0x000fc40000201000 */
[----:B------:R-:W-:Y:S01]  /*3030*/  FSEL R25, R25, -INF , !P2 ;  /* 0xff80000019197808 */ /* 0x000fe20005000000 */
[----:B------:R-:W4:Y:S01]  /*3040*/  MUFU.TANH R5, R5 ;  /* 0x0000000500057308 */ /* 0x000f220000002400 */
[----:B------:R-:W-:Y:S02]  /*3050*/  FSEL R24, R24, -INF , !P3 ;  /* 0xff80000018187808 */ /* 0x000fe40005800000 */
[----:B------:R-:W-:Y:S02]  /*3060*/  FSEL R11, R11, -INF , !P4 ;  /* 0xff8000000b0b7808 */ /* 0x000fe40006000000 */
[----:B------:R-:W-:Y:S02]  /*3070*/  FSEL R22, R22, -INF , !P0 ;  /* 0xff80000016167808 */ /* 0x000fe40004000000 */
[----:B------:R-:W-:Y:S01]  /*3080*/  I2FP.F32.U32 R12, R21 ;  /* 0x00000015000c7245 */ /* 0x000fe20000201000 */
[----:B------:R5:W-:Y:S01]  /*3090*/  MUFU.TANH R99, R41 ;  /* 0x0000002900637308 */ /* 0x000be20000002400 */
[----:B------:R-:W-:-:S02]  /*30a0*/  ISETP.GE.AND P2, PT, R19, R66, PT ;  /* 0x000000421300720c */ /* 0x000fc40003f46270 */
[----:B------:R-:W-:Y:S01]  /*30b0*/  ISETP.GE.AND P3, PT, R19, R64, PT ;  /* 0x000000401300720c */ /* 0x000fe20003f66270 */
[CC--:B------:R-:W-:Y:S01]  /*30c0*/  FFMA.FTZ R29, R88.reuse, R12.reuse, R103 ;  /* 0x0000000c581d7223 */ /* 0x0c0fe20000010067 */
[----:B------:R-:W-:Y:S01]  /*30d0*/  FSEL R9, R9, -INF , !P5 ;  /* 0xff80000009097808 */ /* 0x000fe20006800000 */
[----:B------:R-:W-:Y:S01]  /*30e0*/  FFMA.FTZ R107, R88, R12, R107 ;  /* 0x0000000c586b7223 */ /* 0x000fe2000001006b */
[----:B------:R-:W-:Y:S01]  /*30f0*/  FSEL R6, R101, -INF , !P1 ;  /* 0xff80000065067808 */ /* 0x000fe20004800000 */
[----:B------:R3:W-:Y:S01]  /*3100*/  MUFU.TANH R87, R4 ;  /* 0x0000000400577308 */ /* 0x0007e20000002400 */
[----:B------:R-:W-:Y:S02]  /*3110*/  LOP3.LUT R89, R0, 0x11, R127, 0xfe, !PT ;  /* 0x0000001100597812 */ /* 0x000fe400078efe7f */
[C---:B------:R-:W-:Y:S02]  /*3120*/  ISETP.GE.AND P4, PT, R21.reuse, R66, PT ;  /* 0x000000421500720c */ /* 0x040fe40003f86270 */
[----:B------:R-:W-:Y:S01]  /*3130*/  ISETP.GE.AND P0, PT, R21, R64, PT ;  /* 0x000000401500720c */ /* 0x000fe20003f06270 */
[C---:B------:R-:W-:Y:S01]  /*3140*/  FFMA.FTZ R21, R88.reuse, R10, R105 ;  /* 0x0000000a58157223 */ /* 0x040fe20000010069 */
[C---:B------:R-:W-:Y:S01]  /*3150*/  ISETP.GE.AND P5, PT, R17.reuse, R66, PT ;  /* 0x000000421100720c */ /* 0x040fe20003fa6270 */
[C---:B------:R-:W-:Y:S01]  /*3160*/  FFMA.FTZ R10, R88.reuse, R10, R109 ;  /* 0x0000000a580a7223 */ /* 0x040fe2000001006d */
[----:B------:R-:W-:Y:S01]  /*3170*/  ISETP.GE.AND P1, PT, R17, R64, PT ;  /* 0x000000401100720c */ /* 0x000fe20003f26270 */
[-C--:B------:R-:W-:Y:S01]  /*3180*/  FFMA.FTZ R17, R88, R8.reuse, R111 ;  /* 0x0000000858117223 */ /* 0x080fe2000001006f */
[----:B------:R-:W-:Y:S01]  /*3190*/  LOP3.LUT R19, R0, 0x19, R127, 0xfe, !PT ;  /* 0x0000001900137812 */ /* 0x000fe200078efe7f */
[----:B------:R-:W-:Y:S01]  /*31a0*/  FFMA.FTZ R8, R88, R8, R115 ;  /* 0x0000000858087223 */ /* 0x000fe20000010073 */
[----:B-1----:R-:W-:Y:S01]  /*31b0*/  I2FP.F32.U32 R58, R89 ;  /* 0x00000059003a7245 */ /* 0x002fe20000201000 */
[----:B------:R-:W1:Y:S01]  /*31c0*/  MUFU.TANH R67, R67 ;  /* 0x0000004300437308 */ /* 0x000e620000002400 */
[----:B--2---:R-:W-:-:S02]  /*31d0*/  I2FP.F32.U32 R54, R19 ;  /* 0x0000001300367245 */ /* 0x004fc40000201000 */
[----:B------:R-:W-:Y:S01]  /*31e0*/  FSEL R21, R21, -INF , !P2 ;  /* 0xff80000015157808 */ /* 0x000fe20005000000 */
[-C--:B-----5:R-:W-:Y:S01]  /*31f0*/  FFMA.FTZ R41, R88, R58.reuse, R77 ;  /* 0x0000003a58297223 */ /* 0x0a0fe2000001004d */
[----:B------:R-:W-:Y:S01]  /*3200*/  FSEL R10, R10, -INF , !P3 ;  /* 0xff8000000a0a7808 */ /* 0x000fe20005800000 */
[----:B------:R-:W-:Y:S01]  /*3210*/  FFMA.FTZ R58, R88, R58, R79 ;  /* 0x0000003a583a7223 */ /* 0x000fe2000001004f */
[----:B------:R-:W-:Y:S01]  /*3220*/  I2FP.F32.U32 R12, R73 ;  /* 0x00000049000c7245 */ /* 0x000fe20000201000 */
[----:B------:R2:W-:Y:S01]  /*3230*/  MUFU.TANH R37, R60 ;  /* 0x0000003c00257308 */ /* 0x0005e20000002400 */
[----:B------:R-:W-:Y:S02]  /*3240*/  FSEL R17, R17, -INF , !P5 ;  /* 0xff80000011117808 */ /* 0x000fe40006800000 */
[----:B------:R-:W-:Y:S01]  /*3250*/  FSEL R8, R8, -INF , !P1 ;  /* 0xff80000008087808 */ /* 0x000fe20004800000 */
[----:B------:R-:W-:Y:S01]  /*3260*/  FFMA.FTZ R123, R88, R12, R123 ;  /* 0x0000000c587b7223 */ /* 0x000fe2000001007b */
[----:B------:R-:W-:-:S02]  /*3270*/  ISETP.GE.AND P2, PT, R73, R66, PT ;  /* 0x000000424900720c */ /* 0x000fc40003f46270 */
[----:B------:R-:W-:Y:S01]  /*3280*/  ISETP.GE.AND P3, PT, R73, R64, PT ;  /* 0x000000404900720c */ /* 0x000fe20003f66270 */
[----:B------:R-:W5:Y:S01]  /*3290*/  MUFU.TANH R47, R47 ;  /* 0x0000002f002f7308 */ /* 0x000f620000002400 */
[C---:B------:R-:W-:Y:S02]  /*32a0*/  ISETP.GE.AND P5, PT, R19.reuse, R66, PT ;  /* 0x000000421300720c */ /* 0x040fe40003fa6270 */
[----:B------:R-:W-:Y:S01]  /*32b0*/  ISETP.GE.AND P1, PT, R19, R64, PT ;  /* 0x000000401300720c */ /* 0x000fe20003f26270 */
[CC--:B------:R-:W-:Y:S01]  /*32c0*/  FFMA.FTZ R19, R88.reuse, R54.reuse, R121 ;  /* 0x0000003658137223 */ /* 0x0c0fe20000010079 */
[----:B------:R-:W-:Y:S01]  /*32d0*/  FSEL R29, R29, -INF , !P4 ;  /* 0xff8000001d1d7808 */ /* 0x000fe20006000000 */
[----:B------:R-:W-:Y:S01]  /*32e0*/  FFMA.FTZ R54, R88, R54, R61 ;  /* 0x0000003658367223 */ /* 0x000fe2000001003d */
[----:B---3--:R-:W-:Y:S01]  /*32f0*/  FSEL R4, R107, -INF , !P0 ;  /* 0xff8000006b047808 */ /* 0x008fe20004000000 */
[----:B------:R-:W3:Y:S01]  /*3300*/  MUFU.TANH R7, R7 ;  /* 0x0000000700077308 */ /* 0x000ee20000002400 */
[----:B------:R-:W-:-:S02]  /*3310*/  LOP3.LUT R73, R0, 0x21, R127, 0xfe, !PT ;  /* 0x0000002100497812 */ /* 0x000fc400078efe7f */
[C---:B------:R-:W-:Y:S02]  /*3320*/  ISETP.GE.AND P4, PT, R89.reuse, R66, PT ;  /* 0x000000425900720c */ /* 0x040fe40003f86270 */
[----:B------:R-:W-:Y:S02]  /*3330*/  ISETP.GE.AND P0, PT, R89, R64, PT ;  /* 0x000000405900720c */ /* 0x000fe40003f06270 */
[C-C-:B------:R-:W-:Y:S01]  /*3340*/  LOP3.LUT R79, R0.reuse, 0x20, R127.reuse, 0xfe, !PT ;  /* 0x00000020004f7812 */ /* 0x140fe200078efe7f */
[----:B------:R4:W-:Y:S01]  /*3350*/  MUFU.TANH R89, R39 ;  /* 0x0000002700597308 */ /* 0x0009e20000002400 */
[----:B------:R-:W-:Y:S02]  /*3360*/  LOP3.LUT R61, R0, 0x29, R127, 0xfe, !PT ;  /* 0x00000029003d7812 */ /* 0x000fe400078efe7f */
[----:B------:R-:W-:Y:S02]  /*3370*/  I2FP.F32.U32 R120, R73 ;  /* 0x0000004900787245 */ /* 0x000fe40000201000 */
[----:B--2---:R-:W-:-:S02]  /*3380*/  I2FP.F32.U32 R60, R79 ;  /* 0x0000004f003c7245 */ /* 0x004fc40000201000 */
[----:B------:R-:W-:Y:S01]  /*3390*/  I2FP.F32.U32 R68, R61 ;  /* 0x0000003d00447245 */ /* 0x000fe20000201000 */
[----:B------:R2:W-:Y:S01]  /*33a0*/  MUFU.TANH R97, R32 ;  /* 0x0000002000617308 */ /* 0x0005e20000002400 */
[----:B------:R-:W-:Y:S01]  /*33b0*/  FSEL R19, R19, -INF , !P5 ;  /* 0xff80000013137808 */ /* 0x000fe20006800000 */
[----:B------:R-:W-:Y:S01]  /*33c0*/  FFMA.FTZ R57, R88, R120, R57 ;  /* 0x0000007858397223 */ /* 0x000fe20000010039 */
[----:B------:R-:W-:Y:S01]  /*33d0*/  FSEL R54, R54, -INF , !P1 ;  /* 0xff80000036367808 */ /* 0x000fe20004800000 */
[C---:B------:R-:W-:Y:S01]  /*33e0*/  FFMA.FTZ R63, R88.reuse, R60, R63 ;  /* 0x0000003c583f7223 */ /* 0x040fe2000001003f */
[C---:B------:R-:W-:Y:S01]  /*33f0*/  ISETP.GE.AND P5, PT, R61.reuse, R66, PT ;  /* 0x000000423d00720c */ /* 0x040fe20003fa6270 */
[C---:B------:R-:W-:Y:S01]  /*3400*/  FFMA.FTZ R120, R88.reuse, R120, R55 ;  /* 0x0000007858787223 */ /* 0x040fe20000010037 */
[----:B------:R-:W-:Y:S01]  /*3410*/  ISETP.GE.AND P1, PT, R61, R64, PT ;  /* 0x000000403d00720c */ /* 0x000fe20003f26270 */
[----:B------:R-:W3:Y:S01]  /*3420*/  MUFU.TANH R69, R52 ;  /* 0x0000003400457308 */ /* 0x000ee20000002400 */
[----:B----4-:R-:W-:Y:S01]  /*3430*/  FFMA.FTZ R39, R88, R12, R117 ;  /* 0x0000000c58277223 */ /* 0x010fe20000010075 */
[----:B------:R-:W-:Y:S01]  /*3440*/  LOP3.LUT R61, R0, 0x38, R127, 0xfe, !PT ;  /* 0x00000038003d7812 */ /* 0x000fe200078efe7f */
[C---:B------:R-:W-:Y:S01]  /*3450*/  FFMA.FTZ R60, R88.reuse, R60, R59 ;  /* 0x0000003c583c7223 */ /* 0x040fe2000001003b */
[----:B------:R-:W-:Y:S01]  /*3460*/  FSEL R41, R41, -INF , !P4 ;  /* 0xff80000029297808 */ /* 0x000fe20006000000 */
[CC--:B------:R-:W-:Y:S01]  /*3470*/  FFMA.FTZ R55, R88.reuse, R68.reuse, R49 ;  /* 0x0000004458377223 */ /* 0x0c0fe20000010031 */
[----:B------:R-:W-:Y:S01]  /*3480*/  FSEL R39, R39, -INF , !P2 ;  /* 0xff80000027277808 */ /* 0x000fe20005000000 */
[----:B------:R-:W-:Y:S01]  /*3490*/  FFMA.FTZ R68, R88, R68, R5 ;  /* 0x0000004458447223 */ /* 0x000fe20000010005 */
[----:B------:R-:W-:Y:S01]  /*34a0*/  ISETP.GE.AND P2, PT, R73, R66, PT ;  /* 0x000000424900720c */ /* 0x000fe20003f46270 */
[----:B------:R-:W4:Y:S01]  /*34b0*/  MUFU.TANH R51, R51 ;  /* 0x0000003300337308 */ /* 0x000f220000002400 */
[----:B--2---:R-:W-:-:S02]  /*34c0*/  FSEL R32, R123, -INF , !P3 ;  /* 0xff8000007b207808 */ /* 0x004fc40005800000 */
[----:B------:R-:W-:Y:S02]  /*34d0*/  ISETP.GE.AND P3, PT, R73, R64, PT ;  /* 0x000000404900720c */ /* 0x000fe40003f66270 */
[--C-:B------:R-:W-:Y:S02]  /*34e0*/  LOP3.LUT R73, R0, 0x31, R127.reuse, 0xfe, !PT ;  /* 0x0000003100497812 */ /* 0x100fe400078efe7f */
[----:B------:R-:W-:Y:S01]  /*34f0*/  FSEL R58, R58, -INF , !P0 ;  /* 0xff8000003a3a7808 */ /* 0x000fe20004000000 */
[----:B------:R2:W-:Y:S01]  /*3500*/  MUFU.TANH R49, R44 ;  /* 0x0000002c00317308 */ /* 0x0005e20000002400 */
[C---:B------:R-:W-:Y:S02]  /*3510*/  ISETP.GE.AND P4, PT, R79.reuse, R66, PT ;  /* 0x000000424f00720c */ /* 0x040fe40003f86270 */
[----:B------:R-:W-:Y:S02]  /*3520*/  ISETP.GE.AND P0, PT, R79, R64, PT ;  /* 0x000000404f00720c */ /* 0x000fe40003f06270 */
[----:B------:R-:W-:-:S02]  /*3530*/  LOP3.LUT R5, R0, 0x30, R127, 0xfe, !PT ;  /* 0x0000003000057812 */ /* 0x000fc400078efe7f */
[----:B------:R-:W-:Y:S01]  /*3540*/  I2FP.F32.U32 R62, R61 ;  /* 0x0000003d003e7245 */ /* 0x000fe20000201000 */
[----:B------:R-:W4:Y:S01]  /*3550*/  MUFU.TANH R77, R50 ;  /* 0x00000032004d7308 */ /* 0x000f220000002400 */
[----:B------:R-:W-:Y:S02]  /*3560*/  I2FP.F32.U32 R12, R73 ;  /* 0x00000049000c7245 */ /* 0x000fe40000201000 */
[----:B------:R-:W-:Y:S01]  /*3570*/  FSEL R59, R63, -INF , !P4 ;  /* 0xff8000003f3b7808 */ /* 0x000fe20006000000 */
[----:B-1----:R-:W-:Y:S01]  /*3580*/  FFMA.FTZ R63, R88, R62, R67 ;  /* 0x0000003e583f7223 */ /* 0x002fe20000010043 */
[----:B------:R-:W-:Y:S01]  /*3590*/  FSEL R60, R60, -INF , !P0 ;  /* 0xff8000003c3c7808 */ /* 0x000fe20004000000 */
[C---:B-----5:R-:W-:Y:S01]  /*35a0*/  FFMA.FTZ R47, R88.reuse, R12, R47 ;  /* 0x0000000c582f7223 */ /* 0x060fe2000001002f */
[C---:B------:R-:W-:Y:S01]  /*35b0*/  ISETP.GE.AND P4, PT, R5.reuse, R66, PT ;  /* 0x000000420500720c */ /* 0x040fe20003f86270 */
[C---:B------:R-:W-:Y:S01]  /*35c0*/  FFMA.FTZ R62, R88.reuse, R62, R71 ;  /* 0x0000003e583e7223 */ /* 0x040fe20000010047 */
[----:B------:R-:W-:Y:S01]  /*35d0*/  ISETP.GE.AND P0, PT, R5, R64, PT ;  /* 0x000000400500720c */ /* 0x000fe20003f06270 */
[----:B--2---:R-:W-:Y:S01]  /*35e0*/  FFMA.FTZ R44, R88, R12, R37 ;  /* 0x0000000c582c7223 */ /* 0x004fe20000010025 */
[----:B------:R-:W-:Y:S01]  /*35f0*/  I2FP.F32.U32 R5, R5 ;  /* 0x0000000500057245 */ /* 0x000fe20000201000 */
[----:B------:R-:W-:Y:S01]  /*3600*/  MUFU.TANH R45, R45 ;  /* 0x0000002d002d7308 */ /* 0x000fe20000002400 */
[----:B------:R-:W-:-:S02]  /*3610*/  LOP3.LUT R67, R0, 0x39, R127, 0xfe, !PT ;  /* 0x0000003900437812 */ /* 0x000fc400078efe7f */
[----:B------:R-:W-:Y:S01]  /*3620*/  LOP3.LUT R37, R0, 0x41, R127, 0xfe, !PT ;  /* 0x0000004100257812 */ /* 0x000fe200078efe7f */
[----:B------:R-:W-:Y:S01]  /*3630*/  FFMA.FTZ R35, R88, R5, R35 ;  /* 0x0000000558237223 */ /* 0x000fe20000010023 */
[----:B------:R-:W-:Y:S02]  /*3640*/  FSEL R57, R57, -INF , !P2 ;  /* 0xff80000039397808 */ /* 0x000fe40005000000 */
[----:B------:R-:W-:Y:S01]  /*3650*/  FSEL R120, R120, -INF , !P3 ;  /* 0xff80000078787808 */ /* 0x000fe20005800000 */
[----:B------:R-:W-:Y:S01]  /*3660*/  MUFU.TANH R43, R43 ;  /* 0x0000002b002b7308 */ /* 0x000fe20000002400 */
[----:B------:R-:W-:Y:S02]  /*3670*/  FSEL R55, R55, -INF , !P5 ;  /* 0xff80000037377808 */ /* 0x000fe40006800000 */
[----:B------:R-:W-:Y:S02]  /*3680*/  FSEL R68, R68, -INF , !P1 ;  /* 0xff80000044447808 */ /* 0x000fe40004800000 */
[----:B------:R-:W-:-:S02]  /*3690*/  ISETP.GE.AND P2, PT, R73, R66, PT ;  /* 0x000000424900720c */ /* 0x000fc40003f46270 */
[----:B------:R-:W-:Y:S01]  /*36a0*/  ISETP.GE.AND P3, PT, R73, R64, PT ;  /* 0x000000404900720c */ /* 0x000fe20003f66270 */
[----:B---3--:R-:W-:Y:S01]  /*36b0*/  FFMA.FTZ R73, R88, R5, R7 ;  /* 0x0000000558497223 */ /* 0x008fe20000010007 */
[C---:B------:R-:W-:Y:S01]  /*36c0*/  ISETP.GE.AND P5, PT, R61.reuse, R66, PT ;  /* 0x000000423d00720c */ /* 0x040fe20003fa6270 */
[----:B------:R-:W1:Y:S01]  /*36d0*/  MUFU.TANH R103, R46 ;  /* 0x0000002e00677308 */ /* 0x000e620000002400 */
[----:B------:R-:W-:Y:S02]  /*36e0*/  ISETP.GE.AND P1, PT, R61, R64, PT ;  /* 0x000000403d00720c */ /* 0x000fe40003f26270 */
[----:B------:R-:W-:Y:S02]  /*36f0*/  LOP3.LUT R61, R0, 0x40, R127, 0xfe, !PT ;  /* 0x00000040003d7812 */ /* 0x000fe400078efe7f */
[----:B------:R-:W-:Y:S02]  /*3700*/  I2FP.F32.U32 R12, R67 ;  /* 0x00000043000c7245 */ /* 0x000fe40000201000 */
[----:B------:R-:W-:Y:S01]  /*3710*/  I2FP.F32.U32 R76, R37 ;  /* 0x00000025004c7245 */ /* 0x000fe20000201000 */
[----:B------:R-:W2:Y:S01]  /*3720*/  MUFU.TANH R7, R42 ;  /* 0x0000002a00077308 */ /* 0x000ea20000002400 */
[----:B------:R-:W-:Y:S01]  /*3730*/  FSEL R71, R44, -INF , !P2 ;  /* 0xff8000002c477808 */ /* 0x000fe20005000000 */
[C---:B------:R-:W-:Y:S01]  /*3740*/  FFMA.FTZ R69, R88.reuse, R12, R69 ;  /* 0x0000000c58457223 */ /* 0x040fe20000010045 */
[----:B------:R-:W-:Y:S01]  /*3750*/  FSEL R128, R47, -INF , !P3 ;  /* 0xff8000002f807808 */ /* 0x000fe20005800000 */
[C---:B----4-:R-:W-:Y:S01]  /*3760*/  FFMA.FTZ R51, R88.reuse, R76, R51 ;  /* 0x0000004c58337223 */ /* 0x050fe20000010033 */
[C---:B------:R-:W-:Y:S01]  /*3770*/  ISETP.GE.AND P2, PT, R61.reuse, R66, PT ;  /* 0x000000423d00720c */ /* 0x040fe20003f46270 */
[C---:B------:R-:W-:Y:S01]  /*3780*/  FFMA.FTZ R76, R88.reuse, R76, R99 ;  /* 0x0000004c584c7223 */ /* 0x040fe20000010063 */
[----:B------:R-:W-:Y:S01]  /*3790*/  ISETP.GE.AND P3, PT, R61, R64, PT ;  /* 0x000000403d00720c */ /* 0x000fe20003f66270 */
[----:B------:R-:W-:Y:S01]  /*37a0*/  MUFU.TANH R101, R48 ;  /* 0x0000003000657308 */ /* 0x000fe20000002400 */
[----:B------:R-:W-:Y:S01]  /*37b0*/  I2FP.F32.U32 R78, R61 ;  /* 0x0000003d004e7245 */ /* 0x000fe20000201000 */
[----:B------:R-:W-:Y:S01]  /*37c0*/  FFMA.FTZ R61, R88, R12, R65 ;  /* 0x0000000c583d7223 */ /* 0x000fe20000010041 */
[----:B------:R-:W-:-:S02]  /*37d0*/  FSEL R63, R63, -INF , !P5 ;  /* 0xff8000003f3f7808 */ /* 0x000fc40006800000 */
[----:B------:R-:W-:Y:S01]  /*37e0*/  FSEL R62, R62, -INF , !P1 ;  /* 0xff8000003e3e7808 */ /* 0x000fe20004800000 */
[CC--:B------:R-:W-:Y:S01]  /*37f0*/  FFMA.FTZ R75, R88.reuse, R78.reuse, R75 ;  /* 0x0000004e584b7223 */ /* 0x0c0fe2000001004b */
[----:B------:R-:W-:Y:S01]  /*3800*/  FSEL R73, R73, -INF , !P4 ;  /* 0xff80000049497808 */ /* 0x000fe20006000000 */
[----:B------:R3:W-:Y:S01]  /*3810*/  MUFU.TANH R65, R36 ;  /* 0x0000002400417308 */ /* 0x0007e20000002400 */
[----:B------:R-:W-:Y:S01]  /*3820*/  FSEL R130, R35, -INF , !P0 ;  /* 0xff80000023827808 */ /* 0x000fe20004000000 */
[----:B------:R-:W-:Y:S01]  /*3830*/  FFMA.FTZ R78, R88, R78, R87 ;  /* 0x0000004e584e7223 */ /* 0x000fe20000010057 */
[C---:B------:R-:W-:Y:S02]  /*3840*/  ISETP.GE.AND P5, PT, R37.reuse, R66, PT ;  /* 0x000000422500720c */ /* 0x040fe40003fa6270 */
[----:B------:R-:W-:Y:S02]  /*3850*/  ISETP.GE.AND P1, PT, R37, R64, PT ;  /* 0x000000402500720c */ /* 0x000fe40003f26270 */
[----:B------:R-:W-:Y:S01]  /*3860*/  LOP3.LUT R79, R0, 0x48, R127, 0xfe, !PT ;  /* 0x00000048004f7812 */ /* 0x000fe200078efe7f */
[----:B------:R4:W5:Y:S01]  /*3870*/  MUFU.TANH R37, R34 ;  /* 0x0000002200257308 */ /* 0x0009620000002400 */
[----:B------:R-:W-:-:S02]  /*3880*/  ISETP.GE.AND P4, PT, R67, R66, PT ;  /* 0x000000424300720c */ /* 0x000fc40003f86270 */
[----:B------:R-:W-:Y:S02]  /*3890*/  ISETP.GE.AND P0, PT, R67, R64, PT ;  /* 0x000000404300720c */ /* 0x000fe40003f06270 */
[----:B------:R-:W-:Y:S02]  /*38a0*/  LOP3.LUT R47, R0, 0x50, R127, 0xfe, !PT ;  /* 0x00000050002f7812 */ /* 0x000fe400078efe7f */
[----:B------:R-:W-:Y:S01]  /*38b0*/  I2FP.F32.U32 R12, R79 ;  /* 0x0000004f000c7245 */ /* 0x000fe20000201000 */
[----:B------:R-:W-:Y:S01]  /*38c0*/  MUFU.TANH R5, R40 ;  /* 0x0000002800057308 */ /* 0x000fe20000002400 */
[----:B------:R-:W-:Y:S02]  /*38d0*/  FSEL R61, R61, -INF , !P4 ;  /* 0xff8000003d3d7808 */ /* 0x000fe40006000000 */
[----:B------:R-:W-:Y:S01]  /*38e0*/  FSEL R122, R69, -INF , !P0 ;  /* 0xff800000457a7808 */ /* 0x000fe20004000000 */
[-C--:B------:R-:W-:Y:S01]  /*38f0*/  FFMA.FTZ R89, R88, R12.reuse, R89 ;  /* 0x0000000c58597223 */ /* 0x080fe20000010059 */
[----:B------:R-:W-:Y:S01]  /*3900*/  LOP3.LUT R67, R0, 0x49, R127, 0xfe, !PT ;  /* 0x0000004900437812 */ /* 0x000fe200078efe7f */
[----:B------:R-:W-:Y:S01]  /*3910*/  FFMA.FTZ R74, R88, R12, R77 ;  /* 0x0000000c584a7223 */ /* 0x000fe2000001004d */
[C---:B------:R-:W-:Y:S01]  /*3920*/  ISETP.GE.AND P4, PT, R79.reuse, R66, PT ;  /* 0x000000424f00720c */ /* 0x040fe20003f86270 */
[----:B------:R-:W-:Y:S01]  /*3930*/  MUFU.TANH R35, R38 ;  /* 0x0000002600237308 */ /* 0x000fe20000002400 */
[----:B------:R-:W-:-:S02]  /*3940*/  ISETP.GE.AND P0, PT, R79, R64, PT ;  /* 0x000000404f00720c */ /* 0x000fc40003f06270 */
[----:B------:R-:W-:Y:S02]  /*3950*/  FSEL R79, R51, -INF , !P5 ;  /* 0xff800000334f7808 */ /* 0x000fe40006800000 */
[----:B------:R-:W-:Y:S02]  /*3960*/  FSEL R76, R76, -INF , !P1 ;  /* 0xff8000004c4c7808 */ /* 0x000fe40004800000 */
[C---:B------:R-:W-:Y:S01]  /*3970*/  ISETP.GE.AND P5, PT, R47.reuse, R66, PT ;  /* 0x000000422f00720c */ /* 0x040fe20003fa6270 */
[----:B------:R2:W-:Y:S01]  /*3980*/  MUFU.TANH R69, R28 ;  /* 0x0000001c00457308 */ /* 0x0005e20000002400 */
[----:B------:R-:W-:Y:S02]  /*3990*/  ISETP.GE.AND P1, PT, R47, R64, PT ;  /* 0x000000402f00720c */ /* 0x000fe40003f26270 */
[----:B---3--:R-:W-:Y:S02]  /*39a0*/  I2FP.F32.U32 R36, R47 ;  /* 0x0000002f00247245 */ /* 0x008fe40000201000 */
[----:B------:R-:W-:-:S02]  /*39b0*/  LOP3.LUT R99, R0, 0x51, R127, 0xfe, !PT ;  /* 0x0000005100637812 */ /* 0x000fc400078efe7f */
[----:B------:R-:W-:Y:S01]  /*39c0*/  LOP3.LUT R47, R0, 0x59, R127, 0xfe, !PT ;  /* 0x00000059002f7812 */ /* 0x000fe200078efe7f */
[CC--:B------:R-:W-:Y:S01]  /*39d0*/  FFMA.FTZ R49, R88.reuse, R36.reuse, R49 ;  /* 0x0000002458317223 */ /* 0x0c0fe20000010031 */
[----:B----4-:R-:W-:Y:S01]  /*39e0*/  I2FP.F32.U32 R34, R67 ;  /* 0x0000004300227245 */ /* 0x010fe20000201000 */
[C---:B-1----:R-:W-:Y:S01]  /*39f0*/  FFMA.FTZ R51, R88.reuse, R36, R103 ;  /* 0x0000002458337223 */ /* 0x042fe20000010067 */
[----:B------:R-:W-:Y:S01]  /*3a00*/  I2FP.F32.U32 R12, R99 ;  /* 0x00000063000c7245 */ /* 0x000fe20000201000 */
[----:B------:R-:W1:Y:S01]  /*3a10*/  MUFU.TANH R31, R31 ;  /* 0x0000001f001f7308 */ /* 0x000e620000002400 */
[----:B------:R-:W-:Y:S01]  /*3a20*/  FSEL R87, R75, -INF , !P2 ;  /* 0xff8000004b577808 */ /* 0x000fe20005000000 */
[C---:B------:R-:W-:Y:S01]  /*3a30*/  FFMA.FTZ R75, R88.reuse, R34, R97 ;  /* 0x00000022584b7223 */ /* 0x040fe20000010061 */
[----:B------:R-:W-:Y:S01]  /*3a40*/  FSEL R77, R89, -INF , !P4 ;  /* 0xff800000594d7808 */ /* 0x000fe20006000000 */
[CC--:B------:R-:W-:Y:S01]  /*3a50*/  FFMA.FTZ R45, R88.reuse, R12.reuse, R45 ;  /* 0x0000000c582d7223 */ /* 0x0c0fe2000001002d */
[----:B--2---:R-:W-:Y:S01]  /*3a60*/  I2FP.F32.U32 R28, R47 ;  /* 0x0000002f001c7245 */ /* 0x004fe20000201000 */
[----:B------:R-:W-:Y:S01]  /*3a70*/  FFMA.FTZ R43, R88, R12, R43 ;  /* 0x0000000c582b7223 */ /* 0x000fe2000001002b */
[C-C-:B------:R-:W-:Y:S01]  /*3a80*/  LOP3.LUT R89, R0.reuse, 0x60, R127.reuse, 0xfe, !PT ;  /* 0x0000006000597812 */ /* 0x140fe200078efe7f */
[----:B------:R-:W2:Y:S01]  /*3a90*/  MUFU.TANH R23, R23 ;  /* 0x0000001700177308 */ /* 0x000ea20000002400 */
[----:B------:R-:W-:Y:S01]  /*3aa0*/  LOP3.LUT R97, R0, 0x58, R127, 0xfe, !PT ;  /* 0x0000005800617812 */ /* 0x000fe200078efe7f */
[-C--:B------:R-:W-:Y:S01]  /*3ab0*/  FFMA.FTZ R12, R88, R28.reuse, R7 ;  /* 0x0000001c580c7223 */ /* 0x080fe20000010007 */
[----:B------:R-:W-:Y:S01]  /*3ac0*/  FSEL R78, R78, -INF , !P3 ;  /* 0xff8000004e4e7808 */ /* 0x000fe20005800000 */
[C---:B-----5:R-:W-:Y:S01]  /*3ad0*/  FFMA.FTZ R37, R88.reuse, R28, R37 ;  /* 0x0000001c58257223 */ /* 0x060fe20000010025 */
[C---:B------:R-:W-:Y:S01]  /*3ae0*/  ISETP.GE.AND P2, PT, R67.reuse, R66, PT ;  /* 0x000000424300720c */ /* 0x040fe20003f46270 */
[----:B------:R-:W-:Y:S01]  /*3af0*/  FFMA.FTZ R70, R88, R34, R101 ;  /* 0x0000002258467223 */ /* 0x000fe20000010065 */
[----:B------:R-:W-:Y:S01]  /*3b00*/  ISETP.GE.AND P3, PT, R67, R64, PT ;  /* 0x000000404300720c */ /* 0x000fe20003f66270 */
[----:B------:R-:W-:Y:S01]  /*3b10*/  MUFU.TANH R33, R33 ;  /* 0x0000002100217308 */ /* 0x000fe20000002400 */
[----:B------:R-:W-:-:S02]  /*3b20*/  FSEL R74, R74, -INF , !P0 ;  /* 0xff8000004a4a7808 */ /* 0x000fc40004000000 */
[C---:B------:R-:W-:Y:S02]  /*3b30*/  ISETP.GE.AND P4, PT, R99.reuse, R66, PT ;  /* 0x000000426300720c */ /* 0x040fe40003f86270 */
[----:B------:R-:W-:Y:S02]  /*3b40*/  ISETP.GE.AND P0, PT, R99, R64, PT ;  /* 0x000000406300720c */ /* 0x000fe40003f06270 */
[----:B------:R-:W-:Y:S01]  /*3b50*/  I2FP.F32.U32 R28, R89 ;  /* 0x00000059001c7245 */ /* 0x000fe20000201000 */
[----:B------:R3:W-:Y:S01]  /*3b60*/  MUFU.TANH R67, R30 ;  /* 0x0000001e00437308 */ /* 0x0007e20000002400 */
[----:B------:R-:W-:Y:S02]  /*3b70*/  FSEL R52, R49, -INF , !P1 ;  /* 0xff80000031347808 */ /* 0x000fe40004800000 */
[----:B------:R-:W-:Y:S01]  /*3b80*/  FSEL R51, R51, -INF , !P5 ;  /* 0xff80000033337808 */ /* 0x000fe20006800000 */
[----:B-1----:R-:W-:Y:S01]  /*3b90*/  FFMA.FTZ R31, R88, R28, R31 ;  /* 0x0000001c581f7223 */ /* 0x002fe2000001001f */
[----:B------:R-:W-:-:S02]  /*3ba0*/  FSEL R49, R45, -INF , !P4 ;  /* 0xff8000002d317808 */ /* 0x000fc40006000000 */
[----:B------:R-:W-:Y:S01]  /*3bb0*/  FSEL R50, R43, -INF , !P0 ;  /* 0xff8000002b327808 */ /* 0x000fe20004000000 */
[----:B------:R-:W-:Y:S01]  /*3bc0*/  FFMA.FTZ R43, R88, R28, R65 ;  /* 0x0000001c582b7223 */ /* 0x000fe20000010041 */
[C---:B------:R-:W-:Y:S01]  /*3bd0*/  ISETP.GE.AND P5, PT, R47.reuse, R66, PT ;  /* 0x000000422f00720c */ /* 0x040fe20003fa6270 */
[----:B------:R-:W-:Y:S01]  /*3be0*/  MUFU.TANH R27, R27 ;  /* 0x0000001b001b7308 */ /* 0x000fe20000002400 */
[----:B------:R-:W-:Y:S02]  /*3bf0*/  ISETP.GE.AND P1, PT, R47, R64, PT ;  /* 0x000000402f00720c */ /* 0x000fe40003f26270 */
[C---:B------:R-:W-:Y:S02]  /*3c00*/  ISETP.GE.AND P4, PT, R89.reuse, R66, PT ;  /* 0x000000425900720c */ /* 0x040fe40003f86270 */
[----:B------:R-:W-:Y:S02]  /*3c10*/  ISETP.GE.AND P0, PT, R89, R64, PT ;  /* 0x000000405900720c */ /* 0x000fe40003f06270 */
[----:B---3--:R-:W-:Y:S01]  /*3c20*/  I2FP.F32.U32 R30, R97 ;  /* 0x00000061001e7245 */ /* 0x008fe20000201000 */
[----:B------:R-:W1:Y:S01]  /*3c30*/  MUFU.TANH R89, R20 ;  /* 0x0000001400597308 */ /* 0x000e620000002400 */
[----:B------:R-:W-:-:S02]  /*3c40*/  FSEL R70, R70, -INF , !P3 ;  /* 0xff80000046467808 */ /* 0x000fc40005800000 */
[----:B------:R-:W-:Y:S01]  /*3c50*/  ISETP.GE.AND P3, PT, R97, R64, PT ;  /* 0x000000406100720c */ /* 0x000fe20003f66270 */
[CC--:B------:R-:W-:Y:S01]  /*3c60*/  FFMA.FTZ R47, R88.reuse, R30.reuse, R5 ;  /* 0x0000001e582f7223 */ /* 0x0c0fe20000010005 */
[----:B------:R-:W-:Y:S01]  /*3c70*/  FFMA.FTZ R35, R88, R30, R35 ;  /* 0x0000001e58237223 */ /* 0x000fe20000010023 */
[----:B------:R-:W-:Y:S02]  /*3c80*/  FSEL R75, R75, -INF , !P2 ;  /* 0xff8000004b4b7808 */ /* 0x000fe40005000000 */
[----:B------:R3:W4:Y:S01]  /*3c90*/  MUFU.TANH R65, R18 ;  /* 0x0000001200417308 */ /* 0x0007220000002400 */
[C-C-:B------:R-:W-:Y:S01]  /*3ca0*/  LOP3.LUT R7, R0.reuse, 0x68, R127.reuse, 0xfe, !PT ;  /* 0x0000006800077812 */ /* 0x140fe200078efe7f */
[----:B------:R-:W-:Y:S01]  /*3cb0*/  BAR.SYNC.DEFER_BLOCKING 0x0 ;  /* 0x0000000000007b1d */ /* 0x000fe20000010000 */
[----:B------:R-:W-:Y:S02]  /*3cc0*/  ISETP.GE.AND P2, PT, R97, R66, PT ;  /* 0x000000426100720c */ /* 0x000fe40003f46270 */
[----:B------:R-:W-:-:S02]  /*3cd0*/  LOP3.LUT R97, R0, 0x61, R127, 0xfe, !PT ;  /* 0x0000006100617812 */ /* 0x000fc400078efe7f */
[----:B------:R-:W-:Y:S01]  /*3ce0*/  FSEL R45, R12, -INF , !P5 ;  /* 0xff8000000c2d7808 */ /* 0x000fe20006800000 */
[----:B------:R5:W4:Y:S01]  /*3cf0*/  MUFU.TANH R5, R26 ;  /* 0x0000001a00057308 */ /* 0x000b220000002400 */
[----:B------:R-:W-:Y:S02]  /*3d00*/  FSEL R48, R35, -INF , !P3 ;  /* 0xff80000023307808 */ /* 0x000fe40005800000 */
[----:B------:R-:W-:Y:S02]  /*3d10*/  FSEL R12, R37, -INF , !P1 ;  /* 0xff800000250c7808 */ /* 0x000fe40004800000 */
[----:B------:R-:W-:Y:S02]  /*3d20*/  I2FP.F32.U32 R30, R7 ;  /* 0x00000007001e7245 */ /* 0x000fe40000201000 */
[C-C-:B------:R-:W-:Y:S02]  /*3d30*/  LOP3.LUT R35, R0.reuse, 0x69, R127.reuse, 0xfe, !PT ;  /* 0x0000006900237812 */ /* 0x140fe400078efe7f */
[----:B------:R-:W-:Y:S01]  /*3d40*/  LOP3.LUT R37, R0, 0x70, R127, 0xfe, !PT ;  /* 0x0000007000257812 */ /* 0x000fe200078efe7f */
[C---:B--2---:R-:W-:Y:S01]  /*3d50*/  FFMA.FTZ R23, R88.reuse, R30, R23 ;  /* 0x0000001e58177223 */ /* 0x044fe20000010017 */
[C---:B------:R-:W-:Y:S01]  /*3d60*/  ISETP.GE.AND P5, PT, R7.reuse, R66, PT ;  /* 0x000000420700720c */ /* 0x040fe20003fa6270 */
[----:B------:R-:W-:Y:S01]  /*3d70*/  FFMA.FTZ R69, R88, R30, R69 ;  /* 0x0000001e58457223 */ /* 0x000fe20000010045 */
[----:B------:R-:W-:-:S02]  /*3d80*/  ISETP.GE.AND P1, PT, R7, R64, PT ;  /* 0x000000400700720c */ /* 0x000fc40003f26270 */
[----:B------:R2:W2:Y:S01]  /*3d90*/  MUFU.TANH R7, R16 ;  /* 0x0000001000077308 */ /* 0x0004a20000002400 */
[----:B---3--:R-:W-:Y:S02]  /*3da0*/  I2FP.F32.U32 R18, R37 ;  /* 0x0000002500127245 */ /* 0x008fe40000201000 */
[----:B-----5:R-:W-:Y:S02]  /*3db0*/  I2FP.F32.U32 R26, R97 ;  /* 0x00000061001a7245 */ /* 0x020fe40000201000 */
[----:B------:R-:W-:Y:S01]  /*3dc0*/  FSEL R47, R47, -INF , !P2 ;  /* 0xff8000002f2f7808 */ /* 0x000fe20005000000 */
[C---:B-1----:R-:W-:Y:S01]  /*3dd0*/  FFMA.FTZ R89, R88.reuse, R18, R89 ;  /* 0x0000001258597223 */ /* 0x042fe20000010059 */
[----:B------:R-:W-:Y:S01]  /*3de0*/  ISETP.GE.AND P2, PT, R97, R66, PT ;  /* 0x000000426100720c */ /* 0x000fe20003f46270 */
[C---:B------:R-:W-:Y:S01]  /*3df0*/  FFMA.FTZ R33, R88.reuse, R26, R33 ;  /* 0x0000001a58217223 */ /* 0x040fe20000010021 */
[----:B------:R-:W-:Y:S01]  /*3e00*/  FSEL R43, R43, -INF , !P4 ;  /* 0xff8000002b2b7808 */ /* 0x000fe20006000000 */
[C---:B----4-:R-:W-:Y:S01]  /*3e10*/  FFMA.FTZ R28, R88.reuse, R18, R65 ;  /* 0x00000012581c7223 */ /* 0x050fe20000010041 */
[----:B------:R-:W-:Y:S01]  /*3e20*/  FSEL R36, R31, -INF , !P0 ;  /* 0xff8000001f247808 */ /* 0x000fe20004000000 */
[----:B------:R-:W-:Y:S01]  /*3e30*/  FFMA.FTZ R34, R88, R26, R67 ;  /* 0x0000001a58227223 */ /* 0x000fe20000010043 */
[----:B------:R-:W-:-:S02]  /*3e40*/  ISETP.GE.AND P4, PT, R35, R66, PT ;  /* 0x000000422300720c */ /* 0x000fc40003f86270 */
[-C--:B------:R-:W-:Y:S02]  /*3e50*/  ISETP.GE.AND P0, PT, R35, R64.reuse, PT ;  /* 0x000000402300720c */ /* 0x080fe40003f06270 */
[----:B--2---:R-:W-:Y:S02]  /*3e60*/  I2FP.F32.U32 R16, R35 ;  /* 0x0000002300107245 */ /* 0x004fe40000201000 */
[----:B------:R-:W-:Y:S01]  /*3e70*/  FSEL R18, R23, -INF , !P1 ;  /* 0xff80000017127808 */ /* 0x000fe20004800000 */
[----:B------:R-:W1:Y:S01]  /*3e80*/  MUFU.TANH R35, R15 ;  /* 0x0000000f00237308 */ /* 0x000e620000002400 */
[----:B------:R-:W-:Y:S01]  /*3e90*/  ISETP.GE.AND P3, PT, R97, R64, PT ;  /* 0x000000406100720c */ /* 0x000fe20003f66270 */
[CC--:B------:R-:W-:Y:S01]  /*3ea0*/  FFMA.FTZ R27, R88.reuse, R16.reuse, R27 ;  /* 0x00000010581b7223 */ /* 0x0c0fe2000001001b */
[----:B------:R-:W-:Y:S01]  /*3eb0*/  FFMA.FTZ R16, R88, R16, R5 ;  /* 0x0000001058107223 */ /* 0x000fe20000010005 */
[----:B------:R-:W-:Y:S02]  /*3ec0*/  FSEL R33, R33, -INF , !P2 ;  /* 0xff80000021217808 */ /* 0x000fe40005000000 */
[----:B------:R-:W-:-:S02]  /*3ed0*/  ISETP.GE.AND P2, PT, R37, R66, PT ;  /* 0x000000422500720c */ /* 0x000fc40003f46270 */
[----:B------:R2:W3:Y:S01]  /*3ee0*/  MUFU.TANH R5, R14 ;  /* 0x0000000e00057308 */ /* 0x0004e20000002400 */
[----:B------:R-:W-:Y:S02]  /*3ef0*/  FSEL R34, R34, -INF , !P3 ;  /* 0xff80000022227808 */ /* 0x000fe40005800000 */
[----:B------:R-:W-:Y:S02]  /*3f00*/  ISETP.GE.AND P3, PT, R37, R64, PT ;  /* 0x000000402500720c */ /* 0x000fe40003f66270 */
[C-C-:B------:R-:W-:Y:S02]  /*3f10*/  LOP3.LUT R37, R0.reuse, 0x71, R127.reuse, 0xfe, !PT ;  /* 0x0000007100257812 */ /* 0x140fe400078efe7f */
[----:B------:R-:W-:Y:S01]  /*3f20*/  LOP3.LUT R65, R0, 0x79, R127, 0xfe, !PT ;  /* 0x0000007900417812 */ /* 0x000fe200078efe7f */
[----:B------:R-:W4:Y:S01]  /*3f30*/  MUFU.TANH R23, R13 ;  /* 0x0000000d00177308 */ /* 0x000f220000002400 */
[----:B------:R-:W-:Y:S02]  /*3f40*/  FSEL R31, R69, -INF , !P5 ;  /* 0xff800000451f7808 */ /* 0x000fe40006800000 */
[----:B------:R-:W-:-:S02]  /*3f50*/  ISETP.GE.AND P5, PT, R37, R66, PT ;  /* 0x000000422500720c */ /* 0x000fc40003fa6270 */
[----:B------:R-:W-:Y:S02]  /*3f60*/  ISETP.GE.AND P1, PT, R37, R64, PT ;  /* 0x000000402500720c */ /* 0x000fe40003f26270 */
[----:B------:R-:W-:Y:S02]  /*3f70*/  I2FP.F32.U32 R37, R37 ;  /* 0x0000002500257245 */ /* 0x000fe40000201000 */
[----:B--2---:R-:W-:Y:S02]  /*3f80*/  I2FP.F32.U32 R14, R65 ;  /* 0x00000041000e7245 */ /* 0x004fe40000201000 */
[----:B------:R-:W-:Y:S01]  /*3f90*/  FSEL R15, R27, -INF , !P4 ;  /* 0xff8000001b0f7808 */ /* 0x000fe20006000000 */
[-C--:B------:R-:W-:Y:S01]  /*3fa0*/  FFMA.FTZ R7, R88, R37.reuse, R7 ;  /* 0x0000002558077223 */ /* 0x080fe20000010007 */
[----:B------:R-:W-:Y:S01]  /*3fb0*/  FSEL R16, R16, -INF , !P0 ;  /* 0xff80000010107808 */ /* 0x000fe20004000000 */
[C---:B-1----:R-:W-:Y:S01]  /*3fc0*/  FFMA.FTZ R26, R88.reuse, R37, R35 ;  /* 0x00000025581a7223 */ /* 0x042fe20000010023 */
[C---:B---3--:R-:W-:Y:S01]  /*3fd0*/  FFMA.FTZ R5, R88.reuse, R14, R5 ;  /* 0x0000000e58057223 */ /* 0x048fe20000010005 */
[----:B------:R-:W-:Y:S01]  /*3fe0*/  ISETP.GE.AND P4, PT, R65, R66, PT ;  /* 0x000000424100720c */ /* 0x000fe20003f86270 */
[----:B----4-:R-:W-:Y:S01]  /*3ff0*/  FFMA.FTZ R20, R88, R14, R23 ;  /* 0x0000000e58147223 */ /* 0x010fe20000010017 */
[----:B------:R-:W-:-:S02]  /*4000*/  FSEL R13, R89, -INF , !P2 ;  /* 0xff800000590d7808 */ /* 0x000fc40005000000 */
[----:B------:R-:W-:Y:S02]  /*4010*/  ISETP.NE.AND P2, PT, R2, 0x1, PT ;  /* 0x000000010200780c */ /* 0x000fe40003f45270 */
[----:B------:R-:W-:Y:S02]  /*4020*/  ISETP.GE.AND P0, PT, R65, R64, PT ;  /* 0x000000404100720c */ /* 0x000fe40003f06270 */
        /* <DEDUP_REMOVED lines=17> */
.L_x_3988:
        /* <DEDUP_REMOVED lines=59> */
.L_x_3989:
        /* <DEDUP_REMOVED lines=37> */
.L_x_3991:
[----:B------:R-:W-:Y:S05]  /*4740*/  BSYNC.RECONVERGENT B0 ;  /* 0x0000000000007941 */ /* 0x000fea0003800200 */
.L_x_3990:
[----:B------:R-:W0:Y:S02]  /*4750*/  LDGDEPBAR ;  /* 0x00000000000079af */ /* 0x000e240000000000 */
.L_x_3987:
        /* <DEDUP_REMOVED lines=37> */
[----:B------:R-:W-:Y:S01]  /*49b0*/  IADD3 R121, PT, PT, R123, 0x3000, RZ ;  /* 0x000030007b797810 */ /* 0x000fe20007ffe0ff */
[----:B------:R-:W-:Y:S01]  /*49c0*/  LDSM.16.MT88.4 R104, [R123+0x3000] ;  /* 0x003000007b68783b */ /* 0x000fe20000004200 */
[----:B----4-:R-:W-:-:S02]  /*49d0*/  FMNMX.FTZ R14, R7, R14, !PT ;  /* 0x0000000e070e7209 */ /* 0x010fc40007810000 */
[----:B-----5:R-:W-:-:S03]  /*49e0*/  FMNMX.FTZ R5, R38, R5, !PT ;  /* 0x0000000526057209 */ /* 0x020fc60007810000 */
[----:B------:R-:W4:Y:S02]  /*49f0*/  SHFL.BFLY PT, R67, R14, 0x1, 0x1f ;  /* 0x0c201f000e437f89 */ /* 0x000f2400000e0000 */
[----:B----4-:R-:W-:Y:S02]  /*4a00*/  FMNMX.FTZ R67, R14, R67, !PT ;  /* 0x000000430e437209 */ /* 0x010fe40007810000 */
[----:B------:R-:W4:Y:S02]  /*4a10*/  SHFL.BFLY PT, R14, R5, 0x1, 0x1f ;  /* 0x0c201f00050e7f89 */ /* 0x000f2400000e0000 */
        /* <DEDUP_REMOVED lines=14> */
[----:B----4-:R-:W-:Y:S01]  /*4b00*/  FMNMX.FTZ R65, R5, R14, !PT ;  /* 0x0000000e05417209 */ /* 0x010fe20007810000 */
[--C-:B------:R-:W-:Y:S01]  /*4b10*/  FFMA.FTZ R14, R41, UR4, -R30.reuse ;  /* 0x00000004290e7c23 */ /* 0x100fe2000801081e */
[--C-:B------:R-:W-:Y:S01]  /*4b20*/  FFMA.FTZ R49, R49, UR4, -R30.reuse ;  /* 0x0000000431317c23 */ /* 0x100fe2000801081e */
[----:B------:R-:W-:Y:S01]  /*4b30*/  MUFU.EX2 R72, R72 ;  /* 0x0000004800487308 */ /* 0x000fe20000000800 */
[C---:B------:R-:W-:Y:S01]  /*4b40*/  FSETP.NEU.FTZ.AND P0, PT, R65.reuse, -INF , PT ;  /* 0xff8000004100780b */ /* 0x040fe20003f1d000 */
[----:B------:R-:W-:Y:S01]  /*4b50*/  FMUL.FTZ R21, R65, UR4 ;  /* 0x0000000441157c20 */ /* 0x000fe20008410000 */
[--C-:B------:R-:W-:Y:S01]  /*4b60*/  FFMA.FTZ R47, R47, UR4, -R30.reuse ;  /* 0x000000042f2f7c23 */ /* 0x100fe2000801081e */
[--C-:B------:R-:W-:Y:S01]  /*4b70*/  FFMA.FTZ R33, R33, UR4, -R30.reuse ;  /* 0x0000000421217c23 */ /* 0x100fe2000801081e */
[--C-:B------:R-:W-:Y:S01]  /*4b80*/  FFMA.FTZ R43, R43, UR4, -R30.reuse ;  /* 0x000000042b2b7c23 */ /* 0x100fe2000801081e */
[--C-:B------:R-:W-:Y:S01]  /*4b90*/  FFMA.FTZ R31, R31, UR4, -R30.reuse ;  /* 0x000000041f1f7c23 */ /* 0x100fe2000801081e */
[----:B------:R-:W-:Y:S01]  /*4ba0*/  FSEL R21, R21, RZ, P0 ;  /* 0x000000ff15157208 */ /* 0x000fe20000000000 */
[----:B------:R-:W1:Y:S01]  /*4bb0*/  MUFU.EX2 R69, R69 ;  /* 0x0000004500457308 */ /* 0x000e620000000800 */
[----:B------:R-:W-:-:S03]  /*4bc0*/  FFMA.FTZ R25, R25, UR4, -R30 ;  /* 0x0000000419197c23 */ /* 0x000fc6000801081e */
[--C-:B------:R-:W-:Y:S01]  /*4bd0*/  FFMA.FTZ R46, R22, UR4, -R21.reuse ;  /* 0x00000004162e7c23 */ /* 0x100fe20008010815 */
[----:B------:R-:W-:Y:S01]  /*4be0*/  IADD3 R22, PT, PT, R123, 0x3020, RZ ;  /* 0x000030207b167810 */ /* 0x000fe20007ffe0ff */
[--C-:B------:R-:W-:Y:S01]  /*4bf0*/  FFMA.FTZ R41, R6, UR4, -R21.reuse ;  /* 0x0000000406297c23 */ /* 0x100fe20008010815 */
[----:B------:R-:W-:Y:S01]  /*4c00*/  @P6 IADD3 R22, PT, PT, R121, -0x20, RZ ;  /* 0xffffffe079166810 */ /* 0x000fe20007ffe0ff */
[--C-:B------:R-:W-:Y:S01]  /*4c10*/  FFMA.FTZ R44, R4, UR4, -R21.reuse ;  /* 0x00000004042c7c23 */ /* 0x100fe20008010815 */
[--C-:B------:R-:W-:Y:S01]  /*4c20*/  FFMA.FTZ R39, R10, UR4, -R21.reuse ;  /* 0x000000040a277c23 */ /* 0x100fe20008010815 */
[----:B------:R-:W3:Y:S01]  /*4c30*/  MUFU.EX2 R40, R40 ;  /* 0x0000002800287308 */ /* 0x000ee20000000800 */
[--C-:B------:R-:W-:Y:S01]  /*4c40*/  FFMA.FTZ R42, R8, UR4, -R21.reuse ;  /* 0x00000004082a7c23 */ /* 0x100fe20008010815 */
[----:B------:R-:W4:Y:S01]  /*4c50*/  LDSM.16.MT88.4 R4, [R22] ;  /* 0x000000001604783b */ /* 0x000f220000004200 */
[--C-:B------:R-:W-:Y:S01]  /*4c60*/  FFMA.FTZ R29, R58, UR4, -R21.reuse ;  /* 0x000000043a1d7c23 */ /* 0x100fe20008010815 */
[--C-:B------:R-:W-:Y:S01]  /*4c70*/  FFMA.FTZ R32, R32, UR4, -R21.reuse ;  /* 0x0000000420207c23 */ /* 0x100fe20008010815 */
[--C-:B------:R-:W-:Y:S01]  /*4c80*/  FFMA.FTZ R19, R54, UR4, -R21.reuse ;  /* 0x0000000436137c23 */ /* 0x100fe20008010815 */
[----:B------:R-:W5:Y:S01]  /*4c90*/  LDSM.16.MT88.4 R8, [R123+0x3400] ;  /* 0x003400007b08783b */ /* 0x000f620000004200 */
[----:B-12---:R-:W-:Y:S01]  /*4ca0*/  F2FP.F16.F32.PACK_AB R96, R69, R72 ;  /* 0x000000484560723e */ /* 0x006fe200000000ff */
        /* <DEDUP_REMOVED lines=28> */
[----:B------:R-:W-:Y:S01]  /*4e70*/  FFMA.FTZ R72, R45, UR4, -R30 ;  /* 0x000000042d487c23 */ /* 0x000fe2000801081e */
[----:B------:R-:W-:Y:S01]  /*4e80*/  FADD.FTZ R41, R46, R41 ;  /* 0x000000292e297221 */ /* 0x000fe20000010000 */
[--C-:B------:R-:W-:Y:S01]  /*4e90*/  FFMA.FTZ R45, R48, UR4, -R21.reuse ;  /* 0x00000004302d7c23 */ /* 0x100fe20008010815 */
[--C-:B------:R-:W-:Y:S01]  /*4ea0*/  FFMA.FTZ R46, R12, UR4, -R21.reuse ;  /* 0x000000040c2e7c23 */ /* 0x100fe20008010815 */
[----:B------:R-:W-:Y:S01]  /*4eb0*/  MUFU.EX2 R35, R35 ;  /* 0x0000002300237308 */ /* 0x000fe20000000800 */
[----:B------:R-:W-:Y:S01]  /*4ec0*/  FFMA.FTZ R50, R50, UR4, -R21 ;  /* 0x0000000432327c23 */ /* 0x000fe20008010815 */
[----:B------:R-:W-:Y:S01]  /*4ed0*/  FADD.FTZ R40, R40, R69 ;  /* 0x0000004528287221 */ /* 0x000fe20000010000 */
[--C-:B------:R-:W-:Y:S01]  /*4ee0*/  FFMA.FTZ R34, R34, UR4, -R21.reuse ;  /* 0x0000000422227c23 */ /* 0x100fe20008010815 */
[--C-:B------:R-:W-:Y:S01]  /*4ef0*/  FFMA.FTZ R26, R26, UR4, -R21.reuse ;  /* 0x000000041a1a7c23 */ /* 0x100fe20008010815 */
[--C-:B------:R-:W-:Y:S01]  /*4f00*/  FFMA.FTZ R24, R24, UR4, -R21.reuse ;  /* 0x0000000418187c23 */ /* 0x100fe20008010815 */
[----:B------:R-:W-:-:S02]  /*4f10*/  FFMA.FTZ R89, R20, UR4, -R21 ;  /* 0x0000000414597c23 */ /* 0x000fc40008010815 */
[----:B------:R-:W1:Y:S01]  /*4f20*/  MUFU.EX2 R14, R14 ;  /* 0x0000000e000e7308 */ /* 0x000e620000000800 */
[----:B--2---:R-:W-:Y:S01]  /*4f30*/  F2FP.F16.F32.PACK_AB R99, R39, R44 ;  /* 0x0000002c2763723e */ /* 0x004fe200000000ff */
[----:B------:R-:W-:-:S04]  /*4f40*/  FADD.FTZ R44, R44, R41 ;  /* 0x000000292c2c7221 */ /* 0x000fc80000010000 */
[----:B------:R-:W-:Y:S01]  /*4f50*/  FADD.FTZ R39, R39, R44 ;  /* 0x0000002c27277221 */ /* 0x000fe20000010000 */
[----:B------:R-:W-:Y:S01]  /*4f60*/  FFMA.FTZ R44, R15, UR4, -R30 ;  /* 0x000000040f2c7c23 */ /* 0x000fe2000801081e */
[----:B------:R-:W-:Y:S01]  /*4f70*/  MUFU.EX2 R38, R38 ;  /* 0x0000002600267308 */ /* 0x000fe20000000800 */
[C---:B------:R-:W-:Y:S07]  /*4f80*/  HMMA.16816.F32 R108, R96.reuse, R104, RZ ;  /* 0x00000068606c723c */ /* 0x040fee00000018ff */
[----:B------:R-:W2:Y:S01]  /*4f90*/  MUFU.EX2 R17, R17 ;  /* 0x0000001100117308 */ /* 0x000ea20000000800 */
[C---:B------:R-:W-:Y:S07]  /*4fa0*/  HMMA.16816.F32 R104, R96.reuse, R106, RZ ;  /* 0x0000006a6068723c */ /* 0x040fee00000018ff */
[----:B------:R-:W-:Y:S01]  /*4fb0*/  MUFU.EX2 R42, R42 ;  /* 0x0000002a002a7308 */ /* 0x000fe20000000800 */
[----:B----4-:R-:W-:Y:S01]  /*4fc0*/  HMMA.16816.F32 R100, R96, R4, RZ ;  /* 0x000000046064723c */ /* 0x010fe200000018ff */
[----:B-1----:R-:W-:-:S06]  /*4fd0*/  F2FP.F16.F32.PACK_AB R4, R14, R35 ;  /* 0x000000230e04723e */ /* 0x002fcc00000000ff */
[----:B------:R-:W1:Y:S01]  /*4fe0*/  MUFU.EX2 R29, R29 ;  /* 0x0000001d001d7308 */ /* 0x000e620000000800 */
[----:B------:R-:W-:Y:S01]  /*4ff0*/  HMMA.16816.F32 R96, R96, R6, RZ ;  /* 0x000000066060723c */ /* 0x000fe200000018ff */
[----:B--2---:R-:W-:-:S06]  /*5000*/  F2FP.F16.F32.PACK_AB R6, R17, R38 ;  /* 0x000000261106723e */ /* 0x004fcc00000000ff */
[----:B------:R-:W-:Y:S08]  /*5010*/  MUFU.EX2 R32, R32 ;  /* 0x0000002000207308 */ /* 0x000ff00000000800 */
        /* <DEDUP_REMOVED lines=47> */
[----:B-1----:R-:W-:Y:S01]  /*5310*/  FFMA.FTZ R76, R51, UR4, -R30 ;  /* 0x00000004334c7c23 */ /* 0x002fe2000801081e */
[----:B------:R-:W-:-:S06]  /*5320*/  FFMA.FTZ R51, R52, UR4, -R21 ;  /* 0x0000000434337c23 */ /* 0x000fcc0008010815 */
[----:B------:R-:W-:Y:S08]  /*5330*/  MUFU.EX2 R76, R76 ;  /* 0x0000004c004c7308 */ /* 0x000ff00000000800 */
[----:B------:R-:W-:Y:S01]  /*5340*/  MUFU.EX2 R49, R49 ;  /* 0x0000003100317308 */ /* 0x000fe20000000800 */
[C---:B--2---:R-:W-:Y:S07]  /*5350*/  HMMA.16816.F32 R108, R4.reuse, R8, R108 ;  /* 0x00000008046c723c */ /* 0x044fee000000186c */
[----:B------:R-:W-:Y:S01]  /*5360*/  MUFU.EX2 R47, R47 ;  /* 0x0000002f002f7308 */ /* 0x000fe20000000800 */
[----:B------:R-:W-:Y:S01]  /*5370*/  HMMA.16816.F32 R104, R4, R10, R104 ;  /* 0x0000000a0468723c */ /* 0x000fe20000001868 */
[----:B------:R-:W1:Y:S06]  /*5380*/  LDSM.16.MT88.4 R8, [R22+0xc00] ;  /* 0x000c00001608783b */ /* 0x000e6c0000004200 */
[----:B------:R-:W-:Y:S08]  /*5390*/  MUFU.EX2 R72, R72 ;  /* 0x0000004800487308 */ /* 0x000ff00000000800 */
[----:B------:R-:W-:Y:S08]  /*53a0*/  MUFU.EX2 R51, R51 ;  /* 0x0000003300337308 */ /* 0x000ff00000000800 */
[----:B------:R2:W4:Y:S08]  /*53b0*/  MUFU.EX2 R48, R50 ;  /* 0x0000003200307308 */ /* 0x0005300000000800 */
[----:B------:R-:W-:Y:S08]  /*53c0*/  MUFU.EX2 R45, R45 ;  /* 0x0000002d002d7308 */ /* 0x000ff00000000800 */
[----:B------:R-:W4:Y:S01]  /*53d0*/  MUFU.EX2 R46, R46 ;  /* 0x0000002e002e7308 */ /* 0x000f220000000800 */
[----:B--2---:R-:W-:Y:S01]  /*53e0*/  FADD.FTZ R50, R42, R39 ;  /* 0x000000272a327221 */ /* 0x004fe20000010000 */
[----:B------:R-:W-:Y:S01]  /*53f0*/  FFMA.FTZ R42, R27, UR4, -R30 ;  /* 0x000000041b2a7c23 */ /* 0x000fe2000801081e */
[----:B------:R-:W-:-:S02]  /*5400*/  FFMA.FTZ R27, R36, UR4, -R21 ;  /* 0x00000004241b7c23 */ /* 0x000fc40008010815 */
[----:B------:R-:W-:Y:S01]  /*5410*/  FADD.FTZ R29, R29, R50 ;  /* 0x000000321d1d7221 */ /* 0x000fe20000010000 */
[C---:B-1----:R-:W-:Y:S02]  /*5420*/  HMMA.16816.F32 R100, R4.reuse, R8, R100 ;  /* 0x000000080464723c */ /* 0x042fe40000001864 */
[----:B------:R-:W-:Y:S06]  /*5430*/  MUFU.EX2 R43, R43 ;  /* 0x0000002b002b7308 */ /* 0x000fec0000000800 */
[----:B------:R-:W-:Y:S01]  /*5440*/  HMMA.16816.F32 R96, R4, R10, R96 ;  /* 0x0000000a0460723c */ /* 0x000fe20000001860 */
[----:B------:R-:W1:Y:S01]  /*5450*/  LDSM.16.MT88.4 R8, [R123+0x4000] ;  /* 0x004000007b08783b */ /* 0x000e620000004200 */
[----:B-----5:R-:W-:Y:S01]  /*5460*/  F2FP.F16.F32.PACK_AB R4, R79, R128 ;  /* 0x000000804f04723e */ /* 0x020fe200000000ff */
[----:B------:R-:W-:Y:S01]  /*5470*/  MUFU.EX2 R31, R31 ;  /* 0x0000001f001f7308 */ /* 0x000fe20000000800 */
[----:B------:R-:W-:-:S02]  /*5480*/  F2FP.F16.F32.PACK_AB R5, R74, R83 ;  /* 0x000000534a05723e */ /* 0x000fc400000000ff */
[----:B------:R-:W-:Y:S02]  /*5490*/  F2FP.F16.F32.PACK_AB R6, R122, R77 ;  /* 0x0000004d7a06723e */ /* 0x000fe400000000ff */
[----:B---3--:R-:W-:-:S03]  /*54a0*/  F2FP.F16.F32.PACK_AB R7, R70, R75 ;  /* 0x0000004b4607723e */ /* 0x008fc600000000ff */
        /* <DEDUP_REMOVED lines=10> */
[----:B------:R-:W-:Y:S01]  /*5550*/  MUFU.EX2 R89, R89 ;  /* 0x0000005900597308 */ /* 0x000fe20000000800 */
[C---:B-1----:R-:W-:Y:S08]  /*5560*/  HMMA.16816.F32 R100, R4.reuse, R8, R100 ;  /* 0x000000080464723c */ /* 0x042ff00000001864 */
[----:B------:R-:W-:Y:S01]  /*5570*/  HMMA.16816.F32 R96, R4, R10, R96 ;  /* 0x0000000a0460723c */ /* 0x000fe20000001860 */
[----:B------:R-:W1:Y:S01]  /*5580*/  LDSM.16.MT88.4 R8, [R123+0x4400] ;  /* 0x004400007b08783b */ /* 0x000e620000004200 */
[----:B------:R-:W-:Y:S01]  /*5590*/  FADD.FTZ R4, R37, R40 ;  /* 0x0000002825047221 */ /* 0x000fe20000010000 */
[----:B----4-:R-:W-:Y:S01]  /*55a0*/  F2FP.F16.F32.PACK_AB R5, R48, R51 ;  /* 0x000000333005723e */ /* 0x010fe200000000ff */
[----:B------:R2:W3:Y:S01]  /*55b0*/  MUFU.EX2 R40, R33 ;  /* 0x0000002100287308 */ /* 0x0004e20000000800 */
[----:B------:R-:W-:Y:S01]  /*55c0*/  F2FP.F16.F32.PACK_AB R6, R72, R47 ;  /* 0x0000002f4806723e */ /* 0x000fe200000000ff */
[----:B------:R-:W-:Y:S01]  /*55d0*/  FADD.FTZ R35, R35, R4 ;  /* 0x0000000423237221 */ /* 0x000fe20000010000 */
[----:B------:R-:W-:-:S02]  /*55e0*/  F2FP.F16.F32.PACK_AB R4, R49, R76 ;  /* 0x0000004c3104723e */ /* 0x000fc400000000ff */
[----:B------:R-:W-:Y:S01]  /*55f0*/  F2FP.F16.F32.PACK_AB R7, R46, R45 ;  /* 0x0000002d2e07723e */ /* 0x000fe200000000ff */
[----:B------:R-:W-:-:S04]  /*5600*/  FADD.FTZ R35, R14, R35 ;  /* 0x000000230e237221 */ /* 0x000fc80000010000 */
[----:B------:R-:W-:Y:S01]  /*5610*/  FADD.FTZ R38, R38, R35 ;  /* 0x0000002326267221 */ /* 0x000fe20000010000 */
[----:B------:R-:W-:Y:S01]  /*5620*/  FFMA.FTZ R35, R18, UR4, -R21 ;  /* 0x0000000412237c23 */ /* 0x000fe20008010815 */
[----:B------:R-:W-:Y:S01]  /*5630*/  FADD.FTZ R18, R32, R29 ;  /* 0x0000001d20127221 */ /* 0x000fe20000010000 */
[----:B------:R-:W-:Y:S01]  /*5640*/  FFMA.FTZ R32, R16, UR4, -R21 ;  /* 0x0000000410207c23 */ /* 0x000fe20008010815 */
[----:B------:R-:W-:Y:S01]  /*5650*/  FADD.FTZ R38, R17, R38 ;  /* 0x0000002611267221 */ /* 0x000fe20000010000 */
[----:B------:R-:W-:Y:S01]  /*5660*/  MUFU.EX2 R29, R35 ;  /* 0x00000023001d7308 */ /* 0x000fe20000000800 */
[----:B------:R-:W-:Y:S01]  /*5670*/  FADD.FTZ R19, R19, R18 ;  /* 0x0000001213137221 */ /* 0x000fe20000010000 */
[----:B--2---:R-:W-:Y:S01]  /*5680*/  FFMA.FTZ R33, R13, UR4, -R30 ;  /* 0x000000040d217c23 */ /* 0x004fe2000801081e */
[----:B------:R-:W-:Y:S01]  /*5690*/  FADD.FTZ R59, R59, R38 ;  /* 0x000000263b3b7221 */ /* 0x000fe20000010000 */
[----:B------:R-:W2:Y:S01]  /*56a0*/  LDSM.16.MT88.4 R12, [R22+0x1400] ;  /* 0x00140000160c783b */ /* 0x000ea20000004200 */
[----:B------:R-:W-:Y:S01]  /*56b0*/  FADD.FTZ R60, R60, R19 ;  /* 0x000000133c3c7221 */ /* 0x000fe20000010000 */
[----:B------:R-:W-:Y:S01]  /*56c0*/  FFMA.FTZ R30, R23, UR4, -R30 ;  /* 0x00000004171e7c23 */ /* 0x000fe2000801081e */
[----:B------:R-:W-:Y:S01]  /*56d0*/  FADD.FTZ R58, R58, R59 ;  /* 0x0000003b3a3a7221 */ /* 0x000fe20000010000 */
[----:B------:R-:W4:Y:S01]  /*56e0*/  MUFU.EX2 R32, R32 ;  /* 0x0000002000207308 */ /* 0x000f220000000800 */
[----:B------:R-:W5:Y:S01]  /*56f0*/  LDSM.16.MT88.4 R16, [R22+0x1800] ;  /* 0x001800001610783b */ /* 0x000f620000004200 */
[----:B------:R-:W-:Y:S01]  /*5700*/  FADD.FTZ R55, R55, R60 ;  /* 0x0000003c37377221 */ /* 0x000fe20000010000 */
[----:B------:R-:W-:Y:S01]  /*5710*/  FADD.FTZ R57, R57, R58 ;  /* 0x0000003a39397221 */ /* 0x000fe20000010000 */
[----:B------:R-:W-:-:S02]  /*5720*/  FFMA.FTZ R23, R28, UR4, -R21 ;  /* 0x000000041c177c23 */ /* 0x000fc40008010815 */
[----:B------:R-:W-:Y:S01]  /*5730*/  FADD.FTZ R56, R56, R55 ;  /* 0x0000003738387221 */ /* 0x000fe20000010000 */
[----:B------:R-:W-:Y:S01]  /*5740*/  FADD.FTZ R57, R54, R57 ;  /* 0x0000003936397221 */ /* 0x000fe20000010000 */
[----:B------:R-:W5:Y:S02]  /*5750*/  MUFU.EX2 R33, R33 ;  /* 0x0000002100217308 */ /* 0x000f640000000800 */
[----:B------:R-:W-:Y:S01]  /*5760*/  FADD.FTZ R53, R53, R56 ;  /* 0x0000003835357221 */ /* 0x000fe20000010000 */
[----:B------:R-:W-:Y:S01]  /*5770*/  FADD.FTZ R120, R120, R57 ;  /* 0x0000003978787221 */ /* 0x000fe20000010000 */
[C---:B-1----:R-:W-:Y:S02]  /*5780*/  HMMA.16816.F32 R108, R4.reuse, R8, R108 ;  /* 0x00000008046c723c */ /* 0x042fe4000000186c */
[----:B------:R-:W-:Y:S01]  /*5790*/  FADD.FTZ R92, R92, R53 ;  /* 0x000000355c5c7221 */ /* 0x000fe20000010000 */
[----:B------:R-:W-:Y:S01]  /*57a0*/  FADD.FTZ R73, R73, R120 ;  /* 0x0000007849497221 */ /* 0x000fe20000010000 */
[----:B------:R-:W1:Y:S01]  /*57b0*/  MUFU.EX2 R23, R23 ;  /* 0x0000001700177308 */ /* 0x000e620000000800 */
[----:B------:R-:W-:Y:S01]  /*57c0*/  MOV R120, 0xffffffff ;  /* 0xffffffff00787802 */ /* 0x000fe20000000f00 */
[----:B------:R-:W-:Y:S01]  /*57d0*/  FADD.FTZ R71, R71, R92 ;  /* 0x0000005c47477221 */ /* 0x000fe20000010000 */
[----:B------:R-:W-:Y:S01]  /*57e0*/  FADD.FTZ R68, R68, R73 ;  /* 0x0000004944447221 */ /* 0x000fe20000010000 */
[----:B------:R-:W-:Y:S01]  /*57f0*/  HMMA.16816.F32 R104, R4, R10, R104 ;  /* 0x0000000a0468723c */ /* 0x000fe20000001868 */
[----:B------:R-:W1:Y:S02]  /*5800*/  LDSM.16.MT88.4 R8, [R123+0x4800] ;  /* 0x004800007b08783b */ /* 0x000e640000004200 */
[----:B------:R-:W-:Y:S01]  /*5810*/  FADD.FTZ R63, R63, R68 ;  /* 0x000000443f3f7221 */ /* 0x000fe20000010000 */
[----:B------:R-:W1:Y:S03]  /*5820*/  MUFU.EX2 R30, R30 ;  /* 0x0000001e001e7308 */ /* 0x000e660000000800 */
[----:B------:R-:W-:-:S04]  /*5830*/  FADD.FTZ R128, R128, R63 ;  /* 0x0000003f80807221 */ /* 0x000fc80000010000 */
[----:B------:R-:W-:Y:S01]  /*5840*/  FADD.FTZ R128, R79, R128 ;  /* 0x000000804f807221 */ /* 0x000fe20000010000 */
[C---:B--2---:R-:W-:Y:S08]  /*5850*/  HMMA.16816.F32 R100, R4.reuse, R12, R100 ;  /* 0x0000000c0464723c */ /* 0x044ff00000001864 */
[----:B------:R-:W-:Y:S01]  /*5860*/  HMMA.16816.F32 R96, R4, R14, R96 ;  /* 0x0000000e0460723c */ /* 0x000fe20000001860 */
[----:B---3--:R-:W-:Y:S01]  /*5870*/  F2FP.F16.F32.PACK_AB R4, R40, R43 ;  /* 0x0000002b2804723e */ /* 0x008fe200000000ff */
[----:B------:R-:W2:Y:S01]  /*5880*/  LDSM.16.MT88.4 R12, [R123+0x4c00] ;  /* 0x004c00007b0c783b */ /* 0x000ea20000004200 */
[----:B------:R-:W-:-:S02]  /*5890*/  F2FP.F16.F32.PACK_AB R5, R34, R27 ;  /* 0x0000001b2205723e */ /* 0x000fc400000000ff */
[----:B------:R-:W-:Y:S02]  /*58a0*/  F2FP.F16.F32.PACK_AB R6, R44, R31 ;  /* 0x0000001f2c06723e */ /* 0x000fe400000000ff */
[----:B----4-:R-:W-:-:S07]  /*58b0*/  F2FP.F16.F32.PACK_AB R7, R32, R29 ;  /* 0x0000001d2007723e */ /* 0x010fce00000000ff */
[----:B-----5:R-:W-:Y:S01]  /*58c0*/  HMMA.16816.F32 R100, R4, R16, R100 ;  /* 0x000000100464723c */ /* 0x020fe20000001864 */
[----:B------:R-:W-:-:S04]  /*58d0*/  FADD.FTZ R17, R77, R128 ;  /* 0x000000804d117221 */ /* 0x000fc80000010000 */
[----:B------:R-:W-:-:S03]  /*58e0*/  FADD.FTZ R17, R122, R17 ;  /* 0x000000117a117221 */ /* 0x000fc60000010000 */
[----:B-1----:R-:W-:Y:S01]  /*58f0*/  HMMA.16816.F32 R108, R4, R8, R108 ;  /* 0x00000008046c723c */ /* 0x002fe2000000186c */
[----:B------:R-:W-:Y:S01]  /*5900*/  FADD.FTZ R8, R62, R71 ;  /* 0x000000473e087221 */ /* 0x000fe20000010000 */
[----:B------:R-:W-:-:S03]  /*5910*/  FADD.FTZ R16, R76, R17 ;  /* 0x000000114c107221 */ /* 0x000fc60000010000 */
[----:B------:R-:W-:Y:S01]  /*5920*/  FADD.FTZ R8, R61, R8 ;  /* 0x000000083d087221 */ /* 0x000fe20000010000 */
[----:B------:R-:W-:Y:S02]  /*5930*/  FADD.FTZ R16, R49, R16 ;  /* 0x0000001031107221 */ /* 0x000fe40000010000 */
[C---:B------:R-:W-:Y:S01]  /*5940*/  HMMA.16816.F32 R104, R4.reuse, R10, R104 ;  /* 0x0000000a0468723c */ /* 0x040fe20000001868 */
[----:B------:R-:W-:Y:S01]  /*5950*/  FADD.FTZ R83, R83, R8 ;  /* 0x0000000853537221 */ /* 0x000fe20000010000 */
[----:B------:R-:W-:Y:S01]  /*5960*/  FADD.FTZ R47, R47, R16 ;  /* 0x000000102f2f7221 */ /* 0x000fe20000010000 */
[----:B------:R-:W1:Y:S02]  /*5970*/  LDSM.16.MT88.4 R8, [R22+0x1c00] ;  /* 0x001c00001608783b */ /* 0x000e640000004200 */
[----:B------:R-:W-:Y:S01]  /*5980*/  FADD.FTZ R74, R74, R83 ;  /* 0x000000534a4a7221 */ /* 0x000fe20000010000 */
[----:B------:R-:W-:Y:S02]  /*5990*/  FADD.FTZ R72, R72, R47 ;  /* 0x0000002f48487221 */ /* 0x000fe40000010000 */
[----:B------:R-:W-:Y:S01]  /*59a0*/  HMMA.16816.F32 R96, R4, R18, R96 ;  /* 0x000000120460723c */ /* 0x000fe20000001860 */
[----:B------:R-:W-:Y:S01]  /*59b0*/  FADD.FTZ R75, R75, R74 ;  /* 0x0000004a4b4b7221 */ /* 0x000fe20000010000 */
[----:B------:R-:W-:Y:S01]  /*59c0*/  FADD.FTZ R43, R43, R72 ;  /* 0x000000482b2b7221 */ /* 0x000fe20000010000 */
[----:B------:R-:W-:-:S02]  /*59d0*/  F2FP.F16.F32.PACK_AB R4, R42, R33 ;  /* 0x000000212a04723e */ /* 0x000fc400000000ff */
[----:B------:R-:W-:Y:S01]  /*59e0*/  FADD.FTZ R70, R70, R75 ;  /* 0x0000004b46467221 */ /* 0x000fe20000010000 */
[----:B------:R-:W-:Y:S01]  /*59f0*/  FADD.FTZ R40, R40, R43 ;  /* 0x0000002b28287221 */ /* 0x000fe20000010000 */
[----:B------:R-:W-:Y:S02]  /*5a00*/  F2FP.F16.F32.PACK_AB R5, R26, R23 ;  /* 0x000000171a05723e */ /* 0x000fe400000000ff */
[----:B------:R-:W-:Y:S01]  /*5a10*/  FADD.FTZ R51, R51, R70 ;  /* 0x0000004633337221 */ /* 0x000fe20000010000 */
[----:B------:R-:W-:Y:S01]  /*5a20*/  FADD.FTZ R31, R31, R40 ;  /* 0x000000281f1f7221 */ /* 0x000fe20000010000 */
[----:B------:R-:W-:Y:S02]  /*5a30*/  F2FP.F16.F32.PACK_AB R6, R30, R25 ;  /* 0x000000191e06723e */ /* 0x000fe400000000ff */
[----:B------:R-:W-:Y:S01]  /*5a40*/  FADD.FTZ R48, R48, R51 ;  /* 0x0000003330307221 */ /* 0x000fe20000010000 */
[----:B------:R-:W-:Y:S01]  /*5a50*/  FADD.FTZ R44, R44, R31 ;  /* 0x0000001f2c2c7221 */ /* 0x000fe20000010000 */
[----:B------:R-:W-:-:S02]  /*5a60*/  F2FP.F16.F32.PACK_AB R7, R89, R24 ;  /* 0x000000185907723e */ /* 0x000fc400000000ff */
        /* <DEDUP_REMOVED lines=10> */
[----:B------:R-:W-:-:S04]  /*5b10*/  FADD.FTZ R29, R29, R34 ;  /* 0x000000221d1d7221 */ /* 0x000fc80000010000 */
[----:B------:R-:W-:Y:S02]  /*5b20*/  FADD.FTZ R32, R32, R29 ;  /* 0x0000001d20207221 */ /* 0x000fe40000010000 */
[----:B-1----:R-:W-:Y:S02]  /*5b30*/  HMMA.16816.F32 R100, R4, R8, R100 ;  /* 0x000000080464723c */ /* 0x002fe40000001864 */
[----:B------:R-:W-:-:S04]  /*5b40*/  FADD.FTZ R23, R23, R32 ;  /* 0x0000002017177221 */ /* 0x000fc80000010000 */
[----:B------:R-:W-:Y:S02]  /*5b50*/  FADD.FTZ R23, R26, R23 ;  /* 0x000000171a177221 */ /* 0x000fe40000010000 */
[----:B------:R-:W-:Y:S02]  /*5b60*/  HMMA.16816.F32 R96, R4, R10, R96 ;  /* 0x0000000a0460723c */ /* 0x000fe40000001860 */
[----:B------:R-:W-:-:S04]  /*5b70*/  FADD.FTZ R24, R24, R23 ;  /* 0x0000001718187221 */ /* 0x000fc80000010000 */
[----:B------:R-:W-:Y:S01]  /*5b80*/  FADD.FTZ R89, R89, R24 ;  /* 0x0000001859597221 */ /* 0x000fe20000010000 */
[----:B------:R-:W-:-:S13]  /*5b90*/  @!P2 BRA `(.L_x_3992) ;  /* 0x0000003c00c8a947 */ /* 0x000fda0003800000 */
        /* <DEDUP_REMOVED lines=64> */
.L_x_3993:
[----:B------:R-:W-:Y:S01]  /*5fa0*/  UMOV UR4, URZ ;  /* 0x000000ff00047c82 */ /* 0x000fe20008000000 */
[----:B------:R-:W-:Y:S01]  /*5fb0*/  IMAD.SHL.U32 R4, R80, 0x80, RZ ;  /* 0x0000008050047824 */ /* 0x000fe200078e00ff */
[----:B------:R-:W-:-:S05]  /*5fc0*/  IADD3 R5, P0, PT, RZ, -UR4, RZ ;  /* 0x80000004ff057c10 */ /* 0x000fca000ff1e0ff */
[----:B------:R-:W-:-:S05]  /*5fd0*/  IMAD.X R4, RZ, RZ, ~R4, P0 ;  /* 0x000000ffff047224 */ /* 0x000fca00000e0e04 */
[----:B------:R-:W-:-:S04]  /*5fe0*/  SHF.R.S64 R5, R5, 0x1f, R4 ;  /* 0x0000001f05057819 */ /* 0x000fc80000001004 */
[----:B------:R-:W-:-:S04]  /*5ff0*/  IADD3 R124, P0, PT, R5, R124, RZ ;  /* 0x0000007c057c7210 */ /* 0x000fc80007f1e0ff */
[----:B------:R-:W-:-:S09]  /*6000*/  LEA.HI.X.SX32 R125, R4, R125, 0x1, P0 ;  /* 0x0000007d047d7211 */ /* 0x000fd200000f0eff */
.L_x_3994:
        /* <DEDUP_REMOVED lines=33> */
[----:B------:R-:W4:Y:S04]  /*6220*/  LDSM.16.M88.4 R24, [R3+0x1000] ;  /* 0x001000000318783b */ /* 0x000f280000000200 */
[----:B------:R-:W5:Y:S04]  /*6230*/  LDSM.16.M88.4 R20, [R85+0x1c00] ;  /* 0x001c00005514783b */ /* 0x000f680000000200 */
[----:B-1----:R-:W-:Y:S04]  /*6240*/  LDSM.16.M88.4 R8, [R3+0x1c00] ;  /* 0x001c00000308783b */ /* 0x002fe80000000200 */
[----:B--2---:R-:W-:Y:S04]  /*6250*/  LDSM.16.M88.4 R4, [R85+0x2400] ;  /* 0x002400005504783b */ /* 0x004fe80000000200 */
[----:B------:R-:W1:Y:S04]  /*6260*/  LDSM.16.M88.4 R36, [R85+0x1400] ;  /* 0x001400005524783b */ /* 0x000e680000000200 */
[----:B------:R-:W2:Y:S04]  /*6270*/  LDSM.16.M88.4 R28, [R85+0x1800] ;  /* 0x00180000551c783b */ /* 0x000ea80000000200 */
[----:B------:R-:W2:Y:S04]  /*6280*/  LDSM.16.M88.4 R72, [R3+0x2400] ;  /* 0x002400000348783b */ /* 0x000ea80000000200 */
[----:B------:R-:W2:Y:S01]  /*6290*/  LDSM.16.M88.4 R16, [R3+0x1400] ;  /* 0x001400000310783b */ /* 0x000ea20000000200 */
[C---:B---3--:R-:W-:Y:S03]  /*62a0*/  HMMA.16816.F32 R48, R52.reuse, R44, RZ ;  /* 0x0000002c3430723c */ /* 0x048fe600000018ff */
[----:B------:R-:W3:Y:S04]  /*62b0*/  LDSM.16.M88.4 R56, [R3+0x1800] ;  /* 0x001800000338783b */ /* 0x000ee80000000200 */
[----:B------:R-:W3:Y:S01]  /*62c0*/  LDSM.16.M88.4 R12, [R85+0x2000] ;  /* 0x00200000550c783b */ /* 0x000ee20000000200 */
[----:B------:R-:W-:Y:S03]  /*62d0*/  HMMA.16816.F32 R44, R52, R46, RZ ;  /* 0x0000002e342c723c */ /* 0x000fe600000018ff */
[----:B------:R-:W3:Y:S04]  /*62e0*/  LDSM.16.M88.4 R60, [R85+0x2800] ;  /* 0x00280000553c783b */ /* 0x000ee80000000200 */
[----:B------:R-:W3:Y:S04]  /*62f0*/  LDSM.16.M88.4 R76, [R85+0x2c00] ;  /* 0x002c0000554c783b */ /* 0x000ee80000000200 */
[----:B------:R-:W3:Y:S01]  /*6300*/  LDSM.16.M88.4 R128, [R3+0x2000] ;  /* 0x002000000380783b */ /* 0x000ee20000000200 */
[C---:B----4-:R-:W-:Y:S03]  /*6310*/  HMMA.16816.F32 R48, R80.reuse, R24, R48 ;  /* 0x000000185030723c */ /* 0x050fe60000001830 */
[----:B------:R-:W0:Y:S05]  /*6320*/  LDGDEPBAR ;  /* 0x00000000000079af */ /* 0x000e2a0000000000 */
[----:B------:R-:W-:Y:S08]  /*6330*/  HMMA.16816.F32 R44, R80, R26, R44 ;  /* 0x0000001a502c723c */ /* 0x000ff0000000182c */
[----:B-----5:R-:W-:Y:S03]  /*6340*/  HMMA.16816.F32 R24, R52, R20, RZ ;  /* 0x000000143418723c */ /* 0x020fe600000018ff */
[----:B------:R-:W-:Y:S01]  /*6350*/  FMUL.FTZ R117, R48, UR7 ;  /* 0x0000000730757c20 */ /* 0x000fe20008410000 */
[----:B------:R-:W-:Y:S01]  /*6360*/  FMUL.FTZ R50, R50, UR7 ;  /* 0x0000000732327c20 */ /* 0x000fe20008410000 */
[----:B------:R-:W-:Y:S01]  /*6370*/  FMUL.FTZ R48, R51, UR7 ;  /* 0x0000000733307c20 */ /* 0x000fe20008410000 */
[----:B------:R-:W-:-:S02]  /*6380*/  FMUL.FTZ R49, R49, UR7 ;  /* 0x0000000731317c20 */ /* 0x000fc40008410000 */
[C---:B------:R-:W-:Y:S01]  /*6390*/  HMMA.16816.F32 R20, R52.reuse, R22, RZ ;  /* 0x000000163414723c */ /* 0x040fe200000018ff */
[----:B------:R-:W4:Y:S02]  /*63a0*/  MUFU.TANH R117, R117 ;  /* 0x0000007500757308 */ /* 0x000f240000002400 */
[----:B------:R-:W-:Y:S01]  /*63b0*/  FMUL.FTZ R44, R44, UR7 ;  /* 0x000000072c2c7c20 */ /* 0x000fe20008410000 */
[----:B------:R-:W-:Y:S01]  /*63c0*/  FMUL.FTZ R45, R45, UR7 ;  /* 0x000000072d2d7c20 */ /* 0x000fe20008410000 */
[----:B------:R-:W-:Y:S01]  /*63d0*/  FMUL.FTZ R46, R46, UR7 ;  /* 0x000000072e2e7c20 */ /* 0x000fe20008410000 */
[----:B------:R-:W-:Y:S02]  /*63e0*/  FMUL.FTZ R47, R47, UR7 ;  /* 0x000000072f2f7c20 */ /* 0x000fe40008410000 */
[----:B-1----:R-:W-:Y:S01]  /*63f0*/  HMMA.16816.F32 R40, R52, R36, RZ ;  /* 0x000000243428723c */ /* 0x002fe200000018ff */
[----:B------:R-:W1:Y:S07]  /*6400*/  MUFU.TANH R141, R50 ;  /* 0x00000032008d7308 */ /* 0x000e6e0000002400 */
[C---:B------:R-:W-:Y:S01]  /*6410*/  HMMA.16816.F32 R24, R80.reuse, R8, R24 ;  /* 0x000000085018723c */ /* 0x040fe20000001818 */
[----:B------:R-:W-:Y:S07]  /*6420*/  MUFU.TANH R115, R49 ;  /* 0x0000003100737308 */ /* 0x000fee0000002400 */
[----:B------:R-:W-:Y:S01]  /*6430*/  HMMA.16816.F32 R20, R80, R10, R20 ;  /* 0x0000000a5014723c */ /* 0x000fe20000001814 */
[----:B------:R-:W-:Y:S07]  /*6440*/  MUFU.TANH R51, R44 ;  /* 0x0000002c00337308 */ /* 0x000fee0000002400 */
[----:B------:R-:W-:Y:S01]  /*6450*/  HMMA.16816.F32 R8, R52, R4, RZ ;  /* 0x000000043408723c */ /* 0x000fe200000018ff */
[----:B------:R-:W-:Y:S02]  /*6460*/  MUFU.TANH R133, R46 ;  /* 0x0000002e00857308 */ /* 0x000fe40000002400 */
[----:B------:R-:W-:Y:S01]  /*6470*/  FMUL.FTZ R27, R27, UR7 ;  /* 0x000000071b1b7c20 */ /* 0x000fe20008410000 */
[----:B------:R-:W-:-:S04]  /*6480*/  FMUL.FTZ R25, R25, UR7 ;  /* 0x0000000719197c20 */ /* 0x000fc80008410000 */
[----:B------:R-:W-:Y:S01]  /*6490*/  HMMA.16816.F32 R4, R52, R6, RZ ;  /* 0x000000063404723c */ /* 0x000fe200000018ff */
[----:B------:R-:W-:Y:S02]  /*64a0*/  MUFU.TANH R47, R47 ;  /* 0x0000002f002f7308 */ /* 0x000fe40000002400 */
[----:B------:R-:W-:Y:S01]  /*64b0*/  FMUL.FTZ R22, R22, UR7 ;  /* 0x0000000716167c20 */ /* 0x000fe20008410000 */
[----:B------:R-:W-:-:S04]  /*64c0*/  FMUL.FTZ R21, R21, UR7 ;  /* 0x0000000715157c20 */ /* 0x000fc80008410000 */
[C---:B------:R-:W-:Y:S01]  /*64d0*/  HMMA.16816.F32 R36, R52.reuse, R38, RZ ;  /* 0x000000263424723c */ /* 0x040fe200000018ff */
[----:B------:R-:W-:Y:S07]  /*64e0*/  MUFU.TANH R27, R27 ;  /* 0x0000001b001b7308 */ /* 0x000fee0000002400 */
[C---:B--2---:R-:W-:Y:S01]  /*64f0*/  HMMA.16816.F32 R32, R52.reuse, R28, RZ ;  /* 0x0000001c3420723c */ /* 0x044fe200000018ff */
[----:B------:R-:W-:Y:S07]  /*6500*/  MUFU.TANH R21, R21 ;  /* 0x0000001500157308 */ /* 0x000fee0000002400 */
[----:B------:R-:W-:Y:S01]  /*6510*/  HMMA.16816.F32 R28, R52, R30, RZ ;  /* 0x0000001e341c723c */ /* 0x000fe200000018ff */
[----:B------:R-:W-:Y:S07]  /*6520*/  MUFU.TANH R25, R25 ;  /* 0x0000001900197308 */ /* 0x000fee0000002400 */
[C---:B------:R-:W-:Y:S08]  /*6530*/  HMMA.16816.F32 R8, R80.reuse, R72, R8 ;  /* 0x000000485008723c */ /* 0x040ff00000001808 */
[C---:B------:R-:W-:Y:S01]  /*6540*/  HMMA.16816.F32 R4, R80.reuse, R74, R4 ;  /* 0x0000004a5004723c */ /* 0x040fe20000001804 */
[----:B------:R-:W2:Y:S07]  /*6550*/  LDSM.16.M88.4 R72, [R3+0x2c00] ;  /* 0x002c00000348783b */ /* 0x000eae0000000200 */
[----:B------:R-:W-:Y:S03]  /*6560*/  HMMA.16816.F32 R40, R80, R16, R40 ;  /* 0x000000105028723c */ /* 0x000fe60000001828 */
[----:B------:R-:W-:Y:S01]  /*6570*/  FMUL.FTZ R8, R8, UR7 ;  /* 0x0000000708087c20 */ /* 0x000fe20008410000 */
[----:B------:R-:W-:-:S04]  /*6580*/  FMUL.FTZ R9, R9, UR7 ;  /* 0x0000000709097c20 */ /* 0x000fc80008410000 */
[----:B------:R-:W-:Y:S02]  /*6590*/  HMMA.16816.F32 R36, R80, R18, R36 ;  /* 0x000000125024723c */ /* 0x000fe40000001824 */
[----:B------:R-:W-:Y:S01]  /*65a0*/  MUFU.TANH R9, R9 ;  /* 0x0000000900097308 */ /* 0x000fe20000002400 */
[----:B------:R-:W-:-:S05]  /*65b0*/  FMUL.FTZ R6, R6, UR7 ;  /* 0x0000000706067c20 */ /* 0x000fca0008410000 */
[----:B---3--:R-:W-:Y:S03]  /*65c0*/  HMMA.16816.F32 R32, R80, R56, R32 ;  /* 0x000000385020723c */ /* 0x008fe60000001820 */
[----:B------:R-:W-:Y:S01]  /*65d0*/  FMUL.FTZ R139, R43, UR7 ;  /* 0x000000072b8b7c20 */ /* 0x000fe20008410000 */
[----:B------:R-:W-:Y:S01]  /*65e0*/  FMUL.FTZ R42, R42, UR7 ;  /* 0x000000072a2a7c20 */ /* 0x000fe20008410000 */
[----:B------:R-:W-:-:S03]  /*65f0*/  FMUL.FTZ R40, R40, UR7 ;  /* 0x0000000728287c20 */ /* 0x000fc60008410000 */
[----:B------:R-:W-:Y:S01]  /*6600*/  HMMA.16816.F32 R16, R52, R12, RZ ;  /* 0x0000000c3410723c */ /* 0x000fe200000018ff */
[----:B------:R-:W-:Y:S02]  /*6610*/  MUFU.TANH R49, R40 ;  /* 0x0000002800317308 */ /* 0x000fe40000002400 */
[----:B------:R-:W-:Y:S01]  /*6620*/  FMUL.FTZ R39, R39, UR7 ;  /* 0x0000000727277c20 */ /* 0x000fe20008410000 */
[----:B------:R-:W-:Y:S01]  /*6630*/  FMUL.FTZ R36, R36, UR7 ;  /* 0x0000000724247c20 */ /* 0x000fe20008410000 */
[----:B------:R-:W-:Y:S01]  /*6640*/  FMUL.FTZ R37, R37, UR7 ;  /* 0x0000000725257c20 */ /* 0x000fe20008410000 */
[----:B------:R-:W-:Y:S02]  /*6650*/  FMUL.FTZ R38, R38, UR7 ;  /* 0x0000000726267c20 */ /* 0x000fe40008410000 */
[----:B------:R-:W-:Y:S01]  /*6660*/  HMMA.16816.F32 R28, R80, R58, R28 ;  /* 0x0000003a501c723c */ /* 0x000fe2000000181c */
[----:B------:R3:W-:Y:S02]  /*6670*/  MUFU.TANH R137, R39 ;  /* 0x0000002700897308 */ /* 0x0007e40000002400 */
[----:B------:R-:W-:Y:S01]  /*6680*/  FMUL.FTZ R33, R33, UR7 ;  /* 0x0000000721217c20 */ /* 0x000fe20008410000 */
[----:B------:R-:W-:Y:S01]  /*6690*/  FMUL.FTZ R35, R35, UR7 ;  /* 0x0000000723237c20 */ /* 0x000fe20008410000 */
[----:B------:R-:W-:Y:S01]  /*66a0*/  FMUL.FTZ R32, R32, UR7 ;  /* 0x0000000720207c20 */ /* 0x000fe20008410000 */
[----:B------:R-:W-:-:S02]  /*66b0*/  FMUL.FTZ R34, R34, UR7 ;  /* 0x0000000722227c20 */ /* 0x000fc40008410000 */
[C---:B------:R-:W-:Y:S01]  /*66c0*/  HMMA.16816.F32 R68, R52.reuse, R60, RZ ;  /* 0x0000003c3444723c */ /* 0x040fe200000018ff */
[----:B------:R-:W-:Y:S07]  /*66d0*/  MUFU.TANH R135, R33 ;  /* 0x0000002100877308 */ /* 0x000fee0000002400 */
[----:B------:R-:W-:Y:S01]  /*66e0*/  HMMA.16816.F32 R12, R52, R14, RZ ;  /* 0x0000000e340c723c */ /* 0x000fe200000018ff */
[----:B------:R5:W-:Y:S02]  /*66f0*/  MUFU.TANH R43, R32 ;  /* 0x00000020002b7308 */ /* 0x000be40000002400 */
[----:B------:R-:W-:Y:S01]  /*6700*/  FMUL.FTZ R121, R28, UR7 ;  /* 0x000000071c797c20 */ /* 0x000fe20008410000 */
[----:B------:R-:W-:-:S02]  /*6710*/  IMAD R28, R2, 0x80, R127 ;  /* 0x00000080021c7824 */ /* 0x000fc400078e027f */
[----:B------:R-:W-:Y:S02]  /*6720*/  FMUL.FTZ R29, R29, UR7 ;  /* 0x000000071d1d7c20 */ /* 0x000fe40008410000 */
[C---:B------:R-:W-:Y:S01]  /*6730*/  HMMA.16816.F32 R60, R52.reuse, R62, RZ ;  /* 0x0000003e343c723c */ /* 0x040fe200000018ff */
[----:B---3--:R-:W-:Y:S01]  /*6740*/  VIADD R39, R28, 0xffffff00 ;  /* 0xffffff001c277836 */ /* 0x008fe20000000000 */
[----:B------:R3:W-:Y:S04]  /*6750*/  MUFU.TANH R143, R34 ;  /* 0x00000022008f7308 */ /* 0x0007e80000002400 */
[-C--:B------:R-:W-:Y:S02]  /*6760*/  I2FP.F32.U32 R44, R39.reuse ;  /* 0x00000027002c7245 */ /* 0x080fe40000201000 */
[----:B------:R-:W-:Y:S01]  /*6770*/  HMMA.16816.F32 R56, R52, R76, RZ ;  /* 0x0000004c3438723c */ /* 0x000fe200000018ff */
[C---:B------:R-:W-:Y:S01]  /*6780*/  ISETP.GE.AND P4, PT, R39.reuse, R66, PT ;  /* 0x000000422700720c */ /* 0x040fe20003f86270 */
[----:B------:R-:W-:Y:S01]  /*6790*/  MUFU.TANH R139, R139 ;  /* 0x0000008b008b7308 */ /* 0x000fe20000002400 */
[----:B------:R-:W-:Y:S01]  /*67a0*/  ISETP.GE.AND P0, PT, R39, R64, PT ;  /* 0x000000402700720c */ /* 0x000fe20003f06270 */
[----:B----4-:R-:W-:Y:S01]  /*67b0*/  FFMA.FTZ R44, R88, R44, R117 ;  /* 0x0000002c582c7223 */ /* 0x010fe20000010075 */
[----:B-----5:R-:W-:Y:S01]  /*67c0*/  I2FP.F32.U32 R32, R39 ;  /* 0x0000002700207245 */ /* 0x020fe20000201000 */
[----:B------:R-:W-:-:S02]  /*67d0*/  VIADD R39, R28, 0xffffff01 ;  /* 0xffffff011c277836 */ /* 0x000fc40000000000 */
[----:B------:R-:W-:Y:S01]  /*67e0*/  HMMA.16816.F32 R52, R52, R78, RZ ;  /* 0x0000004e3434723c */ /* 0x000fe200000018ff */
[----:B------:R4:W5:Y:S01]  /*67f0*/  LDSM.16.M88.4 R76, [R3+0x2800] ;  /* 0x00280000034c783b */ /* 0x0009620000000200 */
[----:B------:R-:W-:Y:S01]  /*6800*/  FSEL R44, R44, -INF , !P4 ;  /* 0xff8000002c2c7808 */ /* 0x000fe20006000000 */
[----:B------:R-:W-:Y:S01]  /*6810*/  MUFU.TANH R37, R37 ;  /* 0x0000002500257308 */ /* 0x000fe20000002400 */
[----:B---3--:R-:W-:Y:S01]  /*6820*/  I2FP.F32.U32 R34, R39 ;  /* 0x0000002700227245 */ /* 0x008fe20000201000 */
[----:B------:R-:W-:-:S04]  /*6830*/  DEPBAR.LE SB0, 0x0 ;  /* 0x000080000000791a */ /* 0x000fc80000000000 */
[----:B------:R-:W-:Y:S01]  /*6840*/  HMMA.16816.F32 R16, R80, R128, R16 ;  /* 0x000000805010723c */ /* 0x000fe20000001810 */
[C---:B------:R-:W-:Y:S01]  /*6850*/  ISETP.GE.AND P5, PT, R39.reuse, R66, PT ;  /* 0x000000422700720c */ /* 0x040fe20003fa6270 */
[----:B------:R-:W-:Y:S01]  /*6860*/  MUFU.TANH R129, R38 ;  /* 0x0000002600817308 */ /* 0x000fe20000002400 */
[----:B------:R-:W-:-:S05]  /*6870*/  ISETP.GE.AND P4, PT, R39, R64, PT ;  /* 0x000000402700720c */ /* 0x000fca0003f86270 */
[C---:B------:R-:W-:Y:S02]  /*6880*/  HMMA.16816.F32 R12, R80.reuse, R130, R12 ;  /* 0x00000082500c723c */ /* 0x040fe4000000180c */
[----:B------:R-:W-:Y:S06]  /*6890*/  MUFU.TANH R131, R42 ;  /* 0x0000002a00837308 */ /* 0x000fec0000002400 */
[C---:B--2---:R-:W-:Y:S02]  /*68a0*/  HMMA.16816.F32 R52, R80.reuse, R74, R52 ;  /* 0x0000004a5034723c */ /* 0x044fe40000001834 */
[----:B------:R2:W-:Y:S06]  /*68b0*/  MUFU.TANH R75, R35 ;  /* 0x00000023004b7308 */ /* 0x0005ec0000002400 */
[----:B------:R-:W-:Y:S02]  /*68c0*/  HMMA.16816.F32 R56, R80, R72, R56 ;  /* 0x000000485038723c */ /* 0x000fe40000001838 */
[----:B----4-:R-:W3:Y:S01]  /*68d0*/  MUFU.TANH R3, R48 ;  /* 0x0000003000037308 */ /* 0x010ee20000002400 */
[----:B------:R-:W-:Y:S01]  /*68e0*/  FMUL.FTZ R12, R12, UR7 ;  /* 0x000000070c0c7c20 */ /* 0x000fe20008410000 */
[----:B------:R-:W-:-:S04]  /*68f0*/  FMUL.FTZ R13, R13, UR7 ;  /* 0x000000070d0d7c20 */ /* 0x000fc80008410000 */
[----:B-----5:R-:W-:Y:S02]  /*6900*/  HMMA.16816.F32 R60, R80, R78, R60 ;  /* 0x0000004e503c723c */ /* 0x020fe4000000183c */
[----:B------:R4:W-:Y:S01]  /*6910*/  MUFU.TANH R79, R45 ;  /* 0x0000002d004f7308 */ /* 0x0009e20000002400 */
[----:B------:R-:W-:Y:S01]  /*6920*/  FMUL.FTZ R33, R52, UR7 ;  /* 0x0000000734217c20 */ /* 0x000fe20008410000 */
[----:B--2---:R-:W-:Y:S01]  /*6930*/  FMUL.FTZ R35, R54, UR7 ;  /* 0x0000000736237c20 */ /* 0x004fe20008410000 */
[----:B------:R-:W-:-:S03]  /*6940*/  FMUL.FTZ R55, R55, UR7 ;  /* 0x0000000737377c20 */ /* 0x000fc60008410000 */
[----:B------:R-:W-:Y:S01]  /*6950*/  HMMA.16816.F32 R68, R80, R76, R68 ;  /* 0x0000004c5044723c */ /* 0x000fe20000001844 */
[----:B------:R-:W-:Y:S01]  /*6960*/  FMUL.FTZ R83, R31, UR7 ;  /* 0x000000071f537c20 */ /* 0x000fe20008410000 */
[----:B------:R-:W2:Y:S01]  /*6970*/  MUFU.TANH R33, R33 ;  /* 0x0000002100217308 */ /* 0x000ea20000002400 */
[----:B------:R-:W-:Y:S01]  /*6980*/  FMUL.FTZ R77, R41, UR7 ;  /* 0x00000007294d7c20 */ /* 0x000fe20008410000 */
[----:B-1----:R-:W-:Y:S01]  /*6990*/  FFMA.FTZ R31, R88, R32, R141 ;  /* 0x00000020581f7223 */ /* 0x002fe2000001008d */
[----:B------:R-:W-:Y:S01]  /*69a0*/  I2FP.F32.U32 R32, R39 ;  /* 0x0000002700207245 */ /* 0x000fe20000201000 */
[----:B------:R-:W-:Y:S01]  /*69b0*/  FMUL.FTZ R81, R26, UR7 ;  /* 0x000000071a517c20 */ /* 0x000fe20008410000 */
[----:B------:R-:W-:Y:S01]  /*69c0*/  FMUL.FTZ R57, R57, UR7 ;  /* 0x0000000739397c20 */ /* 0x000fe20008410000 */
[----:B------:R-:W-:Y:S01]  /*69d0*/  FMUL.FTZ R59, R59, UR7 ;  /* 0x000000073b3b7c20 */ /* 0x000fe20008410000 */
[----:B------:R-:W-:Y:S01]  /*69e0*/  FSEL R31, R31, -INF , !P0 ;  /* 0xff8000001f1f7808 */ /* 0x000fe20004000000 */
[----:B------:R-:W1:Y:S01]  /*69f0*/  MUFU.TANH R35, R35 ;  /* 0x0000002300237308 */ /* 0x000e620000002400 */
[----:B----4-:R-:W-:-:S02]  /*6a00*/  VIADD R45, R28, 0xffffff78 ;  /* 0xffffff781c2d7836 */ /* 0x010fc40000000000 */
[----:B---3--:R-:W-:Y:S01]  /*6a10*/  FFMA.FTZ R39, R88, R32, R3 ;  /* 0x0000002058277223 */ /* 0x008fe20000010003 */
[----:B------:R-:W-:Y:S02]  /*6a20*/  VIADD R3, R28, 0xffffff08 ;  /* 0xffffff081c037836 */ /* 0x000fe40000000000 */
[----:B------:R-:W-:Y:S01]  /*6a30*/  FMUL.FTZ R32, R20, UR7 ;  /* 0x0000000714207c20 */ /* 0x000fe20008410000 */
[----:B------:R-:W-:Y:S01]  /*6a40*/  FMUL.FTZ R20, R23, UR7 ;  /* 0x0000000717147c20 */ /* 0x000fe20008410000 */
[C---:B------:R-:W-:Y:S01]  /*6a50*/  ISETP.GE.AND P2, PT, R45.reuse, R66, PT ;  /* 0x000000422d00720c */ /* 0x040fe20003f46270 */
[----:B------:R-:W-:Y:S01]  /*6a60*/  FMUL.FTZ R60, R60, UR7 ;  /* 0x000000073c3c7c20 */ /* 0x000fe20008410000 */
[----:B------:R3:W-:Y:S01]  /*6a70*/  MUFU.TANH R73, R29 ;  /* 0x0000001d00497308 */ /* 0x0007e20000002400 */
[----:B------:R-:W-:Y:S01]  /*6a80*/  ISETP.GE.AND P1, PT, R45, R64, PT ;  /* 0x000000402d00720c */ /* 0x000fe20003f26270 */
[----:B------:R-:W-:Y:S01]  /*6a90*/  FMUL.FTZ R69, R69, UR7 ;  /* 0x0000000745457c20 */ /* 0x000fe20008410000 */
[----:B------:R-:W-:Y:S01]  /*6aa0*/  ISETP.GE.AND P0, PT, R3, R66, PT ;  /* 0x000000420300720c */ /* 0x000fe20003f06270 */
[----:B------:R-:W-:Y:S01]  /*6ab0*/  FMUL.FTZ R62, R62, UR7 ;  /* 0x000000073e3e7c20 */ /* 0x000fe20008410000 */
[----:B------:R-:W-:Y:S01]  /*6ac0*/  I2FP.F32.U32 R42, R3 ;  /* 0x00000003002a7245 */ /* 0x000fe20000201000 */
[----:B------:R-:W-:Y:S01]  /*6ad0*/  FMUL.FTZ R70, R70, UR7 ;  /* 0x0000000746467c20 */ /* 0x000fe20008410000 */
[----:B------:R-:W-:Y:S01]  /*6ae0*/  FSEL R39, R39, -INF , !P4 ;  /* 0xff80000027277808 */ /* 0x000fe20006000000 */
[----:B------:R4:W-:Y:S01]  /*6af0*/  MUFU.TANH R41, R36 ;  /* 0x0000002400297308 */ /* 0x0009e20000002400 */
[----:B------:R-:W-:Y:S01]  /*6b00*/  FMUL.FTZ R71, R71, UR7 ;  /* 0x0000000747477c20 */ /* 0x000fe20008410000 */
[----:B------:R-:W-:Y:S01]  /*6b10*/  FFMA.FTZ R42, R88, R42, R133 ;  /* 0x0000002a582a7223 */ /* 0x000fe20000010085 */
[----:B------:R-:W-:-:S02]  /*6b20*/  VIADD R133, R28, 0xffffff28 ;  /* 0xffffff281c857836 */ /* 0x000fc40000000000 */
[----:B------:R-:W-:Y:S01]  /*6b30*/  FMUL.FTZ R61, R61, UR7 ;  /* 0x000000073d3d7c20 */ /* 0x000fe20008410000 */
[----:B------:R-:W-:Y:S02]  /*6b40*/  FMUL.FTZ R63, R63, UR7 ;  /* 0x000000073f3f7c20 */ /* 0x000fe40008410000 */
[----:B------:R-:W-:Y:S01]  /*6b50*/  MUFU.TANH R77, R77 ;  /* 0x0000004d004d7308 */ /* 0x000fe20000002400 */
[----:B---3--:R-:W-:Y:S02]  /*6b60*/  I2FP.F32.U32 R29, R45 ;  /* 0x0000002d001d7245 */ /* 0x008fe40000201000 */
[----:B------:R-:W-:-:S03]  /*6b70*/  I2FP.F32.U32 R82, R133 ;  /* 0x0000008500527245 */ /* 0x000fc60000201000 */
[----:B--2---:R-:W-:Y:S01]  /*6b80*/  FFMA.FTZ R29, R88, R29, R33 ;  /* 0x0000001d581d7223 */ /* 0x004fe20000010021 */
[----:B------:R-:W-:Y:S01]  /*6b90*/  VIADD R33, R28, 0xffffff09 ;  /* 0xffffff091c217836 */ /* 0x000fe20000000000 */
[----:B------:R-:W-:Y:S01]  /*6ba0*/  MUFU.TANH R121, R121 ;  /* 0x0000007900797308 */ /* 0x000fe20000002400 */
[----:B----4-:R-:W-:Y:S01]  /*6bb0*/  FMUL.FTZ R36, R30, UR7 ;  /* 0x000000071e247c20 */ /* 0x010fe20008410000 */
[----:B------:R-:W-:Y:S01]  /*6bc0*/  I2FP.F32.U32 R30, R45 ;  /* 0x0000002d001e7245 */ /* 0x000fe20000201000 */
[----:B------:R-:W-:Y:S01]  /*6bd0*/  FFMA.FTZ R45, R88, R34, R115 ;  /* 0x00000022582d7223 */ /* 0x000fe20000010073 */
[----:B------:R-:W-:Y:S01]  /*6be0*/  FMUL.FTZ R115, R24, UR7 ;  /* 0x0000000718737c20 */ /* 0x000fe20008410000 */
[----:B------:R-:W-:Y:S01]  /*6bf0*/  FSEL R24, R29, -INF , !P2 ;  /* 0xff8000001d187808 */ /* 0x000fe20005000000 */
[----:B------:R-:W-:Y:S01]  /*6c00*/  FMUL.FTZ R34, R16, UR7 ;  /* 0x0000000710227c20 */ /* 0x000fe20008410000 */
[----:B-1----:R-:W-:Y:S01]  /*6c10*/  FFMA.FTZ R30, R88, R30, R35 ;  /* 0x0000001e581e7223 */ /* 0x002fe20000010023 */
[----:B------:R-:W-:Y:S01]  /*6c20*/  ISETP.GE.AND P2, PT, R3, R64, PT ;  /* 0x000000400300720c */ /* 0x000fe20003f46270 */
[----:B------:R-:W1:Y:S01]  /*6c30*/  MUFU.TANH R117, R36 ;  /* 0x0000002400757308 */ /* 0x000e620000002400 */
[----:B------:R-:W-:-:S02]  /*6c40*/  I2FP.F32.U32 R29, R3 ;  /* 0x00000003001d7245 */ /* 0x000fc40000201000 */
[----:B------:R-:W-:Y:S02]  /*6c50*/  FSEL R3, R30, -INF , !P1 ;  /* 0xff8000001e037808 */ /* 0x000fe40004800000 */
[----:B------:R-:W-:Y:S01]  /*6c60*/  I2FP.F32.U32 R30, R33 ;  /* 0x00000021001e7245 */ /* 0x000fe20000201000 */
[C---:B------:R-:W-:Y:S01]  /*6c70*/  FFMA.FTZ R51, R88.reuse, R29, R51 ;  /* 0x0000001d58337223 */ /* 0x040fe20000010033 */
[----:B------:R-:W-:Y:S01]  /*6c80*/  FSEL R45, R45, -INF , !P5 ;  /* 0xff8000002d2d7808 */ /* 0x000fe20006800000 */
[----:B------:R-:W2:Y:S01]  /*6c90*/  MUFU.TANH R83, R83 ;  /* 0x0000005300537308 */ /* 0x000ea20000002400 */
[C---:B------:R-:W-:Y:S01]  /*6ca0*/  ISETP.GE.AND P1, PT, R33.reuse, R66, PT ;  /* 0x000000422100720c */ /* 0x040fe20003f26270 */
[----:B------:R-:W-:Y:S01]  /*6cb0*/  FFMA.FTZ R29, R88, R30, R79 ;  /* 0x0000001e581d7223 */ /* 0x000fe2000001004f */
[C---:B------:R-:W-:Y:S01]  /*6cc0*/  VIADD R79, R28.reuse, 0xffffff10 ;  /* 0xffffff101c4f7836 */ /* 0x040fe20000000000 */
[----:B------:R-:W-:Y:S02]  /*6cd0*/  ISETP.GE.AND P5, PT, R33, R64, PT ;  /* 0x000000402100720c */ /* 0x000fe40003fa6270 */
[----:B------:R-:W-:Y:S01]  /*6ce0*/  I2FP.F32.U32 R26, R33 ;  /* 0x00000021001a7245 */ /* 0x000fe20000201000 */
[----:B------:R-:W-:Y:S01]  /*6cf0*/  VIADD R33, R28, 0xffffff11 ;  /* 0xffffff111c217836 */ /* 0x000fe20000000000 */
[----:B------:R-:W-:Y:S01]  /*6d00*/  I2FP.F32.U32 R35, R79 ;  /* 0x0000004f00237245 */ /* 0x000fe20000201000 */
[----:B------:R-:W3:Y:S01]  /*6d10*/  MUFU.TANH R115, R115 ;  /* 0x0000007300737308 */ /* 0x000ee20000002400 */
[----:B------:R-:W-:Y:S01]  /*6d20*/  ISETP.GE.AND P4, PT, R79, R66, PT ;  /* 0x000000424f00720c */ /* 0x000fe20003f86270 */
[C---:B------:R-:W-:Y:S01]  /*6d30*/  FFMA.FTZ R26, R88.reuse, R26, R47 ;  /* 0x0000001a581a7223 */ /* 0x040fe2000001002f */
[----:B------:R-:W-:Y:S01]  /*6d40*/  I2FP.F32.U32 R30, R33 ;  /* 0x00000021001e7245 */ /* 0x000fe20000201000 */
[----:B------:R-:W-:Y:S01]  /*6d50*/  FFMA.FTZ R35, R88, R35, R49 ;  /* 0x0000002358237223 */ /* 0x000fe20000010031 */
[----:B------:R-:W-:Y:S01]  /*6d60*/  VIADD R49, R28, 0xffffff18 ;  /* 0xffffff181c317836 */ /* 0x000fe20000000000 */
[----:B------:R-:W-:Y:S01]  /*6d70*/  FSEL R47, R51, -INF , !P0 ;  /* 0xff800000332f7808 */ /* 0x000fe20004000000 */
[----:B-1----:R-:W-:Y:S01]  /*6d80*/  FFMA.FTZ R82, R88, R82, R117 ;  /* 0x0000005258527223 */ /* 0x002fe20000010075 */
[----:B------:R-:W-:Y:S01]  /*6d90*/  FSEL R42, R42, -INF , !P2 ;  /* 0xff8000002a2a7808 */ /* 0x000fe20005000000 */
[----:B------:R1:W-:Y:S01]  /*6da0*/  MUFU.TANH R51, R32 ;  /* 0x0000002000337308 */ /* 0x0003e20000002400 */
[----:B------:R-:W-:Y:S01]  /*6db0*/  FSEL R29, R29, -INF , !P1 ;  /* 0xff8000001d1d7808 */ /* 0x000fe20004800000 */
[----:B------:R-:W-:Y:S01]  /*6dc0*/  VIADD R117, R28, 0xffffff30 ;  /* 0xffffff301c757836 */ /* 0x000fe20000000000 */
[----:B------:R-:W-:-:S02]  /*6dd0*/  ISETP.GE.AND P0, PT, R79, R64, PT ;  /* 0x000000404f00720c */ /* 0x000fc40003f06270 */
[----:B------:R-:W-:Y:S01]  /*6de0*/  I2FP.F32.U32 R48, R79 ;  /* 0x0000004f00307245 */ /* 0x000fe20000201000 */
[----:B------:R-:W-:Y:S01]  /*6df0*/  VIADD R79, R28, 0xffffff19 ;  /* 0xffffff191c4f7836 */ /* 0x000fe20000000000 */
[C---:B------:R-:W-:Y:S01]  /*6e00*/  ISETP.GE.AND P2, PT, R33.reuse, R66, PT ;  /* 0x000000422100720c */ /* 0x040fe20003f46270 */
[----:B------:R-:W-:Y:S01]  /*6e10*/  MUFU.TANH R81, R81 ;  /* 0x0000005100517308 */ /* 0x000fe20000002400 */
[----:B------:R-:W-:Y:S01]  /*6e20*/  ISETP.GE.AND P1, PT, R33, R64, PT ;  /* 0x000000402100720c */ /* 0x000fe20003f26270 */
[C---:B------:R-:W-:Y:S01]  /*6e30*/  FFMA.FTZ R48, R88.reuse, R48, R131 ;  /* 0x0000003058307223 */ /* 0x040fe20000010083 */
[----:B------:R-:W-:Y:S01]  /*6e40*/  I2FP.F32.U32 R50, R33 ;  /* 0x0000002100327245 */ /* 0x000fe20000201000 */
[----:B------:R-:W-:Y:S01]  /*6e50*/  FFMA.FTZ R33, R88, R30, R139 ;  /* 0x0000001e58217223 */ /* 0x000fe2000001008b */
[----:B------:R-:W-:Y:S01]  /*6e60*/  FSEL R23, R26, -INF , !P5 ;  /* 0xff8000001a177808 */ /* 0x000fe20006800000 */
[----:B------:R-:W-:Y:S01]  /*6e70*/  FMUL.FTZ R26, R18, UR7 ;  /* 0x00000007121a7c20 */ /* 0x000fe20008410000 */
[----:B------:R-:W-:Y:S01]  /*6e80*/  FSEL R35, R35, -INF , !P4 ;  /* 0xff80000023237808 */ /* 0x000fe20006000000 */
[----:B------:R-:W-:Y:S01]  /*6e90*/  FFMA.FTZ R50, R88, R50, R77 ;  /* 0x0000003258327223 */ /* 0x000fe2000001004d */
[C---:B------:R-:W-:Y:S01]  /*6ea0*/  ISETP.GE.AND P5, PT, R49.reuse, R66, PT ;  /* 0x000000423100720c */ /* 0x040fe20003fa6270 */
[----:B------:R4:W5:Y:S01]  /*6eb0*/  MUFU.TANH R77, R22 ;  /* 0x00000016004d7308 */ /* 0x0009620000002400 */
[----:B------:R-:W-:Y:S01]  /*6ec0*/  ISETP.GE.AND P4, PT, R49, R64, PT ;  /* 0x000000403100720c */ /* 0x000fe20003f86270 */
[----:B------:R-:W-:Y:S01]  /*6ed0*/  VIADD R131, R28, 0xffffff21 ;  /* 0xffffff211c837836 */ /* 0x000fe20000000000 */
[----:B-1----:R-:W-:-:S02]  /*6ee0*/  I2FP.F32.U32 R32, R49 ;  /* 0x0000003100207245 */ /* 0x002fc40000201000 */
[----:B------:R-:W-:Y:S02]  /*6ef0*/  I2FP.F32.U32 R30, R49 ;  /* 0x00000031001e7245 */ /* 0x000fe40000201000 */
[----:B------:R-:W-:Y:S01]  /*6f00*/  I2FP.F32.U32 R16, R79 ;  /* 0x0000004f00107245 */ /* 0x000fe20000201000 */
[----:B------:R1:W-:Y:S01]  /*6f10*/  MUFU.TANH R49, R20 ;  /* 0x0000001400317308 */ /* 0x0003e20000002400 */
[----:B------:R-:W-:Y:S01]  /*6f20*/  FFMA.FTZ R18, R88, R32, R41 ;  /* 0x0000002058127223 */ /* 0x000fe20000010029 */
[----:B------:R-:W-:Y:S01]  /*6f30*/  FSEL R48, R48, -INF , !P0 ;  /* 0xff80000030307808 */ /* 0x000fe20004000000 */
[C---:B------:R-:W-:Y:S01]  /*6f40*/  FFMA.FTZ R41, R88.reuse, R30, R129 ;  /* 0x0000001e58297223 */ /* 0x040fe20000010081 */
[----:B------:R-:W-:Y:S01]  /*6f50*/  FFMA.FTZ R16, R88, R16, R37 ;  /* 0x0000001058107223 */ /* 0x000fe20000010025 */
[----:B------:R-:W-:Y:S02]  /*6f60*/  ISETP.GE.AND P0, PT, R79, R66, PT ;  /* 0x000000424f00720c */ /* 0x000fe40003f06270 */
[----:B------:R-:W-:Y:S01]  /*6f70*/  I2FP.F32.U32 R156, R131 ;  /* 0x00000083009c7245 */ /* 0x000fe20000201000 */
[----:B------:R-:W-:Y:S01]  /*6f80*/  MUFU.TANH R13, R13 ;  /* 0x0000000d000d7308 */ /* 0x000fe20000002400 */
[----:B----4-:R-:W-:-:S02]  /*6f90*/  I2FP.F32.U32 R22, R79 ;  /* 0x0000004f00167245 */ /* 0x010fc40000201000 */
[----:B------:R-:W-:Y:S01]  /*6fa0*/  FSEL R41, R41, -INF , !P4 ;  /* 0xff80000029297808 */ /* 0x000fe20006000000 */
[C---:B------:R-:W-:Y:S01]  /*6fb0*/  FFMA.FTZ R156, R88.reuse, R156, R75 ;  /* 0x0000009c589c7223 */ /* 0x040fe2000001004b */
[----:B------:R-:W-:Y:S01]  /*6fc0*/  BAR.SYNC.DEFER_BLOCKING 0x0 ;  /* 0x0000000000007b1d */ /* 0x000fe20000010000 */
[----:B------:R-:W-:Y:S01]  /*6fd0*/  FFMA.FTZ R137, R88, R22, R137 ;  /* 0x0000001658897223 */ /* 0x000fe20000010089 */
[----:B------:R-:W-:Y:S01]  /*6fe0*/  I2FP.F32.U32 R22, R131 ;  /* 0x0000008300167245 */ /* 0x000fe20000201000 */
[----:B-1----:R-:W-:Y:S01]  /*6ff0*/  FMUL.FTZ R20, R19, UR7 ;  /* 0x0000000713147c20 */ /* 0x002fe20008410000 */
[----:B------:R-:W-:Y:S01]  /*7000*/  VIADD R19, R28, 0xffffff20 ;  /* 0xffffff201c137836 */ /* 0x000fe20000000000 */
[----:B------:R-:W-:Y:S02]  /*7010*/  ISETP.GE.AND P4, PT, R131, R66, PT ;  /* 0x000000428300720c */ /* 0x000fe40003f86270 */
[----:B------:R-:W-:Y:S01]  /*7020*/  FFMA.FTZ R135, R88, R22, R135 ;  /* 0x0000001658877223 */ /* 0x000fe20000010087 */
[----:B------:R-:W-:Y:S01]  /*7030*/  FSEL R37, R18, -INF , !P5 ;  /* 0xff80000012257808 */ /* 0x000fe20006800000 */
[----:B------:R-:W-:Y:S01]  /*7040*/  FMUL.FTZ R18, R14, UR7 ;  /* 0x000000070e127c20 */ /* 0x000fe20008410000 */
[-C--:B------:R-:W-:Y:S01]  /*7050*/  I2FP.F32.U32 R134, R19.reuse ;  /* 0x0000001300867245 */ /* 0x080fe20000201000 */
[----:B------:R-:W-:Y:S01]  /*7060*/  FMUL.FTZ R14, R15, UR7 ;  /* 0x000000070f0e7c20 */ /* 0x000fe20008410000 */
[----:B------:R-:W-:Y:S01]  /*7070*/  I2FP.F32.U32 R132, R19 ;  /* 0x0000001300847245 */ /* 0x000fe20000201000 */
[----:B------:R1:W-:Y:S01]  /*7080*/  MUFU.TANH R15, R12 ;  /* 0x0000000c000f7308 */ /* 0x0003e20000002400 */
[----:B------:R-:W-:Y:S01]  /*7090*/  FSEL R158, R135, -INF , !P4 ;  /* 0xff800000879e7808 */ /* 0x000fe20006000000 */
[----:B------:R-:W-:Y:S01]  /*70a0*/  FFMA.FTZ R134, R88, R134, R43 ;  /* 0x0000008658867223 */ /* 0x000fe2000001002b */
[----:B------:R-:W-:Y:S01]  /*70b0*/  FSEL R43, R16, -INF , !P0 ;  /* 0xff800000102b7808 */ /* 0x000fe20004000000 */
[----:B------:R-:W-:Y:S01]  /*70c0*/  FFMA.FTZ R132, R88, R132, R143 ;  /* 0x0000008458847223 */ /* 0x000fe2000001008f */
[----:B------:R-:W-:Y:S01]  /*70d0*/  ISETP.GE.AND P0, PT, R131, R64, PT ;  /* 0x000000408300720c */ /* 0x000fe20003f06270 */
[----:B------:R-:W-:Y:S01]  /*70e0*/  VIADD R131, R28, 0xffffff29 ;  /* 0xffffff291c837836 */ /* 0x000fe20000000000 */
[----:B------:R-:W-:Y:S01]  /*70f0*/  I2FP.F32.U32 R16, R133 ;  /* 0x0000008500107245 */ /* 0x000fe20000201000 */
[----:B------:R4:W5:Y:S01]  /*7100*/  MUFU.TANH R129, R20 ;  /* 0x0000001400817308 */ /* 0x0009620000002400 */
[----:B------:R-:W-:-:S02]  /*7110*/  FSEL R156, R156, -INF , !P0 ;  /* 0xff8000009c9c7808 */ /* 0x000fc40004000000 */
[----:B------:R-:W-:Y:S01]  /*7120*/  I2FP.F32.U32 R146, R131 ;  /* 0x0000008300927245 */ /* 0x000fe20000201000 */
[C---:B------:R-:W-:Y:S01]  /*7130*/  FFMA.FTZ R121, R88.reuse, R16, R121 ;  /* 0x0000001058797223 */ /* 0x040fe20000010079 */
[----:B------:R-:W-:Y:S02]  /*7140*/  I2FP.F32.U32 R16, R117 ;  /* 0x0000007500107245 */ /* 0x000fe40000201000 */
[----:B------:R-:W-:Y:S01]  /*7150*/  ISETP.GE.AND P5, PT, R19, R64, PT ;  /* 0x000000401300720c */ /* 0x000fe20003fa6270 */
[C---:B--2---:R-:W-:Y:S01]  /*7160*/  FFMA.FTZ R146, R88.reuse, R146, R83 ;  /* 0x0000009258927223 */ /* 0x044fe20000010053 */
[----:B------:R-:W-:Y:S01]  /*7170*/  ISETP.GE.AND P4, PT, R131, R64, PT ;  /* 0x000000408300720c */ /* 0x000fe20003f86270 */
[----:B---3--:R-:W-:Y:S01]  /*7180*/  FFMA.FTZ R115, R88, R16, R115 ;  /* 0x0000001058737223 */ /* 0x008fe20000010073 */
[----:B------:R-:W-:Y:S01]  /*7190*/  VIADD R83, R28, 0xffffff38 ;  /* 0xffffff381c537836 */ /* 0x000fe20000000000 */
[----:B------:R-:W-:Y:S01]  /*71a0*/  ISETP.GE.AND P0, PT, R117, R66, PT ;  /* 0x000000427500720c */ /* 0x000fe20003f06270 */
[----:B-1----:R-:W-:Y:S01]  /*71b0*/  FMUL.FTZ R12, R10, UR7 ;  /* 0x000000070a0c7c20 */ /* 0x002fe20008410000 */
[----:B------:R-:W-:Y:S01]  /*71c0*/  FSEL R50, R50, -INF , !P2 ;  /* 0xff80000032327808 */ /* 0x000fe20005000000 */
[----:B------:R-:W-:Y:S01]  /*71d0*/  FMUL.FTZ R10, R11, UR7 ;  /* 0x000000070b0a7c20 */ /* 0x000fe20008410000 */
[----:B------:R-:W-:Y:S01]  /*71e0*/  ISETP.GE.AND P2, PT, R79, R64, PT ;  /* 0x000000404f00720c */ /* 0x000fe20003f46270 */
[----:B------:R1:W-:Y:S01]  /*71f0*/  MUFU.TANH R11, R14 ;  /* 0x0000000e000b7308 */ /* 0x0003e20000002400 */
[----:B------:R-:W-:Y:S01]  /*7200*/  I2FP.F32.U32 R160, R131 ;  /* 0x0000008300a07245 */ /* 0x000fe20000201000 */
[----:B------:R-:W-:Y:S01]  /*7210*/  FMUL.FTZ R79, R17, UR7 ;  /* 0x00000007114f7c20 */ /* 0x000fe20008410000 */
[----:B------:R-:W-:-:S02]  /*7220*/  FSEL R132, R132, -INF , !P5 ;  /* 0xff80000084847808 */ /* 0x000fc40006800000 */
[----:B------:R-:W-:Y:S01]  /*7230*/  FSEL R146, R146, -INF , !P4 ;  /* 0xff80000092927808 */ /* 0x000fe20006000000 */
[----:B------:R-:W-:Y:S01]  /*7240*/  FFMA.FTZ R160, R88, R160, R73 ;  /* 0x000000a058a07223 */ /* 0x000fe20000010049 */
[----:B------:R-:W-:Y:S01]  /*7250*/  FSEL R138, R115, -INF , !P0 ;  /* 0xff800000738a7808 */ /* 0x000fe20004000000 */
[----:B------:R2:W-:Y:S01]  /*7260*/  MUFU.TANH R73, R8 ;  /* 0x0000000800497308 */ /* 0x0005e20000002400 */
[-C--:B------:R-:W-:Y:S01]  /*7270*/  ISETP.GE.AND P5, PT, R131, R66.reuse, PT ;  /* 0x000000428300720c */ /* 0x080fe20003fa6270 */
[C---:B------:R-:W-:Y:S01]  /*7280*/  VIADD R131, R28.reuse, 0xffffff31 ;  /* 0xffffff311c837836 */ /* 0x040fe20000000000 */
[C---:B------:R-:W-:Y:S02]  /*7290*/  ISETP.GE.AND P4, PT, R83.reuse, R66, PT ;  /* 0x000000425300720c */ /* 0x040fe40003f86270 */
[----:B------:R-:W-:Y:S02]  /*72a0*/  ISETP.GE.AND P0, PT, R83, R64, PT ;  /* 0x000000405300720c */ /* 0x000fe40003f06270 */
[----:B----4-:R-:W-:Y:S01]  /*72b0*/  I2FP.F32.U32 R20, R83 ;  /* 0x0000005300147245 */ /* 0x010fe20000201000 */
[----:B------:R-:W-:Y:S01]  /*72c0*/  VIADD R83, R28, 0xffffff39 ;  /* 0xffffff391c537836 */ /* 0x000fe20000000000 */
[----:B------:R-:W-:Y:S01]  /*72d0*/  FSEL R164, R137, -INF , !P2 ;  /* 0xff80000089a47808 */ /* 0x000fe20005000000 */
[----:B------:R-:W3:Y:S01]  /*72e0*/  MUFU.TANH R17, R34 ;  /* 0x0000002200117308 */ /* 0x000ee20000002400 */
[----:B-1----:R-:W-:Y:S01]  /*72f0*/  I2FP.F32.U32 R14, R117 ;  /* 0x00000075000e7245 */ /* 0x002fe20000201000 */
[C---:B-----5:R-:W-:Y:S01]  /*7300*/  FFMA.FTZ R77, R88.reuse, R20, R77 ;  /* 0x00000014584d7223 */ /* 0x060fe2000001004d */
[----:B------:R-:W-:Y:S01]  /*7310*/  ISETP.GE.AND P2, PT, R133, R66, PT ;  /* 0x000000428500720c */ /* 0x000fe20003f46270 */
[C---:B------:R-:W-:Y:S01]  /*7320*/  FFMA.FTZ R51, R88.reuse, R20, R51 ;  /* 0x0000001458337223 */ /* 0x040fe20000010033 */
[----:B------:R-:W-:Y:S01]  /*7330*/  I2FP.F32.U32 R16, R131 ;  /* 0x0000008300107245 */ /* 0x000fe20000201000 */
[C---:B------:R-:W-:Y:S01]  /*7340*/  FFMA.FTZ R14, R88.reuse, R14, R81 ;  /* 0x0000000e580e7223 */ /* 0x040fe20000010051 */
[----:B--2---:R-:W-:Y:S01]  /*7350*/  FMUL.FTZ R8, R5, UR7 ;  /* 0x0000000705087c20 */ /* 0x004fe20008410000 */
[----:B------:R-:W-:Y:S01]  /*7360*/  FSEL R162, R121, -INF , !P2 ;  /* 0xff80000079a27808 */ /* 0x000fe20005000000 */
[----:B------:R1:W-:Y:S01]  /*7370*/  MUFU.TANH R5, R12 ;  /* 0x0000000c00057308 */ /* 0x0003e20000002400 */
[----:B------:R-:W-:Y:S01]  /*7380*/  ISETP.GE.AND P2, PT, R117, R64, PT ;  /* 0x000000407500720c */ /* 0x000fe20003f46270 */
[-C--:B------:R-:W-:Y:S01]  /*7390*/  FFMA.FTZ R142, R88, R16.reuse, R27 ;  /* 0x00000010588e7223 */ /* 0x080fe2000001001b */
[----:B------:R-:W-:Y:S01]  /*73a0*/  FSEL R33, R33, -INF , !P1 ;  /* 0xff80000021217808 */ /* 0x000fe20004800000 */
[----:B------:R-:W-:Y:S01]  /*73b0*/  VIADD R27, R28, 0xffffff41 ;  /* 0xffffff411c1b7836 */ /* 0x000fe20000000000 */
[----:B------:R-:W-:Y:S01]  /*73c0*/  FSEL R144, R14, -INF , !P2 ;  /* 0xff8000000e907808 */ /* 0x000fe20005000000 */
[----:B------:R-:W-:Y:S01]  /*73d0*/  FFMA.FTZ R154, R88, R16, R25 ;  /* 0x00000010589a7223 */ /* 0x000fe20000010019 */
[-C--:B------:R-:W-:Y:S01]  /*73e0*/  ISETP.GE.AND P1, PT, R19, R66.reuse, PT ;  /* 0x000000421300720c */ /* 0x080fe20003f26270 */
[----:B------:R-:W2:Y:S01]  /*73f0*/  MUFU.TANH R79, R79 ;  /* 0x0000004f004f7308 */ /* 0x000ea20000002400 */
[-C--:B------:R-:W-:Y:S01]  /*7400*/  ISETP.GE.AND P2, PT, R83, R66.reuse, PT ;  /* 0x000000425300720c */ /* 0x080fe20003f46270 */
[C---:B------:R-:W-:Y:S01]  /*7410*/  VIADD R81, R28.reuse, 0xffffff40 ;  /* 0xffffff401c517836 */ /* 0x040fe20000000000 */
[----:B------:R-:W-:Y:S01]  /*7420*/  FSEL R136, R77, -INF , !P0 ;  /* 0xff8000004d887808 */ /* 0x000fe20004000000 */
[----:B------:R-:W-:Y:S01]  /*7430*/  VIADD R77, R28, 0xffffff48 ;  /* 0xffffff481c4d7836 */ /* 0x000fe20000000000 */
[----:B------:R-:W-:-:S02]  /*7440*/  ISETP.GE.AND P0, PT, R27, R66, PT ;  /* 0x000000421b00720c */ /* 0x000fc40003f06270 */
[----:B------:R-:W-:Y:S01]  /*7450*/  I2FP.F32.U32 R16, R27 ;  /* 0x0000001b00107245 */ /* 0x000fe20000201000 */
[----:B------:R-:W-:Y:S01]  /*7460*/  MUFU.TANH R19, R26 ;  /* 0x0000001a00137308 */ /* 0x000fe20000002400 */
[----:B-1----:R-:W-:Y:S02]  /*7470*/  I2FP.F32.U32 R12, R83 ;  /* 0x00000053000c7245 */ /* 0x002fe40000201000 */
[----:B------:R-:W-:Y:S01]  /*7480*/  FSEL R160, R160, -INF , !P5 ;  /* 0xff800000a0a07808 */ /* 0x000fe20006800000 */
[C---:B------:R-:W-:Y:S01]  /*7490*/  FFMA.FTZ R46, R88.reuse, R16, R129 ;  /* 0x00000010582e7223 */ /* 0x040fe20000010081 */
[----:B------:R-:W-:Y:S01]  /*74a0*/  I2FP.F32.U32 R14, R81 ;  /* 0x00000051000e7245 */ /* 0x000fe20000201000 */
[----:B------:R-:W-:Y:S01]  /*74b0*/  FFMA.FTZ R150, R88, R12, R21 ;  /* 0x0000000c58967223 */ /* 0x000fe20000010015 */
[----:B------:R-:W-:Y:S01]  /*74c0*/  ISETP.GE.AND P5, PT, R131, R64, PT ;  /* 0x000000408300720c */ /* 0x000fe20003fa6270 */
[----:B------:R1:W4:Y:S01]  /*74d0*/  MUFU.TANH R75, R18 ;  /* 0x00000012004b7308 */ /* 0x0003220000002400 */
[----:B------:R-:W-:Y:S01]  /*74e0*/  FSEL R134, R134, -INF , !P1 ;  /* 0xff80000086867808 */ /* 0x000fe20004800000 */
[----:B---3--:R-:W-:Y:S01]  /*74f0*/  FFMA.FTZ R17, R88, R14, R17 ;  /* 0x0000000e58117223 */ /* 0x008fe20000010011 */
[----:B------:R-:W-:Y:S01]  /*7500*/  FSEL R150, R150, -INF , !P2 ;  /* 0xff80000096967808 */ /* 0x000fe20005000000 */
[C---:B--2---:R-:W-:Y:S01]  /*7510*/  FFMA.FTZ R79, R88.reuse, R16, R79 ;  /* 0x00000010584f7223 */ /* 0x044fe2000001004f */
[----:B------:R-:W-:Y:S01]  /*7520*/  ISETP.GE.AND P2, PT, R27, R64, PT ;  /* 0x000000401b00720c */ /* 0x000fe20003f46270 */
[----:B------:R-:W-:Y:S01]  /*7530*/  FFMA.FTZ R140, R88, R12, R49 ;  /* 0x0000000c588c7223 */ /* 0x000fe20000010031 */
[----:B------:R-:W-:Y:S01]  /*7540*/  ISETP.GE.AND P1, PT, R133, R64, PT ;  /* 0x000000408500720c */ /* 0x000fe20003f26270 */
[----:B------:R2:W-:Y:S01]  /*7550*/  MUFU.TANH R27, R6 ;  /* 0x00000006001b7308 */ /* 0x0005e20000002400 */
[----:B------:R-:W-:-:S02]  /*7560*/  FSEL R142, R142, -INF , !P5 ;  /* 0xff8000008e8e7808 */ /* 0x000fc40006800000 */
[-C--:B------:R-:W-:Y:S02]  /*7570*/  ISETP.GE.AND P5, PT, R81, R66.reuse, PT ;  /* 0x000000425100720c */ /* 0x080fe40003fa6270 */
[----:B------:R-:W-:Y:S02]  /*7580*/  FSEL R82, R82, -INF , !P1 ;  /* 0xff80000052527808 */ /* 0x000fe40004800000 */
[----:B------:R-:W-:Y:S01]  /*7590*/  ISETP.GE.AND P1, PT, R131, R66, PT ;  /* 0x000000428300720c */ /* 0x000fe20003f26270 */
[----:B------:R3:W5:Y:S01]  /*75a0*/  MUFU.TANH R25, R10 ;  /* 0x0000000a00197308 */ /* 0x0007620000002400 */
[----:B-1----:R-:W-:Y:S01]  /*75b0*/  FMUL.FTZ R18, R4, UR7 ;  /* 0x0000000704127c20 */ /* 0x002fe20008410000 */
[----:B------:R-:W-:Y:S01]  /*75c0*/  FSEL R152, R51, -INF , !P4 ;  /* 0xff80000033987808 */ /* 0x000fe20006000000 */
[----:B------:R-:W-:Y:S01]  /*75d0*/  FMUL.FTZ R4, R7, UR7 ;  /* 0x0000000707047c20 */ /* 0x000fe20008410000 */
[----:B------:R-:W-:Y:S01]  /*75e0*/  FSEL R130, R17, -INF , !P5 ;  /* 0xff80000011827808 */ /* 0x000fe20006800000 */
[----:B------:R-:W-:Y:S01]  /*75f0*/  VIADD R51, R28, 0xffffff49 ;  /* 0xffffff491c337836 */ /* 0x000fe20000000000 */
[----:B------:R-:W-:-:S02]  /*7600*/  ISETP.GE.AND P5, PT, R77, R64, PT ;  /* 0x000000404d00720c */ /* 0x000fc40003fa6270 */
[----:B------:R-:W-:Y:S01]  /*7610*/  FSEL R154, R154, -INF , !P1 ;  /* 0xff8000009a9a7808 */ /* 0x000fe20004800000 */
[----:B------:R-:W-:Y:S01]  /*7620*/  MUFU.TANH R7, R18 ;  /* 0x0000001200077308 */ /* 0x000fe20000002400 */
[----:B--2---:R-:W-:Y:S02]  /*7630*/  I2FP.F32.U32 R6, R77 ;  /* 0x0000004d00067245 */ /* 0x004fe40000201000 */
[-C--:B------:R-:W-:Y:S02]  /*7640*/  ISETP.GE.AND P1, PT, R83, R64.reuse, PT ;  /* 0x000000405300720c */ /* 0x080fe40003f26270 */
[----:B------:R-:W-:Y:S01]  /*7650*/  ISETP.GE.AND P4, PT, R81, R64, PT ;  /* 0x000000405100720c */ /* 0x000fe20003f86270 */
[CC--:B------:R-:W-:Y:S01]  /*7660*/  FFMA.FTZ R122, R88.reuse, R6.reuse, R15 ;  /* 0x00000006587a7223 */ /* 0x0c0fe2000001000f */
[----:B----4-:R-:W-:Y:S01]  /*7670*/  FFMA.FTZ R54, R88, R6, R75 ;  /* 0x0000000658367223 */ /* 0x010fe2000001004b */
[----:B------:R1:W-:Y:S01]  /*7680*/  MUFU.TANH R15, R69 ;  /* 0x00000045000f7308 */ /* 0x0003e20000002400 */
[----:B---3--:R-:W-:Y:S01]  /*7690*/  FMUL.FTZ R10, R68, UR7 ;  /* 0x00000007440a7c20 */ /* 0x008fe20008410000 */
[----:B------:R-:W-:Y:S01]  /*76a0*/  FFMA.FTZ R68, R88, R14, R19 ;  /* 0x0000000e58447223 */ /* 0x000fe20000010013 */
[----:B------:R-:W-:Y:S01]  /*76b0*/  VIADD R19, R28, 0xffffff50 ;  /* 0xffffff501c137836 */ /* 0x000fe20000000000 */
[----:B------:R-:W-:-:S02]  /*76c0*/  FSEL R54, R54, -INF , !P5 ;  /* 0xff80000036367808 */ /* 0x000fc40006800000 */
[----:B------:R-:W-:Y:S02]  /*76d0*/  FSEL R140, R140, -INF , !P1 ;  /* 0xff8000008c8c7808 */ /* 0x000fe40004800000 */
[----:B------:R2:W-:Y:S01]  /*76e0*/  MUFU.TANH R21, R8 ;  /* 0x0000000800157308 */ /* 0x0005e20000002400 */
[-C--:B------:R-:W-:Y:S02]  /*76f0*/  ISETP.GE.AND P1, PT, R77, R66.reuse, PT ;  /* 0x000000424d00720c */ /* 0x080fe40003f26270 */
[----:B------:R-:W-:Y:S02]  /*7700*/  FSEL R68, R68, -INF , !P4 ;  /* 0xff80000044447808 */ /* 0x000fe40006000000 */
[----:B------:R-:W-:Y:S02]  /*7710*/  ISETP.GE.AND P4, PT, R51, R66, PT ;  /* 0x000000423300720c */ /* 0x000fe40003f86270 */
[----:B------:R-:W-:Y:S01]  /*7720*/  FSEL R128, R79, -INF , !P0 ;  /* 0xff8000004f807808 */ /* 0x000fe20004000000 */
[----:B------:R-:W3:Y:S01]  /*7730*/  MUFU.TANH R17, R10 ;  /* 0x0000000a00117308 */ /* 0x000ee20000002400 */
[----:B-1----:R-:W-:Y:S01]  /*7740*/  VIADD R69, R28, 0xffffff51 ;  /* 0xffffff511c457836 */ /* 0x002fe20000000000 */
[----:B------:R-:W-:-:S02]  /*7750*/  ISETP.GE.AND P0, PT, R51, R64, PT ;  /* 0x000000403300720c */ /* 0x000fc40003f06270 */
[----:B------:R-:W-:Y:S02]  /*7760*/  FSEL R46, R46, -INF , !P2 ;  /* 0xff8000002e2e7808 */ /* 0x000fe40005000000 */
[----:B------:R-:W-:Y:S02]  /*7770*/  I2FP.F32.U32 R16, R69 ;  /* 0x0000004500107245 */ /* 0x000fe40000201000 */
[----:B------:R1:W4:Y:S01]  /*7780*/  MUFU.TANH R49, R4 ;  /* 0x0000000400317308 */ /* 0x0003220000002400 */
[----:B--2---:R-:W-:Y:S02]  /*7790*/  I2FP.F32.U32 R8, R19 ;  /* 0x0000001300087245 */ /* 0x004fe40000201000 */
[C---:B------:R-:W-:Y:S01]  /*77a0*/  FFMA.FTZ R9, R88.reuse, R16, R9 ;  /* 0x0000001058097223 */ /* 0x040fe20000010009 */
[----:B------:R-:W-:Y:S01]  /*77b0*/  ISETP.GE.AND P5, PT, R69, R66, PT ;  /* 0x000000424500720c */ /* 0x000fe20003fa6270 */
[C---:B-----5:R-:W-:Y:S01]  /*77c0*/  FFMA.FTZ R16, R88.reuse, R16, R25 ;  /* 0x0000001058107223 */ /* 0x060fe20000010019 */
[-C--:B------:R-:W-:Y:S01]  /*77d0*/  FFMA.FTZ R18, R88, R8.reuse, R5 ;  /* 0x0000000858127223 */ /* 0x080fe20000010005 */
[C---:B------:R-:W-:Y:S01]  /*77e0*/  VIADD R5, R28.reuse, 0xffffff58 ;  /* 0xffffff581c057836 */ /* 0x040fe20000000000 */
[----:B------:R-:W-:Y:S01]  /*77f0*/  FSEL R72, R9, -INF , !P5 ;  /* 0xff80000009487808 */ /* 0x000fe20006800000 */
[----:B------:R-:W-:Y:S01]  /*7800*/  VIADD R9, R28, 0xffffff60 ;  /* 0xffffff601c097836 */ /* 0x000fe20000000000 */
[----:B------:R-:W-:Y:S01]  /*7810*/  FSEL R122, R122, -INF , !P1 ;  /* 0xff8000007a7a7808 */ /* 0x000fe20004800000 */
[----:B------:R-:W-:Y:S01]  /*7820*/  FFMA.FTZ R73, R88, R8, R73 ;  /* 0x0000000858497223 */ /* 0x000fe20000010049 */
[C---:B------:R-:W-:Y:S01]  /*7830*/  ISETP.GE.AND P2, PT, R19.reuse, R66, PT ;  /* 0x000000421300720c */ /* 0x040fe20003f46270 */
[----:B------:R-:W-:Y:S01]  /*7840*/  MUFU.TANH R25, R62 ;  /* 0x0000003e00197308 */ /* 0x000fe20000002400 */
[----:B------:R-:W-:-:S02]  /*7850*/  ISETP.GE.AND P1, PT, R19, R64, PT ;  /* 0x000000401300720c */ /* 0x000fc40003f26270 */
[----:B------:R-:W-:Y:S02]  /*7860*/  I2FP.F32.U32 R36, R9 ;  /* 0x0000000900247245 */ /* 0x000fe40000201000 */
[----:B-1----:R-:W-:Y:S01]  /*7870*/  I2FP.F32.U32 R4, R51 ;  /* 0x0000003300047245 */ /* 0x002fe20000201000 */
[----:B------:R-:W-:Y:S01]  /*7880*/  VIADD R51, R28, 0xffffff59 ;  /* 0xffffff591c337836 */ /* 0x000fe20000000000 */
[----:B------:R-:W-:Y:S01]  /*7890*/  FSEL R74, R73, -INF , !P2 ;  /* 0xff800000494a7808 */ /* 0x000fe20005000000 */
[----:B------:R1:W2:Y:S01]  /*78a0*/  MUFU.TANH R19, R70 ;  /* 0x0000004600137308 */ /* 0x0002a20000002400 */
[----:B------:R-:W-:Y:S01]  /*78b0*/  ISETP.GE.AND P2, PT, R5, R64, PT ;  /* 0x000000400500720c */ /* 0x000fe20003f46270 */
[CC--:B------:R-:W-:Y:S01]  /*78c0*/  FFMA.FTZ R76, R88.reuse, R4.reuse, R13 ;  /* 0x00000004584c7223 */ /* 0x0c0fe2000001000d */
[C---:B------:R-:W-:Y:S01]  /*78d0*/  FFMA.FTZ R52, R88.reuse, R4, R11 ;  /* 0x0000000458347223 */ /* 0x040fe2000001000b */
[----:B------:R-:W-:Y:S01]  /*78e0*/  I2FP.F32.U32 R4, R5 ;  /* 0x0000000500047245 */ /* 0x000fe20000201000 */
[----:B---3--:R-:W-:Y:S01]  /*78f0*/  FFMA.FTZ R17, R88, R36, R17 ;  /* 0x0000002458117223 */ /* 0x008fe20000010011 */
[----:B------:R-:W-:-:S02]  /*7900*/  I2FP.F32.U32 R38, R51 ;  /* 0x0000003300267245 */ /* 0x000fc40000201000 */
[----:B------:R-:W3:Y:S01]  /*7910*/  MUFU.TANH R11, R60 ;  /* 0x0000003c000b7308 */ /* 0x000ee20000002400 */
[----:B------:R-:W-:Y:S01]  /*7920*/  FSEL R76, R76, -INF , !P4 ;  /* 0xff8000004c4c7808 */ /* 0x000fe20006000000 */
[C---:B------:R-:W-:Y:S01]  /*7930*/  FFMA.FTZ R27, R88.reuse, R4, R27 ;  /* 0x00000004581b7223 */ /* 0x040fe2000001001b */
[----:B------:R-:W-:Y:S01]  /*7940*/  ISETP.GE.AND P4, PT, R69, R64, PT ;  /* 0x000000404500720c */ /* 0x000fe20003f86270 */
[-C--:B------:R-:W-:Y:S01]  /*7950*/  FFMA.FTZ R80, R88, R38.reuse, R21 ;  /* 0x0000002658507223 */ /* 0x080fe20000010015 */
[----:B------:R-:W-:Y:S01]  /*7960*/  FSEL R52, R52, -INF , !P0 ;  /* 0xff80000034347808 */ /* 0x000fe20004000000 */
[C---:B----4-:R-:W-:Y:S01]  /*7970*/  FFMA.FTZ R38, R88.reuse, R38, R49 ;  /* 0x0000002658267223 */ /* 0x050fe20000010031 */
[----:B------:R-:W-:Y:S01]  /*7980*/  ISETP.GE.AND P0, PT, R5, R66, PT ;  /* 0x000000420500720c */ /* 0x000fe20003f06270 */
[----:B------:R-:W4:Y:S01]  /*7990*/  MUFU.TANH R13, R71 ;  /* 0x00000047000d7308 */ /* 0x000f220000002400 */
[----:B-1----:R-:W-:Y:S01]  /*79a0*/  FFMA.FTZ R70, R88, R4, R7 ;  /* 0x0000000458467223 */ /* 0x002fe20000010007 */
[----:B------:R-:W-:Y:S01]  /*79b0*/  FSEL R16, R16, -INF , !P4 ;  /* 0xff80000010107808 */ /* 0x000fe20006000000 */
[C---:B------:R-:W-:Y:S01]  /*79c0*/  VIADD R7, R28.reuse, 0xffffff68 ;  /* 0xffffff681c077836 */ /* 0x040fe20000000000 */
[----:B------:R-:W-:Y:S01]  /*79d0*/  ISETP.GE.AND P4, PT, R9, R66, PT ;  /* 0x000000420900720c */ /* 0x000fe20003f86270 */
[C---:B------:R-:W-:Y:S01]  /*79e0*/  VIADD R49, R28.reuse, 0xffffff61 ;  /* 0xffffff611c317836 */ /* 0x040fe20000000000 */
[----:B------:R-:W-:Y:S01]  /*79f0*/  FSEL R40, R27, -INF , !P2 ;  /* 0xff8000001b287808 */ /* 0x000fe20005000000 */
[----:B------:R-:W-:Y:S01]  /*7a00*/  VIADD R27, R28, 0xffffff69 ;  /* 0xffffff691c1b7836 */ /* 0x000fe20000000000 */
[----:B------:R-:W1:Y:S01]  /*7a10*/  MUFU.TANH R5, R61 ;  /* 0x0000003d00057308 */ /* 0x000e620000002400 */
[----:B------:R-:W-:Y:S01]  /*7a20*/  FSEL R92, R17, -INF , !P4 ;  /* 0xff800000115c7808 */ /* 0x000fe20006000000 */
[----:B------:R-:W-:Y:S01]  /*7a30*/  FMUL.FTZ R17, R58, UR7 ;  /* 0x000000073a117c20 */ /* 0x000fe20008410000 */
[----:B------:R-:W-:Y:S01]  /*7a40*/  I2FP.F32.U32 R4, R7 ;  /* 0x0000000700047245 */ /* 0x000fe20000201000 */
[----:B--2---:R-:W-:Y:S01]  /*7a50*/  FFMA.FTZ R36, R88, R36, R19 ;  /* 0x0000002458247223 */ /* 0x004fe20000010013 */
[----:B------:R-:W-:Y:S01]  /*7a60*/  I2FP.F32.U32 R34, R49 ;  /* 0x0000003100227245 */ /* 0x000fe20000201000 */
[----:B------:R-:W-:Y:S01]  /*7a70*/  VIADD R19, R28, 0xffffff70 ;  /* 0xffffff701c137836 */ /* 0x000fe20000000000 */
[----:B------:R-:W-:Y:S01]  /*7a80*/  FSEL R18, R18, -INF , !P1 ;  /* 0xff80000012127808 */ /* 0x000fe20004800000 */
[CC--:B---3--:R-:W-:Y:S01]  /*7a90*/  FFMA.FTZ R78, R88.reuse, R4.reuse, R11 ;  /* 0x00000004584e7223 */ /* 0x0c8fe2000001000b */
[----:B------:R-:W-:Y:S01]  /*7aa0*/  FFMA.FTZ R25, R88, R4, R25 ;  /* 0x0000000458197223 */ /* 0x000fe20000010019 */
[----:B------:R-:W-:Y:S01]  /*7ab0*/  FSEL R70, R70, -INF , !P0 ;  /* 0xff80000046467808 */ /* 0x000fe20004000000 */
[----:B------:R-:W-:Y:S01]  /*7ac0*/  MUFU.TANH R17, R17 ;  /* 0x0000001100117308 */ /* 0x000fe20000002400 */
[----:B------:R-:W-:Y:S01]  /*7ad0*/  I2FP.F32.U32 R4, R27 ;  /* 0x0000001b00047245 */ /* 0x000fe20000201000 */
[C---:B------:R-:W-:Y:S01]  /*7ae0*/  FFMA.FTZ R120, R88.reuse, R34, R15 ;  /* 0x0000002258787223 */ /* 0x040fe2000001000f */
[----:B------:R-:W-:Y:S01]  /*7af0*/  ISETP.GE.AND P1, PT, R51, R66, PT ;  /* 0x000000423300720c */ /* 0x000fe20003f26270 */
[----:B----4-:R-:W-:Y:S01]  /*7b00*/  FFMA.FTZ R34, R88, R34, R13 ;  /* 0x0000002258227223 */ /* 0x010fe2000001000d */
[----:B------:R-:W-:Y:S01]  /*7b10*/  ISETP.GE.AND P0, PT, R9, R64, PT ;  /* 0x000000400900720c */ /* 0x000fe20003f06270 */
[----:B------:R-:W-:Y:S01]  /*7b20*/  FMUL.FTZ R9, R56, UR7 ;  /* 0x0000000738097c20 */ /* 0x000fe20008410000 */
[C---:B------:R-:W-:Y:S01]  /*7b30*/  ISETP.GE.AND P2, PT, R49.reuse, R66, PT ;  /* 0x000000423100720c */ /* 0x040fe20003f46270 */
[----:B------:R-:W2:Y:S01]  /*7b40*/  MUFU.TANH R21, R63 ;  /* 0x0000003f00157308 */ /* 0x000ea20000002400 */
[----:B------:R-:W-:Y:S01]  /*7b50*/  FSEL R80, R80, -INF , !P1 ;  /* 0xff80000050507808 */ /* 0x000fe20004800000 */
[----:B-1----:R-:W-:Y:S01]  /*7b60*/  FFMA.FTZ R5, R88, R4, R5 ;  /* 0x0000000458057223 */ /* 0x002fe20000010005 */
[----:B------:R-:W-:Y:S01]  /*7b70*/  FSEL R36, R36, -INF , !P0 ;  /* 0xff80000024247808 */ /* 0x000fe20004000000 */
[C---:B------:R-:W-:Y:S01]  /*7b80*/  VIADD R13, R28.reuse, 0xffffff71 ;  /* 0xffffff711c0d7836 */ /* 0x040fe20000000000 */
[----:B------:R-:W-:Y:S01]  /*7b90*/  ISETP.GE.AND P1, PT, R49, R64, PT ;  /* 0x000000403100720c */ /* 0x000fe20003f26270 */
[----:B------:R-:W-:Y:S01]  /*7ba0*/  VIADD R11, R28, 0xffffff79 ;  /* 0xffffff791c0b7836 */ /* 0x000fe20000000000 */
[----:B------:R-:W-:Y:S01]  /*7bb0*/  ISETP.GE.AND P0, PT, R27, R66, PT ;  /* 0x000000421b00720c */ /* 0x000fe20003f06270 */
[----:B------:R-:W1:Y:S01]  /*7bc0*/  MUFU.TANH R9, R9 ;  /* 0x0000000900097308 */ /* 0x000e620000002400 */
[----:B------:R-:W-:-:S02]  /*7bd0*/  FSEL R120, R120, -INF , !P2 ;  /* 0xff80000078787808 */ /* 0x000fc40005000000 */
[-C--:B------:R-:W-:Y:S01]  /*7be0*/  ISETP.GE.AND P2, PT, R27, R64.reuse, PT ;  /* 0x000000401b00720c */ /* 0x080fe20003f46270 */
[----:B------:R-:W-:Y:S01]  /*7bf0*/  FMUL.FTZ R27, R53, UR7 ;  /* 0x00000007351b7c20 */ /* 0x000fe20008410000 */
[----:B------:R-:W-:Y:S02]  /*7c00*/  ISETP.GE.AND P5, PT, R51, R64, PT ;  /* 0x000000403300720c */ /* 0x000fe40003fa6270 */
[----:B------:R-:W-:Y:S01]  /*7c10*/  FSEL R34, R34, -INF , !P1 ;  /* 0xff80000022227808 */ /* 0x000fe20004800000 */
[----:B------:R-:W3:Y:S01]  /*7c20*/  MUFU.TANH R15, R59 ;  /* 0x0000003b000f7308 */ /* 0x000ee20000002400 */
[----:B------:R-:W-:Y:S01]  /*7c30*/  FSEL R60, R5, -INF , !P0 ;  /* 0xff800000053c7808 */ /* 0x000fe20004000000 */
[----:B--2---:R-:W-:Y:S01]  /*7c40*/  FFMA.FTZ R21, R88, R4, R21 ;  /* 0x0000000458157223 */ /* 0x004fe20000010015 */
[C---:B------:R-:W-:Y:S02]  /*7c50*/  ISETP.GE.AND P1, PT, R19.reuse, R66, PT ;  /* 0x000000421300720c */ /* 0x040fe40003f26270 */
[----:B------:R-:W-:-:S02]  /*7c60*/  ISETP.GE.AND P0, PT, R19, R64, PT ;  /* 0x000000401300720c */ /* 0x000fc40003f06270 */
[----:B------:R-:W-:Y:S01]  /*7c70*/  I2FP.F32.U32 R19, R19 ;  /* 0x0000001300137245 */ /* 0x000fe20000201000 */
[----:B------:R-:W-:Y:S01]  /*7c80*/  MUFU.TANH R27, R27 ;  /* 0x0000001b001b7308 */ /* 0x000fe20000002400 */
[----:B------:R-:W-:Y:S02]  /*7c90*/  FSEL R38, R38, -INF , !P5 ;  /* 0xff80000026267808 */ /* 0x000fe40006800000 */
[C---:B------:R-:W-:Y:S01]  /*7ca0*/  ISETP.GE.AND P5, PT, R7.reuse, R66, PT ;  /* 0x000000420700720c */ /* 0x040fe20003fa6270 */
[CC--:B------:R-:W-:Y:S01]  /*7cb0*/  FFMA.FTZ R17, R88.reuse, R19.reuse, R17 ;  /* 0x0000001358117223 */ /* 0x0c0fe20000010011 */
[----:B------:R-:W-:Y:S01]  /*7cc0*/  ISETP.GE.AND P4, PT, R7, R64, PT ;  /* 0x000000400700720c */ /* 0x000fe20003f86270 */
[----:B-1----:R-:W-:Y:S01]  /*7cd0*/  FFMA.FTZ R9, R88, R19, R9 ;  /* 0x0000001358097223 */ /* 0x002fe20000010009 */
[----:B------:R-:W-:Y:S01]  /*7ce0*/  FSEL R78, R78, -INF , !P5 ;  /* 0xff8000004e4e7808 */ /* 0x000fe20006800000 */
[----:B------:R-:W1:Y:S01]  /*7cf0*/  MUFU.TANH R7, R57 ;  /* 0x0000003900077308 */ /* 0x000e620000002400 */
[----:B------:R-:W-:-:S02]  /*7d00*/  FSEL R28, R17, -INF , !P0 ;  /* 0xff800000111c7808 */ /* 0x000fc40004000000 */
[----:B------:R-:W-:Y:S02]  /*7d10*/  ISETP.GE.U32.AND P0, PT, R2, 0x3, PT ;  /* 0x000000030200780c */ /* 0x000fe40003f06070 */
[----:B------:R-:W-:Y:S02]  /*7d20*/  FSEL R30, R21, -INF , !P2 ;  /* 0xff800000151e7808 */ /* 0x000fe40005000000 */
[C---:B------:R-:W-:Y:S01]  /*7d30*/  ISETP.GE.AND P5, PT, R13.reuse, R66, PT ;  /* 0x000000420d00720c */ /* 0x040fe20003fa6270 */
[----:B------:R-:W2:Y:S01]  /*7d40*/  MUFU.TANH R55, R55 ;  /* 0x0000003700377308 */ /* 0x000ea20000002400 */
[----:B------:R-:W-:Y:S02]  /*7d50*/  ISETP.GE.AND P2, PT, R13, R64, PT ;  /* 0x000000400d00720c */ /* 0x000fe40003f46270 */
[----:B------:R-:W-:Y:S02]  /*7d60*/  I2FP.F32.U32 R13, R13 ;  /* 0x0000000d000d7245 */ /* 0x000fe40000201000 */
[----:B------:R-:W-:-:S02]  /*7d70*/  I2FP.F32.U32 R4, R11 ;  /* 0x0000000b00047245 */ /* 0x000fc40000201000 */
[----:B------:R-:W-:Y:S01]  /*7d80*/  FSEL R32, R25, -INF , !P4 ;  /* 0xff80000019207808 */ /* 0x000fe20006000000 */
[CC--:B---3--:R-:W-:Y:S01]  /*7d90*/  FFMA.FTZ R15, R88.reuse, R13.reuse, R15 ;  /* 0x0000000d580f7223 */ /* 0x0c8fe2000001000f */
[----:B------:R-:W-:Y:S01]  /*7da0*/  FSEL R58, R9, -INF , !P1 ;  /* 0xff800000093a7808 */ /* 0x000fe20004800000 */
[C---:B-1----:R-:W-:Y:S01]  /*7db0*/  FFMA.FTZ R7, R88.reuse, R13, R7 ;  /* 0x0000000d58077223 */ /* 0x042fe20000010007 */
[C---:B------:R-:W-:Y:S01]  /*7dc0*/  FFMA.FTZ R25, R88.reuse, R4, R27 ;  /* 0x0000000458197223 */ /* 0x040fe2000001001b */
[C---:B------:R-:W-:Y:S02]  /*7dd0*/  ISETP.GE.AND P4, PT, R11.reuse, R66, PT ;  /* 0x000000420b00720c */ /* 0x040fe40003f86270 */
[----:B------:R-:W-:Y:S02]  /*7de0*/  ISETP.GE.AND P1, PT, R11, R64, PT ;  /* 0x000000400b00720c */ /* 0x000fe40003f26270 */
[----:B------:R-:W-:Y:S01]  /*7df0*/  FSEL R56, R7, -INF , !P5 ;  /* 0xff80000007387808 */ /* 0x000fe20006800000 */
[----:B--2---:R-:W-:Y:S01]  /*7e00*/  FFMA.FTZ R22, R88, R4, R55 ;  /* 0x0000000458167223 */ /* 0x004fe20000010037 */
[----:B------:R-:W-:-:S02]  /*7e10*/  FSEL R26, R15, -INF , !P2 ;  /* 0xff8000000f1a7808 */ /* 0x000fc40005000000 */
        /* <DEDUP_REMOVED lines=65> */
.L_x_3996:
[----:B------:R-:W-:Y:S01]  /*8230*/  UMOV UR4, URZ ;  /* 0x000000ff00047c82 */ /* 0x000fe20008000000 */
[----:B------:R-:W-:Y:S01]  /*8240*/  IMAD.SHL.U32 R0, R90, 0x80, RZ ;  /* 0x000000805a007824 */ /* 0x000fe200078e00ff */
[----:B------:R-:W-:-:S05]  /*8250*/  IADD3 R4, P0, PT, RZ, -UR4, RZ ;  /* 0x80000004ff047c10 */ /* 0x000fca000ff1e0ff */
[----:B------:R-:W-:-:S05]  /*8260*/  IMAD.X R0, RZ, RZ, ~R0, P0 ;  /* 0x000000ffff007224 */ /* 0x000fca00000e0e00 */
[----:B------:R-:W-:-:S04]  /*8270*/  SHF.R.S64 R5, R4, 0x1f, R0 ;  /* 0x0000001f04057819 */ /* 0x000fc80000001000 */
[----:B------:R-:W-:-:S04]  /*8280*/  IADD3 R112, P0, PT, R5, R112, RZ ;  /* 0x0000007005707210 */ /* 0x000fc80007f1e0ff */
[----:B------:R-:W-:-:S09]  /*8290*/  LEA.HI.X.SX32 R113, R0, R113, 0x1, P0 ;  /* 0x0000007100717211 */ /* 0x000fd200000f0eff */
.L_x_3997:
        /* <DEDUP_REMOVED lines=34> */
.L_x_3999:
[----:B------:R-:W-:Y:S05]  /*84c0*/  BSYNC.RECONVERGENT B0 ;  /* 0x0000000000007941 */ /* 0x000fea0003800200 */
.L_x_3998:
[----:B------:R-:W0:Y:S02]  /*84d0*/  LDGDEPBAR ;  /* 0x00000000000079af */ /* 0x000e240000000000 */
.L_x_3995:
[----:B------:R-:W-:Y:S01]  /*84e0*/  FMNMX3.FTZ R0, R67, R44, R45, !PT ;  /* 0x0000002c43007276 */ /* 0x000fe2000781002d */
[----:B------:R-:W3:Y:S01]  /*84f0*/  LDCU UR4, c[0x0][0x45c] ;  /* 0x00008b80ff0477ac */ /* 0x000ee20008000800 */
[----:B--2---:R-:W-:Y:S01]  /*8500*/  FMNMX3.FTZ R5, R65, R31, R39, !PT ;  /* 0x0000001f41057276 */ /* 0x004fe20007810027 */
[----:B-1----:R-:W-:Y:S01]  /*8510*/  LDSM.16.MT88.4 R8, [R123+0x3000] ;  /* 0x003000007b08783b */ /* 0x002fe20000004200 */
        /* <DEDUP_REMOVED lines=31> */
[----:B------:R-:W1:Y:S04]  /*8710*/  SHFL.BFLY PT, R7, R6, 0x2, 0x1f ;  /* 0x0c401f0006077f89 */ /* 0x000e6800000e0000 */
[----:B------:R-:W2:Y:S01]  /*8720*/  SHFL.BFLY PT, R5, R4, 0x2, 0x1f ;  /* 0x0c401f0004057f89 */ /* 0x000ea200000e0000 */
[----:B-1----:R-:W-:-:S02]  /*8730*/  FMNMX.FTZ R7, R6, R7, !PT ;  /* 0x0000000706077209 */ /* 0x002fc40007810000 */
[----:B--2---:R-:W-:-:S03]  /*8740*/  FMNMX.FTZ R5, R4, R5, !PT ;  /* 0x0000000504057209 */ /* 0x004fc60007810000 */
[----:B------:R-:W1:Y:S04]  /*8750*/  SHFL.BFLY PT, R20, R7, 0x1, 0x1f ;  /* 0x0c201f0007147f89 */ /* 0x000e6800000e0000 */
[----:B------:R-:W2:Y:S01]  /*8760*/  SHFL.BFLY PT, R0, R5, 0x1, 0x1f ;  /* 0x0c201f0005007f89 */ /* 0x000ea200000e0000 */
[----:B-1----:R-:W-:-:S04]  /*8770*/  FMNMX.FTZ R20, R7, R20, !PT ;  /* 0x0000001407147209 */ /* 0x002fc80007810000 */
[C---:B------:R-:W-:Y:S01]  /*8780*/  FSETP.NEU.FTZ.AND P1, PT, R20.reuse, -INF , PT ;  /* 0xff8000001400780b */ /* 0x040fe20003f3d000 */
[C---:B---3--:R-:W-:Y:S01]  /*8790*/  FMUL.FTZ R27, R20.reuse, UR4 ;  /* 0x00000004141b7c20 */ /* 0x048fe20008410000 */
[----:B--2---:R-:W-:Y:S02]  /*87a0*/  FMNMX.FTZ R0, R5, R0, !PT ;  /* 0x0000000005007209 */ /* 0x004fe40007810000 */
[----:B------:R-:W-:Y:S02]  /*87b0*/  FSEL R4, R20, RZ, P1 ;  /* 0x000000ff14047208 */ /* 0x000fe40000800000 */
[C---:B------:R-:W-:Y:S01]  /*87c0*/  FSETP.NEU.FTZ.AND P0, PT, R0.reuse, -INF , PT ;  /* 0xff8000000000780b */ /* 0x040fe20003f1d000 */
[C---:B------:R-:W-:Y:S01]  /*87d0*/  FMUL.FTZ R21, R0.reuse, UR4 ;  /* 0x0000000400157c20 */ /* 0x040fe20008410000 */
[----:B------:R-:W-:Y:S01]  /*87e0*/  FSEL R27, R27, RZ, P1 ;  /* 0x000000ff1b1b7208 */ /* 0x000fe20000800000 */
[----:B------:R-:W-:Y:S01]  /*87f0*/  FADD.FTZ R59, R67, -R4 ;  /* 0x80000004433b7221 */ /* 0x000fe20000010000 */
[----:B------:R-:W-:-:S02]  /*8800*/  FSEL R4, R0, RZ, P0 ;  /* 0x000000ff00047208 */ /* 0x000fc40000000000 */
[----:B------:R-:W-:Y:S01]  /*8810*/  FSEL R21, R21, RZ, P0 ;  /* 0x000000ff15157208 */ /* 0x000fe20000000000 */
[--C-:B------:R-:W-:Y:S01]  /*8820*/  FFMA.FTZ R17, R45, UR4, -R27.reuse ;  /* 0x000000042d117c23 */ /* 0x100fe2000801081b */
[--C-:B------:R-:W-:Y:S01]  /*8830*/  FFMA.FTZ R148, R44, UR4, -R27.reuse ;  /* 0x000000042c947c23 */ /* 0x100fe2000801081b */
[----:B------:R-:W-:Y:S01]  /*8840*/  FADD.FTZ R45, R65, -R4 ;  /* 0x80000004412d7221 */ /* 0x000fe20000010000 */
[----:B------:R-:W-:Y:S01]  /*8850*/  FFMA.FTZ R44, R47, UR4, -R27 ;  /* 0x000000042f2c7c23 */ /* 0x000fe2000801081b */
[----:B------:R-:W-:Y:S01]  /*8860*/  FFMA.FTZ R66, R31, UR4, -R21 ;  /* 0x000000041f427c23 */ /* 0x000fe20008010815 */
[----:B------:R-:W-:Y:S01]  /*8870*/  FFMA.FTZ R29, R29, UR4, -R27 ;  /* 0x000000041d1d7c23 */ /* 0x000fe2000801081b */
[--C-:B------:R-:W-:Y:S01]  /*8880*/  FFMA.FTZ R19, R39, UR4, -R21.reuse ;  /* 0x0000000427137c23 */ /* 0x100fe20008010815 */
[----:B------:R-:W-:Y:S01]  /*8890*/  FMUL.FTZ R59, R59, UR4 ;  /* 0x000000043b3b7c20 */ /* 0x000fe20008410000 */
[----:B------:R-:W-:Y:S01]  /*88a0*/  FMUL.FTZ R45, R45, UR4 ;  /* 0x000000042d2d7c20 */ /* 0x000fe20008410000 */
[--C-:B------:R-:W-:Y:S01]  /*88b0*/  FFMA.FTZ R42, R42, UR4, -R21.reuse ;  /* 0x000000042a2a7c23 */ /* 0x100fe20008010815 */
[----:B------:R-:W-:Y:S01]  /*88c0*/  FFMA.FTZ R31, R23, UR4, -R21 ;  /* 0x00000004171f7c23 */ /* 0x000fe20008010815 */
[----:B------:R-:W-:Y:S01]  /*88d0*/  MUFU.EX2 R148, R148 ;  /* 0x0000009400947308 */ /* 0x000fe20000000800 */
[----:B------:R-:W-:Y:S01]  /*88e0*/  IADD3 R23, PT, PT, R123, 0x3020, RZ ;  /* 0x000030207b177810 */ /* 0x000fe20007ffe0ff */
[--C-:B------:R-:W-:Y:S01]  /*88f0*/  FFMA.FTZ R39, R50, UR4, -R27.reuse ;  /* 0x0000000432277c23 */ /* 0x100fe2000801081b */
[----:B------:R-:W-:Y:S01]  /*8900*/  @P6 IADD3 R23, PT, PT, R121, -0x20, RZ ;  /* 0xffffffe079176810 */ /* 0x000fe20007ffe0ff */
[--C-:B------:R-:W-:Y:S01]  /*8910*/  FFMA.FTZ R50, R37, UR4, -R27.reuse ;  /* 0x0000000425327c23 */ /* 0x100fe2000801081b */
[----:B------:R-:W-:Y:S01]  /*8920*/  FFMA.FTZ R64, R35, UR4, -R27 ;  /* 0x0000000423407c23 */ /* 0x000fe2000801081b */
[--C-:B------:R-:W-:Y:S01]  /*8930*/  FFMA.FTZ R62, R48, UR4, -R21.reuse ;  /* 0x00000004303e7c23 */ /* 0x100fe20008010815 */
[----:B------:R-:W-:Y:S01]  /*8940*/  FFMA.FTZ R37, R33, UR4, -R21 ;  /* 0x0000000421257c23 */ /* 0x000fe20008010815 */
[----:B------:R-:W1:Y:S01]  /*8950*/  MUFU.EX2 R17, R17 ;  /* 0x0000001100117308 */ /* 0x000e620000000800 */
[----:B------:R-:W2:Y:S01]  /*8960*/  LDSM.16.MT88.4 R12, [R23] ;  /* 0x00000000170c783b */ /* 0x000ea20000004200 */
[----:B------:R-:W-:Y:S01]  /*8970*/  FFMA.FTZ R35, R43, UR4, -R27 ;  /* 0x000000042b237c23 */ /* 0x000fe2000801081b */
        /* <DEDUP_REMOVED lines=36> */
[----:B------:R-:W-:Y:S01]  /*8bc0*/  FFMA.FTZ R61, R80, UR4, -R27 ;  /* 0x00000004503d7c23 */ /* 0x000fe2000801081b */
[----:B------:R-:W3:Y:S01]  /*8bd0*/  MUFU.EX2 R59, R59 ;  /* 0x0000003b003b7308 */ /* 0x000ee20000000800 */
[--C-:B------:R-:W-:Y:S01]  /*8be0*/  FFMA.FTZ R40, R40, UR4, -R21.reuse ;  /* 0x0000000428287c23 */ /* 0x100fe20008010815 */
[----:B------:R-:W-:Y:S01]  /*8bf0*/  FFMA.FTZ R38, R38, UR4, -R21 ;  /* 0x0000000426267c23 */ /* 0x000fe20008010815 */
[--C-:B------:R-:W-:Y:S01]  /*8c00*/  FFMA.FTZ R70, R92, UR4, -R27.reuse ;  /* 0x000000045c467c23 */ /* 0x100fe2000801081b */
[--C-:B------:R-:W-:Y:S01]  /*8c10*/  FFMA.FTZ R63, R78, UR4, -R27.reuse ;  /* 0x000000044e3f7c23 */ /* 0x100fe2000801081b */
[----:B------:R-:W-:Y:S01]  /*8c20*/  FFMA.FTZ R46, R60, UR4, -R27 ;  /* 0x000000043c2e7c23 */ /* 0x000fe2000801081b */
[--C-:B------:R-:W-:Y:S01]  /*8c30*/  FFMA.FTZ R34, R34, UR4, -R21.reuse ;  /* 0x0000000422227c23 */ /* 0x100fe20008010815 */
[----:B------:R-:W-:Y:S01]  /*8c40*/  FFMA.FTZ R30, R30, UR4, -R21 ;  /* 0x000000041e1e7c23 */ /* 0x000fe20008010815 */
[----:B------:R-:W4:Y:S01]  /*8c50*/  MUFU.EX2 R45, R45 ;  /* 0x0000002d002d7308 */ /* 0x000f220000000800 */
[----:B-1----:R-:W-:Y:S01]  /*8c60*/  F2FP.F16.F32.PACK_AB R5, R19, R66 ;  /* 0x000000421305723e */ /* 0x002fe200000000ff */
[--C-:B------:R-:W-:Y:S01]  /*8c70*/  FFMA.FTZ R52, R58, UR4, -R27.reuse ;  /* 0x000000043a347c23 */ /* 0x100fe2000801081b */
[----:B------:R-:W-:Y:S01]  /*8c80*/  FFMA.FTZ R24, R24, UR4, -R27 ;  /* 0x0000000418187c23 */ /* 0x000fe2000801081b */
[--C-:B------:R-:W-:Y:S01]  /*8c90*/  FFMA.FTZ R3, R3, UR4, -R21.reuse ;  /* 0x0000000403037c23 */ /* 0x100fe20008010815 */
[--C-:B------:R-:W-:Y:S01]  /*8ca0*/  FFMA.FTZ R22, R22, UR4, -R21.reuse ;  /* 0x0000000416167c23 */ /* 0x100fe20008010815 */
[----:B------:R-:W-:-:S02]  /*8cb0*/  FFMA.FTZ R28, R28, UR4, -R21 ;  /* 0x000000041c1c7c23 */ /* 0x000fc40008010815 */
        /* <DEDUP_REMOVED lines=35> */
[----:B------:R-:W-:Y:S01]  /*8ef0*/  FFMA.FTZ R25, R26, UR4, -R21 ;  /* 0x000000041a197c23 */ /* 0x000fe20008010815 */
[----:B------:R-:W-:-:S04]  /*8f00*/  IADD3 R120, PT, PT, R2, -0x3, RZ ;  /* 0xfffffffd02787810 */ /* 0x000fc80007ffe0ff */
        /* <DEDUP_REMOVED lines=97> */
[----:B------:R-:W-:Y:S01]  /*9520*/  FFMA.FTZ R29, R36, UR4, -R21 ;  /* 0x00000004241d7c23 */ /* 0x000fe20008010815 */
[----:B------:R-:W-:Y:S01]  /*9530*/  FADD.FTZ R64, R64, R9 ;  /* 0x0000000940407221 */ /* 0x000fe20000010000 */
[----:B------:R-:W-:Y:S03]  /*9540*/  HMMA.16816.F32 R96, R4, R10, R96 ;  /* 0x0000000a0460723c */ /* 0x000fe60000001860 */
[----:B------:R-:W-:Y:S02]  /*9550*/  FADD.FTZ R39, R39, R64 ;  /* 0x0000004027277221 */ /* 0x000fe40000010000 */
[----:B------:R-:W1:Y:S01]  /*9560*/  MUFU.EX2 R77, R38 ;  /* 0x00000026004d7308 */ /* 0x000e620000000800 */
[----:B------:R-:W5:Y:S01]  /*9570*/  LDSM.16.MT88.4 R8, [R123+0x4800] ;  /* 0x004800007b08783b */ /* 0x000f620000004200 */
[----:B--2---:R-:W-:Y:S01]  /*9580*/  F2FP.F16.F32.PACK_AB R4, R67, R74 ;  /* 0x0000004a4304723e */ /* 0x004fe200000000ff */
[----:B------:R-:W-:Y:S01]  /*9590*/  FADD.FTZ R50, R50, R39 ;  /* 0x0000002732327221 */ /* 0x000fe20000010000 */
[----:B----4-:R-:W-:Y:S01]  /*95a0*/  F2FP.F16.F32.PACK_AB R5, R75, R56 ;  /* 0x000000384b05723e */ /* 0x010fe200000000ff */
[----:B------:R-:W-:Y:S01]  /*95b0*/  FADD.FTZ R56, R56, R71 ;  /* 0x0000004738387221 */ /* 0x000fe20000010000 */
[----:B------:R-:W-:Y:S01]  /*95c0*/  F2FP.F16.F32.PACK_AB R6, R61, R72 ;  /* 0x000000483d06723e */ /* 0x000fe200000000ff */
[----:B------:R-:W-:Y:S01]  /*95d0*/  FADD.FTZ R35, R35, R50 ;  /* 0x0000003223237221 */ /* 0x000fe20000010000 */
[----:B------:R-:W-:Y:S01]  /*95e0*/  MUFU.EX2 R70, R70 ;  /* 0x0000004600467308 */ /* 0x000fe20000000800 */
[----:B------:R-:W-:-:S02]  /*95f0*/  FADD.FTZ R75, R75, R56 ;  /* 0x000000384b4b7221 */ /* 0x000fc40000010000 */
        /* <DEDUP_REMOVED lines=9> */
[----:B------:R-:W-:Y:S02]  /*9690*/  HMMA.16816.F32 R108, R4, R16, R108 ;  /* 0x00000010046c723c */ /* 0x000fe4000000186c */
[----:B------:R-:W-:-:S04]  /*96a0*/  FADD.FTZ R146, R146, R43 ;  /* 0x0000002b92927221 */ /* 0x000fc80000010000 */
[----:B------:R-:W-:Y:S01]  /*96b0*/  FADD.FTZ R55, R55, R146 ;  /* 0x0000009237377221 */ /* 0x000fe20000010000 */
[----:B------:R-:W1:Y:S01]  /*96c0*/  MUFU.EX2 R46, R46 ;  /* 0x0000002e002e7308 */ /* 0x000e620000000800 */
[----:B------:R-:W-:Y:S01]  /*96d0*/  HMMA.16816.F32 R104, R4, R18, R104 ;  /* 0x000000120468723c */ /* 0x000fe20000001868 */
[----:B------:R-:W4:Y:S01]  /*96e0*/  LDSM.16.MT88.4 R16, [R23+0x1800] ;  /* 0x001800001710783b */ /* 0x000f220000004200 */
        /* <DEDUP_REMOVED lines=8> */
[----:B--2---:R-:W-:Y:S01]  /*9770*/  F2FP.F16.F32.PACK_AB R4, R59, R70 ;  /* 0x000000463b04723e */ /* 0x004fe200000000ff */
[----:B------:R-:W2:Y:S01]  /*9780*/  LDSM.16.MT88.4 R12, [R123+0x4c00] ;  /* 0x004c00007b0c783b */ /* 0x000ea20000004200 */
[----:B-1----:R-:W-:Y:S01]  /*9790*/  F2FP.F16.F32.PACK_AB R6, R46, R63 ;  /* 0x0000003f2e06723e */ /* 0x002fe200000000ff */
[----:B------:R-:W-:Y:S01]  /*97a0*/  FADD.FTZ R122, R122, R65 ;  /* 0x000000417a7a7221 */ /* 0x000fe20000010000 */
[----:B------:R-:W-:Y:S02]  /*97b0*/  MOV R65, R0 ;  /* 0x0000000000417202 */ /* 0x000fe40000000f00 */
[----:B------:R-:W-:Y:S01]  /*97c0*/  MUFU.EX2 R31, R31 ;  /* 0x0000001f001f7308 */ /* 0x000fe20000000800 */
[----:B------:R-:W-:-:S04]  /*97d0*/  FADD.FTZ R69, R69, R122 ;  /* 0x0000007a45457221 */ /* 0x000fc80000010000 */
[----:B------:R-:W-:-:S03]  /*97e0*/  FADD.FTZ R74, R74, R69 ;  /* 0x000000454a4a7221 */ /* 0x000fc60000010000 */
[----:B------:R-:W1:Y:S01]  /*97f0*/  MUFU.EX2 R30, R30 ;  /* 0x0000001e001e7308 */ /* 0x000e620000000800 */
[----:B---3--:R-:W-:Y:S01]  /*9800*/  F2FP.F16.F32.PACK_AB R5, R34, R29 ;  /* 0x0000001d2205723e */ /* 0x008fe200000000ff */
[----:B------:R-:W-:Y:S01]  /*9810*/  FADD.FTZ R67, R67, R74 ;  /* 0x0000004a43437221 */ /* 0x000fe20000010000 */
[----:B------:R-:W-:-:S03]  /*9820*/  FADD.FTZ R29, R29, R40 ;  /* 0x000000281d1d7221 */ /* 0x000fc60000010000 */
[----:B------:R-:W-:Y:S01]  /*9830*/  FADD.FTZ R72, R72, R67 ;  /* 0x0000004348487221 */ /* 0x000fe20000010000 */
[----:B------:R-:W-:Y:S01]  /*9840*/  FADD.FTZ R34, R34, R29 ;  /* 0x0000001d22227221 */ /* 0x000fe20000010000 */
[----:B------:R-:W-:Y:S01]  /*9850*/  MUFU.EX2 R52, R52 ;  /* 0x0000003400347308 */ /* 0x000fe20000000800 */
[----:B------:R-:W-:Y:S01]  /*9860*/  MOV R67, R20 ;  /* 0x0000001400437202 */ /* 0x000fe20000000f00 */
        /* <DEDUP_REMOVED lines=8> */
[----:B-----5:R-:W-:Y:S01]  /*98f0*/  HMMA.16816.F32 R108, R4, R8, R108 ;  /* 0x00000008046c723c */ /* 0x020fe2000000186c */
[----:B------:R-:W-:Y:S01]  /*9900*/  MUFU.EX2 R24, R24 ;  /* 0x0000001800187308 */ /* 0x000fe20000000800 */
[----:B------:R-:W-:-:S06]  /*9910*/  FADD.FTZ R63, R46, R63 ;  /* 0x0000003f2e3f7221 */ /* 0x000fcc0000010000 */
[C---:B------:R-:W-:Y:S01]  /*9920*/  HMMA.16816.F32 R104, R4.reuse, R10, R104 ;  /* 0x0000000a0468723c */ /* 0x040fe20000001868 */
[----:B------:R-:W1:Y:S01]  /*9930*/  LDSM.16.MT88.4 R8, [R23+0x1c00] ;  /* 0x001c00001708783b */ /* 0x000e620000004200 */
[----:B------:R-:W5:Y:S06]  /*9940*/  MUFU.EX2 R87, R87 ;  /* 0x0000005700577308 */ /* 0x000f6c0000000800 */
[C---:B----4-:R-:W-:Y:S02]  /*9950*/  HMMA.16816.F32 R100, R4.reuse, R16, R100 ;  /* 0x000000100464723c */ /* 0x050fe40000001864 */
[----:B------:R-:W-:Y:S06]  /*9960*/  MUFU.EX2 R26, R28 ;  /* 0x0000001c001a7308 */ /* 0x000fec0000000800 */
[----:B------:R-:W-:Y:S01]  /*9970*/  HMMA.16816.F32 R96, R4, R18, R96 ;  /* 0x000000120460723c */ /* 0x000fe20000001860 */
[----:B---3--:R-:W-:Y:S01]  /*9980*/  F2FP.F16.F32.PACK_AB R4, R45, R52 ;  /* 0x000000342d04723e */ /* 0x008fe200000000ff */
[----:B------:R-:W3:Y:S01]  /*9990*/  MUFU.EX2 R25, R25 ;  /* 0x0000001900197308 */ /* 0x000ee20000000800 */
[----:B-----5:R-:W-:Y:S01]  /*99a0*/  F2FP.F16.F32.PACK_AB R6, R87, R24 ;  /* 0x000000185706723e */ /* 0x020fe200000000ff */
        /* <DEDUP_REMOVED lines=8> */
[----:B------:R-:W-:Y:S01]  /*9a30*/  FADD.FTZ R26, R25, R26 ;  /* 0x0000001a191a7221 */ /* 0x000fe20000010000 */
[----:B----4-:R-:W-:-:S03]  /*9a40*/  F2FP.F16.F32.PACK_AB R7, R22, R3 ;  /* 0x000000031607723e */ /* 0x010fc600000000ff */
[----:B------:R-:W-:-:S04]  /*9a50*/  FADD.FTZ R3, R3, R26 ;  /* 0x0000001a03037221 */ /* 0x000fc80000010000 */
[----:B------:R-:W-:Y:S01]  /*9a60*/  FADD.FTZ R89, R22, R3 ;  /* 0x0000000316597221 */ /* 0x000fe20000010000 */
[C---:B--2---:R-:W-:Y:S08]  /*9a70*/  HMMA.16816.F32 R108, R4.reuse, R12, R108 ;  /* 0x0000000c046c723c */ /* 0x044ff0000000186c */
[C---:B------:R-:W-:Y:S08]  /*9a80*/  HMMA.16816.F32 R104, R4.reuse, R14, R104 ;  /* 0x0000000e0468723c */ /* 0x040ff00000001868 */
[C---:B-1----:R-:W-:Y:S08]  /*9a90*/  HMMA.16816.F32 R100, R4.reuse, R8, R100 ;  /* 0x000000080464723c */ /* 0x042ff00000001864 */
[----:B------:R-:W-:-:S15]  /*9aa0*/  HMMA.16816.F32 R96, R4, R10, R96 ;  /* 0x0000000a0460723c */ /* 0x000fde0000001860 */
[----:B------:R-:W-:-:S05]  /*9ab0*/  NOP ;  /* 0x0000000000007918 */ /* 0x000fca0000000000 */
.L_x_3992:
        /* <DEDUP_REMOVED lines=17> */
[----:B------:R-:W4:Y:S01]  /*9bd0*/  LDCU UR5, c[0x0][0x50c] ;  /* 0x0000a180ff0577ac */ /* 0x000f220008000800 */
[----:B------:R-:W2:Y:S01]  /*9be0*/  LDCU.64 UR8, c[0x0][0x3a0] ;  /* 0x00007400ff0877ac */ /* 0x000ea20008000a00 */
[----:B------:R-:W2:Y:S01]  /*9bf0*/  LDCU.64 UR10, c[0x0][0x3a8] ;  /* 0x00007500ff0a77ac */ /* 0x000ea20008000a00 */
[----:B-1----:R-:W-:-:S12]  /*9c00*/  ULEA UR6, UR6, UR12, 0x18 ;  /* 0x0000000c06067291 */ /* 0x002fd8000f8ec0ff */
.L_x_4004:
        /* <DEDUP_REMOVED lines=8> */
[----:B-----5:R-:W-:Y:S01]  /*9c90*/  LOP3.LUT R116, R84, 0x18, RZ, 0xc0, !PT ;  /* 0x0000001854747812 */ /* 0x020fe200078ec0ff */
[----:B-1----:R-:W-:Y:S02]  /*9ca0*/  @!P2 IMAD.SHL.U32 R0, R128, 0x80, RZ ;  /* 0x000000808000a824 */ /* 0x002fe400078e00ff */
[----:B------:R-:W-:Y:S02]  /*9cb0*/  IMAD.SHL.U32 R95, R84, 0x8, RZ ;  /* 0x00000008545f7824 */ /* 0x000fe400078e00ff */
[----:B------:R-:W-:Y:S03]  /*9cc0*/  @!P2 IMAD.X R0, RZ, RZ, ~R0, P0 ;  /* 0x000000ffff00a224 */ /* 0x000fe600000e0e00 */
[----:B------:R-:W-:Y:S02]  /*9cd0*/  LOP3.LUT R94, R95, 0x18, RZ, 0xc0, !PT ;  /* 0x000000185f5e7812 */ /* 0x000fe400078ec0ff */
[----:B------:R-:W-:Y:S02]  /*9ce0*/  @!P2 SHF.R.S64 R3, R3, 0x1f, R0 ;  /* 0x0000001f0303a819 */ /* 0x000fe40000001000 */
[----:B--2---:R-:W-:Y:S02]  /*9cf0*/  ISETP.GE.AND P4, PT, R94, UR7, PT ;  /* 0x000000075e007c0c */ /* 0x004fe4000bf86270 */
[----:B------:R-:W-:Y:S02]  /*9d00*/  @!P2 IADD3 R124, P0, PT, R124, R3, RZ ;  /* 0x000000037c7ca210 */ /* 0x000fe40007f1e0ff */
[C---:B------:R-:W-:Y:S02]  /*9d10*/  LOP3.LUT R3, R95.reuse, 0xd8, RZ, 0xc0, !PT ;  /* 0x000000d85f037812 */ /* 0x040fe400078ec0ff */
[----:B------:R-:W-:Y:S02]  /*9d20*/  @!P2 LEA.HI.X.SX32 R125, R0, R125, 0x1, P0 ;  /* 0x0000007d007da211 */ /* 0x000fe400000f0eff */
[----:B------:R-:W-:Y:S02]  /*9d30*/  ISETP.GE.AND P3, PT, R94, UR7, PT ;  /* 0x000000075e007c0c */ /* 0x000fe4000bf66270 */
[----:B------:R-:W-:Y:S02]  /*9d40*/  LOP3.LUT R131, R95, 0x1f20, RZ, 0xc0, !PT ;  /* 0x00001f205f837812 */ /* 0x000fe400078ec0ff */
[----:B------:R-:W-:Y:S01]  /*9d50*/  LOP3.LUT R126, R3, R116, RZ, 0x3c, !PT ;  /* 0x00000074037e7212 */ /* 0x000fe200078e3cff */
        /* <DEDUP_REMOVED lines=9> */
[----:B------:R-:W-:Y:S09]  /*9df0*/  LOP3.LUT R2, RZ, R3, RZ, 0x33, !PT ;  /* 0x00000003ff027212 */ /* 0x000ff200078e33ff */
        /* <DEDUP_REMOVED lines=52> */
.L_x_4001:
[C---:B------:R-:W-:Y:S02]  /*a140*/  SHF.L.U32 R129, R128.reuse, 0x6, RZ ;  /* 0x0000000680817819 */ /* 0x040fe400000006ff */
[--C-:B------:R-:W-:Y:S02]  /*a150*/  SHF.L.U64.HI R130, R128, 0x6, R127.reuse ;  /* 0x0000000680827819 */ /* 0x100fe4000001027f */
[----:B------:R-:W-:Y:S02]  /*a160*/  IADD3 R132, P0, PT, R129, R124, RZ ;  /* 0x0000007c81847210 */ /* 0x000fe40007f1e0ff */
[----:B------:R-:W-:Y:S02]  /*a170*/  LOP3.LUT R131, R131, R126, RZ, 0xfc, !PT ;  /* 0x0000007e83837212 */ /* 0x000fe400078efcff */
[----:B------:R-:W-:Y:S02]  /*a180*/  IADD3.X R133, PT, PT, R130, R125, RZ, P0, !PT ;  /* 0x0000007d82857210 */ /* 0x000fe400007fe4ff */
[C---:B------:R-:W-:Y:S02]  /*a190*/  @!P3 LEA R134, P0, R128.reuse, R132, 0x7 ;  /* 0x000000848086b211 */ /* 0x040fe400078038ff */
[----:B------:R-:W-:Y:S02]  /*a1a0*/  LEA R126, R131, UR6, 0x1 ;  /* 0x00000006837e7c11 */ /* 0x000fe4000f8e08ff */
[----:B------:R-:W-:Y:S02]  /*a1b0*/  @!P3 LEA.HI.X R135, R128, R133, R127, 0x7, P0 ;  /* 0x000000858087b211 */ /* 0x000fe400000f3c7f */
[----:B------:R-:W-:Y:S01]  /*a1c0*/  @!P3 IADD3 R136, P1, PT, R132, R129, RZ ;  /* 0x000000818488b210 */ /* 0x000fe20007f3e0ff */
[----:B------:R-:W-:Y:S01]  /*a1d0*/  @!PT LDS RZ, [RZ] ;  /* 0x00000000fffff984 */ /* 0x000fe20000000800 */
[----:B------:R-:W-:Y:S01]  /*a1e0*/  @!PT LDS RZ, [RZ] ;  /* 0x00000000fffff984 */ /* 0x000fe20000000800 */
[----:B------:R-:W-:Y:S01]  /*a1f0*/  @!PT LDS RZ, [RZ] ;  /* 0x00000000fffff984 */ /* 0x000fe20000000800 */
[----:B------:R1:W-:Y:S01]  /*a200*/  @!P4 LDGSTS.E.BYPASS.LTC128B.128 [R126+0x3000], desc[UR14][R124.64] ;  /* 0x030000007c7ecfae */ /* 0x0003e2000b981a0e */
[----:B------:R-:W-:Y:S02]  /*a210*/  MOV R0, 0x20 ;  /* 0x0000002000007802 */ /* 0x000fe40000000f00 */
[----:B------:R-:W-:Y:S02]  /*a220*/  @!P3 IADD3.X R137, PT, PT, R133, R130, RZ, P1, !PT ;  /* 0x000000828589b210 */ /* 0x000fe40000ffe4ff */
[----:B------:R-:W-:Y:S02]  /*a230*/  LOP3.LUT P0, RZ, R84, 0x4, RZ, 0xc0, !PT ;  /* 0x0000000454ff7812 */ /* 0x000fe4000780c0ff */
[----:B------:R-:W-:Y:S01]  /*a240*/  ISETP.NE.AND P1, PT, R120, 0x1, PT ;  /* 0x000000017800780c */ /* 0x000fe20003f25270 */
[----:B------:R-:W-:Y:S01]  /*a250*/  @P4 STS.128 [R126+0x3000], RZ ;  /* 0x003000ff7e004388 */ /* 0x000fe20000000c00 */
[----:B------:R-:W-:Y:S04]  /*a260*/  SEL R0, R0, 0xffffffe0, !P0 ;  /* 0xffffffe000007807 */ /* 0x000fe80004000000 */
[----:B------:R-:W-:Y:S02]  /*a270*/  IADD3 R2, PT, PT, R86, R0, RZ ;  /* 0x0000000056027210 */ /* 0x000fe40007ffe0ff */
[----:B------:R-:W-:Y:S01]  /*a280*/  IADD3 R72, PT, PT, R0, R85, RZ ;  /* 0x0000005500487210 */ /* 0x000fe20007ffe0ff */
        /* <DEDUP_REMOVED lines=18> */
[----:B------:R-:W-:Y:S08]  /*a3b0*/  LDSM.16.M88.4 R64, [R2] ;  /* 0x000000000240783b */ /* 0x000ff00000000200 */
[----:B------:R-:W-:Y:S08]  /*a3c0*/  LDSM.16.M88.4 R24, [R72+0x1000] ;  /* 0x001000004818783b */ /* 0x000ff00000000200 */
[----:B------:R-:W5:Y:S08]  /*a3d0*/  LDSM.16.M88.4 R16, [R85+0x1400] ;  /* 0x001400005510783b */ /* 0x000f700000000200 */
[----:B------:R-:W3:Y:S08]  /*a3e0*/  LDSM.16.M88.4 R20, [R72+0x1400] ;  /* 0x001400004814783b */ /* 0x000ef00000000200 */
[----:B------:R-:W-:Y:S08]  /*a3f0*/  LDSM.16.M88.4 R28, [R72+0x1800] ;  /* 0x00180000481c783b */ /* 0x000ff00000000200 */
[----:B------:R-:W-:Y:S08]  /*a400*/  LDSM.16.M88.4 R32, [R85+0x1c00] ;  /* 0x001c00005520783b */ /* 0x000ff00000000200 */
[----:B------:R-:W-:Y:S08]  /*a410*/  LDSM.16.M88.4 R48, [R72+0x1c00] ;  /* 0x001c00004830783b */ /* 0x000ff00000000200 */
[----:B------:R-:W1:Y:S08]  /*a420*/  LDSM.16.M88.4 R40, [R85+0x2000] ;  /* 0x002000005528783b */ /* 0x000e700000000200 */
[----:B------:R-:W-:Y:S08]  /*a430*/  LDSM.16.M88.4 R44, [R72+0x2000] ;  /* 0x00200000482c783b */ /* 0x000ff00000000200 */
[----:B------:R-:W-:Y:S08]  /*a440*/  LDSM.16.M88.4 R52, [R72+0x2400] ;  /* 0x002400004834783b */ /* 0x000ff00000000200 */
[----:B------:R-:W-:Y:S08]  /*a450*/  LDSM.16.M88.4 R56, [R85+0x2800] ;  /* 0x002800005538783b */ /* 0x000ff00000000200 */
[----:B------:R-:W-:Y:S08]  /*a460*/  LDSM.16.M88.4 R76, [R85+0x2c00] ;  /* 0x002c0000554c783b */ /* 0x000ff00000000200 */
[----:B------:R-:W-:Y:S08]  /*a470*/  LDSM.16.M88.4 R80, [R72+0x2800] ;  /* 0x002800004850783b */ /* 0x000ff00000000200 */
[----:B------:R-:W-:Y:S01]  /*a480*/  LDSM.16.M88.4 R72, [R72+0x2c00] ;  /* 0x002c00004848783b */ /* 0x000fe20000000200 */
[C---:B--2---:R-:W-:Y:S08]  /*a490*/  HMMA.16816.F32 R4, R68.reuse, R8, RZ ;  /* 0x000000084404723c */ /* 0x044ff000000018ff */
[C---:B------:R-:W-:Y:S08]  /*a4a0*/  HMMA.16816.F32 R8, R68.reuse, R10, RZ ;  /* 0x0000000a4408723c */ /* 0x040ff000000018ff */
[----:B-----5:R-:W-:Y:S08]  /*a4b0*/  HMMA.16816.F32 R12, R68, R16, RZ ;  /* 0x00000010440c723c */ /* 0x020ff000000018ff */
[C---:B------:R-:W-:Y:S08]  /*a4c0*/  HMMA.16816.F32 R4, R64.reuse, R24, R4 ;  /* 0x000000184004723c */ /* 0x040ff00000001804 */
[C---:B------:R-:W-:Y:S01]  /*a4d0*/  HMMA.16816.F32 R8, R64.reuse, R26, R8 ;  /* 0x0000001a4008723c */ /* 0x040fe20000001808 */
[----:B------:R-:W2:Y:S07]  /*a4e0*/  LDSM.16.M88.4 R24, [R85+0x1800] ;  /* 0x001800005518783b */ /* 0x000eae0000000200 */
[----:B---3--:R-:W-:Y:S03]  /*a4f0*/  HMMA.16816.F32 R12, R64, R20, R12 ;  /* 0x00000014400c723c */ /* 0x008fe6000000180c */
[----:B----4-:R-:W-:Y:S01]  /*a500*/  FMUL.FTZ R0, R4, UR5 ;  /* 0x0000000504007c20 */ /* 0x010fe20008410000 */
[----:B------:R-:W-:Y:S01]  /*a510*/  FMUL.FTZ R3, R5, UR5 ;  /* 0x0000000505037c20 */ /* 0x000fe20008410000 */
[----:B------:R-:W-:Y:S01]  /*a520*/  FMUL.FTZ R4, R7, UR5 ;  /* 0x0000000507047c20 */ /* 0x000fe20008410000 */
[----:B------:R-:W-:Y:S02]  /*a530*/  FMUL.FTZ R2, R6, UR5 ;  /* 0x0000000506027c20 */ /* 0x000fe40008410000 */
[C---:B------:R-:W-:Y:S01]  /*a540*/  HMMA.16816.F32 R16, R68.reuse, R18, RZ ;  /* 0x000000124410723c */ /* 0x040fe200000018ff */
[----:B------:R-:W3:Y:S02]  /*a550*/  MUFU.TANH R0, R0 ;  /* 0x0000000000007308 */ /* 0x000ee40000002400 */
[----:B------:R-:W-:Y:S01]  /*a560*/  FMUL.FTZ R5, R8, UR5 ;  /* 0x0000000508057c20 */ /* 0x000fe20008410000 */
[----:B------:R-:W-:Y:S01]  /*a570*/  FMUL.FTZ R7, R9, UR5 ;  /* 0x0000000509077c20 */ /* 0x000fe20008410000 */
[----:B------:R-:W-:Y:S01]  /*a580*/  FMUL.FTZ R8, R11, UR5 ;  /* 0x000000050b087c20 */ /* 0x000fe20008410000 */
[----:B------:R-:W-:Y:S02]  /*a590*/  FMUL.FTZ R6, R10, UR5 ;  /* 0x000000050a067c20 */ /* 0x000fe40008410000 */
[C---:B-1----:R-:W-:Y:S03]  /*a5a0*/  HMMA.16816.F32 R36, R68.reuse, R40, RZ ;  /* 0x000000284424723c */ /* 0x042fe600000018ff */
[----:B------:R-:W1:Y:S01]  /*a5b0*/  MUFU.TANH R3, R3 ;  /* 0x0000000300037308 */ /* 0x000e620000002400 */
[----:B------:R-:W-:Y:S01]  /*a5c0*/  FMUL.FTZ R9, R12, UR5 ;  /* 0x000000050c097c20 */ /* 0x000fe20008410000 */
[----:B------:R-:W-:Y:S01]  /*a5d0*/  FMUL.FTZ R11, R13, UR5 ;  /* 0x000000050d0b7c20 */ /* 0x000fe20008410000 */
[----:B------:R-:W-:Y:S01]  /*a5e0*/  FMUL.FTZ R12, R15, UR5 ;  /* 0x000000050f0c7c20 */ /* 0x000fe20008410000 */
[----:B------:R-:W-:Y:S01]  /*a5f0*/  FMUL.FTZ R10, R14, UR5 ;  /* 0x000000050e0a7c20 */ /* 0x000fe20008410000 */
[----:B------:R-:W-:Y:S05]  /*a600*/  HMMA.16816.F32 R40, R68, R42, RZ ;  /* 0x0000002a4428723c */ /* 0x000fea00000018ff */
[----:B------:R-:W4:Y:S03]  /*a610*/  MUFU.TANH R2, R2 ;  /* 0x0000000200027308 */ /* 0x000f260000002400 */
[----:B------:R-:W-:Y:S07]  /*a620*/  HMMA.16816.F32 R16, R64, R22, R16 ;  /* 0x000000164010723c */ /* 0x000fee0000001810 */
[----:B------:R-:W1:Y:S01]  /*a630*/  MUFU.TANH R4, R4 ;  /* 0x0000000400047308 */ /* 0x000e620000002400 */
[C---:B--2---:R-:W-:Y:S09]  /*a640*/  HMMA.16816.F32 R20, R68.reuse, R24, RZ ;  /* 0x000000184414723c */ /* 0x044ff200000018ff */
[----:B------:R-:W2:Y:S01]  /*a650*/  MUFU.TANH R5, R5 ;  /* 0x0000000500057308 */ /* 0x000ea20000002400 */
[----:B------:R-:W-:Y:S09]  /*a660*/  HMMA.16816.F32 R24, R68, R26, RZ ;  /* 0x0000001a4418723c */ /* 0x000ff200000018ff */
        /* <DEDUP_REMOVED lines=30> */
[----:B------:R-:W-:Y:S04]  /*a850*/  DEPBAR.LE SB0, 0x0 ;  /* 0x000080000000791a */ /* 0x000fe80000000000 */
[----:B------:R-:W-:Y:S04]  /*a860*/  HMMA.16816.F32 R60, R68, R76, RZ ;  /* 0x0000004c443c723c */ /* 0x000fe800000018ff */
        /* <DEDUP_REMOVED lines=16> */
[----:B------:R-:W-:Y:S07]  /*a970*/  HMMA.16816.F32 R60, R64, R72, R60 ;  /* 0x00000048403c723c */ /* 0x000fee000000183c */
[----:B------:R-:W1:Y:S01]  /*a980*/  MUFU.TANH R19, R19 ;  /* 0x0000001300137308 */ /* 0x000e620000002400 */
[----:B------:R-:W-:Y:S01]  /*a990*/  FMUL.FTZ R30, R34, UR5 ;  /* 0x00000005221e7c20 */ /* 0x000fe20008410000 */
[----:B------:R-:W-:Y:S01]  /*a9a0*/  FMUL.FTZ R40, R43, UR5 ;  /* 0x000000052b287c20 */ /* 0x000fe20008410000 */
[----:B------:R-:W-:Y:S01]  /*a9b0*/  FMUL.FTZ R34, R38, UR5 ;  /* 0x0000000526227c20 */ /* 0x000fe20008410000 */
[----:B------:R-:W-:Y:S06]  /*a9c0*/  FMUL.FTZ R38, R42, UR5 ;  /* 0x000000052a267c20 */ /* 0x000fec0008410000 */
        /* <DEDUP_REMOVED lines=99> */
[-C--:B------:R-:W-:Y:S02]  /*b000*/  LOP3.LUT R76, R76, R67.reuse, RZ, 0x3c, !PT ;  /* 0x000000434c4c7212 */ /* 0x080fe400078e3cff */
[----:B------:R-:W2:Y:S01]  /*b010*/  I2F.RP R79, R70 ;  /* 0x00000046004f7306 */ /* 0x000ea20000209400 */
[-C--:B------:R-:W-:Y:S09]  /*b020*/  LOP3.LUT R66, RZ, R67.reuse, RZ, 0x33, !PT ;  /* 0x00000043ff427212 */ /* 0x080ff200078e33ff */
        /* <DEDUP_REMOVED lines=22> */
[----:B------:R-:W2:Y:S01]  /*b190*/  LDC.64 R74, c[0x0][0x3b8] ;  /* 0x0000ee00ff4a7b82 */ /* 0x000ea20000000a00 */
        /* <DEDUP_REMOVED lines=15> */
[----:B------:R-:W3:Y:S01]  /*b290*/  LDG.E R79, desc[UR14][R128.64] ;  /* 0x0000000e804f7981 */ /* 0x000ee2000c1e1900 */
[----:B------:R-:W-:Y:S03]  /*b2a0*/  LEA.HI.X.SX32 R83, R73, R119, 0x2, P1 ;  /* 0x0000007749537211 */ /* 0x000fe600008f16ff */
[----:B------:R-:W-:Y:S02]  /*b2b0*/  IMAD R65, R66, R67, -0x80 ;  /* 0xffffff8042417424 */ /* 0x000fe400078e0243 */
[----:B------:R-:W3:Y:S03]  /*b2c0*/  LDG.E R70, desc[UR14][R82.64] ;  /* 0x0000000e52467981 */ /* 0x000ee6000c1e1900 */
        /* <DEDUP_REMOVED lines=13> */
.L_x_4003:
        /* <DEDUP_REMOVED lines=16> */
[C---:B------:R-:W-:Y:S02]  /*b4a0*/  @!P3 LEA R76, P1, R74.reuse, R67, 0x7 ;  /* 0x000000434a4cb211 */ /* 0x040fe400078238ff */
[----:B------:R-:W-:Y:S02]  /*b4b0*/  @!P3 IADD3.X R67, PT, PT, R113, R71, R68, P5, !PT ;  /* 0x000000477143b210 */ /* 0x000fe40002ffe444 */
[----:B------:R-:W-:Y:S03]  /*b4c0*/  @!P3 LEA.HI.X R77, R74, R65, R77, 0x7, P1 ;  /* 0x000000414a4db211 */ /* 0x000fe600008f3c4d */
        /* <DEDUP_REMOVED lines=15> */
.L_x_4002:
[C---:B------:R-:W-:Y:S02]  /*b5c0*/  IADD3 R71, PT, PT, R90.reuse, -0x40, RZ ;  /* 0xffffffc05a477810 */ /* 0x040fe40007ffe0ff */
[C---:B--2---:R-:W-:Y:S02]  /*b5d0*/  IADD3 R72, PT, PT, R90.reuse, -0x3f, RZ ;  /* 0xffffffc15a487810 */ /* 0x044fe40007ffe0ff */
[----:B------:R-:W-:Y:S02]  /*b5e0*/  I2FP.F32.U32 R71, R71 ;  /* 0x0000004700477245 */ /* 0x000fe40000201000 */
[----:B------:R-:W-:Y:S02]  /*b5f0*/  I2FP.F32.U32 R72, R72 ;  /* 0x0000004800487245 */ /* 0x000fe40000201000 */
[----:B------:R-:W-:Y:S01]  /*b600*/  IADD3 R74, PT, PT, R90, -0x38, RZ ;  /* 0xffffffc85a4a7810 */ /* 0x000fe20007ffe0ff */
[-C--:B------:R-:W-:Y:S01]  /*b610*/  FFMA.FTZ R0, R88, R71.reuse, R0 ;  /* 0x0000004758007223 */ /* 0x080fe20000010000 */
[----:B------:R-:W-:Y:S01]  /*b620*/  IADD3 R73, PT, PT, R90, -0x37, RZ ;  /* 0xffffffc95a497810 */ /* 0x000fe20007ffe0ff */
[C---:B------:R-:W-:Y:S01]  /*b630*/  FFMA.FTZ R2, R88.reuse, R71, R2 ;  /* 0x0000004758027223 */ /* 0x040fe20000010002 */
[C---:B-1----:R-:W-:Y:S01]  /*b640*/  FFMA.FTZ R3, R88.reuse, R72, R3 ;  /* 0x0000004858037223 */ /* 0x042fe20000010003 */
        /* <DEDUP_REMOVED lines=36> */
[CC--:B------:R-:W-:Y:S01]  /*b890*/  FFMA.FTZ R21, R88.reuse, R71.reuse, R21 ;  /* 0x0000004758157223 */ /* 0x0c0fe20000010015 */
[----:B------:R-:W-:Y:S01]  /*b8a0*/  FFMA.FTZ R22, R88, R71, R22 ;  /* 0x0000004758167223 */ /* 0x000fe20000010016 */
[----:B------:R-:W-:Y:S01]  /*b8b0*/  IADD3 R73, PT, PT, R90, -0xf, RZ ;  /* 0xfffffff15a497810 */ /* 0x000fe20007ffe0ff */
[C---:B------:R-:W-:Y:S01]  /*b8c0*/  FFMA.FTZ R23, R88.reuse, R72, R23 ;  /* 0x0000004858177223 */ /* 0x040fe20000010017 */
[----:B------:R-:W-:Y:S01]  /*b8d0*/  I2FP.F32.U32 R71, R74 ;  /* 0x0000004a00477245 */ /* 0x000fe20000201000 */
[----:B------:R-:W-:Y:S01]  /*b8e0*/  FFMA.FTZ R24, R88, R72, R24 ;  /* 0x0000004858187223 */ /* 0x000fe20000010018 */
[----:B------:R-:W-:Y:S02]  /*b8f0*/  IADD3 R72, PT, PT, R90, -0x8, RZ ;  /* 0xfffffff85a487810 */ /* 0x000fe40007ffe0ff */
[----:B------:R-:W-:Y:S01]  /*b900*/  I2FP.F32.U32 R65, R73 ;  /* 0x0000004900417245 */ /* 0x000fe20000201000 */
[-C--:B------:R-:W-:Y:S01]  /*b910*/  FFMA.FTZ R25, R88, R71.reuse, R25 ;  /* 0x0000004758197223 */ /* 0x080fe20000010019 */
[----:B------:R-:W-:Y:S01]  /*b920*/  IADD3 R67, PT, PT, R90, -0x7, RZ ;  /* 0xfffffff95a437810 */ /* 0x000fe20007ffe0ff */
[C---:B------:R-:W-:Y:S01]  /*b930*/  FFMA.FTZ R26, R88.reuse, R71, R26 ;  /* 0x00000047581a7223 */ /* 0x040fe2000001001a */
[----:B------:R-:W-:Y:S01]  /*b940*/  I2FP.F32.U32 R66, R72 ;  /* 0x0000004800427245 */ /* 0x000fe20000201000 */
[C---:B------:R-:W-:Y:S01]  /*b950*/  FFMA.FTZ R27, R88.reuse, R65, R27 ;  /* 0x00000041581b7223 */ /* 0x040fe2000001001b */
[----:B------:R-:W-:Y:S01]  /*b960*/  I2FP.F32.U32 R67, R67 ;  /* 0x0000004300437245 */ /* 0x000fe20000201000 */
[C---:B------:R-:W-:Y:S01]  /*b970*/  FFMA.FTZ R28, R88.reuse, R65, R28 ;  /* 0x00000041581c7223 */ /* 0x040fe2000001001c */
[----:B------:R-:W-:Y:S01]  /*b980*/  I2FP.F32.U32 R65, R90 ;  /* 0x0000005a00417245 */ /* 0x000fe20000201000 */
[-C--:B------:R-:W-:Y:S01]  /*b990*/  FFMA.FTZ R29, R88, R66.reuse, R29 ;  /* 0x00000042581d7223 */ /* 0x080fe2000001001d */
[----:B------:R-:W-:Y:S01]  /*b9a0*/  IADD3 R68, PT, PT, R90, 0x1, RZ ;  /* 0x000000015a447810 */ /* 0x000fe20007ffe0ff */
[C---:B------:R-:W-:Y:S01]  /*b9b0*/  FFMA.FTZ R30, R88.reuse, R66, R30 ;  /* 0x00000042581e7223 */ /* 0x040fe2000001001e */
[-C--:B------:R-:W-:Y:S01]  /*b9c0*/  FFMA.FTZ R31, R88, R67.reuse, R31 ;  /* 0x00000043581f7223 */ /* 0x080fe2000001001f */
[----:B------:R-:W-:Y:S01]  /*b9d0*/  IADD3 R69, PT, PT, R90, 0x8, RZ ;  /* 0x000000085a457810 */ /* 0x000fe20007ffe0ff */
        /* <DEDUP_REMOVED lines=9> */
[----:B------:R-:W-:Y:S01]  /*ba70*/  I2FP.F32.U32 R67, R67 ;  /* 0x0000004300437245 */ /* 0x000fe20000201000 */
[-C--:B------:R-:W-:Y:S01]  /*ba80*/  FFMA.FTZ R37, R88, R65.reuse, R37 ;  /* 0x0000004158257223 */ /* 0x080fe20000010025 */
[----:B------:R-:W-:Y:S01]  /*ba90*/  IADD3 R66, PT, PT, R90, 0x11, RZ ;  /* 0x000000115a427810 */ /* 0x000fe20007ffe0ff */
[C---:B------:R-:W-:Y:S01]  /*baa0*/  FFMA.FTZ R38, R88.reuse, R65, R38 ;  /* 0x0000004158267223 */ /* 0x040fe20000010026 */
[----:B------:R-:W-:Y:S01]  /*bab0*/  I2FP.F32.U32 R65, R69 ;  /* 0x0000004500417245 */ /* 0x000fe20000201000 */
[CC--:B------:R-:W-:Y:S01]  /*bac0*/  FFMA.FTZ R39, R88.reuse, R67.reuse, R39 ;  /* 0x0000004358277223 */ /* 0x0c0fe20000010027 */
[----:B------:R-:W-:Y:S01]  /*bad0*/  I2FP.F32.U32 R66, R66 ;  /* 0x0000004200427245 */ /* 0x000fe20000201000 */
[----:B------:R-:W-:Y:S01]  /*bae0*/  FFMA.FTZ R40, R88, R67, R40 ;  /* 0x0000004358287223 */ /* 0x000fe20000010028 */
        /* <DEDUP_REMOVED lines=8> */
[----:B------:R-:W-:Y:S01]  /*bb70*/  FFMA.FTZ R45, R88, R67, R45 ;  /* 0x00000043582d7223 */ /* 0x000fe2000001002d */
[----:B------:R-:W-:Y:S01]  /*bb80*/  FMNMX3.FTZ R68, R66, R5, R7, !PT ;  /* 0x0000000542447276 */ /* 0x000fe20007810007 */
[----:B------:R-:W-:Y:S01]  /*bb90*/  FFMA.FTZ R46, R88, R67, R46 ;  /* 0x00000043582e7223 */ /* 0x000fe2000001002e */
[----:B------:R-:W-:Y:S02]  /*bba0*/  FMNMX3.FTZ R69, R91, R2, R4, !PT ;  /* 0x000000025b457276 */ /* 0x000fe40007810004 */
[----:B------:R-:W-:Y:S02]  /*bbb0*/  I2FP.F32.U32 R65, R65 ;  /* 0x0000004100417245 */ /* 0x000fe40000201000 */
[C---:B------:R-:W-:Y:S02]  /*bbc0*/  IADD3 R66, PT, PT, R90.reuse, 0x21, RZ ;  /* 0x000000215a427810 */ /* 0x040fe40007ffe0ff */
[----:B------:R-:W-:Y:S01]  /*bbd0*/  IADD3 R67, PT, PT, R90, 0x20, RZ ;  /* 0x000000205a437810 */ /* 0x000fe20007ffe0ff */
[CC--:B------:R-:W-:Y:S01]  /*bbe0*/  FFMA.FTZ R47, R88.reuse, R65.reuse, R47 ;  /* 0x00000041582f7223 */ /* 0x0c0fe2000001002f */
[----:B------:R-:W-:Y:S01]  /*bbf0*/  FFMA.FTZ R48, R88, R65, R48 ;  /* 0x0000004158307223 */ /* 0x000fe20000010030 */
[----:B------:R-:W-:Y:S02]  /*bc00*/  I2FP.F32.U32 R65, R66 ;  /* 0x0000004200417245 */ /* 0x000fe40000201000 */
[----:B------:R-:W-:Y:S02]  /*bc10*/  I2FP.F32.U32 R67, R67 ;  /* 0x0000004300437245 */ /* 0x000fe40000201000 */
[----:B------:R-:W-:Y:S02]  /*bc20*/  IADD3 R66, PT, PT, R90, 0x30, RZ ;  /* 0x000000305a427810 */ /* 0x000fe40007ffe0ff */
[----:B------:R-:W-:Y:S01]  /*bc30*/  FMNMX3.FTZ R68, R68, R9, R11, !PT ;  /* 0x0000000944447276 */ /* 0x000fe2000781000b */
        /* <DEDUP_REMOVED lines=33> */
[CC--:B------:R-:W-:Y:S01]  /*be50*/  FFMA.FTZ R59, R88.reuse, R65.reuse, R59 ;  /* 0x00000041583b7223 */ /* 0x0c0fe2000001003b */
[C---:B------:R-:W-:Y:S01]  /*be60*/  FFMA.FTZ R60, R88.reuse, R65, R60 ;  /* 0x00000041583c7223 */ /* 0x040fe2000001003c */
[CC--:B------:R-:W-:Y:S01]  /*be70*/  FFMA.FTZ R61, R88.reuse, R67.reuse, R61 ;  /* 0x00000043583d7223 */ /* 0x0c0fe2000001003d */
[C---:B------:R-:W-:Y:S01]  /*be80*/  FFMA.FTZ R62, R88.reuse, R67, R62 ;  /* 0x00000043583e7223 */ /* 0x040fe2000001003e */
[-C--:B------:R-:W-:Y:S01]  /*be90*/  FFMA.FTZ R63, R88, R66.reuse, R63 ;  /* 0x00000042583f7223 */ /* 0x080fe2000001003f */
[----:B------:R-:W-:Y:S01]  /*bea0*/  FMNMX3.FTZ R68, R68, R57, R59, !PT ;  /* 0x0000003944447276 */ /* 0x000fe2000781003b */
[----:B------:R-:W-:Y:S01]  /*beb0*/  FFMA.FTZ R64, R88, R66, R64 ;  /* 0x0000004258407223 */ /* 0x000fe20000010040 */
        /* <DEDUP_REMOVED lines=15> */
[----:B------:R-:W1:Y:S01]  /*bfb0*/  SHFL.BFLY PT, R67, R76, 0x1, 0x1f ;  /* 0x0c201f004c437f89 */ /* 0x000e6200000e0000 */
[----:B------:R-:W-:Y:S04]  /*bfc0*/  FMNMX3.FTZ R65, R69, R46, R48, !PT ;  /* 0x0000002e45417276 */ /* 0x000fe80007810030 */
[----:B------:R-:W-:Y:S04]  /*bfd0*/  FMNMX3.FTZ R65, R65, R50, R52, !PT ;  /* 0x0000003241417276 */ /* 0x000fe80007810034 */
[----:B------:R-:W-:Y:S04]  /*bfe0*/  FMNMX3.FTZ R65, R65, R54, R56, !PT ;  /* 0x0000003641417276 */ /* 0x000fe80007810038 */
[----:B------:R-:W-:Y:S04]  /*bff0*/  FMNMX3.FTZ R65, R65, R58, R60, !PT ;  /* 0x0000003a41417276 */ /* 0x000fe8000781003c */
[----:B------:R-:W-:Y:S05]  /*c000*/  FMNMX3.FTZ R70, R65, R62, R64, !PT ;  /* 0x0000003e41467276 */ /* 0x000fea0007810040 */
[----:B------:R-:W2:Y:S01]  /*c010*/  SHFL.BFLY PT, R65, R70, 0x2, 0x1f ;  /* 0x0c401f0046417f89 */ /* 0x000ea200000e0000 */
[----:B-1----:R-:W-:Y:S07]  /*c020*/  FMNMX.FTZ R67, R76, R67, !PT ;  /* 0x000000434c437209 */ /* 0x002fee0007810000 */
[----:B------:R-:W-:Y:S01]  /*c030*/  LDSM.16.MT88.4 R76, [R123+0x3000] ;  /* 0x003000007b4c783b */ /* 0x000fe20000004200 */
[C---:B------:R-:W-:Y:S01]  /*c040*/  FSETP.NEU.FTZ.AND P1, PT, R67.reuse, -INF , PT ;  /* 0xff8000004300780b */ /* 0x040fe20003f3d000 */
[C---:B------:R-:W-:Y:S01]  /*c050*/  FMUL.FTZ R66, R67.reuse, UR4 ;  /* 0x0000000443427c20 */ /* 0x040fe20008410000 */
[----:B------:R-:W-:Y:S04]  /*c060*/  FADD.FTZ R69, -R67, R92 ;  /* 0x0000005c43457221 */ /* 0x000fe80000010100 */
[----:B------:R-:W-:Y:S01]  /*c070*/  FSEL R66, R66, RZ, P1 ;  /* 0x000000ff42427208 */ /* 0x000fe20000800000 */
[----:B------:R-:W-:Y:S04]  /*c080*/  FMUL.FTZ R71, R69, UR4 ;  /* 0x0000000445477c20 */ /* 0x000fe80008410000 */
        /* <DEDUP_REMOVED lines=9> */
[----:B--2---:R-:W-:Y:S03]  /*c120*/  FMNMX.FTZ R68, R70, R65, !PT ;  /* 0x0000004146447209 */ /* 0x004fe60007810000 */
[----:B------:R-:W-:Y:S01]  /*c130*/  MUFU.EX2 R143, R143 ;  /* 0x0000008f008f7308 */ /* 0x000fe20000000800 */
[--C-:B------:R-:W-:Y:S01]  /*c140*/  FFMA.FTZ R134, R9, UR4, -R66.reuse ;  /* 0x0000000409867c23 */ /* 0x100fe20008010842 */
[--C-:B------:R-:W-:Y:S01]  /*c150*/  FFMA.FTZ R141, R11, UR4, -R66.reuse ;  /* 0x000000040b8d7c23 */ /* 0x100fe20008010842 */
[--C-:B------:R-:W-:Y:S01]  /*c160*/  FFMA.FTZ R133, R25, UR4, -R66.reuse ;  /* 0x0000000419857c23 */ /* 0x100fe20008010842 */
[----:B------:R-:W2:Y:S01]  /*c170*/  SHFL.BFLY PT, R65, R68, 0x1, 0x1f ;  /* 0x0c201f0044417f89 */ /* 0x000ea200000e0000 */
        /* <DEDUP_REMOVED lines=23> */
[----:B--2---:R-:W-:Y:S01]  /*c2f0*/  FMNMX.FTZ R65, R68, R65, !PT ;  /* 0x0000004144417209 */ /* 0x004fe20007810000 */
[--C-:B------:R-:W-:Y:S01]  /*c300*/  FFMA.FTZ R127, R21, UR4, -R66.reuse ;  /* 0x00000004157f7c23 */ /* 0x100fe20008010842 */
[----:B------:R-:W-:Y:S01]  /*c310*/  MOV R68, R115 ;  /* 0x0000007300447202 */ /* 0x000fe20000000f00 */
[--C-:B------:R-:W-:Y:S03]  /*c320*/  FFMA.FTZ R132, R23, UR4, -R66.reuse ;  /* 0x0000000417847c23 */ /* 0x100fe60008010842 */
[----:B------:R-:W-:Y:S01]  /*c330*/  MUFU.EX2 R0, R0 ;  /* 0x0000000000007308 */ /* 0x000fe20000000800 */
[----:B------:R-:W-:Y:S01]  /*c340*/  @P0 IADD3 R68, PT, PT, R121, -0x20, RZ ;  /* 0xffffffe079440810 */ /* 0x000fe20007ffe0ff */
[C---:B------:R-:W-:Y:S01]  /*c350*/  FADD.FTZ R69, -R65.reuse, R91 ;  /* 0x0000005b41457221 */ /* 0x040fe20000010100 */
[----:B------:R-:W-:Y:S01]  /*c360*/  FSETP.NEU.FTZ.AND P1, PT, R65, -INF , PT ;  /* 0xff8000004100780b */ /* 0x000fe20003f3d000 */
[--C-:B------:R-:W-:Y:S01]  /*c370*/  FFMA.FTZ R91, R13, UR4, -R66.reuse ;  /* 0x000000040d5b7c23 */ /* 0x100fe20008010842 */
[----:B------:R-:W-:Y:S01]  /*c380*/  FFMA.FTZ R152, R51, UR4, -R66 ;  /* 0x0000000433987c23 */ /* 0x000fe20008010842 */
[----:B------:R-:W-:Y:S01]  /*c390*/  FMUL.FTZ R70, R69, UR4 ;  /* 0x0000000445467c20 */ /* 0x000fe20008410000 */
[----:B------:R-:W-:Y:S03]  /*c3a0*/  FMUL.FTZ R69, R65, UR4 ;  /* 0x0000000441457c20 */ /* 0x000fe60008410000 */
[----:B------:R-:W1:Y:S01]  /*c3b0*/  MUFU.EX2 R155, R155 ;  /* 0x0000009b009b7308 */ /* 0x000e620000000800 */
[----:B------:R-:W-:Y:S02]  /*c3c0*/  ISETP.NE.AND P0, PT, R120, RZ, PT ;  /* 0x000000ff7800720c */ /* 0x000fe40003f05270 */
[----:B------:R-:W-:Y:S07]  /*c3d0*/  FSEL R69, R69, RZ, P1 ;  /* 0x000000ff45457208 */ /* 0x000fee0000800000 */
[----:B------:R-:W2:Y:S01]  /*c3e0*/  MUFU.EX2 R73, R70 ;  /* 0x0000004600497308 */ /* 0x000ea20000000800 */
[--C-:B------:R-:W-:Y:S01]  /*c3f0*/  FFMA.FTZ R164, R28, UR4, -R69.reuse ;  /* 0x000000041ca47c23 */ /* 0x100fe20008010845 */
[--C-:B------:R-:W-:Y:S01]  /*c400*/  FFMA.FTZ R53, R30, UR4, -R69.reuse ;  /* 0x000000041e357c23 */ /* 0x100fe20008010845 */
[--C-:B------:R-:W-:Y:S01]  /*c410*/  FFMA.FTZ R37, R34, UR4, -R69.reuse ;  /* 0x0000000422257c23 */ /* 0x100fe20008010845 */
[----:B------:R-:W-:Y:S01]  /*c420*/  LDSM.16.MT88.4 R28, [R68+0xc00] ;  /* 0x000c0000441c783b */ /* 0x000fe20000004200 */
[--C-:B------:R-:W-:Y:S01]  /*c430*/  FFMA.FTZ R55, R32, UR4, -R69.reuse ;  /* 0x0000000420377c23 */ /* 0x100fe20008010845 */
[--C-:B------:R-:W-:Y:S01]  /*c440*/  FFMA.FTZ R56, R56, UR4, -R69.reuse ;  /* 0x0000000438387c23 */ /* 0x100fe20008010845 */
[--C-:B------:R-:W-:Y:S03]  /*c450*/  FFMA.FTZ R151, R10, UR4, -R69.reuse ;  /* 0x000000040a977c23 */ /* 0x100fe60008010845 */
[----:B------:R-:W-:Y:S01]  /*c460*/  MUFU.EX2 R139, R139 ;  /* 0x0000008b008b7308 */ /* 0x000fe20000000800 */
[----:B-1----:R-:W-:Y:S01]  /*c470*/  F2FP.F16.F32.PACK_AB R80, R155, R0 ;  /* 0x000000009b50723e */ /* 0x002fe200000000ff */
[----:B------:R-:W-:Y:S01]  /*c480*/  FFMA.FTZ R0, R71, R87, R0 ;  /* 0x0000005747007223 */ /* 0x000fe20000010000 */
[--C-:B------:R-:W-:Y:S01]  /*c490*/  FFMA.FTZ R87, R36, UR4, -R69.reuse ;  /* 0x0000000424577c23 */ /* 0x100fe20008010845 */
[--C-:B------:R-:W-:Y:S01]  /*c4a0*/  FFMA.FTZ R158, R12, UR4, -R69.reuse ;  /* 0x000000040c9e7c23 */ /* 0x100fe20008010845 */
[--C-:B------:R-:W-:Y:S01]  /*c4b0*/  FFMA.FTZ R156, R14, UR4, -R69.reuse ;  /* 0x000000040e9c7c23 */ /* 0x100fe20008010845 */
[--C-:B------:R-:W-:Y:S01]  /*c4c0*/  FFMA.FTZ R149, R16, UR4, -R69.reuse ;  /* 0x0000000410957c23 */ /* 0x100fe20008010845 */
[--C-:B------:R-:W-:Y:S03]  /*c4d0*/  FFMA.FTZ R47, R18, UR4, -R69.reuse ;  /* 0x00000004122f7c23 */ /* 0x100fe60008010845 */
[----:B------:R-:W1:Y:S01]  /*c4e0*/  MUFU.EX2 R144, R144 ;  /* 0x0000009000907308 */ /* 0x000e620000000800 */
        /* <DEDUP_REMOVED lines=27> */
[----:B------:R-:W-:Y:S01]  /*c6a0*/  FADD.FTZ R155, R155, R0 ;  /* 0x000000009b9b7221 */ /* 0x000fe20000010000 */
[--C-:B------:R-:W-:Y:S01]  /*c6b0*/  FFMA.FTZ R46, R61, UR4, -R66.reuse ;  /* 0x000000043d2e7c23 */ /* 0x100fe20008010842 */
[--C-:B------:R-:W-:Y:S01]  /*c6c0*/  FFMA.FTZ R61, R52, UR4, -R69.reuse ;  /* 0x00000004343d7c23 */ /* 0x100fe20008010845 */
[--C-:B------:R-:W-:Y:S03]  /*c6d0*/  FFMA.FTZ R52, R54, UR4, -R69.reuse ;  /* 0x0000000436347c23 */ /* 0x100fe60008010845 */
[----:B------:R-:W1:Y:S01]  /*c6e0*/  MUFU.EX2 R153, R153 ;  /* 0x0000009900997308 */ /* 0x000e620000000800 */
[--C-:B------:R-:W-:Y:S01]  /*c6f0*/  FFMA.FTZ R54, R58, UR4, -R69.reuse ;  /* 0x000000043a367c23 */ /* 0x100fe20008010845 */
[----:B------:R-:W-:Y:S01]  /*c700*/  FFMA.FTZ R62, R62, UR4, -R69 ;  /* 0x000000043e3e7c23 */ /* 0x000fe20008010845 */
[----:B------:R-:W-:Y:S07]  /*c710*/  FFMA.FTZ R66, R63, UR4, -R66 ;  /* 0x000000043f427c23 */ /* 0x000fee0008010842 */
[----:B------:R-:W2:Y:S10]  /*c720*/  MUFU.EX2 R145, R145 ;  /* 0x0000009100917308 */ /* 0x000eb40000000800 */
[----:B------:R-:W3:Y:S01]  /*c730*/  MUFU.EX2 R150, R150 ;  /* 0x0000009600967308 */ /* 0x000ee20000000800 */
[----:B-1----:R-:W-:Y:S01]  /*c740*/  F2FP.F16.F32.PACK_AB R81, R153, R2 ;  /* 0x000000029951723e */ /* 0x002fe200000000ff */
[----:B------:R-:W-:Y:S01]  /*c750*/  FFMA.FTZ R2, R73, R89, R2 ;  /* 0x0000005949027223 */ /* 0x000fe20000010002 */
[----:B------:R-:W-:Y:S03]  /*c760*/  FADD.FTZ R89, R139, R155 ;  /* 0x0000009b8b597221 */ /* 0x000fe60000010000 */
[----:B------:R-:W-:Y:S01]  /*c770*/  FADD.FTZ R153, R153, R2 ;  /* 0x0000000299997221 */ /* 0x000fe20000010000 */
[----:B------:R-:W-:Y:S03]  /*c780*/  FADD.FTZ R89, R144, R89 ;  /* 0x0000005990597221 */ /* 0x000fe60000010000 */
[----:B------:R-:W-:Y:S01]  /*c790*/  MUFU.EX2 R151, R151 ;  /* 0x0000009700977308 */ /* 0x000fe20000000800 */
[----:B--2---:R-:W-:Y:S09]  /*c7a0*/  FADD.FTZ R153, R145, R153 ;  /* 0x0000009991997221 */ /* 0x004ff20000010000 */
[----:B------:R-:W-:Y:S01]  /*c7b0*/  MUFU.EX2 R158, R158 ;  /* 0x0000009e009e7308 */ /* 0x000fe20000000800 */
[C---:B---3--:R-:W-:Y:S01]  /*c7c0*/  F2FP.F16.F32.PACK_AB R83, R150.reuse, R145 ;  /* 0x000000919653723e */ /* 0x048fe200000000ff */
[----:B------:R-:W-:Y:S08]  /*c7d0*/  FADD.FTZ R150, R150, R153 ;  /* 0x0000009996967221 */ /* 0x000ff00000010000 */
[----:B------:R-:W-:Y:S01]  /*c7e0*/  MUFU.EX2 R156, R156 ;  /* 0x0000009c009c7308 */ /* 0x000fe20000000800 */
[C---:B------:R-:W-:Y:S09]  /*c7f0*/  HMMA.16816.F32 R108, R80.reuse, R76, R108 ;  /* 0x0000004c506c723c */ /* 0x040ff2000000186c */
[----:B------:R-:W-:Y:S01]  /*c800*/  MUFU.EX2 R149, R149 ;  /* 0x0000009500957308 */ /* 0x000fe20000000800 */
[C---:B------:R-:W-:Y:S01]  /*c810*/  HMMA.16816.F32 R104, R80.reuse, R78, R104 ;  /* 0x0000004e5068723c */ /* 0x040fe20000001868 */
[----:B------:R-:W1:Y:S08]  /*c820*/  LDSM.16.MT88.4 R76, [R68] ;  /* 0x00000000444c783b */ /* 0x000e700000004200 */
[----:B------:R-:W-:Y:S10]  /*c830*/  MUFU.EX2 R75, R75 ;  /* 0x0000004b004b7308 */ /* 0x000ff40000000800 */
[----:B------:R-:W2:Y:S10]  /*c840*/  MUFU.EX2 R92, R92 ;  /* 0x0000005c005c7308 */ /* 0x000eb40000000800 */
[----:B------:R-:W-:Y:S10]  /*c850*/  MUFU.EX2 R127, R127 ;  /* 0x0000007f007f7308 */ /* 0x000ff40000000800 */
[----:B------:R-:W3:Y:S01]  /*c860*/  MUFU.EX2 R132, R132 ;  /* 0x0000008400847308 */ /* 0x000ee20000000800 */
[----:B--2---:R-:W-:Y:S09]  /*c870*/  F2FP.F16.F32.PACK_AB R128, R92, R75 ;  /* 0x0000004b5c80723e */ /* 0x004ff200000000ff */
[----:B------:R-:W-:Y:S01]  /*c880*/  MUFU.EX2 R47, R47 ;  /* 0x0000002f002f7308 */ /* 0x000fe20000000800 */
[C---:B-1----:R-:W-:Y:S09]  /*c890*/  HMMA.16816.F32 R100, R80.reuse, R76, R100 ;  /* 0x0000004c5064723c */ /* 0x042ff20000001864 */
[----:B------:R-:W1:Y:S01]  /*c8a0*/  MUFU.EX2 R162, R162 ;  /* 0x000000a200a27308 */ /* 0x000e620000000800 */
[----:B---3--:R-:W-:Y:S01]  /*c8b0*/  F2FP.F16.F32.PACK_AB R130, R132, R127 ;  /* 0x0000007f8482723e */ /* 0x008fe200000000ff */
[----:B------:R-:W-:Y:S01]  /*c8c0*/  HMMA.16816.F32 R96, R80, R78, R96 ;  /* 0x0000004e5060723c */ /* 0x000fe20000001860 */
[----:B------:R-:W2:Y:S02]  /*c8d0*/  LDSM.16.MT88.4 R76, [R123+0x3400] ;  /* 0x003400007b4c783b */ /* 0x000ea40000004200 */
[----:B------:R-:W-:Y:S02]  /*c8e0*/  F2FP.F16.F32.PACK_AB R80, R141, R134 ;  /* 0x000000868d50723e */ /* 0x000fe400000000ff */
[----:B------:R-:W-:Y:S03]  /*c8f0*/  F2FP.F16.F32.PACK_AB R82, R70, R91 ;  /* 0x0000005b4652723e */ /* 0x000fe600000000ff */
[----:B------:R-:W-:Y:S01]  /*c900*/  MUFU.EX2 R49, R49 ;  /* 0x0000003100317308 */ /* 0x000fe20000000800 */
[----:B------:R-:W-:Y:S02]  /*c910*/  F2FP.F16.F32.PACK_AB R81, R158, R151 ;  /* 0x000000979e51723e */ /* 0x000fe400000000ff */
[----:B------:R-:W-:Y:S07]  /*c920*/  F2FP.F16.F32.PACK_AB R83, R149, R156 ;  /* 0x0000009c9553723e */ /* 0x000fee00000000ff */
[----:B------:R-:W3:Y:S01]  /*c930*/  MUFU.EX2 R160, R160 ;  /* 0x000000a000a07308 */ /* 0x000ee20000000800 */
[----:B-1----:R-:W-:Y:S09]  /*c940*/  F2FP.F16.F32.PACK_AB R129, R162, R47 ;  /* 0x0000002fa281723e */ /* 0x002ff200000000ff */
[----:B------:R-:W1:Y:S10]  /*c950*/  MUFU.EX2 R146, R146 ;  /* 0x0000009200927308 */ /* 0x000e740000000800 */
[----:B------:R-:W4:Y:S01]  /*c960*/  MUFU.EX2 R138, R138 ;  /* 0x0000008a008a7308 */ /* 0x000f220000000800 */
[----:B---3--:R-:W-:Y:S09]  /*c970*/  F2FP.F16.F32.PACK_AB R131, R160, R49 ;  /* 0x00000031a083723e */ /* 0x008ff200000000ff */
[----:B------:R-:W-:Y:S01]  /*c980*/  MUFU.EX2 R51, R51 ;  /* 0x0000003300337308 */ /* 0x000fe20000000800 */
[----:B-1----:R-:W-:Y:S01]  /*c990*/  F2FP.F16.F32.PACK_AB R32, R146, R133 ;  /* 0x000000859220723e */ /* 0x002fe200000000ff */
[C---:B--2---:R-:W-:Y:S08]  /*c9a0*/  HMMA.16816.F32 R108, R80.reuse, R76, R108 ;  /* 0x0000004c506c723c */ /* 0x044ff0000000186c */
[----:B------:R-:W1:Y:S01]  /*c9b0*/  MUFU.EX2 R164, R164 ;  /* 0x000000a400a47308 */ /* 0x000e620000000800 */
[----:B----4-:R-:W-:Y:S01]  /*c9c0*/  F2FP.F16.F32.PACK_AB R34, R138, R143 ;  /* 0x0000008f8a22723e */ /* 0x010fe200000000ff */
[C---:B------:R-:W-:Y:S01]  /*c9d0*/  HMMA.16816.F32 R104, R80.reuse, R78, R104 ;  /* 0x0000004e5068723c */ /* 0x040fe20000001868 */
[----:B------:R-:W2:Y:S07]  /*c9e0*/  LDSM.16.MT88.4 R76, [R68+0x400] ;  /* 0x00040000444c783b */ /* 0x000eae0000004200 */
        /* <DEDUP_REMOVED lines=9> */
[----:B------:R-:W-:Y:S01]  /*ca80*/  HMMA.16816.F32 R96, R80, R78, R96 ;  /* 0x0000004e5060723c */ /* 0x000fe20000001860 */
[----:B------:R-:W3:Y:S08]  /*ca90*/  LDSM.16.MT88.4 R76, [R123+0x3800] ;  /* 0x003800007b4c783b */ /* 0x000ef00000004200 */
[----:B------:R-:W-:Y:S01]  /*caa0*/  MUFU.EX2 R87, R87 ;  /* 0x0000005700577308 */ /* 0x000fe20000000800 */
[----:B------:R-:W4:Y:S09]  /*cab0*/  LDSM.16.MT88.4 R80, [R68+0x800] ;  /* 0x000800004450783b */ /* 0x000f320000004200 */
[----:B------:R-:W-:Y:S10]  /*cac0*/  MUFU.EX2 R140, R140 ;  /* 0x0000008c008c7308 */ /* 0x000ff40000000800 */
[----:B------:R-:W-:Y:S10]  /*cad0*/  MUFU.EX2 R135, R135 ;  /* 0x0000008700877308 */ /* 0x000ff40000000800 */
[----:B------:R-:W-:Y:S10]  /*cae0*/  MUFU.EX2 R27, R27 ;  /* 0x0000001b001b7308 */ /* 0x000ff40000000800 */
[----:B------:R-:W-:Y:S01]  /*caf0*/  MUFU.EX2 R136, R136 ;  /* 0x0000008800887308 */ /* 0x000fe20000000800 */
[C---:B---3--:R-:W-:Y:S09]  /*cb00*/  HMMA.16816.F32 R108, R128.reuse, R76, R108 ;  /* 0x0000004c806c723c */ /* 0x048ff2000000186c */
[----:B------:R-:W-:Y:S01]  /*cb10*/  MUFU.EX2 R44, R44 ;  /* 0x0000002c002c7308 */ /* 0x000fe20000000800 */
[C---:B------:R-:W-:Y:S01]  /*cb20*/  HMMA.16816.F32 R104, R128.reuse, R78, R104 ;  /* 0x0000004e8068723c */ /* 0x040fe20000001868 */
[----:B------:R-:W3:Y:S08]  /*cb30*/  LDSM.16.MT88.4 R76, [R123+0x3c00] ;  /* 0x003c00007b4c783b */ /* 0x000ef00000004200 */
[----:B------:R-:W-:Y:S01]  /*cb40*/  MUFU.EX2 R59, R59 ;  /* 0x0000003b003b7308 */ /* 0x000fe20000000800 */
[C---:B----4-:R-:W-:Y:S09]  /*cb50*/  HMMA.16816.F32 R100, R128.reuse, R80, R100 ;  /* 0x000000508064723c */ /* 0x050ff20000001864 */
[----:B------:R-:W-:Y:S01]  /*cb60*/  MUFU.EX2 R48, R48 ;  /* 0x0000003000307308 */ /* 0x000fe20000000800 */
[----:B------:R-:W-:Y:S01]  /*cb70*/  HMMA.16816.F32 R96, R128, R82, R96 ;  /* 0x000000528060723c */ /* 0x000fe20000001860 */
[----:B------:R-:W4:Y:S08]  /*cb80*/  LDSM.16.MT88.4 R80, [R123+0x4000] ;  /* 0x004000007b50783b */ /* 0x000f300000004200 */
[----:B------:R-:W5:Y:S10]  /*cb90*/  MUFU.EX2 R128, R37 ;  /* 0x0000002500807308 */ /* 0x000f740000000800 */
[----:B------:R-:W-:Y:S01]  /*cba0*/  MUFU.EX2 R25, R25 ;  /* 0x0000001900197308 */ /* 0x000fe20000000800 */
[C---:B------:R-:W-:Y:S05]  /*cbb0*/  HMMA.16816.F32 R100, R32.reuse, R28, R100 ;  /* 0x0000001c2064723c */ /* 0x040fea0000001864 */
[----:B-1----:R-:W-:Y:S04]  /*cbc0*/  F2FP.F16.F32.PACK_AB R28, R147, R142 ;  /* 0x0000008e931c723e */ /* 0x002fe800000000ff */
[----:B------:R-:W-:Y:S01]  /*cbd0*/  MUFU.EX2 R152, R152 ;  /* 0x0000009800987308 */ /* 0x000fe20000000800 */
[C---:B------:R-:W-:Y:S03]  /*cbe0*/  HMMA.16816.F32 R96, R32.reuse, R30, R96 ;  /* 0x0000001e2060723c */ /* 0x040fe60000001860 */
[----:B--2---:R-:W-:Y:S02]  /*cbf0*/  F2FP.F16.F32.PACK_AB R30, R137, R148 ;  /* 0x00000094891e723e */ /* 0x004fe400000000ff */
[----:B-----5:R-:W-:Y:S04]  /*cc00*/  F2FP.F16.F32.PACK_AB R29, R87, R128 ;  /* 0x00000080571d723e */ /* 0x020fe800000000ff */
[----:B------:R-:W-:Y:S01]  /*cc10*/  MUFU.EX2 R45, R45 ;  /* 0x0000002d002d7308 */ /* 0x000fe20000000800 */
[C---:B---3--:R-:W-:Y:S03]  /*cc20*/  HMMA.16816.F32 R108, R32.reuse, R76, R108 ;  /* 0x0000004c206c723c */ /* 0x048fe6000000186c */
[--C-:B------:R-:W-:Y:S01]  /*cc30*/  FFMA.FTZ R76, R38, UR4, -R69.reuse ;  /* 0x00000004264c7c23 */ /* 0x100fe20008010845 */
[--C-:B------:R-:W-:Y:S01]  /*cc40*/  FFMA.FTZ R77, R40, UR4, -R69.reuse ;  /* 0x00000004284d7c23 */ /* 0x100fe20008010845 */
[----:B------:R-:W1:Y:S04]  /*cc50*/  LDSM.16.MT88.4 R36, [R68+0x1000] ;  /* 0x001000004424783b */ /* 0x000e680000004200 */
[----:B------:R-:W-:Y:S01]  /*cc60*/  MUFU.EX2 R154, R154 ;  /* 0x0000009a009a7308 */ /* 0x000fe20000000800 */
[----:B------:R-:W-:Y:S03]  /*cc70*/  HMMA.16816.F32 R104, R32, R78, R104 ;  /* 0x0000004e2068723c */ /* 0x000fe60000001868 */
[----:B------:R-:W-:Y:S01]  /*cc80*/  FFMA.FTZ R79, R42, UR4, -R69 ;  /* 0x000000042a4f7c23 */ /* 0x000fe20008010845 */
[----:B------:R-:W2:Y:S05]  /*cc90*/  LDSM.16.MT88.4 R32, [R123+0x4400] ;  /* 0x004400007b20783b */ /* 0x000eaa0000004200 */
[----:B------:R-:W-:Y:S03]  /*cca0*/  MUFU.EX2 R76, R76 ;  /* 0x0000004c004c7308 */ /* 0x000fe60000000800 */
[----:B------:R-:W3:Y:S07]  /*ccb0*/  LDSM.16.MT88.4 R40, [R68+0x1400] ;  /* 0x001400004428783b */ /* 0x000eee0000004200 */
[----:B------:R-:W5:Y:S10]  /*ccc0*/  MUFU.EX2 R77, R77 ;  /* 0x0000004d004d7308 */ /* 0x000f740000000800 */
[----:B------:R-:W2:Y:S10]  /*ccd0*/  MUFU.EX2 R79, R79 ;  /* 0x0000004f004f7308 */ /* 0x000eb40000000800 */
[----:B------:R-:W-:Y:S01]  /*cce0*/  MUFU.EX2 R50, R50 ;  /* 0x0000003200327308 */ /* 0x000fe20000000800 */
[----:B-----5:R-:W-:Y:S07]  /*ccf0*/  F2FP.F16.F32.PACK_AB R31, R77, R76 ;  /* 0x0000004c4d1f723e */ /* 0x020fee00000000ff */
[C---:B----4-:R-:W-:Y:S02]  /*cd00*/  HMMA.16816.F32 R108, R28.reuse, R80, R108 ;  /* 0x000000501c6c723c */ /* 0x050fe4000000186c */
[----:B------:R-:W4:Y:S03]  /*cd10*/  MUFU.EX2 R61, R61 ;  /* 0x0000003d003d7308 */ /* 0x000f260000000800 */
[----:B------:R-:W-:Y:S03]  /*cd20*/  FADD.FTZ R81, R151, R150 ;  /* 0x0000009697517221 */ /* 0x000fe60000010000 */
[C---:B-1----:R-:W-:Y:S04]  /*cd30*/  HMMA.16816.F32 R100, R28.reuse, R36, R100 ;  /* 0x000000241c64723c */ /* 0x042fe80000001864 */
[----:B------:R-:W-:Y:S01]  /*cd40*/  MUFU.EX2 R52, R52 ;  /* 0x0000003400347308 */ /* 0x000fe20000000800 */
[----:B------:R-:W-:Y:S01]  /*cd50*/  FADD.FTZ R36, R134, R89 ;  /* 0x0000005986247221 */ /* 0x000fe20000010000 */
[----:B------:R-:W-:Y:S03]  /*cd60*/  FADD.FTZ R81, R158, R81 ;  /* 0x000000519e517221 */ /* 0x000fe60000010000 */
[----:B------:R-:W-:Y:S01]  /*cd70*/  FADD.FTZ R36, R141, R36 ;  /* 0x000000248d247221 */ /* 0x000fe20000010000 */
[C---:B------:R-:W-:Y:S04]  /*cd80*/  HMMA.16816.F32 R104, R28.reuse, R82, R104 ;  /* 0x000000521c68723c */ /* 0x040fe80000001868 */
[----:B------:R-:W-:Y:S01]  /*cd90*/  MUFU.EX2 R26, R26 ;  /* 0x0000001a001a7308 */ /* 0x000fe20000000800 */
[----:B------:R-:W-:Y:S01]  /*cda0*/  FADD.FTZ R91, R91, R36 ;  /* 0x000000245b5b7221 */ /* 0x000fe20000010000 */
[----:B------:R-:W-:Y:S03]  /*cdb0*/  FADD.FTZ R156, R156, R81 ;  /* 0x000000519c9c7221 */ /* 0x000fe60000010000 */
[----:B------:R-:W-:Y:S01]  /*cdc0*/  FADD.FTZ R70, R70, R91 ;  /* 0x0000005b46467221 */ /* 0x000fe20000010000 */
[----:B------:R-:W-:Y:S01]  /*cdd0*/  HMMA.16816.F32 R96, R28, R38, R96 ;  /* 0x000000261c60723c */ /* 0x000fe20000001860 */
[----:B------:R-:W1:Y:S03]  /*cde0*/  LDSM.16.MT88.4 R36, [R123+0x4800] ;  /* 0x004800007b24783b */ /* 0x000e660000004200 */
[----:B------:R-:W-:Y:S01]  /*cdf0*/  MUFU.EX2 R57, R57 ;  /* 0x0000003900397308 */ /* 0x000fe20000000800 */
[----:B------:R-:W-:Y:S01]  /*ce00*/  F2FP.F16.F32.PACK_AB R28, R135, R140 ;  /* 0x0000008c871c723e */ /* 0x000fe200000000ff */
[----:B------:R-:W-:Y:S01]  /*ce10*/  FADD.FTZ R156, R149, R156 ;  /* 0x0000009c959c7221 */ /* 0x000fe20000010000 */
[----:B------:R-:W-:Y:S01]  /*ce20*/  F2FP.F16.F32.PACK_AB R30, R136, R27 ;  /* 0x0000001b881e723e */ /* 0x000fe200000000ff */
[----:B------:R-:W-:Y:S01]  /*ce30*/  FADD.FTZ R75, R75, R70 ;  /* 0x000000464b4b7221 */ /* 0x000fe20000010000 */
[----:B------:R-:W-:Y:S02]  /*ce40*/  F2FP.F16.F32.PACK_AB R31, R48, R59 ;  /* 0x0000003b301f723e */ /* 0x000fe400000000ff */
[----:B--2---:R-:W-:Y:S01]  /*ce50*/  F2FP.F16.F32.PACK_AB R29, R44, R79 ;  /* 0x0000004f2c1d723e */ /* 0x004fe200000000ff */
[----:B------:R-:W-:Y:S01]  /*ce60*/  FADD.FTZ R92, R92, R75 ;  /* 0x0000004b5c5c7221 */ /* 0x000fe20000010000 */
[----:B------:R-:W-:Y:S01]  /*ce70*/  MOV R91, R65 ;  /* 0x00000041005b7202 */ /* 0x000fe20000000f00 */
[----:B------:R-:W-:Y:S02]  /*ce80*/  MUFU.EX2 R46, R46 ;  /* 0x0000002e002e7308 */ /* 0x000fe40000000800 */
[----:B------:R-:W-:Y:S01]  /*ce90*/  FADD.FTZ R127, R127, R92 ;  /* 0x0000005c7f7f7221 */ /* 0x000fe20000010000 */
[----:B------:R-:W-:Y:S01]  /*cea0*/  MOV R92, R67 ;  /* 0x00000043005c7202 */ /* 0x000fe20000000f00 */
[C---:B------:R-:W-:Y:S03]  /*ceb0*/  HMMA.16816.F32 R108, R28.reuse, R32, R108 ;  /* 0x000000201c6c723c */ /* 0x040fe6000000186c */
[----:B------:R-:W-:Y:S01]  /*cec0*/  FADD.FTZ R33, R47, R156 ;  /* 0x0000009c2f217221 */ /* 0x000fe20000010000 */
[----:B------:R-:W-:Y:S02]  /*ced0*/  FADD.FTZ R132, R132, R127 ;  /* 0x0000007f84847221 */ /* 0x000fe40000010000 */
[----:B------:R2:W5:Y:S01]  /*cee0*/  MUFU.EX2 R47, R56 ;  /* 0x00000038002f7308 */ /* 0x0005620000000800 */
[----:B------:R-:W-:Y:S01]  /*cef0*/  FADD.FTZ R162, R162, R33 ;  /* 0x00000021a2a27221 */ /* 0x000fe20000010000 */
[C---:B---3--:R-:W-:Y:S03]  /*cf00*/  HMMA.16816.F32 R100, R28.reuse, R40, R100 ;  /* 0x000000281c64723c */ /* 0x048fe60000001864 */
[----:B------:R-:W-:Y:S01]  /*cf10*/  FADD.FTZ R41, R49, R162 ;  /* 0x000000a231297221 */ /* 0x000fe20000010000 */
[----:B------:R-:W-:Y:S01]  /*cf20*/  F2FP.F16.F32.PACK_AB R40, R152, R25 ;  /* 0x000000199828723e */ /* 0x000fe200000000ff */
[----:B------:R-:W-:Y:S03]  /*cf30*/  FADD.FTZ R133, R133, R132 ;  /* 0x0000008485857221 */ /* 0x000fe60000010000 */
[----:B------:R-:W3:Y:S01]  /*cf40*/  MUFU.EX2 R49, R66 ;  /* 0x0000004200317308 */ /* 0x000ee20000000800 */
[----:B------:R-:W-:Y:S01]  /*cf50*/  FADD.FTZ R160, R160, R41 ;  /* 0x00000029a0a07221 */ /* 0x000fe20000010000 */
[C---:B------:R-:W-:Y:S01]  /*cf60*/  HMMA.16816.F32 R104, R28.reuse, R34, R104 ;  /* 0x000000221c68723c */ /* 0x040fe20000001868 */
[----:B------:R-:W3:Y:S02]  /*cf70*/  LDSM.16.MT88.4 R32, [R68+0x1800] ;  /* 0x001800004420783b */ /* 0x000ee40000004200 */
[----:B----4-:R-:W-:Y:S01]  /*cf80*/  F2FP.F16.F32.PACK_AB R41, R61, R50 ;  /* 0x000000323d29723e */ /* 0x010fe200000000ff */
[----:B------:R-:W-:Y:S04]  /*cf90*/  FADD.FTZ R146, R146, R133 ;  /* 0x0000008592927221 */ /* 0x000fe80000010000 */
[----:B------:R-:W-:Y:S01]  /*cfa0*/  MUFU.EX2 R54, R54 ;  /* 0x0000003600367308 */ /* 0x000fe20000000800 */
[----:B------:R-:W-:Y:S03]  /*cfb0*/  HMMA.16816.F32 R96, R28, R42, R96 ;  /* 0x0000002a1c60723c */ /* 0x000fe60000001860 */
[----:B------:R-:W-:Y:S01]  /*cfc0*/  FADD.FTZ R29, R51, R160 ;  /* 0x000000a0331d7221 */ /* 0x000fe20000010000 */
[----:B------:R-:W-:Y:S01]  /*cfd0*/  FADD.FTZ R143, R143, R146 ;  /* 0x000000928f8f7221 */ /* 0x000fe20000010000 */
[----:B------:R-:W-:Y:S01]  /*cfe0*/  F2FP.F16.F32.PACK_AB R42, R154, R45 ;  /* 0x0000002d9a2a723e */ /* 0x000fe200000000ff */
[----:B------:R-:W-:Y:S01]  /*cff0*/  FFMA.FTZ R51, R60, UR4, -R69 ;  /* 0x000000043c337c23 */ /* 0x000fe20008010845 */
[----:B--2---:R-:W-:Y:S01]  /*d000*/  FADD.FTZ R56, R164, R29 ;  /* 0x0000001da4387221 */ /* 0x004fe20000010000 */
[----:B-----5:R-:W-:Y:S01]  /*d010*/  F2FP.F16.F32.PACK_AB R43, R47, R52 ;  /* 0x000000342f2b723e */ /* 0x020fe200000000ff */
[----:B------:R-:W2:Y:S01]  /*d020*/  LDSM.16.MT88.4 R28, [R123+0x4c00] ;  /* 0x004c00007b1c783b */ /* 0x000ea20000004200 */
[----:B------:R-:W-:Y:S01]  /*d030*/  FFMA.FTZ R69, R64, UR4, -R69 ;  /* 0x0000000440457c23 */ /* 0x000fe20008010845 */
[----:B------:R-:W-:Y:S01]  /*d040*/  FADD.FTZ R56, R53, R56 ;  /* 0x0000003835387221 */ /* 0x000fe20000010000 */
[----:B------:R-:W-:Y:S01]  /*d050*/  FADD.FTZ R53, R138, R143 ;  /* 0x0000008f8a357221 */ /* 0x000fe20000010000 */
[----:B------:R-:W4:Y:S02]  /*d060*/  MUFU.EX2 R51, R51 ;  /* 0x0000003300337308 */ /* 0x000f240000000800 */
[C---:B-1----:R-:W-:Y:S05]  /*d070*/  HMMA.16816.F32 R108, R40.reuse, R36, R108 ;  /* 0x00000024286c723c */ /* 0x042fea000000186c */
[----:B------:R-:W-:Y:S01]  /*d080*/  FADD.FTZ R55, R55, R56 ;  /* 0x0000003837377221 */ /* 0x000fe20000010000 */
[----:B------:R-:W-:Y:S02]  /*d090*/  FADD.FTZ R142, R142, R53 ;  /* 0x000000358e8e7221 */ /* 0x000fe40000010000 */
[----:B------:R-:W-:Y:S01]  /*d0a0*/  MUFU.EX2 R56, R69 ;  /* 0x0000004500387308 */ /* 0x000fe20000000800 */
[C---:B------:R-:W-:Y:S01]  /*d0b0*/  HMMA.16816.F32 R104, R40.reuse, R38, R104 ;  /* 0x000000262868723c */ /* 0x040fe20000001868 */
[----:B------:R-:W1:Y:S02]  /*d0c0*/  LDSM.16.MT88.4 R36, [R68+0x1c00] ;  /* 0x001c00004424783b */ /* 0x000e640000004200 */
[----:B------:R-:W-:Y:S01]  /*d0d0*/  FADD.FTZ R128, R128, R55 ;  /* 0x0000003780807221 */ /* 0x000fe20000010000 */
[----:B------:R-:W-:Y:S03]  /*d0e0*/  FADD.FTZ R147, R147, R142 ;  /* 0x0000008e93937221 */ /* 0x000fe60000010000 */
[----:B------:R-:W-:Y:S01]  /*d0f0*/  FADD.FTZ R87, R87, R128 ;  /* 0x0000008057577221 */ /* 0x000fe20000010000 */
[----:B------:R-:W-:Y:S01]  /*d100*/  FADD.FTZ R148, R148, R147 ;  /* 0x0000009394947221 */ /* 0x000fe20000010000 */
[----:B------:R-:W5:Y:S01]  /*d110*/  MUFU.EX2 R53, R62 ;  /* 0x0000003e00357308 */ /* 0x000f620000000800 */
[C---:B---3--:R-:W-:Y:S03]  /*d120*/  HMMA.16816.F32 R100, R40.reuse, R32, R100 ;  /* 0x000000202864723c */ /* 0x048fe60000001864 */
[----:B------:R-:W-:Y:S01]  /*d130*/  FADD.FTZ R76, R76, R87 ;  /* 0x000000574c4c7221 */ /* 0x000fe20000010000 */
[----:B------:R-:W-:Y:S01]  /*d140*/  FADD.FTZ R137, R137, R148 ;  /* 0x0000009489897221 */ /* 0x000fe20000010000 */
[----:B------:R-:W-:Y:S02]  /*d150*/  F2FP.F16.F32.PACK_AB R32, R57, R26 ;  /* 0x0000001a3920723e */ /* 0x000fe400000000ff */
[----:B------:R-:W-:Y:S01]  /*d160*/  FADD.FTZ R76, R77, R76 ;  /* 0x0000004c4d4c7221 */ /* 0x000fe20000010000 */
[----:B------:R-:W-:Y:S03]  /*d170*/  HMMA.16816.F32 R96, R40, R34, R96 ;  /* 0x000000222860723c */ /* 0x000fe60000001860 */
[----:B------:R-:W-:Y:S01]  /*d180*/  FADD.FTZ R140, R140, R137 ;  /* 0x000000898c8c7221 */ /* 0x000fe20000010000 */
[----:B------:R-:W-:Y:S01]  /*d190*/  FADD.FTZ R79, R79, R76 ;  /* 0x0000004c4f4f7221 */ /* 0x000fe20000010000 */
[----:B------:R-:W-:Y:S02]  /*d1a0*/  F2FP.F16.F32.PACK_AB R34, R49, R46 ;  /* 0x0000002e3122723e */ /* 0x000fe400000000ff */
[----:B------:R-:W-:Y:S01]  /*d1b0*/  FADD.FTZ R140, R135, R140 ;  /* 0x0000008c878c7221 */ /* 0x000fe20000010000 */
[----:B------:R-:W-:Y:S01]  /*d1c0*/  FADD.FTZ R44, R44, R79 ;  /* 0x0000004f2c2c7221 */ /* 0x000fe20000010000 */
[----:B----4-:R-:W-:Y:S02]  /*d1d0*/  F2FP.F16.F32.PACK_AB R33, R51, R54 ;  /* 0x000000363321723e */ /* 0x010fe400000000ff */
[----:B------:R-:W-:Y:S01]  /*d1e0*/  FADD.FTZ R27, R27, R140 ;  /* 0x0000008c1b1b7221 */ /* 0x000fe20000010000 */
[----:B------:R-:W-:Y:S01]  /*d1f0*/  FADD.FTZ R59, R59, R44 ;  /* 0x0000002c3b3b7221 */ /* 0x000fe20000010000 */
[----:B-----5:R-:W-:Y:S02]  /*d200*/  F2FP.F16.F32.PACK_AB R35, R56, R53 ;  /* 0x000000353823723e */ /* 0x020fe400000000ff */
[----:B------:R-:W-:Y:S01]  /*d210*/  FADD.FTZ R136, R136, R27 ;  /* 0x0000001b88887221 */ /* 0x000fe20000010000 */
[----:B------:R-:W-:Y:S03]  /*d220*/  FADD.FTZ R59, R48, R59 ;  /* 0x0000003b303b7221 */ /* 0x000fe60000010000 */
[----:B------:R-:W-:Y:S01]  /*d230*/  FADD.FTZ R25, R25, R136 ;  /* 0x0000008819197221 */ /* 0x000fe20000010000 */
[C---:B--2---:R-:W-:Y:S05]  /*d240*/  HMMA.16816.F32 R108, R32.reuse, R28, R108 ;  /* 0x0000001c206c723c */ /* 0x044fea000000186c */
        /* <DEDUP_REMOVED lines=19> */
.L_x_4000:
        /* <DEDUP_REMOVED lines=9> */
[----:B------:R-:W-:Y:S02]  /*d410*/  LOP3.LUT R4, R5, 0x3e00, R4, 0xf8, !PT ;  /* 0x00003e0005047812 */ /* 0x000fe400078ef804 */
[----:B------:R-:W5:Y:S01]  /*d420*/  LDC.U8 R5, c[0x0][0x548] ;  /* 0x00015200ff057b82 */ /* 0x000f620000000000 */
[----:B------:R-:W-:-:S02]  /*d430*/  LOP3.LUT R116, R116, 0xc0, R95, 0xf8, !PT ;  /* 0x000000c074747812 */ /* 0x000fc400078ef85f */
[----:B------:R-:W-:Y:S02]  /*d440*/  LOP3.LUT R95, R4, 0x20, R95, 0xf8, !PT ;  /* 0x00000020045f7812 */ /* 0x000fe400078ef85f */
[C---:B------:R-:W-:Y:S02]  /*d450*/  SHF.L.U32 R16, R84.reuse, 0x2, RZ ;  /* 0x0000000254107819 */ /* 0x040fe400000006ff */
[----:B------:R-:W-:Y:S02]  /*d460*/  LOP3.LUT P5, RZ, R84, 0x3, RZ, 0xc0, !PT ;  /* 0x0000000354ff7812 */ /* 0x000fe400078ac0ff */
[C---:B------:R-:W-:Y:S02]  /*d470*/  LOP3.LUT R12, R16.reuse, 0x20, RZ, 0xc0, !PT ;  /* 0x00000020100c7812 */ /* 0x040fe400078ec0ff */
[----:B------:R-:W-:Y:S01]  /*d480*/  LOP3.LUT R16, R16, 0x40, RZ, 0xc0, !PT ;  /* 0x0000004010107812 */ /* 0x000fe200078ec0ff */
[----:B-1----:R-:W-:Y:S01]  /*d490*/  FADD.FTZ R8, R8, R87 ;  /* 0x0000005708087221 */ /* 0x002fe20000010000 */
[----:B---3--:R-:W-:-:S04]  /*d4a0*/  FADD.FTZ R7, R0, R89 ;  /* 0x0000005900077221 */ /* 0x008fc80000010000 */
[----:B------:R-:W1:Y:S04]  /*d4b0*/  SHFL.BFLY PT, R3, R8, 0x1, 0x1f ;  /* 0x0c201f0008037f89 */ /* 0x000e6800000e0000 */
[----:B------:R-:W3:Y:S01]  /*d4c0*/  SHFL.BFLY PT, R0, R7, 0x1, 0x1f ;  /* 0x0c201f0007007f89 */ /* 0x000ee200000e0000 */
[----:B-----5:R-:W-:-:S04]  /*d4d0*/  ISETP.NE.AND P2, PT, R5, RZ, PT ;  /* 0x000000ff0500720c */ /* 0x020fc80003f45270 */
[----:B------:R-:W-:-:S09]  /*d4e0*/  ISETP.NE.OR P0, PT, R114, -0x1, !P2 ;  /* 0xffffffff7200780c */ /* 0x000fd20005705670 */
[----:B------:R-:W4:Y:S01]  /*d4f0*/  @!P2 LDC R10, c[0x0][0x3e0] ;  /* 0x0000f800ff0aab82 */ /* 0x000f220000000800 */
[----:B-1----:R-:W-:Y:S02]  /*d500*/  FADD.FTZ R2, R8, R3 ;  /* 0x0000000308027221 */ /* 0x002fe40000010000 */
[----:B------:R-:W4:Y:S05]  /*d510*/  S2R R8, SR_CTAID.Y ;  /* 0x0000000000087919 */ /* 0x000f2a0000002600 */
[----:B------:R-:W1:Y:S01]  /*d520*/  @P2 LDC R17, c[0x0][0x454] ;  /* 0x00011500ff112b82 */ /* 0x000e620000000800 */
[----:B------:R-:W5:Y:S01]  /*d530*/  MUFU.RCP R6, R2 ;  /* 0x0000000200067308 */ /* 0x000f620000001000 */
[----:B------:R-:W-:Y:S01]  /*d540*/  FSETP.NE.FTZ.AND P4, PT, R2, RZ, PT ;  /* 0x000000ff0200720b */ /* 0x000fe20003f95000 */
[----:B---3--:R-:W-:-:S05]  /*d550*/  FADD.FTZ R0, R7, R0 ;  /* 0x0000000007007221 */ /* 0x008fca0000010000 */
[----:B------:R-:W-:Y:S01]  /*d560*/  FSETP.NE.FTZ.AND P3, PT, R0, RZ, PT ;  /* 0x000000ff0000720b */ /* 0x000fe20003f75000 */
[----:B------:R-:W3:Y:S06]  /*d570*/  MUFU.RCP R3, R0 ;  /* 0x0000000000037308 */ /* 0x000eec0000001000 */
[----:B------:R-:W1:Y:S02]  /*d580*/  @P4 LDC R14, c[0x0][0x458] ;  /* 0x00011600ff0e4b82 */ /* 0x000e640000000800 */
[----:B------:R-:W-:Y:S01]  /*d590*/  @P4 MUFU.LG2 R2, R2 ;  /* 0x0000000200024308 */ /* 0x000fe20000000c00 */
[----:B-----5:R-:W-:-:S02]  /*d5a0*/  FSEL R4, R6, 1, P4 ;  /* 0x3f80000006047808 */ /* 0x020fc40002000000 */
        /* <DEDUP_REMOVED lines=10> */
[----:B------:R-:W5:Y:S01]  /*d650*/  @!P1 LDC.64 R4, c[0x0][0x400] ;  /* 0x00010000ff049b82 */ /* 0x000f620000000a00 */
[----:B---3--:R-:W-:Y:S01]  /*d660*/  FSEL R3, R3, 1, P3 ;  /* 0x3f80000003037808 */ /* 0x008fe20001800000 */
[----:B------:R-:W3:Y:S01]  /*d670*/  @P3 MUFU.LG2 R0, R0 ;  /* 0x0000000000003308 */ /* 0x000ee20000000c00 */
[----:B------:R-:W-:Y:S01]  /*d680*/  IADD3 R15, PT, PT, R11, -R16, RZ ;  /* 0x800000100b0f7210 */ /* 0x000fe20007ffe0ff */
[----:B----4-:R-:W-:Y:S01]  /*d690*/  @!P2 IMAD R10, R8, R10, R9 ;  /* 0x0000000a080aa224 */ /* 0x010fe200078e0209 */
[----:B------:R-:W-:Y:S01]  /*d6a0*/  F2FP.F16.F32.PACK_AB R108, R109, R108 ;  /* 0x0000006c6d6c723e */ /* 0x000fe200000000ff */
[C---:B------:R-:W-:Y:S01]  /*d6b0*/  FMUL.FTZ R110, R3.reuse, R110 ;  /* 0x0000006e036e7220 */ /* 0x040fe20000410000 */
[C---:B------:R-:W-:Y:S01]  /*d6c0*/  FMUL.FTZ R111, R3.reuse, R111 ;  /* 0x0000006f036f7220 */ /* 0x040fe20000410000 */
[----:B------:R-:W4:Y:S01]  /*d6d0*/  @P1 LDC.64 R6, c[0x0][0x408] ;  /* 0x00010200ff061b82 */ /* 0x000f220000000a00 */
[C---:B------:R-:W-:Y:S01]  /*d6e0*/  FMUL.FTZ R106, R3.reuse, R106 ;  /* 0x0000006a036a7220 */ /* 0x040fe20000410000 */
[C---:B------:R-:W-:Y:S01]  /*d6f0*/  FMUL.FTZ R107, R3.reuse, R107 ;  /* 0x0000006b036b7220 */ /* 0x040fe20000410000 */
[C---:B------:R-:W-:Y:S01]  /*d700*/  FMUL.FTZ R102, R3.reuse, R102 ;  /* 0x0000006603667220 */ /* 0x040fe20000410000 */
[C---:B------:R-:W-:Y:S01]  /*d710*/  FMUL.FTZ R103, R3.reuse, R103 ;  /* 0x0000006703677220 */ /* 0x040fe20000410000 */
[C---:B------:R-:W-:Y:S01]  /*d720*/  FMUL.FTZ R98, R3.reuse, R98 ;  /* 0x0000006203627220 */ /* 0x040fe20000410000 */
[----:B------:R-:W-:Y:S01]  /*d730*/  FMUL.FTZ R3, R3, R99 ;  /* 0x0000006303037220 */ /* 0x000fe20000410000 */
[----:B------:R-:W-:Y:S01]  /*d740*/  F2FP.F16.F32.PACK_AB R110, R111, R110 ;  /* 0x0000006e6f6e723e */ /* 0x000fe200000000ff */
[----:B------:R-:W1:Y:S01]  /*d750*/  S2UR UR6, SR_CTAID.X ;  /* 0x00000000000679c3 */ /* 0x000e620000002500 */
[----:B------:R-:W-:Y:S01]  /*d760*/  F2FP.F16.F32.PACK_AB R104, R105, R104 ;  /* 0x000000686968723e */ /* 0x000fe200000000ff */
[----:B------:R1:W-:Y:S01]  /*d770*/  STS [R11], R108 ;  /* 0x0000006c0b007388 */ /* 0x0003e20000000800 */
[----:B------:R-:W-:Y:S01]  /*d780*/  F2FP.F16.F32.PACK_AB R106, R107, R106 ;  /* 0x0000006a6b6a723e */ /* 0x000fe200000000ff */
[----:B---3--:R-:W-:Y:S01]  /*d790*/  @P3 FMUL.FTZ R0, R0, 0.69314718246459960938 ;  /* 0x3f31721800003820 */ /* 0x008fe20000410000 */
[----:B------:R-:W-:Y:S01]  /*d7a0*/  IADD3 R19, PT, PT, R11, -R12, RZ ;  /* 0x8000000c0b137210 */ /* 0x000fe20007ffe0ff */
[----:B------:R3:W-:Y:S01]  /*d7b0*/  STS [R11+0x200], R110 ;  /* 0x0002006e0b007388 */ /* 0x0007e20000000800 */
[----:B------:R-:W-:Y:S01]  /*d7c0*/  F2FP.F16.F32.PACK_AB R100, R101, R100 ;  /* 0x000000646564723e */ /* 0x000fe200000000ff */
[----:B------:R-:W3:Y:S01]  /*d7d0*/  @P3 LDC R16, c[0x0][0x458] ;  /* 0x00011600ff103b82 */ /* 0x000ee20000000800 */
[----:B------:R-:W-:Y:S01]  /*d7e0*/  F2FP.F16.F32.PACK_AB R102, R103, R102 ;  /* 0x000000666766723e */ /* 0x000fe200000000ff */
[C---:B-----5:R-:W-:Y:S01]  /*d7f0*/  @!P1 IMAD.WIDE.U32 R20, R8.reuse, R4, RZ ;  /* 0x0000000408149225 */ /* 0x060fe200078e00ff */
[----:B------:R-:W-:Y:S01]  /*d800*/  F2FP.F16.F32.PACK_AB R96, R97, R96 ;  /* 0x000000606160723e */ /* 0x000fe200000000ff */
[----:B------:R3:W-:Y:S01]  /*d810*/  STS [R19+0x10], R104 ;  /* 0x0000106813007388 */ /* 0x0007e20000000800 */
[----:B------:R-:W-:Y:S01]  /*d820*/  F2FP.F16.F32.PACK_AB R3, R3, R98 ;  /* 0x000000620303723e */ /* 0x000fe200000000ff */
[----:B------:R-:W-:Y:S01]  /*d830*/  @!P1 IMAD R5, R8, R5, R21 ;  /* 0x0000000508059224 */ /* 0x000fe200078e0215 */
[----:B------:R-:W-:Y:S01]  /*d840*/  IADD3 R12, PT, PT, -R12, R15, RZ ;  /* 0x0000000f0c0c7210 */ /* 0x000fe20007ffe1ff */
[----:B----4-:R-:W-:Y:S01]  /*d850*/  @P1 IMAD.WIDE.U32 R22, R114, R6, RZ ;  /* 0x0000000672161225 */ /* 0x010fe200078e00ff */
[----:B------:R4:W-:Y:S03]  /*d860*/  STS [R19+0x210], R106 ;  /* 0x0002106a13007388 */ /* 0x0009e60000000800 */
[----:B------:R-:W-:Y:S01]  /*d870*/  @P4 FMUL.FTZ R2, R2, 0.69314718246459960938 ;  /* 0x3f31721802024820 */ /* 0x000fe20000410000 */
[----:B------:R-:W-:Y:S01]  /*d880*/  MOV R6, 0x7f800000 ;  /* 0x7f80000000067802 */ /* 0x000fe20000000f00 */
[----:B------:R-:W-:Y:S01]  /*d890*/  @P1 IMAD R5, R114, R7, R23 ;  /* 0x0000000772051224 */ /* 0x000fe200078e0217 */
[----:B------:R4:W-:Y:S01]  /*d8a0*/  STS [R15+0x20], R100 ;  /* 0x000020640f007388 */ /* 0x0009e20000000800 */
[-C--:B--2---:R-:W-:Y:S01]  /*d8b0*/  @!P0 IMAD R114, R8, R13.reuse, RZ ;  /* 0x0000000d08728224 */ /* 0x084fe200078e02ff */
[----:B------:R-:W-:Y:S01]  /*d8c0*/  MOV R7, 0x7f800000 ;  /* 0x7f80000000077802 */ /* 0x000fe20000000f00 */
[----:B-1----:R-:W-:Y:S01]  /*d8d0*/  USHF.L.U32 UR6, UR6, 0x6, URZ ;  /* 0x0000000606067899 */ /* 0x002fe200080006ff */
[----:B------:R4:W-:Y:S01]  /*d8e0*/  STS [R15+0x220], R102 ;  /* 0x000220660f007388 */ /* 0x0009e20000000800 */
[----:B------:R-:W-:-:S02]  /*d8f0*/  @!P2 IMAD R4, R10, R13, RZ ;  /* 0x0000000d0a04a224 */ /* 0x000fc400078e02ff */
[----:B------:R-:W-:Y:S01]  /*d900*/  @P4 FFMA.FTZ R7, R67, R14, R2 ;  /* 0x0000000e43074223 */ /* 0x000fe20000010002 */
[----:B------:R-:W-:Y:S01]  /*d910*/  @P2 IMAD R4, R9, R17, R114 ;  /* 0x0000001109042224 */ /* 0x000fe200078e0272 */
[----:B------:R4:W-:Y:S01]  /*d920*/  STS [R12+0x30], R96 ;  /* 0x000030600c007388 */ /* 0x0009e20000000800 */
[----:B---3--:R-:W-:-:S03]  /*d930*/  @P3 FFMA.FTZ R6, R65, R16, R0 ;  /* 0x0000001041063223 */ /* 0x008fc60000010000 */
[----:B------:R4:W-:Y:S01]  /*d940*/  STS [R12+0x230], R3 ;  /* 0x000230030c007388 */ /* 0x0009e20000000800 */
[----:B------:R-:W-:Y:S01]  /*d950*/  SHF.R.U32.HI R0, RZ, 0x2, R84 ;  /* 0x00000002ff007819 */ /* 0x000fe20000011654 */
[----:B------:R-:W-:Y:S06]  /*d960*/  BAR.SYNC.DEFER_BLOCKING 0x0 ;  /* 0x0000000000007b1d */ /* 0x000fec0000010000 */
[----:B------:R-:W-:Y:S05]  /*d970*/  @P5 BRA `(.L_x_4006) ;  /* 0x0000000000385947 */ /* 0x000fea0003800000 */
[----:B------:R-:W-:Y:S01]  /*d980*/  SHF.R.U32.HI R84, RZ, 0x1, R84 ;  /* 0x00000001ff547819 */ /* 0x000fe20000011654 */
[----:B------:R-:W1:Y:S03]  /*d990*/  LDCU.64 UR4, c[0x0][0x420] ;  /* 0x00008400ff0477ac */ /* 0x000e660008000a00 */
[----:B----4-:R-:W-:-:S04]  /*d9a0*/  LOP3.LUT R3, R84, 0x30, RZ, 0xc0, !PT ;  /* 0x0000003054037812 */ /* 0x010fc800078ec0ff */
[----:B------:R-:W-:Y:S01]  /*d9b0*/  LOP3.LUT R2, R3, 0x7, R0, 0xf8, !PT ;  /* 0x0000000703027812 */ /* 0x000fe200078ef800 */
[----:B------:R-:W-:-:S03]  /*d9c0*/  VIADD R3, R4, UR6 ;  /* 0x0000000604037c36 */ /* 0x000fc60008000000 */
[C---:B------:R-:W-:Y:S01]  /*d9d0*/  ISETP.GE.AND P3, PT, R2.reuse, R93, PT ;  /* 0x0000005d0200720c */ /* 0x040fe20003f66270 */
[----:B------:R-:W-:Y:S01]  /*d9e0*/  VIADD R8, R2, 0x8 ;  /* 0x0000000802087836 */ /* 0x000fe20000000000 */
[----:B------:R-:W-:-:S04]  /*d9f0*/  IADD3 R4, P0, PT, R3, R2, RZ ;  /* 0x0000000203047210 */ /* 0x000fc80007f1e0ff */
[----:B------:R-:W-:Y:S02]  /*da00*/  ISETP.GE.AND P2, PT, R8, R93, PT ;  /* 0x0000005d0800720c */ /* 0x000fe40003f46270 */
[----:B------:R-:W-:Y:S02]  /*da10*/  LEA.HI.X.SX32 R3, R3, RZ, 0x1, P0 ;  /* 0x000000ff03037211 */ /* 0x000fe400000f0eff */
[----:B-1----:R-:W-:-:S04]  /*da20*/  LEA R2, P0, R4, UR4, 0x2 ;  /* 0x0000000404027c11 */ /* 0x002fc8000f8010ff */
[----:B------:R-:W-:-:S05]  /*da30*/  LEA.HI.X R3, R4, UR5, R3, 0x2, P0 ;  /* 0x0000000504037c11 */ /* 0x000fca00080f1403 */
[----:B------:R1:W-:Y:S04]  /*da40*/  @!P3 STG.E desc[UR14][R2.64], R7 ;  /* 0x000000070200b986 */ /* 0x0003e8000c10190e */
[----:B------:R1:W-:Y:S02]  /*da50*/  @!P2 STG.E desc[UR14][R2.64+0x20], R6 ;  /* 0x000020060200a986 */ /* 0x0003e4000c10190e */
.L_x_4006:
[----:B------:R-:W-:Y:S05]  /*da60*/  BSYNC.RECONVERGENT B0 ;  /* 0x0000000000007941 */ /* 0x000fea0003800200 */
.L_x_4005:
[----:B------:R-:W2:Y:S01]  /*da70*/  LDCU UR4, c[0x0][0x440] ;  /* 0x00008800ff0477ac */ /* 0x000ea20008000800 */
[----:B-1--4-:R-:W1:Y:S01]  /*da80*/  LDC.64 R2, c[0x0][0x408] ;  /* 0x00010200ff027b82 */ /* 0x012e620000000a00 */
[----:B------:R-:W-:Y:S01]  /*da90*/  MOV R95, RZ ;  /* 0x000000ff005f7202 */ /* 0x000fe20000000f00 */
        /* <DEDUP_REMOVED lines=34> */
.L_x_4007:
        /* <DEDUP_REMOVED lines=12> */
.L_x_4931:


//--------------------- .text._ZN5flash24flash_fwd_splitkv_kernelI23Flash_fwd_kernel_traitsILi32ELi64ELi128ELi4ELb0ELb0EN7cutlass6half_tE19Flash_kernel_traitsILi32ELi64ELi128ELi4ES3_EELb1ELb0ELb0ELb0ELb1ELb0ELb0ELb1EEEvNS_16Flash_fwd_paramsE --------------------------
	.section	.text._ZN5flash24flash_fwd_splitkv_kernelI23Flash_fwd_kernel_traitsILi32ELi64ELi128ELi4ELb0ELb0EN7cutlass6half_tE19Flash_kernel_traitsILi32ELi64ELi128ELi4ES3_EELb1ELb0ELb0ELb0ELb1ELb0ELb0ELb1EEEvNS_16Flash_fwd_paramsE,"ax",@progbits
	.align	128
        .global         _ZN5flash24flash_fwd_splitkv_kernelI23Flash_fwd_kernel_traitsILi32ELi64ELi128ELi4ELb0ELb0EN7cutlass6half_tE19Flash_kernel_traitsILi32ELi64ELi128ELi4ES3_EELb1ELb0ELb0ELb0ELb1ELb0ELb0ELb1EEEvNS_16Flash_fwd_paramsE
        .type           _ZN5flash24flash_fwd_splitkv_kernelI23Flash_fwd_kernel_traitsILi32ELi64ELi128ELi4ELb0ELb0EN7cutlass6half_tE19Flash_kernel_traitsILi32ELi64ELi128ELi4ES3_EELb1ELb0ELb0ELb0ELb1ELb0ELb0ELb1EEEvNS_16Flash_fwd_paramsE,@function
        .size           _ZN5flash24flash_fwd_splitkv_kernelI23Flash_fwd_kernel_traitsILi32ELi64ELi128ELi4ELb0ELb0EN7cutlass6half_tE19Flash_kernel_traitsILi32ELi64ELi128ELi4ES3_EELb1ELb0ELb0ELb0ELb1ELb0ELb0ELb1EEEvNS_16Flash_fwd_paramsE,(.L_x_4932 - _ZN5flash24flash_fwd_splitkv_kernelI23Flash_fwd_kernel_traitsILi32ELi64ELi128ELi4ELb0ELb0EN7cutlass6half_tE19Flash_kernel_traitsILi32ELi64ELi128ELi4ES3_EELb1ELb0ELb0ELb0ELb1ELb0ELb0ELb1EEEvNS_16Flash_fwd_paramsE)
        .other          _ZN5flash24flash_fwd_splitkv_kernelI23Flash_fwd_kernel_traitsILi32ELi64ELi128ELi4ELb0ELb0EN7cutlass6half_tE19Flash_kernel_traitsILi32ELi64ELi128ELi4ES3_EELb1ELb0ELb0ELb0ELb1ELb0ELb0ELb1EEEvNS_16Flash_fwd_paramsE,@"STO_CUDA_ENTRY STV_DEFAULT"
_ZN5flash24flash_fwd_splitkv_kernelI23Flash_fwd_kernel_traitsILi32ELi64ELi128ELi4ELb0ELb0EN7cutlass6half_tE19Flash_kernel_traitsILi32ELi64ELi128ELi4ES3_EELb1ELb0ELb0ELb0ELb1ELb0ELb0ELb1EEEvNS_16Flash_fwd_paramsE:
.text._ZN5flash24flash_fwd_splitkv_kernelI23Flash_fwd_kernel_traitsILi32ELi64ELi128ELi4ELb0ELb0EN7cutlass6half_tE19Flash_kernel_traitsILi32ELi64ELi128ELi4ES3_EELb1ELb0ELb0ELb0ELb1ELb0ELb0ELb1EEEvNS_16Flash_fwd_paramsE:
[----:B------:R-:W-:Y:S01]  /*0000*/  LDC R1, c[0x0][0x37c] ;  /* 0x0000df00ff017b82 */ /* 0x000fe20000000800 */
[----:B------:R-:W1:Y:S01]  /*0010*/  S2R R69, SR_CTAID.Y ;  /* 0x0000000000457919 */ /* 0x000e620000002600 */
[----:B------:R-:W2:Y:S06]  /*0020*/  LDCU.64 UR8, c[0x0][0x460] ;  /* 0x00008c00ff0877ac */ /* 0x000eac0008000a00 */
[----:B------:R-:W1:Y:S01]  /*0030*/  LDC.64 R4, c[0x0][0x460] ;  /* 0x00011800ff047b82 */ /* 0x000e620000000a00 */
[----:B------:R-:W-:Y:S01]  /*0040*/  IMAD.MOV.U32 R137, RZ, RZ, -0x1 ;  /* 0xffffffffff897424 */ /* 0x000fe200078e00ff */
[----:B------:R-:W3:Y:S01]  /*0050*/  LDCU.64 UR6, c[0x0][0x358] ;  /* 0x00006b00ff0677ac */ /* 0x000ee20008000a00 */
[----:B------:R-:W4:Y:S05]  /*0060*/  LDCU.64 UR4, c[0x0][0x470] ;  /* 0x00008e00ff0477ac */ /* 0x000f2a0008000a00 */
[----:B------:R-:W4:Y:S01]  /*0070*/  LDC.64 R2, c[0x0][0x478] ;  /* 0x00011e00ff027b82 */ /* 0x000f220000000a00 */
[----:B--2---:R-:W-:-:S02]  /*0080*/  ISETP.NE.U32.AND P0, PT, RZ, UR8, PT ;  /* 0x00000008ff007c0c */ /* 0x004fc4000bf05070 */
[----:B------:R-:W-:Y:S02]  /*0090*/  ISETP.NE.U32.AND P3, PT, RZ, UR8, PT ;  /* 0x00000008ff007c0c */ /* 0x000fe4000bf65070 */
[----:B------:R-:W-:Y:S02]  /*00a0*/  ISETP.NE.AND.EX P0, PT, RZ, UR9, PT, P0 ;  /* 0x00000009ff007c0c */ /* 0x000fe4000bf05300 */
[----:B------:R-:W-:Y:S01]  /*00b0*/  ISETP.NE.AND.EX P3, PT, RZ, UR9, PT, P3 ;  /* 0x00000009ff007c0c */ /* 0x000fe2000bf65330 */
[----:B-1----:R-:W-:-:S04]  /*00c0*/  IMAD.WIDE.U32 R4, R69, 0x4, R4 ;  /* 0x0000000445047825 */ /* 0x002fc800078e0004 */
[----:B------:R-:W-:-:S06]  /*00d0*/  IMAD.SHL.U32 R9, R69, 0x4, RZ ;  /* 0x0000000445097824 */ /* 0x000fcc00078e00ff */
[----:B---3--:R-:W2:Y:S01]  /*00e0*/  @P0 LDG.E R137, desc[UR6][R4.64] ;  /* 0x0000000604890981 */ /* 0x008ea2000c1e1900 */
[----:B----4-:R-:W-:Y:S02]  /*00f0*/  ISETP.NE.U32.AND P2, PT, RZ, UR4, PT ;  /* 0x00000004ff007c0c */ /* 0x010fe4000bf45070 */
[----:B------:R-:W-:Y:S01]  /*0100*/  ISETP.NE.U32.AND P1, PT, R2, RZ, PT ;  /* 0x000000ff0200720c */ /* 0x000fe20003f25070 */
[----:B------:R1:W2:Y:S01]  /*0110*/  @P3 LDG.E R10, desc[UR6][R4.64+0x4] ;  /* 0x00000406040a3981 */ /* 0x0002a2000c1e1900 */
[----:B------:R-:W-:Y:S01]  /*0120*/  IADD3 R20, P4, PT, R9, UR4, RZ ;  /* 0x0000000409147c10 */ /* 0x000fe2000ff9e0ff */
[----:B------:R-:W3:Y:S01]  /*0130*/  LDCU.U8 UR4, c[0x0][0x532] ;  /* 0x0000a640ff0477ac */ /* 0x000ee20008000000 */
[----:B------:R-:W-:Y:S02]  /*0140*/  ISETP.NE.AND.EX P1, PT, R3, RZ, PT, P1 ;  /* 0x000000ff0300720c */ /* 0x000fe40003f25310 */
[----:B------:R-:W-:Y:S01]  /*0150*/  SHF.R.U32.HI R6, RZ, 0x1e, R69 ;  /* 0x0000001eff067819 */ /* 0x000fe20000011645 */
[----:B-1----:R-:W1:Y:S03]  /*0160*/  LDC.64 R4, c[0x0][0x468] ;  /* 0x00011a00ff047b82 */ /* 0x002e660000000a00 */
[----:B------:R-:W-:-:S02]  /*0170*/  IADD3.X R21, PT, PT, R6, UR5, RZ, P4, !PT ;  /* 0x0000000506157c10 */ /* 0x000fc4000a7fe4ff */
[----:B---3--:R-:W-:-:S05]  /*0180*/  ISETP.NE.AND P4, PT, RZ, UR4, PT ;  /* 0x00000004ff007c0c */ /* 0x008fca000bf85270 */
[----:B------:R-:W-:Y:S02]  /*0190*/  @P1 IADD3 R2, P0, PT, R9, R2, RZ ;  /* 0x0000000209021210 */ /* 0x000fe40007f1e0ff */
[----:B------:R-:W-:Y:S01]  /*01a0*/  ISETP.NE.AND.EX P2, PT, RZ, UR5, PT, P2 ;  /* 0x00000005ff007c0c */ /* 0x000fe2000bf45320 */
[----:B------:R-:W-:Y:S02]  /*01b0*/  IMAD.MOV.U32 R0, RZ, RZ, RZ ;  /* 0x000000ffff007224 */ /* 0x000fe400078e00ff */
[----:B------:R-:W-:Y:S01]  /*01c0*/  IMAD.MOV.U32 R7, RZ, RZ, -0x1 ;  /* 0xffffffffff077424 */ /* 0x000fe200078e00ff */
[----:B------:R-:W3:Y:S01]  /*01d0*/  S2R R11, SR_CTAID.X ;  /* 0x00000000000b7919 */ /* 0x000ee20000002500 */
[----:B------:R-:W-:Y:S01]  /*01e0*/  @P1 IMAD.X R3, R6, 0x1, R3, P0 ;  /* 0x0000000106031824 */ /* 0x000fe200000e0603 */
[----:B------:R-:W4:Y:S04]  /*01f0*/  @!P3 LDC R138, c[0x0][0x434] ;  /* 0x00010d00ff8abb82 */ /* 0x000f280000000800 */
[----:B------:R1:W5:Y:S04]  /*0200*/  @P1 LDG.E R13, desc[UR6][R2.64] ;  /* 0x00000006020d1981 */ /* 0x000368000c1e1900 */
[----:B------:R1:W5:Y:S01]  /*0210*/  @P2 LDG.E R0, desc[UR6][R20.64] ;  /* 0x0000000614002981 */ /* 0x000362000c1e1900 */
[----:B------:R-:W2:Y:S01]  /*0220*/  @!P1 LDC R8, c[0x0][0x43c] ;  /* 0x00010f00ff089b82 */ /* 0x000ea20000000800 */
[----:B-1----:R-:W-:-:S04]  /*0230*/  ISETP.EQ.U32.AND P5, PT, R4, RZ, PT ;  /* 0x000000ff0400720c */ /* 0x002fc80003fa2070 */
[----:B------:R-:W-:Y:S02]  /*0240*/  ISETP.EQ.OR.EX P5, PT, R5, RZ, !P4, P5 ;  /* 0x000000ff0500720c */ /* 0x000fe400067a2750 */
[----:B------:R-:W-:-:S05]  /*0250*/  IADD3 R14, P0, PT, R9, R4, RZ ;  /* 0x00000004090e7210 */ /* 0x000fca0007f1e0ff */
[----:B------:R-:W-:-:S06]  /*0260*/  IMAD.X R15, R6, 0x1, R5, P0 ;  /* 0x00000001060f7824 */ /* 0x000fcc00000e0605 */
[----:B------:R1:W5:Y:S01]  /*0270*/  @!P5 LDG.E R7, desc[UR6][R14.64] ;  /* 0x000000060e07d981 */ /* 0x000362000c1e1900 */
[----:B------:R-:W-:Y:S01]  /*0280*/  ISETP.NE.U32.AND P0, PT, R4, RZ, PT ;  /* 0x000000ff0400720c */ /* 0x000fe20003f05070 */
[----:B------:R-:W1:Y:S03]  /*0290*/  @!P1 LDC.64 R2, c[0x0][0x488] ;  /* 0x00012200ff029b82 */ /* 0x000e660000000a00 */
[----:B------:R-:W-:-:S13]  /*02a0*/  ISETP.NE.AND.EX P0, PT, R5, RZ, PT, P0 ;  /* 0x000000ff0500720c */ /* 0x000fda0003f05300 */
[----:B------:R-:W1:Y:S01]  /*02b0*/  @!P0 LDC R5, c[0x0][0x438] ;  /* 0x00010e00ff058b82 */ /* 0x000e620000000800 */
[----:B---3--:R-:W-:Y:S02]  /*02c0*/  IMAD.SHL.U32 R71, R11, 0x40, RZ ;  /* 0x000000400b477824 */ /* 0x008fe400078e00ff */
[----:B--2---:R-:W-:-:S05]  /*02d0*/  @P3 IMAD.IADD R138, R10, 0x1, -R137 ;  /* 0x000000010a8a3824 */ /* 0x004fca00078e0a89 */
[----:B----4-:R-:W-:Y:S01]  /*02e0*/  ISETP.GT.AND P3, PT, R138, R71, PT ;  /* 0x000000478a00720c */ /* 0x010fe20003f64270 */
[----:B-1----:R-:W-:-:S12]  /*02f0*/  @!P0 BRA `(.L_x_4008) ;  /* 0x00000000000c8947 */ /* 0x002fd80003800000 */
[----:B------:R-:W2:Y:S02]  /*0300*/  @P4 LDG.E R4, desc[UR6][R14.64+0x4] ;  /* 0x000004060e044981 */ /* 0x000ea4000c1e1900 */
[----:B--2--5:R-:W-:-:S06]  /*0310*/  @P4 IADD3 R5, PT, PT, R4, -R7, RZ ;  /* 0x8000000704054210 */ /* 0x024fcc0007ffe0ff */
[----:B------:R1:W5:Y:S02]  /*0320*/  @!P4 LDG.E R5, desc[UR6][R14.64] ;  /* 0x000000060e05c981 */ /* 0x000364000c1e1900 */
.L_x_4008:
        /* <DEDUP_REMOVED lines=36> */
[----:B------:R-:W-:-:S05]  /*0570*/  ISETP.GE.AND P2, PT, R9, R138, PT ;  /* 0x0000008a0900720c */ /* 0x000fca0003f46270 */
[----:B------:R-:W4:Y:S01]  /*0580*/  @!P0 LDC.64 R6, c[0x0][0x400] ;  /* 0x00010000ff068b82 */ /* 0x000f220000000a00 */
[----:B-1----:R-:W-:-:S04]  /*0590*/  @P0 IMAD.WIDE.U32 R10, R137, R4, RZ ;  /* 0x00000004890a0225 */ /* 0x002fc800078e00ff */
[----:B----4-:R-:W-:Y:S01]  /*05a0*/  @!P0 IMAD.WIDE.U32 R12, R69, R6, RZ ;  /* 0x00000006450c8225 */ /* 0x010fe200078e00ff */
[----:B------:R-:W-:-:S03]  /*05b0*/  LOP3.LUT R6, R0, 0x18, RZ, 0xc0, !PT ;  /* 0x0000001800067812 */ /* 0x000fc600078ec0ff */
[----:B------:R-:W-:Y:S01]  /*05c0*/  @!P0 IMAD R0, R69, R7, R13 ;  /* 0x0000000745008224 */ /* 0x000fe200078e020d */
[----:B------:R-:W-:Y:S01]  /*05d0*/  @!P0 MOV R2, R12 ;  /* 0x0000000c00028202 */ /* 0x000fe20000000f00 */
[----:B------:R-:W-:Y:S01]  /*05e0*/  IMAD.MOV.U32 R7, RZ, RZ, RZ ;  /* 0x000000ffff077224 */ /* 0x000fe200078e00ff */
[----:B------:R-:W-:Y:S01]  /*05f0*/  @P0 MOV R2, R10 ;  /* 0x0000000a00020202 */ /* 0x000fe20000000f00 */
[----:B------:R-:W-:Y:S02]  /*0600*/  @P0 IMAD R0, R137, R5, R11 ;  /* 0x0000000589000224 */ /* 0x000fe400078e020b */
[----:B------:R-:W-:-:S04]  /*0610*/  IMAD.WIDE.U32 R6, R71, R4, R6 ;  /* 0x0000000447067225 */ /* 0x000fc800078e0006 */
[----:B------:R-:W-:Y:S01]  /*0620*/  IMAD R11, R71, R5, R7 ;  /* 0x00000005470b7224 */ /* 0x000fe200078e0207 */
        /* <DEDUP_REMOVED lines=28> */
.L_x_4011:
[----:B------:R-:W-:Y:S05]  /*07f0*/  BSYNC.RECONVERGENT B0 ;  /* 0x0000000000007941 */ /* 0x000fea0003800200 */
.L_x_4010:
[----:B------:R-:W2:Y:S01]  /*0800*/  LDCU.64 UR4, c[0x0][0x420] ;  /* 0x00008400ff0477ac */ /* 0x000ea20008000a00 */
[----:B------:R-:W-:-:S04]  /*0810*/  LOP3.LUT P2, R65, R65, 0x3, RZ, 0xc0, !PT ;  /* 0x0000000341417812 */ /* 0x000fc8000784c0ff */
[----:B------:R-:W-:Y:S02]  /*0820*/  ISETP.GE.OR P2, PT, R9, R138, P2 ;  /* 0x0000008a0900720c */ /* 0x000fe40001746670 */
[C---:B------:R-:W-:Y:S02]  /*0830*/  IADD3 R9, P0, PT, R8.reuse, R9, RZ ;  /* 0x0000000908097210 */ /* 0x040fe40007f1e0ff */
[----:B------:R-:W-:Y:S02]  /*0840*/  ISETP.NE.OR P1, PT, R65, RZ, P1 ;  /* 0x000000ff4100720c */ /* 0x000fe40000f25670 */
        /* <DEDUP_REMOVED lines=9> */
.L_x_4009:
        /* <DEDUP_REMOVED lines=10> */
.L_x_4012:
[----:B------:R-:W-:Y:S05]  /*0980*/  BRA.U !UP0, `(.L_x_4013) ;  /* 0x0000000508847547 */ /* 0x000fea000b800000 */
[----:B------:R-:W2:Y:S01]  /*0990*/  LDC R9, c[0x0][0x4f0] ;  /* 0x00013c00ff097b82 */ /* 0x000ea20000000800 */
[----:B-1----:R-:W-:Y:S01]  /*09a0*/  LEA R2, R57, 0xffffff80, 0x7 ;  /* 0xffffff8039027811 */ /* 0x002fe200078e38ff */
[----:B------:R-:W1:Y:S03]  /*09b0*/  LDCU.64 UR4, c[0x0][0x4e8] ;  /* 0x00009d00ff0477ac */ /* 0x000e660008000a00 */
[----:B------:R-:W-:Y:S01]  /*09c0*/  IABS R0, R2 ;  /* 0x0000000200007213 */ /* 0x000fe20000000000 */
[----:B------:R-:W3:Y:S02]  /*09d0*/  LDCU.64 UR10, c[0x0][0x3a0] ;  /* 0x00007400ff0a77ac */ /* 0x000ee40008000a00 */
[----:B------:R-:W4:Y:S01]  /*09e0*/  LDC.64 R58, c[0x0][0x3c0] ;  /* 0x0000f000ff3a7b82 */ /* 0x000f220000000a00 */
[----:B------:R-:W3:Y:S01]  /*09f0*/  LDCU.64 UR8, c[0x0][0x3a8] ;  /* 0x00007500ff0877ac */ /* 0x000ee20008000a00 */
[----:B--2---:R-:W-:-:S04]  /*0a00*/  IABS R4, R9 ;  /* 0x0000000900047213 */ /* 0x004fc80000000000 */
[----:B------:R-:W2:Y:S08]  /*0a10*/  I2F.RP R5, R4 ;  /* 0x0000000400057306 */ /* 0x000eb00000209400 */
[----:B--2---:R-:W2:Y:S02]  /*0a20*/  MUFU.RCP R6, R5 ;  /* 0x0000000500067308 */ /* 0x004ea40000001000 */
[----:B--2---:R-:W-:-:S06]  /*0a30*/  IADD3 R6, PT, PT, R6, 0xffffffe, RZ ;  /* 0x0ffffffe06067810 */ /* 0x004fcc0007ffe0ff */
[----:B------:R-:W2:Y:S02]  /*0a40*/  F2I.FTZ.U32.TRUNC.NTZ R7, R6 ;  /* 0x0000000600077305 */ /* 0x000ea4000021f000 */
[----:B--2--5:R-:W-:Y:S01]  /*0a50*/  IMAD.MOV R3, RZ, RZ, -R7 ;  /* 0x000000ffff037224 */ /* 0x024fe200078e0a07 */
        /* <DEDUP_REMOVED lines=13> */
[----:B-1----:R-:W-:-:S04]  /*0b30*/  IMAD.WIDE.U32 R4, R69, UR4, RZ ;  /* 0x0000000445047c25 */ /* 0x002fc8000f8e00ff */
        /* <DEDUP_REMOVED lines=8> */
[----:B------:R-:W-:-:S06]  /*0bc0*/  IMAD.WIDE R16, R7, 0x4, R144 ;  /* 0x0000000407107825 */ /* 0x000fcc00078e0290 */
[----:B------:R-:W3:Y:S01]  /*0bd0*/  LDG.E R16, desc[UR6][R16.64] ;  /* 0x0000000610107981 */ /* 0x000ee2000c1e1900 */
[----:B--2---:R-:W-:Y:S01]  /*0be0*/  IABS R6, R5 ;  /* 0x0000000500067213 */ /* 0x004fe20000000000 */
[----:B------:R-:W-:Y:S01]  /*0bf0*/  IMAD.MOV R7, RZ, RZ, -R7 ;  /* 0x000000ffff077224 */ /* 0x000fe200078e0a07 */
[----:B-1----:R-:W-:Y:S01]  /*0c00*/  MOV R60, UR4 ;  /* 0x00000004003c7c02 */ /* 0x002fe20008000f00 */
[----:B------:R-:W-:Y:S01]  /*0c10*/  IMAD.U32 R61, RZ, RZ, UR5 ;  /* 0x00000005ff3d7e24 */ /* 0x000fe2000f8e00ff */
[----:B------:R-:W1:Y:S01]  /*0c20*/  I2F.RP R10, R6 ;  /* 0x00000006000a7306 */ /* 0x000e620000209400 */
[----:B------:R-:W-:-:S07]  /*0c30*/  IMAD R2, R9, R7, R2 ;  /* 0x0000000709027224 */ /* 0x000fce00078e0202 */
        /* <DEDUP_REMOVED lines=14> */
[----:B------:R-:W-:-:S13]  /*0d20*/  ISETP.GE.U32.AND P1, PT, R13, R6, PT ;  /* 0x000000060d00720c */ /* 0x000fda0003f26070 */
[----:B------:R-:W-:Y:S01]  /*0d30*/  @P1 VIADD R4, R4, 0x1 ;  /* 0x0000000104041836 */ /* 0x000fe20000000000 */
[----:B------:R-:W-:Y:S02]  /*0d40*/  ISETP.NE.AND P1, PT, R5, RZ, PT ;  /* 0x000000ff0500720c */ /* 0x000fe40003f25270 */
[----:B---3--:R-:W-:Y:S01]  /*0d50*/  SHF.R.S32.HI R0, RZ, 0x1f, R16 ;  /* 0x0000001fff007819 */ /* 0x008fe20000011410 */
[----:B------:R-:W-:-:S04]  /*0d60*/  IMAD.WIDE.U32 R12, R16, UR10, RZ ;  /* 0x0000000a100c7c25 */ /* 0x000fc8000f8e00ff */
[C---:B------:R-:W-:Y:S02]  /*0d70*/  IMAD R3, R0.reuse, UR10, RZ ;  /* 0x0000000a00037c24 */ /* 0x040fe4000f8e02ff */
[----:B------:R-:W-:Y:S01]  /*0d80*/  IMAD R7, R0, UR8, RZ ;  /* 0x0000000800077c24 */ /* 0x000fe2000f8e02ff */
[-C--:B------:R-:W-:Y:S01]  /*0d90*/  LOP3.LUT R0, RZ, R5.reuse, RZ, 0x33, !PT ;  /* 0x00000005ff007212 */ /* 0x080fe200078e33ff */
[----:B------:R-:W-:Y:S01]  /*0da0*/  IMAD R14, R16, UR11, R3 ;  /* 0x0000000b100e7c24 */ /* 0x000fe2000f8e0203 */
[----:B------:R-:W-:-:S04]  /*0db0*/  LOP3.LUT R3, R8, R5, RZ, 0x3c, !PT ;  /* 0x0000000508037212 */ /* 0x000fc800078e3cff */
[----:B------:R-:W-:Y:S02]  /*0dc0*/  ISETP.GE.AND P0, PT, R3, RZ, PT ;  /* 0x000000ff0300720c */ /* 0x000fe40003f06270 */
[----:B------:R-:W-:Y:S02]  /*0dd0*/  IADD3 R15, PT, PT, R13, R14, RZ ;  /* 0x0000000e0d0f7210 */ /* 0x000fe40007ffe0ff */
[----:B------:R-:W-:Y:S01]  /*0de0*/  MOV R14, R12 ;  /* 0x0000000c000e7202 */ /* 0x000fe20000000f00 */
[C---:B------:R-:W-:Y:S01]  /*0df0*/  IMAD R12, R16.reuse, UR9, R7 ;  /* 0x00000009100c7c24 */ /* 0x040fe2000f8e0207 */
[----:B------:R-:W-:Y:S01]  /*0e00*/  MOV R7, R4 ;  /* 0x0000000400077202 */ /* 0x000fe20000000f00 */
[----:B------:R-:W-:Y:S01]  /*0e10*/  IMAD.WIDE.U32 R16, R16, UR8, RZ ;  /* 0x0000000810107c25 */ /* 0x000fe2000f8e00ff */
[----:B------:R-:W1:Y:S01]  /*0e20*/  LDCU.128 UR8, c[0x0][0x3d0] ;  /* 0x00007a00ff0877ac */ /* 0x000e620008000c00 */
[----:B------:R-:W-:Y:S02]  /*0e30*/  SHF.R.S32.HI R3, RZ, 0x1f, R2 ;  /* 0x0000001fff037819 */ /* 0x000fe40000011402 */
[----:B------:R-:W-:Y:S01]  /*0e40*/  IMAD.WIDE.U32 R14, R2, R60, R14 ;  /* 0x0000003c020e7225 */ /* 0x000fe200078e000e */
[----:B------:R-:W-:-:S02]  /*0e50*/  IADD3 R13, PT, PT, R17, R12, RZ ;  /* 0x0000000c110d7210 */ /* 0x000fc40007ffe0ff */
[----:B------:R-:W-:Y:S01]  /*0e60*/  MOV R12, R16 ;  /* 0x00000010000c7202 */ /* 0x000fe20000000f00 */
[----:B------:R-:W-:Y:S02]  /*0e70*/  @!P0 IMAD.MOV R7, RZ, RZ, -R7 ;  /* 0x000000ffff078224 */ /* 0x000fe400078e0a07 */
[C---:B------:R-:W-:Y:S02]  /*0e80*/  IMAD R5, R3.reuse, R60, RZ ;  /* 0x0000003c03057224 */ /* 0x040fe400078e02ff */
[-C--:B----4-:R-:W-:Y:S01]  /*0e90*/  IMAD R3, R3, R58.reuse, RZ ;  /* 0x0000003a03037224 */ /* 0x090fe200078e02ff */
[----:B------:R-:W-:Y:S01]  /*0ea0*/  SEL R6, R0, R7, !P1 ;  /* 0x0000000700067207 */ /* 0x000fe20004800000 */
[C---:B------:R-:W-:Y:S02]  /*0eb0*/  IMAD R5, R2.reuse, R61, R5 ;  /* 0x0000003d02057224 */ /* 0x040fe400078e0205 */
[C---:B------:R-:W-:Y:S02]  /*0ec0*/  IMAD R3, R2.reuse, R59, R3 ;  /* 0x0000003b02037224 */ /* 0x040fe400078e0203 */
[----:B------:R-:W-:Y:S01]  /*0ed0*/  IMAD.WIDE.U32 R12, R2, R58, R12 ;  /* 0x0000003a020c7225 */ /* 0x000fe200078e000c */
[----:B------:R-:W-:-:S02]  /*0ee0*/  SHF.R.S32.HI R2, RZ, 0x1f, R6 ;  /* 0x0000001fff027819 */ /* 0x000fc40000011406 */
[----:B------:R-:W-:Y:S01]  /*0ef0*/  IADD3 R15, PT, PT, R15, R5, RZ ;  /* 0x000000050f0f7210 */ /* 0x000fe20007ffe0ff */
        /* <DEDUP_REMOVED lines=10> */
.L_x_4013:
        /* <DEDUP_REMOVED lines=16> */
.L_x_4015:
[----:B------:R-:W2:Y:S01]  /*10a0*/  LDC.64 R60, c[0x0][0x3b8] ;  /* 0x0000ee00ff3c7b82 */ /* 0x000ea20000000a00 */
[----:B------:R-:W-:-:S05]  /*10b0*/  IADD3 R4, PT, PT, R0, R7, RZ ;  /* 0x0000000700047210 */ /* 0x000fca0007ffe0ff */
[C---:B--2---:R-:W-:Y:S02]  /*10c0*/  IMAD R9, R4.reuse, R61, RZ ;  /* 0x0000003d04097224 */ /* 0x044fe400078e02ff */
[----:B------:R-:W-:-:S05]  /*10d0*/  IMAD.WIDE.U32 R4, R4, R60, RZ ;  /* 0x0000003c04047225 */ /* 0x000fca00078e00ff */
[----:B------:R-:W-:Y:S02]  /*10e0*/  IADD3 R9, PT, PT, R5, R9, RZ ;  /* 0x0000000905097210 */ /* 0x000fe40007ffe0ff */
[----:B------:R-:W-:Y:S02]  /*10f0*/  MOV R10, R4 ;  /* 0x00000004000a7202 */ /* 0x000fe40000000f00 */
.L_x_4016:
        /* <DEDUP_REMOVED lines=14> */
.L_x_4017:
[----:B------:R-:W2:Y:S01]  /*11e0*/  LDC.64 R58, c[0x0][0x3c0] ;  /* 0x0000f000ff3a7b82 */ /* 0x000ea20000000a00 */
[----:B------:R-:W-:-:S05]  /*11f0*/  IADD3 R0, PT, PT, R0, R7, RZ ;  /* 0x0000000700007210 */ /* 0x000fca0007ffe0ff */
[C---:B--2---:R-:W-:Y:S02]  /*1200*/  IMAD R13, R0.reuse, R59, RZ ;  /* 0x0000003b000d7224 */ /* 0x044fe400078e02ff */
[----:B-1---5:R-:W-:-:S05]  /*1210*/  IMAD.WIDE.U32 R2, R0, R58, RZ ;  /* 0x0000003a00027225 */ /* 0x022fca00078e00ff */
[----:B------:R-:W-:Y:S02]  /*1220*/  IADD3 R13, PT, PT, R3, R13, RZ ;  /* 0x0000000d030d7210 */ /* 0x000fe40007ffe0ff */
[----:B------:R-:W-:-:S07]  /*1230*/  MOV R12, R2 ;  /* 0x00000002000c7202 */ /* 0x000fce0000000f00 */
.L_x_4018:
[----:B------:R-:W1:Y:S01]  /*1240*/  LDC R17, c[0x0][0x3e8] ;  /* 0x0000fa00ff117b82 */ /* 0x000e620000000800 */
[----:B------:R-:W-:Y:S02]  /*1250*/  MOV R4, RZ ;  /* 0x000000ff00047202 */ /* 0x000fe40000000f00 */
[----:B------:R-:W-:Y:S02]  /*1260*/  CS2R R144, SRZ ;  /* 0x0000000000907805 */ /* 0x000fe4000001ff00 */
[----:B------:R-:W-:Y:S02]  /*1270*/  MOV R16, R10 ;  /* 0x0000000a00107202 */ /* 0x000fe40000000f00 */
[----:B-1----:R-:W-:-:S04]  /*1280*/  IABS R0, R17 ;  /* 0x0000001100007213 */ /* 0x002fc80000000000 */
[----:B------:R-:W1:Y:S08]  /*1290*/  I2F.RP R6, R0 ;  /* 0x0000000000067306 */ /* 0x000e700000209400 */
[----:B-1----:R-:W1:Y:S02]  /*12a0*/  MUFU.RCP R5, R6 ;  /* 0x0000000600057308 */ /* 0x002e640000001000 */
[----:B-1----:R-:W-:Y:S01]  /*12b0*/  IADD3 R5, PT, PT, R5, 0xffffffe, RZ ;  /* 0x0ffffffe05057810 */ /* 0x002fe20007ffe0ff */
[----:B------:R-:W1:Y:S05]  /*12c0*/  LDC.64 R6, c[0x0][0x3d8] ;  /* 0x0000f600ff067b82 */ /* 0x000e6a0000000a00 */
[----:B------:R-:W2:Y:S02]  /*12d0*/  F2I.FTZ.U32.TRUNC.NTZ R5, R5 ;  /* 0x0000000500057305 */ /* 0x000ea4000021f000 */
[----:B--2---:R-:W-:-:S04]  /*12e0*/  IMAD.MOV R2, RZ, RZ, -R5 ;  /* 0x000000ffff027224 */ /* 0x004fc800078e0a05 */
[----:B------:R-:W-:Y:S01]  /*12f0*/  IMAD R3, R2, R0, RZ ;  /* 0x0000000002037224 */ /* 0x000fe200078e02ff */
[----:B------:R-:W-:-:S03]  /*1300*/  IABS R2, R8 ;  /* 0x0000000800027213 */ /* 0x000fc60000000000 */
[----:B------:R-:W-:Y:S01]  /*1310*/  IMAD.HI.U32 R3, R5, R3, R4 ;  /* 0x0000000305037227 */ /* 0x000fe200078e0004 */
[----:B------:R-:W-:-:S05]  /*1320*/  LEA R5, R57, 0xffffff80, 0x7 ;  /* 0xffffff8039057811 */ /* 0x000fca00078e38ff */
[----:B------:R-:W-:-:S04]  /*1330*/  IMAD.HI.U32 R4, R3, R2, RZ ;  /* 0x0000000203047227 */ /* 0x000fc800078e00ff */
[----:B------:R-:W-:Y:S02]  /*1340*/  IMAD.MOV R3, RZ, RZ, -R4 ;  /* 0x000000ffff037224 */ /* 0x000fe400078e0a04 */
[----:B------:R-:W-:-:S04]  /*1350*/  IMAD.WIDE.U32 R12, R5, R58, R12 ;  /* 0x0000003a050c7225 */ /* 0x000fc800078e000c */
[----:B------:R-:W-:Y:S02]  /*1360*/  IMAD R3, R0, R3, R2 ;  /* 0x0000000300037224 */ /* 0x000fe400078e0202 */
[----:B------:R-:W-:-:S03]  /*1370*/  IMAD R13, R5, R59, R13 ;  /* 0x0000003b050d7224 */ /* 0x000fc600078e020d */
[----:B------:R-:W-:-:S13]  /*1380*/  ISETP.GT.U32.AND P0, PT, R0, R3, PT ;  /* 0x000000030000720c */ /* 0x000fda0003f04070 */
[----:B------:R-:W-:Y:S01]  /*1390*/  @!P0 IADD3 R3, PT, PT, R3, -R0, RZ ;  /* 0x8000000003038210 */ /* 0x000fe20007ffe0ff */
[----:B------:R-:W-:-:S03]  /*13a0*/  @!P0 VIADD R4, R4, 0x1 ;  /* 0x0000000104048836 */ /* 0x000fc60000000000 */
[----:B------:R-:W-:Y:S02]  /*13b0*/  ISETP.GE.U32.AND P1, PT, R3, R0, PT ;  /* 0x000000000300720c */ /* 0x000fe40003f26070 */
[-C--:B------:R-:W-:Y:S01]  /*13c0*/  LOP3.LUT R0, R8, R17.reuse, RZ, 0x3c, !PT ;  /* 0x0000001108007212 */ /* 0x080fe200078e3cff */
[----:B------:R-:W2:Y:S03]  /*13d0*/  LDC.64 R2, c[0x0][0x3d0] ;  /* 0x0000f400ff027b82 */ /* 0x000ea60000000a00 */
[----:B------:R-:W-:Y:S02]  /*13e0*/  ISETP.GE.AND P0, PT, R0, RZ, PT ;  /* 0x000000ff0000720c */ /* 0x000fe40003f06270 */
[----:B------:R-:W-:-:S05]  /*13f0*/  LOP3.LUT R0, RZ, R17, RZ, 0x33, !PT ;  /* 0x00000011ff007212 */ /* 0x000fca00078e33ff */
[----:B------:R-:W-:Y:S02]  /*1400*/  @P1 IADD3 R4, PT, PT, R4, 0x1, RZ ;  /* 0x0000000104041810 */ /* 0x000fe40007ffe0ff */
[----:B------:R-:W-:Y:S01]  /*1410*/  ISETP.NE.AND P1, PT, R17, RZ, PT ;  /* 0x000000ff1100720c */ /* 0x000fe20003f25270 */
[----:B------:R-:W-:Y:S02]  /*1420*/  IMAD.MOV.U32 R17, RZ, RZ, R9 ;  /* 0x000000ffff117224 */ /* 0x000fe400078e0009 */
[----:B------:R-:W-:-:S05]  /*1430*/  IMAD.MOV.U32 R15, RZ, RZ, R4 ;  /* 0x000000ffff0f7224 */ /* 0x000fca00078e0004 */
[----:B------:R-:W-:-:S04]  /*1440*/  @!P0 IADD3 R15, PT, PT, -R15, RZ, RZ ;  /* 0x000000ff0f0f8210 */ /* 0x000fc80007ffe1ff */
[----:B------:R-:W-:Y:S01]  /*1450*/  SEL R10, R0, R15, !P1 ;  /* 0x0000000f000a7207 */ /* 0x000fe20004800000 */
[----:B------:R-:W-:-:S03]  /*1460*/  IMAD.WIDE.U32 R14, R5, R60, R16 ;  /* 0x0000003c050e7225 */ /* 0x000fc600078e0010 */
[----:B------:R-:W-:Y:S01]  /*1470*/  SHF.R.S32.HI R9, RZ, 0x1f, R10 ;  /* 0x0000001fff097819 */ /* 0x000fe2000001140a */
[----:B------:R-:W-:Y:S02]  /*1480*/  IMAD R15, R5, R61, R15 ;  /* 0x0000003d050f7224 */ /* 0x000fe400078e020f */
[----:B-1----:R-:W-:-:S04]  /*1490*/  IMAD.WIDE.U32 R16, R10, R6, R12 ;  /* 0x000000060a107225 */ /* 0x002fc800078e000c */
[C---:B------:R-:W-:Y:S02]  /*14a0*/  IMAD R5, R9.reuse, R6, RZ ;  /* 0x0000000609057224 */ /* 0x040fe400078e02ff */
[-C--:B--2---:R-:W-:Y:S02]  /*14b0*/  IMAD R9, R9, R2.reuse, RZ ;  /* 0x0000000209097224 */ /* 0x084fe400078e02ff */
[C---:B------:R-:W-:Y:S02]  /*14c0*/  IMAD R5, R10.reuse, R7, R5 ;  /* 0x000000070a057224 */ /* 0x040fe400078e0205 */
[----:B------:R-:W-:-:S04]  /*14d0*/  IMAD.WIDE.U32 R14, R10, R2, R14 ;  /* 0x000000020a0e7225 */ /* 0x000fc800078e000e */
[----:B------:R-:W-:Y:S01]  /*14e0*/  IMAD R9, R10, R3, R9 ;  /* 0x000000030a097224 */ /* 0x000fe200078e0209 */
[----:B------:R-:W-:-:S04]  /*14f0*/  IADD3 R10, PT, PT, R17, R5, RZ ;  /* 0x00000005110a7210 */ /* 0x000fc80007ffe0ff */
[----:B------:R-:W-:-:S07]  /*1500*/  IADD3 R9, PT, PT, R15, R9, RZ ;  /* 0x000000090f097210 */ /* 0x000fce0007ffe0ff */
.L_x_4014:
[----:B------:R-:W-:Y:S01]  /*1510*/  IMAD.MOV.U32 R5, RZ, RZ, RZ ;  /* 0x000000ffff057224 */ /* 0x000fe200078e00ff */
[----:B------:R-:W1:Y:S01]  /*1520*/  LDC.64 R96, c[0x0][0x3b0] ;  /* 0x0000ec00ff607b82 */ /* 0x000e620000000a00 */
[----:B------:R-:W-:Y:S01]  /*1530*/  IMAD.SHL.U32 R12, R65, 0x8, RZ ;  /* 0x00000008410c7824 */ /* 0x000fe200078e00ff */
[----:B------:R-:W-:Y:S01]  /*1540*/  SHF.R.U32.HI R94, RZ, 0x2, R65 ;  /* 0x00000002ff5e7819 */ /* 0x000fe20000011641 */
[----:B------:R-:W2:Y:S02]  /*1550*/  LDCU.64 UR4, c[0x0][0x390] ;  /* 0x00007200ff0477ac */ /* 0x000ea40008000a00 */
[----:B------:R1:W5:Y:S01]  /*1560*/  @P2 LDG.E R5, desc[UR6][R20.64] ;  /* 0x0000000614052981 */ /* 0x000362000c1e1900 */
[----:B------:R-:W-:Y:S01]  /*1570*/  ISETP.NE.AND P2, PT, R137, -0x1, PT ;  /* 0xffffffff8900780c */ /* 0x000fe20003f45270 */
[----:B------:R-:W3:Y:S01]  /*1580*/  LDCU.64 UR10, c[0x0][0x3c8] ;  /* 0x00007900ff0a77ac */ /* 0x000ee20008000a00 */
[----:B------:R-:W-:Y:S02]  /*1590*/  MOV R95, RZ ;  /* 0x000000ff005f7202 */ /* 0x000fe40000000f00 */
[----:B------:R-:W-:Y:S01]  /*15a0*/  LOP3.LUT R12, R12, 0x18, RZ, 0xc0, !PT ;  /* 0x000000180c0c7812 */ /* 0x000fe200078ec0ff */
[----:B------:R-:W4:Y:S01]  /*15b0*/  LDCU.64 UR8, c[0x0][0x388] ;  /* 0x00007100ff0877ac */ /* 0x000f220008000a00 */
[----:B------:R-:W-:-:S02]  /*15c0*/  IMAD.WIDE.U32 R6, R11, 0x40, R94 ;  /* 0x000000400b067825 */ /* 0x000fc400078e005e */
[----:B------:R-:W-:Y:S01]  /*15d0*/  IADD3 R16, P3, PT, R12, R16, RZ ;  /* 0x000000100c107210 */ /* 0x000fe20007f7e0ff */
[----:B------:R-:W2:Y:S03]  /*15e0*/  LDC R11, c[0x0][0x450] ;  /* 0x00011400ff0b7b82 */ /* 0x000ea60000000800 */
[----:B------:R-:W-:-:S05]  /*15f0*/  IADD3.X R17, PT, PT, RZ, R10, RZ, P3, !PT ;  /* 0x0000000aff117210 */ /* 0x000fca0001ffe4ff */
[----:B------:R-:W3:Y:S01]  /*1600*/  @!P2 LDC.64 R2, c[0x0][0x398] ;  /* 0x0000e600ff02ab82 */ /* 0x000ee20000000a00 */
[----:B------:R-:W-:-:S04]  /*1610*/  IMAD.WIDE.U32 R16, R94, R58, R16 ;  /* 0x0000003a5e107225 */ /* 0x000fc800078e0010 */
[----:B------:R-:W-:Y:S02]  /*1620*/  IMAD R75, R94, R59, R17 ;  /* 0x0000003b5e4b7224 */ /* 0x000fe400078e0211 */
[----:B-1----:R-:W-:-:S03]  /*1630*/  @P2 IMAD.WIDE.U32 R20, R137, R96, RZ ;  /* 0x0000006089142225 */ /* 0x002fc600078e00ff */
[C---:B------:R-:W-:Y:S01]  /*1640*/  SHF.L.U64.HI R75, R16.reuse, 0x1, R75 ;  /* 0x00000001104b7819 */ /* 0x040fe2000001024b */
[----:B------:R-:W-:Y:S02]  /*1650*/  IMAD.SHL.U32 R74, R16, 0x2, RZ ;  /* 0x00000002104a7824 */ /* 0x000fe400078e00ff */
[----:B------:R-:W-:Y:S01]  /*1660*/  IMAD R73, R7, R96, RZ ;  /* 0x0000006007497224 */ /* 0x000fe200078e02ff */
[----:B--2---:R-:W-:-:S03]  /*1670*/  LEA.HI R11, R11, R11, RZ, 0x1 ;  /* 0x0000000b0b0b7211 */ /* 0x004fc600078f08ff */
[----:B------:R-:W-:Y:S01]  /*1680*/  IMAD R73, R6, R97, R73 ;  /* 0x0000006106497224 */ /* 0x000fe200078e0249 */
[----:B------:R-:W-:Y:S01]  /*1690*/  SHF.R.S32.HI R11, RZ, 0x1, R11 ;  /* 0x00000001ff0b7819 */ /* 0x000fe2000001140b */
[----:B---3--:R-:W-:-:S04]  /*16a0*/  @!P2 IMAD.WIDE.U32 R18, R69, R2, RZ ;  /* 0x000000024512a225 */ /* 0x008fc800078e00ff */
[----:B------:R-:W-:Y:S01]  /*16b0*/  @!P2 IMAD.MOV.U32 R2, RZ, RZ, R18 ;  /* 0x000000ffff02a224 */ /* 0x000fe200078e0012 */
[C---:B------:R-:W-:Y:S01]  /*16c0*/  IADD3 R18, P4, PT, R12.reuse, R14, RZ ;  /* 0x0000000e0c127210 */ /* 0x040fe20007f9e0ff */
[----:B------:R-:W-:Y:S02]  /*16d0*/  @P2 IMAD.MOV.U32 R2, RZ, RZ, R20 ;  /* 0x000000ffff022224 */ /* 0x000fe400078e0014 */
[----:B------:R-:W-:Y:S02]  /*16e0*/  @!P2 IMAD R3, R69, R3, R19 ;  /* 0x000000034503a224 */ /* 0x000fe400078e0213 */
[----:B------:R-:W-:Y:S01]  /*16f0*/  @P2 IMAD R3, R137, R97, R21 ;  /* 0x0000006189032224 */ /* 0x000fe200078e0215 */
[----:B------:R-:W-:Y:S01]  /*1700*/  IADD3 R14, P2, PT, R12, R2, RZ ;  /* 0x000000020c0e7210 */ /* 0x000fe20007f5e0ff */
[----:B------:R-:W-:Y:S01]  /*1710*/  IMAD.X R19, RZ, RZ, R9, P4 ;  /* 0x000000ffff137224 */ /* 0x000fe200020e0609 */
[----:B------:R-:W-:-:S03]  /*1720*/  SHF.L.U32 R2, R65, 0x2, RZ ;  /* 0x0000000241027819 */ /* 0x000fc600000006ff */
[----:B------:R-:W-:Y:S01]  /*1730*/  IMAD.X R15, RZ, RZ, R3, P2 ;  /* 0x000000ffff0f7224 */ /* 0x000fe200010e0603 */
[----:B------:R-:W-:Y:S01]  /*1740*/  SHF.R.S32.HI R3, RZ, 0x1f, R68 ;  /* 0x0000001fff037819 */ /* 0x000fe20000011444 */
[----:B------:R-:W-:Y:S01]  /*1750*/  IMAD.WIDE.U32 R18, R94, R60, R18 ;  /* 0x0000003c5e127225 */ /* 0x000fe200078e0012 */
[----:B------:R-:W-:Y:S02]  /*1760*/  IADD3 R74, P2, PT, R74, UR4, RZ ;  /* 0x000000044a4a7c10 */ /* 0x000fe4000ff5e0ff */
[----:B------:R-:W-:Y:S01]  /*1770*/  LEA.HI R72, R3, R68, RZ, 0x7 ;  /* 0x0000004403487211 */ /* 0x000fe200078f38ff */
[----:B------:R-:W-:Y:S01]  /*1780*/  IMAD.WIDE.U32 R14, R8, UR10, R14 ;  /* 0x0000000a080e7c25 */ /* 0x000fe2000f8e000e */
[----:B------:R-:W-:Y:S02]  /*1790*/  IADD3.X R75, PT, PT, R75, UR5, RZ, P2, !PT ;  /* 0x000000054b4b7c10 */ /* 0x000fe400097fe4ff */
[----:B------:R-:W-:Y:S01]  /*17a0*/  SHF.R.S32.HI R72, RZ, 0x7, R72 ;  /* 0x00000007ff487819 */ /* 0x000fe20000011448 */
[----:B------:R-:W-:Y:S01]  /*17b0*/  IMAD R77, R94, R61, R19 ;  /* 0x0000003d5e4d7224 */ /* 0x000fe200078e0213 */
[----:B------:R-:W-:Y:S01]  /*17c0*/  SHF.L.U32 R76, R18, 0x1, RZ ;  /* 0x00000001124c7819 */ /* 0x000fe200000006ff */
[----:B------:R-:W-:Y:S01]  /*17d0*/  IMAD R9, R8, UR11, R15 ;  /* 0x0000000b08097c24 */ /* 0x000fe2000f8e020f */
[----:B------:R-:W-:Y:S01]  /*17e0*/  ISETP.GE.AND P2, PT, R72, R57, PT ;  /* 0x000000394800720c */ /* 0x000fe20003f46270 */
[----:B------:R-:W-:Y:S01]  /*17f0*/  IMAD.MOV.U32 R8, RZ, RZ, R14 ;  /* 0x000000ffff087224 */ /* 0x000fe200078e000e */
[----:B------:R-:W-:Y:S01]  /*1800*/  LOP3.LUT R3, R2, 0xc, RZ, 0xc0, !PT ;  /* 0x0000000c02037812 */ /* 0x000fe200078ec0ff */
[----:B------:R-:W-:Y:S01]  /*1810*/  IMAD.MOV.U32 R142, RZ, RZ, R74 ;  /* 0x000000ffff8e7224 */ /* 0x000fe200078e004a */
[----:B------:R-:W-:Y:S01]  /*1820*/  SHF.L.U64.HI R77, R18, 0x1, R77 ;  /* 0x00000001124d7819 */ /* 0x000fe2000001024d */
[----:B------:R-:W-:Y:S01]  /*1830*/  IMAD.WIDE.U32 R96, R6, R96, R8 ;  /* 0x0000006006607225 */ /* 0x000fe200078e0008 */
[----:B----4-:R-:W-:-:S03]  /*1840*/  IADD3 R76, P3, PT, R76, UR8, RZ ;  /* 0x000000084c4c7c10 */ /* 0x010fc6000ff7e0ff */
[----:B------:R-:W-:Y:S01]  /*1850*/  IMAD R88, R94, R11, R3 ;  /* 0x0000000b5e587224 */ /* 0x000fe200078e0203 */
[----:B------:R-:W-:Y:S01]  /*1860*/  IADD3.X R77, PT, PT, R77, UR9, RZ, P3, !PT ;  /* 0x000000094d4d7c10 */ /* 0x000fe20009ffe4ff */
[----:B------:R-:W-:Y:S01]  /*1870*/  IMAD.MOV.U32 R143, RZ, RZ, R75 ;  /* 0x000000ffff8f7224 */ /* 0x000fe200078e004b */
[----:B------:R-:W-:Y:S02]  /*1880*/  MOV R140, R76 ;  /* 0x0000004c008c7202 */ /* 0x000fe40000000f00 */
[----:B------:R-:W-:Y:S02]  /*1890*/  SHF.R.S32.HI R84, RZ, 0x1f, R88 ;  /* 0x0000001fff547819 */ /* 0x000fe40000011458 */
[----:B------:R-:W-:Y:S02]  /*18a0*/  MOV R139, R77 ;  /* 0x0000004d008b7202 */ /* 0x000fe40000000f00 */
[----:B------:R-:W-:Y:S01]  /*18b0*/  IADD3 R73, PT, PT, R97, R73, RZ ;  /* 0x0000004961497210 */ /* 0x000fe20007ffe0ff */
[----:B------:R-:W-:Y:S06]  /*18c0*/  @P2 BRA `(.L_x_4019) ;  /* 0x0000003800002947 */ /* 0x000fec0003800000 */
[----:B------:R-:W1:Y:S01]  /*18d0*/  LDCU.128 UR20, c[0x0][0x4a0] ;  /* 0x00009400ff1477ac */ /* 0x000e620008000c00 */
[----:B------:R-:W-:Y:S01]  /*18e0*/  IMAD.MOV.U32 R13, RZ, RZ, RZ ;  /* 0x000000ffff0d7224 */ /* 0x000fe200078e00ff */
[----:B------:R-:W-:Y:S01]  /*18f0*/  @!P0 IADD3 R4, PT, PT, -R4, RZ, RZ ;  /* 0x000000ff04048210 */ /* 0x000fe20007ffe1ff */
[----:B------:R-:W2:Y:S01]  /*1900*/  LDC.64 R62, c[0x0][0x4b0] ;  /* 0x00012c00ff3e7b82 */ /* 0x000ea20000000a00 */
[----:B------:R-:W3:Y:S01]  /*1910*/  LDCU.128 UR8, c[0x0][0x490] ;  /* 0x00009200ff0877ac */ /* 0x000ee20008000c00 */
[C---:B------:R-:W-:Y:S01]  /*1920*/  LEA R90, R57.reuse, 0xffffff80, 0x7 ;  /* 0xffffff80395a7811 */ /* 0x040fe200078e38ff */
[C-C-:B------:R-:W-:Y:S01]  /*1930*/  IMAD R91, R57.reuse, -0x80, R68.reuse ;  /* 0xffffff80395b7824 */ /* 0x140fe200078e0244 */
[----:B------:R-:W-:Y:S01]  /*1940*/  SEL R0, R0, R4, !P1 ;  /* 0x0000000400007207 */ /* 0x000fe20004800000 */
[----:B------:R-:W4:Y:S01]  /*1950*/  LDCU.128 UR16, c[0x0][0x4b0] ;  /* 0x00009600ff1077ac */ /* 0x000f220008000c00 */
[----:B------:R-:W-:Y:S01]  /*1960*/  SHF.R.S32.HI R79, RZ, 0x1f, R68 ;  /* 0x0000001fff4f7819 */ /* 0x000fe20000011444 */
[----:B------:R-:W-:Y:S01]  /*1970*/  IMAD R89, R57, -0x80, R64 ;  /* 0xffffff8039597824 */ /* 0x000fe200078e0240 */
[----:B------:R-:W-:Y:S01]  /*1980*/  SHF.R.S32.HI R7, RZ, 0x1f, R0 ;  /* 0x0000001fff077819 */ /* 0x000fe20000011400 */
[----:B------:R-:W4:Y:S01]  /*1990*/  LDCU.128 UR12, c[0x0][0x4c0] ;  /* 0x00009800ff0c77ac */ /* 0x000f220008000c00 */
[----:B------:R-:W-:Y:S01]  /*19a0*/  IADD3 R2, P0, PT, -R68, R94, RZ ;  /* 0x0000005e44027210 */ /* 0x000fe20007f1e1ff */
[----:B------:R-:W2:Y:S01]  /*19b0*/  LDC.64 R58, c[0x0][0x3c0] ;  /* 0x0000f000ff3a7b82 */ /* 0x000ea20000000a00 */
[----:B------:R-:W-:Y:S01]  /*19c0*/  VIMNMX R72, PT, PT, RZ, R72, !PT ;  /* 0x00000048ff487248 */ /* 0x000fe20007fe0100 */
[----:B------:R-:W2:Y:S01]  /*19d0*/  LDCU.64 UR4, c[0x0][0x488] ;  /* 0x00009100ff0477ac */ /* 0x000ea20008000a00 */
[----:B------:R-:W-:Y:S01]  /*19e0*/  IMAD.MOV.U32 R87, RZ, RZ, R57 ;  /* 0x000000ffff577224 */ /* 0x000fe200078e0039 */
[C---:B------:R-:W-:Y:S01]  /*19f0*/  IADD3 R70, PT, PT, R94.reuse, 0x20, RZ ;  /* 0x000000205e467810 */ /* 0x040fe20007ffe0ff */
[----:B-1----:R-:W-:Y:S01]  /*1a00*/  IMAD.WIDE.U32 R18, R69, UR20, R12 ;  /* 0x0000001445127c25 */ /* 0x002fe2000f8e000c */
[----:B------:R-:W-:-:S03]  /*1a10*/  IADD3 R85, PT, PT, R94, 0x60, RZ ;  /* 0x000000605e557810 */ /* 0x000fc60007ffe0ff */
[----:B---3--:R-:W-:-:S04]  /*1a20*/  IMAD.WIDE.U32 R16, R69, UR10, R12 ;  /* 0x0000000a45107c25 */ /* 0x008fc8000f8e000c */
[C---:B------:R-:W-:Y:S02]  /*1a30*/  IMAD R19, R69.reuse, UR21, R19 ;  /* 0x0000001545137c24 */ /* 0x040fe4000f8e0213 */
[----:B------:R-:W-:Y:S01]  /*1a40*/  IMAD R17, R69, UR11, R17 ;  /* 0x0000000b45117c24 */ /* 0x000fe2000f8e0211 */
[----:B------:R-:W1:Y:S01]  /*1a50*/  LDCU.64 UR10, c[0x0][0x4d0] ;  /* 0x00009a00ff0a77ac */ /* 0x000e620008000a00 */
[----:B----4-:R-:W-:-:S04]  /*1a60*/  IMAD.WIDE.U32 R18, R90, UR16, R18 ;  /* 0x000000105a127c25 */ /* 0x010fc8000f8e0012 */
[----:B------:R-:W-:-:S04]  /*1a70*/  IMAD.WIDE.U32 R16, R90, UR22, R16 ;  /* 0x000000165a107c25 */ /* 0x000fc8000f8e0010 */
[C---:B------:R-:W-:Y:S02]  /*1a80*/  IMAD R9, R7.reuse, UR12, RZ ;  /* 0x0000000c07097c24 */ /* 0x040fe4000f8e02ff */
[C---:B------:R-:W-:Y:S02]  /*1a90*/  IMAD R19, R90.reuse, UR17, R19 ;  /* 0x000000115a137c24 */ /* 0x040fe4000f8e0213 */
[----:B------:R-:W-:Y:S02]  /*1aa0*/  IMAD R17, R90, UR23, R17 ;  /* 0x000000175a117c24 */ /* 0x000fe4000f8e0211 */
[----:B------:R-:W-:Y:S02]  /*1ab0*/  IMAD R7, R7, UR18, RZ ;  /* 0x0000001207077c24 */ /* 0x000fe4000f8e02ff */
[C---:B------:R-:W-:Y:S02]  /*1ac0*/  IMAD R14, R0.reuse, UR13, R9 ;  /* 0x0000000d000e7c24 */ /* 0x040fe4000f8e0209 */
[C---:B------:R-:W-:Y:S01]  /*1ad0*/  IMAD.WIDE.U32 R18, R0.reuse, UR12, R18 ;  /* 0x0000000c00127c25 */ /* 0x040fe2000f8e0012 */
[----:B------:R-:W3:Y:S03]  /*1ae0*/  LDCU.64 UR12, c[0x0][0x4e0] ;  /* 0x00009c00ff0c77ac */ /* 0x000ee60008000a00 */
[----:B------:R-:W-:-:S02]  /*1af0*/  IMAD R6, R0, UR19, R7 ;  /* 0x0000001300067c24 */ /* 0x000fc4000f8e0207 */
[----:B------:R-:W-:Y:S01]  /*1b00*/  IMAD.WIDE.U32 R8, R0, UR18, R16 ;  /* 0x0000001200087c25 */ /* 0x000fe2000f8e0010 */
[----:B-----5:R-:W-:Y:S01]  /*1b10*/  IADD3 R0, PT, PT, R90, R5, RZ ;  /* 0x000000055a007210 */ /* 0x020fe20007ffe0ff */
[----:B------:R-:W-:Y:S02]  /*1b20*/  USHF.L.U32 UR18, UR22, 0x7, URZ ;  /* 0x0000000716127899 */ /* 0x000fe400080006ff */
[----:B------:R-:W-:Y:S02]  /*1b30*/  IMAD.X R79, RZ, RZ, ~R79, P0 ;  /* 0x000000ffff4f7224 */ /* 0x000fe400000e0e4f */
[----:B------:R-:W-:Y:S01]  /*1b40*/  IMAD R5, R0, R11, RZ ;  /* 0x0000000b00057224 */ /* 0x000fe200078e02ff */
[----:B------:R-:W-:Y:S01]  /*1b50*/  IADD3 R0, PT, PT, R3, R88, RZ ;  /* 0x0000005803007210 */ /* 0x000fe20007ffe0ff */
[----:B------:R-:W-:Y:S01]  /*1b60*/  IMAD.IADD R15, R19, 0x1, R14 ;  /* 0x00000001130f7824 */ /* 0x000fe200078e020e */
[----:B------:R-:W-:Y:S01]  /*1b70*/  MOV R14, R18 ;  /* 0x00000012000e7202 */ /* 0x000fe20000000f00 */
[----:B------:R-:W-:Y:S01]  /*1b80*/  IMAD.IADD R7, R9, 0x1, R6 ;  /* 0x0000000109077824 */ /* 0x000fe200078e0206 */
[----:B------:R-:W-:Y:S01]  /*1b90*/  SHF.R.S32.HI R51, RZ, 0x1f, R5 ;  /* 0x0000001fff337819 */ /* 0x000fe20000011405 */
[----:B------:R-:W-:Y:S01]  /*1ba0*/  IMAD R9, R79, UR22, RZ ;  /* 0x000000164f097c24 */ /* 0x000fe2000f8e02ff */
[----:B------:R-:W-:Y:S01]  /*1bb0*/  IADD3 R80, P0, PT, R5, R0, RZ ;  /* 0x0000000005507210 */ /* 0x000fe20007f1e0ff */
[----:B------:R-:W-:Y:S01]  /*1bc0*/  IMAD R79, R79, UR16, RZ ;  /* 0x000000104f4f7c24 */ /* 0x000fe2000f8e02ff */
[----:B------:R-:W-:Y:S01]  /*1bd0*/  IADD3 R50, P1, PT, R5, R88, RZ ;  /* 0x0000005805327210 */ /* 0x000fe20007f3e0ff */
[----:B------:R-:W-:Y:S01]  /*1be0*/  IMAD.WIDE.U32 R4, R2, UR16, R14 ;  /* 0x0000001002047c25 */ /* 0x000fe2000f8e000e */
[----:B------:R-:W-:Y:S01]  /*1bf0*/  LEA.HI.X.SX32 R81, R0, R51, 0x1, P0 ;  /* 0x0000003300517211 */ /* 0x000fe200000f0eff */
[----:B------:R-:W-:Y:S01]  /*1c00*/  USHF.L.U32 UR16, UR16, 0x7, URZ ;  /* 0x0000000710107899 */ /* 0x000fe200080006ff */
[----:B------:R-:W-:Y:S01]  /*1c10*/  IADD3.X R51, PT, PT, R51, R84, RZ, P1, !PT ;  /* 0x0000005433337210 */ /* 0x000fe20000ffe4ff */
[----:B------:R-:W-:Y:S01]  /*1c20*/  IMAD R79, R2, UR17, R79 ;  /* 0x00000011024f7c24 */ /* 0x000fe2000f8e024f */
[----:B------:R-:W-:Y:S01]  /*1c30*/  SHF.L.U64.HI R81, R80, 0x1, R81 ;  /* 0x0000000150517819 */ /* 0x000fe20000010251 */
[----:B------:R-:W-:Y:S01]  /*1c40*/  IMAD.MOV.U32 R6, RZ, RZ, R8 ;  /* 0x000000ffff067224 */ /* 0x000fe200078e0008 */
[----:B------:R-:W-:Y:S01]  /*1c50*/  SHF.L.U64.HI R51, R50, 0x1, R51 ;  /* 0x0000000132337819 */ /* 0x000fe20000010233 */
[----:B------:R-:W-:Y:S01]  /*1c60*/  IMAD.SHL.U32 R80, R80, 0x2, RZ ;  /* 0x0000000250507824 */ /* 0x000fe200078e00ff */
[----:B------:R-:W-:Y:S01]  /*1c70*/  SHF.L.U32 R50, R50, 0x1, RZ ;  /* 0x0000000132327819 */ /* 0x000fe200000006ff */
[----:B------:R-:W-:Y:S01]  /*1c80*/  IMAD R9, R2, UR23, R9 ;  /* 0x0000001702097c24 */ /* 0x000fe2000f8e0209 */
[----:B------:R-:W-:Y:S01]  /*1c90*/  LEA R78, P2, R4, UR8, 0x1 ;  /* 0x00000008044e7c11 */ /* 0x000fe2000f8408ff */
[----:B------:R-:W-:Y:S01]  /*1ca0*/  IMAD.IADD R79, R5, 0x1, R79 ;  /* 0x00000001054f7824 */ /* 0x000fe200078e024f */
[----:B------:R-:W-:Y:S01]  /*1cb0*/  IADD3 R82, P1, PT, R80, UR14, RZ ;  /* 0x0000000e50527c10 */ /* 0x000fe2000ff3e0ff */
[----:B------:R-:W-:Y:S01]  /*1cc0*/  IMAD.WIDE.U32 R2, R2, UR22, R6 ;  /* 0x0000001602027c25 */ /* 0x000fe2000f8e0006 */
[----:B------:R-:W-:Y:S01]  /*1cd0*/  IADD3 R14, P0, PT, R50, UR14, RZ ;  /* 0x0000000e320e7c10 */ /* 0x000fe2000ff1e0ff */
[----:B------:R-:W4:Y:S01]  /*1ce0*/  LDCU UR14, c[0x0][0x450] ;  /* 0x00008a00ff0e77ac */ /* 0x000f220008000800 */
[----:B------:R-:W-:Y:S01]  /*1cf0*/  LEA.HI.X R79, R4, UR9, R79, 0x1, P2 ;  /* 0x00000009044f7c11 */ /* 0x000fe200090f0c4f */
[----:B------:R-:W-:Y:S01]  /*1d00*/  VIADD R86, R94, 0x40 ;  /* 0x000000405e567836 */ /* 0x000fe20000000000 */
[----:B--2---:R-:W-:Y:S01]  /*1d10*/  LEA R10, P2, R2, UR4, 0x1 ;  /* 0x00000004020a7c11 */ /* 0x004fe2000f8408ff */
[----:B------:R-:W2:Y:S01]  /*1d20*/  LDCU.U8 UR4, c[0x0][0x533] ;  /* 0x0000a660ff0477ac */ /* 0x000ea20008000000 */
[----:B------:R-:W-:-:S02]  /*1d30*/  IADD3.X R83, PT, PT, R81, UR15, RZ, P1, !PT ;  /* 0x0000000f51537c10 */ /* 0x000fc40008ffe4ff */
[----:B------:R-:W-:Y:S01]  /*1d40*/  IADD3.X R15, PT, PT, R51, UR15, RZ, P0, !PT ;  /* 0x0000000f330f7c10 */ /* 0x000fe200087fe4ff */
[----:B------:R-:W-:Y:S01]  /*1d50*/  UMOV UR17, URZ ;  /* 0x000000ff00117c82 */ /* 0x000fe20008000000 */
[----:B------:R-:W-:Y:S01]  /*1d60*/  IADD3 R9, PT, PT, R3, R9, RZ ;  /* 0x0000000903097210 */ /* 0x000fe20007ffe0ff */
[----:B------:R-:W-:Y:S01]  /*1d70*/  UIADD3 UR17, UP0, UPT, URZ, -UR17, URZ ;  /* 0x80000011ff117290 */ /* 0x000fe2000ff1e0ff */
[----:B-1----:R-:W-:Y:S02]  /*1d80*/  IADD3 R80, P1, PT, R80, UR10, RZ ;  /* 0x0000000a50507c10 */ /* 0x002fe4000ff3e0ff */
[----:B------:R-:W-:Y:S01]  /*1d90*/  IADD3 R50, P0, PT, R50, UR10, RZ ;  /* 0x0000000a32327c10 */ /* 0x000fe2000ff1e0ff */
[----:B------:R-:W-:Y:S01]  /*1da0*/  UIADD3.X UR16, UPT, UPT, URZ, ~UR16, URZ, UP0, !UPT ;  /* 0x80000010ff107290 */ /* 0x000fe200087fe4ff */
[----:B------:R-:W-:Y:S01]  /*1db0*/  LEA.HI.X R9, R2, UR5, R9, 0x1, P2 ;  /* 0x0000000502097c11 */ /* 0x000fe200090f0c09 */
[----:B------:R-:W-:Y:S01]  /*1dc0*/  UIADD3.X UR18, UPT, UPT, URZ, ~UR18, URZ, UP0, !UPT ;  /* 0x80000012ff127290 */ /* 0x000fe200087fe4ff */
[----:B------:R-:W-:Y:S01]  /*1dd0*/  IADD3.X R81, PT, PT, R81, UR11, RZ, P1, !PT ;  /* 0x0000000b51517c10 */ /* 0x000fe20008ffe4ff */
[----:B----4-:R-:W-:Y:S01]  /*1de0*/  IMAD.U32 R21, RZ, RZ, UR14 ;  /* 0x0000000eff157e24 */ /* 0x010fe2000f8e00ff */
[----:B------:R-:W-:Y:S01]  /*1df0*/  IADD3.X R51, PT, PT, R51, UR11, RZ, P0, !PT ;  /* 0x0000000b33337c10 */ /* 0x000fe200087fe4ff */
[----:B------:R-:W-:-:S02]  /*1e00*/  USHF.R.S64 UR15, UR17, 0x1f, UR16 ;  /* 0x0000001f110f7899 */ /* 0x000fc40008001010 */
[----:B------:R-:W-:Y:S01]  /*1e10*/  USHF.R.S32.HI UR5, URZ, 0x1f, UR16 ;  /* 0x0000001fff057899 */ /* 0x000fe20008011410 */
[----:B------:R-:W1:Y:S01]  /*1e20*/  LDCU.128 UR8, c[0x0][0x3a0] ;  /* 0x00007400ff0877ac */ /* 0x000e620008000c00 */
[----:B------:R-:W-:Y:S02]  /*1e30*/  USHF.R.S64 UR17, UR17, 0x1f, UR18 ;  /* 0x0000001f11117899 */ /* 0x000fe40008001012 */
[----:B------:R-:W-:Y:S02]  /*1e40*/  USHF.R.S32.HI UR16, URZ, 0x1f, UR18 ;  /* 0x0000001fff107899 */ /* 0x000fe40008011412 */
[----:B--23--:R-:W-:-:S11]  /*1e50*/  UISETP.NE.AND UP0, UPT, UR4, URZ, UPT ;  /* 0x000000ff0400728c */ /* 0x00cfd6000bf05270 */
.L_x_4041:
[----:B------:R-:W-:Y:S01]  /*1e60*/  LEA R22, P0, R62, R78, 0x6 ;  /* 0x0000004e3e167211 */ /* 0x000fe200078030ff */
[----:B------:R-:W-:Y:S01]  /*1e70*/  VIADD R89, R89, 0x80 ;  /* 0x0000008059597836 */ /* 0x000fe20000000000 */
[----:B------:R-:W-:Y:S01]  /*1e80*/  LEA R2, P1, R58, R74, 0x6 ;  /* 0x0000004a3a027211 */ /* 0x000fe200078230ff */
[----:B------:R-:W-:Y:S01]  /*1e90*/  VIADD R91, R91, 0x80 ;  /* 0x000000805b5b7836 */ /* 0x000fe20000000000 */
[----:B------:R-:W-:Y:S01]  /*1ea0*/  LEA.HI.X R23, R62, R79, R63, 0x6, P0 ;  /* 0x0000004f3e177211 */ /* 0x000fe200000f343f */
[----:B------:R-:W2:Y:S01]  /*1eb0*/  LDC.64 R60, c[0x0][0x3b8] ;  /* 0x0000ee00ff3c7b82 */ /* 0x000ea20000000a00 */
[-C--:B------:R-:W-:Y:S01]  /*1ec0*/  ISETP.GE.AND P6, PT, R94, R89.reuse, PT ;  /* 0x000000595e00720c */ /* 0x080fe20003fc6270 */
[----:B------:R-:W-:Y:S01]  /*1ed0*/  VIADD R87, R87, 0xffffffff ;  /* 0xffffffff57577836 */ /* 0x000fe20000000000 */
[----:B------:R-:W-:Y:S01]  /*1ee0*/  ISETP.GE.AND P5, PT, R70, R89, PT ;  /* 0x000000594600720c */ /* 0x000fe20003fa6270 */
[----:B------:R-:W-:Y:S01]  /*1ef0*/  BSSY.RECONVERGENT B1, `(.L_x_4020) ;  /* 0x00002bf000017945 */ /* 0x000fe20003800200 */
[-C--:B------:R-:W-:Y:S01]  /*1f00*/  ISETP.GE.AND P6, PT, R94, R91.reuse, !P6 ;  /* 0x0000005b5e00720c */ /* 0x080fe200077c6270 */
[----:B------:R-:W-:Y:S01]  /*1f10*/  IMAD.MOV.U32 R92, RZ, RZ, R90 ;  /* 0x000000ffff5c7224 */ /* 0x000fe200078e005a */
[----:B------:R-:W-:Y:S02]  /*1f20*/  ISETP.GE.AND P5, PT, R70, R91, !P5 ;  /* 0x0000005b4600720c */ /* 0x000fe40006fa6270 */
[----:B------:R-:W-:Y:S02]  /*1f30*/  LEA.HI.X R3, R58, R75, R59, 0x6, P1 ;  /* 0x0000004b3a037211 */ /* 0x000fe400008f343b */
[CC--:B------:R-:W-:Y:S02]  /*1f40*/  ISETP.GE.AND P4, PT, R86.reuse, R89.reuse, PT ;  /* 0x000000595600720c */ /* 0x0c0fe40003f86270 */
[C---:B------:R-:W-:Y:S02]  /*1f50*/  ISETP.GE.AND P3, PT, R85.reuse, R89, PT ;  /* 0x000000595500720c */ /* 0x040fe40003f66270 */
[-C--:B------:R-:W-:Y:S02]  /*1f60*/  ISETP.GE.AND P4, PT, R86, R91.reuse, !P4 ;  /* 0x0000005b5600720c */ /* 0x080fe40006786270 */
[----:B------:R-:W-:Y:S01]  /*1f70*/  ISETP.GE.AND P3, PT, R85, R91, !P3 ;  /* 0x0000005b5500720c */ /* 0x000fe20005f66270 */
[----:B------:R-:W3:Y:S01]  /*1f80*/  @P6 LDG.E.128 R4, desc[UR6][R78.64] ;  /* 0x000000064e046981 */ /* 0x000ee2000c1e1d00 */
[----:B------:R-:W-:Y:S09]  /*1f90*/  ISETP.GT.AND P2, PT, R87, R72, PT ;  /* 0x000000485700720c */ /* 0x000ff20003f44270 */
[----:B------:R-:W-:Y:S02]  /*1fa0*/  @P4 LEA R32, P0, R62, R22, 0x6 ;  /* 0x000000163e204211 */ /* 0x000fe400078030ff */
[----:B------:R-:W-:Y:S02]  /*1fb0*/  @P4 LEA R28, P1, R58, R2, 0x6 ;  /* 0x000000023a1c4211 */ /* 0x000fe400078230ff */
[C---:B------:R-:W-:Y:S02]  /*1fc0*/  @P4 LEA.HI.X R33, R62.reuse, R23, R63, 0x6, P0 ;  /* 0x000000173e214211 */ /* 0x040fe400000f343f */
[----:B------:R-:W-:Y:S02]  /*1fd0*/  @P3 LEA R30, P0, R62, R22, 0x7 ;  /* 0x000000163e1e3211 */ /* 0x000fe400078038ff */
[----:B------:R-:W-:Y:S02]  /*1fe0*/  @P4 LEA.HI.X R29, R58, R3, R59, 0x6, P1 ;  /* 0x000000033a1d4211 */ /* 0x000fe400008f343b */
[----:B------:R-:W-:Y:S01]  /*1ff0*/  @P3 LEA.HI.X R31, R62, R23, R63, 0x7, P0 ;  /* 0x000000173e1f3211 */ /* 0x000fe200000f3c3f */
[----:B---3--:R3:W-:Y:S01]  /*2000*/  @P6 STG.E.128 desc[UR6][R74.64], R4 ;  /* 0x000000044a006986 */ /* 0x0087e2000c101d06 */
[C---:B--2---:R-:W-:Y:S01]  /*2010*/  SHF.L.U64.HI R38, R60.reuse, 0x5, R61 ;  /* 0x000000053c267819 */ /* 0x044fe2000001023d */
[----:B------:R-:W-:Y:S02]  /*2020*/  IMAD.SHL.U32 R37, R60, 0x20, RZ ;  /* 0x000000203c257824 */ /* 0x000fe400078e00ff */
[----:B----4-:R2:W4:Y:S02]  /*2030*/  @P5 LDG.E.128 R24, desc[UR6][R22.64] ;  /* 0x0000000616185981 */ /* 0x010524000c1e1d00 */
[C---:B--2---:R-:W-:Y:S04]  /*2040*/  @P3 LEA R22, P0, R58.reuse, R2, 0x7 ;  /* 0x000000023a163211 */ /* 0x044fe800078038ff */
[----:B------:R-:W-:Y:S02]  /*2050*/  @P3 LEA.HI.X R23, R58, R3, R59, 0x7, P0 ;  /* 0x000000033a173211 */ /* 0x000fe400000f3c3b */
[----:B------:R-:W-:Y:S01]  /*2060*/  ISETP.NE.AND P0, PT, R21, RZ, PT ;  /* 0x000000ff1500720c */ /* 0x000fe20003f05270 */
[----:B----4-:R2:W-:Y:S04]  /*2070*/  @P5 STG.E.128 desc[UR6][R2.64], R24 ;  /* 0x0000001802005986 */ /* 0x0105e8000c101d06 */
[----:B------:R-:W4:Y:S04]  /*2080*/  @P4 LDG.E.128 R16, desc[UR6][R32.64] ;  /* 0x0000000620104981 */ /* 0x000f28000c1e1d00 */
[----:B----4-:R2:W-:Y:S04]  /*2090*/  @P4 STG.E.128 desc[UR6][R28.64], R16 ;  /* 0x000000101c004986 */ /* 0x0105e8000c101d06 */
[----:B---3--:R-:W3:Y:S04]  /*20a0*/  @P3 LDG.E.128 R4, desc[UR6][R30.64] ;  /* 0x000000061e043981 */ /* 0x008ee8000c1e1d00 */
[----:B---3--:R2:W-:Y:S01]  /*20b0*/  @P3 STG.E.128 desc[UR6][R22.64], R4 ;  /* 0x0000000416003986 */ /* 0x0085e2000c101d06 */
[----:B------:R-:W-:Y:S05]  /*20c0*/  @P0 BRA `(.L_x_4021) ;  /* 0x0000000000640947 */ /* 0x000fea0003800000 */
[----:B------:R-:W-:Y:S01]  /*20d0*/  @P6 IMAD.MOV.U32 R8, RZ, RZ, R10 ;  /* 0x000000ffff086224 */ /* 0x000fe200078e000a */
[----:B--2---:R-:W2:Y:S01]  /*20e0*/  LDC.64 R2, c[0x0][0x4a8] ;  /* 0x00012a00ff027b82 */ /* 0x004ea20000000a00 */
[C---:B------:R-:W-:Y:S01]  /*20f0*/  LEA R22, P1, R37.reuse, R76, 0x1 ;  /* 0x0000004c25167211 */ /* 0x040fe200078208ff */
[----:B------:R-:W-:Y:S02]  /*2100*/  IMAD.MOV.U32 R21, RZ, RZ, RZ ;  /* 0x000000ffff157224 */ /* 0x000fe400078e00ff */
[----:B------:R-:W3:Y:S01]  /*2110*/  @P6 LDG.E.128 R16, desc[UR6][R8.64] ;  /* 0x0000000608106981 */ /* 0x000ee2000c1e1d00 */
[----:B------:R-:W-:Y:S03]  /*2120*/  LEA.HI.X R23, R37, R77, R38, 0x1, P1 ;  /* 0x0000004d25177211 */ /* 0x000fe600008f0c26 */
[----:B---3--:R3:W-:Y:S01]  /*2130*/  @P6 STG.E.128 desc[UR6][R76.64], R16 ;  /* 0x000000104c006986 */ /* 0x0087e2000c101d06 */
[C---:B--2---:R-:W-:Y:S04]  /*2140*/  LEA R28, P0, R2.reuse, R10, 0x6 ;  /* 0x0000000a021c7211 */ /* 0x044fe800078030ff */
[C-C-:B------:R-:W-:Y:S02]  /*2150*/  LEA.HI.X R29, R2.reuse, R9, R3.reuse, 0x6, P0 ;  /* 0x00000009021d7211 */ /* 0x140fe400000f3403 */
[C---:B------:R-:W-:Y:S03]  /*2160*/  @P4 LEA R30, P0, R2.reuse, R28, 0x6 ;  /* 0x0000001c021e4211 */ /* 0x040fe600078030ff */
[----:B------:R-:W2:Y:S01]  /*2170*/  @P5 LDG.E.128 R4, desc[UR6][R28.64] ;  /* 0x000000061c045981 */ /* 0x000ea2000c1e1d00 */
[----:B------:R-:W-:Y:S02]  /*2180*/  @P4 LEA.HI.X R31, R2, R29, R3, 0x6, P0 ;  /* 0x0000001d021f4211 */ /* 0x000fe400000f3403 */
[C---:B------:R-:W-:Y:S04]  /*2190*/  @P4 LEA R32, P0, R60.reuse, R22, 0x6 ;  /* 0x000000163c204211 */ /* 0x040fe800078030ff */
[----:B------:R-:W-:Y:S01]  /*21a0*/  @P4 LEA.HI.X R33, R60, R23, R61, 0x6, P0 ;  /* 0x000000173c214211 */ /* 0x000fe200000f343d */
[----:B--2---:R3:W-:Y:S04]  /*21b0*/  @P5 STG.E.128 desc[UR6][R22.64], R4 ;  /* 0x0000000416005986 */ /* 0x0047e8000c101d06 */
[----:B------:R-:W2:Y:S04]  /*21c0*/  @P4 LDG.E.128 R24, desc[UR6][R30.64] ;  /* 0x000000061e184981 */ /* 0x000ea8000c1e1d00 */
[----:B--2---:R3:W-:Y:S01]  /*21d0*/  @P4 STG.E.128 desc[UR6][R32.64], R24 ;  /* 0x0000001820004986 */ /* 0x0047e2000c101d06 */
[----:B------:R-:W-:Y:S05]  /*21e0*/  @!P3 BRA `(.L_x_4022) ;  /* 0x00000028003cb947 */ /* 0x000fea0003800000 */
[C---:B---3--:R-:W-:Y:S04]  /*21f0*/  LEA R16, P0, R2.reuse, R28, 0x7 ;  /* 0x0000001c02107211 */ /* 0x048fe800078038ff */
[----:B------:R-:W-:Y:S02]  /*2200*/  LEA.HI.X R17, R2, R29, R3, 0x7, P0 ;  /* 0x0000001d02117211 */ /* 0x000fe400000f3c03 */
[C---:B------:R-:W-:Y:S03]  /*2210*/  LEA R2, P0, R60.reuse, R22, 0x7 ;  /* 0x000000163c027211 */ /* 0x040fe600078038ff */
[----:B------:R-:W2:Y:S01]  /*2220*/  LDG.E.128 R4, desc[UR6][R16.64] ;  /* 0x0000000610047981 */ /* 0x000ea2000c1e1d00 */
[----:B------:R-:W-:Y:S05]  /*2230*/  LEA.HI.X R3, R60, R23, R61, 0x7, P0 ;  /* 0x000000173c037211 */ /* 0x000fea00000f3c3d */
[----:B--2---:R2:W-:Y:S01]  /*2240*/  STG.E.128 desc[UR6][R2.64], R4 ;  /* 0x0000000402007986 */ /* 0x0045e2000c101d06 */
[----:B------:R-:W-:Y:S05]  /*2250*/  BRA `(.L_x_4022) ;  /* 0x0000002800207947 */ /* 0x000fea0003800000 */
.L_x_4021:
[----:B------:R-:W-:Y:S05]  /*2260*/  BRA.U !UP0, `(.L_x_4023) ;  /* 0x0000000d08e07547 */ /* 0x000fea000b800000 */
[----:B------:R-:W3:Y:S01]  /*2270*/  LDC.64 R34, c[0x0][0x4a8] ;  /* 0x00012a00ff227b82 */ /* 0x000ee20000000a00 */
[----:B------:R-:W-:Y:S07]  /*2280*/  BSSY.RECONVERGENT B0, `(.L_x_4024) ;  /* 0x0000037000007945 */ /* 0x000fee0003800200 */
[----:B------:R-:W4:Y:S01]  /*2290*/  LDC R36, c[0x0][0x450] ;  /* 0x00011400ff247b82 */ /* 0x000f220000000800 */
[----:B---3--:R-:W-:Y:S01]  /*22a0*/  LEA R40, P1, R34, R10, 0x6 ;  /* 0x0000000a22287211 */ /* 0x008fe200078230ff */
[----:B------:R-:W-:Y:S01]  /*22b0*/  @!UPT UIADD3 URZ, UPT, UPT, URZ, URZ, URZ ;  /* 0x000000fffffff290 */ /* 0x000fe2000fffe0ff */
[----:B------:R-:W-:Y:S11]  /*22c0*/  @!P6 BRA `(.L_x_4025) ;  /* 0x0000000000c8e947 */ /* 0x000ff60003800000 */
[----:B------:R-:W-:Y:S02]  /*22d0*/  ISETP.GE.AND P0, PT, R12, R21, PT ;  /* 0x000000150c00720c */ /* 0x000fe40003f06270 */
[----:B------:R-:W-:Y:S05]  /*22e0*/  MOV R8, R10 ;  /* 0x0000000a00087202 */ /* 0x000fea0000000f00 */
[----:B--2---:R-:W2:Y:S08]  /*22f0*/  LDG.E.128 R16, desc[UR6][R8.64] ;  /* 0x0000000608107981 */ /* 0x004eb0000c1e1d00 */
        /* <DEDUP_REMOVED lines=47> */
.L_x_4025:
[----:B-1----:R-:W-:Y:S05]  /*25f0*/  BSYNC.RECONVERGENT B0 ;  /* 0x0000000000007941 */ /* 0x002fea0003800200 */
.L_x_4024:
[----:B------:R-:W-:Y:S01]  /*2600*/  LEA.HI.X R41, R34, R9, R35, 0x6, P1 ;  /* 0x0000000922297211 */ /* 0x000fe200008f3423 */
[----:B------:R-:W-:Y:S04]  /*2610*/  BSSY.RECONVERGENT B0, `(.L_x_4026) ;  /* 0x0000038000007945 */ /* 0x000fe80003800200 */
[----:B------:R-:W-:Y:S05]  /*2620*/  @!P5 BRA `(.L_x_4027) ;  /* 0x0000000000d8d947 */ /* 0x000fea0003800000 */
[----:B------:R-:W-:Y:S01]  /*2630*/  ISETP.GE.AND P0, PT, R12, R21, PT ;  /* 0x000000150c00720c */ /* 0x000fe20003f06270 */
[----:B--23--:R-:W2:Y:S01]  /*2640*/  LDG.E.128 R16, desc[UR6][R40.64] ;  /* 0x0000000628107981 */ /* 0x00cea2000c1e1d00 */
        /* <DEDUP_REMOVED lines=52> */
.L_x_4027:
[----:B------:R-:W-:Y:S05]  /*2990*/  BSYNC.RECONVERGENT B0 ;  /* 0x0000000000007941 */ /* 0x000fea0003800200 */
.L_x_4026:
[----:B------:R-:W-:Y:S04]  /*29a0*/  BSSY.RECONVERGENT B0, `(.L_x_4028) ;  /* 0x000003e000007945 */ /* 0x000fe80003800200 */
[----:B------:R-:W-:Y:S05]  /*29b0*/  @!P4 BRA `(.L_x_4029) ;  /* 0x0000000000f0c947 */ /* 0x000fea0003800000 */
[----:B------:R-:W-:Y:S02]  /*29c0*/  ISETP.GE.AND P0, PT, R12, R21, PT ;  /* 0x000000150c00720c */ /* 0x000fe40003f06270 */
[C---:B------:R-:W-:Y:S04]  /*29d0*/  LEA R42, P1, R34.reuse, R40, 0x6 ;  /* 0x00000028222a7211 */ /* 0x040fe800078230ff */
[----:B------:R-:W-:Y:S02]  /*29e0*/  LEA.HI.X R43, R34, R41, R35, 0x6, P1 ;  /* 0x00000029222b7211 */ /* 0x000fe400008f3423 */
[----:B------:R-:W-:Y:S03]  /*29f0*/  LEA R45, P1, R37, R76, 0x1 ;  /* 0x0000004c252d7211 */ /* 0x000fe600078208ff */
[----:B-123--:R-:W2:Y:S01]  /*2a00*/  LDG.E.128 R16, desc[UR6][R42.64] ;  /* 0x000000062a107981 */ /* 0x00eea2000c1e1d00 */
[C---:B------:R-:W-:Y:S02]  /*2a10*/  LEA R48, P4, R60.reuse, R45, 0x6 ;  /* 0x0000002d3c307211 */ /* 0x040fe400078830ff */
[----:B------:R-:W-:Y:S02]  /*2a20*/  @!P0 SHF.L.U32 R5, R11, 0x5, RZ ;  /* 0x000000050b058819 */ /* 0x000fe400000006ff */
[----:B------:R-:W-:Y:S03]  /*2a30*/  LEA.HI.X R44, R37, R77, R38, 0x1, P1 ;  /* 0x0000004d252c7211 */ /* 0x000fe600008f0c26 */
[C---:B------:R-:W-:Y:S01]  /*2a40*/  @!P0 IMAD.WIDE R32, R5.reuse, 0x2, R50 ;  /* 0x0000000205208825 */ /* 0x040fe200078e0232 */
[----:B------:R-:W-:Y:S03]  /*2a50*/  LEA.HI.X R49, R60, R44, R61, 0x6, P4 ;  /* 0x0000002c3c317211 */ /* 0x000fe600020f343d */
        /* <DEDUP_REMOVED lines=50> */
.L_x_4029:
[----:B------:R-:W-:Y:S05]  /*2d80*/  BSYNC.RECONVERGENT B0 ;  /* 0x0000000000007941 */ /* 0x000fea0003800200 */
.L_x_4028:
[----:B------:R-:W-:Y:S04]  /*2d90*/  BSSY.RECONVERGENT B0, `(.L_x_4030) ;  /* 0x000003e000007945 */ /* 0x000fe80003800200 */
[----:B------:R-:W-:Y:S05]  /*2da0*/  @!P3 BRA `(.L_x_4031) ;  /* 0x0000000000f0b947 */ /* 0x000fea0003800000 */
[----:B------:R-:W-:Y:S02]  /*2db0*/  ISETP.GE.AND P0, PT, R12, R21, PT ;  /* 0x000000150c00720c */ /* 0x000fe40003f06270 */
[C---:B------:R-:W-:Y:S04]  /*2dc0*/  LEA R40, P1, R34.reuse, R40, 0x7 ;  /* 0x0000002822287211 */ /* 0x040fe800078238ff */
[----:B------:R-:W-:Y:S02]  /*2dd0*/  LEA.HI.X R41, R34, R41, R35, 0x7, P1 ;  /* 0x0000002922297211 */ /* 0x000fe400008f3c23 */
[C---:B------:R-:W-:Y:S03]  /*2de0*/  LEA R35, P1, R37.reuse, R76, 0x1 ;  /* 0x0000004c25237211 */ /* 0x040fe600078208ff */
[----:B-123--:R1:W2:Y:S01]  /*2df0*/  LDG.E.128 R16, desc[UR6][R40.64] ;  /* 0x0000000628107981 */ /* 0x00e2a2000c1e1d00 */
[----:B------:R-:W-:Y:S02]  /*2e00*/  LEA.HI.X R37, R37, R77, R38, 0x1, P1 ;  /* 0x0000004d25257211 */ /* 0x000fe400008f0c26 */
[----:B------:R-:W-:Y:S05]  /*2e10*/  @!P0 SHF.L.U32 R5, R11, 0x5, RZ ;  /* 0x000000050b058819 */ /* 0x000fea00000006ff */
[C---:B------:R-:W-:Y:S04]  /*2e20*/  @!P0 IMAD.WIDE R32, R5.reuse, 0x2, R50 ;  /* 0x0000000205208825 */ /* 0x040fe800078e0232 */
[----:B------:R-:W-:Y:S04]  /*2e30*/  @!P0 IMAD.WIDE R24, R5, 0x2, R14 ;  /* 0x0000000205188825 */ /* 0x000fe800078e020e */
[C---:B------:R-:W-:Y:S04]  /*2e40*/  @!P0 IMAD.WIDE R32, R11.reuse, 0x80, R32 ;  /* 0x000000800b208825 */ /* 0x040fe800078e0220 */
[----:B------:R-:W-:Y:S02]  /*2e50*/  @!P0 IMAD.WIDE R24, R11, 0x80, R24 ;  /* 0x000000800b188825 */ /* 0x000fe400078e0218 */
[----:B------:R-:W3:Y:S01]  /*2e60*/  @!P0 LDG.E.64 R32, desc[UR6][R32.64] ;  /* 0x0000000620208981 */ /* 0x000ee2000c1e1b00 */
[----:B-1----:R-:W-:Y:S05]  /*2e70*/  LEA R40, P1, R60, R35, 0x7 ;  /* 0x000000233c287211 */ /* 0x002fea00078238ff */
        /* <DEDUP_REMOVED lines=47> */
.L_x_4031:
[----:B------:R-:W-:Y:S05]  /*3170*/  BSYNC.RECONVERGENT B0 ;  /* 0x0000000000007941 */ /* 0x000fea0003800200 */
.L_x_4030:
[----:B------:R-:W1:Y:S01]  /*3180*/  LDC R21, c[0x0][0x450] ;  /* 0x00011400ff157b82 */ /* 0x000e620000000800 */
[----:B--2-4-:R-:W-:Y:S05]  /*3190*/  IMAD.U32 R3, R36, -0x40, RZ ;  /* 0xffffffc024037824 */ /* 0x014fea00078e00ff */
[C---:B------:R-:W-:Y:S02]  /*31a0*/  LEA R14, P1, R3.reuse, R14, 0x1 ;  /* 0x0000000e030e7211 */ /* 0x040fe400078208ff */
[C---:B------:R-:W-:Y:S02]  /*31b0*/  LEA R50, P0, R3.reuse, R50, 0x1 ;  /* 0x0000003203327211 */ /* 0x040fe400078008ff */
[C---:B------:R-:W-:Y:S02]  /*31c0*/  LEA.HI.X.SX32 R15, R3.reuse, R15, 0x1, P1 ;  /* 0x0000000f030f7211 */ /* 0x040fe400008f0eff */
[----:B------:R-:W-:Y:S01]  /*31d0*/  LEA.HI.X.SX32 R51, R3, R51, 0x1, P0 ;  /* 0x0000003303337211 */ /* 0x000fe200000f0eff */
[----:B------:R-:W-:Y:S05]  /*31e0*/  BRA `(.L_x_4022) ;  /* 0x00000018003c7947 */ /* 0x000fea0003800000 */
.L_x_4023:
[----:B------:R-:W-:Y:S01]  /*31f0*/  LEA.HI R20, R21, R21, RZ, 0x1 ;  /* 0x0000001515147211 */ /* 0x000fe200078f08ff */
[----:B------:R-:W3:Y:S01]  /*3200*/  LDC.64 R66, c[0x0][0x4a8] ;  /* 0x00012a00ff427b82 */ /* 0x000ee20000000a00 */
[----:B--2---:R-:W-:Y:S01]  /*3210*/  SHF.R.U32.HI R23, RZ, 0x1, R21 ;  /* 0x00000001ff177819 */ /* 0x004fe20000011615 */
[----:B------:R-:W-:Y:S01]  /*3220*/  BSSY.RECONVERGENT B0, `(.L_x_4032) ;  /* 0x0000060000007945 */ /* 0x000fe20003800200 */
[----:B------:R-:W-:Y:S02]  /*3230*/  SHF.R.S32.HI R20, RZ, 0x1, R20 ;  /* 0x00000001ff147819 */ /* 0x000fe40000011414 */
[----:B------:R-:W-:Y:S03]  /*3240*/  ISETP.GE.U32.AND P1, PT, R12, R23, PT ;  /* 0x000000170c00720c */ /* 0x000fe60003f26070 */
[----:B------:R-:W2:Y:S01]  /*3250*/  LDC R93, c[0x0][0x450] ;  /* 0x00011400ff5d7b82 */ /* 0x000ea20000000800 */
[----:B------:R-:W-:Y:S05]  /*3260*/  IMAD.MOV R20, RZ, RZ, -R20 ;  /* 0x000000ffff147224 */ /* 0x000fea00078e0a14 */
[----:B------:R-:W-:Y:S02]  /*3270*/  SEL R23, R23, R20, !P1 ;  /* 0x0000001417177207 */ /* 0x000fe40004800000 */
[C---:B---3--:R-:W-:Y:S04]  /*3280*/  LEA R24, P0, R66.reuse, R10, 0x6 ;  /* 0x0000000a42187211 */ /* 0x048fe800078030ff */
[----:B------:R-:W-:Y:S01]  /*3290*/  LEA.HI.X R25, R66, R9, R67, 0x6, P0 ;  /* 0x0000000942197211 */ /* 0x000fe200000f3443 */
[----:B------:R-:W-:Y:S08]  /*32a0*/  @!P6 BRA `(.L_x_4033) ;  /* 0x00000004005ce947 */ /* 0x000ff00003800000 */
[----:B------:R-:W-:Y:S02]  /*32b0*/  ISETP.GE.AND P0, PT, R12, R21, PT ;  /* 0x000000150c00720c */ /* 0x000fe40003f06270 */
[----:B------:R-:W-:Y:S05]  /*32c0*/  MOV R8, R10 ;  /* 0x0000000a00087202 */ /* 0x000fea0000000f00 */
[----:B------:R-:W3:Y:S06]  /*32d0*/  LDG.E.128 R52, desc[UR6][R8.64] ;  /* 0x0000000608347981 */ /* 0x000eec000c1e1d00 */
[----:B------:R-:W-:Y:S01]  /*32e0*/  @!P0 IMAD.WIDE R16, R23, 0x2, R8 ;  /* 0x0000000217108825 */ /* 0x000fe200078e0208 */
[----:B------:R-:W-:Y:S02]  /*32f0*/  @!P0 SEL R101, R20, RZ, P1 ;  /* 0x000000ff14658207 */ /* 0x000fe40000800000 */
[----:B------:R-:W-:Y:S02]  /*3300*/  @!P0 SHF.R.S32.HI R98, RZ, 0x1f, R20 ;  /* 0x0000001fff628819 */ /* 0x000fe40000011414 */
[----:B------:R-:W-:Y:S01]  /*3310*/  @!P0 SHF.L.U32 R99, R101, 0x1, RZ ;  /* 0x0000000165638819 */ /* 0x000fe200000006ff */
[----:B------:R-:W4:Y:S01]  /*3320*/  @!P0 LDG.E.128 R16, desc[UR6][R16.64] ;  /* 0x0000000610108981 */ /* 0x000f22000c1e1d00 */
[----:B------:R-:W-:Y:S02]  /*3330*/  @!P0 SEL R98, R98, RZ, P1 ;  /* 0x000000ff62628207 */ /* 0x000fe40000800000 */
[----:B------:R-:W-:Y:S02]  /*3340*/  @!P0 IADD3 R102, P6, PT, R99, R80, RZ ;  /* 0x0000005063668210 */ /* 0x000fe40007fde0ff */
[----:B------:R-:W-:Y:S04]  /*3350*/  @!P0 SHF.L.U64.HI R98, R101, 0x1, R98 ;  /* 0x0000000165628819 */ /* 0x000fe80000010262 */
[C---:B------:R-:W-:Y:S02]  /*3360*/  @!P0 IADD3.X R103, PT, PT, R98.reuse, R81, RZ, P6, !PT ;  /* 0x0000005162678210 */ /* 0x040fe400037fe4ff */
[----:B------:R-:W-:Y:S04]  /*3370*/  @!P0 IADD3 R38, P6, PT, R99, R82, RZ ;  /* 0x0000005263268210 */ /* 0x000fe80007fde0ff */
        /* <DEDUP_REMOVED lines=74> */
.L_x_4033:
[----:B-1----:R-:W-:Y:S05]  /*3820*/  BSYNC.RECONVERGENT B0 ;  /* 0x0000000000007941 */ /* 0x002fea0003800200 */
.L_x_4032:
[----:B------:R-:W-:Y:S04]  /*3830*/  BSSY.RECONVERGENT B0, `(.L_x_4034) ;  /* 0x000005e000007945 */ /* 0x000fe80003800200 */
[----:B------:R-:W-:Y:S05]  /*3840*/  @!P5 BRA `(.L_x_4035) ;  /* 0x000000040070d947 */ /* 0x000fea0003800000 */
[----:B------:R-:W-:Y:S01]  /*3850*/  ISETP.GE.AND P0, PT, R12, R21, PT ;  /* 0x000000150c00720c */ /* 0x000fe20003f06270 */
[----:B---3--:R-:W3:Y:S11]  /*3860*/  LDG.E.128 R52, desc[UR6][R24.64] ;  /* 0x0000000618347981 */ /* 0x008ef6000c1e1d00 */
[----:B------:R-:W-:Y:S01]  /*3870*/  @!UPT UIADD3 URZ, UPT, UPT, URZ, URZ, URZ ;  /* 0x000000fffffff290 */ /* 0x000fe2000fffe0ff */
[----:B------:R-:W-:Y:S01]  /*3880*/  @!P0 IMAD.WIDE R16, R23, 0x2, R24 ;  /* 0x0000000217108825 */ /* 0x000fe200078e0218 */
[----:B------:R-:W-:Y:S02]  /*3890*/  @!P0 SEL R101, R20, RZ, P1 ;  /* 0x000000ff14658207 */ /* 0x000fe40000800000 */
[----:B------:R-:W-:Y:S02]  /*38a0*/  @!P0 SHF.L.U32 R56, R11, 0x5, RZ ;  /* 0x000000050b388819 */ /* 0x000fe400000006ff */
[----:B------:R-:W-:Y:S01]  /*38b0*/  @!P0 SHF.R.S32.HI R99, RZ, 0x1f, R20 ;  /* 0x0000001fff638819 */ /* 0x000fe20000011414 */
[----:B------:R-:W4:Y:S01]  /*38c0*/  @!P0 LDG.E.128 R16, desc[UR6][R16.64] ;  /* 0x0000000610108981 */ /* 0x000f22000c1e1d00 */
        /* <DEDUP_REMOVED lines=84> */
.L_x_4035:
[----:B------:R-:W-:Y:S05]  /*3e10*/  BSYNC.RECONVERGENT B0 ;  /* 0x0000000000007941 */ /* 0x000fea0003800200 */
.L_x_4034:
[----:B------:R-:W-:Y:S04]  /*3e20*/  BSSY.RECONVERGENT B0, `(.L_x_4036) ;  /* 0x0000063000007945 */ /* 0x000fe80003800200 */
[----:B------:R-:W-:Y:S05]  /*3e30*/  @!P4 BRA `(.L_x_4037) ;  /* 0x000000040084c947 */ /* 0x000fea0003800000 */
[----:B------:R-:W-:Y:S02]  /*3e40*/  ISETP.GE.AND P0, PT, R12, R21, PT ;  /* 0x000000150c00720c */ /* 0x000fe40003f06270 */
[C---:B------:R-:W-:Y:S02]  /*3e50*/  SHF.L.U32 R99, R66.reuse, 0x6, RZ ;  /* 0x0000000642637819 */ /* 0x040fe400000006ff */
[----:B------:R-:W-:Y:S02]  /*3e60*/  SHF.L.U64.HI R98, R66, 0x6, R67 ;  /* 0x0000000642627819 */ /* 0x000fe40000010243 */
[----:B------:R-:W-:Y:S04]  /*3e70*/  IADD3 R34, P6, P5, R99, R10, R99 ;  /* 0x0000000a63227210 */ /* 0x000fe80007dde063 */
[----:B------:R-:W-:Y:S03]  /*3e80*/  IADD3.X R35, PT, PT, R98, R9, R98, P6, P5 ;  /* 0x0000000962237210 */ /* 0x000fe600037ea462 */
[----:B-1----:R-:W-:Y:S01]  /*3e90*/  @!P0 SEL R100, R20, RZ, P1 ;  /* 0x000000ff14648207 */ /* 0x002fe20000800000 */
        /* <DEDUP_REMOVED lines=91> */
.L_x_4037:
[----:B------:R-:W-:Y:S05]  /*4450*/  BSYNC.RECONVERGENT B0 ;  /* 0x0000000000007941 */ /* 0x000fea0003800200 */
.L_x_4036:
[----:B------:R-:W-:Y:S04]  /*4460*/  BSSY.RECONVERGENT B0, `(.L_x_4038) ;  /* 0x0000061000007945 */ /* 0x000fe80003800200 */
[----:B------:R-:W-:Y:S05]  /*4470*/  @!P3 BRA `(.L_x_4039) ;  /* 0x00000004007cb947 */ /* 0x000fea0003800000 */
[----:B------:R-:W-:Y:S02]  /*4480*/  ISETP.GE.AND P0, PT, R12, R21, PT ;  /* 0x000000150c00720c */ /* 0x000fe40003f06270 */
[C---:B------:R-:W-:Y:S04]  /*4490*/  LEA R28, P3, R66.reuse, R24, 0x7 ;  /* 0x00000018421c7211 */ /* 0x040fe800078638ff */
[----:B------:R-:W-:Y:S05]  /*44a0*/  LEA.HI.X R29, R66, R25, R67, 0x7, P3 ;  /* 0x00000019421d7211 */ /* 0x000fea00018f3c43 */
[----:B------:R-:W5:Y:S02]  /*44b0*/  LDG.E.128 R44, desc[UR6][R28.64] ;  /* 0x000000061c2c7981 */ /* 0x000f64000c1e1d00 */
[----:B-1-34-:R-:W-:Y:S01]  /*44c0*/  @!P0 IMAD R52, R11, 0x60, RZ ;  /* 0x000000600b348824 */ /* 0x01afe200078e02ff */
        /* <DEDUP_REMOVED lines=9> */
[C---:B------:R-:W-:Y:S04]  /*4560*/  @!P0 IADD3 R54, P3, PT, R49.reuse, R80, RZ ;  /* 0x0000005031368210 */ /* 0x040fe80007f7e0ff */
[C---:B------:R-:W-:Y:S02]  /*4570*/  @!P0 IADD3.X R55, PT, PT, R56.reuse, R81, RZ, P3, !PT ;  /* 0x0000005138378210 */ /* 0x040fe40001ffe4ff */
[----:B------:R-:W-:Y:S04]  /*4580*/  @!P0 IADD3 R32, P3, PT, R49, R82, RZ ;  /* 0x0000005231208210 */ /* 0x000fe80007f7e0ff */
[----:B------:R-:W4:Y:S01]  /*4590*/  @!P0 LDG.E.128 R52, desc[UR6][R54.64] ;  /* 0x0000000636348981 */ /* 0x000f22000c1e1d00 */
[----:B------:R-:W-:Y:S02]  /*45a0*/  @!P0 IADD3.X R33, PT, PT, R56, R83, RZ, P3, !PT ;  /* 0x0000005338218210 */ /* 0x000fe40001ffe4ff */
[----:B------:R-:W-:Y:S02]  /*45b0*/  PLOP3.LUT P3, PT, PT, PT, PT, 0x80, 0x8 ;  /* 0x000000000008781c */ /* 0x000fe40003f6f070 */
[----:B------:R-:W-:Y:S02]  /*45c0*/  @!P0 PLOP3.LUT P3, PT, P1, PT, PT, 0x80, 0x8 ;  /* 0x000000000008881c */ /* 0x000fe40000f6f070 */
[----:B------:R-:W-:Y:S01]  /*45d0*/  LEA R49, P1, R60, R76, 0x6 ;  /* 0x0000004c3c317211 */ /* 0x000fe200078230ff */
        /* <DEDUP_REMOVED lines=27> */
[----:B------:R-:W-:Y:S02]  /*4790*/  @!P0 HADD2.F32 R18, -RZ, R55.H0_H0 ;  /* 0x20000037ff128230 */ /* 0x000fe40000004100 */
        /* <DEDUP_REMOVED lines=8> */
[--C-:B------:R-:W-:Y:S02]  /*4820*/  @!P0 HADD2.F32 R32, -RZ, R48.reuse.H0_H0 ;  /* 0x20000030ff208230 */ /* 0x100fe40000004100 */
[----:B------:R-:W-:Y:S01]  /*4830*/  @!P0 FMUL.FTZ R4, R22, R29 ;  /* 0x0000001d16048220 */ /* 0x000fe20000410000 */
[----:B------:R-:W-:Y:S01]  /*4840*/  @!P0 HADD2.F32 R16, -RZ, R55.H1_H1 ;  /* 0x30000037ff108230 */ /* 0x000fe20000004100 */
[----:B------:R-:W-:Y:S01]  /*4850*/  @!P0 F2FP.F16.F32.PACK_AB R52, R2, R0 ;  /* 0x000000000234823e */ /* 0x000fe200000000ff */
[----:B------:R-:W-:Y:S02]  /*4860*/  @!P0 HADD2.F32 R37, -RZ, R41.H1_H1 ;  /* 0x30000029ff258230 */ /* 0x000fe40000004100 */
[----:B------:R-:W-:Y:S01]  /*4870*/  @!P3 FADD.FTZ R26, -R26, -RZ ;  /* 0x800000ff1a1ab221 */ /* 0x000fe20000010100 */
[----:B------:R-:W-:Y:S01]  /*4880*/  @!P0 HADD2.F32 R33, -RZ, R48.H1_H1 ;  /* 0x30000030ff218230 */ /* 0x000fe20000004100 */
[----:B------:R-:W-:Y:S01]  /*4890*/  @!P0 MOV R44, R52 ;  /* 0x00000034002c8202 */ /* 0x000fe20000000f00 */
[----:B------:R-:W-:Y:S01]  /*48a0*/  @!P3 FADD.FTZ R23, -R23, -RZ ;  /* 0x800000ff1717b221 */ /* 0x000fe20000010100 */
[----:B------:R-:W-:Y:S01]  /*48b0*/  @!P3 FADD.FTZ R18, -R18, -RZ ;  /* 0x800000ff1212b221 */ /* 0x000fe20000010100 */
[----:B------:R-:W-:Y:S01]  /*48c0*/  @!P0 FFMA.FTZ R3, R32, R36, R3 ;  /* 0x0000002420038223 */ /* 0x000fe20000010003 */
[----:B------:R-:W-:Y:S01]  /*48d0*/  @!P3 FADD.FTZ R16, -R16, -RZ ;  /* 0x800000ff1010b221 */ /* 0x000fe20000010100 */
[C---:B------:R-:W-:Y:S01]  /*48e0*/  LEA R54, P3, R60.reuse, R49, 0x7 ;  /* 0x000000313c367211 */ /* 0x040fe200078638ff */
[----:B------:R-:W-:Y:S01]  /*48f0*/  @!P0 FFMA.FTZ R4, R33, R37, R4 ;  /* 0x0000002521048223 */ /* 0x000fe20000010004 */
[C-C-:B------:R-:W-:Y:S01]  /*4900*/  LEA.HI.X R49, R60.reuse, R77, R61.reuse, 0x6, P1 ;  /* 0x0000004d3c317211 */ /* 0x140fe200008f343d */
[--C-:B------:R-:W-:Y:S02]  /*4910*/  @!P0 HADD2.F32 R34, -RZ, R42.reuse.H0_H0 ;  /* 0x2000002aff228230 */ /* 0x100fe40000004100 */
[----:B------:R-:W-:Y:S01]  /*4920*/  @!P0 FMUL.FTZ R5, R21, R26 ;  /* 0x0000001a15058220 */ /* 0x000fe20000410000 */
[----:B------:R-:W-:Y:S01]  /*4930*/  @!P0 HADD2.F32 R33, -RZ, R42.H1_H1 ;  /* 0x3000002aff218230 */ /* 0x000fe20000004100 */
[----:B------:R-:W-:Y:S01]  /*4940*/  LEA.HI.X R55, R60, R49, R61, 0x7, P3 ;  /* 0x000000313c377211 */ /* 0x000fe200018f3c3d */
[----:B------:R-:W-:Y:S01]  /*4950*/  @!P0 FMUL.FTZ R6, R20, R23 ;  /* 0x0000001714068220 */ /* 0x000fe20000410000 */
[----:B------:R-:W-:Y:S01]  /*4960*/  @!P0 F2FP.F16.F32.PACK_AB R53, R4, R3 ;  /* 0x000000030435823e */ /* 0x000fe200000000ff */
[----:B------:R-:W-:Y:S02]  /*4970*/  @!P0 HADD2.F32 R40, -RZ, R43.H0_H0 ;  /* 0x2000002bff288230 */ /* 0x000fe40000004100 */
[----:B------:R-:W-:Y:S01]  /*4980*/  @!P0 FMUL.FTZ R7, R17, R18 ;  /* 0x0000001211078220 */ /* 0x000fe20000410000 */
[----:B------:R-:W-:Y:S01]  /*4990*/  @!P0 HADD2.F32 R32, -RZ, R35.H0_H0 ;  /* 0x20000023ff208230 */ /* 0x000fe20000004100 */
[----:B------:R-:W-:Y:S01]  /*49a0*/  @!P0 MOV R45, R53 ;  /* 0x00000035002d8202 */ /* 0x000fe20000000f00 */
        /* <DEDUP_REMOVED lines=12> */
.L_x_4039:
[----:B------:R-:W-:Y:S05]  /*4a70*/  BSYNC.RECONVERGENT B0 ;  /* 0x0000000000007941 */ /* 0x000fea0003800200 */
.L_x_4038:
[----:B------:R-:W1:Y:S01]  /*4a80*/  LDC R21, c[0x0][0x450] ;  /* 0x00011400ff157b82 */ /* 0x000e620000000800 */
[----:B--2---:R-:W-:Y:S05]  /*4a90*/  IMAD.U32 R93, R93, -0x40, RZ ;  /* 0xffffffc05d5d7824 */ /* 0x004fea00078e00ff */
[C---:B------:R-:W-:Y:S02]  /*4aa0*/  LEA R82, P1, R93.reuse, R82, 0x1 ;  /* 0x000000525d527211 */ /* 0x040fe400078208ff */
[C---:B------:R-:W-:Y:S02]  /*4ab0*/  LEA R80, P0, R93.reuse, R80, 0x1 ;  /* 0x000000505d507211 */ /* 0x040fe400078008ff */
[C---:B------:R-:W-:Y:S02]  /*4ac0*/  LEA.HI.X.SX32 R83, R93.reuse, R83, 0x1, P1 ;  /* 0x000000535d537211 */ /* 0x040fe400008f0eff */
[----:B------:R-:W-:Y:S09]  /*4ad0*/  LEA.HI.X.SX32 R81, R93, R81, 0x1, P0 ;  /* 0x000000515d517211 */ /* 0x000ff200000f0eff */
.L_x_4022:
[----:B-1----:R-:W-:Y:S05]  /*4ae0*/  BSYNC.RECONVERGENT B1 ;  /* 0x0000000000017941 */ /* 0x002fea0003800200 */
.L_x_4020:
[----:B------:R-:W-:Y:S01]  /*4af0*/  ISETP.NE.U32.AND P3, PT, RZ, UR12, PT ;  /* 0x0000000cff007c0c */ /* 0x000fe2000bf65070 */
[----:B------:R-:W-:Y:S03]  /*4b00*/  VIADD R90, R90, 0xffffff80 ;  /* 0xffffff805a5a7836 */ /* 0x000fe60000000000 */
[----:B------:R-:W-:Y:S11]  /*4b10*/  ISETP.NE.AND.EX P3, PT, RZ, UR13, PT, P3 ;  /* 0x0000000dff007c0c */ /* 0x000ff6000bf65330 */
[----:B------:R-:W-:Y:S02]  /*4b20*/  @!UPT UIADD3 URZ, UPT, UPT, URZ, URZ, URZ ;  /* 0x000000fffffff290 */ /* 0x000fe4000fffe0ff */
[----:B--2---:R-:W-:Y:S02]  /*4b30*/  @!P3 IMAD.MOV.U32 R3, RZ, RZ, RZ ;  /* 0x000000ffff03b224 */ /* 0x004fe400078e00ff */
[----:B------:R-:W-:Y:S02]  /*4b40*/  @!P3 IMAD.SHL.U32 R2, R58, 0x80, RZ ;  /* 0x000000803a02b824 */ /* 0x000fe400078e00ff */
[----:B------:R-:W-:Y:S01]  /*4b50*/  @!P3 IMAD.SHL.U32 R0, R60, 0x80, RZ ;  /* 0x000000803c00b824 */ /* 0x000fe200078e00ff */
[----:B------:R-:W-:Y:S05]  /*4b60*/  @!P3 IADD3 R3, P0, PT, RZ, -R3, RZ ;  /* 0x80000003ff03b210 */ /* 0x000fea0007f1e0ff */
[----:B------:R-:W-:Y:S02]  /*4b70*/  @!P3 IMAD.X R2, RZ, RZ, ~R2, P0 ;  /* 0x000000ffff02b224 */ /* 0x000fe400000e0e02 */
[----:B------:R-:W-:Y:S03]  /*4b80*/  @!P3 IMAD.X R0, RZ, RZ, ~R0, P0 ;  /* 0x000000ffff00b224 */ /* 0x000fe600000e0e00 */
[C---:B---3--:R-:W-:Y:S02]  /*4b90*/  @!P3 SHF.R.S64 R5, R3.reuse, 0x1f, R2 ;  /* 0x0000001f0305b819 */ /* 0x048fe40000001002 */
        /* <DEDUP_REMOVED lines=78> */
.L_x_4040:
[----:B------:R-:W-:Y:S02]  /*5080*/  IADD3 R78, P1, PT, R78, UR15, RZ ;  /* 0x0000000f4e4e7c10 */ /* 0x000fe4000ff3e0ff */
[----:B------:R-:W-:Y:S02]  /*5090*/  IADD3 R10, P0, PT, R10, UR17, RZ ;  /* 0x000000110a0a7c10 */ /* 0x000fe4000ff1e0ff */
[----:B------:R-:W-:Y:S02]  /*50a0*/  IADD3.X R79, PT, PT, R79, UR5, RZ, P1, !PT ;  /* 0x000000054f4f7c10 */ /* 0x000fe40008ffe4ff */
[----:B------:R-:W-:Y:S01]  /*50b0*/  IADD3.X R9, PT, PT, R9, UR16, RZ, P0, !PT ;  /* 0x0000001009097c10 */ /* 0x000fe200087fe4ff */
[----:B------:R-:W-:Y:S08]  /*50c0*/  @P2 BRA `(.L_x_4041) ;  /* 0xffffffcc00642947 */ /* 0x000ff0000383ffff */
.L_x_4019:
        /* <DEDUP_REMOVED lines=31> */
.L_x_4045:
[----:B------:R-:W-:Y:S05]  /*52c0*/  BSYNC.RECONVERGENT B0 ;  /* 0x0000000000007941 */ /* 0x000fea0003800200 */
.L_x_4044:
        /* <DEDUP_REMOVED lines=8> */
.L_x_4043:
        /* <DEDUP_REMOVED lines=80> */
.L_x_4051:
[----:B------:R-:W-:Y:S05]  /*5850*/  BSYNC.RECONVERGENT B0 ;  /* 0x0000000000007941 */ /* 0x000fea0003800200 */
.L_x_4050:
[----:B-----5:R2:W-:Y:S02]  /*5860*/  STS.128 [R149], R8 ;  /* 0x0000000895007388 */ /* 0x0205e40000000c00 */
.L_x_4049:
[----:B------:R-:W-:Y:S05]  /*5870*/  BSYNC.RECONVERGENT B1 ;  /* 0x0000000000017941 */ /* 0x000fea0003800200 */
.L_x_4048:
        /* <DEDUP_REMOVED lines=58> */
.L_x_4053:
[----:B------:R-:W-:Y:S05]  /*5c20*/  BSYNC.RECONVERGENT B0 ;  /* 0x0000000000007941 */ /* 0x000fea0003800200 */
.L_x_4052:
[----:B-----5:R2:W-:Y:S01]  /*5c30*/  STS.128 [R149+0x800], R8 ;  /* 0x0008000895007388 */ /* 0x0205e20000000c00 */
[----:B------:R-:W-:Y:S05]  /*5c40*/  BRA `(.L_x_4046) ;  /* 0x0000000800e47947 */ /* 0x000fea0003800000 */
.L_x_4047:
        /* <DEDUP_REMOVED lines=94> */
.L_x_4057:
[----:B------:R-:W-:Y:S05]  /*6230*/  BSYNC.RECONVERGENT B0 ;  /* 0x0000000000007941 */ /* 0x000fea0003800200 */
.L_x_4056:
[----:B-----5:R2:W-:Y:S02]  /*6240*/  STS.128 [R149], R20 ;  /* 0x0000001495007388 */ /* 0x0205e40000000c00 */
.L_x_4055:
[----:B------:R-:W-:Y:S05]  /*6250*/  BSYNC.RECONVERGENT B1 ;  /* 0x0000000000017941 */ /* 0x000fea0003800200 */
.L_x_4054:
        /* <DEDUP_REMOVED lines=26> */
[--C-:B--2---:R-:W-:Y:S02]  /*6400*/  HADD2.F32 R3, -RZ, R14.reuse.H0_H0 ;  /* 0x2000000eff037230 */ /* 0x104fe40000004100 */
[----:B------:R-:W-:Y:S02]  /*6410*/  HADD2.F32 R21, -RZ, R14.H1_H1 ;  /* 0x3000000eff157230 */ /* 0x000fe40000004100 */
[--C-:B------:R-:W-:Y:S02]  /*6420*/  HADD2.F32 R14, -RZ, R15.reuse.H0_H0 ;  /* 0x2000000fff0e7230 */ /* 0x100fe40000004100 */
[----:B------:R-:W-:Y:S02]  /*6430*/  HADD2.F32 R22, -RZ, R15.H1_H1 ;  /* 0x3000000fff167230 */ /* 0x000fe40000004100 */
[----:B------:R-:W-:Y:S02]  /*6440*/  HADD2.F32 R0, -RZ, R12.H0_H0 ;  /* 0x2000000cff007230 */ /* 0x000fe40000004100 */
[----:B---3--:R-:W-:-:S02]  /*6450*/  HADD2.F32 R15, -RZ, R4.H0_H0 ;  /* 0x20000004ff0f7230 */ /* 0x008fc40000004100 */
[----:B------:R-:W-:Y:S02]  /*6460*/  HADD2.F32 R25, -RZ, R4.H1_H1 ;  /* 0x30000004ff197230 */ /* 0x000fe40000004100 */
[--C-:B------:R-:W-:Y:S02]  /*6470*/  HADD2.F32 R23, -RZ, R5.reuse.H0_H0 ;  /* 0x20000005ff177230 */ /* 0x100fe40000004100 */
[----:B------:R-:W-:Y:S02]  /*6480*/  HADD2.F32 R24, -RZ, R5.H1_H1 ;  /* 0x30000005ff187230 */ /* 0x000fe40000004100 */
[--C-:B------:R-:W-:Y:S02]  /*6490*/  HADD2.F32 R4, -RZ, R6.reuse.H0_H0 ;  /* 0x20000006ff047230 */ /* 0x100fe40000004100 */
[----:B------:R-:W-:Y:S02]  /*64a0*/  HADD2.F32 R5, -RZ, R7.H0_H0 ;  /* 0x20000007ff057230 */ /* 0x000fe40000004100 */
[----:B------:R-:W-:-:S02]  /*64b0*/  HADD2.F32 R6, -RZ, R6.H1_H1 ;  /* 0x30000006ff067230 */ /* 0x000fc40000004100 */
[----:B------:R-:W-:Y:S02]  /*64c0*/  HADD2.F32 R7, -RZ, R7.H1_H1 ;  /* 0x30000007ff077230 */ /* 0x000fe40000004100 */
[----:B------:R-:W-:Y:S01]  /*64d0*/  @!P2 FADD.FTZ R4, -R4, -RZ ;  /* 0x800000ff0404a221 */ /* 0x000fe20000010100 */
[----:B------:R-:W-:Y:S01]  /*64e0*/  @!P2 FADD.FTZ R5, -R5, -RZ ;  /* 0x800000ff0505a221 */ /* 0x000fe20000010100 */
[----:B------:R-:W-:Y:S01]  /*64f0*/  @!P2 FADD.FTZ R6, -R6, -RZ ;  /* 0x800000ff0606a221 */ /* 0x000fe20000010100 */
[--C-:B------:R-:W-:Y:S02]  /*6500*/  HADD2.F32 R2, -RZ, R13.reuse.H0_H0 ;  /* 0x2000000dff027230 */ /* 0x100fe40000004100 */
[----:B------:R-:W-:Y:S01]  /*6510*/  @!P2 FADD.FTZ R7, -R7, -RZ ;  /* 0x800000ff0707a221 */ /* 0x000fe20000010100 */
[----:B------:R-:W-:Y:S01]  /*6520*/  @!P2 FADD.FTZ R15, -R15, -RZ ;  /* 0x800000ff0f0fa221 */ /* 0x000fe20000010100 */
[----:B------:R-:W-:Y:S01]  /*6530*/  @!P2 FADD.FTZ R23, -R23, -RZ ;  /* 0x800000ff1717a221 */ /* 0x000fe20000010100 */
[----:B------:R-:W-:-:S02]  /*6540*/  HADD2.F32 R13, -RZ, R13.H1_H1 ;  /* 0x3000000dff0d7230 */ /* 0x000fc40000004100 */
[----:B------:R-:W-:Y:S01]  /*6550*/  FMUL.FTZ R3, R3, R4 ;  /* 0x0000000403037220 */ /* 0x000fe20000410000 */
[----:B------:R-:W-:Y:S01]  /*6560*/  FMUL.FTZ R14, R14, R5 ;  /* 0x000000050e0e7220 */ /* 0x000fe20000410000 */
[----:B------:R-:W-:Y:S01]  /*6570*/  @!P2 FADD.FTZ R24, -R24, -RZ ;  /* 0x800000ff1818a221 */ /* 0x000fe20000010100 */
[----:B------:R-:W-:Y:S01]  /*6580*/  FMUL.FTZ R21, R21, R6 ;  /* 0x0000000615157220 */ /* 0x000fe20000410000 */
[----:B------:R-:W-:Y:S01]  /*6590*/  FMUL.FTZ R22, R22, R7 ;  /* 0x0000000716167220 */ /* 0x000fe20000410000 */
[----:B-----5:R-:W-:Y:S02]  /*65a0*/  HADD2.F32 R5, -RZ, R16.H0_H0 ;  /* 0x20000010ff057230 */ /* 0x020fe40000004100 */
[----:B------:R-:W-:Y:S01]  /*65b0*/  FMUL.FTZ R0, R0, R15 ;  /* 0x0000000f00007220 */ /* 0x000fe20000410000 */
[----:B----4-:R-:W-:Y:S02]  /*65c0*/  HADD2.F32 R4, -RZ, R8.H0_H0 ;  /* 0x20000008ff047230 */ /* 0x010fe40000004100 */
[----:B------:R-:W-:Y:S01]  /*65d0*/  FMUL.FTZ R2, R2, R23 ;  /* 0x0000001702027220 */ /* 0x000fe20000410000 */
[----:B------:R-:W-:-:S02]  /*65e0*/  HADD2.F32 R7, -RZ, R17.H0_H0 ;  /* 0x20000011ff077230 */ /* 0x000fc40000004100 */
[--C-:B------:R-:W-:Y:S02]  /*65f0*/  HADD2.F32 R6, -RZ, R9.reuse.H0_H0 ;  /* 0x20000009ff067230 */ /* 0x100fe40000004100 */
[----:B------:R-:W-:Y:S01]  /*6600*/  @!P2 FADD.FTZ R25, -R25, -RZ ;  /* 0x800000ff1919a221 */ /* 0x000fe20000010100 */
[----:B------:R-:W-:Y:S02]  /*6610*/  HADD2.F32 R12, -RZ, R12.H1_H1 ;  /* 0x3000000cff0c7230 */ /* 0x000fe40000004100 */
[----:B------:R-:W-:Y:S01]  /*6620*/  FMUL.FTZ R13, R13, R24 ;  /* 0x000000180d0d7220 */ /* 0x000fe20000410000 */
[----:B------:R-:W-:Y:S02]  /*6630*/  HADD2.F32 R15, -RZ, R16.H1_H1 ;  /* 0x30000010ff0f7230 */ /* 0x000fe40000004100 */
[----:B------:R-:W-:Y:S01]  /*6640*/  FFMA.FTZ R0, R5, R4, R0 ;  /* 0x0000000405007223 */ /* 0x000fe20000010000 */
[----:B------:R-:W-:Y:S02]  /*6650*/  HADD2.F32 R24, -RZ, R9.H1_H1 ;  /* 0x30000009ff187230 */ /* 0x000fe40000004100 */
[----:B------:R-:W-:Y:S01]  /*6660*/  FFMA.FTZ R2, R7, R6, R2 ;  /* 0x0000000607027223 */ /* 0x000fe20000010002 */
[----:B------:R-:W-:-:S02]  /*6670*/  HADD2.F32 R16, -RZ, R10.H0_H0 ;  /* 0x2000000aff107230 */ /* 0x000fc40000004100 */
[----:B------:R-:W-:Y:S02]  /*6680*/  HADD2.F32 R9, -RZ, R11.H0_H0 ;  /* 0x2000000bff097230 */ /* 0x000fe40000004100 */
[----:B------:R-:W-:Y:S02]  /*6690*/  HADD2.F32 R4, -RZ, R18.H0_H0 ;  /* 0x20000012ff047230 */ /* 0x000fe40000004100 */
[----:B------:R-:W-:Y:S02]  /*66a0*/  HADD2.F32 R5, -RZ, R19.H0_H0 ;  /* 0x20000013ff057230 */ /* 0x000fe40000004100 */
[----:B------:R-:W-:Y:S01]  /*66b0*/  FMUL.FTZ R12, R12, R25 ;  /* 0x000000190c0c7220 */ /* 0x000fe20000410000 */
[----:B------:R-:W-:Y:S02]  /*66c0*/  HADD2.F32 R8, -RZ, R8.H1_H1 ;  /* 0x30000008ff087230 */ /* 0x000fe40000004100 */
[----:B------:R-:W-:Y:S02]  /*66d0*/  HADD2.F32 R10, -RZ, R10.H1_H1 ;  /* 0x3000000aff0a7230 */ /* 0x000fe40000004100 */
[----:B------:R-:W-:-:S02]  /*66e0*/  HADD2.F32 R11, -RZ, R11.H1_H1 ;  /* 0x3000000bff0b7230 */ /* 0x000fc40000004100 */
        /* <DEDUP_REMOVED lines=13> */
.L_x_4059:
[----:B------:R-:W-:Y:S05]  /*67c0*/  BSYNC.RECONVERGENT B0 ;  /* 0x0000000000007941 */ /* 0x000fea0003800200 */
.L_x_4058:
[----:B-----5:R3:W-:Y:S02]  /*67d0*/  STS.128 [R149+0x800], R16 ;  /* 0x0008001095007388 */ /* 0x0207e40000000c00 */
.L_x_4046:
[----:B------:R-:W-:Y:S05]  /*67e0*/  BSYNC.RECONVERGENT B2 ;  /* 0x0000000000027941 */ /* 0x000fea0003800200 */
.L_x_4042:
[----:B-1---5:R-:W-:Y:S01]  /*67f0*/  IMAD R5, R57, -0x80, R64 ;  /* 0xffffff8039057824 */ /* 0x022fe200078e0240 */
[----:B------:R-:W-:Y:S01]  /*6800*/  SHF.L.U64.HI R56, R60, 0x6, R61 ;  /* 0x000000063c387819 */ /* 0x000fe2000001023d */
[C---:B--2---:R-:W-:Y:S01]  /*6810*/  VIADD R2, R94.reuse, 0x40 ;  /* 0x000000405e027836 */ /* 0x044fe20000000000 */
[----:B------:R-:W1:Y:S01]  /*6820*/  S2R R133, SR_TID.X ;  /* 0x0000000000857919 */ /* 0x000e620000002100 */
[----:B------:R-:W-:Y:S01]  /*6830*/  VIADD R5, R5, 0x80 ;  /* 0x0000008005057836 */ /* 0x000fe20000000000 */
[----:B------:R-:W2:Y:S01]  /*6840*/  LDCU UR4, c[0x0][0x508] ;  /* 0x0000a100ff0477ac */ /* 0x000ea20008000800 */
[----:B------:R-:W-:Y:S02]  /*6850*/  VIADD R0, R94, 0x60 ;  /* 0x000000605e007836 */ /* 0x000fe40000000000 */
[----:B------:R-:W-:Y:S01]  /*6860*/  IMAD.SHL.U32 R3, R60, 0x40, RZ ;  /* 0x000000403c037824 */ /* 0x000fe200078e00ff */
[-C--:B------:R-:W-:Y:S01]  /*6870*/  ISETP.GE.AND P4, PT, R2, R5.reuse, PT ;  /* 0x000000050200720c */ /* 0x080fe20003f86270 */
[----:B------:R-:W-:Y:S01]  /*6880*/  IMAD.SHL.U32 R7, R58, 0x40, RZ ;  /* 0x000000403a077824 */ /* 0x000fe200078e00ff */
[-C--:B------:R-:W-:Y:S01]  /*6890*/  ISETP.GE.AND P3, PT, R0, R5.reuse, PT ;  /* 0x000000050000720c */ /* 0x080fe20003f66270 */
[----:B------:R-:W-:Y:S01]  /*68a0*/  IMAD.MOV.U32 R66, RZ, RZ, 0x20 ;  /* 0x00000020ff427424 */ /* 0x000fe200078e00ff */
[----:B------:R-:W-:-:S02]  /*68b0*/  ISETP.GE.AND P6, PT, R94, R5, PT ;  /* 0x000000055e00720c */ /* 0x000fc40003fc6270 */
[CC--:B------:R-:W-:Y:S02]  /*68c0*/  ISETP.GE.AND P5, PT, R20.reuse, R5.reuse, PT ;  /* 0x000000051400720c */ /* 0x0c0fe40003fa6270 */
[----:B------:R-:W-:Y:S02]  /*68d0*/  IADD3 R10, P0, PT, R3, R140, RZ ;  /* 0x0000008c030a7210 */ /* 0x000fe40007f1e0ff */
[----:B------:R-:W-:-:S03]  /*68e0*/  ISETP.GE.AND P2, PT, R20, R5, PT ;  /* 0x000000051400720c */ /* 0x000fc60003f46270 */
[----:B------:R-:W-:Y:S01]  /*68f0*/  @!P4 IADD3 R8, P1, PT, R10, R3, RZ ;  /* 0x000000030a08c210 */ /* 0x000fe20007f3e0ff */
[--C-:B------:R-:W-:Y:S01]  /*6900*/  IMAD.X R11, R56, 0x1, R139.reuse, P0 ;  /* 0x00000001380b7824 */ /* 0x100fe200000e068b */
[C---:B------:R-:W-:Y:S02]  /*6910*/  @!P3 LEA R12, P0, R60.reuse, R10, 0x7 ;  /* 0x0000000a3c0cb211 */ /* 0x040fe400078038ff */
[----:B------:R-:W-:Y:S02]  /*6920*/  @!P6 IMAD.MOV.U32 R141, RZ, RZ, R139 ;  /* 0x000000ffff8de224 */ /* 0x000fe400078e008b */
[----:B------:R-:W-:Y:S01]  /*6930*/  @!P4 IMAD.X R9, R11, 0x1, R56, P1 ;  /* 0x000000010b09c824 */ /* 0x000fe200008e0638 */
[----:B------:R-:W-:Y:S02]  /*6940*/  @!P3 LEA.HI.X R13, R60, R11, R61, 0x7, P0 ;  /* 0x0000000b3c0db211 */ /* 0x000fe400000f3c3d */
[----:B------:R-:W-:Y:S01]  /*6950*/  @!PT LDS RZ, [RZ] ;  /* 0x00000000fffff984 */ /* 0x000fe20000000800 */
[----:B------:R-:W-:Y:S01]  /*6960*/  @!PT LDS RZ, [RZ] ;  /* 0x00000000fffff984 */ /* 0x000fe20000000800 */
[----:B------:R-:W-:Y:S01]  /*6970*/  @!PT LDS RZ, [RZ] ;  /* 0x00000000fffff984 */ /* 0x000fe20000000800 */
[----:B------:R-:W-:Y:S04]  /*6980*/  @!P6 LDGSTS.E.BYPASS.LTC128B.128 [R149+0x1000], desc[UR6][R140.64] ;  /* 0x010000008c95efae */ /* 0x000fe8000b981a06 */
[----:B------:R-:W-:Y:S01]  /*6990*/  @!P5 LDGSTS.E.BYPASS.LTC128B.128 [R149+0x1800], desc[UR6][R10.64] ;  /* 0x018000000a95dfae */ /* 0x000fe2000b981a06 */
[C---:B-1----:R-:W-:Y:S01]  /*69a0*/  IMAD.SHL.U32 R136, R133.reuse, 0x10, RZ ;  /* 0x0000001085887824 */ /* 0x042fe200078e00ff */
[----:B------:R-:W-:Y:S01]  /*69b0*/  SHF.R.U32.HI R135, RZ, 0x1, R133 ;  /* 0x00000001ff877819 */ /* 0x000fe20000011685 */
[C---:B------:R-:W-:Y:S01]  /*69c0*/  IMAD.SHL.U32 R65, R133.reuse, 0x20, RZ ;  /* 0x0000002085417824 */ /* 0x040fe200078e00ff */
[----:B------:R1:W-:Y:S01]  /*69d0*/  @!P4 LDGSTS.E.BYPASS.LTC128B.128 [R149+0x2000], desc[UR6][R8.64] ;  /* 0x020000000895cfae */ /* 0x0003e2000b981a06 */
[-C--:B------:R-:W-:Y:S01]  /*69e0*/  ISETP.GE.AND P4, PT, R2, R5.reuse, PT ;  /* 0x000000050200720c */ /* 0x080fe20003f86270 */
[----:B------:R-:W-:Y:S01]  /*69f0*/  IMAD.SHL.U32 R132, R133, 0x4, RZ ;  /* 0x0000000485847824 */ /* 0x000fe200078e00ff */
[----:B------:R-:W-:Y:S01]  /*6a00*/  LOP3.LUT R4, R135, 0x8, RZ, 0xc0, !PT ;  /* 0x0000000887047812 */ /* 0x000fe200078ec0ff */
[----:B------:R4:W-:Y:S01]  /*6a10*/  @!P3 LDGSTS.E.BYPASS.LTC128B.128 [R149+0x2800], desc[UR6][R12.64] ;  /* 0x028000000c95bfae */ /* 0x0009e2000b981a06 */
[----:B------:R-:W-:-:S02]  /*6a20*/  ISETP.GE.AND P3, PT, R0, R5, PT ;  /* 0x000000050000720c */ /* 0x000fc40003f66270 */
[----:B------:R-:W-:Y:S01]  /*6a30*/  LOP3.LUT R6, R136, 0x100, RZ, 0xc0, !PT ;  /* 0x0000010088067812 */ /* 0x000fe200078ec0ff */
[----:B------:R-:W0:Y:S01]  /*6a40*/  LDGDEPBAR ;  /* 0x00000000000079af */ /* 0x000e220000000000 */
[----:B------:R-:W-:Y:S02]  /*6a50*/  LOP3.LUT R134, R132, 0x18, RZ, 0xc0, !PT ;  /* 0x0000001884867812 */ /* 0x000fe400078ec0ff */
[----:B------:R-:W-:Y:S01]  /*6a60*/  LOP3.LUT R6, R6, 0x20, R65, 0xf8, !PT ;  /* 0x0000002006067812 */ /* 0x000fe200078ef841 */
[----:B------:R-:W2:Y:S01]  /*6a70*/  S2R R0, SR_CTAID.X ;  /* 0x0000000000007919 */ /* 0x000ea20000002500 */
[----:B------:R-:W-:Y:S02]  /*6a80*/  SHF.L.U64.HI R2, R58, 0x6, R59 ;  /* 0x000000063a027819 */ /* 0x000fe4000001023b */
[----:B------:R-:W-:Y:S02]  /*6a90*/  LOP3.LUT R136, R136, 0x3e00, RZ, 0xc0, !PT ;  /* 0x00003e0088887812 */ /* 0x000fe400078ec0ff */
[----:B------:R-:W-:-:S02]  /*6aa0*/  LOP3.LUT R67, R135, 0x1f0, RZ, 0xc0, !PT ;  /* 0x000001f087437812 */ /* 0x000fc400078ec0ff */
[----:B-1----:R-:W-:Y:S02]  /*6ab0*/  LOP3.LUT R8, R65, 0xc0, RZ, 0xc0, !PT ;  /* 0x000000c041087812 */ /* 0x002fe400078ec0ff */
[----:B------:R-:W-:Y:S02]  /*6ac0*/  LOP3.LUT R9, R4, 0xc0, R65, 0xf8, !PT ;  /* 0x000000c004097812 */ /* 0x000fe400078ef841 */
[----:B------:R-:W-:Y:S01]  /*6ad0*/  LOP3.LUT R63, R8, 0x8, R133, 0xf8, !PT ;  /* 0x00000008083f7812 */ /* 0x000fe200078ef885 */
[----:B------:R-:W-:-:S04]  /*6ae0*/  DEPBAR.LE SB0, 0x0 ;  /* 0x000080000000791a */ /* 0x000fc80000000000 */
[----:B------:R-:W-:Y:S01]  /*6af0*/  BAR.SYNC.DEFER_BLOCKING 0x0 ;  /* 0x0000000000007b1d */ /* 0x000fe20000010000 */
[----:B------:R-:W-:Y:S02]  /*6b00*/  IADD3 R4, P0, PT, R7, R142, RZ ;  /* 0x0000008e07047210 */ /* 0x000fe40007f1e0ff */
[----:B------:R-:W-:Y:S02]  /*6b10*/  LOP3.LUT R63, R6, R63, R134, 0xf6, !PT ;  /* 0x0000003f063f7212 */ /* 0x000fe400078ef686 */
[----:B------:R-:W-:Y:S01]  /*6b20*/  @!P4 IADD3 R10, P1, PT, R4, R7, RZ ;  /* 0x00000007040ac210 */ /* 0x000fe20007f3e0ff */
[----:B------:R-:W-:Y:S01]  /*6b30*/  IMAD.X R5, R2, 0x1, R143, P0 ;  /* 0x0000000102057824 */ /* 0x000fe200000e068f */
[----:B------:R-:W-:Y:S01]  /*6b40*/  LOP3.LUT R134, R9, R134, RZ, 0x3c, !PT ;  /* 0x0000008609867212 */ /* 0x000fe200078e3cff */
[----:B--2---:R-:W-:Y:S01]  /*6b50*/  IMAD R67, R0, 0x40, R67 ;  /* 0x0000004000437824 */ /* 0x004fe200078e0243 */
[----:B------:R-:W-:Y:S01]  /*6b60*/  LOP3.LUT R7, R136, 0x120, R65, 0xf8, !PT ;  /* 0x0000012088077812 */ /* 0x000fe200078ef841 */
[----:B------:R-:W-:Y:S01]  /*6b70*/  @!P4 IMAD.X R11, R5, 0x1, R2, P1 ;  /* 0x00000001050bc824 */ /* 0x000fe200008e0602 */
[----:B------:R-:W-:-:S02]  /*6b80*/  @!P3 LEA R8, P0, R58, R4, 0x7 ;  /* 0x000000043a08b211 */ /* 0x000fc400078038ff */
[----:B------:R-:W-:Y:S02]  /*6b90*/  LOP3.LUT R7, R7, R134, RZ, 0xfc, !PT ;  /* 0x0000008607077212 */ /* 0x000fe400078efcff */
[----:B------:R-:W-:Y:S02]  /*6ba0*/  @!P3 LEA.HI.X R9, R58, R5, R59, 0x7, P0 ;  /* 0x000000053a09b211 */ /* 0x000fe400000f3c3b */
[----:B------:R-:W-:Y:S02]  /*6bb0*/  LEA R105, R7, UR5, 0x1 ;  /* 0x0000000507697c11 */ /* 0x000fe4000f8e08ff */
[----:B------:R-:W-:Y:S02]  /*6bc0*/  LEA R63, R63, UR5, 0x1 ;  /* 0x000000053f3f7c11 */ /* 0x000fe4000f8e08ff */
[----:B------:R-:W-:Y:S02]  /*6bd0*/  SHF.R.U32.HI R2, RZ, 0x2, R133 ;  /* 0x00000002ff027819 */ /* 0x000fe40000011685 */
[----:B------:R-:W-:Y:S01]  /*6be0*/  ISETP.NE.AND P0, PT, R57, 0x1, PT ;  /* 0x000000013900780c */ /* 0x000fe20003f05270 */
[----:B------:R-:W-:Y:S01]  /*6bf0*/  @!PT LDS RZ, [RZ] ;  /* 0x00000000fffff984 */ /* 0x000fe20000000800 */
[----:B------:R-:W-:Y:S01]  /*6c00*/  @!PT LDS RZ, [RZ] ;  /* 0x00000000fffff984 */ /* 0x000fe20000000800 */
[----:B------:R-:W-:Y:S01]  /*6c10*/  @!PT LDS RZ, [RZ] ;  /* 0x00000000fffff984 */ /* 0x000fe20000000800 */
[----:B------:R-:W-:Y:S01]  /*6c20*/  @!P6 LDGSTS.E.BYPASS.LTC128B.128 [R149+0x3000], desc[UR6][R142.64] ;  /* 0x030000008e95efae */ /* 0x000fe2000b981a06 */
[----:B------:R-:W-:-:S03]  /*6c30*/  LOP3.LUT R2, R2, 0x7, RZ, 0xc0, !PT ;  /* 0x0000000702027812 */ /* 0x000fc600078ec0ff */
[----:B------:R-:W-:Y:S01]  /*6c40*/  @P6 STS.128 [R149+0x3000], RZ ;  /* 0x003000ff95006388 */ /* 0x000fe20000000c00 */
[----:B------:R-:W-:Y:S02]  /*6c50*/  LOP3.LUT P6, RZ, R133, 0x4, RZ, 0xc0, !PT ;  /* 0x0000000485ff7812 */ /* 0x000fe400078cc0ff */
[----:B------:R-:W-:Y:S01]  /*6c60*/  IADD3 R67, PT, PT, -R138, R2, R67 ;  /* 0x000000028a437210 */ /* 0x000fe20007ffe143 */
[----:B------:R-:W-:Y:S01]  /*6c70*/  @P2 STS.128 [R149+0x3800], RZ ;  /* 0x003800ff95002388 */ /* 0x000fe20000000c00 */
[----:B------:R-:W-:Y:S02]  /*6c80*/  SEL R66, R66, 0xffffffe0, !P6 ;  /* 0xffffffe042427807 */ /* 0x000fe40007000000 */
[----:B------:R-:W-:Y:S01]  /*6c90*/  IADD3 R67, PT, PT, R67, UR4, R64 ;  /* 0x0000000443437c10 */ /* 0x000fe2000fffe040 */
[----:B------:R-:W-:Y:S01]  /*6ca0*/  @!PT LDS RZ, [RZ] ;  /* 0x00000000fffff984 */ /* 0x000fe20000000800 */
[----:B------:R-:W-:Y:S01]  /*6cb0*/  @!PT LDS RZ, [RZ] ;  /* 0x00000000fffff984 */ /* 0x000fe20000000800 */
[----:B------:R-:W-:Y:S01]  /*6cc0*/  @!PT LDS RZ, [RZ] ;  /* 0x00000000fffff984 */ /* 0x000fe20000000800 */
[----:B------:R1:W-:Y:S02]  /*6cd0*/  @!P2 LDGSTS.E.BYPASS.LTC128B.128 [R149+0x3800], desc[UR6][R4.64] ;  /* 0x038000000495afae */ /* 0x0003e4000b981a06 */
[----:B------:R-:W-:Y:S01]  /*6ce0*/  IMAD.IADD R104, R105, 0x1, R66 ;  /* 0x0000000169687824 */ /* 0x000fe200078e0242 */
[C-C-:B------:R-:W-:Y:S01]  /*6cf0*/  VIADDMNMX R108, R67.reuse, 0x1, R64.reuse, PT ;  /* 0x00000001436c7846 */ /* 0x140fe20003800140 */
[----:B------:R-:W-:Y:S01]  /*6d00*/  @P4 STS.128 [R149+0x4000], RZ ;  /* 0x004000ff95004388 */ /* 0x000fe20000000c00 */
[----:B------:R-:W-:Y:S01]  /*6d10*/  IMAD.IADD R62, R66, 0x1, R63 ;  /* 0x00000001423e7824 */ /* 0x000fe200078e023f */
[----:B------:R-:W-:-:S02]  /*6d20*/  VIADDMNMX R110, R67, 0x9, R64, PT ;  /* 0x00000009436e7846 */ /* 0x000fc40003800140 */
        /* <DEDUP_REMOVED lines=10> */
[----:B------:R-:W3:Y:S04]  /*6dd0*/  LDSM.16.M88.4 R20, [R63+0x1000] ;  /* 0x001000003f14783b */ /* 0x000ee80000000200 */
[----:B----4-:R-:W4:Y:S04]  /*6de0*/  LDSM.16.M88.4 R12, [R63+0x1400] ;  /* 0x001400003f0c783b */ /* 0x010f280000000200 */
[----:B-1----:R-:W2:Y:S04]  /*6df0*/  LDSM.16.M88.4 R4, [R63+0x1800] ;  /* 0x001800003f04783b */ /* 0x002ea80000000200 */
[----:B------:R-:W1:Y:S04]  /*6e00*/  LDSM.16.M88.4 R72, [R63+0x1c00] ;  /* 0x001c00003f48783b */ /* 0x000e680000000200 */
[----:B------:R-:W1:Y:S04]  /*6e10*/  LDSM.16.M88.4 R52, [R63+0x2000] ;  /* 0x002000003f34783b */ /* 0x000e680000000200 */
[----:B------:R-:W1:Y:S04]  /*6e20*/  LDSM.16.M88.4 R44, [R63+0x2400] ;  /* 0x002400003f2c783b */ /* 0x000e680000000200 */
[----:B------:R-:W1:Y:S04]  /*6e30*/  LDSM.16.M88.4 R36, [R63+0x2800] ;  /* 0x002800003f24783b */ /* 0x000e680000000200 */
[----:B------:R-:W1:Y:S04]  /*6e40*/  LDSM.16.M88.4 R92, [R63+0x2c00] ;  /* 0x002c00003f5c783b */ /* 0x000e680000000200 */
[----:B------:R-:W-:Y:S04]  /*6e50*/  LDSM.16.M88.4 R100, [R104] ;  /* 0x000000006864783b */ /* 0x000fe80000000200 */
[----:B------:R-:W1:Y:S04]  /*6e60*/  LDSM.16.M88.4 R88, [R62+0x1000] ;  /* 0x001000003e58783b */ /* 0x000e680000000200 */
[----:B------:R-:W1:Y:S01]  /*6e70*/  LDSM.16.M88.4 R84, [R62+0x1400] ;  /* 0x001400003e54783b */ /* 0x000e620000000200 */
[C---:B---3--:R-:W-:Y:S03]  /*6e80*/  HMMA.16816.F32 R24, R28.reuse, R20, RZ ;  /* 0x000000141c18723c */ /* 0x048fe600000018ff */
[----:B------:R-:W3:Y:S04]  /*6e90*/  LDSM.16.M88.4 R80, [R62+0x1800] ;  /* 0x001800003e50783b */ /* 0x000ee80000000200 */
[----:B------:R-:W3:Y:S01]  /*6ea0*/  LDSM.16.M88.4 R96, [R62+0x1c00] ;  /* 0x001c00003e60783b */ /* 0x000ee20000000200 */
[C---:B----4-:R-:W-:Y:S03]  /*6eb0*/  HMMA.16816.F32 R16, R28.reuse, R12, RZ ;  /* 0x0000000c1c10723c */ /* 0x050fe600000018ff */
[----:B------:R-:W0:Y:S05]  /*6ec0*/  LDGDEPBAR ;  /* 0x00000000000079af */ /* 0x000e2a0000000000 */
        /* <DEDUP_REMOVED lines=23> */
[----:B------:R-:W3:Y:S01]  /*7040*/  LDSM.16.M88.4 R80, [R62+0x2c00] ;  /* 0x002c00003e50783b */ /* 0x000ee20000000200 */
[----:B------:R-:W-:-:S06]  /*7050*/  DEPBAR.LE SB0, 0x0 ;  /* 0x000080000000791a */ /* 0x000fcc0000000000 */
[C---:B------:R-:W-:Y:S08]  /*7060*/  HMMA.16816.F32 R76, R100.reuse, R96, R76 ;  /* 0x00000060644c723c */ /* 0x040ff0000000184c */
[C---:B------:R-:W-:Y:S08]  /*7070*/  HMMA.16816.F32 R72, R100.reuse, R98, R72 ;  /* 0x000000626448723c */ /* 0x040ff00000001848 */
[C---:B-1----:R-:W-:Y:S08]  /*7080*/  HMMA.16816.F32 R68, R100.reuse, R92, R68 ;  /* 0x0000005c6444723c */ /* 0x042ff00000001844 */
[C---:B------:R-:W-:Y:S08]  /*7090*/  HMMA.16816.F32 R52, R100.reuse, R94, R52 ;  /* 0x0000005e6434723c */ /* 0x040ff00000001834 */
[C---:B--2---:R-:W-:Y:S08]  /*70a0*/  HMMA.16816.F32 R48, R100.reuse, R88, R48 ;  /* 0x000000586430723c */ /* 0x044ff00000001830 */
[C---:B------:R-:W-:Y:S08]  /*70b0*/  HMMA.16816.F32 R44, R100.reuse, R90, R44 ;  /* 0x0000005a642c723c */ /* 0x040ff0000000182c */
[C---:B----4-:R-:W-:Y:S08]  /*70c0*/  HMMA.16816.F32 R40, R100.reuse, R84, R40 ;  /* 0x000000546428723c */ /* 0x050ff00000001828 */
[C---:B------:R-:W-:Y:S08]  /*70d0*/  HMMA.16816.F32 R36, R100.reuse, R86, R36 ;  /* 0x000000566424723c */ /* 0x040ff00000001824 */
[C---:B---3--:R-:W-:Y:S08]  /*70e0*/  HMMA.16816.F32 R32, R100.reuse, R80, R32 ;  /* 0x000000506420723c */ /* 0x048ff00000001820 */
        /* <DEDUP_REMOVED lines=14> */
.L_x_4061:
        /* <DEDUP_REMOVED lines=60> */
.L_x_4062:
[----:B------:R-:W-:Y:S02]  /*7590*/  IADD3 R84, P1, PT, R3, R140, RZ ;  /* 0x0000008c03547210 */ /* 0x000fe40007f3e0ff */
[----:B------:R-:W-:-:S03]  /*75a0*/  MOV R141, R139 ;  /* 0x0000008b008d7202 */ /* 0x000fc60000000f00 */
[C---:B------:R-:W-:Y:S01]  /*75b0*/  IMAD.X R85, R56.reuse, 0x1, R139, P1 ;  /* 0x0000000138557824 */ /* 0x040fe200008e068b */
[----:B------:R-:W-:Y:S01]  /*75c0*/  IADD3 R82, P1, PT, R3, R84, RZ ;  /* 0x0000005403527210 */ /* 0x000fe20007f3e0ff */
[----:B------:R-:W-:Y:S01]  /*75d0*/  @!PT LDS RZ, [RZ] ;  /* 0x00000000fffff984 */ /* 0x000fe20000000800 */
[----:B------:R-:W-:Y:S01]  /*75e0*/  @!PT LDS RZ, [RZ] ;  /* 0x00000000fffff984 */ /* 0x000fe20000000800 */
[----:B------:R-:W-:Y:S01]  /*75f0*/  @!PT LDS RZ, [RZ] ;  /* 0x00000000fffff984 */ /* 0x000fe20000000800 */
[----:B------:R1:W-:Y:S04]  /*7600*/  LDGSTS.E.BYPASS.LTC128B.128 [R149+0x1000], desc[UR6][R140.64] ;  /* 0x010000008c957fae */ /* 0x0003e8000b981a06 */
[----:B------:R-:W-:Y:S01]  /*7610*/  IMAD.X R83, R56, 0x1, R85, P1 ;  /* 0x0000000138537824 */ /* 0x000fe200008e0655 */
[----:B------:R-:W-:Y:S01]  /*7620*/  IADD3 R80, P1, PT, R82, R3, RZ ;  /* 0x0000000352507210 */ /* 0x000fe20007f3e0ff */
[----:B------:R1:W-:Y:S04]  /*7630*/  LDGSTS.E.BYPASS.LTC128B.128 [R149+0x1800], desc[UR6][R84.64] ;  /* 0x0180000054957fae */ /* 0x0003e8000b981a06 */
[----:B------:R-:W-:Y:S01]  /*7640*/  IMAD.X R81, R83, 0x1, R56, P1 ;  /* 0x0000000153517824 */ /* 0x000fe200008e0638 */
[----:B------:R1:W-:Y:S04]  /*7650*/  LDGSTS.E.BYPASS.LTC128B.128 [R149+0x2000], desc[UR6][R82.64] ;  /* 0x0200000052957fae */ /* 0x0003e8000b981a06 */
[----:B------:R1:W-:Y:S04]  /*7660*/  LDGSTS.E.BYPASS.LTC128B.128 [R149+0x2800], desc[UR6][R80.64] ;  /* 0x0280000050957fae */ /* 0x0003e8000b981a06 */
[----:B------:R-:W0:Y:S02]  /*7670*/  LDGDEPBAR ;  /* 0x00000000000079af */ /* 0x000e240000000000 */
.L_x_4060:
        /* <DEDUP_REMOVED lines=8> */
[----:B-1----:R-:W-:-:S03]  /*7700*/  VIADD R81, R109, 0xffffff81 ;  /* 0xffffff816d517836 */ /* 0x002fc60000000000 */
[C---:B------:R-:W-:Y:S02]  /*7710*/  ISETP.GE.AND P5, PT, R67.reuse, R108, PT ;  /* 0x0000006c4300720c */ /* 0x040fe40003fa6270 */
[----:B------:R-:W-:Y:S01]  /*7720*/  ISETP.GE.AND P2, PT, R67, R110, PT ;  /* 0x0000006e4300720c */ /* 0x000fe20003f46270 */
[----:B------:R-:W-:Y:S01]  /*7730*/  VIADD R67, R109, 0xffffff88 ;  /* 0xffffff886d437836 */ /* 0x000fe20000000000 */
[C---:B------:R-:W-:Y:S02]  /*7740*/  ISETP.GE.AND P4, PT, R81.reuse, R108, PT ;  /* 0x0000006c5100720c */ /* 0x040fe40003f86270 */
[----:B------:R-:W-:Y:S01]  /*7750*/  ISETP.GE.AND P1, PT, R81, R110, PT ;  /* 0x0000006e5100720c */ /* 0x000fe20003f26270 */
[----:B------:R-:W-:Y:S01]  /*7760*/  VIADD R81, R109, 0xffffff89 ;  /* 0xffffff896d517836 */ /* 0x000fe20000000000 */
[----:B------:R-:W-:Y:S02]  /*7770*/  FSEL R0, R24, -INF , !P5 ;  /* 0xff80000018007808 */ /* 0x000fe40006800000 */
[----:B------:R-:W-:-:S02]  /*7780*/  ISETP.GE.AND P3, PT, R67, R108, PT ;  /* 0x0000006c4300720c */ /* 0x000fc40003f66270 */
[----:B------:R-:W-:Y:S01]  /*7790*/  ISETP.GE.AND P5, PT, R67, R110, PT ;  /* 0x0000006e4300720c */ /* 0x000fe20003fa6270 */
[----:B------:R-:W-:Y:S01]  /*77a0*/  VIADD R67, R109, 0xffffff90 ;  /* 0xffffff906d437836 */ /* 0x000fe20000000000 */
[----:B------:R-:W-:Y:S02]  /*77b0*/  FSEL R123, R26, -INF , !P2 ;  /* 0xff8000001a7b7808 */ /* 0x000fe40005000000 */
[----:B------:R-:W-:Y:S01]  /*77c0*/  FSEL R80, R25, -INF , !P4 ;  /* 0xff80000019507808 */ /* 0x000fe20006000000 */
[----:B------:R-:W-:Y:S01]  /*77d0*/  VIADD R25, R109, 0xffffff98 ;  /* 0xffffff986d197836 */ /* 0x000fe20000000000 */
[----:B------:R-:W-:Y:S01]  /*77e0*/  FSEL R103, R27, -INF , !P1 ;  /* 0xff8000001b677808 */ /* 0x000fe20004800000 */
[----:B------:R-:W-:Y:S01]  /*77f0*/  VIADD R27, R109, 0xffffff91 ;  /* 0xffffff916d1b7836 */ /* 0x000fe20000000000 */
[C---:B------:R-:W-:Y:S02]  /*7800*/  ISETP.GE.AND P2, PT, R81.reuse, R108, PT ;  /* 0x0000006c5100720c */ /* 0x040fe40003f46270 */
[----:B------:R-:W-:-:S02]  /*7810*/  ISETP.GE.AND P4, PT, R81, R110, PT ;  /* 0x0000006e5100720c */ /* 0x000fc40003f86270 */
        /* <DEDUP_REMOVED lines=8> */
[C---:B------:R-:W-:Y:S02]  /*78a0*/  ISETP.GE.AND P5, PT, R27.reuse, R108, PT ;  /* 0x0000006c1b00720c */ /* 0x040fe40003fa6270 */
[-C--:B------:R-:W-:Y:S01]  /*78b0*/  ISETP.GE.AND P2, PT, R27, R110.reuse, PT ;  /* 0x0000006e1b00720c */ /* 0x080fe20003f46270 */
[----:B------:R-:W-:Y:S01]  /*78c0*/  VIADD R27, R109, 0xffffffd0 ;  /* 0xffffffd06d1b7836 */ /* 0x000fe20000000000 */
[----:B------:R-:W-:Y:S02]  /*78d0*/  FSEL R82, R16, -INF , !P1 ;  /* 0xff80000010527808 */ /* 0x000fe40004800000 */
[----:B------:R-:W-:Y:S02]  /*78e0*/  FSEL R117, R18, -INF , !P3 ;  /* 0xff80000012757808 */ /* 0x000fe40005800000 */
[----:B------:R-:W-:Y:S01]  /*78f0*/  FSEL R16, R17, -INF , !P5 ;  /* 0xff80000011107808 */ /* 0x000fe20006800000 */
[----:B------:R-:W-:Y:S01]  /*7900*/  VIADD R17, R109, 0xffffffa8 ;  /* 0xffffffa86d117836 */ /* 0x000fe20000000000 */
[----:B------:R-:W-:Y:S01]  /*7910*/  FSEL R119, R19, -INF , !P2 ;  /* 0xff80000013777808 */ /* 0x000fe20005000000 */
[----:B------:R-:W-:Y:S01]  /*7920*/  VIADD R19, R109, 0xffffffa1 ;  /* 0xffffffa16d137836 */ /* 0x000fe20000000000 */
[----:B------:R-:W-:-:S02]  /*7930*/  ISETP.GE.AND P1, PT, R25, R110, PT ;  /* 0x0000006e1900720c */ /* 0x000fc40003f26270 */
[C---:B------:R-:W-:Y:S02]  /*7940*/  ISETP.GE.AND P3, PT, R23.reuse, R108, PT ;  /* 0x0000006c1700720c */ /* 0x040fe40003f66270 */
[----:B------:R-:W-:Y:S01]  /*7950*/  ISETP.GE.AND P5, PT, R23, R110, PT ;  /* 0x0000006e1700720c */ /* 0x000fe20003fa6270 */
[----:B------:R-:W-:Y:S01]  /*7960*/  VIADD R23, R109, 0xffffffd8 ;  /* 0xffffffd86d177836 */ /* 0x000fe20000000000 */
        /* <DEDUP_REMOVED lines=15> */
[-C--:B------:R-:W-:Y:S01]  /*7a60*/  ISETP.GE.AND P2, PT, R17, R110.reuse, PT ;  /* 0x0000006e1100720c */ /* 0x080fe20003f46270 */
[----:B------:R-:W-:Y:S01]  /*7a70*/  VIADD R17, R109, 0xffffffe9 ;  /* 0xffffffe96d117836 */ /* 0x000fe20000000000 */
[-C--:B------:R-:W-:Y:S02]  /*7a80*/  ISETP.GE.AND P1, PT, R15, R110.reuse, PT ;  /* 0x0000006e0f00720c */ /* 0x080fe40003f26270 */
[----:B------:R-:W-:Y:S02]  /*7a90*/  FSEL R106, R4, -INF , !P5 ;  /* 0xff800000046a7808 */ /* 0x000fe40006800000 */
[----:B------:R-:W-:Y:S02]  /*7aa0*/  FSEL R113, R6, -INF , !P2 ;  /* 0xff80000006717808 */ /* 0x000fe40005000000 */
[----:B------:R-:W-:Y:S01]  /*7ab0*/  FSEL R107, R7, -INF , !P1 ;  /* 0xff800000076b7808 */ /* 0x000fe20004800000 */
[----:B------:R-:W-:Y:S01]  /*7ac0*/  VIADD R7, R109, 0xffffffb9 ;  /* 0xffffffb96d077836 */ /* 0x000fe20000000000 */
[----:B------:R-:W-:-:S02]  /*7ad0*/  ISETP.GE.AND P5, PT, R13, R110, PT ;  /* 0x0000006e0d00720c */ /* 0x000fc40003fa6270 */
[-C--:B------:R-:W-:Y:S02]  /*7ae0*/  ISETP.GE.AND P2, PT, R11, R108.reuse, PT ;  /* 0x0000006c0b00720c */ /* 0x080fe40003f46270 */
[-C--:B------:R-:W-:Y:S01]  /*7af0*/  ISETP.GE.AND P3, PT, R13, R108.reuse, PT ;  /* 0x0000006c0d00720c */ /* 0x080fe20003f66270 */
[----:B------:R-:W-:Y:S01]  /*7b00*/  VIADD R13, R109, 0xffffffe0 ;  /* 0xffffffe06d0d7836 */ /* 0x000fe20000000000 */
[----:B------:R-:W-:Y:S01]  /*7b10*/  ISETP.GE.AND P4, PT, R25, R108, PT ;  /* 0x0000006c1900720c */ /* 0x000fe20003f86270 */
[----:B------:R-:W-:Y:S01]  /*7b20*/  VIADD R25, R109, 0xffffffd1 ;  /* 0xffffffd16d197836 */ /* 0x000fe20000000000 */
[----:B------:R-:W-:Y:S02]  /*7b30*/  FSEL R93, R78, -INF , !P5 ;  /* 0xff8000004e5d7808 */ /* 0x000fe40006800000 */
[----:B------:R-:W-:Y:S02]  /*7b40*/  FSEL R92, R77, -INF , !P2 ;  /* 0xff8000004d5c7808 */ /* 0x000fe40005000000 */
[----:B------:R-:W-:-:S02]  /*7b50*/  FSEL R90, R76, -INF , !P3 ;  /* 0xff8000004c5a7808 */ /* 0x000fc40005800000 */
[C---:B------:R-:W-:Y:S02]  /*7b60*/  ISETP.GE.AND P5, PT, R7.reuse, R108, PT ;  /* 0x0000006c0700720c */ /* 0x040fe40003fa6270 */
[-C--:B------:R-:W-:Y:S01]  /*7b70*/  ISETP.GE.AND P2, PT, R7, R110.reuse, PT ;  /* 0x0000006e0700720c */ /* 0x080fe20003f46270 */
[----:B------:R-:W-:Y:S01]  /*7b80*/  VIADD R7, R109, 0xffffffc1 ;  /* 0xffffffc16d077836 */ /* 0x000fe20000000000 */
[-C--:B------:R-:W-:Y:S02]  /*7b90*/  ISETP.GE.AND P3, PT, R9, R110.reuse, PT ;  /* 0x0000006e0900720c */ /* 0x080fe40003f66270 */
[----:B------:R-:W-:Y:S02]  /*7ba0*/  FSEL R114, R12, -INF , !P4 ;  /* 0xff8000000c727808 */ /* 0x000fe40006000000 */
[----:B------:R-:W-:Y:S01]  /*7bb0*/  ISETP.GE.AND P4, PT, R21, R110, PT ;  /* 0x0000006e1500720c */ /* 0x000fe20003f86270 */
[----:B------:R-:W-:Y:S01]  /*7bc0*/  VIADD R21, R109, 0xffffffd9 ;  /* 0xffffffd96d157836 */ /* 0x000fe20000000000 */
[----:B------:R-:W-:-:S02]  /*7bd0*/  FSEL R99, R74, -INF , !P3 ;  /* 0xff8000004a637808 */ /* 0x000fc40005800000 */
[-C--:B------:R-:W-:Y:S02]  /*7be0*/  ISETP.GE.AND P3, PT, R7, R108.reuse, PT ;  /* 0x0000006c0700720c */ /* 0x080fe40003f66270 */
[----:B------:R-:W-:Y:S02]  /*7bf0*/  FSEL R91, R10, -INF , !P4 ;  /* 0xff8000000a5b7808 */ /* 0x000fe40006000000 */
[----:B------:R-:W-:Y:S01]  /*7c00*/  ISETP.GE.AND P4, PT, R15, R108, PT ;  /* 0x0000006c0f00720c */ /* 0x000fe20003f86270 */
[----:B------:R-:W-:Y:S01]  /*7c10*/  VIADD R15, R109, 0xffffffe8 ;  /* 0xffffffe86d0f7836 */ /* 0x000fe20000000000 */
[----:B------:R-:W-:Y:S02]  /*7c20*/  FSEL R84, R69, -INF , !P3 ;  /* 0xff80000045547808 */ /* 0x000fe40005800000 */
[----:B------:R-:W-:Y:S02]  /*7c30*/  FMNMX3.FTZ R69, R0, R80, R20, !PT ;  /* 0x0000005000457276 */ /* 0x000fe40007810014 */
[----:B------:R-:W-:Y:S01]  /*7c40*/  FSEL R112, R5, -INF , !P4 ;  /* 0xff80000005707808 */ /* 0x000fe20006000000 */
[----:B------:R-:W-:Y:S01]  /*7c50*/  VIADD R5, R109, 0xffffffc0 ;  /* 0xffffffc06d057836 */ /* 0x000fe20000000000 */
[----:B------:R-:W-:Y:S01]  /*7c60*/  ISETP.GE.AND P4, PT, R11, R110, PT ;  /* 0x0000006e0b00720c */ /* 0x000fe20003f86270 */
[----:B------:R-:W-:Y:S01]  /*7c70*/  VIADD R11, R109, 0xfffffff0 ;  /* 0xfffffff06d0b7836 */ /* 0x000fe20000000000 */
        /* <DEDUP_REMOVED lines=8> */
[----:B------:R-:W-:Y:S02]  /*7d00*/  FSEL R96, R73, -INF , !P5 ;  /* 0xff80000049607808 */ /* 0x000fe40006800000 */
[----:B------:R-:W-:-:S02]  /*7d10*/  FMNMX3.FTZ R69, R69, R16, R114, !PT ;  /* 0x0000001045457276 */ /* 0x000fc40007810072 */
[----:B------:R-:W-:Y:S01]  /*7d20*/  ISETP.GE.AND P5, PT, R7, R110, PT ;  /* 0x0000006e0700720c */ /* 0x000fe20003fa6270 */
[----:B------:R-:W-:Y:S01]  /*7d30*/  VIADD R7, R109, 0xffffffc9 ;  /* 0xffffffc96d077836 */ /* 0x000fe20000000000 */
[----:B------:R-:W-:Y:S02]  /*7d40*/  FMNMX3.FTZ R69, R69, R100, R88, !PT ;  /* 0x0000006445457276 */ /* 0x000fe40007810058 */
[----:B------:R-:W-:Y:S02]  /*7d50*/  FSEL R95, R75, -INF , !P2 ;  /* 0xff8000004b5f7808 */ /* 0x000fe40005000000 */
[-C--:B------:R-:W-:Y:S01]  /*7d60*/  ISETP.GE.AND P2, PT, R5, R108.reuse, PT ;  /* 0x0000006c0500720c */ /* 0x080fe20003f46270 */
[----:B------:R-:W-:Y:S01]  /*7d70*/  LDSM.16.MT88.4 R72, [R134+0x3000] ;  /* 0x003000008648783b */ /* 0x000fe20000004200 */
        /* <DEDUP_REMOVED lines=11> */
[----:B------:R-:W-:Y:S02]  /*7e30*/  FSEL R85, R71, -INF , !P5 ;  /* 0xff80000047557808 */ /* 0x000fe40006800000 */
[----:B------:R-:W-:Y:S02]  /*7e40*/  ISETP.GE.AND P5, PT, R27, R108, PT ;  /* 0x0000006c1b00720c */ /* 0x000fe40003fa6270 */
[----:B------:R-:W-:-:S02]  /*7e50*/  FMNMX3.FTZ R49, R49, R96, R64, !PT ;  /* 0x0000006031317276 */ /* 0x000fc40007810040 */
[----:B------:R-:W-:Y:S02]  /*7e60*/  FSEL R44, R44, -INF , !P1 ;  /* 0xff8000002c2c7808 */ /* 0x000fe40004800000 */
[----:B------:R-:W-:Y:S02]  /*7e70*/  ISETP.GE.AND P1, PT, R19, R108, PT ;  /* 0x0000006c1300720c */ /* 0x000fe40003f26270 */
[----:B------:R-:W-:Y:S02]  /*7e80*/  FSEL R48, R48, -INF , !P5 ;  /* 0xff80000030307808 */ /* 0x000fe40006800000 */
[----:B------:R-:W-:Y:S02]  /*7e90*/  FMNMX3.FTZ R49, R49, R84, R52, !PT ;  /* 0x0000005431317276 */ /* 0x000fe40007810034 */
[----:B------:R-:W-:Y:S02]  /*7ea0*/  ISETP.GE.AND P2, PT, R13, R108, PT ;  /* 0x0000006c0d00720c */ /* 0x000fe40003f46270 */
[----:B------:R-:W-:-:S02]  /*7eb0*/  FMNMX3.FTZ R2, R123, R103, R121, !PT ;  /* 0x000000677b027276 */ /* 0x000fc40007810079 */
[----:B------:R-:W-:Y:S02]  /*7ec0*/  ISETP.GE.AND P5, PT, R21, R108, PT ;  /* 0x0000006c1500720c */ /* 0x000fe40003fa6270 */
[----:B------:R-:W-:Y:S02]  /*7ed0*/  FSEL R14, R41, -INF , !P1 ;  /* 0xff800000290e7808 */ /* 0x000fe40004800000 */
[----:B------:R-:W-:Y:S02]  /*7ee0*/  FMNMX3.FTZ R41, R49, R86, R48, !PT ;  /* 0x0000005631297276 */ /* 0x000fe40007810030 */
[----:B------:R-:W-:Y:S02]  /*7ef0*/  FSEL R40, R40, -INF , !P2 ;  /* 0xff80000028287808 */ /* 0x000fe40005000000 */
[----:B------:R-:W-:Y:S02]  /*7f00*/  FMNMX3.FTZ R2, R2, R115, R117, !PT ;  /* 0x0000007302027276 */ /* 0x000fe40007810075 */
[----:B------:R-:W-:-:S02]  /*7f10*/  FSEL R26, R45, -INF , !P5 ;  /* 0xff8000002d1a7808 */ /* 0x000fc40006800000 */
[-C--:B------:R-:W-:Y:S02]  /*7f20*/  ISETP.GE.AND P2, PT, R17, R108.reuse, PT ;  /* 0x0000006c1100720c */ /* 0x080fe40003f46270 */
[----:B------:R-:W-:Y:S02]  /*7f30*/  ISETP.GE.AND P5, PT, R15, R108, PT ;  /* 0x0000006c0f00720c */ /* 0x000fe40003fa6270 */
[----:B------:R-:W-:Y:S02]  /*7f40*/  FMNMX3.FTZ R41, R41, R18, R44, !PT ;  /* 0x0000001229297276 */ /* 0x000fe4000781002c */
[----:B------:R-:W-:Y:S01]  /*7f50*/  ISETP.GE.AND P3, PT, R7, R110, PT ;  /* 0x0000006e0700720c */ /* 0x000fe20003f66270 */
[----:B------:R-:W-:Y:S01]  /*7f60*/  VIADD R7, R109, 0xfffffff8 ;  /* 0xfffffff86d077836 */ /* 0x000fe20000000000 */
[----:B------:R-:W-:Y:S02]  /*7f70*/  FMNMX3.FTZ R2, R2, R119, R81, !PT ;  /* 0x0000007702027276 */ /* 0x000fe40007810051 */
[----:B------:R-:W-:-:S02]  /*7f80*/  FSEL R12, R37, -INF , !P2 ;  /* 0xff800000250c7808 */ /* 0x000fc40005000000 */
[----:B------:R-:W-:Y:S02]  /*7f90*/  ISETP.GE.AND P1, PT, R11, R108, PT ;  /* 0x0000006c0b00720c */ /* 0x000fe40003f26270 */
[----:B------:R-:W-:Y:S02]  /*7fa0*/  FSEL R36, R36, -INF , !P5 ;  /* 0xff80000024247808 */ /* 0x000fe40006800000 */
[----:B------:R-:W-:Y:S02]  /*7fb0*/  FMNMX3.FTZ R37, R41, R26, R40, !PT ;  /* 0x0000001a29257276 */ /* 0x000fe40007810028 */
[----:B------:R-:W-:Y:S01]  /*7fc0*/  ISETP.GE.AND P4, PT, R5, R110, PT ;  /* 0x0000006e0500720c */ /* 0x000fe20003f86270 */
[----:B------:R-:W-:Y:S01]  /*7fd0*/  VIADD R5, R109, 0xfffffff9 ;  /* 0xfffffff96d057836 */ /* 0x000fe20000000000 */
[----:B------:R-:W-:Y:S02]  /*7fe0*/  FMNMX3.FTZ R2, R2, R83, R91, !PT ;  /* 0x0000005302027276 */ /* 0x000fe4000781005b */
[----:B------:R-:W-:-:S02]  /*7ff0*/  ISETP.GE.AND P5, PT, R9, R108, PT ;  /* 0x0000006c0900720c */ /* 0x000fc40003fa6270 */
[----:B------:R-:W-:Y:S02]  /*8000*/  ISETP.GE.AND P2, PT, R7, R108, PT ;  /* 0x0000006c0700720c */ /* 0x000fe40003f46270 */
[----:B------:R-:W-:Y:S02]  /*8010*/  FSEL R32, R32, -INF , !P1 ;  /* 0xff80000020207808 */ /* 0x000fe40004800000 */
        /* <DEDUP_REMOVED lines=8> */
[----:B------:R-:W-:Y:S02]  /*80a0*/  FMNMX3.FTZ R37, R37, R33, R28, !PT ;  /* 0x0000002125257276 */ /* 0x000fe4000781001c */
[----:B------:R-:W-:-:S02]  /*80b0*/  FMNMX3.FTZ R4, R4, R97, R99, !PT ;  /* 0x0000006104047276 */ /* 0x000fc40007810063 */
[----:B------:R-:W-:Y:S02]  /*80c0*/  FMNMX.FTZ R2, R24, R37, !PT ;  /* 0x0000002518027209 */ /* 0x000fe40007810000 */
[-C--:B------:R-:W-:Y:S02]  /*80d0*/  ISETP.GE.AND P2, PT, R27, R110.reuse, PT ;  /* 0x0000006e1b00720c */ /* 0x080fe40003f46270 */
[----:B------:R-:W-:Y:S02]  /*80e0*/  FSEL R89, R54, -INF , !P4 ;  /* 0xff80000036597808 */ /* 0x000fe40006000000 */
[----:B------:R-:W-:Y:S02]  /*80f0*/  FMNMX3.FTZ R4, R4, R95, R67, !PT ;  /* 0x0000005f04047276 */ /* 0x000fe40007810043 */
[-C--:B------:R-:W-:Y:S02]  /*8100*/  ISETP.GE.AND P1, PT, R25, R110.reuse, PT ;  /* 0x0000006e1900720c */ /* 0x080fe40003f26270 */
[----:B------:R-:W-:-:S02]  /*8110*/  ISETP.GE.AND P4, PT, R21, R110, PT ;  /* 0x0000006e1500720c */ /* 0x000fc40003f86270 */
[----:B------:R-:W-:Y:S01]  /*8120*/  FSEL R87, R55, -INF , !P3 ;  /* 0xff80000037577808 */ /* 0x000fe20005800000 */
[----:B------:R-:W1:Y:S01]  /*8130*/  SHFL.BFLY PT, R21, R2, 0x2, 0x1f ;  /* 0x0c401f0002157f89 */ /* 0x000e6200000e0000 */
[-C--:B------:R-:W-:Y:S02]  /*8140*/  ISETP.GE.AND P3, PT, R13, R110.reuse, PT ;  /* 0x0000006e0d00720c */ /* 0x080fe40003f66270 */
[----:B------:R-:W-:Y:S02]  /*8150*/  ISETP.GE.AND P5, PT, R23, R110, PT ;  /* 0x0000006e1700720c */ /* 0x000fe40003fa6270 */
[----:B------:R-:W-:Y:S02]  /*8160*/  FSEL R13, R50, -INF , !P2 ;  /* 0xff800000320d7808 */ /* 0x000fe40005000000 */
[----:B------:R-:W-:Y:S02]  /*8170*/  FMNMX3.FTZ R4, R4, R85, R89, !PT ;  /* 0x0000005504047276 */ /* 0x000fe40007810059 */
[----:B------:R-:W-:-:S02]  /*8180*/  FSEL R51, R51, -INF , !P1 ;  /* 0xff80000033337808 */ /* 0x000fc40004800000 */
[-C--:B------:R-:W-:Y:S02]  /*8190*/  ISETP.GE.AND P1, PT, R15, R110.reuse, PT ;  /* 0x0000006e0f00720c */ /* 0x080fe40003f26270 */
[----:B------:R-:W-:Y:S02]  /*81a0*/  FSEL R15, R46, -INF , !P5 ;  /* 0xff8000002e0f7808 */ /* 0x000fe40006800000 */
[----:B------:R-:W-:Y:S02]  /*81b0*/  FMNMX3.FTZ R4, R4, R87, R13, !PT ;  /* 0x0000005704047276 */ /* 0x000fe4000781000d */
[-C--:B------:R-:W-:Y:S02]  /*81c0*/  ISETP.GE.AND P5, PT, R17, R110.reuse, PT ;  /* 0x0000006e1100720c */ /* 0x080fe40003fa6270 */
[----:B------:R-:W-:Y:S02]  /*81d0*/  ISETP.GE.AND P2, PT, R19, R110, PT ;  /* 0x0000006e1300720c */ /* 0x000fe40003f46270 */
[----:B------:R-:W-:-:S02]  /*81e0*/  FSEL R47, R47, -INF , !P4 ;  /* 0xff8000002f2f7808 */ /* 0x000fc40006000000 */
[----:B------:R-:W-:Y:S02]  /*81f0*/  FSEL R17, R42, -INF , !P3 ;  /* 0xff8000002a117808 */ /* 0x000fe40005800000 */
[----:B------:R-:W-:Y:S02]  /*8200*/  FMNMX3.FTZ R4, R4, R51, R15, !PT ;  /* 0x0000003304047276 */ /* 0x000fe4000781000f */
[----:B------:R-:W-:Y:S02]  /*8210*/  ISETP.GE.AND P4, PT, R11, R110, PT ;  /* 0x0000006e0b00720c */ /* 0x000fe40003f86270 */
[----:B------:R-:W-:Y:S02]  /*8220*/  FSEL R43, R43, -INF , !P2 ;  /* 0xff8000002b2b7808 */ /* 0x000fe40005000000 */
[----:B------:R-:W-:Y:S02]  /*8230*/  FSEL R19, R38, -INF , !P1 ;  /* 0xff80000026137808 */ /* 0x000fe40004800000 */
[----:B------:R-:W-:-:S02]  /*8240*/  FMNMX3.FTZ R4, R4, R47, R17, !PT ;  /* 0x0000002f04047276 */ /* 0x000fc40007810011 */
[-C--:B------:R-:W-:Y:S02]  /*8250*/  ISETP.GE.AND P3, PT, R9, R110.reuse, PT ;  /* 0x0000006e0900720c */ /* 0x080fe40003f66270 */
[-C--:B------:R-:W-:Y:S01]  /*8260*/  ISETP.GE.AND P2, PT, R7, R110.reuse, PT ;  /* 0x0000006e0700720c */ /* 0x080fe20003f46270 */
[----:B------:R-:W-:Y:S01]  /*8270*/  LDSM.16.MT88.4 R8, [R134+0x3400] ;  /* 0x003400008608783b */ /* 0x000fe20000004200 */
[----:B------:R-:W-:Y:S02]  /*8280*/  FSEL R39, R39, -INF , !P5 ;  /* 0xff80000027277808 */ /* 0x000fe40006800000 */
[----:B------:R-:W-:Y:S02]  /*8290*/  FSEL R25, R34, -INF , !P4 ;  /* 0xff80000022197808 */ /* 0x000fe40006000000 */
[----:B------:R-:W-:Y:S02]  /*82a0*/  FMNMX3.FTZ R4, R4, R43, R19, !PT ;  /* 0x0000002b04047276 */ /* 0x000fe40007810013 */
[----:B------:R-:W-:-:S02]  /*82b0*/  ISETP.GE.AND P1, PT, R5, R110, PT ;  /* 0x0000006e0500720c */ /* 0x000fc40003f26270 */
[----:B------:R-:W-:Y:S02]  /*82c0*/  FSEL R35, R35, -INF , !P3 ;  /* 0xff80000023237808 */ /* 0x000fe40005800000 */
        /* <DEDUP_REMOVED lines=17> */
[----:B------:R-:W-:Y:S02]  /*83e0*/  IMAD.IADD R22, R66, 0x1, R134 ;  /* 0x0000000142167824 */ /* 0x000fe400078e0286 */
        /* <DEDUP_REMOVED lines=20> */
[----:B------:R-:W1:Y:S01]  /*8530*/  LDSM.16.MT88.4 R4, [R22+0x3000] ;  /* 0x003000001604783b */ /* 0x000e620000004200 */
[--C-:B------:R-:W-:Y:S01]  /*8540*/  FFMA.FTZ R33, R33, UR4, -R27.reuse ;  /* 0x0000000421217c23 */ /* 0x100fe2000801081b */
[C---:B------:R-:W-:Y:S01]  /*8550*/  FSETP.NEU.FTZ.AND P1, PT, R0.reuse, -INF , PT ;  /* 0xff8000000000780b */ /* 0x040fe20003f3d000 */
[----:B------:R-:W-:Y:S01]  /*8560*/  FMUL.FTZ R20, R0, UR4 ;  /* 0x0000000400147c20 */ /* 0x000fe20008410000 */
[--C-:B------:R-:W-:Y:S01]  /*8570*/  FFMA.FTZ R28, R28, UR4, -R27.reuse ;  /* 0x000000041c1c7c23 */ /* 0x100fe2000801081b */
[----:B------:R-:W-:-:S02]  /*8580*/  FFMA.FTZ R155, R24, UR4, -R27 ;  /* 0x00000004189b7c23 */ /* 0x000fc4000801081b */
[----:B------:R-:W3:Y:S01]  /*8590*/  MUFU.EX2 R38, R38 ;  /* 0x0000002600267308 */ /* 0x000ee20000000800 */
[----:B------:R-:W-:Y:S01]  /*85a0*/  FSEL R20, R20, RZ, P1 ;  /* 0x000000ff14147208 */ /* 0x000fe20000800000 */
[----:B--2---:R-:W-:Y:S01]  /*85b0*/  FADD.FTZ R102, R101, R98 ;  /* 0x0000006265667221 */ /* 0x004fe20000010000 */
[----:B------:R-:W-:-:S03]  /*85c0*/  F2FP.F16.F32.PACK_AB R80, R98, R101 ;  /* 0x000000656250723e */ /* 0x000fc600000000ff */
        /* <DEDUP_REMOVED lines=11> */
[----:B---3--:R-:W-:Y:S01]  /*8680*/  F2FP.F16.F32.PACK_AB R82, R38, R41 ;  /* 0x000000292652723e */ /* 0x008fe200000000ff */
        /* <DEDUP_REMOVED lines=21> */
[----:B------:R-:W-:Y:S01]  /*87e0*/  FFMA.FTZ R48, R18, UR4, -R27 ;  /* 0x0000000412307c23 */ /* 0x000fe2000801081b */
        /* <DEDUP_REMOVED lines=16> */
[C---:B------:R-:W-:Y:S07]  /*88f0*/  HMMA.16816.F32 R68, R80.reuse, R72, RZ ;  /* 0x000000485044723c */ /* 0x040fee00000018ff */
[----:B------:R-:W3:Y:S01]  /*8900*/  MUFU.EX2 R16, R16 ;  /* 0x0000001000107308 */ /* 0x000ee20000000800 */
[C---:B------:R-:W-:Y:S07]  /*8910*/  HMMA.16816.F32 R72, R80.reuse, R74, RZ ;  /* 0x0000004a5048723c */ /* 0x040fee00000018ff */
[----:B------:R-:W-:Y:S01]  /*8920*/  MUFU.EX2 R45, R45 ;  /* 0x0000002d002d7308 */ /* 0x000fe20000000800 */
[----:B-1----:R-:W-:Y:S01]  /*8930*/  HMMA.16816.F32 R76, R80, R4, RZ ;  /* 0x00000004504c723c */ /* 0x002fe200000018ff */
[----:B--2---:R-:W-:-:S06]  /*8940*/  F2FP.F16.F32.PACK_AB R4, R34, R37 ;  /* 0x000000252204723e */ /* 0x004fcc00000000ff */
[----:B------:R-:W1:Y:S01]  /*8950*/  MUFU.EX2 R42, R42 ;  /* 0x0000002a002a7308 */ /* 0x000e620000000800 */
[----:B------:R-:W-:Y:S01]  /*8960*/  HMMA.16816.F32 R80, R80, R6, RZ ;  /* 0x000000065050723c */ /* 0x000fe200000018ff */
[----:B---3--:R-:W-:-:S06]  /*8970*/  F2FP.F16.F32.PACK_AB R6, R16, R31 ;  /* 0x0000001f1006723e */ /* 0x008fcc00000000ff */
[----:B------:R-:W-:Y:S08]  /*8980*/  MUFU.EX2 R30, R30 ;  /* 0x0000001e001e7308 */ /* 0x000ff00000000800 */
[----:B------:R-:W2:Y:S01]  /*8990*/  MUFU.EX2 R29, R29 ;  /* 0x0000001d001d7308 */ /* 0x000ea20000000800 */
[----:B-1----:R-:W-:-:S07]  /*89a0*/  F2FP.F16.F32.PACK_AB R5, R42, R45 ;  /* 0x0000002d2a05723e */ /* 0x002fce00000000ff */
[----:B------:R-:W-:Y:S08]  /*89b0*/  MUFU.EX2 R88, R88 ;  /* 0x0000005800587308 */ /* 0x000ff00000000800 */
[----:B------:R-:W1:Y:S01]  /*89c0*/  MUFU.EX2 R65, R65 ;  /* 0x0000004100417308 */ /* 0x000e620000000800 */
[----:B--2---:R-:W-:-:S07]  /*89d0*/  F2FP.F16.F32.PACK_AB R7, R29, R30 ;  /* 0x0000001e1d07723e */ /* 0x004fce00000000ff */
        /* <DEDUP_REMOVED lines=15> */
[----:B---3--:R-:W-:Y:S02]  /*8ad0*/  F2FP.F16.F32.PACK_AB R6, R53, R66 ;  /* 0x000000423506723e */ /* 0x008fe400000000ff */
[----:B----4-:R-:W-:Y:S02]  /*8ae0*/  F2FP.F16.F32.PACK_AB R5, R54, R91 ;  /* 0x0000005b3605723e */ /* 0x010fe400000000ff */
[----:B-----5:R-:W-:-:S03]  /*8af0*/  F2FP.F16.F32.PACK_AB R7, R50, R55 ;  /* 0x000000373207723e */ /* 0x020fc600000000ff */
[----:B------:R-:W-:Y:S08]  /*8b00*/  MUFU.EX2 R90, R90 ;  /* 0x0000005a005a7308 */ /* 0x000ff00000000800 */
        /* <DEDUP_REMOVED lines=38> */
[----:B------:R-:W-:-:S05]  /*8d70*/  F2FP.F16.F32.PACK_AB R4, R84, R97 ;  /* 0x000000615404723e */ /* 0x000fca00000000ff */
[----:B------:R-:W-:Y:S01]  /*8d80*/  MUFU.EX2 R33, R33 ;  /* 0x0000002100217308 */ /* 0x000fe20000000800 */
[----:B------:R-:W-:Y:S02]  /*8d90*/  F2FP.F16.F32.PACK_AB R6, R95, R52 ;  /* 0x000000345f06723e */ /* 0x000fe400000000ff */
[----:B-1----:R-:W-:Y:S02]  /*8da0*/  F2FP.F16.F32.PACK_AB R5, R85, R86 ;  /* 0x000000565505723e */ /* 0x002fe400000000ff */
[----:B---3--:R-:W-:-:S03]  /*8db0*/  F2FP.F16.F32.PACK_AB R7, R64, R67 ;  /* 0x000000434007723e */ /* 0x008fc600000000ff */
[----:B------:R-:W-:Y:S08]  /*8dc0*/  MUFU.EX2 R24, R24 ;  /* 0x0000001800187308 */ /* 0x000ff00000000800 */
[----:B------:R-:W-:Y:S08]  /*8dd0*/  MUFU.EX2 R25, R25 ;  /* 0x0000001900197308 */ /* 0x000ff00000000800 */
[----:B------:R-:W-:Y:S08]  /*8de0*/  MUFU.EX2 R28, R28 ;  /* 0x0000001c001c7308 */ /* 0x000ff00000000800 */
[----:B------:R-:W-:Y:S01]  /*8df0*/  MUFU.EX2 R155, R155 ;  /* 0x0000009b009b7308 */ /* 0x000fe20000000800 */
[C---:B--2---:R-:W-:Y:S07]  /*8e00*/  HMMA.16816.F32 R68, R4.reuse, R8, R68 ;  /* 0x000000080444723c */ /* 0x044fee0000001844 */
[----:B------:R-:W-:Y:S01]  /*8e10*/  MUFU.EX2 R23, R23 ;  /* 0x0000001700177308 */ /* 0x000fe20000000800 */
[C---:B------:R-:W-:Y:S01]  /*8e20*/  HMMA.16816.F32 R72, R4.reuse, R10, R72 ;  /* 0x0000000a0448723c */ /* 0x040fe20000001848 */
[----:B------:R-:W1:Y:S06]  /*8e30*/  LDSM.16.MT88.4 R8, [R22+0x4000] ;  /* 0x004000001608783b */ /* 0x000e6c0000004200 */
[----:B------:R-:W-:Y:S01]  /*8e40*/  MUFU.EX2 R154, R154 ;  /* 0x0000009a009a7308 */ /* 0x000fe20000000800 */
[C---:B-1----:R-:W-:Y:S08]  /*8e50*/  HMMA.16816.F32 R76, R4.reuse, R8, R76 ;  /* 0x00000008044c723c */ /* 0x042ff0000000184c */
[----:B------:R-:W-:Y:S01]  /*8e60*/  HMMA.16816.F32 R80, R4, R10, R80 ;  /* 0x0000000a0450723c */ /* 0x000fe20000001850 */
[----:B------:R-:W1:Y:S01]  /*8e70*/  LDSM.16.MT88.4 R8, [R134+0x4400] ;  /* 0x004400008608783b */ /* 0x000e620000004200 */
[----:B------:R-:W-:Y:S01]  /*8e80*/  FADD.FTZ R5, R41, R102 ;  /* 0x0000006629057221 */ /* 0x000fe20000010000 */
[----:B------:R-:W-:Y:S01]  /*8e90*/  FFMA.FTZ R41, R47, UR4, -R20 ;  /* 0x000000042f297c23 */ /* 0x000fe20008010814 */
[----:B------:R-:W-:Y:S01]  /*8ea0*/  FADD.FTZ R47, R45, R46 ;  /* 0x0000002e2d2f7221 */ /* 0x000fe20000010000 */
[----:B------:R-:W-:Y:S01]  /*8eb0*/  FFMA.FTZ R45, R12, UR4, -R27 ;  /* 0x000000040c2d7c23 */ /* 0x000fe2000801081b */
[----:B------:R-:W-:Y:S01]  /*8ec0*/  FADD.FTZ R38, R38, R5 ;  /* 0x0000000526267221 */ /* 0x000fe20000010000 */
[----:B----4-:R-:W-:Y:S01]  /*8ed0*/  F2FP.F16.F32.PACK_AB R4, R48, R99 ;  /* 0x000000633004723e */ /* 0x010fe200000000ff */
[----:B------:R-:W-:Y:S01]  /*8ee0*/  FADD.FTZ R47, R42, R47 ;  /* 0x0000002f2a2f7221 */ /* 0x000fe20000010000 */
[----:B------:R-:W2:Y:S01]  /*8ef0*/  MUFU.EX2 R41, R41 ;  /* 0x0000002900297308 */ /* 0x000ea20000000800 */
[----:B------:R-:W-:Y:S01]  /*8f00*/  FADD.FTZ R37, R37, R38 ;  /* 0x0000002625257221 */ /* 0x000fe20000010000 */
[----:B-----5:R-:W-:Y:S01]  /*8f10*/  F2FP.F16.F32.PACK_AB R6, R87, R44 ;  /* 0x0000002c5706723e */ /* 0x020fe200000000ff */
[----:B------:R-:W-:Y:S01]  /*8f20*/  FFMA.FTZ R38, R17, UR4, -R20 ;  /* 0x0000000411267c23 */ /* 0x000fe20008010814 */
[----:B------:R-:W-:Y:S01]  /*8f30*/  F2FP.F16.F32.PACK_AB R5, R98, R89 ;  /* 0x000000596205723e */ /* 0x000fe200000000ff */
[----:B------:R-:W-:Y:S01]  /*8f40*/  FADD.FTZ R18, R34, R37 ;  /* 0x0000002522127221 */ /* 0x000fe20000010000 */
[----:B------:R-:W-:-:S02]  /*8f50*/  FFMA.FTZ R37, R14, UR4, -R27 ;  /* 0x000000040e257c23 */ /* 0x000fc4000801081b */
[----:B------:R-:W3:Y:S01]  /*8f60*/  LDSM.16.MT88.4 R12, [R22+0x4400] ;  /* 0x00440000160c783b */ /* 0x000ee20000004200 */
[----:B------:R-:W-:Y:S01]  /*8f70*/  FADD.FTZ R17, R31, R18 ;  /* 0x000000121f117221 */ /* 0x000fe20000010000 */
[----:B------:R-:W-:Y:S01]  /*8f80*/  FADD.FTZ R18, R30, R47 ;  /* 0x0000002f1e127221 */ /* 0x000fe20000010000 */
[----:B------:R4:W-:Y:S02]  /*8f90*/  MUFU.EX2 R34, R40 ;  /* 0x0000002800227308 */ /* 0x0009e40000000800 */
[----:B------:R-:W-:Y:S01]  /*8fa0*/  FADD.FTZ R17, R16, R17 ;  /* 0x0000001110117221 */ /* 0x000fe20000010000 */
[----:B------:R-:W-:Y:S01]  /*8fb0*/  FADD.FTZ R16, R29, R18 ;  /* 0x000000121d107221 */ /* 0x000fe20000010000 */
[----:B--2---:R-:W-:Y:S02]  /*8fc0*/  F2FP.F16.F32.PACK_AB R7, R41, R26 ;  /* 0x0000001a2907723e */ /* 0x004fe400000000ff */
[----:B------:R-:W-:Y:S01]  /*8fd0*/  FADD.FTZ R88, R88, R17 ;  /* 0x0000001158587221 */ /* 0x000fe20000010000 */
[----:B------:R-:W-:Y:S01]  /*8fe0*/  FADD.FTZ R91, R91, R16 ;  /* 0x000000105b5b7221 */ /* 0x000fe20000010000 */
[----:B------:R-:W2:Y:S02]  /*8ff0*/  MUFU.EX2 R37, R37 ;  /* 0x0000002500257308 */ /* 0x000ea40000000800 */
[----:B------:R-:W-:Y:S01]  /*9000*/  FADD.FTZ R65, R65, R88 ;  /* 0x0000005841417221 */ /* 0x000fe20000010000 */
[----:B------:R-:W-:-:S03]  /*9010*/  FADD.FTZ R54, R54, R91 ;  /* 0x0000005b36367221 */ /* 0x000fc60000010000 */
[----:B------:R-:W-:Y:S01]  /*9020*/  FADD.FTZ R66, R66, R65 ;  /* 0x0000004142427221 */ /* 0x000fe20000010000 */
[----:B------:R-:W-:Y:S01]  /*9030*/  FADD.FTZ R55, R55, R54 ;  /* 0x0000003637377221 */ /* 0x000fe20000010000 */
[----:B----4-:R-:W-:Y:S01]  /*9040*/  FFMA.FTZ R40, R19, UR4, -R20 ;  /* 0x0000000413287c23 */ /* 0x010fe20008010814 */
[----:B------:R-:W4:Y:S01]  /*9050*/  MUFU.EX2 R45, R45 ;  /* 0x0000002d002d7308 */ /* 0x000f220000000800 */
[----:B------:R-:W-:Y:S01]  /*9060*/  LDSM.16.MT88.4 R16, [R22+0x4800] ;  /* 0x004800001610783b */ /* 0x000fe20000004200 */
[----:B------:R-:W-:Y:S01]  /*9070*/  FADD.FTZ R66, R53, R66 ;  /* 0x0000004235427221 */ /* 0x000fe20000010000 */
[C---:B-1----:R-:W-:Y:S01]  /*9080*/  HMMA.16816.F32 R68, R4.reuse, R8, R68 ;  /* 0x000000080444723c */ /* 0x042fe20000001844 */
[----:B------:R-:W-:Y:S02]  /*9090*/  FADD.FTZ R50, R50, R55 ;  /* 0x0000003732327221 */ /* 0x000fe40000010000 */
[----:B------:R-:W-:Y:S02]  /*90a0*/  FADD.FTZ R27, R111, R66 ;  /* 0x000000426f1b7221 */ /* 0x000fe40000010000 */
[----:B------:R-:W-:Y:S01]  /*90b0*/  MUFU.EX2 R38, R38 ;  /* 0x0000002600267308 */ /* 0x000fe20000000800 */
[----:B------:R-:W-:Y:S01]  /*90c0*/  FADD.FTZ R113, R113, R50 ;  /* 0x0000003271717221 */ /* 0x000fe20000010000 */
[----:B------:R-:W-:Y:S01]  /*90d0*/  FADD.FTZ R27, R92, R27 ;  /* 0x0000001b5c1b7221 */ /* 0x000fe20000010000 */
[----:B------:R-:W-:Y:S01]  /*90e0*/  HMMA.16816.F32 R72, R4, R10, R72 ;  /* 0x0000000a0448723c */ /* 0x000fe20000001848 */
[----:B------:R-:W1:Y:S01]  /*90f0*/  LDSM.16.MT88.4 R8, [R134+0x4800] ;  /* 0x004800008608783b */ /* 0x000e620000004200 */
[----:B------:R-:W-:-:S03]  /*9100*/  FADD.FTZ R96, R96, R113 ;  /* 0x0000007160607221 */ /* 0x000fc60000010000 */
[----:B------:R-:W5:Y:S03]  /*9110*/  MUFU.EX2 R31, R43 ;  /* 0x0000002b001f7308 */ /* 0x000f660000000800 */
[C---:B---3--:R-:W-:Y:S05]  /*9120*/  HMMA.16816.F32 R76, R4.reuse, R12, R76 ;  /* 0x0000000c044c723c */ /* 0x048fea000000184c */
[----:B------:R-:W-:Y:S03]  /*9130*/  MUFU.EX2 R30, R40 ;  /* 0x00000028001e7308 */ /* 0x000fe60000000800 */
[----:B------:R-:W-:Y:S01]  /*9140*/  HMMA.16816.F32 R80, R4, R14, R80 ;  /* 0x0000000e0450723c */ /* 0x000fe20000001850 */
[----:B--2---:R-:W-:Y:S01]  /*9150*/  F2FP.F16.F32.PACK_AB R4, R37, R34 ;  /* 0x000000222504723e */ /* 0x004fe200000000ff */
[----:B------:R-:W2:Y:S01]  /*9160*/  LDSM.16.MT88.4 R12, [R134+0x4c00] ;  /* 0x004c0000860c783b */ /* 0x000ea20000004200 */
[----:B----4-:R-:W-:-:S02]  /*9170*/  F2FP.F16.F32.PACK_AB R6, R45, R36 ;  /* 0x000000242d06723e */ /* 0x010fc400000000ff */
[----:B------:R-:W3:Y:S01]  /*9180*/  MUFU.EX2 R29, R39 ;  /* 0x00000027001d7308 */ /* 0x000ee20000000800 */
[----:B-----5:R-:W-:Y:S02]  /*9190*/  F2FP.F16.F32.PACK_AB R5, R31, R38 ;  /* 0x000000261f05723e */ /* 0x020fe400000000ff */
[----:B---3--:R-:W-:-:S07]  /*91a0*/  F2FP.F16.F32.PACK_AB R7, R29, R30 ;  /* 0x0000001e1d07723e */ /* 0x008fce00000000ff */
[----:B-1----:R-:W-:Y:S01]  /*91b0*/  HMMA.16816.F32 R68, R4, R8, R68 ;  /* 0x000000080444723c */ /* 0x002fe20000001844 */
        /* <DEDUP_REMOVED lines=16> */
[----:B------:R-:W-:Y:S01]  /*92c0*/  FADD.FTZ R19, R89, R64 ;  /* 0x0000004059137221 */ /* 0x000fe20000010000 */
[----:B------:R-:W1:Y:S01]  /*92d0*/  LDSM.16.MT88.4 R8, [R22+0x4c00] ;  /* 0x004c00001608783b */ /* 0x000e620000004200 */
[----:B------:R-:W-:Y:S01]  /*92e0*/  F2FP.F16.F32.PACK_AB R4, R33, R32 ;  /* 0x000000202104723e */ /* 0x000fe200000000ff */
        /* <DEDUP_REMOVED lines=29> */
[----:B------:R-:W-:-:S04]  /*94c0*/  NOP ;  /* 0x0000000000007918 */ /* 0x000fc80000000000 */
[----:B------:R-:W-:-:S15]  /*94d0*/  @!P0 BRA `(.L_x_4063) ;  /* 0x0000002c00b08947 */ /* 0x000fde0003800000 */
        /* <DEDUP_REMOVED lines=67> */
.L_x_4064:
[----:B------:R-:W-:Y:S01]  /*9910*/  UMOV UR4, URZ ;  /* 0x000000ff00047c82 */ /* 0x000fe20008000000 */
[----:B------:R-:W-:Y:S01]  /*9920*/  IMAD.SHL.U32 R58, R58, 0x80, RZ ;  /* 0x000000803a3a7824 */ /* 0x000fe200078e00ff */
[----:B------:R-:W-:-:S05]  /*9930*/  IADD3 R4, P0, PT, RZ, -UR4, RZ ;  /* 0x80000004ff047c10 */ /* 0x000fca000ff1e0ff */
[----:B------:R-:W-:-:S05]  /*9940*/  IMAD.X R58, RZ, RZ, ~R58, P0 ;  /* 0x000000ffff3a7224 */ /* 0x000fca00000e0e3a */
[----:B------:R-:W-:-:S04]  /*9950*/  SHF.R.S64 R5, R4, 0x1f, R58 ;  /* 0x0000001f04057819 */ /* 0x000fc8000000103a */
[----:B------:R-:W-:-:S04]  /*9960*/  IADD3 R142, P0, PT, R5, R142, RZ ;  /* 0x0000008e058e7210 */ /* 0x000fc80007f1e0ff */
[----:B------:R-:W-:-:S09]  /*9970*/  LEA.HI.X.SX32 R143, R58, R143, 0x1, P0 ;  /* 0x0000008f3a8f7211 */ /* 0x000fd200000f0eff */
.L_x_4065:
[----:B------:R-:W1:Y:S01]  /*9980*/  LDCU.64 UR8, c[0x0][0x3c0] ;  /* 0x00007800ff0877ac */ /* 0x000e620008000a00 */
[C---:B------:R-:W-:Y:S01]  /*9990*/  IMAD.SHL.U32 R146, R133.reuse, 0x8, RZ ;  /* 0x0000000885927824 */ /* 0x040fe200078e00ff */
[----:B------:R-:W-:Y:S01]  /*99a0*/  LOP3.LUT R147, R133, 0x18, RZ, 0xc0, !PT ;  /* 0x0000001885937812 */ /* 0x000fe200078ec0ff */
[----:B------:R-:W-:-:S03]  /*99b0*/  VIADD R59, R109, 0xffffff01 ;  /* 0xffffff016d3b7836 */ /* 0x000fc60000000000 */
[C---:B------:R-:W-:Y:S02]  /*99c0*/  LOP3.LUT R4, R146.reuse, 0xd8, RZ, 0xc0, !PT ;  /* 0x000000d892047812 */ /* 0x040fe400078ec0ff */
[----:B------:R-:W-:Y:S02]  /*99d0*/  LOP3.LUT R5, R146, 0x1f20, RZ, 0xc0, !PT ;  /* 0x00001f2092057812 */ /* 0x000fe400078ec0ff */
[----:B------:R-:W-:Y:S02]  /*99e0*/  LOP3.LUT R4, R4, R147, RZ, 0x3c, !PT ;  /* 0x0000009304047212 */ /* 0x000fe400078e3cff */
[----:B------:R-:W-:Y:S02]  /*99f0*/  ISETP.GE.AND P2, PT, R59, R108, PT ;  /* 0x0000006c3b00720c */ /* 0x000fe40003f46270 */
[----:B------:R-:W-:Y:S02]  /*9a00*/  LOP3.LUT R4, R5, R4, RZ, 0xfc, !PT ;  /* 0x0000000405047212 */ /* 0x000fe400078efcff */
[----:B------:R-:W-:Y:S01]  /*9a10*/  ISETP.GE.AND P1, PT, R59, R110, PT ;  /* 0x0000006e3b00720c */ /* 0x000fe20003f26270 */
[----:B------:R-:W-:Y:S01]  /*9a20*/  VIADD R59, R109, 0xffffff09 ;  /* 0xffffff096d3b7836 */ /* 0x000fe20000000000 */
[----:B-1----:R-:W-:Y:S01]  /*9a30*/  USHF.L.U32 UR4, UR8, 0x6, URZ ;  /* 0x0000000608047899 */ /* 0x002fe200080006ff */
[----:B------:R-:W-:Y:S01]  /*9a40*/  LEA R149, R4, UR5, 0x1 ;  /* 0x0000000504957c11 */ /* 0x000fe2000f8e08ff */
[----:B------:R-:W-:-:S04]  /*9a50*/  USHF.L.U64.HI UR9, UR8, 0x6, UR9 ;  /* 0x0000000608097899 */ /* 0x000fc80008010209 */
[----:B------:R-:W-:Y:S01]  /*9a60*/  IADD3 R8, P0, PT, R142, UR4, RZ ;  /* 0x000000048e087c10 */ /* 0x000fe2000ff1e0ff */
[----:B------:R-:W-:Y:S01]  /*9a70*/  @!PT LDS RZ, [RZ] ;  /* 0x00000000fffff984 */ /* 0x000fe20000000800 */
[----:B------:R-:W-:Y:S01]  /*9a80*/  @!PT LDS RZ, [RZ] ;  /* 0x00000000fffff984 */ /* 0x000fe20000000800 */
[----:B------:R-:W-:Y:S01]  /*9a90*/  @!PT LDS RZ, [RZ] ;  /* 0x00000000fffff984 */ /* 0x000fe20000000800 */
[----:B------:R-:W-:Y:S03]  /*9aa0*/  LDGSTS.E.BYPASS.LTC128B.128 [R149+0x3000], desc[UR6][R142.64] ;  /* 0x030000008e957fae */ /* 0x000fe6000b981a06 */
[----:B------:R-:W-:Y:S02]  /*9ab0*/  IADD3.X R9, PT, PT, R143, UR9, RZ, P0, !PT ;  /* 0x000000098f097c10 */ /* 0x000fe400087fe4ff */
[----:B------:R-:W-:-:S03]  /*9ac0*/  IADD3 R6, P0, PT, R8, UR4, RZ ;  /* 0x0000000408067c10 */ /* 0x000fc6000ff1e0ff */
[----:B------:R-:W-:Y:S01]  /*9ad0*/  LDGSTS.E.BYPASS.LTC128B.128 [R149+0x3800], desc[UR6][R8.64] ;  /* 0x0380000008957fae */ /* 0x000fe2000b981a06 */
[----:B------:R-:W-:Y:S02]  /*9ae0*/  IADD3.X R7, PT, PT, R9, UR9, RZ, P0, !PT ;  /* 0x0000000909077c10 */ /* 0x000fe400087fe4ff */
[----:B------:R-:W-:-:S03]  /*9af0*/  IADD3 R10, P0, PT, R6, UR4, RZ ;  /* 0x00000004060a7c10 */ /* 0x000fc6000ff1e0ff */
[----:B------:R-:W-:Y:S01]  /*9b00*/  LDGSTS.E.BYPASS.LTC128B.128 [R149+0x4000], desc[UR6][R6.64] ;  /* 0x0400000006957fae */ /* 0x000fe2000b981a06 */
[----:B------:R-:W-:-:S05]  /*9b10*/  IADD3.X R11, PT, PT, R7, UR9, RZ, P0, !PT ;  /* 0x00000009070b7c10 */ /* 0x000fca00087fe4ff */
[----:B------:R1:W-:Y:S04]  /*9b20*/  LDGSTS.E.BYPASS.LTC128B.128 [R149+0x4800], desc[UR6][R10.64] ;  /* 0x048000000a957fae */ /* 0x0003e8000b981a06 */
[----:B------:R-:W-:Y:S04]  /*9b30*/  LDSM.16.M88.4 R52, [R105] ;  /* 0x000000006934783b */ /* 0x000fe80000000200 */
[----:B------:R-:W2:Y:S04]  /*9b40*/  LDSM.16.M88.4 R44, [R63+0x1000] ;  /* 0x001000003f2c783b */ /* 0x000ea80000000200 */
[----:B------:R-:W-:Y:S04]  /*9b50*/  LDSM.16.M88.4 R100, [R104] ;  /* 0x000000006864783b */ /* 0x000fe80000000200 */
[----:B------:R-:W-:Y:S04]  /*9b60*/  LDSM.16.M88.4 R24, [R62+0x1000] ;  /* 0x001000003e18783b */ /* 0x000fe80000000200 */
[----:B------:R-:W-:Y:S04]  /*9b70*/  LDSM.16.M88.4 R20, [R63+0x1c00] ;  /* 0x001c00003f14783b */ /* 0x000fe80000000200 */
[----:B------:R-:W3:Y:S04]  /*9b80*/  LDSM.16.M88.4 R36, [R63+0x1400] ;  /* 0x001400003f24783b */ /* 0x000ee80000000200 */
[----:B------:R-:W4:Y:S04]  /*9b90*/  LDSM.16.M88.4 R28, [R63+0x1800] ;  /* 0x001800003f1c783b */ /* 0x000f280000000200 */
[----:B-1----:R-:W1:Y:S04]  /*9ba0*/  LDSM.16.M88.4 R8, [R62+0x1c00] ;  /* 0x001c00003e08783b */ /* 0x002e680000000200 */
[----:B------:R-:W5:Y:S04]  /*9bb0*/  LDSM.16.M88.4 R4, [R63+0x2400] ;  /* 0x002400003f04783b */ /* 0x000f680000000200 */
[----:B------:R-:W5:Y:S04]  /*9bc0*/  LDSM.16.M88.4 R16, [R62+0x1400] ;  /* 0x001400003e10783b */ /* 0x000f680000000200 */
[----:B------:R-:W5:Y:S01]  /*9bd0*/  LDSM.16.M88.4 R64, [R62+0x1800] ;  /* 0x001800003e40783b */ /* 0x000f620000000200 */
[C---:B--2---:R-:W-:Y:S03]  /*9be0*/  HMMA.16816.F32 R48, R52.reuse, R44, RZ ;  /* 0x0000002c3430723c */ /* 0x044fe600000018ff */
[----:B------:R-:W2:Y:S04]  /*9bf0*/  LDSM.16.M88.4 R12, [R63+0x2000] ;  /* 0x002000003f0c783b */ /* 0x000ea80000000200 */
[----:B------:R-:W2:Y:S01]  /*9c00*/  LDSM.16.M88.4 R84, [R63+0x2800] ;  /* 0x002800003f54783b */ /* 0x000ea20000000200 */
[C---:B------:R-:W-:Y:S03]  /*9c10*/  HMMA.16816.F32 R44, R52.reuse, R46, RZ ;  /* 0x0000002e342c723c */ /* 0x040fe600000018ff */
[----:B------:R4:W2:Y:S04]  /*9c20*/  LDSM.16.M88.4 R96, [R63+0x2c00] ;  /* 0x002c00003f60783b */ /* 0x0008a80000000200 */
[----:B------:R-:W2:Y:S01]  /*9c30*/  LDSM.16.M88.4 R92, [R62+0x2400] ;  /* 0x002400003e5c783b */ /* 0x000ea20000000200 */
[----:B---3--:R-:W-:Y:S03]  /*9c40*/  HMMA.16816.F32 R40, R52, R36, RZ ;  /* 0x000000243428723c */ /* 0x008fe600000018ff */
[----:B------:R-:W3:Y:S04]  /*9c50*/  LDSM.16.M88.4 R104, [R62+0x2000] ;  /* 0x002000003e68783b */ /* 0x000ee80000000200 */
[----:B------:R-:W0:Y:S01]  /*9c60*/  LDGDEPBAR ;  /* 0x00000000000079af */ /* 0x000e220000000000 */
[C---:B------:R-:W-:Y:S08]  /*9c70*/  HMMA.16816.F32 R48, R100.reuse, R24, R48 ;  /* 0x000000186430723c */ /* 0x040ff00000001830 */
[----:B------:R-:W-:Y:S01]  /*9c80*/  HMMA.16816.F32 R44, R100, R26, R44 ;  /* 0x0000001a642c723c */ /* 0x000fe2000000182c */
[----:B----4-:R-:W-:-:S05]  /*9c90*/  VIADD R63, R109, 0xffffff00 ;  /* 0xffffff006d3f7836 */ /* 0x010fca0000000000 */
[C---:B------:R-:W-:Y:S02]  /*9ca0*/  ISETP.GE.AND P5, PT, R63.reuse, R108, PT ;  /* 0x0000006c3f00720c */ /* 0x040fe40003fa6270 */
[C---:B------:R-:W-:Y:S01]  /*9cb0*/  HMMA.16816.F32 R24, R52.reuse, R20, RZ ;  /* 0x000000143418723c */ /* 0x040fe200000018ff */
[----:B------:R-:W-:Y:S01]  /*9cc0*/  ISETP.GE.AND P4, PT, R63, R110, PT ;  /* 0x0000006e3f00720c */ /* 0x000fe20003f86270 */
[----:B------:R-:W-:Y:S01]  /*9cd0*/  VIADD R63, R109, 0xffffff08 ;  /* 0xffffff086d3f7836 */ /* 0x000fe20000000000 */
[----:B------:R-:W-:Y:S01]  /*9ce0*/  FSEL R119, R49, -INF , !P2 ;  /* 0xff80000031777808 */ /* 0x000fe20005000000 */
[----:B------:R-:W-:Y:S01]  /*9cf0*/  VIADD R49, R109, 0xffffff11 ;  /* 0xffffff116d317836 */ /* 0x000fe20000000000 */
[----:B------:R-:W-:Y:S02]  /*9d00*/  FSEL R121, R48, -INF , !P5 ;  /* 0xff80000030797808 */ /* 0x000fe40006800000 */
[C---:B------:R-:W-:Y:S01]  /*9d10*/  ISETP.GE.AND P3, PT, R63.reuse, R108, PT ;  /* 0x0000006c3f00720c */ /* 0x040fe20003f66270 */
[----:B------:R-:W-:Y:S01]  /*9d20*/  HMMA.16816.F32 R20, R52, R22, RZ ;  /* 0x000000163414723c */ /* 0x000fe200000018ff */
[----:B------:R-:W-:-:S02]  /*9d30*/  ISETP.GE.AND P0, PT, R63, R110, PT ;  /* 0x0000006e3f00720c */ /* 0x000fc40003f06270 */
[----:B------:R-:W-:Y:S02]  /*9d40*/  FSEL R118, R50, -INF , !P4 ;  /* 0xff80000032767808 */ /* 0x000fe40006000000 */
[C---:B------:R-:W-:Y:S02]  /*9d50*/  ISETP.GE.AND P5, PT, R59.reuse, R108, PT ;  /* 0x0000006c3b00720c */ /* 0x040fe40003fa6270 */
[----:B------:R-:W-:Y:S01]  /*9d60*/  ISETP.GE.AND P4, PT, R59, R110, PT ;  /* 0x0000006e3b00720c */ /* 0x000fe20003f86270 */
[----:B------:R-:W-:Y:S01]  /*9d70*/  HMMA.16816.F32 R36, R52, R38, RZ ;  /* 0x000000263424723c */ /* 0x000fe200000018ff */
[----:B------:R-:W-:Y:S01]  /*9d80*/  VIADD R59, R109, 0xffffff10 ;  /* 0xffffff106d3b7836 */ /* 0x000fe20000000000 */
[----:B------:R-:W-:Y:S02]  /*9d90*/  FSEL R125, R44, -INF , !P3 ;  /* 0xff8000002c7d7808 */ /* 0x000fe40005800000 */
[----:B------:R-:W-:Y:S02]  /*9da0*/  FSEL R122, R46, -INF , !P0 ;  /* 0xff8000002e7a7808 */ /* 0x000fe40004000000 */
[----:B------:R-:W-:-:S02]  /*9db0*/  ISETP.GE.AND P3, PT, R49, R108, PT ;  /* 0x0000006c3100720c */ /* 0x000fc40003f66270 */
[C---:B------:R-:W-:Y:S01]  /*9dc0*/  HMMA.16816.F32 R32, R52.reuse, R28, RZ ;  /* 0x0000001c3420723c */ /* 0x040fe200000018ff */
[----:B------:R-:W-:Y:S01]  /*9dd0*/  ISETP.GE.AND P0, PT, R49, R110, PT ;  /* 0x0000006e3100720c */ /* 0x000fe20003f06270 */
[----:B------:R-:W-:Y:S01]  /*9de0*/  VIADD R49, R109, 0xffffff18 ;  /* 0xffffff186d317836 */ /* 0x000fe20000000000 */
[----:B------:R-:W-:Y:S02]  /*9df0*/  FSEL R120, R51, -INF , !P1 ;  /* 0xff80000033787808 */ /* 0x000fe40004800000 */
[----:B------:R-:W-:Y:S01]  /*9e00*/  FSEL R123, R45, -INF , !P5 ;  /* 0xff8000002d7b7808 */ /* 0x000fe20006800000 */
[----:B------:R-:W-:Y:S01]  /*9e10*/  VIADD R45, R109, 0xffffff19 ;  /* 0xffffff196d2d7836 */ /* 0x000fe20000000000 */
[C---:B------:R-:W-:Y:S01]  /*9e20*/  ISETP.GE.AND P2, PT, R59.reuse, R108, PT ;  /* 0x0000006c3b00720c */ /* 0x040fe20003f46270 */
[----:B------:R-:W-:Y:S01]  /*9e30*/  HMMA.16816.F32 R28, R52, R30, RZ ;  /* 0x0000001e341c723c */ /* 0x000fe200000018ff */
[----:B------:R-:W-:Y:S02]  /*9e40*/  ISETP.GE.AND P1, PT, R59, R110, PT ;  /* 0x0000006e3b00720c */ /* 0x000fe40003f26270 */
[----:B------:R-:W-:-:S02]  /*9e50*/  FSEL R116, R47, -INF , !P4 ;  /* 0xff8000002f747808 */ /* 0x000fc40006000000 */
[C---:B------:R-:W-:Y:S02]  /*9e60*/  ISETP.GE.AND P5, PT, R49.reuse, R108, PT ;  /* 0x0000006c3100720c */ /* 0x040fe40003fa6270 */
[----:B------:R-:W-:Y:S01]  /*9e70*/  ISETP.GE.AND P4, PT, R49, R110, PT ;  /* 0x0000006e3100720c */ /* 0x000fe20003f86270 */
[C---:B-1----:R-:W-:Y:S08]  /*9e80*/  HMMA.16816.F32 R24, R100.reuse, R8, R24 ;  /* 0x000000086418723c */ /* 0x042ff00000001818 */
[----:B------:R-:W-:Y:S08]  /*9e90*/  HMMA.16816.F32 R20, R100, R10, R20 ;  /* 0x0000000a6414723c */ /* 0x000ff00000001814 */
[C---:B-----5:R-:W-:Y:S08]  /*9ea0*/  HMMA.16816.F32 R8, R52.reuse, R4, RZ ;  /* 0x000000043408723c */ /* 0x060ff000000018ff */
[----:B------:R-:W-:Y:S08]  /*9eb0*/  HMMA.16816.F32 R4, R52, R6, RZ ;  /* 0x000000063404723c */ /* 0x000ff000000018ff */
[C---:B------:R-:W-:Y:S08]  /*9ec0*/  HMMA.16816.F32 R40, R100.reuse, R16, R40 ;  /* 0x000000106428723c */ /* 0x040ff00000001828 */
[C---:B------:R-:W-:Y:S08]  /*9ed0*/  HMMA.16816.F32 R36, R100.reuse, R18, R36 ;  /* 0x000000126424723c */ /* 0x040ff00000001824 */
[----:B------:R-:W-:Y:S03]  /*9ee0*/  HMMA.16816.F32 R32, R100, R64, R32 ;  /* 0x000000406420723c */ /* 0x000fe60000001820 */
[----:B------:R-:W-:Y:S01]  /*9ef0*/  FSEL R115, R41, -INF , !P3 ;  /* 0xff80000029737808 */ /* 0x000fe20005800000 */
[----:B------:R-:W-:Y:S01]  /*9f00*/  VIADD R41, R109, 0xffffff21 ;  /* 0xffffff216d297836 */ /* 0x000fe20000000000 */
[----:B------:R-:W-:-:S02]  /*9f10*/  FSEL R114, R42, -INF , !P1 ;  /* 0xff8000002a727808 */ /* 0x000fc40004800000 */
[----:B------:R-:W-:Y:S01]  /*9f20*/  ISETP.GE.AND P1, PT, R45, R110, PT ;  /* 0x0000006e2d00720c */ /* 0x000fe20003f26270 */
[----:B--2---:R-:W-:Y:S03]  /*9f30*/  HMMA.16816.F32 R16, R52, R12, RZ ;  /* 0x0000000c3410723c */ /* 0x004fe600000018ff */
[----:B------:R-:W-:Y:S02]  /*9f40*/  FSEL R117, R36, -INF , !P5 ;  /* 0xff80000024757808 */ /* 0x000fe40006800000 */
[----:B------:R-:W-:Y:S02]  /*9f50*/  ISETP.GE.AND P5, PT, R41, R108, PT ;  /* 0x0000006c2900720c */ /* 0x000fe40003fa6270 */
[----:B------:R-:W-:Y:S01]  /*9f60*/  FSEL R112, R39, -INF , !P1 ;  /* 0xff80000027707808 */ /* 0x000fe20004800000 */
[----:B------:R-:W-:Y:S03]  /*9f70*/  HMMA.16816.F32 R28, R100, R66, R28 ;  /* 0x00000042641c723c */ /* 0x000fe6000000181c */
[----:B------:R-:W-:Y:S01]  /*9f80*/  FSEL R113, R33, -INF , !P5 ;  /* 0xff80000021717808 */ /* 0x000fe20006800000 */
[----:B------:R-:W-:-:S04]  /*9f90*/  VIADD R33, R109, 0xffffff31 ;  /* 0xffffff316d217836 */ /* 0x000fc80000000000 */
        /* <DEDUP_REMOVED lines=10> */
[----:B---3--:R-:W-:Y:S01]  /*a040*/  HMMA.16816.F32 R16, R100, R104, R16 ;  /* 0x000000686410723c */ /* 0x008fe20000001810 */
[----:B------:R-:W-:-:S07]  /*a050*/  FSEL R104, R43, -INF , !P0 ;  /* 0xff8000002b687808 */ /* 0x000fce0004000000 */
[----:B------:R-:W-:Y:S01]  /*a060*/  HMMA.16816.F32 R12, R100, R106, R12 ;  /* 0x0000006a640c723c */ /* 0x000fe2000000180c */
[----:B------:R-:W-:Y:S01]  /*a070*/  FSEL R106, R38, -INF , !P4 ;  /* 0xff800000266a7808 */ /* 0x000fe20006000000 */
[----:B------:R-:W-:Y:S01]  /*a080*/  BAR.SYNC.DEFER_BLOCKING 0x0 ;  /* 0x0000000000007b1d */ /* 0x000fe20000010000 */
[----:B------:R-:W-:Y:S01]  /*a090*/  ISETP.GE.AND P4, PT, R41, R110, PT ;  /* 0x0000006e2900720c */ /* 0x000fe20003f86270 */
[----:B------:R-:W-:-:S04]  /*a0a0*/  VIADD R41, R109, 0xffffff28 ;  /* 0xffffff286d297836 */ /* 0x000fc80000000000 */
[----:B-1----:R-:W-:Y:S01]  /*a0b0*/  HMMA.16816.F32 R88, R100, R96, R88 ;  /* 0x000000606458723c */ /* 0x002fe20000001858 */
[----:B------:R-:W-:-:S07]  /*a0c0*/  ISETP.GE.AND P1, PT, R41, R110, PT ;  /* 0x0000006e2900720c */ /* 0x000fce0003f26270 */
[C---:B------:R-:W-:Y:S08]  /*a0d0*/  HMMA.16816.F32 R84, R100.reuse, R98, R84 ;  /* 0x000000626454723c */ /* 0x040ff00000001854 */
[C---:B--2---:R-:W-:Y:S08]  /*a0e0*/  HMMA.16816.F32 R64, R100.reuse, R92, R64 ;  /* 0x0000005c6440723c */ /* 0x044ff00000001840 */
[----:B------:R-:W-:Y:S01]  /*a0f0*/  HMMA.16816.F32 R52, R100, R94, R52 ;  /* 0x0000005e6434723c */ /* 0x000fe20000001834 */
[----:B------:R-:W-:-:S02]  /*a100*/  FSEL R103, R40, -INF , !P2 ;  /* 0xff80000028677808 */ /* 0x000fc40005000000 */
[-C--:B------:R-:W-:Y:S01]  /*a110*/  ISETP.GE.AND P2, PT, R45, R108.reuse, PT ;  /* 0x0000006c2d00720c */ /* 0x080fe20003f46270 */
[----:B------:R-:W-:Y:S01]  /*a120*/  VIADD R45, R109, 0xffffff20 ;  /* 0xffffff206d2d7836 */ /* 0x000fe20000000000 */
[----:B------:R-:W-:Y:S02]  /*a130*/  FSEL R102, R30, -INF , !P1 ;  /* 0xff8000001e667808 */ /* 0x000fe40004800000 */
[----:B------:R-:W-:Y:S01]  /*a140*/  FSEL R101, R37, -INF , !P2 ;  /* 0xff80000025657808 */ /* 0x000fe20005000000 */
[----:B------:R-:W-:Y:S01]  /*a150*/  VIADD R37, R109, 0xffffff29 ;  /* 0xffffff296d257836 */ /* 0x000fe20000000000 */
[C---:B------:R-:W-:Y:S02]  /*a160*/  ISETP.GE.AND P3, PT, R45.reuse, R108, PT ;  /* 0x0000006c2d00720c */ /* 0x040fe40003f66270 */
[----:B------:R-:W-:Y:S02]  /*a170*/  ISETP.GE.AND P0, PT, R45, R110, PT ;  /* 0x0000006e2d00720c */ /* 0x000fe40003f06270 */
[----:B------:R-:W-:-:S02]  /*a180*/  ISETP.GE.AND P2, PT, R41, R108, PT ;  /* 0x0000006c2900720c */ /* 0x000fc40003f46270 */
[----:B------:R-:W-:Y:S02]  /*a190*/  FSEL R111, R32, -INF , !P3 ;  /* 0xff800000206f7808 */ /* 0x000fe40005800000 */
[----:B------:R-:W-:Y:S02]  /*a1a0*/  FSEL R98, R34, -INF , !P0 ;  /* 0xff80000022627808 */ /* 0x000fe40004000000 */
        /* <DEDUP_REMOVED lines=10> */
[C---:B------:R-:W-:Y:S02]  /*a250*/  ISETP.GE.AND P5, PT, R37.reuse, R108, PT ;  /* 0x0000006c2500720c */ /* 0x040fe40003fa6270 */
[----:B------:R-:W-:Y:S02]  /*a260*/  ISETP.GE.AND P4, PT, R37, R110, PT ;  /* 0x0000006e2500720c */ /* 0x000fe40003f86270 */
[----:B------:R-:W-:-:S02]  /*a270*/  FSEL R96, R31, -INF , !P0 ;  /* 0xff8000001f607808 */ /* 0x000fc40004000000 */
[----:B------:R-:W-:Y:S01]  /*a280*/  FSEL R95, R25, -INF , !P2 ;  /* 0xff800000195f7808 */ /* 0x000fe20005000000 */
[----:B------:R-:W-:Y:S01]  /*a290*/  VIADD R25, R109, 0xffffff41 ;  /* 0xffffff416d197836 */ /* 0x000fe20000000000 */
[C---:B------:R-:W-:Y:S02]  /*a2a0*/  ISETP.GE.AND P3, PT, R33.reuse, R108, PT ;  /* 0x0000006c2100720c */ /* 0x040fe40003f66270 */
[----:B------:R-:W-:Y:S02]  /*a2b0*/  ISETP.GE.AND P0, PT, R33, R110, PT ;  /* 0x0000006e2100720c */ /* 0x000fe40003f06270 */
[----:B------:R-:W-:Y:S02]  /*a2c0*/  FSEL R93, R24, -INF , !P5 ;  /* 0xff800000185d7808 */ /* 0x000fe40006800000 */
[----:B------:R-:W-:Y:S02]  /*a2d0*/  FSEL R92, R26, -INF , !P4 ;  /* 0xff8000001a5c7808 */ /* 0x000fe40006000000 */
[----:B------:R-:W-:-:S02]  /*a2e0*/  ISETP.GE.AND P5, PT, R29, R108, PT ;  /* 0x0000006c1d00720c */ /* 0x000fc40003fa6270 */
        /* <DEDUP_REMOVED lines=16> */
[----:B------:R-:W-:Y:S02]  /*a3f0*/  ISETP.GE.AND P4, PT, R25, R110, PT ;  /* 0x0000006e1900720c */ /* 0x000fe40003f86270 */
        /* <DEDUP_REMOVED lines=13> */
[----:B------:R-:W-:-:S02]  /*a4d0*/  ISETP.GE.AND P3, PT, R21, R108, PT ;  /* 0x0000006c1500720c */ /* 0x000fc40003f66270 */
[----:B------:R-:W-:Y:S02]  /*a4e0*/  ISETP.GE.AND P0, PT, R21, R110, PT ;  /* 0x0000006e1500720c */ /* 0x000fe40003f06270 */
[----:B------:R-:W-:Y:S02]  /*a4f0*/  FSEL R46, R15, -INF , !P1 ;  /* 0xff8000000f2e7808 */ /* 0x000fe40004800000 */
[C---:B------:R-:W-:Y:S02]  /*a500*/  ISETP.GE.AND P2, PT, R17.reuse, R108, PT ;  /* 0x0000006c1100720c */ /* 0x040fe40003f46270 */
[----:B------:R-:W-:Y:S02]  /*a510*/  ISETP.GE.AND P1, PT, R17, R110, PT ;  /* 0x0000006e1100720c */ /* 0x000fe40003f26270 */
[----:B------:R-:W-:Y:S02]  /*a520*/  FSEL R17, R8, -INF , !P3 ;  /* 0xff80000008117808 */ /* 0x000fe40005800000 */
        /* <DEDUP_REMOVED lines=11> */
[C---:B------:R-:W-:Y:S02]  /*a5e0*/  ISETP.GE.AND P5, PT, R13.reuse, R108, PT ;  /* 0x0000006c0d00720c */ /* 0x040fe40003fa6270 */
[----:B------:R-:W-:Y:S02]  /*a5f0*/  ISETP.GE.AND P4, PT, R13, R110, PT ;  /* 0x0000006e0d00720c */ /* 0x000fe40003f86270 */
[C---:B------:R-:W-:Y:S02]  /*a600*/  ISETP.GE.AND P2, PT, R9.reuse, R108, PT ;  /* 0x0000006c0900720c */ /* 0x040fe40003f46270 */
[----:B------:R-:W-:Y:S01]  /*a610*/  ISETP.GE.AND P1, PT, R9, R110, PT ;  /* 0x0000006e0900720c */ /* 0x000fe20003f26270 */
[----:B------:R-:W-:Y:S01]  /*a620*/  VIADD R9, R109, 0xffffff68 ;  /* 0xffffff686d097836 */ /* 0x000fe20000000000 */
[----:B------:R-:W-:-:S02]  /*a630*/  FSEL R59, R88, -INF , !P5 ;  /* 0xff800000583b7808 */ /* 0x000fc40006800000 */
[----:B------:R-:W-:Y:S02]  /*a640*/  FSEL R36, R90, -INF , !P4 ;  /* 0xff8000005a247808 */ /* 0x000fe40006000000 */
[----:B------:R-:W-:Y:S01]  /*a650*/  FSEL R42, R7, -INF , !P0 ;  /* 0xff800000072a7808 */ /* 0x000fe20004000000 */
[----:B------:R-:W-:Y:S01]  /*a660*/  VIADD R7, R109, 0xffffff70 ;  /* 0xffffff706d077836 */ /* 0x000fe20000000000 */
[C---:B------:R-:W-:Y:S02]  /*a670*/  ISETP.GE.AND P5, PT, R5.reuse, R108, PT ;  /* 0x0000006c0500720c */ /* 0x040fe40003fa6270 */
[----:B------:R-:W-:Y:S01]  /*a680*/  ISETP.GE.AND P4, PT, R5, R110, PT ;  /* 0x0000006e0500720c */ /* 0x000fe20003f86270 */
[----:B------:R-:W-:Y:S01]  /*a690*/  VIADD R5, R109, 0xffffff71 ;  /* 0xffffff716d057836 */ /* 0x000fe20000000000 */
[----:B------:R-:W-:Y:S02]  /*a6a0*/  ISETP.GE.AND P0, PT, R9, R108, PT ;  /* 0x0000006c0900720c */ /* 0x000fe40003f06270 */
[----:B------:R-:W-:-:S02]  /*a6b0*/  FSEL R34, R91, -INF , !P1 ;  /* 0xff8000005b227808 */ /* 0x000fc40004800000 */
[----:B------:R-:W-:Y:S02]  /*a6c0*/  FSEL R91, R84, -INF , !P0 ;  /* 0xff800000545b7808 */ /* 0x000fe40004000000 */
[----:B------:R-:W-:Y:S02]  /*a6d0*/  ISETP.GE.AND P0, PT, R5, R108, PT ;  /* 0x0000006c0500720c */ /* 0x000fe40003f06270 */
[----:B------:R-:W-:Y:S02]  /*a6e0*/  ISETP.GE.AND P3, PT, R9, R110, PT ;  /* 0x0000006e0900720c */ /* 0x000fe40003f66270 */
[----:B------:R-:W-:Y:S02]  /*a6f0*/  FSEL R65, R65, -INF , !P0 ;  /* 0xff80000041417808 */ /* 0x000fe40004000000 */
[----:B------:R-:W-:Y:S02]  /*a700*/  ISETP.GE.AND P0, PT, R57, 0x3, PT ;  /* 0x000000033900780c */ /* 0x000fe40003f06270 */
[----:B------:R-:W-:-:S02]  /*a710*/  FSEL R30, R86, -INF , !P3 ;  /* 0xff800000561e7808 */ /* 0x000fc40005800000 */
[----:B------:R-:W-:Y:S01]  /*a720*/  ISETP.GE.AND P3, PT, R5, R110, PT ;  /* 0x0000006e0500720c */ /* 0x000fe20003f66270 */
[----:B------:R-:W-:Y:S01]  /*a730*/  VIADD R5, R109, 0xffffff78 ;  /* 0xffffff786d057836 */ /* 0x000fe20000000000 */
[----:B------:R-:W-:Y:S01]  /*a740*/  FSEL R89, R89, -INF , !P2 ;  /* 0xff80000059597808 */ /* 0x000fe20005000000 */
[----:B------:R-:W-:Y:S01]  /*a750*/  VIADD R109, R109, 0xffffff79 ;  /* 0xffffff796d6d7836 */ /* 0x000fe20000000000 */
[C---:B------:R-:W-:Y:S02]  /*a760*/  ISETP.GE.AND P2, PT, R7.reuse, R108, PT ;  /* 0x0000006c0700720c */ /* 0x040fe40003f46270 */
[----:B------:R-:W-:Y:S02]  /*a770*/  ISETP.GE.AND P1, PT, R7, R110, PT ;  /* 0x0000006e0700720c */ /* 0x000fe40003f26270 */
[----:B------:R-:W-:Y:S02]  /*a780*/  FSEL R85, R85, -INF , !P5 ;  /* 0xff80000055557808 */ /* 0x000fe40006800000 */
[----:B------:R-:W-:-:S02]  /*a790*/  FSEL R28, R87, -INF , !P4 ;  /* 0xff800000571c7808 */ /* 0x000fc40006000000 */
[----:B------:R-:W-:Y:S02]  /*a7a0*/  FSEL R19, R64, -INF , !P2 ;  /* 0xff80000040137808 */ /* 0x000fe40005000000 */
[----:B------:R-:W-:Y:S02]  /*a7b0*/  FSEL R24, R66, -INF , !P1 ;  /* 0xff80000042187808 */ /* 0x000fe40004800000 */
[-C--:B------:R-:W-:Y:S02]  /*a7c0*/  ISETP.GE.AND P5, PT, R5, R108.reuse, PT ;  /* 0x0000006c0500720c */ /* 0x080fe40003fa6270 */
[----:B------:R-:W-:Y:S02]  /*a7d0*/  ISETP.GE.AND P4, PT, R109, R108, PT ;  /* 0x0000006c6d00720c */ /* 0x000fe40003f86270 */
        /* <DEDUP_REMOVED lines=28> */
[----:B------:R-:W-:Y:S01]  /*a9a0*/  IMAD.HI.U32 R11, R13, R8, RZ ;  /* 0x000000080d0b7227 */ /* 0x000fe200078e00ff */
[----:B------:R-:W-:-:S03]  /*a9b0*/  ISETP.GE.AND P0, PT, R12, RZ, PT ;  /* 0x000000ff0c00720c */ /* 0x000fc60003f06270 */
        /* <DEDUP_REMOVED lines=41> */
.L_x_4067:
[----:B------:R-:W-:Y:S01]  /*ac50*/  UMOV UR4, URZ ;  /* 0x000000ff00047c82 */ /* 0x000fe20008000000 */
[----:B------:R-:W-:Y:S01]  /*ac60*/  IMAD.SHL.U32 R60, R60, 0x80, RZ ;  /* 0x000000803c3c7824 */ /* 0x000fe200078e00ff */
[----:B------:R-:W-:-:S05]  /*ac70*/  IADD3 R4, P0, PT, RZ, -UR4, RZ ;  /* 0x80000004ff047c10 */ /* 0x000fca000ff1e0ff */
[----:B------:R-:W-:-:S05]  /*ac80*/  IMAD.X R60, RZ, RZ, ~R60, P0 ;  /* 0x000000ffff3c7224 */ /* 0x000fca00000e0e3c */
[----:B------:R-:W-:-:S04]  /*ac90*/  SHF.R.S64 R5, R4, 0x1f, R60 ;  /* 0x0000001f04057819 */ /* 0x000fc8000000103c */
[----:B------:R-:W-:-:S04]  /*aca0*/  IADD3 R140, P0, PT, R5, R140, RZ ;  /* 0x0000008c058c7210 */ /* 0x000fc80007f1e0ff */
[----:B------:R-:W-:-:S09]  /*acb0*/  LEA.HI.X.SX32 R139, R60, R139, 0x1, P0 ;  /* 0x0000008b3c8b7211 */ /* 0x000fd200000f0eff */
.L_x_4068:
[C---:B------:R-:W-:Y:S02]  /*acc0*/  IADD3 R6, P0, PT, R3.reuse, R140, RZ ;  /* 0x0000008c03067210 */ /* 0x040fe40007f1e0ff */
[----:B------:R-:W-:Y:S02]  /*acd0*/  MOV R141, R139 ;  /* 0x0000008b008d7202 */ /* 0x000fe40000000f00 */
[----:B------:R-:W-:Y:S01]  /*ace0*/  IADD3 R4, P1, PT, R3, R6, RZ ;  /* 0x0000000603047210 */ /* 0x000fe20007f3e0ff */
[----:B------:R-:W-:Y:S02]  /*acf0*/  IMAD.X R7, R56, 0x1, R139, P0 ;  /* 0x0000000138077824 */ /* 0x000fe400000e068b */
[----:B------:R-:W-:Y:S01]  /*ad00*/  @!PT LDS RZ, [RZ] ;  /* 0x00000000fffff984 */ /* 0x000fe20000000800 */
[----:B------:R-:W-:Y:S01]  /*ad10*/  @!PT LDS RZ, [RZ] ;  /* 0x00000000fffff984 */ /* 0x000fe20000000800 */
[----:B------:R-:W-:Y:S01]  /*ad20*/  @!PT LDS RZ, [RZ] ;  /* 0x00000000fffff984 */ /* 0x000fe20000000800 */
[----:B------:R1:W-:Y:S01]  /*ad30*/  LDGSTS.E.BYPASS.LTC128B.128 [R149+0x1000], desc[UR6][R140.64] ;  /* 0x010000008c957fae */ /* 0x0003e2000b981a06 */
[----:B------:R-:W-:Y:S01]  /*ad40*/  IADD3 R8, P0, PT, R4, R3, RZ ;  /* 0x0000000304087210 */ /* 0x000fe20007f1e0ff */
[----:B------:R-:W-:Y:S02]  /*ad50*/  IMAD.X R5, R56, 0x1, R7, P1 ;  /* 0x0000000138057824 */ /* 0x000fe400008e0607 */
[----:B------:R1:W-:Y:S02]  /*ad60*/  LDGSTS.E.BYPASS.LTC128B.128 [R149+0x1800], desc[UR6][R6.64] ;  /* 0x0180000006957fae */ /* 0x0003e4000b981a06 */
[----:B------:R-:W-:-:S02]  /*ad70*/  IMAD.X R9, R5, 0x1, R56, P0 ;  /* 0x0000000105097824 */ /* 0x000fc400000e0638 */
[----:B------:R1:W-:Y:S04]  /*ad80*/  LDGSTS.E.BYPASS.LTC128B.128 [R149+0x2000], desc[UR6][R4.64] ;  /* 0x0200000004957fae */ /* 0x0003e8000b981a06 */
[----:B------:R1:W-:Y:S04]  /*ad90*/  LDGSTS.E.BYPASS.LTC128B.128 [R149+0x2800], desc[UR6][R8.64] ;  /* 0x0280000008957fae */ /* 0x0003e8000b981a06 */
[----:B------:R-:W0:Y:S02]  /*ada0*/  LDGDEPBAR ;  /* 0x00000000000079af */ /* 0x000e240000000000 */
.L_x_4066:
        /* <DEDUP_REMOVED lines=57> */
[--C-:B------:R-:W-:Y:S01]  /*b140*/  FFMA.FTZ R50, R125, UR4, -R32.reuse ;  /* 0x000000047d327c23 */ /* 0x100fe20008010820 */
[--C-:B------:R-:W-:Y:S01]  /*b150*/  FFMA.FTZ R27, R123, UR4, -R32.reuse ;  /* 0x000000047b1b7c23 */ /* 0x100fe20008010820 */
[--C-:B------:R-:W-:Y:S01]  /*b160*/  FFMA.FTZ R61, R118, UR4, -R23.reuse ;  /* 0x00000004763d7c23 */ /* 0x100fe20008010817 */
[----:B------:R-:W-:Y:S01]  /*b170*/  FMUL.FTZ R67, R0, UR4 ;  /* 0x0000000400437c20 */ /* 0x000fe20008410000 */
[----:B------:R-:W-:Y:S01]  /*b180*/  IADD3 R0, PT, PT, R134, 0x3020, RZ ;  /* 0x0000302086007810 */ /* 0x000fe20007ffe0ff */
[--C-:B------:R-:W-:Y:S01]  /*b190*/  FFMA.FTZ R31, R120, UR4, -R23.reuse ;  /* 0x00000004781f7c23 */ /* 0x100fe20008010817 */
[----:B------:R-:W-:Y:S01]  /*b1a0*/  @P6 IADD3 R0, PT, PT, R8, -0x20, RZ ;  /* 0xffffffe008006810 */ /* 0x000fe20007ffe0ff */
[--C-:B------:R-:W-:Y:S01]  /*b1b0*/  FFMA.FTZ R33, R122, UR4, -R23.reuse ;  /* 0x000000047a217c23 */ /* 0x100fe20008010817 */
[----:B------:R-:W-:Y:S01]  /*b1c0*/  FMUL.FTZ R84, R84, UR4 ;  /* 0x0000000454547c20 */ /* 0x000fe20008410000 */
[--C-:B------:R-:W-:Y:S01]  /*b1d0*/  FFMA.FTZ R2, R116, UR4, -R23.reuse ;  /* 0x0000000474027c23 */ /* 0x100fe20008010817 */
[----:B------:R-:W-:Y:S01]  /*b1e0*/  MUFU.EX2 R60, R60 ;  /* 0x0000003c003c7308 */ /* 0x000fe20000000800 */
[----:B------:R-:W1:Y:S01]  /*b1f0*/  LDSM.16.MT88.4 R8, [R0] ;  /* 0x000000000008783b */ /* 0x000e620000004200 */
        /* <DEDUP_REMOVED lines=54> */
[----:B------:R-:W3:Y:S01]  /*b560*/  MUFU.EX2 R84, R84 ;  /* 0x0000005400547308 */ /* 0x000ee20000000800 */
[----:B--2---:R-:W-:Y:S01]  /*b570*/  F2FP.F16.F32.PACK_AB R5, R31, R61 ;  /* 0x0000003d1f05723e */ /* 0x004fe200000000ff */
[----:B------:R-:W-:-:S06]  /*b580*/  FFMA.FTZ R21, R21, UR4, -R23 ;  /* 0x0000000415157c23 */ /* 0x000fcc0008010817 */
        /* <DEDUP_REMOVED lines=9> */
[-C--:B------:R-:W-:Y:S01]  /*b620*/  FMUL.FTZ R73, R73, R84.reuse ;  /* 0x0000005449497220 */ /* 0x080fe20000410000 */
        /* <DEDUP_REMOVED lines=8> */
[----:B----4-:R-:W-:Y:S01]  /*b6b0*/  F2FP.F16.F32.PACK_AB R7, R2, R33 ;  /* 0x000000210207723e */ /* 0x010fe200000000ff */
[----:B------:R-:W-:Y:S01]  /*b6c0*/  MUFU.EX2 R54, R54 ;  /* 0x0000003600367308 */ /* 0x000fe20000000800 */
[----:B------:R-:W-:Y:S01]  /*b6d0*/  FFMA.FTZ R84, R155, R84, R60 ;  /* 0x000000549b547223 */ /* 0x000fe2000001003c */
[----:B------:R-:W-:Y:S01]  /*b6e0*/  FFMA.FTZ R154, R154, R67, R61 ;  /* 0x000000439a9a7223 */ /* 0x000fe2000001003d */
[--C-:B------:R-:W-:Y:S01]  /*b6f0*/  FFMA.FTZ R60, R16, UR4, -R23.reuse ;  /* 0x00000004103c7c23 */ /* 0x100fe20008010817 */
[----:B------:R-:W-:Y:S01]  /*b700*/  FFMA.FTZ R61, R38, UR4, -R23 ;  /* 0x00000004263d7c23 */ /* 0x000fe20008010817 */
[----:B------:R-:W-:Y:S01]  /*b710*/  FADD.FTZ R65, R37, R84 ;  /* 0x0000005425417221 */ /* 0x000fe20000010000 */
[C---:B-1----:R-:W-:Y:S01]  /*b720*/  HMMA.16816.F32 R76, R4.reuse, R8, R76 ;  /* 0x00000008044c723c */ /* 0x042fe2000000184c */
[----:B------:R-:W-:Y:S01]  /*b730*/  FADD.FTZ R154, R31, R154 ;  /* 0x0000009a1f9a7221 */ /* 0x000fe20000010000 */
[----:B------:R-:W1:Y:S01]  /*b740*/  MUFU.EX2 R39, R39 ;  /* 0x0000002700277308 */ /* 0x000e620000000800 */
[----:B------:R-:W-:Y:S01]  /*b750*/  LDSM.16.MT88.4 R16, [R134+0x4400] ;  /* 0x004400008610783b */ /* 0x000fe20000004200 */
[----:B------:R-:W-:Y:S01]  /*b760*/  FADD.FTZ R50, R50, R65 ;  /* 0x0000004132327221 */ /* 0x000fe20000010000 */
[----:B------:R-:W-:Y:S01]  /*b770*/  FADD.FTZ R33, R33, R154 ;  /* 0x0000009a21217221 */ /* 0x000fe20000010000 */
[--C-:B------:R-:W-:Y:S01]  /*b780*/  FFMA.FTZ R38, R40, UR4, -R23.reuse ;  /* 0x0000000428267c23 */ /* 0x100fe20008010817 */
[----:B------:R-:W-:Y:S01]  /*b790*/  FFMA.FTZ R31, R36, UR4, -R23 ;  /* 0x00000004241f7c23 */ /* 0x000fe20008010817 */
[----:B------:R-:W-:Y:S01]  /*b7a0*/  HMMA.16816.F32 R80, R4, R10, R80 ;  /* 0x0000000a0450723c */ /* 0x000fe20000001850 */
[----:B------:R-:W2:Y:S01]  /*b7b0*/  LDSM.16.MT88.4 R8, [R134+0x3400] ;  /* 0x003400008608783b */ /* 0x000ea20000004200 */
[----:B------:R-:W-:Y:S01]  /*b7c0*/  MUFU.EX2 R35, R35 ;  /* 0x0000002300237308 */ /* 0x000fe20000000800 */
[----:B------:R-:W-:Y:S01]  /*b7d0*/  FADD.FTZ R27, R27, R50 ;  /* 0x000000321b1b7221 */ /* 0x000fe20000010000 */
[----:B------:R-:W-:Y:S01]  /*b7e0*/  FADD.FTZ R33, R2, R33 ;  /* 0x0000002102217221 */ /* 0x000fe20000010000 */
[----:B------:R-:W-:-:S03]  /*b7f0*/  FFMA.FTZ R2, R34, UR4, -R23 ;  /* 0x0000000422027c23 */ /* 0x000fc60008010817 */
[C---:B------:R-:W-:Y:S02]  /*b800*/  HMMA.16816.F32 R68, R4.reuse, R12, R68 ;  /* 0x0000000c0444723c */ /* 0x040fe40000001844 */
[----:B------:R-:W3:Y:S06]  /*b810*/  MUFU.EX2 R52, R52 ;  /* 0x0000003400347308 */ /* 0x000eec0000000800 */
[----:B------:R-:W-:Y:S01]  /*b820*/  HMMA.16816.F32 R72, R4, R14, R72 ;  /* 0x0000000e0448723c */ /* 0x000fe20000001848 */
[----:B-1----:R-:W-:Y:S01]  /*b830*/  F2FP.F16.F32.PACK_AB R4, R39, R54 ;  /* 0x000000362704723e */ /* 0x002fe200000000ff */
[----:B------:R-:W-:Y:S01]  /*b840*/  MUFU.EX2 R86, R86 ;  /* 0x0000005600567308 */ /* 0x000fe20000000800 */
[----:B------:R-:W1:Y:S01]  /*b850*/  LDSM.16.MT88.4 R12, [R0+0x400] ;  /* 0x00040000000c783b */ /* 0x000e620000004200 */
[----:B------:R-:W-:Y:S01]  /*b860*/  FADD.FTZ R54, R54, R27 ;  /* 0x0000001b36367221 */ /* 0x000fe20000010000 */
[--C-:B------:R-:W-:Y:S01]  /*b870*/  FFMA.FTZ R27, R30, UR4, -R23.reuse ;  /* 0x000000041e1b7c23 */ /* 0x100fe20008010817 */
[----:B------:R-:W-:Y:S01]  /*b880*/  FFMA.FTZ R30, R25, UR4, -R32 ;  /* 0x00000004191e7c23 */ /* 0x000fe20008010820 */
[--C-:B------:R-:W-:Y:S01]  /*b890*/  FFMA.FTZ R25, R24, UR4, -R23.reuse ;  /* 0x0000000418197c23 */ /* 0x100fe20008010817 */
[----:B------:R-:W-:Y:S01]  /*b8a0*/  FADD.FTZ R54, R39, R54 ;  /* 0x0000003627367221 */ /* 0x000fe20000010000 */
[----:B------:R-:W-:Y:S01]  /*b8b0*/  FFMA.FTZ R24, R26, UR4, -R23 ;  /* 0x000000041a187c23 */ /* 0x000fe20008010817 */
        /* <DEDUP_REMOVED lines=28> */
[----:B------:R-:W-:Y:S08]  /*ba80*/  MUFU.EX2 R88, R88 ;  /* 0x0000005800587308 */ /* 0x000ff00000000800 */
[----:B------:R-:W4:Y:S01]  /*ba90*/  MUFU.EX2 R87, R87 ;  /* 0x0000005700577308 */ /* 0x000f220000000800 */
[----:B-1----:R-:W-:Y:S01]  /*baa0*/  F2FP.F16.F32.PACK_AB R5, R90, R105 ;  /* 0x000000695a05723e */ /* 0x002fe200000000ff */
[----:B------:R-:W-:-:S04]  /*bab0*/  FADD.FTZ R105, R105, R64 ;  /* 0x0000004069697221 */ /* 0x000fc80000010000 */
[----:B------:R-:W-:Y:S02]  /*bac0*/  FADD.FTZ R105, R90, R105 ;  /* 0x000000695a697221 */ /* 0x000fe40000010000 */
[----:B------:R-:W-:Y:S08]  /*bad0*/  MUFU.EX2 R98, R98 ;  /* 0x0000006200627308 */ /* 0x000ff00000000800 */
[----:B------:R-:W1:Y:S01]  /*bae0*/  MUFU.EX2 R95, R95 ;  /* 0x0000005f005f7308 */ /* 0x000e620000000800 */
[----:B----4-:R-:W-:Y:S01]  /*baf0*/  F2FP.F16.F32.PACK_AB R7, R87, R88 ;  /* 0x000000585707723e */ /* 0x010fe200000000ff */
[----:B------:R-:W-:-:S04]  /*bb00*/  FADD.FTZ R88, R88, R105 ;  /* 0x0000006958587221 */ /* 0x000fc80000010000 */
[----:B------:R-:W-:Y:S02]  /*bb10*/  FADD.FTZ R87, R87, R88 ;  /* 0x0000005857577221 */ /* 0x000fe40000010000 */
        /* <DEDUP_REMOVED lines=11> */
[----:B------:R-:W-:Y:S06]  /*bbd0*/  LDSM.16.MT88.4 R12, [R134+0x4000] ;  /* 0x00400000860c783b */ /* 0x000fec0000004200 */
        /* <DEDUP_REMOVED lines=39> */
[C---:B--2---:R-:W-:Y:S07]  /*be50*/  HMMA.16816.F32 R76, R4.reuse, R8, R76 ;  /* 0x00000008044c723c */ /* 0x044fee000000184c */
[----:B------:R-:W-:Y:S01]  /*be60*/  MUFU.EX2 R38, R38 ;  /* 0x0000002600267308 */ /* 0x000fe20000000800 */
[----:B------:R-:W-:Y:S01]  /*be70*/  HMMA.16816.F32 R80, R4, R10, R80 ;  /* 0x0000000a0450723c */ /* 0x000fe20000001850 */
[----:B------:R-:W2:Y:S06]  /*be80*/  LDSM.16.MT88.4 R8, [R134+0x4800] ;  /* 0x004800008608783b */ /* 0x000eac0000004200 */
[----:B------:R-:W5:Y:S01]  /*be90*/  MUFU.EX2 R37, R42 ;  /* 0x0000002a00257308 */ /* 0x000f620000000800 */
[----:B-1----:R-:W-:-:S02]  /*bea0*/  F2FP.F16.F32.PACK_AB R4, R63, R104 ;  /* 0x000000683f04723e */ /* 0x002fc400000000ff */
[----:B----4-:R-:W-:Y:S01]  /*beb0*/  F2FP.F16.F32.PACK_AB R5, R61, R60 ;  /* 0x0000003c3d05723e */ /* 0x010fe200000000ff */
[----:B------:R-:W-:Y:S01]  /*bec0*/  FADD.FTZ R60, R60, R89 ;  /* 0x000000593c3c7221 */ /* 0x000fe20000010000 */
[----:B------:R-:W-:-:S03]  /*bed0*/  F2FP.F16.F32.PACK_AB R6, R45, R94 ;  /* 0x0000005e2d06723e */ /* 0x000fc600000000ff */
[----:B------:R-:W-:Y:S01]  /*bee0*/  MUFU.EX2 R62, R62 ;  /* 0x0000003e003e7308 */ /* 0x000fe20000000800 */
[----:B------:R-:W-:-:S07]  /*bef0*/  FADD.FTZ R61, R61, R60 ;  /* 0x0000003c3d3d7221 */ /* 0x000fce0000010000 */
[----:B------:R-:W1:Y:S01]  /*bf00*/  MUFU.EX2 R41, R41 ;  /* 0x0000002900297308 */ /* 0x000e620000000800 */
[----:B-----5:R-:W-:Y:S01]  /*bf10*/  F2FP.F16.F32.PACK_AB R7, R37, R38 ;  /* 0x000000262507723e */ /* 0x020fe200000000ff */
[----:B------:R-:W-:-:S04]  /*bf20*/  FADD.FTZ R38, R38, R61 ;  /* 0x0000003d26267221 */ /* 0x000fc80000010000 */
[----:B------:R-:W-:Y:S02]  /*bf30*/  FADD.FTZ R38, R37, R38 ;  /* 0x0000002625267221 */ /* 0x000fe40000010000 */
        /* <DEDUP_REMOVED lines=9> */
[----:B------:R-:W4:Y:S01]  /*bfd0*/  LDSM.16.MT88.4 R16, [R0+0x1800] ;  /* 0x001800000010783b */ /* 0x000f220000004200 */
[----:B------:R-:W-:Y:S01]  /*bfe0*/  MUFU.EX2 R31, R31 ;  /* 0x0000001f001f7308 */ /* 0x000fe20000000800 */
[----:B------:R-:W-:-:S04]  /*bff0*/  FADD.FTZ R96, R96, R95 ;  /* 0x0000005f60607221 */ /* 0x000fc80000010000 */
[----:B------:R-:W-:Y:S01]  /*c000*/  FADD.FTZ R93, R93, R96 ;  /* 0x000000605d5d7221 */ /* 0x000fe20000010000 */
[----:B------:R-:W-:Y:S01]  /*c010*/  HMMA.16816.F32 R80, R4, R14, R80 ;  /* 0x0000000e0450723c */ /* 0x000fe20000001850 */
[----:B-1----:R-:W-:Y:S01]  /*c020*/  F2FP.F16.F32.PACK_AB R4, R41, R62 ;  /* 0x0000003e2904723e */ /* 0x002fe200000000ff */
[----:B------:R-:W1:Y:S01]  /*c030*/  MUFU.EX2 R2, R2 ;  /* 0x0000000200027308 */ /* 0x000e620000000800 */
[----:B---3--:R-:W-:Y:S01]  /*c040*/  F2FP.F16.F32.PACK_AB R6, R44, R43 ;  /* 0x0000002b2c06723e */ /* 0x008fe200000000ff */
[----:B------:R-:W-:Y:S01]  /*c050*/  FADD.FTZ R100, R100, R93 ;  /* 0x0000005d64647221 */ /* 0x000fe20000010000 */
[----:B------:R-:W3:Y:S03]  /*c060*/  LDSM.16.MT88.4 R12, [R134+0x4c00] ;  /* 0x004c0000860c783b */ /* 0x000ee60000004200 */
[----:B------:R-:W-:Y:S02]  /*c070*/  FADD.FTZ R100, R51, R100 ;  /* 0x0000006433647221 */ /* 0x000fe40000010000 */
[----:B------:R-:W-:Y:S02]  /*c080*/  MUFU.EX2 R27, R27 ;  /* 0x0000001b001b7308 */ /* 0x000fe40000000800 */
[----:B------:R-:W-:-:S04]  /*c090*/  FADD.FTZ R47, R47, R100 ;  /* 0x000000642f2f7221 */ /* 0x000fc80000010000 */
[----:B------:R-:W-:Y:S02]  /*c0a0*/  FADD.FTZ R47, R102, R47 ;  /* 0x0000002f662f7221 */ /* 0x000fe40000010000 */
[----:B------:R-:W5:Y:S01]  /*c0b0*/  MUFU.EX2 R28, R28 ;  /* 0x0000001c001c7308 */ /* 0x000f620000000800 */
        /* <DEDUP_REMOVED lines=9> */
[----:B-----5:R-:W-:Y:S01]  /*c150*/  F2FP.F16.F32.PACK_AB R7, R28, R27 ;  /* 0x0000001b1c07723e */ /* 0x020fe200000000ff */
[----:B------:R-:W-:Y:S01]  /*c160*/  FADD.FTZ R62, R62, R45 ;  /* 0x0000002d3e3e7221 */ /* 0x000fe20000010000 */
[----:B------:R-:W-:Y:S01]  /*c170*/  FADD.FTZ R27, R27, R2 ;  /* 0x000000021b1b7221 */ /* 0x000fe20000010000 */
[----:B------:R-:W-:Y:S02]  /*c180*/  MOV R2, R20 ;  /* 0x0000001400027202 */ /* 0x000fe40000000f00 */
[----:B------:R-:W-:Y:S01]  /*c190*/  FADD.FTZ R62, R41, R62 ;  /* 0x0000003e293e7221 */ /* 0x000fe20000010000 */
[----:B------:R-:W-:Y:S01]  /*c1a0*/  FADD.FTZ R28, R28, R27 ;  /* 0x0000001b1c1c7221 */ /* 0x000fe20000010000 */
[----:B--2---:R-:W-:Y:S01]  /*c1b0*/  HMMA.16816.F32 R68, R4, R8, R68 ;  /* 0x000000080444723c */ /* 0x004fe20000001844 */
[----:B------:R-:W-:Y:S01]  /*c1c0*/  MUFU.EX2 R29, R29 ;  /* 0x0000001d001d7308 */ /* 0x000fe20000000800 */
[----:B------:R-:W-:-:S04]  /*c1d0*/  FADD.FTZ R43, R43, R62 ;  /* 0x0000003e2b2b7221 */ /* 0x000fc80000010000 */
[----:B------:R-:W-:Y:S02]  /*c1e0*/  FADD.FTZ R44, R44, R43 ;  /* 0x0000002b2c2c7221 */ /* 0x000fe40000010000 */
[C---:B------:R-:W-:Y:S01]  /*c1f0*/  HMMA.16816.F32 R72, R4.reuse, R10, R72 ;  /* 0x0000000a0448723c */ /* 0x040fe20000001848 */
[----:B------:R2:W5:Y:S01]  /*c200*/  LDSM.16.MT88.4 R8, [R0+0x1c00] ;  /* 0x001c00000008783b */ /* 0x0005620000004200 */
[----:B------:R-:W3:Y:S06]  /*c210*/  MUFU.EX2 R30, R30 ;  /* 0x0000001e001e7308 */ /* 0x000eec0000000800 */
[C---:B----4-:R-:W-:Y:S02]  /*c220*/  HMMA.16816.F32 R76, R4.reuse, R16, R76 ;  /* 0x00000010044c723c */ /* 0x050fe4000000184c */
[----:B------:R-:W-:Y:S06]  /*c230*/  MUFU.EX2 R25, R25 ;  /* 0x0000001900197308 */ /* 0x000fec0000000800 */
[----:B------:R-:W-:Y:S01]  /*c240*/  HMMA.16816.F32 R80, R4, R18, R80 ;  /* 0x000000120450723c */ /* 0x000fe20000001850 */
[----:B-1----:R-:W-:Y:S01]  /*c250*/  F2FP.F16.F32.PACK_AB R4, R46, R49 ;  /* 0x000000312e04723e */ /* 0x002fe200000000ff */
[----:B------:R-:W1:Y:S01]  /*c260*/  MUFU.EX2 R24, R24 ;  /* 0x0000001800187308 */ /* 0x000e620000000800 */
[----:B---3--:R-:W-:Y:S01]  /*c270*/  F2FP.F16.F32.PACK_AB R6, R30, R29 ;  /* 0x0000001d1e06723e */ /* 0x008fe200000000ff */
[----:B------:R-:W-:-:S04]  /*c280*/  FADD.FTZ R49, R49, R44 ;  /* 0x0000002c31317221 */ /* 0x000fc80000010000 */
[----:B------:R-:W-:Y:S01]  /*c290*/  FADD.FTZ R46, R46, R49 ;  /* 0x000000312e2e7221 */ /* 0x000fe20000010000 */
[----:B--2---:R-:W-:Y:S01]  /*c2a0*/  MOV R0, R3 ;  /* 0x0000000300007202 */ /* 0x004fe20000000f00 */
        /* <DEDUP_REMOVED lines=12> */
[C---:B-----5:R-:W-:Y:S08]  /*c370*/  HMMA.16816.F32 R76, R4.reuse, R8, R76 ;  /* 0x00000008044c723c */ /* 0x060ff0000000184c */
[----:B------:R-:W-:-:S15]  /*c380*/  HMMA.16816.F32 R80, R4, R10, R80 ;  /* 0x0000000a0450723c */ /* 0x000fde0000001850 */
[----:B------:R-:W-:-:S05]  /*c390*/  NOP ;  /* 0x0000000000007918 */ /* 0x000fca0000000000 */
.L_x_4063:
        /* <DEDUP_REMOVED lines=18> */
.L_x_4073:
[----:B------:R-:W-:Y:S01]  /*c4c0*/  @!P1 IADD3 R7, P0, PT, RZ, -R151, RZ ;  /* 0x80000097ff079210 */ /* 0x000fe20007f1e0ff */
[----:B------:R-:W1:Y:S01]  /*c4d0*/  @!P1 LDC R156, c[0x0][0x3c0] ;  /* 0x0000f000ff9c9b82 */ /* 0x000e620000000800 */
[----:B------:R-:W-:Y:S01]  /*c4e0*/  SHF.R.U32.HI R135, RZ, 0x1, R133 ;  /* 0x00000001ff877819 */ /* 0x000fe20000011685 */
[----:B------:R-:W-:Y:S04]  /*c4f0*/  DEPBAR.LE SB0, 0x0 ;  /* 0x000080000000791a */ /* 0x000fe80000000000 */
[----:B------:R-:W-:Y:S02]  /*c500*/  LOP3.LUT R147, R133, 0x18, RZ, 0xc0, !PT ;  /* 0x0000001885937812 */ /* 0x000fe400078ec0ff */
[----:B------:R-:W2:Y:S01]  /*c510*/  LDC R141, c[0x0][0x3c4] ;  /* 0x0000f100ff8d7b82 */ /* 0x000ea20000000800 */
[----:B------:R-:W-:Y:S07]  /*c520*/  LOP3.LUT R0, R135, 0x8, RZ, 0xc0, !PT ;  /* 0x0000000887007812 */ /* 0x000fee00078ec0ff */
[----:B------:R-:W-:Y:S01]  /*c530*/  BAR.SYNC.DEFER_BLOCKING 0x0 ;  /* 0x0000000000007b1d */ /* 0x000fe20000010000 */
[C---:B------:R-:W-:Y:S02]  /*c540*/  IMAD.SHL.U32 R146, R133.reuse, 0x8, RZ ;  /* 0x0000000885927824 */ /* 0x040fe400078e00ff */
[C---:B------:R-:W-:Y:S02]  /*c550*/  IMAD.SHL.U32 R4, R133.reuse, 0x10, RZ ;  /* 0x0000001085047824 */ /* 0x040fe400078e00ff */
[C---:B------:R-:W-:Y:S01]  /*c560*/  IMAD.SHL.U32 R132, R133.reuse, 0x4, RZ ;  /* 0x0000000485847824 */ /* 0x040fe200078e00ff */
[----:B------:R-:W-:Y:S01]  /*c570*/  LOP3.LUT R6, R146, 0xd8, RZ, 0xc0, !PT ;  /* 0x000000d892067812 */ /* 0x000fe200078ec0ff */
[----:B------:R-:W-:Y:S01]  /*c580*/  IMAD.SHL.U32 R87, R133, 0x20, RZ ;  /* 0x0000002085577824 */ /* 0x000fe200078e00ff */
[----:B------:R-:W-:Y:S02]  /*c590*/  LOP3.LUT R136, R4, 0x3e00, RZ, 0xc0, !PT ;  /* 0x00003e0004887812 */ /* 0x000fe400078ec0ff */
[----:B------:R-:W-:Y:S01]  /*c5a0*/  LOP3.LUT R149, R6, R147, RZ, 0x3c, !PT ;  /* 0x0000009306957212 */ /* 0x000fe200078e3cff */
[----:B------:R-:W-:Y:S01]  /*c5b0*/  IMAD.MOV.U32 R6, RZ, RZ, R142 ;  /* 0x000000ffff067224 */ /* 0x000fe200078e008e */
[----:B------:R-:W-:Y:S02]  /*c5c0*/  LOP3.LUT R10, R146, 0x1f20, RZ, 0xc0, !PT ;  /* 0x00001f20920a7812 */ /* 0x000fe400078ec0ff */
[----:B------:R-:W-:Y:S01]  /*c5d0*/  LOP3.LUT R2, R132, 0x18, RZ, 0xc0, !PT ;  /* 0x0000001884027812 */ /* 0x000fe200078ec0ff */
[----:B-1----:R-:W-:Y:S01]  /*c5e0*/  @!P1 IMAD.SHL.U32 R8, R156, 0x80, RZ ;  /* 0x000000809c089824 */ /* 0x002fe200078e00ff */
[--C-:B------:R-:W-:Y:S02]  /*c5f0*/  LOP3.LUT R0, R0, 0xc0, R87.reuse, 0xf8, !PT ;  /* 0x000000c000007812 */ /* 0x100fe400078ef857 */
[----:B------:R-:W-:Y:S01]  /*c600*/  LOP3.LUT R5, R136, 0x120, R87, 0xf8, !PT ;  /* 0x0000012088057812 */ /* 0x000fe200078ef857 */
[----:B------:R-:W-:Y:S01]  /*c610*/  @!P1 IMAD.X R8, RZ, RZ, ~R8, P0 ;  /* 0x000000ffff089224 */ /* 0x000fe200000e0e08 */
[----:B------:R-:W-:Y:S02]  /*c620*/  LOP3.LUT R149, R10, R149, RZ, 0xfc, !PT ;  /* 0x000000950a957212 */ /* 0x000fe400078efcff */
[----:B------:R-:W-:Y:S02]  /*c630*/  LOP3.LUT R0, R5, R0, R2, 0xf6, !PT ;  /* 0x0000000005007212 */ /* 0x000fe400078ef602 */
[----:B------:R-:W-:Y:S02]  /*c640*/  @!P1 SHF.R.S64 R7, R7, 0x1f, R8 ;  /* 0x0000001f07079819 */ /* 0x000fe40000001008 */
[----:B------:R-:W-:Y:S02]  /*c650*/  LOP3.LUT R84, R4, 0x100, RZ, 0xc0, !PT ;  /* 0x0000010004547812 */ /* 0x000fe400078ec0ff */
[----:B------:R-:W-:Y:S01]  /*c660*/  @!P1 IADD3 R142, P0, PT, R142, R7, RZ ;  /* 0x000000078e8e9210 */ /* 0x000fe20007f1e0ff */
[----:B------:R-:W-:Y:S03]  /*c670*/  IMAD.MOV.U32 R7, RZ, RZ, R143 ;  /* 0x000000ffff077224 */ /* 0x000fe600078e008f */
        /* <DEDUP_REMOVED lines=63> */
.L_x_4070:
[C---:B------:R-:W-:Y:S01]  /*ca70*/  IMAD.SHL.U32 R157, R156.reuse, 0x40, RZ ;  /* 0x000000409c9d7824 */ /* 0x040fe200078e00ff */
[----:B------:R-:W-:Y:S02]  /*ca80*/  SHF.L.U64.HI R156, R156, 0x6, R141 ;  /* 0x000000069c9c7819 */ /* 0x000fe4000001028d */
[----:B------:R-:W-:Y:S02]  /*ca90*/  LEA R149, R149, UR5, 0x1 ;  /* 0x0000000595957c11 */ /* 0x000fe4000f8e08ff */
[C---:B------:R-:W-:Y:S02]  /*caa0*/  IADD3 R160, P0, PT, R157.reuse, R142, RZ ;  /* 0x0000008e9da07210 */ /* 0x040fe40007f1e0ff */
[----:B------:R-:W-:Y:S01]  /*cab0*/  LOP3.LUT R89, R84, 0x20, R87, 0xf8, !PT ;  /* 0x0000002054597812 */ /* 0x000fe200078ef857 */
[----:B------:R-:W-:Y:S01]  /*cac0*/  @!PT LDS RZ, [RZ] ;  /* 0x00000000fffff984 */ /* 0x000fe20000000800 */
[----:B------:R-:W-:Y:S01]  /*cad0*/  @!PT LDS RZ, [RZ] ;  /* 0x00000000fffff984 */ /* 0x000fe20000000800 */
[----:B------:R-:W-:Y:S01]  /*cae0*/  @!PT LDS RZ, [RZ] ;  /* 0x00000000fffff984 */ /* 0x000fe20000000800 */
[----:B------:R1:W-:Y:S01]  /*caf0*/  LDGSTS.E.BYPASS.LTC128B.128 [R149+0x3000], desc[UR6][R142.64] ;  /* 0x030000008e957fae */ /* 0x0003e2000b981a06 */
[----:B------:R-:W-:Y:S01]  /*cb00*/  IADD3 R158, P2, PT, R157, R160, RZ ;  /* 0x000000a09d9e7210 */ /* 0x000fe20007f5e0ff */
[----:B------:R-:W-:Y:S01]  /*cb10*/  IMAD.X R161, R156, 0x1, R143, P0 ;  /* 0x000000019ca17824 */ /* 0x000fe200000e068f */
[----:B------:R-:W-:Y:S01]  /*cb20*/  LOP3.LUT R84, R87, 0xc0, RZ, 0xc0, !PT ;  /* 0x000000c057547812 */ /* 0x000fe200078ec0ff */
[----:B------:R-:W-:Y:S01]  /*cb30*/  IMAD.MOV.U32 R87, RZ, RZ, 0x20 ;  /* 0x00000020ff577424 */ /* 0x000fe200078e00ff */
[----:B------:R-:W-:Y:S01]  /*cb40*/  IADD3 R162, P0, PT, R158, R157, RZ ;  /* 0x0000009d9ea27210 */ /* 0x000fe20007f1e0ff */
[----:B------:R-:W-:Y:S01]  /*cb50*/  IMAD.X R159, R156, 0x1, R161, P2 ;  /* 0x000000019c9f7824 */ /* 0x000fe200010e06a1 */
[----:B------:R-:W-:Y:S01]  /*cb60*/  LOP3.LUT R84, R84, 0x8, R133, 0xf8, !PT ;  /* 0x0000000854547812 */ /* 0x000fe200078ef885 */
[----:B------:R1:W-:Y:S01]  /*cb70*/  LDGSTS.E.BYPASS.LTC128B.128 [R149+0x3800], desc[UR6][R160.64] ;  /* 0x03800000a0957fae */ /* 0x0003e2000b981a06 */
[----:B------:R-:W-:Y:S01]  /*cb80*/  LEA R0, R0, UR5, 0x1 ;  /* 0x0000000500007c11 */ /* 0x000fe2000f8e08ff */
[----:B------:R-:W-:Y:S01]  /*cb90*/  IMAD.X R163, R159, 0x1, R156, P0 ;  /* 0x000000019fa37824 */ /* 0x000fe200000e069c */
[----:B------:R-:W-:Y:S02]  /*cba0*/  LOP3.LUT R2, R89, R84, R2, 0xf6, !PT ;  /* 0x0000005459027212 */ /* 0x000fe400078ef602 */
[----:B------:R1:W-:Y:S01]  /*cbb0*/  LDGSTS.E.BYPASS.LTC128B.128 [R149+0x4000], desc[UR6][R158.64] ;  /* 0x040000009e957fae */ /* 0x0003e2000b981a06 */
[----:B------:R-:W-:Y:S02]  /*cbc0*/  LOP3.LUT P0, RZ, R133, 0x4, RZ, 0xc0, !PT ;  /* 0x0000000485ff7812 */ /* 0x000fe4000780c0ff */
[----:B------:R-:W-:Y:S02]  /*cbd0*/  LEA R2, R2, UR5, 0x1 ;  /* 0x0000000502027c11 */ /* 0x000fe4000f8e08ff */
[----:B------:R1:W-:Y:S01]  /*cbe0*/  LDGSTS.E.BYPASS.LTC128B.128 [R149+0x4800], desc[UR6][R162.64] ;  /* 0x04800000a2957fae */ /* 0x0003e2000b981a06 */
[----:B------:R-:W-:Y:S02]  /*cbf0*/  SEL R87, R87, 0xffffffe0, !P0 ;  /* 0xffffffe057577807 */ /* 0x000fe40004000000 */
[----:B------:R-:W-:Y:S02]  /*cc00*/  ISETP.NE.AND P2, PT, R152, 0x1, PT ;  /* 0x000000019800780c */ /* 0x000fe40003f45270 */
[----:B------:R2:W-:Y:S01]  /*cc10*/  LDSM.16.M88.4 R88, [R0] ;  /* 0x000000000058783b */ /* 0x0005e20000000200 */
[----:B------:R-:W-:Y:S04]  /*cc20*/  IMAD.IADD R124, R0, 0x1, R87 ;  /* 0x00000001007c7824 */ /* 0x000fe800078e0257 */
        /* <DEDUP_REMOVED lines=14> */
[----:B------:R-:W-:Y:S02]  /*cd10*/  LDSM.16.M88.4 R92, [R0+0x1800] ;  /* 0x00180000005c783b */ /* 0x000fe40000000200 */
[C---:B---3--:R-:W-:Y:S08]  /*cd20*/  HMMA.16816.F32 R12, R88.reuse, R96, RZ ;  /* 0x00000060580c723c */ /* 0x048ff000000018ff */
        /* <DEDUP_REMOVED lines=115> */
.L_x_4072:
[C---:B------:R-:W-:Y:S01]  /*d460*/  IMAD.SHL.U32 R87, R86.reuse, 0x40, RZ ;  /* 0x0000004056577824 */ /* 0x040fe200078e00ff */
[----:B------:R-:W-:Y:S01]  /*d470*/  SHF.L.U64.HI R86, R86, 0x6, R89 ;  /* 0x0000000656567819 */ /* 0x000fe20000010259 */
[--C-:B------:R-:W-:Y:S03]  /*d480*/  IMAD.MOV.U32 R141, RZ, RZ, R139.reuse ;  /* 0x000000ffff8d7224 */ /* 0x100fe600078e008b */
[C---:B------:R-:W-:Y:S02]  /*d490*/  IADD3 R88, P2, PT, R87.reuse, R140, RZ ;  /* 0x0000008c57587210 */ /* 0x040fe40007f5e0ff */
[----:B------:R-:W-:Y:S01]  /*d4a0*/  @!PT LDS RZ, [RZ] ;  /* 0x00000000fffff984 */ /* 0x000fe20000000800 */
[----:B------:R-:W-:Y:S01]  /*d4b0*/  @!PT LDS RZ, [RZ] ;  /* 0x00000000fffff984 */ /* 0x000fe20000000800 */
[----:B------:R-:W-:Y:S01]  /*d4c0*/  @!PT LDS RZ, [RZ] ;  /* 0x00000000fffff984 */ /* 0x000fe20000000800 */
[----:B------:R1:W-:Y:S02]  /*d4d0*/  LDGSTS.E.BYPASS.LTC128B.128 [R149+0x1000], desc[UR6][R140.64] ;  /* 0x010000008c957fae */ /* 0x0003e4000b981a06 */
[----:B------:R-:W-:Y:S01]  /*d4e0*/  IADD3 R90, P3, PT, R87, R88, RZ ;  /* 0x00000058575a7210 */ /* 0x000fe20007f7e0ff */
[----:B------:R-:W-:Y:S03]  /*d4f0*/  IMAD.X R89, R86, 0x1, R139, P2 ;  /* 0x0000000156597824 */ /* 0x000fe600010e068b */
[----:B------:R-:W-:Y:S02]  /*d500*/  IADD3 R92, P2, PT, R90, R87, RZ ;  /* 0x000000575a5c7210 */ /* 0x000fe40007f5e0ff */
[----:B------:R1:W-:Y:S01]  /*d510*/  LDGSTS.E.BYPASS.LTC128B.128 [R149+0x1800], desc[UR6][R88.64] ;  /* 0x0180000058957fae */ /* 0x0003e2000b981a06 */
[----:B------:R-:W-:Y:S04]  /*d520*/  IADD3.X R91, PT, PT, R86, R89, RZ, P3, !PT ;  /* 0x00000059565b7210 */ /* 0x000fe80001ffe4ff */
[----:B------:R-:W-:Y:S01]  /*d530*/  IADD3.X R93, PT, PT, R91, R86, RZ, P2, !PT ;  /* 0x000000565b5d7210 */ /* 0x000fe200017fe4ff */
[----:B------:R1:W-:Y:S04]  /*d540*/  LDGSTS.E.BYPASS.LTC128B.128 [R149+0x2000], desc[UR6][R90.64] ;  /* 0x020000005a957fae */ /* 0x0003e8000b981a06 */
[----:B------:R1:W-:Y:S04]  /*d550*/  LDGSTS.E.BYPASS.LTC128B.128 [R149+0x2800], desc[UR6][R92.64] ;  /* 0x028000005c957fae */ /* 0x0003e8000b981a06 */
[----:B------:R-:W0:Y:S02]  /*d560*/  LDGDEPBAR ;  /* 0x00000000000079af */ /* 0x000e240000000000 */
.L_x_4071:
        /* <DEDUP_REMOVED lines=76> */
[----:B--2---:R-:W-:Y:S01]  /*da30*/  MOV R86, R148 ;  /* 0x0000009400567202 */ /* 0x004fe20000000f00 */
        /* <DEDUP_REMOVED lines=57> */
[----:B------:R-:W-:Y:S02]  /*ddd0*/  ISETP.NE.AND P0, PT, R152, RZ, PT ;  /* 0x000000ff9800720c */ /* 0x000fe40003f05270 */
        /* <DEDUP_REMOVED lines=41> */
[--C-:B------:R-:W-:Y:S01]  /*e070*/  FFMA.FTZ R90, R44, UR4, -R100.reuse ;  /* 0x000000042c5a7c23 */ /* 0x100fe20008010864 */
[----:B------:R-:W5:Y:S01]  /*e080*/  LDSM.16.MT88.4 R40, [R134+0x3c00] ;  /* 0x003c00008628783b */ /* 0x000f620000004200 */
[----:B----4-:R-:W-:Y:S03]  /*e090*/  F2FP.F16.F32.PACK_AB R32, R103, R106 ;  /* 0x0000006a6720723e */ /* 0x010fe600000000ff */
[----:B------:R-:W4:Y:S01]  /*e0a0*/  MUFU.EX2 R105, R105 ;  /* 0x0000006900697308 */ /* 0x000f220000000800 */
[----:B---3--:R-:W-:Y:S09]  /*e0b0*/  F2FP.F16.F32.PACK_AB R33, R101, R104 ;  /* 0x000000686521723e */ /* 0x008ff200000000ff */
[----:B------:R-:W-:Y:S10]  /*e0c0*/  MUFU.EX2 R107, R107 ;  /* 0x0000006b006b7308 */ /* 0x000ff40000000800 */
[----:B------:R-:W3:Y:S01]  /*e0d0*/  MUFU.EX2 R114, R114 ;  /* 0x0000007200727308 */ /* 0x000ee20000000800 */
[----:B----4-:R-:W-:Y:S09]  /*e0e0*/  F2FP.F16.F32.PACK_AB R34, R105, R102 ;  /* 0x000000666922723e */ /* 0x010ff200000000ff */
[----:B------:R-:W-:Y:S10]  /*e0f0*/  MUFU.EX2 R119, R119 ;  /* 0x0000007700777308 */ /* 0x000ff40000000800 */
[----:B------:R-:W4:Y:S01]  /*e100*/  MUFU.EX2 R120, R120 ;  /* 0x0000007800787308 */ /* 0x000f220000000800 */
[----:B---3--:R-:W-:Y:S09]  /*e110*/  F2FP.F16.F32.PACK_AB R35, R114, R107 ;  /* 0x0000006b7223723e */ /* 0x008ff200000000ff */
[----:B------:R-:W3:Y:S01]  /*e120*/  MUFU.EX2 R30, R30 ;  /* 0x0000001e001e7308 */ /* 0x000ee20000000800 */
[C---:B-1----:R-:W-:Y:S03]  /*e130*/  HMMA.16816.F32 R68, R32.reuse, R92, R68 ;  /* 0x0000005c2044723c */ /* 0x042fe60000001844 */
[--C-:B------:R-:W-:Y:S06]  /*e140*/  FFMA.FTZ R93, R45, UR4, -R100.reuse ;  /* 0x000000042d5d7c23 */ /* 0x100fec0008010864 */
[----:B------:R-:W1:Y:S01]  /*e150*/  MUFU.EX2 R126, R126 ;  /* 0x0000007e007e7308 */ /* 0x000e620000000800 */
[C---:B------:R-:W-:Y:S03]  /*e160*/  HMMA.16816.F32 R72, R32.reuse, R94, R72 ;  /* 0x0000005e2048723c */ /* 0x040fe60000001848 */
[--C-:B------:R-:W-:Y:S01]  /*e170*/  FFMA.FTZ R95, R47, UR4, -R87.reuse ;  /* 0x000000042f5f7c23 */ /* 0x100fe20008010857 */
[--C-:B------:R-:W-:Y:S01]  /*e180*/  FFMA.FTZ R94, R60, UR4, -R100.reuse ;  /* 0x000000043c5e7c23 */ /* 0x100fe20008010864 */
[----:B------:R-:W5:Y:S01]  /*e190*/  LDSM.16.MT88.4 R44, [R86+0xc00] ;  /* 0x000c0000562c783b */ /* 0x000f620000004200 */
[--C-:B------:R-:W-:Y:S03]  /*e1a0*/  FFMA.FTZ R60, R61, UR4, -R100.reuse ;  /* 0x000000043d3c7c23 */ /* 0x100fe60008010864 */
[----:B------:R-:W-:Y:S01]  /*e1b0*/  MUFU.EX2 R125, R125 ;  /* 0x0000007d007d7308 */ /* 0x000fe20000000800 */
[C---:B--2---:R-:W-:Y:S03]  /*e1c0*/  HMMA.16816.F32 R76, R32.reuse, R36, R76 ;  /* 0x00000024204c723c */ /* 0x044fe6000000184c */
[--C-:B------:R-:W-:Y:S01]  /*e1d0*/  FFMA.FTZ R61, R62, UR4, -R87.reuse ;  /* 0x000000043e3d7c23 */ /* 0x100fe20008010857 */
[----:B------:R-:W-:Y:S01]  /*e1e0*/  FFMA.FTZ R62, R63, UR4, -R87 ;  /* 0x000000043f3e7c23 */ /* 0x000fe20008010857 */
[----:B------:R-:W-:Y:S04]  /*e1f0*/  FFMA.FTZ R100, R65, UR4, -R100 ;  /* 0x0000000441647c23 */ /* 0x000fe80008010864 */
[----:B------:R-:W2:Y:S01]  /*e200*/  MUFU.EX2 R96, R96 ;  /* 0x0000006000607308 */ /* 0x000ea20000000800 */
[----:B------:R-:W-:Y:S01]  /*e210*/  HMMA.16816.F32 R80, R32, R38, R80 ;  /* 0x000000262050723c */ /* 0x000fe20000001850 */
[----:B------:R-:W5:Y:S02]  /*e220*/  LDSM.16.MT88.4 R36, [R134+0x4000] ;  /* 0x004000008624783b */ /* 0x000f640000004200 */
[----:B----4-:R-:W-:Y:S02]  /*e230*/  F2FP.F16.F32.PACK_AB R32, R120, R119 ;  /* 0x000000777820723e */ /* 0x010fe400000000ff */
[----:B---3--:R-:W-:Y:S04]  /*e240*/  F2FP.F16.F32.PACK_AB R33, R30, R31 ;  /* 0x0000001f1e21723e */ /* 0x008fe800000000ff */
[----:B------:R-:W-:Y:S01]  /*e250*/  MUFU.EX2 R97, R97 ;  /* 0x0000006100617308 */ /* 0x000fe20000000800 */
[----:B-1----:R-:W-:Y:S09]  /*e260*/  F2FP.F16.F32.PACK_AB R34, R126, R99 ;  /* 0x000000637e22723e */ /* 0x002ff200000000ff */
[----:B------:R-:W1:Y:S01]  /*e270*/  MUFU.EX2 R98, R98 ;  /* 0x0000006200627308 */ /* 0x000e620000000800 */
[----:B--2---:R-:W-:Y:S09]  /*e280*/  F2FP.F16.F32.PACK_AB R35, R96, R125 ;  /* 0x0000007d6023723e */ /* 0x004ff200000000ff */
[----:B------:R-:W-:Y:S01]  /*e290*/  MUFU.EX2 R127, R127 ;  /* 0x0000007f007f7308 */ /* 0x000fe20000000800 */
[C---:B-----5:R-:W-:Y:S09]  /*e2a0*/  HMMA.16816.F32 R68, R32.reuse, R40, R68 ;  /* 0x000000282044723c */ /* 0x060ff20000001844 */
[----:B------:R-:W2:Y:S01]  /*e2b0*/  MUFU.EX2 R88, R88 ;  /* 0x0000005800587308 */ /* 0x000ea20000000800 */
[C---:B------:R-:W-:Y:S01]  /*e2c0*/  HMMA.16816.F32 R72, R32.reuse, R42, R72 ;  /* 0x0000002a2048723c */ /* 0x040fe20000001848 */
[----:B------:R-:W3:Y:S08]  /*e2d0*/  LDSM.16.MT88.4 R40, [R86+0x1000] ;  /* 0x001000005628783b */ /* 0x000ef00000004200 */
[----:B------:R-:W-:Y:S01]  /*e2e0*/  MUFU.EX2 R89, R89 ;  /* 0x0000005900597308 */ /* 0x000fe20000000800 */
[C---:B------:R-:W-:Y:S03]  /*e2f0*/  HMMA.16816.F32 R76, R32.reuse, R44, R76 ;  /* 0x0000002c204c723c */ /* 0x040fe6000000184c */
[----:B------:R-:W-:Y:S01]  /*e300*/  FADD.FTZ R44, R121, R129 ;  /* 0x00000081792c7221 */ /* 0x000fe20000010000 */
[----:B------:R-:W-:Y:S05]  /*e310*/  FADD.FTZ R45, R122, R156 ;  /* 0x0000009c7a2d7221 */ /* 0x000fea0000010000 */
[----:B------:R-:W4:Y:S01]  /*e320*/  MUFU.EX2 R128, R128 ;  /* 0x0000008000807308 */ /* 0x000f220000000800 */
[----:B------:R-:W-:Y:S01]  /*e330*/  FADD.FTZ R123, R123, R44 ;  /* 0x0000002c7b7b7221 */ /* 0x000fe20000010000 */
[----:B------:R-:W-:Y:S01]  /*e340*/  FADD.FTZ R124, R124, R45 ;  /* 0x0000002d7c7c7221 */ /* 0x000fe20000010000 */
[----:B------:R-:W-:Y:S01]  /*e350*/  HMMA.16816.F32 R80, R32, R46, R80 ;  /* 0x0000002e2050723c */ /* 0x000fe20000001850 */
[----:B------:R-:W5:Y:S02]  /*e360*/  LDSM.16.MT88.4 R44, [R134+0x4400] ;  /* 0x00440000862c783b */ /* 0x000f640000004200 */
[----:B-1----:R-:W-:Y:S01]  /*e370*/  F2FP.F16.F32.PACK_AB R32, R98, R97 ;  /* 0x000000616220723e */ /* 0x002fe200000000ff */
[----:B------:R-:W-:Y:S03]  /*e380*/  FADD.FTZ R116, R116, R123 ;  /* 0x0000007b74747221 */ /* 0x000fe60000010000 */
[----:B------:R-:W-:Y:S01]  /*e390*/  MUFU.EX2 R130, R130 ;  /* 0x0000008200827308 */ /* 0x000fe20000000800 */
[----:B--2---:R-:W-:Y:S01]  /*e3a0*/  F2FP.F16.F32.PACK_AB R33, R88, R127 ;  /* 0x0000007f5821723e */ /* 0x004fe200000000ff */
[----:B------:R-:W-:Y:S01]  /*e3b0*/  FADD.FTZ R117, R117, R124 ;  /* 0x0000007c75757221 */ /* 0x000fe20000010000 */
[----:B------:R-:W-:Y:S03]  /*e3c0*/  FADD.FTZ R115, R115, R116 ;  /* 0x0000007473737221 */ /* 0x000fe60000010000 */
[----:B------:R-:W-:Y:S01]  /*e3d0*/  FADD.FTZ R92, R118, R117 ;  /* 0x00000075765c7221 */ /* 0x000fe20000010000 */
[----:B------:R-:W-:Y:S03]  /*e3e0*/  FADD.FTZ R59, R110, R115 ;  /* 0x000000736e3b7221 */ /* 0x000fe60000010000 */
[----:B------:R-:W1:Y:S01]  /*e3f0*/  MUFU.EX2 R91, R91 ;  /* 0x0000005b005b7308 */ /* 0x000e620000000800 */
[----:B----4-:R-:W-:Y:S01]  /*e400*/  F2FP.F16.F32.PACK_AB R34, R128, R89 ;  /* 0x000000598022723e */ /* 0x010fe200000000ff */
[----:B------:R-:W-:Y:S01]  /*e410*/  FADD.FTZ R92, R113, R92 ;  /* 0x0000005c715c7221 */ /* 0x000fe20000010000 */
[----:B------:R-:W-:Y:S03]  /*e420*/  FADD.FTZ R108, R108, R59 ;  /* 0x0000003b6c6c7221 */ /* 0x000fe60000010000 */
        /* <DEDUP_REMOVED lines=15> */
[----:B------:R-:W-:Y:S01]  /*e520*/  HMMA.16816.F32 R80, R32, R42, R80 ;  /* 0x0000002a2050723c */ /* 0x000fe20000001850 */
[----:B------:R-:W4:Y:S02]  /*e530*/  LDSM.16.MT88.4 R40, [R134+0x4800] ;  /* 0x004800008628783b */ /* 0x000f240000004200 */
        /* <DEDUP_REMOVED lines=12> */
[----:B------:R-:W-:Y:S01]  /*e600*/  FADD.FTZ R30, R30, R31 ;  /* 0x0000001f1e1e7221 */ /* 0x000fe20000010000 */
[--C-:B------:R-:W-:Y:S04]  /*e610*/  FFMA.FTZ R31, R66, UR4, -R87.reuse ;  /* 0x00000004421f7c23 */ /* 0x100fe80008010857 */
[----:B------:R-:W2:Y:S01]  /*e620*/  MUFU.EX2 R52, R52 ;  /* 0x0000003400347308 */ /* 0x000ea20000000800 */
[----:B-1----:R-:W-:Y:S01]  /*e630*/  F2FP.F16.F32.PACK_AB R35, R50, R131 ;  /* 0x000000833223723e */ /* 0x002fe200000000ff */
[----:B------:R-:W-:Y:S01]  /*e640*/  FFMA.FTZ R87, R67, UR4, -R87 ;  /* 0x0000000443577c23 */ /* 0x000fe20008010857 */
[----:B------:R-:W-:Y:S04]  /*e650*/  FADD.FTZ R125, R125, R30 ;  /* 0x0000001e7d7d7221 */ /* 0x000fe80000010000 */
[----:B------:R-:W-:Y:S03]  /*e660*/  FADD.FTZ R96, R96, R125 ;  /* 0x0000007d60607221 */ /* 0x000fe60000010000 */
[----:B------:R-:W-:Y:S01]  /*e670*/  MUFU.EX2 R53, R53 ;  /* 0x0000003500357308 */ /* 0x000fe20000000800 */
[C---:B-----5:R-:W-:Y:S03]  /*e680*/  HMMA.16816.F32 R68, R32.reuse, R44, R68 ;  /* 0x0000002c2044723c */ /* 0x060fe60000001844 */
[----:B------:R-:W-:Y:S01]  /*e690*/  FADD.FTZ R44, R102, R103 ;  /* 0x00000067662c7221 */ /* 0x000fe20000010000 */
[----:B------:R-:W-:Y:S05]  /*e6a0*/  FADD.FTZ R127, R127, R96 ;  /* 0x000000607f7f7221 */ /* 0x000fea0000010000 */
[----:B------:R-:W1:Y:S01]  /*e6b0*/  MUFU.EX2 R54, R54 ;  /* 0x0000003600367308 */ /* 0x000e620000000800 */
[----:B------:R-:W-:Y:S01]  /*e6c0*/  FADD.FTZ R44, R105, R44 ;  /* 0x0000002c692c7221 */ /* 0x000fe20000010000 */
[C---:B------:R-:W-:Y:S03]  /*e6d0*/  HMMA.16816.F32 R72, R32.reuse, R46, R72 ;  /* 0x0000002e2048723c */ /* 0x040fe60000001848 */
[----:B------:R-:W-:Y:S01]  /*e6e0*/  FADD.FTZ R119, R119, R44 ;  /* 0x0000002c77777221 */ /* 0x000fe20000010000 */
[----:B------:R-:W-:Y:S01]  /*e6f0*/  FADD.FTZ R127, R88, R127 ;  /* 0x0000007f587f7221 */ /* 0x000fe20000010000 */
[----:B------:R-:W3:Y:S03]  /*e700*/  LDSM.16.MT88.4 R44, [R86+0x1800] ;  /* 0x00180000562c783b */ /* 0x000ee60000004200 */
        /* <DEDUP_REMOVED lines=13> */
[----:B------:R-:W-:Y:S01]  /*e7e0*/  FADD.FTZ R91, R91, R130 ;  /* 0x000000825b5b7221 */ /* 0x000fe20000010000 */
[----:B------:R-:W-:Y:S04]  /*e7f0*/  FADD.FTZ R98, R98, R97 ;  /* 0x0000006162627221 */ /* 0x000fe80000010000 */
[----:B------:R-:W-:Y:S04]  /*e800*/  FADD.FTZ R89, R89, R98 ;  /* 0x0000006259597221 */ /* 0x000fe80000010000 */
        /* <DEDUP_REMOVED lines=8> */
[----:B-1----:R-:W-:Y:S07]  /*e890*/  F2FP.F16.F32.PACK_AB R35, R58, R57 ;  /* 0x000000393a23723e */ /* 0x002fee00000000ff */
[C---:B------:R-:W-:Y:S02]  /*e8a0*/  HMMA.16816.F32 R68, R32.reuse, R40, R68 ;  /* 0x000000282044723c */ /* 0x040fe40000001844 */
[----:B------:R-:W-:Y:S06]  /*e8b0*/  MUFU.EX2 R61, R61 ;  /* 0x0000003d003d7308 */ /* 0x000fec0000000800 */
[C---:B------:R-:W-:Y:S01]  /*e8c0*/  HMMA.16816.F32 R72, R32.reuse, R42, R72 ;  /* 0x0000002a2048723c */ /* 0x040fe20000001848 */
[----:B------:R-:W1:Y:S03]  /*e8d0*/  LDSM.16.MT88.4 R40, [R86+0x1c00] ;  /* 0x001c00005628783b */ /* 0x000e660000004200 */
[----:B------:R-:W4:Y:S04]  /*e8e0*/  MUFU.EX2 R62, R62 ;  /* 0x0000003e003e7308 */ /* 0x000f280000000800 */
[C---:B---3--:R-:W-:Y:S06]  /*e8f0*/  HMMA.16816.F32 R76, R32.reuse, R44, R76 ;  /* 0x0000002c204c723c */ /* 0x048fec000000184c */
[----:B------:R-:W-:Y:S01]  /*e900*/  MUFU.EX2 R30, R64 ;  /* 0x00000040001e7308 */ /* 0x000fe20000000800 */
[----:B------:R-:W-:Y:S04]  /*e910*/  FADD.FTZ R44, R84, R91 ;  /* 0x0000005b542c7221 */ /* 0x000fe80000010000 */
[----:B------:R-:W-:Y:S01]  /*e920*/  FADD.FTZ R44, R95, R44 ;  /* 0x0000002c5f2c7221 */ /* 0x000fe20000010000 */
[----:B------:R-:W-:Y:S04]  /*e930*/  HMMA.16816.F32 R80, R32, R46, R80 ;  /* 0x0000002e2050723c */ /* 0x000fe80000001850 */
[----:B------:R-:W3:Y:S01]  /*e940*/  MUFU.EX2 R155, R100 ;  /* 0x00000064009b7308 */ /* 0x000ee20000000800 */
[----:B--2---:R-:W-:Y:S01]  /*e950*/  F2FP.F16.F32.PACK_AB R32, R60, R59 ;  /* 0x0000003b3c20723e */ /* 0x004fe200000000ff */
        /* <DEDUP_REMOVED lines=20> */
[C---:B-----5:R-:W-:Y:S03]  /*eaa0*/  HMMA.16816.F32 R68, R32.reuse, R36, R68 ;  /* 0x000000242044723c */ /* 0x060fe60000001844 */
        /* <DEDUP_REMOVED lines=9> */
.L_x_4069:
[----:B------:R-:W1:Y:S01]  /*eb40*/  SHFL.BFLY PT, R4, R155, 0x2, 0x1f ;  /* 0x0c401f009b047f89 */ /* 0x000e6200000e0000 */
[----:B------:R-:W-:Y:S01]  /*eb50*/  LOP3.LUT R10, R147, 0xc0, R146, 0xf8, !PT ;  /* 0x000000c0930a7812 */ /* 0x000fe200078ef892 */
[----:B------:R-:W2:Y:S01]  /*eb60*/  S2UR UR8, SR_CTAID.X ;  /* 0x00000000000879c3 */ /* 0x000ea20000002500 */
[----:B------:R-:W-:Y:S01]  /*eb70*/  ISETP.NE.AND P1, PT, R137, -0x1, PT ;  /* 0xffffffff8900780c */ /* 0x000fe20003f25270 */
[----:B------:R-:W3:Y:S01]  /*eb80*/  SHFL.BFLY PT, R11, R154, 0x2, 0x1f ;  /* 0x0c401f009a0b7f89 */ /* 0x000ee200000e0000 */
[----:B------:R-:W-:Y:S01]  /*eb90*/  BSSY.RECONVERGENT B0, `(.L_x_4074) ;  /* 0x000006b000007945 */ /* 0x000fe20003800200 */
[----:B------:R-:W4:Y:S04]  /*eba0*/  S2R R3, SR_TID.X ;  /* 0x0000000000037919 */ /* 0x000f280000002100 */
[----:B------:R-:W5:Y:S01]  /*ebb0*/  LDC R21, c[0x0][0x434] ;  /* 0x00010d00ff157b82 */ /* 0x000f620000000800 */
[----:B------:R-:W5:Y:S01]  /*ebc0*/  S2R R12, SR_CTAID.Z ;  /* 0x00000000000c7919 */ /* 0x000f620000002700 */
[----:B-1----:R-:W-:Y:S01]  /*ebd0*/  FADD.FTZ R9, R4, R155 ;  /* 0x0000009b04097221 */ /* 0x002fe20000010000 */
[----:B--2---:R-:W-:Y:S01]  /*ebe0*/  USHF.L.U32 UR8, UR8, 0x6, URZ ;  /* 0x0000000608087899 */ /* 0x004fe200080006ff */
[----:B---3--:R-:W-:-:S03]  /*ebf0*/  FADD.FTZ R11, R11, R154 ;  /* 0x0000009a0b0b7221 */ /* 0x008fc60000010000 */
[----:B------:R-:W1:Y:S04]  /*ec00*/  SHFL.BFLY PT, R6, R9, 0x1, 0x1f ;  /* 0x0c201f0009067f89 */ /* 0x000e6800000e0000 */
[----:B------:R-:W2:Y:S01]  /*ec10*/  SHFL.BFLY PT, R4, R11, 0x1, 0x1f ;  /* 0x0c201f000b047f89 */ /* 0x000ea200000e0000 */
[C---:B----4-:R-:W-:Y:S02]  /*ec20*/  SHF.L.U32 R7, R3.reuse, 0x1, RZ ;  /* 0x0000000103077819 */ /* 0x050fe400000006ff */
[----:B------:R-:W-:Y:S02]  /*ec30*/  LOP3.LUT P6, RZ, R3, 0x3, RZ, 0xc0, !PT ;  /* 0x0000000303ff7812 */ /* 0x000fe400078cc0ff */
[----:B------:R-:W-:Y:S01]  /*ec40*/  LOP3.LUT R7, R136, 0x6, R7, 0xf8, !PT ;  /* 0x0000000688077812 */ /* 0x000fe200078ef807 */
[----:B-1----:R-:W-:-:S03]  /*ec50*/  FADD.FTZ R5, R9, R6 ;  /* 0x0000000609057221 */ /* 0x002fc60000010000 */
[----:B------:R-:W-:Y:S02]  /*ec60*/  LOP3.LUT R9, R7, 0x20, R146, 0xf8, !PT ;  /* 0x0000002007097812 */ /* 0x000fe400078ef892 */
[----:B------:R-:W-:Y:S01]  /*ec70*/  LOP3.LUT R146, R146, 0x18, RZ, 0xc0, !PT ;  /* 0x0000001892927812 */ /* 0x000fe200078ec0ff */
[----:B------:R-:W1:Y:S01]  /*ec80*/  MUFU.RCP R8, R5 ;  /* 0x0000000500087308 */ /* 0x000e620000001000 */
[----:B--2---:R-:W-:Y:S01]  /*ec90*/  FADD.FTZ R4, R11, R4 ;  /* 0x000000040b047221 */ /* 0x004fe20000010000 */
[----:B------:R-:W-:Y:S02]  /*eca0*/  FSETP.NE.FTZ.AND P5, PT, R5, RZ, PT ;  /* 0x000000ff0500720b */ /* 0x000fe40003fb5000 */
[----:B------:R-:W-:Y:S02]  /*ecb0*/  LOP3.LUT R9, R9, R10, RZ, 0xfc, !PT ;  /* 0x0000000a09097212 */ /* 0x000fe400078efcff */
[----:B------:R-:W-:Y:S01]  /*ecc0*/  FSETP.NE.FTZ.AND P4, PT, R4, RZ, PT ;  /* 0x000000ff0400720b */ /* 0x000fe20003f95000 */
[----:B------:R-:W2:Y:S01]  /*ecd0*/  S2R R10, SR_CTAID.Y ;  /* 0x00000000000a7919 */ /* 0x000ea20000002600 */
[----:B------:R-:W3:Y:S01]  /*ece0*/  MUFU.RCP R6, R4 ;  /* 0x0000000400067308 */ /* 0x000ee20000001000 */
[----:B------:R-:W-:-:S02]  /*ecf0*/  LOP3.LUT R11, R132, 0x20, RZ, 0xc0, !PT ;  /* 0x00000020840b7812 */ /* 0x000fc400078ec0ff */
[----:B------:R-:W-:Y:S02]  /*ed00*/  LEA R15, R9, UR5, 0x1 ;  /* 0x00000005090f7c11 */ /* 0x000fe4000f8e08ff */
[----:B------:R-:W-:Y:S02]  /*ed10*/  LOP3.LUT R132, R132, 0x40, RZ, 0xc0, !PT ;  /* 0x0000004084847812 */ /* 0x000fe400078ec0ff */
[C---:B------:R-:W-:Y:S01]  /*ed20*/  IADD3 R13, PT, PT, R15.reuse, -R11, RZ ;  /* 0x8000000b0f0d7210 */ /* 0x040fe20007ffe0ff */
[----:B------:R-:W4:Y:S01]  /*ed30*/  @P5 LDC R23, c[0x0][0x458] ;  /* 0x00011600ff175b82 */ /* 0x000f220000000800 */
[----:B-1----:R-:W-:Y:S01]  /*ed40*/  FSEL R7, R8, 1, P5 ;  /* 0x3f80000008077808 */ /* 0x002fe20002800000 */
[----:B------:R-:W1:Y:S01]  /*ed50*/  @P5 MUFU.LG2 R5, R5 ;  /* 0x0000000500055308 */ /* 0x000e620000000c00 */
[----:B------:R-:W-:-:S03]  /*ed60*/  IADD3 R17, PT, PT, R15, -R132, RZ ;  /* 0x800000840f117210 */ /* 0x000fc60007ffe0ff */
[C---:B------:R-:W-:Y:S01]  /*ed70*/  FMUL.FTZ R68, R7.reuse, R68 ;  /* 0x0000004407447220 */ /* 0x040fe20000410000 */
[C---:B------:R-:W-:Y:S01]  /*ed80*/  FMUL.FTZ R69, R7.reuse, R69 ;  /* 0x0000004507457220 */ /* 0x040fe20000410000 */
[----:B------:R-:W5:Y:S01]  /*ed90*/  LDC.U8 R8, c[0x0][0x548] ;  /* 0x00015200ff087b82 */ /* 0x000f620000000000 */
[----:B---3--:R-:W-:Y:S01]  /*eda0*/  FSEL R6, R6, 1, P4 ;  /* 0x3f80000006067808 */ /* 0x008fe20002000000 */
        /* <DEDUP_REMOVED lines=15> */
[----:B------:R-:W2:Y:S01]  /*eea0*/  @!P1 LDC.64 R6, c[0x0][0x400] ;  /* 0x00010000ff069b82 */ /* 0x000ea20000000a00 */
[----:B------:R-:W-:Y:S01]  /*eeb0*/  F2FP.F16.F32.PACK_AB R70, R71, R70 ;  /* 0x000000464746723e */ /* 0x000fe200000000ff */
[----:B------:R-:W3:Y:S01]  /*eec0*/  @P4 MUFU.LG2 R4, R4 ;  /* 0x0000000400044308 */ /* 0x000ee20000000c00 */
[----:B------:R-:W-:Y:S01]  /*eed0*/  F2FP.F16.F32.PACK_AB R72, R73, R72 ;  /* 0x000000484948723e */ /* 0x000fe200000000ff */
[----:B------:R-:W-:Y:S01]  /*eee0*/  STS [R15], R68 ;  /* 0x000000440f007388 */ /* 0x000fe20000000800 */
[----:B------:R-:W-:Y:S01]  /*eef0*/  F2FP.F16.F32.PACK_AB R74, R75, R74 ;  /* 0x0000004a4b4a723e */ /* 0x000fe200000000ff */
[----:B-1----:R-:W-:Y:S01]  /*ef00*/  @P5 FMUL.FTZ R5, R5, 0.69314718246459960938 ;  /* 0x3f31721805055820 */ /* 0x002fe20000410000 */
[----:B-----5:R-:W-:Y:S01]  /*ef10*/  ISETP.NE.AND P3, PT, R8, RZ, PT ;  /* 0x000000ff0800720c */ /* 0x020fe20003f65270 */
[----:B------:R1:W-:Y:S01]  /*ef20*/  STS [R15+0x200], R70 ;  /* 0x000200460f007388 */ /* 0x0003e20000000800 */
[----:B------:R-:W5:Y:S01]  /*ef30*/  @P1 LDC.64 R8, c[0x0][0x408] ;  /* 0x00010200ff081b82 */ /* 0x000f620000000a00 */
[----:B------:R-:W-:-:S02]  /*ef40*/  IADD3 R25, PT, PT, -R11, R17, RZ ;  /* 0x000000110b197210 */ /* 0x000fc40007ffe1ff */
[----:B------:R-:W-:Y:S01]  /*ef50*/  STS [R13+0x10], R72 ;  /* 0x000010480d007388 */ /* 0x000fe20000000800 */
[----:B------:R-:W-:Y:S02]  /*ef60*/  ISETP.NE.OR P0, PT, R137, -0x1, !P3 ;  /* 0xffffffff8900780c */ /* 0x000fe40005f05670 */
[----:B------:R-:W-:Y:S01]  /*ef70*/  F2FP.F16.F32.PACK_AB R76, R77, R76 ;  /* 0x0000004c4d4c723e */ /* 0x000fe200000000ff */
[----:B------:R3:W-:Y:S01]  /*ef80*/  STS [R13+0x210], R74 ;  /* 0x0002104a0d007388 */ /* 0x0007e20000000800 */
[----:B------:R-:W3:Y:S01]  /*ef90*/  @P4 LDC R11, c[0x0][0x458] ;  /* 0x00011600ff0b4b82 */ /* 0x000ee20000000800 */
[----:B------:R-:W-:Y:S02]  /*efa0*/  F2FP.F16.F32.PACK_AB R78, R79, R78 ;  /* 0x0000004e4f4e723e */ /* 0x000fe400000000ff */
[----:B------:R-:W-:Y:S01]  /*efb0*/  F2FP.F16.F32.PACK_AB R80, R81, R80 ;  /* 0x000000505150723e */ /* 0x000fe200000000ff */
[----:B------:R-:W-:Y:S01]  /*efc0*/  STS [R17+0x20], R76 ;  /* 0x0000204c11007388 */ /* 0x000fe20000000800 */
[----:B------:R-:W-:Y:S01]  /*efd0*/  F2FP.F16.F32.PACK_AB R82, R83, R82 ;  /* 0x000000525352723e */ /* 0x000fe200000000ff */
[----:B--2---:R-:W-:-:S02]  /*efe0*/  @!P1 IMAD.WIDE.U32 R26, R10, R6, RZ ;  /* 0x000000060a1a9225 */ /* 0x004fc400078e00ff */
[----:B------:R-:W2:Y:S01]  /*eff0*/  @!P3 LDC R19, c[0x0][0x3e0] ;  /* 0x0000f800ff13bb82 */ /* 0x000ea20000000800 */
[----:B------:R2:W-:Y:S04]  /*f000*/  STS [R17+0x220], R78 ;  /* 0x0002204e11007388 */ /* 0x0005e80000000800 */
[----:B------:R1:W-:Y:S03]  /*f010*/  STS [R25+0x30], R80 ;  /* 0x0000305019007388 */ /* 0x0003e60000000800 */
[----:B------:R-:W2:Y:S01]  /*f020*/  @P3 LDC R14, c[0x0][0x454] ;  /* 0x00011500ff0e3b82 */ /* 0x000ea20000000800 */
[----:B-----5:R-:W-:Y:S01]  /*f030*/  @P1 IMAD.WIDE.U32 R28, R137, R8, RZ ;  /* 0x00000008891c1225 */ /* 0x020fe200078e00ff */
[----:B------:R-:W-:Y:S01]  /*f040*/  SHF.R.U32.HI R8, RZ, 0x2, R3 ;  /* 0x00000002ff087819 */ /* 0x000fe20000011603 */
[----:B------:R2:W-:Y:S01]  /*f050*/  STS [R25+0x230], R82 ;  /* 0x0002305219007388 */ /* 0x0005e20000000800 */
[----:B------:R-:W-:-:S02]  /*f060*/  IADD3 R3, PT, PT, R138, -UR8, RZ ;  /* 0x800000088a037c10 */ /* 0x000fc4000fffe0ff */
[----:B-1----:R-:W-:Y:S01]  /*f070*/  MOV R15, 0x7f800000 ;  /* 0x7f800000000f7802 */ /* 0x002fe20000000f00 */
[----:B----4-:R-:W-:Y:S01]  /*f080*/  @P5 FFMA.FTZ R15, R2, R23, R5 ;  /* 0x00000017020f5223 */ /* 0x010fe20000010005 */
[C---:B---3--:R-:W-:Y:S01]  /*f090*/  @!P1 IMAD R13, R10.reuse, R7, R27 ;  /* 0x000000070a0d9224 */ /* 0x048fe200078e021b */
[----:B------:R-:W-:Y:S01]  /*f0a0*/  BAR.SYNC.DEFER_BLOCKING 0x0 ;  /* 0x0000000000007b1d */ /* 0x000fe20000010000 */
[----:B------:R-:W-:Y:S01]  /*f0b0*/  @P1 IMAD R13, R137, R9, R29 ;  /* 0x00000009890d1224 */ /* 0x000fe200078e021d */
[----:B------:R-:W-:Y:S01]  /*f0c0*/  MOV R9, 0x7f800000 ;  /* 0x7f80000000097802 */ /* 0x000fe20000000f00 */
[----:B------:R-:W-:Y:S01]  /*f0d0*/  @!P0 IMAD R137, R10, R21, RZ ;  /* 0x000000150a898224 */ /* 0x000fe200078e02ff */
[----:B------:R-:W-:-:S04]  /*f0e0*/  ISETP.GE.AND P2, PT, R8, R3, PT ;  /* 0x000000030800720c */ /* 0x000fc80003f46270 */
[----:B------:R-:W1:Y:S01]  /*f0f0*/  LDC.64 R6, c[0x0][0x408] ;  /* 0x00010200ff067b82 */ /* 0x000e620000000a00 */
[----:B--2---:R-:W-:Y:S02]  /*f100*/  @!P3 IMAD R16, R10, R19, R12 ;  /* 0x000000130a10b224 */ /* 0x004fe400078e020c */
[----:B------:R-:W-:Y:S02]  /*f110*/  @P4 FMUL.FTZ R17, R4, 0.69314718246459960938 ;  /* 0x3f31721804114820 */ /* 0x000fe40000410000 */
[----:B------:R-:W-:Y:S02]  /*f120*/  @!P3 IMAD R16, R16, R21, RZ ;  /* 0x000000151010b224 */ /* 0x000fe400078e02ff */
[----:B------:R-:W-:Y:S01]  /*f130*/  @P4 FFMA.FTZ R9, R0, R11, R17 ;  /* 0x0000000b00094223 */ /* 0x000fe20000010011 */
[----:B------:R-:W-:Y:S01]  /*f140*/  @P3 IMAD R16, R12, R14, R137 ;  /* 0x0000000e0c103224 */ /* 0x000fe200078e0289 */
[----:B------:R-:W-:Y:S06]  /*f150*/  @P6 BRA `(.L_x_4075) ;  /* 0x0000000000386947 */ /* 0x000fec0003800000 */
[----:B------:R-:W2:Y:S01]  /*f160*/  LDCU.64 UR4, c[0x0][0x420] ;  /* 0x00008400ff0477ac */ /* 0x000ea20008000a00 */
[----:B------:R-:W-:Y:S01]  /*f170*/  LOP3.LUT R135, R135, 0x30, RZ, 0xc0, !PT ;  /* 0x0000003087877812 */ /* 0x000fe200078ec0ff */
[----:B------:R-:W-:Y:S02]  /*f180*/  VIADD R5, R16, UR8 ;  /* 0x0000000810057c36 */ /* 0x000fe40008000000 */
[----:B------:R-:W-:Y:S01]  /*f190*/  VIADD R11, R138, -UR8 ;  /* 0x800000088a0b7c36 */ /* 0x000fe20008000000 */
        /* <DEDUP_REMOVED lines=10> */
.L_x_4075:
[----:B------:R-:W-:Y:S05]  /*f240*/  BSYNC.RECONVERGENT B0 ;  /* 0x0000000000007941 */ /* 0x000fea0003800200 */
.L_x_4074:
[----:B------:R-:W-:Y:S01]  /*f250*/  MOV R147, RZ ;  /* 0x000000ff00937202 */ /* 0x000fe20000000f00 */
[----:B------:R-:W3:Y:S01]  /*f260*/  LDCU.64 UR4, c[0x0][0x410] ;  /* 0x00008200ff0477ac */ /* 0x000ee20008000a00 */
[----:B------:R-:W-:Y:S01]  /*f270*/  @P1 MOV R26, R28 ;  /* 0x0000001c001a1202 */ /* 0x000fe20000000f00 */
[----:B--2---:R-:W2:Y:S01]  /*f280*/  @!P2 LDC.64 R4, c[0x0][0x3f0] ;  /* 0x0000fc00ff04ab82 */ /* 0x004ea20000000a00 */
[----:B------:R-:W4:Y:S01]  /*f290*/  LDS.128 R16, [R149] ;  /* 0x0000000095107984 */ /* 0x000f220000000c00 */
[----:B-1----:R-:W-:-:S04]  /*f2a0*/  IMAD.WIDE.U32 R146, R6, UR8, R146 ;  /* 0x0000000806927c25 */ /* 0x002fc8000f8e0092 */
[----:B------:R-:W-:Y:S01]  /*f2b0*/  IMAD R0, R7, UR8, R147 ;  /* 0x0000000807007c24 */ /* 0x000fe2000f8e0293 */
[----:B------:R-:W-:-:S04]  /*f2c0*/  IADD3 R10, P0, PT, R26, R146, RZ ;  /* 0x000000921a0a7210 */ /* 0x000fc80007f1e0ff */
        /* <DEDUP_REMOVED lines=8> */
[----:B--2---:R-:W-:-:S04]  /*f350*/  @!P2 LEA R4, P0, R12, R4, 0x1 ;  /* 0x000000040c04a211 */ /* 0x004fc800078008ff */
        /* <DEDUP_REMOVED lines=16> */
.L_x_4076:
        /* <DEDUP_REMOVED lines=10> */
.L_x_4932:


//--------------------- .text._ZN5flash24flash_fwd_splitkv_kernelI23Flash_fwd_kernel_traitsILi32ELi64ELi128ELi4ELb0ELb0EN7cutlass6half_tE19Flash_kernel_traitsILi32ELi64ELi128ELi4ES3_EELb1ELb0ELb0ELb0ELb1ELb1ELb0ELb1EEEvNS_16Flash_fwd_paramsE --------------------------
	.section	.text._ZN5flash24flash_fwd_splitkv_kernelI23Flash_fwd_kernel_traitsILi32ELi64ELi128ELi4ELb0ELb0EN7cutlass6half_tE19Flash_kernel_traitsILi32ELi64ELi128ELi4ES3_EELb1ELb0ELb0ELb0ELb1ELb1ELb0ELb1EEEvNS_16Flash_fwd_paramsE,"ax",@progbits
	.align	128
        .global         _ZN5flash24flash_fwd_splitkv_kernelI23Flash_fwd_kernel_traitsILi32ELi64ELi128ELi4ELb0ELb0EN7cutlass6half_tE19Flash_kernel_traitsILi32ELi64ELi128ELi4ES3_EELb1ELb0ELb0ELb0ELb1ELb1ELb0ELb1EEEvNS_16Flash_fwd_paramsE
        .type           _ZN5flash24flash_fwd_splitkv_kernelI23Flash_fwd_kernel_traitsILi32ELi64ELi128ELi4ELb0ELb0EN7cutlass6half_tE19Flash_kernel_traitsILi32ELi64ELi128ELi4ES3_EELb1ELb0ELb0ELb0ELb1ELb1ELb0ELb1EEEvNS_16Flash_fwd_paramsE,@function
        .size           _ZN5flash24flash_fwd_splitkv_kernelI23Flash_fwd_kernel_traitsILi32ELi64ELi128ELi4ELb0ELb0EN7cutlass6half_tE19Flash_kernel_traitsILi32ELi64ELi128ELi4ES3_EELb1ELb0ELb0ELb0ELb1ELb1ELb0ELb1EEEvNS_16Flash_fwd_paramsE,(.L_x_4933 - _ZN5flash24flash_fwd_splitkv_kernelI23Flash_fwd_kernel_traitsILi32ELi64ELi128ELi4ELb0ELb0EN7cutlass6half_tE19Flash_kernel_traitsILi32ELi64ELi128ELi4ES3_EELb1ELb0ELb0ELb0ELb1ELb1ELb0ELb1EEEvNS_16Flash_fwd_paramsE)
        .other          _ZN5flash24flash_fwd_splitkv_kernelI23Flash_fwd_kernel_traitsILi32ELi64ELi128ELi4ELb0ELb0EN7cutlass6half_tE19Flash_kernel_traitsILi32ELi64ELi128ELi4ES3_EELb1ELb0ELb0ELb0ELb1ELb1ELb0ELb1EEEvNS_16Flash_fwd_paramsE,@"STO_CUDA_ENTRY STV_DEFAULT"
_ZN5flash24flash_fwd_splitkv_kernelI23Flash_fwd_kernel_traitsILi32ELi64ELi128ELi4ELb0ELb0EN7cutlass6half_tE19Flash_kernel_traitsILi32ELi64ELi128ELi4ES3_EELb1ELb0ELb0ELb0ELb1ELb1ELb0ELb1EEEvNS_16Flash_fwd_paramsE:
.text._ZN5flash24flash_fwd_splitkv_kernelI23Flash_fwd_kernel_traitsILi32ELi64ELi128ELi4ELb0ELb0EN7cutlass6half_tE19Flash_kernel_traitsILi32ELi64ELi128ELi4ES3_EELb1ELb0ELb0ELb0ELb1ELb1ELb0ELb1EEEvNS_16Flash_fwd_paramsE:
        /* <DEDUP_REMOVED lines=27> */
[----:B------:R-:W3:Y:S01]  /*01b0*/  S2R R11, SR_CTAID.X ;  /* 0x00000000000b7919 */ /* 0x000ee20000002500 */
[----:B------:R-:W4:Y:S01]  /*01c0*/  @!P3 LDC R136, c[0x0][0x434] ;  /* 0x00010d00ff88bb82 */ /* 0x000f220000000800 */
[----:B------:R-:W-:Y:S02]  /*01d0*/  @P1 IMAD.X R5, R8, 0x1, R3, P0 ;  /* 0x0000000108051824 */ /* 0x000fe400000e0603 */
[----:B------:R-:W-:-:S05]  /*01e0*/  IMAD.MOV.U32 R2, RZ, RZ, RZ ;  /* 0x000000ffff027224 */ /* 0x000fca00078e00ff */
[----:B------:R-:W2:Y:S01]  /*01f0*/  @!P1 LDC R0, c[0x0][0x43c] ;  /* 0x00010f00ff009b82 */ /* 0x000ea20000000800 */
[----:B-1----:R-:W-:Y:S01]  /*0200*/  ISETP.EQ.U32.AND P5, PT, R6, RZ, PT ;  /* 0x000000ff0600720c */ /* 0x002fe20003fa2070 */
[----:B------:R-:W-:Y:S01]  /*0210*/  IMAD.MOV.U32 R3, RZ, RZ, -0x1 ;  /* 0xffffffffff037424 */ /* 0x000fe200078e00ff */
[----:B------:R-:W-:Y:S01]  /*0220*/  IADD3 R14, P0, PT, R9, R6, RZ ;  /* 0x00000006090e7210 */ /* 0x000fe20007f1e0ff */
[----:B------:R1:W5:Y:S01]  /*0230*/  @P2 LDG.E R2, desc[UR6][R20.64] ;  /* 0x0000000614022981 */ /* 0x000362000c1e1900 */
[----:B------:R-:W-:-:S03]  /*0240*/  ISETP.EQ.OR.EX P5, PT, R7, RZ, !P4, P5 ;  /* 0x000000ff0700720c */ /* 0x000fc600067a2750 */
[----:B------:R-:W-:Y:S01]  /*0250*/  IMAD.X R15, R8, 0x1, R7, P0 ;  /* 0x00000001080f7824 */ /* 0x000fe200000e0607 */
[----:B------:R1:W5:Y:S09]  /*0260*/  @P1 LDG.E R13, desc[UR6][R4.64] ;  /* 0x00000006040d1981 */ /* 0x000372000c1e1900 */
[----:B------:R1:W5:Y:S01]  /*0270*/  @!P5 LDG.E R3, desc[UR6][R14.64] ;  /* 0x000000060e03d981 */ /* 0x000362000c1e1900 */
[----:B------:R-:W-:-:S04]  /*0280*/  ISETP.NE.U32.AND P0, PT, R6, RZ, PT ;  /* 0x000000ff0600720c */ /* 0x000fc80003f05070 */
[----:B------:R-:W-:Y:S01]  /*0290*/  ISETP.NE.AND.EX P0, PT, R7, RZ, PT, P0 ;  /* 0x000000ff0700720c */ /* 0x000fe20003f05300 */
[----:B------:R-:W1:-:S12]  /*02a0*/  @!P1 LDC.64 R4, c[0x0][0x488] ;  /* 0x00012200ff049b82 */ /* 0x000e580000000a00 */
        /* <DEDUP_REMOVED lines=8> */
.L_x_4077:
        /* <DEDUP_REMOVED lines=76> */
.L_x_4080:
[----:B------:R-:W-:Y:S05]  /*07f0*/  BSYNC.RECONVERGENT B0 ;  /* 0x0000000000007941 */ /* 0x000fea0003800200 */
.L_x_4079:
        /* <DEDUP_REMOVED lines=14> */
.L_x_4078:
        /* <DEDUP_REMOVED lines=10> */
.L_x_4081:
        /* <DEDUP_REMOVED lines=8> */
[----:B--2--5:R-:W-:-:S04]  /*0a00*/  IABS R5, R9 ;  /* 0x0000000900057213 */ /* 0x024fc80000000000 */
        /* <DEDUP_REMOVED lines=28> */
[----:B------:R3:W4:Y:S01]  /*0bd0*/  LDG.E R14, desc[UR6][R14.64] ;  /* 0x000000060e0e7981 */ /* 0x000722000c1e1900 */
        /* <DEDUP_REMOVED lines=9> */
[----:B-1----:R-:W-:Y:S01]  /*0c70*/  IMAD.MOV R3, RZ, RZ, -R13 ;  /* 0x000000ffff037224 */ /* 0x002fe200078e0a0d */
[----:B------:R-:W-:-:S03]  /*0c80*/  MOV R12, RZ ;  /* 0x000000ff000c7202 */ /* 0x000fc60000000f00 */
[----:B------:R-:W-:Y:S01]  /*0c90*/  IMAD R6, R3, R4, RZ ;  /* 0x0000000403067224 */ /* 0x000fe200078e02ff */
[----:B------:R-:W-:-:S03]  /*0ca0*/  IABS R3, R0 ;  /* 0x0000000000037213 */ /* 0x000fc60000000000 */
[----:B------:R-:W-:-:S06]  /*0cb0*/  IMAD.HI.U32 R6, R13, R6, R12 ;  /* 0x000000060d067227 */ /* 0x000fcc00078e000c */
[----:B------:R-:W-:-:S04]  /*0cc0*/  IMAD.HI.U32 R6, R6, R3, RZ ;  /* 0x0000000306067227 */ /* 0x000fc800078e00ff */
[----:B---3--:R-:W-:-:S04]  /*0cd0*/  IMAD.MOV R15, RZ, RZ, -R6 ;  /* 0x000000ffff0f7224 */ /* 0x008fc800078e0a06 */
[----:B------:R-:W-:-:S05]  /*0ce0*/  IMAD R15, R4, R15, R3 ;  /* 0x0000000f040f7224 */ /* 0x000fca00078e0203 */
[----:B------:R-:W-:-:S13]  /*0cf0*/  ISETP.GT.U32.AND P0, PT, R4, R15, PT ;  /* 0x0000000f0400720c */ /* 0x000fda0003f04070 */
[----:B------:R-:W-:Y:S01]  /*0d00*/  @!P0 IADD3 R15, PT, PT, R15, -R4, RZ ;  /* 0x800000040f0f8210 */ /* 0x000fe20007ffe0ff */
[----:B------:R-:W-:-:S03]  /*0d10*/  @!P0 VIADD R6, R6, 0x1 ;  /* 0x0000000106068836 */ /* 0x000fc60000000000 */
[----:B------:R-:W-:Y:S02]  /*0d20*/  ISETP.GE.U32.AND P1, PT, R15, R4, PT ;  /* 0x000000040f00720c */ /* 0x000fe40003f26070 */
[----:B------:R-:W-:-:S04]  /*0d30*/  LOP3.LUT R4, R0, R5, RZ, 0x3c, !PT ;  /* 0x0000000500047212 */ /* 0x000fc800078e3cff */
[----:B------:R-:W-:Y:S02]  /*0d40*/  ISETP.GE.AND P0, PT, R4, RZ, PT ;  /* 0x000000ff0400720c */ /* 0x000fe40003f06270 */
[----:B------:R-:W-:-:S05]  /*0d50*/  LOP3.LUT R4, RZ, R5, RZ, 0x33, !PT ;  /* 0x00000005ff047212 */ /* 0x000fca00078e33ff */
[----:B------:R-:W-:Y:S02]  /*0d60*/  @P1 IADD3 R6, PT, PT, R6, 0x1, RZ ;  /* 0x0000000106061810 */ /* 0x000fe40007ffe0ff */
[----:B------:R-:W-:-:S03]  /*0d70*/  ISETP.NE.AND P1, PT, R5, RZ, PT ;  /* 0x000000ff0500720c */ /* 0x000fc60003f25270 */
[----:B------:R-:W-:-:S05]  /*0d80*/  IMAD.MOV.U32 R7, RZ, RZ, R6 ;  /* 0x000000ffff077224 */ /* 0x000fca00078e0006 */
[----:B------:R-:W-:-:S04]  /*0d90*/  @!P0 IADD3 R7, PT, PT, -R7, RZ, RZ ;  /* 0x000000ff07078210 */ /* 0x000fc80007ffe1ff */
        /* <DEDUP_REMOVED lines=11> */
[----:B------:R-:W-:Y:S01]  /*0e50*/  IMAD R5, R3, R60, RZ ;  /* 0x0000003c03057224 */ /* 0x000fe200078e02ff */
[----:B------:R-:W-:Y:S01]  /*0e60*/  IADD3 R9, PT, PT, R15, R8, RZ ;  /* 0x000000080f097210 */ /* 0x000fe20007ffe0ff */
[----:B------:R-:W-:Y:S02]  /*0e70*/  IMAD.MOV.U32 R12, RZ, RZ, R16 ;  /* 0x000000ffff0c7224 */ /* 0x000fe400078e0010 */
[----:B------:R-:W-:Y:S02]  /*0e80*/  IMAD.MOV.U32 R8, RZ, RZ, R14 ;  /* 0x000000ffff087224 */ /* 0x000fe400078e000e */
[----:B------:R-:W-:Y:S02]  /*0e90*/  IMAD R3, R3, R58, RZ ;  /* 0x0000003a03037224 */ /* 0x000fe400078e02ff */
[C---:B------:R-:W-:Y:S02]  /*0ea0*/  IMAD R5, R2.reuse, R61, R5 ;  /* 0x0000003d02057224 */ /* 0x040fe400078e0205 */
[----:B------:R-:W-:-:S04]  /*0eb0*/  IMAD.WIDE.U32 R12, R2, R60, R12 ;  /* 0x0000003c020c7225 */ /* 0x000fc800078e000c */
[C---:B------:R-:W-:Y:S01]  /*0ec0*/  IMAD R3, R2.reuse, R59, R3 ;  /* 0x0000003b02037224 */ /* 0x040fe200078e0203 */
[----:B------:R-:W-:Y:S01]  /*0ed0*/  IADD3 R13, PT, PT, R13, R5, RZ ;  /* 0x000000050d0d7210 */ /* 0x000fe20007ffe0ff */
[----:B------:R-:W-:Y:S01]  /*0ee0*/  IMAD.WIDE.U32 R14, R2, R58, R8 ;  /* 0x0000003a020e7225 */ /* 0x000fe200078e0008 */
[----:B------:R-:W-:-:S03]  /*0ef0*/  SHF.R.S32.HI R2, RZ, 0x1f, R7 ;  /* 0x0000001fff027819 */ /* 0x000fc60000011407 */
[----:B-1----:R-:W-:Y:S01]  /*0f00*/  IMAD.WIDE.U32 R12, R7, UR8, R12 ;  /* 0x00000008070c7c25 */ /* 0x002fe2000f8e000c */
[----:B------:R-:W-:-:S03]  /*0f10*/  IADD3 R15, PT, PT, R15, R3, RZ ;  /* 0x000000030f0f7210 */ /* 0x000fc60007ffe0ff */
[C---:B------:R-:W-:Y:S02]  /*0f20*/  IMAD R8, R2.reuse, UR8, RZ ;  /* 0x0000000802087c24 */ /* 0x040fe4000f8e02ff */
[----:B------:R-:W-:Y:S02]  /*0f30*/  IMAD R2, R2, UR10, RZ ;  /* 0x0000000a02027c24 */ /* 0x000fe4000f8e02ff */
[----:B------:R-:W-:Y:S01]  /*0f40*/  IMAD.WIDE.U32 R16, R7, UR10, R14 ;  /* 0x0000000a07107c25 */ /* 0x000fe2000f8e000e */
[----:B------:R-:W-:-:S03]  /*0f50*/  MOV R14, R12 ;  /* 0x0000000c000e7202 */ /* 0x000fc60000000f00 */
[C---:B------:R-:W-:Y:S02]  /*0f60*/  IMAD R2, R7.reuse, UR11, R2 ;  /* 0x0000000b07027c24 */ /* 0x040fe4000f8e0202 */
[----:B------:R-:W-:-:S03]  /*0f70*/  IMAD R8, R7, UR9, R8 ;  /* 0x0000000907087c24 */ /* 0x000fc6000f8e0208 */
[----:B------:R-:W-:Y:S01]  /*0f80*/  IADD3 R10, PT, PT, R17, R2, RZ ;  /* 0x00000002110a7210 */ /* 0x000fe20007ffe0ff */
[----:B------:R-:W-:Y:S01]  /*0f90*/  IMAD.IADD R7, R13, 0x1, R8 ;  /* 0x000000010d077824 */ /* 0x000fe200078e0208 */
[----:B------:R-:W-:Y:S06]  /*0fa0*/  BRA `(.L_x_4083) ;  /* 0x0000000400607947 */ /* 0x000fec0003800000 */
.L_x_4082:
        /* <DEDUP_REMOVED lines=16> */
.L_x_4084:
[----:B------:R-:W2:Y:S01]  /*10b0*/  LDC.64 R60, c[0x0][0x3b8] ;  /* 0x0000ee00ff3c7b82 */ /* 0x000ea20000000a00 */
[----:B------:R-:W-:-:S05]  /*10c0*/  IADD3 R8, PT, PT, R2, R3, RZ ;  /* 0x0000000302087210 */ /* 0x000fca0007ffe0ff */
[C---:B--2---:R-:W-:Y:S02]  /*10d0*/  IMAD R7, R8.reuse, R61, RZ ;  /* 0x0000003d08077224 */ /* 0x044fe400078e02ff */
[----:B------:R-:W-:-:S05]  /*10e0*/  IMAD.WIDE.U32 R8, R8, R60, RZ ;  /* 0x0000003c08087225 */ /* 0x000fca00078e00ff */
[----:B------:R-:W-:Y:S02]  /*10f0*/  IADD3 R7, PT, PT, R9, R7, RZ ;  /* 0x0000000709077210 */ /* 0x000fe40007ffe0ff */
[----:B------:R-:W-:Y:S02]  /*1100*/  MOV R10, R8 ;  /* 0x00000008000a7202 */ /* 0x000fe40000000f00 */
.L_x_4085:
        /* <DEDUP_REMOVED lines=14> */
.L_x_4086:
[----:B------:R-:W2:Y:S01]  /*11f0*/  LDC.64 R58, c[0x0][0x3c0] ;  /* 0x0000f000ff3a7b82 */ /* 0x000ea20000000a00 */
[----:B------:R-:W-:-:S05]  /*1200*/  IADD3 R2, PT, PT, R2, R3, RZ ;  /* 0x0000000302027210 */ /* 0x000fca0007ffe0ff */
[C---:B--2---:R-:W-:Y:S02]  /*1210*/  IMAD R13, R2.reuse, R59, RZ ;  /* 0x0000003b020d7224 */ /* 0x044fe400078e02ff */
[----:B------:R-:W-:-:S05]  /*1220*/  IMAD.WIDE.U32 R2, R2, R58, RZ ;  /* 0x0000003a02027225 */ /* 0x000fca00078e00ff */
[----:B------:R-:W-:Y:S02]  /*1230*/  IADD3 R13, PT, PT, R3, R13, RZ ;  /* 0x0000000d030d7210 */ /* 0x000fe40007ffe0ff */
[----:B------:R-:W-:-:S07]  /*1240*/  MOV R12, R2 ;  /* 0x00000002000c7202 */ /* 0x000fce0000000f00 */
.L_x_4087:
[----:B------:R-:W2:Y:S01]  /*1250*/  LDC R17, c[0x0][0x3e8] ;  /* 0x0000fa00ff117b82 */ /* 0x000ea20000000800 */
[----:B------:R-:W-:Y:S02]  /*1260*/  MOV R16, R10 ;  /* 0x0000000a00107202 */ /* 0x000fe40000000f00 */
[----:B------:R-:W-:Y:S02]  /*1270*/  CS2R R142, SRZ ;  /* 0x00000000008e7805 */ /* 0x000fe4000001ff00 */
[----:B--2---:R-:W-:-:S04]  /*1280*/  IABS R2, R17 ;  /* 0x0000001100027213 */ /* 0x004fc80000000000 */
[----:B-----5:R-:W2:Y:S08]  /*1290*/  I2F.RP R5, R2 ;  /* 0x0000000200057306 */ /* 0x020eb00000209400 */
[----:B--2---:R-:W2:Y:S02]  /*12a0*/  MUFU.RCP R8, R5 ;  /* 0x0000000500087308 */ /* 0x004ea40000001000 */
[----:B--2---:R-:W-:-:S02]  /*12b0*/  IADD3 R8, PT, PT, R8, 0xffffffe, RZ ;  /* 0x0ffffffe08087810 */ /* 0x004fc40007ffe0ff */
[----:B------:R-:W-:-:S04]  /*12c0*/  LEA R5, R57, 0xffffff80, 0x7 ;  /* 0xffffff8039057811 */ /* 0x000fc800078e38ff */
[----:B------:R-:W2:Y:S01]  /*12d0*/  F2I.FTZ.U32.TRUNC.NTZ R9, R8 ;  /* 0x0000000800097305 */ /* 0x000ea2000021f000 */
[----:B------:R-:W-:-:S04]  /*12e0*/  IMAD.WIDE.U32 R12, R5, R58, R12 ;  /* 0x0000003a050c7225 */ /* 0x000fc800078e000c */
[----:B------:R-:W-:Y:S02]  /*12f0*/  IMAD R13, R5, R59, R13 ;  /* 0x0000003b050d7224 */ /* 0x000fe400078e020d */
        /* <DEDUP_REMOVED lines=15> */
[----:B------:R-:W-:-:S04]  /*13f0*/  LOP3.LUT R2, R0, R17, RZ, 0x3c, !PT ;  /* 0x0000001100027212 */ /* 0x000fc800078e3cff */
[----:B------:R-:W-:Y:S02]  /*1400*/  ISETP.GE.AND P0, PT, R2, RZ, PT ;  /* 0x000000ff0200720c */ /* 0x000fe40003f06270 */
[----:B------:R-:W2:Y:S05]  /*1410*/  LDC.64 R2, c[0x0][0x3d0] ;  /* 0x0000f400ff027b82 */ /* 0x000eaa0000000a00 */
[----:B------:R-:W-:Y:S01]  /*1420*/  @P1 VIADD R6, R6, 0x1 ;  /* 0x0000000106061836 */ /* 0x000fe20000000000 */
[----:B------:R-:W-:Y:S01]  /*1430*/  ISETP.NE.AND P1, PT, R17, RZ, PT ;  /* 0x000000ff1100720c */ /* 0x000fe20003f25270 */
[----:B------:R-:W-:-:S03]  /*1440*/  IMAD.MOV.U32 R17, RZ, RZ, R7 ;  /* 0x000000ffff117224 */ /* 0x000fc600078e0007 */
[----:B------:R-:W-:-:S05]  /*1450*/  MOV R15, R6 ;  /* 0x00000006000f7202 */ /* 0x000fca0000000f00 */
[----:B------:R-:W-:-:S05]  /*1460*/  @!P0 IMAD.MOV R15, RZ, RZ, -R15 ;  /* 0x000000ffff0f8224 */ /* 0x000fca00078e0a0f */
        /* <DEDUP_REMOVED lines=12> */
.L_x_4083:
[----:B------:R-:W-:Y:S01]  /*1530*/  IMAD.MOV.U32 R5, RZ, RZ, RZ ;  /* 0x000000ffff057224 */ /* 0x000fe200078e00ff */
[----:B------:R-:W1:Y:S01]  /*1540*/  LDC.64 R96, c[0x0][0x3b0] ;  /* 0x0000ec00ff607b82 */ /* 0x000e620000000a00 */
[----:B------:R-:W-:Y:S01]  /*1550*/  IMAD.SHL.U32 R12, R65, 0x8, RZ ;  /* 0x00000008410c7824 */ /* 0x000fe200078e00ff */
[----:B------:R-:W2:Y:S03]  /*1560*/  LDCU.64 UR10, c[0x0][0x3c8] ;  /* 0x00007900ff0a77ac */ /* 0x000ea60008000a00 */
[----:B------:R1:W5:Y:S01]  /*1570*/  @P2 LDG.E R5, desc[UR6][R20.64] ;  /* 0x0000000614052981 */ /* 0x000362000c1e1900 */
[----:B------:R-:W-:Y:S01]  /*1580*/  ISETP.NE.AND P2, PT, R135, -0x1, PT ;  /* 0xffffffff8700780c */ /* 0x000fe20003f45270 */
[----:B------:R-:W3:Y:S01]  /*1590*/  LDCU.64 UR4, c[0x0][0x390] ;  /* 0x00007200ff0477ac */ /* 0x000ee20008000a00 */
[----:B------:R-:W-:Y:S02]  /*15a0*/  SHF.R.U32.HI R94, RZ, 0x2, R65 ;  /* 0x00000002ff5e7819 */ /* 0x000fe40000011641 */
[----:B------:R-:W-:Y:S01]  /*15b0*/  MOV R95, RZ ;  /* 0x000000ff005f7202 */ /* 0x000fe20000000f00 */
[----:B------:R-:W4:Y:S01]  /*15c0*/  LDCU.64 UR8, c[0x0][0x388] ;  /* 0x00007100ff0877ac */ /* 0x000f220008000a00 */
[----:B------:R-:W-:Y:S01]  /*15d0*/  LOP3.LUT R12, R12, 0x18, RZ, 0xc0, !PT ;  /* 0x000000180c0c7812 */ /* 0x000fe200078ec0ff */
[----:B------:R-:W-:-:S03]  /*15e0*/  IMAD.WIDE.U32 R8, R11, 0x40, R94 ;  /* 0x000000400b087825 */ /* 0x000fc600078e005e */
[----:B------:R-:W-:Y:S01]  /*15f0*/  IADD3 R16, P3, PT, R12, R16, RZ ;  /* 0x000000100c107210 */ /* 0x000fe20007f7e0ff */
[----:B------:R-:W2:Y:S03]  /*1600*/  LDC R11, c[0x0][0x450] ;  /* 0x00011400ff0b7b82 */ /* 0x000ea60000000800 */
[----:B------:R-:W-:-:S05]  /*1610*/  IADD3.X R17, PT, PT, RZ, R10, RZ, P3, !PT ;  /* 0x0000000aff117210 */ /* 0x000fca0001ffe4ff */
[----:B------:R-:W3:Y:S01]  /*1620*/  @!P2 LDC.64 R2, c[0x0][0x398] ;  /* 0x0000e600ff02ab82 */ /* 0x000ee20000000a00 */
[----:B------:R-:W-:-:S04]  /*1630*/  IMAD.WIDE.U32 R16, R94, R58, R16 ;  /* 0x0000003a5e107225 */ /* 0x000fc800078e0010 */
[----:B-1----:R-:W-:Y:S01]  /*1640*/  @P2 IMAD.WIDE.U32 R20, R135, R96, RZ ;  /* 0x0000006087142225 */ /* 0x002fe200078e00ff */
[----:B------:R-:W-:-:S03]  /*1650*/  SHF.L.U32 R76, R16, 0x1, RZ ;  /* 0x00000001104c7819 */ /* 0x000fc600000006ff */
[----:B------:R-:W-:-:S05]  /*1660*/  IMAD R77, R94, R59, R17 ;  /* 0x0000003b5e4d7224 */ /* 0x000fca00078e0211 */
[----:B------:R-:W-:Y:S02]  /*1670*/  SHF.L.U64.HI R77, R16, 0x1, R77 ;  /* 0x00000001104d7819 */ /* 0x000fe4000001024d */
[----:B--2---:R-:W-:-:S04]  /*1680*/  LEA.HI R11, R11, R11, RZ, 0x1 ;  /* 0x0000000b0b0b7211 */ /* 0x004fc800078f08ff */
        /* <DEDUP_REMOVED lines=9> */
[----:B------:R-:W-:Y:S01]  /*1720*/  SHF.R.S32.HI R7, RZ, 0x1f, R68 ;  /* 0x0000001fff077819 */ /* 0x000fe20000011444 */
[----:B------:R-:W-:Y:S01]  /*1730*/  IMAD.SHL.U32 R2, R65, 0x4, RZ ;  /* 0x0000000441027824 */ /* 0x000fe200078e00ff */
[----:B------:R-:W-:Y:S01]  /*1740*/  IADD3.X R15, PT, PT, RZ, R3, RZ, P2, !PT ;  /* 0x00000003ff0f7210 */ /* 0x000fe200017fe4ff */
[----:B------:R-:W-:Y:S01]  /*1750*/  IMAD.WIDE.U32 R18, R94, R60, R18 ;  /* 0x0000003c5e127225 */ /* 0x000fe200078e0012 */
[----:B------:R-:W-:-:S02]  /*1760*/  IADD3 R76, P2, PT, R76, UR4, RZ ;  /* 0x000000044c4c7c10 */ /* 0x000fc4000ff5e0ff */
[----:B------:R-:W-:Y:S01]  /*1770*/  LOP3.LUT R2, R2, 0xc, RZ, 0xc0, !PT ;  /* 0x0000000c02027812 */ /* 0x000fe200078ec0ff */
[----:B------:R-:W-:Y:S01]  /*1780*/  IMAD.WIDE.U32 R14, R0, UR10, R14 ;  /* 0x0000000a000e7c25 */ /* 0x000fe2000f8e000e */
[----:B------:R-:W-:-:S03]  /*1790*/  IADD3.X R77, PT, PT, R77, UR5, RZ, P2, !PT ;  /* 0x000000054d4d7c10 */ /* 0x000fc600097fe4ff */
[----:B------:R-:W-:Y:S01]  /*17a0*/  IMAD R15, R0, UR11, R15 ;  /* 0x0000000b000f7c24 */ /* 0x000fe2000f8e020f */
[----:B------:R-:W-:Y:S01]  /*17b0*/  LEA.HI R0, R7, R68, RZ, 0x7 ;  /* 0x0000004407007211 */ /* 0x000fe200078f38ff */
[----:B------:R-:W-:Y:S02]  /*17c0*/  IMAD R79, R94, R61, R19 ;  /* 0x0000003d5e4f7224 */ /* 0x000fe400078e0213 */
[C---:B------:R-:W-:Y:S01]  /*17d0*/  IMAD.SHL.U32 R78, R18.reuse, 0x2, RZ ;  /* 0x00000002124e7824 */ /* 0x040fe200078e00ff */
[----:B------:R-:W-:Y:S01]  /*17e0*/  SHF.R.S32.HI R0, RZ, 0x7, R0 ;  /* 0x00000007ff007819 */ /* 0x000fe20000011400 */
[-C--:B------:R-:W-:Y:S01]  /*17f0*/  IMAD R3, R9, R96.reuse, RZ ;  /* 0x0000006009037224 */ /* 0x080fe200078e02ff */
[----:B------:R-:W-:Y:S01]  /*1800*/  SHF.L.U64.HI R79, R18, 0x1, R79 ;  /* 0x00000001124f7819 */ /* 0x000fe2000001024f */
[----:B------:R-:W-:Y:S01]  /*1810*/  IMAD R73, R94, R11, R2 ;  /* 0x0000000b5e497224 */ /* 0x000fe200078e0202 */
[----:B------:R-:W-:Y:S01]  /*1820*/  ISETP.GE.AND P2, PT, R0, R57, PT ;  /* 0x000000390000720c */ /* 0x000fe20003f46270 */
[----:B------:R-:W-:Y:S01]  /*1830*/  IMAD R3, R8, R97, R3 ;  /* 0x0000006108037224 */ /* 0x000fe200078e0203 */
[----:B----4-:R-:W-:Y:S01]  /*1840*/  IADD3 R78, P3, PT, R78, UR8, RZ ;  /* 0x000000084e4e7c10 */ /* 0x010fe2000ff7e0ff */
[----:B------:R-:W-:Y:S01]  /*1850*/  IMAD.WIDE.U32 R96, R8, R96, R14 ;  /* 0x0000006008607225 */ /* 0x000fe200078e000e */
[----:B------:R-:W-:-:S02]  /*1860*/  SHF.R.S32.HI R72, RZ, 0x1f, R73 ;  /* 0x0000001fff487819 */ /* 0x000fc40000011449 */
[----:B------:R-:W-:Y:S01]  /*1870*/  IADD3.X R79, PT, PT, R79, UR9, RZ, P3, !PT ;  /* 0x000000094f4f7c10 */ /* 0x000fe20009ffe4ff */
[----:B------:R-:W-:Y:S01]  /*1880*/  IMAD.MOV.U32 R140, RZ, RZ, R76 ;  /* 0x000000ffff8c7224 */ /* 0x000fe200078e004c */
[----:B------:R-:W-:Y:S01]  /*1890*/  MOV R138, R78 ;  /* 0x0000004e008a7202 */ /* 0x000fe20000000f00 */
[----:B------:R-:W-:Y:S01]  /*18a0*/  IMAD.MOV.U32 R141, RZ, RZ, R77 ;  /* 0x000000ffff8d7224 */ /* 0x000fe200078e004d */
        /* <DEDUP_REMOVED lines=9> */
[C---:B------:R-:W-:Y:S01]  /*1940*/  IMAD R91, R57.reuse, -0x80, R68 ;  /* 0xffffff80395b7824 */ /* 0x040fe200078e0244 */
[----:B------:R-:W-:Y:S01]  /*1950*/  SEL R4, R4, R6, !P1 ;  /* 0x0000000604047207 */ /* 0x000fe20004800000 */
[----:B------:R-:W4:Y:S01]  /*1960*/  LDCU.128 UR16, c[0x0][0x4b0] ;  /* 0x00009600ff1077ac */ /* 0x000f220008000c00 */
[----:B-----5:R-:W-:Y:S01]  /*1970*/  IADD3 R50, PT, PT, R90, R5, RZ ;  /* 0x000000055a327210 */ /* 0x020fe20007ffe0ff */
[----:B------:R-:W-:Y:S01]  /*1980*/  IMAD R89, R57, -0x80, R64 ;  /* 0xffffff8039597824 */ /* 0x000fe200078e0240 */
[----:B------:R-:W-:Y:S01]  /*1990*/  SHF.R.S32.HI R3, RZ, 0x1f, R4 ;  /* 0x0000001fff037819 */ /* 0x000fe20000011404 */
[----:B------:R-:W4:Y:S01]  /*19a0*/  LDCU.128 UR12, c[0x0][0x4c0] ;  /* 0x00009800ff0c77ac */ /* 0x000f220008000c00 */
[----:B------:R-:W2:Y:S01]  /*19b0*/  LDC.64 R58, c[0x0][0x3c0] ;  /* 0x0000f000ff3a7b82 */ /* 0x000ea20000000a00 */
[----:B------:R-:W-:Y:S01]  /*19c0*/  IMAD R50, R50, R11, RZ ;  /* 0x0000000b32327224 */ /* 0x000fe200078e02ff */
[----:B------:R-:W-:Y:S01]  /*19d0*/  VIMNMX R75, PT, PT, RZ, R0, !PT ;  /* 0x00000000ff4b7248 */ /* 0x000fe20007fe0100 */
[----:B------:R-:W2:Y:S01]  /*19e0*/  LDCU.64 UR4, c[0x0][0x488] ;  /* 0x00009100ff0477ac */ /* 0x000ea20008000a00 */
[----:B------:R-:W-:Y:S01]  /*19f0*/  IMAD.MOV.U32 R88, RZ, RZ, R57 ;  /* 0x000000ffff587224 */ /* 0x000fe200078e0039 */
[----:B------:R-:W-:Y:S01]  /*1a00*/  IADD3 R74, PT, PT, R94, 0x20, RZ ;  /* 0x000000205e4a7810 */ /* 0x000fe20007ffe0ff */
[----:B-1----:R-:W-:Y:S01]  /*1a10*/  IMAD.WIDE.U32 R8, R69, UR10, R12 ;  /* 0x0000000a45087c25 */ /* 0x002fe2000f8e000c */
[----:B------:R-:W-:-:S02]  /*1a20*/  SHF.R.S32.HI R51, RZ, 0x1f, R50 ;  /* 0x0000001fff337819 */ /* 0x000fc40000011432 */
[----:B------:R-:W-:Y:S01]  /*1a30*/  IADD3 R86, PT, PT, R94, 0x60, RZ ;  /* 0x000000605e567810 */ /* 0x000fe20007ffe0ff */
[----:B---3--:R-:W-:-:S04]  /*1a40*/  IMAD.WIDE.U32 R16, R69, UR20, R12 ;  /* 0x0000001445107c25 */ /* 0x008fc8000f8e000c */
[C---:B------:R-:W-:Y:S01]  /*1a50*/  IMAD R9, R69.reuse, UR11, R9 ;  /* 0x0000000b45097c24 */ /* 0x040fe2000f8e0209 */
[----:B------:R-:W1:Y:S01]  /*1a60*/  LDCU.64 UR10, c[0x0][0x4d0] ;  /* 0x00009a00ff0a77ac */ /* 0x000e620008000a00 */
[----:B------:R-:W-:Y:S02]  /*1a70*/  IMAD R17, R69, UR21, R17 ;  /* 0x0000001545117c24 */ /* 0x000fe4000f8e0211 */
[----:B------:R-:W-:-:S04]  /*1a80*/  IMAD.WIDE.U32 R8, R90, UR22, R8 ;  /* 0x000000165a087c25 */ /* 0x000fc8000f8e0008 */
[----:B----4-:R-:W-:-:S04]  /*1a90*/  IMAD.WIDE.U32 R16, R90, UR16, R16 ;  /* 0x000000105a107c25 */ /* 0x010fc8000f8e0010 */
[C---:B------:R-:W-:Y:S02]  /*1aa0*/  IMAD R7, R3.reuse, UR12, RZ ;  /* 0x0000000c03077c24 */ /* 0x040fe4000f8e02ff */
[C---:B------:R-:W-:Y:S02]  /*1ab0*/  IMAD R9, R90.reuse, UR23, R9 ;  /* 0x000000175a097c24 */ /* 0x040fe4000f8e0209 */
[----:B------:R-:W-:Y:S02]  /*1ac0*/  IMAD R3, R3, UR18, RZ ;  /* 0x0000001203037c24 */ /* 0x000fe4000f8e02ff */
[----:B------:R-:W-:Y:S02]  /*1ad0*/  IMAD R17, R90, UR17, R17 ;  /* 0x000000115a117c24 */ /* 0x000fe4000f8e0211 */
[----:B------:R-:W-:Y:S01]  /*1ae0*/  IMAD R6, R4, UR19, R3 ;  /* 0x0000001304067c24 */ /* 0x000fe2000f8e0203 */
[----:B------:R-:W-:Y:S01]  /*1af0*/  IADD3 R3, P0, PT, -R68, R94, RZ ;  /* 0x0000005e44037210 */ /* 0x000fe20007f1e1ff */
[----:B------:R-:W-:Y:S01]  /*1b00*/  IMAD.WIDE.U32 R8, R4, UR18, R8 ;  /* 0x0000001204087c25 */ /* 0x000fe2000f8e0008 */
[----:B------:R-:W-:-:S03]  /*1b10*/  USHF.L.U32 UR18, UR22, 0x7, URZ ;  /* 0x0000000716127899 */ /* 0x000fc600080006ff */
[C---:B------:R-:W-:Y:S02]  /*1b20*/  IMAD R14, R4.reuse, UR13, R7 ;  /* 0x0000000d040e7c24 */ /* 0x040fe4000f8e0207 */
[----:B------:R-:W-:Y:S01]  /*1b30*/  IMAD.WIDE.U32 R16, R4, UR12, R16 ;  /* 0x0000000c04107c25 */ /* 0x000fe2000f8e0010 */
[----:B------:R-:W-:Y:S01]  /*1b40*/  SHF.R.S32.HI R4, RZ, 0x1f, R68 ;  /* 0x0000001fff047819 */ /* 0x000fe20000011444 */
[----:B------:R-:W3:Y:S02]  /*1b50*/  LDCU.64 UR12, c[0x0][0x4e0] ;  /* 0x00009c00ff0c77ac */ /* 0x000ee40008000a00 */
[----:B------:R-:W-:Y:S02]  /*1b60*/  IMAD.IADD R7, R9, 0x1, R6 ;  /* 0x0000000109077824 */ /* 0x000fe400078e0206 */
[----:B------:R-:W-:Y:S01]  /*1b70*/  IMAD.MOV.U32 R6, RZ, RZ, R8 ;  /* 0x000000ffff067224 */ /* 0x000fe200078e0008 */
[----:B------:R-:W-:Y:S01]  /*1b80*/  IADD3 R8, PT, PT, R2, R73, RZ ;  /* 0x0000004902087210 */ /* 0x000fe20007ffe0ff */
[----:B------:R-:W-:-:S02]  /*1b90*/  IMAD.X R2, RZ, RZ, ~R4, P0 ;  /* 0x000000ffff027224 */ /* 0x000fc400000e0e04 */
[----:B------:R-:W-:Y:S01]  /*1ba0*/  IMAD.IADD R15, R17, 0x1, R14 ;  /* 0x00000001110f7824 */ /* 0x000fe200078e020e */
[----:B------:R-:W-:Y:S01]  /*1bb0*/  IADD3 R82, P0, PT, R50, R8, RZ ;  /* 0x0000000832527210 */ /* 0x000fe20007f1e0ff */
[----:B------:R-:W-:Y:S01]  /*1bc0*/  IMAD R4, R2, UR22, RZ ;  /* 0x0000001602047c24 */ /* 0x000fe2000f8e02ff */
[----:B------:R-:W-:Y:S01]  /*1bd0*/  IADD3 R50, P1, PT, R50, R73, RZ ;  /* 0x0000004932327210 */ /* 0x000fe20007f3e0ff */
[----:B------:R-:W-:Y:S01]  /*1be0*/  IMAD R2, R2, UR16, RZ ;  /* 0x0000001002027c24 */ /* 0x000fe2000f8e02ff */
[----:B------:R-:W-:Y:S01]  /*1bf0*/  MOV R14, R16 ;  /* 0x00000010000e7202 */ /* 0x000fe20000000f00 */
[C---:B------:R-:W-:Y:S01]  /*1c00*/  IMAD R9, R3.reuse, UR23, R4 ;  /* 0x0000001703097c24 */ /* 0x040fe2000f8e0204 */
[----:B------:R-:W-:Y:S01]  /*1c10*/  LEA.HI.X.SX32 R83, R8, R51, 0x1, P0 ;  /* 0x0000003308537211 */ /* 0x000fe200000f0eff */
[----:B------:R-:W-:Y:S01]  /*1c20*/  IMAD R81, R3, UR17, R2 ;  /* 0x0000001103517c24 */ /* 0x000fe2000f8e0202 */
[----:B------:R-:W-:Y:S01]  /*1c30*/  IADD3.X R51, PT, PT, R51, R72, RZ, P1, !PT ;  /* 0x0000004833337210 */ /* 0x000fe20000ffe4ff */
[----:B------:R-:W-:Y:S01]  /*1c40*/  IMAD.WIDE.U32 R4, R3, UR16, R14 ;  /* 0x0000001003047c25 */ /* 0x000fe2000f8e000e */
[----:B------:R-:W-:Y:S01]  /*1c50*/  SHF.L.U64.HI R83, R82, 0x1, R83 ;  /* 0x0000000152537819 */ /* 0x000fe20000010253 */
[----:B------:R-:W-:Y:S01]  /*1c60*/  UMOV UR17, URZ ;  /* 0x000000ff00117c82 */ /* 0x000fe20008000000 */
[----:B------:R-:W-:Y:S01]  /*1c70*/  SHF.L.U64.HI R51, R50, 0x1, R51 ;  /* 0x0000000132337819 */ /* 0x000fe20000010233 */
[----:B------:R-:W-:Y:S01]  /*1c80*/  IMAD.SHL.U32 R82, R82, 0x2, RZ ;  /* 0x0000000252527824 */ /* 0x000fe200078e00ff */
[----:B------:R-:W-:Y:S01]  /*1c90*/  SHF.L.U32 R50, R50, 0x1, RZ ;  /* 0x0000000132327819 */ /* 0x000fe200000006ff */
[----:B------:R-:W-:Y:S01]  /*1ca0*/  IMAD.IADD R81, R5, 0x1, R81 ;  /* 0x0000000105517824 */ /* 0x000fe200078e0251 */
[----:B------:R-:W-:Y:S01]  /*1cb0*/  LEA R80, P2, R4, UR8, 0x1 ;  /* 0x0000000804507c11 */ /* 0x000fe2000f8408ff */
[----:B------:R-:W-:Y:S01]  /*1cc0*/  IMAD.WIDE.U32 R2, R3, UR22, R6 ;  /* 0x0000001603027c25 */ /* 0x000fe2000f8e0006 */
[----:B------:R-:W-:Y:S01]  /*1cd0*/  IADD3 R84, P1, PT, R82, UR14, RZ ;  /* 0x0000000e52547c10 */ /* 0x000fe2000ff3e0ff */
[----:B------:R-:W-:Y:S01]  /*1ce0*/  USHF.L.U32 UR16, UR16, 0x7, URZ ;  /* 0x0000000710107899 */ /* 0x000fe200080006ff */
        /* <DEDUP_REMOVED lines=8> */
[----:B------:R-:W-:Y:S01]  /*1d70*/  UIADD3 UR17, UP0, UPT, URZ, -UR17, URZ ;  /* 0x80000011ff117290 */ /* 0x000fe2000ff1e0ff */
[----:B------:R-:W-:Y:S02]  /*1d80*/  IADD3 R9, PT, PT, R3, R9, RZ ;  /* 0x0000000903097210 */ /* 0x000fe40007ffe0ff */
[----:B-1----:R-:W-:Y:S01]  /*1d90*/  IADD3 R82, P1, PT, R82, UR10, RZ ;  /* 0x0000000a52527c10 */ /* 0x002fe2000ff3e0ff */
[----:B------:R-:W-:Y:S01]  /*1da0*/  UIADD3.X UR16, UPT, UPT, URZ, ~UR16, URZ, UP0, !UPT ;  /* 0x80000010ff107290 */ /* 0x000fe200087fe4ff */
[----:B------:R-:W-:Y:S01]  /*1db0*/  IADD3 R50, P0, PT, R50, UR10, RZ ;  /* 0x0000000a32327c10 */ /* 0x000fe2000ff1e0ff */
[----:B------:R-:W-:Y:S01]  /*1dc0*/  UIADD3.X UR18, UPT, UPT, URZ, ~UR18, URZ, UP0, !UPT ;  /* 0x80000012ff127290 */ /* 0x000fe200087fe4ff */
[----:B------:R-:W-:Y:S01]  /*1dd0*/  LEA.HI.X R9, R2, UR5, R9, 0x1, P2 ;  /* 0x0000000502097c11 */ /* 0x000fe200090f0c09 */
[----:B------:R-:W-:Y:S01]  /*1de0*/  USHF.R.S64 UR15, UR17, 0x1f, UR16 ;  /* 0x0000001f110f7899 */ /* 0x000fe20008001010 */
[----:B------:R-:W-:Y:S01]  /*1df0*/  IADD3.X R83, PT, PT, R83, UR11, RZ, P1, !PT ;  /* 0x0000000b53537c10 */ /* 0x000fe20008ffe4ff */
[----:B----4-:R-:W-:Y:S01]  /*1e00*/  IMAD.U32 R21, RZ, RZ, UR14 ;  /* 0x0000000eff157e24 */ /* 0x010fe2000f8e00ff */
[----:B------:R-:W-:Y:S01]  /*1e10*/  IADD3.X R51, PT, PT, R51, UR11, RZ, P0, !PT ;  /* 0x0000000b33337c10 */ /* 0x000fe200087fe4ff */
[----:B------:R-:W-:Y:S01]  /*1e20*/  USHF.R.S32.HI UR5, URZ, 0x1f, UR16 ;  /* 0x0000001fff057899 */ /* 0x000fe20008011410 */
[----:B------:R-:W1:Y:S01]  /*1e30*/  LDCU.128 UR8, c[0x0][0x3a0] ;  /* 0x00007400ff0877ac */ /* 0x000e620008000c00 */
[----:B------:R-:W-:-:S02]  /*1e40*/  USHF.R.S64 UR17, UR17, 0x1f, UR18 ;  /* 0x0000001f11117899 */ /* 0x000fc40008001012 */
[----:B------:R-:W-:Y:S02]  /*1e50*/  USHF.R.S32.HI UR16, URZ, 0x1f, UR18 ;  /* 0x0000001fff107899 */ /* 0x000fe40008011412 */
[----:B--23--:R-:W-:-:S11]  /*1e60*/  UISETP.NE.AND UP0, UPT, UR4, URZ, UPT ;  /* 0x000000ff0400728c */ /* 0x00cfd6000bf05270 */
.L_x_4110:
        /* <DEDUP_REMOVED lines=64> */
.L_x_4090:
        /* <DEDUP_REMOVED lines=57> */
.L_x_4094:
[----:B-1----:R-:W-:Y:S05]  /*2600*/  BSYNC.RECONVERGENT B0 ;  /* 0x0000000000007941 */ /* 0x002fea0003800200 */
.L_x_4093:
        /* <DEDUP_REMOVED lines=57> */
.L_x_4096:
[----:B------:R-:W-:Y:S05]  /*29a0*/  BSYNC.RECONVERGENT B0 ;  /* 0x0000000000007941 */ /* 0x000fea0003800200 */
.L_x_4095:
        /* <DEDUP_REMOVED lines=62> */
.L_x_4098:
[----:B------:R-:W-:Y:S05]  /*2d90*/  BSYNC.RECONVERGENT B0 ;  /* 0x0000000000007941 */ /* 0x000fea0003800200 */
.L_x_4097:
        /* <DEDUP_REMOVED lines=62> */
.L_x_4100:
[----:B------:R-:W-:Y:S05]  /*3180*/  BSYNC.RECONVERGENT B0 ;  /* 0x0000000000007941 */ /* 0x000fea0003800200 */
.L_x_4099:
[----:B------:R-:W1:Y:S01]  /*3190*/  LDC R21, c[0x0][0x450] ;  /* 0x00011400ff157b82 */ /* 0x000e620000000800 */
[----:B--2-4-:R-:W-:Y:S05]  /*31a0*/  IMAD.U32 R3, R36, -0x40, RZ ;  /* 0xffffffc024037824 */ /* 0x014fea00078e00ff */
[C---:B------:R-:W-:Y:S02]  /*31b0*/  LEA R14, P1, R3.reuse, R14, 0x1 ;  /* 0x0000000e030e7211 */ /* 0x040fe400078208ff */
[C---:B------:R-:W-:Y:S02]  /*31c0*/  LEA R50, P0, R3.reuse, R50, 0x1 ;  /* 0x0000003203327211 */ /* 0x040fe400078008ff */
[C---:B------:R-:W-:Y:S02]  /*31d0*/  LEA.HI.X.SX32 R15, R3.reuse, R15, 0x1, P1 ;  /* 0x0000000f030f7211 */ /* 0x040fe400008f0eff */
[----:B------:R-:W-:Y:S01]  /*31e0*/  LEA.HI.X.SX32 R51, R3, R51, 0x1, P0 ;  /* 0x0000003303337211 */ /* 0x000fe200000f0eff */
[----:B------:R-:W-:Y:S05]  /*31f0*/  BRA `(.L_x_4091) ;  /* 0x00000018003c7947 */ /* 0x000fea0003800000 */
.L_x_4092:
        /* <DEDUP_REMOVED lines=99> */
.L_x_4102:
[----:B-1----:R-:W-:Y:S05]  /*3830*/  BSYNC.RECONVERGENT B0 ;  /* 0x0000000000007941 */ /* 0x002fea0003800200 */
.L_x_4101:
        /* <DEDUP_REMOVED lines=94> */
.L_x_4104:
[----:B------:R-:W-:Y:S05]  /*3e20*/  BSYNC.RECONVERGENT B0 ;  /* 0x0000000000007941 */ /* 0x000fea0003800200 */
.L_x_4103:
        /* <DEDUP_REMOVED lines=99> */
.L_x_4106:
[----:B------:R-:W-:Y:S05]  /*4460*/  BSYNC.RECONVERGENT B0 ;  /* 0x0000000000007941 */ /* 0x000fea0003800200 */
.L_x_4105:
        /* <DEDUP_REMOVED lines=97> */
.L_x_4108:
[----:B------:R-:W-:Y:S05]  /*4a80*/  BSYNC.RECONVERGENT B0 ;  /* 0x0000000000007941 */ /* 0x000fea0003800200 */
.L_x_4107:
[----:B------:R-:W1:Y:S01]  /*4a90*/  LDC R21, c[0x0][0x450] ;  /* 0x00011400ff157b82 */ /* 0x000e620000000800 */
[----:B--2---:R-:W-:Y:S05]  /*4aa0*/  IMAD.U32 R93, R93, -0x40, RZ ;  /* 0xffffffc05d5d7824 */ /* 0x004fea00078e00ff */
[C---:B------:R-:W-:Y:S02]  /*4ab0*/  LEA R84, P1, R93.reuse, R84, 0x1 ;  /* 0x000000545d547211 */ /* 0x040fe400078208ff */
[C---:B------:R-:W-:Y:S02]  /*4ac0*/  LEA R82, P0, R93.reuse, R82, 0x1 ;  /* 0x000000525d527211 */ /* 0x040fe400078008ff */
[C---:B------:R-:W-:Y:S02]  /*4ad0*/  LEA.HI.X.SX32 R85, R93.reuse, R85, 0x1, P1 ;  /* 0x000000555d557211 */ /* 0x040fe400008f0eff */
[----:B------:R-:W-:Y:S09]  /*4ae0*/  LEA.HI.X.SX32 R83, R93, R83, 0x1, P0 ;  /* 0x000000535d537211 */ /* 0x000ff200000f0eff */
.L_x_4091:
[----:B-1----:R-:W-:Y:S05]  /*4af0*/  BSYNC.RECONVERGENT B1 ;  /* 0x0000000000017941 */ /* 0x002fea0003800200 */
.L_x_4089:
        /* <DEDUP_REMOVED lines=89> */
.L_x_4109:
[----:B------:R-:W-:Y:S02]  /*5090*/  IADD3 R80, P1, PT, R80, UR15, RZ ;  /* 0x0000000f50507c10 */ /* 0x000fe4000ff3e0ff */
[----:B------:R-:W-:Y:S02]  /*50a0*/  IADD3 R10, P0, PT, R10, UR17, RZ ;  /* 0x000000110a0a7c10 */ /* 0x000fe4000ff1e0ff */
[----:B------:R-:W-:Y:S02]  /*50b0*/  IADD3.X R81, PT, PT, R81, UR5, RZ, P1, !PT ;  /* 0x0000000551517c10 */ /* 0x000fe40008ffe4ff */
[----:B------:R-:W-:Y:S01]  /*50c0*/  IADD3.X R9, PT, PT, R9, UR16, RZ, P0, !PT ;  /* 0x0000001009097c10 */ /* 0x000fe200087fe4ff */
[----:B------:R-:W-:Y:S08]  /*50d0*/  @P2 BRA `(.L_x_4110) ;  /* 0xffffffcc00642947 */ /* 0x000ff0000383ffff */
.L_x_4088:
        /* <DEDUP_REMOVED lines=31> */
.L_x_4114:
[----:B------:R-:W-:Y:S05]  /*52d0*/  BSYNC.RECONVERGENT B0 ;  /* 0x0000000000007941 */ /* 0x000fea0003800200 */
.L_x_4113:
        /* <DEDUP_REMOVED lines=8> */
.L_x_4112:
        /* <DEDUP_REMOVED lines=80> */
.L_x_4120:
[----:B------:R-:W-:Y:S05]  /*5860*/  BSYNC.RECONVERGENT B0 ;  /* 0x0000000000007941 */ /* 0x000fea0003800200 */
.L_x_4119:
[----:B-----5:R2:W-:Y:S02]  /*5870*/  STS.128 [R147], R8 ;  /* 0x0000000893007388 */ /* 0x0205e40000000c00 */
.L_x_4118:
[----:B------:R-:W-:Y:S05]  /*5880*/  BSYNC.RECONVERGENT B1 ;  /* 0x0000000000017941 */ /* 0x000fea0003800200 */
.L_x_4117:
        /* <DEDUP_REMOVED lines=58> */
.L_x_4122:
[----:B------:R-:W-:Y:S05]  /*5c30*/  BSYNC.RECONVERGENT B0 ;  /* 0x0000000000007941 */ /* 0x000fea0003800200 */
.L_x_4121:
[----:B-----5:R2:W-:Y:S01]  /*5c40*/  STS.128 [R147+0x800], R8 ;  /* 0x0008000893007388 */ /* 0x0205e20000000c00 */
[----:B------:R-:W-:Y:S05]  /*5c50*/  BRA `(.L_x_4115) ;  /* 0x0000000800e47947 */ /* 0x000fea0003800000 */
.L_x_4116:
        /* <DEDUP_REMOVED lines=94> */
.L_x_4126:
[----:B------:R-:W-:Y:S05]  /*6240*/  BSYNC.RECONVERGENT B0 ;  /* 0x0000000000007941 */ /* 0x000fea0003800200 */
.L_x_4125:
[----:B-----5:R2:W-:Y:S02]  /*6250*/  STS.128 [R147], R20 ;  /* 0x0000001493007388 */ /* 0x0205e40000000c00 */
.L_x_4124:
[----:B------:R-:W-:Y:S05]  /*6260*/  BSYNC.RECONVERGENT B1 ;  /* 0x0000000000017941 */ /* 0x000fea0003800200 */
.L_x_4123:
        /* <DEDUP_REMOVED lines=86> */
.L_x_4128:
[----:B------:R-:W-:Y:S05]  /*67d0*/  BSYNC.RECONVERGENT B0 ;  /* 0x0000000000007941 */ /* 0x000fea0003800200 */
.L_x_4127:
[----:B-----5:R3:W-:Y:S02]  /*67e0*/  STS.128 [R147+0x800], R16 ;  /* 0x0008001093007388 */ /* 0x0207e40000000c00 */
.L_x_4115:
[----:B------:R-:W-:Y:S05]  /*67f0*/  BSYNC.RECONVERGENT B2 ;  /* 0x0000000000027941 */ /* 0x000fea0003800200 */
.L_x_4111:
[----:B-1---5:R-:W-:Y:S01]  /*6800*/  IMAD R5, R57, -0x80, R64 ;  /* 0xffffff8039057824 */ /* 0x022fe200078e0240 */
[C---:B--2---:R-:W-:Y:S01]  /*6810*/  IADD3 R2, PT, PT, R94.reuse, 0x40, RZ ;  /* 0x000000405e027810 */ /* 0x044fe20007ffe0ff */
[----:B------:R-:W1:Y:S01]  /*6820*/  S2R R86, SR_TID.X ;  /* 0x0000000000567919 */ /* 0x000e620000002100 */
[----:B------:R-:W-:Y:S01]  /*6830*/  IADD3 R0, PT, PT, R94, 0x60, RZ ;  /* 0x000000605e007810 */ /* 0x000fe20007ffe0ff */
[----:B------:R-:W2:Y:S01]  /*6840*/  LDCU.64 UR8, c[0x0][0x508] ;  /* 0x0000a100ff0877ac */ /* 0x000ea20008000a00 */
[----:B------:R-:W-:Y:S02]  /*6850*/  IADD3 R5, PT, PT, R5, 0x80, RZ ;  /* 0x0000008005057810 */ /* 0x000fe40007ffe0ff */
[----:B------:R-:W-:Y:S02]  /*6860*/  SHF.L.U32 R3, R60, 0x6, RZ ;  /* 0x000000063c037819 */ /* 0x000fe400000006ff */
[-C--:B------:R-:W-:Y:S02]  /*6870*/  ISETP.GE.AND P4, PT, R2, R5.reuse, PT ;  /* 0x000000050200720c */ /* 0x080fe40003f86270 */
[----:B------:R-:W-:-:S02]  /*6880*/  ISETP.GE.AND P3, PT, R0, R5, PT ;  /* 0x000000050000720c */ /* 0x000fc40003f66270 */
[-C--:B------:R-:W-:Y:S02]  /*6890*/  ISETP.GE.AND P6, PT, R94, R5.reuse, PT ;  /* 0x000000055e00720c */ /* 0x080fe40003fc6270 */
[----:B------:R-:W-:Y:S02]  /*68a0*/  ISETP.GE.AND P5, PT, R20, R5, PT ;  /* 0x000000051400720c */ /* 0x000fe40003fa6270 */
[----:B------:R-:W-:Y:S02]  /*68b0*/  SHF.L.U64.HI R56, R60, 0x6, R61 ;  /* 0x000000063c387819 */ /* 0x000fe4000001023d */
[----:B------:R-:W-:Y:S02]  /*68c0*/  IADD3 R10, P0, PT, R3, R138, RZ ;  /* 0x0000008a030a7210 */ /* 0x000fe40007f1e0ff */
[----:B------:R-:W-:Y:S02]  /*68d0*/  SHF.L.U32 R7, R58, 0x6, RZ ;  /* 0x000000063a077819 */ /* 0x000fe400000006ff */
[----:B------:R-:W-:-:S02]  /*68e0*/  IADD3.X R11, PT, PT, R56, R137, RZ, P0, !PT ;  /* 0x00000089380b7210 */ /* 0x000fc400007fe4ff */
[----:B------:R-:W-:Y:S02]  /*68f0*/  @!P4 IADD3 R8, P1, PT, R10, R3, RZ ;  /* 0x000000030a08c210 */ /* 0x000fe40007f3e0ff */
[C---:B------:R-:W-:Y:S02]  /*6900*/  @!P3 LEA R12, P0, R60.reuse, R10, 0x7 ;  /* 0x0000000a3c0cb211 */ /* 0x040fe400078038ff */
[----:B------:R-:W-:Y:S02]  /*6910*/  @!P6 MOV R139, R137 ;  /* 0x00000089008be202 */ /* 0x000fe40000000f00 */
[----:B------:R-:W-:Y:S02]  /*6920*/  @!P4 IADD3.X R9, PT, PT, R11, R56, RZ, P1, !PT ;  /* 0x000000380b09c210 */ /* 0x000fe40000ffe4ff */
[----:B------:R-:W-:Y:S01]  /*6930*/  @!P3 LEA.HI.X R13, R60, R11, R61, 0x7, P0 ;  /* 0x0000000b3c0db211 */ /* 0x000fe200000f3c3d */
[----:B------:R-:W-:Y:S01]  /*6940*/  @!PT LDS RZ, [RZ] ;  /* 0x00000000fffff984 */ /* 0x000fe20000000800 */
[----:B------:R-:W-:Y:S01]  /*6950*/  @!PT LDS RZ, [RZ] ;  /* 0x00000000fffff984 */ /* 0x000fe20000000800 */
[----:B------:R-:W-:Y:S01]  /*6960*/  @!PT LDS RZ, [RZ] ;  /* 0x00000000fffff984 */ /* 0x000fe20000000800 */
[----:B------:R-:W-:Y:S01]  /*6970*/  @!P6 LDGSTS.E.BYPASS.LTC128B.128 [R147+0x1000], desc[UR6][R138.64] ;  /* 0x010000008a93efae */ /* 0x000fe2000b981a06 */
[----:B-1----:R-:W-:-:S02]  /*6980*/  SHF.R.U32.HI R133, RZ, 0x1, R86 ;  /* 0x00000001ff857819 */ /* 0x002fc40000011656 */
[C---:B------:R-:W-:Y:S01]  /*6990*/  SHF.L.U32 R134, R86.reuse, 0x4, RZ ;  /* 0x0000000456867819 */ /* 0x040fe200000006ff */
[----:B------:R1:W-:Y:S01]  /*69a0*/  @!P5 LDGSTS.E.BYPASS.LTC128B.128 [R147+0x1800], desc[UR6][R10.64] ;  /* 0x018000000a93dfae */ /* 0x0003e2000b981a06 */
[----:B------:R-:W-:Y:S02]  /*69b0*/  SHF.L.U32 R35, R86, 0x5, RZ ;  /* 0x0000000556237819 */ /* 0x000fe400000006ff */
[----:B------:R-:W-:Y:S01]  /*69c0*/  LOP3.LUT R4, R133, 0x8, RZ, 0xc0, !PT ;  /* 0x0000000885047812 */ /* 0x000fe200078ec0ff */
[----:B------:R4:W-:Y:S01]  /*69d0*/  @!P4 LDGSTS.E.BYPASS.LTC128B.128 [R147+0x2000], desc[UR6][R8.64] ;  /* 0x020000000893cfae */ /* 0x0009e2000b981a06 */
[-C--:B------:R-:W-:Y:S02]  /*69e0*/  ISETP.GE.AND P4, PT, R2, R5.reuse, PT ;  /* 0x000000050200720c */ /* 0x080fe40003f86270 */
[----:B------:R-:W-:Y:S01]  /*69f0*/  SHF.L.U32 R84, R86, 0x2, RZ ;  /* 0x0000000256547819 */ /* 0x000fe200000006ff */
[----:B------:R-:W-:Y:S01]  /*6a00*/  @!P3 LDGSTS.E.BYPASS.LTC128B.128 [R147+0x2800], desc[UR6][R12.64] ;  /* 0x028000000c93bfae */ /* 0x000fe2000b981a06 */
[----:B------:R-:W-:-:S02]  /*6a10*/  ISETP.GE.AND P3, PT, R0, R5, PT ;  /* 0x000000050000720c */ /* 0x000fc40003f66270 */
[----:B------:R-:W-:Y:S01]  /*6a20*/  LOP3.LUT R112, R134, 0x100, RZ, 0xc0, !PT ;  /* 0x0000010086707812 */ /* 0x000fe200078ec0ff */
[----:B------:R-:W0:Y:S01]  /*6a30*/  LDGDEPBAR ;  /* 0x00000000000079af */ /* 0x000e220000000000 */
[----:B------:R-:W-:Y:S02]  /*6a40*/  ISETP.GE.AND P2, PT, R20, R5, PT ;  /* 0x000000051400720c */ /* 0x000fe40003f46270 */
[----:B------:R-:W-:Y:S02]  /*6a50*/  LOP3.LUT R34, R84, 0x18, RZ, 0xc0, !PT ;  /* 0x0000001854227812 */ /* 0x000fe400078ec0ff */
[----:B------:R-:W-:Y:S02]  /*6a60*/  LOP3.LUT R112, R112, 0x20, R35, 0xf8, !PT ;  /* 0x0000002070707812 */ /* 0x000fe400078ef823 */
[----:B------:R-:W-:Y:S02]  /*6a70*/  LOP3.LUT R134, R134, 0x3e00, RZ, 0xc0, !PT ;  /* 0x00003e0086867812 */ /* 0x000fe400078ec0ff */
[----:B------:R-:W-:-:S02]  /*6a80*/  SHF.L.U64.HI R2, R58, 0x6, R59 ;  /* 0x000000063a027819 */ /* 0x000fc4000001023b */
[----:B------:R-:W-:Y:S02]  /*6a90*/  MOV R33, 0x20 ;  /* 0x0000002000217802 */ /* 0x000fe40000000f00 */
[----:B-1----:R-:W-:Y:S02]  /*6aa0*/  LOP3.LUT R11, R35, 0xc0, RZ, 0xc0, !PT ;  /* 0x000000c0230b7812 */ /* 0x002fe400078ec0ff */
[----:B----4-:R-:W-:Y:S02]  /*6ab0*/  LOP3.LUT R9, R4, 0xc0, R35, 0xf8, !PT ;  /* 0x000000c004097812 */ /* 0x010fe400078ef823 */
[----:B------:R-:W-:Y:S02]  /*6ac0*/  LOP3.LUT R11, R11, 0x8, R86, 0xf8, !PT ;  /* 0x000000080b0b7812 */ /* 0x000fe400078ef856 */
[----:B------:R-:W-:Y:S01]  /*6ad0*/  IADD3 R4, P0, PT, R7, R140, RZ ;  /* 0x0000008c07047210 */ /* 0x000fe20007f1e0ff */
[----:B------:R-:W-:-:S04]  /*6ae0*/  DEPBAR.LE SB0, 0x0 ;  /* 0x000080000000791a */ /* 0x000fc80000000000 */
[----:B------:R-:W-:Y:S01]  /*6af0*/  BAR.SYNC.DEFER_BLOCKING 0x0 ;  /* 0x0000000000007b1d */ /* 0x000fe20000010000 */
[----:B------:R-:W-:Y:S02]  /*6b00*/  LOP3.LUT R112, R112, R11, R34, 0xf6, !PT ;  /* 0x0000000b70707212 */ /* 0x000fe400078ef622 */
[----:B------:R-:W-:Y:S02]  /*6b10*/  @!P4 IADD3 R10, P1, PT, R4, R7, RZ ;  /* 0x00000007040ac210 */ /* 0x000fe40007f3e0ff */
[----:B------:R-:W-:Y:S02]  /*6b20*/  LOP3.LUT R34, R9, R34, RZ, 0x3c, !PT ;  /* 0x0000002209227212 */ /* 0x000fe400078e3cff */
[----:B------:R-:W-:Y:S02]  /*6b30*/  LOP3.LUT R7, R134, 0x120, R35, 0xf8, !PT ;  /* 0x0000012086077812 */ /* 0x000fe400078ef823 */
[----:B------:R-:W-:Y:S02]  /*6b40*/  IADD3.X R5, PT, PT, R2, R141, RZ, P0, !PT ;  /* 0x0000008d02057210 */ /* 0x000fe400007fe4ff */
[----:B------:R-:W-:-:S02]  /*6b50*/  @!P3 LEA R8, P0, R58, R4, 0x7 ;  /* 0x000000043a08b211 */ /* 0x000fc400078038ff */
[----:B------:R-:W-:Y:S02]  /*6b60*/  LOP3.LUT R7, R7, R34, RZ, 0xfc, !PT ;  /* 0x0000002207077212 */ /* 0x000fe400078efcff */
[----:B------:R-:W-:Y:S02]  /*6b70*/  @!P4 IADD3.X R11, PT, PT, R5, R2, RZ, P1, !PT ;  /* 0x00000002050bc210 */ /* 0x000fe40000ffe4ff */
[----:B------:R-:W-:Y:S02]  /*6b80*/  @!P3 LEA.HI.X R9, R58, R5, R59, 0x7, P0 ;  /* 0x000000053a09b211 */ /* 0x000fe400000f3c3b */
[----:B------:R-:W-:Y:S02]  /*6b90*/  LEA R32, R7, UR5, 0x1 ;  /* 0x0000000507207c11 */ /* 0x000fe4000f8e08ff */
[----:B------:R-:W-:Y:S02]  /*6ba0*/  LEA R112, R112, UR5, 0x1 ;  /* 0x0000000570707c11 */ /* 0x000fe4000f8e08ff */
[----:B------:R-:W-:Y:S01]  /*6bb0*/  ISETP.NE.AND P0, PT, R57, 0x1, PT ;  /* 0x000000013900780c */ /* 0x000fe20003f05270 */
        /* <DEDUP_REMOVED lines=11> */
[----:B------:R1:W-:Y:S01]  /*6c70*/  @!P2 LDGSTS.E.BYPASS.LTC128B.128 [R147+0x3800], desc[UR6][R4.64] ;  /* 0x038000000493afae */ /* 0x0003e2000b981a06 */
[----:B------:R-:W-:Y:S02]  /*6c80*/  IADD3 R88, PT, PT, R32, R33, RZ ;  /* 0x0000002120587210 */ /* 0x000fe40007ffe0ff */
        /* <DEDUP_REMOVED lines=13> */
[----:B---3--:R-:W-:Y:S04]  /*6d60*/  LDSM.16.M88.4 R16, [R88] ;  /* 0x000000005810783b */ /* 0x008fe80000000200 */
[----:B-1----:R-:W-:Y:S04]  /*6d70*/  LDSM.16.M88.4 R4, [R87+0x1000] ;  /* 0x001000005704783b */ /* 0x002fe80000000200 */
[----:B------:R-:W1:Y:S04]  /*6d80*/  LDSM.16.M88.4 R20, [R112+0x1400] ;  /* 0x001400007014783b */ /* 0x000e680000000200 */
[----:B------:R-:W3:Y:S04]  /*6d90*/  LDSM.16.M88.4 R36, [R87+0x1400] ;  /* 0x001400005724783b */ /* 0x000ee80000000200 */
[----:B------:R-:W0:Y:S01]  /*6da0*/  LDGDEPBAR ;  /* 0x00000000000079af */ /* 0x000e220000000000 */
[C---:B----4-:R-:W-:Y:S08]  /*6db0*/  HMMA.16816.F32 R8, R24.reuse, R28, RZ ;  /* 0x0000001c1808723c */ /* 0x050ff000000018ff */
[C---:B------:R-:W-:Y:S08]  /*6dc0*/  HMMA.16816.F32 R28, R24.reuse, R30, RZ ;  /* 0x0000001e181c723c */ /* 0x040ff000000018ff */
[----:B-1----:R-:W-:Y:S08]  /*6dd0*/  HMMA.16816.F32 R12, R24, R20, RZ ;  /* 0x00000014180c723c */ /* 0x002ff000000018ff */
[C---:B------:R-:W-:Y:S08]  /*6de0*/  HMMA.16816.F32 R8, R16.reuse, R4, R8 ;  /* 0x000000041008723c */ /* 0x040ff00000001808 */
        /* <DEDUP_REMOVED lines=21> */
[----:B------:R-:W3:Y:S05]  /*6f40*/  LDSM.16.M88.4 R36, [R112+0x1c00] ;  /* 0x001c00007024783b */ /* 0x000eea0000000200 */
        /* <DEDUP_REMOVED lines=9> */
[----:B----4-:R-:W4:Y:S07]  /*6fe0*/  LDSM.16.M88.4 R12, [R87+0x1c00] ;  /* 0x001c0000570c783b */ /* 0x010f2e0000000200 */
[----:B------:R-:W1:Y:S03]  /*6ff0*/  MUFU.TANH R2, R2 ;  /* 0x0000000200027308 */ /* 0x000e660000002400 */
[C---:B--2---:R-:W-:Y:S05]  /*7000*/  HMMA.16816.F32 R28, R16.reuse, R20, R28 ;  /* 0x00000014101c723c */ /* 0x044fea000000181c */
[----:B------:R-:W2:Y:S03]  /*7010*/  MUFU.TANH R40, R40 ;  /* 0x0000002800287308 */ /* 0x000ea60000002400 */
[----:B------:R-:W-:Y:S01]  /*7020*/  HMMA.16816.F32 R4, R16, R22, R4 ;  /* 0x000000161004723c */ /* 0x000fe20000001804 */
[----:B------:R-:W1:Y:S04]  /*7030*/  LDSM.16.M88.4 R20, [R112+0x2000] ;  /* 0x002000007014783b */ /* 0x000e680000000200 */
[----:B------:R-:W1:Y:S03]  /*7040*/  MUFU.TANH R41, R41 ;  /* 0x0000002900297308 */ /* 0x000e660000002400 */
        /* <DEDUP_REMOVED lines=17> */
[----:B------:R-:W2:Y:S05]  /*7160*/  MUFU.TANH R48, R48 ;  /* 0x0000003000307308 */ /* 0x000eaa0000002400 */
        /* <DEDUP_REMOVED lines=17> */
[----:B----4-:R-:W4:Y:S01]  /*7280*/  LDSM.16.M88.4 R8, [R87+0x2400] ;  /* 0x002400005708783b */ /* 0x010f220000000200 */
        /* <DEDUP_REMOVED lines=8> */
[----:B-1----:R-:W1:Y:S01]  /*7310*/  LDSM.16.M88.4 R36, [R112+0x2800] ;  /* 0x002800007024783b */ /* 0x002e620000000200 */
[----:B------:R-:W-:Y:S01]  /*7320*/  FMUL.FTZ R125, R21, UR9 ;  /* 0x00000009157d7c20 */ /* 0x000fe20008410000 */
[----:B------:R-:W-:Y:S01]  /*7330*/  FMUL.FTZ R119, R22, UR9 ;  /* 0x0000000916777c20 */ /* 0x000fe20008410000 */
[----:B------:R3:W1:Y:S01]  /*7340*/  MUFU.TANH R129, R5 ;  /* 0x0000000500817308 */ /* 0x0006620000002400 */
[----:B------:R-:W-:-:S07]  /*7350*/  FMUL.FTZ R115, R23, UR9 ;  /* 0x0000000917737c20 */ /* 0x000fce0008410000 */
[----:B------:R2:W1:Y:S08]  /*7360*/  MUFU.TANH R127, R20 ;  /* 0x00000014007f7308 */ /* 0x0004700000002400 */
[----:B------:R-:W1:Y:S01]  /*7370*/  MUFU.TANH R49, R49 ;  /* 0x0000003100317308 */ /* 0x000e620000002400 */
[----:B---3--:R-:W3:Y:S01]  /*7380*/  LDSM.16.M88.4 R4, [R87+0x2800] ;  /* 0x002800005704783b */ /* 0x008ee20000000200 */
[C---:B----4-:R-:W-:Y:S06]  /*7390*/  HMMA.16816.F32 R28, R16.reuse, R8, R28 ;  /* 0x00000008101c723c */ /* 0x050fec000000181c */
[----:B------:R-:W4:Y:S01]  /*73a0*/  MUFU.TANH R51, R51 ;  /* 0x0000003300337308 */ /* 0x000f220000002400 */
[----:B--2---:R-:W2:Y:S01]  /*73b0*/  LDSM.16.M88.4 R20, [R112+0x2c00] ;  /* 0x002c00007014783b */ /* 0x004ea20000000200 */
[----:B------:R-:W-:Y:S06]  /*73c0*/  HMMA.16816.F32 R12, R16, R10, R12 ;  /* 0x0000000a100c723c */ /* 0x000fec000000180c */
[----:B------:R-:W2:Y:S02]  /*73d0*/  MUFU.TANH R52, R52 ;  /* 0x0000003400347308 */ /* 0x000ea40000002400 */
[C---:B-1----:R-:W-:Y:S03]  /*73e0*/  HMMA.16816.F32 R8, R24.reuse, R36, RZ ;  /* 0x000000241808723c */ /* 0x042fe600000018ff */
        /* <DEDUP_REMOVED lines=8> */
[----:B------:R-:W4:Y:S05]  /*7470*/  MUFU.TANH R53, R53 ;  /* 0x0000003500357308 */ /* 0x000f2a0000002400 */
[----:B---3--:R-:W-:Y:S01]  /*7480*/  HMMA.16816.F32 R8, R16, R4, R8 ;  /* 0x000000041008723c */ /* 0x008fe20000001808 */
[----:B------:R-:W-:Y:S01]  /*7490*/  FMUL.FTZ R5, R14, UR9 ;  /* 0x000000090e057c20 */ /* 0x000fe20008410000 */
[----:B------:R-:W-:Y:S01]  /*74a0*/  FMUL.FTZ R4, R15, UR9 ;  /* 0x000000090f047c20 */ /* 0x000fe20008410000 */
[----:B------:R-:W3:Y:S01]  /*74b0*/  MUFU.TANH R55, R55 ;  /* 0x0000003700377308 */ /* 0x000ee20000002400 */
[----:B-1----:R-:W1:Y:S01]  /*74c0*/  LDSM.16.M88.4 R28, [R87+0x2c00] ;  /* 0x002c0000571c783b */ /* 0x002e620000000200 */
        /* <DEDUP_REMOVED lines=9> */
[----:B------:R-:W-:Y:S01]  /*7560*/  FMUL.FTZ R6, R11, UR9 ;  /* 0x000000090b067c20 */ /* 0x000fe20008410000 */
[----:B------:R-:W-:Y:S01]  /*7570*/  SHF.R.U32.HI R11, RZ, 0x2, R86 ;  /* 0x00000002ff0b7819 */ /* 0x000fe20000011656 */
[----:B------:R4:W2:Y:S03]  /*7580*/  MUFU.TANH R72, R9 ;  /* 0x0000000900487308 */ /* 0x0008a60000002400 */
[----:B------:R-:W-:-:S05]  /*7590*/  LOP3.LUT R11, R11, 0x7, RZ, 0xc0, !PT ;  /* 0x000000070b0b7812 */ /* 0x000fca00078ec0ff */
[----:B------:R-:W2:Y:S01]  /*75a0*/  MUFU.TANH R67, R67 ;  /* 0x0000004300437308 */ /* 0x000ea20000002400 */
[C---:B-1----:R-:W-:Y:S06]  /*75b0*/  HMMA.16816.F32 R12, R16.reuse, R28, R12 ;  /* 0x0000001c100c723c */ /* 0x042fec000000180c */
[----:B------:R-:W-:Y:S01]  /*75c0*/  FMUL.FTZ R24, R37, UR9 ;  /* 0x0000000925187c20 */ /* 0x000fe20008410000 */
[----:B----4-:R-:W1:Y:S01]  /*75d0*/  S2R R9, SR_CTAID.X ;  /* 0x0000000000097919 */ /* 0x010e620000002500 */
[----:B------:R-:W-:Y:S01]  /*75e0*/  FMUL.FTZ R28, R36, UR9 ;  /* 0x00000009241c7c20 */ /* 0x000fe20008410000 */
[----:B------:R-:W-:Y:S01]  /*75f0*/  FMUL.FTZ R37, R38, UR9 ;  /* 0x0000000926257c20 */ /* 0x000fe20008410000 */
[----:B------:R-:W-:Y:S01]  /*7600*/  FMUL.FTZ R10, R39, UR9 ;  /* 0x00000009270a7c20 */ /* 0x000fe20008410000 */
[----:B------:R-:W4:Y:S01]  /*7610*/  MUFU.TANH R68, R68 ;  /* 0x0000004400447308 */ /* 0x000f220000002400 */
[----:B------:R-:W-:Y:S01]  /*7620*/  HMMA.16816.F32 R20, R16, R30, R20 ;  /* 0x0000001e1014723c */ /* 0x000fe20000001814 */
[----:B------:R-:W-:-:S06]  /*7630*/  LOP3.LUT R16, R133, 0x1f0, RZ, 0xc0, !PT ;  /* 0x000001f085107812 */ /* 0x000fcc00078ec0ff */
[----:B------:R-:W1:Y:S01]  /*7640*/  MUFU.TANH R69, R69 ;  /* 0x0000004500457308 */ /* 0x000e620000002400 */
[----:B------:R-:W-:Y:S01]  /*7650*/  FMUL.FTZ R12, R12, UR9 ;  /* 0x000000090c0c7c20 */ /* 0x000fe20008410000 */
[----:B------:R-:W-:Y:S01]  /*7660*/  FMUL.FTZ R27, R14, UR9 ;  /* 0x000000090e1b7c20 */ /* 0x000fe20008410000 */
[----:B------:R-:W-:Y:S01]  /*7670*/  FMUL.FTZ R13, R13, UR9 ;  /* 0x000000090d0d7c20 */ /* 0x000fe20008410000 */
[----:B------:R-:W-:-:S04]  /*7680*/  FMUL.FTZ R15, R15, UR9 ;  /* 0x000000090f0f7c20 */ /* 0x000fc80008410000 */
[----:B------:R3:W2:Y:S04]  /*7690*/  MUFU.TANH R26, R12 ;  /* 0x0000000c001a7308 */ /* 0x0006a80000002400 */
[----:B------:R-:W-:Y:S01]  /*76a0*/  FMUL.FTZ R29, R21, UR9 ;  /* 0x00000009151d7c20 */ /* 0x000fe20008410000 */
[----:B------:R-:W-:Y:S01]  /*76b0*/  FMUL.FTZ R14, R20, UR9 ;  /* 0x00000009140e7c20 */ /* 0x000fe20008410000 */
[----:B------:R-:W-:Y:S02]  /*76c0*/  FMUL.FTZ R21, R23, UR9 ;  /* 0x0000000917157c20 */ /* 0x000fe40008410000 */
[----:B------:R-:W2:Y:S01]  /*76d0*/  MUFU.TANH R70, R70 ;  /* 0x0000004600467308 */ /* 0x000ea20000002400 */
[----:B-1----:R-:W-:-:S04]  /*76e0*/  LEA R9, R9, R16, 0x6 ;  /* 0x0000001009097211 */ /* 0x002fc800078e30ff */
[----:B------:R-:W-:-:S03]  /*76f0*/  IADD3 R9, PT, PT, -R136, R11, R9 ;  /* 0x0000000b88097210 */ /* 0x000fc60007ffe109 */
[----:B------:R-:W1:Y:S01]  /*7700*/  MUFU.TANH R153, R153 ;  /* 0x0000009900997308 */ /* 0x000e620000002400 */
[----:B---3--:R-:W-:Y:S01]  /*7710*/  FMUL.FTZ R12, R22, UR9 ;  /* 0x00000009160c7c20 */ /* 0x008fe20008410000 */
[----:B------:R-:W-:-:S04]  /*7720*/  IADD3 R85, PT, PT, R9, UR8, R64 ;  /* 0x0000000809557c10 */ /* 0x000fc8000fffe040 */
[C-C-:B------:R-:W-:Y:S02]  /*7730*/  VIADDMNMX R62, R85.reuse, 0x1, R64.reuse, PT ;  /* 0x00000001553e7846 */ /* 0x140fe40003800140 */
[----:B------:R-:W3:Y:S01]  /*7740*/  MUFU.TANH R109, R109 ;  /* 0x0000006d006d7308 */ /* 0x000ee20000002400 */
[----:B------:R-:W-:-:S07]  /*7750*/  VIADDMNMX R85, R85, 0x9, R64, PT ;  /* 0x0000000955557846 */ /* 0x000fce0003800140 */
        /* <DEDUP_REMOVED lines=40> */
.L_x_4130:
        /* <DEDUP_REMOVED lines=60> */
.L_x_4131:
[-C--:B------:R-:W-:Y:S01]  /*7da0*/  IADD3 R38, P1, PT, R3, R138.reuse, RZ ;  /* 0x0000008a03267210 */ /* 0x080fe20007f3e0ff */
[----:B------:R-:W-:Y:S01]  /*7db0*/  IMAD.MOV.U32 R19, RZ, RZ, R137 ;  /* 0x000000ffff137224 */ /* 0x000fe200078e0089 */
        /* <DEDUP_REMOVED lines=9> */
[----:B------:R2:W-:Y:S03]  /*7e50*/  LDGSTS.E.BYPASS.LTC128B.128 [R147+0x1800], desc[UR6][R38.64] ;  /* 0x0180000026937fae */ /* 0x0005e6000b981a06 */
[----:B------:R-:W-:Y:S01]  /*7e60*/  IADD3.X R23, PT, PT, R31, R56, RZ, P1, !PT ;  /* 0x000000381f177210 */ /* 0x000fe20000ffe4ff */
[----:B------:R2:W-:Y:S04]  /*7e70*/  LDGSTS.E.BYPASS.LTC128B.128 [R147+0x2000], desc[UR6][R30.64] ;  /* 0x020000001e937fae */ /* 0x0005e8000b981a06 */
[----:B------:R2:W-:Y:S04]  /*7e80*/  LDGSTS.E.BYPASS.LTC128B.128 [R147+0x2800], desc[UR6][R22.64] ;  /* 0x0280000016937fae */ /* 0x0005e8000b981a06 */
[----:B------:R-:W0:Y:S02]  /*7e90*/  LDGDEPBAR ;  /* 0x00000000000079af */ /* 0x000e240000000000 */
.L_x_4129:
        /* <DEDUP_REMOVED lines=31> */
[----:B------:R-:W-:Y:S01]  /*8090*/  VIADD R23, R63, 0xffffffe8 ;  /* 0xffffffe83f177836 */ /* 0x000fe20000000000 */
[-C--:B------:R-:W-:Y:S01]  /*80a0*/  ISETP.GE.AND P1, PT, R9, R62.reuse, PT ;  /* 0x0000003e0900720c */ /* 0x080fe20003f26270 */
[----:B------:R-:W-:Y:S01]  /*80b0*/  VIADD R20, R63, 0xfffffff0 ;  /* 0xfffffff03f147836 */ /* 0x000fe20000000000 */
[----:B------:R-:W-:Y:S01]  /*80c0*/  ISETP.GE.AND P2, PT, R11, R62, PT ;  /* 0x0000003e0b00720c */ /* 0x000fe20003f46270 */
[C---:B------:R-:W-:Y:S01]  /*80d0*/  VIADD R18, R63.reuse, 0xfffffff1 ;  /* 0xfffffff13f127836 */ /* 0x040fe20000000000 */
[----:B------:R-:W-:Y:S01]  /*80e0*/  FSEL R83, R42, -INF , !P3 ;  /* 0xff8000002a537808 */ /* 0x000fe20005800000 */
[----:B------:R-:W-:Y:S01]  /*80f0*/  VIADD R42, R63, 0xffffffd0 ;  /* 0xffffffd03f2a7836 */ /* 0x000fe20000000000 */
[----:B------:R-:W-:-:S02]  /*8100*/  ISETP.GE.AND P3, PT, R9, R85, PT ;  /* 0x000000550900720c */ /* 0x000fc40003f66270 */
        /* <DEDUP_REMOVED lines=51> */
[----:B-1----:R-:W-:Y:S02]  /*8440*/  FSEL R153, R153, -INF , !P4 ;  /* 0xff80000099997808 */ /* 0x002fe40006000000 */
[----:B------:R-:W-:-:S02]  /*8450*/  FSEL R157, R157, -INF , !P2 ;  /* 0xff8000009d9d7808 */ /* 0x000fc40005000000 */
[CC--:B------:R-:W-:Y:S02]  /*8460*/  ISETP.GE.AND P4, PT, R2.reuse, R62.reuse, PT ;  /* 0x0000003e0200720c */ /* 0x0c0fe40003f86270 */
[-C--:B------:R-:W-:Y:S01]  /*8470*/  ISETP.GE.AND P1, PT, R2, R85.reuse, PT ;  /* 0x000000550200720c */ /* 0x080fe20003f26270 */
[----:B------:R-:W-:Y:S01]  /*8480*/  VIADD R2, R63, 0xffffffc8 ;  /* 0xffffffc83f027836 */ /* 0x000fe20000000000 */
[----:B------:R-:W-:Y:S02]  /*8490*/  ISETP.GE.AND P2, PT, R0, R85, PT ;  /* 0x000000550000720c */ /* 0x000fe40003f46270 */
[----:B------:R-:W-:Y:S02]  /*84a0*/  FSEL R139, R139, -INF , !P5 ;  /* 0xff8000008b8b7808 */ /* 0x000fe40006800000 */
[----:B------:R-:W-:Y:S02]  /*84b0*/  FSEL R151, R151, -INF , !P2 ;  /* 0xff80000097977808 */ /* 0x000fe40005000000 */
[----:B------:R-:W-:-:S02]  /*84c0*/  ISETP.GE.AND P2, PT, R2, R62, PT ;  /* 0x0000003e0200720c */ /* 0x000fc40003f46270 */
[-C--:B------:R-:W-:Y:S01]  /*84d0*/  ISETP.GE.AND P5, PT, R0, R62.reuse, PT ;  /* 0x0000003e0000720c */ /* 0x080fe20003fa6270 */
[----:B------:R-:W-:Y:S01]  /*84e0*/  VIADD R0, R63, 0xffffffc1 ;  /* 0xffffffc13f007836 */ /* 0x000fe20000000000 */
[----:B------:R-:W-:Y:S02]  /*84f0*/  FSEL R127, R127, -INF , !P2 ;  /* 0xff8000007f7f7808 */ /* 0x000fe40005000000 */
[-C--:B------:R-:W-:Y:S02]  /*8500*/  ISETP.GE.AND P2, PT, R41, R62.reuse, PT ;  /* 0x0000003e2900720c */ /* 0x080fe40003f46270 */
[----:B------:R-:W-:Y:S02]  /*8510*/  FMNMX3.FTZ R44, R31, R81, R83, !PT ;  /* 0x000000511f2c7276 */ /* 0x000fe40007810053 */
[----:B------:R-:W-:Y:S02]  /*8520*/  FSEL R97, R97, -INF , !P2 ;  /* 0xff80000061617808 */ /* 0x000fe40005000000 */
[----:B------:R-:W-:-:S02]  /*8530*/  ISETP.GE.AND P2, PT, R38, R62, PT ;  /* 0x0000003e2600720c */ /* 0x000fc40003f46270 */
[----:B------:R-:W-:Y:S02]  /*8540*/  FMNMX3.FTZ R44, R44, R107, R46, !PT ;  /* 0x0000006b2c2c7276 */ /* 0x000fe4000781002e */
[----:B------:R-:W-:Y:S02]  /*8550*/  FSEL R65, R8, -INF , !P2 ;  /* 0xff80000008417808 */ /* 0x000fe40005000000 */
[----:B------:R-:W-:Y:S02]  /*8560*/  FSEL R109, R109, -INF , !P3 ;  /* 0xff8000006d6d7808 */ /* 0x000fe40005800000 */
[----:B------:R-:W-:Y:S02]  /*8570*/  FSEL R155, R155, -INF , !P5 ;  /* 0xff8000009b9b7808 */ /* 0x000fe40006800000 */
[----:B------:R-:W-:Y:S02]  /*8580*/  FMNMX3.FTZ R8, R79, R77, R75, !PT ;  /* 0x0000004d4f087276 */ /* 0x000fe4000781004b */
[----:B------:R-:W-:-:S02]  /*8590*/  ISETP.GE.AND P3, PT, R0, R62, PT ;  /* 0x0000003e0000720c */ /* 0x000fc40003f66270 */
[----:B------:R-:W-:Y:S01]  /*85a0*/  ISETP.GE.AND P5, PT, R0, R85, PT ;  /* 0x000000550000720c */ /* 0x000fe20003fa6270 */
[----:B------:R-:W-:Y:S01]  /*85b0*/  VIADD R0, R63, 0xffffffc9 ;  /* 0xffffffc93f007836 */ /* 0x000fe20000000000 */
[----:B------:R-:W-:Y:S02]  /*85c0*/  FMNMX3.FTZ R44, R44, R117, R50, !PT ;  /* 0x000000752c2c7276 */ /* 0x000fe40007810032 */
[----:B------:R-:W-:Y:S02]  /*85d0*/  FMNMX3.FTZ R8, R8, R9, R11, !PT ;  /* 0x0000000908087276 */ /* 0x000fe4000781000b */
[----:B------:R-:W-:Y:S02]  /*85e0*/  FSEL R123, R123, -INF , !P1 ;  /* 0xff8000007b7b7808 */ /* 0x000fe40004800000 */
[----:B------:R-:W-:Y:S02]  /*85f0*/  ISETP.GE.AND P1, PT, R0, R62, PT ;  /* 0x0000003e0000720c */ /* 0x000fe40003f26270 */
[----:B------:R-:W-:-:S02]  /*8600*/  FMNMX3.FTZ R44, R44, R16, R103, !PT ;  /* 0x000000102c2c7276 */ /* 0x000fc40007810067 */
[----:B------:R-:W-:Y:S02]  /*8610*/  FSEL R131, R131, -INF , !P4 ;  /* 0xff80000083837808 */ /* 0x000fe40006000000 */
[----:B------:R-:W-:Y:S02]  /*8620*/  FMNMX3.FTZ R8, R8, R73, R19, !PT ;  /* 0x0000004908087276 */ /* 0x000fe40007810013 */
[----:B------:R-:W-:Y:S01]  /*8630*/  ISETP.GE.AND P4, PT, R2, R85, PT ;  /* 0x000000550200720c */ /* 0x000fe20003f86270 */
[----:B------:R-:W-:Y:S01]  /*8640*/  VIADD R2, R63, 0xfffffff8 ;  /* 0xfffffff83f027836 */ /* 0x000fe20000000000 */
        /* <DEDUP_REMOVED lines=8> */
[----:B------:R-:W-:-:S02]  /*86d0*/  FMNMX3.FTZ R44, R44, R30, R149, !PT ;  /* 0x0000001e2c2c7276 */ /* 0x000fc40007810095 */
[-C--:B------:R-:W-:Y:S02]  /*86e0*/  ISETP.GE.AND P2, PT, R2, R62.reuse, PT ;  /* 0x0000003e0200720c */ /* 0x080fe40003f46270 */
[----:B------:R-:W-:Y:S02]  /*86f0*/  FSEL R99, R99, -INF , !P5 ;  /* 0xff80000063637808 */ /* 0x000fe40006800000 */
[----:B------:R-:W-:Y:S02]  /*8700*/  FSEL R95, R95, -INF , !P1 ;  /* 0xff8000005f5f7808 */ /* 0x000fe40004800000 */
[----:B------:R-:W-:Y:S02]  /*8710*/  FMNMX3.FTZ R8, R8, R161, R163, !PT ;  /* 0x000000a108087276 */ /* 0x000fe400078100a3 */
[-C--:B------:R-:W-:Y:S02]  /*8720*/  ISETP.GE.AND P5, PT, R39, R62.reuse, PT ;  /* 0x0000003e2700720c */ /* 0x080fe40003fa6270 */
[----:B------:R-:W-:-:S02]  /*8730*/  ISETP.GE.AND P1, PT, R36, R62, PT ;  /* 0x0000003e2400720c */ /* 0x000fc40003f26270 */
[----:B------:R-:W-:Y:S02]  /*8740*/  FMNMX3.FTZ R44, R44, R157, R111, !PT ;  /* 0x0000009d2c2c7276 */ /* 0x000fe4000781006f */
[----:B------:R-:W-:Y:S02]  /*8750*/  FSEL R43, R14, -INF , !P2 ;  /* 0xff8000000e2b7808 */ /* 0x000fe40005000000 */
[----:B------:R-:W-:Y:S02]  /*8760*/  FSEL R129, R129, -INF , !P3 ;  /* 0xff80000081817808 */ /* 0x000fe40005800000 */
[----:B------:R-:W-:Y:S02]  /*8770*/  FMNMX3.FTZ R14, R8, R159, R139, !PT ;  /* 0x0000009f080e7276 */ /* 0x000fe4000781008b */
[----:B------:R-:W-:Y:S01]  /*8780*/  ISETP.GE.AND P3, PT, R0, R85, PT ;  /* 0x000000550000720c */ /* 0x000fe20003f66270 */
[----:B------:R-:W-:Y:S01]  /*8790*/  VIADD R0, R63, 0xfffffff9 ;  /* 0xfffffff93f007836 */ /* 0x000fe20000000000 */
[----:B------:R-:W-:-:S02]  /*87a0*/  FSEL R93, R93, -INF , !P5 ;  /* 0xff8000005d5d7808 */ /* 0x000fc40006800000 */
[----:B------:R-:W-:Y:S02]  /*87b0*/  FSEL R49, R72, -INF , !P1 ;  /* 0xff80000048317808 */ /* 0x000fe40004800000 */
[-C--:B------:R-:W-:Y:S02]  /*87c0*/  ISETP.GE.AND P5, PT, R23, R62.reuse, PT ;  /* 0x0000003e1700720c */ /* 0x080fe40003fa6270 */
[----:B------:R-:W-:Y:S02]  /*87d0*/  ISETP.GE.AND P1, PT, R20, R62, PT ;  /* 0x0000003e1400720c */ /* 0x000fe40003f26270 */
[----:B------:R-:W-:Y:S02]  /*87e0*/  FMNMX3.FTZ R44, R44, R155, R131, !PT ;  /* 0x0000009b2c2c7276 */ /* 0x000fe40007810083 */
[----:B------:R-:W-:Y:S02]  /*87f0*/  FMNMX3.FTZ R14, R14, R153, R109, !PT ;  /* 0x000000990e0e7276 */ /* 0x000fe4000781006d */
[----:B------:R-:W-:-:S02]  /*8800*/  FSEL R15, R28, -INF , !P5 ;  /* 0xff8000001c0f7808 */ /* 0x000fc40006800000 */
[----:B------:R-:W-:Y:S02]  /*8810*/  FSEL R47, R26, -INF , !P1 ;  /* 0xff8000001a2f7808 */ /* 0x000fe40004800000 */
[----:B------:R-:W-:Y:S02]  /*8820*/  FMNMX3.FTZ R44, R44, R129, R127, !PT ;  /* 0x000000812c2c7276 */ /* 0x000fe4000781007f */
[-C--:B------:R-:W-:Y:S02]  /*8830*/  ISETP.GE.AND P5, PT, R18, R62.reuse, PT ;  /* 0x0000003e1200720c */ /* 0x080fe40003fa6270 */
[----:B------:R-:W-:Y:S02]  /*8840*/  ISETP.GE.AND P1, PT, R0, R62, PT ;  /* 0x0000003e0000720c */ /* 0x000fe40003f26270 */
[----:B------:R-:W-:Y:S02]  /*8850*/  ISETP.GE.AND P2, PT, R42, R85, PT ;  /* 0x000000552a00720c */ /* 0x000fe40003f46270 */
[----:B------:R-:W-:-:S02]  /*8860*/  FSEL R119, R119, -INF , !P4 ;  /* 0xff80000077777808 */ /* 0x000fc40006000000 */
[----:B------:R-:W-:Y:S02]  /*8870*/  FMNMX3.FTZ R14, R14, R151, R123, !PT ;  /* 0x000000970e0e7276 */ /* 0x000fe4000781007b */
[----:B------:R-:W-:Y:S02]  /*8880*/  FMNMX3.FTZ R44, R44, R125, R99, !PT ;  /* 0x0000007d2c2c7276 */ /* 0x000fe40007810063 */
[----:B------:R-:W-:Y:S02]  /*8890*/  FSEL R45, R17, -INF , !P5 ;  /* 0xff800000112d7808 */ /* 0x000fe40006800000 */
[----:B------:R-:W-:Y:S02]  /*88a0*/  FSEL R29, R29, -INF , !P1 ;  /* 0xff8000001d1d7808 */ /* 0x000fe40004800000 */
[-C--:B------:R-:W-:Y:S02]  /*88b0*/  ISETP.GE.AND P1, PT, R41, R85.reuse, PT ;  /* 0x000000552900720c */ /* 0x080fe40003f26270 */
[----:B------:R-:W-:-:S02]  /*88c0*/  ISETP.GE.AND P5, PT, R40, R85, PT ;  /* 0x000000552800720c */ /* 0x000fc40003fa6270 */
[----:B------:R-:W-:Y:S02]  /*88d0*/  FSEL R115, R115, -INF , !P3 ;  /* 0xff80000073737808 */ /* 0x000fe40005800000 */
[----:B------:R-:W-:Y:S02]  /*88e0*/  FSEL R91, R91, -INF , !P2 ;  /* 0xff8000005b5b7808 */ /* 0x000fe40005000000 */
[----:B------:R-:W-:Y:S02]  /*88f0*/  FMNMX3.FTZ R14, R14, R121, R119, !PT ;  /* 0x000000790e0e7276 */ /* 0x000fe40007810077 */
[----:B------:R-:W-:Y:S02]  /*8900*/  FMNMX3.FTZ R28, R44, R97, R95, !PT ;  /* 0x000000612c1c7276 */ /* 0x000fe4000781005f */
        /* <DEDUP_REMOVED lines=12> */
[-C--:B------:R-:W-:Y:S01]  /*89d0*/  ISETP.GE.AND P5, PT, R22, R85.reuse, PT ;  /* 0x000000551600720c */ /* 0x080fe20003fa6270 */
[----:B------:R-:W-:Y:S01]  /*89e0*/  IMAD.IADD R22, R33, 0x1, R132 ;  /* 0x0000000121167824 */ /* 0x000fe200078e0284 */
        /* <DEDUP_REMOVED lines=11> */
[----:B------:R-:W-:Y:S02]  /*8aa0*/  ISETP.GE.AND P1, PT, R0, R85, PT ;  /* 0x000000550000720c */ /* 0x000fe40003f26270 */
[----:B------:R-:W-:-:S02]  /*8ab0*/  FSEL R25, R25, -INF , !P3 ;  /* 0xff80000019197808 */ /* 0x000fc40005800000 */
[----:B------:R-:W-:Y:S02]  /*8ac0*/  FSEL R23, R12, -INF , !P2 ;  /* 0xff8000000c177808 */ /* 0x000fe40005000000 */
[----:B------:R-:W-:Y:S02]  /*8ad0*/  FMNMX3.FTZ R14, R14, R17, R27, !PT ;  /* 0x000000110e0e7276 */ /* 0x000fe4000781001b */
[----:B------:R-:W-:Y:S02]  /*8ae0*/  FMNMX.FTZ R8, R29, R24, !PT ;  /* 0x000000181d087209 */ /* 0x000fe40007810000 */
[----:B------:R-:W-:Y:S02]  /*8af0*/  FSEL R21, R21, -INF , !P1 ;  /* 0xff80000015157808 */ /* 0x000fe40004800000 */
[----:B------:R-:W-:Y:S01]  /*8b00*/  FMNMX3.FTZ R14, R14, R25, R23, !PT ;  /* 0x000000190e0e7276 */ /* 0x000fe20007810017 */
[----:B------:R-:W1:Y:S03]  /*8b10*/  SHFL.BFLY PT, R51, R8, 0x2, 0x1f ;  /* 0x0c401f0008337f89 */ /* 0x000e6600000e0000 */
[----:B------:R-:W-:-:S05]  /*8b20*/  FMNMX.FTZ R7, R21, R14, !PT ;  /* 0x0000000e15077209 */ /* 0x000fca0007810000 */
[----:B------:R-:W2:Y:S01]  /*8b30*/  SHFL.BFLY PT, R4, R7, 0x2, 0x1f ;  /* 0x0c401f0007047f89 */ /* 0x000ea200000e0000 */
[----:B-1----:R-:W-:-:S05]  /*8b40*/  FMNMX.FTZ R51, R8, R51, !PT ;  /* 0x0000003308337209 */ /* 0x002fca0007810000 */
[----:B------:R-:W1:Y:S01]  /*8b50*/  SHFL.BFLY PT, R2, R51, 0x1, 0x1f ;  /* 0x0c201f0033027f89 */ /* 0x000e6200000e0000 */
[----:B--2---:R-:W-:-:S05]  /*8b60*/  FMNMX.FTZ R4, R7, R4, !PT ;  /* 0x0000000407047209 */ /* 0x004fca0007810000 */
[----:B------:R-:W2:Y:S01]  /*8b70*/  SHFL.BFLY PT, R5, R4, 0x1, 0x1f ;  /* 0x0c201f0004057f89 */ /* 0x000ea200000e0000 */
[----:B-1----:R-:W-:-:S04]  /*8b80*/  FMNMX.FTZ R2, R51, R2, !PT ;  /* 0x0000000233027209 */ /* 0x002fc80007810000 */
[C---:B------:R-:W-:Y:S01]  /*8b90*/  FSETP.NEU.FTZ.AND P1, PT, R2.reuse, -INF , PT ;  /* 0xff8000000200780b */ /* 0x040fe20003f3d000 */
[----:B---3--:R-:W-:Y:S01]  /*8ba0*/  FMUL.FTZ R24, R2, UR4 ;  /* 0x0000000402187c20 */ /* 0x008fe20008410000 */
[----:B--2---:R-:W-:-:S04]  /*8bb0*/  FMNMX.FTZ R0, R4, R5, !PT ;  /* 0x0000000504007209 */ /* 0x004fc80007810000 */
[----:B------:R-:W-:Y:S01]  /*8bc0*/  FSEL R24, R24, RZ, P1 ;  /* 0x000000ff18187208 */ /* 0x000fe20000800000 */
[----:B------:R-:W-:Y:S01]  /*8bd0*/  LDSM.16.MT88.4 R4, [R22+0x3000] ;  /* 0x003000001604783b */ /* 0x000fe20000004200 */
[C---:B------:R-:W-:Y:S01]  /*8be0*/  FSETP.NEU.FTZ.AND P1, PT, R0.reuse, -INF , PT ;  /* 0xff8000000000780b */ /* 0x040fe20003f3d000 */
[----:B------:R-:W-:Y:S02]  /*8bf0*/  FMUL.FTZ R20, R0, UR4 ;  /* 0x0000000400147c20 */ /* 0x000fe40008410000 */
[--C-:B------:R-:W-:Y:S01]  /*8c00*/  FFMA.FTZ R51, R46, UR4, -R24.reuse ;  /* 0x000000042e337c23 */ /* 0x100fe20008010818 */
        /* <DEDUP_REMOVED lines=10> */
[----:B------:R-:W1:Y:S01]  /*8cb0*/  LDSM.16.MT88.4 R76, [R132+0x3000] ;  /* 0x00300000844c783b */ /* 0x000e620000004200 */
[--C-:B------:R-:W-:Y:S01]  /*8cc0*/  FFMA.FTZ R28, R9, UR4, -R20.reuse ;  /* 0x00000004091c7c23 */ /* 0x100fe20008010814 */
[----:B------:R-:W-:Y:S01]  /*8cd0*/  MUFU.EX2 R113, R113 ;  /* 0x0000007100717308 */ /* 0x000fe20000000800 */
[----:B------:R-:W-:Y:S01]  /*8ce0*/  FFMA.FTZ R33, R11, UR4, -R20 ;  /* 0x000000040b217c23 */ /* 0x000fe20008010814 */
[----:B------:R-:W-:Y:S01]  /*8cf0*/  FFMA.FTZ R16, R16, UR4, -R24 ;  /* 0x0000000410107c23 */ /* 0x000fe20008010818 */
[----:B------:R-:W2:Y:S01]  /*8d00*/  LDSM.16.MT88.4 R8, [R132+0x3400] ;  /* 0x003400008408783b */ /* 0x000ea20000004200 */
[--C-:B------:R-:W-:Y:S01]  /*8d10*/  FFMA.FTZ R26, R73, UR4, -R20.reuse ;  /* 0x00000004491a7c23 */ /* 0x100fe20008010814 */
[--C-:B------:R-:W-:Y:S01]  /*8d20*/  FFMA.FTZ R19, R19, UR4, -R20.reuse ;  /* 0x0000000413137c23 */ /* 0x100fe20008010814 */
[----:B------:R-:W-:Y:S01]  /*8d30*/  FFMA.FTZ R18, R71, UR4, -R20 ;  /* 0x0000000447127c23 */ /* 0x000fe20008010814 */
[--C-:B------:R-:W-:Y:S01]  /*8d40*/  FFMA.FTZ R38, R105, UR4, -R24.reuse ;  /* 0x0000000469267c23 */ /* 0x100fe20008010818 */
[----:B------:R-:W3:Y:S01]  /*8d50*/  MUFU.EX2 R44, R44 ;  /* 0x0000002c002c7308 */ /* 0x000ee20000000800 */
[--C-:B------:R-:W-:Y:S01]  /*8d60*/  FFMA.FTZ R107, R103, UR4, -R24.reuse ;  /* 0x00000004676b7c23 */ /* 0x100fe20008010818 */
[----:B------:R-:W-:Y:S01]  /*8d70*/  FFMA.FTZ R34, R30, UR4, -R24 ;  /* 0x000000041e227c23 */ /* 0x000fe20008010818 */
[----:B------:R-:W-:Y:S01]  /*8d80*/  FFMA.FTZ R105, R101, UR4, -R20 ;  /* 0x0000000465697c23 */ /* 0x000fe20008010814 */
[----:B------:R-:W-:Y:S01]  /*8d90*/  FFMA.FTZ R103, R165, UR4, -R24 ;  /* 0x00000004a5677c23 */ /* 0x000fe20008010818 */
        /* <DEDUP_REMOVED lines=11> */
[----:B------:R-:W4:Y:S01]  /*8e50*/  MUFU.EX2 R14, R14 ;  /* 0x0000000e000e7308 */ /* 0x000f220000000800 */
[----:B---3--:R-:W-:Y:S01]  /*8e60*/  F2FP.F16.F32.PACK_AB R68, R44, R113 ;  /* 0x000000712c44723e */ /* 0x008fe200000000ff */
[----:B------:R-:W-:Y:S01]  /*8e70*/  FFMA.FTZ R40, R151, UR4, -R20 ;  /* 0x0000000497287c23 */ /* 0x000fe20008010814 */
[--C-:B------:R-:W-:Y:S01]  /*8e80*/  FFMA.FTZ R131, R131, UR4, -R24.reuse ;  /* 0x0000000483837c23 */ /* 0x100fe20008010818 */
[--C-:B------:R-:W-:Y:S01]  /*8e90*/  FFMA.FTZ R64, R129, UR4, -R24.reuse ;  /* 0x0000000481407c23 */ /* 0x100fe20008010818 */
[--C-:B------:R-:W-:Y:S01]  /*8ea0*/  FFMA.FTZ R52, R127, UR4, -R24.reuse ;  /* 0x000000047f347c23 */ /* 0x100fe20008010818 */
[----:B------:R-:W-:Y:S01]  /*8eb0*/  FFMA.FTZ R125, R125, UR4, -R24 ;  /* 0x000000047d7d7c23 */ /* 0x000fe20008010818 */
[--C-:B------:R-:W-:Y:S01]  /*8ec0*/  FFMA.FTZ R123, R123, UR4, -R20.reuse ;  /* 0x000000047b7b7c23 */ /* 0x100fe20008010814 */
[----:B------:R-:W-:Y:S01]  /*8ed0*/  MUFU.EX2 R46, R46 ;  /* 0x0000002e002e7308 */ /* 0x000fe20000000800 */
[--C-:B------:R-:W-:Y:S01]  /*8ee0*/  FFMA.FTZ R66, R121, UR4, -R20.reuse ;  /* 0x0000000479427c23 */ /* 0x100fe20008010814 */
[--C-:B------:R-:W-:Y:S01]  /*8ef0*/  FFMA.FTZ R119, R119, UR4, -R20.reuse ;  /* 0x0000000477777c23 */ /* 0x100fe20008010814 */
[----:B------:R-:W-:Y:S01]  /*8f00*/  FFMA.FTZ R54, R115, UR4, -R20 ;  /* 0x0000000473367c23 */ /* 0x000fe20008010814 */
[----:B------:R-:W-:Y:S01]  /*8f10*/  FADD.FTZ R92, R113, R44 ;  /* 0x0000002c715c7221 */ /* 0x000fe20000010000 */
        /* <DEDUP_REMOVED lines=8> */
[--C-:B------:R-:W-:Y:S01]  /*8fa0*/  FFMA.FTZ R67, R67, UR4, -R20.reuse ;  /* 0x0000000443437c23 */ /* 0x100fe20008010814 */
[--C-:B------:R-:W-:Y:S01]  /*8fb0*/  FFMA.FTZ R92, R55, UR4, -R20.reuse ;  /* 0x00000004375c7c23 */ /* 0x100fe20008010814 */
[----:B------:R-:W-:Y:S01]  /*8fc0*/  FADD.FTZ R14, R14, R53 ;  /* 0x000000350e0e7221 */ /* 0x000fe20000010000 */
[----:B------:R-:W-:Y:S01]  /*8fd0*/  MUFU.EX2 R35, R35 ;  /* 0x0000002300237308 */ /* 0x000fe20000000800 */
[----:B------:R-:W-:Y:S01]  /*8fe0*/  FFMA.FTZ R41, R41, UR4, -R20 ;  /* 0x0000000429297c23 */ /* 0x000fe20008010814 */
[--C-:B------:R-:W-:Y:S01]  /*8ff0*/  FFMA.FTZ R65, R65, UR4, -R24.reuse ;  /* 0x0000000441417c23 */ /* 0x100fe20008010818 */
[----:B------:R-:W-:Y:S01]  /*9000*/  FFMA.FTZ R43, R43, UR4, -R24 ;  /* 0x000000042b2b7c23 */ /* 0x000fe20008010818 */
[--C-:B------:R-:W-:Y:S01]  /*9010*/  FFMA.FTZ R23, R23, UR4, -R20.reuse ;  /* 0x0000000417177c23 */ /* 0x100fe20008010814 */
[--C-:B------:R-:W-:Y:S01]  /*9020*/  FFMA.FTZ R152, R21, UR4, -R20.reuse ;  /* 0x0000000415987c23 */ /* 0x100fe20008010814 */
[----:B------:R-:W-:-:S02]  /*9030*/  FFMA.FTZ R27, R27, UR4, -R20 ;  /* 0x000000041b1b7c23 */ /* 0x000fc40008010814 */
[----:B------:R-:W4:Y:S01]  /*9040*/  MUFU.EX2 R28, R28 ;  /* 0x0000001c001c7308 */ /* 0x000f220000000800 */
[----:B---3--:R-:W-:Y:S01]  /*9050*/  F2FP.F16.F32.PACK_AB R69, R117, R46 ;  /* 0x0000002e7545723e */ /* 0x008fe200000000ff */
[----:B------:R-:W-:Y:S01]  /*9060*/  FADD.FTZ R94, R46, R117 ;  /* 0x000000752e5e7221 */ /* 0x000fe20000010000 */
[----:B------:R-:W-:-:S05]  /*9070*/  FFMA.FTZ R46, R97, UR4, -R24 ;  /* 0x00000004612e7c23 */ /* 0x000fca0008010818 */
[----:B------:R-:W-:Y:S08]  /*9080*/  MUFU.EX2 R51, R51 ;  /* 0x0000003300337308 */ /* 0x000ff00000000800 */
[----:B------:R-:W3:Y:S01]  /*9090*/  MUFU.EX2 R12, R12 ;  /* 0x0000000c000c7308 */ /* 0x000ee20000000800 */
[----:B----4-:R-:W-:Y:S01]  /*90a0*/  F2FP.F16.F32.PACK_AB R71, R28, R35 ;  /* 0x000000231c47723e */ /* 0x010fe200000000ff */
[----:B------:R-:W-:Y:S01]  /*90b0*/  FADD.FTZ R35, R35, R94 ;  /* 0x0000005e23237221 */ /* 0x000fe20000010000 */
[----:B------:R-:W-:Y:S01]  /*90c0*/  FFMA.FTZ R94, R45, UR4, -R24 ;  /* 0x000000042d5e7c23 */ /* 0x000fe20008010818 */
[----:B------:R-:W-:-:S02]  /*90d0*/  FFMA.FTZ R45, R39, UR4, -R20 ;  /* 0x00000004272d7c23 */ /* 0x000fc40008010814 */
[----:B------:R-:W-:Y:S01]  /*90e0*/  FADD.FTZ R28, R28, R35 ;  /* 0x000000231c1c7221 */ /* 0x000fe20000010000 */
[----:B------:R-:W-:Y:S01]  /*90f0*/  FFMA.FTZ R35, R47, UR4, -R24 ;  /* 0x000000042f237c23 */ /* 0x000fe20008010818 */
[----:B------:R-:W-:Y:S01]  /*9100*/  MUFU.EX2 R31, R31 ;  /* 0x0000001f001f7308 */ /* 0x000fe20000000800 */
[C---:B-1----:R-:W-:Y:S07]  /*9110*/  HMMA.16816.F32 R80, R68.reuse, R76, RZ ;  /* 0x0000004c4450723c */ /* 0x042fee00000018ff */
[----:B------:R-:W1:Y:S01]  /*9120*/  MUFU.EX2 R16, R16 ;  /* 0x0000001000107308 */ /* 0x000e620000000800 */
[C---:B------:R-:W-:Y:S07]  /*9130*/  HMMA.16816.F32 R76, R68.reuse, R78, RZ ;  /* 0x0000004e444c723c */ /* 0x040fee00000018ff */
[----:B------:R-:W-:Y:S01]  /*9140*/  MUFU.EX2 R33, R33 ;  /* 0x0000002100217308 */ /* 0x000fe20000000800 */
[----:B------:R-:W-:Y:S01]  /*9150*/  HMMA.16816.F32 R72, R68, R4, RZ ;  /* 0x000000044448723c */ /* 0x000fe200000018ff */
[----:B---3--:R-:W-:Y:S01]  /*9160*/  F2FP.F16.F32.PACK_AB R4, R12, R51 ;  /* 0x000000330c04723e */ /* 0x008fe200000000ff */
[----:B------:R-:W-:-:S04]  /*9170*/  FADD.FTZ R51, R51, R14 ;  /* 0x0000000e33337221 */ /* 0x000fc80000010000 */
[----:B------:R-:W-:Y:S01]  /*9180*/  FADD.FTZ R96, R12, R51 ;  /* 0x000000330c607221 */ /* 0x000fe20000010000 */
[----:B------:R-:W3:Y:S01]  /*9190*/  MUFU.EX2 R26, R26 ;  /* 0x0000001a001a7308 */ /* 0x000ee20000000800 */
[----:B------:R-:W-:Y:S01]  /*91a0*/  HMMA.16816.F32 R68, R68, R6, RZ ;  /* 0x000000064444723c */ /* 0x000fe200000018ff */
[----:B-1----:R-:W-:Y:S01]  /*91b0*/  F2FP.F16.F32.PACK_AB R6, R16, R31 ;  /* 0x0000001f1006723e */ /* 0x002fe200000000ff */
[----:B------:R-:W-:Y:S01]  /*91c0*/  FADD.FTZ R39, R31, R96 ;  /* 0x000000601f277221 */ /* 0x000fe20000010000 */
[----:B------:R-:W-:-:S03]  /*91d0*/  FFMA.FTZ R31, R37, UR4, -R20 ;  /* 0x00000004251f7c23 */ /* 0x000fc60008010814 */
[----:B------:R-:W-:Y:S01]  /*91e0*/  FADD.FTZ R16, R16, R39 ;  /* 0x0000002710107221 */ /* 0x000fe20000010000 */
[----:B------:R-:W-:Y:S08]  /*91f0*/  MUFU.EX2 R19, R19 ;  /* 0x0000001300137308 */ /* 0x000ff00000000800 */
[----:B------:R-:W1:Y:S01]  /*9200*/  MUFU.EX2 R18, R18 ;  /* 0x0000001200127308 */ /* 0x000e620000000800 */
[----:B---3--:R-:W-:Y:S01]  /*9210*/  F2FP.F16.F32.PACK_AB R5, R26, R33 ;  /* 0x000000211a05723e */ /* 0x008fe200000000ff */
[----:B------:R-:W-:Y:S01]  /*9220*/  FADD.FTZ R33, R33, R28 ;  /* 0x0000001c21217221 */ /* 0x000fe20000010000 */
[----:B------:R-:W-:-:S03]  /*9230*/  FFMA.FTZ R28, R15, UR4, -R24 ;  /* 0x000000040f1c7c23 */ /* 0x000fc60008010818 */
[----:B------:R-:W-:Y:S01]  /*9240*/  FADD.FTZ R98, R26, R33 ;  /* 0x000000211a627221 */ /* 0x000fe20000010000 */
[--C-:B------:R-:W-:Y:S01]  /*9250*/  FFMA.FTZ R33, R49, UR4, -R24.reuse ;  /* 0x0000000431217c23 */ /* 0x100fe20008010818 */
[----:B------:R-:W-:Y:S01]  /*9260*/  MUFU.EX2 R107, R107 ;  /* 0x0000006b006b7308 */ /* 0x000fe20000000800 */
[--C-:B------:R-:W-:Y:S01]  /*9270*/  FFMA.FTZ R49, R13, UR4, -R24.reuse ;  /* 0x000000040d317c23 */ /* 0x100fe20008010818 */
[----:B------:R-:W-:Y:S01]  /*9280*/  FFMA.FTZ R24, R29, UR4, -R24 ;  /* 0x000000041d187c23 */ /* 0x000fe20008010818 */
[----:B------:R-:W-:Y:S05]  /*9290*/  LDSM.16.MT88.4 R12, [R22+0x4400] ;  /* 0x00440000160c783b */ /* 0x000fea0000004200 */
[----:B------:R-:W3:Y:S01]  /*92a0*/  MUFU.EX2 R38, R38 ;  /* 0x0000002600267308 */ /* 0x000ee20000000800 */
[----:B-1----:R-:W-:Y:S01]  /*92b0*/  F2FP.F16.F32.PACK_AB R7, R18, R19 ;  /* 0x000000131207723e */ /* 0x002fe200000000ff */
[----:B------:R-:W-:Y:S01]  /*92c0*/  FADD.FTZ R19, R19, R98 ;  /* 0x0000006213137221 */ /* 0x000fe20000010000 */
[----:B------:R-:W-:-:S03]  /*92d0*/  FFMA.FTZ R98, R17, UR4, -R20 ;  /* 0x0000000411627c23 */ /* 0x000fc60008010814 */
[----:B------:R-:W-:Y:S02]  /*92e0*/  FADD.FTZ R18, R18, R19 ;  /* 0x0000001312127221 */ /* 0x000fe40000010000 */
[C---:B--2---:R-:W-:Y:S01]  /*92f0*/  HMMA.16816.F32 R80, R4.reuse, R8, R80 ;  /* 0x000000080450723c */ /* 0x044fe20000001850 */
[----:B------:R-:W-:Y:S07]  /*9300*/  MUFU.EX2 R103, R103 ;  /* 0x0000006700677308 */ /* 0x000fee0000000800 */
[C---:B------:R-:W-:Y:S01]  /*9310*/  HMMA.16816.F32 R76, R4.reuse, R10, R76 ;  /* 0x0000000a044c723c */ /* 0x040fe2000000184c */
[----:B------:R-:W1:Y:S01]  /*9320*/  LDSM.16.MT88.4 R8, [R22+0x3400] ;  /* 0x003400001608783b */ /* 0x000e620000004200 */
[----:B------:R-:W2:Y:S08]  /*9330*/  MUFU.EX2 R34, R34 ;  /* 0x0000002200227308 */ /* 0x000eb00000000800 */
[----:B------:R-:W-:Y:S08]  /*9340*/  MUFU.EX2 R105, R105 ;  /* 0x0000006900697308 */ /* 0x000ff00000000800 */
[----:B------:R-:W4:Y:S08]  /*9350*/  MUFU.EX2 R36, R36 ;  /* 0x0000002400247308 */ /* 0x000f300000000800 */
[----:B------:R-:W-:Y:S08]  /*9360*/  MUFU.EX2 R101, R101 ;  /* 0x0000006500657308 */ /* 0x000ff00000000800 */
[----:B------:R-:W5:Y:S01]  /*9370*/  MUFU.EX2 R30, R30 ;  /* 0x0000001e001e7308 */ /* 0x000f620000000800 */
[C---:B-1----:R-:W-:Y:S07]  /*9380*/  HMMA.16816.F32 R72, R4.reuse, R8, R72 ;  /* 0x000000080448723c */ /* 0x042fee0000001848 */
[----:B------:R-:W-:Y:S01]  /*9390*/  MUFU.EX2 R149, R149 ;  /* 0x0000009500957308 */ /* 0x000fe20000000800 */
[----:B------:R-:W-:Y:S01]  /*93a0*/  HMMA.16816.F32 R68, R4, R10, R68 ;  /* 0x0000000a0444723c */ /* 0x000fe20000001844 */
[----:B------:R-:W1:Y:S01]  /*93b0*/  LDSM.16.MT88.4 R8, [R132+0x3800] ;  /* 0x003800008408783b */ /* 0x000e620000004200 */
[----:B---3--:R-:W-:-:S05]  /*93c0*/  F2FP.F16.F32.PACK_AB R4, R38, R107 ;  /* 0x0000006b2604723e */ /* 0x008fca00000000ff */
[----:B------:R-:W3:Y:S01]  /*93d0*/  MUFU.EX2 R50, R50 ;  /* 0x0000003200327308 */ /* 0x000ee20000000800 */
[----:B--2---:R-:W-:Y:S01]  /*93e0*/  F2FP.F16.F32.PACK_AB R6, R34, R103 ;  /* 0x000000672206723e */ /* 0x004fe200000000ff */
        /* <DEDUP_REMOVED lines=11> */
[----:B------:R-:W2:Y:S08]  /*94a0*/  MUFU.EX2 R42, R42 ;  /* 0x0000002a002a7308 */ /* 0x000eb00000000800 */
        /* <DEDUP_REMOVED lines=19> */
[----:B----4-:R-:W-:Y:S02]  /*95e0*/  F2FP.F16.F32.PACK_AB R5, R48, R139 ;  /* 0x0000008b3005723e */ /* 0x010fe400000000ff */
[----:B-----5:R-:W-:Y:S01]  /*95f0*/  F2FP.F16.F32.PACK_AB R7, R40, R109 ;  /* 0x0000006d2807723e */ /* 0x020fe200000000ff */
[----:B------:R-:W-:Y:S02]  /*9600*/  FADD.FTZ R50, R50, R149 ;  /* 0x0000009532327221 */ /* 0x000fe40000010000 */
[----:B------:R-:W-:Y:S02]  /*9610*/  MUFU.EX2 R119, R119 ;  /* 0x0000007700777308 */ /* 0x000fe40000000800 */
[----:B------:R-:W-:-:S04]  /*9620*/  FADD.FTZ R111, R111, R50 ;  /* 0x000000326f6f7221 */ /* 0x000fc80000010000 */
[----:B------:R-:W-:Y:S02]  /*9630*/  FADD.FTZ R42, R42, R111 ;  /* 0x0000006f2a2a7221 */ /* 0x000fe40000010000 */
        /* <DEDUP_REMOVED lines=20> */
[----:B---3--:R-:W-:Y:S02]  /*9780*/  F2FP.F16.F32.PACK_AB R5, R66, R123 ;  /* 0x0000007b4205723e */ /* 0x008fe400000000ff */
[----:B--2---:R-:W-:Y:S01]  /*9790*/  F2FP.F16.F32.PACK_AB R7, R54, R119 ;  /* 0x000000773607723e */ /* 0x004fe200000000ff */
[----:B------:R-:W-:Y:S02]  /*97a0*/  FADD.FTZ R131, R64, R131 ;  /* 0x0000008340837221 */ /* 0x000fe40000010000 */
[----:B------:R-:W-:Y:S08]  /*97b0*/  MUFU.EX2 R28, R28 ;  /* 0x0000001c001c7308 */ /* 0x000ff00000000800 */
[----:B------:R-:W2:Y:S08]  /*97c0*/  MUFU.EX2 R49, R49 ;  /* 0x0000003100317308 */ /* 0x000eb00000000800 */
[----:B------:R-:W-:Y:S08]  /*97d0*/  MUFU.EX2 R41, R41 ;  /* 0x0000002900297308 */ /* 0x000ff00000000800 */
[----:B------:R-:W3:Y:S01]  /*97e0*/  MUFU.EX2 R96, R45 ;  /* 0x0000002d00607308 */ /* 0x000ee20000000800 */
[C---:B-1----:R-:W-:Y:S07]  /*97f0*/  HMMA.16816.F32 R80, R4.reuse, R8, R80 ;  /* 0x000000080450723c */ /* 0x042fee0000001850 */
[----:B------:R-:W-:Y:S01]  /*9800*/  MUFU.EX2 R31, R31 ;  /* 0x0000001f001f7308 */ /* 0x000fe20000000800 */
[C---:B------:R-:W-:Y:S01]  /*9810*/  HMMA.16816.F32 R76, R4.reuse, R10, R76 ;  /* 0x0000000a044c723c */ /* 0x040fe2000000184c */
[----:B------:R-:W1:Y:S06]  /*9820*/  LDSM.16.MT88.4 R8, [R22+0x4000] ;  /* 0x004000001608783b */ /* 0x000e6c0000004200 */
[----:B------:R-:W3:Y:S08]  /*9830*/  MUFU.EX2 R98, R98 ;  /* 0x0000006200627308 */ /* 0x000ef00000000800 */
[----:B------:R-:W-:Y:S08]  /*9840*/  MUFU.EX2 R35, R35 ;  /* 0x0000002300237308 */ /* 0x000ff00000000800 */
[----:B------:R-:W3:Y:S08]  /*9850*/  MUFU.EX2 R94, R94 ;  /* 0x0000005e005e7308 */ /* 0x000ef00000000800 */
[----:B------:R-:W-:Y:S08]  /*9860*/  MUFU.EX2 R43, R43 ;  /* 0x0000002b002b7308 */ /* 0x000ff00000000800 */
[----:B------:R-:W3:Y:S01]  /*9870*/  MUFU.EX2 R24, R24 ;  /* 0x0000001800187308 */ /* 0x000ee20000000800 */
[C---:B-1----:R-:W-:Y:S07]  /*9880*/  HMMA.16816.F32 R72, R4.reuse, R8, R72 ;  /* 0x000000080448723c */ /* 0x042fee0000001848 */
[----:B------:R-:W-:Y:S01]  /*9890*/  MUFU.EX2 R23, R23 ;  /* 0x0000001700177308 */ /* 0x000fe20000000800 */
[----:B------:R-:W-:Y:S01]  /*98a0*/  HMMA.16816.F32 R68, R4, R10, R68 ;  /* 0x0000000a0444723c */ /* 0x000fe20000001844 */
[----:B------:R-:W1:Y:S01]  /*98b0*/  LDSM.16.MT88.4 R8, [R132+0x4400] ;  /* 0x004400008408783b */ /* 0x000e620000004200 */
[----:B----4-:R-:W-:-:S05]  /*98c0*/  F2FP.F16.F32.PACK_AB R4, R46, R99 ;  /* 0x000000632e04723e */ /* 0x010fca00000000ff */
[----:B------:R-:W-:Y:S01]  /*98d0*/  MUFU.EX2 R152, R152 ;  /* 0x0000009800987308 */ /* 0x000fe20000000800 */
[----:B-----5:R-:W-:Y:S02]  /*98e0*/  F2FP.F16.F32.PACK_AB R6, R93, R44 ;  /* 0x0000002c5d06723e */ /* 0x020fe400000000ff */
        /* <DEDUP_REMOVED lines=20> */
[----:B------:R-:W-:Y:S02]  /*9a30*/  F2FP.F16.F32.PACK_AB R4, R33, R26 ;  /* 0x0000001a2104723e */ /* 0x000fe400000000ff */
[----:B--2---:R-:W-:Y:S02]  /*9a40*/  F2FP.F16.F32.PACK_AB R6, R49, R28 ;  /* 0x0000001c3106723e */ /* 0x004fe400000000ff */
[----:B---3--:R-:W-:Y:S02]  /*9a50*/  F2FP.F16.F32.PACK_AB R5, R96, R41 ;  /* 0x000000296005723e */ /* 0x008fe400000000ff */
        /* <DEDUP_REMOVED lines=14> */
[----:B-1----:R-:W-:Y:S01]  /*9b40*/  HMMA.16816.F32 R80, R4, R8, R80 ;  /* 0x000000080450723c */ /* 0x002fe20000001850 */
[----:B------:R-:W-:Y:S02]  /*9b50*/  FADD.FTZ R41, R41, R92 ;  /* 0x0000005c29297221 */ /* 0x000fe40000010000 */
[----:B------:R-:W-:Y:S02]  /*9b60*/  FADD.FTZ R33, R33, R26 ;  /* 0x0000001a21217221 */ /* 0x000fe40000010000 */
[----:B------:R-:W-:-:S03]  /*9b70*/  FADD.FTZ R96, R96, R41 ;  /* 0x0000002960607221 */ /* 0x000fc60000010000 */
        /* <DEDUP_REMOVED lines=11> */
[----:B------:R-:W-:-:S04]  /*9c30*/  FADD.FTZ R23, R23, R30 ;  /* 0x0000001e17177221 */ /* 0x000fc80000010000 */
[----:B------:R-:W-:Y:S01]  /*9c40*/  FADD.FTZ R152, R152, R23 ;  /* 0x0000001798987221 */ /* 0x000fe20000010000 */
        /* <DEDUP_REMOVED lines=77> */
.L_x_4133:
[----:B------:R-:W-:Y:S01]  /*a120*/  UMOV UR4, URZ ;  /* 0x000000ff00047c82 */ /* 0x000fe20008000000 */
[----:B------:R-:W-:Y:S01]  /*a130*/  IMAD.SHL.U32 R58, R58, 0x80, RZ ;  /* 0x000000803a3a7824 */ /* 0x000fe200078e00ff */
[----:B------:R-:W-:-:S05]  /*a140*/  IADD3 R4, P0, PT, RZ, -UR4, RZ ;  /* 0x80000004ff047c10 */ /* 0x000fca000ff1e0ff */
[----:B------:R-:W-:-:S05]  /*a150*/  IMAD.X R58, RZ, RZ, ~R58, P0 ;  /* 0x000000ffff3a7224 */ /* 0x000fca00000e0e3a */
[----:B------:R-:W-:-:S04]  /*a160*/  SHF.R.S64 R5, R4, 0x1f, R58 ;  /* 0x0000001f04057819 */ /* 0x000fc8000000103a */
[----:B------:R-:W-:-:S04]  /*a170*/  IADD3 R140, P0, PT, R5, R140, RZ ;  /* 0x0000008c058c7210 */ /* 0x000fc80007f1e0ff */
[----:B------:R-:W-:-:S09]  /*a180*/  LEA.HI.X.SX32 R141, R58, R141, 0x1, P0 ;  /* 0x0000008d3a8d7211 */ /* 0x000fd200000f0eff */
.L_x_4134:
[----:B------:R-:W1:Y:S01]  /*a190*/  LDCU.64 UR8, c[0x0][0x3c0] ;  /* 0x00007800ff0877ac */ /* 0x000e620008000a00 */
[C---:B------:R-:W-:Y:S01]  /*a1a0*/  IMAD.SHL.U32 R144, R86.reuse, 0x8, RZ ;  /* 0x0000000856907824 */ /* 0x040fe200078e00ff */
[----:B------:R-:W-:-:S04]  /*a1b0*/  LOP3.LUT R145, R86, 0x18, RZ, 0xc0, !PT ;  /* 0x0000001856917812 */ /* 0x000fc800078ec0ff */
[C---:B------:R-:W-:Y:S02]  /*a1c0*/  LOP3.LUT R4, R144.reuse, 0xd8, RZ, 0xc0, !PT ;  /* 0x000000d890047812 */ /* 0x040fe400078ec0ff */
[----:B------:R-:W-:Y:S02]  /*a1d0*/  LOP3.LUT R5, R144, 0x1f20, RZ, 0xc0, !PT ;  /* 0x00001f2090057812 */ /* 0x000fe400078ec0ff */
[----:B------:R-:W-:-:S04]  /*a1e0*/  LOP3.LUT R4, R4, R145, RZ, 0x3c, !PT ;  /* 0x0000009104047212 */ /* 0x000fc800078e3cff */
[----:B------:R-:W-:Y:S01]  /*a1f0*/  LOP3.LUT R4, R5, R4, RZ, 0xfc, !PT ;  /* 0x0000000405047212 */ /* 0x000fe200078efcff */
[----:B-1----:R-:W-:-:S03]  /*a200*/  USHF.L.U32 UR4, UR8, 0x6, URZ ;  /* 0x0000000608047899 */ /* 0x002fc600080006ff */
[----:B------:R-:W-:Y:S01]  /*a210*/  LEA R147, R4, UR5, 0x1 ;  /* 0x0000000504937c11 */ /* 0x000fe2000f8e08ff */
[----:B------:R-:W-:Y:S02]  /*a220*/  USHF.L.U64.HI UR9, UR8, 0x6, UR9 ;  /* 0x0000000608097899 */ /* 0x000fe40008010209 */
[----:B------:R-:W-:Y:S02]  /*a230*/  IADD3 R8, P0, PT, R140, UR4, RZ ;  /* 0x000000048c087c10 */ /* 0x000fe4000ff1e0ff */
[----:B------:R-:W-:Y:S01]  /*a240*/  @!PT LDS RZ, [RZ] ;  /* 0x00000000fffff984 */ /* 0x000fe20000000800 */
[----:B------:R-:W-:Y:S01]  /*a250*/  @!PT LDS RZ, [RZ] ;  /* 0x00000000fffff984 */ /* 0x000fe20000000800 */
[----:B------:R-:W-:Y:S01]  /*a260*/  @!PT LDS RZ, [RZ] ;  /* 0x00000000fffff984 */ /* 0x000fe20000000800 */
[----:B------:R-:W-:Y:S02]  /*a270*/  LDGSTS.E.BYPASS.LTC128B.128 [R147+0x3000], desc[UR6][R140.64] ;  /* 0x030000008c937fae */ /* 0x000fe4000b981a06 */
[----:B------:R-:W-:Y:S02]  /*a280*/  IADD3.X R9, PT, PT, R141, UR9, RZ, P0, !PT ;  /* 0x000000098d097c10 */ /* 0x000fe400087fe4ff */
[----:B------:R-:W-:-:S03]  /*a290*/  IADD3 R6, P0, PT, R8, UR4, RZ ;  /* 0x0000000408067c10 */ /* 0x000fc6000ff1e0ff */
[----:B------:R-:W-:Y:S01]  /*a2a0*/  LDGSTS.E.BYPASS.LTC128B.128 [R147+0x3800], desc[UR6][R8.64] ;  /* 0x0380000008937fae */ /* 0x000fe2000b981a06 */
[----:B------:R-:W-:Y:S02]  /*a2b0*/  IADD3.X R7, PT, PT, R9, UR9, RZ, P0, !PT ;  /* 0x0000000909077c10 */ /* 0x000fe400087fe4ff */
[----:B------:R-:W-:Y:S01]  /*a2c0*/  IADD3 R10, P0, PT, R6, UR4, RZ ;  /* 0x00000004060a7c10 */ /* 0x000fe2000ff1e0ff */
[----:B------:R-:W1:Y:S02]  /*a2d0*/  LDCU UR4, c[0x0][0x50c] ;  /* 0x0000a180ff0477ac */ /* 0x000e640008000800 */
[----:B------:R2:W-:Y:S01]  /*a2e0*/  LDGSTS.E.BYPASS.LTC128B.128 [R147+0x4000], desc[UR6][R6.64] ;  /* 0x0400000006937fae */ /* 0x0005e2000b981a06 */
[----:B------:R-:W-:-:S05]  /*a2f0*/  IADD3.X R11, PT, PT, R7, UR9, RZ, P0, !PT ;  /* 0x00000009070b7c10 */ /* 0x000fca00087fe4ff */
[----:B------:R3:W-:Y:S04]  /*a300*/  LDGSTS.E.BYPASS.LTC128B.128 [R147+0x4800], desc[UR6][R10.64] ;  /* 0x048000000a937fae */ /* 0x0007e8000b981a06 */
[----:B------:R-:W-:Y:S04]  /*a310*/  LDSM.16.M88.4 R52, [R32] ;  /* 0x000000002034783b */ /* 0x000fe80000000200 */
[----:B------:R-:W4:Y:S04]  /*a320*/  LDSM.16.M88.4 R44, [R112+0x1000] ;  /* 0x00100000702c783b */ /* 0x000f280000000200 */
[----:B------:R-:W-:Y:S04]  /*a330*/  LDSM.16.M88.4 R104, [R88] ;  /* 0x000000005868783b */ /* 0x000fe80000000200 */
[----:B------:R-:W5:Y:S04]  /*a340*/  LDSM.16.M88.4 R24, [R87+0x1000] ;  /* 0x001000005718783b */ /* 0x000f680000000200 */
[----:B------:R-:W1:Y:S04]  /*a350*/  LDSM.16.M88.4 R20, [R112+0x1c00] ;  /* 0x001c00007014783b */ /* 0x000e680000000200 */
[----:B--2---:R-:W-:Y:S04]  /*a360*/  LDSM.16.M88.4 R4, [R112+0x2400] ;  /* 0x002400007004783b */ /* 0x004fe80000000200 */
[----:B---3--:R-:W-:Y:S04]  /*a370*/  LDSM.16.M88.4 R8, [R87+0x1c00] ;  /* 0x001c00005708783b */ /* 0x008fe80000000200 */
[----:B------:R-:W2:Y:S04]  /*a380*/  LDSM.16.M88.4 R36, [R112+0x1400] ;  /* 0x001400007024783b */ /* 0x000ea80000000200 */
[----:B------:R-:W3:Y:S04]  /*a390*/  LDSM.16.M88.4 R28, [R112+0x1800] ;  /* 0x00180000701c783b */ /* 0x000ee80000000200 */
[----:B------:R-:W3:Y:S04]  /*a3a0*/  LDSM.16.M88.4 R96, [R87+0x2400] ;  /* 0x002400005760783b */ /* 0x000ee80000000200 */
[----:B------:R-:W3:Y:S01]  /*a3b0*/  LDSM.16.M88.4 R16, [R87+0x1400] ;  /* 0x001400005710783b */ /* 0x000ee20000000200 */
[C---:B----4-:R-:W-:Y:S03]  /*a3c0*/  HMMA.16816.F32 R48, R52.reuse, R44, RZ ;  /* 0x0000002c3430723c */ /* 0x050fe600000018ff */
[----:B------:R-:W4:Y:S04]  /*a3d0*/  LDSM.16.M88.4 R12, [R112+0x2000] ;  /* 0x00200000700c783b */ /* 0x000f280000000200 */
[----:B------:R-:W4:Y:S01]  /*a3e0*/  LDSM.16.M88.4 R64, [R87+0x1800] ;  /* 0x001800005740783b */ /* 0x000f220000000200 */
[----:B------:R-:W-:Y:S03]  /*a3f0*/  HMMA.16816.F32 R44, R52, R46, RZ ;  /* 0x0000002e342c723c */ /* 0x000fe600000018ff */
[----:B------:R-:W4:Y:S04]  /*a400*/  LDSM.16.M88.4 R88, [R112+0x2800] ;  /* 0x002800007058783b */ /* 0x000f280000000200 */
[----:B------:R4:W4:Y:S04]  /*a410*/  LDSM.16.M88.4 R100, [R112+0x2c00] ;  /* 0x002c00007064783b */ /* 0x0009280000000200 */
[----:B------:R-:W4:Y:S01]  /*a420*/  LDSM.16.M88.4 R108, [R87+0x2000] ;  /* 0x00200000576c783b */ /* 0x000f220000000200 */
[C---:B-----5:R-:W-:Y:S03]  /*a430*/  HMMA.16816.F32 R48, R104.reuse, R24, R48 ;  /* 0x000000186830723c */ /* 0x060fe60000001830 */
[----:B------:R-:W0:Y:S05]  /*a440*/  LDGDEPBAR ;  /* 0x00000000000079af */ /* 0x000e2a0000000000 */
[----:B------:R-:W-:Y:S08]  /*a450*/  HMMA.16816.F32 R44, R104, R26, R44 ;  /* 0x0000001a682c723c */ /* 0x000ff0000000182c */
[----:B-1----:R-:W-:Y:S03]  /*a460*/  HMMA.16816.F32 R24, R52, R20, RZ ;  /* 0x000000143418723c */ /* 0x002fe600000018ff */
[----:B------:R-:W-:Y:S01]  /*a470*/  FMUL.FTZ R58, R48, UR4 ;  /* 0x00000004303a7c20 */ /* 0x000fe20008410000 */
[----:B------:R-:W-:Y:S01]  /*a480*/  FMUL.FTZ R116, R50, UR4 ;  /* 0x0000000432747c20 */ /* 0x000fe20008410000 */
[----:B------:R-:W-:Y:S01]  /*a490*/  FMUL.FTZ R48, R49, UR4 ;  /* 0x0000000431307c20 */ /* 0x000fe20008410000 */
[----:B------:R-:W-:-:S02]  /*a4a0*/  FMUL.FTZ R51, R51, UR4 ;  /* 0x0000000433337c20 */ /* 0x000fc40008410000 */
[C---:B------:R-:W-:Y:S01]  /*a4b0*/  HMMA.16816.F32 R20, R52.reuse, R22, RZ ;  /* 0x000000163414723c */ /* 0x040fe200000018ff */
[----:B------:R-:W1:Y:S02]  /*a4c0*/  MUFU.TANH R58, R58 ;  /* 0x0000003a003a7308 */ /* 0x000e640000002400 */
[----:B------:R-:W-:Y:S01]  /*a4d0*/  FMUL.FTZ R50, R44, UR4 ;  /* 0x000000042c327c20 */ /* 0x000fe20008410000 */
[----:B------:R-:W-:Y:S01]  /*a4e0*/  FMUL.FTZ R59, R46, UR4 ;  /* 0x000000042e3b7c20 */ /* 0x000fe20008410000 */
[----:B------:R-:W-:Y:S01]  /*a4f0*/  FMUL.FTZ R44, R45, UR4 ;  /* 0x000000042d2c7c20 */ /* 0x000fe20008410000 */
[----:B------:R-:W-:Y:S02]  /*a500*/  FMUL.FTZ R46, R47, UR4 ;  /* 0x000000042f2e7c20 */ /* 0x000fe40008410000 */
[----:B--2---:R-:W-:Y:S01]  /*a510*/  HMMA.16816.F32 R40, R52, R36, RZ ;  /* 0x000000243428723c */ /* 0x004fe200000018ff */
[----:B------:R-:W-:Y:S07]  /*a520*/  MUFU.TANH R116, R116 ;  /* 0x0000007400747308 */ /* 0x000fee0000002400 */
[C---:B------:R-:W-:Y:S01]  /*a530*/  HMMA.16816.F32 R24, R104.reuse, R8, R24 ;  /* 0x000000086818723c */ /* 0x040fe20000001818 */
[----:B------:R-:W2:Y:S07]  /*a540*/  MUFU.TANH R48, R48 ;  /* 0x0000003000307308 */ /* 0x000eae0000002400 */
[----:B------:R-:W-:Y:S01]  /*a550*/  HMMA.16816.F32 R20, R104, R10, R20 ;  /* 0x0000000a6814723c */ /* 0x000fe20000001814 */
[----:B------:R-:W5:Y:S07]  /*a560*/  MUFU.TANH R51, R51 ;  /* 0x0000003300337308 */ /* 0x000f6e0000002400 */
[C---:B------:R-:W-:Y:S01]  /*a570*/  HMMA.16816.F32 R8, R52.reuse, R4, RZ ;  /* 0x000000043408723c */ /* 0x040fe200000018ff */
[----:B------:R-:W5:Y:S07]  /*a580*/  MUFU.TANH R50, R50 ;  /* 0x0000003200327308 */ /* 0x000f6e0000002400 */
[C---:B------:R-:W-:Y:S01]  /*a590*/  HMMA.16816.F32 R4, R52.reuse, R6, RZ ;  /* 0x000000063404723c */ /* 0x040fe200000018ff */
[----:B------:R-:W-:Y:S07]  /*a5a0*/  MUFU.TANH R59, R59 ;  /* 0x0000003b003b7308 */ /* 0x000fee0000002400 */
[C---:B------:R-:W-:Y:S01]  /*a5b0*/  HMMA.16816.F32 R36, R52.reuse, R38, RZ ;  /* 0x000000263424723c */ /* 0x040fe200000018ff */
[----:B------:R-:W-:Y:S07]  /*a5c0*/  MUFU.TANH R44, R44 ;  /* 0x0000002c002c7308 */ /* 0x000fee0000002400 */
[C---:B---3--:R-:W-:Y:S01]  /*a5d0*/  HMMA.16816.F32 R32, R52.reuse, R28, RZ ;  /* 0x0000001c3420723c */ /* 0x048fe200000018ff */
[----:B------:R-:W-:Y:S07]  /*a5e0*/  MUFU.TANH R46, R46 ;  /* 0x0000002e002e7308 */ /* 0x000fee0000002400 */
[----:B------:R-:W-:Y:S08]  /*a5f0*/  HMMA.16816.F32 R28, R52, R30, RZ ;  /* 0x0000001e341c723c */ /* 0x000ff000000018ff */
[C---:B------:R-:W-:Y:S08]  /*a600*/  HMMA.16816.F32 R8, R104.reuse, R96, R8 ;  /* 0x000000606808723c */ /* 0x040ff00000001808 */
[C---:B------:R-:W-:Y:S01]  /*a610*/  HMMA.16816.F32 R4, R104.reuse, R98, R4 ;  /* 0x000000626804723c */ /* 0x040fe20000001804 */
[----:B------:R-:W3:Y:S07]  /*a620*/  LDSM.16.M88.4 R96, [R87+0x2c00] ;  /* 0x002c00005760783b */ /* 0x000eee0000000200 */
[----:B------:R-:W-:Y:S03]  /*a630*/  HMMA.16816.F32 R40, R104, R16, R40 ;  /* 0x000000106828723c */ /* 0x000fe60000001828 */
[----:B------:R-:W-:-:S05]  /*a640*/  FMUL.FTZ R9, R9, UR4 ;  /* 0x0000000409097c20 */ /* 0x000fca0008410000 */
[----:B------:R-:W-:Y:S08]  /*a650*/  HMMA.16816.F32 R36, R104, R18, R36 ;  /* 0x000000126824723c */ /* 0x000ff00000001824 */
[----:B----4-:R-:W-:Y:S03]  /*a660*/  HMMA.16816.F32 R16, R52, R12, RZ ;  /* 0x0000000c3410723c */ /* 0x010fe600000018ff */
[----:B------:R-:W-:Y:S01]  /*a670*/  FMUL.FTZ R115, R40, UR4 ;  /* 0x0000000428737c20 */ /* 0x000fe20008410000 */
[----:B------:R-:W-:Y:S01]  /*a680*/  FMUL.FTZ R40, R41, UR4 ;  /* 0x0000000429287c20 */ /* 0x000fe20008410000 */
[----:B------:R-:W-:Y:S01]  /*a690*/  FMUL.FTZ R42, R42, UR4 ;  /* 0x000000042a2a7c20 */ /* 0x000fe20008410000 */
[----:B------:R-:W-:-:S02]  /*a6a0*/  FMUL.FTZ R43, R43, UR4 ;  /* 0x000000042b2b7c20 */ /* 0x000fc40008410000 */
[C---:B------:R-:W-:Y:S01]  /*a6b0*/  HMMA.16816.F32 R32, R104.reuse, R64, R32 ;  /* 0x000000406820723c */ /* 0x040fe20000001820 */
[----:B------:R-:W4:Y:S02]  /*a6c0*/  MUFU.TANH R115, R115 ;  /* 0x0000007300737308 */ /* 0x000f240000002400 */
[----:B------:R-:W-:Y:S01]  /*a6d0*/  FMUL.FTZ R36, R36, UR4 ;  /* 0x0000000424247c20 */ /* 0x000fe20008410000 */
[----:B------:R-:W-:Y:S01]  /*a6e0*/  FMUL.FTZ R37, R37, UR4 ;  /* 0x0000000425257c20 */ /* 0x000fe20008410000 */
[----:B------:R-:W-:Y:S01]  /*a6f0*/  FMUL.FTZ R39, R39, UR4 ;  /* 0x0000000427277c20 */ /* 0x000fe20008410000 */
[----:B------:R-:W-:Y:S02]  /*a700*/  FMUL.FTZ R38, R38, UR4 ;  /* 0x0000000426267c20 */ /* 0x000fe40008410000 */
[----:B------:R-:W-:Y:S01]  /*a710*/  HMMA.16816.F32 R28, R104, R66, R28 ;  /* 0x00000042681c723c */ /* 0x000fe2000000181c */
[----:B------:R-:W-:Y:S07]  /*a720*/  MUFU.TANH R40, R40 ;  /* 0x0000002800287308 */ /* 0x000fee0000002400 */
[----:B------:R-:W-:Y:S01]  /*a730*/  HMMA.16816.F32 R12, R52, R14, RZ ;  /* 0x0000000e340c723c */ /* 0x000fe200000018ff */
[----:B------:R1:W4:Y:S02]  /*a740*/  MUFU.TANH R114, R42 ;  /* 0x0000002a00727308 */ /* 0x0003240000002400 */
        /* <DEDUP_REMOVED lines=10> */
[----:B------:R-:W-:Y:S01]  /*a7f0*/  HMMA.16816.F32 R88, R52, R90, RZ ;  /* 0x0000005a3458723c */ /* 0x000fe200000018ff */
[----:B------:R-:W-:Y:S01]  /*a800*/  MUFU.TANH R49, R37 ;  /* 0x0000002500317308 */ /* 0x000fe20000002400 */
[----:B-1----:R-:W-:Y:S01]  /*a810*/  FMUL.FTZ R42, R6, UR4 ;  /* 0x00000004062a7c20 */ /* 0x002fe20008410000 */
[----:B------:R-:W-:-:S05]  /*a820*/  VIADD R6, R63, 0xffffff29 ;  /* 0xffffff293f067836 */ /* 0x000fca0000000000 */
[C---:B------:R-:W-:Y:S01]  /*a830*/  HMMA.16816.F32 R64, R52.reuse, R100, RZ ;  /* 0x000000643440723c */ /* 0x040fe200000018ff */
[----:B------:R-:W-:Y:S07]  /*a840*/  MUFU.TANH R36, R36 ;  /* 0x0000002400247308 */ /* 0x000fee0000002400 */
[----:B------:R-:W-:Y:S01]  /*a850*/  HMMA.16816.F32 R52, R52, R102, RZ ;  /* 0x000000663434723c */ /* 0x000fe200000018ff */
[----:B------:R1:W2:Y:S01]  /*a860*/  LDSM.16.M88.4 R100, [R87+0x2800] ;  /* 0x002800005764783b */ /* 0x0002a20000000200 */
[----:B------:R-:W-:Y:S01]  /*a870*/  MUFU.TANH R113, R113 ;  /* 0x0000007100717308 */ /* 0x000fe20000002400 */
[----:B------:R-:W-:-:S05]  /*a880*/  DEPBAR.LE SB0, 0x0 ;  /* 0x000080000000791a */ /* 0x000fca0000000000 */
[C---:B------:R-:W-:Y:S01]  /*a890*/  HMMA.16816.F32 R16, R104.reuse, R108, R16 ;  /* 0x0000006c6810723c */ /* 0x040fe20000001810 */
[----:B------:R-:W-:Y:S01]  /*a8a0*/  FMUL.FTZ R109, R20, UR4 ;  /* 0x00000004146d7c20 */ /* 0x000fe20008410000 */
[----:B------:R-:W-:Y:S01]  /*a8b0*/  FMUL.FTZ R20, R21, UR4 ;  /* 0x0000000415147c20 */ /* 0x000fe20008410000 */
[----:B------:R-:W-:Y:S01]  /*a8c0*/  FMUL.FTZ R21, R23, UR4 ;  /* 0x0000000417157c20 */ /* 0x000fe20008410000 */
[----:B------:R-:W-:Y:S01]  /*a8d0*/  VIADD R23, R63, 0xffffff01 ;  /* 0xffffff013f177836 */ /* 0x000fe20000000000 */
[----:B------:R-:W-:Y:S03]  /*a8e0*/  MUFU.TANH R108, R39 ;  /* 0x00000027006c7308 */ /* 0x000fe60000002400 */
[----:B------:R-:W-:Y:S01]  /*a8f0*/  HMMA.16816.F32 R12, R104, R110, R12 ;  /* 0x0000006e680c723c */ /* 0x000fe2000000180c */
[C---:B------:R-:W-:Y:S02]  /*a900*/  ISETP.GE.AND P2, PT, R23.reuse, R62, PT ;  /* 0x0000003e1700720c */ /* 0x040fe40003f46270 */
[----:B------:R-:W-:-:S02]  /*a910*/  ISETP.GE.AND P1, PT, R23, R85, PT ;  /* 0x000000551700720c */ /* 0x000fc40003f26270 */
[----:B------:R-:W-:Y:S03]  /*a920*/  MUFU.TANH R111, R29 ;  /* 0x0000001d006f7308 */ /* 0x000fe60000002400 */
[C---:B---3--:R-:W-:Y:S01]  /*a930*/  HMMA.16816.F32 R64, R104.reuse, R96, R64 ;  /* 0x000000606840723c */ /* 0x048fe20000001840 */
[----:B------:R-:W-:Y:S01]  /*a940*/  FMUL.FTZ R96, R26, UR4 ;  /* 0x000000041a607c20 */ /* 0x000fe20008410000 */
[----:B------:R-:W-:Y:S01]  /*a950*/  FMUL.FTZ R26, R22, UR4 ;  /* 0x00000004161a7c20 */ /* 0x000fe20008410000 */
[----:B------:R-:W-:Y:S01]  /*a960*/  FMUL.FTZ R22, R18, UR4 ;  /* 0x0000000412167c20 */ /* 0x000fe20008410000 */
[----:B------:R-:W-:Y:S01]  /*a970*/  FMUL.FTZ R18, R19, UR4 ;  /* 0x0000000413127c20 */ /* 0x000fe20008410000 */
[----:B------:R-:W-:Y:S01]  /*a980*/  VIADD R19, R63, 0xffffff00 ;  /* 0xffffff003f137836 */ /* 0x000fe20000000000 */
[----:B------:R-:W3:Y:S01]  /*a990*/  MUFU.TANH R110, R38 ;  /* 0x00000026006e7308 */ /* 0x000ee20000002400 */
[----:B-1----:R-:W-:Y:S01]  /*a9a0*/  FMUL.FTZ R87, R4, UR4 ;  /* 0x0000000404577c20 */ /* 0x002fe20008410000 */
[----:B------:R-:W-:Y:S01]  /*a9b0*/  FMUL.FTZ R4, R5, UR4 ;  /* 0x0000000405047c20 */ /* 0x000fe20008410000 */
[----:B------:R-:W-:Y:S01]  /*a9c0*/  VIADD R5, R63, 0xffffff28 ;  /* 0xffffff283f057836 */ /* 0x000fe20000000000 */
[-C--:B------:R-:W-:Y:S01]  /*a9d0*/  ISETP.GE.AND P5, PT, R19, R62.reuse, PT ;  /* 0x0000003e1300720c */ /* 0x080fe20003fa6270 */
[----:B------:R-:W-:Y:S01]  /*a9e0*/  FMUL.FTZ R12, R12, UR4 ;  /* 0x000000040c0c7c20 */ /* 0x000fe20008410000 */
[----:B------:R-:W-:Y:S01]  /*a9f0*/  FMUL.FTZ R13, R13, UR4 ;  /* 0x000000040d0d7c20 */ /* 0x000fe20008410000 */
[----:B------:R-:W-:Y:S01]  /*aa00*/  FMUL.FTZ R30, R15, UR4 ;  /* 0x000000040f1e7c20 */ /* 0x000fe20008410000 */
[----:B------:R-:W-:Y:S01]  /*aa10*/  FMUL.FTZ R14, R14, UR4 ;  /* 0x000000040e0e7c20 */ /* 0x000fe20008410000 */
[----:B------:R1:W-:Y:S01]  /*aa20*/  MUFU.TANH R97, R12 ;  /* 0x0000000c00617308 */ /* 0x0003e20000002400 */
[----:B------:R-:W-:Y:S01]  /*aa30*/  VIADD R15, R63, 0xffffff08 ;  /* 0xffffff083f0f7836 */ /* 0x000fe20000000000 */
[C---:B--2---:R-:W-:Y:S01]  /*aa40*/  HMMA.16816.F32 R92, R104.reuse, R100, R92 ;  /* 0x00000064685c723c */ /* 0x044fe2000000185c */
[----:B------:R-:W-:Y:S01]  /*aa50*/  FMUL.FTZ R101, R16, UR4 ;  /* 0x0000000410657c20 */ /* 0x000fe20008410000 */
[-C--:B------:R-:W-:Y:S01]  /*aa60*/  ISETP.GE.AND P4, PT, R19, R85.reuse, PT ;  /* 0x000000551300720c */ /* 0x080fe20003f86270 */
[----:B------:R-:W-:Y:S01]  /*aa70*/  FMUL.FTZ R17, R17, UR4 ;  /* 0x0000000411117c20 */ /* 0x000fe20008410000 */
[C---:B------:R-:W-:Y:S01]  /*aa80*/  ISETP.GE.AND P0, PT, R15.reuse, R62, PT ;  /* 0x0000003e0f00720c */ /* 0x040fe20003f06270 */
[----:B------:R-:W-:Y:S01]  /*aa90*/  FMUL.FTZ R64, R64, UR4 ;  /* 0x0000000440407c20 */ /* 0x000fe20008410000 */
[----:B------:R2:W-:Y:S01]  /*aaa0*/  MUFU.TANH R16, R13 ;  /* 0x0000000d00107308 */ /* 0x0005e20000002400 */
[----:B------:R-:W-:Y:S01]  /*aab0*/  ISETP.GE.AND P3, PT, R15, R85, PT ;  /* 0x000000550f00720c */ /* 0x000fe20003f66270 */
[----:B------:R-:W-:Y:S01]  /*aac0*/  HMMA.16816.F32 R88, R104, R102, R88 ;  /* 0x000000666858723c */ /* 0x000fe20000001858 */
[----:B------:R-:W-:Y:S01]  /*aad0*/  FMUL.FTZ R103, R24, UR4 ;  /* 0x0000000418677c20 */ /* 0x000fe20008410000 */
[----:B------:R-:W-:Y:S01]  /*aae0*/  FMUL.FTZ R24, R25, UR4 ;  /* 0x0000000419187c20 */ /* 0x000fe20008410000 */
[----:B------:R-:W-:Y:S01]  /*aaf0*/  FMUL.FTZ R25, R27, UR4 ;  /* 0x000000041b197c20 */ /* 0x000fe20008410000 */
[----:B------:R-:W-:Y:S01]  /*ab00*/  FMUL.FTZ R27, R8, UR4 ;  /* 0x00000004081b7c20 */ /* 0x000fe20008410000 */
[----:B------:R-:W-:Y:S01]  /*ab10*/  FSEL R23, R58, -INF , !P5 ;  /* 0xff8000003a177808 */ /* 0x000fe20006800000 */
[----:B------:R5:W-:Y:S01]  /*ab20*/  MUFU.TANH R29, R14 ;  /* 0x0000000e001d7308 */ /* 0x000be20000002400 */
[C---:B-1----:R-:W-:Y:S01]  /*ab30*/  VIADD R12, R63.reuse, 0xffffff09 ;  /* 0xffffff093f0c7836 */ /* 0x042fe20000000000 */
[----:B------:R-:W-:Y:S01]  /*ab40*/  FSEL R15, R48, -INF , !P2 ;  /* 0xff800000300f7808 */ /* 0x000fe20005000000 */
[----:B------:R-:W-:-:S02]  /*ab50*/  VIADD R8, R63, 0xffffff11 ;  /* 0xffffff113f087836 */ /* 0x000fc40000000000 */
[----:B------:R-:W-:Y:S01]  /*ab60*/  FMUL.FTZ R38, R11, UR4 ;  /* 0x000000040b267c20 */ /* 0x000fe20008410000 */
[C---:B------:R-:W-:Y:S01]  /*ab70*/  VIADD R11, R63.reuse, 0xffffff20 ;  /* 0xffffff203f0b7836 */ /* 0x040fe20000000000 */
[-C--:B------:R-:W-:Y:S01]  /*ab80*/  ISETP.GE.AND P5, PT, R12, R62.reuse, PT ;  /* 0x0000003e0c00720c */ /* 0x080fe20003fa6270 */
[----:B------:R-:W-:Y:S01]  /*ab90*/  HMMA.16816.F32 R52, R104, R98, R52 ;  /* 0x000000626834723c */ /* 0x000fe20000001834 */
[----:B------:R1:W-:Y:S01]  /*aba0*/  MUFU.TANH R45, R33 ;  /* 0x00000021002d7308 */ /* 0x0003e20000002400 */
[----:B--2---:R-:W-:Y:S02]  /*abb0*/  VIADD R13, R63, 0xffffff10 ;  /* 0xffffff103f0d7836 */ /* 0x004fe40000000000 */
[----:B------:R-:W-:Y:S01]  /*abc0*/  FMUL.FTZ R92, R92, UR4 ;  /* 0x000000045c5c7c20 */ /* 0x000fe20008410000 */
[----:B------:R-:W-:Y:S01]  /*abd0*/  FMUL.FTZ R34, R95, UR4 ;  /* 0x000000045f227c20 */ /* 0x000fe20008410000 */
[----:B------:R-:W-:Y:S01]  /*abe0*/  FMUL.FTZ R93, R93, UR4 ;  /* 0x000000045d5d7c20 */ /* 0x000fe20008410000 */
[----:B------:R-:W-:Y:S01]  /*abf0*/  FMUL.FTZ R88, R88, UR4 ;  /* 0x0000000458587c20 */ /* 0x000fe20008410000 */
[----:B------:R-:W-:Y:S01]  /*ac00*/  ISETP.GE.AND P2, PT, R13, R62, PT ;  /* 0x0000003e0d00720c */ /* 0x000fe20003f46270 */
[----:B------:R-:W-:Y:S01]  /*ac10*/  FMUL.FTZ R43, R89, UR4 ;  /* 0x00000004592b7c20 */ /* 0x000fe20008410000 */
[----:B------:R-:W2:Y:S01]  /*ac20*/  MUFU.TANH R32, R32 ;  /* 0x0000002000207308 */ /* 0x000ea20000002400 */
[----:B-----5:R-:W-:-:S02]  /*ac30*/  FSEL R14, R116, -INF , !P4 ;  /* 0xff800000740e7808 */ /* 0x020fc40006000000 */
[-C--:B------:R-:W-:Y:S02]  /*ac40*/  ISETP.GE.AND P4, PT, R12, R85.reuse, PT ;  /* 0x000000550c00720c */ /* 0x080fe40003f86270 */
[----:B------:R-:W-:Y:S02]  /*ac50*/  FSEL R12, R51, -INF , !P1 ;  /* 0xff800000330c7808 */ /* 0x000fe40004800000 */
[----:B------:R-:W-:Y:S01]  /*ac60*/  ISETP.GE.AND P1, PT, R13, R85, PT ;  /* 0x000000550d00720c */ /* 0x000fe20003f26270 */
[----:B------:R5:W2:Y:S01]  /*ac70*/  MUFU.TANH R100, R31 ;  /* 0x0000001f00647308 */ /* 0x000aa20000002400 */
[----:B-1----:R-:W-:Y:S01]  /*ac80*/  VIADD R33, R63, 0xffffff18 ;  /* 0xffffff183f217836 */ /* 0x002fe20000000000 */
[----:B------:R-:W-:Y:S02]  /*ac90*/  FSEL R13, R50, -INF , !P0 ;  /* 0xff800000320d7808 */ /* 0x000fe40004000000 */
[----:B------:R-:W-:Y:S02]  /*aca0*/  ISETP.GE.AND P0, PT, R8, R62, PT ;  /* 0x0000003e0800720c */ /* 0x000fe40003f06270 */
[----:B----4-:R-:W-:-:S02]  /*acb0*/  FSEL R115, R115, -INF , !P2 ;  /* 0xff80000073737808 */ /* 0x010fc40005000000 */
[----:B------:R-:W-:Y:S01]  /*acc0*/  MUFU.TANH R19, R30 ;  /* 0x0000001e00137308 */ /* 0x000fe20000002400 */
[----:B------:R-:W-:Y:S02]  /*acd0*/  FSEL R114, R114, -INF , !P1 ;  /* 0xff80000072727808 */ /* 0x000fe40004800000 */
[----:B------:R-:W-:Y:S01]  /*ace0*/  FSEL R39, R40, -INF , !P0 ;  /* 0xff80000028277808 */ /* 0x000fe20004000000 */
[----:B------:R-:W-:Y:S01]  /*acf0*/  FMUL.FTZ R40, R7, UR4 ;  /* 0x0000000407287c20 */ /* 0x000fe20008410000 */
[----:B------:R-:W-:Y:S01]  /*ad00*/  ISETP.GE.AND P0, PT, R11, R62, PT ;  /* 0x0000003e0b00720c */ /* 0x000fe20003f06270 */
[----:B------:R-:W-:Y:S02]  /*ad10*/  VIADD R7, R63, 0xffffff31 ;  /* 0xffffff313f077836 */ /* 0x000fe40000000000 */
[----:B------:R-:W1:Y:S01]  /*ad20*/  MUFU.TANH R41, R41 ;  /* 0x0000002900297308 */ /* 0x000e620000002400 */
[----:B-----5:R-:W-:Y:S01]  /*ad30*/  FMUL.FTZ R31, R10, UR4 ;  /* 0x000000040a1f7c20 */ /* 0x020fe20008410000 */
[----:B------:R-:W-:-:S02]  /*ad40*/  FSEL R10, R59, -INF , !P3 ;  /* 0xff8000003b0a7808 */ /* 0x000fc40005800000 */
[-C--:B------:R-:W-:Y:S02]  /*ad50*/  ISETP.GE.AND P3, PT, R8, R85.reuse, PT ;  /* 0x000000550800720c */ /* 0x080fe40003f66270 */
[----:B------:R-:W-:Y:S02]  /*ad60*/  FSEL R8, R46, -INF , !P4 ;  /* 0xff8000002e087808 */ /* 0x000fe40006000000 */
[----:B------:R-:W4:Y:S01]  /*ad70*/  MUFU.TANH R28, R28 ;  /* 0x0000001c001c7308 */ /* 0x000f220000002400 */
[-C--:B------:R-:W-:Y:S02]  /*ad80*/  ISETP.GE.AND P4, PT, R33, R85.reuse, PT ;  /* 0x000000552100720c */ /* 0x080fe40003f86270 */
[----:B------:R-:W-:Y:S02]  /*ad90*/  FSEL R112, R112, -INF , !P3 ;  /* 0xff80000070707808 */ /* 0x000fe40005800000 */
[----:B------:R-:W-:Y:S01]  /*ada0*/  ISETP.GE.AND P3, PT, R11, R85, PT ;  /* 0x000000550b00720c */ /* 0x000fe20003f66270 */
[----:B------:R-:W-:Y:S01]  /*adb0*/  VIADD R11, R63, 0xffffff21 ;  /* 0xffffff213f0b7836 */ /* 0x000fe20000000000 */
[----:B---3--:R-:W-:Y:S01]  /*adc0*/  FSEL R110, R110, -INF , !P4 ;  /* 0xff8000006e6e7808 */ /* 0x008fe20006000000 */
[----:B------:R3:W-:Y:S01]  /*add0*/  MUFU.TANH R30, R9 ;  /* 0x00000009001e7308 */ /* 0x0007e20000002400 */
[----:B------:R-:W-:-:S02]  /*ade0*/  FSEL R113, R113, -INF , !P0 ;  /* 0xff80000071717808 */ /* 0x000fc40004000000 */
[----:B--2---:R-:W-:Y:S01]  /*adf0*/  FSEL R104, R32, -INF , !P3 ;  /* 0xff80000020687808 */ /* 0x004fe20005800000 */
[----:B------:R-:W-:Y:S01]  /*ae00*/  FMUL.FTZ R32, R90, UR4 ;  /* 0x000000045a207c20 */ /* 0x000fe20008410000 */
[-C--:B------:R-:W-:Y:S02]  /*ae10*/  ISETP.GE.AND P4, PT, R11, R85.reuse, PT ;  /* 0x000000550b00720c */ /* 0x080fe40003f86270 */
[C---:B------:R-:W-:Y:S01]  /*ae20*/  ISETP.GE.AND P0, PT, R6.reuse, R62, PT ;  /* 0x0000003e0600720c */ /* 0x040fe20003f06270 */
[----:B------:R2:W5:Y:S01]  /*ae30*/  MUFU.TANH R102, R35 ;  /* 0x0000002300667308 */ /* 0x0005620000002400 */
[----:B------:R-:W-:Y:S01]  /*ae40*/  ISETP.GE.AND P3, PT, R6, R85, PT ;  /* 0x000000550600720c */ /* 0x000fe20003f66270 */
[----:B------:R-:W-:Y:S01]  /*ae50*/  VIADD R6, R63, 0xffffff38 ;  /* 0xffffff383f067836 */ /* 0x000fe20000000000 */
[----:B------:R-:W-:Y:S02]  /*ae60*/  FSEL R111, R111, -INF , !P0 ;  /* 0xff8000006f6f7808 */ /* 0x000fe40004000000 */
[----:B------:R-:W-:-:S02]  /*ae70*/  FSEL R100, R100, -INF , !P3 ;  /* 0xff80000064647808 */ /* 0x000fc40005800000 */
[-C--:B------:R-:W-:Y:S01]  /*ae80*/  ISETP.GE.AND P0, PT, R6, R62.reuse, PT ;  /* 0x0000003e0600720c */ /* 0x080fe20003f06270 */
[----:B------:R-:W5:Y:S01]  /*ae90*/  MUFU.TANH R103, R103 ;  /* 0x0000006700677308 */ /* 0x000f620000002400 */
[----:B---3--:R-:W-:Y:S02]  /*aea0*/  FSEL R9, R44, -INF , !P5 ;  /* 0xff8000002c097808 */ /* 0x008fe40006800000 */
[-C--:B------:R-:W-:Y:S01]  /*aeb0*/  ISETP.GE.AND P5, PT, R33, R62.reuse, PT ;  /* 0x0000003e2100720c */ /* 0x080fe20003fa6270 */
[C---:B------:R-:W-:Y:S01]  /*aec0*/  VIADD R33, R63.reuse, 0xffffff19 ;  /* 0xffffff193f217836 */ /* 0x040fe20000000000 */
[----:B------:R-:W-:Y:S01]  /*aed0*/  ISETP.GE.AND P3, PT, R6, R85, PT ;  /* 0x000000550600720c */ /* 0x000fe20003f66270 */
[----:B------:R-:W-:Y:S02]  /*aee0*/  VIADD R6, R63, 0xffffff40 ;  /* 0xffffff403f067836 */ /* 0x000fe40000000000 */
[----:B------:R-:W3:Y:S01]  /*aef0*/  MUFU.TANH R96, R96 ;  /* 0x0000006000607308 */ /* 0x000ee20000002400 */
[----:B------:R-:W-:-:S02]  /*af00*/  ISETP.GE.AND P2, PT, R33, R62, PT ;  /* 0x0000003e2100720c */ /* 0x000fc40003f46270 */
[-C--:B------:R-:W-:Y:S02]  /*af10*/  ISETP.GE.AND P1, PT, R33, R85.reuse, PT ;  /* 0x000000552100720c */ /* 0x080fe40003f26270 */
[----:B------:R-:W-:Y:S02]  /*af20*/  FSEL R49, R49, -INF , !P2 ;  /* 0xff80000031317808 */ /* 0x000fe40005000000 */
[----:B------:R-:W-:Y:S01]  /*af30*/  FSEL R108, R108, -INF , !P1 ;  /* 0xff8000006c6c7808 */ /* 0x000fe20004800000 */
[----:B------:R-:W3:Y:S01]  /*af40*/  MUFU.TANH R24, R24 ;  /* 0x0000001800187308 */ /* 0x000ee20000002400 */
[----:B--2---:R-:W-:Y:S01]  /*af50*/  FSEL R35, R36, -INF , !P5 ;  /* 0xff80000024237808 */ /* 0x004fe20006800000 */
[----:B------:R-:W-:Y:S01]  /*af60*/  FMUL.FTZ R36, R94, UR4 ;  /* 0x000000045e247c20 */ /* 0x000fe20008410000 */
[CC--:B------:R-:W-:Y:S02]  /*af70*/  ISETP.GE.AND P2, PT, R5.reuse, R62.reuse, PT ;  /* 0x0000003e0500720c */ /* 0x0c0fe40003f46270 */
[----:B------:R-:W-:Y:S01]  /*af80*/  ISETP.GE.AND P1, PT, R5, R85, PT ;  /* 0x000000550500720c */ /* 0x000fe20003f26270 */
[----:B------:R-:W-:Y:S01]  /*af90*/  VIADD R5, R63, 0xffffff30 ;  /* 0xffffff303f057836 */ /* 0x000fe20000000000 */
[----:B------:R-:W-:Y:S01]  /*afa0*/  ISETP.GE.AND P5, PT, R11, R62, PT ;  /* 0x0000003e0b00720c */ /* 0x000fe20003fa6270 */
[----:B------:R-:W2:Y:S01]  /*afb0*/  MUFU.TANH R25, R25 ;  /* 0x0000001900197308 */ /* 0x000ea20000002400 */
[----:B-1----:R-:W-:Y:S01]  /*afc0*/  FSEL R41, R41, -INF , !P2 ;  /* 0xff80000029297808 */ /* 0x002fe20005000000 */
[----:B------:R-:W-:Y:S01]  /*afd0*/  VIADD R11, R63, 0xffffff51 ;  /* 0xffffff513f0b7836 */ /* 0x000fe20000000000 */
[----:B----4-:R-:W-:-:S02]  /*afe0*/  FSEL R106, R28, -INF , !P1 ;  /* 0xff8000001c6a7808 */ /* 0x010fc40004800000 */
[----:B------:R-:W-:Y:S02]  /*aff0*/  FSEL R45, R45, -INF , !P5 ;  /* 0xff8000002d2d7808 */ /* 0x000fe40006800000 */
[----:B-----5:R-:W-:Y:S01]  /*b000*/  FSEL R102, R102, -INF , !P4 ;  /* 0xff80000066667808 */ /* 0x020fe20006000000 */
[----:B------:R-:W1:Y:S01]  /*b010*/  MUFU.TANH R109, R109 ;  /* 0x0000006d006d7308 */ /* 0x000e620000002400 */
[CC--:B------:R-:W-:Y:S02]  /*b020*/  ISETP.GE.AND P2, PT, R7.reuse, R62.reuse, PT ;  /* 0x0000003e0700720c */ /* 0x0c0fe40003f46270 */
[-C--:B------:R-:W-:Y:S01]  /*b030*/  ISETP.GE.AND P1, PT, R7, R85.reuse, PT ;  /* 0x000000550700720c */ /* 0x080fe20003f26270 */
[----:B------:R-:W-:Y:S01]  /*b040*/  VIADD R7, R63, 0xffffff39 ;  /* 0xffffff393f077836 */ /* 0x000fe20000000000 */
[C---:B------:R-:W-:Y:S02]  /*b050*/  ISETP.GE.AND P5, PT, R5.reuse, R62, PT ;  /* 0x0000003e0500720c */ /* 0x040fe40003fa6270 */
[----:B------:R-:W-:Y:S01]  /*b060*/  ISETP.GE.AND P4, PT, R5, R85, PT ;  /* 0x000000550500720c */ /* 0x000fe20003f86270 */
[----:B------:R-:W-:Y:S01]  /*b070*/  MUFU.TANH R26, R26 ;  /* 0x0000001a001a7308 */ /* 0x000fe20000002400 */
[----:B------:R-:W-:-:S02]  /*b080*/  FSEL R103, R103, -INF , !P5 ;  /* 0xff80000067677808 */ /* 0x000fc40006800000 */
[----:B---3--:R-:W-:Y:S02]  /*b090*/  FSEL R96, R96, -INF , !P4 ;  /* 0xff80000060607808 */ /* 0x008fe40006000000 */
[CC--:B------:R-:W-:Y:S02]  /*b0a0*/  ISETP.GE.AND P5, PT, R7.reuse, R62.reuse, PT ;  /* 0x0000003e0700720c */ /* 0x0c0fe40003fa6270 */
[-C--:B------:R-:W-:Y:S01]  /*b0b0*/  ISETP.GE.AND P4, PT, R7, R85.reuse, PT ;  /* 0x000000550700720c */ /* 0x080fe20003f86270 */
[----:B------:R-:W3:Y:S01]  /*b0c0*/  MUFU.TANH R20, R20 ;  /* 0x0000001400147308 */ /* 0x000ee20000002400 */
[----:B------:R-:W-:Y:S01]  /*b0d0*/  FSEL R107, R24, -INF , !P2 ;  /* 0xff800000186b7808 */ /* 0x000fe20005000000 */
[----:B------:R-:W-:Y:S01]  /*b0e0*/  VIADD R7, R63, 0xffffff41 ;  /* 0xffffff413f077836 */ /* 0x000fe20000000000 */
[----:B--2---:R-:W-:Y:S01]  /*b0f0*/  FSEL R98, R25, -INF , !P1 ;  /* 0xff80000019627808 */ /* 0x004fe20004800000 */
[----:B------:R-:W-:Y:S01]  /*b100*/  FMUL.FTZ R24, R66, UR4 ;  /* 0x0000000442187c20 */ /* 0x000fe20008410000 */
[C---:B------:R-:W-:Y:S01]  /*b110*/  ISETP.GE.AND P2, PT, R6.reuse, R62, PT ;  /* 0x0000003e0600720c */ /* 0x040fe20003f46270 */
[----:B------:R-:W-:Y:S01]  /*b120*/  FMUL.FTZ R25, R53, UR4 ;  /* 0x0000000435197c20 */ /* 0x000fe20008410000 */
[----:B------:R-:W-:Y:S01]  /*b130*/  ISETP.GE.AND P1, PT, R6, R85, PT ;  /* 0x000000550600720c */ /* 0x000fe20003f26270 */
[----:B------:R-:W2:Y:S01]  /*b140*/  MUFU.TANH R21, R21 ;  /* 0x0000001500157308 */ /* 0x000ea20000002400 */
[----:B------:R-:W-:Y:S01]  /*b150*/  VIADD R6, R63, 0xffffff48 ;  /* 0xffffff483f067836 */ /* 0x000fe20000000000 */
[----:B-1----:R-:W-:-:S02]  /*b160*/  FSEL R109, R109, -INF , !P0 ;  /* 0xff8000006d6d7808 */ /* 0x002fc40004000000 */
[----:B------:R-:W-:-:S04]  /*b170*/  ISETP.GE.AND P0, PT, R7, R62, PT ;  /* 0x0000003e0700720c */ /* 0x000fc80003f06270 */
[----:B------:R-:W1:Y:S01]  /*b180*/  MUFU.TANH R101, R101 ;  /* 0x0000006500657308 */ /* 0x000e620000002400 */
[----:B---3--:R-:W-:Y:S02]  /*b190*/  FSEL R105, R20, -INF , !P5 ;  /* 0xff80000014697808 */ /* 0x008fe40006800000 */
[----:B------:R-:W-:-:S04]  /*b1a0*/  ISETP.GE.AND P5, PT, R6, R62, PT ;  /* 0x0000003e0600720c */ /* 0x000fc80003fa6270 */
[----:B------:R-:W-:Y:S01]  /*b1b0*/  FSEL R97, R97, -INF , !P5 ;  /* 0xff80000061617808 */ /* 0x000fe20006800000 */
[----:B------:R-:W3:Y:S01]  /*b1c0*/  MUFU.TANH R22, R22 ;  /* 0x0000001600167308 */ /* 0x000ee20000002400 */
[----:B--2---:R-:W-:Y:S01]  /*b1d0*/  FSEL R94, R21, -INF , !P4 ;  /* 0xff800000155e7808 */ /* 0x004fe20006000000 */
[----:B------:R-:W-:Y:S01]  /*b1e0*/  FMUL.FTZ R21, R55, UR4 ;  /* 0x0000000437157c20 */ /* 0x000fe20008410000 */
[-C--:B------:R-:W-:Y:S01]  /*b1f0*/  ISETP.GE.AND P4, PT, R6, R85.reuse, PT ;  /* 0x000000550600720c */ /* 0x080fe20003f86270 */
[----:B------:R-:W-:Y:S01]  /*b200*/  VIADD R6, R63, 0xffffff50 ;  /* 0xffffff503f067836 */ /* 0x000fe20000000000 */
[----:B------:R-:W-:Y:S02]  /*b210*/  ISETP.GE.AND P5, PT, R11, R62, PT ;  /* 0x0000003e0b00720c */ /* 0x000fe40003fa6270 */
[----:B------:R-:W-:Y:S01]  /*b220*/  FSEL R48, R29, -INF , !P4 ;  /* 0xff8000001d307808 */ /* 0x000fe20006000000 */
[----:B------:R-:W2:Y:S01]  /*b230*/  MUFU.TANH R17, R17 ;  /* 0x0000001100117308 */ /* 0x000ea20000002400 */
[----:B-1----:R-:W-:Y:S01]  /*b240*/  FSEL R101, R101, -INF , !P2 ;  /* 0xff80000065657808 */ /* 0x002fe20005000000 */
[----:B------:R-:W-:Y:S01]  /*b250*/  FMUL.FTZ R29, R52, UR4 ;  /* 0x00000004341d7c20 */ /* 0x000fe20008410000 */
[----:B------:R-:W-:Y:S01]  /*b260*/  ISETP.GE.AND P4, PT, R11, R85, PT ;  /* 0x000000550b00720c */ /* 0x000fe20003f86270 */
[----:B------:R-:W-:Y:S01]  /*b270*/  VIADD R11, R63, 0xffffff59 ;  /* 0xffffff593f0b7836 */ /* 0x000fe20000000000 */
[----:B------:R-:W-:-:S03]  /*b280*/  FSEL R59, R30, -INF , !P5 ;  /* 0xff8000001e3b7808 */ /* 0x000fc60006800000 */
[----:B------:R-:W-:Y:S01]  /*b290*/  MUFU.TANH R18, R18 ;  /* 0x0000001200127308 */ /* 0x000fe20000002400 */
[----:B---3--:R-:W-:Y:S01]  /*b2a0*/  FSEL R58, R22, -INF , !P1 ;  /* 0xff800000163a7808 */ /* 0x008fe20004800000 */
[----:B------:R-:W-:-:S06]  /*b2b0*/  FMUL.FTZ R22, R54, UR4 ;  /* 0x0000000436167c20 */ /* 0x000fcc0008410000 */
[----:B------:R-:W1:Y:S01]  /*b2c0*/  MUFU.TANH R27, R27 ;  /* 0x0000001b001b7308 */ /* 0x000e620000002400 */
[----:B--2---:R-:W-:Y:S01]  /*b2d0*/  FSEL R99, R17, -INF , !P0 ;  /* 0xff80000011637808 */ /* 0x004fe20004000000 */
[----:B------:R-:W-:Y:S01]  /*b2e0*/  FMUL.FTZ R17, R65, UR4 ;  /* 0x0000000441117c20 */ /* 0x000fe20008410000 */
[----:B------:R-:W-:-:S05]  /*b2f0*/  ISETP.GE.AND P0, PT, R6, R62, PT ;  /* 0x0000003e0600720c */ /* 0x000fca0003f06270 */
[----:B------:R2:W-:Y:S08]  /*b300*/  MUFU.TANH R5, R92 ;  /* 0x0000005c00057308 */ /* 0x0005f00000002400 */
[----:B------:R-:W3:Y:S01]  /*b310*/  MUFU.TANH R38, R38 ;  /* 0x0000002600267308 */ /* 0x000ee20000002400 */
[----:B-1----:R-:W-:Y:S02]  /*b320*/  FSEL R65, R27, -INF , !P0 ;  /* 0xff8000001b417808 */ /* 0x002fe40004000000 */
[----:B------:R-:W-:-:S05]  /*b330*/  ISETP.GE.AND P0, PT, R11, R62, PT ;  /* 0x0000003e0b00720c */ /* 0x000fca0003f06270 */
[----:B------:R-:W1:Y:S01]  /*b340*/  MUFU.TANH R4, R4 ;  /* 0x0000000400047308 */ /* 0x000e620000002400 */
[----:B--2---:R-:W-:Y:S01]  /*b350*/  FSEL R92, R26, -INF , !P3 ;  /* 0xff8000001a5c7808 */ /* 0x004fe20005800000 */
[----:B------:R-:W-:Y:S01]  /*b360*/  FMUL.FTZ R26, R67, UR4 ;  /* 0x00000004431a7c20 */ /* 0x000fe20008410000 */
[----:B------:R-:W-:Y:S01]  /*b370*/  ISETP.GE.AND P3, PT, R7, R85, PT ;  /* 0x000000550700720c */ /* 0x000fe20003f66270 */
[----:B------:R-:W-:-:S03]  /*b380*/  VIADD R7, R63, 0xffffff49 ;  /* 0xffffff493f077836 */ /* 0x000fc60000000000 */
[----:B------:R-:W-:Y:S01]  /*b390*/  FSEL R18, R18, -INF , !P3 ;  /* 0xff80000012127808 */ /* 0x000fe20005800000 */
[----:B------:R-:W2:Y:S01]  /*b3a0*/  MUFU.TANH R36, R36 ;  /* 0x0000002400247308 */ /* 0x000ea20000002400 */
[C---:B------:R-:W-:Y:S02]  /*b3b0*/  ISETP.GE.AND P2, PT, R7.reuse, R62, PT ;  /* 0x0000003e0700720c */ /* 0x040fe40003f46270 */
[-C--:B------:R-:W-:Y:S01]  /*b3c0*/  ISETP.GE.AND P1, PT, R7, R85.reuse, PT ;  /* 0x000000550700720c */ /* 0x080fe20003f26270 */
[----:B------:R-:W-:Y:S01]  /*b3d0*/  VIADD R7, R63, 0xffffff58 ;  /* 0xffffff583f077836 */ /* 0x000fe20000000000 */
[----:B------:R-:W-:Y:S01]  /*b3e0*/  ISETP.GE.AND P3, PT, R6, R85, PT ;  /* 0x000000550600720c */ /* 0x000fe20003f66270 */
[----:B------:R-:W-:Y:S01]  /*b3f0*/  FMUL.FTZ R6, R91, UR4 ;  /* 0x000000045b067c20 */ /* 0x000fe20008410000 */
[----:B------:R-:W-:Y:S01]  /*b400*/  FSEL R91, R16, -INF , !P2 ;  /* 0xff800000105b7808 */ /* 0x000fe20005000000 */
[----:B------:R-:W4:Y:S01]  /*b410*/  MUFU.TANH R31, R31 ;  /* 0x0000001f001f7308 */ /* 0x000f220000002400 */
[----:B------:R-:W-:-:S02]  /*b420*/  FSEL R50, R19, -INF , !P1 ;  /* 0xff80000013327808 */ /* 0x000fc40004800000 */
[CC--:B------:R-:W-:Y:S02]  /*b430*/  ISETP.GE.AND P2, PT, R7.reuse, R62.reuse, PT ;  /* 0x0000003e0700720c */ /* 0x0c0fe40003f46270 */
[-C--:B------:R-:W-:Y:S01]  /*b440*/  ISETP.GE.AND P1, PT, R7, R85.reuse, PT ;  /* 0x000000550700720c */ /* 0x080fe20003f26270 */
[C---:B------:R-:W-:Y:S01]  /*b450*/  VIADD R7, R63.reuse, 0xffffff60 ;  /* 0xffffff603f077836 */ /* 0x040fe20000000000 */
[----:B---3--:R-:W-:Y:S01]  /*b460*/  FSEL R38, R38, -INF , !P4 ;  /* 0xff80000026267808 */ /* 0x008fe20006000000 */
[----:B------:R-:W3:Y:S01]  /*b470*/  MUFU.TANH R95, R88 ;  /* 0x00000058005f7308 */ /* 0x000ee20000002400 */
[----:B-1----:R-:W-:Y:S01]  /*b480*/  FSEL R67, R4, -INF , !P0 ;  /* 0xff80000004437808 */ /* 0x002fe20004000000 */
[----:B------:R-:W-:Y:S01]  /*b490*/  VIADD R4, R63, 0xffffff69 ;  /* 0xffffff693f047836 */ /* 0x000fe20000000000 */
[CC--:B------:R-:W-:Y:S02]  /*b4a0*/  ISETP.GE.AND P5, PT, R7.reuse, R62.reuse, PT ;  /* 0x0000003e0700720c */ /* 0x0c0fe40003fa6270 */
[----:B------:R-:W-:Y:S01]  /*b4b0*/  ISETP.GE.AND P4, PT, R7, R85, PT ;  /* 0x000000550700720c */ /* 0x000fe20003f86270 */
[----:B------:R-:W-:Y:S01]  /*b4c0*/  VIADD R7, R63, 0xffffff68 ;  /* 0xffffff683f077836 */ /* 0x000fe20000000000 */
[----:B------:R-:W-:Y:S01]  /*b4d0*/  FSEL R89, R5, -INF , !P5 ;  /* 0xff80000005597808 */ /* 0x000fe20006800000 */
[----:B------:R-:W1:Y:S01]  /*b4e0*/  MUFU.TANH R40, R40 ;  /* 0x0000002800287308 */ /* 0x000e620000002400 */
[----:B--2---:R-:W-:Y:S01]  /*b4f0*/  FSEL R36, R36, -INF , !P4 ;  /* 0xff80000024247808 */ /* 0x004fe20006000000 */
[----:B------:R-:W-:Y:S01]  /*b500*/  VIADD R5, R63, 0xffffff70 ;  /* 0xffffff703f057836 */ /* 0x000fe20000000000 */
[----:B------:R-:W-:-:S02]  /*b510*/  ISETP.GE.AND P5, PT, R4, R62, PT ;  /* 0x0000003e0400720c */ /* 0x000fc40003fa6270 */
[-C--:B------:R-:W-:Y:S01]  /*b520*/  ISETP.GE.AND P4, PT, R4, R85.reuse, PT ;  /* 0x000000550400720c */ /* 0x080fe20003f86270 */
[----:B------:R-:W-:Y:S01]  /*b530*/  VIADD R4, R63, 0xffffff71 ;  /* 0xffffff713f047836 */ /* 0x000fe20000000000 */
[-C--:B------:R-:W-:Y:S01]  /*b540*/  ISETP.GE.AND P0, PT, R7, R62.reuse, PT ;  /* 0x0000003e0700720c */ /* 0x080fe20003f06270 */
[----:B------:R-:W2:Y:S01]  /*b550*/  MUFU.TANH R17, R17 ;  /* 0x0000001100117308 */ /* 0x000ea20000002400 */
[----:B----4-:R-:W-:Y:S02]  /*b560*/  FSEL R16, R31, -INF , !P3 ;  /* 0xff8000001f107808 */ /* 0x010fe40005800000 */
[----:B------:R-:W-:Y:S01]  /*b570*/  ISETP.GE.AND P3, PT, R11, R85, PT ;  /* 0x000000550b00720c */ /* 0x000fe20003f66270 */
[----:B------:R-:W-:Y:S01]  /*b580*/  VIADD R11, R63, 0xffffff61 ;  /* 0xffffff613f0b7836 */ /* 0x000fe20000000000 */
[----:B---3--:R-:W-:Y:S02]  /*b590*/  FSEL R95, R95, -INF , !P0 ;  /* 0xff8000005f5f7808 */ /* 0x008fe40004000000 */
[----:B------:R-:W-:Y:S01]  /*b5a0*/  ISETP.GE.AND P0, PT, R4, R62, PT ;  /* 0x0000003e0400720c */ /* 0x000fe20003f06270 */
[----:B------:R-:W3:Y:S01]  /*b5b0*/  MUFU.TANH R87, R87 ;  /* 0x0000005700577308 */ /* 0x000ee20000002400 */
[----:B-1----:R-:W-:-:S02]  /*b5c0*/  FSEL R40, R40, -INF , !P3 ;  /* 0xff80000028287808 */ /* 0x002fc40005800000 */
[----:B------:R-:W-:-:S05]  /*b5d0*/  ISETP.GE.AND P3, PT, R7, R85, PT ;  /* 0x000000550700720c */ /* 0x000fca0003f66270 */
[----:B------:R-:W1:Y:S01]  /*b5e0*/  MUFU.TANH R42, R42 ;  /* 0x0000002a002a7308 */ /* 0x000e620000002400 */
[----:B--2---:R-:W-:Y:S02]  /*b5f0*/  FSEL R17, R17, -INF , !P0 ;  /* 0xff80000011117808 */ /* 0x004fe40004000000 */
[----:B------:R-:W-:-:S05]  /*b600*/  ISETP.GE.AND P0, PT, R57, 0x3, PT ;  /* 0x000000033900780c */ /* 0x000fca0003f06270 */
[----:B------:R-:W2:Y:S01]  /*b610*/  MUFU.TANH R32, R32 ;  /* 0x0000002000207308 */ /* 0x000ea20000002400 */
[----:B---3--:R-:W-:Y:S02]  /*b620*/  FSEL R87, R87, -INF , !P2 ;  /* 0xff80000057577808 */ /* 0x008fe40005000000 */
[----:B------:R-:W-:-:S05]  /*b630*/  ISETP.GE.AND P2, PT, R11, R62, PT ;  /* 0x0000003e0b00720c */ /* 0x000fca0003f46270 */
[----:B------:R-:W3:Y:S01]  /*b640*/  MUFU.TANH R93, R93 ;  /* 0x0000005d005d7308 */ /* 0x000ee20000002400 */
[----:B-1----:R-:W-:Y:S02]  /*b650*/  FSEL R42, R42, -INF , !P1 ;  /* 0xff8000002a2a7808 */ /* 0x002fe40004800000 */
[----:B------:R-:W-:-:S05]  /*b660*/  ISETP.GE.AND P1, PT, R11, R85, PT ;  /* 0x000000550b00720c */ /* 0x000fca0003f26270 */
[----:B------:R-:W1:Y:S01]  /*b670*/  MUFU.TANH R34, R34 ;  /* 0x0000002200227308 */ /* 0x000e620000002400 */
[----:B--2---:R-:W-:Y:S02]  /*b680*/  FSEL R32, R32, -INF , !P3 ;  /* 0xff80000020207808 */ /* 0x004fe40005800000 */
[----:B------:R-:W-:Y:S01]  /*b690*/  ISETP.GE.AND P3, PT, R4, R85, PT ;  /* 0x000000550400720c */ /* 0x000fe20003f66270 */
[C---:B------:R-:W-:Y:S02]  /*b6a0*/  VIADD R4, R63.reuse, 0xffffff78 ;  /* 0xffffff783f047836 */ /* 0x040fe40000000000 */
[----:B------:R-:W-:Y:S02]  /*b6b0*/  VIADD R63, R63, 0xffffff79 ;  /* 0xffffff793f3f7836 */ /* 0x000fe40000000000 */
        /* <DEDUP_REMOVED lines=8> */
[----:B------:R-:W-:-:S05]  /*b740*/  ISETP.GE.AND P5, PT, R4, R62, PT ;  /* 0x0000003e0400720c */ /* 0x000fca0003fa6270 */
[----:B------:R-:W2:Y:S01]  /*b750*/  MUFU.TANH R24, R24 ;  /* 0x0000001800187308 */ /* 0x000ea20000002400 */
[----:B---3--:R-:W-:Y:S02]  /*b760*/  FSEL R30, R6, -INF , !P4 ;  /* 0xff800000061e7808 */ /* 0x008fe40006000000 */
[----:B------:R-:W-:-:S05]  /*b770*/  ISETP.GE.AND P4, PT, R63, R62, PT ;  /* 0x0000003e3f00720c */ /* 0x000fca0003f86270 */
[----:B------:R-:W3:Y:S01]  /*b780*/  MUFU.TANH R26, R26 ;  /* 0x0000001a001a7308 */ /* 0x000ee20000002400 */
[----:B-1----:R-:W-:Y:S01]  /*b790*/  FSEL R19, R19, -INF , !P2 ;  /* 0xff80000013137808 */ /* 0x002fe20005000000 */
[----:B------:R-:W-:Y:S01]  /*b7a0*/  BAR.SYNC.DEFER_BLOCKING 0x0 ;  /* 0x0000000000007b1d */ /* 0x000fe20000010000 */
[----:B------:R-:W-:-:S05]  /*b7b0*/  ISETP.GE.AND P2, PT, R4, R85, PT ;  /* 0x000000550400720c */ /* 0x000fca0003f46270 */
[----:B------:R-:W1:Y:S01]  /*b7c0*/  MUFU.TANH R29, R29 ;  /* 0x0000001d001d7308 */ /* 0x000e620000002400 */
[----:B--2---:R-:W-:Y:S02]  /*b7d0*/  FSEL R24, R24, -INF , !P1 ;  /* 0xff80000018187808 */ /* 0x004fe40004800000 */
[----:B------:R-:W-:-:S05]  /*b7e0*/  ISETP.GE.AND P1, PT, R63, R85, PT ;  /* 0x000000553f00720c */ /* 0x000fca0003f26270 */
[----:B------:R-:W2:Y:S01]  /*b7f0*/  MUFU.TANH R25, R25 ;  /* 0x0000001900197308 */ /* 0x000ea20000002400 */
[----:B---3--:R-:W-:-:S07]  /*b800*/  FSEL R26, R26, -INF , !P3 ;  /* 0xff8000001a1a7808 */ /* 0x008fce0005800000 */
[----:B------:R-:W3:Y:S01]  /*b810*/  MUFU.TANH R22, R22 ;  /* 0x0000001600167308 */ /* 0x000ee20000002400 */
[----:B-1----:R-:W-:-:S07]  /*b820*/  FSEL R29, R29, -INF , !P5 ;  /* 0xff8000001d1d7808 */ /* 0x002fce0006800000 */
[----:B------:R-:W1:Y:S01]  /*b830*/  MUFU.TANH R21, R21 ;  /* 0x0000001500157308 */ /* 0x000e620000002400 */
[----:B--2---:R-:W-:Y:S02]  /*b840*/  FSEL R25, R25, -INF , !P4 ;  /* 0xff80000019197808 */ /* 0x004fe40006000000 */
[----:B---3--:R-:W-:Y:S02]  /*b850*/  FSEL R22, R22, -INF , !P2 ;  /* 0xff80000016167808 */ /* 0x008fe40005000000 */
[----:B-1----:R-:W-:Y:S01]  /*b860*/  FSEL R21, R21, -INF , !P1 ;  /* 0xff80000015157808 */ /* 0x002fe20004800000 */
        /* <DEDUP_REMOVED lines=64> */
.L_x_4136:
[----:B------:R-:W-:Y:S01]  /*bc70*/  UMOV UR4, URZ ;  /* 0x000000ff00047c82 */ /* 0x000fe20008000000 */
[----:B------:R-:W-:Y:S01]  /*bc80*/  IMAD.SHL.U32 R60, R60, 0x80, RZ ;  /* 0x000000803c3c7824 */ /* 0x000fe200078e00ff */
[----:B------:R-:W-:-:S05]  /*bc90*/  IADD3 R4, P0, PT, RZ, -UR4, RZ ;  /* 0x80000004ff047c10 */ /* 0x000fca000ff1e0ff */
[----:B------:R-:W-:-:S05]  /*bca0*/  IMAD.X R60, RZ, RZ, ~R60, P0 ;  /* 0x000000ffff3c7224 */ /* 0x000fca00000e0e3c */
[----:B------:R-:W-:-:S04]  /*bcb0*/  SHF.R.S64 R5, R4, 0x1f, R60 ;  /* 0x0000001f04057819 */ /* 0x000fc8000000103c */
[----:B------:R-:W-:-:S04]  /*bcc0*/  IADD3 R138, P0, PT, R5, R138, RZ ;  /* 0x0000008a058a7210 */ /* 0x000fc80007f1e0ff */
[----:B------:R-:W-:-:S09]  /*bcd0*/  LEA.HI.X.SX32 R137, R60, R137, 0x1, P0 ;  /* 0x000000893c897211 */ /* 0x000fd200000f0eff */
.L_x_4137:
        /* <DEDUP_REMOVED lines=15> */
.L_x_4135:
        /* <DEDUP_REMOVED lines=33> */
[----:B------:R-:W-:Y:S01]  /*bfe0*/  VIMNMX R57, PT, PT, R57, 0x2, !PT ;  /* 0x0000000239397848 */ /* 0x000fe20007fe0100 */
[----:B------:R-:W2:Y:S03]  /*bff0*/  SHFL.BFLY PT, R5, R6, 0x2, 0x1f ;  /* 0x0c401f0006057f89 */ /* 0x000ea600000e0000 */
[----:B------:R-:W-:Y:S01]  /*c000*/  IADD3 R150, PT, PT, R57, -0x3, RZ ;  /* 0xfffffffd39967810 */ /* 0x000fe20007ffe0ff */
[----:B------:R-:W3:Y:S01]  /*c010*/  SHFL.BFLY PT, R4, R7, 0x2, 0x1f ;  /* 0x0c401f0007047f89 */ /* 0x000ee200000e0000 */
[----:B--2---:R-:W-:-:S02]  /*c020*/  FMNMX.FTZ R5, R6, R5, !PT ;  /* 0x0000000506057209 */ /* 0x004fc40007810000 */
        /* <DEDUP_REMOVED lines=12> */
[C---:B------:R-:W-:Y:S01]  /*c0f0*/  FMUL.FTZ R23, R3.reuse, UR4 ;  /* 0x0000000403177c20 */ /* 0x040fe20008410000 */
[----:B------:R-:W-:Y:S01]  /*c100*/  FSEL R5, R3, RZ, P0 ;  /* 0x000000ff03057208 */ /* 0x000fe20000000000 */
[--C-:B------:R-:W-:Y:S01]  /*c110*/  FFMA.FTZ R27, R9, UR4, -R28.reuse ;  /* 0x00000004091b7c23 */ /* 0x100fe2000801081c */
[--C-:B------:R-:W-:Y:S01]  /*c120*/  FFMA.FTZ R37, R15, UR4, -R28.reuse ;  /* 0x000000040f257c23 */ /* 0x100fe2000801081c */
[--C-:B------:R-:W-:Y:S01]  /*c130*/  FFMA.FTZ R44, R13, UR4, -R28.reuse ;  /* 0x000000040d2c7c23 */ /* 0x100fe2000801081c */
[----:B------:R-:W-:Y:S01]  /*c140*/  FSEL R23, R23, RZ, P0 ;  /* 0x000000ff17177208 */ /* 0x000fe20000000000 */
[----:B------:R-:W-:Y:S01]  /*c150*/  FADD.FTZ R0, R0, -R5 ;  /* 0x8000000500007221 */ /* 0x000fe20000010000 */
[----:B------:R-:W-:Y:S01]  /*c160*/  FMUL.FTZ R53, R53, UR4 ;  /* 0x0000000435357c20 */ /* 0x000fe20008410000 */
[----:B------:R-:W-:Y:S01]  /*c170*/  MUFU.EX2 R56, R56 ;  /* 0x0000003800387308 */ /* 0x000fe20000000800 */
[--C-:B------:R-:W-:Y:S01]  /*c180*/  FFMA.FTZ R46, R49, UR4, -R28.reuse ;  /* 0x00000004312e7c23 */ /* 0x100fe2000801081c */
[--C-:B------:R-:W-:Y:S01]  /*c190*/  FFMA.FTZ R2, R8, UR4, -R23.reuse ;  /* 0x0000000408027c23 */ /* 0x100fe20008010817 */
[----:B------:R-:W-:Y:S01]  /*c1a0*/  IADD3 R8, PT, PT, R132, 0x3000, RZ ;  /* 0x0000300084087810 */ /* 0x000fe20007ffe0ff */
[----:B------:R-:W-:Y:S01]  /*c1b0*/  FMUL.FTZ R51, R0, UR4 ;  /* 0x0000000400337c20 */ /* 0x000fe20008410000 */
[----:B------:R-:W-:Y:S01]  /*c1c0*/  IADD3 R0, PT, PT, R132, 0x3020, RZ ;  /* 0x0000302084007810 */ /* 0x000fe20007ffe0ff */
[--C-:B------:R-:W-:Y:S01]  /*c1d0*/  FFMA.FTZ R33, R10, UR4, -R23.reuse ;  /* 0x000000040a217c23 */ /* 0x100fe20008010817 */
[----:B------:R-:W-:Y:S01]  /*c1e0*/  @P6 IADD3 R0, PT, PT, R8, -0x20, RZ ;  /* 0xffffffe008006810 */ /* 0x000fe20007ffe0ff */
[--C-:B------:R-:W-:Y:S01]  /*c1f0*/  FFMA.FTZ R47, R14, UR4, -R23.reuse ;  /* 0x000000040e2f7c23 */ /* 0x100fe20008010817 */
[--C-:B------:R-:W-:Y:S01]  /*c200*/  FFMA.FTZ R31, R12, UR4, -R23.reuse ;  /* 0x000000040c1f7c23 */ /* 0x100fe20008010817 */
[----:B------:R-:W1:Y:S01]  /*c210*/  MUFU.EX2 R37, R37 ;  /* 0x0000002500257308 */ /* 0x000e620000000800 */
[----:B------:R-:W-:Y:S01]  /*c220*/  LDSM.16.MT88.4 R12, [R132+0x3000] ;  /* 0x00300000840c783b */ /* 0x000fe20000004200 */
[--C-:B------:R-:W-:Y:S01]  /*c230*/  FFMA.FTZ R52, R115, UR4, -R28.reuse ;  /* 0x0000000473347c23 */ /* 0x100fe2000801081c */
[--C-:B------:R-:W-:Y:S01]  /*c240*/  FFMA.FTZ R39, R39, UR4, -R28.reuse ;  /* 0x0000000427277c23 */ /* 0x100fe2000801081c */
[--C-:B------:R-:W-:Y:S01]  /*c250*/  FFMA.FTZ R35, R35, UR4, -R28.reuse ;  /* 0x0000000423237c23 */ /* 0x100fe2000801081c */
[----:B------:R-:W2:Y:S01]  /*c260*/  LDSM.16.MT88.4 R8, [R0] ;  /* 0x000000000008783b */ /* 0x000ea20000004200 */
        /* <DEDUP_REMOVED lines=78> */
[--C-:B------:R-:W-:Y:S01]  /*c750*/  FFMA.FTZ R47, R16, UR4, -R23.reuse ;  /* 0x00000004102f7c23 */ /* 0x100fe20008010817 */
[----:B------:R-:W-:Y:S01]  /*c760*/  FFMA.FTZ R56, R153, R53, R56 ;  /* 0x0000003599387223 */ /* 0x000fe20000010038 */
[----:B------:R-:W-:Y:S01]  /*c770*/  LDSM.16.MT88.4 R16, [R132+0x4400] ;  /* 0x004400008410783b */ /* 0x000fe20000004200 */
[----:B------:R-:W-:Y:S01]  /*c780*/  FADD.FTZ R152, R31, R152 ;  /* 0x000000981f987221 */ /* 0x000fe20000010000 */
[----:B--2---:R-:W-:Y:S01]  /*c790*/  HMMA.16816.F32 R72, R4, R8, R72 ;  /* 0x000000080448723c */ /* 0x004fe20000001848 */
[----:B------:R-:W-:Y:S01]  /*c7a0*/  FADD.FTZ R51, R37, R56 ;  /* 0x0000003825337221 */ /* 0x000fe20000010000 */
[----:B------:R-:W1:Y:S01]  /*c7b0*/  MUFU.EX2 R39, R39 ;  /* 0x0000002700277308 */ /* 0x000e620000000800 */
[----:B------:R-:W-:Y:S01]  /*c7c0*/  FADD.FTZ R33, R33, R152 ;  /* 0x0000009821217221 */ /* 0x000fe20000010000 */
[----:B------:R-:W-:Y:S01]  /*c7d0*/  FFMA.FTZ R31, R36, UR4, -R23 ;  /* 0x00000004241f7c23 */ /* 0x000fe20008010817 */
[----:B------:R-:W-:-:S03]  /*c7e0*/  FADD.FTZ R44, R44, R51 ;  /* 0x000000332c2c7221 */ /* 0x000fc60000010000 */
[----:B------:R-:W-:Y:S01]  /*c7f0*/  HMMA.16816.F32 R68, R4, R10, R68 ;  /* 0x0000000a0444723c */ /* 0x000fe20000001844 */
[----:B------:R-:W2:Y:S01]  /*c800*/  LDSM.16.MT88.4 R8, [R132+0x3400] ;  /* 0x003400008408783b */ /* 0x000ea20000004200 */
[----:B------:R-:W-:Y:S01]  /*c810*/  MUFU.EX2 R35, R35 ;  /* 0x0000002300237308 */ /* 0x000fe20000000800 */
[----:B------:R-:W-:-:S05]  /*c820*/  FADD.FTZ R27, R27, R44 ;  /* 0x0000002c1b1b7221 */ /* 0x000fca0000010000 */
[C---:B------:R-:W-:Y:S02]  /*c830*/  HMMA.16816.F32 R80, R4.reuse, R12, R80 ;  /* 0x0000000c0450723c */ /* 0x040fe40000001850 */
[----:B------:R-:W3:Y:S06]  /*c840*/  MUFU.EX2 R46, R46 ;  /* 0x0000002e002e7308 */ /* 0x000eec0000000800 */
[----:B------:R-:W-:Y:S01]  /*c850*/  HMMA.16816.F32 R76, R4, R14, R76 ;  /* 0x0000000e044c723c */ /* 0x000fe2000000184c */
[----:B-1----:R-:W-:Y:S01]  /*c860*/  F2FP.F16.F32.PACK_AB R4, R39, R52 ;  /* 0x000000342704723e */ /* 0x002fe200000000ff */
[----:B------:R-:W-:Y:S01]  /*c870*/  MUFU.EX2 R55, R55 ;  /* 0x0000003700377308 */ /* 0x000fe20000000800 */
[----:B------:R-:W1:Y:S01]  /*c880*/  LDSM.16.MT88.4 R12, [R0+0x400] ;  /* 0x00040000000c783b */ /* 0x000e620000004200 */
[----:B------:R-:W-:Y:S01]  /*c890*/  FADD.FTZ R52, R52, R27 ;  /* 0x0000001b34347221 */ /* 0x000fe20000010000 */
[----:B------:R-:W-:-:S03]  /*c8a0*/  FFMA.FTZ R27, R32, UR4, -R23 ;  /* 0x00000004201b7c23 */ /* 0x000fc60008010817 */
[----:B------:R-:W-:Y:S02]  /*c8b0*/  FADD.FTZ R52, R39, R52 ;  /* 0x0000003427347221 */ /* 0x000fe40000010000 */
[----:B------:R-:W4:Y:S01]  /*c8c0*/  MUFU.EX2 R66, R66 ;  /* 0x0000004200427308 */ /* 0x000f220000000800 */
[----:B---3--:R-:W-:Y:S01]  /*c8d0*/  F2FP.F16.F32.PACK_AB R6, R46, R35 ;  /* 0x000000232e06723e */ /* 0x008fe200000000ff */
[----:B------:R-:W-:-:S04]  /*c8e0*/  FADD.FTZ R35, R35, R52 ;  /* 0x0000003423237221 */ /* 0x000fc80000010000 */
[----:B------:R-:W-:Y:S02]  /*c8f0*/  FADD.FTZ R35, R46, R35 ;  /* 0x000000232e237221 */ /* 0x000fe40000010000 */
[----:B------:R-:W-:Y:S08]  /*c900*/  MUFU.EX2 R64, R64 ;  /* 0x0000004000407308 */ /* 0x000ff00000000800 */
[----:B------:R-:W3:Y:S01]  /*c910*/  MUFU.EX2 R49, R49 ;  /* 0x0000003100317308 */ /* 0x000ee20000000800 */
[----:B----4-:R-:W-:-:S07]  /*c920*/  F2FP.F16.F32.PACK_AB R5, R66, R55 ;  /* 0x000000374205723e */ /* 0x010fce00000000ff */
        /* <DEDUP_REMOVED lines=61> */
[----:B------:R-:W-:Y:S04]  /*cd00*/  MUFU.EX2 R102, R102 ;  /* 0x0000006600667308 */ /* 0x000fe80000000800 */
[C---:B------:R-:W-:Y:S04]  /*cd10*/  HMMA.16816.F32 R80, R4.reuse, R12, R80 ;  /* 0x0000000c0450723c */ /* 0x040fe80000001850 */
        /* <DEDUP_REMOVED lines=10> */
[----:B------:R-:W-:Y:S01]  /*cdc0*/  FADD.FTZ R55, R55, R8 ;  /* 0x0000000837377221 */ /* 0x000fe20000010000 */
[----:B------:R-:W-:Y:S03]  /*cdd0*/  HMMA.16816.F32 R68, R4, R10, R68 ;  /* 0x0000000a0444723c */ /* 0x000fe60000001844 */
[----:B------:R-:W-:Y:S01]  /*cde0*/  FADD.FTZ R55, R66, R55 ;  /* 0x0000003742377221 */ /* 0x000fe20000010000 */
[----:B------:R-:W2:Y:S01]  /*cdf0*/  MUFU.EX2 R37, R40 ;  /* 0x0000002800257308 */ /* 0x000ea20000000800 */
[----:B-1----:R-:W-:Y:S01]  /*ce00*/  F2FP.F16.F32.PACK_AB R4, R91, R106 ;  /* 0x0000006a5b04723e */ /* 0x002fe200000000ff */
[----:B------:R-:W1:Y:S01]  /*ce10*/  LDSM.16.MT88.4 R8, [R132+0x4800] ;  /* 0x004800008408783b */ /* 0x000e620000004200 */
[----:B----4-:R-:W-:Y:S01]  /*ce20*/  F2FP.F16.F32.PACK_AB R5, R38, R47 ;  /* 0x0000002f2605723e */ /* 0x010fe200000000ff */
[----:B------:R-:W-:Y:S01]  /*ce30*/  FADD.FTZ R64, R64, R55 ;  /* 0x0000003740407221 */ /* 0x000fe20000010000 */
[----:B------:R-:W-:Y:S01]  /*ce40*/  F2FP.F16.F32.PACK_AB R6, R67, R102 ;  /* 0x000000664306723e */ /* 0x000fe200000000ff */
[----:B------:R-:W-:-:S02]  /*ce50*/  FADD.FTZ R33, R100, R33 ;  /* 0x0000002164217221 */ /* 0x000fc40000010000 */
[----:B------:R-:W-:Y:S01]  /*ce60*/  FADD.FTZ R49, R49, R64 ;  /* 0x0000004031317221 */ /* 0x000fe20000010000 */
[----:B------:R-:W-:Y:S01]  /*ce70*/  MUFU.EX2 R94, R94 ;  /* 0x0000005e005e7308 */ /* 0x000fe20000000800 */
[----:B------:R-:W-:Y:S02]  /*ce80*/  FADD.FTZ R90, R90, R33 ;  /* 0x000000215a5a7221 */ /* 0x000fe40000010000 */
[----:B------:R-:W-:Y:S02]  /*ce90*/  FADD.FTZ R88, R88, R49 ;  /* 0x0000003158587221 */ /* 0x000fe40000010000 */
[----:B------:R-:W-:Y:S02]  /*cea0*/  FADD.FTZ R90, R85, R90 ;  /* 0x0000005a555a7221 */ /* 0x000fe40000010000 */
[----:B------:R-:W-:Y:S01]  /*ceb0*/  FADD.FTZ R63, R63, R88 ;  /* 0x000000583f3f7221 */ /* 0x000fe20000010000 */
[----:B--2---:R-:W-:Y:S01]  /*cec0*/  F2FP.F16.F32.PACK_AB R7, R37, R42 ;  /* 0x0000002a2507723e */ /* 0x004fe200000000ff */
[----:B------:R-:W2:Y:S01]  /*ced0*/  MUFU.EX2 R59, R59 ;  /* 0x0000003b003b7308 */ /* 0x000ea20000000800 */
[----:B------:R-:W-:Y:S01]  /*cee0*/  FADD.FTZ R101, R101, R90 ;  /* 0x0000005a65657221 */ /* 0x000fe20000010000 */
[----:B------:R-:W-:-:S03]  /*cef0*/  FADD.FTZ R62, R62, R63 ;  /* 0x0000003f3e3e7221 */ /* 0x000fc60000010000 */
[----:B------:R-:W-:Y:S01]  /*cf00*/  FADD.FTZ R98, R98, R101 ;  /* 0x0000006562627221 */ /* 0x000fe20000010000 */
[C---:B------:R-:W-:Y:S01]  /*cf10*/  HMMA.16816.F32 R80, R4.reuse, R16, R80 ;  /* 0x000000100450723c */ /* 0x040fe20000001850 */
        /* <DEDUP_REMOVED lines=23> */
[----:B------:R-:W-:-:S04]  /*d090*/  FADD.FTZ R67, R67, R102 ;  /* 0x0000006643437221 */ /* 0x000fc80000010000 */
[----:B------:R-:W-:Y:S01]  /*d0a0*/  MUFU.EX2 R27, R27 ;  /* 0x0000001b001b7308 */ /* 0x000fe20000000800 */
[----:B------:R-:W-:-:S04]  /*d0b0*/  FADD.FTZ R94, R94, R67 ;  /* 0x000000435e5e7221 */ /* 0x000fc80000010000 */
[----:B------:R-:W-:-:S03]  /*d0c0*/  FADD.FTZ R94, R59, R94 ;  /* 0x0000005e3b5e7221 */ /* 0x000fc60000010000 */
[----:B------:R-:W5:Y:S01]  /*d0d0*/  MUFU.EX2 R30, R30 ;  /* 0x0000001e001e7308 */ /* 0x000f620000000800 */
[----:B--2---:R-:W-:Y:S01]  /*d0e0*/  F2FP.F16.F32.PACK_AB R5, R2, R31 ;  /* 0x0000001f0205723e */ /* 0x004fe200000000ff */
[----:B------:R-:W-:-:S04]  /*d0f0*/  FADD.FTZ R65, R65, R94 ;  /* 0x0000005e41417221 */ /* 0x000fc80000010000 */
[----:B------:R-:W-:Y:S02]  /*d100*/  FADD.FTZ R65, R48, R65 ;  /* 0x0000004130417221 */ /* 0x000fe40000010000 */
[----:B------:R-:W-:Y:S08]  /*d110*/  MUFU.EX2 R50, R50 ;  /* 0x0000003200327308 */ /* 0x000ff00000000800 */
[----:B------:R-:W2:Y:S01]  /*d120*/  MUFU.EX2 R43, R43 ;  /* 0x0000002b002b7308 */ /* 0x000ea20000000800 */
[----:B-----5:R-:W-:-:S07]  /*d130*/  F2FP.F16.F32.PACK_AB R7, R30, R27 ;  /* 0x0000001b1e07723e */ /* 0x020fce00000000ff */
[C---:B-1----:R-:W-:Y:S01]  /*d140*/  HMMA.16816.F32 R80, R4.reuse, R8, R80 ;  /* 0x000000080450723c */ /* 0x042fe20000001850 */
[----:B------:R-:W-:Y:S07]  /*d150*/  MUFU.EX2 R29, R29 ;  /* 0x0000001d001d7308 */ /* 0x000fee0000000800 */
[C---:B------:R-:W-:Y:S01]  /*d160*/  HMMA.16816.F32 R76, R4.reuse, R10, R76 ;  /* 0x0000000a044c723c */ /* 0x040fe2000000184c */
[----:B------:R1:W5:Y:S01]  /*d170*/  LDSM.16.MT88.4 R8, [R0+0x1c00] ;  /* 0x001c00000008783b */ /* 0x0003620000004200 */
[----:B------:R-:W3:Y:S06]  /*d180*/  MUFU.EX2 R28, R28 ;  /* 0x0000001c001c7308 */ /* 0x000eec0000000800 */
[----:B----4-:R-:W-:Y:S01]  /*d190*/  HMMA.16816.F32 R72, R4, R16, R72 ;  /* 0x000000100448723c */ /* 0x010fe20000001848 */
[----:B------:R-:W-:Y:S01]  /*d1a0*/  FADD.FTZ R16, R58, R87 ;  /* 0x000000573a107221 */ /* 0x000fe20000010000 */
[----:B------:R-:W-:Y:S03]  /*d1b0*/  MUFU.EX2 R25, R25 ;  /* 0x0000001900197308 */ /* 0x000fe60000000800 */
[----:B------:R-:W-:-:S03]  /*d1c0*/  FADD.FTZ R16, R89, R16 ;  /* 0x0000001059107221 */ /* 0x000fc60000010000 */
[----:B------:R-:W-:Y:S01]  /*d1d0*/  HMMA.16816.F32 R68, R4, R18, R68 ;  /* 0x000000120444723c */ /* 0x000fe20000001844 */
[----:B------:R-:W-:Y:S01]  /*d1e0*/  FADD.FTZ R47, R47, R16 ;  /* 0x000000102f2f7221 */ /* 0x000fe20000010000 */
[----:B------:R-:W4:Y:S01]  /*d1f0*/  MUFU.EX2 R24, R24 ;  /* 0x0000001800187308 */ /* 0x000f220000000800 */
[C---:B--2---:R-:W-:Y:S01]  /*d200*/  F2FP.F16.F32.PACK_AB R4, R43.reuse, R50 ;  /* 0x000000322b04723e */ /* 0x044fe200000000ff */
[----:B------:R-:W-:Y:S01]  /*d210*/  FADD.FTZ R50, R50, R65 ;  /* 0x0000004132327221 */ /* 0x000fe20000010000 */
[----:B------:R-:W-:Y:S01]  /*d220*/  FADD.FTZ R47, R38, R47 ;  /* 0x0000002f262f7221 */ /* 0x000fe20000010000 */
[----:B---3--:R-:W-:Y:S02]  /*d230*/  F2FP.F16.F32.PACK_AB R6, R28, R29 ;  /* 0x0000001d1c06723e */ /* 0x008fe400000000ff */
[----:B------:R-:W-:Y:S01]  /*d240*/  FADD.FTZ R50, R43, R50 ;  /* 0x000000322b327221 */ /* 0x000fe20000010000 */
[----:B------:R-:W-:Y:S01]  /*d250*/  FADD.FTZ R42, R42, R47 ;  /* 0x0000002f2a2a7221 */ /* 0x000fe20000010000 */
[----:B------:R-:W-:Y:S01]  /*d260*/  MUFU.EX2 R22, R22 ;  /* 0x0000001600167308 */ /* 0x000fe20000000800 */
[----:B-1----:R-:W-:Y:S01]  /*d270*/  MOV R0, R3 ;  /* 0x0000000300007202 */ /* 0x002fe20000000f00 */
[----:B------:R-:W-:Y:S01]  /*d280*/  FADD.FTZ R29, R29, R50 ;  /* 0x000000321d1d7221 */ /* 0x000fe20000010000 */
[----:B------:R-:W-:-:S03]  /*d290*/  FADD.FTZ R42, R37, R42 ;  /* 0x0000002a252a7221 */ /* 0x000fc60000010000 */
[----:B------:R-:W-:Y:S01]  /*d2a0*/  FADD.FTZ R153, R28, R29 ;  /* 0x0000001d1c997221 */ /* 0x000fe20000010000 */
[----:B------:R-:W-:Y:S01]  /*d2b0*/  FADD.FTZ R31, R31, R42 ;  /* 0x0000002a1f1f7221 */ /* 0x000fe20000010000 */
[----:B------:R-:W1:Y:S01]  /*d2c0*/  MUFU.EX2 R21, R21 ;  /* 0x0000001500157308 */ /* 0x000e620000000800 */
[----:B----4-:R-:W-:Y:S02]  /*d2d0*/  F2FP.F16.F32.PACK_AB R5, R24, R25 ;  /* 0x000000191805723e */ /* 0x010fe400000000ff */
[----:B------:R-:W-:-:S04]  /*d2e0*/  FADD.FTZ R2, R2, R31 ;  /* 0x0000001f02027221 */ /* 0x000fc80000010000 */
[----:B------:R-:W-:Y:S01]  /*d2f0*/  FADD.FTZ R27, R27, R2 ;  /* 0x000000021b1b7221 */ /* 0x000fe20000010000 */
[----:B------:R-:W-:-:S03]  /*d300*/  MOV R2, R20 ;  /* 0x0000001400027202 */ /* 0x000fc60000000f00 */
        /* <DEDUP_REMOVED lines=11> */
.L_x_4132:
        /* <DEDUP_REMOVED lines=19> */
.L_x_4142:
[----:B------:R-:W-:Y:S01]  /*d4f0*/  @!P1 IADD3 R7, P0, PT, RZ, -R149, RZ ;  /* 0x80000095ff079210 */ /* 0x000fe20007f1e0ff */
[----:B------:R-:W1:Y:S01]  /*d500*/  @!P1 LDC R154, c[0x0][0x3c0] ;  /* 0x0000f000ff9a9b82 */ /* 0x000e620000000800 */
[----:B------:R-:W-:Y:S01]  /*d510*/  SHF.R.U32.HI R133, RZ, 0x1, R86 ;  /* 0x00000001ff857819 */ /* 0x000fe20000011656 */
[----:B------:R-:W-:Y:S04]  /*d520*/  DEPBAR.LE SB0, 0x0 ;  /* 0x000080000000791a */ /* 0x000fe80000000000 */
[C---:B------:R-:W-:Y:S02]  /*d530*/  LOP3.LUT R145, R86.reuse, 0x18, RZ, 0xc0, !PT ;  /* 0x0000001856917812 */ /* 0x040fe400078ec0ff */
[----:B------:R-:W2:Y:S01]  /*d540*/  LDC R139, c[0x0][0x3c4] ;  /* 0x0000f100ff8b7b82 */ /* 0x000ea20000000800 */
[----:B------:R-:W-:Y:S07]  /*d550*/  LOP3.LUT R0, R133, 0x8, RZ, 0xc0, !PT ;  /* 0x0000000885007812 */ /* 0x000fee00078ec0ff */
[----:B------:R-:W-:Y:S01]  /*d560*/  BAR.SYNC.DEFER_BLOCKING 0x0 ;  /* 0x0000000000007b1d */ /* 0x000fe20000010000 */
[C---:B------:R-:W-:Y:S02]  /*d570*/  IMAD.SHL.U32 R144, R86.reuse, 0x8, RZ ;  /* 0x0000000856907824 */ /* 0x040fe400078e00ff */
[C---:B------:R-:W-:Y:S02]  /*d580*/  IMAD.SHL.U32 R4, R86.reuse, 0x10, RZ ;  /* 0x0000001056047824 */ /* 0x040fe400078e00ff */
[----:B------:R-:W-:Y:S01]  /*d590*/  IMAD.SHL.U32 R84, R86, 0x4, RZ ;  /* 0x0000000456547824 */ /* 0x000fe200078e00ff */
[----:B------:R-:W-:Y:S01]  /*d5a0*/  LOP3.LUT R10, R144, 0xd8, RZ, 0xc0, !PT ;  /* 0x000000d8900a7812 */ /* 0x000fe200078ec0ff */
[----:B------:R-:W-:Y:S01]  /*d5b0*/  IMAD.SHL.U32 R89, R86, 0x20, RZ ;  /* 0x0000002056597824 */ /* 0x000fe200078e00ff */
[----:B------:R-:W-:Y:S01]  /*d5c0*/  LOP3.LUT R134, R4, 0x3e00, RZ, 0xc0, !PT ;  /* 0x00003e0004867812 */ /* 0x000fe200078ec0ff */
[----:B------:R-:W-:Y:S01]  /*d5d0*/  IMAD.MOV.U32 R5, RZ, RZ, R140 ;  /* 0x000000ffff057224 */ /* 0x000fe200078e008c */
[----:B------:R-:W-:Y:S02]  /*d5e0*/  LOP3.LUT R6, R144, 0x1f20, RZ, 0xc0, !PT ;  /* 0x00001f2090067812 */ /* 0x000fe400078ec0ff */
[----:B------:R-:W-:Y:S02]  /*d5f0*/  LOP3.LUT R147, R10, R145, RZ, 0x3c, !PT ;  /* 0x000000910a937212 */ /* 0x000fe400078e3cff */
[----:B------:R-:W-:Y:S01]  /*d600*/  LOP3.LUT R2, R84, 0x18, RZ, 0xc0, !PT ;  /* 0x0000001854027812 */ /* 0x000fe200078ec0ff */
[----:B-1----:R-:W-:Y:S01]  /*d610*/  @!P1 IMAD.SHL.U32 R8, R154, 0x80, RZ ;  /* 0x000000809a089824 */ /* 0x002fe200078e00ff */
[--C-:B------:R-:W-:Y:S02]  /*d620*/  LOP3.LUT R0, R0, 0xc0, R89.reuse, 0xf8, !PT ;  /* 0x000000c000007812 */ /* 0x100fe400078ef859 */
[----:B------:R-:W-:Y:S01]  /*d630*/  LOP3.LUT R3, R134, 0x120, R89, 0xf8, !PT ;  /* 0x0000012086037812 */ /* 0x000fe200078ef859 */
[----:B------:R-:W-:Y:S01]  /*d640*/  @!P1 IMAD.X R8, RZ, RZ, ~R8, P0 ;  /* 0x000000ffff089224 */ /* 0x000fe200000e0e08 */
[----:B------:R-:W-:Y:S01]  /*d650*/  LOP3.LUT R147, R6, R147, RZ, 0xfc, !PT ;  /* 0x0000009306937212 */ /* 0x000fe200078efcff */
[----:B------:R-:W-:Y:S01]  /*d660*/  IMAD.MOV.U32 R6, RZ, RZ, R141 ;  /* 0x000000ffff067224 */ /* 0x000fe200078e008d */
[----:B------:R-:W-:Y:S02]  /*d670*/  LOP3.LUT R0, R3, R0, R2, 0xf6, !PT ;  /* 0x0000000003007212 */ /* 0x000fe400078ef602 */
[----:B------:R-:W-:Y:S02]  /*d680*/  @!P1 SHF.R.S64 R7, R7, 0x1f, R8 ;  /* 0x0000001f07079819 */ /* 0x000fe40000001008 */
[----:B------:R-:W-:Y:S02]  /*d690*/  LOP3.LUT R88, R4, 0x100, RZ, 0xc0, !PT ;  /* 0x0000010004587812 */ /* 0x000fe400078ec0ff */
        /* <DEDUP_REMOVED lines=64> */
.L_x_4139:
[----:B------:R-:W-:Y:S02]  /*daa0*/  LOP3.LUT R91, R88, 0x20, R89, 0xf8, !PT ;  /* 0x00000020585b7812 */ /* 0x000fe400078ef859 */
[----:B------:R-:W-:Y:S02]  /*dab0*/  LOP3.LUT R89, R89, 0xc0, RZ, 0xc0, !PT ;  /* 0x000000c059597812 */ /* 0x000fe400078ec0ff */
[----:B------:R-:W-:Y:S02]  /*dac0*/  LEA R0, R0, UR5, 0x1 ;  /* 0x0000000500007c11 */ /* 0x000fe4000f8e08ff */
[----:B------:R-:W-:Y:S02]  /*dad0*/  LOP3.LUT R88, R89, 0x8, R86, 0xf8, !PT ;  /* 0x0000000859587812 */ /* 0x000fe400078ef856 */
[----:B------:R-:W-:Y:S02]  /*dae0*/  LEA R147, R147, UR5, 0x1 ;  /* 0x0000000593937c11 */ /* 0x000fe4000f8e08ff */
[----:B------:R-:W-:Y:S02]  /*daf0*/  LOP3.LUT R2, R91, R88, R2, 0xf6, !PT ;  /* 0x000000585b027212 */ /* 0x000fe400078ef602 */
[----:B------:R-:W-:Y:S01]  /*db00*/  SHF.L.U32 R3, R154, 0x6, RZ ;  /* 0x000000069a037819 */ /* 0x000fe200000006ff */
[----:B------:R-:W-:Y:S01]  /*db10*/  @!PT LDS RZ, [RZ] ;  /* 0x00000000fffff984 */ /* 0x000fe20000000800 */
[----:B------:R-:W-:Y:S01]  /*db20*/  @!PT LDS RZ, [RZ] ;  /* 0x00000000fffff984 */ /* 0x000fe20000000800 */
[----:B------:R-:W-:Y:S01]  /*db30*/  @!PT LDS RZ, [RZ] ;  /* 0x00000000fffff984 */ /* 0x000fe20000000800 */
[----:B------:R-:W-:Y:S01]  /*db40*/  LDGSTS.E.BYPASS.LTC128B.128 [R147+0x3000], desc[UR6][R140.64] ;  /* 0x030000008c937fae */ /* 0x000fe2000b981a06 */
[----:B------:R-:W-:Y:S02]  /*db50*/  LEA R2, R2, UR5, 0x1 ;  /* 0x0000000502027c11 */ /* 0x000fe4000f8e08ff */
[C---:B------:R-:W-:Y:S02]  /*db60*/  IADD3 R158, P0, PT, R3.reuse, R140, RZ ;  /* 0x0000008c039e7210 */ /* 0x040fe40007f1e0ff */
[----:B------:R-:W-:Y:S02]  /*db70*/  MOV R117, 0x20 ;  /* 0x0000002000757802 */ /* 0x000fe40000000f00 */
[----:B------:R-:W-:Y:S02]  /*db80*/  IADD3 R156, P2, PT, R3, R158, RZ ;  /* 0x0000009e039c7210 */ /* 0x000fe40007f5e0ff */
[----:B------:R-:W-:Y:S04]  /*db90*/  SHF.L.U64.HI R154, R154, 0x6, R139 ;  /* 0x000000069a9a7819 */ /* 0x000fe8000001028b */
[----:B------:R-:W-:Y:S02]  /*dba0*/  IADD3.X R159, PT, PT, R154, R141, RZ, P0, !PT ;  /* 0x0000008d9a9f7210 */ /* 0x000fe400007fe4ff */
[----:B------:R-:W-:Y:S02]  /*dbb0*/  IADD3 R160, P0, PT, R156, R3, RZ ;  /* 0x000000039ca07210 */ /* 0x000fe40007f1e0ff */
[----:B------:R-:W-:Y:S01]  /*dbc0*/  IADD3.X R157, PT, PT, R154, R159, RZ, P2, !PT ;  /* 0x0000009f9a9d7210 */ /* 0x000fe200017fe4ff */
[----:B------:R-:W-:Y:S01]  /*dbd0*/  LDGSTS.E.BYPASS.LTC128B.128 [R147+0x3800], desc[UR6][R158.64] ;  /* 0x038000009e937fae */ /* 0x000fe2000b981a06 */
[----:B------:R-:W-:Y:S02]  /*dbe0*/  ISETP.NE.AND P2, PT, R150, 0x1, PT ;  /* 0x000000019600780c */ /* 0x000fe40003f45270 */
[----:B------:R-:W-:Y:S02]  /*dbf0*/  IADD3.X R161, PT, PT, R157, R154, RZ, P0, !PT ;  /* 0x0000009a9da17210 */ /* 0x000fe400007fe4ff */
[----:B------:R-:W-:Y:S03]  /*dc00*/  LOP3.LUT P0, RZ, R86, 0x4, RZ, 0xc0, !PT ;  /* 0x0000000456ff7812 */ /* 0x000fe6000780c0ff */
[----:B------:R1:W-:Y:S01]  /*dc10*/  LDGSTS.E.BYPASS.LTC128B.128 [R147+0x4000], desc[UR6][R156.64] ;  /* 0x040000009c937fae */ /* 0x0003e2000b981a06 */
[----:B------:R-:W-:Y:S04]  /*dc20*/  SEL R117, R117, 0xffffffe0, !P0 ;  /* 0xffffffe075757807 */ /* 0x000fe80004000000 */
[----:B------:R-:W-:Y:S03]  /*dc30*/  IADD3 R124, PT, PT, R0, R117, RZ ;  /* 0x00000075007c7210 */ /* 0x000fe60007ffe0ff */
[----:B------:R2:W-:Y:S08]  /*dc40*/  LDGSTS.E.BYPASS.LTC128B.128 [R147+0x4800], desc[UR6][R160.64] ;  /* 0x04800000a0937fae */ /* 0x0005f0000b981a06 */
[----:B------:R5:W-:Y:S08]  /*dc50*/  LDSM.16.M88.4 R88, [R0] ;  /* 0x000000000058783b */ /* 0x000bf00000000200 */
[----:B------:R-:W0:Y:S08]  /*dc60*/  LDGDEPBAR ;  /* 0x00000000000079af */ /* 0x000e300000000000 */
        /* <DEDUP_REMOVED lines=72> */
[----:B-----5:R-:W-:Y:S01]  /*e0f0*/  FMUL.FTZ R155, R26, UR12 ;  /* 0x0000000c1a9b7c20 */ /* 0x020fe20008410000 */
[----:B------:R-:W-:Y:S08]  /*e100*/  FMUL.FTZ R165, R39, UR12 ;  /* 0x0000000c27a57c20 */ /* 0x000ff00008410000 */
        /* <DEDUP_REMOVED lines=18> */
[----:B------:R-:W-:Y:S04]  /*e230*/  FMUL.FTZ R161, R48, UR12 ;  /* 0x0000000c30a17c20 */ /* 0x000fe80008410000 */
[----:B------:R4:W2:Y:S01]  /*e240*/  MUFU.TANH R107, R139 ;  /* 0x0000008b006b7308 */ /* 0x0008a20000002400 */
[----:B---3--:R-:W-:Y:S09]  /*e250*/  FMUL.FTZ R154, R35, UR12 ;  /* 0x0000000c239a7c20 */ /* 0x008ff20008410000 */
[----:B------:R3:W2:Y:S01]  /*e260*/  MUFU.TANH R13, R158 ;  /* 0x0000009e000d7308 */ /* 0x0006a20000002400 */
[----:B-1----:R-:W-:Y:S01]  /*e270*/  FMUL.FTZ R3, R36, UR12 ;  /* 0x0000000c24037c20 */ /* 0x002fe20008410000 */
[----:B------:R-:W-:Y:S01]  /*e280*/  FMUL.FTZ R162, R57, UR12 ;  /* 0x0000000c39a27c20 */ /* 0x000fe20008410000 */
[----:B------:R-:W-:Y:S01]  /*e290*/  FMUL.FTZ R164, R58, UR12 ;  /* 0x0000000c3aa47c20 */ /* 0x000fe20008410000 */
[----:B------:R-:W-:Y:S06]  /*e2a0*/  FMUL.FTZ R160, R59, UR12 ;  /* 0x0000000c3ba07c20 */ /* 0x000fec0008410000 */
        /* <DEDUP_REMOVED lines=63> */
[----:B------:R-:W1:Y:S01]  /*e6a0*/  MUFU.TANH R165, R165 ;  /* 0x000000a500a57308 */ /* 0x000e620000002400 */
[----:B----4-:R-:W-:Y:S09]  /*e6b0*/  FMUL.FTZ R3, R67, UR12 ;  /* 0x0000000c43037c20 */ /* 0x010ff20008410000 */
[----:B------:R-:W4:Y:S01]  /*e6c0*/  MUFU.TANH R163, R163 ;  /* 0x000000a300a37308 */ /* 0x000f220000002400 */
[----:B---3--:R-:W-:Y:S09]  /*e6d0*/  FMUL.FTZ R139, R63, UR12 ;  /* 0x0000000c3f8b7c20 */ /* 0x008ff20008410000 */
[----:B------:R-:W3:Y:S10]  /*e6e0*/  MUFU.TANH R161, R161 ;  /* 0x000000a100a17308 */ /* 0x000ef40000002400 */
        /* <DEDUP_REMOVED lines=89> */
.L_x_4141:
[C---:B------:R-:W-:Y:S01]  /*ec80*/  IMAD.SHL.U32 R5, R4.reuse, 0x40, RZ ;  /* 0x0000004004057824 */ /* 0x040fe200078e00ff */
[----:B------:R-:W-:Y:S01]  /*ec90*/  SHF.L.U64.HI R7, R4, 0x6, R7 ;  /* 0x0000000604077819 */ /* 0x000fe20000010207 */
[--C-:B-1----:R-:W-:Y:S03]  /*eca0*/  IMAD.MOV.U32 R139, RZ, RZ, R137.reuse ;  /* 0x000000ffff8b7224 */ /* 0x102fe600078e0089 */
[C---:B------:R-:W-:Y:S02]  /*ecb0*/  IADD3 R28, P2, PT, R5.reuse, R138, RZ ;  /* 0x0000008a051c7210 */ /* 0x040fe40007f5e0ff */
[----:B------:R-:W-:Y:S01]  /*ecc0*/  @!PT LDS RZ, [RZ] ;  /* 0x00000000fffff984 */ /* 0x000fe20000000800 */
[----:B------:R-:W-:Y:S01]  /*ecd0*/  @!PT LDS RZ, [RZ] ;  /* 0x00000000fffff984 */ /* 0x000fe20000000800 */
[----:B------:R-:W-:Y:S01]  /*ece0*/  @!PT LDS RZ, [RZ] ;  /* 0x00000000fffff984 */ /* 0x000fe20000000800 */
[----:B------:R2:W-:Y:S02]  /*ecf0*/  LDGSTS.E.BYPASS.LTC128B.128 [R147+0x1000], desc[UR6][R138.64] ;  /* 0x010000008a937fae */ /* 0x0005e4000b981a06 */
[----:B------:R-:W-:Y:S01]  /*ed00*/  IADD3 R4, P3, PT, R5, R28, RZ ;  /* 0x0000001c05047210 */ /* 0x000fe20007f7e0ff */
[C---:B------:R-:W-:Y:S03]  /*ed10*/  IMAD.X R29, R7.reuse, 0x1, R137, P2 ;  /* 0x00000001071d7824 */ /* 0x040fe600010e0689 */
[----:B------:R-:W-:Y:S02]  /*ed20*/  IADD3 R30, P2, PT, R4, R5, RZ ;  /* 0x00000005041e7210 */ /* 0x000fe40007f5e0ff */
[----:B------:R2:W-:Y:S01]  /*ed30*/  LDGSTS.E.BYPASS.LTC128B.128 [R147+0x1800], desc[UR6][R28.64] ;  /* 0x018000001c937fae */ /* 0x0005e2000b981a06 */
[----:B------:R-:W-:Y:S04]  /*ed40*/  IADD3.X R5, PT, PT, R7, R29, RZ, P3, !PT ;  /* 0x0000001d07057210 */ /* 0x000fe80001ffe4ff */
[----:B------:R-:W-:Y:S01]  /*ed50*/  IADD3.X R31, PT, PT, R5, R7, RZ, P2, !PT ;  /* 0x00000007051f7210 */ /* 0x000fe200017fe4ff */
[----:B------:R2:W-:Y:S04]  /*ed60*/  LDGSTS.E.BYPASS.LTC128B.128 [R147+0x2000], desc[UR6][R4.64] ;  /* 0x0200000004937fae */ /* 0x0005e8000b981a06 */
[----:B------:R2:W-:Y:S04]  /*ed70*/  LDGSTS.E.BYPASS.LTC128B.128 [R147+0x2800], desc[UR6][R30.64] ;  /* 0x028000001e937fae */ /* 0x0005e8000b981a06 */
[----:B------:R-:W0:Y:S02]  /*ed80*/  LDGDEPBAR ;  /* 0x00000000000079af */ /* 0x000e240000000000 */
.L_x_4140:
[----:B------:R-:W-:Y:S01]  /*ed90*/  LDSM.16.MT88.4 R36, [R132+0x3400] ;  /* 0x003400008424783b */ /* 0x000fe20000004200 */
        /* <DEDUP_REMOVED lines=36> */
[----:B------:R-:W-:Y:S02]  /*efe0*/  FMNMX3.FTZ R28, R2, R154, R155, !PT ;  /* 0x0000009a021c7276 */ /* 0x000fe4000781009b */
[----:B------:R-:W-:Y:S02]  /*eff0*/  ISETP.NE.AND P0, PT, R150, RZ, PT ;  /* 0x000000ff9600720c */ /* 0x000fe40003f05270 */
[----:B------:R-:W-:Y:S03]  /*f000*/  IADD3 R151, PT, PT, R151, -0x80, RZ ;  /* 0xffffff8097977810 */ /* 0x000fe60007ffe0ff */
        /* <DEDUP_REMOVED lines=21> */
[----:B------:R-:W-:Y:S01]  /*f160*/  FMUL.FTZ R23, R4, UR4 ;  /* 0x0000000404177c20 */ /* 0x000fe20008410000 */
[--C-:B------:R-:W-:Y:S01]  /*f170*/  FFMA.FTZ R91, R103, UR4, -R47.reuse ;  /* 0x00000004675b7c23 */ /* 0x100fe2000801082f */
[----:B------:R-:W-:Y:S01]  /*f180*/  FFMA.FTZ R95, R8, UR4, -R47 ;  /* 0x00000004085f7c23 */ /* 0x000fe2000801082f */
[--C-:B------:R-:W-:Y:S01]  /*f190*/  FFMA.FTZ R85, R13, UR4, -R45.reuse ;  /* 0x000000040d557c23 */ /* 0x100fe2000801082d */
[--C-:B------:R-:W-:Y:S03]  /*f1a0*/  FFMA.FTZ R64, R14, UR4, -R45.reuse ;  /* 0x000000040e407c23 */ /* 0x100fe6000801082d */
[----:B------:R-:W2:Y:S01]  /*f1b0*/  MUFU.EX2 R41, R41 ;  /* 0x0000002900297308 */ /* 0x000ea20000000800 */
[--C-:B------:R-:W-:Y:S01]  /*f1c0*/  FFMA.FTZ R57, R15, UR4, -R45.reuse ;  /* 0x000000040f397c23 */ /* 0x100fe2000801082d */
[--C-:B------:R-:W-:Y:S01]  /*f1d0*/  FFMA.FTZ R104, R42, UR4, -R45.reuse ;  /* 0x000000042a687c23 */ /* 0x100fe2000801082d */
[----:B------:R-:W3:Y:S01]  /*f1e0*/  LDSM.16.MT88.4 R12, [R132+0x3000] ;  /* 0x00300000840c783b */ /* 0x000ee20000004200 */
[--C-:B------:R-:W-:Y:S01]  /*f1f0*/  FFMA.FTZ R21, R21, UR4, -R45.reuse ;  /* 0x0000000415157c23 */ /* 0x100fe2000801082d */
[--C-:B------:R-:W-:Y:S01]  /*f200*/  FFMA.FTZ R40, R6, UR4, -R45.reuse ;  /* 0x0000000406287c23 */ /* 0x100fe2000801082d */
[--C-:B------:R-:W-:Y:S01]  /*f210*/  FFMA.FTZ R88, R10, UR4, -R45.reuse ;  /* 0x000000040a587c23 */ /* 0x100fe2000801082d */
[--C-:B------:R-:W-:Y:S03]  /*f220*/  FFMA.FTZ R55, R11, UR4, -R45.reuse ;  /* 0x000000040b377c23 */ /* 0x100fe6000801082d */
[----:B------:R-:W4:Y:S01]  /*f230*/  MUFU.EX2 R23, R23 ;  /* 0x0000001700177308 */ /* 0x000f220000000800 */
[C---:B-1----:R-:W-:Y:S01]  /*f240*/  FMUL.FTZ R8, R24.reuse, R76 ;  /* 0x0000004c18087220 */ /* 0x042fe20000410000 */
[----:B------:R-:W-:Y:S01]  /*f250*/  FFMA.FTZ R92, R109, UR4, -R45 ;  /* 0x000000046d5c7c23 */ /* 0x000fe2000801082d */
[C---:B------:R-:W-:Y:S01]  /*f260*/  FMUL.FTZ R4, R24.reuse, R80 ;  /* 0x0000005018047220 */ /* 0x040fe20000410000 */
[----:B------:R-:W-:Y:S01]  /*f270*/  FMUL.FTZ R5, R24, R81 ;  /* 0x0000005118057220 */ /* 0x000fe20000410000 */
[----:B------:R-:W-:Y:S01]  /*f280*/  FFMA.FTZ R61, R121, UR4, -R47 ;  /* 0x00000004793d7c23 */ /* 0x000fe2000801082f */
[----:B------:R-:W-:Y:S01]  /*f290*/  FFMA.FTZ R58, R119, UR4, -R45 ;  /* 0x00000004773a7c23 */ /* 0x000fe2000801082d */
[----:B------:R-:W-:Y:S03]  /*f2a0*/  FFMA.FTZ R60, R16, UR4, -R47 ;  /* 0x00000004103c7c23 */ /* 0x000fe6000801082f */
[----:B------:R-:W1:Y:S01]  /*f2b0*/  MUFU.EX2 R91, R91 ;  /* 0x0000005b005b7308 */ /* 0x000e620000000800 */
[C---:B--2---:R-:W-:Y:S01]  /*f2c0*/  FFMA.FTZ R76, R24.reuse, R153, R41 ;  /* 0x00000099184c7223 */ /* 0x044fe20000010029 */
[----:B------:R-:W-:Y:S01]  /*f2d0*/  FMUL.FTZ R16, R24, R68 ;  /* 0x0000004418107220 */ /* 0x000fe20000410000 */
[----:B------:R-:W-:Y:S01]  /*f2e0*/  FFMA.FTZ R59, R19, UR4, -R47 ;  /* 0x00000004133b7c23 */ /* 0x000fe2000801082f */
[----:B------:R-:W-:Y:S01]  /*f2f0*/  FFMA.FTZ R67, R18, UR4, -R45 ;  /* 0x0000000412437c23 */ /* 0x000fe2000801082d */
[--C-:B------:R-:W-:Y:S01]  /*f300*/  FFMA.FTZ R53, R100, UR4, -R47.reuse ;  /* 0x0000000464357c23 */ /* 0x100fe2000801082f */
[----:B------:R-:W-:Y:S01]  /*f310*/  FFMA.FTZ R52, R96, UR4, -R47 ;  /* 0x0000000460347c23 */ /* 0x000fe2000801082f */
[--C-:B------:R-:W-:Y:S03]  /*f320*/  FFMA.FTZ R49, R128, UR4, -R45.reuse ;  /* 0x0000000480317c23 */ /* 0x100fe6000801082d */
[----:B------:R-:W-:Y:S01]  /*f330*/  MUFU.EX2 R40, R40 ;  /* 0x0000002800287308 */ /* 0x000fe20000000800 */
[C---:B----4-:R-:W-:Y:S01]  /*f340*/  FMUL.FTZ R10, R23.reuse, R78 ;  /* 0x0000004e170a7220 */ /* 0x050fe20000410000 */
[C---:B------:R-:W-:Y:S01]  /*f350*/  FMUL.FTZ R11, R23.reuse, R79 ;  /* 0x0000004f170b7220 */ /* 0x040fe20000410000 */
[C---:B------:R-:W-:Y:S01]  /*f360*/  FMUL.FTZ R6, R23.reuse, R82 ;  /* 0x0000005217067220 */ /* 0x040fe20000410000 */
[C---:B------:R-:W-:Y:S01]  /*f370*/  FMUL.FTZ R7, R23.reuse, R83 ;  /* 0x0000005317077220 */ /* 0x040fe20000410000 */
[C---:B------:R-:W-:Y:S01]  /*f380*/  FMUL.FTZ R18, R23.reuse, R70 ;  /* 0x0000004617127220 */ /* 0x040fe20000410000 */
[----:B------:R-:W-:Y:S01]  /*f390*/  FMUL.FTZ R19, R23, R71 ;  /* 0x0000004717137220 */ /* 0x000fe20000410000 */
[----:B------:R-:W-:Y:S03]  /*f3a0*/  FFMA.FTZ R46, R129, UR4, -R45 ;  /* 0x00000004812e7c23 */ /* 0x000fe6000801082d */
[----:B------:R-:W2:Y:S01]  /*f3b0*/  MUFU.EX2 R92, R92 ;  /* 0x0000005c005c7308 */ /* 0x000ea20000000800 */
[C---:B-1----:R-:W-:Y:S01]  /*f3c0*/  F2FP.F16.F32.PACK_AB R28, R91.reuse, R41 ;  /* 0x000000295b1c723e */ /* 0x042fe200000000ff */
[----:B------:R-:W-:Y:S01]  /*f3d0*/  FADD.FTZ R76, R91, R76 ;  /* 0x0000004c5b4c7221 */ /* 0x000fe20000010000 */
[----:B------:R-:W-:Y:S01]  /*f3e0*/  FFMA.FTZ R48, R108, UR4, -R47 ;  /* 0x000000046c307c23 */ /* 0x000fe2000801082f */
[----:B------:R-:W-:Y:S01]  /*f3f0*/  FFMA.FTZ R56, R115, UR4, -R45 ;  /* 0x0000000473387c23 */ /* 0x000fe2000801082d */
[----:B------:R-:W-:Y:S01]  /*f400*/  FFMA.FTZ R82, R27, UR4, -R47 ;  /* 0x000000041b527c23 */ /* 0x000fe2000801082f */
[--C-:B------:R-:W-:Y:S01]  /*f410*/  FFMA.FTZ R81, R25, UR4, -R45.reuse ;  /* 0x0000000419517c23 */ /* 0x100fe2000801082d */
[----:B------:R-:W-:Y:S03]  /*f420*/  FFMA.FTZ R83, R26, UR4, -R45 ;  /* 0x000000041a537c23 */ /* 0x000fe6000801082d */
[----:B------:R-:W-:Y:S01]  /*f430*/  MUFU.EX2 R95, R95 ;  /* 0x0000005f005f7308 */ /* 0x000fe20000000800 */
[--C-:B------:R-:W-:Y:S01]  /*f440*/  FFMA.FTZ R65, R101, UR4, -R47.reuse ;  /* 0x0000000465417c23 */ /* 0x100fe2000801082f */
[----:B------:R-:W-:Y:S01]  /*f450*/  FFMA.FTZ R90, R111, UR4, -R47 ;  /* 0x000000046f5a7c23 */ /* 0x000fe2000801082f */
[----:B------:R-:W-:Y:S01]  /*f460*/  FFMA.FTZ R93, R9, UR4, -R45 ;  /* 0x00000004095d7c23 */ /* 0x000fe2000801082d */
[----:B------:R-:W-:Y:S01]  /*f470*/  FMUL.FTZ R9, R24, R77 ;  /* 0x0000004d18097220 */ /* 0x000fe20000410000 */
[--C-:B------:R-:W-:Y:S01]  /*f480*/  FFMA.FTZ R66, R113, UR4, -R47.reuse ;  /* 0x0000000471427c23 */ /* 0x100fe2000801082f */
[----:B------:R-:W-:Y:S01]  /*f490*/  FFMA.FTZ R62, R123, UR4, -R47 ;  /* 0x000000047b3e7c23 */ /* 0x000fe2000801082f */
[--C-:B------:R-:W-:Y:S03]  /*f4a0*/  FFMA.FTZ R70, R97, UR4, -R45.reuse ;  /* 0x0000000461467c23 */ /* 0x100fe6000801082d */
[----:B------:R-:W1:Y:S01]  /*f4b0*/  MUFU.EX2 R90, R90 ;  /* 0x0000005a005a7308 */ /* 0x000e620000000800 */
[----:B--2---:R-:W-:Y:S01]  /*f4c0*/  F2FP.F16.F32.PACK_AB R29, R92, R40 ;  /* 0x000000285c1d723e */ /* 0x004fe200000000ff */
[----:B------:R-:W-:Y:S01]  /*f4d0*/  FFMA.FTZ R63, R131, UR4, -R45 ;  /* 0x00000004833f7c23 */ /* 0x000fe2000801082d */
[----:B------:R-:W-:Y:S01]  /*f4e0*/  FFMA.FTZ R68, R122, UR4, -R47 ;  /* 0x000000047a447c23 */ /* 0x000fe2000801082f */
[--C-:B------:R-:W-:Y:S01]  /*f4f0*/  FFMA.FTZ R71, R118, UR4, -R45.reuse ;  /* 0x0000000476477c23 */ /* 0x100fe2000801082d */
[--C-:B------:R-:W-:Y:S01]  /*f500*/  FFMA.FTZ R80, R165, UR4, -R45.reuse ;  /* 0x00000004a5507c23 */ /* 0x100fe2000801082d */
[----:B------:R-:W-:Y:S01]  /*f510*/  FFMA.FTZ R100, R106, UR4, -R45 ;  /* 0x000000046a647c23 */ /* 0x000fe2000801082d */
[--C-:B------:R-:W-:Y:S03]  /*f520*/  FFMA.FTZ R96, R110, UR4, -R47.reuse ;  /* 0x000000046e607c23 */ /* 0x100fe6000801082f */
[----:B------:R-:W-:Y:S01]  /*f530*/  MUFU.EX2 R93, R93 ;  /* 0x0000005d005d7308 */ /* 0x000fe20000000800 */
[--C-:B------:R-:W-:Y:S01]  /*f540*/  FFMA.FTZ R97, R161, UR4, -R47.reuse ;  /* 0x00000004a1617c23 */ /* 0x100fe2000801082f */
[----:B------:R-:W-:Y:S01]  /*f550*/  FFMA.FTZ R98, R98, UR4, -R47 ;  /* 0x0000000462627c23 */ /* 0x000fe2000801082f */
[----:B------:R-:W-:Y:S01]  /*f560*/  FFMA.FTZ R102, R102, UR4, -R45 ;  /* 0x0000000466667c23 */ /* 0x000fe2000801082d */
[--C-:B------:R-:W-:Y:S01]  /*f570*/  FFMA.FTZ R94, R94, UR4, -R47.reuse ;  /* 0x000000045e5e7c23 */ /* 0x100fe2000801082f */
[--C-:B------:R-:W-:Y:S01]  /*f580*/  FFMA.FTZ R101, R157, UR4, -R47.reuse ;  /* 0x000000049d657c23 */ /* 0x100fe2000801082f */
[----:B------:R-:W-:Y:S04]  /*f590*/  FFMA.FTZ R158, R158, UR4, -R47 ;  /* 0x000000049e9e7c23 */ /* 0x000fe8000801082f */
[----:B------:R-:W2:Y:S01]  /*f5a0*/  MUFU.EX2 R88, R88 ;  /* 0x0000005800587308 */ /* 0x000ea20000000800 */
[C---:B-1----:R-:W-:Y:S01]  /*f5b0*/  F2FP.F16.F32.PACK_AB R30, R90.reuse, R95 ;  /* 0x0000005f5a1e723e */ /* 0x042fe200000000ff */
[----:B------:R-:W-:Y:S04]  /*f5c0*/  FADD.FTZ R95, R95, R76 ;  /* 0x0000004c5f5f7221 */ /* 0x000fe80000010000 */
[----:B------:R-:W-:Y:S04]  /*f5d0*/  FADD.FTZ R90, R90, R95 ;  /* 0x0000005f5a5a7221 */ /* 0x000fe80000010000 */
[----:B------:R-:W-:Y:S10]  /*f5e0*/  MUFU.EX2 R89, R89 ;  /* 0x0000005900597308 */ /* 0x000ff40000000800 */
[----:B------:R-:W1:Y:S01]  /*f5f0*/  MUFU.EX2 R66, R66 ;  /* 0x0000004200427308 */ /* 0x000e620000000800 */
[----:B--2---:R-:W-:Y:S09]  /*f600*/  F2FP.F16.F32.PACK_AB R31, R88, R93 ;  /* 0x0000005d581f723e */ /* 0x004ff200000000ff */
[----:B------:R-:W-:Y:S01]  /*f610*/  MUFU.EX2 R85, R85 ;  /* 0x0000005500557308 */ /* 0x000fe20000000800 */
[C---:B---3--:R-:W-:Y:S05]  /*f620*/  HMMA.16816.F32 R4, R28.reuse, R12, R4 ;  /* 0x0000000c1c04723c */ /* 0x048fea0000001804 */
[C---:B------:R-:W-:Y:S01]  /*f630*/  FMUL.FTZ R12, R24.reuse, R72 ;  /* 0x00000048180c7220 */ /* 0x040fe20000410000 */
[C---:B------:R-:W-:Y:S03]  /*f640*/  FMUL.FTZ R13, R24.reuse, R73 ;  /* 0x00000049180d7220 */ /* 0x040fe60000410000 */
[----:B------:R-:W2:Y:S01]  /*f650*/  MUFU.EX2 R64, R64 ;  /* 0x0000004000407308 */ /* 0x000ea20000000800 */
[C---:B------:R-:W-:Y:S03]  /*f660*/  HMMA.16816.F32 R8, R28.reuse, R14, R8 ;  /* 0x0000000e1c08723c */ /* 0x040fe60000001808 */
[C---:B------:R-:W-:Y:S01]  /*f670*/  FMUL.FTZ R14, R23.reuse, R74 ;  /* 0x0000004a170e7220 */ /* 0x040fe20000410000 */
[C---:B------:R-:W-:Y:S01]  /*f680*/  FMUL.FTZ R15, R23.reuse, R75 ;  /* 0x0000004b170f7220 */ /* 0x040fe20000410000 */
[----:B------:R-:W-:Y:S01]  /*f690*/  FFMA.FTZ R23, R23, R152, R40 ;  /* 0x0000009817177223 */ /* 0x000fe20000010028 */
[----:B------:R-:W-:Y:S03]  /*f6a0*/  FFMA.FTZ R72, R17, UR4, -R45 ;  /* 0x0000000411487c23 */ /* 0x000fe6000801082d */
[----:B------:R-:W-:Y:S01]  /*f6b0*/  MUFU.EX2 R62, R62 ;  /* 0x0000003e003e7308 */ /* 0x000fe20000000800 */
[----:B------:R-:W-:Y:S01]  /*f6c0*/  LDSM.16.MT88.4 R40, [R44+0xc00] ;  /* 0x000c00002c28783b */ /* 0x000fe20000004200 */
[----:B------:R-:W-:Y:S01]  /*f6d0*/  FMUL.FTZ R17, R24, R69 ;  /* 0x0000004518117220 */ /* 0x000fe20000410000 */
[--C-:B------:R-:W-:Y:S01]  /*f6e0*/  FFMA.FTZ R69, R99, UR4, -R47.reuse ;  /* 0x0000000463457c23 */ /* 0x100fe2000801082f */
[C---:B------:R-:W-:Y:S03]  /*f6f0*/  HMMA.16816.F32 R12, R28.reuse, R32, R12 ;  /* 0x000000201c0c723c */ /* 0x040fe6000000180c */
[--C-:B------:R-:W-:Y:S03]  /*f700*/  FFMA.FTZ R74, R107, UR4, -R47.reuse ;  /* 0x000000046b4a7c23 */ /* 0x100fe6000801082f */
[----:B------:R-:W3:Y:S01]  /*f710*/  MUFU.EX2 R61, R61 ;  /* 0x0000003d003d7308 */ /* 0x000ee20000000800 */
[--C-:B------:R-:W-:Y:S01]  /*f720*/  FFMA.FTZ R73, R114, UR4, -R47.reuse ;  /* 0x0000000472497c23 */ /* 0x100fe2000801082f */
[----:B------:R-:W-:Y:S01]  /*f730*/  FFMA.FTZ R75, R163, UR4, -R47 ;  /* 0x00000004a34b7c23 */ /* 0x000fe2000801082f */
[----:B------:R-:W-:Y:S01]  /*f740*/  FFMA.FTZ R99, R159, UR4, -R45 ;  /* 0x000000049f637c23 */ /* 0x000fe2000801082d */
[----:B------:R-:W-:Y:S01]  /*f750*/  HMMA.16816.F32 R16, R28, R34, R16 ;  /* 0x000000221c10723c */ /* 0x000fe20000001810 */
[----:B------:R-:W4:Y:S02]  /*f760*/  LDSM.16.MT88.4 R32, [R44+0x400] ;  /* 0x000400002c20783b */ /* 0x000f240000004200 */
[----:B-1----:R-:W-:Y:S03]  /*f770*/  F2FP.F16.F32.PACK_AB R28, R66, R89 ;  /* 0x00000059421c723e */ /* 0x002fe600000000ff */
[----:B------:R-:W-:Y:S01]  /*f780*/  MUFU.EX2 R58, R58 ;  /* 0x0000003a003a7308 */ /* 0x000fe20000000800 */
[----:B--2---:R-:W-:Y:S01]  /*f790*/  F2FP.F16.F32.PACK_AB R29, R64, R85 ;  /* 0x00000055401d723e */ /* 0x004fe200000000ff */
[----:B------:R-:W-:Y:S01]  /*f7a0*/  FADD.FTZ R92, R92, R23 ;  /* 0x000000175c5c7221 */ /* 0x000fe20000010000 */
[----:B------:R-:W-:Y:S03]  /*f7b0*/  FADD.FTZ R23, R89, R90 ;  /* 0x0000005a59177221 */ /* 0x000fe60000010000 */
[----:B------:R-:W-:Y:S01]  /*f7c0*/  FADD.FTZ R93, R93, R92 ;  /* 0x0000005c5d5d7221 */ /* 0x000fe20000010000 */
[----:B------:R-:W-:Y:S03]  /*f7d0*/  FADD.FTZ R23, R66, R23 ;  /* 0x0000001742177221 */ /* 0x000fe60000010000 */
[----:B------:R-:W1:Y:S01]  /*f7e0*/  MUFU.EX2 R57, R57 ;  /* 0x0000003900397308 */ /* 0x000e620000000800 */
[----:B---3--:R-:W-:Y:S01]  /*f7f0*/  F2FP.F16.F32.PACK_AB R30, R61, R62 ;  /* 0x0000003e3d1e723e */ /* 0x008fe200000000ff */
[----:B------:R-:W-:Y:S04]  /*f800*/  FADD.FTZ R88, R88, R93 ;  /* 0x0000005d58587221 */ /* 0x000fe80000010000 */
[----:B------:R-:W-:Y:S01]  /*f810*/  FADD.FTZ R77, R85, R88 ;  /* 0x00000058554d7221 */ /* 0x000fe20000010000 */
[----:B------:R-:W-:Y:S03]  /*f820*/  FFMA.FTZ R85, R160, UR4, -R45 ;  /* 0x00000004a0557c23 */ /* 0x000fe6000801082d */
[----:B------:R-:W-:Y:S01]  /*f830*/  MUFU.EX2 R53, R53 ;  /* 0x0000003500357308 */ /* 0x000fe20000000800 */
[----:B------:R-:W-:Y:S09]  /*f840*/  FADD.FTZ R77, R64, R77 ;  /* 0x0000004d404d7221 */ /* 0x000ff20000010000 */
[----:B------:R-:W2:Y:S01]  /*f850*/  MUFU.EX2 R52, R52 ;  /* 0x0000003400347308 */ /* 0x000ea20000000800 */
[C---:B-1----:R-:W-:Y:S01]  /*f860*/  F2FP.F16.F32.PACK_AB R31, R57.reuse, R58 ;  /* 0x0000003a391f723e */ /* 0x042fe200000000ff */
[----:B------:R-:W-:Y:S02]  /*f870*/  FADD.FTZ R58, R58, R77 ;  /* 0x0000004d3a3a7221 */ /* 0x000fe40000010000 */
[----:B------:R-:W-:Y:S02]  /*f880*/  LDSM.16.MT88.4 R76, [R132+0x4c00] ;  /* 0x004c0000844c783b */ /* 0x000fe40000004200 */
        /* <DEDUP_REMOVED lines=23> */
[----:B------:R-:W3:Y:S02]  /*fa00*/  LDSM.16.MT88.4 R36, [R132+0x3c00] ;  /* 0x003c00008424783b */ /* 0x000ee40000004200 */
[----:B--2---:R-:W-:Y:S06]  /*fa10*/  F2FP.F16.F32.PACK_AB R24, R59, R60 ;  /* 0x0000003c3b18723e */ /* 0x004fec00000000ff */
[----:B------:R-:W-:Y:S01]  /*fa20*/  MUFU.EX2 R74, R74 ;  /* 0x0000004a004a7308 */ /* 0x000fe20000000800 */
[C---:B-----5:R-:W-:Y:S09]  /*fa30*/  HMMA.16816.F32 R12, R28.reuse, R32, R12 ;  /* 0x000000201c0c723c */ /* 0x060ff2000000180c */
[----:B------:R-:W2:Y:S01]  /*fa40*/  MUFU.EX2 R69, R69 ;  /* 0x0000004500457308 */ /* 0x000ea20000000800 */
[----:B------:R-:W-:Y:S01]  /*fa50*/  HMMA.16816.F32 R16, R28, R34, R16 ;  /* 0x000000221c10723c */ /* 0x000fe20000001810 */
[----:B------:R-:W4:Y:S02]  /*fa60*/  LDSM.16.MT88.4 R28, [R132+0x4000] ;  /* 0x00400000841c783b */ /* 0x000f240000004200 */
[----:B-1----:R-:W-:Y:S06]  /*fa70*/  F2FP.F16.F32.PACK_AB R25, R67, R72 ;  /* 0x000000484319723e */ /* 0x002fec00000000ff */
[----:B------:R-:W-:Y:S01]  /*fa80*/  MUFU.EX2 R70, R70 ;  /* 0x0000004600467308 */ /* 0x000fe20000000800 */
[----:B------:R-:W1:Y:S09]  /*fa90*/  LDSM.16.MT88.4 R32, [R44+0x1000] ;  /* 0x001000002c20783b */ /* 0x000e720000004200 */
[----:B------:R-:W5:Y:S01]  /*faa0*/  MUFU.EX2 R63, R63 ;  /* 0x0000003f003f7308 */ /* 0x000f620000000800 */
[----:B--2---:R-:W-:Y:S09]  /*fab0*/  F2FP.F16.F32.PACK_AB R26, R69, R74 ;  /* 0x0000004a451a723e */ /* 0x004ff200000000ff */
[----:B------:R-:W-:Y:S10]  /*fac0*/  MUFU.EX2 R65, R65 ;  /* 0x0000004100417308 */ /* 0x000ff40000000800 */
[----:B------:R-:W2:Y:S01]  /*fad0*/  MUFU.EX2 R68, R68 ;  /* 0x0000004400447308 */ /* 0x000ea20000000800 */
[----:B-----5:R-:W-:Y:S09]  /*fae0*/  F2FP.F16.F32.PACK_AB R27, R63, R70 ;  /* 0x000000463f1b723e */ /* 0x020ff200000000ff */
[----:B------:R-:W-:Y:S01]  /*faf0*/  MUFU.EX2 R71, R71 ;  /* 0x0000004700477308 */ /* 0x000fe20000000800 */
[C---:B---3--:R-:W-:Y:S09]  /*fb00*/  HMMA.16816.F32 R4, R24.reuse, R36, R4 ;  /* 0x000000241804723c */ /* 0x048ff20000001804 */
[----:B------:R-:W3:Y:S01]  /*fb10*/  MUFU.EX2 R80, R80 ;  /* 0x0000005000507308 */ /* 0x000ee20000000800 */
[C---:B------:R-:W-:Y:S01]  /*fb20*/  HMMA.16816.F32 R8, R24.reuse, R38, R8 ;  /* 0x000000261808723c */ /* 0x040fe20000001808 */
[----:B------:R-:W5:Y:S08]  /*fb30*/  LDSM.16.MT88.4 R36, [R132+0x4400] ;  /* 0x004400008424783b */ /* 0x000f700000004200 */
[----:B------:R-:W-:Y:S01]  /*fb40*/  MUFU.EX2 R73, R73 ;  /* 0x0000004900497308 */ /* 0x000fe20000000800 */
[C---:B------:R-:W-:Y:S03]  /*fb50*/  HMMA.16816.F32 R12, R24.reuse, R40, R12 ;  /* 0x00000028180c723c */ /* 0x040fe6000000180c */
[--C-:B------:R-:W-:Y:S01]  /*fb60*/  FFMA.FTZ R40, R54, UR4, -R45.reuse ;  /* 0x0000000436287c23 */ /* 0x100fe2000801082d */
[----:B------:R-:W-:Y:S01]  /*fb70*/  FFMA.FTZ R41, R130, UR4, -R45 ;  /* 0x0000000482297c23 */ /* 0x000fe2000801082d */
[--C-:B------:R-:W-:Y:S04]  /*fb80*/  FFMA.FTZ R54, R156, UR4, -R47.reuse ;  /* 0x000000049c367c23 */ /* 0x100fe8000801082f */
[----:B------:R-:W4:Y:S01]  /*fb90*/  MUFU.EX2 R82, R82 ;  /* 0x0000005200527308 */ /* 0x000f220000000800 */
[----:B------:R-:W-:Y:S03]  /*fba0*/  HMMA.16816.F32 R16, R24, R42, R16 ;  /* 0x0000002a1810723c */ /* 0x000fe60000001810 */
[----:B--2---:R-:W-:Y:S01]  /*fbb0*/  F2FP.F16.F32.PACK_AB R24, R68, R65 ;  /* 0x000000414418723e */ /* 0x004fe200000000ff */
[--C-:B------:R-:W-:Y:S01]  /*fbc0*/  FFMA.FTZ R42, R50, UR4, -R47.reuse ;  /* 0x00000004322a7c23 */ /* 0x100fe2000801082f */
[----:B---3--:R-:W-:Y:S01]  /*fbd0*/  F2FP.F16.F32.PACK_AB R25, R80, R71 ;  /* 0x000000475019723e */ /* 0x008fe200000000ff */
[----:B------:R-:W-:Y:S03]  /*fbe0*/  FFMA.FTZ R43, R162, UR4, -R47 ;  /* 0x00000004a22b7c23 */ /* 0x000fe6000801082f */
[----:B------:R-:W-:Y:S01]  /*fbf0*/  MUFU.EX2 R100, R100 ;  /* 0x0000006400647308 */ /* 0x000fe20000000800 */
[----:B------:R-:W-:Y:S09]  /*fc00*/  FFMA.FTZ R50, R164, UR4, -R45 ;  /* 0x00000004a4327c23 */ /* 0x000ff2000801082d */
[----:B------:R-:W2:Y:S01]  /*fc10*/  MUFU.EX2 R81, R81 ;  /* 0x0000005100517308 */ /* 0x000ea20000000800 */
[----:B----4-:R-:W-:Y:S09]  /*fc20*/  F2FP.F16.F32.PACK_AB R26, R82, R73 ;  /* 0x00000049521a723e */ /* 0x010ff200000000ff */
[----:B------:R-:W-:Y:S10]  /*fc30*/  MUFU.EX2 R75, R75 ;  /* 0x0000004b004b7308 */ /* 0x000ff40000000800 */
[----:B------:R-:W3:Y:S01]  /*fc40*/  MUFU.EX2 R96, R96 ;  /* 0x0000006000607308 */ /* 0x000ee20000000800 */
[----:B--2---:R-:W-:Y:S09]  /*fc50*/  F2FP.F16.F32.PACK_AB R27, R81, R100 ;  /* 0x00000064511b723e */ /* 0x004ff200000000ff */
[----:B------:R-:W-:Y:S01]  /*fc60*/  MUFU.EX2 R83, R83 ;  /* 0x0000005300537308 */ /* 0x000fe20000000800 */
[C---:B------:R-:W-:Y:S09]  /*fc70*/  HMMA.16816.F32 R4, R24.reuse, R28, R4 ;  /* 0x0000001c1804723c */ /* 0x040ff20000001804 */
[----:B------:R-:W2:Y:S01]  /*fc80*/  MUFU.EX2 R104, R104 ;  /* 0x0000006800687308 */ /* 0x000ea20000000800 */
[C---:B------:R-:W-:Y:S01]  /*fc90*/  HMMA.16816.F32 R8, R24.reuse, R30, R8 ;  /* 0x0000001e1808723c */ /* 0x040fe20000001808 */
[----:B------:R-:W4:Y:S08]  /*fca0*/  LDSM.16.MT88.4 R28, [R44+0x1400] ;  /* 0x001400002c1c783b */ /* 0x000f300000004200 */
[----:B------:R-:W-:Y:S01]  /*fcb0*/  MUFU.EX2 R97, R97 ;  /* 0x0000006100617308 */ /* 0x000fe20000000800 */
[C---:B-1----:R-:W-:Y:S03]  /*fcc0*/  HMMA.16816.F32 R12, R24.reuse, R32, R12 ;  /* 0x00000020180c723c */ /* 0x042fe6000000180c */
[----:B------:R-:W-:Y:S01]  /*fcd0*/  FADD.FTZ R32, R62, R23 ;  /* 0x000000173e207221 */ /* 0x000fe20000010000 */
[----:B------:R-:W-:Y:S05]  /*fce0*/  FADD.FTZ R23, R49, R58 ;  /* 0x0000003a31177221 */ /* 0x000fea0000010000 */
[----:B------:R-:W1:Y:S01]  /*fcf0*/  MUFU.EX2 R98, R98 ;  /* 0x0000006200627308 */ /* 0x000e620000000800 */
[----:B------:R-:W-:Y:S01]  /*fd00*/  FADD.FTZ R32, R61, R32 ;  /* 0x000000203d207221 */ /* 0x000fe20000010000 */
[----:B------:R-:W-:Y:S03]  /*fd10*/  HMMA.16816.F32 R16, R24, R34, R16 ;  /* 0x000000221810723c */ /* 0x000fe60000001810 */
[----:B------:R-:W-:Y:S01]  /*fd20*/  FADD.FTZ R53, R53, R32 ;  /* 0x0000002035357221 */ /* 0x000fe20000010000 */
[----:B---3--:R-:W-:Y:S01]  /*fd30*/  F2FP.F16.F32.PACK_AB R24, R96, R75 ;  /* 0x0000004b6018723e */ /* 0x008fe200000000ff */
[----:B------:R-:W3:Y:S03]  /*fd40*/  LDSM.16.MT88.4 R32, [R132+0x4800] ;  /* 0x004800008420783b */ /* 0x000ee60000004200 */
        /* <DEDUP_REMOVED lines=25> */
[C---:B-----5:R-:W-:Y:S03]  /*fee0*/  HMMA.16816.F32 R4, R24.reuse, R36, R4 ;  /* 0x000000241804723c */ /* 0x060fe60000001804 */
[----:B------:R-:W-:Y:S01]  /*fef0*/  FADD.FTZ R68, R68, R65 ;  /* 0x0000004144447221 */ /* 0x000fe20000010000 */
[----:B------:R-:W-:Y:S05]  /*ff00*/  FADD.FTZ R71, R80, R71 ;  /* 0x0000004750477221 */ /* 0x000fea0000010000 */
[----:B------:R-:W-:Y:S01]  /*ff10*/  MUFU.EX2 R40, R40 ;  /* 0x0000002800287308 */ /* 0x000fe20000000800 */
[C---:B------:R-:W-:Y:S01]  /*ff20*/  HMMA.16816.F32 R8, R24.reuse, R38, R8 ;  /* 0x000000261808723c */ /* 0x040fe20000001808 */
[----:B------:R-:W5:Y:S02]  /*ff30*/  LDSM.16.MT88.4 R36, [R44+0x1800] ;  /* 0x001800002c24783b */ /* 0x000f640000004200 */
[----:B------:R-:W-:Y:S01]  /*ff40*/  FADD.FTZ R73, R73, R68 ;  /* 0x0000004449497221 */ /* 0x000fe20000010000 */
[----:B------:R-:W-:Y:S05]  /*ff50*/  FADD.FTZ R100, R100, R71 ;  /* 0x0000004764647221 */ /* 0x000fea0000010000 */
[----:B------:R-:W3:Y:S01]  /*ff60*/  MUFU.EX2 R41, R41 ;  /* 0x0000002900297308 */ /* 0x000ee20000000800 */
[C---:B----4-:R-:W-:Y:S03]  /*ff70*/  HMMA.16816.F32 R12, R24.reuse, R28, R12 ;  /* 0x0000001c180c723c */ /* 0x050fe6000000180c */
[----:B------:R-:W-:Y:S01]  /*ff80*/  FFMA.FTZ R29, R20, UR4, -R45 ;  /* 0x00000004141d7c23 */ /* 0x000fe2000801082d */
[--C-:B------:R-:W-:Y:S01]  /*ff90*/  FFMA.FTZ R28, R154, UR4, -R47.reuse ;  /* 0x000000049a1c7c23 */ /* 0x100fe2000801082f */
[----:B-1----:R-:W1:Y:S01]  /*ffa0*/  LDSM.16.MT88.4 R20, [R44+0x1c00] ;  /* 0x001c00002c14783b */ /* 0x002e620000004200 */
[----:B------:R-:W-:Y:S03]  /*ffb0*/  FFMA.FTZ R47, R155, UR4, -R47 ;  /* 0x000000049b2f7c23 */ /* 0x000fe6000801082f */
[----:B------:R-:W-:Y:S01]  /*ffc0*/  MUFU.EX2 R42, R42 ;  /* 0x0000002a002a7308 */ /* 0x000fe20000000800 */
[----:B------:R-:W-:Y:S03]  /*ffd0*/  HMMA.16816.F32 R16, R24, R30, R16 ;  /* 0x0000001e1810723c */ /* 0x000fe60000001810 */
[----:B--2---:R-:W-:Y:S01]  /*ffe0*/  F2FP.F16.F32.PACK_AB R24, R101, R94 ;  /* 0x0000005e6518723e */ /* 0x004fe200000000ff */
[----:B------:R-:W-:Y:S01]  /*fff0*/  FFMA.FTZ R45, R3, UR4, -R45 ;  /* 0x00000004032d7c23 */ /* 0x000fe2000801082d */
        /* <DEDUP_REMOVED lines=23> */
[C---:B---3--:R-:W-:Y:S01]  /*10170*/  F2FP.F16.F32.PACK_AB R27, R85.reuse, R50 ;  /* 0x00000032551b723e */ /* 0x048fe200000000ff */
[----:B------:R-:W-:Y:S04]  /*10180*/  FADD.FTZ R50, R50, R41 ;  /* 0x0000002932327221 */ /* 0x000fe80000010000 */
[----:B------:R-:W-:Y:S02]  /*10190*/  FADD.FTZ R85, R85, R50 ;  /* 0x0000003255557221 */ /* 0x000fe40000010000 */
[C---:B------:R-:W-:Y:S02]  /*101a0*/  HMMA.16816.F32 R4, R24.reuse, R32, R4 ;  /* 0x000000201804723c */ /* 0x040fe40000001804 */
[----:B------:R-:W3:Y:S06]  /*101b0*/  MUFU.EX2 R46, R46 ;  /* 0x0000002e002e7308 */ /* 0x000eec0000000800 */
[C---:B------:R-:W-:Y:S04]  /*101c0*/  HMMA.16816.F32 R8, R24.reuse, R34, R8 ;  /* 0x000000221808723c */ /* 0x040fe80000001808 */
[----:B------:R-:W-:Y:S01]  /*101d0*/  MUFU.EX2 R28, R28 ;  /* 0x0000001c001c7308 */ /* 0x000fe20000000800 */
[----:B--2---:R-:W-:Y:S01]  /*101e0*/  F2FP.F16.F32.PACK_AB R68, R49, R54 ;  /* 0x000000363144723e */ /* 0x004fe200000000ff */
[----:B------:R-:W-:Y:S02]  /*101f0*/  FADD.FTZ R54, R54, R43 ;  /* 0x0000002b36367221 */ /* 0x000fe40000010000 */
[C---:B-----5:R-:W-:Y:S06]  /*10200*/  HMMA.16816.F32 R12, R24.reuse, R36, R12 ;  /* 0x00000024180c723c */ /* 0x060fec000000180c */
[----:B------:R-:W2:Y:S01]  /*10210*/  MUFU.EX2 R47, R47 ;  /* 0x0000002f002f7308 */ /* 0x000ea20000000800 */
[----:B---3--:R-:W-:Y:S01]  /*10220*/  F2FP.F16.F32.PACK_AB R69, R51, R46 ;  /* 0x0000002e3345723e */ /* 0x008fe200000000ff */
[----:B------:R-:W-:Y:S01]  /*10230*/  FADD.FTZ R46, R46, R85 ;  /* 0x000000552e2e7221 */ /* 0x000fe20000010000 */
[----:B------:R-:W-:Y:S01]  /*10240*/  FADD.FTZ R49, R49, R54 ;  /* 0x0000003631317221 */ /* 0x000fe20000010000 */
[----:B------:R-:W-:Y:S01]  /*10250*/  MOV R85, R0 ;  /* 0x0000000000557202 */ /* 0x000fe20000000f00 */
[----:B------:R-:W-:Y:S05]  /*10260*/  HMMA.16816.F32 R16, R24, R38, R16 ;  /* 0x000000261810723c */ /* 0x000fea0000001810 */
[----:B------:R-:W-:Y:S01]  /*10270*/  MUFU.EX2 R29, R29 ;  /* 0x0000001d001d7308 */ /* 0x000fe20000000800 */
[----:B------:R-:W-:Y:S09]  /*10280*/  FADD.FTZ R46, R51, R46 ;  /* 0x0000002e332e7221 */ /* 0x000ff20000010000 */
[----:B------:R-:W3:Y:S01]  /*10290*/  MUFU.EX2 R152, R45 ;  /* 0x0000002d00987308 */ /* 0x000ee20000000800 */
[C---:B--2---:R-:W-:Y:S01]  /*102a0*/  F2FP.F16.F32.PACK_AB R70, R47.reuse, R28 ;  /* 0x0000001c2f46723e */ /* 0x044fe200000000ff */
[----:B------:R-:W-:Y:S04]  /*102b0*/  FADD.FTZ R28, R28, R49 ;  /* 0x000000311c1c7221 */ /* 0x000fe80000010000 */
        /* <DEDUP_REMOVED lines=10> */
.L_x_4138:
        /* <DEDUP_REMOVED lines=112> */
.L_x_4144:
[----:B------:R-:W-:Y:S05]  /*10a60*/  BSYNC.RECONVERGENT B0 ;  /* 0x0000000000007941 */ /* 0x000fea0003800200 */
.L_x_4143:
        /* <DEDUP_REMOVED lines=33> */
.L_x_4145:
        /* <DEDUP_REMOVED lines=16> */
.L_x_4933:


//--------------------- .text._ZN5flash24flash_fwd_splitkv_kernelI23Flash_fwd_kernel_traitsILi32ELi64ELi128ELi4ELb0ELb0EN7cutlass6half_tE19Flash_kernel_traitsILi32ELi64ELi128ELi4ES3_EELb1ELb0ELb1ELb0ELb0ELb0ELb0ELb1EEEvNS_16Flash_fwd_paramsE --------------------------
	.section	.text._ZN5flash24flash_fwd_splitkv_kernelI23Flash_fwd_kernel_traitsILi32ELi64ELi128ELi4ELb0ELb0EN7cutlass6half_tE19Flash_kernel_traitsILi32ELi64ELi128ELi4ES3_EELb1ELb0ELb1ELb0ELb0ELb0ELb0ELb1EEEvNS_16Flash_fwd_paramsE,"ax",@progbits
	.align	128
        .global         _ZN5flash24flash_fwd_splitkv_kernelI23Flash_fwd_kernel_traitsILi32ELi64ELi128ELi4ELb0ELb0EN7cutlass6half_tE19Flash_kernel_traitsILi32ELi64ELi128ELi4ES3_EELb1ELb0ELb1ELb0ELb0ELb0ELb0ELb1EEEvNS_16Flash_fwd_paramsE
        .type           _ZN5flash24flash_fwd_splitkv_kernelI23Flash_fwd_kernel_traitsILi32ELi64ELi128ELi4ELb0ELb0EN7cutlass6half_tE19Flash_kernel_traitsILi32ELi64ELi128ELi4ES3_EELb1ELb0ELb1ELb0ELb0ELb0ELb0ELb1EEEvNS_16Flash_fwd_paramsE,@function
        .size           _ZN5flash24flash_fwd_splitkv_kernelI23Flash_fwd_kernel_traitsILi32ELi64ELi128ELi4ELb0ELb0EN7cutlass6half_tE19Flash_kernel_traitsILi32ELi64ELi128ELi4ES3_EELb1ELb0ELb1ELb0ELb0ELb0ELb0ELb1EEEvNS_16Flash_fwd_paramsE,(.L_x_4934 - _ZN5flash24flash_fwd_splitkv_kernelI23Flash_fwd_kernel_traitsILi32ELi64ELi128ELi4ELb0ELb0EN7cutlass6half_tE19Flash_kernel_traitsILi32ELi64ELi128ELi4ES3_EELb1ELb0ELb1ELb0ELb0ELb0ELb0ELb1EEEvNS_16Flash_fwd_paramsE)
        .other          _ZN5flash24flash_fwd_splitkv_kernelI23Flash_fwd_kernel_traitsILi32ELi64ELi128ELi4ELb0ELb0EN7cutlass6half_tE19Flash_kernel_traitsILi32ELi64ELi128ELi4ES3_EELb1ELb0ELb1ELb0ELb0ELb0ELb0ELb1EEEvNS_16Flash_fwd_paramsE,@"STO_CUDA_ENTRY STV_DEFAULT"
_ZN5flash24flash_fwd_splitkv_kernelI23Flash_fwd_kernel_traitsILi32ELi64ELi128ELi4ELb0ELb0EN7cutlass6half_tE19Flash_kernel_traitsILi32ELi64ELi128ELi4ES3_EELb1ELb0ELb1ELb0ELb0ELb0ELb0ELb1EEEvNS_16Flash_fwd_paramsE:
.text._ZN5flash24flash_fwd_splitkv_kernelI23Flash_fwd_kernel_traitsILi32ELi64ELi128ELi4ELb0ELb0EN7cutlass6half_tE19Flash_kernel_traitsILi32ELi64ELi128ELi4ES3_EELb1ELb0ELb1ELb0ELb0ELb0ELb0ELb1EEEvNS_16Flash_fwd_paramsE:
[----:B------:R-:W-:Y:S01]  /*0000*/  LDC R1, c[0x0][0x37c] ;  /* 0x0000df00ff017b82 */ /* 0x000fe20000000800 */
[----:B------:R-:W1:Y:S07]  /*0010*/  S2R R71, SR_CTAID.Y ;  /* 0x0000000000477919 */ /* 0x000e6e0000002600 */
[----:B------:R-:W2:Y:S01]  /*0020*/  LDC.64 R4, c[0x0][0x478] ;  /* 0x00011e00ff047b82 */ /* 0x000ea20000000a00 */
[----:B------:R-:W3:Y:S01]  /*0030*/  LDCU.64 UR8, c[0x0][0x460] ;  /* 0x00008c00ff0877ac */ /* 0x000ee20008000a00 */
[----:B------:R-:W-:Y:S01]  /*0040*/  IMAD.MOV.U32 R93, RZ, RZ, -0x1 ;  /* 0xffffffffff5d7424 */ /* 0x000fe200078e00ff */
[----:B------:R-:W4:Y:S05]  /*0050*/  LDCU.64 UR4, c[0x0][0x470] ;  /* 0x00008e00ff0477ac */ /* 0x000f2a0008000a00 */
[----:B------:R-:W1:Y:S01]  /*0060*/  LDC.64 R2, c[0x0][0x460] ;  /* 0x00011800ff027b82 */ /* 0x000e620000000a00 */
[----:B------:R-:W4:Y:S01]  /*0070*/  LDCU.64 UR6, c[0x0][0x358] ;  /* 0x00006b00ff0677ac */ /* 0x000f220008000a00 */
        /* <DEDUP_REMOVED lines=13> */
[----:B------:R1:W2:Y:S01]  /*0150*/  @P3 LDG.E R10, desc[UR6][R6.64+0x4] ;  /* 0x00000406060a3981 */ /* 0x0002a2000c1e1900 */
[----:B------:R-:W-:Y:S01]  /*0160*/  IMAD.MOV.U32 R0, RZ, RZ, RZ ;  /* 0x000000ffff007224 */ /* 0x000fe200078e00ff */
[----:B------:R-:W-:Y:S01]  /*0170*/  @P1 IADD3 R4, P0, PT, R9, R4, RZ ;  /* 0x0000000409041210 */ /* 0x000fe20007f1e0ff */
[----:B------:R-:W3:Y:S01]  /*0180*/  S2R R65, SR_CTAID.X ;  /* 0x0000000000417919 */ /* 0x000ee20000002500 */
[C---:B------:R-:W-:Y:S01]  /*0190*/  IADD3.X R17, PT, PT, R2.reuse, UR5, RZ, P2, !PT ;  /* 0x0000000502117c10 */ /* 0x040fe200097fe4ff */
[----:B------:R-:W4:Y:S02]  /*01a0*/  LDCU.U8 UR4, c[0x0][0x532] ;  /* 0x0000a640ff0477ac */ /* 0x000f240008000000 */
[----:B------:R-:W-:Y:S01]  /*01b0*/  @P1 IMAD.X R5, R2, 0x1, R5, P0 ;  /* 0x0000000102051824 */ /* 0x000fe200000e0605 */
[----:B------:R-:W2:Y:S01]  /*01c0*/  @!P3 LDC R94, c[0x0][0x434] ;  /* 0x00010d00ff5ebb82 */ /* 0x000ea20000000800 */
[----:B------:R2:W5:Y:S04]  /*01d0*/  @P5 LDG.E R0, desc[UR6][R16.64] ;  /* 0x0000000610005981 */ /* 0x000568000c1e1900 */
[----:B------:R2:W5:Y:S03]  /*01e0*/  @P1 LDG.E R11, desc[UR6][R4.64] ;  /* 0x00000006040b1981 */ /* 0x000566000c1e1900 */
[----:B------:R-:W2:Y:S08]  /*01f0*/  @!P1 LDC R8, c[0x0][0x43c] ;  /* 0x00010f00ff089b82 */ /* 0x000eb00000000800 */
[----:B-1----:R-:W1:Y:S01]  /*0200*/  LDC.64 R6, c[0x0][0x468] ;  /* 0x00011a00ff067b82 */ /* 0x002e620000000a00 */
[----:B----4-:R-:W-:-:S07]  /*0210*/  ISETP.NE.AND P4, PT, RZ, UR4, PT ;  /* 0x00000004ff007c0c */ /* 0x010fce000bf85270 */
[----:B------:R-:W4:Y:S01]  /*0220*/  @!P1 LDC.64 R4, c[0x0][0x488] ;  /* 0x00012200ff049b82 */ /* 0x000f220000000a00 */
[----:B-1----:R-:W-:-:S04]  /*0230*/  ISETP.EQ.U32.AND P0, PT, R6, RZ, PT ;  /* 0x000000ff0600720c */ /* 0x002fc80003f02070 */
[----:B------:R-:W-:Y:S02]  /*0240*/  ISETP.EQ.OR.EX P2, PT, R7, RZ, !P4, P0 ;  /* 0x000000ff0700720c */ /* 0x000fe40006742700 */
[----:B------:R-:W-:-:S05]  /*0250*/  IADD3 R12, P0, PT, R9, R6, RZ ;  /* 0x00000006090c7210 */ /* 0x000fca0007f1e0ff */
        /* <DEDUP_REMOVED lines=8> */
[----:B------:R-:W-:Y:S01]  /*02e0*/  ISETP.GT.AND P2, PT, R94, R73, PT ;  /* 0x000000495e00720c */ /* 0x000fe20003f44270 */
[----:B-1-34-:R-:W-:-:S12]  /*02f0*/  @!P0 BRA `(.L_x_4146) ;  /* 0x00000000000c8947 */ /* 0x01afd80003800000 */
[----:B------:R-:W2:Y:S02]  /*0300*/  @P4 LDG.E R6, desc[UR6][R12.64+0x4] ;  /* 0x000004060c064981 */ /* 0x000ea4000c1e1900 */
[----:B--2--5:R-:W-:-:S06]  /*0310*/  @P4 IADD3 R7, PT, PT, R6, -R3, RZ ;  /* 0x8000000306074210 */ /* 0x024fcc0007ffe0ff */
[----:B------:R1:W5:Y:S02]  /*0320*/  @!P4 LDG.E R7, desc[UR6][R12.64] ;  /* 0x000000060c07c981 */ /* 0x000364000c1e1900 */
.L_x_4146:
[----:B------:R-:W-:Y:S01]  /*0330*/  @!P1 ISETP.NE.U32.AND P0, PT, R4, RZ, PT ;  /* 0x000000ff0400920c */ /* 0x000fe20003f05070 */
[----:B------:R-:W-:-:S12]  /*0340*/  @!P2 EXIT ;  /* 0x000000000000a94d */ /* 0x000fd80003800000 */
[----:B------:R-:W2:Y:S01]  /*0350*/  LDC R4, c[0x0][0x508] ;  /* 0x00014200ff047b82 */ /* 0x000ea20000000800 */
[----:B------:R-:W-:Y:S01]  /*0360*/  @!P1 ISETP.NE.AND.EX P0, PT, R5, RZ, PT, P0 ;  /* 0x000000ff0500920c */ /* 0x000fe20003f05300 */
[----:B------:R-:W3:Y:S01]  /*0370*/  LDCU UR5, c[0x0][0x438] ;  /* 0x00008700ff0577ac */ /* 0x000ee20008000800 */
[--C-:B-----5:R-:W-:Y:S01]  /*0380*/  IMAD.IADD R68, R7, 0x1, -R0.reuse ;  /* 0x0000000107447824 */ /* 0x120fe200078e0a00 */
[----:B------:R-:W4:Y:S01]  /*0390*/  S2R R104, SR_CTAID.Z ;  /* 0x0000000000687919 */ /* 0x000f220000002700 */
[----:B------:R-:W-:Y:S01]  /*03a0*/  @!P1 SEL R5, R8, RZ, P0 ;  /* 0x000000ff08059207 */ /* 0x000fe20000000000 */
[----:B------:R-:W-:Y:S01]  /*03b0*/  @P1 IMAD.IADD R64, R11, 0x1, -R0 ;  /* 0x000000010b401824 */ /* 0x000fe200078e0a00 */
[----:B------:R-:W1:Y:S03]  /*03c0*/  S2R R69, SR_TID.X ;  /* 0x0000000000457919 */ /* 0x000e660000002100 */
[----:B------:R-:W-:-:S04]  /*03d0*/  @!P1 IMAD.IADD R64, R68, 0x1, R5 ;  /* 0x0000000144409824 */ /* 0x000fc800078e0205 */
[----:B------:R-:W-:-:S05]  /*03e0*/  VIADD R7, R64, 0x7f ;  /* 0x0000007f40077836 */ /* 0x000fca0000000000 */
[----:B------:R-:W-:Y:S01]  /*03f0*/  IADD3 R5, PT, PT, R7, R73, -R94 ;  /* 0x0000004907057210 */ /* 0x000fe20007ffe85e */
[----:B---3--:R-:W-:Y:S01]  /*0400*/  UIADD3 UR5, UPT, UPT, UR5, 0x7f, URZ ;  /* 0x0000007f05057890 */ /* 0x008fe2000fffe0ff */
[----:B------:R-:W-:Y:S02]  /*0410*/  SHF.R.S32.HI R6, RZ, 0x1f, R7 ;  /* 0x0000001fff067819 */ /* 0x000fe40000011407 */
[----:B--2---:R-:W-:Y:S01]  /*0420*/  IADD3 R5, PT, PT, R5, 0x40, R4 ;  /* 0x0000004005057810 */ /* 0x004fe20007ffe004 */
[----:B------:R-:W-:Y:S01]  /*0430*/  USHF.R.S32.HI UR4, URZ, 0x1f, UR5 ;  /* 0x0000001fff047899 */ /* 0x000fe20008011405 */
[----:B------:R-:W-:Y:S01]  /*0440*/  LEA.HI R6, R6, R7, RZ, 0x7 ;  /* 0x0000000706067211 */ /* 0x000fe200078f38ff */
[----:B------:R-:W-:Y:S01]  /*0450*/  IMAD.MOV.U32 R7, RZ, RZ, R71 ;  /* 0x000000ffff077224 */ /* 0x000fe200078e0047 */
        /* <DEDUP_REMOVED lines=59> */
.L_x_4149:
[----:B------:R-:W-:Y:S05]  /*0810*/  BSYNC.RECONVERGENT B0 ;  /* 0x0000000000007941 */ /* 0x000fea0003800200 */
.L_x_4148:
        /* <DEDUP_REMOVED lines=14> */
.L_x_4147:
        /* <DEDUP_REMOVED lines=10> */
.L_x_4150:
[----:B------:R-:W-:Y:S05]  /*09a0*/  BRA.U !UP0, `(.L_x_4151) ;  /* 0x0000000508847547 */ /* 0x000fea000b800000 */
[----:B------:R-:W1:Y:S01]  /*09b0*/  LDC R9, c[0x0][0x4f0] ;  /* 0x00013c00ff097b82 */ /* 0x000e620000000800 */
[----:B------:R-:W-:Y:S01]  /*09c0*/  LEA R2, R57, 0xffffff80, 0x7 ;  /* 0xffffff8039027811 */ /* 0x000fe200078e38ff */
[----:B------:R-:W2:Y:S01]  /*09d0*/  LDCU.64 UR4, c[0x0][0x4e8] ;  /* 0x00009d00ff0477ac */ /* 0x000ea20008000a00 */
[----:B------:R-:W3:Y:S05]  /*09e0*/  LDCU.64 UR10, c[0x0][0x3a0] ;  /* 0x00007400ff0a77ac */ /* 0x000eea0008000a00 */
[----:B------:R-:W4:Y:S01]  /*09f0*/  LDC.64 R58, c[0x0][0x3c0] ;  /* 0x0000f000ff3a7b82 */ /* 0x000f220000000a00 */
[----:B------:R-:W3:Y:S01]  /*0a00*/  LDCU.64 UR8, c[0x0][0x3a8] ;  /* 0x00007500ff0877ac */ /* 0x000ee20008000a00 */
[----:B-1----:R-:W-:-:S02]  /*0a10*/  IABS R4, R9 ;  /* 0x0000000900047213 */ /* 0x002fc40000000000 */
[----:B------:R-:W-:Y:S02]  /*0a20*/  ISETP.NE.AND P3, PT, R9, RZ, PT ;  /* 0x000000ff0900720c */ /* 0x000fe40003f65270 */
[----:B------:R-:W1:Y:S08]  /*0a30*/  I2F.RP R5, R4 ;  /* 0x0000000400057306 */ /* 0x000e700000209400 */
[----:B-1----:R-:W1:Y:S02]  /*0a40*/  MUFU.RCP R6, R5 ;  /* 0x0000000500067308 */ /* 0x002e640000001000 */
[----:B-1----:R-:W-:-:S06]  /*0a50*/  IADD3 R6, PT, PT, R6, 0xffffffe, RZ ;  /* 0x0ffffffe06067810 */ /* 0x002fcc0007ffe0ff */
[----:B-----5:R-:W1:Y:S02]  /*0a60*/  F2I.FTZ.U32.TRUNC.NTZ R7, R6 ;  /* 0x0000000600077305 */ /* 0x020e64000021f000 */
[----:B-1----:R-:W-:Y:S01]  /*0a70*/  IMAD.MOV R3, RZ, RZ, -R7 ;  /* 0x000000ffff037224 */ /* 0x002fe200078e0a07 */
[----:B------:R-:W-:-:S03]  /*0a80*/  MOV R6, RZ ;  /* 0x000000ff00067202 */ /* 0x000fc60000000f00 */
[----:B------:R-:W-:Y:S01]  /*0a90*/  IMAD R0, R3, R4, RZ ;  /* 0x0000000403007224 */ /* 0x000fe200078e02ff */
[----:B------:R-:W-:-:S03]  /*0aa0*/  IABS R3, R2 ;  /* 0x0000000200037213 */ /* 0x000fc60000000000 */
        /* <DEDUP_REMOVED lines=10> */
[----:B--2---:R-:W-:-:S04]  /*0b50*/  IMAD.WIDE.U32 R4, R71, UR4, RZ ;  /* 0x0000000447047c25 */ /* 0x004fc8000f8e00ff */
        /* <DEDUP_REMOVED lines=9> */
[----:B------:R-:W3:Y:S01]  /*0bf0*/  LDG.E R12, desc[UR6][R12.64] ;  /* 0x000000060c0c7981 */ /* 0x000ee2000c1e1900 */
        /* <DEDUP_REMOVED lines=23> */
[----:B---3--:R-:W-:Y:S01]  /*0d70*/  SHF.R.S32.HI R0, RZ, 0x1f, R12 ;  /* 0x0000001fff007819 */ /* 0x008fe2000001140c */
[----:B------:R-:W-:-:S04]  /*0d80*/  IMAD.WIDE.U32 R14, R12, UR10, RZ ;  /* 0x0000000a0c0e7c25 */ /* 0x000fc8000f8e00ff */
[C---:B------:R-:W-:Y:S02]  /*0d90*/  IMAD R3, R0.reuse, UR10, RZ ;  /* 0x0000000a00037c24 */ /* 0x040fe4000f8e02ff */
[----:B------:R-:W-:Y:S01]  /*0da0*/  IMAD R7, R0, UR8, RZ ;  /* 0x0000000800077c24 */ /* 0x000fe2000f8e02ff */
[-C--:B------:R-:W-:Y:S01]  /*0db0*/  LOP3.LUT R0, RZ, R5.reuse, RZ, 0x33, !PT ;  /* 0x00000005ff007212 */ /* 0x080fe200078e33ff */
        /* <DEDUP_REMOVED lines=12> */
[----:B----4-:R-:W-:Y:S01]  /*0e80*/  IMAD R3, R3, R58, RZ ;  /* 0x0000003a03037224 */ /* 0x010fe200078e02ff */
        /* <DEDUP_REMOVED lines=19> */
.L_x_4151:
        /* <DEDUP_REMOVED lines=15> */
.L_x_4153:
[----:B------:R-:W2:Y:S01]  /*10b0*/  LDC.64 R60, c[0x0][0x3b8] ;  /* 0x0000ee00ff3c7b82 */ /* 0x000ea20000000a00 */
[----:B------:R-:W-:-:S05]  /*10c0*/  IADD3 R2, PT, PT, R0, R3, RZ ;  /* 0x0000000300027210 */ /* 0x000fca0007ffe0ff */
[C---:B--2---:R-:W-:Y:S02]  /*10d0*/  IMAD R9, R2.reuse, R61, RZ ;  /* 0x0000003d02097224 */ /* 0x044fe400078e02ff */
[----:B-1----:R-:W-:-:S05]  /*10e0*/  IMAD.WIDE.U32 R4, R2, R60, RZ ;  /* 0x0000003c02047225 */ /* 0x002fca00078e00ff */
[----:B------:R-:W-:Y:S02]  /*10f0*/  IADD3 R9, PT, PT, R5, R9, RZ ;  /* 0x0000000905097210 */ /* 0x000fe40007ffe0ff */
[----:B------:R-:W-:Y:S02]  /*1100*/  MOV R8, R4 ;  /* 0x0000000400087202 */ /* 0x000fe40000000f00 */
.L_x_4154:
        /* <DEDUP_REMOVED lines=14> */
.L_x_4155:
[----:B------:R-:W1:Y:S01]  /*11f0*/  LDC.64 R58, c[0x0][0x3c0] ;  /* 0x0000f000ff3a7b82 */ /* 0x000e620000000a00 */
[----:B------:R-:W-:-:S05]  /*1200*/  IADD3 R0, PT, PT, R0, R3, RZ ;  /* 0x0000000300007210 */ /* 0x000fca0007ffe0ff */
[C---:B-1----:R-:W-:Y:S02]  /*1210*/  IMAD R11, R0.reuse, R59, RZ ;  /* 0x0000003b000b7224 */ /* 0x042fe400078e02ff */
[----:B------:R-:W-:-:S05]  /*1220*/  IMAD.WIDE.U32 R2, R0, R58, RZ ;  /* 0x0000003a00027225 */ /* 0x000fca00078e00ff */
[----:B------:R-:W-:Y:S02]  /*1230*/  IADD3 R11, PT, PT, R3, R11, RZ ;  /* 0x0000000b030b7210 */ /* 0x000fe40007ffe0ff */
[----:B------:R-:W-:-:S07]  /*1240*/  MOV R10, R2 ;  /* 0x00000002000a7202 */ /* 0x000fce0000000f00 */
.L_x_4156:
[----:B------:R-:W1:Y:S01]  /*1250*/  LDC R15, c[0x0][0x3e8] ;  /* 0x0000fa00ff0f7b82 */ /* 0x000e620000000800 */
[----:B------:R-:W-:Y:S01]  /*1260*/  MOV R4, RZ ;  /* 0x000000ff00047202 */ /* 0x000fe20000000f00 */
[----:B------:R-:W-:Y:S01]  /*1270*/  IMAD.MOV.U32 R14, RZ, RZ, R8 ;  /* 0x000000ffff0e7224 */ /* 0x000fe200078e0008 */
[----:B------:R-:W-:Y:S02]  /*1280*/  CS2R R116, SRZ ;  /* 0x0000000000747805 */ /* 0x000fe4000001ff00 */
[----:B-1----:R-:W-:Y:S02]  /*1290*/  IABS R0, R15 ;  /* 0x0000000f00007213 */ /* 0x002fe40000000000 */
[----:B------:R-:W-:Y:S02]  /*12a0*/  ISETP.NE.AND P2, PT, R15, RZ, PT ;  /* 0x000000ff0f00720c */ /* 0x000fe40003f45270 */
[----:B------:R-:W1:Y:S08]  /*12b0*/  I2F.RP R6, R0 ;  /* 0x0000000000067306 */ /* 0x000e700000209400 */
[----:B-1----:R-:W1:Y:S02]  /*12c0*/  MUFU.RCP R5, R6 ;  /* 0x0000000600057308 */ /* 0x002e640000001000 */
[----:B-1----:R-:W-:Y:S01]  /*12d0*/  IADD3 R5, PT, PT, R5, 0xffffffe, RZ ;  /* 0x0ffffffe05057810 */ /* 0x002fe20007ffe0ff */
[----:B-----5:R-:W1:Y:S05]  /*12e0*/  LDC.64 R6, c[0x0][0x3d8] ;  /* 0x0000f600ff067b82 */ /* 0x020e6a0000000a00 */
        /* <DEDUP_REMOVED lines=18> */
[----:B------:R-:W-:Y:S02]  /*1410*/  LOP3.LUT R0, RZ, R15, RZ, 0x33, !PT ;  /* 0x0000000fff007212 */ /* 0x000fe400078e33ff */
[----:B------:R-:W-:-:S03]  /*1420*/  MOV R15, R9 ;  /* 0x00000009000f7202 */ /* 0x000fc60000000f00 */
[----:B------:R-:W-:-:S05]  /*1430*/  @P1 IADD3 R4, PT, PT, R4, 0x1, RZ ;  /* 0x0000000104041810 */ /* 0x000fca0007ffe0ff */
        /* <DEDUP_REMOVED lines=16> */
.L_x_4152:
[----:B------:R-:W-:Y:S01]  /*1540*/  IMAD.MOV.U32 R5, RZ, RZ, RZ ;  /* 0x000000ffff057224 */ /* 0x000fe200078e00ff */
[----:B------:R-:W-:Y:S01]  /*1550*/  ISETP.NE.AND P0, PT, R93, -0x1, PT ;  /* 0xffffffff5d00780c */ /* 0x000fe20003f05270 */
[----:B------:R-:W1:Y:S01]  /*1560*/  LDC.64 R106, c[0x0][0x3b0] ;  /* 0x0000ec00ff6a7b82 */ /* 0x000e620000000a00 */
[----:B------:R-:W-:Y:S01]  /*1570*/  IMAD.SHL.U32 R12, R69, 0x8, RZ ;  /* 0x00000008450c7824 */ /* 0x000fe200078e00ff */
[--C-:B------:R-:W-:Y:S01]  /*1580*/  SHF.R.U32.HI R102, RZ, 0x2, R69.reuse ;  /* 0x00000002ff667819 */ /* 0x100fe20000011645 */
[----:B------:R-:W2:Y:S01]  /*1590*/  LDCU.64 UR4, c[0x0][0x390] ;  /* 0x00007200ff0477ac */ /* 0x000ea20008000a00 */
[----:B------:R3:W5:Y:S01]  /*15a0*/  @P5 LDG.E R5, desc[UR6][R16.64] ;  /* 0x0000000610055981 */ /* 0x000762000c1e1900 */
[----:B------:R-:W-:Y:S02]  /*15b0*/  MOV R103, RZ ;  /* 0x000000ff00677202 */ /* 0x000fe40000000f00 */
[----:B------:R-:W-:Y:S01]  /*15c0*/  LOP3.LUT R12, R12, 0x18, RZ, 0xc0, !PT ;  /* 0x000000180c0c7812 */ /* 0x000fe200078ec0ff */
[----:B------:R-:W4:Y:S01]  /*15d0*/  LDCU.64 UR10, c[0x0][0x3c8] ;  /* 0x00007900ff0a77ac */ /* 0x000f220008000a00 */
[----:B------:R-:W-:-:S02]  /*15e0*/  SHF.R.U32.HI R70, RZ, 0x1, R69 ;  /* 0x00000001ff467819 */ /* 0x000fc40000011645 */
[C---:B------:R-:W-:Y:S01]  /*15f0*/  IADD3 R10, P1, PT, R12.reuse, R10, RZ ;  /* 0x0000000a0c0a7210 */ /* 0x040fe20007f3e0ff */
[----:B------:R-:W2:Y:S01]  /*1600*/  @!P0 LDC.64 R2, c[0x0][0x398] ;  /* 0x0000e600ff028b82 */ /* 0x000ea20000000a00 */
[----:B------:R-:W4:Y:S02]  /*1610*/  LDCU.64 UR8, c[0x0][0x388] ;  /* 0x00007100ff0877ac */ /* 0x000f240008000a00 */
[----:B------:R-:W-:Y:S02]  /*1620*/  IADD3.X R11, PT, PT, RZ, R6, RZ, P1, !PT ;  /* 0x00000006ff0b7210 */ /* 0x000fe40000ffe4ff */
[----:B------:R-:W-:Y:S01]  /*1630*/  IADD3 R8, P1, PT, R12, R8, RZ ;  /* 0x000000080c087210 */ /* 0x000fe20007f3e0ff */
[----:B------:R-:W-:-:S04]  /*1640*/  IMAD.WIDE.U32 R10, R102, R60, R10 ;  /* 0x0000003c660a7225 */ /* 0x000fc800078e000a */
[----:B------:R-:W-:Y:S02]  /*1650*/  IMAD R79, R102, R61, R11 ;  /* 0x0000003d664f7224 */ /* 0x000fe400078e020b */
[----:B------:R-:W3:Y:S01]  /*1660*/  LDC R11, c[0x0][0x450] ;  /* 0x00011400ff0b7b82 */ /* 0x000ee20000000800 */
[----:B------:R-:W-:Y:S02]  /*1670*/  IMAD.X R9, RZ, RZ, R7, P1 ;  /* 0x000000ffff097224 */ /* 0x000fe400008e0607 */
[C---:B------:R-:W-:Y:S01]  /*1680*/  IMAD.SHL.U32 R78, R10.reuse, 0x2, RZ ;  /* 0x000000020a4e7824 */ /* 0x040fe200078e00ff */
[----:B------:R-:W-:-:S04]  /*1690*/  SHF.L.U64.HI R79, R10, 0x1, R79 ;  /* 0x000000010a4f7819 */ /* 0x000fc8000001024f */
[----:B----4-:R-:W-:Y:S01]  /*16a0*/  IADD3 R78, P1, PT, R78, UR8, RZ ;  /* 0x000000084e4e7c10 */ /* 0x010fe2000ff3e0ff */
[----:B--2---:R-:W-:-:S03]  /*16b0*/  @!P0 IMAD.WIDE.U32 R14, R71, R2, RZ ;  /* 0x00000002470e8225 */ /* 0x004fc600078e00ff */
[----:B------:R-:W-:Y:S01]  /*16c0*/  IADD3.X R79, PT, PT, R79, UR9, RZ, P1, !PT ;  /* 0x000000094f4f7c10 */ /* 0x000fe20008ffe4ff */
[----:B------:R-:W-:Y:S01]  /*16d0*/  @!P0 IMAD R6, R71, R3, R15 ;  /* 0x0000000347068224 */ /* 0x000fe200078e020f */
[----:B------:R-:W-:Y:S01]  /*16e0*/  MOV R112, R78 ;  /* 0x0000004e00707202 */ /* 0x000fe20000000f00 */
[----:B------:R-:W-:Y:S01]  /*16f0*/  @!P0 IMAD.MOV.U32 R2, RZ, RZ, R14 ;  /* 0x000000ffff028224 */ /* 0x000fe200078e000e */
[----:B------:R-:W-:Y:S01]  /*1700*/  MOV R95, R79 ;  /* 0x0000004f005f7202 */ /* 0x000fe20000000f00 */
[----:B-1----:R-:W-:-:S04]  /*1710*/  @P0 IMAD.WIDE.U32 R14, R93, R106, RZ ;  /* 0x0000006a5d0e0225 */ /* 0x002fc800078e00ff */
[----:B------:R-:W-:Y:S01]  /*1720*/  @P0 IMAD R6, R93, R107, R15 ;  /* 0x0000006b5d060224 */ /* 0x000fe200078e020f */
[----:B------:R-:W-:Y:S02]  /*1730*/  @P0 MOV R2, R14 ;  /* 0x0000000e00020202 */ /* 0x000fe40000000f00 */
[----:B---3--:R-:W-:Y:S02]  /*1740*/  LEA.HI R11, R11, R11, RZ, 0x1 ;  /* 0x0000000b0b0b7211 */ /* 0x008fe400078f08ff */
[----:B------:R-:W-:Y:S01]  /*1750*/  IADD3 R14, P0, PT, R12, R2, RZ ;  /* 0x000000020c0e7210 */ /* 0x000fe20007f1e0ff */
[----:B------:R-:W-:Y:S01]  /*1760*/  IMAD.WIDE.U32 R2, R102, R58, R8 ;  /* 0x0000003a66027225 */ /* 0x000fe200078e0008 */
[----:B------:R-:W-:-:S03]  /*1770*/  SHF.R.S32.HI R11, RZ, 0x1, R11 ;  /* 0x00000001ff0b7819 */ /* 0x000fc6000001140b */
[----:B------:R-:W-:Y:S01]  /*1780*/  IMAD R77, R102, R59, R3 ;  /* 0x0000003b664d7224 */ /* 0x000fe200078e0203 */
[----:B------:R-:W-:Y:S01]  /*1790*/  SHF.R.S32.HI R3, RZ, 0x1f, R68 ;  /* 0x0000001fff037819 */ /* 0x000fe20000011444 */
[C---:B------:R-:W-:Y:S02]  /*17a0*/  IMAD.SHL.U32 R76, R2.reuse, 0x2, RZ ;  /* 0x00000002024c7824 */ /* 0x040fe400078e00ff */
[----:B------:R-:W-:Y:S01]  /*17b0*/  IMAD.X R15, RZ, RZ, R6, P0 ;  /* 0x000000ffff0f7224 */ /* 0x000fe200000e0606 */
[----:B------:R-:W-:Y:S01]  /*17c0*/  LEA.HI R74, R3, R68, RZ, 0x7 ;  /* 0x00000044034a7211 */ /* 0x000fe200078f38ff */
[----:B------:R-:W-:Y:S01]  /*17d0*/  IMAD.WIDE.U32 R8, R65, 0x40, R102 ;  /* 0x0000004041087825 */ /* 0x000fe200078e0066 */
[----:B------:R-:W-:Y:S02]  /*17e0*/  SHF.L.U64.HI R77, R2, 0x1, R77 ;  /* 0x00000001024d7819 */ /* 0x000fe4000001024d */
[----:B------:R-:W-:Y:S01]  /*17f0*/  IADD3 R76, P0, PT, R76, UR4, RZ ;  /* 0x000000044c4c7c10 */ /* 0x000fe2000ff1e0ff */
[----:B------:R-:W-:Y:S01]  /*1800*/  IMAD.SHL.U32 R2, R69, 0x4, RZ ;  /* 0x0000000445027824 */ /* 0x000fe200078e00ff */
[----:B------:R-:W-:Y:S01]  /*1810*/  SHF.R.S32.HI R74, RZ, 0x7, R74 ;  /* 0x00000007ff4a7819 */ /* 0x000fe2000001144a */
[----:B------:R-:W-:Y:S01]  /*1820*/  IMAD.WIDE.U32 R6, R104, UR10, R14 ;  /* 0x0000000a68067c25 */ /* 0x000fe2000f8e000e */
[----:B------:R-:W-:-:S02]  /*1830*/  IADD3.X R77, PT, PT, R77, UR5, RZ, P0, !PT ;  /* 0x000000054d4d7c10 */ /* 0x000fc400087fe4ff */
[----:B------:R-:W-:Y:S01]  /*1840*/  ISETP.GE.AND P0, PT, R74, R57, PT ;  /* 0x000000394a00720c */ /* 0x000fe20003f06270 */
[-C--:B------:R-:W-:Y:S01]  /*1850*/  IMAD R75, R9, R106.reuse, RZ ;  /* 0x0000006a094b7224 */ /* 0x080fe200078e02ff */
[----:B------:R-:W-:Y:S01]  /*1860*/  LOP3.LUT R2, R2, 0xc, RZ, 0xc0, !PT ;  /* 0x0000000c02027812 */ /* 0x000fe200078ec0ff */
[----:B------:R-:W-:Y:S02]  /*1870*/  IMAD R7, R104, UR11, R7 ;  /* 0x0000000b68077c24 */ /* 0x000fe4000f8e0207 */
[C---:B------:R-:W-:Y:S02]  /*1880*/  IMAD R75, R8.reuse, R107, R75 ;  /* 0x0000006b084b7224 */ /* 0x040fe400078e024b */
[----:B------:R-:W-:-:S04]  /*1890*/  IMAD.WIDE.U32 R106, R8, R106, R6 ;  /* 0x0000006a086a7225 */ /* 0x000fc800078e0006 */
[----:B------:R-:W-:Y:S01]  /*18a0*/  IMAD R91, R102, R11, R2 ;  /* 0x0000000b665b7224 */ /* 0x000fe200078e0202 */
[----:B------:R-:W-:Y:S01]  /*18b0*/  IADD3 R75, PT, PT, R107, R75, RZ ;  /* 0x0000004b6b4b7210 */ /* 0x000fe20007ffe0ff */
[----:B------:R-:W-:Y:S02]  /*18c0*/  IMAD.MOV.U32 R114, RZ, RZ, R76 ;  /* 0x000000ffff727224 */ /* 0x000fe400078e004c */
[----:B------:R-:W-:Y:S01]  /*18d0*/  IMAD.MOV.U32 R115, RZ, RZ, R77 ;  /* 0x000000ffff737224 */ /* 0x000fe200078e004d */
[----:B------:R-:W-:Y:S01]  /*18e0*/  SHF.R.S32.HI R86, RZ, 0x1f, R91 ;  /* 0x0000001fff567819 */ /* 0x000fe2000001145b */
[----:B------:R-:W-:Y:S06]  /*18f0*/  @P0 BRA `(.L_x_4157) ;  /* 0x0000003800580947 */ /* 0x000fec0003800000 */
[----:B------:R-:W1:Y:S01]  /*1900*/  LDCU.128 UR20, c[0x0][0x4a0] ;  /* 0x00009400ff1477ac */ /* 0x000e620008000c00 */
[----:B------:R-:W-:Y:S01]  /*1910*/  IMAD.MOV.U32 R13, RZ, RZ, RZ ;  /* 0x000000ffff0d7224 */ /* 0x000fe200078e00ff */
[C---:B------:R-:W-:Y:S01]  /*1920*/  LEA R96, R57.reuse, 0xffffff80, 0x7 ;  /* 0xffffff8039607811 */ /* 0x040fe200078e38ff */
[----:B------:R-:W-:Y:S01]  /*1930*/  @!P3 IMAD.MOV R4, RZ, RZ, -R4 ;  /* 0x000000ffff04b224 */ /* 0x000fe200078e0a04 */
[----:B------:R-:W2:Y:S01]  /*1940*/  LDCU.128 UR8, c[0x0][0x490] ;  /* 0x00009200ff0877ac */ /* 0x000ea20008000c00 */
[----:B------:R-:W-:Y:S01]  /*1950*/  IADD3 R2, PT, PT, R2, R91, RZ ;  /* 0x0000005b02027210 */ /* 0x000fe20007ffe0ff */
[----:B------:R-:W3:Y:S01]  /*1960*/  LDC.64 R62, c[0x0][0x4b0] ;  /* 0x00012c00ff3e7b82 */ /* 0x000ee20000000a00 */
[----:B-----5:R-:W-:Y:S01]  /*1970*/  IADD3 R50, PT, PT, R96, R5, RZ ;  /* 0x0000000560327210 */ /* 0x020fe20007ffe0ff */
[----:B------:R-:W4:Y:S01]  /*1980*/  LDCU.128 UR16, c[0x0][0x4b0] ;  /* 0x00009600ff1077ac */ /* 0x000f220008000c00 */
[----:B------:R-:W-:Y:S01]  /*1990*/  SEL R0, R0, R4, !P2 ;  /* 0x0000000400007207 */ /* 0x000fe20005000000 */
[C---:B------:R-:W-:Y:S01]  /*19a0*/  IMAD R92, R57.reuse, -0x80, R68 ;  /* 0xffffff80395c7824 */ /* 0x040fe200078e0244 */
[----:B------:R-:W-:Y:S01]  /*19b0*/  VIMNMX R74, PT, PT, RZ, R74, !PT ;  /* 0x0000004aff4a7248 */ /* 0x000fe20007fe0100 */
[----:B------:R-:W4:Y:S01]  /*19c0*/  LDCU.128 UR12, c[0x0][0x4c0] ;  /* 0x00009800ff0c77ac */ /* 0x000f220008000c00 */
[----:B------:R-:W-:Y:S01]  /*19d0*/  SHF.R.S32.HI R3, RZ, 0x1f, R0 ;  /* 0x0000001fff037819 */ /* 0x000fe20000011400 */
[----:B------:R-:W-:Y:S01]  /*19e0*/  IMAD R50, R50, R11, RZ ;  /* 0x0000000b32327224 */ /* 0x000fe200078e02ff */
[----:B------:R-:W3:Y:S01]  /*19f0*/  LDC.64 R58, c[0x0][0x3c0] ;  /* 0x0000f000ff3a7b82 */ /* 0x000ee20000000a00 */
[----:B------:R-:W3:Y:S01]  /*1a00*/  LDCU.64 UR4, c[0x0][0x488] ;  /* 0x00009100ff0477ac */ /* 0x000ee20008000a00 */
[----:B------:R-:W-:Y:S01]  /*1a10*/  IMAD R90, R57, -0x80, R64 ;  /* 0xffffff80395a7824 */ /* 0x000fe200078e0240 */
[----:B------:R-:W-:Y:S01]  /*1a20*/  MOV R89, R57 ;  /* 0x0000003900597202 */ /* 0x000fe20000000f00 */
[----:B-1----:R-:W-:Y:S01]  /*1a30*/  IMAD.WIDE.U32 R16, R71, UR20, R12 ;  /* 0x0000001447107c25 */ /* 0x002fe2000f8e000c */
[----:B------:R-:W-:-:S02]  /*1a40*/  SHF.R.S32.HI R51, RZ, 0x1f, R50 ;  /* 0x0000001fff337819 */ /* 0x000fc40000011432 */
[----:B------:R-:W-:Y:S01]  /*1a50*/  IADD3 R88, PT, PT, R102, 0x40, RZ ;  /* 0x0000004066587810 */ /* 0x000fe20007ffe0ff */
[----:B--2---:R-:W-:-:S04]  /*1a60*/  IMAD.WIDE.U32 R14, R71, UR10, R12 ;  /* 0x0000000a470e7c25 */ /* 0x004fc8000f8e000c */
        /* <DEDUP_REMOVED lines=10> */
[----:B------:R-:W-:Y:S01]  /*1b10*/  IMAD R8, R0, UR13, R3 ;  /* 0x0000000d00087c24 */ /* 0x000fe2000f8e0203 */
[----:B------:R-:W-:Y:S01]  /*1b20*/  IADD3 R3, P0, PT, -R68, R102, RZ ;  /* 0x0000006644037210 */ /* 0x000fe20007f1e1ff */
[C---:B------:R-:W-:Y:S01]  /*1b30*/  IMAD.WIDE.U32 R16, R0.reuse, UR12, R16 ;  /* 0x0000000c00107c25 */ /* 0x040fe2000f8e0010 */
[----:B------:R-:W2:Y:S03]  /*1b40*/  LDCU.64 UR12, c[0x0][0x4e0] ;  /* 0x00009c00ff0c77ac */ /* 0x000ea60008000a00 */
[----:B------:R-:W-:Y:S01]  /*1b50*/  IMAD.WIDE.U32 R14, R0, UR18, R14 ;  /* 0x00000012000e7c25 */ /* 0x000fe2000f8e000e */
[----:B------:R-:W-:Y:S01]  /*1b60*/  SHF.R.S32.HI R0, RZ, 0x1f, R68 ;  /* 0x0000001fff007819 */ /* 0x000fe20000011444 */
[----:B------:R-:W-:Y:S01]  /*1b70*/  USHF.L.U32 UR18, UR16, 0x7, URZ ;  /* 0x0000000710127899 */ /* 0x000fe200080006ff */
[----:B------:R-:W-:Y:S01]  /*1b80*/  IADD3 R9, PT, PT, R17, R8, RZ ;  /* 0x0000000811097210 */ /* 0x000fe20007ffe0ff */
[----:B------:R-:W-:Y:S01]  /*1b90*/  IMAD.IADD R7, R15, 0x1, R6 ;  /* 0x000000010f077824 */ /* 0x000fe200078e0206 */
[----:B------:R-:W-:Y:S01]  /*1ba0*/  MOV R8, R16 ;  /* 0x0000001000087202 */ /* 0x000fe20000000f00 */
[----:B------:R-:W-:Y:S01]  /*1bb0*/  IMAD.X R0, RZ, RZ, ~R0, P0 ;  /* 0x000000ffff007224 */ /* 0x000fe200000e0e00 */
[C---:B------:R-:W-:Y:S01]  /*1bc0*/  IADD3 R82, P0, PT, R50.reuse, R2, RZ ;  /* 0x0000000232527210 */ /* 0x040fe20007f1e0ff */
[----:B------:R-:W-:Y:S01]  /*1bd0*/  IMAD.MOV.U32 R6, RZ, RZ, R14 ;  /* 0x000000ffff067224 */ /* 0x000fe200078e000e */
[----:B------:R-:W-:Y:S01]  /*1be0*/  IADD3 R50, P1, PT, R50, R91, RZ ;  /* 0x0000005b32327210 */ /* 0x000fe20007f3e0ff */
[----:B------:R-:W-:Y:S01]  /*1bf0*/  IMAD R4, R0, UR16, RZ ;  /* 0x0000001000047c24 */ /* 0x000fe2000f8e02ff */
[----:B------:R-:W-:Y:S01]  /*1c00*/  LEA.HI.X.SX32 R83, R2, R51, 0x1, P0 ;  /* 0x0000003302537211 */ /* 0x000fe200000f0eff */
[----:B------:R-:W-:-:S02]  /*1c10*/  IMAD R0, R0, UR22, RZ ;  /* 0x0000001600007c24 */ /* 0x000fc4000f8e02ff */
[----:B------:R-:W-:Y:S01]  /*1c20*/  IMAD.X R51, R51, 0x1, R86, P1 ;  /* 0x0000000133337824 */ /* 0x000fe200008e0656 */
[C---:B------:R-:W-:Y:S01]  /*1c30*/  SHF.L.U64.HI R83, R82.reuse, 0x1, R83 ;  /* 0x0000000152537819 */ /* 0x040fe20000010253 */
[C---:B------:R-:W-:Y:S01]  /*1c40*/  IMAD R81, R3.reuse, UR17, R4 ;  /* 0x0000001103517c24 */ /* 0x040fe2000f8e0204 */
[----:B------:R-:W-:Y:S01]  /*1c50*/  SHF.L.U32 R82, R82, 0x1, RZ ;  /* 0x0000000152527819 */ /* 0x000fe200000006ff */
[----:B------:R-:W-:Y:S01]  /*1c60*/  IMAD.WIDE.U32 R4, R3, UR16, R8 ;  /* 0x0000001003047c25 */ /* 0x000fe2000f8e0008 */
[----:B------:R-:W-:Y:S01]  /*1c70*/  SHF.L.U64.HI R51, R50, 0x1, R51 ;  /* 0x0000000132337819 */ /* 0x000fe20000010233 */
[----:B------:R-:W4:Y:S01]  /*1c80*/  LDCU UR17, c[0x0][0x450] ;  /* 0x00008a00ff1177ac */ /* 0x000f220008000800 */
[----:B------:R-:W-:Y:S01]  /*1c90*/  IADD3 R84, P0, PT, R82, UR14, RZ ;  /* 0x0000000e52547c10 */ /* 0x000fe2000ff1e0ff */
[----:B------:R-:W-:Y:S01]  /*1ca0*/  IMAD.SHL.U32 R50, R50, 0x2, RZ ;  /* 0x0000000232327824 */ /* 0x000fe200078e00ff */
[----:B------:R-:W-:Y:S01]  /*1cb0*/  IADD3 R81, PT, PT, R5, R81, RZ ;  /* 0x0000005105517210 */ /* 0x000fe20007ffe0ff */
[----:B------:R-:W-:Y:S01]  /*1cc0*/  IMAD R9, R3, UR23, R0 ;  /* 0x0000001703097c24 */ /* 0x000fe2000f8e0200 */
[----:B------:R-:W-:Y:S01]  /*1cd0*/  IADD3.X R85, PT, PT, R83, UR15, RZ, P0, !PT ;  /* 0x0000000f53557c10 */ /* 0x000fe200087fe4ff */
[----:B------:R-:W-:Y:S01]  /*1ce0*/  IMAD.WIDE.U32 R2, R3, UR22, R6 ;  /* 0x0000001603027c25 */ /* 0x000fe2000f8e0006 */
[----:B------:R-:W-:Y:S01]  /*1cf0*/  IADD3 R14, P1, PT, R50, UR14, RZ ;  /* 0x0000000e320e7c10 */ /* 0x000fe2000ff3e0ff */
[----:B------:R-:W2:Y:S01]  /*1d00*/  LDCU UR14, c[0x0][0x440] ;  /* 0x00008800ff0e77ac */ /* 0x000ea20008000800 */
[----:B------:R-:W-:Y:S01]  /*1d10*/  LEA R80, P0, R4, UR8, 0x1 ;  /* 0x0000000804507c11 */ /* 0x000fe2000f8008ff */
[----:B------:R-:W-:Y:S01]  /*1d20*/  IMAD.IADD R9, R3, 0x1, R9 ;  /* 0x0000000103097824 */ /* 0x000fe200078e0209 */
[C---:B---3--:R-:W-:Y:S01]  /*1d30*/  LEA R10, P2, R2.reuse, UR4, 0x1 ;  /* 0x00000004020a7c11 */ /* 0x048fe2000f8408ff */
[----:B------:R-:W-:Y:S01]  /*1d40*/  USHF.L.U32 UR16, UR22, 0x7, URZ ;  /* 0x0000000716107899 */ /* 0x000fe200080006ff */
[C---:B------:R-:W-:Y:S01]  /*1d50*/  IADD3.X R15, PT, PT, R51.reuse, UR15, RZ, P1, !PT ;  /* 0x0000000f330f7c10 */ /* 0x040fe20008ffe4ff */
[----:B------:R-:W-:Y:S01]  /*1d60*/  UMOV UR15, URZ ;  /* 0x000000ff000f7c82 */ /* 0x000fe20008000000 */
[----:B------:R-:W-:Y:S01]  /*1d70*/  LEA.HI.X R9, R2, UR5, R9, 0x1, P2 ;  /* 0x0000000502097c11 */ /* 0x000fe200090f0c09 */
[----:B------:R-:W3:Y:S01]  /*1d80*/  LDCU.U8 UR5, c[0x0][0x533] ;  /* 0x0000a660ff0577ac */ /* 0x000ee20008000000 */
[----:B------:R-:W-:Y:S01]  /*1d90*/  LEA.HI.X R81, R4, UR9, R81, 0x1, P0 ;  /* 0x0000000904517c11 */ /* 0x000fe200080f0c51 */
[----:B------:R-:W-:Y:S01]  /*1da0*/  VIADD R72, R102, 0x20 ;  /* 0x0000002066487836 */ /* 0x000fe20000000000 */
[----:B-1----:R-:W-:Y:S01]  /*1db0*/  IADD3 R50, P0, PT, R50, UR10, RZ ;  /* 0x0000000a32327c10 */ /* 0x002fe2000ff1e0ff */
[----:B------:R-:W-:Y:S01]  /*1dc0*/  UIADD3 UR15, UP0, UPT, URZ, -UR15, URZ ;  /* 0x8000000fff0f7290 */ /* 0x000fe2000ff1e0ff */
[----:B------:R-:W-:Y:S01]  /*1dd0*/  IADD3 R82, P1, PT, R82, UR10, RZ ;  /* 0x0000000a52527c10 */ /* 0x000fe2000ff3e0ff */
[----:B------:R-:W-:Y:S01]  /*1de0*/  VIADD R87, R102, 0x60 ;  /* 0x0000006066577836 */ /* 0x000fe20000000000 */
[----:B------:R-:W-:Y:S01]  /*1df0*/  IADD3.X R51, PT, PT, R51, UR11, RZ, P0, !PT ;  /* 0x0000000b33337c10 */ /* 0x000fe200087fe4ff */
[----:B------:R-:W-:Y:S01]  /*1e00*/  UIADD3.X UR20, UPT, UPT, URZ, ~UR18, URZ, UP0, !UPT ;  /* 0x80000012ff147290 */ /* 0x000fe200087fe4ff */
[----:B----4-:R-:W-:Y:S01]  /*1e10*/  MOV R21, UR17 ;  /* 0x0000001100157c02 */ /* 0x010fe20008000f00 */
[----:B------:R-:W-:Y:S01]  /*1e20*/  UIADD3.X UR19, UPT, UPT, URZ, ~UR16, URZ, UP0, !UPT ;  /* 0x80000010ff137290 */ /* 0x000fe200087fe4ff */
[----:B--2---:R-:W-:Y:S01]  /*1e30*/  ISETP.GE.AND P0, PT, R12, UR14, PT ;  /* 0x0000000e0c007c0c */ /* 0x004fe2000bf06270 */
[----:B------:R-:W-:Y:S01]  /*1e40*/  USHF.R.S64 UR18, UR15, 0x1f, UR20 ;  /* 0x0000001f0f127899 */ /* 0x000fe20008001014 */
[----:B------:R-:W-:Y:S01]  /*1e50*/  IADD3.X R83, PT, PT, R83, UR11, RZ, P1, !PT ;  /* 0x0000000b53537c10 */ /* 0x000fe20008ffe4ff */
[----:B------:R-:W-:Y:S01]  /*1e60*/  USHF.R.S64 UR15, UR15, 0x1f, UR19 ;  /* 0x0000001f0f0f7899 */ /* 0x000fe20008001013 */
[----:B------:R-:W-:Y:S01]  /*1e70*/  P2R R97, PR, RZ, 0x1 ;  /* 0x00000001ff617803 */ /* 0x000fe20000000000 */
[----:B------:R-:W1:Y:S01]  /*1e80*/  LDCU UR4, c[0x0][0x440] ;  /* 0x00008800ff0477ac */ /* 0x000e620008000800 */
[----:B------:R-:W2:Y:S01]  /*1e90*/  LDCU.128 UR8, c[0x0][0x3a0] ;  /* 0x00007400ff0877ac */ /* 0x000ea20008000c00 */
[----:B------:R-:W-:-:S02]  /*1ea0*/  USHF.R.S32.HI UR16, URZ, 0x1f, UR20 ;  /* 0x0000001fff107899 */ /* 0x000fc40008011414 */
[----:B------:R-:W-:Y:S02]  /*1eb0*/  USHF.R.S32.HI UR19, URZ, 0x1f, UR19 ;  /* 0x0000001fff137899 */ /* 0x000fe40008011413 */
[----:B---3--:R-:W-:-:S11]  /*1ec0*/  UISETP.NE.AND UP0, UPT, UR5, URZ, UPT ;  /* 0x000000ff0500728c */ /* 0x008fd6000bf05270 */
.L_x_4179:
[----:B------:R-:W-:Y:S01]  /*1ed0*/  ISETP.NE.AND P0, PT, R97, RZ, PT ;  /* 0x000000ff6100720c */ /* 0x000fe20003f05270 */
[----:B------:R-:W-:Y:S01]  /*1ee0*/  VIADD R90, R90, 0x80 ;  /* 0x000000805a5a7836 */ /* 0x000fe20000000000 */
[----:B-1----:R-:W-:Y:S01]  /*1ef0*/  ISETP.GE.AND P1, PT, R12, UR4, PT ;  /* 0x000000040c007c0c */ /* 0x002fe2000bf26270 */
[----:B------:R-:W-:Y:S01]  /*1f00*/  VIADD R92, R92, 0x80 ;  /* 0x000000805c5c7836 */ /* 0x000fe20000000000 */
[----:B------:R-:W1:Y:S01]  /*1f10*/  LDC.64 R60, c[0x0][0x3b8] ;  /* 0x0000ee00ff3c7b82 */ /* 0x000e620000000a00 */
[----:B------:R-:W-:Y:S01]  /*1f20*/  VIADD R89, R89, 0xffffffff ;  /* 0xffffffff59597836 */ /* 0x000fe20000000000 */
[C---:B------:R-:W-:Y:S01]  /*1f30*/  ISETP.GE.OR P0, PT, R102.reuse, R90, P0 ;  /* 0x0000005a6600720c */ /* 0x040fe20000706670 */
[----:B------:R-:W-:Y:S01]  /*1f40*/  BSSY.RECONVERGENT B1, `(.L_x_4158) ;  /* 0x00002d2000017945 */ /* 0x000fe20003800200 */
[----:B------:R-:W-:Y:S01]  /*1f50*/  P2R R97, PR, RZ, 0x2 ;  /* 0x00000002ff617803 */ /* 0x000fe20000000000 */
[----:B------:R-:W-:Y:S01]  /*1f60*/  IMAD.MOV.U32 R100, RZ, RZ, R96 ;  /* 0x000000ffff647224 */ /* 0x000fe200078e0060 */
[----:B------:R-:W-:Y:S02]  /*1f70*/  ISETP.LT.OR P3, PT, R102, R92, P0 ;  /* 0x0000005c6600720c */ /* 0x000fe40000761670 */
[C---:B------:R-:W-:Y:S04]  /*1f80*/  ISETP.GE.OR P0, PT, R72.reuse, R90, P1 ;  /* 0x0000005a4800720c */ /* 0x040fe80000f06670 */
[----:B------:R-:W-:Y:S02]  /*1f90*/  ISETP.LT.OR P6, PT, R72, R92, P0 ;  /* 0x0000005c4800720c */ /* 0x000fe400007c1670 */
[C---:B------:R-:W-:Y:S04]  /*1fa0*/  LEA R22, P0, R62.reuse, R80, 0x6 ;  /* 0x000000503e167211 */ /* 0x040fe800078030ff */
[----:B------:R-:W-:Y:S01]  /*1fb0*/  LEA.HI.X R23, R62, R81, R63, 0x6, P0 ;  /* 0x000000513e177211 */ /* 0x000fe200000f343f */
[----:B------:R-:W3:Y:S01]  /*1fc0*/  @!P3 LDG.E.128 R4, desc[UR6][R80.64] ;  /* 0x000000065004b981 */ /* 0x000ee2000c1e1d00 */
[----:B------:R-:W-:Y:S02]  /*1fd0*/  ISETP.GE.OR P0, PT, R88, R90, P1 ;  /* 0x0000005a5800720c */ /* 0x000fe40000f06670 */
[----:B------:R-:W-:Y:S02]  /*1fe0*/  LEA R2, P1, R58, R76, 0x6 ;  /* 0x0000004c3a027211 */ /* 0x000fe400078230ff */
[----:B------:R-:W-:Y:S02]  /*1ff0*/  ISETP.LT.OR P4, PT, R88, R92, P0 ;  /* 0x0000005c5800720c */ /* 0x000fe40000781670 */
[----:B------:R-:W-:Y:S02]  /*2000*/  LEA.HI.X R3, R58, R77, R59, 0x6, P1 ;  /* 0x0000004d3a037211 */ /* 0x000fe400008f343b */
[----:B------:R-:W-:Y:S04]  /*2010*/  ISETP.GT.AND P1, PT, R89, R74, PT ;  /* 0x0000004a5900720c */ /* 0x000fe80003f24270 */
[----:B------:R-:W-:Y:S02]  /*2020*/  P2R R98, PR, RZ, 0x2 ;  /* 0x00000002ff627803 */ /* 0x000fe40000000000 */
[C---:B------:R-:W-:Y:S03]  /*2030*/  ISETP.GE.AND P1, PT, R87.reuse, R92, PT ;  /* 0x0000005c5700720c */ /* 0x040fe60003f26270 */
[C---:B------:R-:W-:Y:S02]  /*2040*/  @!P4 LEA R30, P0, R62.reuse, R22, 0x6 ;  /* 0x000000163e1ec211 */ /* 0x040fe400078030ff */
[----:B------:R-:W-:Y:S02]  /*2050*/  P2R R0, PR, RZ, 0x2 ;  /* 0x00000002ff007803 */ /* 0x000fe40000000000 */
[-CC-:B------:R-:W-:Y:S02]  /*2060*/  @!P4 LEA.HI.X R31, R62, R23.reuse, R63.reuse, 0x6, P0 ;  /* 0x000000173e1fc211 */ /* 0x180fe400000f343f */
[C---:B------:R-:W-:Y:S04]  /*2070*/  ISETP.GE.AND P0, PT, R87.reuse, R90, PT ;  /* 0x0000005a5700720c */ /* 0x040fe80003f06270 */
[----:B------:R-:W-:Y:S04]  /*2080*/  ISETP.GE.OR P5, PT, R12, UR4, P0 ;  /* 0x000000040c007c0c */ /* 0x000fe800087a6670 */
[----:B------:R-:W-:Y:S01]  /*2090*/  ISETP.LT.OR P2, PT, R87, R92, P5 ;  /* 0x0000005c5700720c */ /* 0x000fe20002f41670 */
[----:B---3--:R-:W-:Y:S05]  /*20a0*/  @!P3 STG.E.128 desc[UR6][R76.64], R4 ;  /* 0x000000044c00b986 */ /* 0x008fea000c101d06 */
[----:B------:R3:W4:Y:S07]  /*20b0*/  @!P6 LDG.E.128 R24, desc[UR6][R22.64] ;  /* 0x000000061618e981 */ /* 0x00072e000c1e1d00 */
[C---:B---3--:R-:W-:Y:S04]  /*20c0*/  @!P2 LEA R22, P0, R62.reuse, R22, 0x7 ;  /* 0x000000163e16a211 */ /* 0x048fe800078038ff */
[----:B------:R-:W-:Y:S02]  /*20d0*/  @!P2 LEA.HI.X R23, R62, R23, R63, 0x7, P0 ;  /* 0x000000173e17a211 */ /* 0x000fe400000f3c3f */
[CC--:B------:R-:W-:Y:S04]  /*20e0*/  @!P4 LEA R28, P0, R58.reuse, R2.reuse, 0x6 ;  /* 0x000000023a1cc211 */ /* 0x0c0fe800078030ff */
[CCC-:B------:R-:W-:Y:S01]  /*20f0*/  @!P4 LEA.HI.X R29, R58.reuse, R3.reuse, R59.reuse, 0x6, P0 ;  /* 0x000000033a1dc211 */ /* 0x1c0fe200000f343b */
[----:B----4-:R3:W-:Y:S05]  /*2100*/  @!P6 STG.E.128 desc[UR6][R2.64], R24 ;  /* 0x000000180200e986 */ /* 0x0107ea000c101d06 */
        /* <DEDUP_REMOVED lines=35> */
.L_x_4159:
        /* <DEDUP_REMOVED lines=62> */
.L_x_4163:
[----:B--2---:R-:W-:Y:S05]  /*2720*/  BSYNC.RECONVERGENT B0 ;  /* 0x0000000000007941 */ /* 0x004fea0003800200 */
.L_x_4162:
        /* <DEDUP_REMOVED lines=56> */
.L_x_4165:
[----:B------:R-:W-:Y:S05]  /*2ab0*/  BSYNC.RECONVERGENT B0 ;  /* 0x0000000000007941 */ /* 0x000fea0003800200 */
.L_x_4164:
        /* <DEDUP_REMOVED lines=62> */
.L_x_4167:
[----:B------:R-:W-:Y:S05]  /*2ea0*/  BSYNC.RECONVERGENT B0 ;  /* 0x0000000000007941 */ /* 0x000fea0003800200 */
.L_x_4166:
        /* <DEDUP_REMOVED lines=62> */
.L_x_4169:
[----:B------:R-:W-:Y:S05]  /*3290*/  BSYNC.RECONVERGENT B0 ;  /* 0x0000000000007941 */ /* 0x000fea0003800200 */
.L_x_4168:
[----:B------:R-:W1:Y:S01]  /*32a0*/  LDC R21, c[0x0][0x450] ;  /* 0x00011400ff157b82 */ /* 0x000e620000000800 */
[----:B---34-:R-:W-:Y:S05]  /*32b0*/  IMAD.U32 R3, R36, -0x40, RZ ;  /* 0xffffffc024037824 */ /* 0x018fea00078e00ff */
[C---:B------:R-:W-:Y:S02]  /*32c0*/  LEA R14, P1, R3.reuse, R14, 0x1 ;  /* 0x0000000e030e7211 */ /* 0x040fe400078208ff */
[C---:B------:R-:W-:Y:S02]  /*32d0*/  LEA R50, P0, R3.reuse, R50, 0x1 ;  /* 0x0000003203327211 */ /* 0x040fe400078008ff */
[C---:B------:R-:W-:Y:S02]  /*32e0*/  LEA.HI.X.SX32 R15, R3.reuse, R15, 0x1, P1 ;  /* 0x0000000f030f7211 */ /* 0x040fe400008f0eff */
[----:B------:R-:W-:Y:S01]  /*32f0*/  LEA.HI.X.SX32 R51, R3, R51, 0x1, P0 ;  /* 0x0000003303337211 */ /* 0x000fe200000f0eff */
[----:B------:R-:W-:Y:S05]  /*3300*/  BRA `(.L_x_4160) ;  /* 0x0000001800547947 */ /* 0x000fea0003800000 */
.L_x_4161:
        /* <DEDUP_REMOVED lines=102> */
.L_x_4171:
[----:B--2---:R-:W-:Y:S05]  /*3970*/  BSYNC.RECONVERGENT B0 ;  /* 0x0000000000007941 */ /* 0x004fea0003800200 */
.L_x_4170:
        /* <DEDUP_REMOVED lines=94> */
.L_x_4173:
[----:B------:R-:W-:Y:S05]  /*3f60*/  BSYNC.RECONVERGENT B0 ;  /* 0x0000000000007941 */ /* 0x000fea0003800200 */
.L_x_4172:
        /* <DEDUP_REMOVED lines=102> */
.L_x_4175:
[----:B------:R-:W-:Y:S05]  /*45d0*/  BSYNC.RECONVERGENT B0 ;  /* 0x0000000000007941 */ /* 0x000fea0003800200 */
.L_x_4174:
        /* <DEDUP_REMOVED lines=97> */
.L_x_4177:
[----:B------:R-:W-:Y:S05]  /*4bf0*/  BSYNC.RECONVERGENT B0 ;  /* 0x0000000000007941 */ /* 0x000fea0003800200 */
.L_x_4176:
[----:B------:R-:W1:Y:S01]  /*4c00*/  LDC R21, c[0x0][0x450] ;  /* 0x00011400ff157b82 */ /* 0x000e620000000800 */
[----:B----4-:R-:W-:Y:S05]  /*4c10*/  IMAD.U32 R99, R99, -0x40, RZ ;  /* 0xffffffc063637824 */ /* 0x010fea00078e00ff */
[C---:B------:R-:W-:Y:S02]  /*4c20*/  LEA R84, P1, R99.reuse, R84, 0x1 ;  /* 0x0000005463547211 */ /* 0x040fe400078208ff */
[C---:B------:R-:W-:Y:S02]  /*4c30*/  LEA R82, P0, R99.reuse, R82, 0x1 ;  /* 0x0000005263527211 */ /* 0x040fe400078008ff */
[C---:B------:R-:W-:Y:S02]  /*4c40*/  LEA.HI.X.SX32 R85, R99.reuse, R85, 0x1, P1 ;  /* 0x0000005563557211 */ /* 0x040fe400008f0eff */
[----:B------:R-:W-:Y:S09]  /*4c50*/  LEA.HI.X.SX32 R83, R99, R83, 0x1, P0 ;  /* 0x0000005363537211 */ /* 0x000ff200000f0eff */
.L_x_4160:
[----:B--2---:R-:W-:Y:S05]  /*4c60*/  BSYNC.RECONVERGENT B1 ;  /* 0x0000000000017941 */ /* 0x004fea0003800200 */
.L_x_4158:
        /* <DEDUP_REMOVED lines=89> */
.L_x_4178:
[----:B------:R-:W-:Y:S02]  /*5200*/  ISETP.NE.AND P2, PT, R98, RZ, PT ;  /* 0x000000ff6200720c */ /* 0x000fe40003f45270 */
[----:B------:R-:W-:Y:S02]  /*5210*/  IADD3 R80, P1, PT, R80, UR18, RZ ;  /* 0x0000001250507c10 */ /* 0x000fe4000ff3e0ff */
[----:B------:R-:W-:Y:S02]  /*5220*/  IADD3 R10, P0, PT, R10, UR15, RZ ;  /* 0x0000000f0a0a7c10 */ /* 0x000fe4000ff1e0ff */
[----:B------:R-:W-:Y:S02]  /*5230*/  IADD3.X R81, PT, PT, R81, UR16, RZ, P1, !PT ;  /* 0x0000001051517c10 */ /* 0x000fe40008ffe4ff */
[----:B------:R-:W-:Y:S05]  /*5240*/  IADD3.X R9, PT, PT, R9, UR19, RZ, P0, !PT ;  /* 0x0000001309097c10 */ /* 0x000fea00087fe4ff */
[----:B------:R-:W-:Y:S05]  /*5250*/  @P2 BRA `(.L_x_4179) ;  /* 0xffffffcc001c2947 */ /* 0x000fea000383ffff */
.L_x_4157:
        /* <DEDUP_REMOVED lines=33> */
.L_x_4184:
[----:B------:R2:W-:Y:S02]  /*5470*/  STS.128 [R121], RZ ;  /* 0x000000ff79007388 */ /* 0x0005e40000000c00 */
.L_x_4183:
[----:B------:R-:W-:Y:S05]  /*5480*/  BSYNC.RECONVERGENT B0 ;  /* 0x0000000000007941 */ /* 0x000fea0003800200 */
.L_x_4182:
        /* <DEDUP_REMOVED lines=14> */
.L_x_4181:
        /* <DEDUP_REMOVED lines=83> */
.L_x_4191:
[----:B------:R-:W-:Y:S05]  /*5aa0*/  BSYNC.RECONVERGENT B0 ;  /* 0x0000000000007941 */ /* 0x000fea0003800200 */
.L_x_4190:
[----:B-----5:R2:W-:Y:S01]  /*5ab0*/  STS.128 [R121], R8 ;  /* 0x0000000879007388 */ /* 0x0205e20000000c00 */
[----:B------:R-:W-:Y:S05]  /*5ac0*/  BRA `(.L_x_4188) ;  /* 0x0000000000047947 */ /* 0x000fea0003800000 */
.L_x_4189:
[----:B------:R1:W-:Y:S02]  /*5ad0*/  STS.128 [R121], RZ ;  /* 0x000000ff79007388 */ /* 0x0003e40000000c00 */
.L_x_4188:
[----:B------:R-:W-:Y:S05]  /*5ae0*/  BSYNC.RECONVERGENT B1 ;  /* 0x0000000000017941 */ /* 0x000fea0003800200 */
.L_x_4187:
        /* <DEDUP_REMOVED lines=62> */
.L_x_4193:
[----:B------:R-:W-:Y:S05]  /*5ed0*/  BSYNC.RECONVERGENT B0 ;  /* 0x0000000000007941 */ /* 0x000fea0003800200 */
.L_x_4192:
[----:B-----5:R4:W-:Y:S01]  /*5ee0*/  STS.128 [R121+0x800], R8 ;  /* 0x0008000879007388 */ /* 0x0209e20000000c00 */
[----:B------:R-:W-:Y:S05]  /*5ef0*/  BRA `(.L_x_4185) ;  /* 0x0000000c00087947 */ /* 0x000fea0003800000 */
.L_x_4186:
        /* <DEDUP_REMOVED lines=97> */
.L_x_4198:
[----:B------:R-:W-:Y:S05]  /*6510*/  BSYNC.RECONVERGENT B0 ;  /* 0x0000000000007941 */ /* 0x000fea0003800200 */
.L_x_4197:
[----:B-----5:R2:W-:Y:S01]  /*6520*/  STS.128 [R121], R20 ;  /* 0x0000001479007388 */ /* 0x0205e20000000c00 */
[----:B------:R-:W-:Y:S05]  /*6530*/  BRA `(.L_x_4195) ;  /* 0x0000000000047947 */ /* 0x000fea0003800000 */
.L_x_4196:
[----:B------:R3:W-:Y:S02]  /*6540*/  STS.128 [R121], RZ ;  /* 0x000000ff79007388 */ /* 0x0007e40000000c00 */
.L_x_4195:
[----:B------:R-:W-:Y:S05]  /*6550*/  BSYNC.RECONVERGENT B1 ;  /* 0x0000000000017941 */ /* 0x000fea0003800200 */
.L_x_4194:
        /* <DEDUP_REMOVED lines=30> */
[----:B---3--:R-:W-:Y:S02]  /*6740*/  HADD2.F32 R3, -RZ, R18.H0_H0 ;  /* 0x20000012ff037230 */ /* 0x008fe40000004100 */
        /* <DEDUP_REMOVED lines=24> */
[----:B----4-:R-:W-:Y:S02]  /*68d0*/  HADD2.F32 R4, -RZ, R8.H0_H0 ;  /* 0x20000008ff047230 */ /* 0x010fe40000004100 */
        /* <DEDUP_REMOVED lines=34> */
.L_x_4200:
[----:B------:R-:W-:Y:S05]  /*6b00*/  BSYNC.RECONVERGENT B0 ;  /* 0x0000000000007941 */ /* 0x000fea0003800200 */
.L_x_4199:
[----:B-----5:R1:W-:Y:S02]  /*6b10*/  STS.128 [R121+0x800], R20 ;  /* 0x0008001479007388 */ /* 0x0203e40000000c00 */
.L_x_4185:
[----:B------:R-:W-:Y:S05]  /*6b20*/  BSYNC.RECONVERGENT B2 ;  /* 0x0000000000027941 */ /* 0x000fea0003800200 */
.L_x_4180:
[----:B------:R-:W-:Y:S01]  /*6b30*/  IMAD R7, R57, -0x80, R64 ;  /* 0xffffff8039077824 */ /* 0x000fe200078e0240 */
[----:B------:R-:W-:Y:S04]  /*6b40*/  BSSY.RECONVERGENT B0, `(.L_x_4201) ;  /* 0x000000e000007945 */ /* 0x000fe80003800200 */
[----:B------:R-:W-:-:S04]  /*6b50*/  IADD3 R7, PT, PT, R7, 0x80, RZ ;  /* 0x0000008007077810 */ /* 0x000fc80007ffe0ff */
        /* <DEDUP_REMOVED lines=11> */
.L_x_4203:
[----:B------:R1:W-:Y:S02]  /*6c10*/  STS.128 [R121+0x1000], RZ ;  /* 0x001000ff79007388 */ /* 0x0003e40000000c00 */
.L_x_4202:
[----:B------:R-:W-:Y:S05]  /*6c20*/  BSYNC.RECONVERGENT B0 ;  /* 0x0000000000007941 */ /* 0x000fea0003800200 */
.L_x_4201:
[----:B------:R-:W-:Y:S01]  /*6c30*/  ISETP.GE.AND P1, PT, R24, R7, PT ;  /* 0x000000071800720c */ /* 0x000fe20003f26270 */
[C---:B------:R-:W-:Y:S01]  /*6c40*/  IMAD.SHL.U32 R63, R60.reuse, 0x40, RZ ;  /* 0x000000403c3f7824 */ /* 0x040fe200078e00ff */
[----:B-1----:R-:W-:Y:S01]  /*6c50*/  SHF.L.U64.HI R2, R60, 0x6, R61 ;  /* 0x000000063c027819 */ /* 0x002fe2000001023d */
[----:B------:R-:W-:Y:S03]  /*6c60*/  BSSY.RECONVERGENT B0, `(.L_x_4204) ;  /* 0x000000d000007945 */ /* 0x000fe60003800200 */
[----:B--2---:R-:W-:-:S05]  /*6c70*/  IADD3 R4, P0, PT, R63, R112, RZ ;  /* 0x000000703f047210 */ /* 0x004fca0007f1e0ff */
[----:B-----5:R-:W-:Y:S02]  /*6c80*/  IMAD.X R5, R2, 0x1, R95, P0 ;  /* 0x0000000102057824 */ /* 0x020fe400000e065f */
        /* <DEDUP_REMOVED lines=9> */
.L_x_4206:
[----:B------:R1:W-:Y:S02]  /*6d20*/  STS.128 [R121+0x1800], RZ ;  /* 0x001800ff79007388 */ /* 0x0003e40000000c00 */
.L_x_4205:
[----:B------:R-:W-:Y:S05]  /*6d30*/  BSYNC.RECONVERGENT B0 ;  /* 0x0000000000007941 */ /* 0x000fea0003800200 */
.L_x_4204:
        /* <DEDUP_REMOVED lines=14> */
.L_x_4209:
[----:B------:R1:W-:Y:S02]  /*6e20*/  STS.128 [R121+0x2000], RZ ;  /* 0x002000ff79007388 */ /* 0x0003e40000000c00 */
.L_x_4208:
[----:B------:R-:W-:Y:S05]  /*6e30*/  BSYNC.RECONVERGENT B0 ;  /* 0x0000000000007941 */ /* 0x000fea0003800200 */
.L_x_4207:
        /* <DEDUP_REMOVED lines=14> */
.L_x_4212:
[----:B------:R1:W-:Y:S02]  /*6f20*/  STS.128 [R121+0x2800], RZ ;  /* 0x002800ff79007388 */ /* 0x0003e40000000c00 */
.L_x_4211:
[----:B------:R-:W-:Y:S05]  /*6f30*/  BSYNC.RECONVERGENT B0 ;  /* 0x0000000000007941 */ /* 0x000fea0003800200 */
.L_x_4210:
[----:B--2---:R-:W2:Y:S01]  /*6f40*/  LDC.64 R4, c[0x0][0x538] ;  /* 0x00014e00ff047b82 */ /* 0x004ea20000000a00 */
[----:B------:R-:W5:Y:S01]  /*6f50*/  LDCU.64 UR8, c[0x0][0x540] ;  /* 0x0000a800ff0877ac */ /* 0x000f620008000a00 */
[----:B------:R-:W-:Y:S01]  /*6f60*/  IMAD.MOV.U32 R105, RZ, RZ, RZ ;  /* 0x000000ffff697224 */ /* 0x000fe200078e00ff */
[----:B------:R-:W0:Y:S01]  /*6f70*/  LDGDEPBAR ;  /* 0x00000000000079af */ /* 0x000e220000000000 */
[----:B------:R-:W3:Y:S01]  /*6f80*/  LDCU UR4, c[0x0][0x508] ;  /* 0x0000a100ff0477ac */ /* 0x000ee20008000800 */
[C---:B-----5:R-:W-:Y:S01]  /*6f90*/  IMAD.WIDE.U32 R104, R71.reuse, UR8, R104 ;  /* 0x0000000847687c25 */ /* 0x060fe2000f8e0068 */
[----:B------:R-:W5:Y:S03]  /*6fa0*/  LDCU UR8, c[0x0][0x458] ;  /* 0x00008b00ff0877ac */ /* 0x000f660008000800 */
[----:B------:R-:W-:Y:S01]  /*6fb0*/  IMAD R0, R71, UR9, R105 ;  /* 0x0000000947007c24 */ /* 0x000fe2000f8e0269 */
[----:B--2---:R-:W-:-:S02]  /*6fc0*/  LEA R4, P0, R104, R4, 0x2 ;  /* 0x0000000468047211 */ /* 0x004fc400078010ff */
[----:B------:R-:W-:Y:S01]  /*6fd0*/  LOP3.LUT R70, R70, 0x1f0, RZ, 0xc0, !PT ;  /* 0x000001f046467812 */ /* 0x000fe200078ec0ff */
[----:B------:R-:W-:-:S04]  /*6fe0*/  DEPBAR.LE SB0, 0x0 ;  /* 0x000080000000791a */ /* 0x000fc80000000000 */
[----:B------:R-:W-:-:S05]  /*6ff0*/  LEA.HI.X R5, R104, R5, R0, 0x2, P0 ;  /* 0x0000000568057211 */ /* 0x000fca00000f1400 */
[----:B------:R-:W2:Y:S01]  /*7000*/  LDG.E R0, desc[UR6][R4.64] ;  /* 0x0000000604007981 */ /* 0x000ea2000c1e1900 */
[----:B------:R-:W-:Y:S01]  /*7010*/  IMAD R65, R65, 0x40, R70 ;  /* 0x0000004041417824 */ /* 0x000fe200078e0246 */
[----:B-----5:R-:W2:Y:S01]  /*7020*/  MUFU.RCP R87, UR8 ;  /* 0x0000000800577d08 */ /* 0x020ea20008001000 */
[----:B------:R-:W-:Y:S01]  /*7030*/  LOP3.LUT R102, R102, 0x7, RZ, 0xc0, !PT ;  /* 0x0000000766667812 */ /* 0x000fe200078ec0ff */
[----:B------:R-:W-:Y:S03]  /*7040*/  BSSY.RECONVERGENT B0, `(.L_x_4213) ;  /* 0x0000012000007945 */ /* 0x000fe60003800200 */
[----:B------:R-:W-:-:S04]  /*7050*/  IADD3 R65, PT, PT, -R94, R102, R65 ;  /* 0x000000665e417210 */ /* 0x000fc80007ffe141 */
[----:B---3--:R-:W-:-:S05]  /*7060*/  IADD3 R125, PT, PT, R65, UR4, R64 ;  /* 0x00000004417d7c10 */ /* 0x008fca000fffe040 */
[----:B------:R-:W-:Y:S01]  /*7070*/  VIADD R127, R125, 0x1 ;  /* 0x000000017d7f7836 */ /* 0x000fe20000000000 */
[----:B------:R-:W-:Y:S01]  /*7080*/  BAR.SYNC.DEFER_BLOCKING 0x0 ;  /* 0x0000000000007b1d */ /* 0x000fe20000010000 */
[----:B--2---:R-:W-:-:S05]  /*7090*/  FMUL.FTZ R87, R0, R87 ;  /* 0x0000005700577220 */ /* 0x004fca0000410000 */
        /* <DEDUP_REMOVED lines=9> */
.L_x_4215:
[----:B------:R2:W-:Y:S01]  /*7130*/  STS.128 [R121+0x3000], RZ ;  /* 0x003000ff79007388 */ /* 0x0005e20000000c00 */
[----:B------:R-:W-:Y:S05]  /*7140*/  BRA `(.L_x_4216) ;  /* 0x0000000000047947 */ /* 0x000fea0003800000 */
.L_x_4214:
[----:B------:R2:W-:Y:S02]  /*7150*/  STS.128 [R121+0x3000], RZ ;  /* 0x003000ff79007388 */ /* 0x0005e40000000c00 */
.L_x_4216:
[----:B------:R-:W-:Y:S05]  /*7160*/  BSYNC.RECONVERGENT B0 ;  /* 0x0000000000007941 */ /* 0x000fea0003800200 */
.L_x_4213:
        /* <DEDUP_REMOVED lines=16> */
.L_x_4219:
[----:B------:R1:W-:Y:S02]  /*7270*/  STS.128 [R121+0x3800], RZ ;  /* 0x003800ff79007388 */ /* 0x0003e40000000c00 */
.L_x_4218:
[----:B------:R-:W-:Y:S05]  /*7280*/  BSYNC.RECONVERGENT B0 ;  /* 0x0000000000007941 */ /* 0x000fea0003800200 */
.L_x_4217:
        /* <DEDUP_REMOVED lines=14> */
.L_x_4222:
[----:B------:R1:W-:Y:S02]  /*7370*/  STS.128 [R121+0x4000], RZ ;  /* 0x004000ff79007388 */ /* 0x0003e40000000c00 */
.L_x_4221:
[----:B------:R-:W-:Y:S05]  /*7380*/  BSYNC.RECONVERGENT B0 ;  /* 0x0000000000007941 */ /* 0x000fea0003800200 */
.L_x_4220:
[----:B------:R-:W-:Y:S01]  /*7390*/  ISETP.GE.AND P0, PT, R3, R7, PT ;  /* 0x000000070300720c */ /* 0x000fe20003f06270 */
[----:B------:R-:W-:-:S12]  /*73a0*/  BSSY.RECONVERGENT B0, `(.L_x_4223) ;  /* 0x000000e000007945 */ /* 0x000fd80003800200 */
[----:B------:R1:W-:Y:S01]  /*73b0*/  @P0 STS.128 [R121+0x4800], RZ ;  /* 0x004800ff79000388 */ /* 0x0003e20000000c00 */
        /* <DEDUP_REMOVED lines=11> */
.L_x_4225:
[----:B------:R1:W-:Y:S02]  /*7470*/  STS.128 [R121+0x4800], RZ ;  /* 0x004800ff79007388 */ /* 0x0003e40000000c00 */
.L_x_4224:
[----:B------:R-:W-:Y:S05]  /*7480*/  BSYNC.RECONVERGENT B0 ;  /* 0x0000000000007941 */ /* 0x000fea0003800200 */
.L_x_4223:
[----:B------:R-:W5:Y:S01]  /*7490*/  S2R R85, SR_TID.X ;  /* 0x0000000000557919 */ /* 0x000f620000002100 */
[----:B------:R-:W-:Y:S01]  /*74a0*/  IMAD.MOV.U32 R62, RZ, RZ, 0x20 ;  /* 0x00000020ff3e7424 */ /* 0x000fe200078e00ff */
[----:B------:R-:W-:Y:S01]  /*74b0*/  VIADDMNMX R56, R125, 0x9, R64, PT ;  /* 0x000000097d387846 */ /* 0x000fe20003800140 */
[----:B------:R-:W0:Y:S01]  /*74c0*/  LDGDEPBAR ;  /* 0x00000000000079af */ /* 0x000e220000000000 */
[----:B------:R-:W-:Y:S02]  /*74d0*/  LOP3.LUT R122, R118, 0x18, RZ, 0xc0, !PT ;  /* 0x00000018767a7812 */ /* 0x000fe400078ec0ff */
[----:B-----5:R-:W-:Y:S01]  /*74e0*/  SHF.R.U32.HI R84, RZ, 0x1, R85 ;  /* 0x00000001ff547819 */ /* 0x020fe20000011655 */
[C---:B------:R-:W-:Y:S01]  /*74f0*/  IMAD.SHL.U32 R123, R85.reuse, 0x20, RZ ;  /* 0x00000020557b7824 */ /* 0x040fe200078e00ff */
[C---:B-1----:R-:W-:Y:S01]  /*7500*/  LOP3.LUT R4, R85.reuse, 0x8, RZ, 0xc0, !PT ;  /* 0x0000000855047812 */ /* 0x042fe200078ec0ff */
[C---:B------:R-:W-:Y:S01]  /*7510*/  IMAD.SHL.U32 R113, R85.reuse, 0x10, RZ ;  /* 0x0000001055717824 */ /* 0x040fe200078e00ff */
[----:B------:R-:W-:Y:S01]  /*7520*/  LOP3.LUT R6, R84, 0x8, RZ, 0xc0, !PT ;  /* 0x0000000854067812 */ /* 0x000fe200078ec0ff */
[----:B------:R-:W-:Y:S01]  /*7530*/  IMAD.SHL.U32 R3, R85, 0x4, RZ ;  /* 0x0000000455037824 */ /* 0x000fe200078e00ff */
[----:B------:R-:W-:-:S02]  /*7540*/  LOP3.LUT R67, R4, 0xc0, R123, 0xf8, !PT ;  /* 0x000000c004437812 */ /* 0x000fc400078ef87b */
[----:B------:R-:W-:Y:S02]  /*7550*/  LOP3.LUT R0, R113, 0x100, RZ, 0xc0, !PT ;  /* 0x0000010071007812 */ /* 0x000fe400078ec0ff */
[----:B------:R-:W-:Y:S02]  /*7560*/  LOP3.LUT R92, R3, 0x18, RZ, 0xc0, !PT ;  /* 0x00000018035c7812 */ /* 0x000fe400078ec0ff */
[----:B------:R-:W-:Y:S02]  /*7570*/  LOP3.LUT R86, R113, 0x3e00, RZ, 0xc0, !PT ;  /* 0x00003e0071567812 */ /* 0x000fe400078ec0ff */
        /* <DEDUP_REMOVED lines=12> */
[----:B------:R-:W-:-:S03]  /*7640*/  P2R R0, PR, RZ, 0x1 ;  /* 0x00000001ff007803 */ /* 0x000fc60000000000 */
[----:B----4-:R-:W4:Y:S01]  /*7650*/  LDSM.16.M88.4 R8, [R5+0x1800] ;  /* 0x001800000508783b */ /* 0x010f220000000200 */
[----:B------:R-:W-:Y:S02]  /*7660*/  IMAD.IADD R104, R7, 0x1, R62 ;  /* 0x0000000107687824 */ /* 0x000fe400078e023e */
[----:B------:R-:W-:Y:S01]  /*7670*/  IMAD.IADD R0, R62, 0x1, R5 ;  /* 0x000000013e007824 */ /* 0x000fe200078e0205 */
[----:B------:R-:W-:Y:S04]  /*7680*/  LDSM.16.M88.4 R24, [R5+0x1000] ;  /* 0x001000000518783b */ /* 0x000fe80000000200 */
[----:B------:R-:W-:Y:S04]  /*7690*/  LDSM.16.M88.4 R104, [R104] ;  /* 0x000000006868783b */ /* 0x000fe80000000200 */
[----:B------:R-:W5:Y:S04]  /*76a0*/  LDSM.16.M88.4 R88, [R0+0x1400] ;  /* 0x001400000058783b */ /* 0x000f680000000200 */
[----:B------:R-:W2:Y:S04]  /*76b0*/  LDSM.16.M88.4 R76, [R5+0x1c00] ;  /* 0x001c0000054c783b */ /* 0x000ea80000000200 */
[----:B------:R-:W3:Y:S04]  /*76c0*/  LDSM.16.M88.4 R68, [R5+0x2000] ;  /* 0x002000000544783b */ /* 0x000ee80000000200 */
[----:B------:R-:W3:Y:S04]  /*76d0*/  LDSM.16.M88.4 R48, [R5+0x2400] ;  /* 0x002400000530783b */ /* 0x000ee80000000200 */
[----:B------:R-:W3:Y:S04]  /*76e0*/  LDSM.16.M88.4 R40, [R5+0x2800] ;  /* 0x002800000528783b */ /* 0x000ee80000000200 */
[----:B------:R2:W3:Y:S04]  /*76f0*/  LDSM.16.M88.4 R100, [R5+0x2c00] ;  /* 0x002c00000564783b */ /* 0x0004e80000000200 */
[----:B------:R-:W3:Y:S01]  /*7700*/  LDSM.16.M88.4 R80, [R0+0x1800] ;  /* 0x001800000050783b */ /* 0x000ee20000000200 */
[C---:B-1----:R-:W-:Y:S03]  /*7710*/  HMMA.16816.F32 R20, R32.reuse, R16, RZ ;  /* 0x000000102014723c */ /* 0x042fe600000018ff */
[----:B------:R-:W1:Y:S04]  /*7720*/  LDSM.16.M88.4 R96, [R0+0x1000] ;  /* 0x001000000060783b */ /* 0x000e680000000200 */
[----:B------:R-:W-:Y:S01]  /*7730*/  LDSM.16.M88.4 R108, [R0+0x1c00] ;  /* 0x001c0000006c783b */ /* 0x000fe20000000200 */
[C---:B------:R-:W-:Y:S08]  /*7740*/  HMMA.16816.F32 R16, R32.reuse, R18, RZ ;  /* 0x000000122010723c */ /* 0x040ff000000018ff */
[C---:B----4-:R-:W-:Y:S08]  /*7750*/  HMMA.16816.F32 R12, R32.reuse, R8, RZ ;  /* 0x00000008200c723c */ /* 0x050ff000000018ff */
[----:B------:R-:W-:Y:S08]  /*7760*/  HMMA.16816.F32 R8, R32, R10, RZ ;  /* 0x0000000a2008723c */ /* 0x000ff000000018ff */
[C---:B-----5:R-:W-:Y:S08]  /*7770*/  HMMA.16816.F32 R20, R104.reuse, R88, R20 ;  /* 0x000000586814723c */ /* 0x060ff00000001814 */
[----:B------:R-:W-:Y:S01]  /*7780*/  HMMA.16816.F32 R16, R104, R90, R16 ;  /* 0x0000005a6810723c */ /* 0x000fe20000001810 */
[----:B------:R-:W4:Y:S07]  /*7790*/  LDSM.16.M88.4 R88, [R0+0x2800] ;  /* 0x002800000058783b */ /* 0x000f2e0000000200 */
        /* <DEDUP_REMOVED lines=15> */
[----:B------:R-:W3:Y:S07]  /*7890*/  LDSM.16.M88.4 R100, [R0+0x2000] ;  /* 0x002000000064783b */ /* 0x000eee0000000200 */
[C---:B-1----:R-:W-:Y:S08]  /*78a0*/  HMMA.16816.F32 R28, R104.reuse, R96, R28 ;  /* 0x00000060681c723c */ /* 0x042ff0000000181c */
[----:B------:R-:W-:Y:S01]  /*78b0*/  HMMA.16816.F32 R24, R104, R98, R24 ;  /* 0x000000626818723c */ /* 0x000fe20000001818 */
[----:B------:R1:W5:Y:S01]  /*78c0*/  LDSM.16.M88.4 R96, [R0+0x2400] ;  /* 0x002400000060783b */ /* 0x0003620000000200 */
[----:B------:R-:W-:-:S06]  /*78d0*/  DEPBAR.LE SB0, 0x0 ;  /* 0x000080000000791a */ /* 0x000fcc0000000000 */
[----:B----4-:R-:W-:Y:S01]  /*78e0*/  HMMA.16816.F32 R40, R104, R90, R40 ;  /* 0x0000005a6828723c */ /* 0x010fe20000001828 */
[----:B------:R-:W-:Y:S02]  /*78f0*/  IMAD.SHL.U32 R90, R85, 0x2, RZ ;  /* 0x00000002555a7824 */ /* 0x000fe400078e00ff */
[----:B------:R-:W-:-:S03]  /*7900*/  IMAD.SHL.U32 R91, R57, 0x80, RZ ;  /* 0x00000080395b7824 */ /* 0x000fc600078e00ff */
[----:B------:R-:W-:Y:S02]  /*7910*/  LOP3.LUT R90, R90, 0x6, RZ, 0xc0, !PT ;  /* 0x000000065a5a7812 */ /* 0x000fe400078ec0ff */
[----:B------:R-:W-:Y:S02]  /*7920*/  HMMA.16816.F32 R44, R104, R88, R44 ;  /* 0x00000058682c723c */ /* 0x000fe4000000182c */
[----:B------:R-:W-:-:S06]  /*7930*/  LOP3.LUT R88, R91, R90, RZ, 0xfc, !PT ;  /* 0x0000005a5b587212 */ /* 0x000fcc00078efcff */
[----:B--2---:R-:W-:Y:S01]  /*7940*/  HMMA.16816.F32 R36, R104, R80, R36 ;  /* 0x000000506824723c */ /* 0x004fe20000001824 */
[----:B------:R-:W-:Y:S01]  /*7950*/  VIADD R81, R88, 0xffffff89 ;  /* 0xffffff8958517836 */ /* 0x000fe20000000000 */
[----:B-1----:R-:W-:-:S04]  /*7960*/  VIMNMX R0, PT, PT, R127, R64, PT ;  /* 0x000000407f007248 */ /* 0x002fc80003fe0100 */
[C---:B------:R-:W-:Y:S02]  /*7970*/  ISETP.GE.AND P1, PT, R81.reuse, R0, PT ;  /* 0x000000005100720c */ /* 0x040fe40003f26270 */
[C---:B---3--:R-:W-:Y:S01]  /*7980*/  HMMA.16816.F32 R72, R104.reuse, R100, R72 ;  /* 0x000000646848723c */ /* 0x048fe20000001848 */
[C---:B------:R-:W-:Y:S01]  /*7990*/  VIADD R101, R88.reuse, 0xffffff90 ;  /* 0xffffff9058657836 */ /* 0x040fe20000000000 */
[----:B------:R-:W-:Y:S02]  /*79a0*/  ISETP.GE.AND P0, PT, R81, R56, PT ;  /* 0x000000385100720c */ /* 0x000fe40003f06270 */
[-C--:B------:R-:W-:Y:S02]  /*79b0*/  I2FP.F32.U32 R80, R81.reuse ;  /* 0x0000005100507245 */ /* 0x080fe40000201000 */
[----:B------:R-:W-:Y:S02]  /*79c0*/  I2FP.F32.U32 R64, R81 ;  /* 0x0000005100407245 */ /* 0x000fe40000201000 */
[C---:B------:R-:W-:Y:S01]  /*79d0*/  HMMA.16816.F32 R32, R104.reuse, R82, R32 ;  /* 0x000000526820723c */ /* 0x040fe20000001820 */
[C---:B------:R-:W-:Y:S01]  /*79e0*/  VIADD R83, R88.reuse, 0xffffff91 ;  /* 0xffffff9158537836 */ /* 0x040fe20000000000 */
[----:B------:R-:W-:Y:S01]  /*79f0*/  I2FP.F32.U32 R81, R101 ;  /* 0x0000006500517245 */ /* 0x000fe20000201000 */
[----:B------:R-:W-:Y:S01]  /*7a00*/  FFMA.FTZ R25, R87, R80, R25 ;  /* 0x0000005057197223 */ /* 0x000fe20000010019 */
[----:B------:R-:W-:Y:S01]  /*7a10*/  ISETP.GE.AND P3, PT, R101, R0, PT ;  /* 0x000000006500720c */ /* 0x000fe20003f66270 */
[----:B------:R-:W-:Y:S01]  /*7a20*/  FFMA.FTZ R27, R87, R64, R27 ;  /* 0x00000040571b7223 */ /* 0x000fe2000001001b */
[----:B------:R-:W-:Y:S01]  /*7a30*/  ISETP.GE.AND P2, PT, R101, R56, PT ;  /* 0x000000386500720c */ /* 0x000fe20003f46270 */
[----:B------:R-:W-:Y:S01]  /*7a40*/  FFMA.FTZ R20, R87, R81, R20 ;  /* 0x0000005157147223 */ /* 0x000fe20000010014 */
[----:B------:R-:W-:Y:S01]  /*7a50*/  HMMA.16816.F32 R68, R104, R102, R68 ;  /* 0x000000666844723c */ /* 0x000fe20000001844 */
[----:B------:R-:W-:Y:S01]  /*7a60*/  I2FP.F32.U32 R102, R83 ;  /* 0x0000005300667245 */ /* 0x000fe20000201000 */
[----:B------:R-:W-:Y:S01]  /*7a70*/  VIADD R81, R88, 0xffffff98 ;  /* 0xffffff9858517836 */ /* 0x000fe20000000000 */
[----:B------:R-:W-:-:S02]  /*7a80*/  ISETP.GE.AND P5, PT, R83, R0, PT ;  /* 0x000000005300720c */ /* 0x000fc40003fa6270 */
[----:B------:R-:W-:Y:S01]  /*7a90*/  I2FP.F32.U32 R101, R101 ;  /* 0x0000006500657245 */ /* 0x000fe20000201000 */
[C---:B------:R-:W-:Y:S01]  /*7aa0*/  FFMA.FTZ R102, R87.reuse, R102, R21 ;  /* 0x0000006657667223 */ /* 0x040fe20000010015 */
[----:B------:R-:W-:Y:S01]  /*7ab0*/  VIADD R21, R88, 0xffffff99 ;  /* 0xffffff9958157836 */ /* 0x000fe20000000000 */
[----:B------:R-:W-:Y:S01]  /*7ac0*/  P2R R80, PR, RZ, 0x20 ;  /* 0x00000020ff507803 */ /* 0x000fe20000000000 */
[----:B-----5:R-:W-:Y:S01]  /*7ad0*/  HMMA.16816.F32 R48, R104, R98, R48 ;  /* 0x000000626830723c */ /* 0x020fe20000001830 */
[----:B------:R-:W-:Y:S01]  /*7ae0*/  FFMA.FTZ R101, R87, R101, R22 ;  /* 0x0000006557657223 */ /* 0x000fe20000010016 */
[----:B------:R-:W-:Y:S02]  /*7af0*/  FSEL R98, R25, -INF , !P1 ;  /* 0xff80000019627808 */ /* 0x000fe40004800000 */
[----:B------:R-:W-:Y:S02]  /*7b00*/  I2FP.F32.U32 R25, R81 ;  /* 0x0000005100197245 */ /* 0x000fe40000201000 */
[----:B------:R-:W-:-:S02]  /*7b10*/  FSEL R22, R20, -INF , !P3 ;  /* 0xff80000014167808 */ /* 0x000fc40005800000 */
[----:B------:R-:W-:Y:S01]  /*7b20*/  ISETP.NE.AND P3, PT, R80, RZ, PT ;  /* 0x000000ff5000720c */ /* 0x000fe20003f65270 */
[----:B------:R-:W-:Y:S01]  /*7b30*/  FFMA.FTZ R16, R87, R25, R16 ;  /* 0x0000001957107223 */ /* 0x000fe20000010010 */
[----:B------:R-:W-:Y:S01]  /*7b40*/  I2FP.F32.U32 R80, R21 ;  /* 0x0000001500507245 */ /* 0x000fe20000201000 */
[C---:B------:R-:W-:Y:S01]  /*7b50*/  VIADD R25, R88.reuse, 0xffffff80 ;  /* 0xffffff8058197836 */ /* 0x040fe20000000000 */
[----:B------:R-:W-:Y:S01]  /*7b60*/  FSEL R103, R27, -INF , !P0 ;  /* 0xff8000001b677808 */ /* 0x000fe20004000000 */
[C---:B------:R-:W-:Y:S01]  /*7b70*/  HMMA.16816.F32 R4, R104.reuse, R108, R4 ;  /* 0x0000006c6804723c */ /* 0x040fe20000001804 */
[----:B------:R-:W-:Y:S01]  /*7b80*/  I2FP.F32.U32 R64, R83 ;  /* 0x0000005300407245 */ /* 0x000fe20000201000 */
[----:B------:R-:W-:Y:S01]  /*7b90*/  FFMA.FTZ R80, R87, R80, R19 ;  /* 0x0000005057507223 */ /* 0x000fe20000010013 */
[C---:B------:R-:W-:Y:S01]  /*7ba0*/  ISETP.GE.AND P6, PT, R81.reuse, R0, PT ;  /* 0x000000005100720c */ /* 0x040fe20003fc6270 */
[----:B------:R-:W-:Y:S01]  /*7bb0*/  VIADD R19, R88, 0xffffff81 ;  /* 0xffffff8158137836 */ /* 0x000fe20000000000 */
[----:B------:R-:W-:Y:S01]  /*7bc0*/  ISETP.GE.AND P0, PT, R81, R56, PT ;  /* 0x000000385100720c */ /* 0x000fe20003f06270 */
[----:B------:R-:W-:Y:S01]  /*7bd0*/  FFMA.FTZ R23, R87, R64, R23 ;  /* 0x0000004057177223 */ /* 0x000fe20000010017 */
[----:B------:R-:W-:Y:S01]  /*7be0*/  I2FP.F32.U32 R81, R81 ;  /* 0x0000005100517245 */ /* 0x000fe20000201000 */
[----:B------:R-:W-:Y:S01]  /*7bf0*/  HMMA.16816.F32 R52, R104, R96, R52 ;  /* 0x000000606834723c */ /* 0x000fe20000001834 */
[----:B------:R-:W-:-:S02]  /*7c00*/  I2FP.F32.U32 R20, R21 ;  /* 0x0000001500147245 */ /* 0x000fc40000201000 */
[----:B------:R-:W-:Y:S01]  /*7c10*/  ISETP.GE.AND P4, PT, R83, R56, PT ;  /* 0x000000385300720c */ /* 0x000fe20003f86270 */
[----:B------:R-:W-:Y:S01]  /*7c20*/  FFMA.FTZ R18, R87, R81, R18 ;  /* 0x0000005157127223 */ /* 0x000fe20000010012 */
[----:B------:R-:W-:Y:S01]  /*7c30*/  ISETP.GE.AND P5, PT, R21, R0, PT ;  /* 0x000000001500720c */ /* 0x000fe20003fa6270 */
[----:B------:R-:W-:Y:S01]  /*7c40*/  FFMA.FTZ R17, R87, R20, R17 ;  /* 0x0000001457117223 */ /* 0x000fe20000010011 */
[----:B------:R-:W-:Y:S01]  /*7c50*/  ISETP.GE.AND P1, PT, R21, R56, PT ;  /* 0x000000381500720c */ /* 0x000fe20003f26270 */
[----:B------:R-:W-:Y:S01]  /*7c60*/  VIADD R21, R88, 0xfffffff8 ;  /* 0xfffffff858157836 */ /* 0x000fe20000000000 */
[----:B------:R-:W-:Y:S01]  /*7c70*/  FSEL R102, R102, -INF , !P3 ;  /* 0xff80000066667808 */ /* 0x000fe20005800000 */
[----:B------:R-:W-:Y:S01]  /*7c80*/  HMMA.16816.F32 R76, R104, R110, R76 ;  /* 0x0000006e684c723c */ /* 0x000fe2000000184c */
[----:B------:R-:W-:Y:S02]  /*7c90*/  ISETP.GE.AND P3, PT, R25, R0, PT ;  /* 0x000000001900720c */ /* 0x000fe40003f66270 */
[----:B------:R-:W-:-:S02]  /*7ca0*/  FSEL R100, R16, -INF , !P6 ;  /* 0xff80000010647808 */ /* 0x000fc40007000000 */
[----:B------:R-:W-:Y:S02]  /*7cb0*/  I2FP.F32.U32 R20, R25 ;  /* 0x0000001900147245 */ /* 0x000fe40000201000 */
[----:B------:R-:W-:Y:S02]  /*7cc0*/  I2FP.F32.U32 R16, R19 ;  /* 0x0000001300107245 */ /* 0x000fe40000201000 */
[----:B------:R-:W-:Y:S01]  /*7cd0*/  FSEL R109, R23, -INF , !P4 ;  /* 0xff800000176d7808 */ /* 0x000fe20006000000 */
[C---:B------:R-:W-:Y:S01]  /*7ce0*/  FFMA.FTZ R28, R87.reuse, R20, R28 ;  /* 0x00000014571c7223 */ /* 0x040fe2000001001c */
[----:B------:R-:W-:Y:S01]  /*7cf0*/  P2R R23, PR, RZ, 0x8 ;  /* 0x00000008ff177803 */ /* 0x000fe20000000000 */
[C---:B------:R-:W-:Y:S01]  /*7d00*/  FFMA.FTZ R31, R87.reuse, R16, R31 ;  /* 0x00000010571f7223 */ /* 0x040fe2000001001f */
[----:B------:R-:W-:Y:S01]  /*7d10*/  FSEL R99, R18, -INF , !P0 ;  /* 0xff80000012637808 */ /* 0x000fe20004000000 */
[----:B------:R-:W-:Y:S01]  /*7d20*/  FFMA.FTZ R30, R87, R20, R30 ;  /* 0x00000014571e7223 */ /* 0x000fe2000001001e */
[----:B------:R-:W-:Y:S01]  /*7d30*/  ISETP.GE.AND P3, PT, R21, R0, PT ;  /* 0x000000001500720c */ /* 0x000fe20003f66270 */
[----:B------:R-:W-:Y:S01]  /*7d40*/  FFMA.FTZ R29, R87, R16, R29 ;  /* 0x00000010571d7223 */ /* 0x000fe2000001001d */
[----:B------:R-:W-:Y:S01]  /*7d50*/  BAR.SYNC.DEFER_BLOCKING 0x0 ;  /* 0x0000000000007b1d */ /* 0x000fe20000010000 */
[----:B------:R-:W-:-:S02]  /*7d60*/  ISETP.GE.AND P0, PT, R21, R56, PT ;  /* 0x000000381500720c */ /* 0x000fc40003f06270 */
[----:B------:R-:W-:Y:S02]  /*7d70*/  I2FP.F32.U32 R21, R21 ;  /* 0x0000001500157245 */ /* 0x000fe40000201000 */
[----:B------:R-:W-:Y:S02]  /*7d80*/  FSEL R97, R80, -INF , !P1 ;  /* 0xff80000050617808 */ /* 0x000fe40004800000 */
[----:B------:R-:W-:Y:S01]  /*7d90*/  FSEL R96, R17, -INF , !P5 ;  /* 0xff80000011607808 */ /* 0x000fe20006800000 */
[C---:B------:R-:W-:Y:S01]  /*7da0*/  VIADD R17, R88.reuse, 0xffffffa8 ;  /* 0xffffffa858117836 */ /* 0x040fe20000000000 */
[----:B------:R-:W-:Y:S01]  /*7db0*/  ISETP.GE.AND P4, PT, R19, R0, PT ;  /* 0x000000001300720c */ /* 0x000fe20003f86270 */
[-C--:B------:R-:W-:Y:S01]  /*7dc0*/  FFMA.FTZ R32, R87, R21.reuse, R32 ;  /* 0x0000001557207223 */ /* 0x080fe20000010020 */
[-C--:B------:R-:W-:Y:S01]  /*7dd0*/  ISETP.GE.AND P1, PT, R19, R56.reuse, PT ;  /* 0x000000381300720c */ /* 0x080fe20003f26270 */
[C---:B------:R-:W-:Y:S01]  /*7de0*/  VIADD R19, R88.reuse, 0xffffffa1 ;  /* 0xffffffa158137836 */ /* 0x040fe20000000000 */
[----:B------:R-:W-:Y:S01]  /*7df0*/  ISETP.NE.AND P6, PT, R23, RZ, PT ;  /* 0x000000ff1700720c */ /* 0x000fe20003fc5270 */
[----:B------:R-:W-:Y:S01]  /*7e00*/  FFMA.FTZ R20, R87, R21, R34 ;  /* 0x0000001557147223 */ /* 0x000fe20000010022 */
[----:B------:R-:W-:Y:S01]  /*7e10*/  FSEL R101, R101, -INF , !P2 ;  /* 0xff80000065657808 */ /* 0x000fe20005000000 */
[----:B------:R-:W-:Y:S01]  /*7e20*/  VIADD R21, R88, 0xffffff88 ;  /* 0xffffff8858157836 */ /* 0x000fe20000000000 */
[----:B------:R-:W-:-:S02]  /*7e30*/  ISETP.GE.AND P2, PT, R25, R56, PT ;  /* 0x000000381900720c */ /* 0x000fc40003f46270 */
        /* <DEDUP_REMOVED lines=9> */
[----:B------:R-:W-:Y:S01]  /*7ed0*/  ISETP.GE.AND P6, PT, R21, R0, PT ;  /* 0x000000001500720c */ /* 0x000fe20003fc6270 */
[-C--:B------:R-:W-:Y:S01]  /*7ee0*/  FFMA.FTZ R134, R87, R17.reuse, R8 ;  /* 0x0000001157867223 */ /* 0x080fe20000010008 */
[----:B------:R-:W-:Y:S01]  /*7ef0*/  ISETP.GE.AND P2, PT, R21, R56, PT ;  /* 0x000000381500720c */ /* 0x000fe20003f46270 */
[C---:B------:R-:W-:Y:S01]  /*7f00*/  FFMA.FTZ R10, R87.reuse, R17, R10 ;  /* 0x00000011570a7223 */ /* 0x040fe2000001000a */
[----:B------:R-:W-:Y:S01]  /*7f10*/  I2FP.F32.U32 R18, R21 ;  /* 0x0000001500127245 */ /* 0x000fe20000201000 */
[----:B------:R-:W-:Y:S01]  /*7f20*/  VIADD R21, R88, 0xffffffa9 ;  /* 0xffffffa958157836 */ /* 0x000fe20000000000 */
        /* <DEDUP_REMOVED lines=10> */
[----:B------:R-:W-:Y:S01]  /*7fd0*/  I2FP.F32.U32 R13, R19 ;  /* 0x00000013000d7245 */ /* 0x000fe20000201000 */
[CC--:B------:R-:W-:Y:S01]  /*7fe0*/  FFMA.FTZ R9, R87.reuse, R18.reuse, R9 ;  /* 0x0000001257097223 */ /* 0x0c0fe20000010009 */
[----:B------:R-:W-:Y:S01]  /*7ff0*/  FSEL R131, R10, -INF , !P1 ;  /* 0xff8000000a837808 */ /* 0x000fe20004800000 */
[C---:B------:R-:W-:Y:S01]  /*8000*/  FFMA.FTZ R11, R87.reuse, R18, R11 ;  /* 0x00000012570b7223 */ /* 0x040fe2000001000b */
[----:B------:R-:W-:Y:S01]  /*8010*/  I2FP.F32.U32 R10, R17 ;  /* 0x00000011000a7245 */ /* 0x000fe20000201000 */
[CC--:B------:R-:W-:Y:S01]  /*8020*/  FFMA.FTZ R4, R87.reuse, R13.reuse, R4 ;  /* 0x0000000d57047223 */ /* 0x0c0fe20000010004 */
[----:B------:R-:W-:Y:S01]  /*8030*/  FSEL R8, R24, -INF , !P6 ;  /* 0xff80000018087808 */ /* 0x000fe20007000000 */
[----:B------:R-:W-:Y:S01]  /*8040*/  FFMA.FTZ R6, R87, R13, R6 ;  /* 0x0000000d57067223 */ /* 0x000fe20000010006 */
[----:B------:R-:W-:Y:S01]  /*8050*/  FSEL R135, R15, -INF , !P0 ;  /* 0xff8000000f877808 */ /* 0x000fe20004000000 */
[C---:B------:R-:W-:Y:S01]  /*8060*/  VIADD R15, R88.reuse, 0xffffffb8 ;  /* 0xffffffb8580f7836 */ /* 0x040fe20000000000 */
[----:B------:R-:W-:Y:S01]  /*8070*/  FSEL R104, R29, -INF , !P4 ;  /* 0xff8000001d687808 */ /* 0x000fe20006000000 */
[----:B------:R-:W-:Y:S01]  /*8080*/  FFMA.FTZ R80, R87, R10, R5 ;  /* 0x0000000a57507223 */ /* 0x000fe20000010005 */
[-C--:B------:R-:W-:Y:S01]  /*8090*/  ISETP.GE.AND P6, PT, R21, R0.reuse, PT ;  /* 0x000000001500720c */ /* 0x080fe20003fc6270 */
[----:B------:R-:W-:Y:S01]  /*80a0*/  VIADD R13, R88, 0xffffffb9 ;  /* 0xffffffb9580d7836 */ /* 0x000fe20000000000 */
[----:B------:R-:W-:Y:S01]  /*80b0*/  FSEL R111, R26, -INF , !P2 ;  /* 0xff8000001a6f7808 */ /* 0x000fe20005000000 */
[----:B------:R-:W-:Y:S01]  /*80c0*/  VIADD R5, R88, 0xffffffc0 ;  /* 0xffffffc058057836 */ /* 0x000fe20000000000 */
[----:B------:R-:W-:Y:S01]  /*80d0*/  ISETP.GE.AND P4, PT, R19, R0, PT ;  /* 0x000000001300720c */ /* 0x000fe20003f86270 */
[----:B------:R-:W-:Y:S01]  /*80e0*/  FFMA.FTZ R7, R87, R10, R7 ;  /* 0x0000000a57077223 */ /* 0x000fe20000010007 */
[----:B------:R-:W-:-:S02]  /*80f0*/  FSEL R134, R134, -INF , !P5 ;  /* 0xff80000086867808 */ /* 0x000fc40006800000 */
[----:B------:R-:W-:Y:S02]  /*8100*/  ISETP.GE.AND P2, PT, R21, R56, PT ;  /* 0x000000381500720c */ /* 0x000fe40003f46270 */
[----:B------:R-:W-:Y:S02]  /*8110*/  ISETP.GE.AND P5, PT, R17, R0, PT ;  /* 0x000000001100720c */ /* 0x000fe40003fa6270 */
[----:B------:R-:W-:Y:S02]  /*8120*/  FSEL R138, R9, -INF , !P6 ;  /* 0xff800000098a7808 */ /* 0x000fe40007000000 */
[----:B------:R-:W-:Y:S02]  /*8130*/  I2FP.F32.U32 R9, R15 ;  /* 0x0000000f00097245 */ /* 0x000fe40000201000 */
[----:B------:R-:W-:Y:S02]  /*8140*/  FSEL R82, R4, -INF , !P4 ;  /* 0xff80000004527808 */ /* 0x000fe40006000000 */
        /* <DEDUP_REMOVED lines=15> */
[-C--:B------:R-:W-:Y:S01]  /*8240*/  FFMA.FTZ R64, R87, R5.reuse, R72 ;  /* 0x0000000557407223 */ /* 0x080fe20000010048 */
[----:B------:R-:W-:Y:S01]  /*8250*/  FSEL R81, R7, -INF , !P1 ;  /* 0xff80000007517808 */ /* 0x000fe20004800000 */
[C---:B------:R-:W-:Y:S01]  /*8260*/  VIADD R7, R88.reuse, 0xffffffc8 ;  /* 0xffffffc858077836 */ /* 0x040fe20000000000 */
[----:B------:R-:W-:Y:S01]  /*8270*/  ISETP.GE.AND P4, PT, R13, R0, PT ;  /* 0x000000000d00720c */ /* 0x000fe20003f86270 */
[----:B------:R-:W-:Y:S01]  /*8280*/  FFMA.FTZ R74, R87, R5, R74 ;  /* 0x00000005574a7223 */ /* 0x000fe2000001004a */
[----:B------:R-:W-:Y:S01]  /*8290*/  ISETP.GE.AND P0, PT, R19, R56, PT ;  /* 0x000000381300720c */ /* 0x000fe20003f06270 */
[----:B------:R-:W-:Y:S01]  /*82a0*/  VIADD R5, R88, 0xffffffc9 ;  /* 0xffffffc958057836 */ /* 0x000fe20000000000 */
[----:B------:R-:W-:-:S02]  /*82b0*/  FSEL R130, R76, -INF , !P6 ;  /* 0xff8000004c827808 */ /* 0x000fc40007000000 */
[----:B------:R-:W-:Y:S02]  /*82c0*/  FSEL R125, R78, -INF , !P3 ;  /* 0xff8000004e7d7808 */ /* 0x000fe40005800000 */
[C---:B------:R-:W-:Y:S02]  /*82d0*/  ISETP.GE.AND P6, PT, R9.reuse, R0, PT ;  /* 0x000000000900720c */ /* 0x040fe40003fc6270 */
[----:B------:R-:W-:Y:S02]  /*82e0*/  ISETP.GE.AND P3, PT, R9, R56, PT ;  /* 0x000000380900720c */ /* 0x000fe40003f66270 */
[----:B------:R-:W-:Y:S01]  /*82f0*/  I2FP.F32.U32 R4, R9 ;  /* 0x0000000900047245 */ /* 0x000fe20000201000 */
[----:B------:R-:W-:Y:S01]  /*8300*/  VIADD R9, R88, 0xffffffd0 ;  /* 0xffffffd058097836 */ /* 0x000fe20000000000 */
[----:B------:R-:W-:Y:S02]  /*8310*/  FSEL R76, R77, -INF , !P4 ;  /* 0xff8000004d4c7808 */ /* 0x000fe40006000000 */
[----:B------:R-:W-:Y:S01]  /*8320*/  ISETP.GE.AND P4, PT, R7, R0, PT ;  /* 0x000000000700720c */ /* 0x000fe20003f86270 */
[----:B------:R-:W-:Y:S01]  /*8330*/  FFMA.FTZ R73, R87, R4, R73 ;  /* 0x0000000457497223 */ /* 0x000fe20000010049 */
[----:B------:R-:W-:Y:S01]  /*8340*/  ISETP.GE.AND P1, PT, R7, R56, PT ;  /* 0x000000380700720c */ /* 0x000fe20003f26270 */
[----:B------:R-:W-:Y:S01]  /*8350*/  FFMA.FTZ R75, R87, R4, R75 ;  /* 0x00000004574b7223 */ /* 0x000fe2000001004b */
[----:B------:R-:W-:-:S02]  /*8360*/  FSEL R83, R6, -INF , !P0 ;  /* 0xff80000006537808 */ /* 0x000fc40004000000 */
[----:B------:R-:W-:Y:S02]  /*8370*/  I2FP.F32.U32 R7, R7 ;  /* 0x0000000700077245 */ /* 0x000fe40000201000 */
[----:B------:R-:W-:Y:S02]  /*8380*/  I2FP.F32.U32 R6, R5 ;  /* 0x0000000500067245 */ /* 0x000fe40000201000 */
[----:B------:R-:W-:Y:S01]  /*8390*/  ISETP.GE.AND P0, PT, R13, R56, PT ;  /* 0x000000380d00720c */ /* 0x000fe20003f06270 */
[CC--:B------:R-:W-:Y:S01]  /*83a0*/  FFMA.FTZ R68, R87.reuse, R7.reuse, R68 ;  /* 0x0000000757447223 */ /* 0x0c0fe20000010044 */
[----:B------:R-:W-:Y:S01]  /*83b0*/  FSEL R77, R74, -INF , !P2 ;  /* 0xff8000004a4d7808 */ /* 0x000fe20005000000 */
[----:B------:R-:W-:Y:S01]  /*83c0*/  FFMA.FTZ R70, R87, R7, R70 ;  /* 0x0000000757467223 */ /* 0x000fe20000010046 */
[----:B------:R-:W-:Y:S01]  /*83d0*/  ISETP.GE.AND P2, PT, R9, R0, PT ;  /* 0x000000000900720c */ /* 0x000fe20003f46270 */
[-C--:B------:R-:W-:Y:S01]  /*83e0*/  FFMA.FTZ R69, R87, R6.reuse, R69 ;  /* 0x0000000657457223 */ /* 0x080fe20000010045 */
[----:B------:R-:W-:Y:S01]  /*83f0*/  FSEL R89, R79, -INF , !P0 ;  /* 0xff8000004f597808 */ /* 0x000fe20004000000 */
[----:B------:R-:W-:Y:S01]  /*8400*/  FFMA.FTZ R71, R87, R6, R71 ;  /* 0x0000000657477223 */ /* 0x000fe20000010047 */
[----:B------:R-:W-:Y:S01]  /*8410*/  FSEL R64, R64, -INF , !P5 ;  /* 0xff80000040407808 */ /* 0x000fe20006800000 */
[----:B------:R-:W-:Y:S01]  /*8420*/  VIADD R7, R88, 0xffffffd1 ;  /* 0xffffffd158077836 */ /* 0x000fe20000000000 */
[----:B------:R-:W-:-:S02]  /*8430*/  I2FP.F32.U32 R4, R9 ;  /* 0x0000000900047245 */ /* 0x000fc40000201000 */
[C---:B------:R-:W-:Y:S02]  /*8440*/  ISETP.GE.AND P5, PT, R5.reuse, R0, PT ;  /* 0x000000000500720c */ /* 0x040fe40003fa6270 */
[----:B------:R-:W-:Y:S01]  /*8450*/  ISETP.GE.AND P0, PT, R5, R56, PT ;  /* 0x000000380500720c */ /* 0x000fe20003f06270 */
[----:B------:R-:W-:Y:S01]  /*8460*/  VIADD R5, R88, 0xffffffd8 ;  /* 0xffffffd858057836 */ /* 0x000fe20000000000 */
[----:B------:R-:W-:Y:S01]  /*8470*/  P2R R6, PR, RZ, 0x4 ;  /* 0x00000004ff067803 */ /* 0x000fe20000000000 */
[CC--:B------:R-:W-:Y:S01]  /*8480*/  FFMA.FTZ R52, R87.reuse, R4.reuse, R52 ;  /* 0x0000000457347223 */ /* 0x0c0fe20000010034 */
[----:B------:R-:W-:Y:S01]  /*8490*/  FSEL R72, R68, -INF , !P4 ;  /* 0xff80000044487808 */ /* 0x000fe20006000000 */
[----:B------:R-:W-:Y:S01]  /*84a0*/  FFMA.FTZ R54, R87, R4, R54 ;  /* 0x0000000457367223 */ /* 0x000fe20000010036 */
[----:B------:R-:W-:Y:S02]  /*84b0*/  FSEL R74, R73, -INF , !P6 ;  /* 0xff800000494a7808 */ /* 0x000fe40007000000 */
[----:B------:R-:W-:-:S02]  /*84c0*/  FSEL R68, R69, -INF , !P5 ;  /* 0xff80000045447808 */ /* 0x000fc40006800000 */
[----:B------:R-:W-:Y:S02]  /*84d0*/  FSEL R73, R70, -INF , !P1 ;  /* 0xff80000046497808 */ /* 0x000fe40004800000 */
[----:B------:R-:W-:Y:S02]  /*84e0*/  I2FP.F32.U32 R10, R7 ;  /* 0x00000007000a7245 */ /* 0x000fe40000201000 */
[----:B------:R-:W-:Y:S02]  /*84f0*/  ISETP.NE.AND P5, PT, R6, RZ, PT ;  /* 0x000000ff0600720c */ /* 0x000fe40003fa5270 */
[----:B------:R-:W-:Y:S01]  /*8500*/  ISETP.GE.AND P6, PT, R5, R0, PT ;  /* 0x000000000500720c */ /* 0x000fe20003fc6270 */
[----:B------:R-:W-:Y:S01]  /*8510*/  FFMA.FTZ R4, R87, R10, R53 ;  /* 0x0000000a57047223 */ /* 0x000fe20000010035 */
[----:B------:R-:W-:Y:S01]  /*8520*/  ISETP.GE.AND P1, PT, R5, R56, PT ;  /* 0x000000380500720c */ /* 0x000fe20003f26270 */
[----:B------:R-:W-:Y:S01]  /*8530*/  FFMA.FTZ R15, R87, R10, R55 ;  /* 0x0000000a570f7223 */ /* 0x000fe20000010037 */
[----:B------:R-:W-:-:S02]  /*8540*/  I2FP.F32.U32 R5, R5 ;  /* 0x0000000500057245 */ /* 0x000fc40000201000 */
[----:B------:R-:W-:Y:S02]  /*8550*/  FSEL R52, R52, -INF , !P5 ;  /* 0xff80000034347808 */ /* 0x000fe40006800000 */
[----:B------:R-:W-:Y:S01]  /*8560*/  ISETP.GE.AND P4, PT, R7, R0, PT ;  /* 0x000000000700720c */ /* 0x000fe20003f86270 */
[-C--:B------:R-:W-:Y:S01]  /*8570*/  FFMA.FTZ R48, R87, R5.reuse, R48 ;  /* 0x0000000557307223 */ /* 0x080fe20000010030 */
[----:B------:R-:W-:Y:S01]  /*8580*/  ISETP.GE.AND P2, PT, R7, R56, PT ;  /* 0x000000380700720c */ /* 0x000fe20003f46270 */
[C---:B------:R-:W-:Y:S01]  /*8590*/  VIADD R7, R88.reuse, 0xffffffe0 ;  /* 0xffffffe058077836 */ /* 0x040fe20000000000 */
[----:B------:R-:W-:Y:S01]  /*85a0*/  ISETP.GE.AND P5, PT, R11, R0, PT ;  /* 0x000000000b00720c */ /* 0x000fe20003fa6270 */
[----:B------:R-:W-:Y:S01]  /*85b0*/  FFMA.FTZ R13, R87, R5, R50 ;  /* 0x00000005570d7223 */ /* 0x000fe20000010032 */
[----:B------:R-:W-:Y:S01]  /*85c0*/  FSEL R75, R75, -INF , !P3 ;  /* 0xff8000004b4b7808 */ /* 0x000fe20005800000 */
[----:B------:R-:W-:Y:S01]  /*85d0*/  VIADD R5, R88, 0xffffffe1 ;  /* 0xffffffe158057836 */ /* 0x000fe20000000000 */
[----:B------:R-:W-:-:S02]  /*85e0*/  ISETP.GE.AND P3, PT, R9, R56, PT ;  /* 0x000000380900720c */ /* 0x000fc40003f66270 */
[----:B------:R-:W-:Y:S02]  /*85f0*/  I2FP.F32.U32 R6, R11 ;  /* 0x0000000b00067245 */ /* 0x000fe40000201000 */
[----:B------:R-:W-:Y:S02]  /*8600*/  P2R R9, PR, RZ, 0x20 ;  /* 0x00000020ff097803 */ /* 0x000fe40000000000 */
[----:B------:R-:W-:Y:S01]  /*8610*/  FSEL R50, R4, -INF , !P4 ;  /* 0xff80000004327808 */ /* 0x000fe20006000000 */
[----:B------:R-:W-:Y:S01]  /*8620*/  FFMA.FTZ R49, R87, R6, R49 ;  /* 0x0000000657317223 */ /* 0x000fe20000010031 */
[----:B------:R-:W-:Y:S01]  /*8630*/  ISETP.GE.AND P5, PT, R7, R0, PT ;  /* 0x000000000700720c */ /* 0x000fe20003fa6270 */
[----:B------:R-:W-:Y:S01]  /*8640*/  FFMA.FTZ R51, R87, R6, R51 ;  /* 0x0000000657337223 */ /* 0x000fe20000010033 */
[----:B------:R-:W-:Y:S02]  /*8650*/  ISETP.GE.AND P4, PT, R7, R56, PT ;  /* 0x000000380700720c */ /* 0x000fe40003f86270 */
[----:B------:R-:W-:-:S02]  /*8660*/  FSEL R15, R15, -INF , !P2 ;  /* 0xff8000000f0f7808 */ /* 0x000fc40005000000 */
[----:B------:R-:W-:Y:S02]  /*8670*/  I2FP.F32.U32 R7, R7 ;  /* 0x0000000700077245 */ /* 0x000fe40000201000 */
[----:B------:R-:W-:Y:S01]  /*8680*/  ISETP.NE.AND P2, PT, R9, RZ, PT ;  /* 0x000000ff0900720c */ /* 0x000fe20003f45270 */
[----:B------:R-:W-:Y:S01]  /*8690*/  VIADD R9, R88, 0xffffffe8 ;  /* 0xffffffe858097836 */ /* 0x000fe20000000000 */
[----:B------:R-:W-:Y:S01]  /*86a0*/  I2FP.F32.U32 R4, R5 ;  /* 0x0000000500047245 */ /* 0x000fe20000201000 */
[CC--:B------:R-:W-:Y:S01]  /*86b0*/  FFMA.FTZ R34, R87.reuse, R7.reuse, R44 ;  /* 0x0000000757227223 */ /* 0x0c0fe2000001002c */
[----:B------:R-:W-:Y:S01]  /*86c0*/  FSEL R53, R54, -INF , !P3 ;  /* 0xff80000036357808 */ /* 0x000fe20005800000 */
[C---:B------:R-:W-:Y:S01]  /*86d0*/  FFMA.FTZ R29, R87.reuse, R7, R46 ;  /* 0x00000007571d7223 */ /* 0x040fe2000001002e */
[----:B------:R-:W-:Y:S01]  /*86e0*/  FSEL R48, R48, -INF , !P6 ;  /* 0xff80000030307808 */ /* 0x000fe20007000000 */
[----:B------:R-:W-:Y:S01]  /*86f0*/  FFMA.FTZ R18, R87, R4, R45 ;  /* 0x0000000457127223 */ /* 0x000fe2000001002d */
[C---:B------:R-:W-:Y:S01]  /*8700*/  ISETP.GE.AND P6, PT, R5.reuse, R0, PT ;  /* 0x000000000500720c */ /* 0x040fe20003fc6270 */
[C---:B------:R-:W-:Y:S01]  /*8710*/  VIADD R7, R88.reuse, 0xffffffe9 ;  /* 0xffffffe958077836 */ /* 0x040fe20000000000 */
[----:B------:R-:W-:Y:S01]  /*8720*/  ISETP.GE.AND P3, PT, R5, R56, PT ;  /* 0x000000380500720c */ /* 0x000fe20003f66270 */
[----:B------:R-:W-:Y:S01]  /*8730*/  VIADD R5, R88, 0xfffffff0 ;  /* 0xfffffff058057836 */ /* 0x000fe20000000000 */
[----:B------:R-:W-:Y:S01]  /*8740*/  FSEL R44, R49, -INF , !P2 ;  /* 0xff800000312c7808 */ /* 0x000fe20005000000 */
[----:B------:R-:W-:Y:S01]  /*8750*/  FFMA.FTZ R27, R87, R4, R47 ;  /* 0x00000004571b7223 */ /* 0x000fe2000001002f */
[----:B------:R-:W-:-:S02]  /*8760*/  ISETP.GE.AND P2, PT, R9, R0, PT ;  /* 0x000000000900720c */ /* 0x000fc40003f46270 */
[----:B------:R-:W-:Y:S02]  /*8770*/  FSEL R34, R34, -INF , !P5 ;  /* 0xff80000022227808 */ /* 0x000fe40006800000 */
[----:B------:R-:W-:Y:S02]  /*8780*/  P2R R6, PR, RZ, 0x4 ;  /* 0x00000004ff067803 */ /* 0x000fe40000000000 */
[----:B------:R-:W-:Y:S02]  /*8790*/  FSEL R18, R18, -INF , !P6 ;  /* 0xff80000012127808 */ /* 0x000fe40007000000 */
[C---:B------:R-:W-:Y:S02]  /*87a0*/  ISETP.GE.AND P6, PT, R5.reuse, R0, PT ;  /* 0x000000000500720c */ /* 0x040fe40003fc6270 */
[----:B------:R-:W-:Y:S02]  /*87b0*/  ISETP.GE.AND P5, PT, R5, R56, PT ;  /* 0x000000380500720c */ /* 0x000fe40003fa6270 */
[----:B------:R-:W-:-:S02]  /*87c0*/  I2FP.F32.U32 R5, R5 ;  /* 0x0000000500057245 */ /* 0x000fc40000201000 */
[----:B------:R-:W-:Y:S02]  /*87d0*/  FSEL R29, R29, -INF , !P4 ;  /* 0xff8000001d1d7808 */ /* 0x000fe40006000000 */
[----:B------:R-:W-:Y:S01]  /*87e0*/  FSEL R71, R71, -INF , !P0 ;  /* 0xff80000047477808 */ /* 0x000fe20004000000 */
[-C--:B------:R-:W-:Y:S01]  /*87f0*/  FFMA.FTZ R23, R87, R5.reuse, R38 ;  /* 0x0000000557177223 */ /* 0x080fe20000010026 */
[----:B------:R-:W-:Y:S01]  /*8800*/  FSEL R13, R13, -INF , !P1 ;  /* 0xff8000000d0d7808 */ /* 0x000fe20004800000 */
[----:B------:R-:W-:Y:S01]  /*8810*/  FFMA.FTZ R28, R87, R5, R36 ;  /* 0x00000005571c7223 */ /* 0x000fe20000010024 */
[----:B------:R-:W-:Y:S01]  /*8820*/  ISETP.NE.AND P4, PT, R6, RZ, PT ;  /* 0x000000ff0600720c */ /* 0x000fe20003f85270 */
[----:B------:R-:W-:Y:S01]  /*8830*/  VIADD R5, R88, 0xffffffa0 ;  /* 0xffffffa058057836 */ /* 0x000fe20000000000 */
[-C--:B------:R-:W-:Y:S02]  /*8840*/  ISETP.GE.AND P0, PT, R11, R56.reuse, PT ;  /* 0x000000380b00720c */ /* 0x080fe40003f06270 */
[----:B------:R-:W-:-:S02]  /*8850*/  ISETP.GE.AND P1, PT, R9, R56, PT ;  /* 0x000000380900720c */ /* 0x000fc40003f26270 */
[----:B------:R-:W-:Y:S01]  /*8860*/  I2FP.F32.U32 R4, R9 ;  /* 0x0000000900047245 */ /* 0x000fe20000201000 */
[C---:B------:R-:W-:Y:S01]  /*8870*/  VIADD R9, R88.reuse, 0xfffffff1 ;  /* 0xfffffff158097836 */ /* 0x040fe20000000000 */
[----:B------:R-:W-:Y:S02]  /*8880*/  I2FP.F32.U32 R6, R7 ;  /* 0x0000000700067245 */ /* 0x000fe40000201000 */
[----:B------:R-:W-:Y:S01]  /*8890*/  FSEL R45, R51, -INF , !P0 ;  /* 0xff800000332d7808 */ /* 0x000fe20004000000 */
[----:B------:R-:W-:Y:S01]  /*88a0*/  FFMA.FTZ R19, R87, R4, R42 ;  /* 0x0000000457137223 */ /* 0x000fe2000001002a */
[----:B------:R-:W-:Y:S01]  /*88b0*/  ISETP.GE.AND P2, PT, R7, R0, PT ;  /* 0x000000000700720c */ /* 0x000fe20003f46270 */
[----:B------:R-:W-:Y:S01]  /*88c0*/  FFMA.FTZ R17, R87, R6, R43 ;  /* 0x0000000657117223 */ /* 0x000fe2000001002b */
[----:B------:R-:W-:Y:S01]  /*88d0*/  ISETP.GE.AND P0, PT, R7, R56, PT ;  /* 0x000000380700720c */ /* 0x000fe20003f06270 */
[----:B------:R-:W-:Y:S01]  /*88e0*/  FFMA.FTZ R30, R87, R6, R41 ;  /* 0x00000006571e7223 */ /* 0x000fe20000010029 */
[----:B------:R-:W-:Y:S01]  /*88f0*/  FSEL R27, R27, -INF , !P3 ;  /* 0xff8000001b1b7808 */ /* 0x000fe20005800000 */
[----:B------:R-:W-:Y:S01]  /*8900*/  VIADD R7, R88, 0xfffffff9 ;  /* 0xfffffff958077836 */ /* 0x000fe20000000000 */
[----:B------:R-:W-:Y:S01]  /*8910*/  ISETP.GE.AND P3, PT, R9, R0, PT ;  /* 0x000000000900720c */ /* 0x000fe20003f66270 */
[----:B------:R-:W-:Y:S01]  /*8920*/  FFMA.FTZ R32, R87, R4, R40 ;  /* 0x0000000457207223 */ /* 0x000fe20000010028 */
[----:B------:R-:W-:-:S02]  /*8930*/  FSEL R23, R23, -INF , !P5 ;  /* 0xff80000017177808 */ /* 0x000fc40006800000 */
[----:B------:R-:W-:Y:S02]  /*8940*/  ISETP.NE.AND P5, PT, R57, 0x1, PT ;  /* 0x000000013900780c */ /* 0x000fe40003fa5270 */
[----:B------:R-:W-:Y:S02]  /*8950*/  P2R R6, PR, RZ, 0x8 ;  /* 0x00000008ff067803 */ /* 0x000fe40000000000 */
[----:B------:R-:W-:Y:S02]  /*8960*/  FSEL R17, R17, -INF , !P0 ;  /* 0xff80000011117808 */ /* 0x000fe40004000000 */
[----:B------:R-:W-:Y:S02]  /*8970*/  FSEL R19, R19, -INF , !P1 ;  /* 0xff80000013137808 */ /* 0x000fe40004800000 */
[----:B------:R-:W-:Y:S02]  /*8980*/  FSEL R30, R30, -INF , !P2 ;  /* 0xff8000001e1e7808 */ /* 0x000fe40005000000 */
[----:B------:R-:W-:-:S02]  /*8990*/  ISETP.GE.AND P3, PT, R7, R0, PT ;  /* 0x000000000700720c */ /* 0x000fc40003f66270 */
[----:B------:R-:W-:Y:S02]  /*89a0*/  ISETP.GE.AND P0, PT, R7, R56, PT ;  /* 0x000000380700720c */ /* 0x000fe40003f06270 */
[----:B------:R-:W-:Y:S02]  /*89b0*/  I2FP.F32.U32 R10, R7 ;  /* 0x00000007000a7245 */ /* 0x000fe40000201000 */
[C---:B------:R-:W-:Y:S02]  /*89c0*/  ISETP.GE.AND P2, PT, R5.reuse, R0, PT ;  /* 0x000000000500720c */ /* 0x040fe40003f46270 */
[----:B------:R-:W-:Y:S01]  /*89d0*/  ISETP.GE.AND P1, PT, R5, R56, PT ;  /* 0x000000380500720c */ /* 0x000fe20003f26270 */
[CC--:B------:R-:W-:Y:S01]  /*89e0*/  FFMA.FTZ R26, R87.reuse, R10.reuse, R33 ;  /* 0x0000000a571a7223 */ /* 0x0c0fe20000010021 */
[----:B------:R-:W-:Y:S01]  /*89f0*/  I2FP.F32.U32 R7, R5 ;  /* 0x0000000500077245 */ /* 0x000fe20000201000 */
[----:B------:R-:W-:Y:S01]  /*8a00*/  FFMA.FTZ R21, R87, R10, R35 ;  /* 0x0000000a57157223 */ /* 0x000fe20000010023 */
[----:B------:R-:W-:-:S02]  /*8a10*/  I2FP.F32.U32 R4, R9 ;  /* 0x0000000900047245 */ /* 0x000fc40000201000 */
[----:B------:R-:W-:Y:S01]  /*8a20*/  I2FP.F32.U32 R5, R5 ;  /* 0x0000000500057245 */ /* 0x000fe20000201000 */
[C---:B------:R-:W-:Y:S01]  /*8a30*/  FFMA.FTZ R7, R87.reuse, R7, R12 ;  /* 0x0000000757077223 */ /* 0x040fe2000001000c */
[----:B------:R-:W-:Y:S01]  /*8a40*/  FSEL R32, R32, -INF , !P4 ;  /* 0xff80000020207808 */ /* 0x000fe20006000000 */
[CC--:B------:R-:W-:Y:S01]  /*8a50*/  FFMA.FTZ R36, R87.reuse, R4.reuse, R37 ;  /* 0x0000000457247223 */ /* 0x0c0fe20000010025 */
[----:B------:R-:W-:Y:S01]  /*8a60*/  FSEL R28, R28, -INF , !P6 ;  /* 0xff8000001c1c7808 */ /* 0x000fe20007000000 */
[C---:B------:R-:W-:Y:S01]  /*8a70*/  FFMA.FTZ R25, R87.reuse, R4, R39 ;  /* 0x0000000457197223 */ /* 0x040fe20000010027 */
[----:B------:R-:W-:Y:S01]  /*8a80*/  FFMA.FTZ R5, R87, R5, R14 ;  /* 0x0000000557057223 */ /* 0x000fe2000001000e */
[----:B------:R-:W-:Y:S02]  /*8a90*/  ISETP.GE.AND P4, PT, R9, R56, PT ;  /* 0x000000380900720c */ /* 0x000fe40003f86270 */
[----:B------:R-:W-:Y:S02]  /*8aa0*/  ISETP.NE.AND P6, PT, R6, RZ, PT ;  /* 0x000000ff0600720c */ /* 0x000fe40003fc5270 */
[----:B------:R-:W-:-:S02]  /*8ab0*/  FSEL R25, R25, -INF , !P4 ;  /* 0xff80000019197808 */ /* 0x000fc40006000000 */
[----:B------:R-:W-:Y:S02]  /*8ac0*/  FSEL R36, R36, -INF , !P6 ;  /* 0xff80000024247808 */ /* 0x000fe40007000000 */
        /* <DEDUP_REMOVED lines=16> */
.L_x_4227:
        /* <DEDUP_REMOVED lines=60> */
.L_x_4228:
[----:B------:R-:W1:Y:S02]  /*8f90*/  LDCU UR4, c[0x0][0x440] ;  /* 0x00008800ff0477ac */ /* 0x000e640008000800 */
[----:B-1----:R-:W-:-:S13]  /*8fa0*/  ISETP.GE.AND P0, PT, R122, UR4, PT ;  /* 0x000000047a007c0c */ /* 0x002fda000bf06270 */
[CC--:B------:R-:W-:Y:S01]  /*8fb0*/  @!P0 LEA R6, P1, R60.reuse, R112.reuse, 0x6 ;  /* 0x000000703c068211 */ /* 0x0c0fe200078230ff */
[----:B------:R-:W-:Y:S01]  /*8fc0*/  @!P0 IMAD.MOV.U32 R42, RZ, RZ, R112 ;  /* 0x000000ffff2a8224 */ /* 0x000fe200078e0070 */
[CC--:B------:R-:W-:Y:S01]  /*8fd0*/  @!P0 LEA R10, P2, R60.reuse, R112.reuse, 0x6 ;  /* 0x000000703c0a8211 */ /* 0x0c0fe200078430ff */
[----:B------:R-:W-:Y:S01]  /*8fe0*/  @!P0 IMAD.MOV.U32 R43, RZ, RZ, R95 ;  /* 0x000000ffff2b8224 */ /* 0x000fe200078e005f */
[----:B------:R-:W-:Y:S02]  /*8ff0*/  @!P0 LEA R4, P3, R60, R112, 0x6 ;  /* 0x000000703c048211 */ /* 0x000fe400078630ff */
[----:B------:R-:W-:Y:S02]  /*9000*/  @!P0 IADD3 R6, P4, PT, R6, R63, RZ ;  /* 0x0000003f06068210 */ /* 0x000fe40007f9e0ff */
[CCC-:B------:R-:W-:Y:S01]  /*9010*/  @!P0 LEA.HI.X R7, R60.reuse, R95.reuse, R61.reuse, 0x6, P1 ;  /* 0x0000005f3c078211 */ /* 0x1c0fe200008f343d */
[----:B------:R-:W-:Y:S01]  /*9020*/  @!PT LDS RZ, [RZ] ;  /* 0x00000000fffff984 */ /* 0x000fe20000000800 */
[----:B------:R-:W-:Y:S01]  /*9030*/  @!PT LDS RZ, [RZ] ;  /* 0x00000000fffff984 */ /* 0x000fe20000000800 */
[----:B------:R-:W-:Y:S01]  /*9040*/  @!PT LDS RZ, [RZ] ;  /* 0x00000000fffff984 */ /* 0x000fe20000000800 */
[----:B------:R1:W-:Y:S01]  /*9050*/  @!P0 LDGSTS.E.BYPASS.LTC128B.128 [R121+0x1000], desc[UR6][R42.64] ;  /* 0x010000002a798fae */ /* 0x0003e2000b981a06 */
[----:B------:R-:W-:-:S02]  /*9060*/  @!P0 LEA.HI.X R11, R60, R95, R61, 0x6, P2 ;  /* 0x0000005f3c0b8211 */ /* 0x000fc400010f343d */
[----:B------:R-:W-:Y:S01]  /*9070*/  @!P0 IADD3 R4, P2, P1, R63, R4, R63 ;  /* 0x000000043f048210 */ /* 0x000fe2000795e03f */
[--C-:B------:R-:W-:Y:S01]  /*9080*/  @!P0 IMAD.X R7, R7, 0x1, R2.reuse, P4 ;  /* 0x0000000107078824 */ /* 0x100fe200020e0602 */
[----:B------:R-:W-:Y:S01]  /*9090*/  @!P0 LEA.HI.X R5, R60, R95, R61, 0x6, P3 ;  /* 0x0000005f3c058211 */ /* 0x000fe200018f343d */
[----:B------:R1:W-:Y:S03]  /*90a0*/  @P0 STS.128 [R121+0x1000], RZ ;  /* 0x001000ff79000388 */ /* 0x0003e60000000c00 */
        /* <DEDUP_REMOVED lines=17> */
.L_x_4226:
        /* <DEDUP_REMOVED lines=34> */
[----:B------:R-:W2:Y:S01]  /*93e0*/  SHFL.BFLY PT, R7, R6, 0x2, 0x1f ;  /* 0x0c401f0006077f89 */ /* 0x000ea200000e0000 */
[----:B------:R-:W-:Y:S02]  /*93f0*/  LOP3.LUT P1, RZ, R85, 0x4, RZ, 0xc0, !PT ;  /* 0x0000000455ff7812 */ /* 0x000fe4000782c0ff */
[----:B------:R-:W-:Y:S01]  /*9400*/  LEA R120, R120, UR5, 0x1 ;  /* 0x0000000578787c11 */ /* 0x000fe2000f8e08ff */
[----:B------:R-:W3:Y:S03]  /*9410*/  SHFL.BFLY PT, R4, R5, 0x2, 0x1f ;  /* 0x0c401f0005047f89 */ /* 0x000ee600000e0000 */
[----:B------:R-:W-:-:S02]  /*9420*/  IADD3 R24, PT, PT, R120, 0x3020, RZ ;  /* 0x0000302078187810 */ /* 0x000fc40007ffe0ff */
[----:B--2---:R-:W-:Y:S02]  /*9430*/  FMNMX.FTZ R7, R6, R7, !PT ;  /* 0x0000000706077209 */ /* 0x004fe40007810000 */
[----:B---3--:R-:W-:-:S03]  /*9440*/  FMNMX.FTZ R4, R5, R4, !PT ;  /* 0x0000000405047209 */ /* 0x008fc60007810000 */
[----:B------:R-:W2:Y:S04]  /*9450*/  SHFL.BFLY PT, R70, R7, 0x1, 0x1f ;  /* 0x0c201f0007467f89 */ /* 0x000ea800000e0000 */
[----:B------:R-:W3:Y:S01]  /*9460*/  SHFL.BFLY PT, R69, R4, 0x1, 0x1f ;  /* 0x0c201f0004457f89 */ /* 0x000ee200000e0000 */
[----:B--2---:R-:W-:-:S04]  /*9470*/  FMNMX.FTZ R70, R7, R70, !PT ;  /* 0x0000004607467209 */ /* 0x004fc80007810000 */
[C---:B------:R-:W-:Y:S01]  /*9480*/  FSETP.NEU.FTZ.AND P0, PT, R70.reuse, -INF , PT ;  /* 0xff8000004600780b */ /* 0x040fe20003f1d000 */
[----:B-1----:R-:W-:Y:S01]  /*9490*/  FMUL.FTZ R31, R70, UR4 ;  /* 0x00000004461f7c20 */ /* 0x002fe20008410000 */
[----:B---3--:R-:W-:-:S04]  /*94a0*/  FMNMX.FTZ R69, R4, R69, !PT ;  /* 0x0000004504457209 */ /* 0x008fc80007810000 */
[----:B------:R-:W-:Y:S02]  /*94b0*/  FSEL R31, R31, RZ, P0 ;  /* 0x000000ff1f1f7208 */ /* 0x000fe40000000000 */
[----:B------:R-:W-:-:S03]  /*94c0*/  FSETP.NEU.FTZ.AND P0, PT, R69, -INF , PT ;  /* 0xff8000004500780b */ /* 0x000fc60003f1d000 */
[--C-:B------:R-:W-:Y:S01]  /*94d0*/  FFMA.FTZ R49, R22, UR4, -R31.reuse ;  /* 0x0000000416317c23 */ /* 0x100fe2000801081f */
[----:B------:R-:W-:Y:S01]  /*94e0*/  FMUL.FTZ R22, R69, UR4 ;  /* 0x0000000445167c20 */ /* 0x000fe20008410000 */
[--C-:B------:R-:W-:Y:S01]  /*94f0*/  FFMA.FTZ R127, R106, UR4, -R31.reuse ;  /* 0x000000046a7f7c23 */ /* 0x100fe2000801081f */
[--C-:B------:R-:W-:Y:S01]  /*9500*/  FFMA.FTZ R124, R104, UR4, -R31.reuse ;  /* 0x00000004687c7c23 */ /* 0x100fe2000801081f */
[--C-:B------:R-:W-:Y:S01]  /*9510*/  FFMA.FTZ R88, R8, UR4, -R31.reuse ;  /* 0x0000000408587c23 */ /* 0x100fe2000801081f */
[--C-:B------:R-:W-:Y:S01]  /*9520*/  FFMA.FTZ R51, R98, UR4, -R31.reuse ;  /* 0x0000000462337c23 */ /* 0x100fe2000801081f */
[----:B------:R-:W-:Y:S01]  /*9530*/  FSEL R22, R22, RZ, P0 ;  /* 0x000000ff16167208 */ /* 0x000fe20000000000 */
[----:B------:R-:W-:Y:S01]  /*9540*/  LDSM.16.MT88.4 R8, [R120+0x3400] ;  /* 0x003400007808783b */ /* 0x000fe20000004200 */
[----:B------:R-:W-:Y:S01]  /*9550*/  MUFU.EX2 R127, R127 ;  /* 0x0000007f007f7308 */ /* 0x000fe20000000800 */
[--C-:B------:R-:W-:Y:S01]  /*9560*/  FFMA.FTZ R14, R102, UR4, -R31.reuse ;  /* 0x00000004660e7c23 */ /* 0x100fe2000801081f */
[--C-:B------:R-:W-:Y:S01]  /*9570*/  FFMA.FTZ R33, R100, UR4, -R31.reuse ;  /* 0x0000000464217c23 */ /* 0x100fe2000801081f */
[--C-:B------:R-:W-:Y:S01]  /*9580*/  FFMA.FTZ R129, R107, UR4, -R22.reuse ;  /* 0x000000046b817c23 */ /* 0x100fe20008010816 */
[--C-:B------:R-:W-:Y:S01]  /*9590*/  FFMA.FTZ R128, R105, UR4, -R22.reuse ;  /* 0x0000000469807c23 */ /* 0x100fe20008010816 */
[--C-:B------:R-:W-:Y:S01]  /*95a0*/  FFMA.FTZ R126, R111, UR4, -R22.reuse ;  /* 0x000000046f7e7c23 */ /* 0x100fe20008010816 */
[----:B------:R-:W1:Y:S01]  /*95b0*/  LDSM.16.MT88.4 R104, [R120+0x3000] ;  /* 0x003000007868783b */ /* 0x000e620000004200 */
        /* <DEDUP_REMOVED lines=40> */
[----:B------:R-:W-:Y:S01]  /*9840*/  FFMA.FTZ R48, R48, UR4, -R31 ;  /* 0x0000000430307c23 */ /* 0x000fe2000801081f */
[----:B------:R-:W-:Y:S01]  /*9850*/  MUFU.EX2 R126, R126 ;  /* 0x0000007e007e7308 */ /* 0x000fe20000000800 */
[----:B------:R-:W-:Y:S01]  /*9860*/  FADD.FTZ R88, R88, R127 ;  /* 0x0000007f58587221 */ /* 0x000fe20000010000 */
[--C-:B------:R-:W-:Y:S01]  /*9870*/  FFMA.FTZ R52, R15, UR4, -R22.reuse ;  /* 0x000000040f347c23 */ /* 0x100fe20008010816 */
[----:B------:R-:W-:Y:S01]  /*9880*/  FFMA.FTZ R45, R45, UR4, -R22 ;  /* 0x000000042d2d7c23 */ /* 0x000fe20008010816 */
[--C-:B------:R-:W-:Y:S01]  /*9890*/  FFMA.FTZ R32, R32, UR4, -R31.reuse ;  /* 0x0000000420207c23 */ /* 0x100fe2000801081f */
[----:B------:R-:W-:Y:S01]  /*98a0*/  FADD.FTZ R88, R51, R88 ;  /* 0x0000005833587221 */ /* 0x000fe20000010000 */
[--C-:B------:R-:W-:Y:S01]  /*98b0*/  FFMA.FTZ R51, R53, UR4, -R22.reuse ;  /* 0x0000000435337c23 */ /* 0x100fe20008010816 */
[----:B------:R-:W-:Y:S01]  /*98c0*/  FFMA.FTZ R29, R29, UR4, -R22 ;  /* 0x000000041d1d7c23 */ /* 0x000fe20008010816 */
[----:B------:R-:W3:Y:S01]  /*98d0*/  MUFU.EX2 R79, R79 ;  /* 0x0000004f004f7308 */ /* 0x000ee20000000800 */
[----:B--2---:R-:W-:Y:S01]  /*98e0*/  F2FP.F16.F32.PACK_AB R97, R128, R129 ;  /* 0x000000818061723e */ /* 0x004fe200000000ff */
[----:B------:R-:W-:Y:S01]  /*98f0*/  FADD.FTZ R129, R129, R128 ;  /* 0x0000008081817221 */ /* 0x000fe20000010000 */
[----:B------:R-:W-:Y:S01]  /*9900*/  FFMA.FTZ R28, R28, UR4, -R31 ;  /* 0x000000041c1c7c23 */ /* 0x000fe2000801081f */
[--C-:B------:R-:W-:Y:S01]  /*9910*/  FFMA.FTZ R23, R23, UR4, -R22.reuse ;  /* 0x0000000417177c23 */ /* 0x100fe20008010816 */
[--C-:B------:R-:W-:Y:S01]  /*9920*/  FFMA.FTZ R20, R20, UR4, -R22.reuse ;  /* 0x0000000414147c23 */ /* 0x100fe20008010816 */
[----:B------:R-:W-:Y:S01]  /*9930*/  FFMA.FTZ R21, R21, UR4, -R22 ;  /* 0x0000000415157c23 */ /* 0x000fe20008010816 */
[----:B------:R-:W-:Y:S01]  /*9940*/  MOV R130, 0xffffffff ;  /* 0xffffffff00827802 */ /* 0x000fe20000000f00 */
[----:B------:R-:W2:Y:S08]  /*9950*/  MUFU.EX2 R49, R49 ;  /* 0x0000003100317308 */ /* 0x000eb00000000800 */
[----:B------:R-:W4:Y:S01]  /*9960*/  MUFU.EX2 R14, R14 ;  /* 0x0000000e000e7308 */ /* 0x000f220000000800 */
[----:B---3--:R-:W-:Y:S01]  /*9970*/  F2FP.F16.F32.PACK_AB R99, R79, R126 ;  /* 0x0000007e4f63723e */ /* 0x008fe200000000ff */
[----:B------:R-:W-:-:S04]  /*9980*/  FADD.FTZ R126, R126, R129 ;  /* 0x000000817e7e7221 */ /* 0x000fc80000010000 */
[----:B------:R-:W-:Y:S02]  /*9990*/  FADD.FTZ R79, R79, R126 ;  /* 0x0000007e4f4f7221 */ /* 0x000fe40000010000 */
[----:B------:R-:W-:Y:S01]  /*99a0*/  MUFU.EX2 R33, R33 ;  /* 0x0000002100217308 */ /* 0x000fe20000000800 */
[----:B-1----:R-:W-:Y:S01]  /*99b0*/  HMMA.16816.F32 R108, R96, R104, RZ ;  /* 0x00000068606c723c */ /* 0x002fe200000018ff */
[----:B--2---:R-:W-:-:S06]  /*99c0*/  FADD.FTZ R75, R49, R88 ;  /* 0x00000058314b7221 */ /* 0x004fcc0000010000 */
[----:B------:R-:W1:Y:S01]  /*99d0*/  MUFU.EX2 R12, R12 ;  /* 0x0000000c000c7308 */ /* 0x000e620000000800 */
[----:B------:R-:W-:Y:S01]  /*99e0*/  HMMA.16816.F32 R104, R96, R106, RZ ;  /* 0x0000006a6068723c */ /* 0x000fe200000018ff */
[C---:B----4-:R-:W-:Y:S01]  /*99f0*/  F2FP.F16.F32.PACK_AB R4, R14.reuse, R49 ;  /* 0x000000310e04723e */ /* 0x050fe200000000ff */
[----:B------:R-:W-:Y:S01]  /*9a00*/  FADD.FTZ R14, R14, R75 ;  /* 0x0000004b0e0e7221 */ /* 0x000fe20000010000 */
[----:B------:R-:W-:Y:S01]  /*9a10*/  FFMA.FTZ R49, R44, UR4, -R31 ;  /* 0x000000042c317c23 */ /* 0x000fe2000801081f */
[----:B------:R-:W-:-:S03]  /*9a20*/  FFMA.FTZ R44, R13, UR4, -R22 ;  /* 0x000000040d2c7c23 */ /* 0x000fc60008010816 */
        /* <DEDUP_REMOVED lines=8> */
[----:B------:R-:W-:-:S06]  /*9ab0*/  FADD.FTZ R78, R78, R79 ;  /* 0x0000004f4e4e7221 */ /* 0x000fcc0000010000 */
[----:B------:R-:W-:Y:S08]  /*9ac0*/  MUFU.EX2 R132, R132 ;  /* 0x0000008400847308 */ /* 0x000ff00000000800 */
[----:B------:R-:W2:Y:S01]  /*9ad0*/  MUFU.EX2 R43, R43 ;  /* 0x0000002b002b7308 */ /* 0x000ea20000000800 */
[----:B-1----:R-:W-:-:S07]  /*9ae0*/  F2FP.F16.F32.PACK_AB R7, R35, R38 ;  /* 0x000000262307723e */ /* 0x002fce00000000ff */
[----:B------:R-:W-:Y:S01]  /*9af0*/  HMMA.16816.F32 R108, R4, R8, R108 ;  /* 0x00000008046c723c */ /* 0x000fe2000000186c */
[----:B------:R-:W-:Y:S01]  /*9b00*/  IADD3 R8, PT, PT, R120, 0x3000, RZ ;  /* 0x0000300078087810 */ /* 0x000fe20007ffe0ff */
[----:B------:R-:W-:Y:S03]  /*9b10*/  MUFU.EX2 R46, R46 ;  /* 0x0000002e002e7308 */ /* 0x000fe60000000800 */
[----:B------:R-:W-:-:S03]  /*9b20*/  @P1 IADD3 R24, PT, PT, R8, -0x20, RZ ;  /* 0xffffffe008181810 */ /* 0x000fc60007ffe0ff */
[----:B------:R-:W-:Y:S02]  /*9b30*/  HMMA.16816.F32 R104, R4, R10, R104 ;  /* 0x0000000a0468723c */ /* 0x000fe40000001868 */
[----:B------:R-:W1:Y:S01]  /*9b40*/  LDSM.16.MT88.4 R8, [R24] ;  /* 0x000000001808783b */ /* 0x000e620000004200 */
[----:B------:R-:W-:Y:S03]  /*9b50*/  MUFU.EX2 R41, R41 ;  /* 0x0000002900297308 */ /* 0x000fe60000000800 */
[----:B------:R-:W-:Y:S05]  /*9b60*/  LDSM.16.MT88.4 R12, [R24+0x1400] ;  /* 0x00140000180c783b */ /* 0x000fea0000004200 */
[----:B------:R-:W-:Y:S08]  /*9b70*/  MUFU.EX2 R133, R133 ;  /* 0x0000008500857308 */ /* 0x000ff00000000800 */
[----:B------:R-:W3:Y:S08]  /*9b80*/  MUFU.EX2 R42, R42 ;  /* 0x0000002a002a7308 */ /* 0x000ef00000000800 */
[----:B------:R-:W-:Y:S08]  /*9b90*/  MUFU.EX2 R40, R40 ;  /* 0x0000002800287308 */ /* 0x000ff00000000800 */
[----:B------:R-:W4:Y:S01]  /*9ba0*/  MUFU.EX2 R39, R39 ;  /* 0x0000002700277308 */ /* 0x000f220000000800 */
[C---:B-1----:R-:W-:Y:S07]  /*9bb0*/  HMMA.16816.F32 R100, R96.reuse, R8, RZ ;  /* 0x000000086064723c */ /* 0x042fee00000018ff */
[----:B------:R-:W-:Y:S01]  /*9bc0*/  MUFU.EX2 R131, R131 ;  /* 0x0000008300837308 */ /* 0x000fe20000000800 */
[----:B------:R-:W-:Y:S01]  /*9bd0*/  HMMA.16816.F32 R96, R96, R10, RZ ;  /* 0x0000000a6060723c */ /* 0x000fe200000018ff */
[----:B------:R-:W1:Y:S06]  /*9be0*/  LDSM.16.MT88.4 R8, [R24+0x400] ;  /* 0x000400001808783b */ /* 0x000e6c0000004200 */
[----:B------:R-:W5:Y:S08]  /*9bf0*/  MUFU.EX2 R80, R80 ;  /* 0x0000005000507308 */ /* 0x000f700000000800 */
[----:B------:R-:W-:Y:S08]  /*9c00*/  MUFU.EX2 R54, R54 ;  /* 0x0000003600367308 */ /* 0x000ff00000000800 */
[----:B------:R-:W-:Y:S08]  /*9c10*/  MUFU.EX2 R47, R47 ;  /* 0x0000002f002f7308 */ /* 0x000ff00000000800 */
        /* <DEDUP_REMOVED lines=10> */
[----:B------:R-:W-:Y:S01]  /*9cc0*/  F2FP.F16.F32.PACK_AB R6, R41, R46 ;  /* 0x0000002e2906723e */ /* 0x000fe200000000ff */
[--C-:B------:R-:W-:Y:S01]  /*9cd0*/  FFMA.FTZ R33, R34, UR4, -R31.reuse ;  /* 0x0000000422217c23 */ /* 0x100fe2000801081f */
[----:B----4-:R-:W-:Y:S01]  /*9ce0*/  F2FP.F16.F32.PACK_AB R7, R39, R40 ;  /* 0x000000282707723e */ /* 0x010fe200000000ff */
[----:B------:R-:W-:Y:S01]  /*9cf0*/  FFMA.FTZ R34, R18, UR4, -R31 ;  /* 0x0000000412227c23 */ /* 0x000fe2000801081f */
[----:B------:R-:W-:Y:S01]  /*9d00*/  FADD.FTZ R43, R43, R132 ;  /* 0x000000842b2b7221 */ /* 0x000fe20000010000 */
[----:B------:R-:W-:Y:S08]  /*9d10*/  MUFU.EX2 R89, R89 ;  /* 0x0000005900597308 */ /* 0x000ff00000000800 */
[----:B------:R-:W3:Y:S08]  /*9d20*/  MUFU.EX2 R74, R74 ;  /* 0x0000004a004a7308 */ /* 0x000ef00000000800 */
[----:B------:R-:W-:Y:S08]  /*9d30*/  MUFU.EX2 R64, R64 ;  /* 0x0000004000407308 */ /* 0x000ff00000000800 */
[----:B------:R-:W-:Y:S01]  /*9d40*/  MUFU.EX2 R83, R83 ;  /* 0x0000005300537308 */ /* 0x000fe20000000800 */
[C---:B-1----:R-:W-:Y:S07]  /*9d50*/  HMMA.16816.F32 R108, R4.reuse, R8, R108 ;  /* 0x00000008046c723c */ /* 0x042fee000000186c */
[----:B------:R-:W-:Y:S01]  /*9d60*/  MUFU.EX2 R77, R77 ;  /* 0x0000004d004d7308 */ /* 0x000fe20000000800 */
[C---:B------:R-:W-:Y:S01]  /*9d70*/  HMMA.16816.F32 R104, R4.reuse, R10, R104 ;  /* 0x0000000a0468723c */ /* 0x040fe20000001868 */
[----:B------:R-:W1:Y:S06]  /*9d80*/  LDSM.16.MT88.4 R8, [R24+0x800] ;  /* 0x000800001808783b */ /* 0x000e6c0000004200 */
[----:B------:R-:W4:Y:S08]  /*9d90*/  MUFU.EX2 R72, R72 ;  /* 0x0000004800487308 */ /* 0x000f300000000800 */
[----:B------:R-:W-:Y:S08]  /*9da0*/  MUFU.EX2 R73, R73 ;  /* 0x0000004900497308 */ /* 0x000ff00000000800 */
[----:B------:R-:W4:Y:S08]  /*9db0*/  MUFU.EX2 R68, R68 ;  /* 0x0000004400447308 */ /* 0x000f300000000800 */
[----:B------:R-:W-:Y:S08]  /*9dc0*/  MUFU.EX2 R71, R71 ;  /* 0x0000004700477308 */ /* 0x000ff00000000800 */
[----:B------:R-:W4:Y:S01]  /*9dd0*/  MUFU.EX2 R50, R50 ;  /* 0x0000003200327308 */ /* 0x000f220000000800 */
[C---:B-1----:R-:W-:Y:S07]  /*9de0*/  HMMA.16816.F32 R100, R4.reuse, R8, R100 ;  /* 0x000000080464723c */ /* 0x042fee0000001864 */
[----:B------:R-:W-:Y:S01]  /*9df0*/  MUFU.EX2 R48, R48 ;  /* 0x0000003000307308 */ /* 0x000fe20000000800 */
[----:B------:R-:W-:Y:S01]  /*9e00*/  HMMA.16816.F32 R96, R4, R10, R96 ;  /* 0x0000000a0460723c */ /* 0x000fe20000001860 */
[----:B------:R-:W1:Y:S01]  /*9e10*/  LDSM.16.MT88.4 R8, [R120+0x3c00] ;  /* 0x003c00007808783b */ /* 0x000e620000004200 */
[----:B-----5:R-:W-:-:S05]  /*9e20*/  F2FP.F16.F32.PACK_AB R4, R80, R131 ;  /* 0x000000835004723e */ /* 0x020fca00000000ff */
[----:B------:R-:W5:Y:S01]  /*9e30*/  MUFU.EX2 R49, R49 ;  /* 0x0000003100317308 */ /* 0x000f620000000800 */
[----:B------:R-:W-:Y:S02]  /*9e40*/  F2FP.F16.F32.PACK_AB R5, R81, R82 ;  /* 0x000000525105723e */ /* 0x000fe400000000ff */
[----:B------:R-:W-:Y:S02]  /*9e50*/  F2FP.F16.F32.PACK_AB R6, R47, R54 ;  /* 0x000000362f06723e */ /* 0x000fe400000000ff */
[----:B--2---:R-:W-:-:S03]  /*9e60*/  F2FP.F16.F32.PACK_AB R7, R55, R76 ;  /* 0x0000004c3707723e */ /* 0x004fc600000000ff */
[----:B------:R-:W-:Y:S08]  /*9e70*/  MUFU.EX2 R51, R51 ;  /* 0x0000003300337308 */ /* 0x000ff00000000800 */
        /* <DEDUP_REMOVED lines=15> */
[----:B---3--:R-:W-:-:S02]  /*9f70*/  F2FP.F16.F32.PACK_AB R4, R74, R89 ;  /* 0x000000594a04723e */ /* 0x008fc400000000ff */
[----:B----4-:R-:W-:Y:S02]  /*9f80*/  F2FP.F16.F32.PACK_AB R5, R72, R77 ;  /* 0x0000004d4805723e */ /* 0x010fe400000000ff */
[----:B------:R-:W-:Y:S02]  /*9f90*/  F2FP.F16.F32.PACK_AB R6, R83, R64 ;  /* 0x000000405306723e */ /* 0x000fe400000000ff */
[----:B------:R-:W-:-:S07]  /*9fa0*/  F2FP.F16.F32.PACK_AB R7, R68, R73 ;  /* 0x000000494407723e */ /* 0x000fce00000000ff */
[C---:B-1----:R-:W-:Y:S08]  /*9fb0*/  HMMA.16816.F32 R108, R4.reuse, R8, R108 ;  /* 0x00000008046c723c */ /* 0x042ff0000000186c */
[C---:B------:R-:W-:Y:S01]  /*9fc0*/  HMMA.16816.F32 R104, R4.reuse, R10, R104 ;  /* 0x0000000a0468723c */ /* 0x040fe20000001868 */
[----:B------:R-:W1:Y:S07]  /*9fd0*/  LDSM.16.MT88.4 R8, [R24+0x1000] ;  /* 0x001000001808783b */ /* 0x000e6e0000004200 */
[C---:B-1----:R-:W-:Y:S08]  /*9fe0*/  HMMA.16816.F32 R100, R4.reuse, R8, R100 ;  /* 0x000000080464723c */ /* 0x042ff00000001864 */
[----:B------:R-:W-:Y:S01]  /*9ff0*/  HMMA.16816.F32 R96, R4, R10, R96 ;  /* 0x0000000a0460723c */ /* 0x000fe20000001860 */
[----:B------:R-:W1:Y:S01]  /*a000*/  LDSM.16.MT88.4 R8, [R120+0x4400] ;  /* 0x004400007808783b */ /* 0x000e620000004200 */
[----:B------:R-:W-:Y:S01]  /*a010*/  FADD.FTZ R5, R37, R78 ;  /* 0x0000004e25057221 */ /* 0x000fe20000010000 */
[----:B------:R-:W-:Y:S01]  /*a020*/  F2FP.F16.F32.PACK_AB R4, R50, R71 ;  /* 0x000000473204723e */ /* 0x000fe200000000ff */
[----:B------:R-:W3:Y:S01]  /*a030*/  MUFU.EX2 R37, R45 ;  /* 0x0000002d00257308 */ /* 0x000ee20000000800 */
[----:B-----5:R-:W-:Y:S01]  /*a040*/  F2FP.F16.F32.PACK_AB R6, R49, R48 ;  /* 0x000000303106723e */ /* 0x020fe200000000ff */
[----:B------:R-:W-:Y:S01]  /*a050*/  FADD.FTZ R38, R38, R5 ;  /* 0x0000000526267221 */ /* 0x000fe20000010000 */
[----:B--2---:R-:W-:-:S03]  /*a060*/  F2FP.F16.F32.PACK_AB R5, R52, R51 ;  /* 0x000000333405723e */ /* 0x004fc600000000ff */
[----:B------:R-:W-:Y:S01]  /*a070*/  FADD.FTZ R38, R35, R38 ;  /* 0x0000002623267221 */ /* 0x000fe20000010000 */
[----:B------:R-:W-:Y:S01]  /*a080*/  FFMA.FTZ R35, R36, UR4, -R31 ;  /* 0x0000000424237c23 */ /* 0x000fe2000801081f */
[--C-:B------:R-:W-:Y:S01]  /*a090*/  FFMA.FTZ R36, R27, UR4, -R22.reuse ;  /* 0x000000041b247c23 */ /* 0x100fe20008010816 */
[----:B------:R-:W-:Y:S01]  /*a0a0*/  FFMA.FTZ R27, R19, UR4, -R22 ;  /* 0x00000004131b7c23 */ /* 0x000fe20008010816 */
[----:B------:R-:W-:Y:S01]  /*a0b0*/  FADD.FTZ R133, R133, R38 ;  /* 0x0000002685857221 */ /* 0x000fe20000010000 */
[----:B------:R-:W-:Y:S02]  /*a0c0*/  FFMA.FTZ R38, R25, UR4, -R22 ;  /* 0x0000000419267c23 */ /* 0x000fe40008010816 */
[----:B------:R-:W-:Y:S01]  /*a0d0*/  MUFU.EX2 R35, R35 ;  /* 0x0000002300237308 */ /* 0x000fe20000000800 */
[----:B------:R-:W-:Y:S01]  /*a0e0*/  FADD.FTZ R133, R42, R133 ;  /* 0x000000852a857221 */ /* 0x000fe20000010000 */
[----:B---3--:R-:W-:Y:S01]  /*a0f0*/  F2FP.F16.F32.PACK_AB R7, R37, R44 ;  /* 0x0000002c2507723e */ /* 0x008fe200000000ff */
[--C-:B------:R-:W-:Y:S01]  /*a100*/  FFMA.FTZ R45, R30, UR4, -R31.reuse ;  /* 0x000000041e2d7c23 */ /* 0x100fe2000801081f */
[--C-:B------:R-:W-:Y:S01]  /*a110*/  FFMA.FTZ R30, R16, UR4, -R31.reuse ;  /* 0x00000004101e7c23 */ /* 0x100fe2000801081f */
[----:B------:R-:W-:-:S03]  /*a120*/  FFMA.FTZ R31, R26, UR4, -R31 ;  /* 0x000000041a1f7c23 */ /* 0x000fc6000801081f */
[----:B------:R-:W2:Y:S01]  /*a130*/  MUFU.EX2 R36, R36 ;  /* 0x0000002400247308 */ /* 0x000ea20000000800 */
[----:B------:R-:W-:Y:S01]  /*a140*/  FADD.FTZ R40, R40, R133 ;  /* 0x0000008528287221 */ /* 0x000fe20000010000 */
[C---:B------:R-:W-:Y:S01]  /*a150*/  HMMA.16816.F32 R100, R4.reuse, R12, R100 ;  /* 0x0000000c0464723c */ /* 0x040fe20000001864 */
[----:B------:R-:W-:Y:S01]  /*a160*/  FFMA.FTZ R13, R17, UR4, -R22 ;  /* 0x00000004110d7c23 */ /* 0x000fe20008010816 */
[----:B------:R-:W-:Y:S01]  /*a170*/  FADD.FTZ R12, R46, R43 ;  /* 0x0000002b2e0c7221 */ /* 0x000fe20000010000 */
[----:B------:R-:W3:Y:S01]  /*a180*/  LDSM.16.MT88.4 R16, [R24+0x1800] ;  /* 0x001800001810783b */ /* 0x000ee20000004200 */
[----:B------:R-:W-:Y:S02]  /*a190*/  FADD.FTZ R39, R39, R40 ;  /* 0x0000002827277221 */ /* 0x000fe40000010000 */
[----:B------:R-:W4:Y:S01]  /*a1a0*/  MUFU.EX2 R45, R45 ;  /* 0x0000002d002d7308 */ /* 0x000f220000000800 */
[----:B------:R-:W-:Y:S01]  /*a1b0*/  FADD.FTZ R12, R41, R12 ;  /* 0x0000000c290c7221 */ /* 0x000fe20000010000 */
[----:B------:R-:W-:Y:S01]  /*a1c0*/  HMMA.16816.F32 R96, R4, R14, R96 ;  /* 0x0000000e0460723c */ /* 0x000fe20000001860 */
[----:B------:R-:W-:-:S02]  /*a1d0*/  FADD.FTZ R82, R82, R39 ;  /* 0x0000002752527221 */ /* 0x000fc40000010000 */
[----:B------:R-:W-:-:S03]  /*a1e0*/  FADD.FTZ R131, R131, R12 ;  /* 0x0000000c83837221 */ /* 0x000fc60000010000 */
[----:B------:R-:W-:Y:S01]  /*a1f0*/  MUFU.EX2 R27, R27 ;  /* 0x0000001b001b7308 */ /* 0x000fe20000000800 */
[----:B------:R-:W-:Y:S01]  /*a200*/  FADD.FTZ R25, R80, R131 ;  /* 0x0000008350197221 */ /* 0x000fe20000010000 */
[----:B------:R-:W-:Y:S01]  /*a210*/  FADD.FTZ R81, R81, R82 ;  /* 0x0000005251517221 */ /* 0x000fe20000010000 */
[C---:B-1----:R-:W-:Y:S03]  /*a220*/  HMMA.16816.F32 R108, R4.reuse, R8, R108 ;  /* 0x00000008046c723c */ /* 0x042fe6000000186c */
[----:B------:R-:W-:Y:S02]  /*a230*/  FADD.FTZ R40, R76, R81 ;  /* 0x000000514c287221 */ /* 0x000fe40000010000 */
[----:B------:R-:W1:Y:S02]  /*a240*/  MUFU.EX2 R26, R13 ;  /* 0x0000000d001a7308 */ /* 0x000e640000000800 */
[----:B------:R-:W-:Y:S01]  /*a250*/  FADD.FTZ R40, R55, R40 ;  /* 0x0000002837287221 */ /* 0x000fe20000010000 */
[----:B------:R-:W-:Y:S01]  /*a260*/  HMMA.16816.F32 R104, R4, R10, R104 ;  /* 0x0000000a0468723c */ /* 0x000fe20000001868 */
[----:B------:R-:W5:Y:S01]  /*a270*/  LDSM.16.MT88.4 R8, [R120+0x4800] ;  /* 0x004800007808783b */ /* 0x000f620000004200 */
[----:B------:R-:W-:Y:S01]  /*a280*/  F2FP.F16.F32.PACK_AB R4, R34, R33 ;  /* 0x000000212204723e */ /* 0x000fe200000000ff */
[----:B------:R-:W-:Y:S01]  /*a290*/  FADD.FTZ R77, R77, R40 ;  /* 0x000000284d4d7221 */ /* 0x000fe20000010000 */
[----:B--2---:R-:W-:Y:S01]  /*a2a0*/  F2FP.F16.F32.PACK_AB R5, R36, R29 ;  /* 0x0000001d2405723e */ /* 0x004fe200000000ff */
[----:B------:R-:W-:Y:S01]  /*a2b0*/  MUFU.EX2 R30, R30 ;  /* 0x0000001e001e7308 */ /* 0x000fe20000000800 */
[----:B----4-:R-:W-:Y:S01]  /*a2c0*/  F2FP.F16.F32.PACK_AB R6, R45, R32 ;  /* 0x000000202d06723e */ /* 0x010fe200000000ff */
[----:B------:R-:W-:-:S04]  /*a2d0*/  FADD.FTZ R72, R72, R77 ;  /* 0x0000004d48487221 */ /* 0x000fc80000010000 */
[----:B------:R-:W-:Y:S02]  /*a2e0*/  FADD.FTZ R73, R73, R72 ;  /* 0x0000004849497221 */ /* 0x000fe40000010000 */
[----:B------:R-:W-:Y:S01]  /*a2f0*/  MUFU.EX2 R31, R31 ;  /* 0x0000001f001f7308 */ /* 0x000fe20000000800 */
[----:B-1----:R-:W-:Y:S01]  /*a300*/  F2FP.F16.F32.PACK_AB R7, R26, R27 ;  /* 0x0000001b1a07723e */ /* 0x002fe200000000ff */
[----:B------:R-:W1:Y:S01]  /*a310*/  LDSM.16.MT88.4 R12, [R120+0x4c00] ;  /* 0x004c0000780c783b */ /* 0x000e620000004200 */
[----:B------:R-:W-:-:S05]  /*a320*/  FADD.FTZ R68, R68, R73 ;  /* 0x0000004944447221 */ /* 0x000fca0000010000 */
[----:B------:R-:W2:Y:S01]  /*a330*/  MUFU.EX2 R38, R38 ;  /* 0x0000002600267308 */ /* 0x000ea20000000800 */
[C---:B---3--:R-:W-:Y:S08]  /*a340*/  HMMA.16816.F32 R100, R4.reuse, R16, R100 ;  /* 0x000000100464723c */ /* 0x048ff00000001864 */
[----:B------:R-:W-:Y:S01]  /*a350*/  HMMA.16816.F32 R96, R4, R18, R96 ;  /* 0x000000120460723c */ /* 0x000fe20000001860 */
[----:B------:R-:W-:-:S04]  /*a360*/  FADD.FTZ R19, R51, R68 ;  /* 0x0000004433137221 */ /* 0x000fc80000010000 */
[----:B------:R-:W-:-:S03]  /*a370*/  FADD.FTZ R19, R52, R19 ;  /* 0x0000001334137221 */ /* 0x000fc60000010000 */
[----:B-----5:R-:W-:Y:S01]  /*a380*/  HMMA.16816.F32 R108, R4, R8, R108 ;  /* 0x00000008046c723c */ /* 0x020fe2000000186c */
[----:B------:R-:W-:-:S04]  /*a390*/  FADD.FTZ R8, R54, R25 ;  /* 0x0000001936087221 */ /* 0x000fc80000010000 */
[----:B------:R-:W-:-:S03]  /*a3a0*/  FADD.FTZ R8, R47, R8 ;  /* 0x000000082f087221 */ /* 0x000fc60000010000 */
[----:B------:R-:W-:Y:S01]  /*a3b0*/  HMMA.16816.F32 R104, R4, R10, R104 ;  /* 0x0000000a0468723c */ /* 0x000fe20000001868 */
[----:B------:R-:W-:Y:S01]  /*a3c0*/  FADD.FTZ R25, R89, R8 ;  /* 0x0000000859197221 */ /* 0x000fe20000010000 */
[----:B------:R-:W-:Y:S01]  /*a3d0*/  F2FP.F16.F32.PACK_AB R4, R35, R28 ;  /* 0x0000001c2304723e */ /* 0x000fe200000000ff */
[----:B------:R-:W3:Y:S01]  /*a3e0*/  MUFU.EX2 R89, R21 ;  /* 0x0000001500597308 */ /* 0x000ee20000000800 */
[----:B--2---:R-:W-:Y:S01]  /*a3f0*/  F2FP.F16.F32.PACK_AB R5, R38, R23 ;  /* 0x000000172605723e */ /* 0x004fe200000000ff */
[----:B------:R-:W-:Y:S01]  /*a400*/  FADD.FTZ R25, R74, R25 ;  /* 0x000000194a197221 */ /* 0x000fe20000010000 */
[----:B------:R-:W-:Y:S01]  /*a410*/  F2FP.F16.F32.PACK_AB R6, R31, R30 ;  /* 0x0000001e1f06723e */ /* 0x000fe200000000ff */
[----:B------:R-:W2:Y:S02]  /*a420*/  LDSM.16.MT88.4 R8, [R24+0x1c00] ;  /* 0x001c00001808783b */ /* 0x000ea40000004200 */
[----:B------:R-:W-:-:S04]  /*a430*/  FADD.FTZ R16, R64, R25 ;  /* 0x0000001940107221 */ /* 0x000fc80000010000 */
[----:B------:R-:W-:-:S04]  /*a440*/  FADD.FTZ R16, R83, R16 ;  /* 0x0000001053107221 */ /* 0x000fc80000010000 */
[----:B------:R-:W-:Y:S01]  /*a450*/  FADD.FTZ R17, R71, R16 ;  /* 0x0000001047117221 */ /* 0x000fe20000010000 */
[----:B------:R-:W-:Y:S01]  /*a460*/  FADD.FTZ R16, R44, R19 ;  /* 0x000000132c107221 */ /* 0x000fe20000010000 */
[----:B---3--:R-:W-:Y:S02]  /*a470*/  F2FP.F16.F32.PACK_AB R7, R89, R20 ;  /* 0x000000145907723e */ /* 0x008fe400000000ff */
[----:B------:R-:W-:Y:S01]  /*a480*/  FADD.FTZ R17, R50, R17 ;  /* 0x0000001132117221 */ /* 0x000fe20000010000 */
        /* <DEDUP_REMOVED lines=13> */
[----:B------:R-:W-:Y:S01]  /*a560*/  FADD.FTZ R23, R38, R23 ;  /* 0x0000001726177221 */ /* 0x000fe20000010000 */
[----:B--2---:R-:W-:Y:S01]  /*a570*/  HMMA.16816.F32 R100, R4, R8, R100 ;  /* 0x000000080464723c */ /* 0x004fe20000001864 */
[----:B------:R-:W-:-:S02]  /*a580*/  FADD.FTZ R45, R45, R32 ;  /* 0x000000202d2d7221 */ /* 0x000fc40000010000 */
[----:B------:R-:W-:Y:S02]  /*a590*/  FADD.FTZ R20, R20, R23 ;  /* 0x0000001714147221 */ /* 0x000fe40000010000 */
[----:B------:R-:W-:Y:S02]  /*a5a0*/  FADD.FTZ R28, R28, R45 ;  /* 0x0000002d1c1c7221 */ /* 0x000fe40000010000 */
[----:B------:R-:W-:Y:S01]  /*a5b0*/  FADD.FTZ R89, R89, R20 ;  /* 0x0000001459597221 */ /* 0x000fe20000010000 */
[----:B------:R-:W-:Y:S01]  /*a5c0*/  HMMA.16816.F32 R96, R4, R10, R96 ;  /* 0x0000000a0460723c */ /* 0x000fe20000001860 */
[----:B------:R-:W-:-:S04]  /*a5d0*/  FADD.FTZ R35, R35, R28 ;  /* 0x0000001c23237221 */ /* 0x000fc80000010000 */
[----:B------:R-:W-:-:S04]  /*a5e0*/  FADD.FTZ R30, R30, R35 ;  /* 0x000000231e1e7221 */ /* 0x000fc80000010000 */
[----:B------:R-:W-:Y:S01]  /*a5f0*/  FADD.FTZ R88, R31, R30 ;  /* 0x0000001e1f587221 */ /* 0x000fe20000010000 */
[----:B------:R-:W-:Y:S10]  /*a600*/  @!P5 BRA `(.L_x_4229) ;  /* 0x0000003400f8d947 */ /* 0x000ff40003800000 */
        /* <DEDUP_REMOVED lines=66> */
.L_x_4230:
[----:B------:R-:W-:Y:S01]  /*aa30*/  UMOV UR4, URZ ;  /* 0x000000ff00047c82 */ /* 0x000fe20008000000 */
[----:B------:R-:W-:Y:S01]  /*aa40*/  IMAD.SHL.U32 R58, R58, 0x80, RZ ;  /* 0x000000803a3a7824 */ /* 0x000fe200078e00ff */
[----:B------:R-:W-:-:S05]  /*aa50*/  IADD3 R4, P0, PT, RZ, -UR4, RZ ;  /* 0x80000004ff047c10 */ /* 0x000fca000ff1e0ff */
[----:B------:R-:W-:-:S05]  /*aa60*/  IMAD.X R58, RZ, RZ, ~R58, P0 ;  /* 0x000000ffff3a7224 */ /* 0x000fca00000e0e3a */
[----:B------:R-:W-:-:S04]  /*aa70*/  SHF.R.S64 R5, R4, 0x1f, R58 ;  /* 0x0000001f04057819 */ /* 0x000fc8000000103a */
[----:B------:R-:W-:-:S04]  /*aa80*/  IADD3 R114, P0, PT, R5, R114, RZ ;  /* 0x0000007205727210 */ /* 0x000fc80007f1e0ff */
[----:B------:R-:W-:-:S09]  /*aa90*/  LEA.HI.X.SX32 R115, R58, R115, 0x1, P0 ;  /* 0x000000733a737211 */ /* 0x000fd200000f0eff */
.L_x_4231:
[----:B------:R-:W1:Y:S01]  /*aaa0*/  LDCU UR4, c[0x0][0x440] ;  /* 0x00008800ff0477ac */ /* 0x000e620008000800 */
[----:B------:R-:W-:Y:S01]  /*aab0*/  SHF.R.U32.HI R84, RZ, 0x1, R85 ;  /* 0x00000001ff547819 */ /* 0x000fe20000011655 */
[----:B------:R-:W-:Y:S01]  /*aac0*/  IMAD.SHL.U32 R90, R85, 0x2, RZ ;  /* 0x00000002555a7824 */ /* 0x000fe200078e00ff */
[----:B------:R-:W-:Y:S02]  /*aad0*/  IADD3 R6, P0, PT, R65, R114, RZ ;  /* 0x0000007241067210 */ /* 0x000fe40007f1e0ff */
[----:B------:R-:W-:Y:S02]  /*aae0*/  LOP3.LUT R4, R84, 0x8, RZ, 0xc0, !PT ;  /* 0x0000000854047812 */ /* 0x000fe400078ec0ff */
[----:B------:R-:W-:Y:S01]  /*aaf0*/  LOP3.LUT R86, R113, 0x3e00, RZ, 0xc0, !PT ;  /* 0x00003e0071567812 */ /* 0x000fe200078ec0ff */
[----:B------:R-:W-:Y:S01]  /*ab00*/  IMAD.X R7, R66, 0x1, R115, P0 ;  /* 0x0000000142077824 */ /* 0x000fe200000e0673 */
[----:B------:R-:W-:Y:S02]  /*ab10*/  IADD3 R8, P1, PT, R6, R65, RZ ;  /* 0x0000004106087210 */ /* 0x000fe40007f3e0ff */
[----:B------:R-:W-:-:S02]  /*ab20*/  LOP3.LUT R5, R4, 0xc0, R123, 0xf8, !PT ;  /* 0x000000c004057812 */ /* 0x000fc400078ef87b */
[----:B------:R-:W-:Y:S01]  /*ab30*/  LOP3.LUT R123, R86, 0x120, R123, 0xf8, !PT ;  /* 0x00000120567b7812 */ /* 0x000fe200078ef87b */
[----:B------:R-:W-:Y:S01]  /*ab40*/  IMAD.X R9, R7, 0x1, R66, P1 ;  /* 0x0000000107097824 */ /* 0x000fe200008e0642 */
[----:B------:R-:W-:Y:S02]  /*ab50*/  LEA R59, R67, UR5, 0x1 ;  /* 0x00000005433b7c11 */ /* 0x000fe4000f8e08ff */
[----:B------:R-:W-:Y:S02]  /*ab60*/  LOP3.LUT R5, R123, R5, R92, 0xf6, !PT ;  /* 0x000000057b057212 */ /* 0x000fe400078ef65c */
[----:B-1----:R-:W-:Y:S02]  /*ab70*/  ISETP.GE.AND P2, PT, R122, UR4, PT ;  /* 0x000000047a007c0c */ /* 0x002fe4000bf46270 */
[----:B------:R-:W-:Y:S02]  /*ab80*/  LEA R5, R5, UR5, 0x1 ;  /* 0x0000000505057c11 */ /* 0x000fe4000f8e08ff */
[----:B------:R-:W-:-:S02]  /*ab90*/  LOP3.LUT R90, R90, 0x6, RZ, 0xc0, !PT ;  /* 0x000000065a5a7812 */ /* 0x000fc400078ec0ff */
[----:B------:R-:W-:Y:S01]  /*aba0*/  P2R R58, PR, RZ, 0x4 ;  /* 0x00000004ff3a7803 */ /* 0x000fe20000000000 */
[----:B------:R-:W-:Y:S02]  /*abb0*/  IMAD.IADD R128, R5, 0x1, R62 ;  /* 0x0000000105807824 */ /* 0x000fe400078e023e */
[----:B------:R-:W-:Y:S02]  /*abc0*/  IMAD.IADD R62, R62, 0x1, R59 ;  /* 0x000000013e3e7824 */ /* 0x000fe400078e023b */
[----:B------:R-:W-:Y:S02]  /*abd0*/  IMAD R68, R57, 0x80, R90 ;  /* 0x0000008039447824 */ /* 0x000fe400078e025a */
[----:B------:R-:W-:Y:S01]  /*abe0*/  @!P2 IADD3 R10, P0, PT, R8, R65, RZ ;  /* 0x00000041080aa210 */ /* 0x000fe20007f1e0ff */
[----:B------:R-:W-:Y:S01]  /*abf0*/  @!PT LDS RZ, [RZ] ;  /* 0x00000000fffff984 */ /* 0x000fe20000000800 */
[----:B------:R-:W-:Y:S01]  /*ac00*/  @!PT LDS RZ, [RZ] ;  /* 0x00000000fffff984 */ /* 0x000fe20000000800 */
[----:B------:R-:W-:Y:S01]  /*ac10*/  @!PT LDS RZ, [RZ] ;  /* 0x00000000fffff984 */ /* 0x000fe20000000800 */
[----:B------:R-:W-:Y:S01]  /*ac20*/  @!P2 LDGSTS.E.BYPASS.LTC128B.128 [R121+0x3000], desc[UR6][R114.64] ;  /* 0x030000007279afae */ /* 0x000fe2000b981a06 */
[----:B------:R-:W-:-:S03]  /*ac30*/  VIADD R71, R68, 0xffffff00 ;  /* 0xffffff0044477836 */ /* 0x000fc60000000000 */
[----:B------:R-:W-:Y:S01]  /*ac40*/  @!P2 IMAD.X R11, R9, 0x1, R66, P0 ;  /* 0x00000001090ba824 */ /* 0x000fe200000e0642 */
[----:B------:R-:W-:Y:S01]  /*ac50*/  @P2 STS.128 [R121+0x3000], RZ ;  /* 0x003000ff79002388 */ /* 0x000fe20000000c00 */
[C---:B------:R-:W-:Y:S02]  /*ac60*/  ISETP.GE.AND P3, PT, R71.reuse, R0, PT ;  /* 0x000000004700720c */ /* 0x040fe40003f66270 */
[----:B------:R-:W-:Y:S01]  /*ac70*/  ISETP.GE.AND P0, PT, R71, R56, PT ;  /* 0x000000384700720c */ /* 0x000fe20003f06270 */
        /* <DEDUP_REMOVED lines=37> */
[----:B-----5:R-:W-:-:S02]  /*aed0*/  I2FP.F32.U32 R59, R71 ;  /* 0x00000047003b7245 */ /* 0x020fc40000201000 */
[----:B------:R-:W-:-:S05]  /*aee0*/  I2FP.F32.U32 R71, R71 ;  /* 0x0000004700477245 */ /* 0x000fca0000201000 */
[----:B------:R-:W-:Y:S03]  /*aef0*/  HMMA.16816.F32 R44, R128, R26, R44 ;  /* 0x0000001a802c723c */ /* 0x000fe6000000182c */
[C---:B------:R-:W-:Y:S01]  /*af00*/  FFMA.FTZ R48, R87.reuse, R59, R48 ;  /* 0x0000003b57307223 */ /* 0x040fe20000010030 */
[C---:B------:R-:W-:Y:S02]  /*af10*/  VIADD R59, R68.reuse, 0xffffff01 ;  /* 0xffffff01443b7836 */ /* 0x040fe40000000000 */
[----:B------:R-:W-:Y:S01]  /*af20*/  FFMA.FTZ R50, R87, R71, R50 ;  /* 0x0000004757327223 */ /* 0x000fe20000010032 */
[----:B------:R-:W-:Y:S01]  /*af30*/  VIADD R71, R68, 0xffffff08 ;  /* 0xffffff0844477836 */ /* 0x000fe20000000000 */
[----:B------:R-:W-:Y:S01]  /*af40*/  HMMA.16816.F32 R24, R52, R20, RZ ;  /* 0x000000143418723c */ /* 0x000fe200000018ff */
[C---:B------:R-:W-:Y:S02]  /*af50*/  ISETP.GE.AND P1, PT, R59.reuse, R0, PT ;  /* 0x000000003b00720c */ /* 0x040fe40003f26270 */
[----:B------:R-:W-:-:S02]  /*af60*/  ISETP.GE.AND P4, PT, R59, R56, PT ;  /* 0x000000383b00720c */ /* 0x000fc40003f86270 */
[C---:B------:R-:W-:Y:S02]  /*af70*/  ISETP.GE.AND P2, PT, R71.reuse, R0, PT ;  /* 0x000000004700720c */ /* 0x040fe40003f46270 */
[----:B------:R-:W-:Y:S01]  /*af80*/  ISETP.GE.AND P6, PT, R71, R56, PT ;  /* 0x000000384700720c */ /* 0x000fe20003fc6270 */
[C---:B------:R-:W-:Y:S08]  /*af90*/  HMMA.16816.F32 R20, R52.reuse, R22, RZ ;  /* 0x000000163414723c */ /* 0x040ff000000018ff */
[----:B------:R-:W-:Y:S08]  /*afa0*/  HMMA.16816.F32 R32, R52, R28, RZ ;  /* 0x0000001c3420723c */ /* 0x000ff000000018ff */
[C---:B------:R-:W-:Y:S08]  /*afb0*/  HMMA.16816.F32 R40, R128.reuse, R16, R40 ;  /* 0x000000108028723c */ /* 0x040ff00000001828 */
[----:B------:R-:W-:Y:S08]  /*afc0*/  HMMA.16816.F32 R36, R128, R18, R36 ;  /* 0x000000128024723c */ /* 0x000ff00000001824 */
[C---:B------:R-:W-:Y:S08]  /*afd0*/  HMMA.16816.F32 R28, R52.reuse, R30, RZ ;  /* 0x0000001e341c723c */ /* 0x040ff000000018ff */
[----:B------:R-:W-:Y:S08]  /*afe0*/  HMMA.16816.F32 R16, R52, R12, RZ ;  /* 0x0000000c3410723c */ /* 0x000ff000000018ff */
        /* <DEDUP_REMOVED lines=18> */
[----:B--2---:R-:W-:Y:S02]  /*b110*/  I2FP.F32.U32 R62, R59 ;  /* 0x0000003b003e7245 */ /* 0x004fe40000201000 */
[C---:B-1----:R-:W-:Y:S01]  /*b120*/  HMMA.16816.F32 R76, R128.reuse, R124, R76 ;  /* 0x0000007c804c723c */ /* 0x042fe2000000184c */
[----:B------:R-:W-:Y:S02]  /*b130*/  I2FP.F32.U32 R59, R71 ;  /* 0x00000047003b7245 */ /* 0x000fe40000201000 */
[CC--:B------:R-:W-:Y:S01]  /*b140*/  FFMA.FTZ R49, R87.reuse, R62.reuse, R49 ;  /* 0x0000003e57317223 */ /* 0x0c0fe20000010031 */
[C---:B------:R-:W-:Y:S02]  /*b150*/  FFMA.FTZ R51, R87.reuse, R62, R51 ;  /* 0x0000003e57337223 */ /* 0x040fe40000010033 */
[----:B------:R-:W-:Y:S01]  /*b160*/  FFMA.FTZ R44, R87, R59, R44 ;  /* 0x0000003b572c7223 */ /* 0x000fe2000001002c */
[----:B------:R-:W-:Y:S01]  /*b170*/  VIADD R59, R68, 0xffffff09 ;  /* 0xffffff09443b7836 */ /* 0x000fe20000000000 */
[----:B------:R-:W-:Y:S01]  /*b180*/  HMMA.16816.F32 R72, R128, R126, R72 ;  /* 0x0000007e8048723c */ /* 0x000fe20000001848 */
[----:B------:R-:W-:-:S02]  /*b190*/  FSEL R126, R49, -INF , !P1 ;  /* 0xff800000317e7808 */ /* 0x000fc40004800000 */
[----:B------:R-:W-:Y:S01]  /*b1a0*/  FSEL R132, R44, -INF , !P2 ;  /* 0xff8000002c847808 */ /* 0x000fe20005000000 */
[----:B------:R-:W-:Y:S01]  /*b1b0*/  BAR.SYNC.DEFER_BLOCKING 0x0 ;  /* 0x0000000000007b1d */ /* 0x000fe20000010000 */
[----:B------:R-:W-:Y:S02]  /*b1c0*/  ISETP.GE.AND P5, PT, R59, R0, PT ;  /* 0x000000003b00720c */ /* 0x000fe40003fa6270 */
[----:B------:R-:W-:Y:S01]  /*b1d0*/  FSEL R124, R51, -INF , !P4 ;  /* 0xff800000337c7808 */ /* 0x000fe20006000000 */
[----:B---3--:R-:W-:Y:S01]  /*b1e0*/  HMMA.16816.F32 R64, R128, R80, R64 ;  /* 0x000000508040723c */ /* 0x008fe20000001840 */
[----:B------:R-:W-:-:S07]  /*b1f0*/  VIADD R51, R68, 0xffffff60 ;  /* 0xffffff6044337836 */ /* 0x000fce0000000000 */
[----:B------:R-:W-:Y:S01]  /*b200*/  HMMA.16816.F32 R52, R128, R82, R52 ;  /* 0x000000528034723c */ /* 0x000fe20000001834 */
[----:B------:R-:W-:Y:S02]  /*b210*/  I2FP.F32.U32 R130, R59 ;  /* 0x0000003b00827245 */ /* 0x000fe40000201000 */
[----:B------:R-:W-:Y:S02]  /*b220*/  FSEL R128, R48, -INF , !P3 ;  /* 0xff80000030807808 */ /* 0x000fe40005800000 */
[----:B------:R-:W-:Y:S01]  /*b230*/  I2FP.F32.U32 R82, R71 ;  /* 0x0000004700527245 */ /* 0x000fe20000201000 */
[----:B------:R-:W-:Y:S01]  /*b240*/  FFMA.FTZ R130, R87, R130, R45 ;  /* 0x0000008257827223 */ /* 0x000fe2000001002d */
[----:B------:R-:W-:-:S03]  /*b250*/  VIADD R45, R68, 0xffffff21 ;  /* 0xffffff21442d7836 */ /* 0x000fc60000000000 */
[----:B------:R-:W-:Y:S01]  /*b260*/  FFMA.FTZ R82, R87, R82, R46 ;  /* 0x0000005257527223 */ /* 0x000fe2000001002e */
[----:B------:R-:W-:Y:S02]  /*b270*/  FSEL R130, R130, -INF , !P5 ;  /* 0xff80000082827808 */ /* 0x000fe40006800000 */
[-C--:B------:R-:W-:Y:S02]  /*b280*/  I2FP.F32.U32 R48, R45.reuse ;  /* 0x0000002d00307245 */ /* 0x080fe40000201000 */
[C---:B------:R-:W-:Y:S02]  /*b290*/  ISETP.GE.AND P1, PT, R45.reuse, R0, PT ;  /* 0x000000002d00720c */ /* 0x040fe40003f26270 */
[----:B------:R-:W-:Y:S01]  /*b2a0*/  ISETP.GE.AND P3, PT, R45, R56, PT ;  /* 0x000000382d00720c */ /* 0x000fe20003f66270 */
[----:B------:R-:W-:Y:S01]  /*b2b0*/  FFMA.FTZ R157, R87, R48, R33 ;  /* 0x00000030579d7223 */ /* 0x000fe20000010021 */
[----:B------:R-:W-:Y:S01]  /*b2c0*/  VIADD R33, R68, 0xffffff28 ;  /* 0xffffff2844217836 */ /* 0x000fe20000000000 */
[----:B------:R-:W-:-:S02]  /*b2d0*/  I2FP.F32.U32 R44, R45 ;  /* 0x0000002d002c7245 */ /* 0x000fc40000201000 */
[----:B------:R-:W-:Y:S02]  /*b2e0*/  FSEL R82, R82, -INF , !P6 ;  /* 0xff80000052527808 */ /* 0x000fe40007000000 */
[----:B------:R-:W-:Y:S01]  /*b2f0*/  I2FP.F32.U32 R45, R33 ;  /* 0x00000021002d7245 */ /* 0x000fe20000201000 */
[----:B------:R-:W-:Y:S01]  /*b300*/  FFMA.FTZ R35, R87, R44, R35 ;  /* 0x0000002c57237223 */ /* 0x000fe20000010023 */
[C---:B------:R-:W-:Y:S02]  /*b310*/  ISETP.GE.AND P6, PT, R33.reuse, R0, PT ;  /* 0x000000002100720c */ /* 0x040fe40003fc6270 */
[----:B------:R-:W-:Y:S01]  /*b320*/  ISETP.GE.AND P5, PT, R33, R56, PT ;  /* 0x000000382100720c */ /* 0x000fe20003fa6270 */
[----:B------:R-:W-:Y:S01]  /*b330*/  FFMA.FTZ R28, R87, R45, R28 ;  /* 0x0000002d571c7223 */ /* 0x000fe2000001001c */
[----:B------:R-:W-:Y:S01]  /*b340*/  VIADD R45, R68, 0xffffff29 ;  /* 0xffffff29442d7836 */ /* 0x000fe20000000000 */
[----:B------:R-:W-:Y:S02]  /*b350*/  I2FP.F32.U32 R33, R33 ;  /* 0x0000002100217245 */ /* 0x000fe40000201000 */
[----:B------:R-:W-:-:S02]  /*b360*/  FSEL R46, R50, -INF , !P0 ;  /* 0xff800000322e7808 */ /* 0x000fc40004000000 */
[----:B------:R-:W-:Y:S01]  /*b370*/  I2FP.F32.U32 R44, R45 ;  /* 0x0000002d002c7245 */ /* 0x000fe20000201000 */
[C---:B------:R-:W-:Y:S01]  /*b380*/  FFMA.FTZ R30, R87.reuse, R33, R30 ;  /* 0x00000021571e7223 */ /* 0x040fe2000001001e */
[----:B------:R-:W-:Y:S01]  /*b390*/  VIADD R33, R68, 0xffffff31 ;  /* 0xffffff3144217836 */ /* 0x000fe20000000000 */
[----:B------:R-:W-:Y:S02]  /*b3a0*/  I2FP.F32.U32 R50, R59 ;  /* 0x0000003b00327245 */ /* 0x000fe40000201000 */
[----:B------:R-:W-:Y:S01]  /*b3b0*/  FFMA.FTZ R29, R87, R44, R29 ;  /* 0x0000002c571d7223 */ /* 0x000fe2000001001d */
[----:B------:R-:W-:Y:S02]  /*b3c0*/  ISETP.GE.AND P0, PT, R59, R56, PT ;  /* 0x000000383b00720c */ /* 0x000fe40003f06270 */
[----:B------:R-:W-:Y:S01]  /*b3d0*/  I2FP.F32.U32 R44, R33 ;  /* 0x00000021002c7245 */ /* 0x000fe20000201000 */
[----:B------:R-:W-:Y:S01]  /*b3e0*/  FFMA.FTZ R47, R87, R50, R47 ;  /* 0x00000032572f7223 */ /* 0x000fe2000001002f */
[----:B------:R-:W-:-:S02]  /*b3f0*/  FSEL R159, R35, -INF , !P3 ;  /* 0xff800000239f7808 */ /* 0x000fc40005800000 */
[----:B------:R-:W-:Y:S01]  /*b400*/  FSEL R161, R28, -INF , !P6 ;  /* 0xff8000001ca17808 */ /* 0x000fe20007000000 */
[----:B------:R-:W-:Y:S01]  /*b410*/  FFMA.FTZ R137, R87, R44, R25 ;  /* 0x0000002c57897223 */ /* 0x000fe20000010019 */
[----:B------:R-:W-:Y:S01]  /*b420*/  VIADD R25, R68, 0xffffff38 ;  /* 0xffffff3844197836 */ /* 0x000fe20000000000 */
[----:B------:R-:W-:Y:S02]  /*b430*/  FSEL R92, R47, -INF , !P0 ;  /* 0xff8000002f5c7808 */ /* 0x000fe40004000000 */
[C---:B------:R-:W-:Y:S02]  /*b440*/  ISETP.GE.AND P3, PT, R33.reuse, R0, PT ;  /* 0x000000002100720c */ /* 0x040fe40003f66270 */
[----:B------:R-:W-:Y:S02]  /*b450*/  ISETP.GE.AND P0, PT, R33, R56, PT ;  /* 0x000000382100720c */ /* 0x000fe40003f06270 */
[----:B------:R-:W-:Y:S02]  /*b460*/  I2FP.F32.U32 R28, R33 ;  /* 0x00000021001c7245 */ /* 0x000fe40000201000 */
[----:B------:R-:W-:-:S02]  /*b470*/  FSEL R163, R30, -INF , !P5 ;  /* 0xff8000001ea37808 */ /* 0x000fc40006800000 */
[----:B------:R-:W-:Y:S01]  /*b480*/  I2FP.F32.U32 R48, R45 ;  /* 0x0000002d00307245 */ /* 0x000fe20000201000 */
[----:B------:R-:W-:Y:S01]  /*b490*/  FFMA.FTZ R131, R87, R28, R27 ;  /* 0x0000001c57837223 */ /* 0x000fe2000001001b */
[----:B------:R-:W-:Y:S01]  /*b4a0*/  I2FP.F32.U32 R33, R25 ;  /* 0x0000001900217245 */ /* 0x000fe20000201000 */
[C---:B------:R-:W-:Y:S01]  /*b4b0*/  VIADD R27, R68.reuse, 0xffffff39 ;  /* 0xffffff39441b7836 */ /* 0x040fe20000000000 */
[----:B------:R-:W-:Y:S01]  /*b4c0*/  ISETP.GE.AND P6, PT, R25, R0, PT ;  /* 0x000000001900720c */ /* 0x000fe20003fc6270 */
[----:B------:R-:W-:Y:S01]  /*b4d0*/  FFMA.FTZ R31, R87, R48, R31 ;  /* 0x00000030571f7223 */ /* 0x000fe2000001001f */
[----:B------:R-:W-:Y:S01]  /*b4e0*/  ISETP.GE.AND P5, PT, R25, R56, PT ;  /* 0x000000381900720c */ /* 0x000fe20003fa6270 */
[----:B------:R-:W-:Y:S01]  /*b4f0*/  FFMA.FTZ R20, R87, R33, R20 ;  /* 0x0000002157147223 */ /* 0x000fe20000010014 */
[----:B------:R-:W-:Y:S01]  /*b500*/  I2FP.F32.U32 R25, R25 ;  /* 0x0000001900197245 */ /* 0x000fe20000201000 */
[----:B------:R-:W-:Y:S01]  /*b510*/  VIADD R33, R68, 0xffffff18 ;  /* 0xffffff1844217836 */ /* 0x000fe20000000000 */
[----:B------:R-:W-:-:S02]  /*b520*/  FSEL R157, R157, -INF , !P1 ;  /* 0xff8000009d9d7808 */ /* 0x000fc40004800000 */
[----:B------:R-:W-:Y:S01]  /*b530*/  ISETP.GE.AND P4, PT, R45, R0, PT ;  /* 0x000000002d00720c */ /* 0x000fe20003f86270 */
[----:B------:R-:W-:Y:S01]  /*b540*/  FFMA.FTZ R22, R87, R25, R22 ;  /* 0x0000001957167223 */ /* 0x000fe20000010016 */
[----:B------:R-:W-:Y:S01]  /*b550*/  ISETP.GE.AND P1, PT, R45, R56, PT ;  /* 0x000000382d00720c */ /* 0x000fe20003f26270 */
[C---:B------:R-:W-:Y:S01]  /*b560*/  VIADD R25, R68.reuse, 0xffffff40 ;  /* 0xffffff4044197836 */ /* 0x040fe20000000000 */
[----:B------:R-:W-:Y:S01]  /*b570*/  FSEL R165, R29, -INF , !P4 ;  /* 0xff8000001da57808 */ /* 0x000fe20006000000 */
[----:B------:R-:W-:Y:S01]  /*b580*/  VIADD R45, R68, 0xffffff68 ;  /* 0xffffff68442d7836 */ /* 0x000fe20000000000 */
[----:B------:R-:W-:Y:S02]  /*b590*/  FSEL R155, R31, -INF , !P1 ;  /* 0xff8000001f9b7808 */ /* 0x000fe40004800000 */
[----:B------:R-:W-:Y:S02]  /*b5a0*/  I2FP.F32.U32 R28, R27 ;  /* 0x0000001b001c7245 */ /* 0x000fe40000201000 */
[----:B------:R-:W-:-:S02]  /*b5b0*/  ISETP.GE.AND P1, PT, R27, R0, PT ;  /* 0x000000001b00720c */ /* 0x000fc40003f26270 */
[----:B------:R-:W-:Y:S01]  /*b5c0*/  FSEL R137, R137, -INF , !P3 ;  /* 0xff80000089897808 */ /* 0x000fe20005800000 */
[----:B------:R-:W-:Y:S01]  /*b5d0*/  FFMA.FTZ R21, R87, R28, R21 ;  /* 0x0000001c57157223 */ /* 0x000fe20000010015 */
[----:B------:R-:W-:Y:S01]  /*b5e0*/  ISETP.GE.AND P4, PT, R27, R56, PT ;  /* 0x000000381b00720c */ /* 0x000fe20003f86270 */
[----:B------:R-:W-:Y:S01]  /*b5f0*/  FFMA.FTZ R23, R87, R28, R23 ;  /* 0x0000001c57177223 */ /* 0x000fe20000010017 */
[----:B------:R-:W-:Y:S02]  /*b600*/  FSEL R131, R131, -INF , !P0 ;  /* 0xff80000083837808 */ /* 0x000fe40004000000 */
        /* <DEDUP_REMOVED lines=8> */
[C---:B------:R-:W-:Y:S01]  /*b690*/  FFMA.FTZ R18, R87.reuse, R25, R18 ;  /* 0x0000001957127223 */ /* 0x040fe20000010012 */
[----:B------:R-:W-:Y:S01]  /*b6a0*/  VIADD R25, R68, 0xffffff48 ;  /* 0xffffff4844197836 */ /* 0x000fe20000000000 */
[----:B------:R-:W-:Y:S02]  /*b6b0*/  I2FP.F32.U32 R20, R27 ;  /* 0x0000001b00147245 */ /* 0x000fe40000201000 */
[----:B------:R-:W-:Y:S02]  /*b6c0*/  FSEL R141, R16, -INF , !P0 ;  /* 0xff800000108d7808 */ /* 0x000fe40004000000 */
[----:B------:R-:W-:Y:S01]  /*b6d0*/  I2FP.F32.U32 R21, R25 ;  /* 0x0000001900157245 */ /* 0x000fe20000201000 */
[----:B------:R-:W-:Y:S01]  /*b6e0*/  FFMA.FTZ R17, R87, R20, R17 ;  /* 0x0000001457117223 */ /* 0x000fe20000010011 */
[----:B------:R-:W-:Y:S01]  /*b6f0*/  ISETP.GE.AND P6, PT, R25, R0, PT ;  /* 0x000000001900720c */ /* 0x000fe20003fc6270 */
[----:B------:R-:W-:Y:S01]  /*b700*/  FFMA.FTZ R19, R87, R20, R19 ;  /* 0x0000001457137223 */ /* 0x000fe20000010013 */
[----:B------:R-:W-:Y:S01]  /*b710*/  ISETP.GE.AND P0, PT, R25, R56, PT ;  /* 0x000000381900720c */ /* 0x000fe20003f06270 */
[----:B------:R-:W-:Y:S01]  /*b720*/  FFMA.FTZ R12, R87, R21, R12 ;  /* 0x00000015570c7223 */ /* 0x000fe2000001000c */
[----:B------:R-:W-:Y:S01]  /*b730*/  VIADD R21, R68, 0xffffff49 ;  /* 0xffffff4944157836 */ /* 0x000fe20000000000 */
[----:B------:R-:W-:-:S02]  /*b740*/  I2FP.F32.U32 R25, R25 ;  /* 0x0000001900197245 */ /* 0x000fc40000201000 */
[----:B------:R-:W-:Y:S02]  /*b750*/  ISETP.GE.AND P2, PT, R27, R0, PT ;  /* 0x000000001b00720c */ /* 0x000fe40003f46270 */
[----:B------:R-:W-:Y:S01]  /*b760*/  FSEL R123, R18, -INF , !P3 ;  /* 0xff800000127b7808 */ /* 0x000fe20005800000 */
[----:B------:R-:W-:Y:S01]  /*b770*/  FFMA.FTZ R14, R87, R25, R14 ;  /* 0x00000019570e7223 */ /* 0x000fe2000001000e */
[----:B------:R-:W-:Y:S02]  /*b780*/  I2FP.F32.U32 R18, R21 ;  /* 0x0000001500127245 */ /* 0x000fe40000201000 */
[----:B------:R-:W-:Y:S01]  /*b790*/  FSEL R133, R17, -INF , !P2 ;  /* 0xff80000011857808 */ /* 0x000fe20005000000 */
[----:B------:R-:W-:Y:S01]  /*b7a0*/  VIADD R17, R68, 0xffffff78 ;  /* 0xffffff7844117836 */ /* 0x000fe20000000000 */
[----:B------:R-:W-:Y:S01]  /*b7b0*/  FSEL R135, R22, -INF , !P5 ;  /* 0xff80000016877808 */ /* 0x000fe20006800000 */
[----:B------:R-:W-:Y:S01]  /*b7c0*/  FFMA.FTZ R13, R87, R18, R13 ;  /* 0x00000012570d7223 */ /* 0x000fe2000001000d */
[----:B------:R-:W-:-:S02]  /*b7d0*/  ISETP.GE.AND P1, PT, R27, R56, PT ;  /* 0x000000381b00720c */ /* 0x000fc40003f26270 */
[C---:B------:R-:W-:Y:S02]  /*b7e0*/  ISETP.GE.AND P5, PT, R21.reuse, R0, PT ;  /* 0x000000001500720c */ /* 0x040fe40003fa6270 */
[----:B------:R-:W-:Y:S02]  /*b7f0*/  ISETP.GE.AND P2, PT, R21, R56, PT ;  /* 0x000000381500720c */ /* 0x000fe40003f46270 */
[----:B------:R-:W-:Y:S01]  /*b800*/  I2FP.F32.U32 R16, R21 ;  /* 0x0000001500107245 */ /* 0x000fe20000201000 */
[----:B------:R-:W-:Y:S01]  /*b810*/  VIADD R21, R68, 0xffffff50 ;  /* 0xffffff5044157836 */ /* 0x000fe20000000000 */
[----:B------:R-:W-:Y:S02]  /*b820*/  FSEL R71, R19, -INF , !P1 ;  /* 0xff80000013477808 */ /* 0x000fe40004800000 */
[----:B------:R-:W-:Y:S01]  /*b830*/  FSEL R59, R14, -INF , !P0 ;  /* 0xff8000000e3b7808 */ /* 0x000fe20004000000 */
[----:B------:R-:W-:Y:S01]  /*b840*/  FFMA.FTZ R15, R87, R16, R15 ;  /* 0x00000010570f7223 */ /* 0x000fe2000001000f */
[----:B------:R-:W-:-:S02]  /*b850*/  ISETP.GE.AND P1, PT, R17, R0, PT ;  /* 0x000000001100720c */ /* 0x000fc40003f26270 */
[----:B------:R-:W-:Y:S02]  /*b860*/  ISETP.GE.AND P0, PT, R17, R56, PT ;  /* 0x000000381100720c */ /* 0x000fe40003f06270 */
[----:B------:R-:W-:Y:S02]  /*b870*/  FSEL R129, R12, -INF , !P6 ;  /* 0xff8000000c817808 */ /* 0x000fe40007000000 */
[----:B------:R-:W-:Y:S01]  /*b880*/  FSEL R125, R13, -INF , !P5 ;  /* 0xff8000000d7d7808 */ /* 0x000fe20006800000 */
[C---:B------:R-:W-:Y:S01]  /*b890*/  VIADD R13, R68.reuse, 0xffffff10 ;  /* 0xffffff10440d7836 */ /* 0x040fe20000000000 */
[----:B------:R-:W-:Y:S02]  /*b8a0*/  I2FP.F32.U32 R17, R17 ;  /* 0x0000001100117245 */ /* 0x000fe40000201000 */
[----:B------:R-:W-:Y:S02]  /*b8b0*/  I2FP.F32.U32 R12, R21 ;  /* 0x00000015000c7245 */ /* 0x000fe40000201000 */
[----:B------:R-:W-:Y:S01]  /*b8c0*/  FSEL R139, R23, -INF , !P4 ;  /* 0xff800000178b7808 */ /* 0x000fe20006000000 */
[CC--:B------:R-:W-:Y:S01]  /*b8d0*/  FFMA.FTZ R44, R87.reuse, R17.reuse, R52 ;  /* 0x00000011572c7223 */ /* 0x0c0fe20000010034 */
[C---:B------:R-:W-:Y:S01]  /*b8e0*/  FFMA.FTZ R28, R87.reuse, R17, R54 ;  /* 0x00000011571c7223 */ /* 0x040fe20000010036 */
[----:B------:R-:W-:Y:S01]  /*b8f0*/  FFMA.FTZ R8, R87, R12, R8 ;  /* 0x0000000c57087223 */ /* 0x000fe20000010008 */
[C---:B------:R-:W-:Y:S01]  /*b900*/  ISETP.GE.AND P6, PT, R13.reuse, R0, PT ;  /* 0x000000000d00720c */ /* 0x040fe20003fc6270 */
[----:B------:R-:W-:Y:S01]  /*b910*/  VIADD R17, R68, 0xffffff11 ;  /* 0xffffff1144117836 */ /* 0x000fe20000000000 */
[----:B------:R-:W-:-:S02]  /*b920*/  ISETP.GE.AND P5, PT, R13, R56, PT ;  /* 0x000000380d00720c */ /* 0x000fc40003fa6270 */
[C---:B------:R-:W-:Y:S02]  /*b930*/  ISETP.GE.AND P4, PT, R21.reuse, R0, PT ;  /* 0x000000001500720c */ /* 0x040fe40003f86270 */
[----:B------:R-:W-:Y:S02]  /*b940*/  ISETP.GE.AND P3, PT, R21, R56, PT ;  /* 0x000000381500720c */ /* 0x000fe40003f66270 */
[----:B------:R-:W-:Y:S02]  /*b950*/  I2FP.F32.U32 R13, R13 ;  /* 0x0000000d000d7245 */ /* 0x000fe40000201000 */
[----:B------:R-:W-:Y:S02]  /*b960*/  I2FP.F32.U32 R21, R21 ;  /* 0x0000001500157245 */ /* 0x000fe40000201000 */
[----:B------:R-:W-:Y:S01]  /*b970*/  FSEL R44, R44, -INF , !P1 ;  /* 0xff8000002c2c7808 */ /* 0x000fe20004800000 */
[CC--:B------:R-:W-:Y:S01]  /*b980*/  FFMA.FTZ R40, R87.reuse, R13.reuse, R40 ;  /* 0x0000000d57287223 */ /* 0x0c0fe20000010028 */
[----:B------:R-:W-:Y:S01]  /*b990*/  FSEL R28, R28, -INF , !P0 ;  /* 0xff8000001c1c7808 */ /* 0x000fe20004000000 */
[C---:B------:R-:W-:Y:S01]  /*b9a0*/  FFMA.FTZ R27, R87.reuse, R13, R42 ;  /* 0x0000000d571b7223 */ /* 0x040fe2000001002a */
[----:B------:R-:W-:Y:S01]  /*b9b0*/  FSEL R127, R8, -INF , !P4 ;  /* 0xff800000087f7808 */ /* 0x000fe20006000000 */
[----:B------:R-:W-:Y:S01]  /*b9c0*/  FFMA.FTZ R10, R87, R21, R10 ;  /* 0x00000015570a7223 */ /* 0x000fe2000001000a */
[C---:B------:R-:W-:Y:S01]  /*b9d0*/  ISETP.GE.AND P1, PT, R33.reuse, R0, PT ;  /* 0x000000002100720c */ /* 0x040fe20003f26270 */
[----:B------:R-:W-:Y:S01]  /*b9e0*/  VIADD R13, R68, 0xffffff19 ;  /* 0xffffff19440d7836 */ /* 0x000fe20000000000 */
[----:B------:R-:W-:-:S02]  /*b9f0*/  ISETP.GE.AND P0, PT, R33, R56, PT ;  /* 0x000000382100720c */ /* 0x000fc40003f06270 */
[----:B------:R-:W-:Y:S02]  /*ba00*/  I2FP.F32.U32 R8, R17 ;  /* 0x0000001100087245 */ /* 0x000fe40000201000 */
[----:B------:R-:W-:Y:S02]  /*ba10*/  I2FP.F32.U32 R33, R33 ;  /* 0x0000002100217245 */ /* 0x000fe40000201000 */
[----:B------:R-:W-:Y:S01]  /*ba20*/  FSEL R50, R40, -INF , !P6 ;  /* 0xff80000028327808 */ /* 0x000fe20007000000 */
[CC--:B------:R-:W-:Y:S01]  /*ba30*/  FFMA.FTZ R41, R87.reuse, R8.reuse, R41 ;  /* 0x0000000857297223 */ /* 0x0c0fe20000010029 */
[----:B------:R-:W-:Y:S01]  /*ba40*/  FFMA.FTZ R35, R87, R8, R43 ;  /* 0x0000000857237223 */ /* 0x000fe2000001002b */
        /* <DEDUP_REMOVED lines=8> */
[----:B------:R-:W-:Y:S01]  /*bad0*/  I2FP.F32.U32 R8, R13 ;  /* 0x0000000d00087245 */ /* 0x000fe20000201000 */
[----:B------:R-:W-:Y:S01]  /*bae0*/  VIADD R13, R68, 0xffffff51 ;  /* 0xffffff51440d7836 */ /* 0x000fe20000000000 */
[C---:B------:R-:W-:Y:S02]  /*baf0*/  ISETP.GE.AND P4, PT, R17.reuse, R0, PT ;  /* 0x000000001100720c */ /* 0x040fe40003f86270 */
[----:B------:R-:W-:Y:S01]  /*bb00*/  ISETP.GE.AND P3, PT, R17, R56, PT ;  /* 0x000000381100720c */ /* 0x000fe20003f66270 */
[-C--:B------:R-:W-:Y:S01]  /*bb10*/  FFMA.FTZ R37, R87, R8.reuse, R37 ;  /* 0x0000000857257223 */ /* 0x080fe20000010025 */
[----:B------:R-:W-:Y:S01]  /*bb20*/  FSEL R48, R41, -INF , !P4 ;  /* 0xff80000029307808 */ /* 0x000fe20006000000 */
[----:B------:R-:W-:Y:S01]  /*bb30*/  FFMA.FTZ R25, R87, R8, R39 ;  /* 0x0000000857197223 */ /* 0x000fe20000010027 */
[----:B------:R-:W-:-:S02]  /*bb40*/  FSEL R35, R35, -INF , !P3 ;  /* 0xff80000023237808 */ /* 0x000fc40005800000 */
[----:B------:R-:W-:Y:S02]  /*bb50*/  FSEL R80, R36, -INF , !P1 ;  /* 0xff80000024507808 */ /* 0x000fe40004800000 */
[----:B------:R-:W-:Y:S02]  /*bb60*/  FSEL R33, R33, -INF , !P0 ;  /* 0xff80000021217808 */ /* 0x000fe40004000000 */
[C---:B------:R-:W-:Y:S02]  /*bb70*/  ISETP.GE.AND P4, PT, R15.reuse, R0, PT ;  /* 0x000000000f00720c */ /* 0x040fe40003f86270 */
[----:B------:R-:W-:Y:S02]  /*bb80*/  ISETP.GE.AND P3, PT, R15, R56, PT ;  /* 0x000000380f00720c */ /* 0x000fe40003f66270 */
[----:B------:R-:W-:Y:S01]  /*bb90*/  I2FP.F32.U32 R10, R15 ;  /* 0x0000000f000a7245 */ /* 0x000fe20000201000 */
[----:B------:R-:W-:Y:S01]  /*bba0*/  VIADD R15, R68, 0xffffff58 ;  /* 0xffffff58440f7836 */ /* 0x000fe20000000000 */
[----:B------:R-:W-:-:S02]  /*bbb0*/  ISETP.GE.AND P1, PT, R13, R0, PT ;  /* 0x000000000d00720c */ /* 0x000fc40003f26270 */
[----:B------:R-:W-:Y:S01]  /*bbc0*/  ISETP.GE.AND P0, PT, R13, R56, PT ;  /* 0x000000380d00720c */ /* 0x000fe20003f06270 */
[-C--:B------:R-:W-:Y:S01]  /*bbd0*/  FFMA.FTZ R32, R87, R10.reuse, R32 ;  /* 0x0000000a57207223 */ /* 0x080fe20000010020 */
[----:B------:R-:W-:Y:S01]  /*bbe0*/  I2FP.F32.U32 R8, R13 ;  /* 0x0000000d00087245 */ /* 0x000fe20000201000 */
[----:B------:R-:W-:Y:S01]  /*bbf0*/  VIADD R13, R68, 0xffffff59 ;  /* 0xffffff59440d7836 */ /* 0x000fe20000000000 */
[----:B------:R-:W-:Y:S01]  /*bc00*/  FSEL R25, R25, -INF , !P5 ;  /* 0xff80000019197808 */ /* 0x000fe20006800000 */
[----:B------:R-:W-:Y:S01]  /*bc10*/  FFMA.FTZ R34, R87, R10, R34 ;  /* 0x0000000a57227223 */ /* 0x000fe20000010022 */
[----:B------:R-:W-:Y:S01]  /*bc20*/  ISETP.GE.AND P5, PT, R15, R56, PT ;  /* 0x000000380f00720c */ /* 0x000fe20003fa6270 */
[CC--:B------:R-:W-:Y:S01]  /*bc30*/  FFMA.FTZ R147, R87.reuse, R8.reuse, R9 ;  /* 0x0000000857937223 */ /* 0x0c0fe20000010009 */
[----:B------:R-:W-:Y:S01]  /*bc40*/  FFMA.FTZ R11, R87, R8, R11 ;  /* 0x00000008570b7223 */ /* 0x000fe2000001000b */
[----:B------:R-:W-:Y:S02]  /*bc50*/  I2FP.F32.U32 R9, R15 ;  /* 0x0000000f00097245 */ /* 0x000fe40000201000 */
[----:B------:R-:W-:-:S02]  /*bc60*/  I2FP.F32.U32 R8, R13 ;  /* 0x0000000d00087245 */ /* 0x000fc40000201000 */
[----:B------:R-:W-:Y:S01]  /*bc70*/  FSEL R52, R37, -INF , !P6 ;  /* 0xff80000025347808 */ /* 0x000fe20007000000 */
[CC--:B------:R-:W-:Y:S01]  /*bc80*/  FFMA.FTZ R6, R87.reuse, R9.reuse, R6 ;  /* 0x0000000957067223 */ /* 0x0c0fe20000010006 */
[----:B------:R-:W-:Y:S01]  /*bc90*/  FSEL R62, R32, -INF , !P4 ;  /* 0xff800000203e7808 */ /* 0x000fe20006000000 */
[C---:B------:R-:W-:Y:S01]  /*bca0*/  FFMA.FTZ R149, R87.reuse, R8, R5 ;  /* 0x0000000857957223 */ /* 0x040fe20000010005 */
[C---:B------:R-:W-:Y:S02]  /*bcb0*/  VIADD R5, R68.reuse, 0xffffff61 ;  /* 0xffffff6144057836 */ /* 0x040fe40000000000 */
[----:B------:R-:W-:Y:S01]  /*bcc0*/  FFMA.FTZ R4, R87, R9, R4 ;  /* 0x0000000957047223 */ /* 0x000fe20000010004 */
[-C--:B------:R-:W-:Y:S01]  /*bcd0*/  ISETP.GE.AND P6, PT, R15, R0.reuse, PT ;  /* 0x000000000f00720c */ /* 0x080fe20003fc6270 */
[----:B------:R-:W-:Y:S01]  /*bce0*/  VIADD R9, R68, 0xffffff71 ;  /* 0xffffff7144097836 */ /* 0x000fe20000000000 */
[----:B------:R-:W-:Y:S01]  /*bcf0*/  ISETP.GE.AND P4, PT, R13, R0, PT ;  /* 0x000000000d00720c */ /* 0x000fe20003f86270 */
[----:B------:R-:W-:Y:S01]  /*bd00*/  FFMA.FTZ R7, R87, R8, R7 ;  /* 0x0000000857077223 */ /* 0x000fe20000010007 */
[----:B------:R-:W-:-:S02]  /*bd10*/  FSEL R147, R147, -INF , !P1 ;  /* 0xff80000093937808 */ /* 0x000fc40004800000 */
[----:B------:R-:W-:Y:S02]  /*bd20*/  FSEL R83, R11, -INF , !P0 ;  /* 0xff8000000b537808 */ /* 0x000fe40004000000 */
[C---:B------:R-:W-:Y:S02]  /*bd30*/  ISETP.GE.AND P1, PT, R51.reuse, R0, PT ;  /* 0x000000003300720c */ /* 0x040fe40003f26270 */
[----:B------:R-:W-:Y:S02]  /*bd40*/  ISETP.GE.AND P0, PT, R51, R56, PT ;  /* 0x000000383300720c */ /* 0x000fe40003f06270 */
[----:B------:R-:W-:Y:S02]  /*bd50*/  I2FP.F32.U32 R51, R51 ;  /* 0x0000003300337245 */ /* 0x000fe40000201000 */
[----:B------:R-:W-:Y:S02]  /*bd60*/  FSEL R81, R6, -INF , !P5 ;  /* 0xff80000006517808 */ /* 0x000fe40006800000 */
[----:B------:R-:W-:Y:S01]  /*bd70*/  I2FP.F32.U32 R6, R5 ;  /* 0x0000000500067245 */ /* 0x000fe20000201000 */
[CC--:B------:R-:W-:Y:S01]  /*bd80*/  FFMA.FTZ R76, R87.reuse, R51.reuse, R76 ;  /* 0x00000033574c7223 */ /* 0x0c0fe2000001004c */
[----:B------:R-:W-:Y:S01]  /*bd90*/  FSEL R151, R4, -INF , !P6 ;  /* 0xff80000004977808 */ /* 0x000fe20007000000 */
[----:B------:R-:W-:Y:S01]  /*bda0*/  FFMA.FTZ R51, R87, R51, R78 ;  /* 0x0000003357337223 */ /* 0x000fe2000001004e */
[----:B------:R-:W-:Y:S01]  /*bdb0*/  FSEL R149, R149, -INF , !P4 ;  /* 0xff80000095957808 */ /* 0x000fe20006000000 */
[----:B------:R-:W-:Y:S01]  /*bdc0*/  FFMA.FTZ R77, R87, R6, R77 ;  /* 0x00000006574d7223 */ /* 0x000fe2000001004d */
[----:B------:R-:W-:Y:S01]  /*bdd0*/  ISETP.GE.AND P6, PT, R5, R0, PT ;  /* 0x000000000500720c */ /* 0x000fe20003fc6270 */
[----:B------:R-:W-:Y:S01]  /*bde0*/  FFMA.FTZ R47, R87, R6, R79 ;  /* 0x00000006572f7223 */ /* 0x000fe2000001004f */
[----:B------:R-:W-:Y:S01]  /*bdf0*/  ISETP.GE.AND P4, PT, R5, R56, PT ;  /* 0x000000380500720c */ /* 0x000fe20003f86270 */
[----:B------:R-:W-:Y:S01]  /*be00*/  VIADD R5, R68, 0xffffff69 ;  /* 0xffffff6944057836 */ /* 0x000fe20000000000 */
[----:B------:R-:W-:-:S02]  /*be10*/  ISETP.NE.AND P2, PT, R58, RZ, PT ;  /* 0x000000ff3a00720c */ /* 0x000fc40003f45270 */
[----:B------:R-:W-:Y:S02]  /*be20*/  FSEL R58, R34, -INF , !P3 ;  /* 0xff800000223a7808 */ /* 0x000fe40005800000 */
[----:B------:R-:W-:Y:S02]  /*be30*/  I2FP.F32.U32 R4, R5 ;  /* 0x0000000500047245 */ /* 0x000fe40000201000 */
[----:B------:R-:W-:Y:S02]  /*be40*/  ISETP.GE.AND P3, PT, R13, R56, PT ;  /* 0x000000380d00720c */ /* 0x000fe40003f66270 */
[----:B------:R-:W-:Y:S01]  /*be50*/  FSEL R51, R51, -INF , !P0 ;  /* 0xff80000033337808 */ /* 0x000fe20004000000 */
[-C--:B------:R-:W-:Y:S01]  /*be60*/  FFMA.FTZ R73, R87, R4.reuse, R73 ;  /* 0x0000000457497223 */ /* 0x080fe20000010049 */
[----:B------:R-:W-:Y:S01]  /*be70*/  FSEL R77, R77, -INF , !P6 ;  /* 0xff8000004d4d7808 */ /* 0x000fe20007000000 */
[----:B------:R-:W-:Y:S01]  /*be80*/  FFMA.FTZ R41, R87, R4, R75 ;  /* 0x0000000457297223 */ /* 0x000fe2000001004b */
[----:B------:R-:W-:-:S02]  /*be90*/  ISETP.GE.AND P0, PT, R5, R0, PT ;  /* 0x000000000500720c */ /* 0x000fc40003f06270 */
[----:B------:R-:W-:Y:S01]  /*bea0*/  ISETP.GE.AND P6, PT, R5, R56, PT ;  /* 0x000000380500720c */ /* 0x000fe20003fc6270 */
[C---:B------:R-:W-:Y:S01]  /*beb0*/  VIADD R5, R68.reuse, 0xffffff70 ;  /* 0xffffff7044057836 */ /* 0x040fe20000000000 */
[----:B------:R-:W-:Y:S02]  /*bec0*/  I2FP.F32.U32 R6, R9 ;  /* 0x0000000900067245 */ /* 0x000fe40000201000 */
[----:B------:R-:W-:Y:S01]  /*bed0*/  FSEL R91, R7, -INF , !P3 ;  /* 0xff800000075b7808 */ /* 0x000fe20005800000 */
[----:B------:R-:W-:Y:S01]  /*bee0*/  VIADD R7, R68, 0xffffff30 ;  /* 0xffffff3044077836 */ /* 0x000fe20000000000 */
[----:B------:R-:W-:Y:S01]  /*bef0*/  ISETP.GE.AND P5, PT, R45, R0, PT ;  /* 0x000000002d00720c */ /* 0x000fe20003fa6270 */
[----:B------:R-:W-:Y:S01]  /*bf00*/  FFMA.FTZ R39, R87, R6, R67 ;  /* 0x0000000657277223 */ /* 0x000fe20000010043 */
[----:B------:R-:W-:Y:S01]  /*bf10*/  ISETP.GE.AND P3, PT, R45, R56, PT ;  /* 0x000000382d00720c */ /* 0x000fe20003f66270 */
[----:B------:R-:W-:Y:S01]  /*bf20*/  FFMA.FTZ R65, R87, R6, R65 ;  /* 0x0000000657417223 */ /* 0x000fe20000010041 */
[----:B------:R-:W-:-:S02]  /*bf30*/  I2FP.F32.U32 R45, R45 ;  /* 0x0000002d002d7245 */ /* 0x000fc40000201000 */
[----:B------:R-:W-:Y:S02]  /*bf40*/  I2FP.F32.U32 R4, R5 ;  /* 0x0000000500047245 */ /* 0x000fe40000201000 */
[----:B------:R-:W-:Y:S01]  /*bf50*/  FSEL R75, R73, -INF , !P0 ;  /* 0xff800000494b7808 */ /* 0x000fe20004000000 */
[-C--:B------:R-:W-:Y:S01]  /*bf60*/  FFMA.FTZ R72, R87, R45.reuse, R72 ;  /* 0x0000002d57487223 */ /* 0x080fe20000010048 */
[----:B------:R-:W-:Y:S01]  /*bf70*/  ISETP.GE.AND P0, PT, R9, R56, PT ;  /* 0x000000380900720c */ /* 0x000fe20003f06270 */
[C---:B------:R-:W-:Y:S01]  /*bf80*/  FFMA.FTZ R45, R87.reuse, R45, R74 ;  /* 0x0000002d572d7223 */ /* 0x040fe2000001004a */
[----:B------:R-:W-:Y:S01]  /*bf90*/  FSEL R153, R76, -INF , !P1 ;  /* 0xff8000004c997808 */ /* 0x000fe20004800000 */
[-C--:B------:R-:W-:Y:S01]  /*bfa0*/  FFMA.FTZ R64, R87, R4.reuse, R64 ;  /* 0x0000000457407223 */ /* 0x080fe20000010040 */
[----:B------:R-:W-:Y:S01]  /*bfb0*/  FSEL R47, R47, -INF , !P4 ;  /* 0xff8000002f2f7808 */ /* 0x000fe20006000000 */
[----:B------:R-:W-:Y:S01]  /*bfc0*/  FFMA.FTZ R37, R87, R4, R66 ;  /* 0x0000000457257223 */ /* 0x000fe20000010042 */
[----:B------:R-:W-:-:S02]  /*bfd0*/  ISETP.GE.AND P4, PT, R5, R0, PT ;  /* 0x000000000500720c */ /* 0x000fc40003f86270 */
[----:B------:R-:W-:Y:S01]  /*bfe0*/  ISETP.GE.AND P1, PT, R5, R56, PT ;  /* 0x000000380500720c */ /* 0x000fe20003f26270 */
[----:B------:R-:W-:Y:S01]  /*bff0*/  VIADD R5, R68, 0xffffff79 ;  /* 0xffffff7944057836 */ /* 0x000fe20000000000 */
[----:B------:R-:W-:Y:S02]  /*c000*/  FSEL R39, R39, -INF , !P0 ;  /* 0xff80000027277808 */ /* 0x000fe40004000000 */
[----:B------:R-:W-:Y:S02]  /*c010*/  ISETP.GE.AND P0, PT, R57, 0x3, PT ;  /* 0x000000033900780c */ /* 0x000fe40003f06270 */
[----:B------:R-:W-:Y:S02]  /*c020*/  FSEL R79, R72, -INF , !P5 ;  /* 0xff800000484f7808 */ /* 0x000fe40006800000 */
[----:B------:R-:W-:Y:S02]  /*c030*/  FSEL R45, R45, -INF , !P3 ;  /* 0xff8000002d2d7808 */ /* 0x000fe40005800000 */
[----:B------:R-:W-:-:S02]  /*c040*/  FSEL R41, R41, -INF , !P6 ;  /* 0xff80000029297808 */ /* 0x000fc40007000000 */
[----:B------:R-:W-:Y:S02]  /*c050*/  FSEL R73, R64, -INF , !P4 ;  /* 0xff80000040497808 */ /* 0x000fe40006000000 */
[-C--:B------:R-:W-:Y:S02]  /*c060*/  ISETP.GE.AND P5, PT, R9, R0.reuse, PT ;  /* 0x000000000900720c */ /* 0x080fe40003fa6270 */
[-C--:B------:R-:W-:Y:S02]  /*c070*/  ISETP.GE.AND P6, PT, R7, R0.reuse, PT ;  /* 0x000000000700720c */ /* 0x080fe40003fc6270 */
[----:B------:R-:W-:Y:S02]  /*c080*/  ISETP.GE.AND P4, PT, R5, R0, PT ;  /* 0x000000000500720c */ /* 0x000fe40003f86270 */
        /* <DEDUP_REMOVED lines=8> */
[CC--:B------:R-:W-:Y:S01]  /*c110*/  FFMA.FTZ R43, R87.reuse, R0.reuse, R53 ;  /* 0x00000000572b7223 */ /* 0x0c0fe20000010035 */
[----:B------:R-:W-:Y:S01]  /*c120*/  FFMA.FTZ R29, R87, R0, R55 ;  /* 0x00000000571d7223 */ /* 0x000fe20000010037 */
[----:B------:R-:W-:Y:S02]  /*c130*/  FSEL R65, R65, -INF , !P5 ;  /* 0xff80000041417808 */ /* 0x000fe40006800000 */
[----:B------:R-:W-:-:S02]  /*c140*/  FSEL R68, R4, -INF , !P6 ;  /* 0xff80000004447808 */ /* 0x000fc40007000000 */
[----:B------:R-:W-:Y:S02]  /*c150*/  FSEL R43, R43, -INF , !P4 ;  /* 0xff8000002b2b7808 */ /* 0x000fe40006000000 */
[----:B------:R-:W-:Y:S02]  /*c160*/  FSEL R66, R7, -INF , !P3 ;  /* 0xff80000007427808 */ /* 0x000fe40005800000 */
[----:B------:R-:W-:Y:S01]  /*c170*/  FSEL R29, R29, -INF , !P1 ;  /* 0xff8000001d1d7808 */ /* 0x000fe20004800000 */
[----:B------:R-:W-:Y:S06]  /*c180*/  @!P0 BRA `(.L_x_4232) ;  /* 0x0000000400988947 */ /* 0x000fec0003800000 */
[----:B------:R-:W-:Y:S05]  /*c190*/  BRA.U !UP0, `(.L_x_4233) ;  /* 0x0000000108fc7547 */ /* 0x000fea000b800000 */
[----:B------:R-:W1:Y:S01]  /*c1a0*/  LDC R7, c[0x0][0x4f0] ;  /* 0x00013c00ff077b82 */ /* 0x000e620000000800 */
[----:B------:R-:W-:Y:S01]  /*c1b0*/  IMAD.SHL.U32 R8, R57, 0x80, RZ ;  /* 0x0000008039087824 */ /* 0x000fe200078e00ff */
[----:B------:R-:W-:Y:S01]  /*c1c0*/  MOV R4, RZ ;  /* 0x000000ff00047202 */ /* 0x000fe20000000f00 */
[----:B------:R-:W2:Y:S03]  /*c1d0*/  LDCU.64 UR8, c[0x0][0x3a0] ;  /* 0x00007400ff0877ac */ /* 0x000ea60008000a00 */
        /* <DEDUP_REMOVED lines=59> */
.L_x_4233:
[----:B------:R-:W-:Y:S01]  /*c590*/  UMOV UR4, URZ ;  /* 0x000000ff00047c82 */ /* 0x000fe20008000000 */
[----:B------:R-:W-:Y:S01]  /*c5a0*/  IMAD.SHL.U32 R0, R60, 0x80, RZ ;  /* 0x000000803c007824 */ /* 0x000fe200078e00ff */
[----:B------:R-:W-:-:S05]  /*c5b0*/  IADD3 R4, P0, PT, RZ, -UR4, RZ ;  /* 0x80000004ff047c10 */ /* 0x000fca000ff1e0ff */
[----:B------:R-:W-:-:S05]  /*c5c0*/  IMAD.X R0, RZ, RZ, ~R0, P0 ;  /* 0x000000ffff007224 */ /* 0x000fca00000e0e00 */
[----:B------:R-:W-:-:S04]  /*c5d0*/  SHF.R.S64 R5, R4, 0x1f, R0 ;  /* 0x0000001f04057819 */ /* 0x000fc80000001000 */
[----:B------:R-:W-:-:S04]  /*c5e0*/  IADD3 R112, P0, PT, R5, R112, RZ ;  /* 0x0000007005707210 */ /* 0x000fc80007f1e0ff */
[----:B------:R-:W-:-:S09]  /*c5f0*/  LEA.HI.X.SX32 R95, R0, R95, 0x1, P0 ;  /* 0x0000005f005f7211 */ /* 0x000fd200000f0eff */
.L_x_4234:
[CC--:B------:R-:W-:Y:S01]  /*c600*/  @!P2 LEA R4, P0, R60.reuse, R112.reuse, 0x6 ;  /* 0x000000703c04a211 */ /* 0x0c0fe200078030ff */
[----:B------:R-:W-:Y:S01]  /*c610*/  @!P2 IMAD.MOV.U32 R10, RZ, RZ, R112 ;  /* 0x000000ffff0aa224 */ /* 0x000fe200078e0070 */
[CC--:B------:R-:W-:Y:S01]  /*c620*/  @!P2 IADD3 R0, P3, P1, R63.reuse, R112.reuse, R63 ;  /* 0x000000703f00a210 */ /* 0x0c0fe2000797e03f */
[----:B------:R-:W-:Y:S01]  /*c630*/  @!P2 IMAD.MOV.U32 R11, RZ, RZ, R95 ;  /* 0x000000ffff0ba224 */ /* 0x000fe200078e005f */
[----:B------:R-:W-:Y:S02]  /*c640*/  @!P2 IADD3 R6, P5, P4, R63, R112, R63 ;  /* 0x000000703f06a210 */ /* 0x000fe40007cbe03f */
[----:B------:R-:W-:Y:S02]  /*c650*/  @!P2 LEA.HI.X R5, R60, R95, R61, 0x6, P0 ;  /* 0x0000005f3c05a211 */ /* 0x000fe400000f343d */
[----:B------:R-:W-:Y:S01]  /*c660*/  @!P2 IADD3 R8, P0, PT, R0, R63, RZ ;  /* 0x0000003f0008a210 */ /* 0x000fe20007f1e0ff */
[----:B------:R-:W-:Y:S01]  /*c670*/  @!PT LDS RZ, [RZ] ;  /* 0x00000000fffff984 */ /* 0x000fe20000000800 */
[----:B------:R-:W-:Y:S01]  /*c680*/  @!PT LDS RZ, [RZ] ;  /* 0x00000000fffff984 */ /* 0x000fe20000000800 */
[----:B------:R-:W-:Y:S01]  /*c690*/  @!PT LDS RZ, [RZ] ;  /* 0x00000000fffff984 */ /* 0x000fe20000000800 */
[----:B------:R1:W-:Y:S01]  /*c6a0*/  @!P2 LDGSTS.E.BYPASS.LTC128B.128 [R121+0x1000], desc[UR6][R10.64] ;  /* 0x010000000a79afae */ /* 0x0003e2000b981a06 */
[----:B------:R-:W-:-:S02]  /*c6b0*/  @!P2 IADD3.X R9, PT, PT, R2, R95, R2, P3, P1 ;  /* 0x0000005f0209a210 */ /* 0x000fc40001fe2402 */
[--C-:B------:R-:W-:Y:S01]  /*c6c0*/  @!P2 IADD3.X R7, PT, PT, R2, R95, R2.reuse, P5, P4 ;  /* 0x0000005f0207a210 */ /* 0x100fe20002fe8402 */
        /* <DEDUP_REMOVED lines=18> */
.L_x_4232:
[----:B-1----:R-:W-:Y:S01]  /*c7f0*/  FMNMX3.FTZ R5, R70, R128, R126, !PT ;  /* 0x0000008046057276 */ /* 0x002fe2000781007e */
[----:B------:R-:W1:Y:S01]  /*c800*/  LDCU UR4, c[0x0][0x45c] ;  /* 0x00008b80ff0477ac */ /* 0x000e620008000800 */
[----:B------:R-:W-:Y:S01]  /*c810*/  LOP3.LUT P2, RZ, R85, 0x4, RZ, 0xc0, !PT ;  /* 0x0000000455ff7812 */ /* 0x000fe2000784c0ff */
[----:B------:R-:W-:Y:S01]  /*c820*/  LDSM.16.MT88.4 R16, [R120+0x3000] ;  /* 0x003000007810783b */ /* 0x000fe20000004200 */
[----:B------:R-:W-:Y:S02]  /*c830*/  FMNMX3.FTZ R5, R5, R132, R130, !PT ;  /* 0x0000008405057276 */ /* 0x000fe40007810082 */
[----:B------:R-:W-:Y:S02]  /*c840*/  IADD3 R31, PT, PT, R120, 0x3020, RZ ;  /* 0x00003020781f7810 */ /* 0x000fe40007ffe0ff */
[----:B------:R-:W-:Y:S02]  /*c850*/  FMNMX3.FTZ R5, R5, R50, R48, !PT ;  /* 0x0000003205057276 */ /* 0x000fe40007810030 */
[----:B------:R-:W-:-:S02]  /*c860*/  VIMNMX R57, PT, PT, R57, 0x2, !PT ;  /* 0x0000000239397848 */ /* 0x000fc40007fe0100 */
        /* <DEDUP_REMOVED lines=26> */
[----:B------:R-:W2:Y:S01]  /*ca10*/  SHFL.BFLY PT, R7, R6, 0x2, 0x1f ;  /* 0x0c401f0006077f89 */ /* 0x000ea200000e0000 */
[----:B------:R-:W-:-:S04]  /*ca20*/  FMNMX3.FTZ R4, R4, R45, R41, !PT ;  /* 0x0000002d04047276 */ /* 0x000fc80007810029 */
[----:B------:R-:W-:-:S04]  /*ca30*/  FMNMX3.FTZ R4, R4, R37, R39, !PT ;  /* 0x0000002504047276 */ /* 0x000fc80007810027 */
[----:B------:R-:W-:-:S05]  /*ca40*/  FMNMX3.FTZ R4, R4, R28, R29, !PT ;  /* 0x0000001c04047276 */ /* 0x000fca000781001d */
[----:B------:R-:W3:Y:S01]  /*ca50*/  SHFL.BFLY PT, R5, R4, 0x2, 0x1f ;  /* 0x0c401f0004057f89 */ /* 0x000ee200000e0000 */
[----:B--2---:R-:W-:-:S05]  /*ca60*/  FMNMX.FTZ R7, R6, R7, !PT ;  /* 0x0000000706077209 */ /* 0x004fca0007810000 */
[----:B------:R-:W2:Y:S01]  /*ca70*/  SHFL.BFLY PT, R2, R7, 0x1, 0x1f ;  /* 0x0c201f0007027f89 */ /* 0x000ea200000e0000 */
[----:B---3--:R-:W-:Y:S02]  /*ca80*/  FMNMX.FTZ R5, R4, R5, !PT ;  /* 0x0000000504057209 */ /* 0x008fe40007810000 */
[----:B------:R-:W-:-:S03]  /*ca90*/  IADD3 R4, PT, PT, R120, 0x3000, RZ ;  /* 0x0000300078047810 */ /* 0x000fc60007ffe0ff */
[----:B------:R-:W3:Y:S01]  /*caa0*/  SHFL.BFLY PT, R0, R5, 0x1, 0x1f ;  /* 0x0c201f0005007f89 */ /* 0x000ee200000e0000 */
[----:B------:R-:W-:Y:S02]  /*cab0*/  @P2 IADD3 R31, PT, PT, R4, -0x20, RZ ;  /* 0xffffffe0041f2810 */ /* 0x000fe40007ffe0ff */
[----:B--2---:R-:W-:-:S04]  /*cac0*/  FMNMX.FTZ R2, R7, R2, !PT ;  /* 0x0000000207027209 */ /* 0x004fc80007810000 */
[C---:B------:R-:W-:Y:S01]  /*cad0*/  FSETP.NEU.FTZ.AND P1, PT, R2.reuse, -INF , PT ;  /* 0xff8000000200780b */ /* 0x040fe20003f3d000 */
[----:B-1----:R-:W-:-:S05]  /*cae0*/  FMUL.FTZ R36, R2, UR4 ;  /* 0x0000000402247c20 */ /* 0x002fca0008410000 */
        /* <DEDUP_REMOVED lines=10> */
[----:B------:R-:W1:Y:S01]  /*cb90*/  LDSM.16.MT88.4 R4, [R31] ;  /* 0x000000001f04783b */ /* 0x000e620000004200 */
[----:B------:R-:W-:Y:S01]  /*cba0*/  FSEL R30, R30, RZ, P0 ;  /* 0x000000ff1e1e7208 */ /* 0x000fe20000000000 */
[----:B------:R-:W-:Y:S01]  /*cbb0*/  FFMA.FTZ R38, R130, UR4, -R36 ;  /* 0x0000000482267c23 */ /* 0x000fe20008010824 */
[----:B------:R-:W-:Y:S01]  /*cbc0*/  FMUL.FTZ R76, R76, UR4 ;  /* 0x000000044c4c7c20 */ /* 0x000fe20008410000 */
[----:B------:R-:W-:Y:S01]  /*cbd0*/  FADD.FTZ R70, R69, -R70 ;  /* 0x8000004645467221 */ /* 0x000fe20000010000 */
[----:B------:R-:W-:Y:S01]  /*cbe0*/  MUFU.EX2 R74, R74 ;  /* 0x0000004a004a7308 */ /* 0x000fe20000000800 */
[--C-:B------:R-:W-:Y:S01]  /*cbf0*/  FFMA.FTZ R72, R46, UR4, -R30.reuse ;  /* 0x000000042e487c23 */ /* 0x100fe2000801081e */
[--C-:B------:R-:W-:Y:S01]  /*cc00*/  FFMA.FTZ R46, R124, UR4, -R30.reuse ;  /* 0x000000047c2e7c23 */ /* 0x100fe2000801081e */
[----:B------:R-:W-:Y:S01]  /*cc10*/  FMUL.FTZ R70, R70, UR4 ;  /* 0x0000000446467c20 */ /* 0x000fe20008410000 */
[--C-:B------:R-:W-:Y:S01]  /*cc20*/  FFMA.FTZ R53, R82, UR4, -R30.reuse ;  /* 0x0000000452357c23 */ /* 0x100fe2000801081e */
[----:B------:R-:W-:Y:S01]  /*cc30*/  FFMA.FTZ R40, R92, UR4, -R30 ;  /* 0x000000045c287c23 */ /* 0x000fe2000801081e */
[--C-:B------:R-:W-:Y:S01]  /*cc40*/  FFMA.FTZ R69, R50, UR4, -R36.reuse ;  /* 0x0000000432457c23 */ /* 0x100fe20008010824 */
[----:B------:R-:W-:Y:S01]  /*cc50*/  FFMA.FTZ R50, R52, UR4, -R36 ;  /* 0x0000000434327c23 */ /* 0x000fe20008010824 */
[----:B------:R-:W2:Y:S01]  /*cc60*/  MUFU.EX2 R42, R42 ;  /* 0x0000002a002a7308 */ /* 0x000ea20000000800 */
[--C-:B------:R-:W-:Y:S01]  /*cc70*/  FFMA.FTZ R52, R35, UR4, -R30.reuse ;  /* 0x0000000423347c23 */ /* 0x100fe2000801081e */
[----:B------:R-:W-:Y:S01]  /*cc80*/  FFMA.FTZ R61, R33, UR4, -R30 ;  /* 0x00000004213d7c23 */ /* 0x000fe2000801081e */
[--C-:B------:R-:W-:Y:S01]  /*cc90*/  FFMA.FTZ R54, R48, UR4, -R36.reuse ;  /* 0x0000000430367c23 */ /* 0x100fe20008010824 */
[----:B------:R-:W-:Y:S01]  /*cca0*/  LDSM.16.MT88.4 R32, [R120+0x3400] ;  /* 0x003400007820783b */ /* 0x000fe20000004200 */
[----:B------:R-:W-:Y:S01]  /*ccb0*/  FFMA.FTZ R63, R80, UR4, -R36 ;  /* 0x00000004503f7c23 */ /* 0x000fe20008010824 */
[--C-:B------:R-:W-:Y:S01]  /*ccc0*/  FFMA.FTZ R67, R27, UR4, -R30.reuse ;  /* 0x000000041b437c23 */ /* 0x100fe2000801081e */
[----:B------:R-:W-:Y:S01]  /*ccd0*/  FFMA.FTZ R48, R25, UR4, -R30 ;  /* 0x0000000419307c23 */ /* 0x000fe2000801081e */
[----:B------:R-:W-:Y:S01]  /*cce0*/  MUFU.EX2 R55, R55 ;  /* 0x0000003700377308 */ /* 0x000fe20000000800 */
[--C-:B------:R-:W-:Y:S01]  /*ccf0*/  FFMA.FTZ R56, R161, UR4, -R36.reuse ;  /* 0x00000004a1387c23 */ /* 0x100fe20008010824 */
[--C-:B------:R-:W-:Y:S01]  /*cd00*/  FFMA.FTZ R64, R62, UR4, -R36.reuse ;  /* 0x000000043e407c23 */ /* 0x100fe20008010824 */
[----:B------:R-:W-:Y:S01]  /*cd10*/  FFMA.FTZ R60, R157, UR4, -R36 ;  /* 0x000000049d3c7c23 */ /* 0x000fe20008010824 */
[----:B------:R-:W-:Y:S01]  /*cd20*/  FFMA.FTZ R161, R58, UR4, -R30 ;  /* 0x000000043aa17c23 */ /* 0x000fe2000801081e */
[----:B------:R-:W-:Y:S01]  /*cd30*/  FFMA.FTZ R157, R165, UR4, -R36 ;  /* 0x00000004a59d7c23 */ /* 0x000fe20008010824 */
[--C-:B------:R-:W-:Y:S01]  /*cd40*/  FFMA.FTZ R62, R159, UR4, -R30.reuse ;  /* 0x000000049f3e7c23 */ /* 0x100fe2000801081e */
[--C-:B------:R-:W-:Y:S01]  /*cd50*/  FFMA.FTZ R58, R163, UR4, -R30.reuse ;  /* 0x00000004a33a7c23 */ /* 0x100fe2000801081e */
[----:B------:R-:W3:Y:S01]  /*cd60*/  MUFU.EX2 R38, R38 ;  /* 0x0000002600267308 */ /* 0x000ee20000000800 */
[----:B--2---:R-:W-:Y:S01]  /*cd70*/  F2FP.F16.F32.PACK_AB R12, R42, R74 ;  /* 0x0000004a2a0c723e */ /* 0x004fe200000000ff */
[----:B------:R-:W-:Y:S01]  /*cd80*/  FFMA.FTZ R155, R155, UR4, -R30 ;  /* 0x000000049b9b7c23 */ /* 0x000fe2000801081e */
[----:B------:R-:W-:Y:S01]  /*cd90*/  FFMA.FTZ R159, R68, UR4, -R36 ;  /* 0x00000004449f7c23 */ /* 0x000fe20008010824 */
[----:B------:R-:W-:Y:S01]  /*cda0*/  FFMA.FTZ R78, R131, UR4, -R30 ;  /* 0x00000004834e7c23 */ /* 0x000fe2000801081e */
[--C-:B------:R-:W-:Y:S01]  /*cdb0*/  FFMA.FTZ R68, R133, UR4, -R36.reuse ;  /* 0x0000000485447c23 */ /* 0x100fe20008010824 */
[----:B------:R-:W-:Y:S01]  /*cdc0*/  FFMA.FTZ R125, R125, UR4, -R36 ;  /* 0x000000047d7d7c23 */ /* 0x000fe20008010824 */
[----:B------:R-:W-:Y:S01]  /*cdd0*/  FFMA.FTZ R71, R71, UR4, -R30 ;  /* 0x0000000447477c23 */ /* 0x000fe2000801081e */
[----:B------:R-:W-:Y:S01]  /*cde0*/  MUFU.EX2 R72, R72 ;  /* 0x0000004800487308 */ /* 0x000fe20000000800 */
[--C-:B------:R-:W-:Y:S01]  /*cdf0*/  FFMA.FTZ R141, R141, UR4, -R36.reuse ;  /* 0x000000048d8d7c23 */ /* 0x100fe20008010824 */
[----:B------:R-:W-:Y:S01]  /*ce00*/  FFMA.FTZ R127, R127, UR4, -R36 ;  /* 0x000000047f7f7c23 */ /* 0x000fe20008010824 */
[--C-:B------:R-:W-:Y:S01]  /*ce10*/  FFMA.FTZ R91, R91, UR4, -R30.reuse ;  /* 0x000000045b5b7c23 */ /* 0x100fe2000801081e */
[--C-:B------:R-:W-:Y:S01]  /*ce20*/  FFMA.FTZ R47, R47, UR4, -R30.reuse ;  /* 0x000000042f2f7c23 */ /* 0x100fe2000801081e */
[----:B------:R-:W-:Y:S01]  /*ce30*/  FFMA.FTZ R41, R41, UR4, -R30 ;  /* 0x0000000429297c23 */ /* 0x000fe2000801081e */
[----:B------:R-:W-:Y:S01]  /*ce40*/  FFMA.FTZ R43, R43, UR4, -R36 ;  /* 0x000000042b2b7c23 */ /* 0x000fe20008010824 */
[--C-:B------:R-:W-:Y:S01]  /*ce50*/  FFMA.FTZ R37, R37, UR4, -R30.reuse ;  /* 0x0000000425257c23 */ /* 0x100fe2000801081e */
[----:B------:R-:W2:Y:S01]  /*ce60*/  MUFU.EX2 R46, R46 ;  /* 0x0000002e002e7308 */ /* 0x000ea20000000800 */
[----:B---3--:R-:W-:Y:S01]  /*ce70*/  F2FP.F16.F32.PACK_AB R14, R38, R55 ;  /* 0x00000037260e723e */ /* 0x008fe200000000ff */
[--C-:B------:R-:W-:Y:S01]  /*ce80*/  FFMA.FTZ R39, R39, UR4, -R30.reuse ;  /* 0x0000000427277c23 */ /* 0x100fe2000801081e */
[--C-:B------:R-:W-:Y:S01]  /*ce90*/  FFMA.FTZ R28, R28, UR4, -R30.reuse ;  /* 0x000000041c1c7c23 */ /* 0x100fe2000801081e */
[----:B------:R-:W-:Y:S01]  /*cea0*/  FFMA.FTZ R29, R29, UR4, -R30 ;  /* 0x000000041d1d7c23 */ /* 0x000fe2000801081e */
[----:B------:R-:W-:-:S03]  /*ceb0*/  IADD3 R130, PT, PT, R57, -0x3, RZ ;  /* 0xfffffffd39827810 */ /* 0x000fc60007ffe0ff */
[----:B------:R-:W3:Y:S08]  /*cec0*/  MUFU.EX2 R76, R76 ;  /* 0x0000004c004c7308 */ /* 0x000ef00000000800 */
[----:B------:R-:W4:Y:S01]  /*ced0*/  MUFU.EX2 R70, R70 ;  /* 0x0000004600467308 */ /* 0x000f220000000800 */
[----:B--2---:R-:W-:-:S07]  /*cee0*/  F2FP.F16.F32.PACK_AB R13, R46, R72 ;  /* 0x000000482e0d723e */ /* 0x004fce00000000ff */
        /* <DEDUP_REMOVED lines=8> */
[----:B------:R-:W2:Y:S01]  /*cf70*/  MUFU.EX2 R40, R40 ;  /* 0x0000002800287308 */ /* 0x000ea20000000800 */
[-C--:B----4-:R-:W-:Y:S01]  /*cf80*/  FMUL.FTZ R10, R110, R70.reuse ;  /* 0x000000466e0a7220 */ /* 0x090fe20000410000 */
[-C--:B------:R-:W-:Y:S01]  /*cf90*/  FMUL.FTZ R11, R111, R70.reuse ;  /* 0x000000466f0b7220 */ /* 0x080fe20000410000 */
[-C--:B------:R-:W-:Y:S01]  /*cfa0*/  FMUL.FTZ R22, R102, R70.reuse ;  /* 0x0000004666167220 */ /* 0x080fe20000410000 */
[-C--:B------:R-:W-:Y:S01]  /*cfb0*/  FMUL.FTZ R23, R103, R70.reuse ;  /* 0x0000004667177220 */ /* 0x080fe20000410000 */
[-C--:B------:R-:W-:Y:S01]  /*cfc0*/  FMUL.FTZ R106, R106, R70.reuse ;  /* 0x000000466a6a7220 */ /* 0x080fe20000410000 */
[----:B------:R-:W-:Y:S01]  /*cfd0*/  FMUL.FTZ R107, R107, R70 ;  /* 0x000000466b6b7220 */ /* 0x000fe20000410000 */
[----:B------:R-:W-:Y:S01]  /*cfe0*/  FMUL.FTZ R97, R97, R76 ;  /* 0x0000004c61617220 */ /* 0x000fe20000410000 */
[-C--:B------:R-:W-:Y:S01]  /*cff0*/  FMUL.FTZ R98, R98, R70.reuse ;  /* 0x0000004662627220 */ /* 0x080fe20000410000 */
[----:B------:R-:W-:Y:S01]  /*d000*/  FMUL.FTZ R99, R99, R70 ;  /* 0x0000004663637220 */ /* 0x000fe20000410000 */
[----:B------:R-:W-:Y:S01]  /*d010*/  MUFU.EX2 R69, R69 ;  /* 0x0000004500457308 */ /* 0x000fe20000000800 */
[----:B------:R-:W-:Y:S01]  /*d020*/  FFMA.FTZ R131, R88, R76, R74 ;  /* 0x0000004c58837223 */ /* 0x000fe2000001004a */
[----:B------:R-:W-:Y:S01]  /*d030*/  FFMA.FTZ R76, R123, UR4, -R30 ;  /* 0x000000047b4c7c23 */ /* 0x000fe2000801081e */
[----:B------:R-:W-:-:S02]  /*d040*/  FFMA.FTZ R74, R147, UR4, -R36 ;  /* 0x00000004934a7c23 */ /* 0x000fc40008010824 */
[----:B------:R-:W-:Y:S01]  /*d050*/  FADD.FTZ R42, R42, R131 ;  /* 0x000000832a2a7221 */ /* 0x000fe20000010000 */
[----:B--2---:R-:W-:Y:S02]  /*d060*/  F2FP.F16.F32.PACK_AB R15, R40, R53 ;  /* 0x00000035280f723e */ /* 0x004fe400000000ff */
[----:B------:R-:W2:Y:S01]  /*d070*/  MUFU.EX2 R54, R54 ;  /* 0x0000003600367308 */ /* 0x000ea20000000800 */
[----:B------:R-:W-:Y:S01]  /*d080*/  FADD.FTZ R55, R55, R42 ;  /* 0x0000002a37377221 */ /* 0x000fe20000010000 */
[--C-:B------:R-:W-:Y:S01]  /*d090*/  FFMA.FTZ R42, R49, UR4, -R30.reuse ;  /* 0x00000004312a7c23 */ /* 0x100fe2000801081e */
[----:B------:R-:W-:Y:S02]  /*d0a0*/  FFMA.FTZ R49, R83, UR4, -R30 ;  /* 0x0000000453317c23 */ /* 0x000fe4000801081e */
[C---:B------:R-:W-:Y:S03]  /*d0b0*/  HMMA.16816.F32 R8, R12.reuse, R16, R8 ;  /* 0x000000100c08723c */ /* 0x040fe60000001808 */
[----:B------:R-:W-:Y:S05]  /*d0c0*/  MUFU.EX2 R63, R63 ;  /* 0x0000003f003f7308 */ /* 0x000fea0000000800 */
[----:B-1----:R-:W-:Y:S03]  /*d0d0*/  HMMA.16816.F32 R20, R12, R4, R20 ;  /* 0x000000040c14723c */ /* 0x002fe60000001814 */
[----:B------:R-:W1:Y:S01]  /*d0e0*/  MUFU.EX2 R50, R50 ;  /* 0x0000003200327308 */ /* 0x000e620000000800 */
[----:B--2---:R-:W-:-:S04]  /*d0f0*/  F2FP.F16.F32.PACK_AB R24, R54, R69 ;  /* 0x000000453618723e */ /* 0x004fc800000000ff */
[C---:B------:R-:W-:Y:S01]  /*d100*/  HMMA.16816.F32 R16, R12.reuse, R18, R104 ;  /* 0x000000120c10723c */ /* 0x040fe20000001868 */
[----:B------:R-:W-:Y:S02]  /*d110*/  LDSM.16.MT88.4 R104, [R120+0x4000] ;  /* 0x004000007868783b */ /* 0x000fe40000004200 */
[----:B------:R-:W-:Y:S05]  /*d120*/  MUFU.EX2 R67, R67 ;  /* 0x0000004300437308 */ /* 0x000fea0000000800 */
[----:B------:R-:W-:Y:S01]  /*d130*/  HMMA.16816.F32 R4, R12, R6, R96 ;  /* 0x000000060c04723c */ /* 0x000fe20000001860 */
[----:B------:R-:W2:Y:S02]  /*d140*/  LDSM.16.MT88.4 R12, [R31+0x400] ;  /* 0x000400001f0c783b */ /* 0x000ea40000004200 */
[----:B------:R-:W3:Y:S01]  /*d150*/  MUFU.EX2 R52, R52 ;  /* 0x0000003400347308 */ /* 0x000ee20000000800 */
[----:B-1----:R-:W-:-:S07]  /*d160*/  F2FP.F16.F32.PACK_AB R26, R50, R63 ;  /* 0x0000003f321a723e */ /* 0x002fce00000000ff */
        /* <DEDUP_REMOVED lines=11> */
[C---:B------:R-:W-:Y:S02]  /*d220*/  HMMA.16816.F32 R8, R24.reuse, R32, R8 ;  /* 0x000000201808723c */ /* 0x040fe40000001808 */
        /* <DEDUP_REMOVED lines=10> */
[----:B------:R-:W-:Y:S01]  /*d2d0*/  MUFU.EX2 R78, R78 ;  /* 0x0000004e004e7308 */ /* 0x000fe20000000800 */
[----:B--2---:R-:W-:-:S07]  /*d2e0*/  F2FP.F16.F32.PACK_AB R27, R155, R58 ;  /* 0x0000003a9b1b723e */ /* 0x004fce00000000ff */
[C---:B-1----:R-:W-:Y:S01]  /*d2f0*/  HMMA.16816.F32 R20, R24.reuse, R12, R20 ;  /* 0x0000000c1814723c */ /* 0x042fe20000001814 */
[----:B------:R-:W-:Y:S07]  /*d300*/  MUFU.EX2 R68, R68 ;  /* 0x0000004400447308 */ /* 0x000fee0000000800 */
[C---:B------:R-:W-:Y:S01]  /*d310*/  HMMA.16816.F32 R4, R24.reuse, R14, R4 ;  /* 0x0000000e1804723c */ /* 0x040fe20000001804 */
[----:B------:R-:W1:Y:S01]  /*d320*/  LDSM.16.MT88.4 R12, [R120+0x3c00] ;  /* 0x003c0000780c783b */ /* 0x000e620000004200 */
[----:B------:R-:W-:Y:S06]  /*d330*/  MUFU.EX2 R125, R125 ;  /* 0x0000007d007d7308 */ /* 0x000fec0000000800 */
[C---:B----4-:R-:W-:Y:S01]  /*d340*/  HMMA.16816.F32 R16, R24.reuse, R34, R16 ;  /* 0x000000221810723c */ /* 0x050fe20000001810 */
[----:B------:R-:W-:Y:S01]  /*d350*/  FFMA.FTZ R34, R137, UR4, -R36 ;  /* 0x0000000489227c23 */ /* 0x000fe20008010824 */
[--C-:B------:R-:W-:Y:S01]  /*d360*/  FFMA.FTZ R137, R66, UR4, -R30.reuse ;  /* 0x0000000442897c23 */ /* 0x100fe2000801081e */
[----:B------:R-:W-:Y:S01]  /*d370*/  FFMA.FTZ R35, R135, UR4, -R30 ;  /* 0x0000000487237c23 */ /* 0x000fe2000801081e */
[----:B------:R-:W-:Y:S01]  /*d380*/  FFMA.FTZ R135, R89, R70, R72 ;  /* 0x0000004659877223 */ /* 0x000fe20000010048 */
[--C-:B------:R-:W-:Y:S01]  /*d390*/  FFMA.FTZ R72, R129, UR4, -R36.reuse ;  /* 0x0000000481487c23 */ /* 0x100fe20008010824 */
[----:B------:R-:W-:Y:S01]  /*d3a0*/  MUFU.EX2 R89, R141 ;  /* 0x0000008d00597308 */ /* 0x000fe20000000800 */
[--C-:B------:R-:W-:Y:S01]  /*d3b0*/  FFMA.FTZ R70, R151, UR4, -R36.reuse ;  /* 0x0000000497467c23 */ /* 0x100fe20008010824 */
[----:B------:R-:W-:Y:S01]  /*d3c0*/  HMMA.16816.F32 R8, R24, R32, R8 ;  /* 0x000000201808723c */ /* 0x000fe20000001808 */
[--C-:B------:R-:W-:Y:S01]  /*d3d0*/  FFMA.FTZ R25, R143, UR4, -R36.reuse ;  /* 0x000000048f197c23 */ /* 0x100fe20008010824 */
[----:B------:R-:W-:Y:S01]  /*d3e0*/  FFMA.FTZ R24, R145, UR4, -R36 ;  /* 0x0000000491187c23 */ /* 0x000fe20008010824 */
[----:B------:R-:W-:Y:S01]  /*d3f0*/  FFMA.FTZ R26, R139, UR4, -R30 ;  /* 0x000000048b1a7c23 */ /* 0x000fe2000801081e */
[--C-:B------:R-:W-:Y:S01]  /*d400*/  FFMA.FTZ R33, R149, UR4, -R36.reuse ;  /* 0x0000000495217c23 */ /* 0x100fe20008010824 */
[--C-:B------:R-:W-:Y:S01]  /*d410*/  FFMA.FTZ R66, R153, UR4, -R36.reuse ;  /* 0x0000000499427c23 */ /* 0x100fe20008010824 */
[----:B------:R-:W2:Y:S01]  /*d420*/  MUFU.EX2 R34, R34 ;  /* 0x0000002200227308 */ /* 0x000ea20000000800 */
[--C-:B------:R-:W-:Y:S01]  /*d430*/  FFMA.FTZ R27, R77, UR4, -R36.reuse ;  /* 0x000000044d1b7c23 */ /* 0x100fe20008010824 */
[----:B------:R-:W-:-:S06]  /*d440*/  FFMA.FTZ R32, R79, UR4, -R36 ;  /* 0x000000044f207c23 */ /* 0x000fcc0008010824 */
[----:B------:R-:W-:Y:S08]  /*d450*/  MUFU.EX2 R25, R25 ;  /* 0x0000001900197308 */ /* 0x000ff00000000800 */
[----:B------:R-:W3:Y:S01]  /*d460*/  MUFU.EX2 R24, R24 ;  /* 0x0000001800187308 */ /* 0x000ee20000000800 */
[----:B--2---:R-:W-:-:S07]  /*d470*/  F2FP.F16.F32.PACK_AB R96, R34, R159 ;  /* 0x0000009f2260723e */ /* 0x004fce00000000ff */
[----:B------:R-:W2:Y:S08]  /*d480*/  MUFU.EX2 R137, R137 ;  /* 0x0000008900897308 */ /* 0x000eb00000000800 */
[----:B------:R-:W-:Y:S01]  /*d490*/  MUFU.EX2 R35, R35 ;  /* 0x0000002300237308 */ /* 0x000fe20000000800 */
[----:B---3--:R-:W-:-:S07]  /*d4a0*/  F2FP.F16.F32.PACK_AB R98, R24, R25 ;  /* 0x000000191862723e */ /* 0x008fce00000000ff */
[----:B------:R-:W3:Y:S01]  /*d4b0*/  MUFU.EX2 R26, R26 ;  /* 0x0000001a001a7308 */ /* 0x000ee20000000800 */
[----:B--2---:R-:W-:-:S07]  /*d4c0*/  F2FP.F16.F32.PACK_AB R97, R78, R137 ;  /* 0x000000894e61723e */ /* 0x004fce00000000ff */
[----:B------:R-:W-:Y:S08]  /*d4d0*/  MUFU.EX2 R72, R72 ;  /* 0x0000004800487308 */ /* 0x000ff00000000800 */
[----:B------:R-:W-:Y:S01]  /*d4e0*/  MUFU.EX2 R76, R76 ;  /* 0x0000004c004c7308 */ /* 0x000fe20000000800 */
[----:B---3--:R-:W-:-:S07]  /*d4f0*/  F2FP.F16.F32.PACK_AB R99, R26, R35 ;  /* 0x000000231a63723e */ /* 0x008fce00000000ff */
[----:B-1----:R-:W-:Y:S01]  /*d500*/  HMMA.16816.F32 R108, R96, R12, R8 ;  /* 0x0000000c606c723c */ /* 0x002fe20000001808 */
[----:B------:R-:W1:Y:S01]  /*d510*/  LDSM.16.MT88.4 R8, [R31+0xc00] ;  /* 0x000c00001f08783b */ /* 0x000e620000004200 */
[----:B------:R-:W2:Y:S01]  /*d520*/  MUFU.EX2 R71, R71 ;  /* 0x0000004700477308 */ /* 0x000ea20000000800 */
[----:B------:R-:W-:Y:S01]  /*d530*/  FADD.FTZ R12, R46, R135 ;  /* 0x000000872e0c7221 */ /* 0x000fe20000010000 */
[----:B------:R-:W-:-:S04]  /*d540*/  FFMA.FTZ R46, R81, UR4, -R30 ;  /* 0x00000004512e7c23 */ /* 0x000fc8000801081e */
[C---:B------:R-:W-:Y:S02]  /*d550*/  HMMA.16816.F32 R16, R96.reuse, R14, R16 ;  /* 0x0000000e6010723c */ /* 0x040fe40000001810 */
[----:B------:R-:W-:Y:S08]  /*d560*/  MUFU.EX2 R127, R127 ;  /* 0x0000007f007f7308 */ /* 0x000ff00000000800 */
[----:B------:R-:W-:Y:S08]  /*d570*/  MUFU.EX2 R74, R74 ;  /* 0x0000004a004a7308 */ /* 0x000ff00000000800 */
[----:B------:R-:W-:Y:S08]  /*d580*/  MUFU.EX2 R70, R70 ;  /* 0x0000004600467308 */ /* 0x000ff00000000800 */
[----:B------:R-:W-:Y:S01]  /*d590*/  MUFU.EX2 R33, R33 ;  /* 0x0000002100217308 */ /* 0x000fe20000000800 */
[----:B-1----:R-:W-:Y:S01]  /*d5a0*/  HMMA.16816.F32 R100, R96, R8, R20 ;  /* 0x000000086064723c */ /* 0x002fe20000001814 */
[--C-:B------:R-:W-:Y:S01]  /*d5b0*/  FFMA.FTZ R22, R59, UR4, -R30.reuse ;  /* 0x000000043b167c23 */ /* 0x100fe2000801081e */
[----:B------:R-:W-:Y:S01]  /*d5c0*/  FFMA.FTZ R59, R113, UR4, -R30 ;  /* 0x00000004713b7c23 */ /* 0x000fe2000801081e */
[----:B------:R-:W-:Y:S01]  /*d5d0*/  FFMA.FTZ R20, R65, UR4, -R36 ;  /* 0x0000000441147c23 */ /* 0x000fe20008010824 */
[----:B------:R-:W-:-:S03]  /*d5e0*/  FADD.FTZ R65, R53, R12 ;  /* 0x0000000c35417221 */ /* 0x000fc60000010000 */
[----:B------:R-:W-:Y:S01]  /*d5f0*/  MUFU.EX2 R42, R42 ;  /* 0x0000002a002a7308 */ /* 0x000fe20000000800 */
[----:B------:R-:W-:Y:S01]  /*d600*/  LDSM.16.MT88.4 R12, [R31+0x1400] ;  /* 0x001400001f0c783b */ /* 0x000fe20000004200 */
[--C-:B------:R-:W-:Y:S01]  /*d610*/  FFMA.FTZ R21, R75, UR4, -R36.reuse ;  /* 0x000000044b157c23 */ /* 0x100fe20008010824 */
[----:B------:R-:W-:Y:S01]  /*d620*/  HMMA.16816.F32 R96, R96, R10, R4 ;  /* 0x0000000a6060723c */ /* 0x000fe20000001804 */
[----:B------:R-:W-:Y:S01]  /*d630*/  F2FP.F16.F32.PACK_AB R4, R68, R89 ;  /* 0x000000594404723e */ /* 0x000fe200000000ff */
[----:B------:R-:W1:Y:S01]  /*d640*/  LDSM.16.MT88.4 R8, [R31+0x1000] ;  /* 0x001000001f08783b */ /* 0x000e620000004200 */
[----:B--2---:R-:W-:Y:S01]  /*d650*/  F2FP.F16.F32.PACK_AB R5, R71, R76 ;  /* 0x0000004c4705723e */ /* 0x004fe200000000ff */
[----:B------:R-:W-:Y:S01]  /*d660*/  FFMA.FTZ R23, R73, UR4, -R36 ;  /* 0x0000000449177c23 */ /* 0x000fe20008010824 */
[----:B------:R-:W-:Y:S01]  /*d670*/  MUFU.EX2 R22, R22 ;  /* 0x0000001600167308 */ /* 0x000fe20000000800 */
[----:B------:R-:W-:-:S07]  /*d680*/  F2FP.F16.F32.PACK_AB R6, R125, R72 ;  /* 0x000000487d06723e */ /* 0x000fce00000000ff */
[----:B------:R-:W2:Y:S08]  /*d690*/  MUFU.EX2 R59, R59 ;  /* 0x0000003b003b7308 */ /* 0x000eb00000000800 */
[----:B------:R-:W3:Y:S08]  /*d6a0*/  MUFU.EX2 R49, R49 ;  /* 0x0000003100317308 */ /* 0x000ef00000000800 */
[----:B------:R-:W-:Y:S01]  /*d6b0*/  MUFU.EX2 R46, R46 ;  /* 0x0000002e002e7308 */ /* 0x000fe20000000800 */
[----:B--2---:R-:W-:-:S07]  /*d6c0*/  F2FP.F16.F32.PACK_AB R7, R59, R22 ;  /* 0x000000163b07723e */ /* 0x004fce00000000ff */
[C---:B------:R-:W-:Y:S01]  /*d6d0*/  HMMA.16816.F32 R108, R4.reuse, R104, R108 ;  /* 0x00000068046c723c */ /* 0x040fe2000000186c */
[----:B------:R-:W2:Y:S07]  /*d6e0*/  MUFU.EX2 R53, R91 ;  /* 0x0000005b00357308 */ /* 0x000eae0000000800 */
[C---:B------:R-:W-:Y:S01]  /*d6f0*/  HMMA.16816.F32 R104, R4.reuse, R106, R16 ;  /* 0x0000006a0468723c */ /* 0x040fe20000001810 */
[----:B------:R-:W4:Y:S01]  /*d700*/  LDSM.16.MT88.4 R16, [R120+0x4400] ;  /* 0x004400007810783b */ /* 0x000f220000004200 */
[----:B------:R-:W-:Y:S06]  /*d710*/  MUFU.EX2 R66, R66 ;  /* 0x0000004200427308 */ /* 0x000fec0000000800 */
[C---:B-1----:R-:W-:Y:S01]  /*d720*/  HMMA.16816.F32 R100, R4.reuse, R8, R100 ;  /* 0x000000080464723c */ /* 0x042fe20000001864 */
[----:B------:R-:W-:Y:S01]  /*d730*/  FFMA.FTZ R9, R44, UR4, -R36 ;  /* 0x000000042c097c23 */ /* 0x000fe20008010824 */
[----:B------:R-:W-:Y:S01]  /*d740*/  FADD.FTZ R44, R38, R55 ;  /* 0x00000037262c7221 */ /* 0x000fe20000010000 */
[----:B------:R-:W-:Y:S01]  /*d750*/  FADD.FTZ R8, R40, R65 ;  /* 0x0000004128087221 */ /* 0x000fe20000010000 */
[----:B------:R-:W-:Y:S01]  /*d760*/  FFMA.FTZ R40, R51, UR4, -R30 ;  /* 0x0000000433287c23 */ /* 0x000fe2000801081e */
[----:B------:R1:W-:Y:S01]  /*d770*/  MUFU.EX2 R38, R9 ;  /* 0x0000000900267308 */ /* 0x0003e20000000800 */
[----:B------:R-:W-:Y:S01]  /*d780*/  FADD.FTZ R69, R69, R44 ;  /* 0x0000002c45457221 */ /* 0x000fe20000010000 */
[----:B------:R-:W-:Y:S01]  /*d790*/  FADD.FTZ R67, R67, R8 ;  /* 0x0000000843437221 */ /* 0x000fe20000010000 */
[----:B------:R-:W-:Y:S01]  /*d7a0*/  HMMA.16816.F32 R96, R4, R10, R96 ;  /* 0x0000000a0460723c */ /* 0x000fe20000001860 */
[----:B------:R-:W-:Y:S01]  /*d7b0*/  F2FP.F16.F32.PACK_AB R4, R74, R127 ;  /* 0x0000007f4a04723e */ /* 0x000fe200000000ff */
[----:B------:R-:W-:Y:S01]  /*d7c0*/  FADD.FTZ R54, R54, R69 ;  /* 0x0000004536367221 */ /* 0x000fe20000010000 */
[----:B---3--:R-:W-:Y:S01]  /*d7d0*/  F2FP.F16.F32.PACK_AB R5, R49, R42 ;  /* 0x0000002a3105723e */ /* 0x008fe200000000ff */
[----:B------:R-:W-:Y:S01]  /*d7e0*/  FADD.FTZ R52, R52, R67 ;  /* 0x0000004334347221 */ /* 0x000fe20000010000 */
[----:B------:R-:W-:Y:S01]  /*d7f0*/  F2FP.F16.F32.PACK_AB R6, R33, R70 ;  /* 0x000000462106723e */ /* 0x000fe200000000ff */
[----:B------:R-:W-:Y:S01]  /*d800*/  FADD.FTZ R63, R63, R54 ;  /* 0x000000363f3f7221 */ /* 0x000fe20000010000 */
[----:B--2---:R-:W-:Y:S01]  /*d810*/  F2FP.F16.F32.PACK_AB R7, R53, R46 ;  /* 0x0000002e3507723e */ /* 0x004fe200000000ff */
[----:B------:R-:W-:Y:S01]  /*d820*/  FADD.FTZ R61, R61, R52 ;  /* 0x000000343d3d7221 */ /* 0x000fe20000010000 */
[----:B------:R-:W-:Y:S01]  /*d830*/  FFMA.FTZ R44, R45, UR4, -R30 ;  /* 0x000000042d2c7c23 */ /* 0x000fe2000801081e */
[----:B------:R-:W2:Y:S01]  /*d840*/  MUFU.EX2 R27, R27 ;  /* 0x0000001b001b7308 */ /* 0x000ea20000000800 */
[----:B------:R-:W-:Y:S01]  /*d850*/  MOV R69, R0 ;  /* 0x0000000000457202 */ /* 0x000fe20000000f00 */
[----:B------:R-:W-:Y:S01]  /*d860*/  FADD.FTZ R48, R48, R61 ;  /* 0x0000003d30307221 */ /* 0x000fe20000010000 */
[----:B-1----:R-:W1:Y:S01]  /*d870*/  LDSM.16.MT88.4 R8, [R120+0x4800] ;  /* 0x004800007808783b */ /* 0x002e620000004200 */
[----:B------:R-:W-:Y:S02]  /*d880*/  HMMA.16816.F32 R100, R4, R12, R100 ;  /* 0x0000000c0464723c */ /* 0x000fe40000001864 */
[----:B------:R-:W-:-:S02]  /*d890*/  FADD.FTZ R161, R161, R48 ;  /* 0x00000030a1a17221 */ /* 0x000fc40000010000 */
[----:B------:R-:W-:Y:S02]  /*d8a0*/  MUFU.EX2 R32, R32 ;  /* 0x0000002000207308 */ /* 0x000fe40000000800 */
[----:B------:R-:W-:Y:S02]  /*d8b0*/  FADD.FTZ R161, R62, R161 ;  /* 0x000000a13ea17221 */ /* 0x000fe40000010000 */
[----:B------:R-:W-:Y:S02]  /*d8c0*/  HMMA.16816.F32 R96, R4, R14, R96 ;  /* 0x0000000e0460723c */ /* 0x000fe40000001860 */
[----:B------:R-:W-:Y:S02]  /*d8d0*/  FADD.FTZ R36, R58, R161 ;  /* 0x000000a13a247221 */ /* 0x000fe40000010000 */
[----:B------:R-:W3:Y:S02]  /*d8e0*/  MUFU.EX2 R21, R21 ;  /* 0x0000001500157308 */ /* 0x000ee40000000800 */
[----:B------:R-:W-:-:S02]  /*d8f0*/  FADD.FTZ R36, R155, R36 ;  /* 0x000000249b247221 */ /* 0x000fc40000010000 */
[C---:B----4-:R-:W-:Y:S01]  /*d900*/  HMMA.16816.F32 R108, R4.reuse, R16, R108 ;  /* 0x00000010046c723c */ /* 0x050fe2000000186c */
[----:B------:R-:W-:Y:S01]  /*d910*/  FADD.FTZ R17, R50, R63 ;  /* 0x0000003f32117221 */ /* 0x000fe20000010000 */
[----:B------:R-:W-:Y:S02]  /*d920*/  FADD.FTZ R137, R137, R36 ;  /* 0x0000002489897221 */ /* 0x000fe40000010000 */
[----:B------:R-:W-:Y:S01]  /*d930*/  MUFU.EX2 R40, R40 ;  /* 0x0000002800287308 */ /* 0x000fe20000000800 */
[----:B------:R-:W-:Y:S01]  /*d940*/  FADD.FTZ R17, R64, R17 ;  /* 0x0000001140117221 */ /* 0x000fe20000010000 */
[----:B------:R-:W-:Y:S02]  /*d950*/  FADD.FTZ R78, R78, R137 ;  /* 0x000000894e4e7221 */ /* 0x000fe40000010000 */
[----:B------:R-:W-:Y:S01]  /*d960*/  HMMA.16816.F32 R104, R4, R18, R104 ;  /* 0x000000120468723c */ /* 0x000fe20000001868 */
[----:B------:R-:W-:Y:S01]  /*d970*/  FADD.FTZ R13, R60, R17 ;  /* 0x000000113c0d7221 */ /* 0x000fe20000010000 */
[----:B--2---:R-:W-:-:S02]  /*d980*/  F2FP.F16.F32.PACK_AB R4, R27, R66 ;  /* 0x000000421b04723e */ /* 0x004fc400000000ff */
[----:B------:R-:W2:Y:S01]  /*d990*/  MUFU.EX2 R47, R47 ;  /* 0x0000002f002f7308 */ /* 0x000ea20000000800 */
[----:B------:R-:W4:Y:S01]  /*d9a0*/  LDSM.16.MT88.4 R16, [R31+0x1800] ;  /* 0x001800001f10783b */ /* 0x000f220000004200 */
[----:B------:R-:W-:Y:S01]  /*d9b0*/  FADD.FTZ R12, R56, R13 ;  /* 0x0000000d380c7221 */ /* 0x000fe20000010000 */
[----:B---3--:R-:W-:Y:S01]  /*d9c0*/  F2FP.F16.F32.PACK_AB R6, R21, R32 ;  /* 0x000000201506723e */ /* 0x008fe200000000ff */
[----:B------:R-:W-:Y:S02]  /*d9d0*/  FADD.FTZ R35, R35, R78 ;  /* 0x0000004e23237221 */ /* 0x000fe40000010000 */
[----:B------:R-:W-:Y:S02]  /*d9e0*/  FADD.FTZ R12, R157, R12 ;  /* 0x0000000c9d0c7221 */ /* 0x000fe40000010000 */
[----:B------:R-:W-:Y:S01]  /*d9f0*/  MUFU.EX2 R44, R44 ;  /* 0x0000002c002c7308 */ /* 0x000fe20000000800 */
[----:B------:R-:W-:Y:S01]  /*da00*/  FADD.FTZ R35, R26, R35 ;  /* 0x000000231a237221 */ /* 0x000fe20000010000 */
[----:B------:R-:W-:-:S02]  /*da10*/  FADD.FTZ R159, R159, R12 ;  /* 0x0000000c9f9f7221 */ /* 0x000fc40000010000 */
[----:B------:R-:W3:Y:S01]  /*da20*/  LDSM.16.MT88.4 R12, [R120+0x4c00] ;  /* 0x004c0000780c783b */ /* 0x000ee20000004200 */
[----:B------:R-:W-:Y:S01]  /*da30*/  FADD.FTZ R76, R76, R35 ;  /* 0x000000234c4c7221 */ /* 0x000fe20000010000 */
[----:B------:R-:W-:Y:S02]  /*da40*/  FADD.FTZ R36, R34, R159 ;  /* 0x0000009f22247221 */ /* 0x000fe40000010000 */
[----:B------:R-:W5:Y:S01]  /*da50*/  MUFU.EX2 R41, R41 ;  /* 0x0000002900297308 */ /* 0x000f620000000800 */
        /* <DEDUP_REMOVED lines=8> */
[----:B-----5:R-:W-:Y:S02]  /*dae0*/  F2FP.F16.F32.PACK_AB R7, R41, R44 ;  /* 0x0000002c2907723e */ /* 0x020fe400000000ff */
[----:B------:R-:W-:-:S04]  /*daf0*/  FADD.FTZ R49, R49, R42 ;  /* 0x0000002a31317221 */ /* 0x000fc80000010000 */
[----:B------:R-:W-:Y:S01]  /*db00*/  FADD.FTZ R46, R46, R49 ;  /* 0x000000312e2e7221 */ /* 0x000fe20000010000 */
[C---:B-1----:R-:W-:Y:S01]  /*db10*/  HMMA.16816.F32 R108, R4.reuse, R8, R108 ;  /* 0x00000008046c723c */ /* 0x042fe2000000186c */
[----:B------:R-:W-:Y:S01]  /*db20*/  FADD.FTZ R8, R24, R25 ;  /* 0x0000001918087221 */ /* 0x000fe20000010000 */
[----:B------:R-:W1:Y:S01]  /*db30*/  MUFU.EX2 R43, R43 ;  /* 0x0000002b002b7308 */ /* 0x000e620000000800 */
[----:B------:R-:W-:Y:S02]  /*db40*/  FADD.FTZ R53, R53, R46 ;  /* 0x0000002e35357221 */ /* 0x000fe40000010000 */
[----:B------:R-:W-:Y:S02]  /*db50*/  FADD.FTZ R89, R89, R8 ;  /* 0x0000000859597221 */ /* 0x000fe40000010000 */
[----:B------:R-:W-:Y:S01]  /*db60*/  FADD.FTZ R40, R40, R53 ;  /* 0x0000003528287221 */ /* 0x000fe20000010000 */
[----:B------:R-:W-:Y:S01]  /*db70*/  HMMA.16816.F32 R104, R4, R10, R104 ;  /* 0x0000000a0468723c */ /* 0x000fe20000001868 */
[----:B------:R-:W5:Y:S01]  /*db80*/  LDSM.16.MT88.4 R8, [R31+0x1c00] ;  /* 0x001c00001f08783b */ /* 0x000f620000004200 */
[----:B------:R-:W-:Y:S01]  /*db90*/  FADD.FTZ R25, R68, R89 ;  /* 0x0000005944197221 */ /* 0x000fe20000010000 */
[----:B------:R-:W-:Y:S01]  /*dba0*/  MUFU.EX2 R37, R37 ;  /* 0x0000002500257308 */ /* 0x000fe20000000800 */
[----:B------:R-:W-:-:S02]  /*dbb0*/  FADD.FTZ R47, R47, R40 ;  /* 0x000000282f2f7221 */ /* 0x000fc40000010000 */
[----:B------:R-:W-:Y:S02]  /*dbc0*/  FADD.FTZ R72, R72, R25 ;  /* 0x0000001948487221 */ /* 0x000fe40000010000 */
[C---:B----4-:R-:W-:Y:S01]  /*dbd0*/  HMMA.16816.F32 R100, R4.reuse, R16, R100 ;  /* 0x000000100464723c */ /* 0x050fe20000001864 */
[----:B------:R-:W-:Y:S01]  /*dbe0*/  FADD.FTZ R44, R44, R47 ;  /* 0x0000002f2c2c7221 */ /* 0x000fe20000010000 */
[----:B------:R-:W-:Y:S01]  /*dbf0*/  FADD.FTZ R72, R125, R72 ;  /* 0x000000487d487221 */ /* 0x000fe20000010000 */
[----:B------:R-:W4:Y:S02]  /*dc00*/  MUFU.EX2 R34, R39 ;  /* 0x0000002700227308 */ /* 0x000f240000000800 */
[----:B------:R-:W-:Y:S01]  /*dc10*/  FADD.FTZ R44, R41, R44 ;  /* 0x0000002c292c7221 */ /* 0x000fe20000010000 */
[----:B------:R-:W-:Y:S02]  /*dc20*/  FADD.FTZ R127, R127, R72 ;  /* 0x000000487f7f7221 */ /* 0x000fe40000010000 */
[----:B------:R-:W-:Y:S01]  /*dc30*/  HMMA.16816.F32 R96, R4, R18, R96 ;  /* 0x000000120460723c */ /* 0x000fe20000001860 */
[----:B--2---:R-:W-:Y:S01]  /*dc40*/  F2FP.F16.F32.PACK_AB R4, R20, R23 ;  /* 0x000000171404723e */ /* 0x004fe200000000ff */
[----:B------:R-:W-:Y:S01]  /*dc50*/  FADD.FTZ R127, R74, R127 ;  /* 0x0000007f4a7f7221 */ /* 0x000fe20000010000 */
[----:B------:R-:W-:Y:S01]  /*dc60*/  MUFU.EX2 R24, R28 ;  /* 0x0000001c00187308 */ /* 0x000fe20000000800 */
[----:B-1----:R-:W-:-:S02]  /*dc70*/  F2FP.F16.F32.PACK_AB R6, R43, R38 ;  /* 0x000000262b06723e */ /* 0x002fc400000000ff */
[----:B------:R-:W-:-:S04]  /*dc80*/  FADD.FTZ R70, R70, R127 ;  /* 0x0000007f46467221 */ /* 0x000fc80000010000 */
[----:B------:R-:W-:Y:S01]  /*dc90*/  FADD.FTZ R33, R33, R70 ;  /* 0x0000004621217221 */ /* 0x000fe20000010000 */
[----:B------:R-:W1:Y:S01]  /*dca0*/  MUFU.EX2 R89, R29 ;  /* 0x0000001d00597308 */ /* 0x000e620000000800 */
[----:B----4-:R-:W-:Y:S01]  /*dcb0*/  F2FP.F16.F32.PACK_AB R5, R34, R37 ;  /* 0x000000252205723e */ /* 0x010fe200000000ff */
[----:B------:R-:W-:Y:S01]  /*dcc0*/  FADD.FTZ R37, R37, R44 ;  /* 0x0000002c25257221 */ /* 0x000fe20000010000 */
[----:B------:R-:W-:Y:S01]  /*dcd0*/  FADD.FTZ R66, R66, R33 ;  /* 0x0000002142427221 */ /* 0x000fe20000010000 */
[----:B------:R-:W-:Y:S02]  /*dce0*/  MOV R70, R2 ;  /* 0x0000000200467202 */ /* 0x000fe40000000f00 */
[----:B------:R-:W-:Y:S01]  /*dcf0*/  FADD.FTZ R37, R34, R37 ;  /* 0x0000002522257221 */ /* 0x000fe20000010000 */
[----:B------:R-:W-:-:S04]  /*dd00*/  FADD.FTZ R27, R27, R66 ;  /* 0x000000421b1b7221 */ /* 0x000fc80000010000 */
[----:B------:R-:W-:-:S04]  /*dd10*/  FADD.FTZ R32, R32, R27 ;  /* 0x0000001b20207221 */ /* 0x000fc80000010000 */
[----:B------:R-:W-:Y:S01]  /*dd20*/  FADD.FTZ R32, R21, R32 ;  /* 0x0000002015207221 */ /* 0x000fe20000010000 */
[----:B-1----:R-:W-:Y:S01]  /*dd30*/  F2FP.F16.F32.PACK_AB R7, R89, R24 ;  /* 0x000000185907723e */ /* 0x002fe200000000ff */
[----:B------:R-:W-:Y:S02]  /*dd40*/  FADD.FTZ R24, R24, R37 ;  /* 0x0000002518187221 */ /* 0x000fe40000010000 */
[----:B------:R-:W-:Y:S02]  /*dd50*/  FADD.FTZ R23, R23, R32 ;  /* 0x0000002017177221 */ /* 0x000fe40000010000 */
[----:B------:R-:W-:Y:S02]  /*dd60*/  FADD.FTZ R89, R89, R24 ;  /* 0x0000001859597221 */ /* 0x000fe40000010000 */
[----:B------:R-:W-:Y:S01]  /*dd70*/  FADD.FTZ R23, R20, R23 ;  /* 0x0000001714177221 */ /* 0x000fe20000010000 */
[----:B---3--:R-:W-:Y:S03]  /*dd80*/  HMMA.16816.F32 R108, R4, R12, R108 ;  /* 0x0000000c046c723c */ /* 0x008fe6000000186c */
[----:B------:R-:W-:-:S04]  /*dd90*/  FADD.FTZ R38, R38, R23 ;  /* 0x0000001726267221 */ /* 0x000fc80000010000 */
[----:B------:R-:W-:Y:S01]  /*dda0*/  FADD.FTZ R88, R43, R38 ;  /* 0x000000262b587221 */ /* 0x000fe20000010000 */
[C---:B------:R-:W-:Y:S08]  /*ddb0*/  HMMA.16816.F32 R104, R4.reuse, R14, R104 ;  /* 0x0000000e0468723c */ /* 0x040ff00000001868 */
[C---:B-----5:R-:W-:Y:S08]  /*ddc0*/  HMMA.16816.F32 R100, R4.reuse, R8, R100 ;  /* 0x000000080464723c */ /* 0x060ff00000001864 */
[----:B------:R-:W-:-:S15]  /*ddd0*/  HMMA.16816.F32 R96, R4, R10, R96 ;  /* 0x0000000a0460723c */ /* 0x000fde0000001860 */
[----:B------:R-:W-:-:S05]  /*dde0*/  NOP ;  /* 0x0000000000007918 */ /* 0x000fca0000000000 */
.L_x_4229:
[----:B------:R-:W-:-:S13]  /*ddf0*/  ISETP.GE.AND P0, PT, R130, RZ, PT ;  /* 0x000000ff8200720c */ /* 0x000fda0003f06270 */
[----:B------:R-:W-:Y:S05]  /*de00*/  @!P0 BRA `(.L_x_4235) ;  /* 0x00000030007c8947 */ /* 0x000fea0003800000 */
[----:B------:R-:W1:Y:S01]  /*de10*/  S2UR UR5, SR_CgaCtaId ;  /* 0x00000000000579c3 */ /* 0x000e620000008800 */
        /* <DEDUP_REMOVED lines=13> */
[----:B------:R-:W2:Y:S01]  /*def0*/  LDCU UR12, c[0x0][0x440] ;  /* 0x00008800ff0c77ac */ /* 0x000ea20008000800 */
[----:B------:R-:W3:Y:S01]  /*df00*/  LDCU UR4, c[0x0][0x45c] ;  /* 0x00008b80ff0477ac */ /* 0x000ee20008000800 */
[----:B------:R-:W4:Y:S01]  /*df10*/  LDCU.64 UR8, c[0x0][0x3a0] ;  /* 0x00007400ff0877ac */ /* 0x000f220008000a00 */
[----:B------:R-:W2:Y:S01]  /*df20*/  LDCU.64 UR10, c[0x0][0x3a8] ;  /* 0x00007500ff0a77ac */ /* 0x000ea20008000a00 */
[----:B-1----:R-:W-:-:S12]  /*df30*/  ULEA UR5, UR5, UR13, 0x18 ;  /* 0x0000000d05057291 */ /* 0x002fd8000f8ec0ff */
.L_x_4239:
        /* <DEDUP_REMOVED lines=8> */
[C---:B-1----:R-:W-:Y:S01]  /*dfc0*/  LOP3.LUT R119, R85.reuse, 0x18, RZ, 0xc0, !PT ;  /* 0x0000001855777812 */ /* 0x042fe200078ec0ff */
        /* <DEDUP_REMOVED lines=72> */
.L_x_4236:
[----:B------:R-:W-:Y:S01]  /*e450*/  IMAD.SHL.U32 R9, R85, 0x20, RZ ;  /* 0x0000002055097824 */ /* 0x000fe200078e00ff */
[----:B------:R-:W-:Y:S01]  /*e460*/  LEA R121, R121, UR5, 0x1 ;  /* 0x0000000579797c11 */ /* 0x000fe2000f8e08ff */
[C---:B------:R-:W-:Y:S01]  /*e470*/  IMAD.SHL.U32 R125, R124.reuse, 0x40, RZ ;  /* 0x000000407c7d7824 */ /* 0x040fe200078e00ff */
[----:B------:R-:W-:Y:S01]  /*e480*/  SHF.L.U64.HI R124, R124, 0x6, R113 ;  /* 0x000000067c7c7819 */ /* 0x000fe20000010271 */
[C---:B------:R-:W-:Y:S01]  /*e490*/  IMAD.SHL.U32 R2, R85.reuse, 0x10, RZ ;  /* 0x0000001055027824 */ /* 0x040fe200078e00ff */
[----:B------:R-:W-:Y:S01]  /*e4a0*/  LOP3.LUT R122, R118, 0x18, RZ, 0xc0, !PT ;  /* 0x00000018767a7812 */ /* 0x000fe200078ec0ff */
[----:B------:R-:W-:Y:S01]  /*e4b0*/  IMAD.SHL.U32 R3, R85, 0x4, RZ ;  /* 0x0000000455037824 */ /* 0x000fe200078e00ff */
[----:B------:R-:W-:Y:S02]  /*e4c0*/  IADD3 R126, P0, PT, R125, R114, RZ ;  /* 0x000000727d7e7210 */ /* 0x000fe40007f1e0ff */
[----:B------:R-:W-:Y:S02]  /*e4d0*/  ISETP.GE.AND P2, PT, R122, UR12, PT ;  /* 0x0000000c7a007c0c */ /* 0x000fe4000bf46270 */
[-C--:B------:R-:W-:Y:S01]  /*e4e0*/  IADD3 R136, P1, PT, R126, R125.reuse, RZ ;  /* 0x0000007d7e887210 */ /* 0x080fe20007f3e0ff */
[----:B------:R-:W-:Y:S01]  /*e4f0*/  IMAD.X R127, R124, 0x1, R115, P0 ;  /* 0x000000017c7f7824 */ /* 0x000fe200000e0673 */
[C---:B------:R-:W-:Y:S02]  /*e500*/  LOP3.LUT R4, R2.reuse, 0x100, RZ, 0xc0, !PT ;  /* 0x0000010002047812 */ /* 0x040fe400078ec0ff */
[----:B------:R-:W-:Y:S01]  /*e510*/  LOP3.LUT R86, R2, 0x3e00, RZ, 0xc0, !PT ;  /* 0x00003e0002567812 */ /* 0x000fe200078ec0ff */
[--C-:B------:R-:W-:Y:S01]  /*e520*/  IMAD.X R137, R127, 0x1, R124.reuse, P1 ;  /* 0x000000017f897824 */ /* 0x100fe200008e067c */
[--C-:B------:R-:W-:Y:S02]  /*e530*/  LOP3.LUT R7, R4, 0x20, R9.reuse, 0xf8, !PT ;  /* 0x0000002004077812 */ /* 0x100fe400078ef809 */
[----:B------:R-:W-:Y:S02]  /*e540*/  LOP3.LUT R4, R9, 0xc0, RZ, 0xc0, !PT ;  /* 0x000000c009047812 */ /* 0x000fe400078ec0ff */
[----:B------:R-:W-:Y:S01]  /*e550*/  LOP3.LUT R5, R86, 0x120, R9, 0xf8, !PT ;  /* 0x0000012056057812 */ /* 0x000fe200078ef809 */
[----:B------:R-:W-:Y:S01]  /*e560*/  @!PT LDS RZ, [RZ] ;  /* 0x00000000fffff984 */ /* 0x000fe20000000800 */
[----:B------:R-:W-:Y:S01]  /*e570*/  @!PT LDS RZ, [RZ] ;  /* 0x00000000fffff984 */ /* 0x000fe20000000800 */
[----:B------:R-:W-:Y:S01]  /*e580*/  @!PT LDS RZ, [RZ] ;  /* 0x00000000fffff984 */ /* 0x000fe20000000800 */
[----:B------:R1:W-:Y:S01]  /*e590*/  @!P2 LDGSTS.E.BYPASS.LTC128B.128 [R121+0x3000], desc[UR6][R114.64] ;  /* 0x030000007279afae */ /* 0x0003e2000b981a06 */
[----:B------:R-:W-:Y:S02]  /*e5a0*/  @!P2 IADD3 R134, P0, PT, R136, R125, RZ ;  /* 0x0000007d8886a210 */ /* 0x000fe40007f1e0ff */
[--C-:B------:R-:W-:Y:S02]  /*e5b0*/  LOP3.LUT R4, R4, 0x8, R85.reuse, 0xf8, !PT ;  /* 0x0000000804047812 */ /* 0x100fe400078ef855 */
[----:B------:R-:W-:Y:S01]  /*e5c0*/  @P2 STS.128 [R121+0x3000], RZ ;  /* 0x003000ff79002388 */ /* 0x000fe20000000c00 */
[----:B------:R-:W-:Y:S01]  /*e5d0*/  SHF.R.U32.HI R84, RZ, 0x1, R85 ;  /* 0x00000001ff547819 */ /* 0x000fe20000011655 */
[----:B------:R-:W-:Y:S01]  /*e5e0*/  @!P2 IMAD.X R135, R137, 0x1, R124, P0 ;  /* 0x000000018987a824 */ /* 0x000fe200000e067c */
[----:B------:R-:W-:Y:S02]  /*e5f0*/  LOP3.LUT R2, R3, 0x18, RZ, 0xc0, !PT ;  /* 0x0000001803027812 */ /* 0x000fe400078ec0ff */
[----:B------:R-:W-:Y:S01]  /*e600*/  @!PT LDS RZ, [RZ] ;  /* 0x00000000fffff984 */ /* 0x000fe20000000800 */
[----:B------:R-:W-:Y:S01]  /*e610*/  @!PT LDS RZ, [RZ] ;  /* 0x00000000fffff984 */ /* 0x000fe20000000800 */
[----:B------:R-:W-:Y:S01]  /*e620*/  @!PT LDS RZ, [RZ] ;  /* 0x00000000fffff984 */ /* 0x000fe20000000800 */
[----:B------:R1:W-:Y:S01]  /*e630*/  @!P2 LDGSTS.E.BYPASS.LTC128B.128 [R121+0x3800], desc[UR6][R126.64] ;  /* 0x038000007e79afae */ /* 0x0003e2000b981a06 */
[----:B------:R-:W-:Y:S02]  /*e640*/  LOP3.LUT R0, R84, 0x8, RZ, 0xc0, !PT ;  /* 0x0000000854007812 */ /* 0x000fe400078ec0ff */
[----:B------:R-:W-:Y:S02]  /*e650*/  LOP3.LUT P1, RZ, R85, 0x4, RZ, 0xc0, !PT ;  /* 0x0000000455ff7812 */ /* 0x000fe4000782c0ff */
[----:B------:R-:W-:Y:S01]  /*e660*/  @P2 STS.128 [R121+0x3800], RZ ;  /* 0x003800ff79002388 */ /* 0x000fe20000000c00 */
[----:B------:R-:W-:Y:S02]  /*e670*/  LOP3.LUT R0, R0, 0xc0, R9, 0xf8, !PT ;  /* 0x000000c000007812 */ /* 0x000fe400078ef809 */
[----:B------:R-:W-:Y:S02]  /*e680*/  ISETP.NE.AND P0, PT, R130, 0x1, PT ;  /* 0x000000018200780c */ /* 0x000fe40003f05270 */
[----:B------:R-:W-:Y:S01]  /*e690*/  @!PT LDS RZ, [RZ] ;  /* 0x00000000fffff984 */ /* 0x000fe20000000800 */
[----:B------:R-:W-:Y:S01]  /*e6a0*/  @!PT LDS RZ, [RZ] ;  /* 0x00000000fffff984 */ /* 0x000fe20000000800 */
[----:B------:R-:W-:Y:S01]  /*e6b0*/  @!PT LDS RZ, [RZ] ;  /* 0x00000000fffff984 */ /* 0x000fe20000000800 */
[----:B------:R1:W-:Y:S01]  /*e6c0*/  @!P2 LDGSTS.E.BYPASS.LTC128B.128 [R121+0x4000], desc[UR6][R136.64] ;  /* 0x040000008879afae */ /* 0x0003e2000b981a06 */
[--C-:B------:R-:W-:Y:S01]  /*e6d0*/  LOP3.LUT R0, R5, R0, R2.reuse, 0xf6, !PT ;  /* 0x0000000005007212 */ /* 0x100fe200078ef602 */
[----:B------:R-:W-:Y:S01]  /*e6e0*/  IMAD.MOV.U32 R5, RZ, RZ, 0x20 ;  /* 0x00000020ff057424 */ /* 0x000fe200078e00ff */
[----:B------:R-:W-:Y:S02]  /*e6f0*/  LOP3.LUT R2, R7, R4, R2, 0xf6, !PT ;  /* 0x0000000407027212 */ /* 0x000fe400078ef602 */
[----:B------:R-:W-:Y:S01]  /*e700*/  @P2 STS.128 [R121+0x4000], RZ ;  /* 0x004000ff79002388 */ /* 0x000fe20000000c00 */
[----:B------:R-:W-:Y:S02]  /*e710*/  LEA R4, R0, UR5, 0x1 ;  /* 0x0000000500047c11 */ /* 0x000fe4000f8e08ff */
[----:B------:R-:W-:Y:S02]  /*e720*/  LEA R2, R2, UR5, 0x1 ;  /* 0x0000000502027c11 */ /* 0x000fe4000f8e08ff */
[----:B------:R-:W-:Y:S01]  /*e730*/  @!PT LDS RZ, [RZ] ;  /* 0x00000000fffff984 */ /* 0x000fe20000000800 */
[----:B------:R-:W-:Y:S01]  /*e740*/  @!PT LDS RZ, [RZ] ;  /* 0x00000000fffff984 */ /* 0x000fe20000000800 */
[----:B------:R-:W-:Y:S01]  /*e750*/  @!PT LDS RZ, [RZ] ;  /* 0x00000000fffff984 */ /* 0x000fe20000000800 */
[----:B------:R1:W-:Y:S01]  /*e760*/  @!P2 LDGSTS.E.BYPASS.LTC128B.128 [R121+0x4800], desc[UR6][R134.64] ;  /* 0x048000008679afae */ /* 0x0003e2000b981a06 */
[----:B------:R-:W-:Y:S04]  /*e770*/  SEL R5, R5, 0xffffffe0, !P1 ;  /* 0xffffffe005057807 */ /* 0x000fe80004800000 */
[----:B------:R-:W-:Y:S01]  /*e780*/  @P2 STS.128 [R121+0x4800], RZ ;  /* 0x004800ff79002388 */ /* 0x000fe20000000c00 */
[----:B------:R-:W-:Y:S04]  /*e790*/  IMAD.IADD R12, R4, 0x1, R5 ;  /* 0x00000001040c7824 */ /* 0x000fe800078e0205 */
[----:B------:R-:W0:Y:S01]  /*e7a0*/  LDGDEPBAR ;  /* 0x00000000000079af */ /* 0x000e220000000000 */
[----:B------:R-:W-:Y:S04]  /*e7b0*/  IMAD.IADD R0, R5, 0x1, R2 ;  /* 0x0000000105007824 */ /* 0x000fe800078e0202 */
[----:B------:R-:W-:Y:S05]  /*e7c0*/  LDSM.16.M88.4 R64, [R4] ;  /* 0x000000000440783b */ /* 0x000fea0000000200 */
[----:B------:R-:W2:Y:S05]  /*e7d0*/  LDSM.16.M88.4 R24, [R2+0x1800] ;  /* 0x001800000218783b */ /* 0x000eaa0000000200 */
[----:B------:R-:W5:Y:S05]  /*e7e0*/  LDSM.16.M88.4 R8, [R2+0x1000] ;  /* 0x001000000208783b */ /* 0x000f6a0000000200 */
[----:B------:R-:W-:Y:S05]  /*e7f0*/  LDSM.16.M88.4 R68, [R12] ;  /* 0x000000000c44783b */ /* 0x000fea0000000200 */
[----:B------:R-:W3:Y:S05]  /*e800*/  LDSM.16.M88.4 R28, [R0+0x1800] ;  /* 0x00180000001c783b */ /* 0x000eea0000000200 */
[----:B------:R-:W4:Y:S05]  /*e810*/  LDSM.16.M88.4 R16, [R2+0x1400] ;  /* 0x001400000210783b */ /* 0x000f2a0000000200 */
[----:B------:R-:W1:Y:S05]  /*e820*/  LDSM.16.M88.4 R32, [R2+0x1c00] ;  /* 0x001c00000220783b */ /* 0x000e6a0000000200 */
[----:B------:R-:W1:Y:S05]  /*e830*/  LDSM.16.M88.4 R44, [R0+0x1000] ;  /* 0x00100000002c783b */ /* 0x000e6a0000000200 */
[----:B------:R-:W1:Y:S01]  /*e840*/  LDSM.16.M88.4 R48, [R2+0x2400] ;  /* 0x002400000230783b */ /* 0x000e620000000200 */
[C---:B--2---:R-:W-:Y:S04]  /*e850*/  HMMA.16816.F32 R20, R64.reuse, R24, RZ ;  /* 0x000000184014723c */ /* 0x044fe800000018ff */
[----:B------:R-:W2:Y:S05]  /*e860*/  LDSM.16.M88.4 R36, [R0+0x1400] ;  /* 0x001400000024783b */ /* 0x000eaa0000000200 */
[----:B------:R-:W2:Y:S01]  /*e870*/  LDSM.16.M88.4 R52, [R0+0x1c00] ;  /* 0x001c00000034783b */ /* 0x000ea20000000200 */
[C---:B------:R-:W-:Y:S04]  /*e880*/  HMMA.16816.F32 R24, R64.reuse, R26, RZ ;  /* 0x0000001a4018723c */ /* 0x040fe800000018ff */
[----:B------:R-:W2:Y:S04]  /*e890*/  LDSM.16.M88.4 R40, [R2+0x2000] ;  /* 0x002000000228783b */ /* 0x000ea80000000200 */
[C---:B-----5:R-:W-:Y:S01]  /*e8a0*/  HMMA.16816.F32 R4, R64.reuse, R8, RZ ;  /* 0x000000084004723c */ /* 0x060fe200000018ff */
[----:B------:R-:W5:Y:S05]  /*e8b0*/  LDSM.16.M88.4 R56, [R2+0x2800] ;  /* 0x002800000238783b */ /* 0x000f6a0000000200 */
[----:B------:R-:W5:Y:S02]  /*e8c0*/  LDSM.16.M88.4 R76, [R2+0x2c00] ;  /* 0x002c0000024c783b */ /* 0x000f640000000200 */
[----:B------:R-:W-:Y:S03]  /*e8d0*/  HMMA.16816.F32 R8, R64, R10, RZ ;  /* 0x0000000a4008723c */ /* 0x000fe600000018ff */
[----:B------:R-:W5:Y:S05]  /*e8e0*/  LDSM.16.M88.4 R72, [R0+0x2400] ;  /* 0x002400000048783b */ /* 0x000f6a0000000200 */
[C---:B---3--:R-:W-:Y:S01]  /*e8f0*/  HMMA.16816.F32 R20, R68.reuse, R28, R20 ;  /* 0x0000001c4414723c */ /* 0x048fe20000001814 */
[----:B------:R-:W3:Y:S07]  /*e900*/  LDSM.16.M88.4 R80, [R0+0x2000] ;  /* 0x002000000050783b */ /* 0x000eee0000000200 */
[----:B------:R-:W-:Y:S08]  /*e910*/  HMMA.16816.F32 R24, R68, R30, R24 ;  /* 0x0000001e4418723c */ /* 0x000ff00000001818 */
[C---:B----4-:R-:W-:Y:S08]  /*e920*/  HMMA.16816.F32 R12, R64.reuse, R16, RZ ;  /* 0x00000010400c723c */ /* 0x050ff000000018ff */
[C---:B-1----:R-:W-:Y:S08]  /*e930*/  HMMA.16816.F32 R28, R64.reuse, R32, RZ ;  /* 0x00000020401c723c */ /* 0x042ff000000018ff */
[C---:B------:R-:W-:Y:S08]  /*e940*/  HMMA.16816.F32 R16, R64.reuse, R18, RZ ;  /* 0x000000124010723c */ /* 0x040ff000000018ff */
[----:B------:R-:W-:Y:S08]  /*e950*/  HMMA.16816.F32 R32, R64, R34, RZ ;  /* 0x000000224020723c */ /* 0x000ff000000018ff */
[C---:B------:R-:W-:Y:S08]  /*e960*/  HMMA.16816.F32 R4, R68.reuse, R44, R4 ;  /* 0x0000002c4404723c */ /* 0x040ff00000001804 */
[----:B------:R-:W-:Y:S08]  /*e970*/  HMMA.16816.F32 R8, R68, R46, R8 ;  /* 0x0000002e4408723c */ /* 0x000ff00000001808 */
[C---:B------:R-:W-:Y:S08]  /*e980*/  HMMA.16816.F32 R44, R64.reuse, R48, RZ ;  /* 0x00000030402c723c */ /* 0x040ff000000018ff */
[----:B------:R-:W-:Y:S08]  /*e990*/  HMMA.16816.F32 R48, R64, R50, RZ ;  /* 0x000000324030723c */ /* 0x000ff000000018ff */
[C---:B--2---:R-:W-:Y:S08]  /*e9a0*/  HMMA.16816.F32 R12, R68.reuse, R36, R12 ;  /* 0x00000024440c723c */ /* 0x044ff0000000180c */
[C---:B------:R-:W-:Y:S08]  /*e9b0*/  HMMA.16816.F32 R16, R68.reuse, R38, R16 ;  /* 0x000000264410723c */ /* 0x040ff00000001810 */
[C---:B------:R-:W-:Y:S08]  /*e9c0*/  HMMA.16816.F32 R28, R68.reuse, R52, R28 ;  /* 0x00000034441c723c */ /* 0x040ff0000000181c */
[----:B------:R-:W-:Y:S08]  /*e9d0*/  HMMA.16816.F32 R32, R68, R54, R32 ;  /* 0x000000364420723c */ /* 0x000ff00000001820 */
[C---:B------:R-:W-:Y:S08]  /*e9e0*/  HMMA.16816.F32 R36, R64.reuse, R40, RZ ;  /* 0x000000284024723c */ /* 0x040ff000000018ff */
[C---:B-----5:R-:W-:Y:S08]  /*e9f0*/  HMMA.16816.F32 R52, R64.reuse, R56, RZ ;  /* 0x000000384034723c */ /* 0x060ff000000018ff */
[C---:B------:R-:W-:Y:S08]  /*ea00*/  HMMA.16816.F32 R40, R64.reuse, R42, RZ ;  /* 0x0000002a4028723c */ /* 0x040ff000000018ff */
[C---:B------:R-:W-:Y:S08]  /*ea10*/  HMMA.16816.F32 R56, R64.reuse, R58, RZ ;  /* 0x0000003a4038723c */ /* 0x040ff000000018ff */
[C---:B------:R-:W-:Y:S08]  /*ea20*/  HMMA.16816.F32 R60, R64.reuse, R76, RZ ;  /* 0x0000004c403c723c */ /* 0x040ff000000018ff */
[----:B------:R-:W-:Y:S01]  /*ea30*/  HMMA.16816.F32 R64, R64, R78, RZ ;  /* 0x0000004e4040723c */ /* 0x000fe200000018ff */
[----:B------:R-:W1:Y:S07]  /*ea40*/  LDSM.16.M88.4 R76, [R0+0x2800] ;  /* 0x00280000004c783b */ /* 0x000e6e0000000200 */
[C---:B------:R-:W-:Y:S08]  /*ea50*/  HMMA.16816.F32 R44, R68.reuse, R72, R44 ;  /* 0x00000048442c723c */ /* 0x040ff0000000182c */
[C---:B------:R-:W-:Y:S01]  /*ea60*/  HMMA.16816.F32 R48, R68.reuse, R74, R48 ;  /* 0x0000004a4430723c */ /* 0x040fe20000001830 */
[----:B------:R-:W2:Y:S01]  /*ea70*/  LDSM.16.M88.4 R72, [R0+0x2c00] ;  /* 0x002c00000048783b */ /* 0x000ea20000000200 */
[----:B------:R-:W-:Y:S04]  /*ea80*/  DEPBAR.LE SB0, 0x0 ;  /* 0x000080000000791a */ /* 0x000fe80000000000 */
[----:B------:R-:W-:Y:S02]  /*ea90*/  BAR.SYNC.DEFER_BLOCKING 0x0 ;  /* 0x0000000000007b1d */ /* 0x000fe40000010000 */
[C---:B---3--:R-:W-:Y:S08]  /*eaa0*/  HMMA.16816.F32 R36, R68.reuse, R80, R36 ;  /* 0x000000504424723c */ /* 0x048ff00000001824 */
        /* <DEDUP_REMOVED lines=54> */
[----:B------:R-:W-:Y:S01]  /*ee10*/  P2R R72, PR, RZ, 0x20 ;  /* 0x00000020ff487803 */ /* 0x000fe20000000000 */
[----:B------:R-:W1:Y:S01]  /*ee20*/  LDC.64 R76, c[0x0][0x3b8] ;  /* 0x0000ee00ff4c7b82 */ /* 0x000e620000000a00 */
        /* <DEDUP_REMOVED lines=17> */
[CC--:B-1----:R-:W-:Y:S01]  /*ef40*/  IMAD.WIDE.U32 R124, R0.reuse, R76.reuse, RZ ;  /* 0x0000004c007c7225 */ /* 0x0c2fe200078e00ff */
[----:B------:R-:W-:Y:S01]  /*ef50*/  SHF.R.S32.HI R113, RZ, 0x1f, R0 ;  /* 0x0000001fff717819 */ /* 0x000fe20000011400 */
[----:B------:R-:W2:Y:S04]  /*ef60*/  LDG.E R72, desc[UR6][R126.64] ;  /* 0x000000067e487981 */ /* 0x000ea8000c1e1900 */
[----:B------:R-:W-:Y:S04]  /*ef70*/  IMAD R74, R113, R76, RZ ;  /* 0x0000004c714a7224 */ /* 0x000fe800078e02ff */
        /* <DEDUP_REMOVED lines=10> */
.L_x_4238:
        /* <DEDUP_REMOVED lines=8> */
[CC--:B------:R-:W-:Y:S02]  /*f0a0*/  @!P2 LEA.HI.X R73, R76.reuse, R95.reuse, R70, 0x6, P6 ;  /* 0x0000005f4c49a211 */ /* 0x0c0fe400030f3446 */
[CC--:B------:R-:W-:Y:S01]  /*f0b0*/  @!P2 IADD3 R68, P4, P0, R69.reuse, R112.reuse, R69 ;  /* 0x000000704544a210 */ /* 0x0c0fe2000789e045 */
        /* <DEDUP_REMOVED lines=23> */
.L_x_4237:
[C---:B-1----:R-:W-:Y:S01]  /*f230*/  IADD3 R72, PT, PT, R90.reuse, -0x40, RZ ;  /* 0xffffffc05a487810 */ /* 0x042fe20007ffe0ff */
[----:B------:R-:W-:Y:S01]  /*f240*/  LDSM.16.MT88.4 R80, [R120+0x3000] ;  /* 0x003000007850783b */ /* 0x000fe20000004200 */
        /* <DEDUP_REMOVED lines=8> */
[----:B------:R-:W-:Y:S01]  /*f2d0*/  I2FP.F32.U32 R75, R75 ;  /* 0x0000004b004b7245 */ /* 0x000fe20000201000 */
[C---:B------:R-:W-:Y:S01]  /*f2e0*/  FFMA.FTZ R7, R87.reuse, R74, R7 ;  /* 0x0000004a57077223 */ /* 0x040fe20000010007 */
[C---:B------:R-:W-:Y:S02]  /*f2f0*/  IADD3 R74, PT, PT, R90.reuse, -0x30, RZ ;  /* 0xffffffd05a4a7810 */ /* 0x040fe40007ffe0ff */
[----:B------:R-:W-:Y:S01]  /*f300*/  I2FP.F32.U32 R72, R72 ;  /* 0x0000004800487245 */ /* 0x000fe20000201000 */
[CC--:B------:R-:W-:Y:S01]  /*f310*/  FFMA.FTZ R8, R87.reuse, R75.reuse, R8 ;  /* 0x0000004b57087223 */ /* 0x0c0fe20000010008 */
        /* <DEDUP_REMOVED lines=12> */
[C---:B------:R-:W-:Y:S01]  /*f3e0*/  IADD3 R74, PT, PT, R90.reuse, -0x20, RZ ;  /* 0xffffffe05a4a7810 */ /* 0x040fe20007ffe0ff */
[C---:B------:R-:W-:Y:S01]  /*f3f0*/  FFMA.FTZ R15, R87.reuse, R72, R15 ;  /* 0x00000048570f7223 */ /* 0x040fe2000001000f */
[----:B------:R-:W-:Y:S01]  /*f400*/  I2FP.F32.U32 R72, R76 ;  /* 0x0000004c00487245 */ /* 0x000fe20000201000 */
[CC--:B------:R-:W-:Y:S01]  /*f410*/  FFMA.FTZ R16, R87.reuse, R75.reuse, R16 ;  /* 0x0000004b57107223 */ /* 0x0c0fe20000010010 */
[C---:B------:R-:W-:Y:S01]  /*f420*/  IADD3 R0, PT, PT, R90.reuse, -0x1f, RZ ;  /* 0xffffffe15a007810 */ /* 0x040fe20007ffe0ff */
[C---:B------:R-:W-:Y:S01]  /*f430*/  FFMA.FTZ R18, R87.reuse, R75, R18 ;  /* 0x0000004b57127223 */ /* 0x040fe20000010012 */
[----:B------:R-:W-:Y:S01]  /*f440*/  I2FP.F32.U32 R69, R74 ;  /* 0x0000004a00457245 */ /* 0x000fe20000201000 */
[C---:B------:R-:W-:Y:S01]  /*f450*/  FFMA.FTZ R17, R87.reuse, R72, R17 ;  /* 0x0000004857117223 */ /* 0x040fe20000010011 */
[----:B------:R-:W-:Y:S01]  /*f460*/  I2FP.F32.U32 R0, R0 ;  /* 0x0000000000007245 */ /* 0x000fe20000201000 */
[C---:B------:R-:W-:Y:S01]  /*f470*/  FFMA.FTZ R19, R87.reuse, R72, R19 ;  /* 0x0000004857137223 */ /* 0x040fe20000010013 */
[C---:B------:R-:W-:Y:S01]  /*f480*/  IADD3 R2, PT, PT, R90.reuse, -0x18, RZ ;  /* 0xffffffe85a027810 */ /* 0x040fe20007ffe0ff */
[CC--:B------:R-:W-:Y:S01]  /*f490*/  FFMA.FTZ R20, R87.reuse, R69.reuse, R20 ;  /* 0x0000004557147223 */ /* 0x0c0fe20000010014 */
[C---:B------:R-:W-:Y:S01]  /*f4a0*/  IADD3 R68, PT, PT, R90.reuse, -0x17, RZ ;  /* 0xffffffe95a447810 */ /* 0x040fe20007ffe0ff */
[C---:B------:R-:W-:Y:S01]  /*f4b0*/  FFMA.FTZ R22, R87.reuse, R69, R22 ;  /* 0x0000004557167223 */ /* 0x040fe20000010016 */
[C---:B------:R-:W-:Y:S01]  /*f4c0*/  FFMA.FTZ R21, R87.reuse, R0, R21 ;  /* 0x0000000057157223 */ /* 0x040fe20000010015 */
[----:B------:R-:W-:Y:S01]  /*f4d0*/  I2FP.F32.U32 R69, R2 ;  /* 0x0000000200457245 */ /* 0x000fe20000201000 */
[C---:B------:R-:W-:Y:S01]  /*f4e0*/  FFMA.FTZ R23, R87.reuse, R0, R23 ;  /* 0x0000000057177223 */ /* 0x040fe20000010017 */
[----:B------:R-:W-:Y:S02]  /*f4f0*/  I2FP.F32.U32 R0, R68 ;  /* 0x0000004400007245 */ /* 0x000fe40000201000 */
[C---:B------:R-:W-:Y:S01]  /*f500*/  IADD3 R2, PT, PT, R90.reuse, -0x10, RZ ;  /* 0xfffffff05a027810 */ /* 0x040fe20007ffe0ff */
        /* <DEDUP_REMOVED lines=8> */
[CC--:B------:R-:W-:Y:S01]  /*f590*/  FFMA.FTZ R28, R87.reuse, R2.reuse, R28 ;  /* 0x00000002571c7223 */ /* 0x0c0fe2000001001c */
[----:B------:R-:W-:Y:S01]  /*f5a0*/  I2FP.F32.U32 R69, R69 ;  /* 0x0000004500457245 */ /* 0x000fe20000201000 */
[C---:B------:R-:W-:Y:S01]  /*f5b0*/  FFMA.FTZ R30, R87.reuse, R2, R30 ;  /* 0x00000002571e7223 */ /* 0x040fe2000001001e */
[C---:B------:R-:W-:Y:S01]  /*f5c0*/  IADD3 R68, PT, PT, R90.reuse, -0x7, RZ ;  /* 0xfffffff95a447810 */ /* 0x040fe20007ffe0ff */
[CC--:B------:R-:W-:Y:S01]  /*f5d0*/  FFMA.FTZ R29, R87.reuse, R0.reuse, R29 ;  /* 0x00000000571d7223 */ /* 0x0c0fe2000001001d */
[C---:B------:R-:W-:Y:S01]  /*f5e0*/  FFMA.FTZ R31, R87.reuse, R0, R31 ;  /* 0x00000000571f7223 */ /* 0x040fe2000001001f */
[CC--:B------:R-:W-:Y:S01]  /*f5f0*/  FFMA.FTZ R32, R87.reuse, R69.reuse, R32 ;  /* 0x0000004557207223 */ /* 0x0c0fe20000010020 */
[----:B------:R-:W-:Y:S01]  /*f600*/  I2FP.F32.U32 R2, R68 ;  /* 0x0000004400027245 */ /* 0x000fe20000201000 */
[C---:B------:R-:W-:Y:S01]  /*f610*/  FFMA.FTZ R34, R87.reuse, R69, R34 ;  /* 0x0000004557227223 */ /* 0x040fe20000010022 */
[C---:B------:R-:W-:Y:S02]  /*f620*/  IADD3 R0, PT, PT, R90.reuse, 0x1, RZ ;  /* 0x000000015a007810 */ /* 0x040fe40007ffe0ff */
[----:B------:R-:W-:Y:S01]  /*f630*/  I2FP.F32.U32 R69, R90 ;  /* 0x0000005a00457245 */ /* 0x000fe20000201000 */
[C---:B------:R-:W-:Y:S01]  /*f640*/  FFMA.FTZ R33, R87.reuse, R2, R33 ;  /* 0x0000000257217223 */ /* 0x040fe20000010021 */
[----:B------:R-:W-:Y:S01]  /*f650*/  I2FP.F32.U32 R0, R0 ;  /* 0x0000000000007245 */ /* 0x000fe20000201000 */
[C---:B------:R-:W-:Y:S01]  /*f660*/  FFMA.FTZ R35, R87.reuse, R2, R35 ;  /* 0x0000000257237223 */ /* 0x040fe20000010023 */
[C---:B------:R-:W-:Y:S01]  /*f670*/  IADD3 R68, PT, PT, R90.reuse, 0x8, RZ ;  /* 0x000000085a447810 */ /* 0x040fe20007ffe0ff */
[CC--:B------:R-:W-:Y:S01]  /*f680*/  FFMA.FTZ R36, R87.reuse, R69.reuse, R36 ;  /* 0x0000004557247223 */ /* 0x0c0fe20000010024 */
[C---:B------:R-:W-:Y:S01]  /*f690*/  IADD3 R2, PT, PT, R90.reuse, 0x9, RZ ;  /* 0x000000095a027810 */ /* 0x040fe20007ffe0ff */
[C---:B------:R-:W-:Y:S01]  /*f6a0*/  FFMA.FTZ R38, R87.reuse, R69, R38 ;  /* 0x0000004557267223 */ /* 0x040fe20000010026 */
[C---:B------:R-:W-:Y:S01]  /*f6b0*/  FFMA.FTZ R37, R87.reuse, R0, R37 ;  /* 0x0000000057257223 */ /* 0x040fe20000010025 */
[----:B------:R-:W-:Y:S01]  /*f6c0*/  I2FP.F32.U32 R69, R68 ;  /* 0x0000004400457245 */ /* 0x000fe20000201000 */
[C---:B------:R-:W-:Y:S01]  /*f6d0*/  FFMA.FTZ R39, R87.reuse, R0, R39 ;  /* 0x0000000057277223 */ /* 0x040fe20000010027 */
[----:B------:R-:W-:Y:S02]  /*f6e0*/  I2FP.F32.U32 R0, R2 ;  /* 0x0000000200007245 */ /* 0x000fe40000201000 */
[C---:B------:R-:W-:Y:S01]  /*f6f0*/  IADD3 R70, PT, PT, R90.reuse, 0x10, RZ ;  /* 0x000000105a467810 */ /* 0x040fe20007ffe0ff */
[CC--:B------:R-:W-:Y:S01]  /*f700*/  FFMA.FTZ R40, R87.reuse, R69.reuse, R40 ;  /* 0x0000004557287223 */ /* 0x0c0fe20000010028 */
[C---:B------:R-:W-:Y:S01]  /*f710*/  IADD3 R68, PT, PT, R90.reuse, 0x11, RZ ;  /* 0x000000115a447810 */ /* 0x040fe20007ffe0ff */
[C---:B------:R-:W-:Y:S01]  /*f720*/  FFMA.FTZ R42, R87.reuse, R69, R42 ;  /* 0x00000045572a7223 */ /* 0x040fe2000001002a */
[C---:B------:R-:W-:Y:S01]  /*f730*/  FFMA.FTZ R41, R87.reuse, R0, R41 ;  /* 0x0000000057297223 */ /* 0x040fe20000010029 */
[----:B------:R-:W-:Y:S01]  /*f740*/  I2FP.F32.U32 R69, R70 ;  /* 0x0000004600457245 */ /* 0x000fe20000201000 */
[C---:B------:R-:W-:Y:S01]  /*f750*/  FFMA.FTZ R43, R87.reuse, R0, R43 ;  /* 0x00000000572b7223 */ /* 0x040fe2000001002b */
[C---:B------:R-:W-:Y:S02]  /*f760*/  IADD3 R2, PT, PT, R90.reuse, 0x18, RZ ;  /* 0x000000185a027810 */ /* 0x040fe40007ffe0ff */
[----:B------:R-:W-:Y:S01]  /*f770*/  I2FP.F32.U32 R0, R68 ;  /* 0x0000004400007245 */ /* 0x000fe20000201000 */
[-C--:B------:R-:W-:Y:S01]  /*f780*/  FFMA.FTZ R44, R87, R69.reuse, R44 ;  /* 0x00000045572c7223 */ /* 0x080fe2000001002c */
[----:B------:R-:W-:Y:S01]  /*f790*/  FMNMX3.FTZ R68, R91, R4, R5, !PT ;  /* 0x000000045b447276 */ /* 0x000fe20007810005 */
[C---:B------:R-:W-:Y:S01]  /*f7a0*/  FFMA.FTZ R46, R87.reuse, R69, R46 ;  /* 0x00000045572e7223 */ /* 0x040fe2000001002e */
[----:B------:R-:W-:Y:S01]  /*f7b0*/  I2FP.F32.U32 R71, R2 ;  /* 0x0000000200477245 */ /* 0x000fe20000201000 */
[CC--:B------:R-:W-:Y:S01]  /*f7c0*/  FFMA.FTZ R45, R87.reuse, R0.reuse, R45 ;  /* 0x00000000572d7223 */ /* 0x0c0fe2000001002d */
[C---:B------:R-:W-:Y:S01]  /*f7d0*/  IADD3 R2, PT, PT, R90.reuse, 0x19, RZ ;  /* 0x000000195a027810 */ /* 0x040fe20007ffe0ff */
[C---:B------:R-:W-:Y:S01]  /*f7e0*/  FFMA.FTZ R47, R87.reuse, R0, R47 ;  /* 0x00000000572f7223 */ /* 0x040fe2000001002f */
[----:B------:R-:W-:Y:S01]  /*f7f0*/  IADD3 R69, PT, PT, R90, 0x20, RZ ;  /* 0x000000205a457810 */ /* 0x000fe20007ffe0ff */
[CC--:B------:R-:W-:Y:S01]  /*f800*/  FFMA.FTZ R48, R87.reuse, R71.reuse, R48 ;  /* 0x0000004757307223 */ /* 0x0c0fe20000010030 */
[----:B------:R-:W-:Y:S01]  /*f810*/  I2FP.F32.U32 R0, R2 ;  /* 0x0000000200007245 */ /* 0x000fe20000201000 */
[C---:B------:R-:W-:Y:S01]  /*f820*/  FFMA.FTZ R50, R87.reuse, R71, R50 ;  /* 0x0000004757327223 */ /* 0x040fe20000010032 */
[----:B------:R-:W-:Y:S02]  /*f830*/  I2FP.F32.U32 R2, R69 ;  /* 0x0000004500027245 */ /* 0x000fe40000201000 */
[----:B------:R-:W-:Y:S01]  /*f840*/  FMNMX3.FTZ R69, R92, R6, R7, !PT ;  /* 0x000000065c457276 */ /* 0x000fe20007810007 */
[CC--:B------:R-:W-:Y:S01]  /*f850*/  FFMA.FTZ R49, R87.reuse, R0.reuse, R49 ;  /* 0x0000000057317223 */ /* 0x0c0fe20000010031 */
[C---:B------:R-:W-:Y:S01]  /*f860*/  FFMA.FTZ R51, R87.reuse, R0, R51 ;  /* 0x0000000057337223 */ /* 0x040fe20000010033 */
[C---:B------:R-:W-:Y:S01]  /*f870*/  FFMA.FTZ R52, R87.reuse, R2, R52 ;  /* 0x0000000257347223 */ /* 0x040fe20000010034 */
[----:B------:R-:W-:Y:S01]  /*f880*/  FMNMX3.FTZ R70, R68, R8, R9, !PT ;  /* 0x0000000844467276 */ /* 0x000fe20007810009 */
[----:B------:R-:W-:Y:S01]  /*f890*/  FFMA.FTZ R54, R87, R2, R54 ;  /* 0x0000000257367223 */ /* 0x000fe20000010036 */
[----:B------:R-:W-:Y:S02]  /*f8a0*/  IADD3 R68, PT, PT, R90, 0x21, RZ ;  /* 0x000000215a447810 */ /* 0x000fe40007ffe0ff */
[----:B------:R-:W-:Y:S02]  /*f8b0*/  FMNMX3.FTZ R70, R70, R12, R13, !PT ;  /* 0x0000000c46467276 */ /* 0x000fe4000781000d */
[----:B------:R-:W-:Y:S02]  /*f8c0*/  I2FP.F32.U32 R0, R68 ;  /* 0x0000004400007245 */ /* 0x000fe40000201000 */
[----:B------:R-:W-:Y:S02]  /*f8d0*/  FMNMX3.FTZ R70, R70, R16, R17, !PT ;  /* 0x0000001046467276 */ /* 0x000fe40007810011 */
[----:B------:R-:W-:Y:S01]  /*f8e0*/  FMNMX3.FTZ R69, R69, R10, R11, !PT ;  /* 0x0000000a45457276 */ /* 0x000fe2000781000b */
[C---:B------:R-:W-:Y:S01]  /*f8f0*/  FFMA.FTZ R53, R87.reuse, R0, R53 ;  /* 0x0000000057357223 */ /* 0x040fe20000010035 */
[----:B------:R-:W-:Y:S01]  /*f900*/  FMNMX3.FTZ R70, R70, R20, R21, !PT ;  /* 0x0000001446467276 */ /* 0x000fe20007810015 */
        /* <DEDUP_REMOVED lines=18> */
[C---:B------:R-:W-:Y:S02]  /*fa30*/  IADD3 R2, PT, PT, R90.reuse, 0x29, RZ ;  /* 0x000000295a027810 */ /* 0x040fe40007ffe0ff */
[C---:B------:R-:W-:Y:S01]  /*fa40*/  IADD3 R69, PT, PT, R90.reuse, 0x30, RZ ;  /* 0x000000305a457810 */ /* 0x040fe20007ffe0ff */
[C---:B------:R-:W-:Y:S01]  /*fa50*/  FFMA.FTZ R56, R87.reuse, R0, R56 ;  /* 0x0000000057387223 */ /* 0x040fe20000010038 */
[----:B------:R-:W-:Y:S01]  /*fa60*/  I2FP.F32.U32 R2, R2 ;  /* 0x0000000200027245 */ /* 0x000fe20000201000 */
[C---:B------:R-:W-:Y:S01]  /*fa70*/  FFMA.FTZ R58, R87.reuse, R0, R58 ;  /* 0x00000000573a7223 */ /* 0x040fe2000001003a */
[----:B------:R-:W-:Y:S02]  /*fa80*/  I2FP.F32.U32 R69, R69 ;  /* 0x0000004500457245 */ /* 0x000fe40000201000 */
[----:B------:R-:W-:Y:S01]  /*fa90*/  IADD3 R0, PT, PT, R90, 0x31, RZ ;  /* 0x000000315a007810 */ /* 0x000fe20007ffe0ff */
[CC--:B------:R-:W-:Y:S01]  /*faa0*/  FFMA.FTZ R57, R87.reuse, R2.reuse, R57 ;  /* 0x0000000257397223 */ /* 0x0c0fe20000010039 */
[C---:B------:R-:W-:Y:S01]  /*fab0*/  FFMA.FTZ R59, R87.reuse, R2, R59 ;  /* 0x00000002573b7223 */ /* 0x040fe2000001003b */
[CC--:B------:R-:W-:Y:S01]  /*fac0*/  FFMA.FTZ R60, R87.reuse, R69.reuse, R60 ;  /* 0x00000045573c7223 */ /* 0x0c0fe2000001003c */
[----:B------:R-:W-:Y:S01]  /*fad0*/  FFMA.FTZ R62, R87, R69, R62 ;  /* 0x00000045573e7223 */ /* 0x000fe2000001003e */
[----:B------:R-:W-:Y:S02]  /*fae0*/  FMNMX3.FTZ R69, R68, R42, R43, !PT ;  /* 0x0000002a44457276 */ /* 0x000fe4000781002b */
[----:B------:R-:W-:Y:S02]  /*faf0*/  FMNMX3.FTZ R70, R70, R56, R57, !PT ;  /* 0x0000003846467276 */ /* 0x000fe40007810039 */
[----:B------:R-:W-:Y:S02]  /*fb00*/  FMNMX3.FTZ R69, R69, R46, R47, !PT ;  /* 0x0000002e45457276 */ /* 0x000fe4000781002f */
[C---:B------:R-:W-:Y:S02]  /*fb10*/  IADD3 R2, PT, PT, R90.reuse, 0x38, RZ ;  /* 0x000000385a027810 */ /* 0x040fe40007ffe0ff */
[----:B------:R-:W-:Y:S02]  /*fb20*/  I2FP.F32.U32 R0, R0 ;  /* 0x0000000000007245 */ /* 0x000fe40000201000 */
[----:B------:R-:W-:Y:S02]  /*fb30*/  I2FP.F32.U32 R2, R2 ;  /* 0x0000000200027245 */ /* 0x000fe40000201000 */
[----:B------:R-:W-:Y:S01]  /*fb40*/  IADD3 R68, PT, PT, R90, 0x39, RZ ;  /* 0x000000395a447810 */ /* 0x000fe20007ffe0ff */
[CC--:B------:R-:W-:Y:S01]  /*fb50*/  FFMA.FTZ R61, R87.reuse, R0.reuse, R61 ;  /* 0x00000000573d7223 */ /* 0x0c0fe2000001003d */
[C---:B------:R-:W-:Y:S01]  /*fb60*/  FFMA.FTZ R63, R87.reuse, R0, R63 ;  /* 0x00000000573f7223 */ /* 0x040fe2000001003f */
[C---:B------:R-:W-:Y:S01]  /*fb70*/  FFMA.FTZ R64, R87.reuse, R2, R64 ;  /* 0x0000000257407223 */ /* 0x040fe20000010040 */
[----:B------:R-:W-:Y:S01]  /*fb80*/  I2FP.F32.U32 R68, R68 ;  /* 0x0000004400447245 */ /* 0x000fe20000201000 */
[----:B------:R-:W-:Y:S01]  /*fb90*/  FFMA.FTZ R66, R87, R2, R66 ;  /* 0x0000000257427223 */ /* 0x000fe20000010042 */
[----:B------:R-:W-:Y:S02]  /*fba0*/  FMNMX3.FTZ R70, R70, R60, R61, !PT ;  /* 0x0000003c46467276 */ /* 0x000fe4000781003d */
[----:B------:R-:W-:Y:S01]  /*fbb0*/  FMNMX3.FTZ R0, R69, R50, R51, !PT ;  /* 0x0000003245007276 */ /* 0x000fe20007810033 */
[CC--:B------:R-:W-:Y:S01]  /*fbc0*/  FFMA.FTZ R65, R87.reuse, R68.reuse, R65 ;  /* 0x0000004457417223 */ /* 0x0c0fe20000010041 */
[----:B------:R-:W-:Y:S01]  /*fbd0*/  FFMA.FTZ R67, R87, R68, R67 ;  /* 0x0000004457437223 */ /* 0x000fe20000010043 */
[----:B------:R-:W-:Y:S02]  /*fbe0*/  IADD3 R130, PT, PT, R130, -0x1, RZ ;  /* 0xffffffff82827810 */ /* 0x000fe40007ffe0ff */
[----:B------:R-:W-:Y:S02]  /*fbf0*/  FMNMX3.FTZ R0, R0, R54, R55, !PT ;  /* 0x0000003600007276 */ /* 0x000fe40007810037 */
[----:B------:R-:W-:Y:S02]  /*fc00*/  FMNMX3.FTZ R77, R70, R64, R65, !PT ;  /* 0x00000040464d7276 */ /* 0x000fe40007810041 */
[----:B------:R-:W-:Y:S02]  /*fc10*/  FMNMX3.FTZ R0, R0, R58, R59, !PT ;  /* 0x0000003a00007276 */ /* 0x000fe4000781003b */
[----:B------:R-:W-:Y:S01]  /*fc20*/  IADD3 R132, PT, PT, R132, -0x80, RZ ;  /* 0xffffff8084847810 */ /* 0x000fe20007ffe0ff */
[----:B------:R-:W-:Y:S01]  /*fc30*/  SHFL.BFLY PT, R2, R77, 0x2, 0x1f ;  /* 0x0c401f004d027f89 */ /* 0x000fe200000e0000 */
[----:B------:R-:W-:Y:S02]  /*fc40*/  FMNMX3.FTZ R0, R0, R62, R63, !PT ;  /* 0x0000003e00007276 */ /* 0x000fe4000781003f */
[----:B------:R-:W-:Y:S02]  /*fc50*/  IADD3 R90, PT, PT, R90, -0x80, RZ ;  /* 0xffffff805a5a7810 */ /* 0x000fe40007ffe0ff */
[----:B------:R-:W-:Y:S05]  /*fc60*/  FMNMX3.FTZ R73, R0, R66, R67, !PT ;  /* 0x0000004200497276 */ /* 0x000fea0007810043 */
[----:B------:R-:W1:Y:S02]  /*fc70*/  SHFL.BFLY PT, R0, R73, 0x2, 0x1f ;  /* 0x0c401f0049007f89 */ /* 0x000e6400000e0000 */
[----:B-1----:R-:W-:Y:S02]  /*fc80*/  FMNMX.FTZ R71, R73, R0, !PT ;  /* 0x0000000049477209 */ /* 0x002fe40007810000 */
[----:B------:R-:W-:Y:S02]  /*fc90*/  FMNMX.FTZ R79, R77, R2, !PT ;  /* 0x000000024d4f7209 */ /* 0x000fe40007810000 */
[----:B------:R-:W-:Y:S02]  /*fca0*/  MOV R77, R123 ;  /* 0x0000007b004d7202 */ /* 0x000fe40000000f00 */
[----:B------:R-:W1:Y:S01]  /*fcb0*/  SHFL.BFLY PT, R0, R71, 0x1, 0x1f ;  /* 0x0c201f0047007f89 */ /* 0x000e6200000e0000 */
[----:B------:R-:W-:Y:S07]  /*fcc0*/  @P1 IADD3 R77, PT, PT, R128, -0x20, RZ ;  /* 0xffffffe0804d1810 */ /* 0x000fee0007ffe0ff */
[----:B------:R-:W2:Y:S01]  /*fcd0*/  SHFL.BFLY PT, R70, R79, 0x1, 0x1f ;  /* 0x0c201f004f467f89 */ /* 0x000ea200000e0000 */
[----:B-1----:R-:W-:Y:S02]  /*fce0*/  FMNMX.FTZ R69, R71, R0, !PT ;  /* 0x0000000047457209 */ /* 0x002fe40007810000 */
[----:B--2---:R-:W-:Y:S03]  /*fcf0*/  FMNMX.FTZ R70, R79, R70, !PT ;  /* 0x000000464f467209 */ /* 0x004fe60007810000 */
[C---:B------:R-:W-:Y:S01]  /*fd00*/  FADD.FTZ R72, -R69.reuse, R92 ;  /* 0x0000005c45487221 */ /* 0x040fe20000010100 */
[C---:B------:R-:W-:Y:S01]  /*fd10*/  FSETP.NEU.FTZ.AND P0, PT, R70.reuse, -INF , PT ;  /* 0xff8000004600780b */ /* 0x040fe20003f1d000 */
[C---:B------:R-:W-:Y:S01]  /*fd20*/  FADD.FTZ R68, -R70.reuse, R91 ;  /* 0x0000005b46447221 */ /* 0x040fe20000010100 */
[----:B------:R-:W-:Y:S01]  /*fd30*/  FMUL.FTZ R2, R70, UR4 ;  /* 0x0000000446027c20 */ /* 0x000fe20008410000 */
[----:B------:R-:W-:Y:S02]  /*fd40*/  FMUL.FTZ R75, R72, UR4 ;  /* 0x00000004484b7c20 */ /* 0x000fe40008410000 */
        /* <DEDUP_REMOVED lines=30> */
[----:B------:R-:W1:Y:S01]  /*ff30*/  MUFU.EX2 R79, R79 ;  /* 0x0000004f004f7308 */ /* 0x000e620000000800 */
[----:B------:R-:W-:Y:S01]  /*ff40*/  FMUL.FTZ R97, R73, R97 ;  /* 0x0000006149617220 */ /* 0x000fe20000410000 */
[----:B------:R-:W-:Y:S01]  /*ff50*/  FMUL.FTZ R99, R71, R99 ;  /* 0x0000006347637220 */ /* 0x000fe20000410000 */
        /* <DEDUP_REMOVED lines=14> */
[----:B-1----:R-:W-:Y:S01]  /*10040*/  F2FP.F16.F32.PACK_AB R24, R79, R78 ;  /* 0x0000004e4f18723e */ /* 0x002fe200000000ff */
[--C-:B------:R-:W-:Y:S01]  /*10050*/  FFMA.FTZ R113, R13, UR4, -R68.reuse ;  /* 0x000000040d717c23 */ /* 0x100fe20008010844 */
[----:B------:R-:W-:Y:S01]  /*10060*/  FSEL R4, R4, RZ, P0 ;  /* 0x000000ff04047208 */ /* 0x000fe20000000000 */
[--C-:B------:R-:W-:Y:S01]  /*10070*/  FFMA.FTZ R134, R16, UR4, -R68.reuse ;  /* 0x0000000410867c23 */ /* 0x100fe20008010844 */
[--C-:B------:R-:W-:Y:S01]  /*10080*/  FFMA.FTZ R37, R45, UR4, -R68.reuse ;  /* 0x000000042d257c23 */ /* 0x100fe20008010844 */
[--C-:B------:R-:W-:Y:S01]  /*10090*/  FFMA.FTZ R45, R56, UR4, -R68.reuse ;  /* 0x00000004382d7c23 */ /* 0x100fe20008010844 */
[----:B------:R-:W-:Y:S03]  /*100a0*/  FFMA.FTZ R44, R44, UR4, -R68 ;  /* 0x000000042c2c7c23 */ /* 0x000fe60008010844 */
        /* <DEDUP_REMOVED lines=20> */
[----:B------:R-:W-:Y:S01]  /*101f0*/  FFMA.FTZ R48, R53, UR4, -R68 ;  /* 0x0000000435307c23 */ /* 0x000fe20008010844 */
[--C-:B------:R-:W-:Y:S01]  /*10200*/  FFMA.FTZ R53, R34, UR4, -R4.reuse ;  /* 0x0000000422357c23 */ /* 0x100fe20008010804 */
[--C-:B------:R-:W-:Y:S01]  /*10210*/  FFMA.FTZ R50, R50, UR4, -R4.reuse ;  /* 0x0000000432327c23 */ /* 0x100fe20008010804 */
[--C-:B------:R-:W-:Y:S03]  /*10220*/  FFMA.FTZ R51, R51, UR4, -R4.reuse ;  /* 0x0000000433337c23 */ /* 0x100fe60008010804 */
[----:B------:R-:W-:Y:S01]  /*10230*/  MUFU.EX2 R2, R2 ;  /* 0x0000000200027308 */ /* 0x000fe20000000800 */
[--C-:B------:R-:W-:Y:S01]  /*10240*/  FFMA.FTZ R54, R54, UR4, -R4.reuse ;  /* 0x0000000436367c23 */ /* 0x100fe20008010804 */
[----:B------:R-:W-:Y:S01]  /*10250*/  FFMA.FTZ R55, R55, UR4, -R4 ;  /* 0x0000000437377c23 */ /* 0x000fe20008010804 */
[----:B------:R-:W-:Y:S01]  /*10260*/  FADD.FTZ R147, R147, R0 ;  /* 0x0000000093937221 */ /* 0x000fe20000010000 */
[----:B------:R-:W-:Y:S01]  /*10270*/  FFMA.FTZ R0, R57, UR4, -R68 ;  /* 0x0000000439007c23 */ /* 0x000fe20008010844 */
[----:B------:R-:W-:Y:S01]  /*10280*/  FFMA.FTZ R57, R39, UR4, -R4 ;  /* 0x0000000427397c23 */ /* 0x000fe20008010804 */
[----:B------:R-:W-:Y:S01]  /*10290*/  FFMA.FTZ R39, R61, UR4, -R68 ;  /* 0x000000043d277c23 */ /* 0x000fe20008010844 */
[--C-:B------:R-:W-:Y:S03]  /*102a0*/  FFMA.FTZ R61, R46, UR4, -R4.reuse ;  /* 0x000000042e3d7c23 */ /* 0x100fe60008010804 */
[----:B------:R-:W1:Y:S01]  /*102b0*/  MUFU.EX2 R149, R149 ;  /* 0x0000009500957308 */ /* 0x000e620000000800 */
[----:B--2---:R-:W-:Y:S01]  /*102c0*/  F2FP.F16.F32.PACK_AB R126, R133, R148 ;  /* 0x00000094857e723e */ /* 0x004fe200000000ff */
[----:B------:R-:W-:Y:S01]  /*102d0*/  FFMA.FTZ R46, R47, UR4, -R4 ;  /* 0x000000042f2e7c23 */ /* 0x000fe20008010804 */
[----:B------:R-:W-:Y:S01]  /*102e0*/  FADD.FTZ R148, R148, R147 ;  /* 0x0000009394947221 */ /* 0x000fe20000010000 */
[----:B------:R-:W-:Y:S01]  /*102f0*/  FFMA.FTZ R47, R64, UR4, -R68 ;  /* 0x00000004402f7c23 */ /* 0x000fe20008010844 */
[----:B------:R-:W-:Y:S01]  /*10300*/  ISETP.NE.AND P0, PT, R130, RZ, PT ;  /* 0x000000ff8200720c */ /* 0x000fe20003f05270 */
[----:B------:R-:W-:Y:S01]  /*10310*/  FFMA.FTZ R62, R62, UR4, -R4 ;  /* 0x000000043e3e7c23 */ /* 0x000fe20008010804 */
[----:B------:R-:W-:Y:S03]  /*10320*/  FADD.FTZ R133, R133, R148 ;  /* 0x0000009485857221 */ /* 0x000fe60000010000 */
[----:B------:R-:W-:Y:S01]  /*10330*/  MUFU.EX2 R137, R137 ;  /* 0x0000008900897308 */ /* 0x000fe20000000800 */
[----:B------:R-:W-:Y:S09]  /*10340*/  FFMA.FTZ R66, R66, UR4, -R4 ;  /* 0x0000000442427c23 */ /* 0x000ff20008010804 */
[----:B------:R-:W2:Y:S01]  /*10350*/  MUFU.EX2 R138, R138 ;  /* 0x0000008a008a7308 */ /* 0x000ea20000000800 */
[----:B-1----:R-:W-:Y:S01]  /*10360*/  F2FP.F16.F32.PACK_AB R125, R149, R2 ;  /* 0x00000002957d723e */ /* 0x002fe200000000ff */
[----:B------:R-:W-:Y:S01]  /*10370*/  FFMA.FTZ R2, R71, R89, R2 ;  /* 0x0000005947027223 */ /* 0x000fe20000010002 */
[----:B------:R-:W-:Y:S02]  /*10380*/  FFMA.FTZ R71, R31, UR4, -R4 ;  /* 0x000000041f477c23 */ /* 0x000fe40008010804 */
[----:B------:R-:W-:Y:S01]  /*10390*/  LDSM.16.MT88.4 R28, [R120+0x3c00] ;  /* 0x003c0000781c783b */ /* 0x000fe20000004200 */
[----:B------:R-:W-:Y:S01]  /*103a0*/  FADD.FTZ R32, R149, R2 ;  /* 0x0000000295207221 */ /* 0x000fe20000010000 */
[----:B------:R-:W-:Y:S03]  /*103b0*/  FFMA.FTZ R2, R60, UR4, -R68 ;  /* 0x000000043c027c23 */ /* 0x000fe60008010844 */
[----:B------:R-:W-:Y:S01]  /*103c0*/  MUFU.EX2 R146, R146 ;  /* 0x0000009200927308 */ /* 0x000fe20000000800 */
[--C-:B------:R-:W-:Y:S01]  /*103d0*/  FFMA.FTZ R60, R58, UR4, -R4.reuse ;  /* 0x000000043a3c7c23 */ /* 0x100fe20008010804 */
[----:B------:R-:W-:Y:S01]  /*103e0*/  FFMA.FTZ R58, R59, UR4, -R4 ;  /* 0x000000043b3a7c23 */ /* 0x000fe20008010804 */
[----:B------:R-:W-:Y:S07]  /*103f0*/  FFMA.FTZ R68, R65, UR4, -R68 ;  /* 0x0000000441447c23 */ /* 0x000fee0008010844 */
[----:B------:R-:W-:Y:S01]  /*10400*/  MUFU.EX2 R113, R113 ;  /* 0x0000007100717308 */ /* 0x000fe20000000800 */
[C---:B--2---:R-:W-:Y:S01]  /*10410*/  F2FP.F16.F32.PACK_AB R127, R138.reuse, R137 ;  /* 0x000000898a7f723e */ /* 0x044fe200000000ff */
[----:B------:R-:W-:Y:S04]  /*10420*/  FADD.FTZ R137, R137, R32 ;  /* 0x0000002089897221 */ /* 0x000fe80000010000 */
[----:B------:R-:W-:Y:S04]  /*10430*/  FADD.FTZ R138, R138, R137 ;  /* 0x000000898a8a7221 */ /* 0x000fe80000010000 */
[----:B------:R-:W-:Y:S01]  /*10440*/  MUFU.EX2 R134, R134 ;  /* 0x0000008600867308 */ /* 0x000fe20000000800 */
[C---:B------:R-:W-:Y:S09]  /*10450*/  HMMA.16816.F32 R108, R124.reuse, R80, R108 ;  /* 0x000000507c6c723c */ /* 0x040ff2000000186c */
[----:B------:R-:W1:Y:S01]  /*10460*/  MUFU.EX2 R145, R145 ;  /* 0x0000009100917308 */ /* 0x000e620000000800 */
[C---:B------:R-:W-:Y:S01]  /*10470*/  HMMA.16816.F32 R104, R124.reuse, R82, R104 ;  /* 0x000000527c68723c */ /* 0x040fe20000001868 */
[----:B------:R-:W2:Y:S08]  /*10480*/  LDSM.16.MT88.4 R80, [R77] ;  /* 0x000000004d50783b */ /* 0x000eb00000004200 */
[----:B------:R-:W3:Y:S10]  /*10490*/  MUFU.EX2 R150, R150 ;  /* 0x0000009600967308 */ /* 0x000ef40000000800 */
[----:B------:R-:W-:Y:S01]  /*104a0*/  MUFU.EX2 R144, R144 ;  /* 0x0000009000907308 */ /* 0x000fe20000000800 */
[----:B-1----:R-:W-:Y:S09]  /*104b0*/  FADD.FTZ R73, R145, R138 ;  /* 0x0000008a91497221 */ /* 0x002ff20000010000 */
[----:B------:R-:W1:Y:S01]  /*104c0*/  MUFU.EX2 R143, R143 ;  /* 0x0000008f008f7308 */ /* 0x000e620000000800 */
[----:B---3--:R-:W-:Y:S09]  /*104d0*/  FADD.FTZ R73, R150, R73 ;  /* 0x0000004996497221 */ /* 0x008ff20000010000 */
[----:B------:R-:W-:Y:S10]  /*104e0*/  MUFU.EX2 R92, R92 ;  /* 0x0000005c005c7308 */ /* 0x000ff40000000800 */
[----:B------:R-:W-:Y:S01]  /*104f0*/  MUFU.EX2 R49, R49 ;  /* 0x0000003100317308 */ /* 0x000fe20000000800 */
[C---:B--2---:R-:W-:Y:S09]  /*10500*/  HMMA.16816.F32 R100, R124.reuse, R80, R100 ;  /* 0x000000507c64723c */ /* 0x044ff20000001864 */
[----:B------:R-:W-:Y:S01]  /*10510*/  MUFU.EX2 R142, R142 ;  /* 0x0000008e008e7308 */ /* 0x000fe20000000800 */
[----:B------:R-:W-:Y:S01]  /*10520*/  HMMA.16816.F32 R96, R124, R82, R96 ;  /* 0x000000527c60723c */ /* 0x000fe20000001860 */
[----:B------:R-:W2:Y:S02]  /*10530*/  LDSM.16.MT88.4 R80, [R120+0x3400] ;  /* 0x003400007850783b */ /* 0x000ea40000004200 */
[----:B------:R-:W-:Y:S01]  /*10540*/  F2FP.F16.F32.PACK_AB R124, R113, R146 ;  /* 0x00000092717c723e */ /* 0x000fe200000000ff */
[----:B------:R-:W-:Y:S01]  /*10550*/  FADD.FTZ R146, R146, R133 ;  /* 0x0000008592927221 */ /* 0x000fe20000010000 */
[----:B------:R-:W-:Y:S04]  /*10560*/  F2FP.F16.F32.PACK_AB R126, R17, R134 ;  /* 0x00000086117e723e */ /* 0x000fe800000000ff */
[----:B------:R-:W-:Y:S01]  /*10570*/  MUFU.EX2 R135, R135 ;  /* 0x0000008700877308 */ /* 0x000fe20000000800 */
[----:B------:R-:W-:Y:S01]  /*10580*/  F2FP.F16.F32.PACK_AB R125, R150, R145 ;  /* 0x00000091967d723e */ /* 0x000fe200000000ff */
[----:B------:R-:W-:Y:S01]  /*10590*/  FADD.FTZ R113, R113, R146 ;  /* 0x0000009271717221 */ /* 0x000fe20000010000 */
[C---:B-1----:R-:W-:Y:S01]  /*105a0*/  F2FP.F16.F32.PACK_AB R127, R143.reuse, R144 ;  /* 0x000000908f7f723e */ /* 0x042fe200000000ff */
[----:B------:R-:W-:Y:S02]  /*105b0*/  FADD.FTZ R144, R144, R73 ;  /* 0x0000004990907221 */ /* 0x000fe40000010000 */
[----:B------:R-:W-:Y:S04]  /*105c0*/  FADD.FTZ R134, R134, R113 ;  /* 0x0000007186867221 */ /* 0x000fe80000010000 */
[----:B------:R-:W-:Y:S01]  /*105d0*/  MUFU.EX2 R131, R131 ;  /* 0x0000008300837308 */ /* 0x000fe20000000800 */
[----:B------:R-:W-:Y:S09]  /*105e0*/  FADD.FTZ R144, R143, R144 ;  /* 0x000000908f907221 */ /* 0x000ff20000010000 */
[----:B------:R-:W-:Y:S10]  /*105f0*/  MUFU.EX2 R136, R136 ;  /* 0x0000008800887308 */ /* 0x000ff40000000800 */
[----:B------:R-:W-:Y:S10]  /*10600*/  MUFU.EX2 R52, R52 ;  /* 0x0000003400347308 */ /* 0x000ff40000000800 */
[----:B------:R-:W-:Y:S01]  /*10610*/  MUFU.EX2 R71, R71 ;  /* 0x0000004700477308 */ /* 0x000fe20000000800 */
[C---:B--2---:R-:W-:Y:S09]  /*10620*/  HMMA.16816.F32 R108, R124.reuse, R80, R108 ;  /* 0x000000507c6c723c */ /* 0x044ff2000000186c */
[----:B------:R-:W-:Y:S01]  /*10630*/  MUFU.EX2 R53, R53 ;  /* 0x0000003500357308 */ /* 0x000fe20000000800 */
[C---:B------:R-:W-:Y:S01]  /*10640*/  HMMA.16816.F32 R104, R124.reuse, R82, R104 ;  /* 0x000000527c68723c */ /* 0x040fe20000001868 */
[----:B------:R-:W1:Y:S08]  /*10650*/  LDSM.16.MT88.4 R80, [R77+0x400] ;  /* 0x000400004d50783b */ /* 0x000e700000004200 */
[----:B------:R-:W-:Y:S10]  /*10660*/  MUFU.EX2 R56, R56 ;  /* 0x0000003800387308 */ /* 0x000ff40000000800 */
[----:B------:R-:W-:Y:S10]  /*10670*/  MUFU.EX2 R140, R140 ;  /* 0x0000008c008c7308 */ /* 0x000ff40000000800 */
[----:B------:R-:W2:Y:S10]  /*10680*/  MUFU.EX2 R141, R141 ;  /* 0x0000008d008d7308 */ /* 0x000eb40000000800 */
[----:B------:R-:W-:Y:S10]  /*10690*/  MUFU.EX2 R139, R139 ;  /* 0x0000008b008b7308 */ /* 0x000ff40000000800 */
[----:B------:R-:W3:Y:S01]  /*106a0*/  MUFU.EX2 R40, R40 ;  /* 0x0000002800287308 */ /* 0x000ee20000000800 */
[----:B--2---:R-:W-:Y:S01]  /*106b0*/  F2FP.F16.F32.PACK_AB R32, R141, R140 ;  /* 0x0000008c8d20723e */ /* 0x004fe200000000ff */
[C---:B-1----:R-:W-:Y:S08]  /*106c0*/  HMMA.16816.F32 R100, R124.reuse, R80, R100 ;  /* 0x000000507c64723c */ /* 0x042ff00000001864 */
[----:B------:R-:W-:Y:S01]  /*106d0*/  MUFU.EX2 R38, R38 ;  /* 0x0000002600267308 */ /* 0x000fe20000000800 */
[----:B------:R-:W-:Y:S01]  /*106e0*/  HMMA.16816.F32 R96, R124, R82, R96 ;  /* 0x000000527c60723c */ /* 0x000fe20000001860 */
[----:B------:R-:W1:Y:S02]  /*106f0*/  LDSM.16.MT88.4 R80, [R120+0x3800] ;  /* 0x003800007850783b */ /* 0x000e640000004200 */
[--C-:B------:R-:W-:Y:S06]  /*10700*/  FFMA.FTZ R126, R23, UR4, -R4.reuse ;  /* 0x00000004177e7c23 */ /* 0x100fec0008010804 */
[----:B------:R-:W2:Y:S01]  /*10710*/  MUFU.EX2 R57, R57 ;  /* 0x0000003900397308 */ /* 0x000ea20000000800 */
[----:B---3--:R-:W-:Y:S01]  /*10720*/  F2FP.F16.F32.PACK_AB R34, R40, R139 ;  /* 0x0000008b2822723e */ /* 0x008fe200000000ff */
[--C-:B------:R-:W-:Y:S01]  /*10730*/  FFMA.FTZ R124, R26, UR4, -R4.reuse ;  /* 0x000000041a7c7c23 */ /* 0x100fe20008010804 */
[----:B------:R-:W-:Y:S01]  /*10740*/  F2FP.F16.F32.PACK_AB R26, R92, R91 ;  /* 0x0000005b5c1a723e */ /* 0x000fe200000000ff */
[----:B------:R-:W-:Y:S01]  /*10750*/  FFMA.FTZ R125, R27, UR4, -R4 ;  /* 0x000000041b7d7c23 */ /* 0x000fe20008010804 */
[----:B------:R-:W3:Y:S05]  /*10760*/  LDSM.16.MT88.4 R20, [R77+0x800] ;  /* 0x000800004d14783b */ /* 0x000eea0000004200 */
[----:B------:R-:W4:Y:S10]  /*10770*/  MUFU.EX2 R126, R126 ;  /* 0x0000007e007e7308 */ /* 0x000f340000000800 */
[----:B------:R-:W-:Y:S01]  /*10780*/  MUFU.EX2 R124, R124 ;  /* 0x0000007c007c7308 */ /* 0x000fe20000000800 */
[----:B--2---:R-:W-:Y:S09]  /*10790*/  F2FP.F16.F32.PACK_AB R33, R57, R38 ;  /* 0x000000263921723e */ /* 0x004ff200000000ff */
[----:B------:R-:W2:Y:S01]  /*107a0*/  MUFU.EX2 R125, R125 ;  /* 0x0000007d007d7308 */ /* 0x000ea20000000800 */
[C---:B----4-:R-:W-:Y:S01]  /*107b0*/  F2FP.F16.F32.PACK_AB R25, R126.reuse, R49 ;  /* 0x000000317e19723e */ /* 0x050fe200000000ff */
[----:B------:R-:W-:Y:S04]  /*107c0*/  FADD.FTZ R49, R49, R144 ;  /* 0x0000009031317221 */ /* 0x000fe80000010000 */
[----:B------:R-:W-:Y:S04]  /*107d0*/  FADD.FTZ R49, R126, R49 ;  /* 0x000000317e317221 */ /* 0x000fe80000010000 */
[----:B------:R-:W-:Y:S10]  /*107e0*/  MUFU.EX2 R42, R42 ;  /* 0x0000002a002a7308 */ /* 0x000ff40000000800 */
[----:B------:R-:W4:Y:S01]  /*107f0*/  MUFU.EX2 R43, R43 ;  /* 0x0000002b002b7308 */ /* 0x000f220000000800 */
[----:B--2---:R-:W-:Y:S01]  /*10800*/  F2FP.F16.F32.PACK_AB R27, R125, R124 ;  /* 0x0000007c7d1b723e */ /* 0x004fe200000000ff */
[----:B------:R-:W-:Y:S01]  /*10810*/  FADD.FTZ R124, R124, R49 ;  /* 0x000000317c7c7221 */ /* 0x000fe20000010000 */
[--C-:B------:R-:W-:Y:S01]  /*10820*/  FFMA.FTZ R49, R63, UR4, -R4.reuse ;  /* 0x000000043f317c23 */ /* 0x100fe20008010804 */
[----:B------:R-:W-:Y:S02]  /*10830*/  FFMA.FTZ R4, R67, UR4, -R4 ;  /* 0x0000000443047c23 */ /* 0x000fe40008010804 */
[----:B------:R-:W-:Y:S04]  /*10840*/  FADD.FTZ R125, R125, R124 ;  /* 0x0000007c7d7d7221 */ /* 0x000fe80000010000 */
[----:B------:R-:W-:Y:S01]  /*10850*/  MUFU.EX2 R44, R44 ;  /* 0x0000002c002c7308 */ /* 0x000fe20000000800 */
[C---:B-1----:R-:W-:Y:S09]  /*10860*/  HMMA.16816.F32 R108, R24.reuse, R80, R108 ;  /* 0x00000050186c723c */ /* 0x042ff2000000186c */
[----:B------:R-:W1:Y:S01]  /*10870*/  MUFU.EX2 R37, R37 ;  /* 0x0000002500257308 */ /* 0x000e620000000800 */
[C---:B------:R-:W-:Y:S01]  /*10880*/  HMMA.16816.F32 R104, R24.reuse, R82, R104 ;  /* 0x000000521868723c */ /* 0x040fe20000001868 */
[----:B------:R-:W2:Y:S02]  /*10890*/  LDSM.16.MT88.4 R80, [R77+0xc00] ;  /* 0x000c00004d50783b */ /* 0x000ea40000004200 */
[----:B----4-:R-:W-:Y:S06]  /*108a0*/  F2FP.F16.F32.PACK_AB R35, R43, R42 ;  /* 0x0000002a2b23723e */ /* 0x010fec00000000ff */
[----:B------:R-:W-:Y:S01]  /*108b0*/  MUFU.EX2 R19, R19 ;  /* 0x0000001300137308 */ /* 0x000fe20000000800 */
[C---:B---3--:R-:W-:Y:S03]  /*108c0*/  HMMA.16816.F32 R100, R24.reuse, R20, R100 ;  /* 0x000000141864723c */ /* 0x048fe60000001864 */
[----:B------:R-:W-:Y:S02]  /*108d0*/  F2FP.F16.F32.PACK_AB R20, R135, R142 ;  /* 0x0000008e8714723e */ /* 0x000fe400000000ff */
[----:B------:R-:W-:Y:S04]  /*108e0*/  F2FP.F16.F32.PACK_AB R21, R71, R52 ;  /* 0x000000344715723e */ /* 0x000fe800000000ff */
[----:B------:R-:W-:Y:S01]  /*108f0*/  MUFU.EX2 R36, R36 ;  /* 0x0000002400247308 */ /* 0x000fe20000000800 */
[----:B------:R-:W-:Y:S01]  /*10900*/  HMMA.16816.F32 R96, R24, R22, R96 ;  /* 0x000000161860723c */ /* 0x000fe20000001860 */
[----:B------:R-:W3:Y:S02]  /*10910*/  LDSM.16.MT88.4 R24, [R120+0x4000] ;  /* 0x004000007818783b */ /* 0x000ee40000004200 */
[----:B------:R-:W-:Y:S02]  /*10920*/  F2FP.F16.F32.PACK_AB R22, R136, R131 ;  /* 0x000000838816723e */ /* 0x000fe400000000ff */
[----:B------:R-:W-:Y:S04]  /*10930*/  F2FP.F16.F32.PACK_AB R23, R56, R53 ;  /* 0x000000353817723e */ /* 0x000fe800000000ff */
[----:B------:R-:W-:Y:S03]  /*10940*/  MUFU.EX2 R61, R61 ;  /* 0x0000003d003d7308 */ /* 0x000fe60000000800 */
[C---:B------:R-:W-:Y:S07]  /*10950*/  HMMA.16816.F32 R108, R20.reuse, R28, R108 ;  /* 0x0000001c146c723c */ /* 0x040fee000000186c */
[----:B------:R-:W4:Y:S01]  /*10960*/  MUFU.EX2 R46, R46 ;  /* 0x0000002e002e7308 */ /* 0x000f220000000800 */
[C---:B------:R-:W-:Y:S01]  /*10970*/  HMMA.16816.F32 R104, R20.reuse, R30, R104 ;  /* 0x0000001e1468723c */ /* 0x040fe20000001868 */
[----:B------:R-:W5:Y:S08]  /*10980*/  LDSM.16.MT88.4 R28, [R77+0x1000] ;  /* 0x001000004d1c783b */ /* 0x000f700000004200 */
[----:B------:R-:W-:Y:S01]  /*10990*/  MUFU.EX2 R50, R50 ;  /* 0x0000003200327308 */ /* 0x000fe20000000800 */
[C---:B--2---:R-:W-:Y:S09]  /*109a0*/  HMMA.16816.F32 R100, R20.reuse, R80, R100 ;  /* 0x000000501464723c */ /* 0x044ff20000001864 */
[----:B------:R-:W2:Y:S01]  /*109b0*/  MUFU.EX2 R51, R51 ;  /* 0x0000003300337308 */ /* 0x000ea20000000800 */
[----:B------:R-:W-:Y:S01]  /*109c0*/  HMMA.16816.F32 R96, R20, R82, R96 ;  /* 0x000000521460723c */ /* 0x000fe20000001860 */
[----:B------:R-:W2:Y:S08]  /*109d0*/  LDSM.16.MT88.4 R20, [R120+0x4400] ;  /* 0x004400007814783b */ /* 0x000eb00000004200 */
[----:B------:R-:W-:Y:S01]  /*109e0*/  MUFU.EX2 R41, R41 ;  /* 0x0000002900297308 */ /* 0x000fe20000000800 */
[C---:B---3--:R-:W-:Y:S09]  /*109f0*/  HMMA.16816.F32 R108, R32.reuse, R24, R108 ;  /* 0x00000018206c723c */ /* 0x048ff2000000186c */
[----:B------:R-:W3:Y:S01]  /*10a00*/  MUFU.EX2 R48, R48 ;  /* 0x0000003000307308 */ /* 0x000ee20000000800 */
[C---:B------:R-:W-:Y:S01]  /*10a10*/  HMMA.16816.F32 R104, R32.reuse, R26, R104 ;  /* 0x0000001a2068723c */ /* 0x040fe20000001868 */
[----:B------:R-:W3:Y:S08]  /*10a20*/  LDSM.16.MT88.4 R24, [R77+0x1400] ;  /* 0x001400004d18783b */ /* 0x000ef00000004200 */
[----:B------:R-:W-:Y:S01]  /*10a30*/  MUFU.EX2 R45, R45 ;  /* 0x0000002d002d7308 */ /* 0x000fe20000000800 */
[C---:B-----5:R-:W-:Y:S09]  /*10a40*/  HMMA.16816.F32 R100, R32.reuse, R28, R100 ;  /* 0x0000001c2064723c */ /* 0x060ff20000001864 */
[----:B------:R-:W5:Y:S01]  /*10a50*/  MUFU.EX2 R0, R0 ;  /* 0x0000000000007308 */ /* 0x000f620000000800 */
[----:B-1----:R-:W-:Y:S02]  /*10a60*/  F2FP.F16.F32.PACK_AB R28, R37, R44 ;  /* 0x0000002c251c723e */ /* 0x002fe400000000ff */
[----:B----4-:R-:W-:Y:S01]  /*10a70*/  F2FP.F16.F32.PACK_AB R29, R46, R61 ;  /* 0x0000003d2e1d723e */ /* 0x010fe200000000ff */
[----:B------:R-:W-:Y:S01]  /*10a80*/  HMMA.16816.F32 R96, R32, R30, R96 ;  /* 0x0000001e2060723c */ /* 0x000fe20000001860 */
[----:B------:R-:W1:Y:S05]  /*10a90*/  LDSM.16.MT88.4 R32, [R120+0x4800] ;  /* 0x004800007820783b */ /* 0x000e6a0000004200 */
[----:B------:R-:W-:Y:S01]  /*10aa0*/  MUFU.EX2 R54, R54 ;  /* 0x0000003600367308 */ /* 0x000fe20000000800 */
[----:B------:R-:W-:Y:S02]  /*10ab0*/  F2FP.F16.F32.PACK_AB R30, R36, R19 ;  /* 0x00000013241e723e */ /* 0x000fe400000000ff */
[----:B--2---:R-:W-:Y:S07]  /*10ac0*/  F2FP.F16.F32.PACK_AB R31, R51, R50 ;  /* 0x00000032331f723e */ /* 0x004fee00000000ff */
[----:B------:R-:W2:Y:S01]  /*10ad0*/  MUFU.EX2 R55, R55 ;  /* 0x0000003700377308 */ /* 0x000ea20000000800 */
[C---:B------:R-:W-:Y:S05]  /*10ae0*/  HMMA.16816.F32 R108, R28.reuse, R20, R108 ;  /* 0x000000141c6c723c */ /* 0x040fea000000186c */
[----:B------:R-:W-:Y:S04]  /*10af0*/  FADD.FTZ R21, R17, R134 ;  /* 0x0000008611157221 */ /* 0x000fe80000010000 */
[----:B------:R-:W-:Y:S01]  /*10b00*/  MUFU.EX2 R58, R58 ;  /* 0x0000003a003a7308 */ /* 0x000fe20000000800 */
[C---:B------:R-:W-:Y:S03]  /*10b10*/  HMMA.16816.F32 R104, R28.reuse, R22, R104 ;  /* 0x000000161c68723c */ /* 0x040fe60000001868 */
[----:B------:R-:W-:Y:S06]  /*10b20*/  FADD.FTZ R20, R78, R21 ;  /* 0x000000154e147221 */ /* 0x000fec0000010000 */
[----:B------:R4:W1:Y:S01]  /*10b30*/  MUFU.EX2 R17, R60 ;  /* 0x0000003c00117308 */ /* 0x0008620000000800 */
[----:B------:R-:W-:Y:S01]  /*10b40*/  FADD.FTZ R20, R79, R20 ;  /* 0x000000144f147221 */ /* 0x000fe20000010000 */
[C---:B---3--:R-:W-:Y:S03]  /*10b50*/  HMMA.16816.F32 R100, R28.reuse, R24, R100 ;  /* 0x000000181c64723c */ /* 0x048fe60000001864 */
[----:B------:R-:W-:Y:S02]  /*10b60*/  FADD.FTZ R91, R91, R20 ;  /* 0x000000145b5b7221 */ /* 0x000fe40000010000 */
[----:B------:R-:W3:Y:S03]  /*10b70*/  LDSM.16.MT88.4 R20, [R77+0x1800] ;  /* 0x001800004d14783b */ /* 0x000ee60000004200 */
[----:B------:R-:W-:Y:S01]  /*10b80*/  MUFU.EX2 R2, R2 ;  /* 0x0000000200027308 */ /* 0x000fe20000000800 */
[----:B------:R-:W-:Y:S01]  /*10b90*/  FADD.FTZ R91, R92, R91 ;  /* 0x0000005b5c5b7221 */ /* 0x000fe20000010000 */
[----:B------:R-:W-:Y:S03]  /*10ba0*/  HMMA.16816.F32 R96, R28, R26, R96 ;  /* 0x0000001a1c60723c */ /* 0x000fe60000001860 */
[----:B------:R-:W-:Y:S01]  /*10bb0*/  FADD.FTZ R142, R142, R91 ;  /* 0x0000005b8e8e7221 */ /* 0x000fe20000010000 */
[----:B------:R-:W-:Y:S01]  /*10bc0*/  F2FP.F16.F32.PACK_AB R28, R48, R41 ;  /* 0x00000029301c723e */ /* 0x000fe200000000ff */
[----:B------:R-:W3:Y:S01]  /*10bd0*/  LDSM.16.MT88.4 R24, [R120+0x4c00] ;  /* 0x004c00007818783b */ /* 0x000ee20000004200 */
[----:B-----5:R-:W-:Y:S01]  /*10be0*/  F2FP.F16.F32.PACK_AB R30, R0, R45 ;  /* 0x0000002d001e723e */ /* 0x020fe200000000ff */
[----:B------:R-:W-:Y:S01]  /*10bf0*/  FADD.FTZ R142, R135, R142 ;  /* 0x0000008e878e7221 */ /* 0x000fe20000010000 */
[----:B--2---:R-:W-:Y:S01]  /*10c00*/  F2FP.F16.F32.PACK_AB R29, R55, R54 ;  /* 0x00000036371d723e */ /* 0x004fe200000000ff */
[----:B----4-:R-:W-:Y:S01]  /*10c10*/  FADD.FTZ R60, R52, R125 ;  /* 0x0000007d343c7221 */ /* 0x010fe20000010000 */
[----:B-1----:R-:W-:Y:S01]  /*10c20*/  F2FP.F16.F32.PACK_AB R31, R58, R17 ;  /* 0x000000113a1f723e */ /* 0x002fe200000000ff */
[----:B------:R-:W-:Y:S01]  /*10c30*/  FADD.FTZ R59, R131, R142 ;  /* 0x0000008e833b7221 */ /* 0x000fe20000010000 */
[----:B------:R-:W-:Y:S01]  /*10c40*/  MOV R91, R70 ;  /* 0x00000046005b7202 */ /* 0x000fe20000000f00 */
[----:B------:R-:W-:Y:S01]  /*10c50*/  FADD.FTZ R60, R71, R60 ;  /* 0x0000003c473c7221 */ /* 0x000fe20000010000 */
[----:B------:R-:W1:Y:S01]  /*10c60*/  MUFU.EX2 R39, R39 ;  /* 0x0000002700277308 */ /* 0x000e620000000800 */
[----:B------:R-:W-:Y:S01]  /*10c70*/  FADD.FTZ R59, R136, R59 ;  /* 0x0000003b883b7221 */ /* 0x000fe20000010000 */
[----:B------:R-:W-:Y:S01]  /*10c80*/  MOV R92, R69 ;  /* 0x00000045005c7202 */ /* 0x000fe20000000f00 */
[C---:B------:R-:W-:Y:S03]  /*10c90*/  HMMA.16816.F32 R108, R28.reuse, R32, R108 ;  /* 0x000000201c6c723c */ /* 0x040fe6000000186c */
[----:B------:R-:W-:Y:S01]  /*10ca0*/  FADD.FTZ R53, R53, R60 ;  /* 0x0000003c35357221 */ /* 0x000fe20000010000 */
[----:B------:R-:W-:Y:S03]  /*10cb0*/  FADD.FTZ R32, R140, R59 ;  /* 0x0000003b8c207221 */ /* 0x000fe60000010000 */
[----:B------:R-:W-:Y:S01]  /*10cc0*/  MUFU.EX2 R47, R47 ;  /* 0x0000002f002f7308 */ /* 0x000fe20000000800 */
[----:B------:R-:W-:Y:S01]  /*10cd0*/  FADD.FTZ R33, R56, R53 ;  /* 0x0000003538217221 */ /* 0x000fe20000010000 */
[C---:B------:R-:W-:Y:S03]  /*10ce0*/  HMMA.16816.F32 R104, R28.reuse, R34, R104 ;  /* 0x000000221c68723c */ /* 0x040fe60000001868 */
[----:B------:R-:W-:Y:S01]  /*10cf0*/  FADD.FTZ R32, R141, R32 ;  /* 0x000000208d207221 */ /* 0x000fe20000010000 */
[----:B------:R-:W-:Y:S04]  /*10d00*/  FADD.FTZ R38, R38, R33 ;  /* 0x0000002126267221 */ /* 0x000fe80000010000 */
[----:B------:R-:W2:Y:S01]  /*10d10*/  MUFU.EX2 R68, R68 ;  /* 0x0000004400447308 */ /* 0x000ea20000000800 */
[----:B------:R-:W-:Y:S01]  /*10d20*/  FADD.FTZ R139, R139, R32 ;  /* 0x000000208b8b7221 */ /* 0x000fe20000010000 */
[----:B------:R-:W-:Y:S01]  /*10d30*/  FADD.FTZ R57, R57, R38 ;  /* 0x0000002639397221 */ /* 0x000fe20000010000 */
[----:B------:R-:W4:Y:S02]  /*10d40*/  LDSM.16.MT88.4 R32, [R77+0x1c00] ;  /* 0x001c00004d20783b */ /* 0x000f240000004200 */
[----:B------:R-:W-:Y:S01]  /*10d50*/  FADD.FTZ R139, R40, R139 ;  /* 0x0000008b288b7221 */ /* 0x000fe20000010000 */
[C---:B---3--:R-:W-:Y:S04]  /*10d60*/  HMMA.16816.F32 R100, R28.reuse, R20, R100 ;  /* 0x000000141c64723c */ /* 0x048fe80000001864 */
[----:B------:R-:W-:Y:S01]  /*10d70*/  MUFU.EX2 R52, R62 ;  /* 0x0000003e00347308 */ /* 0x000fe20000000800 */
[----:B------:R-:W-:Y:S01]  /*10d80*/  FADD.FTZ R42, R42, R57 ;  /* 0x000000392a2a7221 */ /* 0x000fe20000010000 */
[----:B------:R-:W-:Y:S01]  /*10d90*/  FADD.FTZ R44, R44, R139 ;  /* 0x0000008b2c2c7221 */ /* 0x000fe20000010000 */
[----:B-1----:R-:W-:Y:S02]  /*10da0*/  F2FP.F16.F32.PACK_AB R20, R39, R2 ;  /* 0x000000022714723e */ /* 0x002fe400000000ff */
[----:B------:R-:W-:Y:S01]  /*10db0*/  FADD.FTZ R42, R43, R42 ;  /* 0x0000002a2b2a7221 */ /* 0x000fe20000010000 */
[----:B------:R-:W-:Y:S04]  /*10dc0*/  HMMA.16816.F32 R96, R28, R22, R96 ;  /* 0x000000161c60723c */ /* 0x000fe80000001860 */
[----:B------:R-:W1:Y:S01]  /*10dd0*/  MUFU.EX2 R49, R49 ;  /* 0x0000003100317308 */ /* 0x000e620000000800 */
[----:B------:R-:W-:Y:S01]  /*10de0*/  FADD.FTZ R61, R61, R42 ;  /* 0x0000002a3d3d7221 */ /* 0x000fe20000010000 */
[----:B------:R-:W-:Y:S01]  /*10df0*/  FADD.FTZ R44, R37, R44 ;  /* 0x0000002c252c7221 */ /* 0x000fe20000010000 */
[----:B--2---:R-:W-:Y:S02]  /*10e00*/  F2FP.F16.F32.PACK_AB R22, R68, R47 ;  /* 0x0000002f4416723e */ /* 0x004fe400000000ff */
[----:B------:R-:W-:Y:S01]  /*10e10*/  FADD.FTZ R61, R46, R61 ;  /* 0x0000003d2e3d7221 */ /* 0x000fe20000010000 */
        /* <DEDUP_REMOVED lines=16> */
[----:B--2---:R-:W-:Y:S02]  /*10f20*/  F2FP.F16.F32.PACK_AB R23, R38, R53 ;  /* 0x000000352617723e */ /* 0x004fe400000000ff */
        /* <DEDUP_REMOVED lines=8> */
[----:B------:R-:W-:Y:S05]  /*10fb0*/  FADD.FTZ R89, R38, R53 ;  /* 0x0000003526597221 */ /* 0x000fea0000010000 */
[C---:B----4-:R-:W-:Y:S08]  /*10fc0*/  HMMA.16816.F32 R100, R20.reuse, R32, R100 ;  /* 0x000000201464723c */ /* 0x050ff00000001864 */
[----:B------:R-:W-:Y:S01]  /*10fd0*/  HMMA.16816.F32 R96, R20, R34, R96 ;  /* 0x000000221460723c */ /* 0x000fe20000001860 */
[----:B------:R-:W-:Y:S08]  /*10fe0*/  @!UPT UIADD3 URZ, UPT, UPT, URZ, URZ, URZ ;  /* 0x000000fffffff290 */ /* 0x000ff0000fffe0ff */
[----:B------:R-:W-:Y:S11]  /*10ff0*/  @P0 BRA `(.L_x_4239) ;  /* 0xffffffcc00d00947 */ /* 0x000ff6000383ffff */
.L_x_4235:
[----:B------:R-:W1:Y:S01]  /*11000*/  SHFL.BFLY PT, R5, R88, 0x2, 0x1f ;  /* 0x0c401f0058057f89 */ /* 0x000e6200000e0000 */
[----:B------:R-:W-:Y:S01]  /*11010*/  SHF.L.U32 R7, R85, 0x1, RZ ;  /* 0x0000000155077819 */ /* 0x000fe200000006ff */
[----:B------:R-:W2:Y:S01]  /*11020*/  S2UR UR8, SR_CTAID.X ;  /* 0x00000000000879c3 */ /* 0x000ea20000002500 */
[----:B------:R-:W-:Y:S01]  /*11030*/  ISETP.NE.AND P2, PT, R93, -0x1, PT ;  /* 0xffffffff5d00780c */ /* 0x000fe20003f45270 */
[----:B------:R-:W3:Y:S01]  /*11040*/  SHFL.BFLY PT, R0, R89, 0x2, 0x1f ;  /* 0x0c401f0059007f89 */ /* 0x000ee200000e0000 */
[----:B------:R-:W-:Y:S01]  /*11050*/  LOP3.LUT R9, R86, 0x6, R7, 0xf8, !PT ;  /* 0x0000000656097812 */ /* 0x000fe200078ef807 */
[----:B------:R-:W-:Y:S01]  /*11060*/  BSSY.RECONVERGENT B0, `(.L_x_4240) ;  /* 0x0000065000007945 */ /* 0x000fe20003800200 */
[--C-:B------:R-:W-:Y:S01]  /*11070*/  LOP3.LUT R7, R119, 0xc0, R118.reuse, 0xf8, !PT ;  /* 0x000000c077077812 */ /* 0x100fe200078ef876 */
[----:B------:R-:W4:Y:S01]  /*11080*/  S2R R8, SR_CTAID.Y ;  /* 0x0000000000087919 */ /* 0x000f220000002600 */
[----:B------:R-:W-:Y:S02]  /*11090*/  LOP3.LUT R118, R9, 0x20, R118, 0xf8, !PT ;  /* 0x0000002009767812 */ /* 0x000fe400078ef876 */
[----:B------:R-:W-:Y:S01]  /*110a0*/  LOP3.LUT R14, R3, 0x40, RZ, 0xc0, !PT ;  /* 0x00000040030e7812 */ /* 0x000fe200078ec0ff */
[----:B------:R-:W5:Y:S01]  /*110b0*/  S2R R9, SR_CTAID.Z ;  /* 0x0000000000097919 */ /* 0x000f620000002700 */
[----:B------:R-:W-:-:S02]  /*110c0*/  LOP3.LUT R7, R118, R7, RZ, 0xfc, !PT ;  /* 0x0000000776077212 */ /* 0x000fc400078efcff */
[----:B------:R-:W-:Y:S02]  /*110d0*/  LOP3.LUT R12, R3, 0x20, RZ, 0xc0, !PT ;  /* 0x00000020030c7812 */ /* 0x000fe400078ec0ff */
[----:B------:R-:W5:Y:S01]  /*110e0*/  LDC R3, c[0x0][0x434] ;  /* 0x00010d00ff037b82 */ /* 0x000f620000000800 */
[----:B------:R-:W-:Y:S01]  /*110f0*/  LOP3.LUT P5, RZ, R85, 0x3, RZ, 0xc0, !PT ;  /* 0x0000000355ff7812 */ /* 0x000fe200078ac0ff */
[----:B-1----:R-:W-:Y:S01]  /*11100*/  FADD.FTZ R6, R5, R88 ;  /* 0x0000005805067221 */ /* 0x002fe20000010000 */
[----:B--2---:R-:W-:Y:S01]  /*11110*/  USHF.L.U32 UR8, UR8, 0x6, URZ ;  /* 0x0000000608087899 */ /* 0x004fe200080006ff */
[----:B---3--:R-:W-:-:S03]  /*11120*/  FADD.FTZ R11, R0, R89 ;  /* 0x00000059000b7221 */ /* 0x008fc60000010000 */
[----:B------:R-:W1:Y:S04]  /*11130*/  SHFL.BFLY PT, R5, R6, 0x1, 0x1f ;  /* 0x0c201f0006057f89 */ /* 0x000e6800000e0000 */
[----:B------:R-:W2:Y:S01]  /*11140*/  SHFL.BFLY PT, R0, R11, 0x1, 0x1f ;  /* 0x0c201f000b007f89 */ /* 0x000ea200000e0000 */
[----:B-1----:R-:W-:Y:S02]  /*11150*/  FADD.FTZ R2, R6, R5 ;  /* 0x0000000506027221 */ /* 0x002fe40000010000 */
[----:B------:R-:W1:Y:S01]  /*11160*/  LDC.U8 R6, c[0x0][0x548] ;  /* 0x00015200ff067b82 */ /* 0x000e620000000000 */
[----:B--2---:R-:W-:Y:S01]  /*11170*/  FADD.FTZ R0, R11, R0 ;  /* 0x000000000b007221 */ /* 0x004fe20000010000 */
[----:B------:R-:W2:Y:S01]  /*11180*/  MUFU.RCP R5, R2 ;  /* 0x0000000200057308 */ /* 0x000ea20000001000 */
[----:B------:R-:W-:-:S02]  /*11190*/  FSETP.NE.FTZ.AND P1, PT, R2, RZ, PT ;  /* 0x000000ff0200720b */ /* 0x000fc40003f35000 */
[----:B------:R-:W-:Y:S02]  /*111a0*/  LEA R11, R7, UR5, 0x1 ;  /* 0x00000005070b7c11 */ /* 0x000fe4000f8e08ff */
[----:B------:R-:W-:Y:S02]  /*111b0*/  FSETP.NE.FTZ.AND P0, PT, R0, RZ, PT ;  /* 0x000000ff0000720b */ /* 0x000fe40003f15000 */
[C---:B------:R-:W-:Y:S01]  /*111c0*/  IADD3 R13, PT, PT, R11.reuse, -R14, RZ ;  /* 0x8000000e0b0d7210 */ /* 0x040fe20007ffe0ff */
[----:B------:R-:W3:Y:S01]  /*111d0*/  MUFU.RCP R4, R0 ;  /* 0x0000000000047308 */ /* 0x000ee20000001000 */
[----:B------:R-:W-:-:S05]  /*111e0*/  IADD3 R17, PT, PT, R11, -R12, RZ ;  /* 0x8000000c0b117210 */ /* 0x000fca0007ffe0ff */
[----:B------:R-:W5:Y:S02]  /*111f0*/  @P1 LDC R15, c[0x0][0x458] ;  /* 0x00011600ff0f1b82 */ /* 0x000f640000000800 */
[----:B------:R-:W-:Y:S01]  /*11200*/  @P1 MUFU.LG2 R2, R2 ;  /* 0x0000000200021308 */ /* 0x000fe20000000c00 */
[----:B--2---:R-:W-:Y:S02]  /*11210*/  FSEL R5, R5, 1, P1 ;  /* 0x3f80000005057808 */ /* 0x004fe40000800000 */
[----:B-1----:R-:W-:-:S03]  /*11220*/  ISETP.NE.AND P3, PT, R6, RZ, PT ;  /* 0x000000ff0600720c */ /* 0x002fc60003f65270 */
[C---:B------:R-:W-:Y:S01]  /*11230*/  FMUL.FTZ R108, R5.reuse, R108 ;  /* 0x0000006c056c7220 */ /* 0x040fe20000410000 */
[C---:B------:R-:W-:Y:S01]  /*11240*/  FMUL.FTZ R109, R5.reuse, R109 ;  /* 0x0000006d056d7220 */ /* 0x040fe20000410000 */
[C---:B------:R-:W-:Y:S01]  /*11250*/  FMUL.FTZ R104, R5.reuse, R104 ;  /* 0x0000006805687220 */ /* 0x040fe20000410000 */
[----:B---3--:R-:W-:Y:S01]  /*11260*/  FSEL R4, R4, 1, P0 ;  /* 0x3f80000004047808 */ /* 0x008fe20000000000 */
        /* <DEDUP_REMOVED lines=13> */
[----:B------:R-:W1:Y:S01]  /*11340*/  @P2 LDC.64 R6, c[0x0][0x408] ;  /* 0x00010200ff062b82 */ /* 0x000e620000000a00 */
[----:B------:R-:W2:Y:S01]  /*11350*/  @P0 MUFU.LG2 R0, R0 ;  /* 0x0000000000000308 */ /* 0x000ea20000000c00 */
[----:B------:R-:W-:-:S02]  /*11360*/  ISETP.NE.OR P4, PT, R93, -0x1, !P3 ;  /* 0xffffffff5d00780c */ /* 0x000fc40005f85670 */
[----:B------:R-:W-:Y:S02]  /*11370*/  F2FP.F16.F32.PACK_AB R108, R109, R108 ;  /* 0x0000006c6d6c723e */ /* 0x000fe400000000ff */
[----:B------:R-:W-:Y:S02]  /*11380*/  F2FP.F16.F32.PACK_AB R110, R111, R110 ;  /* 0x0000006e6f6e723e */ /* 0x000fe400000000ff */
[----:B------:R-:W4:Y:S01]  /*11390*/  @!P2 LDC.64 R4, c[0x0][0x400] ;  /* 0x00010000ff04ab82 */ /* 0x000f220000000a00 */
[----:B------:R-:W-:Y:S01]  /*113a0*/  F2FP.F16.F32.PACK_AB R104, R105, R104 ;  /* 0x000000686968723e */ /* 0x000fe200000000ff */
[----:B------:R-:W-:Y:S01]  /*113b0*/  STS [R11], R108 ;  /* 0x0000006c0b007388 */ /* 0x000fe20000000800 */
[----:B------:R-:W-:Y:S02]  /*113c0*/  F2FP.F16.F32.PACK_AB R106, R107, R106 ;  /* 0x0000006a6b6a723e */ /* 0x000fe400000000ff */
[----:B------:R-:W-:Y:S01]  /*113d0*/  F2FP.F16.F32.PACK_AB R100, R101, R100 ;  /* 0x000000646564723e */ /* 0x000fe200000000ff */
[----:B------:R3:W-:Y:S01]  /*113e0*/  STS [R11+0x200], R110 ;  /* 0x0002006e0b007388 */ /* 0x0007e20000000800 */
[----:B------:R-:W-:Y:S01]  /*113f0*/  F2FP.F16.F32.PACK_AB R102, R103, R102 ;  /* 0x000000666766723e */ /* 0x000fe200000000ff */
[----:B------:R-:W5:Y:S01]  /*11400*/  @!P3 LDC R10, c[0x0][0x3e0] ;  /* 0x0000f800ff0abb82 */ /* 0x000f620000000800 */
[----:B------:R-:W-:Y:S01]  /*11410*/  F2FP.F16.F32.PACK_AB R96, R97, R96 ;  /* 0x000000606160723e */ /* 0x000fe200000000ff */
[----:B------:R-:W-:Y:S01]  /*11420*/  STS [R17+0x10], R104 ;  /* 0x0000106811007388 */ /* 0x000fe20000000800 */
[----:B------:R-:W-:Y:S01]  /*11430*/  F2FP.F16.F32.PACK_AB R98, R99, R98 ;  /* 0x000000626362723e */ /* 0x000fe200000000ff */
[----:B--2---:R-:W-:-:S02]  /*11440*/  @P0 FMUL.FTZ R0, R0, 0.69314718246459960938 ;  /* 0x3f31721800000820 */ /* 0x004fc40000410000 */
[----:B------:R2:W-:Y:S02]  /*11450*/  STS [R17+0x210], R106 ;  /* 0x0002106a11007388 */ /* 0x0005e40000000800 */
[----:B------:R-:W2:Y:S01]  /*11460*/  @P0 LDC R14, c[0x0][0x458] ;  /* 0x00011600ff0e0b82 */ /* 0x000ea20000000800 */
[----:B-1----:R-:W-:Y:S01]  /*11470*/  @P2 IMAD.WIDE.U32 R20, R93, R6, RZ ;  /* 0x000000065d142225 */ /* 0x002fe200078e00ff */
[----:B------:R1:W-:Y:S01]  /*11480*/  STS [R13+0x20], R100 ;  /* 0x000020640d007388 */ /* 0x0003e20000000800 */
[----:B------:R-:W-:-:S03]  /*11490*/  MOV R6, 0x7f800000 ;  /* 0x7f80000000067802 */ /* 0x000fc60000000f00 */
[----:B------:R1:W-:Y:S02]  /*114a0*/  STS [R13+0x220], R102 ;  /* 0x000220660d007388 */ /* 0x0003e40000000800 */
[----:B------:R-:W1:Y:S01]  /*114b0*/  @P3 LDC R16, c[0x0][0x454] ;  /* 0x00011500ff103b82 */ /* 0x000e620000000800 */
[----:B----4-:R-:W-:-:S04]  /*114c0*/  @!P2 IMAD.WIDE.U32 R18, R8, R4, RZ ;  /* 0x000000040812a225 */ /* 0x010fc800078e00ff */
[----:B------:R-:W-:Y:S01]  /*114d0*/  @!P2 IMAD R5, R8, R5, R19 ;  /* 0x000000050805a224 */ /* 0x000fe200078e0213 */
[----:B---3--:R-:W-:Y:S01]  /*114e0*/  IADD3 R11, PT, PT, -R12, R13, RZ ;  /* 0x0000000d0c0b7210 */ /* 0x008fe20007ffe1ff */
[----:B------:R-:W-:Y:S01]  /*114f0*/  @P2 IMAD R5, R93, R7, R21 ;  /* 0x000000075d052224 */ /* 0x000fe200078e0215 */
[----:B------:R-:W-:Y:S01]  /*11500*/  MOV R7, 0x7f800000 ;  /* 0x7f80000000077802 */ /* 0x000fe20000000f00 */
[C---:B-----5:R-:W-:Y:S02]  /*11510*/  @!P3 IMAD R10, R8.reuse, R10, R9 ;  /* 0x0000000a080ab224 */ /* 0x060fe400078e0209 */
[----:B------:R3:W-:Y:S01]  /*11520*/  STS [R11+0x30], R96 ;  /* 0x000030600b007388 */ /* 0x0007e20000000800 */
[-C--:B------:R-:W-:Y:S02]  /*11530*/  @!P4 IMAD R93, R8, R3.reuse, RZ ;  /* 0x00000003085dc224 */ /* 0x080fe400078e02ff */
[----:B--2---:R-:W-:Y:S01]  /*11540*/  @P1 FMUL.FTZ R17, R2, 0.69314718246459960938 ;  /* 0x3f31721802111820 */ /* 0x004fe20000410000 */
[----:B------:R3:W-:Y:S01]  /*11550*/  STS [R11+0x230], R98 ;  /* 0x000230620b007388 */ /* 0x0007e20000000800 */
[----:B------:R-:W-:-:S02]  /*11560*/  @!P3 IMAD R4, R10, R3, RZ ;  /* 0x000000030a04b224 */ /* 0x000fc400078e02ff */
[----:B------:R-:W-:Y:S01]  /*11570*/  @P0 FFMA.FTZ R6, R69, R14, R0 ;  /* 0x0000000e45060223 */ /* 0x000fe20000010000 */
[----:B------:R-:W-:Y:S01]  /*11580*/  @P1 FFMA.FTZ R7, R70, R15, R17 ;  /* 0x0000000f46071223 */ /* 0x000fe20000010011 */
[----:B------:R-:W-:Y:S01]  /*11590*/  SHF.R.U32.HI R0, RZ, 0x2, R85 ;  /* 0x00000002ff007819 */ /* 0x000fe20000011655 */
[----:B-1----:R-:W-:Y:S01]  /*115a0*/  @P3 IMAD R4, R9, R16, R93 ;  /* 0x0000001009043224 */ /* 0x002fe200078e025d */
[----:B------:R-:W-:Y:S06]  /*115b0*/  BAR.SYNC.DEFER_BLOCKING 0x0 ;  /* 0x0000000000007b1d */ /* 0x000fec0000010000 */
[----:B---3--:R-:W-:Y:S05]  /*115c0*/  @P5 BRA `(.L_x_4241) ;  /* 0x0000000000385947 */ /* 0x008fea0003800000 */
        /* <DEDUP_REMOVED lines=14> */
.L_x_4241:
[----:B------:R-:W-:Y:S05]  /*116b0*/  BSYNC.RECONVERGENT B0 ;  /* 0x0000000000007941 */ /* 0x000fea0003800200 */
.L_x_4240:
        /* <DEDUP_REMOVED lines=38> */
.L_x_4242:
        /* <DEDUP_REMOVED lines=14> */
.L_x_4934:


//--------------------- .text._ZN5flash24flash_fwd_splitkv_kernelI23Flash_fwd_kernel_traitsILi32ELi64ELi128ELi4ELb0ELb0EN7cutlass6half_tE19Flash_kernel_traitsILi32ELi64ELi128ELi4ES3_EELb1ELb0ELb1ELb0ELb0ELb1ELb0ELb1EEEvNS_16Flash_fwd_paramsE --------------------------
	.section	.text._ZN5flash24flash_fwd_splitkv_kernelI23Flash_fwd_kernel_traitsILi32ELi64ELi128ELi4ELb0ELb0EN7cutlass6half_tE19Flash_kernel_traitsILi32ELi64ELi128ELi4ES3_EELb1ELb0ELb1ELb0ELb0ELb1ELb0ELb1EEEvNS_16Flash_fwd_paramsE,"ax",@progbits
	.align	128
        .global         _ZN5flash24flash_fwd_splitkv_kernelI23Flash_fwd_kernel_traitsILi32ELi64ELi128ELi4ELb0ELb0EN7cutlass6half_tE19Flash_kernel_traitsILi32ELi64ELi128ELi4ES3_EELb1ELb0ELb1ELb0ELb0ELb1ELb0ELb1EEEvNS_16Flash_fwd_paramsE
        .type           _ZN5flash24flash_fwd_splitkv_kernelI23Flash_fwd_kernel_traitsILi32ELi64ELi128ELi4ELb0ELb0EN7cutlass6half_tE19Flash_kernel_traitsILi32ELi64ELi128ELi4ES3_EELb1ELb0ELb1ELb0ELb0ELb1ELb0ELb1EEEvNS_16Flash_fwd_paramsE,@function
        .size           _ZN5flash24flash_fwd_splitkv_kernelI23Flash_fwd_kernel_traitsILi32ELi64ELi128ELi4ELb0ELb0EN7cutlass6half_tE19Flash_kernel_traitsILi32ELi64ELi128ELi4ES3_EELb1ELb0ELb1ELb0ELb0ELb1ELb0ELb1EEEvNS_16Flash_fwd_paramsE,(.L_x_4935 - _ZN5flash24flash_fwd_splitkv_kernelI23Flash_fwd_kernel_traitsILi32ELi64ELi128ELi4ELb0ELb0EN7cutlass6half_tE19Flash_kernel_traitsILi32ELi64ELi128ELi4ES3_EELb1ELb0ELb1ELb0ELb0ELb1ELb0ELb1EEEvNS_16Flash_fwd_paramsE)
        .other          _ZN5flash24flash_fwd_splitkv_kernelI23Flash_fwd_kernel_traitsILi32ELi64ELi128ELi4ELb0ELb0EN7cutlass6half_tE19Flash_kernel_traitsILi32ELi64ELi128ELi4ES3_EELb1ELb0ELb1ELb0ELb0ELb1ELb0ELb1EEEvNS_16Flash_fwd_paramsE,@"STO_CUDA_ENTRY STV_DEFAULT"
_ZN5flash24flash_fwd_splitkv_kernelI23Flash_fwd_kernel_traitsILi32ELi64ELi128ELi4ELb0ELb0EN7cutlass6half_tE19Flash_kernel_traitsILi32ELi64ELi128ELi4ES3_EELb1ELb0ELb1ELb0ELb0ELb1ELb0ELb1EEEvNS_16Flash_fwd_paramsE:
.text._ZN5flash24flash_fwd_splitkv_kernelI23Flash_fwd_kernel_traitsILi32ELi64ELi128ELi4ELb0ELb0EN7cutlass6half_tE19Flash_kernel_traitsILi32ELi64ELi128ELi4ES3_EELb1ELb0ELb1ELb0ELb0ELb1ELb0ELb1EEEvNS_16Flash_fwd_paramsE:
        /* <DEDUP_REMOVED lines=51> */
.L_x_4243:
        /* <DEDUP_REMOVED lines=78> */
.L_x_4246:
[----:B------:R-:W-:Y:S05]  /*0810*/  BSYNC.RECONVERGENT B0 ;  /* 0x0000000000007941 */ /* 0x000fea0003800200 */
.L_x_4245:
        /* <DEDUP_REMOVED lines=14> */
.L_x_4244:
        /* <DEDUP_REMOVED lines=10> */
.L_x_4247:
        /* <DEDUP_REMOVED lines=17> */
[----:B------:R-:W-:Y:S02]  /*0ab0*/  IMAD.HI.U32 R2, R7, R2, R6 ;  /* 0x0000000207027227 */ /* 0x000fe400078e0006 */
[----:B------:R-:W1:Y:S04]  /*0ac0*/  LDC R7, c[0x0][0x3e8] ;  /* 0x0000fa00ff077b82 */ /* 0x000e680000000800 */
        /* <DEDUP_REMOVED lines=12> */
[----:B------:R-:W2:Y:S03]  /*0b90*/  LDCU.64 UR4, c[0x0][0x3a8] ;  /* 0x00007500ff0477ac */ /* 0x000ea60008000a00 */
[----:B------:R-:W-:-:S03]  /*0ba0*/  LEA.HI.X R117, R2, UR11, R117, 0x2, P0 ;  /* 0x0000000b02757c11 */ /* 0x000fc600080f1475 */
[----:B------:R-:W-:-:S05]  /*0bb0*/  @P1 IADD3 R5, PT, PT, R5, 0x1, RZ ;  /* 0x0000000105051810 */ /* 0x000fca0007ffe0ff */
[----:B------:R-:W-:Y:S01]  /*0bc0*/  @!P2 IMAD.MOV R5, RZ, RZ, -R5 ;  /* 0x000000ffff05a224 */ /* 0x000fe200078e0a05 */
[----:B------:R-:W-:-:S05]  /*0bd0*/  @!P3 LOP3.LUT R5, RZ, R9, RZ, 0x33, !PT ;  /* 0x00000009ff05b212 */ /* 0x000fca00078e33ff */
[----:B------:R-:W-:-:S06]  /*0be0*/  IMAD.WIDE R12, R5, 0x4, R116 ;  /* 0x00000004050c7825 */ /* 0x000fcc00078e0274 */
[----:B------:R-:W4:Y:S01]  /*0bf0*/  LDG.E R12, desc[UR8][R12.64] ;  /* 0x000000080c0c7981 */ /* 0x000f22000c1e1900 */
[----:B-1----:R-:W-:Y:S01]  /*0c00*/  IABS R4, R7 ;  /* 0x0000000700047213 */ /* 0x002fe20000000000 */
[----:B------:R-:W-:Y:S01]  /*0c10*/  IMAD.MOV R5, RZ, RZ, -R5 ;  /* 0x000000ffff057224 */ /* 0x000fe200078e0a05 */
[----:B---3--:R-:W-:Y:S01]  /*0c20*/  MOV R60, UR12 ;  /* 0x0000000c003c7c02 */ /* 0x008fe20008000f00 */
        /* <DEDUP_REMOVED lines=21> */
[----:B----4-:R-:W-:Y:S01]  /*0d80*/  SHF.R.S32.HI R2, RZ, 0x1f, R12 ;  /* 0x0000001fff027819 */ /* 0x010fe2000001140c */
[----:B------:R-:W-:-:S04]  /*0d90*/  IMAD.WIDE.U32 R14, R12, UR6, RZ ;  /* 0x000000060c0e7c25 */ /* 0x000fc8000f8e00ff */
[C---:B------:R-:W-:Y:S02]  /*0da0*/  IMAD R3, R2.reuse, UR6, RZ ;  /* 0x0000000602037c24 */ /* 0x040fe4000f8e02ff */
[----:B--2---:R-:W-:Y:S02]  /*0db0*/  IMAD R5, R2, UR4, RZ ;  /* 0x0000000402057c24 */ /* 0x004fe4000f8e02ff */
        /* <DEDUP_REMOVED lines=32> */
.L_x_4248:
        /* <DEDUP_REMOVED lines=15> */
.L_x_4250:
[----:B------:R-:W1:Y:S01]  /*10b0*/  LDC.64 R60, c[0x0][0x3b8] ;  /* 0x0000ee00ff3c7b82 */ /* 0x000e620000000a00 */
[----:B------:R-:W-:-:S05]  /*10c0*/  IADD3 R2, PT, PT, R0, R3, RZ ;  /* 0x0000000300027210 */ /* 0x000fca0007ffe0ff */
[C---:B-1----:R-:W-:Y:S02]  /*10d0*/  IMAD R5, R2.reuse, R61, RZ ;  /* 0x0000003d02057224 */ /* 0x042fe400078e02ff */
[----:B------:R-:W-:-:S05]  /*10e0*/  IMAD.WIDE.U32 R10, R2, R60, RZ ;  /* 0x0000003c020a7225 */ /* 0x000fca00078e00ff */
[----:B------:R-:W-:Y:S02]  /*10f0*/  IADD3 R5, PT, PT, R11, R5, RZ ;  /* 0x000000050b057210 */ /* 0x000fe40007ffe0ff */
.L_x_4251:
        /* <DEDUP_REMOVED lines=14> */
.L_x_4252:
[----:B------:R-:W1:Y:S01]  /*11e0*/  LDC.64 R58, c[0x0][0x3c0] ;  /* 0x0000f000ff3a7b82 */ /* 0x000e620000000a00 */
[----:B------:R-:W-:-:S05]  /*11f0*/  IADD3 R0, PT, PT, R0, R3, RZ ;  /* 0x0000000300007210 */ /* 0x000fca0007ffe0ff */
[C---:B-1---5:R-:W-:Y:S02]  /*1200*/  IMAD R7, R0.reuse, R59, RZ ;  /* 0x0000003b00077224 */ /* 0x062fe400078e02ff */
[----:B------:R-:W-:-:S05]  /*1210*/  IMAD.WIDE.U32 R12, R0, R58, RZ ;  /* 0x0000003a000c7225 */ /* 0x000fca00078e00ff */
[----:B------:R-:W-:-:S07]  /*1220*/  IADD3 R7, PT, PT, R13, R7, RZ ;  /* 0x000000070d077210 */ /* 0x000fce0007ffe0ff */
.L_x_4253:
[----:B------:R-:W1:Y:S01]  /*1230*/  LDC R13, c[0x0][0x3e8] ;  /* 0x0000fa00ff0d7b82 */ /* 0x000e620000000800 */
[----:B------:R-:W-:Y:S01]  /*1240*/  MOV R14, R10 ;  /* 0x0000000a000e7202 */ /* 0x000fe20000000f00 */
[----:B------:R-:W-:Y:S01]  /*1250*/  IMAD.MOV.U32 R15, RZ, RZ, R5 ;  /* 0x000000ffff0f7224 */ /* 0x000fe200078e0005 */
[----:B------:R-:W-:Y:S02]  /*1260*/  CS2R R116, SRZ ;  /* 0x0000000000747805 */ /* 0x000fe4000001ff00 */
[----:B-1----:R-:W-:Y:S02]  /*1270*/  IABS R0, R13 ;  /* 0x0000000d00007213 */ /* 0x002fe40000000000 */
[----:B------:R-:W-:Y:S02]  /*1280*/  ISETP.NE.AND P2, PT, R13, RZ, PT ;  /* 0x000000ff0d00720c */ /* 0x000fe40003f45270 */
[----:B------:R-:W1:Y:S08]  /*1290*/  I2F.RP R4, R0 ;  /* 0x0000000000047306 */ /* 0x000e700000209400 */
[----:B-1----:R-:W1:Y:S02]  /*12a0*/  MUFU.RCP R8, R4 ;  /* 0x0000000400087308 */ /* 0x002e640000001000 */
[----:B-1----:R-:W-:-:S02]  /*12b0*/  IADD3 R8, PT, PT, R8, 0xffffffe, RZ ;  /* 0x0ffffffe08087810 */ /* 0x002fc40007ffe0ff */
[----:B------:R-:W-:-:S04]  /*12c0*/  LOP3.LUT R4, RZ, R13, RZ, 0x33, !PT ;  /* 0x0000000dff047212 */ /* 0x000fc800078e33ff */
[----:B------:R-:W1:Y:S02]  /*12d0*/  F2I.FTZ.U32.TRUNC.NTZ R9, R8 ;  /* 0x0000000800097305 */ /* 0x000e64000021f000 */
[----:B-1----:R-:W-:Y:S01]  /*12e0*/  IMAD.MOV R2, RZ, RZ, -R9 ;  /* 0x000000ffff027224 */ /* 0x002fe200078e0a09 */
[----:B------:R-:W-:-:S03]  /*12f0*/  MOV R8, RZ ;  /* 0x000000ff00087202 */ /* 0x000fc60000000f00 */
[----:B------:R-:W-:Y:S01]  /*1300*/  IMAD R3, R2, R0, RZ ;  /* 0x0000000002037224 */ /* 0x000fe200078e02ff */
[----:B------:R-:W-:-:S03]  /*1310*/  IABS R2, R104 ;  /* 0x0000006800027213 */ /* 0x000fc60000000000 */
[----:B------:R-:W-:Y:S02]  /*1320*/  IMAD.HI.U32 R3, R9, R3, R8 ;  /* 0x0000000309037227 */ /* 0x000fe400078e0008 */
[----:B------:R-:W1:Y:S04]  /*1330*/  LDC.64 R8, c[0x0][0x3d8] ;  /* 0x0000f600ff087b82 */ /* 0x000e680000000a00 */
        /* <DEDUP_REMOVED lines=8> */
[----:B------:R-:W2:Y:S01]  /*13c0*/  LDC.64 R2, c[0x0][0x3d0] ;  /* 0x0000f400ff027b82 */ /* 0x000ea20000000a00 */
[----:B------:R-:W-:Y:S02]  /*13d0*/  IMAD.MOV.U32 R13, RZ, RZ, R7 ;  /* 0x000000ffff0d7224 */ /* 0x000fe400078e0007 */
[----:B------:R-:W-:Y:S02]  /*13e0*/  ISETP.GE.AND P3, PT, R0, RZ, PT ;  /* 0x000000ff0000720c */ /* 0x000fe40003f66270 */
[----:B------:R-:W-:-:S05]  /*13f0*/  LEA R0, R57, 0xffffff80, 0x7 ;  /* 0xffffff8039007811 */ /* 0x000fca00078e38ff */
[----:B------:R-:W-:Y:S01]  /*1400*/  @P1 IADD3 R6, PT, PT, R6, 0x1, RZ ;  /* 0x0000000106061810 */ /* 0x000fe20007ffe0ff */
[----:B------:R-:W-:-:S04]  /*1410*/  IMAD.WIDE.U32 R12, R0, R58, R12 ;  /* 0x0000003a000c7225 */ /* 0x000fc800078e000c */
[----:B------:R-:W-:Y:S02]  /*1420*/  IMAD.MOV.U32 R11, RZ, RZ, R6 ;  /* 0x000000ffff0b7224 */ /* 0x000fe400078e0006 */
[----:B------:R-:W-:-:S03]  /*1430*/  IMAD.WIDE.U32 R14, R0, R60, R14 ;  /* 0x0000003c000e7225 */ /* 0x000fc600078e000e */
[----:B------:R-:W-:Y:S01]  /*1440*/  @!P3 IADD3 R11, PT, PT, -R11, RZ, RZ ;  /* 0x000000ff0b0bb210 */ /* 0x000fe20007ffe1ff */
        /* <DEDUP_REMOVED lines=14> */
.L_x_4249:
[----:B------:R-:W-:Y:S01]  /*1530*/  ISETP.NE.AND P0, PT, R93, -0x1, PT ;  /* 0xffffffff5d00780c */ /* 0x000fe20003f05270 */
[----:B------:R-:W1:Y:S01]  /*1540*/  LDC.64 R106, c[0x0][0x3b0] ;  /* 0x0000ec00ff6a7b82 */ /* 0x000e620000000a00 */
[----:B------:R-:W-:Y:S01]  /*1550*/  IMAD.SHL.U32 R12, R69, 0x8, RZ ;  /* 0x00000008450c7824 */ /* 0x000fe200078e00ff */
[----:B------:R-:W-:Y:S01]  /*1560*/  SHF.R.U32.HI R102, RZ, 0x2, R69 ;  /* 0x00000002ff667819 */ /* 0x000fe20000011645 */
[----:B------:R-:W2:Y:S01]  /*1570*/  LDCU.64 UR4, c[0x0][0x390] ;  /* 0x00007200ff0477ac */ /* 0x000ea20008000a00 */
[----:B------:R-:W-:Y:S01]  /*1580*/  IMAD.MOV.U32 R5, RZ, RZ, RZ ;  /* 0x000000ffff057224 */ /* 0x000fe200078e00ff */
[----:B------:R-:W3:Y:S01]  /*1590*/  LDCU.64 UR12, c[0x0][0x3c8] ;  /* 0x00007900ff0c77ac */ /* 0x000ee20008000a00 */
[----:B------:R-:W4:Y:S06]  /*15a0*/  LDCU.64 UR6, c[0x0][0x388] ;  /* 0x00007100ff0677ac */ /* 0x000f2c0008000a00 */
[----:B------:R-:W2:Y:S01]  /*15b0*/  @!P0 LDC.64 R2, c[0x0][0x398] ;  /* 0x0000e600ff028b82 */ /* 0x000ea20000000a00 */
[----:B------:R-:W-:Y:S01]  /*15c0*/  LOP3.LUT R12, R12, 0x18, RZ, 0xc0, !PT ;  /* 0x000000180c0c7812 */ /* 0x000fe200078ec0ff */
[----:B------:R3:W5:Y:S01]  /*15d0*/  @P5 LDG.E R5, desc[UR8][R16.64] ;  /* 0x0000000810055981 */ /* 0x000762000c1e1900 */
[----:B------:R-:W-:-:S02]  /*15e0*/  MOV R103, RZ ;  /* 0x000000ff00677202 */ /* 0x000fc40000000f00 */
[C---:B------:R-:W-:Y:S02]  /*15f0*/  IADD3 R10, P1, PT, R12.reuse, R10, RZ ;  /* 0x0000000a0c0a7210 */ /* 0x040fe40007f3e0ff */
[----:B------:R-:W-:Y:S02]  /*1600*/  SHF.R.U32.HI R70, RZ, 0x1, R69 ;  /* 0x00000001ff467819 */ /* 0x000fe40000011645 */
[----:B------:R-:W-:Y:S02]  /*1610*/  IADD3.X R11, PT, PT, RZ, R0, RZ, P1, !PT ;  /* 0x00000000ff0b7210 */ /* 0x000fe40000ffe4ff */
[----:B------:R-:W-:Y:S01]  /*1620*/  IADD3 R8, P1, PT, R12, R8, RZ ;  /* 0x000000080c087210 */ /* 0x000fe20007f3e0ff */
[----:B------:R-:W-:-:S04]  /*1630*/  IMAD.WIDE.U32 R10, R102, R60, R10 ;  /* 0x0000003c660a7225 */ /* 0x000fc800078e000a */
[----:B------:R-:W-:Y:S02]  /*1640*/  IMAD R81, R102, R61, R11 ;  /* 0x0000003d66517224 */ /* 0x000fe400078e020b */
[----:B------:R-:W3:Y:S01]  /*1650*/  LDC R11, c[0x0][0x450] ;  /* 0x00011400ff0b7b82 */ /* 0x000ee20000000800 */
[----:B------:R-:W-:Y:S01]  /*1660*/  IMAD.X R9, RZ, RZ, R7, P1 ;  /* 0x000000ffff097224 */ /* 0x000fe200008e0607 */
[----:B------:R-:W-:Y:S01]  /*1670*/  SHF.R.S32.HI R7, RZ, 0x1f, R68 ;  /* 0x0000001fff077819 */ /* 0x000fe20000011444 */
[C---:B------:R-:W-:Y:S01]  /*1680*/  IMAD.SHL.U32 R80, R10.reuse, 0x2, RZ ;  /* 0x000000020a507824 */ /* 0x040fe200078e00ff */
[----:B------:R-:W-:Y:S01]  /*1690*/  SHF.L.U64.HI R81, R10, 0x1, R81 ;  /* 0x000000010a517819 */ /* 0x000fe20000010251 */
[----:B--2---:R-:W-:-:S03]  /*16a0*/  @!P0 IMAD.WIDE.U32 R14, R71, R2, RZ ;  /* 0x00000002470e8225 */ /* 0x004fc600078e00ff */
[----:B----4-:R-:W-:Y:S01]  /*16b0*/  IADD3 R80, P1, PT, R80, UR6, RZ ;  /* 0x0000000650507c10 */ /* 0x010fe2000ff3e0ff */
[----:B------:R-:W-:Y:S02]  /*16c0*/  @!P0 IMAD R0, R71, R3, R15 ;  /* 0x0000000347008224 */ /* 0x000fe400078e020f */
[----:B------:R-:W-:Y:S01]  /*16d0*/  @!P0 IMAD.MOV.U32 R2, RZ, RZ, R14 ;  /* 0x000000ffff028224 */ /* 0x000fe200078e000e */
[----:B------:R-:W-:Y:S01]  /*16e0*/  IADD3.X R81, PT, PT, R81, UR7, RZ, P1, !PT ;  /* 0x0000000751517c10 */ /* 0x000fe20008ffe4ff */
[C---:B-1----:R-:W-:Y:S01]  /*16f0*/  @P0 IMAD.WIDE.U32 R14, R93.reuse, R106, RZ ;  /* 0x0000006a5d0e0225 */ /* 0x042fe200078e00ff */
[----:B------:R-:W-:Y:S02]  /*1700*/  MOV R112, R80 ;  /* 0x0000005000707202 */ /* 0x000fe40000000f00 */
[----:B------:R-:W-:Y:S01]  /*1710*/  MOV R95, R81 ;  /* 0x00000051005f7202 */ /* 0x000fe20000000f00 */
[----:B------:R-:W-:Y:S01]  /*1720*/  @P0 IMAD R0, R93, R107, R15 ;  /* 0x0000006b5d000224 */ /* 0x000fe200078e020f */
[----:B------:R-:W-:Y:S01]  /*1730*/  @P0 MOV R2, R14 ;  /* 0x0000000e00020202 */ /* 0x000fe20000000f00 */
[----:B------:R-:W-:-:S03]  /*1740*/  IMAD.WIDE.U32 R14, R65, 0x40, R102 ;  /* 0x00000040410e7825 */ /* 0x000fc600078e0066 */
[----:B---3--:R-:W-:Y:S01]  /*1750*/  IADD3 R16, P0, PT, R12, R2, RZ ;  /* 0x000000020c107210 */ /* 0x008fe20007f1e0ff */
[----:B------:R-:W-:Y:S01]  /*1760*/  IMAD.WIDE.U32 R2, R102, R58, R8 ;  /* 0x0000003a66027225 */ /* 0x000fe200078e0008 */
[----:B------:R-:W-:-:S03]  /*1770*/  LEA.HI R11, R11, R11, RZ, 0x1 ;  /* 0x0000000b0b0b7211 */ /* 0x000fc600078f08ff */
[----:B------:R-:W-:Y:S01]  /*1780*/  IMAD R79, R102, R59, R3 ;  /* 0x0000003b664f7224 */ /* 0x000fe200078e0203 */
[----:B------:R-:W-:Y:S01]  /*1790*/  SHF.R.S32.HI R11, RZ, 0x1, R11 ;  /* 0x00000001ff0b7819 */ /* 0x000fe2000001140b */
[C---:B------:R-:W-:Y:S02]  /*17a0*/  IMAD.SHL.U32 R78, R2.reuse, 0x2, RZ ;  /* 0x00000002024e7824 */ /* 0x040fe400078e00ff */
[----:B------:R-:W-:Y:S01]  /*17b0*/  IMAD.X R17, RZ, RZ, R0, P0 ;  /* 0x000000ffff117224 */ /* 0x000fe200000e0600 */
[----:B------:R-:W-:Y:S01]  /*17c0*/  LEA.HI R0, R7, R68, RZ, 0x7 ;  /* 0x0000004407007211 */ /* 0x000fe200078f38ff */
[----:B------:R-:W-:Y:S01]  /*17d0*/  IMAD R3, R15, R106, RZ ;  /* 0x0000006a0f037224 */ /* 0x000fe200078e02ff */
[----:B------:R-:W-:Y:S01]  /*17e0*/  SHF.L.U64.HI R79, R2, 0x1, R79 ;  /* 0x00000001024f7819 */ /* 0x000fe2000001024f */
[----:B------:R-:W-:Y:S01]  /*17f0*/  IMAD.SHL.U32 R2, R69, 0x4, RZ ;  /* 0x0000000445027824 */ /* 0x000fe200078e00ff */
[----:B------:R-:W-:Y:S01]  /*1800*/  IADD3 R78, P0, PT, R78, UR4, RZ ;  /* 0x000000044e4e7c10 */ /* 0x000fe2000ff1e0ff */
[----:B------:R-:W-:Y:S01]  /*1810*/  IMAD.WIDE.U32 R8, R104, UR12, R16 ;  /* 0x0000000c68087c25 */ /* 0x000fe2000f8e0010 */
[----:B------:R-:W-:-:S02]  /*1820*/  SHF.R.S32.HI R0, RZ, 0x7, R0 ;  /* 0x00000007ff007819 */ /* 0x000fc40000011400 */
[----:B------:R-:W-:Y:S01]  /*1830*/  IADD3.X R79, PT, PT, R79, UR5, RZ, P0, !PT ;  /* 0x000000054f4f7c10 */ /* 0x000fe200087fe4ff */
[----:B------:R-:W-:Y:S01]  /*1840*/  IMAD R9, R104, UR13, R9 ;  /* 0x0000000d68097c24 */ /* 0x000fe2000f8e0209 */
[----:B------:R-:W-:Y:S01]  /*1850*/  ISETP.GE.AND P0, PT, R0, R57, PT ;  /* 0x000000390000720c */ /* 0x000fe20003f06270 */
[----:B------:R-:W-:Y:S01]  /*1860*/  IMAD R3, R14, R107, R3 ;  /* 0x0000006b0e037224 */ /* 0x000fe200078e0203 */
[----:B------:R-:W-:Y:S01]  /*1870*/  LOP3.LUT R2, R2, 0xc, RZ, 0xc0, !PT ;  /* 0x0000000c02027812 */ /* 0x000fe200078ec0ff */
        /* <DEDUP_REMOVED lines=25> */
[----:B-1----:R-:W-:Y:S01]  /*1a10*/  IMAD R7, R3, UR18, RZ ;  /* 0x0000001203077c24 */ /* 0x002fe2000f8e02ff */
[----:B------:R-:W-:Y:S01]  /*1a20*/  SHF.R.S32.HI R51, RZ, 0x1f, R50 ;  /* 0x0000001fff337819 */ /* 0x000fe20000011432 */
[----:B------:R-:W-:Y:S01]  /*1a30*/  IMAD R91, R57, -0x80, R64 ;  /* 0xffffff80395b7824 */ /* 0x000fe200078e0240 */
[----:B------:R-:W-:Y:S01]  /*1a40*/  MOV R90, R57 ;  /* 0x00000039005a7202 */ /* 0x000fe20000000f00 */
[----:B--2---:R-:W-:Y:S01]  /*1a50*/  IMAD.WIDE.U32 R18, R71, UR20, R12 ;  /* 0x0000001447127c25 */ /* 0x004fe2000f8e000c */
[----:B------:R-:W-:-:S03]  /*1a60*/  IADD3 R89, PT, PT, R102, 0x40, RZ ;  /* 0x0000004066597810 */ /* 0x000fc60007ffe0ff */
[----:B----4-:R-:W-:Y:S02]  /*1a70*/  IMAD R3, R3, UR12, RZ ;  /* 0x0000000c03037c24 */ /* 0x010fe4000f8e02ff */
[C---:B------:R-:W-:Y:S02]  /*1a80*/  IMAD R19, R71.reuse, UR21, R19 ;  /* 0x0000001547137c24 */ /* 0x040fe4000f8e0213 */
[----:B------:R-:W-:Y:S01]  /*1a90*/  IMAD R14, R4, UR13, R3 ;  /* 0x0000000d040e7c24 */ /* 0x000fe2000f8e0203 */
[----:B------:R-:W-:Y:S01]  /*1aa0*/  IADD3 R3, P0, PT, -R68, R102, RZ ;  /* 0x0000006644037210 */ /* 0x000fe20007f1e1ff */
[----:B------:R-:W-:Y:S01]  /*1ab0*/  IMAD.WIDE.U32 R16, R71, UR6, R12 ;  /* 0x0000000647107c25 */ /* 0x000fe2000f8e000c */
[----:B------:R-:W-:-:S03]  /*1ac0*/  USHF.L.U32 UR13, UR22, 0x7, URZ ;  /* 0x00000007160d7899 */ /* 0x000fc600080006ff */
[----:B------:R-:W-:-:S04]  /*1ad0*/  IMAD.WIDE.U32 R18, R92, UR16, R18 ;  /* 0x000000105c127c25 */ /* 0x000fc8000f8e0012 */
[----:B------:R-:W-:Y:S01]  /*1ae0*/  IMAD R17, R71, UR7, R17 ;  /* 0x0000000747117c24 */ /* 0x000fe2000f8e0211 */
[----:B------:R-:W1:Y:S01]  /*1af0*/  LDCU.64 UR6, c[0x0][0x488] ;  /* 0x00009100ff0677ac */ /* 0x000e620008000a00 */
[----:B------:R-:W-:Y:S01]  /*1b00*/  IMAD.X R8, RZ, RZ, ~R8, P0 ;  /* 0x000000ffff087224 */ /* 0x000fe200000e0e08 */
[----:B------:R-:W-:Y:S01]  /*1b10*/  IADD3 R84, P0, PT, R50, R2, RZ ;  /* 0x0000000232547210 */ /* 0x000fe20007f1e0ff */
[----:B------:R-:W-:Y:S01]  /*1b20*/  IMAD R19, R92, UR17, R19 ;  /* 0x000000115c137c24 */ /* 0x000fe2000f8e0213 */
[----:B------:R-:W-:Y:S01]  /*1b30*/  IADD3 R50, P1, PT, R50, R75, RZ ;  /* 0x0000004b32327210 */ /* 0x000fe20007f3e0ff */
[----:B------:R-:W-:Y:S01]  /*1b40*/  IMAD.WIDE.U32 R16, R92, UR22, R16 ;  /* 0x000000165c107c25 */ /* 0x000fe2000f8e0010 */
[----:B------:R-:W-:-:S03]  /*1b50*/  LEA.HI.X.SX32 R85, R2, R51, 0x1, P0 ;  /* 0x0000003302557211 */ /* 0x000fc600000f0eff */
[----:B------:R-:W-:Y:S01]  /*1b60*/  IMAD.WIDE.U32 R18, R4, UR12, R18 ;  /* 0x0000000c04127c25 */ /* 0x000fe2000f8e0012 */
[C---:B------:R-:W-:Y:S01]  /*1b70*/  SHF.L.U64.HI R85, R84.reuse, 0x1, R85 ;  /* 0x0000000154557819 */ /* 0x040fe20000010255 */
[----:B------:R-:W-:Y:S01]  /*1b80*/  USHF.L.U32 UR12, UR16, 0x7, URZ ;  /* 0x00000007100c7899 */ /* 0x000fe200080006ff */
[----:B------:R-:W-:Y:S01]  /*1b90*/  SHF.L.U32 R84, R84, 0x1, RZ ;  /* 0x0000000154547819 */ /* 0x000fe200000006ff */
[----:B------:R-:W-:Y:S01]  /*1ba0*/  IMAD R17, R92, UR23, R17 ;  /* 0x000000175c117c24 */ /* 0x000fe2000f8e0211 */
[----:B------:R-:W-:Y:S01]  /*1bb0*/  IADD3 R15, PT, PT, R19, R14, RZ ;  /* 0x0000000e130f7210 */ /* 0x000fe20007ffe0ff */
[----:B------:R-:W-:Y:S01]  /*1bc0*/  IMAD.X R51, R51, 0x1, R74, P1 ;  /* 0x0000000133337824 */ /* 0x000fe200008e064a */
[----:B------:R-:W-:Y:S01]  /*1bd0*/  MOV R14, R18 ;  /* 0x00000012000e7202 */ /* 0x000fe20000000f00 */
[----:B------:R-:W-:Y:S01]  /*1be0*/  IMAD R6, R4, UR19, R7 ;  /* 0x0000001304067c24 */ /* 0x000fe2000f8e0207 */
[----:B------:R-:W-:Y:S01]  /*1bf0*/  IADD3 R86, P0, PT, R84, UR14, RZ ;  /* 0x0000000e54567c10 */ /* 0x000fe2000ff1e0ff */
[----:B------:R-:W-:Y:S01]  /*1c00*/  IMAD.WIDE.U32 R16, R4, UR18, R16 ;  /* 0x0000001204107c25 */ /* 0x000fe2000f8e0010 */
[----:B------:R-:W-:Y:S01]  /*1c10*/  SHF.L.U64.HI R51, R50, 0x1, R51 ;  /* 0x0000000132337819 */ /* 0x000fe20000010233 */
[----:B------:R-:W-:Y:S01]  /*1c20*/  UMOV UR18, URZ ;  /* 0x000000ff00127c82 */ /* 0x000fe20008000000 */
[----:B------:R-:W-:Y:S01]  /*1c30*/  IADD3.X R87, PT, PT, R85, UR15, RZ, P0, !PT ;  /* 0x0000000f55577c10 */ /* 0x000fe200087fe4ff */
[----:B------:R-:W-:Y:S01]  /*1c40*/  IMAD R4, R8, UR16, RZ ;  /* 0x0000001008047c24 */ /* 0x000fe2000f8e02ff */
[----:B------:R-:W-:Y:S01]  /*1c50*/  UIADD3 UR18, UP0, UPT, URZ, -UR18, URZ ;  /* 0x80000012ff127290 */ /* 0x000fe2000ff1e0ff */
[----:B------:R-:W-:-:S02]  /*1c60*/  IMAD.SHL.U32 R50, R50, 0x2, RZ ;  /* 0x0000000232327824 */ /* 0x000fc400078e00ff */
[C---:B------:R-:W-:Y:S01]  /*1c70*/  IMAD R83, R3.reuse, UR17, R4 ;  /* 0x0000001103537c24 */ /* 0x040fe2000f8e0204 */
[----:B------:R-:W2:Y:S01]  /*1c80*/  LDCU.U8 UR17, c[0x0][0x533] ;  /* 0x0000a660ff1177ac */ /* 0x000ea20008000000 */
[----:B------:R-:W-:Y:S01]  /*1c90*/  IMAD.WIDE.U32 R4, R3, UR16, R14 ;  /* 0x0000001003047c25 */ /* 0x000fe2000f8e000e */
[----:B------:R-:W-:Y:S01]  /*1ca0*/  IADD3 R14, P1, PT, R50, UR14, RZ ;  /* 0x0000000e320e7c10 */ /* 0x000fe2000ff3e0ff */
[----:B------:R-:W4:Y:S02]  /*1cb0*/  LDCU UR16, c[0x0][0x450] ;  /* 0x00008a00ff1077ac */ /* 0x000f240008000800 */
[----:B------:R-:W-:Y:S01]  /*1cc0*/  IMAD.IADD R7, R17, 0x1, R6 ;  /* 0x0000000111077824 */ /* 0x000fe200078e0206 */
[----:B------:R-:W-:Y:S01]  /*1cd0*/  IADD3.X R15, PT, PT, R51, UR15, RZ, P1, !PT ;  /* 0x0000000f330f7c10 */ /* 0x000fe20008ffe4ff */
[----:B------:R-:W-:Y:S01]  /*1ce0*/  IMAD R2, R8, UR22, RZ ;  /* 0x0000001608027c24 */ /* 0x000fe2000f8e02ff */
[----:B------:R-:W2:Y:S01]  /*1cf0*/  LDCU UR15, c[0x0][0x440] ;  /* 0x00008800ff0f77ac */ /* 0x000ea20008000800 */
[C---:B------:R-:W-:Y:S01]  /*1d00*/  LEA R82, P0, R4.reuse, UR4, 0x1 ;  /* 0x0000000404527c11 */ /* 0x040fe2000f8008ff */
[----:B------:R-:W-:Y:S01]  /*1d10*/  IMAD.MOV.U32 R6, RZ, RZ, R16 ;  /* 0x000000ffff067224 */ /* 0x000fe200078e0010 */
[----:B------:R-:W-:Y:S01]  /*1d20*/  IADD3 R83, PT, PT, R5, R83, RZ ;  /* 0x0000005305537210 */ /* 0x000fe20007ffe0ff */
[C---:B------:R-:W-:Y:S01]  /*1d30*/  IMAD R9, R3.reuse, UR23, R2 ;  /* 0x0000001703097c24 */ /* 0x040fe2000f8e0202 */
[----:B------:R-:W-:Y:S01]  /*1d40*/  UIADD3.X UR12, UPT, UPT, URZ, ~UR12, URZ, UP0, !UPT ;  /* 0x8000000cff0c7290 */ /* 0x000fe200087fe4ff */
[----:B------:R-:W-:Y:S01]  /*1d50*/  IMAD.WIDE.U32 R2, R3, UR22, R6 ;  /* 0x0000001603027c25 */ /* 0x000fe2000f8e0006 */
[----:B------:R-:W-:Y:S01]  /*1d60*/  LEA.HI.X R83, R4, UR5, R83, 0x1, P0 ;  /* 0x0000000504537c11 */ /* 0x000fe200080f0c53 */
[----:B------:R-:W-:Y:S01]  /*1d70*/  UIADD3.X UR19, UPT, UPT, URZ, ~UR13, URZ, UP0, !UPT ;  /* 0x8000000dff137290 */ /* 0x000fe200087fe4ff */
[----:B---3--:R-:W-:Y:S01]  /*1d80*/  IADD3 R50, P0, PT, R50, UR10, RZ ;  /* 0x0000000a32327c10 */ /* 0x008fe2000ff1e0ff */
[----:B------:R-:W-:Y:S01]  /*1d90*/  IMAD.IADD R9, R3, 0x1, R9 ;  /* 0x0000000103097824 */ /* 0x000fe200078e0209 */
[----:B-1----:R-:W-:Y:S01]  /*1da0*/  LEA R10, P2, R2, UR6, 0x1 ;  /* 0x00000006020a7c11 */ /* 0x002fe2000f8408ff */
[C---:B------:R-:W-:Y:S01]  /*1db0*/  VIADD R76, R102.reuse, 0x20 ;  /* 0x00000020664c7836 */ /* 0x040fe20000000000 */
[----:B------:R-:W-:Y:S01]  /*1dc0*/  IADD3.X R51, PT, PT, R51, UR11, RZ, P0, !PT ;  /* 0x0000000b33337c10 */ /* 0x000fe200087fe4ff */
[----:B------:R-:W-:Y:S01]  /*1dd0*/  VIADD R88, R102, 0x60 ;  /* 0x0000006066587836 */ /* 0x000fe20000000000 */
[----:B------:R-:W-:Y:S01]  /*1de0*/  IADD3 R84, P1, PT, R84, UR10, RZ ;  /* 0x0000000a54547c10 */ /* 0x000fe2000ff3e0ff */
[----:B------:R-:W-:Y:S01]  /*1df0*/  USHF.R.S64 UR13, UR18, 0x1f, UR12 ;  /* 0x0000001f120d7899 */ /* 0x000fe2000800100c */
[----:B----4-:R-:W-:Y:S01]  /*1e00*/  MOV R21, UR16 ;  /* 0x0000001000157c02 */ /* 0x010fe20008000f00 */
[----:B------:R-:W-:Y:S01]  /*1e10*/  USHF.R.S64 UR18, UR18, 0x1f, UR19 ;  /* 0x0000001f12127899 */ /* 0x000fe20008001013 */
[----:B--2---:R-:W-:Y:S01]  /*1e20*/  ISETP.GE.AND P0, PT, R12, UR15, PT ;  /* 0x0000000f0c007c0c */ /* 0x004fe2000bf06270 */
[----:B------:R-:W1:Y:S01]  /*1e30*/  LDCU UR14, c[0x0][0x440] ;  /* 0x00008800ff0e77ac */ /* 0x000e620008000800 */
[----:B------:R-:W-:-:S02]  /*1e40*/  LEA.HI.X R9, R2, UR7, R9, 0x1, P2 ;  /* 0x0000000702097c11 */ /* 0x000fc400090f0c09 */
[----:B------:R-:W-:Y:S01]  /*1e50*/  P2R R96, PR, RZ, 0x1 ;  /* 0x00000001ff607803 */ /* 0x000fe20000000000 */
[----:B------:R-:W2:Y:S01]  /*1e60*/  LDCU.128 UR4, c[0x0][0x3a0] ;  /* 0x00007400ff0477ac */ /* 0x000ea20008000c00 */
[----:B------:R-:W-:Y:S01]  /*1e70*/  IADD3.X R85, PT, PT, R85, UR11, RZ, P1, !PT ;  /* 0x0000000b55557c10 */ /* 0x000fe20008ffe4ff */
[----:B------:R-:W3:Y:S01]  /*1e80*/  LDCU.64 UR10, c[0x0][0x4e0] ;  /* 0x00009c00ff0a77ac */ /* 0x000ee20008000a00 */
[----:B------:R-:W-:Y:S02]  /*1e90*/  USHF.R.S32.HI UR12, URZ, 0x1f, UR12 ;  /* 0x0000001fff0c7899 */ /* 0x000fe4000801140c */
[----:B------:R-:W-:Y:S02]  /*1ea0*/  USHF.R.S32.HI UR19, URZ, 0x1f, UR19 ;  /* 0x0000001fff137899 */ /* 0x000fe40008011413 */
[----:B------:R-:W-:-:S11]  /*1eb0*/  UISETP.NE.AND UP0, UPT, UR17, URZ, UPT ;  /* 0x000000ff1100728c */ /* 0x000fd6000bf05270 */
.L_x_4276:
        /* <DEDUP_REMOVED lines=15> */
[----:B------:R-:W4:Y:S01]  /*1fb0*/  @!P3 LDG.E.128 R4, desc[UR8][R82.64] ;  /* 0x000000085204b981 */ /* 0x000f22000c1e1d00 */
[C---:B------:R-:W-:Y:S02]  /*1fc0*/  ISETP.GE.OR P0, PT, R89.reuse, R91, P1 ;  /* 0x0000005b5900720c */ /* 0x040fe40000f06670 */
[C---:B------:R-:W-:Y:S02]  /*1fd0*/  LEA R2, P1, R58.reuse, R78, 0x6 ;  /* 0x0000004e3a027211 */ /* 0x040fe400078230ff */
[----:B------:R-:W-:Y:S02]  /*1fe0*/  ISETP.LT.OR P4, PT, R89, R97, P0 ;  /* 0x000000615900720c */ /* 0x000fe40000781670 */
[----:B------:R-:W-:Y:S02]  /*1ff0*/  LEA.HI.X R3, R58, R79, R59, 0x6, P1 ;  /* 0x0000004f3a037211 */ /* 0x000fe400008f343b */
[----:B------:R-:W-:Y:S04]  /*2000*/  ISETP.GT.AND P1, PT, R90, R77, PT ;  /* 0x0000004d5a00720c */ /* 0x000fe80003f24270 */
[----:B------:R-:W-:Y:S02]  /*2010*/  P2R R98, PR, RZ, 0x2 ;  /* 0x00000002ff627803 */ /* 0x000fe40000000000 */
[----:B------:R-:W-:Y:S03]  /*2020*/  ISETP.GE.AND P1, PT, R88, R97, PT ;  /* 0x000000615800720c */ /* 0x000fe60003f26270 */
[CC--:B------:R-:W-:Y:S02]  /*2030*/  @!P4 LEA R30, P0, R62.reuse, R22.reuse, 0x6 ;  /* 0x000000163e1ec211 */ /* 0x0c0fe400078030ff */
[----:B------:R-:W-:Y:S02]  /*2040*/  P2R R0, PR, RZ, 0x2 ;  /* 0x00000002ff007803 */ /* 0x000fe40000000000 */
[--C-:B------:R-:W-:Y:S02]  /*2050*/  @!P4 LEA.HI.X R31, R62, R23, R63.reuse, 0x6, P0 ;  /* 0x000000173e1fc211 */ /* 0x100fe400000f343f */
[----:B------:R-:W-:Y:S04]  /*2060*/  ISETP.GE.AND P0, PT, R88, R91, PT ;  /* 0x0000005b5800720c */ /* 0x000fe80003f06270 */
[----:B------:R-:W-:Y:S04]  /*2070*/  ISETP.GE.OR P5, PT, R12, UR14, P0 ;  /* 0x0000000e0c007c0c */ /* 0x000fe800087a6670 */
[----:B------:R-:W-:Y:S01]  /*2080*/  ISETP.LT.OR P2, PT, R88, R97, P5 ;  /* 0x000000615800720c */ /* 0x000fe20002f41670 */
[----:B----4-:R-:W-:Y:S05]  /*2090*/  @!P3 STG.E.128 desc[UR8][R78.64], R4 ;  /* 0x000000044e00b986 */ /* 0x010fea000c101d08 */
[----:B------:R4:W5:Y:S07]  /*20a0*/  @!P6 LDG.E.128 R24, desc[UR8][R22.64] ;  /* 0x000000081618e981 */ /* 0x00096e000c1e1d00 */
[C---:B----4-:R-:W-:Y:S04]  /*20b0*/  @!P2 LEA R22, P0, R62.reuse, R22, 0x7 ;  /* 0x000000163e16a211 */ /* 0x050fe800078038ff */
[----:B------:R-:W-:Y:S02]  /*20c0*/  @!P2 LEA.HI.X R23, R62, R23, R63, 0x7, P0 ;  /* 0x000000173e17a211 */ /* 0x000fe400000f3c3f */
[CC--:B------:R-:W-:Y:S04]  /*20d0*/  @!P4 LEA R28, P0, R58.reuse, R2.reuse, 0x6 ;  /* 0x000000023a1cc211 */ /* 0x0c0fe800078030ff */
[CCC-:B------:R-:W-:Y:S01]  /*20e0*/  @!P4 LEA.HI.X R29, R58.reuse, R3.reuse, R59.reuse, 0x6, P0 ;  /* 0x000000033a1dc211 */ /* 0x1c0fe200000f343b */
[----:B-----5:R4:W-:Y:S05]  /*20f0*/  @!P6 STG.E.128 desc[UR8][R2.64], R24 ;  /* 0x000000180200e986 */ /* 0x0209ea000c101d08 */
[----:B------:R-:W5:Y:S01]  /*2100*/  @!P4 LDG.E.128 R16, desc[UR8][R30.64] ;  /* 0x000000081e10c981 */ /* 0x000f62000c1e1d00 */
[C---:B----4-:R-:W-:Y:S04]  /*2110*/  @!P2 LEA R2, P0, R58.reuse, R2, 0x7 ;  /* 0x000000023a02a211 */ /* 0x050fe800078038ff */
[----:B------:R-:W-:Y:S02]  /*2120*/  @!P2 LEA.HI.X R3, R58, R3, R59, 0x7, P0 ;  /* 0x000000033a03a211 */ /* 0x000fe400000f3c3b */
[----:B------:R-:W-:Y:S01]  /*2130*/  ISETP.NE.AND P0, PT, R21, RZ, PT ;  /* 0x000000ff1500720c */ /* 0x000fe20003f05270 */
[----:B-----5:R4:W-:Y:S05]  /*2140*/  @!P4 STG.E.128 desc[UR8][R28.64], R16 ;  /* 0x000000101c00c986 */ /* 0x0209ea000c101d08 */
[----:B------:R-:W5:Y:S05]  /*2150*/  @!P2 LDG.E.128 R4, desc[UR8][R22.64] ;  /* 0x000000081604a981 */ /* 0x000f6a000c1e1d00 */
[----:B-----5:R4:W-:Y:S02]  /*2160*/  @!P2 STG.E.128 desc[UR8][R2.64], R4 ;  /* 0x000000040200a986 */ /* 0x0209e4000c101d08 */
[----:B-1----:R-:W-:Y:S05]  /*2170*/  @P0 BRA `(.L_x_4256) ;  /* 0x00000000006c0947 */ /* 0x002fea0003800000 */
[----:B------:R-:W-:Y:S01]  /*2180*/  @!P3 IMAD.MOV.U32 R8, RZ, RZ, R10 ;  /* 0x000000ffff08b224 */ /* 0x000fe200078e000a */
[----:B----4-:R-:W1:Y:S01]  /*2190*/  LDC.64 R2, c[0x0][0x4a8] ;  /* 0x00012a00ff027b82 */ /* 0x010e620000000a00 */
[C---:B------:R-:W-:Y:S01]  /*21a0*/  IMAD.SHL.U32 R23, R60.reuse, 0x20, RZ ;  /* 0x000000203c177824 */ /* 0x040fe200078e00ff */
[----:B------:R-:W-:Y:S01]  /*21b0*/  SHF.L.U64.HI R0, R60, 0x5, R61 ;  /* 0x000000053c007819 */ /* 0x000fe2000001023d */
[----:B------:R-:W-:Y:S01]  /*21c0*/  IMAD.MOV.U32 R21, RZ, RZ, RZ ;  /* 0x000000ffff157224 */ /* 0x000fe200078e00ff */
[----:B------:R-:W4:Y:S02]  /*21d0*/  @!P3 LDG.E.128 R24, desc[UR8][R8.64] ;  /* 0x000000080818b981 */ /* 0x000f24000c1e1d00 */
[C---:B------:R-:W-:Y:S04]  /*21e0*/  LEA R28, P1, R23.reuse, R80, 0x1 ;  /* 0x00000050171c7211 */ /* 0x040fe800078208ff */
[----:B------:R-:W-:Y:S01]  /*21f0*/  LEA.HI.X R29, R23, R81, R0, 0x1, P1 ;  /* 0x00000051171d7211 */ /* 0x000fe200008f0c00 */
[----:B----4-:R4:W-:Y:S01]  /*2200*/  @!P3 STG.E.128 desc[UR8][R80.64], R24 ;  /* 0x000000185000b986 */ /* 0x0109e2000c101d08 */
[C---:B-1----:R-:W-:Y:S04]  /*2210*/  LEA R30, P0, R2.reuse, R10, 0x6 ;  /* 0x0000000a021e7211 */ /* 0x042fe800078030ff */
[C-C-:B------:R-:W-:Y:S02]  /*2220*/  LEA.HI.X R31, R2.reuse, R9, R3.reuse, 0x6, P0 ;  /* 0x00000009021f7211 */ /* 0x140fe400000f3403 */
[C---:B------:R-:W-:Y:S03]  /*2230*/  @!P4 LEA R32, P0, R2.reuse, R30, 0x6 ;  /* 0x0000001e0220c211 */ /* 0x040fe600078030ff */
[----:B------:R-:W5:Y:S01]  /*2240*/  @!P6 LDG.E.128 R16, desc[UR8][R30.64] ;  /* 0x000000081e10e981 */ /* 0x000f62000c1e1d00 */
[----:B------:R-:W-:Y:S02]  /*2250*/  @!P4 LEA.HI.X R33, R2, R31, R3, 0x6, P0 ;  /* 0x0000001f0221c211 */ /* 0x000fe400000f3403 */
[C---:B------:R-:W-:Y:S04]  /*2260*/  @!P4 LEA R34, P0, R60.reuse, R28, 0x6 ;  /* 0x0000001c3c22c211 */ /* 0x040fe800078030ff */
[----:B------:R-:W-:Y:S01]  /*2270*/  @!P4 LEA.HI.X R35, R60, R29, R61, 0x6, P0 ;  /* 0x0000001d3c23c211 */ /* 0x000fe200000f343d */
[----:B-----5:R4:W-:Y:S04]  /*2280*/  @!P6 STG.E.128 desc[UR8][R28.64], R16 ;  /* 0x000000101c00e986 */ /* 0x0209e8000c101d08 */
[----:B------:R-:W5:Y:S04]  /*2290*/  @!P4 LDG.E.128 R4, desc[UR8][R32.64] ;  /* 0x000000082004c981 */ /* 0x000f68000c1e1d00 */
[----:B-----5:R4:W-:Y:S01]  /*22a0*/  @!P4 STG.E.128 desc[UR8][R34.64], R4 ;  /* 0x000000042200c986 */ /* 0x0209e2000c101d08 */
[----:B------:R-:W-:Y:S05]  /*22b0*/  @P2 BRA `(.L_x_4257) ;  /* 0x0000002800642947 */ /* 0x000fea0003800000 */
[C---:B----4-:R-:W-:Y:S04]  /*22c0*/  LEA R16, P0, R2.reuse, R30, 0x7 ;  /* 0x0000001e02107211 */ /* 0x050fe800078038ff */
[----:B------:R-:W-:Y:S02]  /*22d0*/  LEA.HI.X R17, R2, R31, R3, 0x7, P0 ;  /* 0x0000001f02117211 */ /* 0x000fe400000f3c03 */
[C---:B------:R-:W-:Y:S03]  /*22e0*/  LEA R2, P0, R60.reuse, R28, 0x7 ;  /* 0x0000001c3c027211 */ /* 0x040fe600078038ff */
[----:B------:R-:W4:Y:S01]  /*22f0*/  LDG.E.128 R4, desc[UR8][R16.64] ;  /* 0x0000000810047981 */ /* 0x000f22000c1e1d00 */
[----:B------:R-:W-:Y:S05]  /*2300*/  LEA.HI.X R3, R60, R29, R61, 0x7, P0 ;  /* 0x0000001d3c037211 */ /* 0x000fea00000f3c3d */
[----:B----4-:R1:W-:Y:S01]  /*2310*/  STG.E.128 desc[UR8][R2.64], R4 ;  /* 0x0000000402007986 */ /* 0x0103e2000c101d08 */
[----:B------:R-:W-:Y:S05]  /*2320*/  BRA `(.L_x_4257) ;  /* 0x0000002800487947 */ /* 0x000fea0003800000 */
.L_x_4256:
[----:B------:R-:W-:Y:S05]  /*2330*/  BRA.U !UP0, `(.L_x_4258) ;  /* 0x0000000d08f07547 */ /* 0x000fea000b800000 */
[----:B------:R-:W-:Y:S01]  /*2340*/  ISETP.NE.AND P0, PT, R96, RZ, PT ;  /* 0x000000ff6000720c */ /* 0x000fe20003f05270 */
[----:B------:R-:W1:Y:S01]  /*2350*/  LDC.64 R34, c[0x0][0x4a8] ;  /* 0x00012a00ff227b82 */ /* 0x000e620000000a00 */
[----:B------:R-:W-:Y:S01]  /*2360*/  ISETP.NE.AND P2, PT, R0, RZ, PT ;  /* 0x000000ff0000720c */ /* 0x000fe20003f45270 */
[----:B------:R-:W-:Y:S01]  /*2370*/  BSSY.RECONVERGENT B0, `(.L_x_4259) ;  /* 0x000003a000007945 */ /* 0x000fe20003800200 */
[C---:B------:R-:W-:Y:S02]  /*2380*/  ISETP.GE.OR P0, PT, R102.reuse, R91, P0 ;  /* 0x0000005b6600720c */ /* 0x040fe40000706670 */
[----:B------:R-:W-:Y:S03]  /*2390*/  PLOP3.LUT P5, PT, P5, P2, PT, 0xf2, 0x2f ;  /* 0x00000000002f781c */ /* 0x000fe60002fa5e72 */
[----:B------:R-:W2:Y:S01]  /*23a0*/  LDC R36, c[0x0][0x450] ;  /* 0x00011400ff247b82 */ /* 0x000ea20000000800 */
[----:B------:R-:W-:Y:S02]  /*23b0*/  ISETP.LT.OR P1, PT, R102, R97, P0 ;  /* 0x000000616600720c */ /* 0x000fe40000721670 */
[C---:B-1----:R-:W-:Y:S04]  /*23c0*/  LEA R38, P0, R34.reuse, R10, 0x6 ;  /* 0x0000000a22267211 */ /* 0x042fe800078030ff */
[----:B------:R-:W-:Y:S07]  /*23d0*/  LEA.HI.X R39, R34, R9, R35, 0x6, P0 ;  /* 0x0000000922277211 */ /* 0x000fee00000f3423 */
[----:B------:R-:W-:Y:S05]  /*23e0*/  @P1 BRA `(.L_x_4260) ;  /* 0x0000000000c81947 */ /* 0x000fea0003800000 */
[----:B------:R-:W-:Y:S02]  /*23f0*/  ISETP.GE.AND P0, PT, R12, R21, PT ;  /* 0x000000150c00720c */ /* 0x000fe40003f06270 */
[----:B------:R-:W-:Y:S05]  /*2400*/  MOV R8, R10 ;  /* 0x0000000a00087202 */ /* 0x000fea0000000f00 */
[----:B----4-:R-:W4:Y:S08]  /*2410*/  LDG.E.128 R16, desc[UR8][R8.64] ;  /* 0x0000000808107981 */ /* 0x010f30000c1e1d00 */
        /* <DEDUP_REMOVED lines=47> */
.L_x_4260:
[----:B--23--:R-:W-:Y:S05]  /*2710*/  BSYNC.RECONVERGENT B0 ;  /* 0x0000000000007941 */ /* 0x00cfea0003800200 */
.L_x_4259:
[----:B------:R-:W-:Y:S04]  /*2720*/  BSSY.RECONVERGENT B0, `(.L_x_4261) ;  /* 0x0000038000007945 */ /* 0x000fe80003800200 */
[----:B------:R-:W-:Y:S05]  /*2730*/  @P6 BRA `(.L_x_4262) ;  /* 0x0000000000d86947 */ /* 0x000fea0003800000 */
[----:B------:R-:W-:Y:S01]  /*2740*/  ISETP.GE.AND P0, PT, R12, R21, PT ;  /* 0x000000150c00720c */ /* 0x000fe20003f06270 */
[----:B-1--4-:R-:W2:Y:S01]  /*2750*/  LDG.E.128 R16, desc[UR8][R38.64] ;  /* 0x0000000826107981 */ /* 0x012ea2000c1e1d00 */
[C---:B------:R-:W-:Y:S04]  /*2760*/  LEA R44, P1, R60.reuse, R80, 0x6 ;  /* 0x000000503c2c7211 */ /* 0x040fe800078230ff */
[----:B------:R-:W-:Y:S07]  /*2770*/  LEA.HI.X R45, R60, R81, R61, 0x6, P1 ;  /* 0x000000513c2d7211 */ /* 0x000fee00008f343d */
[----:B------:R-:W-:Y:S05]  /*2780*/  @!P0 SHF.L.U32 R5, R11, 0x5, RZ ;  /* 0x000000050b058819 */ /* 0x000fea00000006ff */
[C---:B------:R-:W-:Y:S04]  /*2790*/  @!P0 IMAD.WIDE R32, R5.reuse, 0x2, R50 ;  /* 0x0000000205208825 */ /* 0x040fe800078e0232 */
[----:B------:R-:W-:Y:S02]  /*27a0*/  @!P0 IMAD.WIDE R24, R5, 0x2, R14 ;  /* 0x0000000205188825 */ /* 0x000fe400078e020e */
        /* <DEDUP_REMOVED lines=47> */
.L_x_4262:
[----:B------:R-:W-:Y:S05]  /*2aa0*/  BSYNC.RECONVERGENT B0 ;  /* 0x0000000000007941 */ /* 0x000fea0003800200 */
.L_x_4261:
        /* <DEDUP_REMOVED lines=8> */
[----:B-1--4-:R-:W2:Y:S02]  /*2b30*/  LDG.E.128 R16, desc[UR8][R40.64] ;  /* 0x0000000828107981 */ /* 0x012ea4000c1e1d00 */
[----:B------:R-:W-:Y:S02]  /*2b40*/  @!P0 SHF.L.U32 R5, R11, 0x5, RZ ;  /* 0x000000050b058819 */ /* 0x000fe400000006ff */
[----:B------:R-:W-:Y:S03]  /*2b50*/  IADD3.X R47, PT, PT, R42, R81, R42, P2, P1 ;  /* 0x000000512a2f7210 */ /* 0x000fe600017e242a */
[C---:B------:R-:W-:Y:S04]  /*2b60*/  @!P0 IMAD.WIDE R32, R5.reuse, 0x2, R50 ;  /* 0x0000000205208825 */ /* 0x040fe800078e0232 */
[----:B------:R-:W-:Y:S04]  /*2b70*/  @!P0 IMAD.WIDE R24, R5, 0x2, R14 ;  /* 0x0000000205188825 */ /* 0x000fe800078e020e */
        /* <DEDUP_REMOVED lines=49> */
.L_x_4264:
[----:B------:R-:W-:Y:S05]  /*2e90*/  BSYNC.RECONVERGENT B0 ;  /* 0x0000000000007941 */ /* 0x000fea0003800200 */
.L_x_4263:
[----:B------:R-:W-:Y:S04]  /*2ea0*/  BSSY.RECONVERGENT B0, `(.L_x_4265) ;  /* 0x000003e000007945 */ /* 0x000fe80003800200 */
[----:B------:R-:W-:Y:S05]  /*2eb0*/  @P5 BRA `(.L_x_4266) ;  /* 0x0000000000f05947 */ /* 0x000fea0003800000 */
[----:B------:R-:W-:Y:S02]  /*2ec0*/  ISETP.GE.AND P0, PT, R12, R21, PT ;  /* 0x000000150c00720c */ /* 0x000fe40003f06270 */
[C---:B------:R-:W-:Y:S04]  /*2ed0*/  LEA R38, P1, R34.reuse, R38, 0x7 ;  /* 0x0000002622267211 */ /* 0x040fe800078238ff */
[----:B------:R-:W-:Y:S05]  /*2ee0*/  LEA.HI.X R39, R34, R39, R35, 0x7, P1 ;  /* 0x0000002722277211 */ /* 0x000fea00008f3c23 */
[----:B-1234-:R1:W2:Y:S02]  /*2ef0*/  LDG.E.128 R16, desc[UR8][R38.64] ;  /* 0x0000000826107981 */ /* 0x01e2a4000c1e1d00 */
[----:B------:R-:W-:Y:S05]  /*2f00*/  @!P0 SHF.L.U32 R5, R11, 0x5, RZ ;  /* 0x000000050b058819 */ /* 0x000fea00000006ff */
[C---:B------:R-:W-:Y:S04]  /*2f10*/  @!P0 IMAD.WIDE R32, R5.reuse, 0x2, R50 ;  /* 0x0000000205208825 */ /* 0x040fe800078e0232 */
[----:B------:R-:W-:Y:S04]  /*2f20*/  @!P0 IMAD.WIDE R24, R5, 0x2, R14 ;  /* 0x0000000205188825 */ /* 0x000fe800078e020e */
[C---:B------:R-:W-:Y:S04]  /*2f30*/  @!P0 IMAD.WIDE R32, R11.reuse, 0x80, R32 ;  /* 0x000000800b208825 */ /* 0x040fe800078e0220 */
[----:B------:R-:W-:Y:S02]  /*2f40*/  @!P0 IMAD.WIDE R24, R11, 0x80, R24 ;  /* 0x000000800b188825 */ /* 0x000fe400078e0218 */
[----:B------:R-:W3:Y:S01]  /*2f50*/  @!P0 LDG.E.64 R32, desc[UR8][R32.64] ;  /* 0x0000000820208981 */ /* 0x000ee2000c1e1b00 */
[C---:B-1----:R-:W-:Y:S05]  /*2f60*/  LEA R39, P1, R60.reuse, R80, 0x6 ;  /* 0x000000503c277211 */ /* 0x042fea00078230ff */
[----:B------:R-:W4:Y:S01]  /*2f70*/  @!P0 LDG.E.64 R6, desc[UR8][R24.64] ;  /* 0x0000000818068981 */ /* 0x000f22000c1e1b00 */
        /* <DEDUP_REMOVED lines=9> */
[--C-:B----4-:R-:W-:Y:S02]  /*3010*/  @!P0 HADD2.F32 R20, -RZ, R6.reuse.H0_H0 ;  /* 0x20000006ff148230 */ /* 0x110fe40000004100 */
        /* <DEDUP_REMOVED lines=38> */
.L_x_4266:
[----:B------:R-:W-:Y:S05]  /*3280*/  BSYNC.RECONVERGENT B0 ;  /* 0x0000000000007941 */ /* 0x000fea0003800200 */
.L_x_4265:
[----:B------:R-:W1:Y:S01]  /*3290*/  LDC R21, c[0x0][0x450] ;  /* 0x00011400ff157b82 */ /* 0x000e620000000800 */
[----:B----4-:R-:W-:Y:S05]  /*32a0*/  IMAD.U32 R3, R36, -0x40, RZ ;  /* 0xffffffc024037824 */ /* 0x010fea00078e00ff */
[C---:B------:R-:W-:Y:S02]  /*32b0*/  LEA R14, P1, R3.reuse, R14, 0x1 ;  /* 0x0000000e030e7211 */ /* 0x040fe400078208ff */
[C---:B------:R-:W-:Y:S02]  /*32c0*/  LEA R50, P0, R3.reuse, R50, 0x1 ;  /* 0x0000003203327211 */ /* 0x040fe400078008ff */
[C---:B------:R-:W-:Y:S02]  /*32d0*/  LEA.HI.X.SX32 R15, R3.reuse, R15, 0x1, P1 ;  /* 0x0000000f030f7211 */ /* 0x040fe400008f0eff */
[----:B------:R-:W-:Y:S01]  /*32e0*/  LEA.HI.X.SX32 R51, R3, R51, 0x1, P0 ;  /* 0x0000003303337211 */ /* 0x000fe200000f0eff */
[----:B------:R-:W-:Y:S05]  /*32f0*/  BRA `(.L_x_4257) ;  /* 0x0000001800547947 */ /* 0x000fea0003800000 */
.L_x_4258:
[----:B------:R-:W-:Y:S01]  /*3300*/  ISETP.NE.AND P3, PT, R96, RZ, PT ;  /* 0x000000ff6000720c */ /* 0x000fe20003f65270 */
[----:B------:R-:W1:Y:S01]  /*3310*/  LDC.64 R66, c[0x0][0x4a8] ;  /* 0x00012a00ff427b82 */ /* 0x000e620000000a00 */
[----:B------:R-:W-:Y:S01]  /*3320*/  LEA.HI R20, R21, R21, RZ, 0x1 ;  /* 0x0000001515147211 */ /* 0x000fe200078f08ff */
[----:B------:R-:W-:Y:S01]  /*3330*/  BSSY.RECONVERGENT B0, `(.L_x_4267) ;  /* 0x0000063000007945 */ /* 0x000fe20003800200 */
[C---:B------:R-:W-:Y:S02]  /*3340*/  ISETP.GE.OR P0, PT, R102.reuse, R91, P3 ;  /* 0x0000005b6600720c */ /* 0x040fe40001f06670 */
[----:B------:R-:W-:Y:S03]  /*3350*/  SHF.R.S32.HI R20, RZ, 0x1, R20 ;  /* 0x00000001ff147819 */ /* 0x000fe60000011414 */
[----:B------:R-:W2:Y:S01]  /*3360*/  LDC R99, c[0x0][0x450] ;  /* 0x00011400ff637b82 */ /* 0x000ea20000000800 */
        /* <DEDUP_REMOVED lines=11> */
[----:B----4-:R-:W-:Y:S01]  /*3420*/  @!P0 IMAD.WIDE R16, R23, 0x2, R8 ;  /* 0x0000000217108825 */ /* 0x010fe200078e0208 */
        /* <DEDUP_REMOVED lines=14> */
[--C-:B----4-:R-:W-:Y:S01]  /*3510*/  @!P0 HADD2.F32 R32, -RZ, R16.reuse.H0_H0 ;  /* 0x20000010ff208230 */ /* 0x110fe20000004100 */
        /* <DEDUP_REMOVED lines=68> */
.L_x_4268:
[----:B--23--:R-:W-:Y:S05]  /*3960*/  BSYNC.RECONVERGENT B0 ;  /* 0x0000000000007941 */ /* 0x00cfea0003800200 */
.L_x_4267:
[----:B------:R-:W-:Y:S04]  /*3970*/  BSSY.RECONVERGENT B0, `(.L_x_4269) ;  /* 0x000005e000007945 */ /* 0x000fe80003800200 */
[----:B------:R-:W-:Y:S05]  /*3980*/  @P6 BRA `(.L_x_4270) ;  /* 0x0000000400706947 */ /* 0x000fea0003800000 */
[----:B------:R-:W-:Y:S01]  /*3990*/  ISETP.GE.AND P0, PT, R12, R21, PT ;  /* 0x000000150c00720c */ /* 0x000fe20003f06270 */
[----:B-1----:R-:W2:Y:S11]  /*39a0*/  LDG.E.128 R52, desc[UR8][R24.64] ;  /* 0x0000000818347981 */ /* 0x002eb6000c1e1d00 */
[----:B------:R-:W-:Y:S01]  /*39b0*/  @!UPT UIADD3 URZ, UPT, UPT, URZ, URZ, URZ ;  /* 0x000000fffffff290 */ /* 0x000fe2000fffe0ff */
[----:B----4-:R-:W-:Y:S01]  /*39c0*/  @!P0 IMAD.WIDE R16, R23, 0x2, R24 ;  /* 0x0000000217108825 */ /* 0x010fe200078e0218 */
        /* <DEDUP_REMOVED lines=15> */
[----:B------:R-:W-:Y:S03]  /*3ac0*/  @!P0 PLOP3.LUT P2, PT, P1, PT, PT, 0x80, 0x8 ;  /* 0x000000000008881c */ /* 0x000fe60000f4f070 */
[----:B------:R1:W5:Y:S01]  /*3ad0*/  @!P0 LDG.E.128 R44, desc[UR8][R38.64] ;  /* 0x00000008262c8981 */ /* 0x000362000c1e1d00 */
        /* <DEDUP_REMOVED lines=19> */
[----:B-----5:R-:W-:Y:S02]  /*3c10*/  @!P0 HADD2.F32 R36, -RZ, R44.H0_H0 ;  /* 0x2000002cff248230 */ /* 0x020fe40000004100 */
        /* <DEDUP_REMOVED lines=51> */
.L_x_4270:
[----:B------:R-:W-:Y:S05]  /*3f50*/  BSYNC.RECONVERGENT B0 ;  /* 0x0000000000007941 */ /* 0x000fea0003800200 */
.L_x_4269:
        /* <DEDUP_REMOVED lines=11> */
[----:B----4-:R-:W-:Y:S01]  /*4010*/  @!P0 IMAD.WIDE R16, R23, 0x2, R34 ;  /* 0x0000000217108825 */ /* 0x010fe200078e0222 */
        /* <DEDUP_REMOVED lines=13> */
[----:B------:R-:W4:Y:S01]  /*40f0*/  @!P0 LDG.E.128 R108, desc[UR8][R108.64] ;  /* 0x000000086c6c8981 */ /* 0x000f22000c1e1d00 */
[----:B------:R-:W-:Y:S02]  /*4100*/  @!P0 IADD3.X R39, PT, PT, R56, R87, RZ, P2, !PT ;  /* 0x0000005738278210 */ /* 0x000fe400017fe4ff */
[----:B------:R-:W-:Y:S02]  /*4110*/  PLOP3.LUT P2, PT, PT, PT, PT, 0x80, 0x8 ;  /* 0x000000000008781c */ /* 0x000fe40003f4f070 */
[----:B------:R-:W-:Y:S02]  /*4120*/  @!P0 PLOP3.LUT P2, PT, P1, PT, PT, 0x80, 0x8 ;  /* 0x000000000008881c */ /* 0x000fe40000f4f070 */
[----:B------:R-:W-:Y:S01]  /*4130*/  SHF.L.U64.HI R56, R60, 0x6, R61 ;  /* 0x000000063c387819 */ /* 0x000fe2000001023d */
[----:B------:R1:W5:Y:S01]  /*4140*/  @!P0 LDG.E.128 R44, desc[UR8][R38.64] ;  /* 0x00000008262c8981 */ /* 0x000362000c1e1d00 */
        /* <DEDUP_REMOVED lines=17> */
[--C-:B-----5:R-:W-:Y:S02]  /*4260*/  @!P0 HADD2.F32 R36, -RZ, R44.reuse.H0_H0 ;  /* 0x2000002cff248230 */ /* 0x120fe40000004100 */
        /* <DEDUP_REMOVED lines=53> */
.L_x_4272:
[----:B------:R-:W-:Y:S05]  /*45c0*/  BSYNC.RECONVERGENT B0 ;  /* 0x0000000000007941 */ /* 0x000fea0003800200 */
.L_x_4271:
[----:B------:R-:W-:Y:S04]  /*45d0*/  BSSY.RECONVERGENT B0, `(.L_x_4273) ;  /* 0x0000061000007945 */ /* 0x000fe80003800200 */
[----:B------:R-:W-:Y:S05]  /*45e0*/  @P5 BRA `(.L_x_4274) ;  /* 0x00000004007c5947 */ /* 0x000fea0003800000 */
[----:B------:R-:W-:Y:S02]  /*45f0*/  ISETP.GE.AND P0, PT, R12, R21, PT ;  /* 0x000000150c00720c */ /* 0x000fe40003f06270 */
[C---:B----4-:R-:W-:Y:S04]  /*4600*/  LEA R28, P2, R66.reuse, R24, 0x7 ;  /* 0x00000018421c7211 */ /* 0x050fe800078438ff */
[----:B------:R-:W-:Y:S05]  /*4610*/  LEA.HI.X R29, R66, R25, R67, 0x7, P2 ;  /* 0x00000019421d7211 */ /* 0x000fea00010f3c43 */
[----:B------:R-:W4:Y:S02]  /*4620*/  LDG.E.128 R44, desc[UR8][R28.64] ;  /* 0x000000081c2c7981 */ /* 0x000f24000c1e1d00 */
[----:B-123--:R-:W-:Y:S01]  /*4630*/  @!P0 IMAD R52, R11, 0x60, RZ ;  /* 0x000000600b348824 */ /* 0x00efe200078e02ff */
        /* <DEDUP_REMOVED lines=12> */
[----:B------:R-:W3:Y:S01]  /*4700*/  @!P0 LDG.E.128 R52, desc[UR8][R54.64] ;  /* 0x0000000836348981 */ /* 0x000ee2000c1e1d00 */
[----:B------:R-:W-:Y:S02]  /*4710*/  @!P0 IADD3.X R33, PT, PT, R56, R87, RZ, P2, !PT ;  /* 0x0000005738218210 */ /* 0x000fe400017fe4ff */
[----:B------:R-:W-:Y:S02]  /*4720*/  PLOP3.LUT P2, PT, PT, PT, PT, 0x80, 0x8 ;  /* 0x000000000008781c */ /* 0x000fe40003f4f070 */
[----:B------:R-:W-:Y:S03]  /*4730*/  @!P0 PLOP3.LUT P2, PT, P1, PT, PT, 0x80, 0x8 ;  /* 0x000000000008881c */ /* 0x000fe60000f4f070 */
[----:B------:R1:W5:Y:S01]  /*4740*/  @!P0 LDG.E.128 R40, desc[UR8][R32.64] ;  /* 0x0000000820288981 */ /* 0x000362000c1e1d00 */
[--C-:B--2---:R-:W-:Y:S01]  /*4750*/  @!P0 HADD2.F32 R27, -RZ, R16.reuse.H0_H0 ;  /* 0x20000010ff1b8230 */ /* 0x104fe20000004100 */
[----:B----4-:R-:W-:Y:S01]  /*4760*/  @!P0 MOV R35, R44 ;  /* 0x0000002c00238202 */ /* 0x010fe20000000f00 */
        /* <DEDUP_REMOVED lines=71> */
.L_x_4274:
[----:B------:R-:W-:Y:S05]  /*4be0*/  BSYNC.RECONVERGENT B0 ;  /* 0x0000000000007941 */ /* 0x000fea0003800200 */
.L_x_4273:
[----:B------:R-:W1:Y:S01]  /*4bf0*/  LDC R21, c[0x0][0x450] ;  /* 0x00011400ff157b82 */ /* 0x000e620000000800 */
[----:B------:R-:W-:Y:S05]  /*4c00*/  IMAD.U32 R99, R99, -0x40, RZ ;  /* 0xffffffc063637824 */ /* 0x000fea00078e00ff */
[C---:B------:R-:W-:Y:S02]  /*4c10*/  LEA R86, P1, R99.reuse, R86, 0x1 ;  /* 0x0000005663567211 */ /* 0x040fe400078208ff */
[C---:B------:R-:W-:Y:S02]  /*4c20*/  LEA R84, P0, R99.reuse, R84, 0x1 ;  /* 0x0000005463547211 */ /* 0x040fe400078008ff */
[C---:B------:R-:W-:Y:S02]  /*4c30*/  LEA.HI.X.SX32 R87, R99.reuse, R87, 0x1, P1 ;  /* 0x0000005763577211 */ /* 0x040fe400008f0eff */
[----:B------:R-:W-:Y:S09]  /*4c40*/  LEA.HI.X.SX32 R85, R99, R85, 0x1, P0 ;  /* 0x0000005563557211 */ /* 0x000ff200000f0eff */
.L_x_4257:
[----:B--23--:R-:W-:Y:S05]  /*4c50*/  BSYNC.RECONVERGENT B1 ;  /* 0x0000000000017941 */ /* 0x00cfea0003800200 */
.L_x_4255:
[----:B------:R-:W-:Y:S01]  /*4c60*/  ISETP.NE.U32.AND P0, PT, RZ, UR10, PT ;  /* 0x0000000aff007c0c */ /* 0x000fe2000bf05070 */
[----:B------:R-:W-:Y:S03]  /*4c70*/  VIADD R92, R92, 0xffffff80 ;  /* 0xffffff805c5c7836 */ /* 0x000fe60000000000 */
[----:B------:R-:W-:Y:S11]  /*4c80*/  ISETP.NE.AND.EX P0, PT, RZ, UR11, PT, P0 ;  /* 0x0000000bff007c0c */ /* 0x000ff6000bf05300 */
[----:B------:R-:W-:Y:S02]  /*4c90*/  @!UPT UIADD3 URZ, UPT, UPT, URZ, URZ, URZ ;  /* 0x000000fffffff290 */ /* 0x000fe4000fffe0ff */
[----:B-1--4-:R-:W-:Y:S02]  /*4ca0*/  @!P0 IMAD.MOV.U32 R3, RZ, RZ, RZ ;  /* 0x000000ffff038224 */ /* 0x012fe400078e00ff */
[----:B------:R-:W-:Y:S02]  /*4cb0*/  @!P0 IMAD.SHL.U32 R2, R58, 0x80, RZ ;  /* 0x000000803a028824 */ /* 0x000fe400078e00ff */
[----:B------:R-:W-:Y:S01]  /*4cc0*/  @!P0 IMAD.SHL.U32 R0, R60, 0x80, RZ ;  /* 0x000000803c008824 */ /* 0x000fe200078e00ff */
[----:B------:R-:W-:Y:S05]  /*4cd0*/  @!P0 IADD3 R3, P1, PT, RZ, -R3, RZ ;  /* 0x80000003ff038210 */ /* 0x000fea0007f3e0ff */
[----:B------:R-:W-:Y:S02]  /*4ce0*/  @!P0 IMAD.X R2, RZ, RZ, ~R2, P1 ;  /* 0x000000ffff028224 */ /* 0x000fe400008e0e02 */
[----:B------:R-:W-:Y:S03]  /*4cf0*/  @!P0 IMAD.X R0, RZ, RZ, ~R0, P1 ;  /* 0x000000ffff008224 */ /* 0x000fe600008e0e00 */
        /* <DEDUP_REMOVED lines=79> */
.L_x_4275:
[----:B------:R-:W-:Y:S02]  /*51f0*/  ISETP.NE.AND P2, PT, R98, RZ, PT ;  /* 0x000000ff6200720c */ /* 0x000fe40003f45270 */
[----:B------:R-:W-:Y:S02]  /*5200*/  IADD3 R82, P1, PT, R82, UR13, RZ ;  /* 0x0000000d52527c10 */ /* 0x000fe4000ff3e0ff */
[----:B------:R-:W-:Y:S02]  /*5210*/  IADD3 R10, P0, PT, R10, UR18, RZ ;  /* 0x000000120a0a7c10 */ /* 0x000fe4000ff1e0ff */
[----:B------:R-:W-:Y:S02]  /*5220*/  IADD3.X R83, PT, PT, R83, UR12, RZ, P1, !PT ;  /* 0x0000000c53537c10 */ /* 0x000fe40008ffe4ff */
[----:B------:R-:W-:Y:S05]  /*5230*/  IADD3.X R9, PT, PT, R9, UR19, RZ, P0, !PT ;  /* 0x0000001309097c10 */ /* 0x000fea00087fe4ff */
[----:B------:R-:W-:Y:S05]  /*5240*/  @P2 BRA `(.L_x_4276) ;  /* 0xffffffcc001c2947 */ /* 0x000fea000383ffff */
.L_x_4254:
        /* <DEDUP_REMOVED lines=33> */
.L_x_4281:
[----:B------:R2:W-:Y:S02]  /*5460*/  STS.128 [R127], RZ ;  /* 0x000000ff7f007388 */ /* 0x0005e40000000c00 */
.L_x_4280:
[----:B------:R-:W-:Y:S05]  /*5470*/  BSYNC.RECONVERGENT B0 ;  /* 0x0000000000007941 */ /* 0x000fea0003800200 */
.L_x_4279:
        /* <DEDUP_REMOVED lines=14> */
.L_x_4278:
        /* <DEDUP_REMOVED lines=83> */
.L_x_4288:
[----:B------:R-:W-:Y:S05]  /*5a90*/  BSYNC.RECONVERGENT B0 ;  /* 0x0000000000007941 */ /* 0x000fea0003800200 */
.L_x_4287:
[----:B-----5:R2:W-:Y:S01]  /*5aa0*/  STS.128 [R127], R8 ;  /* 0x000000087f007388 */ /* 0x0205e20000000c00 */
[----:B------:R-:W-:Y:S05]  /*5ab0*/  BRA `(.L_x_4285) ;  /* 0x0000000000047947 */ /* 0x000fea0003800000 */
.L_x_4286:
[----:B------:R1:W-:Y:S02]  /*5ac0*/  STS.128 [R127], RZ ;  /* 0x000000ff7f007388 */ /* 0x0003e40000000c00 */
.L_x_4285:
[----:B------:R-:W-:Y:S05]  /*5ad0*/  BSYNC.RECONVERGENT B1 ;  /* 0x0000000000017941 */ /* 0x000fea0003800200 */
.L_x_4284:
        /* <DEDUP_REMOVED lines=62> */
.L_x_4290:
[----:B------:R-:W-:Y:S05]  /*5ec0*/  BSYNC.RECONVERGENT B0 ;  /* 0x0000000000007941 */ /* 0x000fea0003800200 */
.L_x_4289:
[----:B-----5:R4:W-:Y:S01]  /*5ed0*/  STS.128 [R127+0x800], R8 ;  /* 0x000800087f007388 */ /* 0x0209e20000000c00 */
[----:B------:R-:W-:Y:S05]  /*5ee0*/  BRA `(.L_x_4282) ;  /* 0x0000000c00087947 */ /* 0x000fea0003800000 */
.L_x_4283:
        /* <DEDUP_REMOVED lines=97> */
.L_x_4295:
[----:B------:R-:W-:Y:S05]  /*6500*/  BSYNC.RECONVERGENT B0 ;  /* 0x0000000000007941 */ /* 0x000fea0003800200 */
.L_x_4294:
[----:B-----5:R2:W-:Y:S01]  /*6510*/  STS.128 [R127], R20 ;  /* 0x000000147f007388 */ /* 0x0205e20000000c00 */
[----:B------:R-:W-:Y:S05]  /*6520*/  BRA `(.L_x_4292) ;  /* 0x0000000000047947 */ /* 0x000fea0003800000 */
.L_x_4293:
[----:B------:R3:W-:Y:S02]  /*6530*/  STS.128 [R127], RZ ;  /* 0x000000ff7f007388 */ /* 0x0007e40000000c00 */
.L_x_4292:
[----:B------:R-:W-:Y:S05]  /*6540*/  BSYNC.RECONVERGENT B1 ;  /* 0x0000000000017941 */ /* 0x000fea0003800200 */
.L_x_4291:
        /* <DEDUP_REMOVED lines=90> */
.L_x_4297:
[----:B------:R-:W-:Y:S05]  /*6af0*/  BSYNC.RECONVERGENT B0 ;  /* 0x0000000000007941 */ /* 0x000fea0003800200 */
.L_x_4296:
[----:B-----5:R1:W-:Y:S02]  /*6b00*/  STS.128 [R127+0x800], R20 ;  /* 0x000800147f007388 */ /* 0x0203e40000000c00 */
.L_x_4282:
[----:B------:R-:W-:Y:S05]  /*6b10*/  BSYNC.RECONVERGENT B2 ;  /* 0x0000000000027941 */ /* 0x000fea0003800200 */
.L_x_4277:
        /* <DEDUP_REMOVED lines=14> */
.L_x_4300:
[----:B------:R1:W-:Y:S02]  /*6c00*/  STS.128 [R127+0x1000], RZ ;  /* 0x001000ff7f007388 */ /* 0x0003e40000000c00 */
.L_x_4299:
[----:B------:R-:W-:Y:S05]  /*6c10*/  BSYNC.RECONVERGENT B0 ;  /* 0x0000000000007941 */ /* 0x000fea0003800200 */
.L_x_4298:
[----:B------:R-:W-:Y:S01]  /*6c20*/  ISETP.GE.AND P1, PT, R24, R7, PT ;  /* 0x000000071800720c */ /* 0x000fe20003f26270 */
[C---:B------:R-:W-:Y:S01]  /*6c30*/  IMAD.SHL.U32 R63, R60.reuse, 0x40, RZ ;  /* 0x000000403c3f7824 */ /* 0x040fe200078e00ff */
[----:B------:R-:W-:Y:S01]  /*6c40*/  SHF.L.U64.HI R0, R60, 0x6, R61 ;  /* 0x000000063c007819 */ /* 0x000fe2000001023d */
[----:B------:R-:W-:Y:S03]  /*6c50*/  BSSY.RECONVERGENT B0, `(.L_x_4301) ;  /* 0x000000d000007945 */ /* 0x000fe60003800200 */
[----:B-1----:R-:W-:-:S05]  /*6c60*/  IADD3 R2, P0, PT, R63, R112, RZ ;  /* 0x000000703f027210 */ /* 0x002fca0007f1e0ff */
        /* <DEDUP_REMOVED lines=10> */
.L_x_4303:
[----:B------:R1:W-:Y:S02]  /*6d10*/  STS.128 [R127+0x1800], RZ ;  /* 0x001800ff7f007388 */ /* 0x0003e40000000c00 */
.L_x_4302:
[----:B------:R-:W-:Y:S05]  /*6d20*/  BSYNC.RECONVERGENT B0 ;  /* 0x0000000000007941 */ /* 0x000fea0003800200 */
.L_x_4301:
[----:B--2--5:R-:W-:Y:S01]  /*6d30*/  IADD3 R5, PT, PT, R102, 0x40, RZ ;  /* 0x0000004066057810 */ /* 0x024fe20007ffe0ff */
[----:B------:R-:W-:Y:S03]  /*6d40*/  BSSY.RECONVERGENT B0, `(.L_x_4304) ;  /* 0x000000e000007945 */ /* 0x000fe60003800200 */
[----:B------:R-:W-:-:S13]  /*6d50*/  ISETP.GE.AND P0, PT, R5, R7, PT ;  /* 0x000000070500720c */ /* 0x000fda0003f06270 */
[----:B------:R-:W-:Y:S05]  /*6d60*/  @P0 BRA `(.L_x_4305) ;  /* 0x00000000002c0947 */ /* 0x000fea0003800000 */
[----:B------:R-:W2:Y:S02]  /*6d70*/  LDCU UR4, c[0x0][0x440] ;  /* 0x00008800ff0477ac */ /* 0x000ea40008000800 */
[----:B--2---:R-:W-:-:S13]  /*6d80*/  ISETP.GE.AND P0, PT, R12, UR4, PT ;  /* 0x000000040c007c0c */ /* 0x004fda000bf06270 */
        /* <DEDUP_REMOVED lines=8> */
.L_x_4306:
[----:B------:R2:W-:Y:S02]  /*6e10*/  STS.128 [R127+0x2000], RZ ;  /* 0x002000ff7f007388 */ /* 0x0005e40000000c00 */
.L_x_4305:
[----:B------:R-:W-:Y:S05]  /*6e20*/  BSYNC.RECONVERGENT B0 ;  /* 0x0000000000007941 */ /* 0x000fea0003800200 */
.L_x_4304:
        /* <DEDUP_REMOVED lines=14> */
.L_x_4309:
[----:B------:R1:W-:Y:S02]  /*6f10*/  STS.128 [R127+0x2800], RZ ;  /* 0x002800ff7f007388 */ /* 0x0003e40000000c00 */
.L_x_4308:
[----:B------:R-:W-:Y:S05]  /*6f20*/  BSYNC.RECONVERGENT B0 ;  /* 0x0000000000007941 */ /* 0x000fea0003800200 */
.L_x_4307:
[----:B-1----:R-:W1:Y:S01]  /*6f30*/  LDC.64 R2, c[0x0][0x538] ;  /* 0x00014e00ff027b82 */ /* 0x002e620000000a00 */
[----:B------:R-:W5:Y:S01]  /*6f40*/  LDCU.64 UR4, c[0x0][0x540] ;  /* 0x0000a800ff0477ac */ /* 0x000f620008000a00 */
[----:B------:R-:W-:Y:S01]  /*6f50*/  IMAD.MOV.U32 R105, RZ, RZ, RZ ;  /* 0x000000ffff697224 */ /* 0x000fe200078e00ff */
[----:B------:R-:W0:Y:S01]  /*6f60*/  LDGDEPBAR ;  /* 0x00000000000079af */ /* 0x000e220000000000 */
[C---:B-----5:R-:W-:Y:S01]  /*6f70*/  IMAD.WIDE.U32 R104, R71.reuse, UR4, R104 ;  /* 0x0000000447687c25 */ /* 0x060fe2000f8e0068 */
[----:B------:R-:W5:Y:S03]  /*6f80*/  LDCU UR4, c[0x0][0x508] ;  /* 0x0000a100ff0477ac */ /* 0x000f660008000800 */
[----:B------:R-:W-:Y:S01]  /*6f90*/  IMAD R6, R71, UR5, R105 ;  /* 0x0000000547067c24 */ /* 0x000fe2000f8e0269 */
[----:B-1----:R-:W-:Y:S01]  /*6fa0*/  LEA R2, P0, R104, R2, 0x2 ;  /* 0x0000000268027211 */ /* 0x002fe200078010ff */
[----:B------:R-:W1:Y:S01]  /*6fb0*/  LDCU UR5, c[0x0][0x458] ;  /* 0x00008b00ff0577ac */ /* 0x000e620008000800 */
[----:B------:R-:W-:Y:S01]  /*6fc0*/  LOP3.LUT R70, R70, 0x1f0, RZ, 0xc0, !PT ;  /* 0x000001f046467812 */ /* 0x000fe200078ec0ff */
[----:B------:R-:W-:-:S04]  /*6fd0*/  DEPBAR.LE SB0, 0x0 ;  /* 0x000080000000791a */ /* 0x000fc80000000000 */
[----:B------:R-:W-:-:S06]  /*6fe0*/  LEA.HI.X R3, R104, R3, R6, 0x2, P0 ;  /* 0x0000000368037211 */ /* 0x000fcc00000f1406 */
[----:B------:R-:W2:Y:S01]  /*6ff0*/  LDG.E R3, desc[UR8][R2.64] ;  /* 0x0000000802037981 */ /* 0x000ea2000c1e1900 */
[----:B------:R-:W-:Y:S01]  /*7000*/  IMAD R65, R65, 0x40, R70 ;  /* 0x0000004041417824 */ /* 0x000fe200078e0246 */
[----:B------:R-:W-:Y:S01]  /*7010*/  LOP3.LUT R102, R102, 0x7, RZ, 0xc0, !PT ;  /* 0x0000000766667812 */ /* 0x000fe200078ec0ff */
[----:B------:R-:W-:Y:S01]  /*7020*/  BSSY.RECONVERGENT B0, `(.L_x_4310) ;  /* 0x0000013000007945 */ /* 0x000fe20003800200 */
[----:B-1----:R-:W2:Y:S02]  /*7030*/  MUFU.RCP R88, UR5 ;  /* 0x0000000500587d08 */ /* 0x002ea40008001000 */
[----:B------:R-:W-:-:S04]  /*7040*/  IADD3 R65, PT, PT, -R94, R102, R65 ;  /* 0x000000665e417210 */ /* 0x000fc80007ffe141 */
[----:B-----5:R-:W-:-:S05]  /*7050*/  IADD3 R65, PT, PT, R65, UR4, R64 ;  /* 0x0000000441417c10 */ /* 0x020fca000fffe040 */
[----:B------:R-:W-:Y:S01]  /*7060*/  VIADD R67, R65, 0x1 ;  /* 0x0000000141437836 */ /* 0x000fe20000000000 */
[----:B------:R-:W-:Y:S01]  /*7070*/  BAR.SYNC.DEFER_BLOCKING 0x0 ;  /* 0x0000000000007b1d */ /* 0x000fe20000010000 */
[----:B--2---:R-:W-:-:S05]  /*7080*/  FMUL.FTZ R88, R3, R88 ;  /* 0x0000005803587220 */ /* 0x004fca0000410000 */
        /* <DEDUP_REMOVED lines=9> */
.L_x_4312:
[----:B------:R1:W-:Y:S01]  /*7120*/  STS.128 [R127+0x3000], RZ ;  /* 0x003000ff7f007388 */ /* 0x0003e20000000c00 */
[----:B------:R-:W-:Y:S05]  /*7130*/  BRA `(.L_x_4313) ;  /* 0x0000000000047947 */ /* 0x000fea0003800000 */
.L_x_4311:
[----:B------:R1:W-:Y:S02]  /*7140*/  STS.128 [R127+0x3000], RZ ;  /* 0x003000ff7f007388 */ /* 0x0003e40000000c00 */
.L_x_4313:
[----:B------:R-:W-:Y:S05]  /*7150*/  BSYNC.RECONVERGENT B0 ;  /* 0x0000000000007941 */ /* 0x000fea0003800200 */
.L_x_4310:
        /* <DEDUP_REMOVED lines=16> */
.L_x_4316:
[----:B------:R1:W-:Y:S02]  /*7260*/  STS.128 [R127+0x3800], RZ ;  /* 0x003800ff7f007388 */ /* 0x0003e40000000c00 */
.L_x_4315:
[----:B------:R-:W-:Y:S05]  /*7270*/  BSYNC.RECONVERGENT B0 ;  /* 0x0000000000007941 */ /* 0x000fea0003800200 */
.L_x_4314:
        /* <DEDUP_REMOVED lines=14> */
.L_x_4319:
[----:B------:R1:W-:Y:S02]  /*7360*/  STS.128 [R127+0x4000], RZ ;  /* 0x004000ff7f007388 */ /* 0x0003e40000000c00 */
.L_x_4318:
[----:B------:R-:W-:Y:S05]  /*7370*/  BSYNC.RECONVERGENT B0 ;  /* 0x0000000000007941 */ /* 0x000fea0003800200 */
.L_x_4317:
        /* <DEDUP_REMOVED lines=14> */
.L_x_4322:
[----:B------:R1:W-:Y:S02]  /*7460*/  STS.128 [R127+0x4800], RZ ;  /* 0x004800ff7f007388 */ /* 0x0003e40000000c00 */
.L_x_4321:
[----:B------:R-:W-:Y:S05]  /*7470*/  BSYNC.RECONVERGENT B0 ;  /* 0x0000000000007941 */ /* 0x000fea0003800200 */
.L_x_4320:
[----:B------:R-:W5:Y:S01]  /*7480*/  S2R R85, SR_TID.X ;  /* 0x0000000000557919 */ /* 0x000f620000002100 */
[----:B------:R-:W-:Y:S01]  /*7490*/  IMAD.MOV.U32 R56, RZ, RZ, 0x20 ;  /* 0x00000020ff387424 */ /* 0x000fe200078e00ff */
[----:B------:R-:W2:Y:S01]  /*74a0*/  LDCU UR4, c[0x0][0x50c] ;  /* 0x0000a180ff0477ac */ /* 0x000ea20008000800 */
[----:B------:R-:W-:Y:S01]  /*74b0*/  LOP3.LUT R128, R118, 0x18, RZ, 0xc0, !PT ;  /* 0x0000001876807812 */ /* 0x000fe200078ec0ff */
[----:B------:R-:W0:Y:S01]  /*74c0*/  LDGDEPBAR ;  /* 0x00000000000079af */ /* 0x000e220000000000 */
[----:B-----5:R-:W-:Y:S01]  /*74d0*/  SHF.R.U32.HI R125, RZ, 0x1, R85 ;  /* 0x00000001ff7d7819 */ /* 0x020fe20000011655 */
[C---:B------:R-:W-:Y:S01]  /*74e0*/  IMAD.SHL.U32 R113, R85.reuse, 0x20, RZ ;  /* 0x0000002055717824 */ /* 0x040fe200078e00ff */
[C---:B-1----:R-:W-:Y:S01]  /*74f0*/  LOP3.LUT R2, R85.reuse, 0x8, RZ, 0xc0, !PT ;  /* 0x0000000855027812 */ /* 0x042fe200078ec0ff */
[----:B------:R-:W-:Y:S01]  /*7500*/  IMAD.SHL.U32 R92, R85, 0x10, RZ ;  /* 0x00000010555c7824 */ /* 0x000fe200078e00ff */
        /* <DEDUP_REMOVED lines=17> */
[----:B----4-:R-:W1:Y:S01]  /*7620*/  LDSM.16.M88.4 R8, [R21] ;  /* 0x000000001508783b */ /* 0x010e620000000200 */
[----:B------:R-:W-:-:S03]  /*7630*/  P2R R2, PR, RZ, 0x1 ;  /* 0x00000001ff027803 */ /* 0x000fc60000000000 */
[----:B------:R-:W4:Y:S01]  /*7640*/  LDSM.16.M88.4 R4, [R3+0x1400] ;  /* 0x001400000304783b */ /* 0x000f220000000200 */
[----:B------:R-:W-:Y:S02]  /*7650*/  IMAD.IADD R80, R21, 0x1, R56 ;  /* 0x0000000115507824 */ /* 0x000fe400078e0238 */
[----:B------:R-:W-:Y:S01]  /*7660*/  IMAD.IADD R2, R56, 0x1, R3 ;  /* 0x0000000138027824 */ /* 0x000fe200078e0203 */
[----:B------:R-:W-:Y:S04]  /*7670*/  LDSM.16.M88.4 R48, [R3+0x1800] ;  /* 0x001800000330783b */ /* 0x000fe80000000200 */
[----:B------:R-:W-:Y:S04]  /*7680*/  LDSM.16.M88.4 R24, [R2+0x1000] ;  /* 0x001000000218783b */ /* 0x000fe80000000200 */
[----:B------:R-:W5:Y:S04]  /*7690*/  LDSM.16.M88.4 R80, [R80] ;  /* 0x000000005050783b */ /* 0x000f680000000200 */
[----:B------:R-:W3:Y:S04]  /*76a0*/  LDSM.16.M88.4 R16, [R2+0x1400] ;  /* 0x001400000210783b */ /* 0x000ee80000000200 */
[----:B------:R-:W2:Y:S04]  /*76b0*/  LDSM.16.M88.4 R40, [R3+0x1c00] ;  /* 0x001c00000328783b */ /* 0x000ea80000000200 */
[----:B------:R-:W2:Y:S04]  /*76c0*/  LDSM.16.M88.4 R32, [R3+0x2000] ;  /* 0x002000000320783b */ /* 0x000ea80000000200 */
[----:B------:R-:W-:Y:S04]  /*76d0*/  LDSM.16.M88.4 R68, [R3+0x2c00] ;  /* 0x002c00000344783b */ /* 0x000fe80000000200 */
[----:B------:R-:W-:Y:S01]  /*76e0*/  LDSM.16.M88.4 R76, [R2+0x1800] ;  /* 0x00180000024c783b */ /* 0x000fe20000000200 */
[C---:B-1----:R-:W-:Y:S03]  /*76f0*/  HMMA.16816.F32 R20, R8.reuse, R12, RZ ;  /* 0x0000000c0814723c */ /* 0x042fe600000018ff */
[----:B------:R-:W-:Y:S05]  /*7700*/  LDSM.16.M88.4 R72, [R2+0x1c00] ;  /* 0x001c00000248783b */ /* 0x000fea0000000200 */
[C---:B----4-:R-:W-:Y:S08]  /*7710*/  HMMA.16816.F32 R96, R8.reuse, R4, RZ ;  /* 0x000000040860723c */ /* 0x050ff000000018ff */
[C---:B------:R-:W-:Y:S08]  /*7720*/  HMMA.16816.F32 R12, R8.reuse, R14, RZ ;  /* 0x0000000e080c723c */ /* 0x040ff000000018ff */
[----:B------:R-:W-:Y:S08]  /*7730*/  HMMA.16816.F32 R4, R8, R6, RZ ;  /* 0x000000060804723c */ /* 0x000ff000000018ff */
[C---:B-----5:R-:W-:Y:S08]  /*7740*/  HMMA.16816.F32 R20, R80.reuse, R24, R20 ;  /* 0x000000185014723c */ /* 0x060ff00000001814 */
[C---:B------:R-:W-:Y:S01]  /*7750*/  HMMA.16816.F32 R12, R80.reuse, R26, R12 ;  /* 0x0000001a500c723c */ /* 0x040fe2000000180c */
[----:B------:R-:W1:Y:S07]  /*7760*/  LDSM.16.M88.4 R24, [R3+0x2400] ;  /* 0x002400000318783b */ /* 0x000e6e0000000200 */
[C---:B---3--:R-:W-:Y:S03]  /*7770*/  HMMA.16816.F32 R96, R80.reuse, R16, R96 ;  /* 0x000000105060723c */ /* 0x048fe60000001860 */
[----:B--2---:R-:W-:Y:S01]  /*7780*/  FMUL.FTZ R20, R20, UR4 ;  /* 0x0000000414147c20 */ /* 0x004fe20008410000 */
[----:B------:R-:W-:Y:S01]  /*7790*/  FMUL.FTZ R21, R21, UR4 ;  /* 0x0000000415157c20 */ /* 0x000fe20008410000 */
[----:B------:R-:W-:Y:S01]  /*77a0*/  FMUL.FTZ R22, R22, UR4 ;  /* 0x0000000416167c20 */ /* 0x000fe20008410000 */
[----:B------:R-:W-:Y:S01]  /*77b0*/  FMUL.FTZ R103, R23, UR4 ;  /* 0x0000000417677c20 */ /* 0x000fe20008410000 */
[----:B------:R-:W-:Y:S01]  /*77c0*/  MUFU.TANH R87, R20 ;  /* 0x0000001400577308 */ /* 0x000fe20000002400 */
[----:B------:R-:W-:Y:S01]  /*77d0*/  HMMA.16816.F32 R4, R80, R18, R4 ;  /* 0x000000125004723c */ /* 0x000fe20000001804 */
[----:B------:R2:W3:Y:S02]  /*77e0*/  LDSM.16.M88.4 R16, [R3+0x2800] ;  /* 0x002800000310783b */ /* 0x0004e40000000200 */
        /* <DEDUP_REMOVED lines=14> */
[----:B------:R-:W-:-:S02]  /*78d0*/  FMUL.FTZ R133, R6, UR4 ;  /* 0x0000000406857c20 */ /* 0x000fc40008410000 */
[----:B------:R4:W-:Y:S01]  /*78e0*/  MUFU.TANH R105, R12 ;  /* 0x0000000c00697308 */ /* 0x0009e20000002400 */
[----:B------:R-:W-:Y:S01]  /*78f0*/  HMMA.16816.F32 R36, R8, R32, RZ ;  /* 0x000000200824723c */ /* 0x000fe200000018ff */
[----:B--2---:R-:W-:-:S06]  /*7900*/  VIADDMNMX R3, R65, 0x9, R64, PT ;  /* 0x0000000941037846 */ /* 0x004fcc0003800140 */
[----:B------:R2:W-:Y:S01]  /*7910*/  MUFU.TANH R129, R4 ;  /* 0x0000000400817308 */ /* 0x0005e20000002400 */
[C---:B-1----:R-:W-:Y:S07]  /*7920*/  HMMA.16816.F32 R28, R8.reuse, R24, RZ ;  /* 0x00000018081c723c */ /* 0x042fee00000018ff */
[----:B------:R-:W-:Y:S01]  /*7930*/  MUFU.TANH R111, R111 ;  /* 0x0000006f006f7308 */ /* 0x000fe20000002400 */
[C---:B------:R-:W-:Y:S07]  /*7940*/  HMMA.16816.F32 R48, R8.reuse, R50, RZ ;  /* 0x000000320830723c */ /* 0x040fee00000018ff */
[----:B------:R-:W-:Y:S01]  /*7950*/  MUFU.TANH R99, R99 ;  /* 0x0000006300637308 */ /* 0x000fe20000002400 */
[C---:B---3--:R-:W-:Y:S07]  /*7960*/  HMMA.16816.F32 R20, R8.reuse, R16, RZ ;  /* 0x000000100814723c */ /* 0x048fee00000018ff */
[----:B------:R-:W-:Y:S01]  /*7970*/  MUFU.TANH R97, R97 ;  /* 0x0000006100617308 */ /* 0x000fe20000002400 */
[C---:B------:R-:W-:Y:S07]  /*7980*/  HMMA.16816.F32 R40, R8.reuse, R42, RZ ;  /* 0x0000002a0828723c */ /* 0x040fee00000018ff */
[----:B------:R-:W1:Y:S01]  /*7990*/  MUFU.TANH R107, R107 ;  /* 0x0000006b006b7308 */ /* 0x000e620000002400 */
[C---:B------:R-:W-:Y:S07]  /*79a0*/  HMMA.16816.F32 R32, R8.reuse, R34, RZ ;  /* 0x000000220820723c */ /* 0x040fee00000018ff */
[----:B------:R-:W3:Y:S01]  /*79b0*/  MUFU.TANH R121, R96 ;  /* 0x0000006000797308 */ /* 0x000ee20000002400 */
[C---:B------:R-:W-:Y:S07]  /*79c0*/  HMMA.16816.F32 R24, R8.reuse, R26, RZ ;  /* 0x0000001a0818723c */ /* 0x040fee00000018ff */
[----:B------:R-:W-:Y:S01]  /*79d0*/  MUFU.TANH R131, R131 ;  /* 0x0000008300837308 */ /* 0x000fe20000002400 */
[C---:B------:R-:W-:Y:S07]  /*79e0*/  HMMA.16816.F32 R16, R8.reuse, R18, RZ ;  /* 0x000000120810723c */ /* 0x040fee00000018ff */
[----:B------:R-:W5:Y:S01]  /*79f0*/  MUFU.TANH R123, R98 ;  /* 0x00000062007b7308 */ /* 0x000f620000002400 */
[C---:B----4-:R-:W-:Y:S07]  /*7a00*/  HMMA.16816.F32 R12, R8.reuse, R68, RZ ;  /* 0x00000044080c723c */ /* 0x050fee00000018ff */
[----:B------:R-:W4:Y:S01]  /*7a10*/  MUFU.TANH R133, R133 ;  /* 0x0000008500857308 */ /* 0x000f220000002400 */
        /* <DEDUP_REMOVED lines=13> */
[----:B------:R-:W4:Y:S01]  /*7af0*/  MUFU.TANH R75, R75 ;  /* 0x0000004b004b7308 */ /* 0x000f220000002400 */
[C---:B------:R-:W-:Y:S03]  /*7b00*/  HMMA.16816.F32 R44, R80.reuse, R72, R44 ;  /* 0x00000048502c723c */ /* 0x040fe6000000182c */
[----:B------:R-:W-:Y:S01]  /*7b10*/  FMUL.FTZ R48, R48, UR4 ;  /* 0x0000000430307c20 */ /* 0x000fe20008410000 */
[----:B------:R-:W-:Y:S01]  /*7b20*/  FMUL.FTZ R50, R50, UR4 ;  /* 0x0000000432327c20 */ /* 0x000fe20008410000 */
[----:B------:R-:W-:Y:S01]  /*7b30*/  FMUL.FTZ R51, R51, UR4 ;  /* 0x0000000433337c20 */ /* 0x000fe20008410000 */
[----:B------:R-:W-:Y:S01]  /*7b40*/  FMUL.FTZ R49, R49, UR4 ;  /* 0x0000000431317c20 */ /* 0x000fe20008410000 */
[----:B------:R5:W-:Y:S01]  /*7b50*/  MUFU.TANH R135, R48 ;  /* 0x0000003000877308 */ /* 0x000be20000002400 */
[----:B-1----:R-:W-:Y:S03]  /*7b60*/  HMMA.16816.F32 R36, R80, R68, R36 ;  /* 0x000000445024723c */ /* 0x002fe60000001824 */
[----:B------:R-:W-:-:S04]  /*7b70*/  FMUL.FTZ R40, R40, UR4 ;  /* 0x0000000428287c20 */ /* 0x000fc80008410000 */
[----:B------:R1:W-:Y:S01]  /*7b80*/  MUFU.TANH R73, R52 ;  /* 0x0000003400497308 */ /* 0x0003e20000002400 */
[----:B------:R-:W-:Y:S01]  /*7b90*/  HMMA.16816.F32 R32, R80, R70, R32 ;  /* 0x000000465020723c */ /* 0x000fe20000001820 */
[----:B------:R4:W4:Y:S01]  /*7ba0*/  LDSM.16.M88.4 R68, [R2+0x2c00] ;  /* 0x002c00000244783b */ /* 0x0009220000000200 */
[----:B------:R-:W-:-:S05]  /*7bb0*/  DEPBAR.LE SB0, 0x0 ;  /* 0x000080000000791a */ /* 0x000fca0000000000 */
[----:B------:R-:W-:Y:S01]  /*7bc0*/  MUFU.TANH R53, R53 ;  /* 0x0000003500357308 */ /* 0x000fe20000002400 */
[----:B-----5:R-:W-:Y:S01]  /*7bd0*/  FMUL.FTZ R48, R41, UR4 ;  /* 0x0000000429307c20 */ /* 0x020fe20008410000 */
[C---:B---3--:R-:W-:Y:S02]  /*7be0*/  HMMA.16816.F32 R24, R80.reuse, R78, R24 ;  /* 0x0000004e5018723c */ /* 0x048fe40000001818 */
[----:B------:R-:W-:Y:S01]  /*7bf0*/  FMUL.FTZ R79, R36, UR4 ;  /* 0x00000004244f7c20 */ /* 0x000fe20008410000 */
[----:B------:R-:W-:Y:S02]  /*7c00*/  IMAD.SHL.U32 R36, R85, 0x2, RZ ;  /* 0x0000000255247824 */ /* 0x000fe400078e00ff */
[----:B------:R-:W-:Y:S01]  /*7c10*/  FMUL.FTZ R38, R38, UR4 ;  /* 0x0000000426267c20 */ /* 0x000fe20008410000 */
[----:B------:R-:W-:Y:S02]  /*7c20*/  MUFU.TANH R55, R55 ;  /* 0x0000003700377308 */ /* 0x000fe40000002400 */
[----:B------:R-:W-:Y:S01]  /*7c30*/  HMMA.16816.F32 R28, R80, R76, R28 ;  /* 0x0000004c501c723c */ /* 0x000fe2000000181c */
[----:B------:R-:W-:Y:S01]  /*7c40*/  LOP3.LUT R36, R36, 0x6, RZ, 0xc0, !PT ;  /* 0x0000000624247812 */ /* 0x000fe200078ec0ff */
[----:B-1----:R-:W-:-:S04]  /*7c50*/  FMUL.FTZ R52, R34, UR4 ;  /* 0x0000000422347c20 */ /* 0x002fc80008410000 */
[----:B------:R-:W-:Y:S02]  /*7c60*/  MUFU.TANH R77, R50 ;  /* 0x00000032004d7308 */ /* 0x000fe40000002400 */
[C---:B--2---:R-:W-:Y:S01]  /*7c70*/  HMMA.16816.F32 R20, R80.reuse, R4, R20 ;  /* 0x000000045014723c */ /* 0x044fe20000001814 */
[----:B----4-:R-:W-:Y:S01]  /*7c80*/  VIMNMX R2, PT, PT, R67, R64, PT ;  /* 0x0000004043027248 */ /* 0x010fe20003fe0100 */
        /* <DEDUP_REMOVED lines=15> */
[C---:B------:R-:W-:Y:S01]  /*7d80*/  HMMA.16816.F32 R12, R80.reuse, R68, R12 ;  /* 0x00000044500c723c */ /* 0x040fe2000000180c */
[----:B------:R-:W-:Y:S01]  /*7d90*/  FMUL.FTZ R69, R37, UR4 ;  /* 0x0000000425457c20 */ /* 0x000fe20008410000 */
[----:B------:R-:W-:Y:S01]  /*7da0*/  FMUL.FTZ R37, R33, UR4 ;  /* 0x0000000421257c20 */ /* 0x000fe20008410000 */
[----:B------:R-:W-:Y:S01]  /*7db0*/  FMUL.FTZ R33, R20, UR4 ;  /* 0x0000000414217c20 */ /* 0x000fe20008410000 */
[----:B------:R-:W-:Y:S01]  /*7dc0*/  FMUL.FTZ R32, R21, UR4 ;  /* 0x0000000415207c20 */ /* 0x000fe20008410000 */
[----:B------:R-:W-:Y:S01]  /*7dd0*/  FMUL.FTZ R30, R23, UR4 ;  /* 0x00000004171e7c20 */ /* 0x000fe20008410000 */
[----:B-1----:R-:W-:Y:S01]  /*7de0*/  FMUL.FTZ R40, R25, UR4 ;  /* 0x0000000419287c20 */ /* 0x002fe20008410000 */
[----:B------:R-:W-:Y:S01]  /*7df0*/  IMAD.SHL.U32 R25, R57, 0x80, RZ ;  /* 0x0000008039197824 */ /* 0x000fe200078e00ff */
[----:B------:R-:W-:Y:S01]  /*7e00*/  HMMA.16816.F32 R8, R80, R70, R8 ;  /* 0x000000465008723c */ /* 0x000fe20000001808 */
[----:B------:R1:W-:Y:S01]  /*7e10*/  MUFU.TANH R83, R38 ;  /* 0x0000002600537308 */ /* 0x0003e20000002400 */
[----:B------:R-:W-:Y:S01]  /*7e20*/  FMUL.FTZ R28, R16, UR4 ;  /* 0x00000004101c7c20 */ /* 0x000fe20008410000 */
[----:B------:R-:W-:Y:S01]  /*7e30*/  FMUL.FTZ R27, R17, UR4 ;  /* 0x00000004111b7c20 */ /* 0x000fe20008410000 */
[----:B------:R-:W-:Y:S01]  /*7e40*/  LOP3.LUT R20, R25, R36, RZ, 0xfc, !PT ;  /* 0x0000002419147212 */ /* 0x000fe200078efcff */
[----:B------:R-:W-:Y:S01]  /*7e50*/  FMUL.FTZ R81, R39, UR4 ;  /* 0x0000000427517c20 */ /* 0x000fe20008410000 */
[----:B--2---:R-:W-:Y:S01]  /*7e60*/  FMUL.FTZ R44, R31, UR4 ;  /* 0x000000041f2c7c20 */ /* 0x004fe20008410000 */
[----:B------:R-:W-:Y:S01]  /*7e70*/  FMUL.FTZ R31, R22, UR4 ;  /* 0x00000004161f7c20 */ /* 0x000fe20008410000 */
[----:B------:R-:W-:Y:S01]  /*7e80*/  FMUL.FTZ R39, R35, UR4 ;  /* 0x0000000423277c20 */ /* 0x000fe20008410000 */
[----:B------:R-:W-:-:S02]  /*7e90*/  VIADD R22, R20, 0xffffff89 ;  /* 0xffffff8914167836 */ /* 0x000fc40000000000 */
[----:B------:R-:W-:Y:S01]  /*7ea0*/  FMUL.FTZ R35, R26, UR4 ;  /* 0x000000041a237c20 */ /* 0x000fe20008410000 */
[----:B------:R-:W-:Y:S01]  /*7eb0*/  FMUL.FTZ R16, R15, UR4 ;  /* 0x000000040f107c20 */ /* 0x000fe20008410000 */
[----:B------:R-:W-:Y:S02]  /*7ec0*/  VIADD R68, R20, 0xffffff90 ;  /* 0xffffff9014447836 */ /* 0x000fe40000000000 */
[----:B------:R-:W-:Y:S01]  /*7ed0*/  FMUL.FTZ R26, R18, UR4 ;  /* 0x00000004121a7c20 */ /* 0x000fe20008410000 */
[C---:B------:R-:W-:Y:S01]  /*7ee0*/  ISETP.GE.AND P1, PT, R22.reuse, R2, PT ;  /* 0x000000021600720c */ /* 0x040fe20003f26270 */
[----:B------:R-:W-:Y:S01]  /*7ef0*/  FMUL.FTZ R24, R19, UR4 ;  /* 0x0000000413187c20 */ /* 0x000fe20008410000 */
[----:B------:R-:W-:Y:S01]  /*7f00*/  ISETP.GE.AND P0, PT, R22, R3, PT ;  /* 0x000000031600720c */ /* 0x000fe20003f06270 */
[----:B------:R-:W-:Y:S01]  /*7f10*/  FMUL.FTZ R18, R14, UR4 ;  /* 0x000000040e127c20 */ /* 0x000fe20008410000 */
[-C--:B------:R-:W-:Y:S01]  /*7f20*/  I2FP.F32.U32 R15, R22.reuse ;  /* 0x00000016000f7245 */ /* 0x080fe20000201000 */
[----:B------:R-:W-:Y:S01]  /*7f30*/  FMUL.FTZ R21, R10, UR4 ;  /* 0x000000040a157c20 */ /* 0x000fe20008410000 */
[----:B------:R-:W-:Y:S01]  /*7f40*/  I2FP.F32.U32 R22, R22 ;  /* 0x0000001600167245 */ /* 0x000fe20000201000 */
[----:B------:R-:W-:Y:S01]  /*7f50*/  FMUL.FTZ R17, R11, UR4 ;  /* 0x000000040b117c20 */ /* 0x000fe20008410000 */
[----:B------:R-:W-:Y:S01]  /*7f60*/  I2FP.F32.U32 R11, R68 ;  /* 0x00000044000b7245 */ /* 0x000fe20000201000 */
[----:B------:R-:W-:Y:S01]  /*7f70*/  FMUL.FTZ R19, R8, UR4 ;  /* 0x0000000408137c20 */ /* 0x000fe20008410000 */
[C---:B------:R-:W-:Y:S01]  /*7f80*/  FFMA.FTZ R15, R88.reuse, R15, R107 ;  /* 0x0000000f580f7223 */ /* 0x040fe2000001006b */
[----:B------:R-:W-:Y:S01]  /*7f90*/  FFMA.FTZ R10, R88, R22, R111 ;  /* 0x00000016580a7223 */ /* 0x000fe2000001006f */
[----:B------:R-:W-:-:S02]  /*7fa0*/  VIADD R22, R20, 0xffffff91 ;  /* 0xffffff9114167836 */ /* 0x000fc40000000000 */
[----:B------:R-:W-:Y:S01]  /*7fb0*/  FFMA.FTZ R11, R88, R11, R121 ;  /* 0x0000000b580b7223 */ /* 0x000fe20000010079 */
[----:B------:R-:W-:Y:S01]  /*7fc0*/  FMUL.FTZ R14, R9, UR4 ;  /* 0x00000004090e7c20 */ /* 0x000fe20008410000 */
[----:B------:R-:W-:Y:S01]  /*7fd0*/  VIADD R8, R20, 0xffffff98 ;  /* 0xffffff9814087836 */ /* 0x000fe20000000000 */
[-C--:B------:R-:W-:Y:S01]  /*7fe0*/  ISETP.GE.AND P3, PT, R68, R2.reuse, PT ;  /* 0x000000024400720c */ /* 0x080fe20003f66270 */
[----:B------:R-:W-:Y:S01]  /*7ff0*/  FMUL.FTZ R50, R29, UR4 ;  /* 0x000000041d327c20 */ /* 0x000fe20008410000 */
[C---:B------:R-:W-:Y:S01]  /*8000*/  ISETP.GE.AND P5, PT, R22.reuse, R2, PT ;  /* 0x000000021600720c */ /* 0x040fe20003fa6270 */
[----:B------:R2:W-:Y:S01]  /*8010*/  MUFU.TANH R29, R48 ;  /* 0x00000030001d7308 */ /* 0x0005e20000002400 */
[-C--:B------:R-:W-:Y:S01]  /*8020*/  ISETP.GE.AND P4, PT, R22, R3.reuse, PT ;  /* 0x000000031600720c */ /* 0x080fe20003f86270 */
[C---:B------:R-:W-:Y:S01]  /*8030*/  VIADD R96, R20.reuse, 0xffffff81 ;  /* 0xffffff8114607836 */ /* 0x040fe20000000000 */
[-C--:B------:R-:W-:Y:S01]  /*8040*/  I2FP.F32.U32 R64, R22.reuse ;  /* 0x0000001600407245 */ /* 0x080fe20000201000 */
[C---:B------:R-:W-:Y:S01]  /*8050*/  VIADD R72, R20.reuse, 0xffffff88 ;  /* 0xffffff8814487836 */ /* 0x040fe20000000000 */
[----:B------:R-:W-:Y:S01]  /*8060*/  I2FP.F32.U32 R22, R22 ;  /* 0x0000001600167245 */ /* 0x000fe20000201000 */
[----:B------:R-:W-:Y:S01]  /*8070*/  VIADD R70, R20, 0xffffffa1 ;  /* 0xffffffa114467836 */ /* 0x000fe20000000000 */
[-C--:B------:R-:W-:Y:S01]  /*8080*/  ISETP.GE.AND P2, PT, R68, R3.reuse, PT ;  /* 0x000000034400720c */ /* 0x080fe20003f46270 */
[C---:B------:R-:W-:Y:S01]  /*8090*/  FFMA.FTZ R23, R88.reuse, R64, R97 ;  /* 0x0000004058177223 */ /* 0x040fe20000010061 */
[----:B------:R-:W-:Y:S01]  /*80a0*/  P2R R9, PR, RZ, 0x20 ;  /* 0x00000020ff097803 */ /* 0x000fe20000000000 */
[----:B-1----:R-:W-:Y:S01]  /*80b0*/  FFMA.FTZ R38, R88, R22, R99 ;  /* 0x0000001658267223 */ /* 0x002fe20000010063 */
[C---:B------:R-:W-:Y:S01]  /*80c0*/  VIADD R22, R20.reuse, 0xffffff99 ;  /* 0xffffff9914167836 */ /* 0x040fe20000000000 */
[----:B------:R-:W-:Y:S01]  /*80d0*/  I2FP.F32.U32 R68, R68 ;  /* 0x0000004400447245 */ /* 0x000fe20000201000 */
[----:B------:R-:W1:Y:S01]  /*80e0*/  MUFU.TANH R19, R19 ;  /* 0x0000001300137308 */ /* 0x000e620000002400 */
[----:B------:R-:W-:Y:S01]  /*80f0*/  FSEL R15, R15, -INF , !P1 ;  /* 0xff8000000f0f7808 */ /* 0x000fe20004800000 */
[----:B------:R-:W-:Y:S01]  /*8100*/  VIADD R80, R20, 0xffffffc0 ;  /* 0xffffffc014507836 */ /* 0x000fe20000000000 */
[----:B------:R-:W-:Y:S01]  /*8110*/  I2FP.F32.U32 R64, R22 ;  /* 0x0000001600407245 */ /* 0x000fe20000201000 */
[----:B------:R-:W-:Y:S01]  /*8120*/  FFMA.FTZ R123, R88, R68, R123 ;  /* 0x00000044587b7223 */ /* 0x000fe2000001007b */
[----:B------:R-:W-:Y:S01]  /*8130*/  FSEL R11, R11, -INF , !P3 ;  /* 0xff8000000b0b7808 */ /* 0x000fe20005800000 */
[----:B------:R-:W-:Y:S01]  /*8140*/  VIADD R68, R20, 0xffffffa8 ;  /* 0xffffffa814447836 */ /* 0x000fe20000000000 */
[----:B--2---:R-:W-:Y:S01]  /*8150*/  I2FP.F32.U32 R48, R8 ;  /* 0x0000000800307245 */ /* 0x004fe20000201000 */
[----:B------:R-:W-:Y:S01]  /*8160*/  FFMA.FTZ R131, R88, R64, R131 ;  /* 0x0000004058837223 */ /* 0x000fe20000010083 */
[----:B------:R-:W-:Y:S01]  /*8170*/  ISETP.NE.AND P3, PT, R9, RZ, PT ;  /* 0x000000ff0900720c */ /* 0x000fe20003f65270 */
[----:B------:R-:W-:Y:S01]  /*8180*/  VIADD R64, R20, 0xffffff80 ;  /* 0xffffff8014407836 */ /* 0x000fe20000000000 */
[C---:B------:R-:W-:Y:S01]  /*8190*/  ISETP.GE.AND P5, PT, R22.reuse, R2, PT ;  /* 0x000000021600720c */ /* 0x040fe20003fa6270 */
[----:B------:R-:W2:Y:S01]  /*81a0*/  MUFU.TANH R21, R21 ;  /* 0x0000001500157308 */ /* 0x000ea20000002400 */
[-C--:B------:R-:W-:Y:S01]  /*81b0*/  ISETP.GE.AND P1, PT, R22, R3.reuse, PT ;  /* 0x000000031600720c */ /* 0x080fe20003f26270 */
[----:B------:R-:W-:Y:S01]  /*81c0*/  FFMA.FTZ R129, R88, R48, R129 ;  /* 0x0000003058817223 */ /* 0x000fe20000010081 */
[----:B------:R-:W-:Y:S01]  /*81d0*/  I2FP.F32.U32 R22, R22 ;  /* 0x0000001600167245 */ /* 0x000fe20000201000 */
[C---:B------:R-:W-:Y:S01]  /*81e0*/  VIADD R78, R20.reuse, 0xffffffc1 ;  /* 0xffffffc1144e7836 */ /* 0x040fe20000000000 */
[----:B------:R-:W-:Y:S01]  /*81f0*/  FSEL R23, R23, -INF , !P3 ;  /* 0xff80000017177808 */ /* 0x000fe20005800000 */
[----:B------:R-:W-:Y:S01]  /*8200*/  VIADD R76, R20, 0xffffffc8 ;  /* 0xffffffc8144c7836 */ /* 0x000fe20000000000 */
[----:B------:R-:W-:Y:S01]  /*8210*/  FSEL R10, R10, -INF , !P0 ;  /* 0xff8000000a0a7808 */ /* 0x000fe20004000000 */
[----:B------:R3:W-:Y:S01]  /*8220*/  MUFU.TANH R97, R6 ;  /* 0x0000000600617308 */ /* 0x0007e20000002400 */
[-C--:B------:R-:W-:Y:S01]  /*8230*/  ISETP.GE.AND P3, PT, R64, R2.reuse, PT ;  /* 0x000000024000720c */ /* 0x080fe20003f66270 */
[----:B------:R-:W-:Y:S01]  /*8240*/  FMUL.FTZ R12, R12, UR4 ;  /* 0x000000040c0c7c20 */ /* 0x000fe20008410000 */
[C---:B------:R-:W-:Y:S01]  /*8250*/  ISETP.GE.AND P6, PT, R8.reuse, R2, PT ;  /* 0x000000020800720c */ /* 0x040fe20003fc6270 */
[----:B------:R-:W-:Y:S01]  /*8260*/  FMUL.FTZ R13, R13, UR4 ;  /* 0x000000040d0d7c20 */ /* 0x000fe20008410000 */
[----:B------:R-:W-:-:S02]  /*8270*/  ISETP.GE.AND P0, PT, R8, R3, PT ;  /* 0x000000030800720c */ /* 0x000fc40003f06270 */
[----:B------:R-:W-:Y:S01]  /*8280*/  FSEL R8, R123, -INF , !P2 ;  /* 0xff8000007b087808 */ /* 0x000fe20005000000 */
[----:B------:R-:W-:Y:S01]  /*8290*/  MUFU.TANH R51, R51 ;  /* 0x0000003300337308 */ /* 0x000fe20000002400 */
[-C--:B------:R-:W-:Y:S02]  /*82a0*/  ISETP.GE.AND P2, PT, R64, R3.reuse, PT ;  /* 0x000000034000720c */ /* 0x080fe40003f46270 */
[----:B------:R-:W-:Y:S02]  /*82b0*/  P2R R65, PR, RZ, 0x8 ;  /* 0x00000008ff417803 */ /* 0x000fe40000000000 */
[----:B------:R-:W-:Y:S02]  /*82c0*/  I2FP.F32.U32 R64, R64 ;  /* 0x0000004000407245 */ /* 0x000fe40000201000 */
[----:B------:R-:W-:Y:S01]  /*82d0*/  FSEL R9, R129, -INF , !P6 ;  /* 0xff80000081097808 */ /* 0x000fe20007000000 */
[----:B------:R-:W4:Y:S01]  /*82e0*/  MUFU.TANH R49, R49 ;  /* 0x0000003100317308 */ /* 0x000f220000002400 */
[C---:B---3--:R-:W-:Y:S01]  /*82f0*/  FFMA.FTZ R6, R88.reuse, R48, R133 ;  /* 0x0000003058067223 */ /* 0x048fe20000010085 */
[----:B------:R-:W-:Y:S01]  /*8300*/  FFMA.FTZ R48, R88, R22, R75 ;  /* 0x0000001658307223 */ /* 0x000fe2000001004b */
[----:B------:R-:W-:Y:S01]  /*8310*/  VIADD R22, R20, 0xfffffff8 ;  /* 0xfffffff814167836 */ /* 0x000fe20000000000 */
[----:B------:R-:W-:Y:S01]  /*8320*/  ISETP.NE.AND P6, PT, R65, RZ, PT ;  /* 0x000000ff4100720c */ /* 0x000fe20003fc5270 */
[-C--:B------:R-:W-:Y:S01]  /*8330*/  FFMA.FTZ R65, R88, R64.reuse, R87 ;  /* 0x0000004058417223 */ /* 0x080fe20000010057 */
[----:B------:R-:W-:Y:S01]  /*8340*/  FSEL R6, R6, -INF , !P0 ;  /* 0xff80000006067808 */ /* 0x000fe20004000000 */
[----:B------:R-:W-:Y:S01]  /*8350*/  FFMA.FTZ R64, R88, R64, R101 ;  /* 0x0000004058407223 */ /* 0x000fe20000010065 */
[C---:B------:R-:W-:Y:S01]  /*8360*/  ISETP.GE.AND P3, PT, R22.reuse, R2, PT ;  /* 0x000000021600720c */ /* 0x040fe20003f66270 */
[----:B------:R3:W-:Y:S01]  /*8370*/  MUFU.TANH R75, R37 ;  /* 0x00000025004b7308 */ /* 0x0007e20000002400 */
[----:B------:R-:W-:-:S02]  /*8380*/  ISETP.GE.AND P0, PT, R22, R3, PT ;  /* 0x000000031600720c */ /* 0x000fc40003f06270 */
[----:B------:R-:W-:Y:S02]  /*8390*/  I2FP.F32.U32 R22, R22 ;  /* 0x0000001600167245 */ /* 0x000fe40000201000 */
[----:B------:R-:W-:Y:S02]  /*83a0*/  FSEL R38, R38, -INF , !P4 ;  /* 0xff80000026267808 */ /* 0x000fe40006000000 */
[----:B------:R-:W-:Y:S01]  /*83b0*/  FSEL R48, R48, -INF , !P1 ;  /* 0xff80000030307808 */ /* 0x000fe20004800000 */
[----:B-1----:R-:W-:Y:S01]  /*83c0*/  FFMA.FTZ R19, R88, R22, R19 ;  /* 0x0000001658137223 */ /* 0x002fe20000010013 */
[C---:B------:R-:W-:Y:S01]  /*83d0*/  ISETP.GE.AND P4, PT, R96.reuse, R2, PT ;  /* 0x000000026000720c */ /* 0x040fe20003f86270 */
[----:B------:R1:W-:Y:S01]  /*83e0*/  MUFU.TANH R101, R52 ;  /* 0x0000003400657308 */ /* 0x0003e20000002400 */
[----:B------:R-:W-:Y:S01]  /*83f0*/  ISETP.GE.AND P1, PT, R96, R3, PT ;  /* 0x000000036000720c */ /* 0x000fe20003f26270 */
[----:B--2---:R-:W-:Y:S01]  /*8400*/  FFMA.FTZ R22, R88, R22, R21 ;  /* 0x0000001658167223 */ /* 0x004fe20000010015 */
[----:B------:R-:W-:-:S02]  /*8410*/  I2FP.F32.U32 R96, R96 ;  /* 0x0000006000607245 */ /* 0x000fc40000201000 */
[----:B------:R-:W-:Y:S02]  /*8420*/  FSEL R19, R19, -INF , !P3 ;  /* 0xff80000013137808 */ /* 0x000fe40005800000 */
[----:B---3--:R-:W-:Y:S01]  /*8430*/  FSEL R37, R65, -INF , !P6 ;  /* 0xff80000041257808 */ /* 0x008fe20007000000 */
[----:B------:R2:W-:Y:S01]  /*8440*/  MUFU.TANH R87, R39 ;  /* 0x0000002700577308 */ /* 0x0005e20000002400 */
[-C--:B------:R-:W-:Y:S02]  /*8450*/  ISETP.GE.AND P6, PT, R72, R2.reuse, PT ;  /* 0x000000024800720c */ /* 0x080fe40003fc6270 */
[----:B------:R-:W-:Y:S02]  /*8460*/  FSEL R22, R22, -INF , !P0 ;  /* 0xff80000016167808 */ /* 0x000fe40004000000 */
[C---:B------:R-:W-:Y:S02]  /*8470*/  ISETP.GE.AND P3, PT, R70.reuse, R2, PT ;  /* 0x000000024600720c */ /* 0x040fe40003f66270 */
[-C--:B------:R-:W-:Y:S01]  /*8480*/  ISETP.GE.AND P0, PT, R70, R3.reuse, PT ;  /* 0x000000034600720c */ /* 0x080fe20003f06270 */
[----:B------:R-:W3:Y:S01]  /*8490*/  MUFU.TANH R7, R7 ;  /* 0x0000000700077308 */ /* 0x000ee20000002400 */
[----:B-1----:R-:W-:Y:S01]  /*84a0*/  FSEL R52, R64, -INF , !P2 ;  /* 0xff80000040347808 */ /* 0x002fe20005000000 */
[-C--:B------:R-:W-:Y:S01]  /*84b0*/  FFMA.FTZ R64, R88, R96.reuse, R89 ;  /* 0x0000006058407223 */ /* 0x080fe20000010059 */
[----:B------:R-:W-:Y:S01]  /*84c0*/  ISETP.GE.AND P2, PT, R72, R3, PT ;  /* 0x000000034800720c */ /* 0x000fe20003f46270 */
[----:B------:R-:W-:Y:S01]  /*84d0*/  FFMA.FTZ R96, R88, R96, R103 ;  /* 0x0000006058607223 */ /* 0x000fe20000010067 */
[----:B------:R-:W-:-:S02]  /*84e0*/  I2FP.F32.U32 R72, R72 ;  /* 0x0000004800487245 */ /* 0x000fc40000201000 */
[----:B------:R-:W-:Y:S01]  /*84f0*/  I2FP.F32.U32 R70, R70 ;  /* 0x0000004600467245 */ /* 0x000fe20000201000 */
[----:B------:R-:W-:Y:S01]  /*8500*/  MUFU.TANH R47, R47 ;  /* 0x0000002f002f7308 */ /* 0x000fe20000002400 */
[----:B------:R-:W-:Y:S01]  /*8510*/  FSEL R21, R131, -INF , !P5 ;  /* 0xff80000083157808 */ /* 0x000fe20006800000 */
[-C--:B------:R-:W-:Y:S01]  /*8520*/  FFMA.FTZ R65, R88, R72.reuse, R105 ;  /* 0x0000004858417223 */ /* 0x080fe20000010069 */
[----:B--2---:R-:W-:Y:S01]  /*8530*/  FSEL R39, R64, -INF , !P4 ;  /* 0xff80000040277808 */ /* 0x004fe20006000000 */
[----:B------:R-:W-:Y:S01]  /*8540*/  FFMA.FTZ R72, R88, R72, R109 ;  /* 0x0000004858487223 */ /* 0x000fe2000001006d */
[----:B------:R-:W-:Y:S01]  /*8550*/  FSEL R96, R96, -INF , !P1 ;  /* 0xff80000060607808 */ /* 0x000fe20004800000 */
[----:B------:R-:W-:Y:S01]  /*8560*/  FFMA.FTZ R53, R88, R70, R53 ;  /* 0x0000004658357223 */ /* 0x000fe20000010035 */
[C---:B------:R-:W-:Y:S01]  /*8570*/  ISETP.GE.AND P5, PT, R68.reuse, R2, PT ;  /* 0x000000024400720c */ /* 0x040fe20003fa6270 */
[----:B------:R-:W-:Y:S01]  /*8580*/  MUFU.TANH R5, R5 ;  /* 0x0000000500057308 */ /* 0x000fe20000002400 */
[----:B------:R-:W-:Y:S01]  /*8590*/  ISETP.GE.AND P1, PT, R68, R3, PT ;  /* 0x000000034400720c */ /* 0x000fe20003f26270 */
[----:B------:R-:W-:Y:S01]  /*85a0*/  FFMA.FTZ R55, R88, R70, R55 ;  /* 0x0000004658377223 */ /* 0x000fe20000010037 */
[----:B------:R-:W-:Y:S01]  /*85b0*/  I2FP.F32.U32 R64, R68 ;  /* 0x0000004400407245 */ /* 0x000fe20000201000 */
[----:B------:R-:W-:Y:S01]  /*85c0*/  VIADD R68, R20, 0xffffffa9 ;  /* 0xffffffa914447836 */ /* 0x000fe20000000000 */
[----:B------:R-:W-:-:S02]  /*85d0*/  FSEL R65, R65, -INF , !P6 ;  /* 0xff80000041417808 */ /* 0x000fc40007000000 */
[----:B------:R-:W-:Y:S01]  /*85e0*/  FSEL R72, R72, -INF , !P2 ;  /* 0xff80000048487808 */ /* 0x000fe20005000000 */
[----:B------:R-:W-:Y:S01]  /*85f0*/  FFMA.FTZ R135, R88, R64, R135 ;  /* 0x0000004058877223 */ /* 0x000fe20000010087 */
[----:B------:R-:W-:Y:S01]  /*8600*/  ISETP.GE.AND P6, PT, R68, R2, PT ;  /* 0x000000024400720c */ /* 0x000fe20003fc6270 */
[----:B------:R-:W-:Y:S01]  /*8610*/  FFMA.FTZ R64, R88, R64, R77 ;  /* 0x0000004058407223 */ /* 0x000fe2000001004d */
[----:B------:R-:W-:Y:S01]  /*8620*/  ISETP.GE.AND P2, PT, R68, R3, PT ;  /* 0x000000034400720c */ /* 0x000fe20003f46270 */
[----:B------:R-:W-:Y:S01]  /*8630*/  MUFU.TANH R45, R45 ;  /* 0x0000002d002d7308 */ /* 0x000fe20000002400 */
[----:B------:R-:W-:Y:S02]  /*8640*/  I2FP.F32.U32 R68, R68 ;  /* 0x0000004400447245 */ /* 0x000fe40000201000 */
[----:B------:R-:W-:Y:S01]  /*8650*/  FSEL R123, R53, -INF , !P3 ;  /* 0xff800000357b7808 */ /* 0x000fe20005800000 */
[----:B------:R-:W-:Y:S01]  /*8660*/  VIADD R53, R20, 0xffffffb1 ;  /* 0xffffffb114357836 */ /* 0x000fe20000000000 */
[----:B------:R-:W-:Y:S01]  /*8670*/  FSEL R64, R64, -INF , !P1 ;  /* 0xff80000040407808 */ /* 0x000fe20004800000 */
[----:B----4-:R-:W-:-:S02]  /*8680*/  FFMA.FTZ R49, R88, R68, R49 ;  /* 0x0000004458317223 */ /* 0x010fc40000010031 */
[----:B------:R1:W-:Y:S01]  /*8690*/  MUFU.TANH R105, R46 ;  /* 0x0000002e00697308 */ /* 0x0003e20000002400 */
[----:B------:R-:W-:Y:S02]  /*86a0*/  ISETP.GE.AND P1, PT, R53, R3, PT ;  /* 0x000000033500720c */ /* 0x000fe40003f26270 */
[----:B------:R-:W-:-:S05]  /*86b0*/  FSEL R49, R49, -INF , !P6 ;  /* 0xff80000031317808 */ /* 0x000fca0007000000 */
[----:B------:R2:W-:Y:S08]  /*86c0*/  MUFU.TANH R99, R54 ;  /* 0x0000003600637308 */ /* 0x0005f00000002400 */
[----:B------:R4:W-:Y:S01]  /*86d0*/  MUFU.TANH R103, R44 ;  /* 0x0000002c00677308 */ /* 0x0009e20000002400 */
[----:B-1----:R-:W-:Y:S01]  /*86e0*/  FFMA.FTZ R46, R88, R68, R51 ;  /* 0x00000044582e7223 */ /* 0x002fe20000010033 */
[----:B------:R-:W-:Y:S01]  /*86f0*/  FSEL R51, R135, -INF , !P5 ;  /* 0xff80000087337808 */ /* 0x000fe20006800000 */
[----:B------:R-:W-:Y:S01]  /*8700*/  VIADD R68, R20, 0xffffffc9 ;  /* 0xffffffc914447836 */ /* 0x000fe20000000000 */
[----:B------:R-:W-:-:S02]  /*8710*/  ISETP.GE.AND P5, PT, R53, R2, PT ;  /* 0x000000023500720c */ /* 0x000fc40003fa6270 */
[----:B------:R-:W-:Y:S02]  /*8720*/  I2FP.F32.U32 R53, R53 ;  /* 0x0000003500357245 */ /* 0x000fe40000201000 */
[----:B------:R-:W-:Y:S01]  /*8730*/  MUFU.TANH R67, R67 ;  /* 0x0000004300437308 */ /* 0x000fe20000002400 */
[----:B--2---:R-:W-:Y:S01]  /*8740*/  VIADD R54, R20, 0xffffffb0 ;  /* 0xffffffb014367836 */ /* 0x004fe20000000000 */
[----:B------:R-:W-:Y:S01]  /*8750*/  FSEL R46, R46, -INF , !P2 ;  /* 0xff8000002e2e7808 */ /* 0x000fe20005000000 */
[----:B---3--:R-:W-:Y:S01]  /*8760*/  FFMA.FTZ R71, R88, R53, R7 ;  /* 0x0000003558477223 */ /* 0x008fe20000010007 */
[----:B------:R-:W-:Y:S01]  /*8770*/  VIADD R7, R20, 0xffffffb9 ;  /* 0xffffffb914077836 */ /* 0x000fe20000000000 */
[----:B------:R-:W-:Y:S01]  /*8780*/  ISETP.GE.AND P2, PT, R80, R3, PT ;  /* 0x000000035000720c */ /* 0x000fe20003f46270 */
[----:B------:R-:W-:Y:S01]  /*8790*/  FFMA.FTZ R41, R88, R53, R41 ;  /* 0x0000003558297223 */ /* 0x000fe20000010029 */
[----:B------:R-:W-:Y:S01]  /*87a0*/  ISETP.GE.AND P4, PT, R54, R2, PT ;  /* 0x000000023600720c */ /* 0x000fe20003f86270 */
[----:B------:R-:W1:Y:S01]  /*87b0*/  MUFU.TANH R79, R79 ;  /* 0x0000004f004f7308 */ /* 0x000e620000002400 */
[----:B----4-:R-:W-:Y:S01]  /*87c0*/  VIADD R44, R20, 0xffffffb8 ;  /* 0xffffffb8142c7836 */ /* 0x010fe20000000000 */
[----:B------:R-:W-:-:S02]  /*87d0*/  FSEL R71, R71, -INF , !P5 ;  /* 0xff80000047477808 */ /* 0x000fc40006800000 */
[-C--:B------:R-:W-:Y:S02]  /*87e0*/  ISETP.GE.AND P5, PT, R80, R2.reuse, PT ;  /* 0x000000025000720c */ /* 0x080fe40003fa6270 */
[C---:B------:R-:W-:Y:S02]  /*87f0*/  ISETP.GE.AND P6, PT, R44.reuse, R2, PT ;  /* 0x000000022c00720c */ /* 0x040fe40003fc6270 */
[----:B------:R2:W-:Y:S01]  /*8800*/  MUFU.TANH R89, R50 ;  /* 0x0000003200597308 */ /* 0x0005e20000002400 */
[-C--:B------:R-:W-:Y:S02]  /*8810*/  ISETP.GE.AND P3, PT, R44, R3.reuse, PT ;  /* 0x000000032c00720c */ /* 0x080fe40003f66270 */
[----:B------:R-:W-:Y:S02]  /*8820*/  I2FP.F32.U32 R80, R80 ;  /* 0x0000005000507245 */ /* 0x000fe40000201000 */
[----:B------:R-:W-:Y:S02]  /*8830*/  FSEL R132, R41, -INF , !P1 ;  /* 0xff80000029847808 */ /* 0x000fe40004800000 */
[----:B------:R-:W-:Y:S01]  /*8840*/  ISETP.GE.AND P1, PT, R76, R3, PT ;  /* 0x000000034c00720c */ /* 0x000fe20003f26270 */
[----:B------:R3:W-:Y:S01]  /*8850*/  MUFU.TANH R107, R42 ;  /* 0x0000002a006b7308 */ /* 0x0007e20000002400 */
[CC--:B-1----:R-:W-:Y:S01]  /*8860*/  FFMA.FTZ R79, R88.reuse, R80.reuse, R79 ;  /* 0x00000050584f7223 */ /* 0x0c2fe2000001004f */
[----:B------:R-:W-:-:S05]  /*8870*/  FFMA.FTZ R80, R88, R80, R83 ;  /* 0x0000005058507223 */ /* 0x000fca0000010053 */
[----:B------:R-:W-:Y:S01]  /*8880*/  FSEL R80, R80, -INF , !P2 ;  /* 0xff80000050507808 */ /* 0x000fe20005000000 */
[----:B------:R-:W1:Y:S01]  /*8890*/  MUFU.TANH R69, R69 ;  /* 0x0000004500457308 */ /* 0x000e620000002400 */
[----:B--2---:R-:W-:Y:S02]  /*88a0*/  FSEL R50, R55, -INF , !P0 ;  /* 0xff80000037327808 */ /* 0x004fe40004000000 */
[----:B------:R-:W-:Y:S02]  /*88b0*/  ISETP.GE.AND P0, PT, R54, R3, PT ;  /* 0x000000033600720c */ /* 0x000fe40003f06270 */
[----:B------:R-:W-:-:S03]  /*88c0*/  I2FP.F32.U32 R54, R54 ;  /* 0x0000003600367245 */ /* 0x000fc60000201000 */
[----:B------:R-:W2:Y:S01]  /*88d0*/  MUFU.TANH R81, R81 ;  /* 0x0000005100517308 */ /* 0x000ea20000002400 */
[----:B---3--:R-:W-:Y:S01]  /*88e0*/  I2FP.F32.U32 R42, R44 ;  /* 0x0000002c002a7245 */ /* 0x008fe20000201000 */
[CC--:B------:R-:W-:Y:S01]  /*88f0*/  FFMA.FTZ R121, R88.reuse, R54.reuse, R5 ;  /* 0x0000003658797223 */ /* 0x0c0fe20000010005 */
[----:B------:R-:W-:Y:S01]  /*8900*/  FFMA.FTZ R45, R88, R54, R45 ;  /* 0x00000036582d7223 */ /* 0x000fe2000001002d */
[----:B------:R-:W-:Y:S02]  /*8910*/  VIADD R44, R20, 0xffffffd0 ;  /* 0xffffffd0142c7836 */ /* 0x000fe40000000000 */
[CC--:B------:R-:W-:Y:S01]  /*8920*/  FFMA.FTZ R43, R88.reuse, R42.reuse, R43 ;  /* 0x0000002a582b7223 */ /* 0x0c0fe2000001002b */
[----:B------:R-:W-:Y:S01]  /*8930*/  FFMA.FTZ R47, R88, R42, R47 ;  /* 0x0000002a582f7223 */ /* 0x000fe2000001002f */
[----:B------:R3:W4:Y:S01]  /*8940*/  MUFU.TANH R5, R40 ;  /* 0x0000002800057308 */ /* 0x0007220000002400 */
[----:B------:R-:W-:Y:S02]  /*8950*/  FSEL R121, R121, -INF , !P4 ;  /* 0xff80000079797808 */ /* 0x000fe40006000000 */
[----:B------:R-:W-:-:S02]  /*8960*/  FSEL R55, R43, -INF , !P6 ;  /* 0xff8000002b377808 */ /* 0x000fc40007000000 */
[----:B------:R-:W-:Y:S02]  /*8970*/  FSEL R54, R47, -INF , !P3 ;  /* 0xff8000002f367808 */ /* 0x000fe40005800000 */
[C---:B------:R-:W-:Y:S01]  /*8980*/  ISETP.GE.AND P6, PT, R78.reuse, R2, PT ;  /* 0x000000024e00720c */ /* 0x040fe20003fc6270 */
[----:B------:R-:W-:Y:S01]  /*8990*/  MUFU.TANH R33, R33 ;  /* 0x0000002100217308 */ /* 0x000fe20000002400 */
[----:B------:R-:W-:Y:S02]  /*89a0*/  ISETP.GE.AND P3, PT, R78, R3, PT ;  /* 0x000000034e00720c */ /* 0x000fe40003f66270 */
[----:B------:R-:W-:Y:S02]  /*89b0*/  I2FP.F32.U32 R78, R78 ;  /* 0x0000004e004e7245 */ /* 0x000fe40000201000 */
[----:B------:R-:W-:Y:S02]  /*89c0*/  ISETP.GE.AND P4, PT, R7, R2, PT ;  /* 0x000000020700720c */ /* 0x000fe40003f86270 */
[----:B------:R-:W-:Y:S01]  /*89d0*/  FSEL R122, R45, -INF , !P0 ;  /* 0xff8000002d7a7808 */ /* 0x000fe20004000000 */
[CC--:B-1----:R-:W-:Y:S01]  /*89e0*/  FFMA.FTZ R69, R88.reuse, R78.reuse, R69 ;  /* 0x0000004e58457223 */ /* 0x0c2fe20000010045 */
[----:B---3--:R-:W-:Y:S01]  /*89f0*/  I2FP.F32.U32 R40, R7 ;  /* 0x0000000700287245 */ /* 0x008fe20000201000 */
[C---:B--2---:R-:W-:Y:S01]  /*8a00*/  FFMA.FTZ R78, R88.reuse, R78, R81 ;  /* 0x0000004e584e7223 */ /* 0x044fe20000010051 */
[----:B------:R-:W-:Y:S01]  /*8a10*/  ISETP.GE.AND P0, PT, R7, R3, PT ;  /* 0x000000030700720c */ /* 0x000fe20003f06270 */
[----:B------:R-:W-:Y:S01]  /*8a20*/  MUFU.TANH R31, R31 ;  /* 0x0000001f001f7308 */ /* 0x000fe20000002400 */
[----:B------:R-:W-:Y:S01]  /*8a30*/  FSEL R81, R79, -INF , !P5 ;  /* 0xff8000004f517808 */ /* 0x000fe20006800000 */
[CC--:B------:R-:W-:Y:S01]  /*8a40*/  FFMA.FTZ R53, R88.reuse, R40.reuse, R29 ;  /* 0x0000002858357223 */ /* 0x0c0fe2000001001d */
[----:B------:R-:W-:Y:S01]  /*8a50*/  FFMA.FTZ R67, R88, R40, R67 ;  /* 0x0000002858437223 */ /* 0x000fe20000010043 */
[----:B------:R-:W-:-:S02]  /*8a60*/  ISETP.GE.AND P5, PT, R68, R2, PT ;  /* 0x000000024400720c */ /* 0x000fc40003fa6270 */
[-C--:B------:R-:W-:Y:S02]  /*8a70*/  ISETP.GE.AND P2, PT, R44, R2.reuse, PT ;  /* 0x000000022c00720c */ /* 0x080fe40003f46270 */
[----:B------:R-:W-:Y:S01]  /*8a80*/  FSEL R53, R53, -INF , !P4 ;  /* 0xff80000035357808 */ /* 0x000fe20006000000 */
[----:B------:R1:W-:Y:S01]  /*8a90*/  MUFU.TANH R7, R34 ;  /* 0x0000002200077308 */ /* 0x0003e20000002400 */
[----:B------:R-:W-:Y:S02]  /*8aa0*/  ISETP.GE.AND P4, PT, R76, R2, PT ;  /* 0x000000024c00720c */ /* 0x000fe40003f86270 */
[----:B------:R-:W-:Y:S02]  /*8ab0*/  FSEL R130, R67, -INF , !P0 ;  /* 0xff80000043827808 */ /* 0x000fe40004000000 */
[----:B------:R-:W-:Y:S02]  /*8ac0*/  I2FP.F32.U32 R76, R76 ;  /* 0x0000004c004c7245 */ /* 0x000fe40000201000 */
[-C--:B------:R-:W-:Y:S01]  /*8ad0*/  ISETP.GE.AND P0, PT, R68, R3.reuse, PT ;  /* 0x000000034400720c */ /* 0x080fe20003f06270 */
[----:B------:R2:W-:Y:S01]  /*8ae0*/  MUFU.TANH R67, R30 ;  /* 0x0000001e00437308 */ /* 0x0005e20000002400 */
[----:B------:R-:W-:Y:S01]  /*8af0*/  I2FP.F32.U32 R68, R68 ;  /* 0x0000004400447245 */ /* 0x000fe20000201000 */
[-C--:B------:R-:W-:Y:S01]  /*8b00*/  FFMA.FTZ R77, R88, R76.reuse, R97 ;  /* 0x0000004c584d7223 */ /* 0x080fe20000010061 */
[----:B------:R-:W-:Y:S01]  /*8b10*/  FSEL R78, R78, -INF , !P3 ;  /* 0xff8000004e4e7808 */ /* 0x000fe20005800000 */
[----:B------:R-:W-:Y:S01]  /*8b20*/  FFMA.FTZ R76, R88, R76, R101 ;  /* 0x0000004c584c7223 */ /* 0x000fe20000010065 */
[----:B------:R-:W-:Y:S01]  /*8b30*/  ISETP.GE.AND P3, PT, R44, R3, PT ;  /* 0x000000032c00720c */ /* 0x000fe20003f66270 */
[----:B------:R-:W-:Y:S01]  /*8b40*/  FFMA.FTZ R75, R88, R68, R75 ;  /* 0x00000044584b7223 */ /* 0x000fe2000001004b */
[----:B------:R-:W-:Y:S01]  /*8b50*/  I2FP.F32.U32 R44, R44 ;  /* 0x0000002c002c7245 */ /* 0x000fe20000201000 */
[----:B------:R-:W3:Y:S01]  /*8b60*/  MUFU.TANH R35, R35 ;  /* 0x0000002300237308 */ /* 0x000ee20000002400 */
[----:B-1----:R-:W-:Y:S01]  /*8b70*/  VIADD R34, R20, 0xffffffd1 ;  /* 0xffffffd114227836 */ /* 0x002fe20000000000 */
[----:B------:R-:W-:Y:S01]  /*8b80*/  FSEL R77, R77, -INF , !P4 ;  /* 0xff8000004d4d7808 */ /* 0x000fe20006000000 */
[C---:B------:R-:W-:Y:S01]  /*8b90*/  FFMA.FTZ R68, R88.reuse, R68, R87 ;  /* 0x0000004458447223 */ /* 0x040fe20000010057 */
[----:B------:R-:W-:Y:S01]  /*8ba0*/  FSEL R75, R75, -INF , !P5 ;  /* 0xff8000004b4b7808 */ /* 0x000fe20006800000 */
[----:B------:R-:W-:Y:S01]  /*8bb0*/  FFMA.FTZ R47, R88, R44, R99 ;  /* 0x0000002c582f7223 */ /* 0x000fe20000010063 */
[----:B------:R-:W-:Y:S01]  /*8bc0*/  ISETP.GE.AND P4, PT, R34, R2, PT ;  /* 0x000000022200720c */ /* 0x000fe20003f86270 */
[----:B------:R-:W-:Y:S01]  /*8bd0*/  FFMA.FTZ R44, R88, R44, R105 ;  /* 0x0000002c582c7223 */ /* 0x000fe20000010069 */
[----:B------:R1:W5:Y:S01]  /*8be0*/  MUFU.TANH R29, R32 ;  /* 0x00000020001d7308 */ /* 0x0003620000002400 */
[----:B--2---:R-:W-:-:S02]  /*8bf0*/  P2R R30, PR, RZ, 0x4 ;  /* 0x00000004ff1e7803 */ /* 0x004fc40000000000 */
[----:B------:R-:W-:Y:S02]  /*8c00*/  ISETP.GE.AND P2, PT, R34, R3, PT ;  /* 0x000000032200720c */ /* 0x000fe40003f46270 */
[----:B------:R-:W-:Y:S02]  /*8c10*/  I2FP.F32.U32 R34, R34 ;  /* 0x0000002200227245 */ /* 0x000fe40000201000 */
[----:B------:R-:W-:Y:S01]  /*8c20*/  ISETP.NE.AND P5, PT, R30, RZ, PT ;  /* 0x000000ff1e00720c */ /* 0x000fe20003fa5270 */
[----:B------:R-:W-:Y:S01]  /*8c30*/  VIADD R30, R20, 0xffffffd9 ;  /* 0xffffffd9141e7836 */ /* 0x000fe20000000000 */
[----:B------:R-:W-:Y:S01]  /*8c40*/  FSEL R79, R69, -INF , !P6 ;  /* 0xff800000454f7808 */ /* 0x000fe20007000000 */
[CC--:B------:R-:W-:Y:S01]  /*8c50*/  FFMA.FTZ R45, R88.reuse, R34.reuse, R89 ;  /* 0x00000022582d7223 */ /* 0x0c0fe20000010059 */
[----:B------:R2:W5:Y:S01]  /*8c60*/  MUFU.TANH R69, R28 ;  /* 0x0000001c00457308 */ /* 0x0005620000002400 */
[----:B------:R-:W-:Y:S01]  /*8c70*/  FSEL R47, R47, -INF , !P5 ;  /* 0xff8000002f2f7808 */ /* 0x000fe20006800000 */
[----:B------:R-:W-:Y:S01]  /*8c80*/  FFMA.FTZ R42, R88, R34, R103 ;  /* 0x00000022582a7223 */ /* 0x000fe20000010067 */
[----:B------:R-:W-:-:S02]  /*8c90*/  ISETP.GE.AND P5, PT, R30, R2, PT ;  /* 0x000000021e00720c */ /* 0x000fc40003fa6270 */
[----:B------:R-:W-:Y:S01]  /*8ca0*/  FSEL R76, R76, -INF , !P1 ;  /* 0xff8000004c4c7808 */ /* 0x000fe20004800000 */
[----:B-1----:R-:W-:Y:S01]  /*8cb0*/  VIADD R32, R20, 0xffffffd8 ;  /* 0xffffffd814207836 */ /* 0x002fe20000000000 */
[----:B------:R-:W-:Y:S01]  /*8cc0*/  FSEL R68, R68, -INF , !P0 ;  /* 0xff80000044447808 */ /* 0x000fe20004000000 */
[----:B------:R1:W5:Y:S01]  /*8cd0*/  MUFU.TANH R87, R26 ;  /* 0x0000001a00577308 */ /* 0x0003620000002400 */
[-C--:B------:R-:W-:Y:S02]  /*8ce0*/  ISETP.GE.AND P0, PT, R30, R3.reuse, PT ;  /* 0x000000031e00720c */ /* 0x080fe40003f06270 */
[C---:B------:R-:W-:Y:S02]  /*8cf0*/  ISETP.GE.AND P6, PT, R32.reuse, R2, PT ;  /* 0x000000022000720c */ /* 0x040fe40003fc6270 */
[----:B------:R-:W-:Y:S02]  /*8d00*/  ISETP.GE.AND P1, PT, R32, R3, PT ;  /* 0x000000032000720c */ /* 0x000fe40003f26270 */
[----:B------:R-:W-:Y:S01]  /*8d10*/  FSEL R45, R45, -INF , !P4 ;  /* 0xff8000002d2d7808 */ /* 0x000fe20006000000 */
[----:B------:R-:W5:Y:S01]  /*8d20*/  MUFU.TANH R27, R27 ;  /* 0x0000001b001b7308 */ /* 0x000f620000002400 */
[----:B--2---:R-:W-:Y:S01]  /*8d30*/  VIADD R28, R20, 0xffffffe0 ;  /* 0xffffffe0141c7836 */ /* 0x004fe20000000000 */
[----:B------:R-:W-:-:S02]  /*8d40*/  I2FP.F32.U32 R32, R32 ;  /* 0x0000002000207245 */ /* 0x000fc40000201000 */
[----:B------:R-:W-:Y:S02]  /*8d50*/  I2FP.F32.U32 R30, R30 ;  /* 0x0000001e001e7245 */ /* 0x000fe40000201000 */
[----:B------:R-:W-:Y:S01]  /*8d60*/  ISETP.GE.AND P4, PT, R28, R3, PT ;  /* 0x000000031c00720c */ /* 0x000fe20003f86270 */
[----:B------:R-:W-:Y:S01]  /*8d70*/  FFMA.FTZ R43, R88, R32, R107 ;  /* 0x00000020582b7223 */ /* 0x000fe2000001006b */
[----:B------:R-:W-:Y:S01]  /*8d80*/  FSEL R42, R42, -INF , !P2 ;  /* 0xff8000002a2a7808 */ /* 0x000fe20005000000 */
[C---:B----4-:R-:W-:Y:S01]  /*8d90*/  FFMA.FTZ R41, R88.reuse, R30, R5 ;  /* 0x0000001e58297223 */ /* 0x050fe20000010005 */
[----:B-1----:R-:W-:Y:S01]  /*8da0*/  P2R R26, PR, RZ, 0x20 ;  /* 0x00000020ff1a7803 */ /* 0x002fe20000000000 */
[----:B---3--:R-:W-:Y:S01]  /*8db0*/  FFMA.FTZ R35, R88, R32, R35 ;  /* 0x0000002058237223 */ /* 0x008fe20000010023 */
[----:B------:R-:W-:Y:S01]  /*8dc0*/  ISETP.GE.AND P5, PT, R28, R2, PT ;  /* 0x000000021c00720c */ /* 0x000fe20003fa6270 */
[----:B------:R-:W-:Y:S01]  /*8dd0*/  MUFU.TANH R89, R18 ;  /* 0x0000001200597308 */ /* 0x000fe20000002400 */
[----:B------:R-:W-:-:S02]  /*8de0*/  I2FP.F32.U32 R28, R28 ;  /* 0x0000001c001c7245 */ /* 0x000fc40000201000 */
[----:B------:R-:W-:Y:S01]  /*8df0*/  ISETP.NE.AND P2, PT, R26, RZ, PT ;  /* 0x000000ff1a00720c */ /* 0x000fe20003f45270 */
[----:B------:R-:W-:Y:S01]  /*8e00*/  FFMA.FTZ R26, R88, R30, R7 ;  /* 0x0000001e581a7223 */ /* 0x000fe20000010007 */
[----:B------:R-:W-:Y:S02]  /*8e10*/  VIADD R30, R20, 0xffffffe1 ;  /* 0xffffffe1141e7836 */ /* 0x000fe40000000000 */
[CC--:B------:R-:W-:Y:S01]  /*8e20*/  FFMA.FTZ R33, R88.reuse, R28.reuse, R33 ;  /* 0x0000001c58217223 */ /* 0x0c0fe20000010021 */
[----:B------:R-:W-:Y:S01]  /*8e30*/  FFMA.FTZ R31, R88, R28, R31 ;  /* 0x0000001c581f7223 */ /* 0x000fe2000001001f */
[----:B------:R-:W-:Y:S01]  /*8e40*/  VIADD R28, R20, 0xffffffe8 ;  /* 0xffffffe8141c7836 */ /* 0x000fe20000000000 */
[----:B------:R-:W-:Y:S01]  /*8e50*/  FSEL R44, R44, -INF , !P3 ;  /* 0xff8000002c2c7808 */ /* 0x000fe20005800000 */
[----:B------:R1:W-:Y:S01]  /*8e60*/  MUFU.TANH R7, R12 ;  /* 0x0000000c00077308 */ /* 0x0003e20000002400 */
[----:B------:R-:W-:Y:S02]  /*8e70*/  FSEL R43, R43, -INF , !P6 ;  /* 0xff8000002b2b7808 */ /* 0x000fe40007000000 */
[----:B------:R-:W-:-:S02]  /*8e80*/  ISETP.GE.AND P6, PT, R30, R2, PT ;  /* 0x000000021e00720c */ /* 0x000fc40003fc6270 */
[-C--:B------:R-:W-:Y:S02]  /*8e90*/  ISETP.GE.AND P3, PT, R30, R3.reuse, PT ;  /* 0x000000031e00720c */ /* 0x080fe40003f66270 */
[----:B------:R-:W-:Y:S01]  /*8ea0*/  I2FP.F32.U32 R30, R30 ;  /* 0x0000001e001e7245 */ /* 0x000fe20000201000 */
[----:B------:R2:W3:Y:S01]  /*8eb0*/  MUFU.TANH R83, R24 ;  /* 0x0000001800537308 */ /* 0x0004e20000002400 */
[----:B------:R-:W-:Y:S02]  /*8ec0*/  FSEL R40, R35, -INF , !P1 ;  /* 0xff80000023287808 */ /* 0x000fe40004800000 */
[----:B------:R-:W-:Y:S01]  /*8ed0*/  FSEL R41, R41, -INF , !P2 ;  /* 0xff80000029297808 */ /* 0x000fe20005000000 */
[----:B-----5:R-:W-:Y:S01]  /*8ee0*/  FFMA.FTZ R29, R88, R30, R29 ;  /* 0x0000001e581d7223 */ /* 0x020fe2000001001d */
[----:B------:R-:W-:Y:S01]  /*8ef0*/  ISETP.GE.AND P2, PT, R28, R2, PT ;  /* 0x000000021c00720c */ /* 0x000fe20003f46270 */
[----:B------:R-:W-:Y:S01]  /*8f00*/  FFMA.FTZ R30, R88, R30, R67 ;  /* 0x0000001e581e7223 */ /* 0x000fe20000010043 */
[----:B------:R-:W-:Y:S01]  /*8f10*/  ISETP.GE.AND P1, PT, R28, R3, PT ;  /* 0x000000031c00720c */ /* 0x000fe20003f26270 */
[----:B------:R4:W5:Y:S01]  /*8f20*/  MUFU.TANH R5, R13 ;  /* 0x0000000d00057308 */ /* 0x0009620000002400 */
[----:B-1----:R-:W-:-:S02]  /*8f30*/  FSEL R12, R26, -INF , !P0 ;  /* 0xff8000001a0c7808 */ /* 0x002fc40004000000 */
[----:B------:R-:W-:Y:S01]  /*8f40*/  I2FP.F32.U32 R26, R28 ;  /* 0x0000001c001a7245 */ /* 0x000fe20000201000 */
[----:B------:R-:W-:Y:S01]  /*8f50*/  VIADD R28, R20, 0xffffffe9 ;  /* 0xffffffe9141c7836 */ /* 0x000fe20000000000 */
[----:B------:R-:W-:Y:S02]  /*8f60*/  FSEL R35, R29, -INF , !P6 ;  /* 0xff8000001d237808 */ /* 0x000fe40007000000 */
[----:B------:R-:W-:Y:S01]  /*8f70*/  FSEL R32, R31, -INF , !P4 ;  /* 0xff8000001f207808 */ /* 0x000fe20006000000 */
[CC--:B------:R-:W-:Y:S01]  /*8f80*/  FFMA.FTZ R69, R88.reuse, R26.reuse, R69 ;  /* 0x0000001a58457223 */ /* 0x0c0fe20000010045 */
[----:B------:R-:W-:Y:S01]  /*8f90*/  FFMA.FTZ R87, R88, R26, R87 ;  /* 0x0000001a58577223 */ /* 0x000fe20000010057 */
[----:B------:R-:W-:Y:S01]  /*8fa0*/  VIADD R26, R20, 0xfffffff0 ;  /* 0xfffffff0141a7836 */ /* 0x000fe20000000000 */
[----:B--2---:R-:W-:Y:S01]  /*8fb0*/  P2R R24, PR, RZ, 0x4 ;  /* 0x00000004ff187803 */ /* 0x004fe20000000000 */
[----:B------:R1:W2:Y:S01]  /*8fc0*/  MUFU.TANH R67, R16 ;  /* 0x0000001000437308 */ /* 0x0002a20000002400 */
[----:B------:R-:W-:-:S02]  /*8fd0*/  ISETP.GE.AND P2, PT, R28, R2, PT ;  /* 0x000000021c00720c */ /* 0x000fc40003f46270 */
[-C--:B------:R-:W-:Y:S02]  /*8fe0*/  ISETP.GE.AND P0, PT, R28, R3.reuse, PT ;  /* 0x000000031c00720c */ /* 0x080fe40003f06270 */
[----:B----4-:R-:W-:Y:S02]  /*8ff0*/  FSEL R13, R33, -INF , !P5 ;  /* 0xff800000210d7808 */ /* 0x010fe40006800000 */
[----:B------:R-:W-:Y:S01]  /*9000*/  I2FP.F32.U32 R28, R28 ;  /* 0x0000001c001c7245 */ /* 0x000fe20000201000 */
[----:B------:R-:W-:Y:S01]  /*9010*/  MUFU.TANH R17, R17 ;  /* 0x0000001100117308 */ /* 0x000fe20000002400 */
[C---:B------:R-:W-:Y:S01]  /*9020*/  ISETP.GE.AND P6, PT, R26.reuse, R2, PT ;  /* 0x000000021a00720c */ /* 0x040fe20003fc6270 */
[----:B------:R-:W-:Y:S01]  /*9030*/  BAR.SYNC.DEFER_BLOCKING 0x0 ;  /* 0x0000000000007b1d */ /* 0x000fe20000010000 */
[----:B------:R-:W-:Y:S01]  /*9040*/  ISETP.GE.AND P5, PT, R26, R3, PT ;  /* 0x000000031a00720c */ /* 0x000fe20003fa6270 */
[-C--:B------:R-:W-:Y:S01]  /*9050*/  FFMA.FTZ R31, R88, R28.reuse, R27 ;  /* 0x0000001c581f7223 */ /* 0x080fe2000001001b */
[----:B------:R-:W-:Y:S01]  /*9060*/  ISETP.NE.AND P4, PT, R24, RZ, PT ;  /* 0x000000ff1800720c */ /* 0x000fe20003f85270 */
[----:B---3--:R-:W-:Y:S01]  /*9070*/  FFMA.FTZ R83, R88, R28, R83 ;  /* 0x0000001c58537223 */ /* 0x008fe20000010053 */
[----:B------:R-:W-:Y:S01]  /*9080*/  I2FP.F32.U32 R26, R26 ;  /* 0x0000001a001a7245 */ /* 0x000fe20000201000 */
[----:B------:R3:W4:Y:S01]  /*9090*/  MUFU.TANH R27, R14 ;  /* 0x0000000e001b7308 */ /* 0x0007220000002400 */
[----:B-1----:R-:W-:Y:S01]  /*90a0*/  VIADD R16, R20, 0xfffffff1 ;  /* 0xfffffff114107836 */ /* 0x002fe20000000000 */
[----:B------:R-:W-:-:S02]  /*90b0*/  FSEL R33, R69, -INF , !P4 ;  /* 0xff80000045217808 */ /* 0x000fc40006000000 */
[CC--:B------:R-:W-:Y:S01]  /*90c0*/  FFMA.FTZ R29, R88.reuse, R26.reuse, R7 ;  /* 0x0000001a581d7223 */ /* 0x0c0fe20000010007 */
[----:B------:R-:W-:Y:S01]  /*90d0*/  FFMA.FTZ R26, R88, R26, R89 ;  /* 0x0000001a581a7223 */ /* 0x000fe20000010059 */
[----:B------:R-:W-:Y:S01]  /*90e0*/  FSEL R30, R30, -INF , !P3 ;  /* 0xff8000001e1e7808 */ /* 0x000fe20005800000 */
[----:B------:R-:W-:Y:S01]  /*90f0*/  VIADD R7, R20, 0xffffffa0 ;  /* 0xffffffa014077836 */ /* 0x000fe20000000000 */
[----:B------:R4:W1:Y:S01]  /*9100*/  MUFU.TANH R69, R4 ;  /* 0x0000000400457308 */ /* 0x0008620000002400 */
[----:B------:R-:W-:Y:S01]  /*9110*/  ISETP.GE.AND P3, PT, R16, R2, PT ;  /* 0x000000021000720c */ /* 0x000fe20003f66270 */
[----:B------:R-:W-:Y:S01]  /*9120*/  VIADD R20, R20, 0xfffffff9 ;  /* 0xfffffff914147836 */ /* 0x000fe20000000000 */
[----:B------:R-:W-:Y:S02]  /*9130*/  FSEL R26, R26, -INF , !P5 ;  /* 0xff8000001a1a7808 */ /* 0x000fe40006800000 */
[----:B------:R-:W-:Y:S02]  /*9140*/  P2R R24, PR, RZ, 0x8 ;  /* 0x00000008ff187803 */ /* 0x000fe40000000000 */
[----:B------:R-:W-:-:S02]  /*9150*/  ISETP.NE.AND P5, PT, R57, 0x1, PT ;  /* 0x000000013900780c */ /* 0x000fc40003fa5270 */
[-C--:B------:R-:W-:Y:S02]  /*9160*/  ISETP.GE.AND P4, PT, R16, R3.reuse, PT ;  /* 0x000000031000720c */ /* 0x080fe40003f86270 */
[----:B---3--:R-:W-:Y:S02]  /*9170*/  I2FP.F32.U32 R14, R16 ;  /* 0x00000010000e7245 */ /* 0x008fe40000201000 */
[----:B------:R-:W-:Y:S02]  /*9180*/  FSEL R16, R83, -INF , !P0 ;  /* 0xff80000053107808 */ /* 0x000fe40004000000 */
[----:B------:R-:W-:Y:S01]  /*9190*/  ISETP.GE.AND P3, PT, R20, R2, PT ;  /* 0x000000021400720c */ /* 0x000fe20003f66270 */
[-C--:B-----5:R-:W-:Y:S01]  /*91a0*/  FFMA.FTZ R5, R88, R14.reuse, R5 ;  /* 0x0000000e58057223 */ /* 0x0a0fe20000010005 */
[----:B------:R-:W-:Y:S01]  /*91b0*/  ISETP.GE.AND P0, PT, R20, R3, PT ;  /* 0x000000031400720c */ /* 0x000fe20003f06270 */
[----:B--2---:R-:W-:Y:S01]  /*91c0*/  FFMA.FTZ R67, R88, R14, R67 ;  /* 0x0000000e58437223 */ /* 0x004fe20000010043 */
[----:B------:R-:W-:-:S02]  /*91d0*/  FSEL R29, R29, -INF , !P6 ;  /* 0xff8000001d1d7808 */ /* 0x000fc40007000000 */
[----:B------:R-:W-:Y:S02]  /*91e0*/  I2FP.F32.U32 R20, R20 ;  /* 0x0000001400147245 */ /* 0x000fe40000201000 */
[----:B------:R-:W-:Y:S02]  /*91f0*/  ISETP.NE.AND P6, PT, R24, RZ, PT ;  /* 0x000000ff1800720c */ /* 0x000fe40003fc5270 */
[-C--:B------:R-:W-:Y:S01]  /*9200*/  I2FP.F32.U32 R24, R7.reuse ;  /* 0x0000000700187245 */ /* 0x080fe20000201000 */
[CC--:B----4-:R-:W-:Y:S01]  /*9210*/  FFMA.FTZ R4, R88.reuse, R20.reuse, R27 ;  /* 0x0000001458047223 */ /* 0x0d0fe2000001001b */
[----:B------:R-:W-:Y:S01]  /*9220*/  I2FP.F32.U32 R28, R7 ;  /* 0x00000007001c7245 */ /* 0x000fe20000201000 */
[C---:B------:R-:W-:Y:S01]  /*9230*/  FFMA.FTZ R20, R88.reuse, R20, R17 ;  /* 0x0000001458147223 */ /* 0x040fe20000010011 */
[----:B------:R-:W-:Y:S01]  /*9240*/  FSEL R18, R87, -INF , !P1 ;  /* 0xff80000057127808 */ /* 0x000fe20004800000 */
[C---:B------:R-:W-:Y:S01]  /*9250*/  FFMA.FTZ R73, R88.reuse, R24, R73 ;  /* 0x0000001858497223 */ /* 0x040fe20000010049 */
[----:B------:R-:W-:Y:S01]  /*9260*/  FSEL R31, R31, -INF , !P2 ;  /* 0xff8000001f1f7808 */ /* 0x000fe20005000000 */
[----:B-1----:R-:W-:Y:S01]  /*9270*/  FFMA.FTZ R28, R88, R28, R69 ;  /* 0x0000001c581c7223 */ /* 0x002fe20000010045 */
        /* <DEDUP_REMOVED lines=20> */
.L_x_4324:
        /* <DEDUP_REMOVED lines=60> */
.L_x_4325:
        /* <DEDUP_REMOVED lines=35> */
.L_x_4323:
        /* <DEDUP_REMOVED lines=37> */
[----:B------:R-:W3:Y:S04]  /*9c00*/  SHFL.BFLY PT, R4, R7, 0x2, 0x1f ;  /* 0x0c401f0007047f89 */ /* 0x000ee800000e0000 */
[----:B------:R-:W-:Y:S01]  /*9c10*/  LDSM.16.MT88.4 R104, [R120+0x3000] ;  /* 0x003000007868783b */ /* 0x000fe20000004200 */
        /* <DEDUP_REMOVED lines=31> */
[----:B------:R-:W1:Y:S01]  /*9e10*/  LDSM.16.MT88.4 R8, [R120+0x3400] ;  /* 0x003400007808783b */ /* 0x000e620000004200 */
        /* <DEDUP_REMOVED lines=34> */
[----:B------:R-:W-:Y:S01]  /*a040*/  FFMA.FTZ R29, R29, UR4, -R28 ;  /* 0x000000041d1d7c23 */ /* 0x000fe2000801081c */
[--C-:B------:R-:W-:Y:S01]  /*a050*/  FFMA.FTZ R22, R22, UR4, -R21.reuse ;  /* 0x0000000416167c23 */ /* 0x100fe20008010815 */
[----:B------:R-:W-:Y:S01]  /*a060*/  MUFU.EX2 R124, R124 ;  /* 0x0000007c007c7308 */ /* 0x000fe20000000800 */
[----:B------:R-:W-:-:S07]  /*a070*/  FFMA.FTZ R26, R26, UR4, -R21 ;  /* 0x000000041a1a7c23 */ /* 0x000fce0008010815 */
[----:B------:R-:W3:Y:S01]  /*a080*/  MUFU.EX2 R73, R73 ;  /* 0x0000004900497308 */ /* 0x000ee20000000800 */
[----:B--2---:R-:W-:Y:S01]  /*a090*/  F2FP.F16.F32.PACK_AB R97, R89, R126 ;  /* 0x0000007e5961723e */ /* 0x004fe200000000ff */
[----:B------:R-:W-:-:S06]  /*a0a0*/  FADD.FTZ R89, R126, R89 ;  /* 0x000000597e597221 */ /* 0x000fcc0000010000 */
[----:B------:R-:W-:Y:S08]  /*a0b0*/  MUFU.EX2 R69, R69 ;  /* 0x0000004500457308 */ /* 0x000ff00000000800 */
[----:B------:R-:W2:Y:S01]  /*a0c0*/  MUFU.EX2 R34, R34 ;  /* 0x0000002200227308 */ /* 0x000ea20000000800 */
[----:B---3--:R-:W-:Y:S01]  /*a0d0*/  F2FP.F16.F32.PACK_AB R99, R73, R124 ;  /* 0x0000007c4963723e */ /* 0x008fe200000000ff */
[----:B------:R-:W-:Y:S01]  /*a0e0*/  FADD.FTZ R124, R124, R89 ;  /* 0x000000597c7c7221 */ /* 0x000fe20000010000 */
[----:B------:R-:W-:-:S03]  /*a0f0*/  FFMA.FTZ R89, R20, UR4, -R21 ;  /* 0x0000000414597c23 */ /* 0x000fc60008010815 */
[----:B------:R-:W-:Y:S01]  /*a100*/  FADD.FTZ R73, R73, R124 ;  /* 0x0000007c49497221 */ /* 0x000fe20000010000 */
[----:B------:R-:W-:Y:S01]  /*a110*/  MOV R124, 0xffffffff ;  /* 0xffffffff007c7802 */ /* 0x000fe20000000f00 */
[----:B------:R-:W-:Y:S01]  /*a120*/  MUFU.EX2 R15, R15 ;  /* 0x0000000f000f7308 */ /* 0x000fe20000000800 */
[C---:B------:R-:W-:Y:S07]  /*a130*/  HMMA.16816.F32 R108, R96.reuse, R104, RZ ;  /* 0x00000068606c723c */ /* 0x040fee00000018ff */
[----:B------:R-:W3:Y:S01]  /*a140*/  MUFU.EX2 R14, R14 ;  /* 0x0000000e000e7308 */ /* 0x000ee20000000800 */
[----:B------:R-:W-:Y:S01]  /*a150*/  HMMA.16816.F32 R104, R96, R106, RZ ;  /* 0x0000006a6068723c */ /* 0x000fe200000018ff */
[----:B--2---:R-:W-:-:S06]  /*a160*/  F2FP.F16.F32.PACK_AB R4, R34, R69 ;  /* 0x000000452204723e */ /* 0x004fcc00000000ff */
[----:B------:R-:W-:Y:S08]  /*a170*/  MUFU.EX2 R72, R72 ;  /* 0x0000004800487308 */ /* 0x000ff00000000800 */
[----:B------:R-:W2:Y:S01]  /*a180*/  MUFU.EX2 R39, R39 ;  /* 0x0000002700277308 */ /* 0x000ea20000000800 */
[----:B---3--:R-:W-:-:S07]  /*a190*/  F2FP.F16.F32.PACK_AB R6, R14, R15 ;  /* 0x0000000f0e06723e */ /* 0x008fce00000000ff */
[----:B------:R-:W-:Y:S08]  /*a1a0*/  MUFU.EX2 R38, R38 ;  /* 0x0000002600267308 */ /* 0x000ff00000000800 */
[----:B------:R-:W3:Y:S01]  /*a1b0*/  MUFU.EX2 R37, R37 ;  /* 0x0000002500257308 */ /* 0x000ee20000000800 */
[----:B--2---:R-:W-:-:S07]  /*a1c0*/  F2FP.F16.F32.PACK_AB R5, R39, R72 ;  /* 0x000000482705723e */ /* 0x004fce00000000ff */
[----:B------:R-:W-:Y:S08]  /*a1d0*/  MUFU.EX2 R129, R129 ;  /* 0x0000008100817308 */ /* 0x000ff00000000800 */
[----:B------:R-:W2:Y:S01]  /*a1e0*/  MUFU.EX2 R52, R52 ;  /* 0x0000003400347308 */ /* 0x000ea20000000800 */
[----:B---3--:R-:W-:-:S07]  /*a1f0*/  F2FP.F16.F32.PACK_AB R7, R37, R38 ;  /* 0x000000262507723e */ /* 0x008fce00000000ff */
[----:B-1----:R-:W-:Y:S01]  /*a200*/  HMMA.16816.F32 R108, R4, R8, R108 ;  /* 0x00000008046c723c */ /* 0x002fe2000000186c */
[----:B------:R-:W-:Y:S01]  /*a210*/  IADD3 R8, PT, PT, R120, 0x3000, RZ ;  /* 0x0000300078087810 */ /* 0x000fe20007ffe0ff */
[----:B------:R-:W-:Y:S03]  /*a220*/  MUFU.EX2 R51, R51 ;  /* 0x0000003300337308 */ /* 0x000fe60000000800 */
[----:B------:R-:W-:-:S03]  /*a230*/  @P1 IADD3 R23, PT, PT, R8, -0x20, RZ ;  /* 0xffffffe008171810 */ /* 0x000fc60007ffe0ff */
[----:B------:R-:W-:Y:S02]  /*a240*/  HMMA.16816.F32 R104, R4, R10, R104 ;  /* 0x0000000a0468723c */ /* 0x000fe40000001868 */
[----:B------:R-:W1:Y:S01]  /*a250*/  LDSM.16.MT88.4 R8, [R23] ;  /* 0x000000001708783b */ /* 0x000e620000004200 */
[----:B------:R-:W-:Y:S08]  /*a260*/  MUFU.EX2 R48, R48 ;  /* 0x0000003000307308 */ /* 0x000ff00000000800 */
        /* <DEDUP_REMOVED lines=19> */
[----:B---3--:R-:W-:Y:S02]  /*a3a0*/  F2FP.F16.F32.PACK_AB R5, R50, R123 ;  /* 0x0000007b3205723e */ /* 0x008fe400000000ff */
[----:B------:R-:W-:Y:S02]  /*a3b0*/  F2FP.F16.F32.PACK_AB R6, R48, R51 ;  /* 0x000000333006723e */ /* 0x000fe400000000ff */
[----:B----4-:R-:W-:-:S03]  /*a3c0*/  F2FP.F16.F32.PACK_AB R7, R46, R49 ;  /* 0x000000312e07723e */ /* 0x010fc600000000ff */
        /* <DEDUP_REMOVED lines=17> */
[----:B-----5:R-:W-:-:S05]  /*a4e0*/  F2FP.F16.F32.PACK_AB R4, R74, R121 ;  /* 0x000000794a04723e */ /* 0x020fca00000000ff */
[----:B------:R-:W-:Y:S01]  /*a4f0*/  MUFU.EX2 R29, R29 ;  /* 0x0000001d001d7308 */ /* 0x000fe20000000800 */
[----:B------:R-:W-:Y:S02]  /*a500*/  F2FP.F16.F32.PACK_AB R5, R71, R122 ;  /* 0x0000007a4705723e */ /* 0x000fe400000000ff */
[----:B------:R-:W-:Y:S02]  /*a510*/  F2FP.F16.F32.PACK_AB R6, R55, R64 ;  /* 0x000000403706723e */ /* 0x000fe400000000ff */
[----:B--2---:R-:W-:-:S03]  /*a520*/  F2FP.F16.F32.PACK_AB R7, R53, R54 ;  /* 0x000000363507723e */ /* 0x004fc600000000ff */
        /* <DEDUP_REMOVED lines=10> */
[----:B------:R-:W-:-:S02]  /*a5d0*/  FFMA.FTZ R75, R76, UR4, -R21 ;  /* 0x000000044c4b7c23 */ /* 0x000fc40008010815 */
[----:B------:R-:W-:Y:S01]  /*a5e0*/  FADD.FTZ R83, R83, R6 ;  /* 0x0000000653537221 */ /* 0x000fe20000010000 */
[----:B------:R-:W-:Y:S01]  /*a5f0*/  FFMA.FTZ R6, R78, UR4, -R21 ;  /* 0x000000044e067c23 */ /* 0x000fe20008010815 */
[----:B------:R3:W-:Y:S01]  /*a600*/  MUFU.EX2 R82, R4 ;  /* 0x0000000400527308 */ /* 0x0007e20000000800 */
[----:B------:R-:W-:Y:S01]  /*a610*/  FADD.FTZ R78, R72, R73 ;  /* 0x00000049484e7221 */ /* 0x000fe20000010000 */
[----:B------:R-:W-:Y:S01]  /*a620*/  FADD.FTZ R70, R70, R83 ;  /* 0x0000005346467221 */ /* 0x000fe20000010000 */
[----:B------:R-:W-:Y:S01]  /*a630*/  FFMA.FTZ R72, R47, UR4, -R28 ;  /* 0x000000042f487c23 */ /* 0x000fe2000801081c */
[--C-:B------:R-:W-:Y:S02]  /*a640*/  FFMA.FTZ R47, R24, UR4, -R21.reuse ;  /* 0x00000004182f7c23 */ /* 0x100fe40008010815 */
[----:B------:R-:W-:Y:S01]  /*a650*/  FADD.FTZ R69, R69, R70 ;  /* 0x0000004645457221 */ /* 0x000fe20000010000 */
[--C-:B------:R-:W-:Y:S01]  /*a660*/  FFMA.FTZ R70, R41, UR4, -R28.reuse ;  /* 0x0000000429467c23 */ /* 0x100fe2000801081c */
[----:B------:R-:W2:Y:S01]  /*a670*/  MUFU.EX2 R76, R6 ;  /* 0x00000006004c7308 */ /* 0x000ea20000000800 */
[----:B------:R-:W-:Y:S01]  /*a680*/  FFMA.FTZ R41, R44, UR4, -R21 ;  /* 0x000000042c297c23 */ /* 0x000fe20008010815 */
[----:B------:R-:W-:Y:S01]  /*a690*/  FADD.FTZ R34, R34, R69 ;  /* 0x0000004522227221 */ /* 0x000fe20000010000 */
[----:B------:R-:W-:Y:S01]  /*a6a0*/  FFMA.FTZ R44, R31, UR4, -R28 ;  /* 0x000000041f2c7c23 */ /* 0x000fe2000801081c */
[--C-:B------:R-:W-:Y:S01]  /*a6b0*/  FFMA.FTZ R31, R32, UR4, -R21.reuse ;  /* 0x00000004201f7c23 */ /* 0x100fe20008010815 */
[----:B------:R-:W-:Y:S01]  /*a6c0*/  FFMA.FTZ R32, R30, UR4, -R21 ;  /* 0x000000041e207c23 */ /* 0x000fe20008010815 */
[----:B------:R-:W-:Y:S01]  /*a6d0*/  FADD.FTZ R15, R15, R34 ;  /* 0x000000220f0f7221 */ /* 0x000fe20000010000 */
[----:B------:R-:W-:Y:S01]  /*a6e0*/  FFMA.FTZ R34, R13, UR4, -R28 ;  /* 0x000000040d227c23 */ /* 0x000fe2000801081c */
[----:B------:R-:W4:Y:S01]  /*a6f0*/  MUFU.EX2 R75, R75 ;  /* 0x0000004b004b7308 */ /* 0x000f220000000800 */
[----:B---3--:R-:W-:Y:S01]  /*a700*/  F2FP.F16.F32.PACK_AB R4, R79, R130 ;  /* 0x000000824f04723e */ /* 0x008fe200000000ff */
[----:B------:R-:W-:Y:S01]  /*a710*/  FADD.FTZ R14, R14, R15 ;  /* 0x0000000f0e0e7221 */ /* 0x000fe20000010000 */
[----:B------:R-:W-:-:S03]  /*a720*/  FFMA.FTZ R30, R18, UR4, -R21 ;  /* 0x00000004121e7c23 */ /* 0x000fc60008010815 */
[----:B------:R-:W-:Y:S02]  /*a730*/  FADD.FTZ R129, R129, R14 ;  /* 0x0000000e81817221 */ /* 0x000fe40000010000 */
[----:B------:R-:W3:Y:S01]  /*a740*/  MUFU.EX2 R72, R72 ;  /* 0x0000004800487308 */ /* 0x000ee20000000800 */
[----:B--2---:R-:W-:Y:S01]  /*a750*/  F2FP.F16.F32.PACK_AB R5, R76, R81 ;  /* 0x000000514c05723e */ /* 0x004fe200000000ff */
[----:B------:R-:W-:Y:S01]  /*a760*/  FADD.FTZ R52, R52, R129 ;  /* 0x0000008134347221 */ /* 0x000fe20000010000 */
[----:B------:R-:W-:-:S03]  /*a770*/  F2FP.F16.F32.PACK_AB R6, R82, R77 ;  /* 0x0000004d5206723e */ /* 0x000fc600000000ff */
[----:B------:R-:W-:Y:S02]  /*a780*/  FADD.FTZ R51, R51, R52 ;  /* 0x0000003433337221 */ /* 0x000fe40000010000 */
[----:B------:R-:W2:Y:S01]  /*a790*/  MUFU.EX2 R70, R70 ;  /* 0x0000004600467308 */ /* 0x000ea20000000800 */
[----:B----4-:R-:W-:Y:S01]  /*a7a0*/  F2FP.F16.F32.PACK_AB R7, R68, R75 ;  /* 0x0000004b4407723e */ /* 0x010fe200000000ff */
[----:B------:R-:W-:-:S06]  /*a7b0*/  FADD.FTZ R48, R48, R51 ;  /* 0x0000003330307221 */ /* 0x000fcc0000010000 */
[C---:B-1----:R-:W-:Y:S01]  /*a7c0*/  HMMA.16816.F32 R108, R4.reuse, R8, R108 ;  /* 0x00000008046c723c */ /* 0x042fe2000000186c */
[----:B------:R-:W1:Y:S07]  /*a7d0*/  MUFU.EX2 R41, R41 ;  /* 0x0000002900297308 */ /* 0x000e6e0000000800 */
[C---:B------:R-:W-:Y:S01]  /*a7e0*/  HMMA.16816.F32 R104, R4.reuse, R10, R104 ;  /* 0x0000000a0468723c */ /* 0x040fe20000001868 */
[----:B------:R-:W4:Y:S01]  /*a7f0*/  LDSM.16.MT88.4 R8, [R23+0x1000] ;  /* 0x001000001708783b */ /* 0x000f220000004200 */
[----:B------:R-:W-:Y:S08]  /*a800*/  MUFU.EX2 R34, R34 ;  /* 0x0000002200227308 */ /* 0x000ff00000000800 */
[----:B------:R-:W-:Y:S08]  /*a810*/  MUFU.EX2 R44, R44 ;  /* 0x0000002c002c7308 */ /* 0x000ff00000000800 */
[----:B------:R-:W-:Y:S08]  /*a820*/  MUFU.EX2 R31, R31 ;  /* 0x0000001f001f7308 */ /* 0x000ff00000000800 */
[----:B------:R-:W-:Y:S08]  /*a830*/  MUFU.EX2 R32, R32 ;  /* 0x0000002000207308 */ /* 0x000ff00000000800 */
[----:B------:R-:W-:Y:S01]  /*a840*/  MUFU.EX2 R30, R30 ;  /* 0x0000001e001e7308 */ /* 0x000fe20000000800 */
[C---:B----4-:R-:W-:Y:S07]  /*a850*/  HMMA.16816.F32 R100, R4.reuse, R8, R100 ;  /* 0x000000080464723c */ /* 0x050fee0000001864 */
[----:B------:R-:W-:Y:S01]  /*a860*/  MUFU.EX2 R24, R26 ;  /* 0x0000001a00187308 */ /* 0x000fe20000000800 */
[----:B------:R-:W-:Y:S01]  /*a870*/  HMMA.16816.F32 R96, R4, R10, R96 ;  /* 0x0000000a0460723c */ /* 0x000fe20000001860 */
[----:B------:R-:W4:Y:S01]  /*a880*/  LDSM.16.MT88.4 R8, [R120+0x4400] ;  /* 0x004400007808783b */ /* 0x000f220000004200 */
[----:B------:R-:W-:Y:S01]  /*a890*/  FADD.FTZ R5, R39, R78 ;  /* 0x0000004e27057221 */ /* 0x000fe20000010000 */
[----:B---3--:R-:W-:-:S04]  /*a8a0*/  F2FP.F16.F32.PACK_AB R4, R45, R72 ;  /* 0x000000482d04723e */ /* 0x008fc800000000ff */
[----:B------:R-:W3:Y:S01]  /*a8b0*/  MUFU.EX2 R39, R12 ;  /* 0x0000000c00277308 */ /* 0x000ee20000000800 */
[----:B--2---:R-:W-:Y:S01]  /*a8c0*/  F2FP.F16.F32.PACK_AB R6, R70, R43 ;  /* 0x0000002b4606723e */ /* 0x004fe200000000ff */
[----:B------:R-:W-:Y:S01]  /*a8d0*/  FADD.FTZ R38, R38, R5 ;  /* 0x0000000526267221 */ /* 0x000fe20000010000 */
[----:B-1----:R-:W-:-:S03]  /*a8e0*/  F2FP.F16.F32.PACK_AB R5, R42, R41 ;  /* 0x000000292a05723e */ /* 0x002fc600000000ff */
[----:B------:R-:W-:Y:S01]  /*a8f0*/  FADD.FTZ R38, R37, R38 ;  /* 0x0000002625267221 */ /* 0x000fe20000010000 */
[----:B------:R-:W-:Y:S01]  /*a900*/  FFMA.FTZ R37, R16, UR4, -R21 ;  /* 0x0000000410257c23 */ /* 0x000fe20008010815 */
[----:B------:R-:W-:Y:S02]  /*a910*/  MUFU.EX2 R47, R47 ;  /* 0x0000002f002f7308 */ /* 0x000fe40000000800 */
[----:B------:R-:W-:Y:S01]  /*a920*/  FADD.FTZ R123, R123, R38 ;  /* 0x000000267b7b7221 */ /* 0x000fe20000010000 */
[--C-:B------:R-:W-:Y:S01]  /*a930*/  FFMA.FTZ R38, R27, UR4, -R28.reuse ;  /* 0x000000041b267c23 */ /* 0x100fe2000801081c */
[--C-:B------:R-:W-:Y:S01]  /*a940*/  FFMA.FTZ R27, R19, UR4, -R28.reuse ;  /* 0x00000004131b7c23 */ /* 0x100fe2000801081c */
[----:B------:R-:W-:Y:S01]  /*a950*/  FFMA.FTZ R28, R17, UR4, -R28 ;  /* 0x00000004111c7c23 */ /* 0x000fe2000801081c */
[----:B------:R-:W-:Y:S01]  /*a960*/  FADD.FTZ R50, R50, R123 ;  /* 0x0000007b32327221 */ /* 0x000fe20000010000 */
[----:B------:R-:W-:Y:S01]  /*a970*/  LDSM.16.MT88.4 R16, [R23+0x1800] ;  /* 0x001800001710783b */ /* 0x000fe20000004200 */
[----:B------:R-:W1:Y:S01]  /*a980*/  MUFU.EX2 R37, R37 ;  /* 0x0000002500257308 */ /* 0x000e620000000800 */
[----:B---3--:R-:W-:Y:S01]  /*a990*/  F2FP.F16.F32.PACK_AB R7, R39, R40 ;  /* 0x000000282707723e */ /* 0x008fe200000000ff */
[----:B------:R-:W-:Y:S01]  /*a9a0*/  FADD.FTZ R49, R49, R50 ;  /* 0x0000003231317221 */ /* 0x000fe20000010000 */
[----:B------:R-:W2:Y:S05]  /*a9b0*/  LDSM.16.MT88.4 R12, [R23+0x1400] ;  /* 0x00140000170c783b */ /* 0x000eaa0000004200 */
[----:B------:R-:W3:Y:S08]  /*a9c0*/  MUFU.EX2 R38, R38 ;  /* 0x0000002600267308 */ /* 0x000ef00000000800 */
[----:B------:R-:W-:Y:S01]  /*a9d0*/  MUFU.EX2 R27, R27 ;  /* 0x0000001b001b7308 */ /* 0x000fe20000000800 */
[C---:B----4-:R-:W-:Y:S07]  /*a9e0*/  HMMA.16816.F32 R108, R4.reuse, R8, R108 ;  /* 0x00000008046c723c */ /* 0x050fee000000186c */
[----:B------:R-:W4:Y:S01]  /*a9f0*/  MUFU.EX2 R28, R28 ;  /* 0x0000001c001c7308 */ /* 0x000f220000000800 */
[C---:B------:R-:W-:Y:S01]  /*aa00*/  HMMA.16816.F32 R104, R4.reuse, R10, R104 ;  /* 0x0000000a0468723c */ /* 0x040fe20000001868 */
[----:B------:R-:W5:Y:S07]  /*aa10*/  LDSM.16.MT88.4 R8, [R120+0x4800] ;  /* 0x004800007808783b */ /* 0x000f6e0000004200 */
[----:B--2---:R-:W-:Y:S01]  /*aa20*/  HMMA.16816.F32 R100, R4, R12, R100 ;  /* 0x0000000c0464723c */ /* 0x004fe20000001864 */
[----:B------:R-:W-:Y:S01]  /*aa30*/  FADD.FTZ R13, R46, R49 ;  /* 0x000000312e0d7221 */ /* 0x000fe20000010000 */
[----:B------:R-:W-:-:S03]  /*aa40*/  FADD.FTZ R49, R121, R48 ;  /* 0x0000003079317221 */ /* 0x000fc60000010000 */
[----:B------:R-:W-:Y:S01]  /*aa50*/  FADD.FTZ R122, R122, R13 ;  /* 0x0000000d7a7a7221 */ /* 0x000fe20000010000 */
[----:B------:R-:W-:Y:S02]  /*aa60*/  FADD.FTZ R49, R74, R49 ;  /* 0x000000314a317221 */ /* 0x000fe40000010000 */
[----:B------:R-:W-:Y:S01]  /*aa70*/  HMMA.16816.F32 R96, R4, R14, R96 ;  /* 0x0000000e0460723c */ /* 0x000fe20000001860 */
[----:B------:R-:W2:Y:S01]  /*aa80*/  LDSM.16.MT88.4 R12, [R120+0x4c00] ;  /* 0x004c0000780c783b */ /* 0x000ea20000004200 */
[----:B------:R-:W-:Y:S01]  /*aa90*/  F2FP.F16.F32.PACK_AB R4, R35, R34 ;  /* 0x000000222304723e */ /* 0x000fe200000000ff */
[----:B------:R-:W-:Y:S01]  /*aaa0*/  FADD.FTZ R71, R71, R122 ;  /* 0x0000007a47477221 */ /* 0x000fe20000010000 */
[----:B------:R-:W-:Y:S01]  /*aab0*/  F2FP.F16.F32.PACK_AB R5, R32, R31 ;  /* 0x0000001f2005723e */ /* 0x000fe200000000ff */
[----:B------:R-:W-:Y:S01]  /*aac0*/  FADD.FTZ R64, R64, R49 ;  /* 0x0000003140407221 */ /* 0x000fe20000010000 */
[----:B------:R-:W-:Y:S02]  /*aad0*/  F2FP.F16.F32.PACK_AB R6, R44, R33 ;  /* 0x000000212c06723e */ /* 0x000fe400000000ff */
[----:B-1----:R-:W-:Y:S01]  /*aae0*/  F2FP.F16.F32.PACK_AB R7, R37, R30 ;  /* 0x0000001e2507723e */ /* 0x002fe200000000ff */
[----:B------:R-:W-:-:S04]  /*aaf0*/  FADD.FTZ R55, R55, R64 ;  /* 0x0000004037377221 */ /* 0x000fc80000010000 */
[----:B------:R-:W-:Y:S02]  /*ab00*/  FADD.FTZ R130, R130, R55 ;  /* 0x0000003782827221 */ /* 0x000fe40000010000 */
[----:B------:R-:W-:Y:S02]  /*ab10*/  HMMA.16816.F32 R100, R4, R16, R100 ;  /* 0x000000100464723c */ /* 0x000fe40000001864 */
[----:B------:R-:W-:-:S04]  /*ab20*/  FADD.FTZ R130, R79, R130 ;  /* 0x000000824f827221 */ /* 0x000fc80000010000 */
[----:B------:R-:W-:Y:S02]  /*ab30*/  FADD.FTZ R17, R77, R130 ;  /* 0x000000824d117221 */ /* 0x000fe40000010000 */
[----:B-----5:R-:W-:Y:S01]  /*ab40*/  HMMA.16816.F32 R108, R4, R8, R108 ;  /* 0x00000008046c723c */ /* 0x020fe2000000186c */
[----:B------:R-:W-:Y:S01]  /*ab50*/  FADD.FTZ R8, R54, R71 ;  /* 0x0000004736087221 */ /* 0x000fe20000010000 */
[----:B------:R-:W-:-:S03]  /*ab60*/  FADD.FTZ R17, R82, R17 ;  /* 0x0000001152117221 */ /* 0x000fc60000010000 */
[----:B------:R-:W-:Y:S01]  /*ab70*/  FADD.FTZ R8, R53, R8 ;  /* 0x0000000835087221 */ /* 0x000fe20000010000 */
[----:B------:R-:W-:Y:S02]  /*ab80*/  FADD.FTZ R16, R72, R17 ;  /* 0x0000001148107221 */ /* 0x000fe40000010000 */
[----:B------:R-:W-:Y:S01]  /*ab90*/  HMMA.16816.F32 R104, R4, R10, R104 ;  /* 0x0000000a0468723c */ /* 0x000fe20000001868 */
[----:B------:R-:W-:Y:S01]  /*aba0*/  FADD.FTZ R81, R81, R8 ;  /* 0x0000000851517221 */ /* 0x000fe20000010000 */
[----:B------:R-:W-:Y:S01]  /*abb0*/  FADD.FTZ R16, R45, R16 ;  /* 0x000000102d107221 */ /* 0x000fe20000010000 */
[----:B------:R-:W1:Y:S02]  /*abc0*/  LDSM.16.MT88.4 R8, [R23+0x1c00] ;  /* 0x001c00001708783b */ /* 0x000e640000004200 */
[----:B------:R-:W-:-:S03]  /*abd0*/  FADD.FTZ R76, R76, R81 ;  /* 0x000000514c4c7221 */ /* 0x000fc60000010000 */
[----:B------:R-:W-:Y:S01]  /*abe0*/  HMMA.16816.F32 R96, R4, R18, R96 ;  /* 0x000000120460723c */ /* 0x000fe20000001860 */
[----:B------:R-:W-:Y:S01]  /*abf0*/  FADD.FTZ R75, R75, R76 ;  /* 0x0000004c4b4b7221 */ /* 0x000fe20000010000 */
[----:B---3--:R-:W-:Y:S02]  /*ac00*/  F2FP.F16.F32.PACK_AB R4, R38, R29 ;  /* 0x0000001d2604723e */ /* 0x008fe400000000ff */
[----:B------:R-:W-:Y:S01]  /*ac10*/  F2FP.F16.F32.PACK_AB R5, R47, R24 ;  /* 0x000000182f05723e */ /* 0x000fe200000000ff */
[----:B------:R-:W-:Y:S01]  /*ac20*/  FADD.FTZ R68, R68, R75 ;  /* 0x0000004b44447221 */ /* 0x000fe20000010000 */
[----:B----4-:R-:W-:Y:S02]  /*ac30*/  F2FP.F16.F32.PACK_AB R6, R28, R27 ;  /* 0x0000001b1c06723e */ /* 0x010fe400000000ff */
[----:B------:R-:W-:Y:S01]  /*ac40*/  F2FP.F16.F32.PACK_AB R7, R89, R22 ;  /* 0x000000165907723e */ /* 0x000fe200000000ff */
[----:B------:R-:W-:-:S04]  /*ac50*/  FADD.FTZ R17, R41, R68 ;  /* 0x0000004429117221 */ /* 0x000fc80000010000 */
[----:B------:R-:W-:Y:S02]  /*ac60*/  FADD.FTZ R17, R42, R17 ;  /* 0x000000112a117221 */ /* 0x000fe40000010000 */
        /* <DEDUP_REMOVED lines=24> */
[----:B------:R-:W-:Y:S08]  /*adf0*/  @!P5 BRA `(.L_x_4326) ;  /* 0x000000400004d947 */ /* 0x000ff00003800000 */
        /* <DEDUP_REMOVED lines=66> */
.L_x_4327:
[----:B------:R-:W-:Y:S01]  /*b220*/  UMOV UR4, URZ ;  /* 0x000000ff00047c82 */ /* 0x000fe20008000000 */
[----:B------:R-:W-:Y:S01]  /*b230*/  IMAD.SHL.U32 R58, R58, 0x80, RZ ;  /* 0x000000803a3a7824 */ /* 0x000fe200078e00ff */
[----:B------:R-:W-:-:S05]  /*b240*/  IADD3 R4, P0, PT, RZ, -UR4, RZ ;  /* 0x80000004ff047c10 */ /* 0x000fca000ff1e0ff */
[----:B------:R-:W-:-:S05]  /*b250*/  IMAD.X R58, RZ, RZ, ~R58, P0 ;  /* 0x000000ffff3a7224 */ /* 0x000fca00000e0e3a */
[----:B------:R-:W-:-:S04]  /*b260*/  SHF.R.S64 R5, R4, 0x1f, R58 ;  /* 0x0000001f04057819 */ /* 0x000fc8000000103a */
[----:B------:R-:W-:-:S04]  /*b270*/  IADD3 R114, P0, PT, R5, R114, RZ ;  /* 0x0000007205727210 */ /* 0x000fc80007f1e0ff */
[----:B------:R-:W-:-:S09]  /*b280*/  LEA.HI.X.SX32 R115, R58, R115, 0x1, P0 ;  /* 0x000000733a737211 */ /* 0x000fd200000f0eff */
.L_x_4328:
[----:B------:R-:W1:Y:S01]  /*b290*/  LDCU UR4, c[0x0][0x440] ;  /* 0x00008800ff0477ac */ /* 0x000e620008000800 */
[----:B------:R-:W-:Y:S02]  /*b2a0*/  SHF.R.U32.HI R125, RZ, 0x1, R85 ;  /* 0x00000001ff7d7819 */ /* 0x000fe40000011655 */
        /* <DEDUP_REMOVED lines=10> */
[----:B-1----:R-:W-:Y:S01]  /*b350*/  ISETP.GE.AND P2, PT, R128, UR4, PT ;  /* 0x0000000480007c0c */ /* 0x002fe2000bf46270 */
[----:B------:R-:W1:Y:S01]  /*b360*/  LDCU UR4, c[0x0][0x50c] ;  /* 0x0000a180ff0477ac */ /* 0x000e620008000800 */
[----:B------:R-:W-:Y:S02]  /*b370*/  LEA R5, R5, UR6, 0x1 ;  /* 0x0000000605057c11 */ /* 0x000fe4000f8e08ff */
[----:B------:R-:W-:-:S03]  /*b380*/  P2R R58, PR, RZ, 0x4 ;  /* 0x00000004ff3a7803 */ /* 0x000fc60000000000 */
[----:B------:R-:W-:Y:S02]  /*b390*/  IMAD.IADD R136, R5, 0x1, R56 ;  /* 0x0000000105887824 */ /* 0x000fe400078e0238 */
[----:B------:R-:W-:-:S04]  /*b3a0*/  IMAD.IADD R56, R56, 0x1, R59 ;  /* 0x0000000138387824 */ /* 0x000fc800078e023b */
        /* <DEDUP_REMOVED lines=35> */
[----:B------:R-:W3:Y:S01]  /*b5e0*/  LDSM.16.M88.4 R68, [R56+0x2000] ;  /* 0x002000003844783b */ /* 0x000ee20000000200 */
[C---:B------:R-:W-:Y:S03]  /*b5f0*/  HMMA.16816.F32 R44, R52.reuse, R46, RZ ;  /* 0x0000002e342c723c */ /* 0x040fe600000018ff */
[----:B------:R-:W3:Y:S04]  /*b600*/  LDSM.16.M88.4 R72, [R59+0x2800] ;  /* 0x002800003b48783b */ /* 0x000ee80000000200 */
[----:B------:R2:W3:Y:S01]  /*b610*/  LDSM.16.M88.4 R132, [R59+0x2c00] ;  /* 0x002c00003b84783b */ /* 0x0004e20000000200 */
[----:B----4-:R-:W-:Y:S03]  /*b620*/  HMMA.16816.F32 R40, R52, R36, RZ ;  /* 0x000000243428723c */ /* 0x010fe600000018ff */
[----:B------:R-:W4:Y:S04]  /*b630*/  LDSM.16.M88.4 R80, [R56+0x2400] ;  /* 0x002400003850783b */ /* 0x000f280000000200 */
[----:B------:R-:W0:Y:S01]  /*b640*/  LDGDEPBAR ;  /* 0x00000000000079af */ /* 0x000e220000000000 */
[C---:B------:R-:W-:Y:S08]  /*b650*/  HMMA.16816.F32 R48, R136.reuse, R24, R48 ;  /* 0x000000188830723c */ /* 0x040ff00000001830 */
[----:B------:R-:W-:Y:S08]  /*b660*/  HMMA.16816.F32 R44, R136, R26, R44 ;  /* 0x0000001a882c723c */ /* 0x000ff0000000182c */
[----:B------:R-:W-:Y:S03]  /*b670*/  HMMA.16816.F32 R36, R52, R38, RZ ;  /* 0x000000263424723c */ /* 0x000fe600000018ff */
[----:B-1----:R-:W-:Y:S01]  /*b680*/  FMUL.FTZ R50, R50, UR4 ;  /* 0x0000000432327c20 */ /* 0x002fe20008410000 */
[----:B------:R-:W-:Y:S01]  /*b690*/  FMUL.FTZ R49, R49, UR4 ;  /* 0x0000000431317c20 */ /* 0x000fe20008410000 */
[----:B------:R-:W-:Y:S01]  /*b6a0*/  FMUL.FTZ R48, R48, UR4 ;  /* 0x0000000430307c20 */ /* 0x000fe20008410000 */
[----:B------:R-:W-:-:S02]  /*b6b0*/  FMUL.FTZ R51, R51, UR4 ;  /* 0x0000000433337c20 */ /* 0x000fc40008410000 */
[----:B-----5:R-:W-:Y:S01]  /*b6c0*/  HMMA.16816.F32 R24, R52, R20, RZ ;  /* 0x000000143418723c */ /* 0x020fe200000018ff */
[----:B--2---:R-:W1:Y:S02]  /*b6d0*/  MUFU.TANH R59, R48 ;  /* 0x00000030003b7308 */ /* 0x004e640000002400 */
[----:B------:R-:W-:Y:S01]  /*b6e0*/  FMUL.FTZ R45, R45, UR4 ;  /* 0x000000042d2d7c20 */ /* 0x000fe20008410000 */
[----:B------:R-:W-:Y:S01]  /*b6f0*/  FMUL.FTZ R44, R44, UR4 ;  /* 0x000000042c2c7c20 */ /* 0x000fe20008410000 */
[----:B------:R-:W-:-:S03]  /*b700*/  FMUL.FTZ R46, R46, UR4 ;  /* 0x000000042e2e7c20 */ /* 0x000fc60008410000 */
[C---:B------:R-:W-:Y:S01]  /*b710*/  HMMA.16816.F32 R20, R52.reuse, R22, RZ ;  /* 0x000000163414723c */ /* 0x040fe200000018ff */
[----:B------:R2:W-:Y:S07]  /*b720*/  MUFU.TANH R91, R45 ;  /* 0x0000002d005b7308 */ /* 0x0005ee0000002400 */
[----:B------:R-:W-:Y:S01]  /*b730*/  HMMA.16816.F32 R32, R52, R28, RZ ;  /* 0x0000001c3420723c */ /* 0x000fe200000018ff */
[----:B------:R-:W-:Y:S07]  /*b740*/  MUFU.TANH R49, R49 ;  /* 0x0000003100317308 */ /* 0x000fee0000002400 */
[C---:B------:R-:W-:Y:S01]  /*b750*/  HMMA.16816.F32 R40, R136.reuse, R16, R40 ;  /* 0x000000108828723c */ /* 0x040fe20000001828 */
[----:B------:R-:W-:Y:S07]  /*b760*/  MUFU.TANH R51, R51 ;  /* 0x0000003300337308 */ /* 0x000fee0000002400 */
[----:B------:R-:W-:Y:S01]  /*b770*/  HMMA.16816.F32 R36, R136, R18, R36 ;  /* 0x000000128824723c */ /* 0x000fe20000001824 */
[----:B------:R-:W-:Y:S07]  /*b780*/  MUFU.TANH R113, R44 ;  /* 0x0000002c00717308 */ /* 0x000fee0000002400 */
[----:B------:R-:W-:Y:S01]  /*b790*/  HMMA.16816.F32 R28, R52, R30, RZ ;  /* 0x0000001e341c723c */ /* 0x000fe200000018ff */
[----:B------:R-:W-:Y:S02]  /*b7a0*/  MUFU.TANH R123, R46 ;  /* 0x0000002e007b7308 */ /* 0x000fe40000002400 */
[----:B------:R-:W-:Y:S01]  /*b7b0*/  FMUL.FTZ R43, R43, UR4 ;  /* 0x000000042b2b7c20 */ /* 0x000fe20008410000 */
[----:B------:R-:W-:Y:S01]  /*b7c0*/  FMUL.FTZ R41, R41, UR4 ;  /* 0x0000000429297c20 */ /* 0x000fe20008410000 */
[----:B------:R-:W-:Y:S01]  /*b7d0*/  FMUL.FTZ R40, R40, UR4 ;  /* 0x0000000428287c20 */ /* 0x000fe20008410000 */
[----:B------:R-:W-:-:S02]  /*b7e0*/  FMUL.FTZ R42, R42, UR4 ;  /* 0x000000042a2a7c20 */ /* 0x000fc40008410000 */
[----:B------:R-:W-:Y:S01]  /*b7f0*/  HMMA.16816.F32 R16, R52, R12, RZ ;  /* 0x0000000c3410723c */ /* 0x000fe200000018ff */
[----:B------:R5:W-:Y:S02]  /*b800*/  MUFU.TANH R145, R43 ;  /* 0x0000002b00917308 */ /* 0x000be40000002400 */
[----:B--2---:R-:W-:Y:S01]  /*b810*/  FMUL.FTZ R45, R36, UR4 ;  /* 0x00000004242d7c20 */ /* 0x004fe20008410000 */
[----:B------:R-:W-:Y:S02]  /*b820*/  IMAD.SHL.U32 R36, R85, 0x2, RZ ;  /* 0x0000000255247824 */ /* 0x000fe400078e00ff */
[----:B------:R-:W-:Y:S01]  /*b830*/  FMUL.FTZ R37, R37, UR4 ;  /* 0x0000000425257c20 */ /* 0x000fe20008410000 */
[----:B------:R-:W-:Y:S01]  /*b840*/  FMUL.FTZ R143, R39, UR4 ;  /* 0x00000004278f7c20 */ /* 0x000fe20008410000 */
[C---:B------:R-:W-:Y:S01]  /*b850*/  HMMA.16816.F32 R24, R136.reuse, R8, R24 ;  /* 0x000000088818723c */ /* 0x040fe20000001818 */
[----:B------:R-:W-:Y:S01]  /*b860*/  LOP3.LUT R36, R36, 0x6, RZ, 0xc0, !PT ;  /* 0x0000000624247812 */ /* 0x000fe200078ec0ff */
[----:B------:R2:W-:Y:S06]  /*b870*/  MUFU.TANH R121, R37 ;  /* 0x0000002500797308 */ /* 0x0005ec0000002400 */
[----:B------:R-:W-:Y:S02]  /*b880*/  HMMA.16816.F32 R20, R136, R10, R20 ;  /* 0x0000000a8814723c */ /* 0x000fe40000001814 */
[----:B------:R-:W-:Y:S06]  /*b890*/  MUFU.TANH R141, R42 ;  /* 0x0000002a008d7308 */ /* 0x000fec0000002400 */
[----:B------:R-:W-:Y:S02]  /*b8a0*/  HMMA.16816.F32 R12, R52, R14, RZ ;  /* 0x0000000e340c723c */ /* 0x000fe400000018ff */
[----:B------:R-:W-:Y:S01]  /*b8b0*/  MUFU.TANH R45, R45 ;  /* 0x0000002d002d7308 */ /* 0x000fe20000002400 */
[----:B------:R-:W-:Y:S01]  /*b8c0*/  FMUL.FTZ R27, R27, UR4 ;  /* 0x000000041b1b7c20 */ /* 0x000fe20008410000 */
[----:B------:R-:W-:-:S04]  /*b8d0*/  FMUL.FTZ R26, R26, UR4 ;  /* 0x000000041a1a7c20 */ /* 0x000fc80008410000 */
[C---:B------:R-:W-:Y:S02]  /*b8e0*/  HMMA.16816.F32 R8, R52.reuse, R4, RZ ;  /* 0x000000043408723c */ /* 0x040fe400000018ff */
[----:B------:R-:W-:Y:S06]  /*b8f0*/  MUFU.TANH R27, R27 ;  /* 0x0000001b001b7308 */ /* 0x000fec0000002400 */
[----:B------:R-:W-:Y:S02]  /*b900*/  HMMA.16816.F32 R4, R52, R6, RZ ;  /* 0x000000063404723c */ /* 0x000fe400000018ff */
[----:B------:R-:W-:Y:S06]  /*b910*/  MUFU.TANH R143, R143 ;  /* 0x0000008f008f7308 */ /* 0x000fec0000002400 */
[C---:B---3--:R-:W-:Y:S08]  /*b920*/  HMMA.16816.F32 R32, R136.reuse, R76, R32 ;  /* 0x0000004c8820723c */ /* 0x048ff00000001820 */
[C---:B------:R-:W-:Y:S08]  /*b930*/  HMMA.16816.F32 R28, R136.reuse, R78, R28 ;  /* 0x0000004e881c723c */ /* 0x040ff0000000181c */
[----:B------:R-:W-:Y:S03]  /*b940*/  HMMA.16816.F32 R16, R136, R68, R16 ;  /* 0x000000448810723c */ /* 0x000fe60000001810 */
[----:B-----5:R-:W-:Y:S01]  /*b950*/  FMUL.FTZ R43, R32, UR4 ;  /* 0x00000004202b7c20 */ /* 0x020fe20008410000 */
[----:B------:R-:W-:Y:S01]  /*b960*/  FMUL.FTZ R33, R33, UR4 ;  /* 0x0000000421217c20 */ /* 0x000fe20008410000 */
[----:B------:R-:W-:-:S03]  /*b970*/  FMUL.FTZ R35, R35, UR4 ;  /* 0x0000000423237c20 */ /* 0x000fc60008410000 */
[----:B------:R-:W-:Y:S01]  /*b980*/  HMMA.16816.F32 R12, R136, R70, R12 ;  /* 0x00000046880c723c */ /* 0x000fe2000000180c */
[----:B------:R-:W-:Y:S02]  /*b990*/  MUFU.TANH R43, R43 ;  /* 0x0000002b002b7308 */ /* 0x000fe40000002400 */
[----:B------:R-:W-:Y:S01]  /*b9a0*/  FMUL.FTZ R129, R28, UR4 ;  /* 0x000000041c817c20 */ /* 0x000fe20008410000 */
[----:B------:R-:W-:Y:S01]  /*b9b0*/  FMUL.FTZ R131, R29, UR4 ;  /* 0x000000041d837c20 */ /* 0x000fe20008410000 */
[----:B------:R-:W-:-:S03]  /*b9c0*/  FMUL.FTZ R29, R31, UR4 ;  /* 0x000000041f1d7c20 */ /* 0x000fc60008410000 */
[----:B------:R-:W-:Y:S01]  /*b9d0*/  HMMA.16816.F32 R76, R52, R72, RZ ;  /* 0x00000048344c723c */ /* 0x000fe200000018ff */
[----:B------:R-:W-:Y:S02]  /*b9e0*/  MUFU.TANH R33, R33 ;  /* 0x0000002100217308 */ /* 0x000fe40000002400 */
[----:B------:R-:W-:-:S05]  /*b9f0*/  FMUL.FTZ R19, R19, UR4 ;  /* 0x0000000413137c20 */ /* 0x000fca0008410000 */
[----:B------:R-:W-:Y:S01]  /*ba00*/  HMMA.16816.F32 R72, R52, R74, RZ ;  /* 0x0000004a3448723c */ /* 0x000fe200000018ff */
[----:B------:R-:W-:Y:S02]  /*ba10*/  MUFU.TANH R131, R131 ;  /* 0x0000008300837308 */ /* 0x000fe40000002400 */
[----:B------:R-:W-:-:S05]  /*ba20*/  FMUL.FTZ R15, R15, UR4 ;  /* 0x000000040f0f7c20 */ /* 0x000fca0008410000 */
[----:B------:R-:W-:Y:S01]  /*ba30*/  HMMA.16816.F32 R68, R52, R132, RZ ;  /* 0x000000843444723c */ /* 0x000fe200000018ff */
[----:B------:R-:W-:Y:S07]  /*ba40*/  MUFU.TANH R29, R29 ;  /* 0x0000001d001d7308 */ /* 0x000fee0000002400 */
[C---:B----4-:R-:W-:Y:S01]  /*ba50*/  HMMA.16816.F32 R8, R136.reuse, R80, R8 ;  /* 0x000000508808723c */ /* 0x050fe20000001808 */
[----:B------:R-:W-:Y:S07]  /*ba60*/  MUFU.TANH R19, R19 ;  /* 0x0000001300137308 */ /* 0x000fee0000002400 */
[----:B------:R-:W-:Y:S01]  /*ba70*/  HMMA.16816.F32 R4, R136, R82, R4 ;  /* 0x000000528804723c */ /* 0x000fe20000001804 */
[----:B------:R-:W3:Y:S01]  /*ba80*/  LDSM.16.M88.4 R80, [R56+0x2c00] ;  /* 0x002c00003850783b */ /* 0x000ee20000000200 */
[----:B------:R-:W-:Y:S06]  /*ba90*/  MUFU.TANH R129, R129 ;  /* 0x0000008100817308 */ /* 0x000fec0000002400 */
[----:B------:R-:W-:Y:S01]  /*baa0*/  HMMA.16816.F32 R52, R52, R134, RZ ;  /* 0x000000863434723c */ /* 0x000fe200000018ff */
[----:B------:R-:W4:Y:S01]  /*bab0*/  LDSM.16.M88.4 R132, [R56+0x2800] ;  /* 0x002800003884783b */ /* 0x000f220000000200 */
[----:B------:R-:W-:-:S04]  /*bac0*/  DEPBAR.LE SB0, 0x0 ;  /* 0x000080000000791a */ /* 0x000fc80000000000 */
[----:B------:R-:W-:Y:S01]  /*bad0*/  FMUL.FTZ R9, R9, UR4 ;  /* 0x0000000409097c20 */ /* 0x000fe20008410000 */
[----:B------:R-:W-:-:S05]  /*bae0*/  FMUL.FTZ R11, R11, UR4 ;  /* 0x000000040b0b7c20 */ /* 0x000fca0008410000 */
[----:B------:R-:W-:Y:S08]  /*baf0*/  MUFU.TANH R9, R9 ;  /* 0x0000000900097308 */ /* 0x000ff00000002400 */
[----:B------:R-:W-:Y:S01]  /*bb00*/  MUFU.TANH R11, R11 ;  /* 0x0000000b000b7308 */ /* 0x000fe20000002400 */
[C---:B---3--:R-:W-:Y:S07]  /*bb10*/  HMMA.16816.F32 R68, R136.reuse, R80, R68 ;  /* 0x000000508844723c */ /* 0x048fee0000001844 */
[----:B------:R-:W3:Y:S01]  /*bb20*/  MUFU.TANH R81, R50 ;  /* 0x0000003200517308 */ /* 0x000ee20000002400 */
[C---:B----4-:R-:W-:Y:S07]  /*bb30*/  HMMA.16816.F32 R76, R136.reuse, R132, R76 ;  /* 0x00000084884c723c */ /* 0x050fee000000184c */
[----:B------:R4:W-:Y:S01]  /*bb40*/  MUFU.TANH R133, R41 ;  /* 0x0000002900857308 */ /* 0x0009e20000002400 */
[----:B------:R-:W-:Y:S01]  /*bb50*/  HMMA.16816.F32 R72, R136, R134, R72 ;  /* 0x000000868848723c */ /* 0x000fe20000001848 */
[----:B------:R-:W-:-:S06]  /*bb60*/  FMUL.FTZ R135, R34, UR4 ;  /* 0x0000000422877c20 */ /* 0x000fcc0008410000 */
[----:B------:R-:W-:Y:S01]  /*bb70*/  MUFU.TANH R135, R135 ;  /* 0x0000008700877308 */ /* 0x000fe20000002400 */
[----:B------:R-:W-:Y:S01]  /*bb80*/  HMMA.16816.F32 R52, R136, R82, R52 ;  /* 0x000000528834723c */ /* 0x000fe20000001834 */
[----:B------:R-:W-:Y:S01]  /*bb90*/  FMUL.FTZ R139, R38, UR4 ;  /* 0x00000004268b7c20 */ /* 0x000fe20008410000 */
[----:B------:R-:W-:Y:S02]  /*bba0*/  IMAD R38, R57, 0x80, R36 ;  /* 0x0000008039267824 */ /* 0x000fe400078e0224 */
[----:B------:R-:W-:Y:S01]  /*bbb0*/  FMUL.FTZ R83, R47, UR4 ;  /* 0x000000042f537c20 */ /* 0x000fe20008410000 */
[----:B------:R-:W-:Y:S01]  /*bbc0*/  FMUL.FTZ R78, R78, UR4 ;  /* 0x000000044e4e7c20 */ /* 0x000fe20008410000 */
[----:B------:R-:W-:Y:S01]  /*bbd0*/  FMUL.FTZ R77, R77, UR4 ;  /* 0x000000044d4d7c20 */ /* 0x000fe20008410000 */
[C---:B------:R-:W-:Y:S01]  /*bbe0*/  VIADD R32, R38.reuse, 0xffffff00 ;  /* 0xffffff0026207836 */ /* 0x040fe20000000000 */
[----:B------:R-:W-:Y:S01]  /*bbf0*/  MUFU.TANH R47, R40 ;  /* 0x00000028002f7308 */ /* 0x000fe20000002400 */
[----:B------:R-:W-:-:S02]  /*bc00*/  VIADD R39, R38, 0xffffff01 ;  /* 0xffffff0126277836 */ /* 0x000fc40000000000 */
[C---:B------:R-:W-:Y:S01]  /*bc10*/  VIADD R28, R38.reuse, 0xffffff09 ;  /* 0xffffff09261c7836 */ /* 0x040fe20000000000 */
[----:B--2---:R-:W-:Y:S01]  /*bc20*/  I2FP.F32.U32 R37, R32 ;  /* 0x0000002000257245 */ /* 0x004fe20000201000 */
[----:B------:R-:W-:Y:S01]  /*bc30*/  VIADD R56, R38, 0xffffff59 ;  /* 0xffffff5926387836 */ /* 0x000fe20000000000 */
[C---:B------:R-:W-:Y:S01]  /*bc40*/  ISETP.GE.AND P3, PT, R32.reuse, R2, PT ;  /* 0x000000022000720c */ /* 0x040fe20003f66270 */
[----:B------:R-:W-:Y:S01]  /*bc50*/  FMUL.FTZ R73, R73, UR4 ;  /* 0x0000000449497c20 */ /* 0x000fe20008410000 */
[----:B------:R-:W-:Y:S01]  /*bc60*/  ISETP.GE.AND P0, PT, R32, R3, PT ;  /* 0x000000032000720c */ /* 0x000fe20003f06270 */
[----:B-1----:R-:W-:Y:S01]  /*bc70*/  FFMA.FTZ R59, R88, R37, R59 ;  /* 0x00000025583b7223 */ /* 0x002fe2000001003b */
[----:B------:R-:W-:Y:S01]  /*bc80*/  I2FP.F32.U32 R32, R32 ;  /* 0x0000002000207245 */ /* 0x000fe20000201000 */
[----:B------:R-:W1:Y:S01]  /*bc90*/  MUFU.TANH R83, R83 ;  /* 0x0000005300537308 */ /* 0x000e620000002400 */
[----:B------:R-:W-:Y:S01]  /*bca0*/  I2FP.F32.U32 R34, R39 ;  /* 0x0000002700227245 */ /* 0x000fe20000201000 */
[----:B------:R-:W-:Y:S01]  /*bcb0*/  FMUL.FTZ R52, R52, UR4 ;  /* 0x0000000434347c20 */ /* 0x000fe20008410000 */
[----:B------:R-:W-:Y:S01]  /*bcc0*/  ISETP.GE.AND P1, PT, R39, R2, PT ;  /* 0x000000022700720c */ /* 0x000fe20003f26270 */
[----:B---3--:R-:W-:Y:S01]  /*bcd0*/  FFMA.FTZ R81, R88, R32, R81 ;  /* 0x0000002058517223 */ /* 0x008fe20000010051 */
[----:B------:R-:W-:-:S02]  /*bce0*/  VIADD R32, R38, 0xffffff08 ;  /* 0xffffff0826207836 */ /* 0x000fc40000000000 */
[----:B----4-:R-:W-:Y:S01]  /*bcf0*/  FFMA.FTZ R41, R88, R34, R49 ;  /* 0x0000002258297223 */ /* 0x010fe20000010031 */
[----:B------:R-:W-:Y:S01]  /*bd00*/  ISETP.GE.AND P4, PT, R39, R3, PT ;  /* 0x000000032700720c */ /* 0x000fe20003f86270 */
[----:B------:R2:W3:Y:S01]  /*bd10*/  MUFU.TANH R37, R35 ;  /* 0x0000002300257308 */ /* 0x0004e20000002400 */
[----:B------:R-:W-:Y:S01]  /*bd20*/  I2FP.F32.U32 R39, R39 ;  /* 0x0000002700277245 */ /* 0x000fe20000201000 */
[----:B------:R-:W-:Y:S01]  /*bd30*/  FMUL.FTZ R49, R13, UR4 ;  /* 0x000000040d317c20 */ /* 0x000fe20008410000 */
[----:B------:R-:W-:Y:S01]  /*bd40*/  I2FP.F32.U32 R34, R32 ;  /* 0x0000002000227245 */ /* 0x000fe20000201000 */
[----:B------:R-:W-:Y:S01]  /*bd50*/  FMUL.FTZ R13, R14, UR4 ;  /* 0x000000040e0d7c20 */ /* 0x000fe20008410000 */
[----:B------:R-:W-:Y:S01]  /*bd60*/  ISETP.GE.AND P2, PT, R32, R2, PT ;  /* 0x000000022000720c */ /* 0x000fe20003f46270 */
[----:B------:R-:W-:Y:S01]  /*bd70*/  FFMA.FTZ R51, R88, R39, R51 ;  /* 0x0000002758337223 */ /* 0x000fe20000010033 */
[----:B------:R-:W-:Y:S01]  /*bd80*/  ISETP.GE.AND P6, PT, R32, R3, PT ;  /* 0x000000032000720c */ /* 0x000fe20003fc6270 */
[C---:B------:R-:W-:Y:S01]  /*bd90*/  FFMA.FTZ R113, R88.reuse, R34, R113 ;  /* 0x0000002258717223 */ /* 0x040fe20000010071 */
[----:B------:R-:W-:Y:S01]  /*bda0*/  I2FP.F32.U32 R32, R28 ;  /* 0x0000001c00207245 */ /* 0x000fe20000201000 */
[C---:B------:R-:W-:Y:S01]  /*bdb0*/  FFMA.FTZ R34, R88.reuse, R34, R123 ;  /* 0x0000002258227223 */ /* 0x040fe2000001007b */
[----:B------:R-:W-:Y:S01]  /*bdc0*/  FSEL R137, R59, -INF , !P3 ;  /* 0xff8000003b897808 */ /* 0x000fe20005800000 */
[----:B------:R-:W-:Y:S01]  /*bdd0*/  FMUL.FTZ R59, R25, UR4 ;  /* 0x00000004193b7c20 */ /* 0x000fe20008410000 */
[----:B------:R-:W-:Y:S01]  /*bde0*/  FSEL R124, R81, -INF , !P0 ;  /* 0xff800000517c7808 */ /* 0x000fe20004000000 */
[----:B------:R-:W-:Y:S01]  /*bdf0*/  FFMA.FTZ R39, R88, R32, R91 ;  /* 0x0000002058277223 */ /* 0x000fe2000001005b */
[----:B------:R-:W-:Y:S01]  /*be00*/  ISETP.GE.AND P5, PT, R28, R2, PT ;  /* 0x000000021c00720c */ /* 0x000fe20003fa6270 */
[----:B------:R-:W-:-:S02]  /*be10*/  VIADD R25, R38, 0xffffff29 ;  /* 0xffffff2926197836 */ /* 0x000fc40000000000 */
[----:B--2---:R-:W-:Y:S01]  /*be20*/  FMUL.FTZ R35, R30, UR4 ;  /* 0x000000041e237c20 */ /* 0x004fe20008410000 */
[----:B------:R-:W-:Y:S01]  /*be30*/  VIADD R30, R38, 0xffffff21 ;  /* 0xffffff21261e7836 */ /* 0x000fe20000000000 */
[-C--:B------:R-:W-:Y:S01]  /*be40*/  ISETP.GE.AND P0, PT, R28, R3.reuse, PT ;  /* 0x000000031c00720c */ /* 0x080fe20003f06270 */
[----:B------:R-:W2:Y:S01]  /*be50*/  MUFU.TANH R59, R59 ;  /* 0x0000003b003b7308 */ /* 0x000ea20000002400 */
[----:B------:R-:W-:Y:S01]  /*be60*/  I2FP.F32.U32 R28, R28 ;  /* 0x0000001c001c7245 */ /* 0x000fe20000201000 */
[----:B------:R-:W-:Y:S01]  /*be70*/  FMUL.FTZ R91, R21, UR4 ;  /* 0x00000004155b7c20 */ /* 0x000fe20008410000 */
[----:B------:R-:W-:Y:S01]  /*be80*/  I2FP.F32.U32 R32, R30 ;  /* 0x0000001e00207245 */ /* 0x000fe20000201000 */
[----:B------:R-:W-:Y:S01]  /*be90*/  FMUL.FTZ R81, R16, UR4 ;  /* 0x0000000410517c20 */ /* 0x000fe20008410000 */
[----:B------:R-:W-:Y:S01]  /*bea0*/  FSEL R41, R41, -INF , !P1 ;  /* 0xff80000029297808 */ /* 0x000fe20004800000 */
[----:B-1----:R-:W-:Y:S01]  /*beb0*/  FFMA.FTZ R28, R88, R28, R83 ;  /* 0x0000001c581c7223 */ /* 0x002fe20000010053 */
[----:B------:R-:W-:Y:S01]  /*bec0*/  ISETP.GE.AND P1, PT, R30, R2, PT ;  /* 0x000000021e00720c */ /* 0x000fe20003f26270 */
[----:B------:R-:W-:Y:S01]  /*bed0*/  FFMA.FTZ R123, R88, R32, R33 ;  /* 0x00000020587b7223 */ /* 0x000fe20000010021 */
[----:B------:R-:W-:Y:S01]  /*bee0*/  FMUL.FTZ R32, R24, UR4 ;  /* 0x0000000418207c20 */ /* 0x000fe20008410000 */
[----:B------:R-:W-:Y:S01]  /*bef0*/  VIADD R24, R38, 0xffffff28 ;  /* 0xffffff2826187836 */ /* 0x000fe20000000000 */
[-C--:B------:R-:W-:Y:S01]  /*bf00*/  ISETP.GE.AND P3, PT, R30, R3.reuse, PT ;  /* 0x000000031e00720c */ /* 0x080fe20003f66270 */
[----:B------:R-:W-:Y:S01]  /*bf10*/  FMUL.FTZ R83, R20, UR4 ;  /* 0x0000000414537c20 */ /* 0x000fe20008410000 */
[----:B------:R-:W-:Y:S01]  /*bf20*/  I2FP.F32.U32 R126, R30 ;  /* 0x0000001e007e7245 */ /* 0x000fe20000201000 */
[----:B------:R-:W-:Y:S01]  /*bf30*/  MUFU.TANH R91, R91 ;  /* 0x0000005b005b7308 */ /* 0x000fe20000002400 */
[----:B------:R-:W-:Y:S01]  /*bf40*/  FSEL R34, R34, -INF , !P6 ;  /* 0xff80000022227808 */ /* 0x000fe20007000000 */
[----:B------:R-:W-:Y:S01]  /*bf50*/  FMUL.FTZ R21, R23, UR4 ;  /* 0x0000000417157c20 */ /* 0x000fe20008410000 */
[----:B------:R-:W-:Y:S01]  /*bf60*/  FSEL R39, R39, -INF , !P5 ;  /* 0xff80000027277808 */ /* 0x000fe20006800000 */
[----:B------:R-:W-:Y:S01]  /*bf70*/  FMUL.FTZ R14, R8, UR4 ;  /* 0x00000004080e7c20 */ /* 0x000fe20008410000 */
[----:B------:R-:W-:Y:S01]  /*bf80*/  I2FP.F32.U32 R30, R24 ;  /* 0x00000018001e7245 */ /* 0x000fe20000201000 */
[----:B---3--:R-:W-:Y:S01]  /*bf90*/  FFMA.FTZ R126, R88, R126, R37 ;  /* 0x0000007e587e7223 */ /* 0x008fe20000010025 */
[C---:B------:R-:W-:Y:S01]  /*bfa0*/  ISETP.GE.AND P6, PT, R24.reuse, R2, PT ;  /* 0x000000021800720c */ /* 0x040fe20003fc6270 */
[----:B------:R-:W1:Y:S01]  /*bfb0*/  MUFU.TANH R83, R83 ;  /* 0x0000005300537308 */ /* 0x000e620000002400 */
[----:B------:R-:W-:Y:S01]  /*bfc0*/  ISETP.GE.AND P5, PT, R24, R3, PT ;  /* 0x000000031800720c */ /* 0x000fe20003fa6270 */
[----:B------:R-:W-:Y:S01]  /*bfd0*/  FFMA.FTZ R129, R88, R30, R129 ;  /* 0x0000001e58817223 */ /* 0x000fe20000010081 */
[----:B------:R-:W-:Y:S01]  /*bfe0*/  I2FP.F32.U32 R132, R24 ;  /* 0x0000001800847245 */ /* 0x000fe20000201000 */
[----:B------:R-:W-:Y:S01]  /*bff0*/  VIADD R24, R38, 0xffffff31 ;  /* 0xffffff3126187836 */ /* 0x000fe20000000000 */
[----:B------:R-:W-:Y:S01]  /*c000*/  FSEL R122, R51, -INF , !P4 ;  /* 0xff800000337a7808 */ /* 0x000fe20006000000 */
[----:B------:R-:W-:Y:S01]  /*c010*/  FMUL.FTZ R51, R17, UR4 ;  /* 0x0000000411337c20 */ /* 0x000fe20008410000 */
[----:B------:R-:W-:Y:S01]  /*c020*/  FSEL R123, R123, -INF , !P1 ;  /* 0xff8000007b7b7808 */ /* 0x000fe20004800000 */
[----:B------:R-:W3:Y:S01]  /*c030*/  MUFU.TANH R81, R81 ;  /* 0x0000005100517308 */ /* 0x000ee20000002400 */
[----:B------:R-:W-:Y:S01]  /*c040*/  I2FP.F32.U32 R20, R25 ;  /* 0x0000001900147245 */ /* 0x000fe20000201000 */
[----:B------:R-:W-:Y:S01]  /*c050*/  FMUL.FTZ R17, R18, UR4 ;  /* 0x0000000412117c20 */ /* 0x000fe20008410000 */
[C---:B------:R-:W-:Y:S01]  /*c060*/  ISETP.GE.AND P4, PT, R25.reuse, R2, PT ;  /* 0x000000021900720c */ /* 0x040fe20003f86270 */
[----:B------:R-:W-:Y:S01]  /*c070*/  VIADD R23, R38, 0xffffff10 ;  /* 0xffffff1026177836 */ /* 0x000fe20000000000 */
[----:B------:R-:W-:Y:S01]  /*c080*/  ISETP.GE.AND P1, PT, R25, R3, PT ;  /* 0x000000031900720c */ /* 0x000fe20003f26270 */
[----:B------:R-:W-:Y:S01]  /*c090*/  FFMA.FTZ R131, R88, R20, R131 ;  /* 0x0000001458837223 */ /* 0x000fe20000010083 */
[----:B------:R-:W-:Y:S01]  /*c0a0*/  I2FP.F32.U32 R92, R25 ;  /* 0x00000019005c7245 */ /* 0x000fe20000201000 */
[----:B------:R-:W-:Y:S01]  /*c0b0*/  FMUL.FTZ R25, R22, UR4 ;  /* 0x0000000416197c20 */ /* 0x000fe20008410000 */
[----:B------:R-:W-:Y:S01]  /*c0c0*/  I2FP.F32.U32 R22, R24 ;  /* 0x0000001800167245 */ /* 0x000fe20000201000 */
[----:B------:R-:W-:Y:S01]  /*c0d0*/  MUFU.TANH R51, R51 ;  /* 0x0000003300337308 */ /* 0x000fe20000002400 */
[----:B------:R-:W-:Y:S01]  /*c0e0*/  FSEL R33, R113, -INF , !P2 ;  /* 0xff80000071217808 */ /* 0x000fe20005000000 */
[C---:B------:R-:W-:Y:S01]  /*c0f0*/  FFMA.FTZ R92, R88.reuse, R92, R29 ;  /* 0x0000005c585c7223 */ /* 0x040fe2000001001d */
[----:B------:R-:W-:Y:S01]  /*c100*/  FSEL R131, R131, -INF , !P4 ;  /* 0xff80000083837808 */ /* 0x000fe20006000000 */
[----:B--2---:R-:W-:Y:S01]  /*c110*/  FFMA.FTZ R59, R88, R22, R59 ;  /* 0x00000016583b7223 */ /* 0x004fe2000001003b */
[----:B------:R-:W-:-:S02]  /*c120*/  VIADD R22, R38, 0xffffff38 ;  /* 0xffffff3826167836 */ /* 0x000fc40000000000 */
[----:B------:R-:W-:Y:S01]  /*c130*/  FMUL.FTZ R113, R12, UR4 ;  /* 0x000000040c717c20 */ /* 0x000fe20008410000 */
[----:B------:R-:W-:Y:S01]  /*c140*/  FSEL R92, R92, -INF , !P1 ;  /* 0xff8000005c5c7808 */ /* 0x000fe20004800000 */
[----:B------:R-:W2:Y:S01]  /*c150*/  MUFU.TANH R17, R17 ;  /* 0x0000001100117308 */ /* 0x000ea20000002400 */
[----:B------:R-:W-:Y:S01]  /*c160*/  I2FP.F32.U32 R80, R24 ;  /* 0x0000001800507245 */ /* 0x000fe20000201000 */
[----:B------:R-:W-:Y:S01]  /*c170*/  VIADD R46, R38, 0xffffff68 ;  /* 0xffffff68262e7836 */ /* 0x000fe20000000000 */
[----:B------:R-:W-:Y:S01]  /*c180*/  I2FP.F32.U32 R16, R22 ;  /* 0x0000001600107245 */ /* 0x000fe20000201000 */
[----:B------:R-:W-:Y:S01]  /*c190*/  FMUL.FTZ R74, R74, UR4 ;  /* 0x000000044a4a7c20 */ /* 0x000fe20008410000 */
[----:B------:R-:W-:Y:S01]  /*c1a0*/  FSEL R126, R126, -INF , !P3 ;  /* 0xff8000007e7e7808 */ /* 0x000fe20005800000 */
[----:B------:R-:W-:Y:S01]  /*c1b0*/  FFMA.FTZ R80, R88, R80, R27 ;  /* 0x0000005058507223 */ /* 0x000fe2000001001b */
[----:B------:R-:W-:Y:S01]  /*c1c0*/  ISETP.GE.AND P3, PT, R24, R2, PT ;  /* 0x000000021800720c */ /* 0x000fe20003f66270 */
[----:B-1----:R-:W-:Y:S01]  /*c1d0*/  FFMA.FTZ R83, R88, R16, R83 ;  /* 0x0000001058537223 */ /* 0x002fe20000010053 */
[----:B------:R-:W-:Y:S01]  /*c1e0*/  VIADD R16, R38, 0xffffff39 ;  /* 0xffffff3926107836 */ /* 0x000fe20000000000 */
[----:B------:R-:W-:Y:S01]  /*c1f0*/  MUFU.TANH R113, R113 ;  /* 0x0000007100717308 */ /* 0x000fe20000002400 */
[----:B------:R-:W-:Y:S01]  /*c200*/  FSEL R20, R28, -INF , !P0 ;  /* 0xff8000001c147808 */ /* 0x000fe20004000000 */
[----:B------:R-:W-:Y:S01]  /*c210*/  VIADD R28, R38, 0xffffff18 ;  /* 0xffffff18261c7836 */ /* 0x000fe20000000000 */
[-C--:B------:R-:W-:Y:S01]  /*c220*/  ISETP.GE.AND P0, PT, R24, R3.reuse, PT ;  /* 0x000000031800720c */ /* 0x080fe20003f06270 */
[----:B------:R-:W-:Y:S01]  /*c230*/  VIADD R24, R38, 0xffffff19 ;  /* 0xffffff1926187836 */ /* 0x000fe20000000000 */
[----:B------:R-:W-:Y:S01]  /*c240*/  I2FP.F32.U32 R18, R16 ;  /* 0x0000001000127245 */ /* 0x000fe20000201000 */
[----:B------:R-:W-:Y:S01]  /*c250*/  FMUL.FTZ R55, R55, UR4 ;  /* 0x0000000437377c20 */ /* 0x000fe20008410000 */
[C---:B------:R-:W-:Y:S01]  /*c260*/  ISETP.GE.AND P1, PT, R16.reuse, R2, PT ;  /* 0x000000021000720c */ /* 0x040fe20003f26270 */
[----:B------:R-:W1:Y:S01]  /*c270*/  MUFU.TANH R21, R21 ;  /* 0x0000001500157308 */ /* 0x000e620000002400 */
[----:B------:R-:W-:Y:S01]  /*c280*/  ISETP.GE.AND P4, PT, R16, R3, PT ;  /* 0x000000031000720c */ /* 0x000fe20003f86270 */
[----:B------:R-:W-:Y:S01]  /*c290*/  FFMA.FTZ R91, R88, R18, R91 ;  /* 0x00000012585b7223 */ /* 0x000fe2000001005b */
[C---:B------:R-:W-:Y:S01]  /*c2a0*/  VIADD R18, R38.reuse, 0xffffff40 ;  /* 0xffffff4026127836 */ /* 0x040fe20000000000 */
[----:B------:R-:W-:Y:S01]  /*c2b0*/  I2FP.F32.U32 R90, R16 ;  /* 0x00000010005a7245 */ /* 0x000fe20000201000 */
[----:B------:R-:W-:Y:S01]  /*c2c0*/  VIADD R16, R38, 0xffffff41 ;  /* 0xffffff4126107836 */ /* 0x000fe20000000000 */
[----:B------:R-:W-:Y:S01]  /*c2d0*/  FSEL R59, R59, -INF , !P3 ;  /* 0xff8000003b3b7808 */ /* 0x000fe20005800000 */
[----:B------:R-:W-:Y:S01]  /*c2e0*/  FMUL.FTZ R53, R53, UR4 ;  /* 0x0000000435357c20 */ /* 0x000fe20008410000 */
[-C--:B------:R-:W-:Y:S01]  /*c2f0*/  I2FP.F32.U32 R12, R18.reuse ;  /* 0x00000012000c7245 */ /* 0x080fe20000201000 */
[----:B------:R-:W4:Y:S01]  /*c300*/  MUFU.TANH R31, R35 ;  /* 0x00000023001f7308 */ /* 0x000f220000002400 */
[----:B------:R-:W-:-:S02]  /*c310*/  I2FP.F32.U32 R62, R18 ;  /* 0x00000012003e7245 */ /* 0x000fc40000201000 */
[----:B------:R-:W-:Y:S01]  /*c320*/  I2FP.F32.U32 R66, R16 ;  /* 0x0000001000427245 */ /* 0x000fe20000201000 */
[C---:B---3--:R-:W-:Y:S01]  /*c330*/  FFMA.FTZ R81, R88.reuse, R12, R81 ;  /* 0x0000000c58517223 */ /* 0x048fe20000010051 */
[----:B------:R-:W-:Y:S01]  /*c340*/  I2FP.F32.U32 R12, R16 ;  /* 0x00000010000c7245 */ /* 0x000fe20000201000 */
[C---:B--2---:R-:W-:Y:S01]  /*c350*/  FFMA.FTZ R62, R88.reuse, R62, R17 ;  /* 0x0000003e583e7223 */ /* 0x044fe20000010011 */
[----:B------:R-:W-:Y:S01]  /*c360*/  FSEL R91, R91, -INF , !P1 ;  /* 0xff8000005b5b7808 */ /* 0x000fe20004800000 */
[----:B------:R2:W-:Y:S01]  /*c370*/  MUFU.TANH R17, R15 ;  /* 0x0000000f00117308 */ /* 0x0005e20000002400 */
[C---:B------:R-:W-:Y:S01]  /*c380*/  FFMA.FTZ R66, R88.reuse, R66, R19 ;  /* 0x0000004258427223 */ /* 0x040fe20000010013 */
[----:B------:R-:W-:Y:S01]  /*c390*/  FFMA.FTZ R51, R88, R12, R51 ;  /* 0x0000000c58337223 */ /* 0x000fe20000010033 */
[----:B------:R-:W-:Y:S02]  /*c3a0*/  VIADD R12, R38, 0xffffff48 ;  /* 0xffffff48260c7836 */ /* 0x000fe40000000000 */
[----:B-1----:R-:W-:Y:S01]  /*c3b0*/  FFMA.FTZ R90, R88, R90, R21 ;  /* 0x0000005a585a7223 */ /* 0x002fe20000010015 */
[----:B------:R-:W-:Y:S01]  /*c3c0*/  FMUL.FTZ R21, R54, UR4 ;  /* 0x0000000436157c20 */ /* 0x000fe20008410000 */
[----:B------:R-:W-:Y:S01]  /*c3d0*/  ISETP.GE.AND P2, PT, R16, R2, PT ;  /* 0x000000021000720c */ /* 0x000fe20003f46270 */
[----:B------:R-:W-:Y:S01]  /*c3e0*/  VIADD R54, R38, 0xffffff51 ;  /* 0xffffff5126367836 */ /* 0x000fe20000000000 */
[----:B------:R-:W-:Y:S01]  /*c3f0*/  I2FP.F32.U32 R8, R12 ;  /* 0x0000000c00087245 */ /* 0x000fe20000201000 */
[----:B------:R-:W1:Y:S01]  /*c400*/  MUFU.TANH R25, R25 ;  /* 0x0000001900197308 */ /* 0x000e620000002400 */
[-C--:B------:R-:W-:Y:S01]  /*c410*/  ISETP.GE.AND P1, PT, R16, R3.reuse, PT ;  /* 0x000000031000720c */ /* 0x080fe20003f26270 */
[C---:B----4-:R-:W-:Y:S01]  /*c420*/  FFMA.FTZ R132, R88.reuse, R132, R31 ;  /* 0x0000008458847223 */ /* 0x050fe2000001001f */
[----:B------:R-:W-:Y:S01]  /*c430*/  I2FP.F32.U32 R82, R22 ;  /* 0x0000001600527245 */ /* 0x000fe20000201000 */
[----:B------:R-:W-:Y:S01]  /*c440*/  FFMA.FTZ R113, R88, R8, R113 ;  /* 0x0000000858717223 */ /* 0x000fe20000010071 */
[----:B------:R-:W-:Y:S01]  /*c450*/  VIADD R8, R38, 0xffffff49 ;  /* 0xffffff4926087836 */ /* 0x000fe20000000000 */
[----:B------:R-:W-:Y:S01]  /*c460*/  ISETP.GE.AND P3, PT, R18, R3, PT ;  /* 0x000000031200720c */ /* 0x000fe20003f66270 */
[----:B------:R-:W-:-:S02]  /*c470*/  VIADD R16, R38, 0xffffff50 ;  /* 0xffffff5026107836 */ /* 0x000fc40000000000 */
[----:B--2---:R-:W-:Y:S01]  /*c480*/  FMUL.FTZ R15, R10, UR4 ;  /* 0x000000040a0f7c20 */ /* 0x004fe20008410000 */
[----:B------:R-:W2:Y:S01]  /*c490*/  MUFU.TANH R13, R13 ;  /* 0x0000000d000d7308 */ /* 0x000ea20000002400 */
[----:B------:R-:W-:Y:S02]  /*c4a0*/  FSEL R80, R80, -INF , !P0 ;  /* 0xff80000050507808 */ /* 0x000fe40004000000 */
[----:B------:R-:W-:Y:S01]  /*c4b0*/  ISETP.GE.AND P0, PT, R18, R2, PT ;  /* 0x000000021200720c */ /* 0x000fe20003f06270 */
[----:B------:R-:W-:Y:S01]  /*c4c0*/  FMUL.FTZ R18, R4, UR4 ;  /* 0x0000000404127c20 */ /* 0x000fe20008410000 */
[----:B------:R-:W-:Y:S02]  /*c4d0*/  FSEL R90, R90, -INF , !P4 ;  /* 0xff8000005a5a7808 */ /* 0x000fe40006000000 */
[----:B------:R-:W-:Y:S01]  /*c4e0*/  I2FP.F32.U32 R64, R12 ;  /* 0x0000000c00407245 */ /* 0x000fe20000201000 */
[----:B------:R-:W3:Y:S01]  /*c4f0*/  MUFU.TANH R49, R49 ;  /* 0x0000003100317308 */ /* 0x000ee20000002400 */
[----:B------:R-:W-:Y:S01]  /*c500*/  FSEL R62, R62, -INF , !P3 ;  /* 0xff8000003e3e7808 */ /* 0x000fe20005800000 */
[----:B-1----:R-:W-:Y:S01]  /*c510*/  FFMA.FTZ R82, R88, R82, R25 ;  /* 0x0000005258527223 */ /* 0x002fe20000010019 */
[----:B------:R-:W-:-:S02]  /*c520*/  FSEL R129, R129, -INF , !P6 ;  /* 0xff80000081817808 */ /* 0x000fc40007000000 */
[----:B------:R-:W-:Y:S02]  /*c530*/  FSEL R132, R132, -INF , !P5 ;  /* 0xff80000084847808 */ /* 0x000fe40006800000 */
[----:B------:R-:W-:Y:S01]  /*c540*/  I2FP.F32.U32 R10, R8 ;  /* 0x00000008000a7245 */ /* 0x000fe20000201000 */
[----:B------:R1:W4:Y:S01]  /*c550*/  MUFU.TANH R19, R14 ;  /* 0x0000000e00137308 */ /* 0x0003220000002400 */
[----:B------:R-:W-:Y:S01]  /*c560*/  I2FP.F32.U32 R4, R16 ;  /* 0x0000001000047245 */ /* 0x000fe20000201000 */
[----:B--2---:R-:W-:Y:S01]  /*c570*/  FFMA.FTZ R64, R88, R64, R13 ;  /* 0x0000004058407223 */ /* 0x004fe2000001000d */
[CC--:B------:R-:W-:Y:S01]  /*c580*/  ISETP.GE.AND P4, PT, R16.reuse, R2.reuse, PT ;  /* 0x000000021000720c */ /* 0x0c0fe20003f86270 */
[----:B------:R-:W-:Y:S01]  /*c590*/  FMUL.FTZ R13, R5, UR4 ;  /* 0x00000004050d7c20 */ /* 0x000fe20008410000 */
[-C--:B------:R-:W-:Y:S02]  /*c5a0*/  ISETP.GE.AND P3, PT, R16, R3.reuse, PT ;  /* 0x000000031000720c */ /* 0x080fe40003f66270 */
[C---:B------:R-:W-:Y:S01]  /*c5b0*/  ISETP.GE.AND P6, PT, R22.reuse, R2, PT ;  /* 0x000000021600720c */ /* 0x040fe20003fc6270 */
[----:B------:R-:W2:Y:S01]  /*c5c0*/  MUFU.TANH R15, R15 ;  /* 0x0000000f000f7308 */ /* 0x000ea20000002400 */
[-C--:B------:R-:W-:Y:S01]  /*c5d0*/  ISETP.GE.AND P5, PT, R22, R3.reuse, PT ;  /* 0x000000031600720c */ /* 0x080fe20003fa6270 */
[C---:B---3--:R-:W-:Y:S01]  /*c5e0*/  FFMA.FTZ R49, R88.reuse, R10, R49 ;  /* 0x0000000a58317223 */ /* 0x048fe20000010031 */
[----:B------:R-:W-:Y:S01]  /*c5f0*/  I2FP.F32.U32 R16, R16 ;  /* 0x0000001000107245 */ /* 0x000fe20000201000 */
[----:B------:R-:W-:Y:S01]  /*c600*/  FMUL.FTZ R10, R7, UR4 ;  /* 0x00000004070a7c20 */ /* 0x000fe20008410000 */
[----:B------:R-:W-:Y:S01]  /*c610*/  FSEL R51, R51, -INF , !P2 ;  /* 0xff80000033337808 */ /* 0x000fe20005000000 */
[----:B------:R-:W-:Y:S01]  /*c620*/  FMUL.FTZ R7, R79, UR4 ;  /* 0x000000044f077c20 */ /* 0x000fe20008410000 */
[----:B------:R-:W-:Y:S01]  /*c630*/  FSEL R83, R83, -INF , !P6 ;  /* 0xff80000053537808 */ /* 0x000fe20007000000 */
[----:B------:R-:W-:Y:S01]  /*c640*/  MUFU.TANH R21, R21 ;  /* 0x0000001500157308 */ /* 0x000fe20000002400 */
[----:B-1----:R-:W-:Y:S01]  /*c650*/  I2FP.F32.U32 R14, R8 ;  /* 0x00000008000e7245 */ /* 0x002fe20000201000 */
[----:B----4-:R-:W-:Y:S01]  /*c660*/  FFMA.FTZ R19, R88, R4, R19 ;  /* 0x0000000458137223 */ /* 0x010fe20000010013 */
[----:B------:R-:W-:Y:S01]  /*c670*/  FSEL R82, R82, -INF , !P5 ;  /* 0xff80000052527808 */ /* 0x000fe20006800000 */
[----:B------:R-:W-:Y:S01]  /*c680*/  VIADD R4, R38, 0xffffff78 ;  /* 0xffffff7826047836 */ /* 0x000fe20000000000 */
[----:B------:R-:W-:Y:S01]  /*c690*/  FSEL R81, R81, -INF , !P0 ;  /* 0xff80000051517808 */ /* 0x000fe20004000000 */
[----:B------:R-:W-:Y:S01]  /*c6a0*/  FFMA.FTZ R14, R88, R14, R17 ;  /* 0x0000000e580e7223 */ /* 0x000fe20000010011 */
[-C--:B------:R-:W-:Y:S01]  /*c6b0*/  ISETP.GE.AND P2, PT, R8, R3.reuse, PT ;  /* 0x000000030800720c */ /* 0x080fe20003f46270 */
[----:B------:R-:W1:Y:S01]  /*c6c0*/  MUFU.TANH R17, R52 ;  /* 0x0000003400117308 */ /* 0x000e620000002400 */
[----:B------:R-:W-:Y:S01]  /*c6d0*/  ISETP.GE.AND P6, PT, R12, R2, PT ;  /* 0x000000020c00720c */ /* 0x000fe20003fc6270 */
[----:B--2---:R-:W-:Y:S01]  /*c6e0*/  FFMA.FTZ R16, R88, R16, R15 ;  /* 0x0000001058107223 */ /* 0x004fe2000001000f */
[----:B------:R-:W-:Y:S01]  /*c6f0*/  ISETP.GE.AND P0, PT, R12, R3, PT ;  /* 0x000000030c00720c */ /* 0x000fe20003f06270 */
[----:B------:R-:W-:Y:S01]  /*c700*/  FMUL.FTZ R12, R6, UR4 ;  /* 0x00000004060c7c20 */ /* 0x000fe20008410000 */
[----:B------:R-:W-:Y:S01]  /*c710*/  ISETP.GE.AND P5, PT, R8, R2, PT ;  /* 0x000000020800720c */ /* 0x000fe20003fa6270 */
[----:B------:R-:W-:Y:S01]  /*c720*/  FMUL.FTZ R6, R72, UR4 ;  /* 0x0000000448067c20 */ /* 0x000fe20008410000 */
[----:B------:R-:W-:Y:S01]  /*c730*/  FSEL R72, R14, -INF , !P2 ;  /* 0xff8000000e487808 */ /* 0x000fe20005000000 */
[----:B------:R2:W-:Y:S01]  /*c740*/  MUFU.TANH R5, R18 ;  /* 0x0000001200057308 */ /* 0x0005e20000002400 */
[----:B------:R-:W-:Y:S01]  /*c750*/  FSEL R113, R113, -INF , !P6 ;  /* 0xff80000071717808 */ /* 0x000fe20007000000 */
[----:B------:R-:W-:Y:S01]  /*c760*/  FMUL.FTZ R8, R76, UR4 ;  /* 0x000000044c087c20 */ /* 0x000fe20008410000 */
[----:B------:R-:W-:-:S02]  /*c770*/  FSEL R49, R49, -INF , !P5 ;  /* 0xff80000031317808 */ /* 0x000fc40006800000 */
[----:B------:R-:W-:Y:S02]  /*c780*/  ISETP.NE.AND P2, PT, R58, RZ, PT ;  /* 0x000000ff3a00720c */ /* 0x000fe40003f45270 */
[----:B------:R-:W-:Y:S01]  /*c790*/  I2FP.F32.U32 R22, R4 ;  /* 0x0000000400167245 */ /* 0x000fe20000201000 */
[----:B------:R-:W3:Y:S01]  /*c7a0*/  MUFU.TANH R139, R139 ;  /* 0x0000008b008b7308 */ /* 0x000ee20000002400 */
[----:B------:R-:W-:Y:S02]  /*c7b0*/  ISETP.GE.AND P6, PT, R23, R2, PT ;  /* 0x000000021700720c */ /* 0x000fe40003fc6270 */
[----:B------:R-:W-:Y:S01]  /*c7c0*/  FSEL R79, R19, -INF , !P4 ;  /* 0xff800000134f7808 */ /* 0x000fe20006000000 */
[CC--:B-1----:R-:W-:Y:S01]  /*c7d0*/  FFMA.FTZ R17, R88.reuse, R22.reuse, R17 ;  /* 0x0000001658117223 */ /* 0x0c2fe20000010011 */
[----:B------:R-:W-:Y:S01]  /*c7e0*/  ISETP.GE.AND P5, PT, R23, R3, PT ;  /* 0x000000031700720c */ /* 0x000fe20003fa6270 */
[----:B------:R-:W-:Y:S01]  /*c7f0*/  FFMA.FTZ R21, R88, R22, R21 ;  /* 0x0000001658157223 */ /* 0x000fe20000010015 */
[----:B------:R-:W-:Y:S01]  /*c800*/  FSEL R58, R16, -INF , !P3 ;  /* 0xff800000103a7808 */ /* 0x000fe20005800000 */
[----:B------:R1:W-:Y:S01]  /*c810*/  MUFU.TANH R19, R8 ;  /* 0x0000000800137308 */ /* 0x0003e20000002400 */
[----:B--2---:R-:W-:Y:S01]  /*c820*/  VIADD R18, R38, 0xffffff11 ;  /* 0xffffff1126127836 */ /* 0x004fe20000000000 */
[----:B------:R-:W-:-:S02]  /*c830*/  I2FP.F32.U32 R23, R23 ;  /* 0x0000001700177245 */ /* 0x000fc40000201000 */
[----:B------:R-:W-:Y:S02]  /*c840*/  FSEL R66, R66, -INF , !P1 ;  /* 0xff80000042427808 */ /* 0x000fe40004800000 */
[----:B------:R-:W-:Y:S01]  /*c850*/  ISETP.GE.AND P4, PT, R18, R2, PT ;  /* 0x000000021200720c */ /* 0x000fe20003f86270 */
[----:B------:R-:W-:Y:S01]  /*c860*/  FFMA.FTZ R31, R88, R23, R47 ;  /* 0x00000017581f7223 */ /* 0x000fe2000001002f */
[----:B------:R-:W-:Y:S01]  /*c870*/  ISETP.GE.AND P3, PT, R18, R3, PT ;  /* 0x000000031200720c */ /* 0x000fe20003f66270 */
[----:B------:R-:W-:Y:S01]  /*c880*/  FFMA.FTZ R76, R88, R23, R141 ;  /* 0x00000017584c7223 */ /* 0x000fe2000001008d */
[----:B------:R-:W-:Y:S01]  /*c890*/  I2FP.F32.U32 R18, R18 ;  /* 0x0000001200127245 */ /* 0x000fe20000201000 */
[----:B------:R2:W-:Y:S01]  /*c8a0*/  MUFU.TANH R35, R32 ;  /* 0x0000002000237308 */ /* 0x0005e20000002400 */
[----:B------:R-:W-:Y:S02]  /*c8b0*/  FSEL R64, R64, -INF , !P0 ;  /* 0xff80000040407808 */ /* 0x000fe40004000000 */
[----:B------:R-:W-:Y:S01]  /*c8c0*/  ISETP.GE.AND P1, PT, R4, R2, PT ;  /* 0x000000020400720c */ /* 0x000fe20003f26270 */
[-C--:B------:R-:W-:Y:S01]  /*c8d0*/  FFMA.FTZ R29, R88, R18.reuse, R133 ;  /* 0x00000012581d7223 */ /* 0x080fe20000010085 */
[----:B------:R-:W-:Y:S01]  /*c8e0*/  ISETP.GE.AND P0, PT, R4, R3, PT ;  /* 0x000000030400720c */ /* 0x000fe20003f06270 */
[----:B------:R-:W-:Y:S01]  /*c8f0*/  FFMA.FTZ R30, R88, R18, R145 ;  /* 0x00000012581e7223 */ /* 0x000fe20000010091 */
[----:B-1----:R-:W-:Y:S01]  /*c900*/  VIADD R8, R38, 0xffffff20 ;  /* 0xffffff2026087836 */ /* 0x002fe20000000000 */
[----:B------:R-:W-:Y:S01]  /*c910*/  FSEL R37, R17, -INF , !P1 ;  /* 0xff80000011257808 */ /* 0x000fe20004800000 */
[----:B------:R-:W-:Y:S01]  /*c920*/  MUFU.TANH R13, R13 ;  /* 0x0000000d000d7308 */ /* 0x000fe20000002400 */
[----:B------:R-:W-:Y:S01]  /*c930*/  ISETP.GE.AND P1, PT, R28, R2, PT ;  /* 0x000000021c00720c */ /* 0x000fe20003f26270 */
[----:B------:R-:W-:Y:S01]  /*c940*/  FMUL.FTZ R4, R75, UR4 ;  /* 0x000000044b047c20 */ /* 0x000fe20008410000 */
[----:B------:R-:W-:-:S02]  /*c950*/  FSEL R31, R31, -INF , !P6 ;  /* 0xff8000001f1f7808 */ /* 0x000fc40007000000 */
[----:B------:R-:W-:Y:S02]  /*c960*/  FSEL R76, R76, -INF , !P5 ;  /* 0xff8000004c4c7808 */ /* 0x000fe40006800000 */
[----:B------:R-:W-:Y:S01]  /*c970*/  ISETP.GE.AND P6, PT, R24, R2, PT ;  /* 0x000000021800720c */ /* 0x000fe20003fc6270 */
[----:B------:R1:W-:Y:S01]  /*c980*/  MUFU.TANH R23, R78 ;  /* 0x0000004e00177308 */ /* 0x0003e20000002400 */
[----:B--2---:R-:W-:Y:S02]  /*c990*/  FSEL R32, R21, -INF , !P0 ;  /* 0xff80000015207808 */ /* 0x004fe40004000000 */
[-C--:B------:R-:W-:Y:S02]  /*c9a0*/  ISETP.GE.AND P0, PT, R28, R3.reuse, PT ;  /* 0x000000031c00720c */ /* 0x080fe40003f06270 */
[----:B------:R-:W-:Y:S02]  /*c9b0*/  I2FP.F32.U32 R28, R28 ;  /* 0x0000001c001c7245 */ /* 0x000fe40000201000 */
[----:B------:R-:W-:Y:S01]  /*c9c0*/  FSEL R29, R29, -INF , !P4 ;  /* 0xff8000001d1d7808 */ /* 0x000fe20006000000 */
[----:B------:R-:W2:Y:S01]  /*c9d0*/  MUFU.TANH R15, R12 ;  /* 0x0000000c000f7308 */ /* 0x000ea20000002400 */
[----:B------:R-:W-:Y:S01]  /*c9e0*/  ISETP.GE.AND P5, PT, R24, R3, PT ;  /* 0x000000031800720c */ /* 0x000fe20003fa6270 */
[-C--:B------:R-:W-:Y:S01]  /*c9f0*/  FFMA.FTZ R27, R88, R28.reuse, R45 ;  /* 0x0000001c581b7223 */ /* 0x080fe2000001002d */
[----:B------:R-:W-:Y:S01]  /*ca00*/  FSEL R30, R30, -INF , !P3 ;  /* 0xff8000001e1e7808 */ /* 0x000fe20005800000 */
[----:B---3--:R-:W-:Y:S01]  /*ca10*/  FFMA.FTZ R28, R88, R28, R139 ;  /* 0x0000001c581c7223 */ /* 0x008fe2000001008b */
[----:B------:R-:W-:-:S02]  /*ca20*/  I2FP.F32.U32 R24, R24 ;  /* 0x0000001800187245 */ /* 0x000fc40000201000 */
[C---:B------:R-:W-:Y:S01]  /*ca30*/  ISETP.GE.AND P4, PT, R8.reuse, R2, PT ;  /* 0x000000020800720c */ /* 0x040fe20003f86270 */
[----:B------:R3:W4:Y:S01]  /*ca40*/  MUFU.TANH R17, R10 ;  /* 0x0000000a00117308 */ /* 0x0007220000002400 */
[----:B------:R-:W-:Y:S01]  /*ca50*/  ISETP.GE.AND P3, PT, R8, R3, PT ;  /* 0x000000030800720c */ /* 0x000fe20003f66270 */
[C---:B------:R-:W-:Y:S01]  /*ca60*/  FFMA.FTZ R25, R88.reuse, R24, R121 ;  /* 0x0000001858197223 */ /* 0x040fe20000010079 */
[----:B------:R-:W-:Y:S01]  /*ca70*/  I2FP.F32.U32 R8, R8 ;  /* 0x0000000800087245 */ /* 0x000fe20000201000 */
[----:B------:R-:W-:Y:S01]  /*ca80*/  FFMA.FTZ R24, R88, R24, R143 ;  /* 0x0000001858187223 */ /* 0x000fe2000001008f */
[----:B------:R-:W-:Y:S02]  /*ca90*/  FSEL R27, R27, -INF , !P1 ;  /* 0xff8000001b1b7808 */ /* 0x000fe40004800000 */
[----:B------:R-:W-:Y:S01]  /*caa0*/  FSEL R28, R28, -INF , !P0 ;  /* 0xff8000001c1c7808 */ /* 0x000fe20004000000 */
[CC--:B------:R-:W-:Y:S01]  /*cab0*/  FFMA.FTZ R43, R88.reuse, R8.reuse, R43 ;  /* 0x00000008582b7223 */ /* 0x0c0fe2000001002b */
[----:B-1----:R-:W-:Y:S01]  /*cac0*/  FFMA.FTZ R78, R88, R8, R135 ;  /* 0x00000008584e7223 */ /* 0x002fe20000010087 */
[----:B------:R-:W-:Y:S01]  /*cad0*/  VIADD R8, R38, 0xffffff58 ;  /* 0xffffff5826087836 */ /* 0x000fe20000000000 */
[----:B------:R-:W-:Y:S01]  /*cae0*/  ISETP.GE.AND P1, PT, R54, R2, PT ;  /* 0x000000023600720c */ /* 0x000fe20003f26270 */
[----:B------:R1:W5:Y:S01]  /*caf0*/  MUFU.TANH R21, R77 ;  /* 0x0000004d00157308 */ /* 0x0003620000002400 */
[----:B------:R-:W-:-:S02]  /*cb00*/  FSEL R25, R25, -INF , !P6 ;  /* 0xff80000019197808 */ /* 0x000fc40007000000 */
[----:B------:R-:W-:Y:S02]  /*cb10*/  ISETP.GE.AND P0, PT, R54, R3, PT ;  /* 0x000000033600720c */ /* 0x000fe40003f06270 */
[----:B------:R-:W-:Y:S01]  /*cb20*/  FSEL R24, R24, -INF , !P5 ;  /* 0xff80000018187808 */ /* 0x000fe20006800000 */
[----:B---3--:R-:W-:Y:S01]  /*cb30*/  FMUL.FTZ R10, R71, UR4 ;  /* 0x00000004470a7c20 */ /* 0x008fe20008410000 */
[----:B------:R-:W-:Y:S01]  /*cb40*/  FSEL R133, R43, -INF , !P4 ;  /* 0xff8000002b857808 */ /* 0x000fe20006000000 */
[----:B------:R-:W3:Y:S01]  /*cb50*/  MUFU.TANH R7, R7 ;  /* 0x0000000700077308 */ /* 0x000ee20000002400 */
[----:B------:R-:W-:Y:S02]  /*cb60*/  FSEL R78, R78, -INF , !P3 ;  /* 0xff8000004e4e7808 */ /* 0x000fe40005800000 */
[----:B------:R-:W-:Y:S01]  /*cb70*/  I2FP.F32.U32 R54, R54 ;  /* 0x0000003600367245 */ /* 0x000fe20000201000 */
[----:B------:R-:W-:Y:S01]  /*cb80*/  BAR.SYNC.DEFER_BLOCKING 0x0 ;  /* 0x0000000000007b1d */ /* 0x000fe20000010000 */
[----:B------:R-:W-:-:S02]  /*cb90*/  ISETP.GE.AND P6, PT, R8, R2, PT ;  /* 0x000000020800720c */ /* 0x000fc40003fc6270 */
[-C--:B------:R-:W-:Y:S02]  /*cba0*/  ISETP.GE.AND P5, PT, R8, R3.reuse, PT ;  /* 0x000000030800720c */ /* 0x080fe40003fa6270 */
[----:B------:R-:W-:Y:S01]  /*cbb0*/  ISETP.GE.AND P4, PT, R56, R2, PT ;  /* 0x000000023800720c */ /* 0x000fe20003f86270 */
[----:B-1----:R-:W-:Y:S01]  /*cbc0*/  FFMA.FTZ R77, R88, R54, R9 ;  /* 0x00000036584d7223 */ /* 0x002fe20000010009 */
[----:B------:R-:W-:Y:S01]  /*cbd0*/  ISETP.GE.AND P3, PT, R56, R3, PT ;  /* 0x000000033800720c */ /* 0x000fe20003f66270 */
[----:B------:R1:W3:Y:S01]  /*cbe0*/  MUFU.TANH R9, R6 ;  /* 0x0000000600097308 */ /* 0x0002e20000002400 */
[----:B------:R-:W-:Y:S01]  /*cbf0*/  I2FP.F32.U32 R8, R8 ;  /* 0x0000000800087245 */ /* 0x000fe20000201000 */
[C---:B------:R-:W-:Y:S01]  /*cc00*/  FFMA.FTZ R54, R88.reuse, R54, R11 ;  /* 0x0000003658367223 */ /* 0x040fe2000001000b */
[----:B------:R-:W-:Y:S02]  /*cc10*/  I2FP.F32.U32 R56, R56 ;  /* 0x0000003800387245 */ /* 0x000fe40000201000 */
[----:B------:R-:W-:Y:S01]  /*cc20*/  FSEL R77, R77, -INF , !P1 ;  /* 0xff8000004d4d7808 */ /* 0x000fe20004800000 */
[CC--:B------:R-:W-:Y:S01]  /*cc30*/  FFMA.FTZ R75, R88.reuse, R8.reuse, R5 ;  /* 0x00000008584b7223 */ /* 0x0c0fe20000010005 */
[C---:B--2---:R-:W-:Y:S01]  /*cc40*/  FFMA.FTZ R15, R88.reuse, R8, R15 ;  /* 0x00000008580f7223 */ /* 0x044fe2000001000f */
[CC--:B------:R-:W-:Y:S01]  /*cc50*/  FFMA.FTZ R13, R88.reuse, R56.reuse, R13 ;  /* 0x00000038580d7223 */ /* 0x0c0fe2000001000d */
[----:B------:R2:W-:Y:S01]  /*cc60*/  MUFU.TANH R11, R73 ;  /* 0x00000049000b7308 */ /* 0x0005e20000002400 */
[----:B----4-:R-:W-:Y:S01]  /*cc70*/  FFMA.FTZ R56, R88, R56, R17 ;  /* 0x0000003858387223 */ /* 0x010fe20000010011 */
[----:B------:R-:W-:Y:S01]  /*cc80*/  FSEL R75, R75, -INF , !P6 ;  /* 0xff8000004b4b7808 */ /* 0x000fe20007000000 */
[----:B------:R-:W-:Y:S01]  /*cc90*/  VIADD R8, R38, 0xffffff60 ;  /* 0xffffff6026087836 */ /* 0x000fe20000000000 */
[----:B------:R-:W-:Y:S01]  /*cca0*/  FSEL R54, R54, -INF , !P0 ;  /* 0xff80000036367808 */ /* 0x000fe20004000000 */
[----:B------:R-:W-:Y:S01]  /*ccb0*/  FMUL.FTZ R17, R68, UR4 ;  /* 0x0000000444117c20 */ /* 0x000fe20008410000 */
[----:B------:R-:W-:Y:S01]  /*ccc0*/  FSEL R52, R15, -INF , !P5 ;  /* 0xff8000000f347808 */ /* 0x000fe20006800000 */
[----:B------:R-:W-:Y:S01]  /*ccd0*/  FMUL.FTZ R15, R70, UR4 ;  /* 0x00000004460f7c20 */ /* 0x000fe20008410000 */
[----:B-1----:R-:W-:Y:S01]  /*cce0*/  VIADD R6, R38, 0xffffff61 ;  /* 0xffffff6126067836 */ /* 0x002fe20000000000 */
[----:B------:R-:W-:Y:S01]  /*ccf0*/  FSEL R56, R56, -INF , !P3 ;  /* 0xff80000038387808 */ /* 0x000fe20005800000 */
[----:B------:R-:W1:Y:S01]  /*cd00*/  MUFU.TANH R5, R74 ;  /* 0x0000004a00057308 */ /* 0x000e620000002400 */
[----:B------:R-:W-:-:S02]  /*cd10*/  ISETP.GE.AND P1, PT, R8, R2, PT ;  /* 0x000000020800720c */ /* 0x000fc40003f26270 */
[----:B------:R-:W-:Y:S02]  /*cd20*/  ISETP.GE.AND P6, PT, R6, R2, PT ;  /* 0x000000020600720c */ /* 0x000fe40003fc6270 */
[-C--:B------:R-:W-:Y:S02]  /*cd30*/  ISETP.GE.AND P0, PT, R8, R3.reuse, PT ;  /* 0x000000030800720c */ /* 0x080fe40003f06270 */
[----:B--2---:R-:W-:Y:S01]  /*cd40*/  FSEL R73, R13, -INF , !P4 ;  /* 0xff8000000d497808 */ /* 0x004fe20006000000 */
[----:B------:R-:W-:Y:S01]  /*cd50*/  MUFU.TANH R17, R17 ;  /* 0x0000001100117308 */ /* 0x000fe20000002400 */
[----:B------:R-:W-:Y:S02]  /*cd60*/  ISETP.GE.AND P4, PT, R6, R3, PT ;  /* 0x000000030600720c */ /* 0x000fe40003f86270 */
[----:B------:R-:W-:Y:S02]  /*cd70*/  I2FP.F32.U32 R6, R6 ;  /* 0x0000000600067245 */ /* 0x000fe40000201000 */
[----:B------:R-:W-:-:S02]  /*cd80*/  ISETP.GE.AND P5, PT, R46, R2, PT ;  /* 0x000000022e00720c */ /* 0x000fc40003fa6270 */
[-C--:B------:R-:W-:Y:S01]  /*cd90*/  ISETP.GE.AND P3, PT, R46, R3.reuse, PT ;  /* 0x000000032e00720c */ /* 0x080fe20003f66270 */
[C---:B-----5:R-:W-:Y:S01]  /*cda0*/  FFMA.FTZ R21, R88.reuse, R6, R21 ;  /* 0x0000000658157223 */ /* 0x060fe20000010015 */
[----:B------:R-:W-:Y:S01]  /*cdb0*/  I2FP.F32.U32 R8, R8 ;  /* 0x0000000800087245 */ /* 0x000fe20000201000 */
[----:B---3--:R-:W-:Y:S01]  /*cdc0*/  FFMA.FTZ R48, R88, R6, R7 ;  /* 0x0000000658307223 */ /* 0x008fe20000010007 */
[----:B------:R-:W-:Y:S01]  /*cdd0*/  I2FP.F32.U32 R46, R46 ;  /* 0x0000002e002e7245 */ /* 0x000fe20000201000 */
[----:B------:R-:W-:Y:S01]  /*cde0*/  VIADD R6, R38, 0xffffff69 ;  /* 0xffffff6926067836 */ /* 0x000fe20000000000 */
[----:B------:R2:W3:Y:S01]  /*cdf0*/  MUFU.TANH R13, R4 ;  /* 0x00000004000d7308 */ /* 0x0004e20000002400 */
[CC--:B------:R-:W-:Y:S01]  /*ce00*/  FFMA.FTZ R23, R88.reuse, R8.reuse, R23 ;  /* 0x0000000858177223 */ /* 0x0c0fe20000010017 */
[C---:B------:R-:W-:Y:S01]  /*ce10*/  FFMA.FTZ R19, R88.reuse, R8, R19 ;  /* 0x0000000858137223 */ /* 0x040fe20000010013 */
[----:B------:R-:W-:Y:S01]  /*ce20*/  FFMA.FTZ R71, R88, R46, R9 ;  /* 0x0000002e58477223 */ /* 0x000fe20000010009 */
[----:B------:R-:W-:Y:S01]  /*ce30*/  FMUL.FTZ R7, R69, UR4 ;  /* 0x0000000445077c20 */ /* 0x000fe20008410000 */
[----:B------:R-:W-:Y:S01]  /*ce40*/  FSEL R121, R21, -INF , !P6 ;  /* 0xff80000015797808 */ /* 0x000fe20007000000 */
[----:B------:R-:W-:Y:S01]  /*ce50*/  VIADD R8, R38, 0xffffff70 ;  /* 0xffffff7026087836 */ /* 0x000fe20000000000 */
[----:B------:R-:W-:Y:S01]  /*ce60*/  FSEL R50, R23, -INF , !P0 ;  /* 0xff80000017327808 */ /* 0x000fe20004000000 */
[----:B------:R-:W-:Y:S01]  /*ce70*/  MUFU.TANH R9, R10 ;  /* 0x0000000a00097308 */ /* 0x000fe20000002400 */
[----:B------:R-:W-:Y:S01]  /*ce80*/  ISETP.GE.AND P0, PT, R6, R2, PT ;  /* 0x000000020600720c */ /* 0x000fe20003f06270 */
[----:B-1----:R-:W-:Y:S01]  /*ce90*/  FFMA.FTZ R46, R88, R46, R5 ;  /* 0x0000002e582e7223 */ /* 0x002fe20000010005 */
[----:B------:R-:W-:Y:S01]  /*cea0*/  ISETP.GE.AND P6, PT, R6, R3, PT ;  /* 0x000000030600720c */ /* 0x000fe20003fc6270 */
[----:B------:R-:W-:Y:S01]  /*ceb0*/  VIADD R5, R38, 0xffffff30 ;  /* 0xffffff3026057836 */ /* 0x000fe20000000000 */
[----:B------:R-:W-:-:S02]  /*cec0*/  FSEL R69, R19, -INF , !P1 ;  /* 0xff80000013457808 */ /* 0x000fc40004800000 */
[----:B------:R-:W-:Y:S01]  /*ced0*/  FSEL R48, R48, -INF , !P4 ;  /* 0xff80000030307808 */ /* 0x000fe20006000000 */
[----:B------:R-:W1:Y:S01]  /*cee0*/  MUFU.TANH R15, R15 ;  /* 0x0000000f000f7308 */ /* 0x000e620000002400 */
[----:B--2---:R-:W-:Y:S01]  /*cef0*/  I2FP.F32.U32 R4, R6 ;  /* 0x0000000600047245 */ /* 0x004fe20000201000 */
[----:B------:R-:W-:Y:S01]  /*cf00*/  VIADD R6, R38, 0xffffff71 ;  /* 0xffffff7126067836 */ /* 0x000fe20000000000 */
[C---:B------:R-:W-:Y:S02]  /*cf10*/  ISETP.GE.AND P4, PT, R8.reuse, R2, PT ;  /* 0x000000020800720c */ /* 0x040fe40003f86270 */
[-C--:B------:R-:W-:Y:S01]  /*cf20*/  ISETP.GE.AND P1, PT, R8, R3.reuse, PT ;  /* 0x000000030800720c */ /* 0x080fe20003f26270 */
[C---:B------:R-:W-:Y:S01]  /*cf30*/  FFMA.FTZ R47, R88.reuse, R4, R11 ;  /* 0x00000004582f7223 */ /* 0x040fe2000001000b */
[----:B------:R-:W-:Y:S01]  /*cf40*/  FSEL R71, R71, -INF , !P5 ;  /* 0xff80000047477808 */ /* 0x000fe20006800000 */
[----:B------:R-:W2:Y:S01]  /*cf50*/  MUFU.TANH R7, R7 ;  /* 0x0000000700077308 */ /* 0x000ea20000002400 */
[----:B------:R-:W-:Y:S01]  /*cf60*/  I2FP.F32.U32 R8, R8 ;  /* 0x0000000800087245 */ /* 0x000fe20000201000 */
[----:B---3--:R-:W-:Y:S01]  /*cf70*/  FFMA.FTZ R13, R88, R4, R13 ;  /* 0x00000004580d7223 */ /* 0x008fe2000001000d */
[----:B------:R-:W-:Y:S01]  /*cf80*/  FSEL R47, R47, -INF , !P0 ;  /* 0xff8000002f2f7808 */ /* 0x000fe20004000000 */
[----:B------:R-:W-:Y:S01]  /*cf90*/  VIADD R4, R38, 0xffffff79 ;  /* 0xffffff7926047836 */ /* 0x000fe20000000000 */
[----:B------:R-:W-:Y:S01]  /*cfa0*/  ISETP.GE.AND P5, PT, R6, R2, PT ;  /* 0x000000020600720c */ /* 0x000fe20003fa6270 */
[----:B------:R-:W-:Y:S01]  /*cfb0*/  FFMA.FTZ R45, R88, R8, R17 ;  /* 0x00000008582d7223 */ /* 0x000fe20000010011 */
[----:B------:R-:W-:Y:S01]  /*cfc0*/  ISETP.GE.AND P0, PT, R6, R3, PT ;  /* 0x000000030600720c */ /* 0x000fe20003f06270 */
[----:B------:R-:W3:Y:S01]  /*cfd0*/  MUFU.TANH R11, R26 ;  /* 0x0000001a000b7308 */ /* 0x000ee20000002400 */
[----:B------:R-:W-:Y:S01]  /*cfe0*/  I2FP.F32.U32 R6, R6 ;  /* 0x0000000600067245 */ /* 0x000fe20000201000 */
[----:B-1----:R-:W-:Y:S01]  /*cff0*/  FFMA.FTZ R15, R88, R8, R15 ;  /* 0x00000008580f7223 */ /* 0x002fe2000001000f */
[----:B------:R-:W-:-:S02]  /*d000*/  FSEL R44, R13, -INF , !P6 ;  /* 0xff8000000d2c7808 */ /* 0x000fc40007000000 */
[----:B------:R-:W-:Y:S01]  /*d010*/  FSEL R45, R45, -INF , !P4 ;  /* 0xff8000002d2d7808 */ /* 0x000fe20006000000 */
[----:B------:R-:W-:Y:S01]  /*d020*/  FFMA.FTZ R9, R88, R6, R9 ;  /* 0x0000000658097223 */ /* 0x000fe20000010009 */
[-C--:B------:R-:W-:Y:S01]  /*d030*/  ISETP.GE.AND P6, PT, R5, R2.reuse, PT ;  /* 0x000000020500720c */ /* 0x080fe20003fc6270 */
[----:B------:R-:W1:Y:S01]  /*d040*/  MUFU.TANH R17, R53 ;  /* 0x0000003500117308 */ /* 0x000e620000002400 */
[----:B------:R-:W-:Y:S01]  /*d050*/  ISETP.GE.AND P4, PT, R4, R2, PT ;  /* 0x000000020400720c */ /* 0x000fe20003f86270 */
[----:B--2---:R-:W-:Y:S01]  /*d060*/  FFMA.FTZ R7, R88, R6, R7 ;  /* 0x0000000658077223 */ /* 0x004fe20000010007 */
[----:B------:R-:W-:Y:S02]  /*d070*/  FSEL R40, R9, -INF , !P0 ;  /* 0xff80000009287808 */ /* 0x000fe40004000000 */
[----:B------:R-:W-:Y:S02]  /*d080*/  ISETP.GE.AND P0, PT, R57, 0x3, PT ;  /* 0x000000033900780c */ /* 0x000fe40003f06270 */
[-C--:B------:R-:W-:Y:S01]  /*d090*/  I2FP.F32.U32 R6, R5.reuse ;  /* 0x0000000500067245 */ /* 0x080fe20000201000 */
[----:B------:R-:W2:Y:S01]  /*d0a0*/  MUFU.TANH R55, R55 ;  /* 0x0000003700377308 */ /* 0x000ea20000002400 */
[----:B------:R-:W-:-:S02]  /*d0b0*/  I2FP.F32.U32 R8, R5 ;  /* 0x0000000500087245 */ /* 0x000fc40000201000 */
[----:B------:R-:W-:Y:S01]  /*d0c0*/  I2FP.F32.U32 R2, R4 ;  /* 0x0000000400027245 */ /* 0x000fe20000201000 */
[----:B------:R-:W-:Y:S01]  /*d0d0*/  FFMA.FTZ R6, R88, R6, R35 ;  /* 0x0000000658067223 */ /* 0x000fe20000010023 */
[----:B------:R-:W-:Y:S01]  /*d0e0*/  FSEL R46, R46, -INF , !P3 ;  /* 0xff8000002e2e7808 */ /* 0x000fe20005800000 */
[C---:B---3--:R-:W-:Y:S01]  /*d0f0*/  FFMA.FTZ R8, R88.reuse, R8, R11 ;  /* 0x0000000858087223 */ /* 0x048fe2000001000b */
[----:B------:R-:W-:Y:S02]  /*d100*/  FSEL R38, R15, -INF , !P1 ;  /* 0xff8000000f267808 */ /* 0x000fe40004800000 */
[-C--:B------:R-:W-:Y:S01]  /*d110*/  ISETP.GE.AND P3, PT, R5, R3.reuse, PT ;  /* 0x000000030500720c */ /* 0x080fe20003f66270 */
[----:B-1----:R-:W-:Y:S01]  /*d120*/  FFMA.FTZ R17, R88, R2, R17 ;  /* 0x0000000258117223 */ /* 0x002fe20000010011 */
[----:B------:R-:W-:Y:S02]  /*d130*/  ISETP.GE.AND P1, PT, R4, R3, PT ;  /* 0x000000030400720c */ /* 0x000fe40003f26270 */
[----:B------:R-:W-:-:S02]  /*d140*/  FSEL R43, R7, -INF , !P5 ;  /* 0xff800000072b7808 */ /* 0x000fc40006800000 */
[----:B------:R-:W-:Y:S01]  /*d150*/  FSEL R135, R6, -INF , !P6 ;  /* 0xff80000006877808 */ /* 0x000fe20007000000 */
[----:B--2---:R-:W-:Y:S01]  /*d160*/  FFMA.FTZ R3, R88, R2, R55 ;  /* 0x0000000258037223 */ /* 0x004fe20000010037 */
        /* <DEDUP_REMOVED lines=68> */
.L_x_4330:
[----:B------:R-:W-:Y:S01]  /*d5b0*/  UMOV UR4, URZ ;  /* 0x000000ff00047c82 */ /* 0x000fe20008000000 */
[----:B------:R-:W-:Y:S01]  /*d5c0*/  IMAD.SHL.U32 R2, R60, 0x80, RZ ;  /* 0x000000803c027824 */ /* 0x000fe200078e00ff */
[----:B------:R-:W-:-:S05]  /*d5d0*/  IADD3 R4, P0, PT, RZ, -UR4, RZ ;  /* 0x80000004ff047c10 */ /* 0x000fca000ff1e0ff */
[----:B------:R-:W-:-:S05]  /*d5e0*/  IMAD.X R2, RZ, RZ, ~R2, P0 ;  /* 0x000000ffff027224 */ /* 0x000fca00000e0e02 */
[----:B------:R-:W-:-:S04]  /*d5f0*/  SHF.R.S64 R5, R4, 0x1f, R2 ;  /* 0x0000001f04057819 */ /* 0x000fc80000001002 */
[----:B------:R-:W-:-:S04]  /*d600*/  IADD3 R112, P0, PT, R5, R112, RZ ;  /* 0x0000007005707210 */ /* 0x000fc80007f1e0ff */
[----:B------:R-:W-:-:S09]  /*d610*/  LEA.HI.X.SX32 R95, R2, R95, 0x1, P0 ;  /* 0x0000005f025f7211 */ /* 0x000fd200000f0eff */
.L_x_4331:
        /* <DEDUP_REMOVED lines=31> */
.L_x_4329:
        /* <DEDUP_REMOVED lines=46> */
[----:B------:R-:W-:Y:S01]  /*daf0*/  FSEL R42, R42, RZ, P1 ;  /* 0x000000ff2a2a7208 */ /* 0x000fe20000800000 */
[C---:B------:R-:W-:Y:S01]  /*db00*/  FMUL.FTZ R4, R0.reuse, UR4 ;  /* 0x0000000400047c20 */ /* 0x040fe20008410000 */
[----:B------:R-:W-:-:S03]  /*db10*/  FSETP.NEU.FTZ.AND P0, PT, R0, -INF , PT ;  /* 0xff8000000000780b */ /* 0x000fc60003f1d000 */
[--C-:B------:R-:W-:Y:S01]  /*db20*/  FFMA.FTZ R68, R33, UR4, -R42.reuse ;  /* 0x0000000421447c23 */ /* 0x100fe2000801082a */
[----:B------:R-:W-:Y:S01]  /*db30*/  FSEL R33, R4, RZ, P0 ;  /* 0x000000ff04217208 */ /* 0x000fe20000000000 */
[--C-:B------:R-:W-:Y:S01]  /*db40*/  FFMA.FTZ R138, R137, UR4, -R42.reuse ;  /* 0x00000004898a7c23 */ /* 0x100fe2000801082a */
[----:B------:R-:W-:Y:S01]  /*db50*/  FSEL R4, R2, RZ, P1 ;  /* 0x000000ff02047208 */ /* 0x000fe20000800000 */
[--C-:B------:R-:W-:Y:S01]  /*db60*/  FFMA.FTZ R53, R41, UR4, -R42.reuse ;  /* 0x0000000429357c23 */ /* 0x100fe2000801082a */
[----:B------:R-:W-:Y:S01]  /*db70*/  FFMA.FTZ R39, R39, UR4, -R42 ;  /* 0x0000000427277c23 */ /* 0x000fe2000801082a */
[--C-:B------:R-:W-:Y:S01]  /*db80*/  FFMA.FTZ R60, R34, UR4, -R33.reuse ;  /* 0x00000004223c7c23 */ /* 0x100fe20008010821 */
[----:B------:R-:W-:Y:S01]  /*db90*/  IADD3 R34, PT, PT, R120, 0x3020, RZ ;  /* 0x0000302078227810 */ /* 0x000fe20007ffe0ff */
[----:B------:R-:W-:Y:S01]  /*dba0*/  FADD.FTZ R139, R67, -R4 ;  /* 0x80000004438b7221 */ /* 0x000fe20000010000 */
[----:B------:R-:W-:Y:S01]  /*dbb0*/  FSEL R4, R0, RZ, P0 ;  /* 0x000000ff00047208 */ /* 0x000fe20000000000 */
[--C-:B------:R-:W-:Y:S01]  /*dbc0*/  FFMA.FTZ R136, R124, UR4, -R33.reuse ;  /* 0x000000047c887c23 */ /* 0x100fe20008010821 */
[--C-:B------:R-:W-:Y:S01]  /*dbd0*/  FFMA.FTZ R55, R122, UR4, -R33.reuse ;  /* 0x000000047a377c23 */ /* 0x100fe20008010821 */
[----:B------:R-:W-:Y:S01]  /*dbe0*/  FMUL.FTZ R139, R139, UR4 ;  /* 0x000000048b8b7c20 */ /* 0x000fe20008410000 */
[--C-:B------:R-:W-:Y:S01]  /*dbf0*/  FFMA.FTZ R41, R20, UR4, -R33.reuse ;  /* 0x0000000414297c23 */ /* 0x100fe20008010821 */
[----:B------:R-:W-:Y:S01]  /*dc00*/  FADD.FTZ R137, R65, -R4 ;  /* 0x8000000441897221 */ /* 0x000fe20000010000 */
[----:B------:R-:W-:Y:S01]  /*dc10*/  IADD3 R4, PT, PT, R120, 0x3000, RZ ;  /* 0x0000300078047810 */ /* 0x000fe20007ffe0ff */
[----:B------:R-:W-:Y:S01]  /*dc20*/  MUFU.EX2 R138, R138 ;  /* 0x0000008a008a7308 */ /* 0x000fe20000000800 */
[--C-:B------:R-:W-:Y:S01]  /*dc30*/  FFMA.FTZ R124, R31, UR4, -R42.reuse ;  /* 0x000000041f7c7c23 */ /* 0x100fe2000801082a */
[----:B------:R-:W-:Y:S01]  /*dc40*/  FMUL.FTZ R137, R137, UR4 ;  /* 0x0000000489897c20 */ /* 0x000fe20008410000 */
[----:B------:R-:W-:Y:S01]  /*dc50*/  @P2 IADD3 R34, PT, PT, R4, -0x20, RZ ;  /* 0xffffffe004222810 */ /* 0x000fe20007ffe0ff */
[--C-:B------:R-:W-:Y:S01]  /*dc60*/  FFMA.FTZ R67, R29, UR4, -R42.reuse ;  /* 0x000000041d437c23 */ /* 0x100fe2000801082a */
[--C-:B------:R-:W-:Y:S01]  /*dc70*/  FFMA.FTZ R65, R30, UR4, -R33.reuse ;  /* 0x000000041e417c23 */ /* 0x100fe20008010821 */
[--C-:B------:R-:W-:Y:S01]  /*dc80*/  FFMA.FTZ R70, R28, UR4, -R33.reuse ;  /* 0x000000041c467c23 */ /* 0x100fe20008010821 */
[--C-:B------:R-:W-:Y:S01]  /*dc90*/  FFMA.FTZ R74, R27, UR4, -R42.reuse ;  /* 0x000000041b4a7c23 */ /* 0x100fe2000801082a */
[----:B------:R-:W1:Y:S01]  /*dca0*/  LDSM.16.MT88.4 R4, [R34] ;  /* 0x000000002204783b */ /* 0x000e620000004200 */
        /* <DEDUP_REMOVED lines=27> */
[----:B------:R-:W-:Y:S01]  /*de60*/  FFMA.FTZ R37, R37, UR4, -R42 ;  /* 0x0000000425257c23 */ /* 0x000fe2000801082a */
[----:B------:R-:W-:-:S04]  /*de70*/  FFMA.FTZ R32, R32, UR4, -R33 ;  /* 0x0000000420207c23 */ /* 0x000fc80008010821 */
[----:B------:R-:W2:Y:S01]  /*de80*/  MUFU.EX2 R55, R55 ;  /* 0x0000003700377308 */ /* 0x000ea20000000800 */
[----:B---3--:R-:W-:-:S07]  /*de90*/  F2FP.F16.F32.PACK_AB R14, R39, R68 ;  /* 0x00000044270e723e */ /* 0x008fce00000000ff */
        /* <DEDUP_REMOVED lines=23> */
[----:B------:R-:W-:Y:S01]  /*e010*/  FFMA.FTZ R136, R89, R137, R136 ;  /* 0x0000008959887223 */ /* 0x000fe20000010088 */
[----:B------:R-:W-:-:S02]  /*e020*/  FFMA.FTZ R89, R3, UR4, -R33 ;  /* 0x0000000403597c23 */ /* 0x000fc40008010821 */
[----:B------:R-:W-:Y:S01]  /*e030*/  FADD.FTZ R53, R53, R138 ;  /* 0x0000008a35357221 */ /* 0x000fe20000010000 */
[----:B------:R-:W-:Y:S01]  /*e040*/  FADD.FTZ R55, R55, R136 ;  /* 0x0000008837377221 */ /* 0x000fe20000010000 */
[----:B--2---:R-:W-:Y:S01]  /*e050*/  F2FP.F16.F32.PACK_AB R15, R41, R60 ;  /* 0x0000003c290f723e */ /* 0x004fe200000000ff */
[----:B------:R-:W2:Y:S01]  /*e060*/  MUFU.EX2 R67, R67 ;  /* 0x0000004300437308 */ /* 0x000ea20000000800 */
[----:B------:R-:W-:Y:S01]  /*e070*/  FADD.FTZ R68, R68, R53 ;  /* 0x0000003544447221 */ /* 0x000fe20000010000 */
[----:B------:R-:W-:-:S04]  /*e080*/  FADD.FTZ R60, R60, R55 ;  /* 0x000000373c3c7221 */ /* 0x000fc80000010000 */
[C---:B------:R-:W-:Y:S01]  /*e090*/  HMMA.16816.F32 R8, R12.reuse, R16, R8 ;  /* 0x000000100c08723c */ /* 0x040fe20000001808 */
[----:B------:R-:W-:Y:S01]  /*e0a0*/  FADD.FTZ R41, R41, R60 ;  /* 0x0000003c29297221 */ /* 0x000fe20000010000 */
[----:B------:R-:W-:Y:S06]  /*e0b0*/  MUFU.EX2 R74, R74 ;  /* 0x0000004a004a7308 */ /* 0x000fec0000000800 */
[----:B-1----:R-:W-:Y:S02]  /*e0c0*/  HMMA.16816.F32 R20, R12, R4, R20 ;  /* 0x000000040c14723c */ /* 0x002fe40000001814 */
[----:B------:R-:W1:Y:S01]  /*e0d0*/  MUFU.EX2 R63, R63 ;  /* 0x0000003f003f7308 */ /* 0x000e620000000800 */
[----:B--2---:R-:W-:-:S05]  /*e0e0*/  F2FP.F16.F32.PACK_AB R24, R67, R124 ;  /* 0x0000007c4318723e */ /* 0x004fca00000000ff */
[C---:B------:R-:W-:Y:S01]  /*e0f0*/  HMMA.16816.F32 R16, R12.reuse, R18, R104 ;  /* 0x000000120c10723c */ /* 0x040fe20000001868 */
[----:B------:R-:W-:Y:S01]  /*e100*/  LDSM.16.MT88.4 R104, [R120+0x4000] ;  /* 0x004000007868783b */ /* 0x000fe20000004200 */
[----:B------:R-:W-:Y:S06]  /*e110*/  MUFU.EX2 R76, R76 ;  /* 0x0000004c004c7308 */ /* 0x000fec0000000800 */
[----:B------:R-:W-:Y:S01]  /*e120*/  HMMA.16816.F32 R4, R12, R6, R96 ;  /* 0x000000060c04723c */ /* 0x000fe20000001860 */
[----:B------:R-:W2:Y:S01]  /*e130*/  LDSM.16.MT88.4 R12, [R34+0x400] ;  /* 0x00040000220c783b */ /* 0x000ea20000004200 */
[----:B------:R-:W3:Y:S01]  /*e140*/  MUFU.EX2 R65, R65 ;  /* 0x0000004100417308 */ /* 0x000ee20000000800 */
[----:B-1----:R-:W-:-:S07]  /*e150*/  F2FP.F16.F32.PACK_AB R26, R63, R74 ;  /* 0x0000004a3f1a723e */ /* 0x002fce00000000ff */
[----:B------:R-:W-:Y:S08]  /*e160*/  MUFU.EX2 R70, R70 ;  /* 0x0000004600467308 */ /* 0x000ff00000000800 */
[----:B------:R-:W1:Y:S01]  /*e170*/  MUFU.EX2 R61, R61 ;  /* 0x0000003d003d7308 */ /* 0x000e620000000800 */
[----:B---3--:R-:W-:Y:S01]  /*e180*/  F2FP.F16.F32.PACK_AB R25, R65, R76 ;  /* 0x0000004c4119723e */ /* 0x008fe200000000ff */
[----:B------:R-:W-:Y:S01]  /*e190*/  FADD.FTZ R76, R76, R41 ;  /* 0x000000294c4c7221 */ /* 0x000fe20000010000 */
[--C-:B------:R-:W-:Y:S01]  /*e1a0*/  FFMA.FTZ R41, R46, UR4, -R33.reuse ;  /* 0x000000042e297c23 */ /* 0x100fe20008010821 */
[----:B------:R-:W-:-:S02]  /*e1b0*/  FFMA.FTZ R46, R40, UR4, -R33 ;  /* 0x00000004282e7c23 */ /* 0x000fc40008010821 */
[----:B------:R-:W-:Y:S02]  /*e1c0*/  FADD.FTZ R65, R65, R76 ;  /* 0x0000004c41417221 */ /* 0x000fe40000010000 */
[----:B------:R-:W-:Y:S08]  /*e1d0*/  MUFU.EX2 R133, R133 ;  /* 0x0000008500857308 */ /* 0x000ff00000000800 */
[----:B------:R-:W3:Y:S01]  /*e1e0*/  MUFU.EX2 R130, R130 ;  /* 0x0000008200827308 */ /* 0x000ee20000000800 */
[----:B-1----:R-:W-:Y:S01]  /*e1f0*/  F2FP.F16.F32.PACK_AB R27, R61, R70 ;  /* 0x000000463d1b723e */ /* 0x002fe200000000ff */
[----:B------:R-:W-:Y:S01]  /*e200*/  FADD.FTZ R70, R70, R65 ;  /* 0x0000004146467221 */ /* 0x000fe20000010000 */
[----:B------:R-:W-:-:S03]  /*e210*/  MOV R65, R0 ;  /* 0x0000000000417202 */ /* 0x000fc60000000f00 */
[----:B------:R-:W-:Y:S02]  /*e220*/  FADD.FTZ R70, R61, R70 ;  /* 0x000000463d467221 */ /* 0x000fe40000010000 */
        /* <DEDUP_REMOVED lines=18> */
[----:B------:R-:W-:Y:S01]  /*e350*/  MUFU.EX2 R92, R92 ;  /* 0x0000005c005c7308 */ /* 0x000fe20000000800 */
[----:B--2---:R-:W-:Y:S01]  /*e360*/  F2FP.F16.F32.PACK_AB R27, R129, R78 ;  /* 0x0000004e811b723e */ /* 0x004fe200000000ff */
[----:B------:R-:W-:-:S04]  /*e370*/  FADD.FTZ R78, R78, R131 ;  /* 0x000000834e4e7221 */ /* 0x000fc80000010000 */
[----:B------:R-:W-:Y:S02]  /*e380*/  FADD.FTZ R129, R129, R78 ;  /* 0x0000004e81817221 */ /* 0x000fe40000010000 */
[C---:B-1----:R-:W-:Y:S01]  /*e390*/  HMMA.16816.F32 R20, R24.reuse, R12, R20 ;  /* 0x0000000c1814723c */ /* 0x042fe20000001814 */
[----:B------:R-:W-:Y:S07]  /*e3a0*/  MUFU.EX2 R51, R51 ;  /* 0x0000003300337308 */ /* 0x000fee0000000800 */
[C---:B------:R-:W-:Y:S01]  /*e3b0*/  HMMA.16816.F32 R4, R24.reuse, R14, R4 ;  /* 0x0000000e1804723c */ /* 0x040fe20000001804 */
[----:B------:R-:W1:Y:S01]  /*e3c0*/  LDSM.16.MT88.4 R12, [R120+0x3c00] ;  /* 0x003c0000780c783b */ /* 0x000e620000004200 */
[----:B------:R-:W-:Y:S06]  /*e3d0*/  MUFU.EX2 R132, R132 ;  /* 0x0000008400847308 */ /* 0x000fec0000000800 */
[C---:B----4-:R-:W-:Y:S01]  /*e3e0*/  HMMA.16816.F32 R16, R24.reuse, R30, R16 ;  /* 0x0000001e1810723c */ /* 0x050fe20000001810 */
[--C-:B------:R-:W-:Y:S01]  /*e3f0*/  FFMA.FTZ R30, R59, UR4, -R42.reuse ;  /* 0x000000043b1e7c23 */ /* 0x100fe2000801082a */
[--C-:B------:R-:W-:Y:S01]  /*e400*/  FFMA.FTZ R59, R80, UR4, -R33.reuse ;  /* 0x00000004503b7c23 */ /* 0x100fe20008010821 */
[--C-:B------:R-:W-:Y:S01]  /*e410*/  FFMA.FTZ R31, R82, UR4, -R33.reuse ;  /* 0x00000004521f7c23 */ /* 0x100fe20008010821 */
[--C-:B------:R-:W-:Y:S01]  /*e420*/  FFMA.FTZ R80, R69, UR4, -R42.reuse ;  /* 0x0000000445507c23 */ /* 0x100fe2000801082a */
[--C-:B------:R-:W-:Y:S01]  /*e430*/  FFMA.FTZ R69, R72, UR4, -R33.reuse ;  /* 0x0000000448457c23 */ /* 0x100fe20008010821 */
[----:B------:R-:W-:Y:S01]  /*e440*/  MUFU.EX2 R62, R62 ;  /* 0x0000003e003e7308 */ /* 0x000fe20000000800 */
[--C-:B------:R-:W-:Y:S01]  /*e450*/  FFMA.FTZ R82, R75, UR4, -R42.reuse ;  /* 0x000000044b527c23 */ /* 0x100fe2000801082a */
[----:B------:R-:W-:Y:S01]  /*e460*/  HMMA.16816.F32 R8, R24, R28, R8 ;  /* 0x0000001c1808723c */ /* 0x000fe20000001808 */
[--C-:B------:R-:W-:Y:S01]  /*e470*/  FFMA.FTZ R25, R83, UR4, -R42.reuse ;  /* 0x0000000453197c23 */ /* 0x100fe2000801082a */
[--C-:B------:R-:W-:Y:S01]  /*e480*/  FFMA.FTZ R24, R91, UR4, -R42.reuse ;  /* 0x000000045b187c23 */ /* 0x100fe2000801082a */
[--C-:B------:R-:W-:Y:S01]  /*e490*/  FFMA.FTZ R26, R90, UR4, -R33.reuse ;  /* 0x000000045a1a7c23 */ /* 0x100fe20008010821 */
[--C-:B------:R-:W-:Y:S01]  /*e4a0*/  FFMA.FTZ R90, R81, UR4, -R42.reuse ;  /* 0x00000004515a7c23 */ /* 0x100fe2000801082a */
[--C-:B------:R-:W-:Y:S01]  /*e4b0*/  FFMA.FTZ R28, R71, UR4, -R42.reuse ;  /* 0x00000004471c7c23 */ /* 0x100fe2000801082a */
[----:B------:R-:W2:Y:S01]  /*e4c0*/  MUFU.EX2 R30, R30 ;  /* 0x0000001e001e7308 */ /* 0x000ea20000000800 */
[--C-:B------:R-:W-:Y:S01]  /*e4d0*/  FFMA.FTZ R81, R113, UR4, -R42.reuse ;  /* 0x0000000471517c23 */ /* 0x100fe2000801082a */
[----:B------:R-:W-:Y:S01]  /*e4e0*/  FFMA.FTZ R71, R66, UR4, -R33 ;  /* 0x0000000442477c23 */ /* 0x000fe20008010821 */
[--C-:B------:R-:W-:Y:S01]  /*e4f0*/  FFMA.FTZ R29, R73, UR4, -R42.reuse ;  /* 0x00000004491d7c23 */ /* 0x100fe2000801082a */
[----:B------:R-:W-:-:S04]  /*e500*/  FFMA.FTZ R27, R121, UR4, -R42 ;  /* 0x00000004791b7c23 */ /* 0x000fc8000801082a */
        /* <DEDUP_REMOVED lines=8> */
[----:B------:R-:W2:Y:S08]  /*e590*/  MUFU.EX2 R90, R90 ;  /* 0x0000005a005a7308 */ /* 0x000eb00000000800 */
[----:B------:R-:W-:Y:S01]  /*e5a0*/  MUFU.EX2 R81, R81 ;  /* 0x0000005100517308 */ /* 0x000fe20000000800 */
[----:B---3--:R-:W-:-:S07]  /*e5b0*/  F2FP.F16.F32.PACK_AB R99, R26, R31 ;  /* 0x0000001f1a63723e */ /* 0x008fce00000000ff */
[C---:B-1----:R-:W-:Y:S01]  /*e5c0*/  HMMA.16816.F32 R108, R96.reuse, R12, R8 ;  /* 0x0000000c606c723c */ /* 0x042fe20000001808 */
[----:B------:R-:W1:Y:S01]  /*e5d0*/  LDSM.16.MT88.4 R8, [R34+0xc00] ;  /* 0x000c00002208783b */ /* 0x000e620000004200 */
[----:B------:R-:W3:Y:S06]  /*e5e0*/  MUFU.EX2 R71, R71 ;  /* 0x0000004700477308 */ /* 0x000eec0000000800 */
[C---:B------:R-:W-:Y:S01]  /*e5f0*/  HMMA.16816.F32 R16, R96.reuse, R14, R16 ;  /* 0x0000000e6010723c */ /* 0x040fe20000001810 */
[----:B------:R-:W-:Y:S01]  /*e600*/  LDSM.16.MT88.4 R12, [R34+0x1400] ;  /* 0x00140000220c783b */ /* 0x000fe20000004200 */
[----:B------:R-:W-:Y:S08]  /*e610*/  MUFU.EX2 R69, R69 ;  /* 0x0000004500457308 */ /* 0x000ff00000000800 */
[----:B------:R-:W-:Y:S08]  /*e620*/  MUFU.EX2 R134, R134 ;  /* 0x0000008600867308 */ /* 0x000ff00000000800 */
[----:B------:R-:W-:Y:S08]  /*e630*/  MUFU.EX2 R49, R49 ;  /* 0x0000003100317308 */ /* 0x000ff00000000800 */
[----:B------:R-:W-:Y:S01]  /*e640*/  MUFU.EX2 R82, R82 ;  /* 0x0000005200527308 */ /* 0x000fe20000000800 */
[C---:B-1----:R-:W-:Y:S01]  /*e650*/  HMMA.16816.F32 R100, R96.reuse, R8, R20 ;  /* 0x000000086064723c */ /* 0x042fe20000001814 */
[--C-:B------:R-:W-:Y:S01]  /*e660*/  FFMA.FTZ R22, R64, UR4, -R33.reuse ;  /* 0x0000000440167c23 */ /* 0x100fe20008010821 */
[--C-:B------:R-:W-:Y:S01]  /*e670*/  FFMA.FTZ R23, R45, UR4, -R42.reuse ;  /* 0x000000042d177c23 */ /* 0x100fe2000801082a */
[--C-:B------:R-:W-:Y:S01]  /*e680*/  FFMA.FTZ R20, R43, UR4, -R42.reuse ;  /* 0x000000042b147c23 */ /* 0x100fe2000801082a */
[--C-:B------:R-:W-:Y:S01]  /*e690*/  FFMA.FTZ R45, R52, UR4, -R33.reuse ;  /* 0x00000004342d7c23 */ /* 0x100fe20008010821 */
[--C-:B------:R-:W-:Y:S01]  /*e6a0*/  FFMA.FTZ R43, R58, UR4, -R33.reuse ;  /* 0x000000043a2b7c23 */ /* 0x100fe20008010821 */
[--C-:B------:R-:W-:Y:S01]  /*e6b0*/  FFMA.FTZ R52, R56, UR4, -R33.reuse ;  /* 0x0000000438347c23 */ /* 0x100fe20008010821 */
[----:B------:R-:W1:Y:S01]  /*e6c0*/  MUFU.EX2 R22, R22 ;  /* 0x0000001600167308 */ /* 0x000e620000000800 */
[----:B------:R-:W-:Y:S01]  /*e6d0*/  HMMA.16816.F32 R96, R96, R10, R4 ;  /* 0x0000000a6060723c */ /* 0x000fe20000001804 */
[----:B------:R-:W4:Y:S01]  /*e6e0*/  LDSM.16.MT88.4 R8, [R34+0x1000] ;  /* 0x001000002208783b */ /* 0x000f220000004200 */
[----:B--2---:R-:W-:Y:S01]  /*e6f0*/  F2FP.F16.F32.PACK_AB R4, R51, R90 ;  /* 0x0000005a3304723e */ /* 0x004fe200000000ff */
[--C-:B------:R-:W-:Y:S01]  /*e700*/  FFMA.FTZ R21, R47, UR4, -R42.reuse ;  /* 0x000000042f157c23 */ /* 0x100fe2000801082a */
[----:B---3--:R-:W-:Y:S01]  /*e710*/  F2FP.F16.F32.PACK_AB R5, R71, R62 ;  /* 0x0000003e4705723e */ /* 0x008fe200000000ff */
[----:B------:R-:W-:Y:S01]  /*e720*/  FFMA.FTZ R42, R35, UR4, -R42 ;  /* 0x00000004232a7c23 */ /* 0x000fe2000801082a */
[----:B------:R-:W-:Y:S01]  /*e730*/  F2FP.F16.F32.PACK_AB R6, R132, R81 ;  /* 0x000000518406723e */ /* 0x000fe200000000ff */
[----:B------:R-:W-:Y:S01]  /*e740*/  MUFU.EX2 R29, R29 ;  /* 0x0000001d001d7308 */ /* 0x000fe20000000800 */
[----:B------:R-:W-:Y:S01]  /*e750*/  FFMA.FTZ R35, R38, UR4, -R33 ;  /* 0x0000000426237c23 */ /* 0x000fe20008010821 */
[----:B------:R-:W-:-:S04]  /*e760*/  FADD.FTZ R38, R92, R129 ;  /* 0x000000815c267221 */ /* 0x000fc80000010000 */
[----:B------:R-:W-:Y:S02]  /*e770*/  FADD.FTZ R38, R59, R38 ;  /* 0x000000263b267221 */ /* 0x000fe40000010000 */
[----:B------:R-:W-:Y:S01]  /*e780*/  MUFU.EX2 R43, R43 ;  /* 0x0000002b002b7308 */ /* 0x000fe20000000800 */
[----:B-1----:R-:W-:Y:S01]  /*e790*/  F2FP.F16.F32.PACK_AB R7, R69, R22 ;  /* 0x000000164507723e */ /* 0x002fe200000000ff */
[----:B------:R-:W-:-:S04]  /*e7a0*/  FADD.FTZ R31, R31, R38 ;  /* 0x000000261f1f7221 */ /* 0x000fc80000010000 */
[----:B------:R-:W-:Y:S02]  /*e7b0*/  FADD.FTZ R31, R26, R31 ;  /* 0x0000001f1a1f7221 */ /* 0x000fe40000010000 */
[----:B------:R-:W-:Y:S01]  /*e7c0*/  HMMA.16816.F32 R108, R4, R104, R108 ;  /* 0x00000068046c723c */ /* 0x000fe2000000186c */
[----:B------:R-:W1:Y:S01]  /*e7d0*/  MUFU.EX2 R54, R54 ;  /* 0x0000003600367308 */ /* 0x000e620000000800 */
[----:B------:R-:W-:-:S04]  /*e7e0*/  FADD.FTZ R62, R62, R31 ;  /* 0x0000001f3e3e7221 */ /* 0x000fc80000010000 */
[----:B------:R-:W-:Y:S02]  /*e7f0*/  FADD.FTZ R71, R71, R62 ;  /* 0x0000003e47477221 */ /* 0x000fe40000010000 */
[C---:B------:R-:W-:Y:S01]  /*e800*/  HMMA.16816.F32 R104, R4.reuse, R106, R16 ;  /* 0x0000006a0468723c */ /* 0x040fe20000001810 */
[----:B------:R-:W2:Y:S01]  /*e810*/  LDSM.16.MT88.4 R16, [R120+0x4400] ;  /* 0x004400007810783b */ /* 0x000ea20000004200 */
[----:B------:R-:W-:Y:S08]  /*e820*/  MUFU.EX2 R45, R45 ;  /* 0x0000002d002d7308 */ /* 0x000ff00000000800 */
[----:B------:R-:W3:Y:S01]  /*e830*/  MUFU.EX2 R52, R52 ;  /* 0x0000003400347308 */ /* 0x000ee20000000800 */
[----:B----4-:R-:W-:Y:S01]  /*e840*/  HMMA.16816.F32 R100, R4, R8, R100 ;  /* 0x000000080464723c */ /* 0x010fe20000001864 */
[----:B------:R-:W-:Y:S01]  /*e850*/  FADD.FTZ R9, R39, R68 ;  /* 0x0000004427097221 */ /* 0x000fe20000010000 */
[----:B------:R-:W-:-:S03]  /*e860*/  FFMA.FTZ R39, R50, UR4, -R33 ;  /* 0x0000000432277c23 */ /* 0x000fc60008010821 */
[----:B------:R-:W-:Y:S02]  /*e870*/  FADD.FTZ R124, R124, R9 ;  /* 0x000000097c7c7221 */ /* 0x000fe40000010000 */
[----:B------:R-:W-:Y:S01]  /*e880*/  MUFU.EX2 R80, R80 ;  /* 0x0000005000507308 */ /* 0x000fe20000000800 */
[----:B------:R-:W-:Y:S01]  /*e890*/  HMMA.16816.F32 R96, R4, R10, R96 ;  /* 0x0000000a0460723c */ /* 0x000fe20000001860 */
[----:B------:R-:W-:Y:S01]  /*e8a0*/  FADD.FTZ R67, R67, R124 ;  /* 0x0000007c43437221 */ /* 0x000fe20000010000 */
[----:B------:R-:W-:Y:S01]  /*e8b0*/  F2FP.F16.F32.PACK_AB R4, R49, R134 ;  /* 0x000000863104723e */ /* 0x000fe200000000ff */
[----:B------:R-:W4:Y:S01]  /*e8c0*/  LDSM.16.MT88.4 R8, [R120+0x4800] ;  /* 0x004800007808783b */ /* 0x000f220000004200 */
[----:B-1----:R-:W-:Y:S01]  /*e8d0*/  F2FP.F16.F32.PACK_AB R5, R54, R43 ;  /* 0x0000002b3605723e */ /* 0x002fe200000000ff */
[----:B------:R-:W-:Y:S01]  /*e8e0*/  FADD.FTZ R74, R74, R67 ;  /* 0x000000434a4a7221 */ /* 0x000fe20000010000 */
[----:B------:R-:W-:Y:S01]  /*e8f0*/  F2FP.F16.F32.PACK_AB R6, R29, R82 ;  /* 0x000000521d06723e */ /* 0x000fe200000000ff */
[----:B------:R-:W1:Y:S01]  /*e900*/  MUFU.EX2 R27, R27 ;  /* 0x0000001b001b7308 */ /* 0x000e620000000800 */
[----:B---3--:R-:W-:Y:S01]  /*e910*/  F2FP.F16.F32.PACK_AB R7, R52, R45 ;  /* 0x0000002d3407723e */ /* 0x008fe200000000ff */
[----:B------:R-:W-:Y:S01]  /*e920*/  FADD.FTZ R74, R63, R74 ;  /* 0x0000004a3f4a7221 */ /* 0x000fe20000010000 */
[----:B------:R-:W-:-:S02]  /*e930*/  IADD3 R124, PT, PT, R57, -0x3, RZ ;  /* 0xfffffffd397c7810 */ /* 0x000fc40007ffe0ff */
[----:B------:R-:W-:Y:S01]  /*e940*/  MOV R67, R2 ;  /* 0x0000000200437202 */ /* 0x000fe20000000f00 */
[----:B------:R-:W-:Y:S02]  /*e950*/  FADD.FTZ R133, R133, R74 ;  /* 0x0000004a85857221 */ /* 0x000fe40000010000 */
[----:B------:R-:W-:Y:S01]  /*e960*/  MUFU.EX2 R28, R28 ;  /* 0x0000001c001c7308 */ /* 0x000fe20000000800 */
[----:B------:R-:W-:Y:S01]  /*e970*/  HMMA.16816.F32 R100, R4, R12, R100 ;  /* 0x0000000c0464723c */ /* 0x000fe20000001864 */
[----:B------:R-:W-:-:S04]  /*e980*/  FADD.FTZ R130, R130, R133 ;  /* 0x0000008582827221 */ /* 0x000fc80000010000 */
[----:B------:R-:W-:Y:S02]  /*e990*/  FADD.FTZ R123, R123, R130 ;  /* 0x000000827b7b7221 */ /* 0x000fe40000010000 */
        /* <DEDUP_REMOVED lines=11> */
[----:B-1----:R-:W-:Y:S01]  /*ea50*/  F2FP.F16.F32.PACK_AB R4, R27, R80 ;  /* 0x000000501b04723e */ /* 0x002fe200000000ff */
[----:B------:R-:W-:Y:S01]  /*ea60*/  FADD.FTZ R25, R24, R25 ;  /* 0x0000001918197221 */ /* 0x000fe20000010000 */
[----:B---3--:R-:W-:Y:S01]  /*ea70*/  F2FP.F16.F32.PACK_AB R6, R21, R28 ;  /* 0x0000001c1506723e */ /* 0x008fe200000000ff */
[----:B------:R-:W1:Y:S02]  /*ea80*/  LDSM.16.MT88.4 R12, [R120+0x4c00] ;  /* 0x004c0000780c783b */ /* 0x000e640000004200 */
        /* <DEDUP_REMOVED lines=15> */
[----:B----4-:R-:W-:Y:S01]  /*eb80*/  HMMA.16816.F32 R108, R4, R8, R108 ;  /* 0x00000008046c723c */ /* 0x010fe2000000186c */
[----:B------:R-:W-:Y:S02]  /*eb90*/  MUFU.EX2 R37, R37 ;  /* 0x0000002500257308 */ /* 0x000fe40000000800 */
[----:B------:R-:W-:-:S04]  /*eba0*/  FADD.FTZ R27, R27, R80 ;  /* 0x000000501b1b7221 */ /* 0x000fc80000010000 */
[----:B------:R-:W-:Y:S01]  /*ebb0*/  FADD.FTZ R28, R28, R27 ;  /* 0x0000001b1c1c7221 */ /* 0x000fe20000010000 */
[----:B------:R-:W-:Y:S01]  /*ebc0*/  HMMA.16816.F32 R104, R4, R10, R104 ;  /* 0x0000000a0468723c */ /* 0x000fe20000001868 */
[----:B------:R-:W3:Y:S01]  /*ebd0*/  LDSM.16.MT88.4 R8, [R34+0x1c00] ;  /* 0x001c00002208783b */ /* 0x000ee20000004200 */
[----:B------:R-:W4:Y:S01]  /*ebe0*/  MUFU.EX2 R42, R42 ;  /* 0x0000002a002a7308 */ /* 0x000f220000000800 */
[----:B------:R-:W-:-:S05]  /*ebf0*/  FADD.FTZ R28, R21, R28 ;  /* 0x0000001c151c7221 */ /* 0x000fca0000010000 */
[----:B--2---:R-:W-:Y:S01]  /*ec00*/  HMMA.16816.F32 R100, R4, R16, R100 ;  /* 0x000000100464723c */ /* 0x004fe20000001864 */
[----:B------:R-:W-:Y:S01]  /*ec10*/  FADD.FTZ R16, R22, R71 ;  /* 0x0000004716107221 */ /* 0x000fe20000010000 */
[----:B------:R-:W-:Y:S03]  /*ec20*/  MUFU.EX2 R35, R35 ;  /* 0x0000002300237308 */ /* 0x000fe60000000800 */
[----:B------:R-:W-:-:S03]  /*ec30*/  FADD.FTZ R16, R69, R16 ;  /* 0x0000001045107221 */ /* 0x000fc60000010000 */
[----:B------:R-:W-:Y:S01]  /*ec40*/  HMMA.16816.F32 R96, R4, R18, R96 ;  /* 0x000000120460723c */ /* 0x000fe20000001860 */
[----:B------:R-:W-:Y:S01]  /*ec50*/  FADD.FTZ R43, R43, R16 ;  /* 0x000000102b2b7221 */ /* 0x000fe20000010000 */
[----:B------:R-:W2:Y:S01]  /*ec60*/  MUFU.EX2 R30, R46 ;  /* 0x0000002e001e7308 */ /* 0x000ea20000000800 */
[----:B-----5:R-:W-:Y:S01]  /*ec70*/  F2FP.F16.F32.PACK_AB R4, R20, R23 ;  /* 0x000000171404723e */ /* 0x020fe200000000ff */
[----:B------:R-:W-:Y:S01]  /*ec80*/  FADD.FTZ R23, R23, R28 ;  /* 0x0000001c17177221 */ /* 0x000fe20000010000 */
[----:B------:R-:W-:Y:S01]  /*ec90*/  FADD.FTZ R54, R54, R43 ;  /* 0x0000002b36367221 */ /* 0x000fe20000010000 */
[----:B----4-:R-:W-:Y:S02]  /*eca0*/  F2FP.F16.F32.PACK_AB R6, R42, R37 ;  /* 0x000000252a06723e */ /* 0x010fe400000000ff */
        /* <DEDUP_REMOVED lines=8> */
[----:B--2---:R-:W-:Y:S02]  /*ed30*/  F2FP.F16.F32.PACK_AB R5, R30, R35 ;  /* 0x000000231e05723e */ /* 0x004fe400000000ff */
[----:B------:R-:W-:-:S04]  /*ed40*/  FADD.FTZ R48, R48, R39 ;  /* 0x0000002730307221 */ /* 0x000fc80000010000 */
[----:B------:R-:W-:-:S04]  /*ed50*/  FADD.FTZ R41, R41, R48 ;  /* 0x0000003029297221 */ /* 0x000fc80000010000 */
[----:B------:R-:W-:-:S04]  /*ed60*/  FADD.FTZ R44, R44, R41 ;  /* 0x000000292c2c7221 */ /* 0x000fc80000010000 */
[----:B------:R-:W-:Y:S01]  /*ed70*/  FADD.FTZ R35, R35, R44 ;  /* 0x0000002c23237221 */ /* 0x000fe20000010000 */
[----:B----4-:R-:W-:-:S03]  /*ed80*/  F2FP.F16.F32.PACK_AB R7, R89, R24 ;  /* 0x000000185907723e */ /* 0x010fc600000000ff */
[----:B------:R-:W-:-:S04]  /*ed90*/  FADD.FTZ R35, R30, R35 ;  /* 0x000000231e237221 */ /* 0x000fc80000010000 */
[----:B------:R-:W-:Y:S01]  /*eda0*/  FADD.FTZ R24, R24, R35 ;  /* 0x0000002318187221 */ /* 0x000fe20000010000 */
[----:B-1----:R-:W-:Y:S03]  /*edb0*/  HMMA.16816.F32 R108, R4, R12, R108 ;  /* 0x0000000c046c723c */ /* 0x002fe6000000186c */
[----:B------:R-:W-:-:S05]  /*edc0*/  FADD.FTZ R89, R89, R24 ;  /* 0x0000001859597221 */ /* 0x000fca0000010000 */
[C---:B------:R-:W-:Y:S08]  /*edd0*/  HMMA.16816.F32 R104, R4.reuse, R14, R104 ;  /* 0x0000000e0468723c */ /* 0x040ff00000001868 */
[C---:B---3--:R-:W-:Y:S08]  /*ede0*/  HMMA.16816.F32 R100, R4.reuse, R8, R100 ;  /* 0x000000080464723c */ /* 0x048ff00000001864 */
[----:B------:R-:W-:-:S15]  /*edf0*/  HMMA.16816.F32 R96, R4, R10, R96 ;  /* 0x0000000a0460723c */ /* 0x000fde0000001860 */
[----:B------:R-:W-:-:S05]  /*ee00*/  NOP ;  /* 0x0000000000007918 */ /* 0x000fca0000000000 */
.L_x_4326:
        /* <DEDUP_REMOVED lines=18> */
[----:B------:R-:W4:Y:S01]  /*ef30*/  LDCU UR4, c[0x0][0x45c] ;  /* 0x00008b80ff0477ac */ /* 0x000f220008000800 */
[----:B------:R-:W2:Y:S01]  /*ef40*/  LDCU.64 UR10, c[0x0][0x3a0] ;  /* 0x00007400ff0a77ac */ /* 0x000ea20008000a00 */
[----:B------:R-:W2:Y:S01]  /*ef50*/  LDCU.64 UR12, c[0x0][0x3a8] ;  /* 0x00007500ff0c77ac */ /* 0x000ea20008000a00 */
[----:B-1----:R-:W-:-:S12]  /*ef60*/  ULEA UR6, UR6, UR14, 0x18 ;  /* 0x0000000e06067291 */ /* 0x002fd8000f8ec0ff */
.L_x_4336:
        /* <DEDUP_REMOVED lines=81> */
.L_x_4333:
[----:B------:R-:W-:Y:S02]  /*f480*/  LEA R127, R127, UR6, 0x1 ;  /* 0x000000067f7f7c11 */ /* 0x000fe4000f8e08ff */
[----:B------:R-:W-:Y:S02]  /*f490*/  LOP3.LUT R128, R118, 0x18, RZ, 0xc0, !PT ;  /* 0x0000001876807812 */ /* 0x000fe400078ec0ff */
[C---:B------:R-:W-:Y:S02]  /*f4a0*/  SHF.L.U32 R84, R85.reuse, 0x2, RZ ;  /* 0x0000000255547819 */ /* 0x040fe400000006ff */
[----:B------:R-:W-:Y:S02]  /*f4b0*/  ISETP.GE.AND P2, PT, R128, UR7, PT ;  /* 0x0000000780007c0c */ /* 0x000fe4000bf46270 */
[----:B------:R-:W-:Y:S02]  /*f4c0*/  LOP3.LUT R2, R84, 0x18, RZ, 0xc0, !PT ;  /* 0x0000001854027812 */ /* 0x000fe400078ec0ff */
[C---:B------:R-:W-:Y:S02]  /*f4d0*/  SHF.L.U32 R129, R85.reuse, 0x4, RZ ;  /* 0x0000000455817819 */ /* 0x040fe400000006ff */
[----:B------:R-:W-:Y:S02]  /*f4e0*/  SHF.L.U32 R7, R85, 0x5, RZ ;  /* 0x0000000555077819 */ /* 0x000fe400000006ff */
[C---:B------:R-:W-:Y:S02]  /*f4f0*/  LOP3.LUT R86, R129.reuse, 0x3e00, RZ, 0xc0, !PT ;  /* 0x00003e0081567812 */ /* 0x040fe400078ec0ff */
[----:B------:R-:W-:Y:S02]  /*f500*/  LOP3.LUT R4, R129, 0x100, RZ, 0xc0, !PT ;  /* 0x0000010081047812 */ /* 0x000fe400078ec0ff */
[C---:B------:R-:W-:Y:S01]  /*f510*/  SHF.L.U32 R129, R130.reuse, 0x6, RZ ;  /* 0x0000000682817819 */ /* 0x040fe200000006ff */
[----:B------:R-:W-:Y:S01]  /*f520*/  @!PT LDS RZ, [RZ] ;  /* 0x00000000fffff984 */ /* 0x000fe20000000800 */
[----:B------:R-:W-:Y:S01]  /*f530*/  @!PT LDS RZ, [RZ] ;  /* 0x00000000fffff984 */ /* 0x000fe20000000800 */
[----:B------:R-:W-:Y:S01]  /*f540*/  @!PT LDS RZ, [RZ] ;  /* 0x00000000fffff984 */ /* 0x000fe20000000800 */
[----:B------:R1:W-:Y:S01]  /*f550*/  @!P2 LDGSTS.E.BYPASS.LTC128B.128 [R127+0x3000], desc[UR8][R114.64] ;  /* 0x03000000727fafae */ /* 0x0003e2000b981a08 */
[----:B------:R-:W-:Y:S02]  /*f560*/  SHF.L.U64.HI R130, R130, 0x6, R113 ;  /* 0x0000000682827819 */ /* 0x000fe40000010271 */
[----:B------:R-:W-:Y:S02]  /*f570*/  IADD3 R132, P0, PT, R129, R114, RZ ;  /* 0x0000007281847210 */ /* 0x000fe40007f1e0ff */
[--C-:B------:R-:W-:Y:S02]  /*f580*/  LOP3.LUT R3, R86, 0x120, R7.reuse, 0xf8, !PT ;  /* 0x0000012056037812 */ /* 0x100fe400078ef807 */
[----:B------:R-:W-:Y:S01]  /*f590*/  IADD3.X R133, PT, PT, R130, R115, RZ, P0, !PT ;  /* 0x0000007382857210 */ /* 0x000fe200007fe4ff */
[----:B------:R-:W-:Y:S01]  /*f5a0*/  @P2 STS.128 [R127+0x3000], RZ ;  /* 0x003000ff7f002388 */ /* 0x000fe20000000c00 */
[-C--:B------:R-:W-:Y:S02]  /*f5b0*/  IADD3 R136, P1, PT, R132, R129.reuse, RZ ;  /* 0x0000008184887210 */ /* 0x080fe40007f3e0ff */
[----:B------:R-:W-:Y:S02]  /*f5c0*/  LOP3.LUT R5, R4, 0x20, R7, 0xf8, !PT ;  /* 0x0000002004057812 */ /* 0x000fe400078ef807 */
[-C--:B------:R-:W-:Y:S02]  /*f5d0*/  IADD3.X R137, PT, PT, R133, R130.reuse, RZ, P1, !PT ;  /* 0x0000008285897210 */ /* 0x080fe40000ffe4ff */
[----:B------:R-:W-:Y:S01]  /*f5e0*/  @!P2 IADD3 R134, P0, PT, R136, R129, RZ ;  /* 0x000000818886a210 */ /* 0x000fe20007f1e0ff */
[----:B------:R-:W-:Y:S01]  /*f5f0*/  @!PT LDS RZ, [RZ] ;  /* 0x00000000fffff984 */ /* 0x000fe20000000800 */
[----:B------:R-:W-:Y:S01]  /*f600*/  @!PT LDS RZ, [RZ] ;  /* 0x00000000fffff984 */ /* 0x000fe20000000800 */
[----:B------:R-:W-:Y:S01]  /*f610*/  @!PT LDS RZ, [RZ] ;  /* 0x00000000fffff984 */ /* 0x000fe20000000800 */
[----:B------:R1:W-:Y:S01]  /*f620*/  @!P2 LDGSTS.E.BYPASS.LTC128B.128 [R127+0x3800], desc[UR8][R132.64] ;  /* 0x03800000847fafae */ /* 0x0003e2000b981a08 */
[----:B------:R-:W-:Y:S02]  /*f630*/  LOP3.LUT R4, R7, 0xc0, RZ, 0xc0, !PT ;  /* 0x000000c007047812 */ /* 0x000fe400078ec0ff */
[----:B------:R-:W-:Y:S02]  /*f640*/  @!P2 IADD3.X R135, PT, PT, R137, R130, RZ, P0, !PT ;  /* 0x000000828987a210 */ /* 0x000fe400007fe4ff */
[----:B------:R-:W-:Y:S02]  /*f650*/  LOP3.LUT P1, RZ, R85, 0x4, RZ, 0xc0, !PT ;  /* 0x0000000455ff7812 */ /* 0x000fe4000782c0ff */
[----:B------:R-:W-:Y:S01]  /*f660*/  SHF.R.U32.HI R125, RZ, 0x1, R85 ;  /* 0x00000001ff7d7819 */ /* 0x000fe20000011655 */
[----:B------:R-:W-:Y:S01]  /*f670*/  @P2 STS.128 [R127+0x3800], RZ ;  /* 0x003800ff7f002388 */ /* 0x000fe20000000c00 */
[----:B------:R-:W-:Y:S02]  /*f680*/  ISETP.NE.AND P0, PT, R124, 0x1, PT ;  /* 0x000000017c00780c */ /* 0x000fe40003f05270 */
[----:B------:R-:W-:Y:S04]  /*f690*/  LOP3.LUT R0, R125, 0x8, RZ, 0xc0, !PT ;  /* 0x000000087d007812 */ /* 0x000fe800078ec0ff */
[----:B------:R-:W-:Y:S01]  /*f6a0*/  LOP3.LUT R0, R0, 0xc0, R7, 0xf8, !PT ;  /* 0x000000c000007812 */ /* 0x000fe200078ef807 */
[----:B------:R-:W-:Y:S01]  /*f6b0*/  @!PT LDS RZ, [RZ] ;  /* 0x00000000fffff984 */ /* 0x000fe20000000800 */
[----:B------:R-:W-:Y:S01]  /*f6c0*/  @!PT LDS RZ, [RZ] ;  /* 0x00000000fffff984 */ /* 0x000fe20000000800 */
[----:B------:R-:W-:Y:S01]  /*f6d0*/  @!PT LDS RZ, [RZ] ;  /* 0x00000000fffff984 */ /* 0x000fe20000000800 */
[----:B------:R1:W-:Y:S03]  /*f6e0*/  @!P2 LDGSTS.E.BYPASS.LTC128B.128 [R127+0x4000], desc[UR8][R136.64] ;  /* 0x04000000887fafae */ /* 0x0003e6000b981a08 */
[--C-:B------:R-:W-:Y:S02]  /*f6f0*/  LOP3.LUT R0, R3, R0, R2.reuse, 0xf6, !PT ;  /* 0x0000000003007212 */ /* 0x100fe400078ef602 */
[----:B------:R-:W-:Y:S02]  /*f700*/  LOP3.LUT R3, R4, 0x8, R85, 0xf8, !PT ;  /* 0x0000000804037812 */ /* 0x000fe400078ef855 */
[----:B------:R-:W-:Y:S01]  /*f710*/  LEA R0, R0, UR6, 0x1 ;  /* 0x0000000600007c11 */ /* 0x000fe2000f8e08ff */
[----:B------:R-:W-:Y:S01]  /*f720*/  @P2 STS.128 [R127+0x4000], RZ ;  /* 0x004000ff7f002388 */ /* 0x000fe20000000c00 */
[----:B------:R-:W-:Y:S04]  /*f730*/  LOP3.LUT R3, R5, R3, R2, 0xf6, !PT ;  /* 0x0000000305037212 */ /* 0x000fe800078ef602 */
[----:B------:R-:W-:Y:S02]  /*f740*/  LEA R60, R3, UR6, 0x1 ;  /* 0x00000006033c7c11 */ /* 0x000fe4000f8e08ff */
[----:B------:R-:W-:Y:S01]  /*f750*/  MOV R3, 0x20 ;  /* 0x0000002000037802 */ /* 0x000fe20000000f00 */
[----:B------:R-:W-:Y:S01]  /*f760*/  @!PT LDS RZ, [RZ] ;  /* 0x00000000fffff984 */ /* 0x000fe20000000800 */
[----:B------:R-:W-:Y:S01]  /*f770*/  @!PT LDS RZ, [RZ] ;  /* 0x00000000fffff984 */ /* 0x000fe20000000800 */
[----:B------:R-:W-:Y:S01]  /*f780*/  @!PT LDS RZ, [RZ] ;  /* 0x00000000fffff984 */ /* 0x000fe20000000800 */
[----:B------:R1:W-:Y:S03]  /*f790*/  @!P2 LDGSTS.E.BYPASS.LTC128B.128 [R127+0x4800], desc[UR8][R134.64] ;  /* 0x04800000867fafae */ /* 0x0003e6000b981a08 */
[----:B------:R-:W-:Y:S04]  /*f7a0*/  SEL R3, R3, 0xffffffe0, !P1 ;  /* 0xffffffe003037807 */ /* 0x000fe80004800000 */
[----:B------:R-:W-:Y:S01]  /*f7b0*/  IADD3 R2, PT, PT, R0, R3, RZ ;  /* 0x0000000300027210 */ /* 0x000fe20007ffe0ff */
[----:B------:R-:W-:Y:S01]  /*f7c0*/  @P2 STS.128 [R127+0x4800], RZ ;  /* 0x004800ff7f002388 */ /* 0x000fe20000000c00 */
[----:B------:R-:W-:Y:S07]  /*f7d0*/  IADD3 R72, PT, PT, R3, R60, RZ ;  /* 0x0000003c03487210 */ /* 0x000fee0007ffe0ff */
[----:B------:R-:W0:Y:S08]  /*f7e0*/  LDGDEPBAR ;  /* 0x00000000000079af */ /* 0x000e300000000000 */
[----:B------:R-:W-:Y:S08]  /*f7f0*/  LDSM.16.M88.4 R68, [R0] ;  /* 0x000000000044783b */ /* 0x000ff00000000200 */
        /* <DEDUP_REMOVED lines=22> */
[----:B------:R-:W-:Y:S01]  /*f960*/  FMUL.FTZ R0, R4, UR5 ;  /* 0x0000000504007c20 */ /* 0x000fe20008410000 */
        /* <DEDUP_REMOVED lines=9> */
[C---:B----4-:R-:W-:Y:S03]  /*fa00*/  HMMA.16816.F32 R36, R68.reuse, R40, RZ ;  /* 0x000000284424723c */ /* 0x050fe600000018ff */
[----:B------:R-:W4:Y:S01]  /*fa10*/  MUFU.TANH R3, R3 ;  /* 0x0000000300037308 */ /* 0x000f220000002400 */
[----:B------:R-:W-:Y:S01]  /*fa20*/  FMUL.FTZ R9, R12, UR5 ;  /* 0x000000050c097c20 */ /* 0x000fe20008410000 */
[----:B------:R-:W-:Y:S01]  /*fa30*/  FMUL.FTZ R11, R13, UR5 ;  /* 0x000000050d0b7c20 */ /* 0x000fe20008410000 */
[----:B------:R-:W-:Y:S01]  /*fa40*/  FMUL.FTZ R12, R15, UR5 ;  /* 0x000000050f0c7c20 */ /* 0x000fe20008410000 */
[----:B------:R-:W-:Y:S01]  /*fa50*/  FMUL.FTZ R10, R14, UR5 ;  /* 0x000000050e0a7c20 */ /* 0x000fe20008410000 */
[----:B------:R-:W-:Y:S05]  /*fa60*/  HMMA.16816.F32 R40, R68, R42, RZ ;  /* 0x0000002a4428723c */ /* 0x000fea00000018ff */
[----:B------:R-:W1:Y:S03]  /*fa70*/  MUFU.TANH R2, R2 ;  /* 0x0000000200027308 */ /* 0x000e660000002400 */
        /* <DEDUP_REMOVED lines=34> */
[----:B------:R5:W3:Y:S01]  /*fca0*/  LDSM.16.M88.4 R48, [R60+0x2400] ;  /* 0x002400003c30783b */ /* 0x000ae20000000200 */
[----:B------:R-:W-:Y:S08]  /*fcb0*/  DEPBAR.LE SB0, 0x0 ;  /* 0x000080000000791a */ /* 0x000ff00000000000 */
        /* <DEDUP_REMOVED lines=14> */
[C---:B-----5:R-:W-:Y:S03]  /*fda0*/  HMMA.16816.F32 R60, R68.reuse, R76, RZ ;  /* 0x0000004c443c723c */ /* 0x060fe600000018ff */
[----:B------:R-:W-:Y:S01]  /*fdb0*/  FMUL.FTZ R37, R40, UR5 ;  /* 0x0000000528257c20 */ /* 0x000fe20008410000 */
[----:B------:R-:W-:Y:S01]  /*fdc0*/  FMUL.FTZ R39, R41, UR5 ;  /* 0x0000000529277c20 */ /* 0x000fe20008410000 */
[----:B------:R-:W-:Y:S01]  /*fdd0*/  FMUL.FTZ R30, R34, UR5 ;  /* 0x00000005221e7c20 */ /* 0x000fe20008410000 */
[----:B------:R-:W-:Y:S03]  /*fde0*/  FMUL.FTZ R40, R43, UR5 ;  /* 0x000000052b287c20 */ /* 0x000fe60008410000 */
[----:B------:R-:W1:Y:S01]  /*fdf0*/  MUFU.TANH R19, R19 ;  /* 0x0000001300137308 */ /* 0x000e620000002400 */
[----:B------:R-:W-:Y:S01]  /*fe00*/  FMUL.FTZ R34, R38, UR5 ;  /* 0x0000000526227c20 */ /* 0x000fe20008410000 */
[----:B------:R-:W-:Y:S08]  /*fe10*/  FMUL.FTZ R38, R42, UR5 ;  /* 0x000000052a267c20 */ /* 0x000ff00008410000 */
[----:B------:R-:W1:Y:S01]  /*fe20*/  MUFU.TANH R18, R18 ;  /* 0x0000001200127308 */ /* 0x000e620000002400 */
[C---:B---3--:R-:W-:Y:S09]  /*fe30*/  HMMA.16816.F32 R44, R68.reuse, R48, RZ ;  /* 0x00000030442c723c */ /* 0x048ff200000018ff */
[----:B------:R-:W3:Y:S01]  /*fe40*/  MUFU.TANH R20, R20 ;  /* 0x0000001400147308 */ /* 0x000ee20000002400 */
        /* <DEDUP_REMOVED lines=14> */
[C---:B------:R-:W-:Y:S01]  /*ff30*/  HMMA.16816.F32 R56, R68.reuse, R58, RZ ;  /* 0x0000003a4438723c */ /* 0x040fe200000018ff */
[----:B------:R-:W-:Y:S01]  /*ff40*/  FMUL.FTZ R45, R48, UR5 ;  /* 0x00000005302d7c20 */ /* 0x000fe20008410000 */
[----:B------:R-:W-:Y:S01]  /*ff50*/  FMUL.FTZ R47, R49, UR5 ;  /* 0x00000005312f7c20 */ /* 0x000fe20008410000 */
[----:B------:R-:W-:Y:S01]  /*ff60*/  FMUL.FTZ R48, R51, UR5 ;  /* 0x0000000533307c20 */ /* 0x000fe20008410000 */
[----:B------:R-:W-:Y:S05]  /*ff70*/  FMUL.FTZ R46, R50, UR5 ;  /* 0x00000005322e7c20 */ /* 0x000fea0008410000 */
[----:B------:R-:W1:Y:S01]  /*ff80*/  MUFU.TANH R27, R27 ;  /* 0x0000001b001b7308 */ /* 0x000e620000002400 */
[----:B------:R-:W-:Y:S09]  /*ff90*/  HMMA.16816.F32 R68, R68, R78, RZ ;  /* 0x0000004e4444723c */ /* 0x000ff200000018ff */
[----:B------:R-:W1:Y:S01]  /*ffa0*/  MUFU.TANH R26, R26 ;  /* 0x0000001a001a7308 */ /* 0x000e620000002400 */
[C---:B------:R-:W-:Y:S09]  /*ffb0*/  HMMA.16816.F32 R52, R64.reuse, R80, R52 ;  /* 0x000000504034723c */ /* 0x040ff20000001834 */
[----:B------:R-:W1:Y:S01]  /*ffc0*/  MUFU.TANH R28, R28 ;  /* 0x0000001c001c7308 */ /* 0x000e620000002400 */
[C---:B------:R-:W-:Y:S09]  /*ffd0*/  HMMA.16816.F32 R56, R64.reuse, R82, R56 ;  /* 0x000000524038723c */ /* 0x040ff20000001838 */
[----:B------:R-:W1:Y:S01]  /*ffe0*/  MUFU.TANH R29, R29 ;  /* 0x0000001d001d7308 */ /* 0x000e620000002400 */
[----:B------:R-:W-:Y:S03]  /*fff0*/  HMMA.16816.F32 R68, R64, R74, R68 ;  /* 0x0000004a4044723c */ /* 0x000fe60000001844 */
        /* <DEDUP_REMOVED lines=132> */
.L_x_4335:
        /* <DEDUP_REMOVED lines=34> */
.L_x_4334:
[C---:B------:R-:W-:Y:S02]  /*10a60*/  IADD3 R71, PT, PT, R90.reuse, -0x40, RZ ;  /* 0xffffffc05a477810 */ /* 0x040fe40007ffe0ff */
[C---:B------:R-:W-:Y:S02]  /*10a70*/  IADD3 R72, PT, PT, R90.reuse, -0x3f, RZ ;  /* 0xffffffc15a487810 */ /* 0x040fe40007ffe0ff */
[----:B------:R-:W-:Y:S02]  /*10a80*/  I2FP.F32.U32 R71, R71 ;  /* 0x0000004700477245 */ /* 0x000fe40000201000 */
[----:B------:R-:W-:Y:S02]  /*10a90*/  I2FP.F32.U32 R72, R72 ;  /* 0x0000004800487245 */ /* 0x000fe40000201000 */
[----:B------:R-:W-:Y:S01]  /*10aa0*/  IADD3 R74, PT, PT, R90, -0x38, RZ ;  /* 0xffffffc85a4a7810 */ /* 0x000fe20007ffe0ff */
[CC--:B------:R-:W-:Y:S01]  /*10ab0*/  FFMA.FTZ R0, R88.reuse, R71.reuse, R0 ;  /* 0x0000004758007223 */ /* 0x0c0fe20000010000 */
[----:B-1----:R-:W-:Y:S01]  /*10ac0*/  FFMA.FTZ R2, R88, R71, R2 ;  /* 0x0000004758027223 */ /* 0x002fe20000010002 */
[----:B------:R-:W-:Y:S01]  /*10ad0*/  IADD3 R73, PT, PT, R90, -0x37, RZ ;  /* 0xffffffc95a497810 */ /* 0x000fe20007ffe0ff */
[C---:B------:R-:W-:Y:S01]  /*10ae0*/  FFMA.FTZ R3, R88.reuse, R72, R3 ;  /* 0x0000004858037223 */ /* 0x040fe20000010003 */
[----:B------:R-:W-:Y:S01]  /*10af0*/  I2FP.F32.U32 R71, R74 ;  /* 0x0000004a00477245 */ /* 0x000fe20000201000 */
[----:B------:R-:W-:Y:S01]  /*10b00*/  FFMA.FTZ R4, R88, R72, R4 ;  /* 0x0000004858047223 */ /* 0x000fe20000010004 */
[----:B------:R-:W-:Y:S02]  /*10b10*/  IADD3 R74, PT, PT, R90, -0x30, RZ ;  /* 0xffffffd05a4a7810 */ /* 0x000fe40007ffe0ff */
[----:B------:R-:W-:Y:S01]  /*10b20*/  I2FP.F32.U32 R72, R73 ;  /* 0x0000004900487245 */ /* 0x000fe20000201000 */
[CC--:B------:R-:W-:Y:S01]  /*10b30*/  FFMA.FTZ R5, R88.reuse, R71.reuse, R5 ;  /* 0x0000004758057223 */ /* 0x0c0fe20000010005 */
[----:B------:R-:W-:Y:S01]  /*10b40*/  FFMA.FTZ R6, R88, R71, R6 ;  /* 0x0000004758067223 */ /* 0x000fe20000010006 */
[----:B------:R-:W-:Y:S02]  /*10b50*/  IADD3 R73, PT, PT, R90, -0x2f, RZ ;  /* 0xffffffd15a497810 */ /* 0x000fe40007ffe0ff */
[----:B------:R-:W-:Y:S01]  /*10b60*/  I2FP.F32.U32 R71, R74 ;  /* 0x0000004a00477245 */ /* 0x000fe20000201000 */
[CC--:B------:R-:W-:Y:S01]  /*10b70*/  FFMA.FTZ R7, R88.reuse, R72.reuse, R7 ;  /* 0x0000004858077223 */ /* 0x0c0fe20000010007 */
[----:B------:R-:W-:Y:S01]  /*10b80*/  FFMA.FTZ R8, R88, R72, R8 ;  /* 0x0000004858087223 */ /* 0x000fe20000010008 */
[----:B------:R-:W-:Y:S02]  /*10b90*/  IADD3 R74, PT, PT, R90, -0x28, RZ ;  /* 0xffffffd85a4a7810 */ /* 0x000fe40007ffe0ff */
[----:B------:R-:W-:Y:S01]  /*10ba0*/  I2FP.F32.U32 R72, R73 ;  /* 0x0000004900487245 */ /* 0x000fe20000201000 */
[-C--:B------:R-:W-:Y:S01]  /*10bb0*/  FFMA.FTZ R9, R88, R71.reuse, R9 ;  /* 0x0000004758097223 */ /* 0x080fe20000010009 */
[----:B------:R-:W-:Y:S01]  /*10bc0*/  IADD3 R73, PT, PT, R90, -0x27, RZ ;  /* 0xffffffd95a497810 */ /* 0x000fe20007ffe0ff */
[C---:B------:R-:W-:Y:S01]  /*10bd0*/  FFMA.FTZ R10, R88.reuse, R71, R10 ;  /* 0x00000047580a7223 */ /* 0x040fe2000001000a */
[----:B------:R-:W-:Y:S01]  /*10be0*/  I2FP.F32.U32 R71, R74 ;  /* 0x0000004a00477245 */ /* 0x000fe20000201000 */
[CC--:B------:R-:W-:Y:S01]  /*10bf0*/  FFMA.FTZ R11, R88.reuse, R72.reuse, R11 ;  /* 0x00000048580b7223 */ /* 0x0c0fe2000001000b */
[----:B------:R-:W-:Y:S01]  /*10c00*/  I2FP.F32.U32 R65, R73 ;  /* 0x0000004900417245 */ /* 0x000fe20000201000 */
[----:B------:R-:W-:Y:S01]  /*10c10*/  FFMA.FTZ R12, R88, R72, R12 ;  /* 0x00000048580c7223 */ /* 0x000fe2000001000c */
[----:B------:R-:W-:Y:S01]  /*10c20*/  IADD3 R72, PT, PT, R90, -0x20, RZ ;  /* 0xffffffe05a487810 */ /* 0x000fe20007ffe0ff */
[-C--:B------:R-:W-:Y:S01]  /*10c30*/  FFMA.FTZ R13, R88, R71.reuse, R13 ;  /* 0x00000047580d7223 */ /* 0x080fe2000001000d */
[----:B--2---:R-:W-:Y:S01]  /*10c40*/  IADD3 R68, PT, PT, R90, -0x1f, RZ ;  /* 0xffffffe15a447810 */ /* 0x004fe20007ffe0ff */
        /* <DEDUP_REMOVED lines=82> */
[----:B------:R-:W-:Y:S02]  /*11170*/  FMNMX3.FTZ R69, R69, R34, R36, !PT ;  /* 0x0000002245457276 */ /* 0x000fe40007810024 */
[----:B------:R-:W-:Y:S02]  /*11180*/  IADD3 R65, PT, PT, R90, 0x19, RZ ;  /* 0x000000195a417810 */ /* 0x000fe40007ffe0ff */
[----:B------:R-:W-:Y:S02]  /*11190*/  FMNMX3.FTZ R69, R69, R38, R40, !PT ;  /* 0x0000002645457276 */ /* 0x000fe40007810028 */
[----:B------:R-:W-:Y:S02]  /*111a0*/  I2FP.F32.U32 R65, R65 ;  /* 0x0000004100417245 */ /* 0x000fe40000201000 */
[----:B------:R-:W-:Y:S02]  /*111b0*/  FMNMX3.FTZ R69, R69, R42, R44, !PT ;  /* 0x0000002a45457276 */ /* 0x000fe4000781002c */
[----:B------:R-:W-:Y:S01]  /*111c0*/  IADD3 R124, PT, PT, R124, -0x1, RZ ;  /* 0xffffffff7c7c7810 */ /* 0x000fe20007ffe0ff */
[CC--:B------:R-:W-:Y:S01]  /*111d0*/  FFMA.FTZ R47, R88.reuse, R65.reuse, R47 ;  /* 0x00000041582f7223 */ /* 0x0c0fe2000001002f */
[C---:B------:R-:W-:Y:S01]  /*111e0*/  FFMA.FTZ R48, R88.reuse, R65, R48 ;  /* 0x0000004158307223 */ /* 0x040fe20000010030 */
[CC--:B------:R-:W-:Y:S01]  /*111f0*/  FFMA.FTZ R49, R88.reuse, R67.reuse, R49 ;  /* 0x0000004358317223 */ /* 0x0c0fe20000010031 */
[----:B------:R-:W-:Y:S01]  /*11200*/  I2FP.F32.U32 R65, R66 ;  /* 0x0000004200417245 */ /* 0x000fe20000201000 */
[----:B------:R-:W-:Y:S01]  /*11210*/  FFMA.FTZ R50, R88, R67, R50 ;  /* 0x0000004358327223 */ /* 0x000fe20000010032 */
[----:B------:R-:W-:Y:S02]  /*11220*/  FMNMX3.FTZ R68, R68, R45, R47, !PT ;  /* 0x0000002d44447276 */ /* 0x000fe4000781002f */
[----:B------:R-:W-:Y:S01]  /*11230*/  IADD3 R67, PT, PT, R90, 0x29, RZ ;  /* 0x000000295a437810 */ /* 0x000fe20007ffe0ff */
[CC--:B------:R-:W-:Y:S01]  /*11240*/  FFMA.FTZ R51, R88.reuse, R65.reuse, R51 ;  /* 0x0000004158337223 */ /* 0x0c0fe20000010033 */
[----:B------:R-:W-:Y:S01]  /*11250*/  FFMA.FTZ R52, R88, R65, R52 ;  /* 0x0000004158347223 */ /* 0x000fe20000010034 */
[----:B------:R-:W-:Y:S02]  /*11260*/  IADD3 R66, PT, PT, R90, 0x30, RZ ;  /* 0x000000305a427810 */ /* 0x000fe40007ffe0ff */
[----:B------:R-:W-:Y:S02]  /*11270*/  I2FP.F32.U32 R67, R67 ;  /* 0x0000004300437245 */ /* 0x000fe40000201000 */
[----:B------:R-:W-:Y:S02]  /*11280*/  FMNMX3.FTZ R68, R68, R49, R51, !PT ;  /* 0x0000003144447276 */ /* 0x000fe40007810033 */
[----:B------:R-:W-:Y:S02]  /*11290*/  IADD3 R65, PT, PT, R90, 0x28, RZ ;  /* 0x000000285a417810 */ /* 0x000fe40007ffe0ff */
[----:B------:R-:W-:Y:S02]  /*112a0*/  IADD3 R126, PT, PT, R126, -0x80, RZ ;  /* 0xffffff807e7e7810 */ /* 0x000fe40007ffe0ff */
[----:B------:R-:W-:Y:S05]  /*112b0*/  I2FP.F32.U32 R65, R65 ;  /* 0x0000004100417245 */ /* 0x000fea0000201000 */
[CC--:B------:R-:W-:Y:S01]  /*112c0*/  FFMA.FTZ R53, R88.reuse, R65.reuse, R53 ;  /* 0x0000004158357223 */ /* 0x0c0fe20000010035 */
[C---:B------:R-:W-:Y:S01]  /*112d0*/  FFMA.FTZ R54, R88.reuse, R65, R54 ;  /* 0x0000004158367223 */ /* 0x040fe20000010036 */
[CC--:B------:R-:W-:Y:S01]  /*112e0*/  FFMA.FTZ R55, R88.reuse, R67.reuse, R55 ;  /* 0x0000004358377223 */ /* 0x0c0fe20000010037 */
[----:B------:R-:W-:Y:S01]  /*112f0*/  FFMA.FTZ R56, R88, R67, R56 ;  /* 0x0000004358387223 */ /* 0x000fe20000010038 */
[C---:B------:R-:W-:Y:S02]  /*11300*/  IADD3 R67, PT, PT, R90.reuse, 0x38, RZ ;  /* 0x000000385a437810 */ /* 0x040fe40007ffe0ff */
[----:B------:R-:W-:Y:S02]  /*11310*/  I2FP.F32.U32 R65, R66 ;  /* 0x0000004200417245 */ /* 0x000fe40000201000 */
[----:B------:R-:W-:Y:S02]  /*11320*/  I2FP.F32.U32 R67, R67 ;  /* 0x0000004300437245 */ /* 0x000fe40000201000 */
[----:B------:R-:W-:Y:S01]  /*11330*/  IADD3 R66, PT, PT, R90, 0x39, RZ ;  /* 0x000000395a427810 */ /* 0x000fe20007ffe0ff */
[----:B------:R-:W-:Y:S01]  /*11340*/  FFMA.FTZ R57, R88, R65, R57 ;  /* 0x0000004158397223 */ /* 0x000fe20000010039 */
[----:B------:R-:W-:Y:S01]  /*11350*/  FMNMX3.FTZ R68, R68, R53, R55, !PT ;  /* 0x0000003544447276 */ /* 0x000fe20007810037 */
[----:B------:R-:W-:Y:S01]  /*11360*/  FFMA.FTZ R58, R88, R65, R58 ;  /* 0x00000041583a7223 */ /* 0x000fe2000001003a */
[----:B------:R-:W-:Y:S02]  /*11370*/  I2FP.F32.U32 R66, R66 ;  /* 0x0000004200427245 */ /* 0x000fe40000201000 */
[C---:B------:R-:W-:Y:S02]  /*11380*/  IADD3 R65, PT, PT, R90.reuse, 0x31, RZ ;  /* 0x000000315a417810 */ /* 0x040fe40007ffe0ff */
[----:B------:R-:W-:Y:S02]  /*11390*/  IADD3 R90, PT, PT, R90, -0x80, RZ ;  /* 0xffffff805a5a7810 */ /* 0x000fe40007ffe0ff */
[----:B------:R-:W-:Y:S05]  /*113a0*/  I2FP.F32.U32 R65, R65 ;  /* 0x0000004100417245 */ /* 0x000fea0000201000 */
[CC--:B------:R-:W-:Y:S01]  /*113b0*/  FFMA.FTZ R59, R88.reuse, R65.reuse, R59 ;  /* 0x00000041583b7223 */ /* 0x0c0fe2000001003b */
[C---:B------:R-:W-:Y:S01]  /*113c0*/  FFMA.FTZ R60, R88.reuse, R65, R60 ;  /* 0x00000041583c7223 */ /* 0x040fe2000001003c */
[CC--:B------:R-:W-:Y:S01]  /*113d0*/  FFMA.FTZ R61, R88.reuse, R67.reuse, R61 ;  /* 0x00000043583d7223 */ /* 0x0c0fe2000001003d */
[C---:B------:R-:W-:Y:S01]  /*113e0*/  FFMA.FTZ R62, R88.reuse, R67, R62 ;  /* 0x00000043583e7223 */ /* 0x040fe2000001003e */
[----:B------:R-:W-:Y:S01]  /*113f0*/  FMNMX3.FTZ R65, R69, R46, R48, !PT ;  /* 0x0000002e45417276 */ /* 0x000fe20007810030 */
[-C--:B------:R-:W-:Y:S01]  /*11400*/  FFMA.FTZ R63, R88, R66.reuse, R63 ;  /* 0x00000042583f7223 */ /* 0x080fe2000001003f */
[----:B------:R-:W-:Y:S01]  /*11410*/  FMNMX3.FTZ R68, R68, R57, R59, !PT ;  /* 0x0000003944447276 */ /* 0x000fe2000781003b */
[----:B------:R-:W-:Y:S01]  /*11420*/  FFMA.FTZ R64, R88, R66, R64 ;  /* 0x0000004258407223 */ /* 0x000fe20000010040 */
[----:B------:R-:W-:Y:S02]  /*11430*/  FMNMX3.FTZ R65, R65, R50, R52, !PT ;  /* 0x0000003241417276 */ /* 0x000fe40007810034 */
        /* <DEDUP_REMOVED lines=11> */
[----:B------:R-:W-:Y:S02]  /*114f0*/  MOV R68, R121 ;  /* 0x0000007900447202 */ /* 0x000fe40000000f00 */
[----:B--2---:R-:W-:Y:S03]  /*11500*/  FMNMX.FTZ R67, R76, R67, !PT ;  /* 0x000000434c437209 */ /* 0x004fe60007810000 */
[----:B------:R-:W1:Y:S01]  /*11510*/  LDSM.16.MT88.4 R76, [R120+0x3000] ;  /* 0x00300000784c783b */ /* 0x000e620000004200 */
[----:B------:R-:W-:Y:S01]  /*11520*/  @P1 IADD3 R68, PT, PT, R122, -0x20, RZ ;  /* 0xffffffe07a441810 */ /* 0x000fe20007ffe0ff */
[C---:B------:R-:W-:Y:S01]  /*11530*/  FADD.FTZ R69, -R67.reuse, R92 ;  /* 0x0000005c43457221 */ /* 0x040fe20000010100 */
[C---:B------:R-:W-:Y:S01]  /*11540*/  FMUL.FTZ R66, R67.reuse, UR4 ;  /* 0x0000000443427c20 */ /* 0x040fe20008410000 */
[----:B------:R-:W-:Y:S02]  /*11550*/  FSETP.NEU.FTZ.AND P0, PT, R67, -INF , PT ;  /* 0xff8000004300780b */ /* 0x000fe40003f1d000 */
[----:B------:R-:W-:Y:S01]  /*11560*/  FMUL.FTZ R71, R69, UR4 ;  /* 0x0000000445477c20 */ /* 0x000fe20008410000 */
[C---:B------:R-:W-:Y:S01]  /*11570*/  FADD.FTZ R69, -R65.reuse, R91 ;  /* 0x0000005b41457221 */ /* 0x040fe20000010100 */
[----:B------:R-:W-:Y:S02]  /*11580*/  FSEL R66, R66, RZ, P0 ;  /* 0x000000ff42427208 */ /* 0x000fe40000000000 */
[----:B------:R-:W-:Y:S01]  /*11590*/  FSETP.NEU.FTZ.AND P0, PT, R65, -INF , PT ;  /* 0xff8000004100780b */ /* 0x000fe20003f1d000 */
        /* <DEDUP_REMOVED lines=8> */
[----:B------:R-:W-:Y:S03]  /*11620*/  FMUL.FTZ R69, R65, UR4 ;  /* 0x0000000441457c20 */ /* 0x000fe60008410000 */
[----:B------:R3:W4:Y:S01]  /*11630*/  MUFU.EX2 R73, R70 ;  /* 0x0000004600497308 */ /* 0x0007220000000800 */
        /* <DEDUP_REMOVED lines=12> */
[C---:B--2---:R-:W-:Y:S01]  /*11700*/  FMUL.FTZ R108, R71.reuse, R108 ;  /* 0x0000006c476c7220 */ /* 0x044fe20000410000 */
[C---:B------:R-:W-:Y:S01]  /*11710*/  FMUL.FTZ R109, R71.reuse, R109 ;  /* 0x0000006d476d7220 */ /* 0x040fe20000410000 */
[----:B------:R-:W-:Y:S03]  /*11720*/  FMUL.FTZ R104, R71, R104 ;  /* 0x0000006847687220 */ /* 0x000fe60000410000 */
[----:B------:R-:W-:Y:S01]  /*11730*/  MUFU.EX2 R13, R13 ;  /* 0x0000000d000d7308 */ /* 0x000fe20000000800 */
[--C-:B---3--:R-:W-:Y:S01]  /*11740*/  FFMA.FTZ R70, R19, UR4, -R66.reuse ;  /* 0x0000000413467c23 */ /* 0x108fe20008010842 */
[C---:B----4-:R-:W-:Y:S01]  /*11750*/  FMUL.FTZ R110, R73.reuse, R110 ;  /* 0x0000006e496e7220 */ /* 0x050fe20000410000 */
[----:B------:R-:W-:Y:S01]  /*11760*/  LDSM.16.MT88.4 R16, [R120+0x3800] ;  /* 0x003800007810783b */ /* 0x000fe20000004200 */
[----:B------:R-:W-:Y:S01]  /*11770*/  FMUL.FTZ R111, R73, R111 ;  /* 0x0000006f496f7220 */ /* 0x000fe20000410000 */
[----:B------:R-:W-:Y:S01]  /*11780*/  FMUL.FTZ R105, R71, R105 ;  /* 0x0000006947697220 */ /* 0x000fe20000410000 */
[C---:B------:R-:W-:Y:S01]  /*11790*/  FMUL.FTZ R106, R73.reuse, R106 ;  /* 0x0000006a496a7220 */ /* 0x040fe20000410000 */
[----:B------:R-:W-:Y:S03]  /*117a0*/  FMUL.FTZ R107, R73, R107 ;  /* 0x0000006b496b7220 */ /* 0x000fe60000410000 */
[----:B------:R-:W-:Y:S01]  /*117b0*/  MUFU.EX2 R137, R137 ;  /* 0x0000008900897308 */ /* 0x000fe20000000800 */
[C---:B------:R-:W-:Y:S01]  /*117c0*/  FMUL.FTZ R100, R71.reuse, R100 ;  /* 0x0000006447647220 */ /* 0x040fe20000410000 */
[----:B------:R-:W-:Y:S01]  /*117d0*/  FMUL.FTZ R101, R71, R101 ;  /* 0x0000006547657220 */ /* 0x000fe20000410000 */
[C---:B------:R-:W-:Y:S01]  /*117e0*/  FMUL.FTZ R102, R73.reuse, R102 ;  /* 0x0000006649667220 */ /* 0x040fe20000410000 */
[----:B------:R-:W-:Y:S01]  /*117f0*/  FMUL.FTZ R103, R73, R103 ;  /* 0x0000006749677220 */ /* 0x000fe20000410000 */
[C---:B------:R-:W-:Y:S01]  /*11800*/  FMUL.FTZ R96, R71.reuse, R96 ;  /* 0x0000006047607220 */ /* 0x040fe20000410000 */
[----:B------:R-:W-:Y:S01]  /*11810*/  FMUL.FTZ R97, R71, R97 ;  /* 0x0000006147617220 */ /* 0x000fe20000410000 */
[C---:B------:R-:W-:Y:S03]  /*11820*/  FMUL.FTZ R98, R73.reuse, R98 ;  /* 0x0000006249627220 */ /* 0x040fe60000410000 */
[----:B------:R-:W-:Y:S01]  /*11830*/  MUFU.EX2 R15, R15 ;  /* 0x0000000f000f7308 */ /* 0x000fe20000000800 */
[----:B------:R-:W-:Y:S01]  /*11840*/  FMUL.FTZ R99, R73, R99 ;  /* 0x0000006349637220 */ /* 0x000fe20000410000 */
[--C-:B------:R-:W-:Y:S01]  /*11850*/  FFMA.FTZ R144, R14, UR4, -R69.reuse ;  /* 0x000000040e907c23 */ /* 0x100fe20008010845 */
[--C-:B------:R-:W-:Y:S01]  /*11860*/  FFMA.FTZ R14, R45, UR4, -R66.reuse ;  /* 0x000000042d0e7c23 */ /* 0x100fe20008010842 */
[--C-:B------:R-:W-:Y:S01]  /*11870*/  FFMA.FTZ R45, R22, UR4, -R69.reuse ;  /* 0x00000004162d7c23 */ /* 0x100fe20008010845 */
[--C-:B------:R-:W-:Y:S01]  /*11880*/  FFMA.FTZ R37, R39, UR4, -R66.reuse ;  /* 0x0000000427257c23 */ /* 0x100fe20008010842 */
[----:B------:R-:W-:Y:S01]  /*11890*/  LDSM.16.MT88.4 R20, [R68+0x800] ;  /* 0x000800004414783b */ /* 0x000fe20000004200 */
        /* <DEDUP_REMOVED lines=41> */
[----:B------:R-:W3:Y:S01]  /*11b30*/  MUFU.EX2 R129, R129 ;  /* 0x0000008100817308 */ /* 0x000ee20000000800 */
[----:B--2---:R-:W-:Y:S01]  /*11b40*/  F2FP.F16.F32.PACK_AB R80, R141, R0 ;  /* 0x000000008d50723e */ /* 0x004fe200000000ff */
[----:B------:R-:W-:Y:S01]  /*11b50*/  FFMA.FTZ R0, R71, R87, R0 ;  /* 0x0000005747007223 */ /* 0x000fe20000010000 */
[----:B------:R-:W-:Y:S03]  /*11b60*/  ISETP.NE.AND P0, PT, R124, RZ, PT ;  /* 0x000000ff7c00720c */ /* 0x000fe60003f05270 */
[----:B------:R-:W-:Y:S04]  /*11b70*/  FADD.FTZ R141, R141, R0 ;  /* 0x000000008d8d7221 */ /* 0x000fe80000010000 */
[----:B------:R-:W-:Y:S10]  /*11b80*/  MUFU.EX2 R2, R2 ;  /* 0x0000000200027308 */ /* 0x000ff40000000800 */
[----:B------:R-:W2:Y:S01]  /*11b90*/  MUFU.EX2 R143, R143 ;  /* 0x0000008f008f7308 */ /* 0x000ea20000000800 */
[C---:B---3--:R-:W-:Y:S01]  /*11ba0*/  F2FP.F16.F32.PACK_AB R82, R129.reuse, R148 ;  /* 0x000000948152723e */ /* 0x048fe200000000ff */
[----:B------:R-:W-:Y:S04]  /*11bb0*/  FADD.FTZ R148, R148, R141 ;  /* 0x0000008d94947221 */ /* 0x000fe80000010000 */
[----:B------:R-:W-:Y:S04]  /*11bc0*/  FADD.FTZ R129, R129, R148 ;  /* 0x0000009481817221 */ /* 0x000fe80000010000 */
[----:B------:R-:W-:Y:S10]  /*11bd0*/  MUFU.EX2 R133, R133 ;  /* 0x0000008500857308 */ /* 0x000ff40000000800 */
[----:B------:R-:W3:Y:S01]  /*11be0*/  MUFU.EX2 R138, R138 ;  /* 0x0000008a008a7308 */ /* 0x000ee20000000800 */
[----:B--2---:R-:W-:Y:S01]  /*11bf0*/  F2FP.F16.F32.PACK_AB R81, R143, R2 ;  /* 0x000000028f51723e */ /* 0x004fe200000000ff */
[----:B------:R-:W-:Y:S04]  /*11c00*/  FFMA.FTZ R2, R73, R89, R2 ;  /* 0x0000005949027223 */ /* 0x000fe80000010002 */
[----:B------:R-:W-:Y:S04]  /*11c10*/  FADD.FTZ R158, R143, R2 ;  /* 0x000000028f9e7221 */ /* 0x000fe80000010000 */
[----:B------:R-:W-:Y:S10]  /*11c20*/  MUFU.EX2 R146, R146 ;  /* 0x0000009200927308 */ /* 0x000ff40000000800 */
[----:B------:R-:W2:Y:S01]  /*11c30*/  MUFU.EX2 R91, R91 ;  /* 0x0000005b005b7308 */ /* 0x000ea20000000800 */
[C---:B---3--:R-:W-:Y:S01]  /*11c40*/  F2FP.F16.F32.PACK_AB R83, R138.reuse, R133 ;  /* 0x000000858a53723e */ /* 0x048fe200000000ff */
[----:B------:R-:W-:Y:S04]  /*11c50*/  FADD.FTZ R133, R133, R158 ;  /* 0x0000009e85857221 */ /* 0x000fe80000010000 */
[----:B------:R-:W-:Y:S04]  /*11c60*/  FADD.FTZ R138, R138, R133 ;  /* 0x000000858a8a7221 */ /* 0x000fe80000010000 */
[----:B------:R-:W-:Y:S01]  /*11c70*/  MUFU.EX2 R139, R139 ;  /* 0x0000008b008b7308 */ /* 0x000fe20000000800 */
[C---:B-1----:R-:W-:Y:S09]  /*11c80*/  HMMA.16816.F32 R108, R80.reuse, R76, R108 ;  /* 0x0000004c506c723c */ /* 0x042ff2000000186c */
[----:B------:R-:W1:Y:S01]  /*11c90*/  MUFU.EX2 R150, R150 ;  /* 0x0000009600967308 */ /* 0x000e620000000800 */
[C---:B------:R-:W-:Y:S01]  /*11ca0*/  HMMA.16816.F32 R104, R80.reuse, R78, R104 ;  /* 0x0000004e5068723c */ /* 0x040fe20000001868 */
[----:B------:R-:W3:Y:S08]  /*11cb0*/  LDSM.16.MT88.4 R76, [R68] ;  /* 0x00000000444c783b */ /* 0x000ef00000004200 */
[----:B------:R-:W-:Y:S10]  /*11cc0*/  MUFU.EX2 R75, R75 ;  /* 0x0000004b004b7308 */ /* 0x000ff40000000800 */
[----:B------:R-:W-:Y:S10]  /*11cd0*/  MUFU.EX2 R92, R92 ;  /* 0x0000005c005c7308 */ /* 0x000ff40000000800 */
[----:B------:R-:W-:Y:S10]  /*11ce0*/  MUFU.EX2 R43, R43 ;  /* 0x0000002b002b7308 */ /* 0x000ff40000000800 */
[----:B------:R-:W4:Y:S10]  /*11cf0*/  MUFU.EX2 R152, R152 ;  /* 0x0000009800987308 */ /* 0x000f340000000800 */
[----:B------:R-:W-:Y:S01]  /*11d00*/  MUFU.EX2 R45, R45 ;  /* 0x0000002d002d7308 */ /* 0x000fe20000000800 */
[C---:B---3--:R-:W-:Y:S09]  /*11d10*/  HMMA.16816.F32 R100, R80.reuse, R76, R100 ;  /* 0x0000004c5064723c */ /* 0x048ff20000001864 */
[----:B------:R-:W-:Y:S01]  /*11d20*/  MUFU.EX2 R140, R140 ;  /* 0x0000008c008c7308 */ /* 0x000fe20000000800 */
[----:B------:R-:W-:Y:S01]  /*11d30*/  HMMA.16816.F32 R96, R80, R78, R96 ;  /* 0x0000004e5060723c */ /* 0x000fe20000001860 */
[----:B------:R-:W3:Y:S02]  /*11d40*/  LDSM.16.MT88.4 R76, [R120+0x3400] ;  /* 0x00340000784c783b */ /* 0x000ee40000004200 */
[----:B--2---:R-:W-:Y:S01]  /*11d50*/  F2FP.F16.F32.PACK_AB R80, R91, R146 ;  /* 0x000000925b50723e */ /* 0x004fe200000000ff */
[----:B------:R-:W-:Y:S01]  /*11d60*/  FADD.FTZ R146, R146, R129 ;  /* 0x0000008192927221 */ /* 0x000fe20000010000 */
[----:B------:R-:W-:Y:S04]  /*11d70*/  F2FP.F16.F32.PACK_AB R82, R13, R130 ;  /* 0x000000820d52723e */ /* 0x000fe800000000ff */
[----:B------:R-:W-:Y:S01]  /*11d80*/  MUFU.EX2 R131, R131 ;  /* 0x0000008300837308 */ /* 0x000fe20000000800 */
[----:B-1----:R-:W-:Y:S01]  /*11d90*/  F2FP.F16.F32.PACK_AB R81, R150, R139 ;  /* 0x0000008b9651723e */ /* 0x002fe200000000ff */
[----:B------:R-:W-:Y:S01]  /*11da0*/  FADD.FTZ R91, R91, R146 ;  /* 0x000000925b5b7221 */ /* 0x000fe20000010000 */
[----:B------:R-:W-:Y:S03]  /*11db0*/  F2FP.F16.F32.PACK_AB R83, R137, R144 ;  /* 0x000000908953723e */ /* 0x000fe600000000ff */
[----:B------:R-:W-:Y:S01]  /*11dc0*/  FADD.FTZ R130, R130, R91 ;  /* 0x0000005b82827221 */ /* 0x000fe20000010000 */
[----:B------:R-:W-:Y:S03]  /*11dd0*/  MOV R91, R65 ;  /* 0x00000041005b7202 */ /* 0x000fe60000000f00 */
[----:B------:R-:W-:Y:S01]  /*11de0*/  MUFU.EX2 R113, R113 ;  /* 0x0000007100717308 */ /* 0x000fe20000000800 */
[----:B------:R-:W-:Y:S09]  /*11df0*/  FADD.FTZ R130, R13, R130 ;  /* 0x000000820d827221 */ /* 0x000ff20000010000 */
[----:B------:R-:W-:Y:S10]  /*11e00*/  MUFU.EX2 R134, R134 ;  /* 0x0000008600867308 */ /* 0x000ff40000000800 */
[----:B------:R-:W-:Y:S10]  /*11e10*/  MUFU.EX2 R49, R49 ;  /* 0x0000003100317308 */ /* 0x000ff40000000800 */
[----:B------:R-:W-:Y:S01]  /*11e20*/  MUFU.EX2 R154, R154 ;  /* 0x0000009a009a7308 */ /* 0x000fe20000000800 */
[C---:B---3--:R-:W-:Y:S09]  /*11e30*/  HMMA.16816.F32 R108, R80.reuse, R76, R108 ;  /* 0x0000004c506c723c */ /* 0x048ff2000000186c */
[----:B------:R-:W-:Y:S01]  /*11e40*/  MUFU.EX2 R156, R156 ;  /* 0x0000009c009c7308 */ /* 0x000fe20000000800 */
[C---:B------:R-:W-:Y:S01]  /*11e50*/  HMMA.16816.F32 R104, R80.reuse, R78, R104 ;  /* 0x0000004e5068723c */ /* 0x040fe20000001868 */
[----:B------:R-:W1:Y:S08]  /*11e60*/  LDSM.16.MT88.4 R76, [R68+0x400] ;  /* 0x00040000444c783b */ /* 0x000e700000004200 */
[----:B------:R-:W-:Y:S10]  /*11e70*/  MUFU.EX2 R135, R135 ;  /* 0x0000008700877308 */ /* 0x000ff40000000800 */
[----:B------:R-:W-:Y:S10]  /*11e80*/  MUFU.EX2 R142, R142 ;  /* 0x0000008e008e7308 */ /* 0x000ff40000000800 */
[----:B------:R-:W-:Y:S10]  /*11e90*/  MUFU.EX2 R136, R136 ;  /* 0x0000008800887308 */ /* 0x000ff40000000800 */
[----:B------:R-:W-:Y:S10]  /*11ea0*/  MUFU.EX2 R37, R37 ;  /* 0x0000002500257308 */ /* 0x000ff40000000800 */
[----:B------:R-:W-:Y:S01]  /*11eb0*/  MUFU.EX2 R53, R53 ;  /* 0x0000003500357308 */ /* 0x000fe20000000800 */
[C---:B-1----:R-:W-:Y:S03]  /*11ec0*/  HMMA.16816.F32 R100, R80.reuse, R76, R100 ;  /* 0x0000004c5064723c */ /* 0x042fe60000001864 */
[----:B------:R-:W-:Y:S06]  /*11ed0*/  F2FP.F16.F32.PACK_AB R76, R70, R15 ;  /* 0x0000000f464c723e */ /* 0x000fec00000000ff */
[----:B------:R-:W-:Y:S01]  /*11ee0*/  MUFU.EX2 R36, R36 ;  /* 0x0000002400247308 */ /* 0x000fe20000000800 */
[----:B----4-:R-:W-:Y:S01]  /*11ef0*/  F2FP.F16.F32.PACK_AB R77, R152, R43 ;  /* 0x0000002b984d723e */ /* 0x010fe200000000ff */
[----:B------:R-:W-:Y:S01]  /*11f00*/  FADD.FTZ R15, R15, R130 ;  /* 0x000000820f0f7221 */ /* 0x000fe20000010000 */
[----:B------:R-:W-:Y:S03]  /*11f10*/  HMMA.16816.F32 R96, R80, R78, R96 ;  /* 0x0000004e5060723c */ /* 0x000fe60000001860 */
[--C-:B------:R-:W-:Y:S04]  /*11f20*/  FFMA.FTZ R82, R24, UR4, -R69.reuse ;  /* 0x0000000418527c23 */ /* 0x100fe80008010845 */
[----:B------:R-:W-:Y:S01]  /*11f30*/  MUFU.EX2 R38, R38 ;  /* 0x0000002600267308 */ /* 0x000fe20000000800 */
[----:B------:R-:W1:Y:S01]  /*11f40*/  LDSM.16.MT88.4 R24, [R68+0xc00] ;  /* 0x000c00004418783b */ /* 0x000e620000004200 */
[----:B------:R-:W-:Y:S01]  /*11f50*/  F2FP.F16.F32.PACK_AB R78, R92, R75 ;  /* 0x0000004b5c4e723e */ /* 0x000fe200000000ff */
[--C-:B------:R-:W-:Y:S01]  /*11f60*/  FFMA.FTZ R80, R51, UR4, -R66.reuse ;  /* 0x0000000433507c23 */ /* 0x100fe20008010842 */
[----:B------:R-:W-:Y:S01]  /*11f70*/  FFMA.FTZ R51, R30, UR4, -R69 ;  /* 0x000000041e337c23 */ /* 0x000fe20008010845 */
[----:B------:R-:W-:Y:S01]  /*11f80*/  FADD.FTZ R70, R70, R15 ;  /* 0x0000000f46467221 */ /* 0x000fe20000010000 */
[----:B------:R-:W-:Y:S01]  /*11f90*/  FFMA.FTZ R15, R60, UR4, -R69 ;  /* 0x000000043c0f7c23 */ /* 0x000fe20008010845 */
[----:B------:R-:W-:Y:S03]  /*11fa0*/  FFMA.FTZ R66, R63, UR4, -R66 ;  /* 0x000000043f427c23 */ /* 0x000fe60008010842 */
[----:B------:R-:W2:Y:S01]  /*11fb0*/  MUFU.EX2 R82, R82 ;  /* 0x0000005200527308 */ /* 0x000ea20000000800 */
[----:B------:R-:W-:Y:S01]  /*11fc0*/  LDSM.16.MT88.4 R28, [R120+0x4000] ;  /* 0x00400000781c783b */ /* 0x000fe20000004200 */
[----:B------:R-:W-:Y:S04]  /*11fd0*/  FADD.FTZ R75, R75, R70 ;  /* 0x000000464b4b7221 */ /* 0x000fe80000010000 */
[----:B------:R-:W-:Y:S01]  /*11fe0*/  FADD.FTZ R75, R92, R75 ;  /* 0x0000004b5c4b7221 */ /* 0x000fe20000010000 */
[----:B------:R-:W-:Y:S03]  /*11ff0*/  MOV R92, R67 ;  /* 0x00000043005c7202 */ /* 0x000fe60000000f00 */
[----:B------:R-:W3:Y:S10]  /*12000*/  MUFU.EX2 R51, R51 ;  /* 0x0000003300337308 */ /* 0x000ef40000000800 */
[----:B------:R-:W4:Y:S01]  /*12010*/  MUFU.EX2 R55, R55 ;  /* 0x0000003700377308 */ /* 0x000f220000000800 */
[----:B--2---:R-:W-:Y:S09]  /*12020*/  F2FP.F16.F32.PACK_AB R79, R82, R45 ;  /* 0x0000002d524f723e */ /* 0x004ff200000000ff */
[----:B------:R-:W-:Y:S01]  /*12030*/  MUFU.EX2 R132, R132 ;  /* 0x0000008400847308 */ /* 0x000fe20000000800 */
[C---:B------:R-:W-:Y:S09]  /*12040*/  HMMA.16816.F32 R108, R76.reuse, R16, R108 ;  /* 0x000000104c6c723c */ /* 0x040ff2000000186c */
[----:B------:R-:W2:Y:S01]  /*12050*/  MUFU.EX2 R35, R35 ;  /* 0x0000002300237308 */ /* 0x000ea20000000800 */
[C---:B------:R-:W-:Y:S01]  /*12060*/  HMMA.16816.F32 R104, R76.reuse, R18, R104 ;  /* 0x000000124c68723c */ /* 0x040fe20000001868 */
[----:B------:R-:W5:Y:S08]  /*12070*/  LDSM.16.MT88.4 R16, [R120+0x3c00] ;  /* 0x003c00007810783b */ /* 0x000f700000004200 */
[----:B------:R-:W-:Y:S01]  /*12080*/  MUFU.EX2 R14, R14 ;  /* 0x0000000e000e7308 */ /* 0x000fe20000000800 */
[C---:B------:R-:W-:Y:S03]  /*12090*/  HMMA.16816.F32 R100, R76.reuse, R20, R100 ;  /* 0x000000144c64723c */ /* 0x040fe60000001864 */
[C---:B------:R-:W-:Y:S01]  /*120a0*/  F2FP.F16.F32.PACK_AB R20, R131.reuse, R140 ;  /* 0x0000008c8314723e */ /* 0x040fe200000000ff */
[----:B------:R-:W-:Y:S01]  /*120b0*/  FADD.FTZ R140, R140, R75 ;  /* 0x0000004b8c8c7221 */ /* 0x000fe20000010000 */
[----:B------:R-:W-:Y:S04]  /*120c0*/  F2FP.F16.F32.PACK_AB R21, R154, R49 ;  /* 0x000000319a15723e */ /* 0x000fe800000000ff */
[----:B------:R-:W-:Y:S01]  /*120d0*/  MUFU.EX2 R33, R33 ;  /* 0x0000002100217308 */ /* 0x000fe20000000800 */
[----:B------:R-:W-:Y:S03]  /*120e0*/  HMMA.16816.F32 R96, R76, R22, R96 ;  /* 0x000000164c60723c */ /* 0x000fe60000001860 */
[----:B------:R-:W-:Y:S01]  /*120f0*/  F2FP.F16.F32.PACK_AB R22, R134, R113 ;  /* 0x000000718616723e */ /* 0x000fe200000000ff */
[----:B------:R-:W-:Y:S01]  /*12100*/  FADD.FTZ R140, R131, R140 ;  /* 0x0000008c838c7221 */ /* 0x000fe20000010000 */
[----:B---3--:R-:W-:Y:S01]  /*12110*/  F2FP.F16.F32.PACK_AB R23, R156, R51 ;  /* 0x000000339c17723e */ /* 0x008fe200000000ff */
[----:B------:R-:W-:Y:S03]  /*12120*/  FADD.FTZ R77, R139, R138 ;  /* 0x0000008a8b4d7221 */ /* 0x000fe60000010000 */
[----:B------:R-:W-:Y:S01]  /*12130*/  MUFU.EX2 R57, R57 ;  /* 0x0000003900397308 */ /* 0x000fe20000000800 */
[----:B------:R-:W-:Y:S01]  /*12140*/  FADD.FTZ R113, R113, R140 ;  /* 0x0000008c71717221 */ /* 0x000fe20000010000 */
[----:B------:R-:W-:Y:S01]  /*12150*/  FADD.FTZ R77, R150, R77 ;  /* 0x0000004d964d7221 */ /* 0x000fe20000010000 */
[C---:B-1----:R-:W-:Y:S07]  /*12160*/  HMMA.16816.F32 R100, R20.reuse, R24, R100 ;  /* 0x000000181464723c */ /* 0x042fee0000001864 */
[----:B------:R-:W1:Y:S01]  /*12170*/  MUFU.EX2 R40, R40 ;  /* 0x0000002800287308 */ /* 0x000e620000000800 */
[----:B------:R-:W-:Y:S01]  /*12180*/  F2FP.F16.F32.PACK_AB R24, R142, R135 ;  /* 0x000000878e18723e */ /* 0x000fe200000000ff */
[----:B------:R-:W-:Y:S01]  /*12190*/  FADD.FTZ R134, R134, R113 ;  /* 0x0000007186867221 */ /* 0x000fe20000010000 */
[----:B------:R-:W-:Y:S01]  /*121a0*/  F2FP.F16.F32.PACK_AB R25, R36, R53 ;  /* 0x000000352419723e */ /* 0x000fe200000000ff */
[C---:B------:R-:W-:Y:S06]  /*121b0*/  HMMA.16816.F32 R96, R20.reuse, R26, R96 ;  /* 0x0000001a1460723c */ /* 0x040fec0000001860 */
[----:B------:R-:W-:Y:S01]  /*121c0*/  MUFU.EX2 R44, R44 ;  /* 0x0000002c002c7308 */ /* 0x000fe20000000800 */
[----:B------:R-:W-:Y:S01]  /*121d0*/  F2FP.F16.F32.PACK_AB R26, R37, R136 ;  /* 0x00000088251a723e */ /* 0x000fe200000000ff */
[----:B------:R-:W-:Y:S01]  /*121e0*/  FADD.FTZ R144, R144, R77 ;  /* 0x0000004d90907221 */ /* 0x000fe20000010000 */
[----:B----4-:R-:W-:Y:S01]  /*121f0*/  F2FP.F16.F32.PACK_AB R27, R55, R38 ;  /* 0x00000026371b723e */ /* 0x010fe200000000ff */
[C---:B-----5:R-:W-:Y:S06]  /*12200*/  HMMA.16816.F32 R108, R20.reuse, R16, R108 ;  /* 0x00000010146c723c */ /* 0x060fec000000186c */
[----:B------:R-:W3:Y:S01]  /*12210*/  MUFU.EX2 R59, R59 ;  /* 0x0000003b003b7308 */ /* 0x000ee20000000800 */
[----:B------:R-:W-:Y:S01]  /*12220*/  FADD.FTZ R144, R137, R144 ;  /* 0x0000009089907221 */ /* 0x000fe20000010000 */
[----:B------:R-:W-:Y:S01]  /*12230*/  HMMA.16816.F32 R104, R20, R18, R104 ;  /* 0x000000121468723c */ /* 0x000fe20000001868 */
[----:B------:R-:W4:Y:S07]  /*12240*/  LDSM.16.MT88.4 R16, [R68+0x1000] ;  /* 0x001000004410783b */ /* 0x000f2e0000004200 */
[----:B------:R-:W-:Y:S01]  /*12250*/  MUFU.EX2 R39, R39 ;  /* 0x0000002700277308 */ /* 0x000fe20000000800 */
[----:B------:R-:W-:Y:S04]  /*12260*/  FADD.FTZ R43, R43, R144 ;  /* 0x000000902b2b7221 */ /* 0x000fe80000010000 */
[----:B------:R-:W-:Y:S01]  /*12270*/  FADD.FTZ R152, R152, R43 ;  /* 0x0000002b98987221 */ /* 0x000fe20000010000 */
[----:B------:R-:W5:Y:S01]  /*12280*/  LDSM.16.MT88.4 R20, [R120+0x4400] ;  /* 0x004400007814783b */ /* 0x000f620000004200 */
[--C-:B------:R-:W-:Y:S03]  /*12290*/  FFMA.FTZ R43, R62, UR4, -R69.reuse ;  /* 0x000000043e2b7c23 */ /* 0x100fe60008010845 */
[----:B------:R-:W5:Y:S01]  /*122a0*/  MUFU.EX2 R80, R80 ;  /* 0x0000005000507308 */ /* 0x000f620000000800 */
[C---:B------:R-:W-:Y:S05]  /*122b0*/  HMMA.16816.F32 R108, R24.reuse, R28, R108 ;  /* 0x0000001c186c723c */ /* 0x040fea000000186c */
[----:B------:R-:W-:Y:S01]  /*122c0*/  FADD.FTZ R45, R45, R152 ;  /* 0x000000982d2d7221 */ /* 0x000fe20000010000 */
[----:B------:R-:W-:Y:S03]  /*122d0*/  FFMA.FTZ R69, R64, UR4, -R69 ;  /* 0x0000000440457c23 */ /* 0x000fe60008010845 */
[----:B------:R-:W-:Y:S01]  /*122e0*/  MUFU.EX2 R41, R41 ;  /* 0x0000002900297308 */ /* 0x000fe20000000800 */
[C---:B------:R-:W-:Y:S01]  /*122f0*/  HMMA.16816.F32 R104, R24.reuse, R30, R104 ;  /* 0x0000001e1868723c */ /* 0x040fe20000001868 */
[----:B------:R-:W5:Y:S02]  /*12300*/  LDSM.16.MT88.4 R28, [R68+0x1400] ;  /* 0x00140000441c783b */ /* 0x000f640000004200 */
[----:B------:R-:W-:Y:S06]  /*12310*/  FADD.FTZ R82, R82, R45 ;  /* 0x0000002d52527221 */ /* 0x000fec0000010000 */
[----:B------:R-:W-:Y:S01]  /*12320*/  MUFU.EX2 R32, R32 ;  /* 0x0000002000207308 */ /* 0x000fe20000000800 */
[----:B------:R-:W-:Y:S04]  /*12330*/  FADD.FTZ R49, R49, R82 ;  /* 0x0000005231317221 */ /* 0x000fe80000010000 */
[----:B------:R-:W-:Y:S05]  /*12340*/  FADD.FTZ R154, R154, R49 ;  /* 0x000000319a9a7221 */ /* 0x000fea0000010000 */
[----:B------:R-:W-:Y:S01]  /*12350*/  MUFU.EX2 R46, R46 ;  /* 0x0000002e002e7308 */ /* 0x000fe20000000800 */
[----:B------:R-:W-:Y:S04]  /*12360*/  FADD.FTZ R51, R51, R154 ;  /* 0x0000009a33337221 */ /* 0x000fe80000010000 */
[----:B------:R-:W-:Y:S01]  /*12370*/  FADD.FTZ R156, R156, R51 ;  /* 0x000000339c9c7221 */ /* 0x000fe20000010000 */
[C---:B----4-:R-:W-:Y:S04]  /*12380*/  HMMA.16816.F32 R100, R24.reuse, R16, R100 ;  /* 0x000000101864723c */ /* 0x050fe80000001864 */
[----:B------:R-:W4:Y:S01]  /*12390*/  MUFU.EX2 R61, R61 ;  /* 0x0000003d003d7308 */ /* 0x000f220000000800 */
[----:B--2---:R-:W-:Y:S01]  /*123a0*/  F2FP.F16.F32.PACK_AB R16, R35, R132 ;  /* 0x000000842310723e */ /* 0x004fe200000000ff */
[----:B------:R-:W-:Y:S01]  /*123b0*/  FADD.FTZ R53, R53, R156 ;  /* 0x0000009c35357221 */ /* 0x000fe20000010000 */
[----:B-1----:R-:W-:Y:S01]  /*123c0*/  F2FP.F16.F32.PACK_AB R17, R40, R57 ;  /* 0x000000392811723e */ /* 0x002fe200000000ff */
[----:B------:R-:W-:Y:S01]  /*123d0*/  HMMA.16816.F32 R96, R24, R18, R96 ;  /* 0x000000121860723c */ /* 0x000fe20000001860 */
[----:B------:R-:W1:Y:S05]  /*123e0*/  LDSM.16.MT88.4 R24, [R120+0x4800] ;  /* 0x004800007818783b */ /* 0x000e6a0000004200 */
[----:B------:R-:W-:Y:S01]  /*123f0*/  MUFU.EX2 R13, R54 ;  /* 0x00000036000d7308 */ /* 0x000fe20000000800 */
[----:B------:R-:W-:Y:S01]  /*12400*/  F2FP.F16.F32.PACK_AB R18, R33, R14 ;  /* 0x0000000e2112723e */ /* 0x000fe200000000ff */
[----:B------:R-:W-:Y:S01]  /*12410*/  FADD.FTZ R53, R36, R53 ;  /* 0x0000003524357221 */ /* 0x000fe20000010000 */
[----:B---3--:R-:W-:Y:S03]  /*12420*/  F2FP.F16.F32.PACK_AB R19, R59, R44 ;  /* 0x0000002c3b13723e */ /* 0x008fe600000000ff */
[----:B------:R-:W-:Y:S04]  /*12430*/  FADD.FTZ R38, R38, R53 ;  /* 0x0000003526267221 */ /* 0x000fe80000010000 */
[----:B------:R-:W2:Y:S01]  /*12440*/  MUFU.EX2 R48, R48 ;  /* 0x0000003000307308 */ /* 0x000ea20000000800 */
[C---:B-----5:R-:W-:Y:S05]  /*12450*/  HMMA.16816.F32 R108, R16.reuse, R20, R108 ;  /* 0x00000014106c723c */ /* 0x060fea000000186c */
[----:B------:R-:W-:Y:S04]  /*12460*/  FADD.FTZ R38, R55, R38 ;  /* 0x0000002637267221 */ /* 0x000fe80000010000 */
[----:B------:R-:W-:Y:S01]  /*12470*/  MUFU.EX2 R47, R47 ;  /* 0x0000002f002f7308 */ /* 0x000fe20000000800 */
[C---:B------:R-:W-:Y:S01]  /*12480*/  HMMA.16816.F32 R104, R16.reuse, R22, R104 ;  /* 0x000000161068723c */ /* 0x040fe20000001868 */
[----:B------:R-:W3:Y:S02]  /*12490*/  LDSM.16.MT88.4 R20, [R68+0x1800] ;  /* 0x001800004414783b */ /* 0x000ee40000004200 */
[----:B------:R-:W-:Y:S06]  /*124a0*/  FADD.FTZ R57, R57, R38 ;  /* 0x0000002639397221 */ /* 0x000fec0000010000 */
[----:B------:R-:W5:Y:S01]  /*124b0*/  MUFU.EX2 R34, R34 ;  /* 0x0000002200227308 */ /* 0x000f620000000800 */
[----:B------:R-:W-:Y:S01]  /*124c0*/  FADD.FTZ R57, R40, R57 ;  /* 0x0000003928397221 */ /* 0x000fe20000010000 */
[C---:B------:R-:W-:Y:S03]  /*124d0*/  HMMA.16816.F32 R100, R16.reuse, R28, R100 ;  /* 0x0000001c1064723c */ /* 0x040fe60000001864 */
[----:B------:R-:W-:Y:S01]  /*124e0*/  F2FP.F16.F32.PACK_AB R28, R80, R39 ;  /* 0x00000027501c723e */ /* 0x000fe200000000ff */
[----:B------:R-:W-:Y:S01]  /*124f0*/  FADD.FTZ R44, R44, R57 ;  /* 0x000000392c2c7221 */ /* 0x000fe20000010000 */
[----:B----4-:R-:W-:Y:S03]  /*12500*/  F2FP.F16.F32.PACK_AB R29, R61, R46 ;  /* 0x0000002e3d1d723e */ /* 0x010fe600000000ff */
[----:B------:R-:W-:Y:S01]  /*12510*/  MUFU.EX2 R42, R42 ;  /* 0x0000002a002a7308 */ /* 0x000fe20000000800 */
[----:B------:R-:W-:Y:S01]  /*12520*/  HMMA.16816.F32 R96, R16, R30, R96 ;  /* 0x0000001e1060723c */ /* 0x000fe20000001860 */
[----:B------:R-:W4:Y:S02]  /*12530*/  LDSM.16.MT88.4 R16, [R120+0x4c00] ;  /* 0x004c00007810783b */ /* 0x000f240000004200 */
[----:B------:R-:W-:Y:S01]  /*12540*/  F2FP.F16.F32.PACK_AB R30, R32, R41 ;  /* 0x00000029201e723e */ /* 0x000fe200000000ff */
[----:B------:R-:W-:Y:S01]  /*12550*/  FADD.FTZ R59, R59, R44 ;  /* 0x0000002c3b3b7221 */ /* 0x000fe20000010000 */
[----:B--2---:R-:W-:Y:S04]  /*12560*/  F2FP.F16.F32.PACK_AB R31, R48, R13 ;  /* 0x0000000d301f723e */ /* 0x004fe800000000ff */
[----:B------:R-:W2:Y:S01]  /*12570*/  MUFU.EX2 R87, R66 ;  /* 0x0000004200577308 */ /* 0x000ea20000000800 */
[----:B------:R-:W-:Y:S02]  /*12580*/  FADD.FTZ R46, R46, R59 ;  /* 0x0000003b2e2e7221 */ /* 0x000fe40000010000 */
[C---:B-1----:R-:W-:Y:S07]  /*12590*/  HMMA.16816.F32 R108, R28.reuse, R24, R108 ;  /* 0x000000181c6c723c */ /* 0x042fee000000186c */
[----:B------:R-:W-:Y:S01]  /*125a0*/  MUFU.EX2 R50, R50 ;  /* 0x0000003200327308 */ /* 0x000fe20000000800 */
[----:B------:R-:W-:Y:S01]  /*125b0*/  FADD.FTZ R25, R135, R134 ;  /* 0x0000008687197221 */ /* 0x000fe20000010000 */
[----:B------:R-:W-:Y:S01]  /*125c0*/  FADD.FTZ R46, R61, R46 ;  /* 0x0000002e3d2e7221 */ /* 0x000fe20000010000 */
[C---:B------:R-:W-:Y:S07]  /*125d0*/  HMMA.16816.F32 R104, R28.reuse, R26, R104 ;  /* 0x0000001a1c68723c */ /* 0x040fee0000001868 */
        /* <DEDUP_REMOVED lines=8> */
[----:B-----5:R-:W-:Y:S01]  /*12660*/  F2FP.F16.F32.PACK_AB R20, R34, R47 ;  /* 0x0000002f2214723e */ /* 0x020fe200000000ff */
[----:B------:R-:W-:Y:S02]  /*12670*/  FADD.FTZ R13, R48, R13 ;  /* 0x0000000d300d7221 */ /* 0x000fe40000010000 */
[----:B------:R-:W-:Y:S01]  /*12680*/  FADD.FTZ R132, R132, R37 ;  /* 0x0000002584847221 */ /* 0x000fe20000010000 */
[----:B------:R-:W-:Y:S04]  /*12690*/  HMMA.16816.F32 R96, R28, R22, R96 ;  /* 0x000000161c60723c */ /* 0x000fe80000001860 */
[----:B------:R-:W5:Y:S01]  /*126a0*/  MUFU.EX2 R36, R69 ;  /* 0x0000004500247308 */ /* 0x000f620000000800 */
[----:B------:R-:W-:Y:S01]  /*126b0*/  FADD.FTZ R35, R35, R132 ;  /* 0x0000008423237221 */ /* 0x000fe20000010000 */
[----:B--2---:R-:W-:Y:S02]  /*126c0*/  F2FP.F16.F32.PACK_AB R22, R87, R42 ;  /* 0x0000002a5716723e */ /* 0x004fe400000000ff */
[----:B-1----:R-:W-:Y:S01]  /*126d0*/  F2FP.F16.F32.PACK_AB R21, R15, R50 ;  /* 0x000000320f15723e */ /* 0x002fe200000000ff */
[----:B------:R-:W-:Y:S01]  /*126e0*/  FADD.FTZ R14, R14, R35 ;  /* 0x000000230e0e7221 */ /* 0x000fe20000010000 */
[----:B------:R-:W-:Y:S03]  /*126f0*/  FADD.FTZ R50, R50, R13 ;  /* 0x0000000d32327221 */ /* 0x000fe60000010000 */
[----:B------:R-:W-:Y:S01]  /*12700*/  FADD.FTZ R14, R33, R14 ;  /* 0x0000000e210e7221 */ /* 0x000fe20000010000 */
[----:B------:R-:W-:Y:S03]  /*12710*/  FADD.FTZ R50, R15, R50 ;  /* 0x000000320f327221 */ /* 0x000fe60000010000 */
[----:B------:R-:W-:Y:S01]  /*12720*/  FADD.FTZ R39, R39, R14 ;  /* 0x0000000e27277221 */ /* 0x000fe20000010000 */
[----:B-----5:R-:W-:Y:S03]  /*12730*/  F2FP.F16.F32.PACK_AB R23, R36, R43 ;  /* 0x0000002b2417723e */ /* 0x020fe600000000ff */
[----:B------:R-:W-:Y:S01]  /*12740*/  FADD.FTZ R80, R80, R39 ;  /* 0x0000002750507221 */ /* 0x000fe20000010000 */
[----:B------:R-:W-:Y:S03]  /*12750*/  FADD.FTZ R43, R43, R50 ;  /* 0x000000322b2b7221 */ /* 0x000fe60000010000 */
[----:B------:R-:W-:Y:S01]  /*12760*/  FADD.FTZ R41, R41, R80 ;  /* 0x0000005029297221 */ /* 0x000fe20000010000 */
[----:B------:R-:W-:Y:S01]  /*12770*/  FADD.FTZ R89, R36, R43 ;  /* 0x0000002b24597221 */ /* 0x000fe20000010000 */
[C---:B----4-:R-:W-:Y:S05]  /*12780*/  HMMA.16816.F32 R108, R20.reuse, R16, R108 ;  /* 0x00000010146c723c */ /* 0x050fea000000186c */
[----:B------:R-:W-:Y:S03]  /*12790*/  FADD.FTZ R32, R32, R41 ;  /* 0x0000002920207221 */ /* 0x000fe60000010000 */
[C---:B------:R-:W-:Y:S03]  /*127a0*/  HMMA.16816.F32 R104, R20.reuse, R18, R104 ;  /* 0x000000121468723c */ /* 0x040fe60000001868 */
[----:B------:R-:W-:Y:S04]  /*127b0*/  FADD.FTZ R47, R47, R32 ;  /* 0x000000202f2f7221 */ /* 0x000fe80000010000 */
[----:B------:R-:W-:Y:S01]  /*127c0*/  FADD.FTZ R13, R34, R47 ;  /* 0x0000002f220d7221 */ /* 0x000fe20000010000 */
[C---:B---3--:R-:W-:Y:S03]  /*127d0*/  HMMA.16816.F32 R100, R20.reuse, R24, R100 ;  /* 0x000000181464723c */ /* 0x048fe60000001864 */
[----:B------:R-:W-:Y:S04]  /*127e0*/  FADD.FTZ R42, R42, R13 ;  /* 0x0000000d2a2a7221 */ /* 0x000fe80000010000 */
[----:B------:R-:W-:Y:S01]  /*127f0*/  FADD.FTZ R87, R87, R42 ;  /* 0x0000002a57577221 */ /* 0x000fe20000010000 */
[----:B------:R-:W-:Y:S01]  /*12800*/  HMMA.16816.F32 R96, R20, R26, R96 ;  /* 0x0000001a1460723c */ /* 0x000fe20000001860 */
[----:B------:R-:W-:Y:S08]  /*12810*/  @!UPT UIADD3 URZ, UPT, UPT, URZ, URZ, URZ ;  /* 0x000000fffffff290 */ /* 0x000ff0000fffe0ff */
[----:B------:R-:W-:Y:S11]  /*12820*/  @P0 BRA `(.L_x_4336) ;  /* 0xffffffc400d00947 */ /* 0x000ff6000383ffff */
.L_x_4332:
        /* <DEDUP_REMOVED lines=8> */
[----:B------:R-:W-:Y:S02]  /*128b0*/  LOP3.LUT R7, R5, 0x20, R118, 0xf8, !PT ;  /* 0x0000002005077812 */ /* 0x000fe400078ef876 */
[----:B------:R-:W4:Y:S01]  /*128c0*/  LDC.U8 R5, c[0x0][0x548] ;  /* 0x00015200ff057b82 */ /* 0x000f220000000000 */
[----:B------:R-:W-:-:S02]  /*128d0*/  LOP3.LUT R12, R84, 0x20, RZ, 0xc0, !PT ;  /* 0x00000020540c7812 */ /* 0x000fc400078ec0ff */
[----:B------:R-:W-:Y:S02]  /*128e0*/  LOP3.LUT R6, R7, R6, RZ, 0xfc, !PT ;  /* 0x0000000607067212 */ /* 0x000fe400078efcff */
[----:B------:R-:W-:Y:S02]  /*128f0*/  LOP3.LUT R84, R84, 0x40, RZ, 0xc0, !PT ;  /* 0x0000004054547812 */ /* 0x000fe400078ec0ff */
[----:B------:R-:W-:Y:S01]  /*12900*/  LEA R11, R6, UR6, 0x1 ;  /* 0x00000006060b7c11 */ /* 0x000fe2000f8e08ff */
[----:B------:R-:W5:Y:S01]  /*12910*/  S2UR UR6, SR_CTAID.X ;  /* 0x00000000000679c3 */ /* 0x000f620000002500 */
[----:B------:R-:W-:Y:S02]  /*12920*/  LOP3.LUT P5, RZ, R85, 0x3, RZ, 0xc0, !PT ;  /* 0x0000000355ff7812 */ /* 0x000fe400078ac0ff */
[C---:B------:R-:W-:Y:S01]  /*12930*/  IADD3 R15, PT, PT, R11.reuse, -R84, RZ ;  /* 0x800000540b0f7210 */ /* 0x040fe20007ffe0ff */
[----:B-1----:R-:W-:Y:S01]  /*12940*/  FADD.FTZ R8, R8, R87 ;  /* 0x0000005708087221 */ /* 0x002fe20000010000 */
[----:B------:R-:W-:-:S03]  /*12950*/  IADD3 R17, PT, PT, R11, -R12, RZ ;  /* 0x8000000c0b117210 */ /* 0x000fc60007ffe0ff */
[----:B------:R-:W1:Y:S01]  /*12960*/  @P2 LDC.64 R6, c[0x0][0x408] ;  /* 0x00010200ff062b82 */ /* 0x000e620000000a00 */
[----:B---3--:R-:W-:Y:S01]  /*12970*/  FADD.FTZ R9, R0, R89 ;  /* 0x0000005900097221 */ /* 0x008fe20000010000 */
[----:B------:R-:W3:Y:S01]  /*12980*/  SHFL.BFLY PT, R3, R8, 0x1, 0x1f ;  /* 0x0c201f0008037f89 */ /* 0x000ee200000e0000 */
[----:B------:R-:W-:-:S03]  /*12990*/  IADD3 R12, PT, PT, -R12, R15, RZ ;  /* 0x0000000f0c0c7210 */ /* 0x000fc60007ffe1ff */
[----:B------:R-:W2:Y:S01]  /*129a0*/  SHFL.BFLY PT, R0, R9, 0x1, 0x1f ;  /* 0x0c201f0009007f89 */ /* 0x000ea200000e0000 */
[----:B----4-:R-:W-:-:S04]  /*129b0*/  ISETP.NE.AND P3, PT, R5, RZ, PT ;  /* 0x000000ff0500720c */ /* 0x010fc80003f65270 */
[----:B------:R-:W-:Y:S01]  /*129c0*/  ISETP.NE.OR P4, PT, R93, -0x1, !P3 ;  /* 0xffffffff5d00780c */ /* 0x000fe20005f85670 */
[----:B-----5:R-:W-:-:S08]  /*129d0*/  USHF.L.U32 UR6, UR6, 0x6, URZ ;  /* 0x0000000606067899 */ /* 0x020fd000080006ff */
[----:B------:R-:W4:Y:S01]  /*129e0*/  @!P3 LDC R10, c[0x0][0x3e0] ;  /* 0x0000f800ff0abb82 */ /* 0x000f220000000800 */
[----:B-1----:R-:W-:Y:S01]  /*129f0*/  @P2 IMAD.WIDE.U32 R22, R93, R6, RZ ;  /* 0x000000065d162225 */ /* 0x002fe200078e00ff */
[----:B------:R-:W-:-:S03]  /*12a00*/  MOV R6, 0x7f800000 ;  /* 0x7f80000000067802 */ /* 0x000fc60000000f00 */
[----:B---3--:R-:W-:Y:S02]  /*12a10*/  FADD.FTZ R2, R8, R3 ;  /* 0x0000000308027221 */ /* 0x008fe40000010000 */
[----:B------:R-:W4:Y:S01]  /*12a20*/  S2R R8, SR_CTAID.Y ;  /* 0x0000000000087919 */ /* 0x000f220000002600 */
[----:B------:R-:W1:Y:S01]  /*12a30*/  @P3 LDC R18, c[0x0][0x454] ;  /* 0x00011500ff123b82 */ /* 0x000e620000000800 */
[----:B------:R-:W3:Y:S01]  /*12a40*/  MUFU.RCP R4, R2 ;  /* 0x0000000200047308 */ /* 0x000ee20000001000 */
[----:B------:R-:W-:Y:S01]  /*12a50*/  FSETP.NE.FTZ.AND P1, PT, R2, RZ, PT ;  /* 0x000000ff0200720b */ /* 0x000fe20003f35000 */
[----:B--2---:R-:W-:Y:S02]  /*12a60*/  FADD.FTZ R0, R9, R0 ;  /* 0x0000000009007221 */ /* 0x004fe40000010000 */
[----:B------:R-:W4:Y:S03]  /*12a70*/  S2R R9, SR_CTAID.Z ;  /* 0x0000000000097919 */ /* 0x000f260000002700 */
[----:B------:R-:W-:Y:S01]  /*12a80*/  FSETP.NE.FTZ.AND P0, PT, R0, RZ, PT ;  /* 0x000000ff0000720b */ /* 0x000fe20003f15000 */
[----:B------:R-:W2:Y:S06]  /*12a90*/  MUFU.RCP R3, R0 ;  /* 0x0000000000037308 */ /* 0x000eac0000001000 */
[----:B------:R-:W5:Y:S02]  /*12aa0*/  @P1 LDC R16, c[0x0][0x458] ;  /* 0x00011600ff101b82 */ /* 0x000f640000000800 */
[----:B------:R-:W2:Y:S01]  /*12ab0*/  @P1 MUFU.LG2 R2, R2 ;  /* 0x0000000200021308 */ /* 0x000ea20000000c00 */
[----:B---3--:R-:W-:-:S05]  /*12ac0*/  FSEL R4, R4, 1, P1 ;  /* 0x3f80000004047808 */ /* 0x008fca0000800000 */
        /* <DEDUP_REMOVED lines=8> */
[----:B------:R-:W3:Y:S01]  /*12b50*/  @P0 LDC R14, c[0x0][0x458] ;  /* 0x00011600ff0e0b82 */ /* 0x000ee20000000800 */
[----:B--2---:R-:W-:Y:S01]  /*12b60*/  FSEL R3, R3, 1, P0 ;  /* 0x3f80000003037808 */ /* 0x004fe20000000000 */
[----:B------:R-:W2:Y:S01]  /*12b70*/  @P0 MUFU.LG2 R0, R0 ;  /* 0x0000000000000308 */ /* 0x000ea20000000c00 */
[----:B------:R-:W-:Y:S01]  /*12b80*/  F2FP.F16.F32.PACK_AB R108, R109, R108 ;  /* 0x0000006c6d6c723e */ /* 0x000fe200000000ff */
[----:B------:R-:W-:Y:S01]  /*12b90*/  @P1 FMUL.FTZ R2, R2, 0.69314718246459960938 ;  /* 0x3f31721802021820 */ /* 0x000fe20000410000 */
[----:B------:R-:W-:Y:S01]  /*12ba0*/  F2FP.F16.F32.PACK_AB R104, R105, R104 ;  /* 0x000000686968723e */ /* 0x000fe200000000ff */
[C---:B------:R-:W-:Y:S01]  /*12bb0*/  FMUL.FTZ R110, R3.reuse, R110 ;  /* 0x0000006e036e7220 */ /* 0x040fe20000410000 */
[C---:B------:R-:W-:Y:S01]  /*12bc0*/  FMUL.FTZ R111, R3.reuse, R111 ;  /* 0x0000006f036f7220 */ /* 0x040fe20000410000 */
[----:B------:R-:W1:Y:S01]  /*12bd0*/  @!P2 LDC.64 R4, c[0x0][0x400] ;  /* 0x00010000ff04ab82 */ /* 0x000e620000000a00 */
        /* <DEDUP_REMOVED lines=9> */
[----:B----4-:R-:W-:Y:S01]  /*12c70*/  @!P3 IMAD R10, R8, R10, R9 ;  /* 0x0000000a080ab224 */ /* 0x010fe200078e0209 */
[----:B------:R-:W-:Y:S01]  /*12c80*/  F2FP.F16.F32.PACK_AB R100, R101, R100 ;  /* 0x000000646564723e */ /* 0x000fe200000000ff */
[----:B------:R4:W-:Y:S01]  /*12c90*/  STS [R11+0x200], R110 ;  /* 0x0002006e0b007388 */ /* 0x0009e20000000800 */
[----:B------:R-:W-:Y:S01]  /*12ca0*/  F2FP.F16.F32.PACK_AB R102, R103, R102 ;  /* 0x000000666766723e */ /* 0x000fe200000000ff */
[----:B--2---:R-:W-:Y:S01]  /*12cb0*/  @P0 FMUL.FTZ R0, R0, 0.69314718246459960938 ;  /* 0x3f31721800000820 */ /* 0x004fe20000410000 */
[----:B------:R-:W-:Y:S01]  /*12cc0*/  F2FP.F16.F32.PACK_AB R96, R97, R96 ;  /* 0x000000606160723e */ /* 0x000fe200000000ff */
[----:B------:R4:W-:Y:S01]  /*12cd0*/  STS [R17+0x10], R104 ;  /* 0x0000106811007388 */ /* 0x0009e20000000800 */
[----:B------:R-:W-:Y:S01]  /*12ce0*/  F2FP.F16.F32.PACK_AB R3, R3, R98 ;  /* 0x000000620303723e */ /* 0x000fe200000000ff */
[----:B---3--:R-:W-:Y:S01]  /*12cf0*/  @P0 FFMA.FTZ R6, R65, R14, R0 ;  /* 0x0000000e41060223 */ /* 0x008fe20000010000 */
[----:B------:R-:W-:Y:S01]  /*12d00*/  SHF.R.U32.HI R0, RZ, 0x2, R85 ;  /* 0x00000002ff007819 */ /* 0x000fe20000011655 */
[----:B------:R4:W-:Y:S01]  /*12d10*/  STS [R17+0x210], R106 ;  /* 0x0002106a11007388 */ /* 0x0009e20000000800 */
[----:B-1----:R-:W-:-:S03]  /*12d20*/  @!P2 IMAD.WIDE.U32 R20, R8, R4, RZ ;  /* 0x000000040814a225 */ /* 0x002fc600078e00ff */
        /* <DEDUP_REMOVED lines=8> */
[----:B-----5:R-:W-:Y:S01]  /*12db0*/  @P1 FFMA.FTZ R7, R67, R16, R2 ;  /* 0x0000001043071223 */ /* 0x020fe20000010002 */
[----:B------:R-:W-:Y:S01]  /*12dc0*/  @P3 IMAD R4, R9, R18, R93 ;  /* 0x0000001209043224 */ /* 0x000fe200078e025d */
[----:B------:R4:W-:Y:S01]  /*12dd0*/  STS [R12+0x230], R3 ;  /* 0x000230030c007388 */ /* 0x0009e20000000800 */
[----:B------:R-:W-:Y:S06]  /*12de0*/  BAR.SYNC.DEFER_BLOCKING 0x0 ;  /* 0x0000000000007b1d */ /* 0x000fec0000010000 */
[----:B------:R-:W-:Y:S05]  /*12df0*/  @P5 BRA `(.L_x_4338) ;  /* 0x0000000000385947 */ /* 0x000fea0003800000 */
[----:B------:R-:W1:Y:S01]  /*12e00*/  LDCU.64 UR4, c[0x0][0x420] ;  /* 0x00008400ff0477ac */ /* 0x000e620008000a00 */
[----:B------:R-:W-:Y:S01]  /*12e10*/  LOP3.LUT R125, R125, 0x30, RZ, 0xc0, !PT ;  /* 0x000000307d7d7812 */ /* 0x000fe200078ec0ff */
[----:B----4-:R-:W-:Y:S02]  /*12e20*/  VIADD R11, R4, UR6 ;  /* 0x00000006040b7c36 */ /* 0x010fe40008000000 */
        /* <DEDUP_REMOVED lines=11> */
.L_x_4338:
[----:B------:R-:W-:Y:S05]  /*12ee0*/  BSYNC.RECONVERGENT B0 ;  /* 0x0000000000007941 */ /* 0x000fea0003800200 */
.L_x_4337:
[----:B------:R-:W2:Y:S01]  /*12ef0*/  LDCU UR4, c[0x0][0x440] ;  /* 0x00008800ff0477ac */ /* 0x000ea20008000800 */
[----:B-1--4-:R-:W1:Y:S01]  /*12f00*/  LDC.64 R2, c[0x0][0x408] ;  /* 0x00010200ff027b82 */ /* 0x012e620000000a00 */
        /* <DEDUP_REMOVED lines=36> */
.L_x_4339:
        /* <DEDUP_REMOVED lines=11> */
.L_x_4935:


//--------------------- .text._ZN5flash24flash_fwd_splitkv_kernelI23Flash_fwd_kernel_traitsILi32ELi64ELi128ELi4ELb0ELb0EN7cutlass6half_tE19Flash_kernel_traitsILi32ELi64ELi128ELi4ES3_EELb1ELb0ELb0ELb0ELb1ELb0ELb1ELb0EEEvNS_16Flash_fwd_paramsE --------------------------
	.section	.text._ZN5flash24flash_fwd_splitkv_kernelI23Flash_fwd_kernel_traitsILi32ELi64ELi128ELi4ELb0ELb0EN7cutlass6half_tE19Flash_kernel_traitsILi32ELi64ELi128ELi4ES3_EELb1ELb0ELb0ELb0ELb1ELb0ELb1ELb0EEEvNS_16Flash_fwd_paramsE,"ax",@progbits
	.align	128
        .global         _ZN5flash24flash_fwd_splitkv_kernelI23Flash_fwd_kernel_traitsILi32ELi64ELi128ELi4ELb0ELb0EN7cutlass6half_tE19Flash_kernel_traitsILi32ELi64ELi128ELi4ES3_EELb1ELb0ELb0ELb0ELb1ELb0ELb1ELb0EEEvNS_16Flash_fwd_paramsE
        .type           _ZN5flash24flash_fwd_splitkv_kernelI23Flash_fwd_kernel_traitsILi32ELi64ELi128ELi4ELb0ELb0EN7cutlass6half_tE19Flash_kernel_traitsILi32ELi64ELi128ELi4ES3_EELb1ELb0ELb0ELb0ELb1ELb0ELb1ELb0EEEvNS_16Flash_fwd_paramsE,@function
        .size           _ZN5flash24flash_fwd_splitkv_kernelI23Flash_fwd_kernel_traitsILi32ELi64ELi128ELi4ELb0ELb0EN7cutlass6half_tE19Flash_kernel_traitsILi32ELi64ELi128ELi4ES3_EELb1ELb0ELb0ELb0ELb1ELb0ELb1ELb0EEEvNS_16Flash_fwd_paramsE,(.L_x_4936 - _ZN5flash24flash_fwd_splitkv_kernelI23Flash_fwd_kernel_traitsILi32ELi64ELi128ELi4ELb0ELb0EN7cutlass6half_tE19Flash_kernel_traitsILi32ELi64ELi128ELi4ES3_EELb1ELb0ELb0ELb0ELb1ELb0ELb1ELb0EEEvNS_16Flash_fwd_paramsE)
        .other          _ZN5flash24flash_fwd_splitkv_kernelI23Flash_fwd_kernel_traitsILi32ELi64ELi128ELi4ELb0ELb0EN7cutlass6half_tE19Flash_kernel_traitsILi32ELi64ELi128ELi4ES3_EELb1ELb0ELb0ELb0ELb1ELb0ELb1ELb0EEEvNS_16Flash_fwd_paramsE,@"STO_CUDA_ENTRY STV_DEFAULT"
_ZN5flash24flash_fwd_splitkv_kernelI23Flash_fwd_kernel_traitsILi32ELi64ELi128ELi4ELb0ELb0EN7cutlass6half_tE19Flash_kernel_traitsILi32ELi64ELi128ELi4ES3_EELb1ELb0ELb0ELb0ELb1ELb0ELb1ELb0EEEvNS_16Flash_fwd_paramsE:
.text._ZN5flash24flash_fwd_splitkv_kernelI23Flash_fwd_kernel_traitsILi32ELi64ELi128ELi4ELb0ELb0EN7cutlass6half_tE19Flash_kernel_traitsILi32ELi64ELi128ELi4ES3_EELb1ELb0ELb0ELb0ELb1ELb0ELb1ELb0EEEvNS_16Flash_fwd_paramsE:
        /* <DEDUP_REMOVED lines=38> */
[----:B------:R-:W-:Y:S01]  /*0260*/  IADD3 R16, P1, PT, R9, R2, RZ ;  /* 0x0000000209107210 */ /* 0x000fe20007f3e0ff */
[----:B------:R-:W-:Y:S01]  /*0270*/  IMAD.MOV.U32 R4, RZ, RZ, -0x1 ;  /* 0xffffffffff047424 */ /* 0x000fe200078e00ff */
[C---:B------:R-:W-:Y:S02]  /*0280*/  ISETP.EQ.OR.EX P6, PT, R3.reuse, RZ, !P5, P6 ;  /* 0x000000ff0300720c */ /* 0x040fe40006fc2760 */
[----:B------:R-:W-:Y:S02]  /*0290*/  ISETP.NE.U32.AND P2, PT, R2, RZ, PT ;  /* 0x000000ff0200720c */ /* 0x000fe40003f45070 */
[----:B----4-:R-:W-:Y:S02]  /*02a0*/  ISETP.NE.U32.AND P3, PT, RZ, UR4, PT ;  /* 0x00000004ff007c0c */ /* 0x010fe4000bf65070 */
[----:B------:R-:W-:Y:S02]  /*02b0*/  ISETP.NE.AND.EX P2, PT, R3, RZ, PT, P2 ;  /* 0x000000ff0300720c */ /* 0x000fe40003f45320 */
[----:B------:R-:W-:-:S11]  /*02c0*/  ISETP.NE.AND.EX P3, PT, RZ, UR5, PT, P3 ;  /* 0x00000005ff007c0c */ /* 0x000fd6000bf65330 */
[----:B------:R-:W2:Y:S02]  /*02d0*/  @!P2 LDC R14, c[0x0][0x438] ;  /* 0x00010e00ff0eab82 */ /* 0x000ea40000000800 */
[----:B------:R-:W-:Y:S02]  /*02e0*/  @P3 IADD3 R12, P0, PT, R9, UR4, RZ ;  /* 0x00000004090c3c10 */ /* 0x000fe4000ff1e0ff */
[----:B-1----:R-:W-:-:S04]  /*02f0*/  SHF.R.U32.HI R10, RZ, 0x1e, R145 ;  /* 0x0000001eff0a7819 */ /* 0x002fc80000011691 */
[C---:B------:R-:W-:Y:S01]  /*0300*/  @P3 IADD3.X R13, PT, PT, R10.reuse, UR5, RZ, P0, !PT ;  /* 0x000000050a0d3c10 */ /* 0x040fe200087fe4ff */
[----:B------:R-:W-:-:S05]  /*0310*/  IMAD.X R17, R10, 0x1, R3, P1 ;  /* 0x000000010a117824 */ /* 0x000fca00008e0603 */
[----:B------:R1:W5:Y:S01]  /*0320*/  @!P6 LDG.E R4, desc[UR14][R16.64] ;  /* 0x0000000e1004e981 */ /* 0x000362000c1e1900 */
[----:B------:R-:W-:Y:S05]  /*0330*/  @!P2 BRA `(.L_x_4340) ;  /* 0x00000000000ca947 */ /* 0x000fea0003800000 */
[----:B------:R-:W2:Y:S02]  /*0340*/  @P5 LDG.E R3, desc[UR14][R16.64+0x4] ;  /* 0x0000040e10035981 */ /* 0x000ea4000c1e1900 */
[----:B--2--5:R-:W-:-:S06]  /*0350*/  @P5 IADD3 R14, PT, PT, R3, -R4, RZ ;  /* 0x80000004030e5210 */ /* 0x024fcc0007ffe0ff */
[----:B------:R3:W5:Y:S02]  /*0360*/  @!P5 LDG.E R14, desc[UR14][R16.64] ;  /* 0x0000000e100ed981 */ /* 0x000764000c1e1900 */
.L_x_4340:
        /* <DEDUP_REMOVED lines=8> */
[----:B------:R-:W4:Y:S01]  /*03f0*/  S2R R15, SR_CTAID.X ;  /* 0x00000000000f7919 */ /* 0x000f220000002500 */
[----:B------:R-:W3:Y:S01]  /*0400*/  @!P4 LDC R2, c[0x0][0x434] ;  /* 0x00010d00ff02cb82 */ /* 0x000ee20000000800 */
[----:B-----5:R-:W-:Y:S02]  /*0410*/  @P4 IMAD.IADD R2, R7, 0x1, -R8 ;  /* 0x0000000107024824 */ /* 0x020fe400078e0a08 */
[----:B----4-:R-:W-:-:S05]  /*0420*/  IMAD.SHL.U32 R107, R15, 0x40, RZ ;  /* 0x000000400f6b7824 */ /* 0x010fca00078e00ff */
[----:B---3--:R-:W-:-:S13]  /*0430*/  ISETP.GT.AND P1, PT, R2, R107, PT ;  /* 0x0000006b0200720c */ /* 0x008fda0003f24270 */
[----:B-1----:R-:W-:Y:S05]  /*0440*/  @!P1 EXIT ;  /* 0x000000000000994d */ /* 0x002fea0003800000 */
[----:B------:R-:W1:Y:S01]  /*0450*/  LDC R11, c[0x0][0x374] ;  /* 0x0000dd00ff0b7b82 */ /* 0x000e620000000800 */
[----:B------:R-:W-:Y:S01]  /*0460*/  @P0 IMAD.IADD R103, R24, 0x1, -R3 ;  /* 0x0000000118670824 */ /* 0x000fe200078e0a03 */
[----:B------:R-:W3:Y:S06]  /*0470*/  S2R R132, SR_TID.X ;  /* 0x0000000000847919 */ /* 0x000eec0000002100 */
[----:B------:R-:W4:Y:S08]  /*0480*/  LDC R17, c[0x0][0x438] ;  /* 0x00010e00ff117b82 */ /* 0x000f300000000800 */
[----:B------:R-:W5:Y:S01]  /*0490*/  @!P0 LDC R16, c[0x0][0x43c] ;  /* 0x00010f00ff108b82 */ /* 0x000f620000000800 */
[----:B-1----:R-:W-:-:S04]  /*04a0*/  IABS R13, R11 ;  /* 0x0000000b000d7213 */ /* 0x002fc80000000000 */
[----:B------:R-:W1:Y:S01]  /*04b0*/  I2F.RP R12, R13 ;  /* 0x0000000d000c7306 */ /* 0x000e620000209400 */
        /* <DEDUP_REMOVED lines=10> */
[----:B-1----:R-:W-:-:S03]  /*0560*/  VIADD R6, R6, 0xffffffe ;  /* 0x0ffffffe06067836 */ /* 0x002fc60000000000 */
[----:B------:R-:W-:Y:S01]  /*0570*/  ISETP.GE.AND P1, PT, R20, RZ, PT ;  /* 0x000000ff1400720c */ /* 0x000fe20003f26270 */
[----:B------:R-:W1:Y:S02]  /*0580*/  F2I.FTZ.U32.TRUNC.NTZ R7, R6 ;  /* 0x0000000600077305 */ /* 0x000e64000021f000 */
[--C-:B-1----:R-:W-:Y:S02]  /*0590*/  IMAD.MOV R0, RZ, RZ, -R7.reuse ;  /* 0x000000ffff007224 */ /* 0x102fe400078e0a07 */
[----:B------:R-:W-:Y:S02]  /*05a0*/  IMAD.MOV.U32 R6, RZ, RZ, RZ ;  /* 0x000000ffff067224 */ /* 0x000fe400078e00ff */
[----:B------:R-:W-:Y:S02]  /*05b0*/  IMAD R19, R0, R13, RZ ;  /* 0x0000000d00137224 */ /* 0x000fe400078e02ff */
[----:B------:R-:W1:Y:S02]  /*05c0*/  LDC R0, c[0x0][0x508] ;  /* 0x00014200ff007b82 */ /* 0x000e640000000800 */
[----:B------:R-:W-:-:S06]  /*05d0*/  IMAD.HI.U32 R19, R7, R19, R6 ;  /* 0x0000001307137227 */ /* 0x000fcc00078e0006 */
[----:B------:R-:W4:Y:S01]  /*05e0*/  @!P0 LDC.64 R6, c[0x0][0x488] ;  /* 0x00012200ff068b82 */ /* 0x000f220000000a00 */
[----:B------:R-:W-:-:S04]  /*05f0*/  IMAD.HI.U32 R12, R19, R18, RZ ;  /* 0x00000012130c7227 */ /* 0x000fc800078e00ff */
[----:B------:R-:W-:-:S05]  /*0600*/  IMAD R18, R12, R17, R18 ;  /* 0x000000110c127224 */ /* 0x000fca00078e0212 */
[----:B------:R-:W-:-:S13]  /*0610*/  ISETP.GT.U32.AND P2, PT, R13, R18, PT ;  /* 0x000000120d00720c */ /* 0x000fda0003f44070 */
[----:B------:R-:W-:Y:S01]  /*0620*/  @!P2 IMAD.IADD R18, R18, 0x1, -R13 ;  /* 0x000000011212a824 */ /* 0x000fe200078e0a0d */
[----:B----4-:R-:W-:Y:S01]  /*0630*/  @!P0 ISETP.NE.U32.AND P3, PT, R6, RZ, PT ;  /* 0x000000ff0600820c */ /* 0x010fe20003f65070 */
[----:B------:R-:W-:Y:S01]  /*0640*/  @!P2 VIADD R12, R12, 0x1 ;  /* 0x000000010c0ca836 */ /* 0x000fe20000000000 */
[----:B------:R-:W4:Y:S01]  /*0650*/  S2R R6, SR_CTAID.Y ;  /* 0x0000000000067919 */ /* 0x000f220000002600 */
[----:B------:R-:W-:Y:S02]  /*0660*/  ISETP.NE.AND P2, PT, R11, RZ, PT ;  /* 0x000000ff0b00720c */ /* 0x000fe40003f45270 */
[----:B------:R-:W-:Y:S01]  /*0670*/  @!P0 ISETP.NE.AND.EX P3, PT, R7, RZ, PT, P3 ;  /* 0x000000ff0700820c */ /* 0x000fe20003f65330 */
[----:B------:R-:W-:Y:S01]  /*0680*/  VIADD R7, R15, 0x1 ;  /* 0x000000010f077836 */ /* 0x000fe20000000000 */
[----:B------:R-:W-:Y:S02]  /*0690*/  ISETP.GE.U32.AND P4, PT, R18, R13, PT ;  /* 0x0000000d1200720c */ /* 0x000fe40003f86070 */
[----:B-----5:R-:W-:Y:S01]  /*06a0*/  @!P0 SEL R16, R16, RZ, P3 ;  /* 0x000000ff10108207 */ /* 0x020fe20001800000 */
[----:B------:R-:W-:-:S03]  /*06b0*/  IMAD R7, R7, 0x40, -R2 ;  /* 0x0000004007077824 */ /* 0x000fc600078e0a02 */
[----:B--2---:R-:W-:-:S05]  /*06c0*/  @!P0 IADD3 R103, PT, PT, R16, R14, -R3 ;  /* 0x0000000e10678210 */ /* 0x004fca0007ffe803 */
[----:B------:R-:W-:Y:S02]  /*06d0*/  VIADD R14, R103, 0x7f ;  /* 0x0000007f670e7836 */ /* 0x000fe40000000000 */
[----:B------:R-:W-:-:S03]  /*06e0*/  @P4 VIADD R12, R12, 0x1 ;  /* 0x000000010c0c4836 */ /* 0x000fc60000000000 */
[----:B-1----:R-:W-:Y:S01]  /*06f0*/  IADD3 R7, PT, PT, R14, R0, R7 ;  /* 0x000000000e077210 */ /* 0x002fe20007ffe007 */
[----:B------:R-:W-:Y:S01]  /*0700*/  @!P1 IMAD.MOV R12, RZ, RZ, -R12 ;  /* 0x000000ffff0c9224 */ /* 0x000fe200078e0a0c */
[----:B------:R-:W-:Y:S02]  /*0710*/  SHF.R.S32.HI R13, RZ, 0x1f, R14 ;  /* 0x0000001fff0d7819 */ /* 0x000fe4000001140e */
[----:B------:R-:W-:Y:S02]  /*0720*/  @!P2 LOP3.LUT R12, RZ, R11, RZ, 0x33, !PT ;  /* 0x0000000bff0ca212 */ /* 0x000fe400078e33ff */
[----:B------:R-:W-:Y:S02]  /*0730*/  SHF.R.S32.HI R16, RZ, 0x1f, R7 ;  /* 0x0000001fff107819 */ /* 0x000fe40000011407 */
[----:B------:R-:W-:Y:S02]  /*0740*/  LEA.HI R13, R13, R14, RZ, 0x7 ;  /* 0x0000000e0d0d7211 */ /* 0x000fe400078f38ff */
[----:B------:R-:W-:Y:S01]  /*0750*/  LEA.HI R16, R16, R7, RZ, 0x7 ;  /* 0x0000000710107211 */ /* 0x000fe200078f38ff */
[----:B----4-:R-:W-:Y:S01]  /*0760*/  IMAD R137, R12, R6, RZ ;  /* 0x000000060c897224 */ /* 0x010fe200078e02ff */
[----:B------:R-:W-:Y:S01]  /*0770*/  SHF.R.S32.HI R13, RZ, 0x7, R13 ;  /* 0x00000007ff0d7819 */ /* 0x000fe2000001140d */
[----:B------:R-:W-:Y:S01]  /*0780*/  IMAD.MOV R7, RZ, RZ, -R145 ;  /* 0x000000ffff077224 */ /* 0x000fe200078e0a91 */
[----:B------:R-:W-:-:S02]  /*0790*/  SHF.R.S32.HI R16, RZ, 0x7, R16 ;  /* 0x00000007ff107819 */ /* 0x000fc40000011410 */
[----:B------:R-:W-:Y:S01]  /*07a0*/  VIADDMNMX R13, R137, R12, R13, PT ;  /* 0x0000000c890d7246 */ /* 0x000fe2000380010d */
[----:B------:R-:W-:-:S03]  /*07b0*/  IMAD R22, R5, R7, R22 ;  /* 0x0000000705167224 */ /* 0x000fc600078e0216 */
[----:B------:R-:W-:-:S04]  /*07c0*/  VIMNMX R102, PT, PT, R13, R16, PT ;  /* 0x000000100d667248 */ /* 0x000fc80003fe0100 */
[----:B------:R-:W-:-:S13]  /*07d0*/  ISETP.GE.AND P0, PT, R137, R102, PT ;  /* 0x000000668900720c */ /* 0x000fda0003f06270 */
[----:B---3--:R-:W-:Y:S05]  /*07e0*/  @!P0 BRA `(.L_x_4341) ;  /* 0x0000000000b08947 */ /* 0x008fea0003800000 */
[----:B------:R-:W1:Y:S01]  /*07f0*/  LDC.64 R8, c[0x0][0x430] ;  /* 0x00010c00ff087b82 */ /* 0x000e620000000a00 */
[----:B------:R-:W2:Y:S01]  /*0800*/  LDCU UR4, c[0x0][0x44c] ;  /* 0x00008980ff0477ac */ /* 0x000ea20008000800 */
[----:B------:R-:W-:Y:S01]  /*0810*/  IMAD.IADD R2, R2, 0x1, -R107 ;  /* 0x0000000102027824 */ /* 0x000fe200078e0a6b */
[----:B------:R-:W-:Y:S01]  /*0820*/  SHF.R.U32.HI R11, RZ, 0x3, R132 ;  /* 0x00000003ff0b7819 */ /* 0x000fe20000011684 */
[----:B------:R-:W3:Y:S03]  /*0830*/  LDCU.64 UR6, c[0x0][0x3f8] ;  /* 0x00007f00ff0677ac */ /* 0x000ee60008000a00 */
[C---:B------:R-:W-:Y:S01]  /*0840*/  ISETP.GE.AND P1, PT, R11.reuse, R2, PT ;  /* 0x000000020b00720c */ /* 0x040fe20003f26270 */
[----:B------:R-:W-:-:S05]  /*0850*/  VIADD R7, R11, 0x10 ;  /* 0x000000100b077836 */ /* 0x000fca0000000000 */
[----:B------:R-:W-:Y:S01]  /*0860*/  ISETP.GE.AND P3, PT, R7, R2, PT ;  /* 0x000000020700720c */ /* 0x000fe20003f66270 */
[----:B-1----:R-:W-:-:S04]  /*0870*/  IMAD R8, R6, R8, R145 ;  /* 0x0000000806087224 */ /* 0x002fc800078e0291 */
[----:B------:R-:W-:Y:S02]  /*0880*/  IMAD R8, R8, R5, R22 ;  /* 0x0000000508087224 */ /* 0x000fe400078e0216 */
[----:B------:R-:W-:Y:S02]  /*0890*/  VIADD R5, R11, 0x20 ;  /* 0x000000200b057836 */ /* 0x000fe40000000000 */
[----:B------:R-:W-:-:S03]  /*08a0*/  IMAD R9, R8, R9, R107 ;  /* 0x0000000908097224 */ /* 0x000fc600078e026b */
[----:B------:R-:W-:Y:S01]  /*08b0*/  ISETP.GE.AND P2, PT, R5, R2, PT ;  /* 0x000000020500720c */ /* 0x000fe20003f46270 */
[----:B--2---:R-:W-:Y:S01]  /*08c0*/  IMAD R13, R9, UR4, RZ ;  /* 0x00000004090d7c24 */ /* 0x004fe2000f8e02ff */
[----:B------:R-:W1:Y:S04]  /*08d0*/  LDCU.64 UR4, c[0x0][0x428] ;  /* 0x00008500ff0477ac */ /* 0x000e680008000a00 */
[C---:B------:R-:W-:Y:S02]  /*08e0*/  LEA R3, P0, R132.reuse, R13, 0x2 ;  /* 0x0000000d84037211 */ /* 0x040fe400078010ff */
[----:B------:R-:W-:Y:S02]  /*08f0*/  LOP3.LUT P6, R132, R132, 0x7, RZ, 0xc0, !PT ;  /* 0x0000000784847812 */ /* 0x000fe400078cc0ff */
[----:B------:R-:W-:-:S02]  /*0900*/  LEA.HI.X.SX32 R0, R13, RZ, 0x1, P0 ;  /* 0x000000ff0d007211 */ /* 0x000fc400000f0eff */
[----:B---3--:R-:W-:Y:S02]  /*0910*/  LEA R4, P0, R3, UR6, 0x2 ;  /* 0x0000000603047c11 */ /* 0x008fe4000f8010ff */
[-C--:B------:R-:W-:Y:S02]  /*0920*/  ISETP.GE.OR P6, PT, R11, R2.reuse, P6 ;  /* 0x000000020b00720c */ /* 0x080fe400037c6670 */
        /* <DEDUP_REMOVED lines=11> */
[----:B-1----:R-:W-:Y:S01]  /*09e0*/  LEA R6, P0, R11, UR4, 0x2 ;  /* 0x000000040b067c11 */ /* 0x002fe2000f8010ff */
[----:B------:R-:W-:-:S03]  /*09f0*/  @!P5 IMAD.MOV.U32 R2, RZ, RZ, -0x800000 ;  /* 0xff800000ff02d424 */ /* 0x000fc600078e00ff */
[----:B------:R-:W-:Y:S01]  /*0a00*/  LEA.HI.X R7, R11, UR5, R0, 0x2, P0 ;  /* 0x000000050b077c11 */ /* 0x000fe200080f1400 */
[----:B------:R2:W-:Y:S01]  /*0a10*/  @!P1 STG.E.128 desc[UR14][R4.64+0x1800], RZ ;  /* 0x001800ff04009986 */ /* 0x0005e2000c101d0e */
[----:B------:R-:W-:Y:S01]  /*0a20*/  ISETP.NE.OR P1, PT, R132, RZ, P1 ;  /* 0x000000ff8400720c */ /* 0x000fe20000f25670 */
[----:B------:R-:W-:Y:S02]  /*0a30*/  @!P4 IMAD.MOV.U32 R0, RZ, RZ, -0x800000 ;  /* 0xff800000ff00c424 */ /* 0x000fe400078e00ff */
[----:B------:R2:W-:Y:S04]  /*0a40*/  @!P5 STG.E desc[UR14][R6.64+0x40], R2 ;  /* 0x000040020600d986 */ /* 0x0005e8000c10190e */
[----:B------:R2:W-:Y:S04]  /*0a50*/  @!P4 STG.E desc[UR14][R6.64+0x80], R0 ;  /* 0x000080000600c986 */ /* 0x0005e8000c10190e */
[----:B------:R2:W-:Y:S02]  /*0a60*/  @!P6 STG.E desc[UR14][R6.64], R3 ;  /* 0x000000030600e986 */ /* 0x0005e4000c10190e */
[----:B------:R-:W-:Y:S05]  /*0a70*/  @P1 EXIT ;  /* 0x000000000000194d */ /* 0x000fea0003800000 */
[----:B--2---:R-:W-:-:S05]  /*0a80*/  MOV R3, 0xff800000 ;  /* 0xff80000000037802 */ /* 0x004fca0000000f00 */
[----:B------:R-:W-:Y:S01]  /*0a90*/  STG.E desc[UR14][R6.64+0xc0], R3 ;  /* 0x0000c00306007986 */ /* 0x000fe2000c10190e */
[----:B------:R-:W-:Y:S05]  /*0aa0*/  EXIT ;  /* 0x000000000000794d */ /* 0x000fea0003800000 */
.L_x_4341:
        /* <DEDUP_REMOVED lines=8> */
.L_x_4342:
[----:B------:R-:W2:Y:S02]  /*0b30*/  LDCU.64 UR8, c[0x0][0x4e0] ;  /* 0x00009c00ff0877ac */ /* 0x000ea40008000a00 */
[----:B--2---:R-:W-:-:S04]  /*0b40*/  UISETP.NE.U32.AND UP1, UPT, UR8, URZ, UPT ;  /* 0x000000ff0800728c */ /* 0x004fc8000bf25070 */
[----:B------:R-:W-:-:S09]  /*0b50*/  UISETP.NE.AND.EX UP1, UPT, UR9, URZ, UPT, UP1 ;  /* 0x000000ff0900728c */ /* 0x000fd2000bf25310 */
[----:B------:R-:W-:Y:S05]  /*0b60*/  BRA.U !UP1, `(.L_x_4343) ;  /* 0x0000000509847547 */ /* 0x000fea000b800000 */
[----:B------:R-:W1:Y:S01]  /*0b70*/  LDC R9, c[0x0][0x4f0] ;  /* 0x00013c00ff097b82 */ /* 0x000e620000000800 */
[----:B------:R-:W-:Y:S01]  /*0b80*/  LEA R4, R102, 0xffffff80, 0x7 ;  /* 0xffffff8066047811 */ /* 0x000fe200078e38ff */
[----:B------:R-:W2:Y:S01]  /*0b90*/  LDCU.64 UR4, c[0x0][0x4e8] ;  /* 0x00009d00ff0477ac */ /* 0x000ea20008000a00 */
[----:B------:R-:W-:Y:S02]  /*0ba0*/  MOV R10, RZ ;  /* 0x000000ff000a7202 */ /* 0x000fe40000000f00 */
[----:B------:R-:W-:Y:S01]  /*0bb0*/  IABS R3, R4 ;  /* 0x0000000400037213 */ /* 0x000fe20000000000 */
[----:B------:R-:W-:Y:S01]  /*0bc0*/  IMAD.MOV.U32 R12, RZ, RZ, RZ ;  /* 0x000000ffff0c7224 */ /* 0x000fe200078e00ff */
        /* <DEDUP_REMOVED lines=8> */
[----:B-1---5:R-:W-:-:S04]  /*0c50*/  IMAD.MOV R5, RZ, RZ, -R11 ;  /* 0x000000ffff057224 */ /* 0x022fc800078e0a0b */
[----:B------:R-:W-:-:S04]  /*0c60*/  IMAD R5, R5, R6, RZ ;  /* 0x0000000605057224 */ /* 0x000fc800078e02ff */
[----:B------:R-:W-:-:S04]  /*0c70*/  IMAD.HI.U32 R10, R11, R5, R10 ;  /* 0x000000050b0a7227 */ /* 0x000fc800078e000a */
[----:B------:R-:W-:-:S04]  /*0c80*/  IMAD.MOV.U32 R5, RZ, RZ, R3 ;  /* 0x000000ffff057224 */ /* 0x000fc800078e0003 */
[----:B------:R-:W-:-:S04]  /*0c90*/  IMAD.HI.U32 R7, R10, R5, RZ ;  /* 0x000000050a077227 */ /* 0x000fc800078e00ff */
[----:B--2---:R-:W-:Y:S01]  /*0ca0*/  IMAD.WIDE.U32 R10, R145, UR4, RZ ;  /* 0x00000004910a7c25 */ /* 0x004fe2000f8e00ff */
[----:B------:R-:W-:-:S03]  /*0cb0*/  IADD3 R3, PT, PT, -R7, RZ, RZ ;  /* 0x000000ff07037210 */ /* 0x000fc60007ffe1ff */
[----:B------:R-:W-:Y:S01]  /*0cc0*/  IMAD R147, R145, UR5, R11 ;  /* 0x0000000591937c24 */ /* 0x000fe2000f8e020b */
[----:B------:R-:W1:Y:S01]  /*0cd0*/  LDCU.64 UR4, c[0x0][0x3a8] ;  /* 0x00007500ff0477ac */ /* 0x000e620008000a00 */
        /* <DEDUP_REMOVED lines=9> */
[----:B------:R-:W-:Y:S02]  /*0d70*/  @P0 IADD3 R7, PT, PT, R7, 0x1, RZ ;  /* 0x0000000107070810 */ /* 0x000fe40007ffe0ff */
[----:B------:R-:W-:-:S04]  /*0d80*/  LEA R146, P0, R10, UR8, 0x2 ;  /* 0x000000080a927c11 */ /* 0x000fc8000f8010ff */
[----:B------:R-:W-:Y:S01]  /*0d90*/  @!P1 IMAD.MOV R7, RZ, RZ, -R7 ;  /* 0x000000ffff079224 */ /* 0x000fe200078e0a07 */
[----:B------:R-:W-:Y:S02]  /*0da0*/  LEA.HI.X R147, R10, UR9, R147, 0x2, P0 ;  /* 0x000000090a937c11 */ /* 0x000fe400080f1493 */
[----:B------:R-:W-:-:S05]  /*0db0*/  @!P2 LOP3.LUT R7, RZ, R9, RZ, 0x33, !PT ;  /* 0x00000009ff07a212 */ /* 0x000fca00078e33ff */
[----:B------:R-:W-:-:S05]  /*0dc0*/  IMAD.WIDE R16, R7, 0x4, R146 ;  /* 0x0000000407107825 */ /* 0x000fca00078e0292 */
[----:B------:R-:W4:Y:S01]  /*0dd0*/  LDG.E R10, desc[UR14][R16.64] ;  /* 0x0000000e100a7981 */ /* 0x000f22000c1e1900 */
[----:B--2---:R-:W-:Y:S01]  /*0de0*/  IABS R5, R3 ;  /* 0x0000000300057213 */ /* 0x004fe20000000000 */
[----:B------:R-:W-:Y:S01]  /*0df0*/  IMAD.MOV R7, RZ, RZ, -R7 ;  /* 0x000000ffff077224 */ /* 0x000fe200078e0a07 */
[----:B---3--:R-:W-:Y:S01]  /*0e00*/  MOV R96, UR10 ;  /* 0x0000000a00607c02 */ /* 0x008fe20008000f00 */
[----:B----4-:R-:W-:Y:S01]  /*0e10*/  IMAD.U32 R100, RZ, RZ, UR12 ;  /* 0x0000000cff647e24 */ /* 0x010fe2000f8e00ff */
[----:B------:R-:W2:Y:S01]  /*0e20*/  I2F.RP R14, R5 ;  /* 0x00000005000e7306 */ /* 0x000ea20000209400 */
[----:B------:R-:W-:Y:S01]  /*0e30*/  IMAD R4, R9, R7, R4 ;  /* 0x0000000709047224 */ /* 0x000fe200078e0204 */
[----:B------:R-:W-:Y:S01]  /*0e40*/  MOV R97, UR11 ;  /* 0x0000000b00617c02 */ /* 0x000fe20008000f00 */
[----:B------:R-:W-:-:S05]  /*0e50*/  IMAD.U32 R101, RZ, RZ, UR13 ;  /* 0x0000000dff657e24 */ /* 0x000fca000f8e00ff */
[----:B--2---:R-:W2:Y:S02]  /*0e60*/  MUFU.RCP R13, R14 ;  /* 0x0000000e000d7308 */ /* 0x004ea40000001000 */
[----:B--2---:R-:W-:-:S06]  /*0e70*/  IADD3 R13, PT, PT, R13, 0xffffffe, RZ ;  /* 0x0ffffffe0d0d7810 */ /* 0x004fcc0007ffe0ff */
[----:B------:R-:W2:Y:S02]  /*0e80*/  F2I.FTZ.U32.TRUNC.NTZ R13, R13 ;  /* 0x0000000d000d7305 */ /* 0x000ea4000021f000 */
[----:B--2---:R-:W-:-:S05]  /*0e90*/  IADD3 R6, PT, PT, RZ, -R13, RZ ;  /* 0x8000000dff067210 */ /* 0x004fca0007ffe0ff */
[----:B------:R-:W-:Y:S01]  /*0ea0*/  IMAD R11, R6, R5, RZ ;  /* 0x00000005060b7224 */ /* 0x000fe200078e02ff */
[----:B------:R-:W-:-:S03]  /*0eb0*/  IABS R6, R22 ;  /* 0x0000001600067213 */ /* 0x000fc60000000000 */
[----:B------:R-:W-:Y:S01]  /*0ec0*/  IMAD.HI.U32 R12, R13, R11, R12 ;  /* 0x0000000b0d0c7227 */ /* 0x000fe200078e000c */
[----:B------:R-:W-:-:S05]  /*0ed0*/  MOV R11, R6 ;  /* 0x00000006000b7202 */ /* 0x000fca0000000f00 */
        /* <DEDUP_REMOVED lines=9> */
[----:B------:R-:W-:-:S13]  /*0f70*/  ISETP.GE.U32.AND P2, PT, R12, R5, PT ;  /* 0x000000050c00720c */ /* 0x000fda0003f46070 */
[----:B------:R-:W-:-:S04]  /*0f80*/  @P2 IADD3 R6, PT, PT, R6, 0x1, RZ ;  /* 0x0000000106062810 */ /* 0x000fc80007ffe0ff */
        /* <DEDUP_REMOVED lines=8> */
[----:B------:R-:W-:-:S03]  /*1010*/  IMAD R5, R10, UR5, R5 ;  /* 0x000000050a057c24 */ /* 0x000fc6000f8e0205 */
[----:B------:R-:W-:Y:S01]  /*1020*/  IADD3 R13, PT, PT, R13, R11, RZ ;  /* 0x0000000b0d0d7210 */ /* 0x000fe20007ffe0ff */
[----:B------:R-:W-:Y:S01]  /*1030*/  IMAD.WIDE.U32 R10, R10, UR4, RZ ;  /* 0x000000040a0a7c25 */ /* 0x000fe2000f8e00ff */
[----:B------:R-:W1:Y:S03]  /*1040*/  LDCU.128 UR4, c[0x0][0x3d0] ;  /* 0x00007a00ff0477ac */ /* 0x000e660008000c00 */
[----:B------:R-:W-:Y:S01]  /*1050*/  IMAD.WIDE.U32 R12, R4, R100, R12 ;  /* 0x00000064040c7225 */ /* 0x000fe200078e000c */
[----:B------:R-:W-:-:S03]  /*1060*/  IADD3 R11, PT, PT, R11, R5, RZ ;  /* 0x000000050b0b7210 */ /* 0x000fc60007ffe0ff */
[C---:B------:R-:W-:Y:S02]  /*1070*/  IMAD R5, R3.reuse, R100, RZ ;  /* 0x0000006403057224 */ /* 0x040fe400078e02ff */
[-C--:B------:R-:W-:Y:S02]  /*1080*/  IMAD R3, R3, R96.reuse, RZ ;  /* 0x0000006003037224 */ /* 0x080fe400078e02ff */
[C---:B------:R-:W-:Y:S02]  /*1090*/  IMAD R5, R4.reuse, R101, R5 ;  /* 0x0000006504057224 */ /* 0x040fe400078e0205 */
[C---:B------:R-:W-:Y:S02]  /*10a0*/  IMAD R3, R4.reuse, R97, R3 ;  /* 0x0000006104037224 */ /* 0x040fe400078e0203 */
[----:B------:R-:W-:Y:S01]  /*10b0*/  IMAD.WIDE.U32 R10, R4, R96, R10 ;  /* 0x00000060040a7225 */ /* 0x000fe200078e000a */
[----:B------:R-:W-:Y:S02]  /*10c0*/  SHF.R.S32.HI R4, RZ, 0x1f, R6 ;  /* 0x0000001fff047819 */ /* 0x000fe40000011406 */
[----:B------:R-:W-:Y:S01]  /*10d0*/  IADD3 R13, PT, PT, R13, R5, RZ ;  /* 0x000000050d0d7210 */ /* 0x000fe20007ffe0ff */
[----:B------:R-:W-:-:S02]  /*10e0*/  IMAD.IADD R11, R11, 0x1, R3 ;  /* 0x000000010b0b7824 */ /* 0x000fc400078e0203 */
        /* <DEDUP_REMOVED lines=9> */
.L_x_4343:
        /* <DEDUP_REMOVED lines=15> */
.L_x_4345:
[----:B------:R-:W2:Y:S01]  /*1270*/  LDC.64 R100, c[0x0][0x3b8] ;  /* 0x0000ee00ff647b82 */ /* 0x000ea20000000a00 */
[----:B-1----:R-:W-:-:S05]  /*1280*/  IADD3 R6, PT, PT, R3, R4, RZ ;  /* 0x0000000403067210 */ /* 0x002fca0007ffe0ff */
[C---:B--2---:R-:W-:Y:S02]  /*1290*/  IMAD R17, R6.reuse, R101, RZ ;  /* 0x0000006506117224 */ /* 0x044fe400078e02ff */
[----:B------:R-:W-:-:S05]  /*12a0*/  IMAD.WIDE.U32 R6, R6, R100, RZ ;  /* 0x0000006406067225 */ /* 0x000fca00078e00ff */
[----:B------:R-:W-:Y:S02]  /*12b0*/  IADD3 R17, PT, PT, R7, R17, RZ ;  /* 0x0000001107117210 */ /* 0x000fe40007ffe0ff */
[----:B------:R-:W-:Y:S02]  /*12c0*/  MOV R16, R6 ;  /* 0x0000000600107202 */ /* 0x000fe40000000f00 */
.L_x_4346:
        /* <DEDUP_REMOVED lines=14> */
.L_x_4347:
[----:B------:R-:W1:Y:S01]  /*13b0*/  LDC.64 R96, c[0x0][0x3c0] ;  /* 0x0000f000ff607b82 */ /* 0x000e620000000a00 */
[----:B------:R-:W-:-:S05]  /*13c0*/  IADD3 R4, PT, PT, R3, R4, RZ ;  /* 0x0000000403047210 */ /* 0x000fca0007ffe0ff */
[C---:B-1----:R-:W-:Y:S02]  /*13d0*/  IMAD R19, R4.reuse, R97, RZ ;  /* 0x0000006104137224 */ /* 0x042fe400078e02ff */
[----:B-----5:R-:W-:-:S05]  /*13e0*/  IMAD.WIDE.U32 R4, R4, R96, RZ ;  /* 0x0000006004047225 */ /* 0x020fca00078e00ff */
[----:B------:R-:W-:Y:S02]  /*13f0*/  IADD3 R19, PT, PT, R5, R19, RZ ;  /* 0x0000001305137210 */ /* 0x000fe40007ffe0ff */
[----:B------:R-:W-:-:S07]  /*1400*/  MOV R18, R4 ;  /* 0x0000000400127202 */ /* 0x000fce0000000f00 */
.L_x_4348:
[----:B------:R-:W1:Y:S01]  /*1410*/  LDC R3, c[0x0][0x3e8] ;  /* 0x0000fa00ff037b82 */ /* 0x000e620000000800 */
[----:B------:R-:W-:Y:S02]  /*1420*/  LEA R9, R102, 0xffffff80, 0x7 ;  /* 0xffffff8066097811 */ /* 0x000fe400078e38ff */
[----:B------:R-:W-:-:S03]  /*1430*/  CS2R R146, SRZ ;  /* 0x0000000000927805 */ /* 0x000fc6000001ff00 */
[----:B------:R-:W-:-:S04]  /*1440*/  IMAD.WIDE.U32 R18, R9, R96, R18 ;  /* 0x0000006009127225 */ /* 0x000fc800078e0012 */
[----:B------:R-:W-:Y:S01]  /*1450*/  IMAD.WIDE.U32 R16, R9, R100, R16 ;  /* 0x0000006409107225 */ /* 0x000fe200078e0010 */
        /* <DEDUP_REMOVED lines=11> */
[----:B------:R-:W-:Y:S01]  /*1510*/  IMAD.HI.U32 R12, R11, R6, RZ ;  /* 0x000000060b0c7227 */ /* 0x000fe200078e00ff */
[----:B------:R-:W-:-:S03]  /*1520*/  SHF.R.S32.HI R11, RZ, 0x1f, R9 ;  /* 0x0000001fff0b7819 */ /* 0x000fc60000011409 */
[----:B------:R-:W-:Y:S02]  /*1530*/  IMAD.MOV R5, RZ, RZ, -R12 ;  /* 0x000000ffff057224 */ /* 0x000fe400078e0a0c */
[C---:B------:R-:W-:Y:S02]  /*1540*/  IMAD R10, R11.reuse, R96, RZ ;  /* 0x000000600b0a7224 */ /* 0x040fe400078e02ff */
[C---:B------:R-:W-:Y:S02]  /*1550*/  IMAD R5, R4.reuse, R5, R6 ;  /* 0x0000000504057224 */ /* 0x040fe400078e0206 */
[----:B------:R-:W1:Y:S01]  /*1560*/  LDC.64 R6, c[0x0][0x3d8] ;  /* 0x0000f600ff067b82 */ /* 0x000e620000000a00 */
[----:B------:R-:W-:Y:S02]  /*1570*/  IMAD R14, R11, R100, RZ ;  /* 0x000000640b0e7224 */ /* 0x000fe400078e02ff */
[----:B------:R-:W-:Y:S01]  /*1580*/  ISETP.GT.U32.AND P0, PT, R4, R5, PT ;  /* 0x000000050400720c */ /* 0x000fe20003f04070 */
[----:B------:R-:W-:-:S02]  /*1590*/  IMAD R11, R9, R97, R10 ;  /* 0x00000061090b7224 */ /* 0x000fc400078e020a */
[----:B------:R-:W-:-:S03]  /*15a0*/  IMAD R9, R9, R101, R14 ;  /* 0x0000006509097224 */ /* 0x000fc600078e020e */
[----:B------:R-:W-:Y:S01]  /*15b0*/  IADD3 R19, PT, PT, R19, R11, RZ ;  /* 0x0000000b13137210 */ /* 0x000fe20007ffe0ff */
[----:B------:R-:W-:-:S06]  /*15c0*/  IMAD.IADD R17, R17, 0x1, R9 ;  /* 0x0000000111117824 */ /* 0x000fcc00078e0209 */
[-C--:B------:R-:W-:Y:S02]  /*15d0*/  @!P0 IADD3 R5, PT, PT, R5, -R4.reuse, RZ ;  /* 0x8000000405058210 */ /* 0x080fe40007ffe0ff */
[----:B------:R-:W-:Y:S02]  /*15e0*/  @!P0 IADD3 R12, PT, PT, R12, 0x1, RZ ;  /* 0x000000010c0c8810 */ /* 0x000fe40007ffe0ff */
[----:B------:R-:W-:Y:S02]  /*15f0*/  ISETP.GE.U32.AND P2, PT, R5, R4, PT ;  /* 0x000000040500720c */ /* 0x000fe40003f46070 */
[----:B------:R-:W-:Y:S02]  /*1600*/  LOP3.LUT R4, R22, R3, RZ, 0x3c, !PT ;  /* 0x0000000316047212 */ /* 0x000fe400078e3cff */
[----:B------:R-:W-:Y:S02]  /*1610*/  ISETP.NE.AND P0, PT, R3, RZ, PT ;  /* 0x000000ff0300720c */ /* 0x000fe40003f05270 */
[----:B------:R-:W-:-:S02]  /*1620*/  ISETP.GE.AND P1, PT, R4, RZ, PT ;  /* 0x000000ff0400720c */ /* 0x000fc40003f26270 */
        /* <DEDUP_REMOVED lines=13> */
.L_x_4344:
[----:B------:R-:W-:Y:S01]  /*1700*/  ISETP.NE.AND P2, PT, R8, -0x1, PT ;  /* 0xffffffff0800780c */ /* 0x000fe20003f45270 */
[----:B------:R-:W-:Y:S01]  /*1710*/  IMAD.SHL.U32 R143, R132, 0x8, RZ ;  /* 0x00000008848f7824 */ /* 0x000fe200078e00ff */
[----:B------:R-:W-:Y:S01]  /*1720*/  SHF.R.U32.HI R104, RZ, 0x2, R132 ;  /* 0x00000002ff687819 */ /* 0x000fe20000011684 */
[----:B------:R-:W-:Y:S01]  /*1730*/  IMAD.IADD R136, R2, 0x1, -R107 ;  /* 0x0000000102887824 */ /* 0x000fe200078e0a6b */
[----:B------:R-:W1:Y:S01]  /*1740*/  LDCU.64 UR4, c[0x0][0x3c8] ;  /* 0x00007900ff0477ac */ /* 0x000e620008000a00 */
[----:B------:R-:W-:Y:S01]  /*1750*/  LOP3.LUT R142, R132, 0x18, RZ, 0xc0, !PT ;  /* 0x00000018848e7812 */ /* 0x000fe200078ec0ff */
[----:B------:R-:W-:Y:S01]  /*1760*/  IMAD.MOV.U32 R105, RZ, RZ, RZ ;  /* 0x000000ffff697224 */ /* 0x000fe200078e00ff */
[----:B------:R-:W-:Y:S01]  /*1770*/  LOP3.LUT R16, R143, 0x18, RZ, 0xc0, !PT ;  /* 0x000000188f107812 */ /* 0x000fe200078ec0ff */
[C---:B------:R-:W-:Y:S01]  /*1780*/  VIADD R13, R104.reuse, 0x20 ;  /* 0x00000020680d7836 */ /* 0x040fe20000000000 */
[----:B------:R-:W-:Y:S01]  /*1790*/  ISETP.GE.AND P1, PT, R104, R136, PT ;  /* 0x000000886800720c */ /* 0x000fe20003f26270 */
[----:B------:R-:W2:Y:S01]  /*17a0*/  LDCU.64 UR10, c[0x0][0x388] ;  /* 0x00007100ff0a77ac */ /* 0x000ea20008000a00 */
[C---:B------:R-:W-:Y:S01]  /*17b0*/  IADD3 R18, P0, PT, R16.reuse, R18, RZ ;  /* 0x0000001210127210 */ /* 0x040fe20007f1e0ff */
[----:B------:R-:W-:Y:S01]  /*17c0*/  IMAD.WIDE.U32 R14, R15, 0x40, R104 ;  /* 0x000000400f0e7825 */ /* 0x000fe200078e0068 */
[----:B------:R-:W3:Y:S01]  /*17d0*/  @!P2 LDC.64 R6, c[0x0][0x398] ;  /* 0x0000e600ff06ab82 */ /* 0x000ee20000000a00 */
[----:B------:R-:W-:Y:S01]  /*17e0*/  IADD3 R24, P3, PT, R16, R24, RZ ;  /* 0x0000001810187210 */ /* 0x000fe20007f7e0ff */
[----:B------:R-:W4:Y:S01]  /*17f0*/  LDCU.64 UR6, c[0x0][0x390] ;  /* 0x00007200ff0677ac */ /* 0x000f220008000a00 */
[----:B------:R-:W-:Y:S01]  /*1800*/  IMAD.X R19, RZ, RZ, R9, P0 ;  /* 0x000000ffff137224 */ /* 0x000fe200000e0609 */
[----:B------:R-:W-:Y:S01]  /*1810*/  ISETP.GE.AND P0, PT, R13, R136, PT ;  /* 0x000000880d00720c */ /* 0x000fe20003f06270 */
[----:B------:R-:W-:Y:S01]  /*1820*/  IMAD.SHL.U32 R106, R132, 0x20, RZ ;  /* 0x00000020846a7824 */ /* 0x000fe200078e00ff */
[C---:B------:R-:W-:Y:S01]  /*1830*/  LOP3.LUT R3, R143.reuse, 0xd8, RZ, 0xc0, !PT ;  /* 0x000000d88f037812 */ /* 0x040fe200078ec0ff */
[----:B------:R-:W-:Y:S01]  /*1840*/  IMAD.X R25, RZ, RZ, R10, P3 ;  /* 0x000000ffff197224 */ /* 0x000fe200018e060a */
[----:B------:R-:W5:Y:S01]  /*1850*/  @P2 LDC.64 R4, c[0x0][0x3b0] ;  /* 0x0000ec00ff042b82 */ /* 0x000f620000000a00 */
[----:B------:R-:W-:Y:S01]  /*1860*/  LOP3.LUT R12, R143, 0x1f20, RZ, 0xc0, !PT ;  /* 0x00001f208f0c7812 */ /* 0x000fe200078ec0ff */
[----:B------:R-:W-:Y:S01]  /*1870*/  IMAD.WIDE.U32 R18, R104, R100, R18 ;  /* 0x0000006468127225 */ /* 0x000fe200078e0012 */
[----:B------:R-:W-:-:S02]  /*1880*/  LOP3.LUT R3, R3, R142, RZ, 0x3c, !PT ;  /* 0x0000008e03037212 */ /* 0x000fc400078e3cff */
[----:B------:R-:W-:Y:S01]  /*1890*/  SHF.R.U32.HI R99, RZ, 0x1, R132 ;  /* 0x00000001ff637819 */ /* 0x000fe20000011684 */
[----:B------:R-:W-:Y:S01]  /*18a0*/  IMAD R139, R104, R101, R19 ;  /* 0x00000065688b7224 */ /* 0x000fe200078e0213 */
[----:B------:R-:W-:Y:S01]  /*18b0*/  LOP3.LUT R3, R12, R3, RZ, 0xfc, !PT ;  /* 0x000000030c037212 */ /* 0x000fe200078efcff */
[----:B------:R-:W1:Y:S01]  /*18c0*/  @!P1 LDC.64 R10, c[0x0][0x380] ;  /* 0x0000e000ff0a9b82 */ /* 0x000e620000000a00 */
[----:B------:R-:W-:Y:S01]  /*18d0*/  @!P0 IADD3 R12, P3, PT, R14, 0x20, RZ ;  /* 0x000000200e0c8810 */ /* 0x000fe20007f7e0ff */
[----:B------:R-:W-:Y:S01]  /*18e0*/  IMAD.SHL.U32 R19, R100, 0x20, RZ ;  /* 0x0000002064137824 */ /* 0x000fe200078e00ff */
[----:B--2---:R-:W-:Y:S01]  /*18f0*/  LEA R138, P4, R18, UR10, 0x1 ;  /* 0x0000000a128a7c11 */ /* 0x004fe2000f8808ff */
[----:B------:R-:W-:-:S03]  /*1900*/  IMAD.WIDE.U32 R24, R104, R96, R24 ;  /* 0x0000006068187225 */ /* 0x000fc600078e0018 */
[----:B------:R-:W-:Y:S01]  /*1910*/  LEA.HI.X R139, R18, UR11, R139, 0x1, P4 ;  /* 0x0000000b128b7c11 */ /* 0x000fe2000a0f0c8b */
[----:B---3--:R-:W-:Y:S01]  /*1920*/  @!P2 IMAD.WIDE.U32 R20, R145, R6, RZ ;  /* 0x000000069114a225 */ /* 0x008fe200078e00ff */
[----:B----4-:R-:W-:-:S03]  /*1930*/  LEA R140, P4, R24, UR6, 0x1 ;  /* 0x00000006188c7c11 */ /* 0x010fc6000f8808ff */
[----:B------:R-:W-:Y:S02]  /*1940*/  @!P2 IMAD.MOV.U32 R17, RZ, RZ, R20 ;  /* 0x000000ffff11a224 */ /* 0x000fe400078e0014 */
[----:B------:R-:W-:Y:S02]  /*1950*/  @!P2 IMAD R7, R145, R7, R21 ;  /* 0x000000079107a224 */ /* 0x000fe400078e0215 */
[----:B-----5:R-:W-:-:S04]  /*1960*/  @P2 IMAD.WIDE.U32 R26, R8, R4, RZ ;  /* 0x00000004081a2225 */ /* 0x020fc800078e00ff */
[----:B------:R-:W-:Y:S02]  /*1970*/  @P2 IMAD.MOV.U32 R17, RZ, RZ, R26 ;  /* 0x000000ffff112224 */ /* 0x000fe400078e001a */
[----:B------:R-:W-:Y:S01]  /*1980*/  @P2 IMAD R7, R8, R5, R27 ;  /* 0x0000000508072224 */ /* 0x000fe200078e021b */
[----:B------:R-:W-:Y:S01]  /*1990*/  SHF.R.S32.HI R5, RZ, 0x1f, R22 ;  /* 0x0000001fff057819 */ /* 0x000fe20000011416 */
[----:B------:R-:W2:Y:S01]  /*19a0*/  @!P1 LDC.64 R8, c[0x0][0x3b0] ;  /* 0x0000ec00ff089b82 */ /* 0x000ea20000000a00 */
[----:B------:R-:W-:Y:S01]  /*19b0*/  IADD3 R16, P2, PT, R16, R17, RZ ;  /* 0x0000001110107210 */ /* 0x000fe20007f5e0ff */
[----:B------:R-:W-:Y:S02]  /*19c0*/  IMAD R141, R104, R97, R25 ;  /* 0x00000061688d7224 */ /* 0x000fe400078e0219 */
[----:B-1----:R-:W-:Y:S02]  /*19d0*/  IMAD R5, R5, UR4, RZ ;  /* 0x0000000405057c24 */ /* 0x002fe4000f8e02ff */
[----:B------:R-:W-:Y:S01]  /*19e0*/  IMAD.X R17, RZ, RZ, R7, P2 ;  /* 0x000000ffff117224 */ /* 0x000fe200010e0607 */
[----:B------:R-:W-:Y:S01]  /*19f0*/  LEA R18, P2, R19, R138, 0x1 ;  /* 0x0000008a13127211 */ /* 0x000fe200078408ff */
[----:B------:R-:W1:Y:S01]  /*1a00*/  @!P0 LDC.64 R6, c[0x0][0x3b0] ;  /* 0x0000ec00ff068b82 */ /* 0x000e620000000a00 */
[----:B------:R-:W-:Y:S01]  /*1a10*/  IMAD R20, R22, UR5, R5 ;  /* 0x0000000516147c24 */ /* 0x000fe2000f8e0205 */
[----:B------:R-:W-:Y:S01]  /*1a20*/  LEA.HI.X R141, R24, UR7, R141, 0x1, P4 ;  /* 0x00000007188d7c11 */ /* 0x000fe2000a0f0c8d */
[----:B------:R-:W-:Y:S01]  /*1a30*/  IMAD.WIDE.U32 R22, R22, UR4, R16 ;  /* 0x0000000416167c25 */ /* 0x000fe2000f8e0010 */
[----:B------:R-:W-:Y:S01]  /*1a40*/  SHF.L.U64.HI R16, R100, 0x5, R101 ;  /* 0x0000000564107819 */ /* 0x000fe20000010265 */
[----:B------:R-:W-:-:S02]  /*1a50*/  UMOV UR4, 0x400 ;  /* 0x0000040000047882 */ /* 0x000fc40000000000 */
[----:B------:R-:W-:Y:S01]  /*1a60*/  @!P0 IMAD.X R17, RZ, RZ, R15, P3 ;  /* 0x000000ffff118224 */ /* 0x000fe200018e060f */
[----:B------:R-:W3:Y:S01]  /*1a70*/  S2UR UR5, SR_CgaCtaId ;  /* 0x00000000000579c3 */ /* 0x000ee20000008800 */
[----:B------:R-:W-:Y:S01]  /*1a80*/  IMAD.IADD R21, R23, 0x1, R20 ;  /* 0x0000000117157824 */ /* 0x000fe200078e0214 */
[----:B------:R-:W-:Y:S01]  /*1a90*/  LEA.HI.X R19, R19, R139, R16, 0x1, P2 ;  /* 0x0000008b13137211 */ /* 0x000fe200010f0c10 */
[----:B------:R-:W-:Y:S02]  /*1aa0*/  @!P1 IMAD.MOV.U32 R20, RZ, RZ, R22 ;  /* 0x000000ffff149224 */ /* 0x000fe400078e0016 */
[----:B------:R-:W-:Y:S02]  /*1ab0*/  @!P0 IMAD.MOV.U32 R23, RZ, RZ, R21 ;  /* 0x000000ffff178224 */ /* 0x000fe400078e0015 */
[----:B------:R-:W-:Y:S01]  /*1ac0*/  IMAD.SHL.U32 R133, R132, 0x4, RZ ;  /* 0x0000000484857824 */ /* 0x000fe200078e00ff */
[----:B------:R-:W4:Y:S01]  /*1ad0*/  @!P0 LDC.64 R4, c[0x0][0x380] ;  /* 0x0000e000ff048b82 */ /* 0x000f220000000a00 */
[----:B--2---:R-:W-:-:S02]  /*1ae0*/  @!P1 IMAD R15, R15, R8, RZ ;  /* 0x000000080f0f9224 */ /* 0x004fc400078e02ff */
[----:B------:R-:W-:-:S04]  /*1af0*/  @!P1 IMAD.WIDE.U32 R20, R14, R8, R20 ;  /* 0x000000080e149225 */ /* 0x000fc800078e0014 */
[----:B------:R-:W-:Y:S01]  /*1b00*/  @!P1 IMAD R9, R14, R9, R15 ;  /* 0x000000090e099224 */ /* 0x000fe200078e020f */
[----:B------:R-:W-:Y:S01]  /*1b10*/  @!P1 LEA R10, P2, R20, R10, 0x1 ;  /* 0x0000000a140a9211 */ /* 0x000fe200078408ff */
[----:B------:R-:W-:Y:S02]  /*1b20*/  IMAD R15, R102, -0x80, R103 ;  /* 0xffffff80660f7824 */ /* 0x000fe400078e0267 */
[-C--:B-1----:R-:W-:Y:S02]  /*1b30*/  @!P0 IMAD R17, R17, R6.reuse, RZ ;  /* 0x0000000611118224 */ /* 0x082fe400078e02ff */
[----:B------:R-:W-:Y:S01]  /*1b40*/  @!P0 IMAD.WIDE.U32 R22, R12, R6, R22 ;  /* 0x000000060c168225 */ /* 0x000fe200078e0016 */
[----:B---3--:R-:W-:-:S03]  /*1b50*/  ULEA UR5, UR5, UR4, 0x18 ;  /* 0x0000000405057291 */ /* 0x008fc6000f8ec0ff */
        /* <DEDUP_REMOVED lines=8> */
[----:B------:R-:W-:Y:S01]  /*1be0*/  IMAD.WIDE.U32 R16, R100, 0x40, RZ ;  /* 0x0000004064107825 */ /* 0x000fe200078e00ff */
[----:B------:R-:W-:-:S02]  /*1bf0*/  ISETP.GE.AND P3, PT, R9, R6, PT ;  /* 0x000000060900720c */ /* 0x000fc40003f66270 */
[----:B----4-:R-:W-:Y:S01]  /*1c00*/  @!P0 LEA R4, P2, R22, R4, 0x1 ;  /* 0x0000000416048211 */ /* 0x010fe200078408ff */
[----:B------:R-:W-:Y:S01]  /*1c10*/  @!P0 IMAD.IADD R7, R23, 0x1, R7 ;  /* 0x0000000117078824 */ /* 0x000fe200078e0207 */
[----:B------:R-:W-:Y:S01]  /*1c20*/  LEA R3, R3, UR5, 0x1 ;  /* 0x0000000503037c11 */ /* 0x000fe2000f8e08ff */
[----:B------:R-:W-:Y:S01]  /*1c30*/  IMAD.SHL.U32 R8, R132, 0x10, RZ ;  /* 0x0000001084087824 */ /* 0x000fe200078e00ff */
[----:B------:R-:W-:Y:S01]  /*1c40*/  ISETP.GE.AND P5, PT, R13, R6, PT ;  /* 0x000000060d00720c */ /* 0x000fe20003fa6270 */
[----:B------:R-:W-:Y:S01]  /*1c50*/  IMAD.MOV.U32 R98, RZ, RZ, 0x20 ;  /* 0x00000020ff627424 */ /* 0x000fe200078e00ff */
[----:B------:R-:W-:Y:S01]  /*1c60*/  @!P0 LEA.HI.X R5, R22, R5, R7, 0x1, P2 ;  /* 0x0000000516058211 */ /* 0x000fe200010f0c07 */
[----:B------:R-:W-:Y:S01]  /*1c70*/  @!PT LDS RZ, [RZ] ;  /* 0x00000000fffff984 */ /* 0x000fe20000000800 */
[----:B------:R-:W-:Y:S01]  /*1c80*/  @!PT LDS RZ, [RZ] ;  /* 0x00000000fffff984 */ /* 0x000fe20000000800 */
[----:B------:R-:W-:Y:S01]  /*1c90*/  @!PT LDS RZ, [RZ] ;  /* 0x00000000fffff984 */ /* 0x000fe20000000800 */
[----:B------:R1:W-:Y:S01]  /*1ca0*/  @!P1 LDGSTS.E.BYPASS.LTC128B.128 [R3], desc[UR14][R10.64] ;  /* 0x000000000a039fae */ /* 0x0003e2000b981a0e */
[----:B------:R-:W-:Y:S01]  /*1cb0*/  IMAD.SHL.U32 R7, R101, 0x40, RZ ;  /* 0x0000004065077824 */ /* 0x000fe200078e00ff */
[----:B------:R-:W-:Y:S02]  /*1cc0*/  @!P4 IADD3 R14, P1, PT, R18, R16, RZ ;  /* 0x00000010120ec210 */ /* 0x000fe40007f3e0ff */
[----:B------:R2:W-:Y:S01]  /*1cd0*/  @!P0 LDGSTS.E.BYPASS.LTC128B.128 [R3+0x800], desc[UR14][R4.64] ;  /* 0x0080000004038fae */ /* 0x0005e2000b981a0e */
[----:B------:R-:W-:-:S02]  /*1ce0*/  @!P3 LEA R16, P0, R100, R18, 0x7 ;  /* 0x000000126410b211 */ /* 0x000fc400078038ff */
[-C--:B------:R-:W-:Y:S01]  /*1cf0*/  ISETP.GE.AND P2, PT, R15, R6.reuse, PT ;  /* 0x000000060f00720c */ /* 0x080fe20003f46270 */
[----:B------:R-:W-:Y:S01]  /*1d00*/  @!P6 LDGSTS.E.BYPASS.LTC128B.128 [R3+0x1000], desc[UR14][R138.64] ;  /* 0x010000008a03efae */ /* 0x000fe2000b981a0e */
[----:B------:R-:W-:Y:S01]  /*1d10*/  @!P4 IADD3.X R15, PT, PT, R19, R17, R7, P1, !PT ;  /* 0x00000011130fc210 */ /* 0x000fe20000ffe407 */
[----:B------:R-:W-:Y:S01]  /*1d20*/  IMAD.SHL.U32 R7, R97, 0x40, RZ ;  /* 0x0000004061077824 */ /* 0x000fe200078e00ff */
[----:B------:R-:W-:Y:S01]  /*1d30*/  @!P3 LEA.HI.X R17, R100, R19, R101, 0x7, P0 ;  /* 0x000000136411b211 */ /* 0x000fe200000f3c65 */
[----:B------:R-:W-:Y:S01]  /*1d40*/  @!P5 LDGSTS.E.BYPASS.LTC128B.128 [R3+0x1800], desc[UR14][R18.64] ;  /* 0x018000001203dfae */ /* 0x000fe2000b981a0e */
[----:B------:R-:W-:Y:S02]  /*1d50*/  ISETP.GE.AND P1, PT, R9, R6, PT ;  /* 0x000000060900720c */ /* 0x000fe40003f26270 */
[----:B------:R-:W-:Y:S01]  /*1d60*/  LOP3.LUT R12, R106, 0xc0, RZ, 0xc0, !PT ;  /* 0x000000c06a0c7812 */ /* 0x000fe200078ec0ff */
[----:B------:R3:W-:Y:S01]  /*1d70*/  @!P4 LDGSTS.E.BYPASS.LTC128B.128 [R3+0x2000], desc[UR14][R14.64] ;  /* 0x020000000e03cfae */ /* 0x0007e2000b981a0e */
[----:B------:R-:W-:-:S02]  /*1d80*/  LOP3.LUT R104, R104, 0x7, RZ, 0xc0, !PT ;  /* 0x0000000768687812 */ /* 0x000fc400078ec0ff */
[----:B------:R-:W-:Y:S01]  /*1d90*/  LOP3.LUT R133, R12, 0x18, R133, 0xf8, !PT ;  /* 0x000000180c857812 */ /* 0x000fe200078ef885 */
[----:B------:R4:W-:Y:S01]  /*1da0*/  @!P3 LDGSTS.E.BYPASS.LTC128B.128 [R3+0x2800], desc[UR14][R16.64] ;  /* 0x028000001003bfae */ /* 0x0009e2000b981a0e */
[----:B------:R-:W-:Y:S02]  /*1db0*/  ISETP.GE.AND P3, PT, R13, R6, PT ;  /* 0x000000060d00720c */ /* 0x000fe40003f66270 */
[----:B------:R-:W-:Y:S01]  /*1dc0*/  LOP3.LUT R13, R106, 0x120, RZ, 0xc0, !PT ;  /* 0x000001206a0d7812 */ /* 0x000fe200078ec0ff */
[----:B------:R-:W0:Y:S01]  /*1dd0*/  LDGDEPBAR ;  /* 0x00000000000079af */ /* 0x000e220000000000 */
[----:B-1----:R-:W-:Y:S02]  /*1de0*/  SHF.L.U64.HI R10, R96, 0x5, R97 ;  /* 0x00000005600a7819 */ /* 0x002fe40000010261 */
[----:B------:R-:W-:Y:S01]  /*1df0*/  LOP3.LUT R11, R8, 0x100, RZ, 0xc0, !PT ;  /* 0x00000100080b7812 */ /* 0x000fe200078ec0ff */
[----:B--2---:R-:W-:Y:S01]  /*1e00*/  IMAD.SHL.U32 R5, R96, 0x20, RZ ;  /* 0x0000002060057824 */ /* 0x004fe200078e00ff */
[----:B------:R-:W-:-:S02]  /*1e10*/  LOP3.LUT R6, R13, 0x3e00, R8, 0xf8, !PT ;  /* 0x00003e000d067812 */ /* 0x000fc400078ef808 */
[----:B------:R-:W-:Y:S02]  /*1e20*/  LOP3.LUT R134, R11, 0x20, R106, 0xf8, !PT ;  /* 0x000000200b867812 */ /* 0x000fe400078ef86a */
[----:B------:R-:W-:Y:S02]  /*1e30*/  LEA R4, P0, R5, R140, 0x1 ;  /* 0x0000008c05047211 */ /* 0x000fe400078008ff */
[----:B------:R-:W-:Y:S02]  /*1e40*/  LOP3.LUT R11, R133, 0x8, R132, 0x78, !PT ;  /* 0x00000008850b7812 */ /* 0x000fe400078e7884 */
[----:B------:R-:W-:Y:S02]  /*1e50*/  LEA.HI.X R5, R5, R141, R10, 0x1, P0 ;  /* 0x0000008d05057211 */ /* 0x000fe400000f0c0a */
[----:B------:R-:W-:Y:S01]  /*1e60*/  LOP3.LUT R133, R133, 0x8, R99, 0x78, !PT ;  /* 0x0000000885857812 */ /* 0x000fe200078e7863 */
[----:B---3--:R-:W-:Y:S01]  /*1e70*/  IMAD.WIDE.U32 R14, R96, 0x40, RZ ;  /* 0x00000040600e7825 */ /* 0x008fe200078e00ff */
[----:B------:R-:W-:-:S02]  /*1e80*/  LOP3.LUT R134, R134, R11, RZ, 0xfc, !PT ;  /* 0x0000000b86867212 */ /* 0x000fc400078efcff */
[----:B------:R-:W-:Y:S01]  /*1e90*/  LOP3.LUT R135, R6, R133, RZ, 0xfc, !PT ;  /* 0x0000008506877212 */ /* 0x000fe200078efcff */
[----:B------:R-:W-:-:S04]  /*1ea0*/  DEPBAR.LE SB0, 0x0 ;  /* 0x000080000000791a */ /* 0x000fc80000000000 */
[----:B------:R-:W-:Y:S01]  /*1eb0*/  BAR.SYNC.DEFER_BLOCKING 0x0 ;  /* 0x0000000000007b1d */ /* 0x000fe20000010000 */
[----:B------:R-:W-:Y:S02]  /*1ec0*/  @!P2 IADD3 R12, P0, PT, R4, R14, RZ ;  /* 0x0000000e040ca210 */ /* 0x000fe40007f1e0ff */
[----:B------:R-:W-:Y:S02]  /*1ed0*/  LEA R135, R135, UR5, 0x1 ;  /* 0x0000000587877c11 */ /* 0x000fe4000f8e08ff */
[----:B------:R-:W-:Y:S02]  /*1ee0*/  @!P2 IADD3.X R13, PT, PT, R5, R15, R7, P0, !PT ;  /* 0x0000000f050da210 */ /* 0x000fe400007fe407 */
[----:B------:R-:W-:Y:S02]  /*1ef0*/  @!P1 LEA R14, P0, R96, R4, 0x7 ;  /* 0x00000004600e9211 */ /* 0x000fe400078038ff */
[----:B------:R-:W-:Y:S02]  /*1f00*/  LEA R134, R134, UR5, 0x1 ;  /* 0x0000000586867c11 */ /* 0x000fe4000f8e08ff */
[----:B------:R-:W-:Y:S01]  /*1f10*/  @!P1 LEA.HI.X R15, R96, R5, R97, 0x7, P0 ;  /* 0x00000005600f9211 */ /* 0x000fe200000f3c61 */
        /* <DEDUP_REMOVED lines=26> */
[----:B----4-:R-:W2:Y:S04]  /*20c0*/  LDSM.16.M88.4 R16, [R134+0x1000] ;  /* 0x001000008610783b */ /* 0x010ea80000000200 */
        /* <DEDUP_REMOVED lines=19> */
[----:B------:R-:W2:Y:S07]  /*2200*/  LDSM.16.M88.4 R68, [R105+0x2c00] ;  /* 0x002c00006944783b */ /* 0x000eae0000000200 */
        /* <DEDUP_REMOVED lines=14> */
[----:B------:R-:W-:Y:S01]  /*22f0*/  HMMA.16816.F32 R16, R88, R74, R16 ;  /* 0x0000004a5810723c */ /* 0x000fe20000001810 */
[----:B------:R-:W4:Y:S01]  /*2300*/  LDSM.16.M88.4 R72, [R105+0x2800] ;  /* 0x002800006948783b */ /* 0x000f220000000200 */
[----:B------:R-:W-:-:S06]  /*2310*/  DEPBAR.LE SB0, 0x0 ;  /* 0x000080000000791a */ /* 0x000fcc0000000000 */
[----:B-1----:R-:W-:Y:S01]  /*2320*/  HMMA.16816.F32 R60, R88, R84, R60 ;  /* 0x00000054583c723c */ /* 0x002fe2000000183c */
[----:B------:R-:W-:-:S05]  /*2330*/  VIADD R84, R102, 0xffffffff ;  /* 0xffffffff66547836 */ /* 0x000fca0000000000 */
[----:B------:R-:W-:Y:S02]  /*2340*/  ISETP.GT.AND P0, PT, R84, R137, PT ;  /* 0x000000895400720c */ /* 0x000fe40003f04270 */
[----:B--2---:R-:W-:Y:S01]  /*2350*/  HMMA.16816.F32 R28, R88, R68, R28 ;  /* 0x00000044581c723c */ /* 0x004fe2000000181c */
[----:B------:R-:W-:-:S04]  /*2360*/  LOP3.LUT R68, R99, 0x1f0, RZ, 0xc0, !PT ;  /* 0x000001f063447812 */ /* 0x000fc800078ec0ff */
[----:B------:R-:W-:-:S03]  /*2370*/  IADD3 R107, PT, PT, R68, 0x1, R107 ;  /* 0x00000001446b7810 */ /* 0x000fc60007ffe06b */
[----:B------:R-:W-:Y:S01]  /*2380*/  HMMA.16816.F32 R4, R88, R92, R4 ;  /* 0x0000005c5804723c */ /* 0x000fe20000001804 */
[----:B------:R-:W-:-:S04]  /*2390*/  IADD3 R104, PT, PT, -R2, R107, R104 ;  /* 0x0000006b02687210 */ /* 0x000fc80007ffe168 */
[----:B------:R-:W-:-:S03]  /*23a0*/  IADD3 R0, PT, PT, R104, R0, R103 ;  /* 0x0000000068007210 */ /* 0x000fc60007ffe067 */
[----:B------:R-:W-:Y:S01]  /*23b0*/  HMMA.16816.F32 R64, R88, R94, R64 ;  /* 0x0000005e5840723c */ /* 0x000fe20000001840 */
[C---:B------:R-:W-:Y:S02]  /*23c0*/  VIMNMX R104, PT, PT, R0.reuse, R103, PT ;  /* 0x0000006700687248 */ /* 0x040fe40003fe0100 */
[----:B------:R-:W-:-:S05]  /*23d0*/  VIADDMNMX R103, R0, 0x8, R103, PT ;  /* 0x0000000800677846 */ /* 0x000fca0003800167 */
[C---:B------:R-:W-:Y:S08]  /*23e0*/  HMMA.16816.F32 R56, R88.reuse, R86, R56 ;  /* 0x000000565838723c */ /* 0x040ff00000001838 */
[C---:B------:R-:W-:Y:S08]  /*23f0*/  HMMA.16816.F32 R52, R88.reuse, R80, R52 ;  /* 0x000000505834723c */ /* 0x040ff00000001834 */
[C---:B------:R-:W-:Y:S08]  /*2400*/  HMMA.16816.F32 R48, R88.reuse, R82, R48 ;  /* 0x000000525830723c */ /* 0x040ff00000001830 */
[C---:B---3--:R-:W-:Y:S08]  /*2410*/  HMMA.16816.F32 R44, R88.reuse, R76, R44 ;  /* 0x0000004c582c723c */ /* 0x048ff0000000182c */
[C---:B------:R-:W-:Y:S08]  /*2420*/  HMMA.16816.F32 R40, R88.reuse, R78, R40 ;  /* 0x0000004e5828723c */ /* 0x040ff00000001828 */
[C---:B----4-:R-:W-:Y:S08]  /*2430*/  HMMA.16816.F32 R36, R88.reuse, R72, R36 ;  /* 0x000000485824723c */ /* 0x050ff00000001824 */
        /* <DEDUP_REMOVED lines=15> */
.L_x_4350:
        /* <DEDUP_REMOVED lines=60> */
.L_x_4351:
        /* <DEDUP_REMOVED lines=16> */
.L_x_4349:
[----:B------:R-:W-:Y:S01]  /*29f0*/  IMAD.SHL.U32 R105, R132, 0x2, RZ ;  /* 0x0000000284697824 */ /* 0x000fe200078e00ff */
[----:B------:R-:W2:Y:S01]  /*2a00*/  LDCU UR4, c[0x0][0x45c] ;  /* 0x00008b80ff0477ac */ /* 0x000ea20008000800 */
[----:B------:R-:W-:-:S03]  /*2a10*/  LOP3.LUT R133, R133, 0x120, R106, 0xf8, !PT ;  /* 0x0000012085857812 */ /* 0x000fc600078ef86a */
[----:B------:R-:W-:Y:S02]  /*2a20*/  LOP3.LUT R105, R105, 0x6, RZ, 0xc0, !PT ;  /* 0x0000000669697812 */ /* 0x000fe400078ec0ff */
[----:B------:R-:W-:-:S03]  /*2a30*/  LEA R133, R133, UR5, 0x1 ;  /* 0x0000000585857c11 */ /* 0x000fc6000f8e08ff */
[----:B------:R-:W-:Y:S02]  /*2a40*/  IMAD R0, R84, 0x80, R105 ;  /* 0x0000008054007824 */ /* 0x000fe400078e0269 */
[----:B------:R-:W-:Y:S02]  /*2a50*/  VIADD R151, R133, 0x3000 ;  /* 0x0000300085977836 */ /* 0x000fe40000000000 */
[C---:B-1----:R-:W-:Y:S02]  /*2a60*/  VIADD R68, R0.reuse, 0x1 ;  /* 0x0000000100447836 */ /* 0x042fe40000000000 */
[----:B------:R-:W-:-:S03]  /*2a70*/  VIADD R2, R0, 0x8 ;  /* 0x0000000800027836 */ /* 0x000fc60000000000 */
[-C--:B------:R-:W-:Y:S02]  /*2a80*/  ISETP.GE.AND P2, PT, R68, R104.reuse, PT ;  /* 0x000000684400720c */ /* 0x080fe40003f46270 */
[CC--:B------:R-:W-:Y:S02]  /*2a90*/  ISETP.GE.AND P5, PT, R2.reuse, R104.reuse, PT ;  /* 0x000000680200720c */ /* 0x0c0fe40003fa6270 */
[-C--:B------:R-:W-:Y:S01]  /*2aa0*/  ISETP.GE.AND P1, PT, R2, R103.reuse, PT ;  /* 0x000000670200720c */ /* 0x080fe20003f26270 */
[----:B------:R-:W-:Y:S01]  /*2ab0*/  VIADD R2, R0, 0x10 ;  /* 0x0000001000027836 */ /* 0x000fe20000000000 */
        /* <DEDUP_REMOVED lines=18> */
[----:B------:R-:W-:Y:S01]  /*2be0*/  FSEL R82, R18, -INF , !P1 ;  /* 0xff80000012527808 */ /* 0x000fe20004800000 */
[----:B------:R-:W-:Y:S01]  /*2bf0*/  VIADD R18, R0, 0x69 ;  /* 0x0000006900127836 */ /* 0x000fe20000000000 */
        /* <DEDUP_REMOVED lines=20> */
[----:B------:R-:W-:Y:S01]  /*2d40*/  ISETP.GE.AND P0, PT, R2, R103, PT ;  /* 0x000000670200720c */ /* 0x000fe20003f06270 */
[----:B------:R-:W-:Y:S01]  /*2d50*/  VIADD R2, R0, 0x30 ;  /* 0x0000003000027836 */ /* 0x000fe20000000000 */
[----:B------:R-:W-:-:S02]  /*2d60*/  FSEL R70, R10, -INF , !P2 ;  /* 0xff8000000a467808 */ /* 0x000fc40005000000 */
[C---:B------:R-:W-:Y:S02]  /*2d70*/  ISETP.GE.AND P5, PT, R12.reuse, R103, PT ;  /* 0x000000670c00720c */ /* 0x040fe40003fa6270 */
[-C--:B------:R-:W-:Y:S01]  /*2d80*/  ISETP.GE.AND P2, PT, R12, R104.reuse, PT ;  /* 0x000000680c00720c */ /* 0x080fe20003f46270 */
[----:B------:R-:W-:Y:S01]  /*2d90*/  VIADD R12, R0, 0x51 ;  /* 0x00000051000c7836 */ /* 0x000fe20000000000 */
[----:B------:R-:W-:Y:S02]  /*2da0*/  FSEL R114, R6, -INF , !P4 ;  /* 0xff80000006727808 */ /* 0x000fe40006000000 */
[----:B------:R-:W-:Y:S02]  /*2db0*/  ISETP.GE.AND P4, PT, R8, R104, PT ;  /* 0x000000680800720c */ /* 0x000fe40003f86270 */
[----:B------:R-:W-:Y:S01]  /*2dc0*/  FSEL R116, R7, -INF , !P5 ;  /* 0xff80000007747808 */ /* 0x000fe20006800000 */
[----:B------:R-:W-:Y:S01]  /*2dd0*/  VIADD R7, R0, 0x59 ;  /* 0x0000005900077836 */ /* 0x000fe20000000000 */
[----:B------:R-:W-:-:S02]  /*2de0*/  FSEL R107, R64, -INF , !P1 ;  /* 0xff800000406b7808 */ /* 0x000fc40004800000 */
[----:B------:R-:W-:Y:S01]  /*2df0*/  FSEL R99, R5, -INF , !P2 ;  /* 0xff80000005637808 */ /* 0x000fe20005000000 */
[----:B------:R-:W-:Y:S01]  /*2e00*/  VIADD R5, R0, 0x49 ;  /* 0x0000004900057836 */ /* 0x000fe20000000000 */
[C---:B------:R-:W-:Y:S02]  /*2e10*/  ISETP.GE.AND P5, PT, R2.reuse, R104, PT ;  /* 0x000000680200720c */ /* 0x040fe40003fa6270 */
[-C--:B------:R-:W-:Y:S01]  /*2e20*/  ISETP.GE.AND P1, PT, R2, R103.reuse, PT ;  /* 0x000000670200720c */ /* 0x080fe20003f26270 */
[----:B------:R-:W-:Y:S01]  /*2e30*/  VIADD R2, R0, 0x38 ;  /* 0x0000003800027836 */ /* 0x000fe20000000000 */
[----:B------:R-:W-:Y:S01]  /*2e40*/  ISETP.GE.AND P2, PT, R8, R103, PT ;  /* 0x000000670800720c */ /* 0x000fe20003f46270 */
[----:B------:R-:W-:Y:S01]  /*2e50*/  VIADD R8, R0, 0x58 ;  /* 0x0000005800087836 */ /* 0x000fe20000000000 */
        /* <DEDUP_REMOVED lines=18> */
[----:B------:R-:W-:Y:S02]  /*2f80*/  FSEL R90, R58, -INF , !P5 ;  /* 0xff8000003a5a7808 */ /* 0x000fe40006800000 */
[----:B------:R-:W-:Y:S01]  /*2f90*/  ISETP.GE.AND P2, PT, R2, R103, PT ;  /* 0x000000670200720c */ /* 0x000fe20003f46270 */
[----:B------:R-:W-:Y:S01]  /*2fa0*/  VIADD R2, R0, 0x48 ;  /* 0x0000004800027836 */ /* 0x000fe20000000000 */
[-C--:B------:R-:W-:Y:S02]  /*2fb0*/  ISETP.GE.AND P5, PT, R4, R104.reuse, PT ;  /* 0x000000680400720c */ /* 0x080fe40003fa6270 */
[----:B------:R-:W-:Y:S02]  /*2fc0*/  FSEL R95, R57, -INF , !P1 ;  /* 0xff800000395f7808 */ /* 0x000fe40004800000 */
[----:B------:R-:W-:Y:S02]  /*2fd0*/  FSEL R57, R52, -INF , !P4 ;  /* 0xff80000034397808 */ /* 0x000fe40006000000 */
[----:B------:R-:W-:-:S02]  /*2fe0*/  ISETP.GE.AND P4, PT, R0, R104, PT ;  /* 0x000000680000720c */ /* 0x000fc40003f86270 */
[----:B------:R-:W-:Y:S02]  /*2ff0*/  FSEL R94, R59, -INF , !P0 ;  /* 0xff8000003b5e7808 */ /* 0x000fe40004000000 */
[----:B------:R-:W-:Y:S02]  /*3000*/  FSEL R54, R54, -INF , !P2 ;  /* 0xff80000036367808 */ /* 0x000fe40005000000 */
[----:B------:R-:W-:Y:S02]  /*3010*/  FSEL R59, R53, -INF , !P5 ;  /* 0xff800000353b7808 */ /* 0x000fe40006800000 */
[C---:B------:R-:W-:Y:S02]  /*3020*/  ISETP.GE.AND P2, PT, R5.reuse, R104, PT ;  /* 0x000000680500720c */ /* 0x040fe40003f46270 */
[-C--:B------:R-:W-:Y:S02]  /*3030*/  ISETP.GE.AND P5, PT, R5, R103.reuse, PT ;  /* 0x000000670500720c */ /* 0x080fe40003fa6270 */
[----:B------:R-:W-:Y:S01]  /*3040*/  FSEL R5, R20, -INF , !P4 ;  /* 0xff80000014057808 */ /* 0x000fe20006000000 */
[----:B------:R-:W-:Y:S01]  /*3050*/  VIADD R20, R0, 0x68 ;  /* 0x0000006800147836 */ /* 0x000fe20000000000 */
[----:B------:R-:W-:-:S02]  /*3060*/  ISETP.GE.AND P1, PT, R4, R103, PT ;  /* 0x000000670400720c */ /* 0x000fc40003f26270 */
[----:B------:R-:W-:Y:S02]  /*3070*/  FSEL R4, R23, -INF , !P3 ;  /* 0xff80000017047808 */ /* 0x000fe40005800000 */
[C---:B------:R-:W-:Y:S02]  /*3080*/  ISETP.GE.AND P3, PT, R2.reuse, R104, PT ;  /* 0x000000680200720c */ /* 0x040fe40003f66270 */
[----:B------:R-:W-:Y:S01]  /*3090*/  ISETP.GE.AND P0, PT, R2, R103, PT ;  /* 0x000000670200720c */ /* 0x000fe20003f06270 */
[----:B------:R-:W-:Y:S01]  /*30a0*/  VIADD R2, R0, 0x50 ;  /* 0x0000005000027836 */ /* 0x000fe20000000000 */
[----:B------:R-:W-:Y:S02]  /*30b0*/  FMNMX3.FTZ R6, R5, R69, R21, !PT ;  /* 0x0000004505067276 */ /* 0x000fe40007810015 */
[----:B------:R-:W-:Y:S02]  /*30c0*/  FSEL R61, R48, -INF , !P3 ;  /* 0xff800000303d7808 */ /* 0x000fe40005800000 */
[----:B------:R-:W-:-:S02]  /*30d0*/  FMNMX3.FTZ R6, R6, R71, R75, !PT ;  /* 0x0000004706067276 */ /* 0x000fc4000781004b */
[-C--:B------:R-:W-:Y:S02]  /*30e0*/  ISETP.GE.AND P3, PT, R2, R104.reuse, PT ;  /* 0x000000680200720c */ /* 0x080fe40003f66270 */
[----:B------:R-:W-:Y:S02]  /*30f0*/  FMNMX3.FTZ R6, R6, R73, R77, !PT ;  /* 0x0000004906067276 */ /* 0x000fe4000781004d */
[----:B------:R-:W-:Y:S02]  /*3100*/  FSEL R13, R44, -INF , !P3 ;  /* 0xff8000002c0d7808 */ /* 0x000fe40005800000 */
[----:B------:R-:W-:Y:S02]  /*3110*/  ISETP.GE.AND P3, PT, R8, R104, PT ;  /* 0x000000680800720c */ /* 0x000fe40003f66270 */
[----:B------:R-:W-:Y:S02]  /*3120*/  FMNMX3.FTZ R10, R6, R9, R87, !PT ;  /* 0x00000009060a7276 */ /* 0x000fe40007810057 */
[----:B------:R-:W-:-:S02]  /*3130*/  FSEL R19, R40, -INF , !P3 ;  /* 0xff80000028137808 */ /* 0x000fc40005800000 */
[----:B------:R-:W-:Y:S02]  /*3140*/  ISETP.GE.AND P3, PT, R0, R103, PT ;  /* 0x000000670000720c */ /* 0x000fe40003f66270 */
[----:B------:R-:W-:Y:S02]  /*3150*/  FSEL R63, R49, -INF , !P2 ;  /* 0xff800000313f7808 */ /* 0x000fe40005000000 */
[----:B------:R-:W-:Y:S02]  /*3160*/  FMNMX3.FTZ R10, R10, R99, R107, !PT ;  /* 0x000000630a0a7276 */ /* 0x000fe4000781006b */
[-C--:B------:R-:W-:Y:S02]  /*3170*/  ISETP.GE.AND P2, PT, R12, R104.reuse, PT ;  /* 0x000000680c00720c */ /* 0x080fe40003f46270 */
[----:B------:R-:W-:Y:S02]  /*3180*/  FSEL R6, R22, -INF , !P3 ;  /* 0xff80000016067808 */ /* 0x000fe40005800000 */
[----:B------:R-:W-:Y:S01]  /*3190*/  FMNMX3.FTZ R22, R10, R65, R85, !PT ;  /* 0x000000410a167276 */ /* 0x000fe20007810055 */
[----:B------:R-:W-:Y:S01]  /*31a0*/  VIADD R10, R0, 0x78 ;  /* 0x00000078000a7836 */ /* 0x000fe20000000000 */
[----:B------:R-:W-:Y:S01]  /*31b0*/  ISETP.GE.AND P4, PT, R2, R103, PT ;  /* 0x000000670200720c */ /* 0x000fe20003f86270 */
[C---:B------:R-:W-:Y:S01]  /*31c0*/  VIADD R2, R0.reuse, 0x60 ;  /* 0x0000006000027836 */ /* 0x040fe20000000000 */
[----:B------:R-:W-:Y:S01]  /*31d0*/  FSEL R45, R45, -INF , !P2 ;  /* 0xff8000002d2d7808 */ /* 0x000fe20005000000 */
[----:B------:R-:W-:Y:S01]  /*31e0*/  VIADD R0, R0, 0x79 ;  /* 0x0000007900007836 */ /* 0x000fe20000000000 */
[----:B------:R-:W-:-:S02]  /*31f0*/  ISETP.GE.AND P2, PT, R7, R104, PT ;  /* 0x000000680700720c */ /* 0x000fc40003f46270 */
[----:B------:R-:W-:Y:S02]  /*3200*/  FMNMX3.FTZ R22, R22, R89, R91, !PT ;  /* 0x0000005916167276 */ /* 0x000fe4000781005b */
[----:B------:R-:W-:Y:S02]  /*3210*/  FMNMX3.FTZ R23, R6, R4, R82, !PT ;  /* 0x0000000406177276 */ /* 0x000fe40007810052 */
[----:B------:R-:W-:Y:S02]  /*3220*/  FSEL R41, R41, -INF , !P2 ;  /* 0xff80000029297808 */ /* 0x000fe40005000000 */
[----:B------:R-:W-:Y:S02]  /*3230*/  ISETP.GE.AND P2, PT, R2, R104, PT ;  /* 0x000000680200720c */ /* 0x000fe40003f46270 */
[----:B------:R-:W-:Y:S02]  /*3240*/  FMNMX3.FTZ R22, R22, R95, R57, !PT ;  /* 0x0000005f16167276 */ /* 0x000fe40007810039 */
[----:B------:R-:W-:-:S02]  /*3250*/  FMNMX3.FTZ R23, R23, R80, R76, !PT ;  /* 0x0000005017177276 */ /* 0x000fc4000781004c */
[----:B------:R-:W-:Y:S02]  /*3260*/  FSEL R49, R36, -INF , !P2 ;  /* 0xff80000024317808 */ /* 0x000fe40005000000 */
[----:B------:R-:W-:Y:S02]  /*3270*/  ISETP.GE.AND P2, PT, R14, R104, PT ;  /* 0x000000680e00720c */ /* 0x000fe40003f46270 */
[----:B------:R-:W-:Y:S02]  /*3280*/  FMNMX3.FTZ R22, R22, R59, R61, !PT ;  /* 0x0000003b16167276 */ /* 0x000fe4000781003d */
[----:B------:R-:W-:Y:S02]  /*3290*/  FMNMX3.FTZ R23, R23, R78, R70, !PT ;  /* 0x0000004e17177276 */ /* 0x000fe40007810046 */
[----:B------:R-:W-:Y:S02]  /*32a0*/  FSEL R53, R37, -INF , !P2 ;  /* 0xff80000025357808 */ /* 0x000fe40005000000 */
[----:B------:R-:W-:-:S02]  /*32b0*/  FMNMX3.FTZ R22, R22, R63, R13, !PT ;  /* 0x0000003f16167276 */ /* 0x000fc4000781000d */
[----:B------:R-:W-:Y:S02]  /*32c0*/  ISETP.GE.AND P2, PT, R20, R104, PT ;  /* 0x000000681400720c */ /* 0x000fe40003f46270 */
[----:B------:R-:W-:Y:S02]  /*32d0*/  FMNMX3.FTZ R23, R23, R68, R114, !PT ;  /* 0x0000004417177276 */ /* 0x000fe40007810072 */
[----:B------:R-:W-:Y:S02]  /*32e0*/  FMNMX3.FTZ R22, R22, R45, R19, !PT ;  /* 0x0000002d16167276 */ /* 0x000fe40007810013 */
[----:B------:R-:W-:Y:S02]  /*32f0*/  FSEL R37, R32, -INF , !P2 ;  /* 0xff80000020257808 */ /* 0x000fe40005000000 */
[----:B------:R-:W-:Y:S02]  /*3300*/  FMNMX3.FTZ R23, R23, R116, R110, !PT ;  /* 0x0000007417177276 */ /* 0x000fe4000781006e */
[----:B------:R-:W-:-:S02]  /*3310*/  ISETP.GE.AND P2, PT, R18, R104, PT ;  /* 0x000000681200720c */ /* 0x000fc40003f46270 */
[----:B------:R-:W-:Y:S02]  /*3320*/  ISETP.GE.AND P3, PT, R16, R104, PT ;  /* 0x000000681000720c */ /* 0x000fe40003f66270 */
[----:B------:R-:W-:Y:S02]  /*3330*/  FMNMX3.FTZ R22, R22, R41, R49, !PT ;  /* 0x0000002916167276 */ /* 0x000fe40007810031 */
[----:B------:R-:W-:Y:S02]  /*3340*/  FMNMX3.FTZ R23, R23, R112, R92, !PT ;  /* 0x0000007017177276 */ /* 0x000fe4000781005c */
[----:B------:R-:W-:Y:S02]  /*3350*/  FSEL R33, R33, -INF , !P2 ;  /* 0xff80000021217808 */ /* 0x000fe40005000000 */
[----:B------:R-:W-:Y:S02]  /*3360*/  ISETP.GE.AND P2, PT, R11, R104, PT ;  /* 0x000000680b00720c */ /* 0x000fe40003f46270 */
[----:B------:R-:W-:-:S02]  /*3370*/  FSEL R15, R28, -INF , !P3 ;  /* 0xff8000001c0f7808 */ /* 0x000fc40005800000 */
[----:B------:R-:W-:Y:S02]  /*3380*/  ISETP.GE.AND P3, PT, R10, R104, PT ;  /* 0x000000680a00720c */ /* 0x000fe40003f66270 */
[----:B------:R-:W-:Y:S02]  /*3390*/  FMNMX3.FTZ R22, R22, R53, R37, !PT ;  /* 0x0000003516167276 */ /* 0x000fe40007810025 */
[----:B------:R-:W-:Y:S02]  /*33a0*/  FMNMX3.FTZ R23, R23, R108, R90, !PT ;  /* 0x0000006c17177276 */ /* 0x000fe4000781005a */
[----:B------:R-:W-:Y:S02]  /*33b0*/  FSEL R29, R29, -INF , !P2 ;  /* 0xff8000001d1d7808 */ /* 0x000fe40005000000 */
[----:B------:R-:W-:Y:S02]  /*33c0*/  ISETP.GE.AND P2, PT, R0, R104, PT ;  /* 0x000000680000720c */ /* 0x000fe40003f46270 */
[----:B------:R-:W-:-:S02]  /*33d0*/  FSEL R17, R24, -INF , !P3 ;  /* 0xff80000018117808 */ /* 0x000fc40005800000 */
[----:B------:R-:W-:Y:S02]  /*33e0*/  FMNMX3.FTZ R22, R22, R33, R15, !PT ;  /* 0x0000002116167276 */ /* 0x000fe4000781000f */
[----:B------:R-:W-:Y:S02]  /*33f0*/  FSEL R86, R55, -INF , !P1 ;  /* 0xff80000037567808 */ /* 0x000fe40004800000 */
[----:B------:R-:W-:Y:S02]  /*3400*/  FSEL R64, R50, -INF , !P0 ;  /* 0xff80000032407808 */ /* 0x000fe40004000000 */
        /* <DEDUP_REMOVED lines=8> */
[----:B------:R-:W-:-:S02]  /*3490*/  FMNMX.FTZ R8, R25, R22, !PT ;  /* 0x0000001619087209 */ /* 0x000fc40007810000 */
[-C--:B------:R-:W-:Y:S02]  /*34a0*/  ISETP.GE.AND P5, PT, R14, R103.reuse, PT ;  /* 0x000000670e00720c */ /* 0x080fe40003fa6270 */
[-C--:B------:R-:W-:Y:S02]  /*34b0*/  ISETP.GE.AND P1, PT, R7, R103.reuse, PT ;  /* 0x000000670700720c */ /* 0x080fe40003f26270 */
[----:B------:R-:W-:Y:S01]  /*34c0*/  ISETP.GE.AND P0, PT, R2, R103, PT ;  /* 0x000000670200720c */ /* 0x000fe20003f06270 */
[----:B------:R-:W1:Y:S01]  /*34d0*/  SHFL.BFLY PT, R7, R8, 0x2, 0x1f ;  /* 0x0c401f0008077f89 */ /* 0x000e6200000e0000 */
[----:B------:R-:W-:Y:S02]  /*34e0*/  FSEL R14, R47, -INF , !P3 ;  /* 0xff8000002f0e7808 */ /* 0x000fe40005800000 */
        /* <DEDUP_REMOVED lines=21> */
[----:B------:R-:W-:Y:S02]  /*3640*/  FMNMX3.FTZ R23, R23, R28, R26, !PT ;  /* 0x0000001c17177276 */ /* 0x000fe4000781001a */
[----:B-1----:R-:W-:Y:S02]  /*3650*/  FMNMX.FTZ R8, R8, R7, !PT ;  /* 0x0000000708087209 */ /* 0x002fe40007810000 */
[----:B------:R-:W-:Y:S01]  /*3660*/  FMNMX.FTZ R10, R22, R23, !PT ;  /* 0x00000017160a7209 */ /* 0x000fe20007810000 */
[----:B------:R-:W-:Y:S02]  /*3670*/  VIADD R23, R133, 0x3020 ;  /* 0x0000302085177836 */ /* 0x000fe40000000000 */
[----:B------:R-:W1:Y:S04]  /*3680*/  SHFL.BFLY PT, R11, R8, 0x1, 0x1f ;  /* 0x0c201f00080b7f89 */ /* 0x000e6800000e0000 */
[----:B------:R-:W3:Y:S01]  /*3690*/  SHFL.BFLY PT, R7, R10, 0x2, 0x1f ;  /* 0x0c401f000a077f89 */ /* 0x000ee200000e0000 */
[----:B-1----:R-:W-:-:S02]  /*36a0*/  FMNMX.FTZ R2, R8, R11, !PT ;  /* 0x0000000b08027209 */ /* 0x002fc40007810000 */
[----:B---3--:R-:W-:-:S03]  /*36b0*/  FMNMX.FTZ R7, R10, R7, !PT ;  /* 0x000000070a077209 */ /* 0x008fc60007810000 */
[C---:B--2---:R-:W-:Y:S01]  /*36c0*/  FMUL.FTZ R30, R2.reuse, UR4 ;  /* 0x00000004021e7c20 */ /* 0x044fe20008410000 */
[----:B------:R-:W-:Y:S01]  /*36d0*/  FSETP.NEU.FTZ.AND P0, PT, R2, -INF , PT ;  /* 0xff8000000200780b */ /* 0x000fe20003f1d000 */
[----:B------:R-:W1:Y:S03]  /*36e0*/  SHFL.BFLY PT, R0, R7, 0x1, 0x1f ;  /* 0x0c201f0007007f89 */ /* 0x000e6600000e0000 */
[----:B------:R-:W-:-:S05]  /*36f0*/  FSEL R30, R30, RZ, P0 ;  /* 0x000000ff1e1e7208 */ /* 0x000fca0000000000 */
[--C-:B------:R-:W-:Y:S01]  /*3700*/  FFMA.FTZ R44, R21, UR4, -R30.reuse ;  /* 0x00000004152c7c23 */ /* 0x100fe2000801081e */
[--C-:B------:R-:W-:Y:S01]  /*3710*/  FFMA.FTZ R40, R75, UR4, -R30.reuse ;  /* 0x000000044b287c23 */ /* 0x100fe2000801081e */
[--C-:B------:R-:W-:Y:S01]  /*3720*/  FFMA.FTZ R35, R73, UR4, -R30.reuse ;  /* 0x0000000449237c23 */ /* 0x100fe2000801081e */
[--C-:B------:R-:W-:Y:S01]  /*3730*/  FFMA.FTZ R48, R5, UR4, -R30.reuse ;  /* 0x0000000405307c23 */ /* 0x100fe2000801081e */
[----:B------:R-:W2:Y:S01]  /*3740*/  LDSM.16.MT88.4 R72, [R133+0x3000] ;  /* 0x003000008548783b */ /* 0x000ea20000004200 */
[--C-:B------:R-:W-:Y:S01]  /*3750*/  FFMA.FTZ R47, R69, UR4, -R30.reuse ;  /* 0x00000004452f7c23 */ /* 0x100fe2000801081e */
[--C-:B------:R-:W-:Y:S01]  /*3760*/  FFMA.FTZ R43, R71, UR4, -R30.reuse ;  /* 0x00000004472b7c23 */ /* 0x100fe2000801081e */
[----:B------:R-:W-:Y:S01]  /*3770*/  MUFU.EX2 R44, R44 ;  /* 0x0000002c002c7308 */ /* 0x000fe20000000800 */
        /* <DEDUP_REMOVED lines=12> */
[--C-:B------:R-:W-:Y:S01]  /*3840*/  FFMA.FTZ R37, R37, UR4, -R30.reuse ;  /* 0x0000000425257c23 */ /* 0x100fe2000801081e */
[----:B------:R-:W-:Y:S01]  /*3850*/  FFMA.FTZ R29, R29, UR4, -R30 ;  /* 0x000000041d1d7c23 */ /* 0x000fe2000801081e */
[C---:B------:R-:W-:Y:S01]  /*3860*/  FSETP.NEU.FTZ.AND P0, PT, R0.reuse, -INF , PT ;  /* 0xff8000000000780b */ /* 0x040fe20003f1d000 */
[----:B------:R-:W-:Y:S01]  /*3870*/  FMUL.FTZ R21, R0, UR4 ;  /* 0x0000000400157c20 */ /* 0x000fe20008410000 */
[----:B------:R-:W1:Y:S04]  /*3880*/  MUFU.EX2 R47, R47 ;  /* 0x0000002f002f7308 */ /* 0x000e680000000800 */
[----:B------:R-:W-:-:S02]  /*3890*/  FSEL R21, R21, RZ, P0 ;  /* 0x000000ff15157208 */ /* 0x000fc40000000000 */
[----:B------:R-:W-:Y:S02]  /*38a0*/  LOP3.LUT P0, R20, R132, 0x4, RZ, 0xc0, !PT ;  /* 0x0000000484147812 */ /* 0x000fe4000780c0ff */
        /* <DEDUP_REMOVED lines=10> */
[----:B-1----:R-:W-:Y:S01]  /*3950*/  F2FP.F16.F32.PACK_AB R80, R47, R48 ;  /* 0x000000302f50723e */ /* 0x002fe200000000ff */
[----:B------:R-:W-:-:S02]  /*3960*/  @P0 VIADD R23, R151, 0xffffffe0 ;  /* 0xffffffe097170836 */ /* 0x000fc40000000000 */
[--C-:B------:R-:W-:Y:S01]  /*3970*/  FFMA.FTZ R87, R114, UR4, -R21.reuse ;  /* 0x0000000472577c23 */ /* 0x100fe20008010815 */
[--C-:B------:R-:W-:Y:S01]  /*3980*/  FFMA.FTZ R60, R116, UR4, -R21.reuse ;  /* 0x00000004743c7c23 */ /* 0x100fe20008010815 */
[--C-:B------:R-:W-:Y:S01]  /*3990*/  FFMA.FTZ R65, R110, UR4, -R21.reuse ;  /* 0x000000046e417c23 */ /* 0x100fe20008010815 */
[--C-:B------:R-:W-:Y:S01]  /*39a0*/  FFMA.FTZ R58, R112, UR4, -R21.reuse ;  /* 0x00000004703a7c23 */ /* 0x100fe20008010815 */
[----:B------:R-:W1:Y:S01]  /*39b0*/  LDSM.16.MT88.4 R4, [R23] ;  /* 0x000000001704783b */ /* 0x000e620000004200 */
        /* <DEDUP_REMOVED lines=28> */
[----:B------:R-:W-:Y:S01]  /*3b80*/  FADD.FTZ R55, R50, R55 ;  /* 0x0000003732377221 */ /* 0x000fe20000010000 */
[----:B------:R-:W-:Y:S01]  /*3b90*/  FFMA.FTZ R41, R53, UR4, -R30 ;  /* 0x0000000435297c23 */ /* 0x000fe2000801081e */
[--C-:B------:R-:W-:Y:S01]  /*3ba0*/  FFMA.FTZ R38, R38, UR4, -R21.reuse ;  /* 0x0000000426267c23 */ /* 0x100fe20008010815 */
[----:B------:R-:W-:Y:S01]  /*3bb0*/  FFMA.FTZ R32, R32, UR4, -R21 ;  /* 0x0000000420207c23 */ /* 0x000fe20008010815 */
[----:B------:R-:W4:Y:S01]  /*3bc0*/  MUFU.EX2 R35, R35 ;  /* 0x0000002300237308 */ /* 0x000f220000000800 */
[C---:B---3--:R-:W-:Y:S01]  /*3bd0*/  F2FP.F16.F32.PACK_AB R83, R51.reuse, R56 ;  /* 0x000000383353723e */ /* 0x048fe200000000ff */
[----:B------:R-:W-:Y:S01]  /*3be0*/  FADD.FTZ R56, R56, R55 ;  /* 0x0000003738387221 */ /* 0x000fe20000010000 */
[--C-:B------:R-:W-:Y:S01]  /*3bf0*/  FFMA.FTZ R24, R24, UR4, -R21.reuse ;  /* 0x0000000418187c23 */ /* 0x100fe20008010815 */
[----:B------:R-:W-:Y:S01]  /*3c00*/  FFMA.FTZ R26, R26, UR4, -R21 ;  /* 0x000000041a1a7c23 */ /* 0x000fe20008010815 */
[----:B------:R-:W-:Y:S01]  /*3c10*/  ISETP.GT.AND P0, PT, R84, R137, PT ;  /* 0x000000895400720c */ /* 0x000fe20003f04270 */
[----:B------:R-:W-:-:S02]  /*3c20*/  FADD.FTZ R51, R51, R56 ;  /* 0x0000003833337221 */ /* 0x000fc40000010000 */
[----:B------:R-:W-:Y:S01]  /*3c30*/  MUFU.EX2 R31, R31 ;  /* 0x0000001f001f7308 */ /* 0x000fe20000000800 */
[C---:B--2---:R-:W-:Y:S07]  /*3c40*/  HMMA.16816.F32 R68, R80.reuse, R72, RZ ;  /* 0x000000485044723c */ /* 0x044fee00000018ff */
[----:B------:R-:W2:Y:S01]  /*3c50*/  MUFU.EX2 R18, R18 ;  /* 0x0000001200127308 */ /* 0x000ea20000000800 */
[C---:B------:R-:W-:Y:S07]  /*3c60*/  HMMA.16816.F32 R72, R80.reuse, R74, RZ ;  /* 0x0000004a5048723c */ /* 0x040fee00000018ff */
[----:B------:R-:W-:Y:S01]  /*3c70*/  MUFU.EX2 R52, R52 ;  /* 0x0000003400347308 */ /* 0x000fe20000000800 */
[----:B-1----:R-:W-:Y:S01]  /*3c80*/  HMMA.16816.F32 R76, R80, R4, RZ ;  /* 0x00000004504c723c */ /* 0x002fe200000018ff */
[----:B----4-:R-:W-:-:S06]  /*3c90*/  F2FP.F16.F32.PACK_AB R4, R35, R40 ;  /* 0x000000282304723e */ /* 0x010fcc00000000ff */
[----:B------:R-:W1:Y:S01]  /*3ca0*/  MUFU.EX2 R39, R39 ;  /* 0x0000002700277308 */ /* 0x000e620000000800 */
[----:B------:R-:W-:Y:S01]  /*3cb0*/  HMMA.16816.F32 R80, R80, R6, RZ ;  /* 0x000000065050723c */ /* 0x000fe200000018ff */
[----:B--2---:R-:W-:-:S06]  /*3cc0*/  F2FP.F16.F32.PACK_AB R6, R18, R31 ;  /* 0x0000001f1206723e */ /* 0x004fcc00000000ff */
        /* <DEDUP_REMOVED lines=26> */
[----:B----4-:R-:W-:Y:S01]  /*3e70*/  F2FP.F16.F32.PACK_AB R5, R60, R87 ;  /* 0x000000573c05723e */ /* 0x010fe200000000ff */
[----:B------:R-:W-:Y:S01]  /*3e80*/  FADD.FTZ R87, R87, R36 ;  /* 0x0000002457577221 */ /* 0x000fe20000010000 */
[----:B-----5:R-:W-:-:S03]  /*3e90*/  F2FP.F16.F32.PACK_AB R7, R58, R65 ;  /* 0x000000413a07723e */ /* 0x020fc600000000ff */
[----:B------:R-:W-:Y:S01]  /*3ea0*/  MUFU.EX2 R106, R106 ;  /* 0x0000006a006a7308 */ /* 0x000fe20000000800 */
[----:B------:R-:W-:-:S04]  /*3eb0*/  FADD.FTZ R60, R60, R87 ;  /* 0x000000573c3c7221 */ /* 0x000fc80000010000 */
[----:B------:R-:W-:-:S03]  /*3ec0*/  FADD.FTZ R65, R65, R60 ;  /* 0x0000003c41417221 */ /* 0x000fc60000010000 */
[----:B------:R-:W3:Y:S01]  /*3ed0*/  MUFU.EX2 R85, R85 ;  /* 0x0000005500557308 */ /* 0x000ee20000000800 */
[----:B------:R-:W-:-:S07]  /*3ee0*/  FADD.FTZ R65, R58, R65 ;  /* 0x000000413a417221 */ /* 0x000fce0000010000 */
        /* <DEDUP_REMOVED lines=46> */
[C---:B--2---:R-:W-:Y:S08]  /*41d0*/  HMMA.16816.F32 R68, R4.reuse, R8, R68 ;  /* 0x000000080444723c */ /* 0x044ff00000001844 */
[C---:B------:R-:W-:Y:S01]  /*41e0*/  HMMA.16816.F32 R72, R4.reuse, R10, R72 ;  /* 0x0000000a0448723c */ /* 0x040fe20000001848 */
[----:B------:R-:W1:Y:S07]  /*41f0*/  LDSM.16.MT88.4 R8, [R23+0x1000] ;  /* 0x001000001708783b */ /* 0x000e6e0000004200 */
[C---:B-1----:R-:W-:Y:S08]  /*4200*/  HMMA.16816.F32 R76, R4.reuse, R8, R76 ;  /* 0x00000008044c723c */ /* 0x042ff0000000184c */
[----:B------:R-:W-:Y:S01]  /*4210*/  HMMA.16816.F32 R80, R4, R10, R80 ;  /* 0x0000000a0450723c */ /* 0x000fe20000001850 */
[----:B------:R-:W1:Y:S01]  /*4220*/  LDSM.16.MT88.4 R8, [R133+0x4400] ;  /* 0x004400008508783b */ /* 0x000e620000004200 */
[----:B------:R-:W-:Y:S01]  /*4230*/  FADD.FTZ R5, R48, R47 ;  /* 0x0000002f30057221 */ /* 0x000fe20000010000 */
[----:B------:R-:W-:Y:S01]  /*4240*/  FFMA.FTZ R47, R12, UR4, -R21 ;  /* 0x000000040c2f7c23 */ /* 0x000fe20008010815 */
[----:B----4-:R-:W-:-:S02]  /*4250*/  F2FP.F16.F32.PACK_AB R4, R63, R86 ;  /* 0x000000563f04723e */ /* 0x010fc400000000ff */
[----:B------:R-:W-:Y:S01]  /*4260*/  FADD.FTZ R44, R44, R5 ;  /* 0x000000052c2c7221 */ /* 0x000fe20000010000 */
[----:B-----5:R-:W-:Y:S02]  /*4270*/  F2FP.F16.F32.PACK_AB R6, R45, R66 ;  /* 0x000000422d06723e */ /* 0x020fe400000000ff */
[----:B------:R-:W2:Y:S01]  /*4280*/  MUFU.EX2 R47, R47 ;  /* 0x0000002f002f7308 */ /* 0x000ea20000000800 */
[----:B------:R-:W-:Y:S01]  /*4290*/  FADD.FTZ R43, R43, R44 ;  /* 0x0000002c2b2b7221 */ /* 0x000fe20000010000 */
[----:B------:R-:W-:Y:S01]  /*42a0*/  FFMA.FTZ R44, R15, UR4, -R30 ;  /* 0x000000040f2c7c23 */ /* 0x000fe2000801081e */
[----:B------:R-:W-:Y:S01]  /*42b0*/  F2FP.F16.F32.PACK_AB R5, R46, R49 ;  /* 0x000000312e05723e */ /* 0x000fe200000000ff */
[----:B------:R-:W3:Y:S01]  /*42c0*/  LDSM.16.MT88.4 R12, [R23+0x1400] ;  /* 0x00140000170c783b */ /* 0x000ee20000004200 */
[----:B------:R-:W-:-:S03]  /*42d0*/  FADD.FTZ R48, R40, R43 ;  /* 0x0000002b28307221 */ /* 0x000fc60000010000 */
[----:B------:R4:W5:Y:S01]  /*42e0*/  MUFU.EX2 R40, R33 ;  /* 0x0000002100287308 */ /* 0x0009620000000800 */
[----:B------:R-:W-:Y:S01]  /*42f0*/  FADD.FTZ R48, R35, R48 ;  /* 0x0000003023307221 */ /* 0x000fe20000010000 */
[--C-:B------:R-:W-:Y:S01]  /*4300*/  FFMA.FTZ R35, R34, UR4, -R21.reuse ;  /* 0x0000000422237c23 */ /* 0x100fe20008010815 */
[----:B------:R-:W-:-:S05]  /*4310*/  FFMA.FTZ R34, R16, UR4, -R21 ;  /* 0x0000000410227c23 */ /* 0x000fca0008010815 */
[----:B------:R-:W-:Y:S01]  /*4320*/  MUFU.EX2 R27, R35 ;  /* 0x00000023001b7308 */ /* 0x000fe20000000800 */
[----:B--2---:R-:W-:-:S07]  /*4330*/  F2FP.F16.F32.PACK_AB R7, R47, R42 ;  /* 0x0000002a2f07723e */ /* 0x004fce00000000ff */
[----:B------:R-:W-:Y:S01]  /*4340*/  MUFU.EX2 R44, R44 ;  /* 0x0000002c002c7308 */ /* 0x000fe20000000800 */
[----:B----4-:R-:W-:Y:S01]  /*4350*/  FFMA.FTZ R33, R17, UR4, -R30 ;  /* 0x0000000411217c23 */ /* 0x010fe2000801081e */
[----:B------:R-:W-:Y:S01]  /*4360*/  FADD.FTZ R17, R31, R48 ;  /* 0x000000301f117221 */ /* 0x000fe20000010000 */
[----:B------:R-:W-:Y:S01]  /*4370*/  FFMA.FTZ R30, R25, UR4, -R30 ;  /* 0x00000004191e7c23 */ /* 0x000fe2000801081e */
[----:B------:R-:W-:Y:S01]  /*4380*/  FFMA.FTZ R25, R28, UR4, -R21 ;  /* 0x000000041c197c23 */ /* 0x000fe20008010815 */
[----:B------:R-:W-:Y:S01]  /*4390*/  FADD.FTZ R28, R92, R65 ;  /* 0x000000415c1c7221 */ /* 0x000fe20000010000 */
[----:B------:R-:W-:Y:S01]  /*43a0*/  FADD.FTZ R18, R18, R17 ;  /* 0x0000001112127221 */ /* 0x000fe20000010000 */
[----:B------:R-:W-:Y:S01]  /*43b0*/  FFMA.FTZ R21, R22, UR4, -R21 ;  /* 0x0000000416157c23 */ /* 0x000fe20008010815 */
[----:B-1----:R-:W-:Y:S01]  /*43c0*/  HMMA.16816.F32 R68, R4, R8, R68 ;  /* 0x000000080444723c */ /* 0x002fe20000001844 */
[----:B------:R-:W1:Y:S01]  /*43d0*/  MUFU.EX2 R31, R32 ;  /* 0x00000020001f7308 */ /* 0x000e620000000800 */
[----:B------:R-:W-:Y:S01]  /*43e0*/  FADD.FTZ R93, R93, R18 ;  /* 0x000000125d5d7221 */ /* 0x000fe20000010000 */
[----:B------:R-:W-:Y:S01]  /*43f0*/  FADD.FTZ R28, R91, R28 ;  /* 0x0000001c5b1c7221 */ /* 0x000fe20000010000 */
[----:B------:R-:W2:Y:S02]  /*4400*/  LDSM.16.MT88.4 R16, [R23+0x1800] ;  /* 0x001800001710783b */ /* 0x000ea40000004200 */
[----:B------:R-:W-:-:S02]  /*4410*/  FADD.FTZ R88, R88, R93 ;  /* 0x0000005d58587221 */ /* 0x000fc40000010000 */
[C---:B------:R-:W-:Y:S01]  /*4420*/  HMMA.16816.F32 R72, R4.reuse, R10, R72 ;  /* 0x0000000a0448723c */ /* 0x040fe20000001848 */
[----:B------:R-:W4:Y:S01]  /*4430*/  LDSM.16.MT88.4 R8, [R133+0x4800] ;  /* 0x004800008508783b */ /* 0x000f220000004200 */
[----:B------:R-:W1:Y:S06]  /*4440*/  MUFU.EX2 R32, R34 ;  /* 0x0000002200207308 */ /* 0x000e6c0000000800 */
[----:B---3--:R-:W-:Y:S01]  /*4450*/  HMMA.16816.F32 R76, R4, R12, R76 ;  /* 0x0000000c044c723c */ /* 0x008fe2000000184c */
[----:B------:R-:W-:Y:S01]  /*4460*/  FADD.FTZ R13, R67, R88 ;  /* 0x00000058430d7221 */ /* 0x000fe20000010000 */
[----:B------:R-:W-:Y:S03]  /*4470*/  MUFU.EX2 R33, R33 ;  /* 0x0000002100217308 */ /* 0x000fe60000000800 */
[----:B------:R-:W-:-:S03]  /*4480*/  FADD.FTZ R13, R62, R13 ;  /* 0x0000000d3e0d7221 */ /* 0x000fc60000010000 */
[----:B------:R-:W-:Y:S01]  /*4490*/  HMMA.16816.F32 R80, R4, R14, R80 ;  /* 0x0000000e0450723c */ /* 0x000fe20000001850 */
[----:B------:R-:W-:Y:S01]  /*44a0*/  F2FP.F16.F32.PACK_AB R4, R41, R64 ;  /* 0x000000402904723e */ /* 0x000fe200000000ff */
[----:B------:R-:W-:Y:S01]  /*44b0*/  FADD.FTZ R110, R110, R13 ;  /* 0x0000000d6e6e7221 */ /* 0x000fe20000010000 */
[----:B-----5:R-:W-:Y:S01]  /*44c0*/  F2FP.F16.F32.PACK_AB R6, R40, R37 ;  /* 0x000000252806723e */ /* 0x020fe200000000ff */
[----:B------:R-:W3:Y:S01]  /*44d0*/  LDSM.16.MT88.4 R12, [R133+0x4c00] ;  /* 0x004c0000850c783b */ /* 0x000ee20000004200 */
[----:B-1----:R-:W-:Y:S01]  /*44e0*/  F2FP.F16.F32.PACK_AB R5, R31, R38 ;  /* 0x000000261f05723e */ /* 0x002fe200000000ff */
[----:B------:R-:W-:Y:S01]  /*44f0*/  FADD.FTZ R99, R99, R110 ;  /* 0x0000006e63637221 */ /* 0x000fe20000010000 */
[----:B------:R-:W-:Y:S01]  /*4500*/  F2FP.F16.F32.PACK_AB R7, R32, R27 ;  /* 0x0000001b2007723e */ /* 0x000fe200000000ff */
[----:B------:R-:W1:Y:S02]  /*4510*/  MUFU.EX2 R30, R30 ;  /* 0x0000001e001e7308 */ /* 0x000e640000000800 */
[----:B------:R-:W-:-:S04]  /*4520*/  FADD.FTZ R106, R106, R99 ;  /* 0x000000636a6a7221 */ /* 0x000fc80000010000 */
[----:B------:R-:W-:Y:S02]  /*4530*/  FADD.FTZ R85, R85, R106 ;  /* 0x0000006a55557221 */ /* 0x000fe40000010000 */
[----:B------:R-:W5:Y:S02]  /*4540*/  MUFU.EX2 R25, R25 ;  /* 0x0000001900197308 */ /* 0x000f640000000800 */
[----:B------:R-:W-:Y:S01]  /*4550*/  FADD.FTZ R112, R112, R85 ;  /* 0x0000005570707221 */ /* 0x000fe20000010000 */
[C---:B--2---:R-:W-:Y:S03]  /*4560*/  HMMA.16816.F32 R76, R4.reuse, R16, R76 ;  /* 0x00000010044c723c */ /* 0x044fe6000000184c */
[----:B------:R-:W-:Y:S02]  /*4570*/  FADD.FTZ R112, R95, R112 ;  /* 0x000000705f707221 */ /* 0x000fe40000010000 */
[----:B------:R-:W2:Y:S02]  /*4580*/  MUFU.EX2 R21, R21 ;  /* 0x0000001500157308 */ /* 0x000ea40000000800 */
[----:B------:R-:W-:Y:S01]  /*4590*/  FADD.FTZ R17, R57, R112 ;  /* 0x0000007039117221 */ /* 0x000fe20000010000 */
[----:B----4-:R-:W-:Y:S01]  /*45a0*/  HMMA.16816.F32 R68, R4, R8, R68 ;  /* 0x000000080444723c */ /* 0x010fe20000001844 */
[----:B------:R-:W-:-:S02]  /*45b0*/  FADD.FTZ R9, R89, R28 ;  /* 0x0000001c59097221 */ /* 0x000fc40000010000 */
[----:B------:R-:W-:Y:S02]  /*45c0*/  FADD.FTZ R17, R94, R17 ;  /* 0x000000115e117221 */ /* 0x000fe40000010000 */
[----:B------:R-:W-:Y:S02]  /*45d0*/  FADD.FTZ R9, R90, R9 ;  /* 0x000000095a097221 */ /* 0x000fe40000010000 */
[----:B------:R-:W-:Y:S01]  /*45e0*/  FADD.FTZ R86, R86, R17 ;  /* 0x0000001156567221 */ /* 0x000fe20000010000 */
[----:B------:R-:W-:Y:S01]  /*45f0*/  HMMA.16816.F32 R72, R4, R10, R72 ;  /* 0x0000000a0448723c */ /* 0x000fe20000001848 */
[----:B------:R-:W-:Y:S02]  /*4600*/  FADD.FTZ R108, R108, R9 ;  /* 0x000000096c6c7221 */ /* 0x000fe40000010000 */
[----:B------:R-:W-:Y:S01]  /*4610*/  FADD.FTZ R63, R63, R86 ;  /* 0x000000563f3f7221 */ /* 0x000fe20000010000 */
[----:B------:R-:W4:Y:S01]  /*4620*/  LDSM.16.MT88.4 R8, [R23+0x1c00] ;  /* 0x001c00001708783b */ /* 0x000f220000004200 */
[----:B------:R-:W-:-:S02]  /*4630*/  FADD.FTZ R61, R61, R108 ;  /* 0x0000006c3d3d7221 */ /* 0x000fc40000010000 */
[----:B------:R-:W-:Y:S01]  /*4640*/  FADD.FTZ R66, R66, R63 ;  /* 0x0000003f42427221 */ /* 0x000fe20000010000 */
[----:B------:R-:W-:Y:S01]  /*4650*/  HMMA.16816.F32 R80, R4, R18, R80 ;  /* 0x000000120450723c */ /* 0x000fe20000001850 */
[----:B------:R-:W-:Y:S01]  /*4660*/  FADD.FTZ R16, R54, R61 ;  /* 0x0000003d36107221 */ /* 0x000fe20000010000 */
[----:B------:R-:W-:Y:S01]  /*4670*/  F2FP.F16.F32.PACK_AB R4, R29, R44 ;  /* 0x0000002c1d04723e */ /* 0x000fe200000000ff */
[----:B------:R-:W-:Y:S01]  /*4680*/  FADD.FTZ R45, R45, R66 ;  /* 0x000000422d2d7221 */ /* 0x000fe20000010000 */
[----:B-1----:R-:W-:Y:S01]  /*4690*/  F2FP.F16.F32.PACK_AB R6, R30, R33 ;  /* 0x000000211e06723e */ /* 0x002fe200000000ff */
[----:B------:R-:W-:Y:S01]  /*46a0*/  FADD.FTZ R16, R59, R16 ;  /* 0x000000103b107221 */ /* 0x000fe20000010000 */
[----:B-----5:R-:W-:Y:S01]  /*46b0*/  F2FP.F16.F32.PACK_AB R5, R25, R24 ;  /* 0x000000181905723e */ /* 0x020fe200000000ff */
[----:B------:R-:W-:Y:S01]  /*46c0*/  FADD.FTZ R64, R64, R45 ;  /* 0x0000002d40407221 */ /* 0x000fe20000010000 */
[----:B--2---:R-:W-:Y:S01]  /*46d0*/  F2FP.F16.F32.PACK_AB R7, R21, R26 ;  /* 0x0000001a1507723e */ /* 0x004fe200000000ff */
[----:B------:R-:W-:-:S02]  /*46e0*/  FADD.FTZ R17, R49, R16 ;  /* 0x0000001031117221 */ /* 0x000fc40000010000 */
[----:B------:R-:W-:Y:S02]  /*46f0*/  FADD.FTZ R64, R41, R64 ;  /* 0x0000004029407221 */ /* 0x000fe40000010000 */
        /* <DEDUP_REMOVED lines=12> */
[----:B----4-:R-:W-:Y:S01]  /*47c0*/  HMMA.16816.F32 R76, R4, R8, R76 ;  /* 0x00000008044c723c */ /* 0x010fe2000000184c */
[----:B------:R-:W-:Y:S02]  /*47d0*/  FADD.FTZ R9, R27, R12 ;  /* 0x0000000c1b097221 */ /* 0x000fe40000010000 */
[----:B------:R-:W-:Y:S02]  /*47e0*/  FADD.FTZ R153, R30, R33 ;  /* 0x000000211e997221 */ /* 0x000fe40000010000 */
        /* <DEDUP_REMOVED lines=72> */
.L_x_4353:
[----:B------:R-:W-:Y:S01]  /*4c70*/  UMOV UR6, URZ ;  /* 0x000000ff00067c82 */ /* 0x000fe20008000000 */
[----:B------:R-:W-:Y:S01]  /*4c80*/  IMAD.SHL.U32 R4, R96, 0x80, RZ ;  /* 0x0000008060047824 */ /* 0x000fe200078e00ff */
[----:B------:R-:W-:-:S05]  /*4c90*/  IADD3 R5, P0, PT, RZ, -UR6, RZ ;  /* 0x80000006ff057c10 */ /* 0x000fca000ff1e0ff */
[----:B------:R-:W-:-:S05]  /*4ca0*/  IMAD.X R4, RZ, RZ, ~R4, P0 ;  /* 0x000000ffff047224 */ /* 0x000fca00000e0e04 */
[----:B------:R-:W-:-:S04]  /*4cb0*/  SHF.R.S64 R5, R5, 0x1f, R4 ;  /* 0x0000001f05057819 */ /* 0x000fc80000001004 */
[----:B------:R-:W-:-:S04]  /*4cc0*/  IADD3 R140, P0, PT, R5, R140, RZ ;  /* 0x0000008c058c7210 */ /* 0x000fc80007f1e0ff */
[----:B------:R-:W-:-:S09]  /*4cd0*/  LEA.HI.X.SX32 R141, R4, R141, 0x1, P0 ;  /* 0x0000008d048d7211 */ /* 0x000fd200000f0eff */
.L_x_4354:
        /* <DEDUP_REMOVED lines=10> */
[----:B------:R-:W-:Y:S01]  /*4d80*/  IADD3 R12, P0, PT, R10, R5, RZ ;  /* 0x000000050a0c7210 */ /* 0x000fe20007f1e0ff */
[--C-:B------:R-:W-:Y:S01]  /*4d90*/  IMAD.X R11, R9, 0x1, R96.reuse, P1 ;  /* 0x00000001090b7824 */ /* 0x100fe200008e0660 */
[----:B------:R-:W-:Y:S03]  /*4da0*/  LDGSTS.E.BYPASS.LTC128B.128 [R3+0x3800], desc[UR14][R8.64] ;  /* 0x0380000008037fae */ /* 0x000fe6000b981a0e */
[----:B------:R-:W-:Y:S01]  /*4db0*/  IMAD.X R13, R11, 0x1, R96, P0 ;  /* 0x000000010b0d7824 */ /* 0x000fe200000e0660 */
[----:B------:R1:W-:Y:S01]  /*4dc0*/  LDGSTS.E.BYPASS.LTC128B.128 [R3+0x4000], desc[UR14][R10.64] ;  /* 0x040000000a037fae */ /* 0x0003e2000b981a0e */
[----:B------:R-:W-:-:S03]  /*4dd0*/  ISETP.NE.AND P0, PT, R20, RZ, PT ;  /* 0x000000ff1400720c */ /* 0x000fc60003f05270 */
[----:B------:R2:W-:Y:S01]  /*4de0*/  LDGSTS.E.BYPASS.LTC128B.128 [R3+0x4800], desc[UR14][R12.64] ;  /* 0x048000000c037fae */ /* 0x0005e2000b981a0e */
[----:B------:R-:W-:-:S03]  /*4df0*/  SEL R98, R98, 0xffffffe0, !P0 ;  /* 0xffffffe062627807 */ /* 0x000fc60004000000 */
[----:B------:R-:W-:Y:S02]  /*4e00*/  LDSM.16.M88.4 R52, [R135] ;  /* 0x000000008734783b */ /* 0x000fe40000000200 */
[--C-:B------:R-:W-:Y:S02]  /*4e10*/  IMAD.IADD R92, R135, 0x1, R98.reuse ;  /* 0x00000001875c7824 */ /* 0x100fe400078e0262 */
[----:B------:R-:W3:Y:S01]  /*4e20*/  LDSM.16.M88.4 R44, [R134+0x1000] ;  /* 0x00100000862c783b */ /* 0x000ee20000000200 */
[----:B------:R-:W-:-:S03]  /*4e30*/  IMAD.IADD R106, R134, 0x1, R98 ;  /* 0x00000001866a7824 */ /* 0x000fc600078e0262 */
[----:B------:R-:W-:Y:S04]  /*4e40*/  LDSM.16.M88.4 R92, [R92] ;  /* 0x000000005c5c783b */ /* 0x000fe80000000200 */
[----:B------:R-:W-:Y:S04]  /*4e50*/  LDSM.16.M88.4 R4, [R106+0x1000] ;  /* 0x001000006a04783b */ /* 0x000fe80000000200 */
[----:B------:R-:W4:Y:S04]  /*4e60*/  LDSM.16.M88.4 R36, [R134+0x1400] ;  /* 0x001400008624783b */ /* 0x000f280000000200 */
[----:B------:R-:W5:Y:S04]  /*4e70*/  LDSM.16.M88.4 R28, [R134+0x1800] ;  /* 0x00180000861c783b */ /* 0x000f680000000200 */
[----:B------:R-:W5:Y:S04]  /*4e80*/  LDSM.16.M88.4 R20, [R134+0x1c00] ;  /* 0x001c00008614783b */ /* 0x000f680000000200 */
[----:B------:R-:W5:Y:S04]  /*4e90*/  LDSM.16.M88.4 R16, [R106+0x1400] ;  /* 0x001400006a10783b */ /* 0x000f680000000200 */
[----:B-1----:R-:W1:Y:S04]  /*4ea0*/  LDSM.16.M88.4 R8, [R106+0x1800] ;  /* 0x001800006a08783b */ /* 0x002e680000000200 */
[----:B------:R-:W1:Y:S04]  /*4eb0*/  LDSM.16.M88.4 R56, [R106+0x1c00] ;  /* 0x001c00006a38783b */ /* 0x000e680000000200 */
[----:B--2---:R-:W2:Y:S01]  /*4ec0*/  LDSM.16.M88.4 R12, [R134+0x2000] ;  /* 0x00200000860c783b */ /* 0x004ea20000000200 */
        /* <DEDUP_REMOVED lines=10> */
[----:B------:R-:W3:Y:S07]  /*4f70*/  LDSM.16.M88.4 R4, [R134+0x2400] ;  /* 0x002400008604783b */ /* 0x000eee0000000200 */
[C---:B-----5:R-:W-:Y:S08]  /*4f80*/  HMMA.16816.F32 R32, R52.reuse, R28, RZ ;  /* 0x0000001c3420723c */ /* 0x060ff000000018ff */
[C---:B------:R-:W-:Y:S08]  /*4f90*/  HMMA.16816.F32 R36, R52.reuse, R38, RZ ;  /* 0x000000263424723c */ /* 0x040ff000000018ff */
[C---:B------:R-:W-:Y:S08]  /*4fa0*/  HMMA.16816.F32 R28, R52.reuse, R30, RZ ;  /* 0x0000001e341c723c */ /* 0x040ff000000018ff */
[C---:B------:R-:W-:Y:S08]  /*4fb0*/  HMMA.16816.F32 R24, R52.reuse, R20, RZ ;  /* 0x000000143418723c */ /* 0x040ff000000018ff */
[----:B------:R-:W-:Y:S08]  /*4fc0*/  HMMA.16816.F32 R20, R52, R22, RZ ;  /* 0x000000163414723c */ /* 0x000ff000000018ff */
[C---:B------:R-:W-:Y:S08]  /*4fd0*/  HMMA.16816.F32 R40, R92.reuse, R16, R40 ;  /* 0x000000105c28723c */ /* 0x040ff00000001828 */
[C---:B------:R-:W-:Y:S08]  /*4fe0*/  HMMA.16816.F32 R36, R92.reuse, R18, R36 ;  /* 0x000000125c24723c */ /* 0x040ff00000001824 */
[C---:B-1----:R-:W-:Y:S08]  /*4ff0*/  HMMA.16816.F32 R32, R92.reuse, R8, R32 ;  /* 0x000000085c20723c */ /* 0x042ff00000001820 */
[C---:B------:R-:W-:Y:S08]  /*5000*/  HMMA.16816.F32 R28, R92.reuse, R10, R28 ;  /* 0x0000000a5c1c723c */ /* 0x040ff0000000181c */
[----:B------:R-:W-:Y:S08]  /*5010*/  HMMA.16816.F32 R24, R92, R56, R24 ;  /* 0x000000385c18723c */ /* 0x000ff00000001818 */
[C---:B--2---:R-:W-:Y:S08]  /*5020*/  HMMA.16816.F32 R16, R52.reuse, R12, RZ ;  /* 0x0000000c3410723c */ /* 0x044ff000000018ff */
[----:B---3--:R-:W-:Y:S08]  /*5030*/  HMMA.16816.F32 R8, R52, R4, RZ ;  /* 0x000000043408723c */ /* 0x008ff000000018ff */
[----:B------:R-:W-:Y:S08]  /*5040*/  HMMA.16816.F32 R20, R92, R58, R20 ;  /* 0x0000003a5c14723c */ /* 0x000ff00000001814 */
        /* <DEDUP_REMOVED lines=17> */
[-C--:B------:R-:W-:Y:S01]  /*5160*/  ISETP.GE.AND P4, PT, R84, R103.reuse, PT ;  /* 0x000000675400720c */ /* 0x080fe20003f86270 */
[C---:B------:R-:W-:Y:S01]  /*5170*/  VIADD R84, R125.reuse, 0xffffff01 ;  /* 0xffffff017d547836 */ /* 0x040fe20000000000 */
[----:B------:R-:W-:Y:S01]  /*5180*/  FSEL R121, R48, -INF , !P5 ;  /* 0xff80000030797808 */ /* 0x000fe20006800000 */
[C---:B------:R-:W-:Y:S01]  /*5190*/  VIADD R48, R125.reuse, 0xffffff10 ;  /* 0xffffff107d307836 */ /* 0x040fe20000000000 */
[----:B------:R-:W-:Y:S01]  /*51a0*/  FSEL R122, R50, -INF , !P4 ;  /* 0xff800000327a7808 */ /* 0x000fe20006000000 */
[----:B------:R-:W-:Y:S01]  /*51b0*/  HMMA.16816.F32 R52, R92, R86, R52 ;  /* 0x000000565c34723c */ /* 0x000fe20000001834 */
[C---:B------:R-:W-:Y:S02]  /*51c0*/  ISETP.GE.AND P2, PT, R84.reuse, R104, PT ;  /* 0x000000685400720c */ /* 0x040fe40003f46270 */
[----:B------:R-:W-:Y:S01]  /*51d0*/  ISETP.GE.AND P1, PT, R84, R103, PT ;  /* 0x000000675400720c */ /* 0x000fe20003f26270 */
[----:B------:R-:W-:Y:S01]  /*51e0*/  VIADD R84, R125, 0xffffff08 ;  /* 0xffffff087d547836 */ /* 0x000fe20000000000 */
[----:B------:R-:W-:-:S02]  /*51f0*/  FSEL R119, R49, -INF , !P2 ;  /* 0xff80000031777808 */ /* 0x000fc40005000000 */
[----:B------:R-:W-:Y:S01]  /*5200*/  FSEL R124, R51, -INF , !P1 ;  /* 0xff800000337c7808 */ /* 0x000fe20004800000 */
[C---:B--2---:R-:W-:Y:S01]  /*5210*/  HMMA.16816.F32 R64, R92.reuse, R88, R64 ;  /* 0x000000585c40723c */ /* 0x044fe20000001840 */
[CC--:B------:R-:W-:Y:S02]  /*5220*/  ISETP.GE.AND P3, PT, R84.reuse, R104.reuse, PT ;  /* 0x000000685400720c */ /* 0x0c0fe40003f66270 */
[----:B------:R-:W-:Y:S01]  /*5230*/  ISETP.GE.AND P0, PT, R84, R103, PT ;  /* 0x000000675400720c */ /* 0x000fe20003f06270 */
[C---:B------:R-:W-:Y:S01]  /*5240*/  VIADD R84, R125.reuse, 0xffffff09 ;  /* 0xffffff097d547836 */ /* 0x040fe20000000000 */
[----:B------:R-:W-:Y:S01]  /*5250*/  FSEL R123, R44, -INF , !P3 ;  /* 0xff8000002c7b7808 */ /* 0x000fe20005800000 */
[----:B------:R-:W-:Y:S01]  /*5260*/  VIADD R44, R125, 0xffffff18 ;  /* 0xffffff187d2c7836 */ /* 0x000fe20000000000 */
[-C--:B------:R-:W-:Y:S01]  /*5270*/  ISETP.GE.AND P2, PT, R48, R104.reuse, PT ;  /* 0x000000683000720c */ /* 0x080fe20003f46270 */
[----:B------:R-:W-:Y:S01]  /*5280*/  HMMA.16816.F32 R60, R92, R90, R60 ;  /* 0x0000005a5c3c723c */ /* 0x000fe2000000183c */
[----:B------:R-:W-:-:S02]  /*5290*/  ISETP.GE.AND P5, PT, R84, R104, PT ;  /* 0x000000685400720c */ /* 0x000fc40003fa6270 */
[-C--:B------:R-:W-:Y:S02]  /*52a0*/  ISETP.GE.AND P4, PT, R84, R103.reuse, PT ;  /* 0x000000675400720c */ /* 0x080fe40003f86270 */
        /* <DEDUP_REMOVED lines=9> */
[C---:B------:R-:W-:Y:S01]  /*5340*/  VIADD R40, R125.reuse, 0xffffff20 ;  /* 0xffffff207d287836 */ /* 0x040fe20000000000 */
[CC--:B------:R-:W-:Y:S02]  /*5350*/  ISETP.GE.AND P3, PT, R48.reuse, R104.reuse, PT ;  /* 0x000000683000720c */ /* 0x0c0fe40003f66270 */
        /* <DEDUP_REMOVED lines=15> */
[C---:B------:R-:W-:Y:S01]  /*5450*/  VIADD R36, R125.reuse, 0xffffff29 ;  /* 0xffffff297d247836 */ /* 0x040fe20000000000 */
[----:B------:R-:W-:Y:S02]  /*5460*/  FSEL R114, R38, -INF , !P4 ;  /* 0xff80000026727808 */ /* 0x000fe40006000000 */
[----:B------:R-:W-:Y:S01]  /*5470*/  FSEL R111, R32, -INF , !P3 ;  /* 0xff800000206f7808 */ /* 0x000fe20005800000 */
[----:B------:R-:W-:Y:S01]  /*5480*/  VIADD R32, R125, 0xffffff30 ;  /* 0xffffff307d207836 */ /* 0x000fe20000000000 */
[----:B------:R-:W-:-:S02]  /*5490*/  ISETP.GE.AND P5, PT, R40, R104, PT ;  /* 0x000000682800720c */ /* 0x000fc40003fa6270 */
[-C--:B------:R-:W-:Y:S02]  /*54a0*/  ISETP.GE.AND P4, PT, R40, R103.reuse, PT ;  /* 0x000000672800720c */ /* 0x080fe40003f86270 */
[----:B------:R-:W-:Y:S02]  /*54b0*/  FSEL R110, R34, -INF , !P0 ;  /* 0xff800000226e7808 */ /* 0x000fe40004000000 */
[----:B------:R-:W-:Y:S01]  /*54c0*/  FSEL R105, R28, -INF , !P2 ;  /* 0xff8000001c697808 */ /* 0x000fe20005000000 */
[----:B------:R-:W-:Y:S01]  /*54d0*/  VIADD R28, R125, 0xffffff38 ;  /* 0xffffff387d1c7836 */ /* 0x000fe20000000000 */
[C---:B------:R-:W-:Y:S02]  /*54e0*/  ISETP.GE.AND P3, PT, R36.reuse, R104, PT ;  /* 0x000000682400720c */ /* 0x040fe40003f66270 */
[----:B------:R-:W-:Y:S02]  /*54f0*/  ISETP.GE.AND P0, PT, R36, R103, PT ;  /* 0x000000672400720c */ /* 0x000fe40003f06270 */
        /* <DEDUP_REMOVED lines=18> */
[CC--:B------:R-:W-:Y:S02]  /*5620*/  ISETP.GE.AND P5, PT, R28.reuse, R104.reuse, PT ;  /* 0x000000681c00720c */ /* 0x0c0fe40003fa6270 */
[----:B------:R-:W-:Y:S02]  /*5630*/  ISETP.GE.AND P4, PT, R28, R103, PT ;  /* 0x000000671c00720c */ /* 0x000fe40003f86270 */
[----:B------:R-:W-:Y:S02]  /*5640*/  FSEL R91, R25, -INF , !P2 ;  /* 0xff800000195b7808 */ /* 0x000fe40005000000 */
        /* <DEDUP_REMOVED lines=28> */
[-C--:B------:R-:W-:Y:S01]  /*5810*/  ISETP.GE.AND P1, PT, R12, R103.reuse, PT ;  /* 0x000000670c00720c */ /* 0x080fe20003f26270 */
[----:B------:R-:W-:Y:S01]  /*5820*/  VIADD R12, R125, 0xffffff59 ;  /* 0xffffff597d0c7836 */ /* 0x000fe20000000000 */
[----:B------:R-:W-:Y:S02]  /*5830*/  FSEL R46, R14, -INF , !P4 ;  /* 0xff8000000e2e7808 */ /* 0x000fe40006000000 */
[C---:B------:R-:W-:Y:S02]  /*5840*/  ISETP.GE.AND P5, PT, R16.reuse, R104, PT ;  /* 0x000000681000720c */ /* 0x040fe40003fa6270 */
[----:B------:R-:W-:-:S02]  /*5850*/  ISETP.GE.AND P4, PT, R16, R103, PT ;  /* 0x000000671000720c */ /* 0x000fc40003f86270 */
[----:B------:R-:W-:Y:S01]  /*5860*/  FSEL R19, R8, -INF , !P3 ;  /* 0xff80000008137808 */ /* 0x000fe20005800000 */
[C---:B------:R-:W-:Y:S01]  /*5870*/  VIADD R8, R125.reuse, 0xffffff60 ;  /* 0xffffff607d087836 */ /* 0x040fe20000000000 */
[----:B------:R-:W-:Y:S02]  /*5880*/  FSEL R16, R10, -INF , !P0 ;  /* 0xff8000000a107808 */ /* 0x000fe40004000000 */
        /* <DEDUP_REMOVED lines=13> */
[C---:B------:R-:W-:Y:S01]  /*5960*/  VIADD R8, R125.reuse, 0xffffff61 ;  /* 0xffffff617d087836 */ /* 0x040fe20000000000 */
[----:B------:R-:W-:Y:S02]  /*5970*/  FSEL R47, R64, -INF , !P5 ;  /* 0xff800000402f7808 */ /* 0x000fe40006800000 */
[----:B------:R-:W-:Y:S02]  /*5980*/  FSEL R36, R66, -INF , !P4 ;  /* 0xff80000042247808 */ /* 0x000fe40006000000 */
        /* <DEDUP_REMOVED lines=16> */
[----:B------:R-:W-:Y:S01]  /*5a90*/  FSEL R57, R57, -INF , !P0 ;  /* 0xff80000039397808 */ /* 0x000fe20004000000 */
[----:B------:R-:W-:Y:S01]  /*5aa0*/  VIADD R125, R125, 0xffffff79 ;  /* 0xffffff797d7d7836 */ /* 0x000fe20000000000 */
[----:B------:R-:W-:Y:S02]  /*5ab0*/  ISETP.GT.AND P0, PT, R20, R137, PT ;  /* 0x000000891400720c */ /* 0x000fe40003f04270 */
        /* <DEDUP_REMOVED lines=16> */
[----:B------:R-:W-:Y:S01]  /*5bc0*/  IADD3 R14, PT, PT, R102, -0x1, RZ ;  /* 0xffffffff660e7810 */ /* 0x000fe20007ffe0ff */
[----:B------:R-:W2:Y:S01]  /*5bd0*/  LDCU.64 UR6, c[0x0][0x3a0] ;  /* 0x00007400ff0677ac */ /* 0x000ea20008000a00 */
[----:B------:R-:W-:-:S03]  /*5be0*/  MOV R6, RZ ;  /* 0x000000ff00067202 */ /* 0x000fc60000000f00 */
[----:B------:R-:W-:-:S05]  /*5bf0*/  IMAD.SHL.U32 R14, R14, 0x80, RZ ;  /* 0x000000800e0e7824 */ /* 0x000fca00078e00ff */
        /* <DEDUP_REMOVED lines=58> */
.L_x_4356:
[----:B------:R-:W-:Y:S01]  /*5fa0*/  UMOV UR6, URZ ;  /* 0x000000ff00067c82 */ /* 0x000fe20008000000 */
[----:B------:R-:W-:Y:S01]  /*5fb0*/  IMAD.SHL.U32 R4, R100, 0x80, RZ ;  /* 0x0000008064047824 */ /* 0x000fe200078e00ff */
[----:B------:R-:W-:-:S05]  /*5fc0*/  IADD3 R5, P0, PT, RZ, -UR6, RZ ;  /* 0x80000006ff057c10 */ /* 0x000fca000ff1e0ff */
[----:B------:R-:W-:-:S05]  /*5fd0*/  IMAD.X R4, RZ, RZ, ~R4, P0 ;  /* 0x000000ffff047224 */ /* 0x000fca00000e0e04 */
[----:B------:R-:W-:-:S04]  /*5fe0*/  SHF.R.S64 R5, R5, 0x1f, R4 ;  /* 0x0000001f05057819 */ /* 0x000fc80000001004 */
[----:B------:R-:W-:-:S04]  /*5ff0*/  IADD3 R138, P0, PT, R5, R138, RZ ;  /* 0x0000008a058a7210 */ /* 0x000fc80007f1e0ff */
[----:B------:R-:W-:-:S09]  /*6000*/  LEA.HI.X.SX32 R139, R4, R139, 0x1, P0 ;  /* 0x0000008b048b7211 */ /* 0x000fd200000f0eff */
.L_x_4357:
        /* <DEDUP_REMOVED lines=16> */
.L_x_4355:
[----:B-1----:R-:W-:Y:S01]  /*6110*/  FMNMX3.FTZ R4, R2, R121, R119, !PT ;  /* 0x0000007902047276 */ /* 0x002fe20007810077 */
[----:B------:R-:W-:Y:S01]  /*6120*/  LDSM.16.MT88.4 R8, [R133+0x3000] ;  /* 0x003000008508783b */ /* 0x000fe20000004200 */
        /* <DEDUP_REMOVED lines=31> */
[----:B------:R-:W1:Y:S04]  /*6320*/  SHFL.BFLY PT, R6, R7, 0x2, 0x1f ;  /* 0x0c401f0007067f89 */ /* 0x000e6800000e0000 */
[----:B------:R-:W2:Y:S01]  /*6330*/  SHFL.BFLY PT, R4, R5, 0x2, 0x1f ;  /* 0x0c401f0005047f89 */ /* 0x000ea200000e0000 */
[----:B-1----:R-:W-:Y:S02]  /*6340*/  FMNMX.FTZ R6, R7, R6, !PT ;  /* 0x0000000607067209 */ /* 0x002fe40007810000 */
[----:B--2---:R-:W-:-:S03]  /*6350*/  FMNMX.FTZ R4, R5, R4, !PT ;  /* 0x0000000405047209 */ /* 0x004fc60007810000 */
[----:B------:R-:W1:Y:S04]  /*6360*/  SHFL.BFLY PT, R21, R6, 0x1, 0x1f ;  /* 0x0c201f0006157f89 */ /* 0x000e6800000e0000 */
[----:B------:R-:W2:Y:S01]  /*6370*/  SHFL.BFLY PT, R3, R4, 0x1, 0x1f ;  /* 0x0c201f0004037f89 */ /* 0x000ea200000e0000 */
[----:B-1----:R-:W-:Y:S02]  /*6380*/  FMNMX.FTZ R21, R6, R21, !PT ;  /* 0x0000001506157209 */ /* 0x002fe40007810000 */
[----:B--2---:R-:W-:-:S03]  /*6390*/  FMNMX.FTZ R3, R4, R3, !PT ;  /* 0x0000000304037209 */ /* 0x004fc60007810000 */
[C---:B------:R-:W-:Y:S01]  /*63a0*/  FMUL.FTZ R38, R21.reuse, UR4 ;  /* 0x0000000415267c20 */ /* 0x040fe20008410000 */
[----:B------:R-:W-:Y:S02]  /*63b0*/  FSETP.NEU.FTZ.AND P1, PT, R21, -INF , PT ;  /* 0xff8000001500780b */ /* 0x000fe40003f3d000 */
[C---:B------:R-:W-:Y:S01]  /*63c0*/  FSETP.NEU.FTZ.AND P0, PT, R3.reuse, -INF , PT ;  /* 0xff8000000300780b */ /* 0x040fe20003f1d000 */
[----:B------:R-:W-:Y:S01]  /*63d0*/  FMUL.FTZ R23, R3, UR4 ;  /* 0x0000000403177c20 */ /* 0x000fe20008410000 */
[----:B------:R-:W-:Y:S02]  /*63e0*/  FSEL R101, R21, RZ, P1 ;  /* 0x000000ff15657208 */ /* 0x000fe40000800000 */
[----:B------:R-:W-:Y:S02]  /*63f0*/  FSEL R5, R3, RZ, P0 ;  /* 0x000000ff03057208 */ /* 0x000fe40000000000 */
[----:B------:R-:W-:Y:S01]  /*6400*/  FSEL R38, R38, RZ, P1 ;  /* 0x000000ff26267208 */ /* 0x000fe20000800000 */
[----:B------:R-:W-:Y:S01]  /*6410*/  FADD.FTZ R101, R2, -R101 ;  /* 0x8000006502657221 */ /* 0x000fe20000010000 */
[----:B------:R-:W-:Y:S01]  /*6420*/  FSEL R23, R23, RZ, P0 ;  /* 0x000000ff17177208 */ /* 0x000fe20000000000 */
[----:B------:R-:W-:Y:S01]  /*6430*/  FADD.FTZ R0, R0, -R5 ;  /* 0x8000000500007221 */ /* 0x000fe20000010000 */
[----:B------:R-:W-:Y:S01]  /*6440*/  ISETP.GT.AND P0, PT, R20, R137, PT ;  /* 0x000000891400720c */ /* 0x000fe20003f04270 */
        /* <DEDUP_REMOVED lines=62> */
[----:B------:R-:W-:-:S04]  /*6830*/  @P0 IADD3 R102, PT, PT, R102, -0x3, RZ ;  /* 0xfffffffd66660810 */ /* 0x000fc80007ffe0ff */
[----:B------:R-:W2:Y:S01]  /*6840*/  MUFU.EX2 R101, R101 ;  /* 0x0000006500657308 */ /* 0x000ea20000000800 */
[----:B-1----:R-:W-:-:S07]  /*6850*/  F2FP.F16.F32.PACK_AB R5, R45, R63 ;  /* 0x0000003f2d05723e */ /* 0x002fce00000000ff */
[----:B------:R1:W3:Y:S08]  /*6860*/  MUFU.EX2 R86, R0 ;  /* 0x0000000000567308 */ /* 0x0002f00000000800 */
[----:B------:R-:W4:Y:S01]  /*6870*/  MUFU.EX2 R2, R2 ;  /* 0x0000000200027308 */ /* 0x000f220000000800 */
        /* <DEDUP_REMOVED lines=8> */
[----:B-1----:R-:W-:Y:S01]  /*6900*/  IADD3 R0, PT, PT, R133, 0x3020, RZ ;  /* 0x0000302085007810 */ /* 0x002fe20007ffe0ff */
[-C--:B---3--:R-:W-:Y:S01]  /*6910*/  FMUL.FTZ R70, R70, R86.reuse ;  /* 0x0000005646467220 */ /* 0x088fe20000410000 */
[----:B------:R-:W-:Y:S01]  /*6920*/  @P6 IADD3 R0, PT, PT, R151, -0x20, RZ ;  /* 0xffffffe097006810 */ /* 0x000fe20007ffe0ff */
[-C--:B------:R-:W-:Y:S01]  /*6930*/  FMUL.FTZ R71, R71, R86.reuse ;  /* 0x0000005647477220 */ /* 0x080fe20000410000 */
[-C--:B------:R-:W-:Y:S01]  /*6940*/  FMUL.FTZ R74, R74, R86.reuse ;  /* 0x000000564a4a7220 */ /* 0x080fe20000410000 */
[-C--:B------:R-:W-:Y:S01]  /*6950*/  FMUL.FTZ R75, R75, R86.reuse ;  /* 0x000000564b4b7220 */ /* 0x080fe20000410000 */
[-C--:B------:R-:W-:Y:S01]  /*6960*/  FMUL.FTZ R78, R78, R86.reuse ;  /* 0x000000564e4e7220 */ /* 0x080fe20000410000 */
[----:B------:R-:W1:Y:S01]  /*6970*/  LDSM.16.MT88.4 R12, [R0] ;  /* 0x00000000000c783b */ /* 0x000e620000004200 */
[----:B----4-:R-:W-:Y:S01]  /*6980*/  F2FP.F16.F32.PACK_AB R7, R2, R31 ;  /* 0x0000001f0207723e */ /* 0x010fe200000000ff */
[----:B------:R-:W2:Y:S01]  /*6990*/  MUFU.EX2 R53, R53 ;  /* 0x0000003500357308 */ /* 0x000ea20000000800 */
[-C--:B------:R-:W-:Y:S01]  /*69a0*/  FMUL.FTZ R79, R79, R86.reuse ;  /* 0x000000564f4f7220 */ /* 0x080fe20000410000 */
[-C--:B------:R-:W-:Y:S01]  /*69b0*/  FMUL.FTZ R81, R81, R101.reuse ;  /* 0x0000006551517220 */ /* 0x080fe20000410000 */
[-C--:B------:R-:W-:Y:S01]  /*69c0*/  FMUL.FTZ R82, R82, R86.reuse ;  /* 0x0000005652527220 */ /* 0x080fe20000410000 */
[-C--:B------:R-:W-:Y:S01]  /*69d0*/  FMUL.FTZ R83, R83, R86.reuse ;  /* 0x0000005653537220 */ /* 0x080fe20000410000 */
[----:B------:R-:W-:Y:S01]  /*69e0*/  FFMA.FTZ R153, R153, R101, R100 ;  /* 0x0000006599997223 */ /* 0x000fe20000010064 */
[----:B------:R-:W-:Y:S01]  /*69f0*/  HMMA.16816.F32 R68, R4, R8, R68 ;  /* 0x000000080444723c */ /* 0x000fe20000001844 */
[--C-:B------:R-:W-:Y:S01]  /*6a00*/  FFMA.FTZ R101, R35, UR4, -R38.reuse ;  /* 0x0000000423657c23 */ /* 0x100fe20008010826 */
[----:B------:R-:W-:Y:S01]  /*6a10*/  MUFU.EX2 R54, R54 ;  /* 0x0000003600367308 */ /* 0x000fe20000000800 */
[----:B------:R-:W-:Y:S01]  /*6a20*/  FFMA.FTZ R35, R65, UR4, -R38 ;  /* 0x0000000441237c23 */ /* 0x000fe20008010826 */
[----:B------:R-:W-:Y:S01]  /*6a30*/  FFMA.FTZ R65, R18, UR4, -R23 ;  /* 0x0000000412417c23 */ /* 0x000fe20008010817 */
[----:B------:R-:W-:Y:S01]  /*6a40*/  FFMA.FTZ R86, R152, R86, R63 ;  /* 0x0000005698567223 */ /* 0x000fe2000001003f */
[----:B------:R-:W-:-:S02]  /*6a50*/  FADD.FTZ R153, R64, R153 ;  /* 0x0000009940997221 */ /* 0x000fc40000010000 */
[----:B------:R-:W-:Y:S01]  /*6a60*/  HMMA.16816.F32 R72, R4, R10, R72 ;  /* 0x0000000a0448723c */ /* 0x000fe20000001848 */
[----:B------:R-:W3:Y:S01]  /*6a70*/  LDSM.16.MT88.4 R8, [R133+0x3400] ;  /* 0x003400008508783b */ /* 0x000ee20000004200 */
[----:B------:R-:W-:Y:S01]  /*6a80*/  MUFU.EX2 R33, R33 ;  /* 0x0000002100217308 */ /* 0x000fe20000000800 */
[----:B------:R-:W-:Y:S01]  /*6a90*/  FADD.FTZ R86, R45, R86 ;  /* 0x000000562d567221 */ /* 0x000fe20000010000 */
[----:B------:R-:W-:-:S03]  /*6aa0*/  FADD.FTZ R52, R52, R153 ;  /* 0x0000009934347221 */ /* 0x000fc60000010000 */
[----:B------:R-:W-:-:S03]  /*6ab0*/  FADD.FTZ R31, R31, R86 ;  /* 0x000000561f1f7221 */ /* 0x000fc60000010000 */
[----:B------:R-:W-:Y:S01]  /*6ac0*/  MUFU.EX2 R56, R56 ;  /* 0x0000003800387308 */ /* 0x000fe20000000800 */
[----:B------:R-:W-:Y:S01]  /*6ad0*/  FADD.FTZ R31, R2, R31 ;  /* 0x0000001f021f7221 */ /* 0x000fe20000010000 */
[--C-:B------:R-:W-:Y:S01]  /*6ae0*/  FFMA.FTZ R2, R32, UR4, -R23.reuse ;  /* 0x0000000420027c23 */ /* 0x100fe20008010817 */
[----:B------:R-:W-:Y:S01]  /*6af0*/  FFMA.FTZ R32, R25, UR4, -R38 ;  /* 0x0000000419207c23 */ /* 0x000fe20008010826 */
[----:B------:R-:W-:-:S04]  /*6b00*/  FFMA.FTZ R25, R30, UR4, -R23 ;  /* 0x000000041e197c23 */ /* 0x000fc80008010817 */
        /* <DEDUP_REMOVED lines=9> */
[----:B------:R-:W-:Y:S01]  /*6ba0*/  FADD.FTZ R56, R56, R31 ;  /* 0x0000001f38387221 */ /* 0x000fe20000010000 */
[----:B------:R-:W-:-:S03]  /*6bb0*/  FFMA.FTZ R31, R34, UR4, -R23 ;  /* 0x00000004221f7c23 */ /* 0x000fc60008010817 */
        /* <DEDUP_REMOVED lines=16> */
[----:B------:R-:W4:Y:S01]  /*6cc0*/  LDSM.16.MT88.4 R12, [R0+0x800] ;  /* 0x00080000000c783b */ /* 0x000f220000004200 */
        /* <DEDUP_REMOVED lines=15> */
[----:B------:R-:W3:Y:S06]  /*6dc0*/  MUFU.EX2 R89, R89 ;  /* 0x0000005900597308 */ /* 0x000eec0000000800 */
[C---:B----4-:R-:W-:Y:S01]  /*6dd0*/  HMMA.16816.F32 R76, R4.reuse, R12, R76 ;  /* 0x0000000c044c723c */ /* 0x050fe2000000184c */
[--C-:B------:R-:W-:Y:S01]  /*6de0*/  FFMA.FTZ R12, R49, UR4, -R38.reuse ;  /* 0x00000004310c7c23 */ /* 0x100fe20008010826 */
[----:B------:R-:W-:Y:S01]  /*6df0*/  MUFU.EX2 R90, R90 ;  /* 0x0000005a005a7308 */ /* 0x000fe20000000800 */
[--C-:B------:R-:W-:Y:S01]  /*6e00*/  FFMA.FTZ R49, R39, UR4, -R38.reuse ;  /* 0x0000000427317c23 */ /* 0x100fe20008010826 */
[--C-:B------:R-:W-:Y:S01]  /*6e10*/  FFMA.FTZ R39, R41, UR4, -R38.reuse ;  /* 0x0000000429277c23 */ /* 0x100fe20008010826 */
[----:B------:R-:W-:Y:S01]  /*6e20*/  FFMA.FTZ R41, R57, UR4, -R38 ;  /* 0x0000000439297c23 */ /* 0x000fe20008010826 */
[--C-:B------:R-:W-:Y:S01]  /*6e30*/  FFMA.FTZ R57, R16, UR4, -R23.reuse ;  /* 0x0000000410397c23 */ /* 0x100fe20008010817 */
[----:B------:R-:W-:Y:S01]  /*6e40*/  FFMA.FTZ R23, R22, UR4, -R23 ;  /* 0x0000000416177c23 */ /* 0x000fe20008010817 */
[----:B------:R-:W-:Y:S01]  /*6e50*/  HMMA.16816.F32 R80, R4, R14, R80 ;  /* 0x0000000e0450723c */ /* 0x000fe20000001850 */
[----:B--2---:R-:W-:Y:S01]  /*6e60*/  F2FP.F16.F32.PACK_AB R4, R91, R104 ;  /* 0x000000685b04723e */ /* 0x004fe200000000ff */
[----:B------:R-:W2:Y:S01]  /*6e70*/  MUFU.EX2 R99, R99 ;  /* 0x0000006300637308 */ /* 0x000ea20000000800 */
[----:B---3--:R-:W-:Y:S01]  /*6e80*/  F2FP.F16.F32.PACK_AB R6, R89, R98 ;  /* 0x000000625906723e */ /* 0x008fe200000000ff */
[----:B------:R-:W-:Y:S06]  /*6e90*/  LDSM.16.MT88.4 R16, [R133+0x4400] ;  /* 0x004400008510783b */ /* 0x000fec0000004200 */
[----:B------:R-:W-:Y:S08]  /*6ea0*/  MUFU.EX2 R97, R97 ;  /* 0x0000006100617308 */ /* 0x000ff00000000800 */
[----:B------:R-:W3:Y:S01]  /*6eb0*/  MUFU.EX2 R84, R84 ;  /* 0x0000005400547308 */ /* 0x000ee20000000800 */
[----:B--2---:R-:W-:Y:S01]  /*6ec0*/  F2FP.F16.F32.PACK_AB R5, R99, R90 ;  /* 0x0000005a6305723e */ /* 0x004fe200000000ff */
[----:B------:R-:W-:-:S04]  /*6ed0*/  FADD.FTZ R90, R90, R87 ;  /* 0x000000575a5a7221 */ /* 0x000fc80000010000 */
[----:B------:R-:W-:Y:S02]  /*6ee0*/  FADD.FTZ R30, R99, R90 ;  /* 0x0000005a631e7221 */ /* 0x000fe40000010000 */
[----:B------:R2:W-:Y:S08]  /*6ef0*/  MUFU.EX2 R100, R12 ;  /* 0x0000000c00647308 */ /* 0x0005f00000000800 */
[----:B------:R-:W4:Y:S01]  /*6f00*/  MUFU.EX2 R43, R43 ;  /* 0x0000002b002b7308 */ /* 0x000f220000000800 */
[----:B---3--:R-:W-:Y:S01]  /*6f10*/  F2FP.F16.F32.PACK_AB R7, R84, R97 ;  /* 0x000000615407723e */ /* 0x008fe200000000ff */
[----:B------:R-:W-:-:S04]  /*6f20*/  FADD.FTZ R97, R97, R30 ;  /* 0x0000001e61617221 */ /* 0x000fc80000010000 */
[----:B------:R-:W-:Y:S01]  /*6f30*/  FADD.FTZ R97, R84, R97 ;  /* 0x0000006154617221 */ /* 0x000fe20000010000 */
[----:B------:R-:W-:Y:S01]  /*6f40*/  MOV R84, R20 ;  /* 0x0000001400547202 */ /* 0x000fe20000000f00 */
[C---:B-1----:R-:W-:Y:S01]  /*6f50*/  HMMA.16816.F32 R68, R4.reuse, R8, R68 ;  /* 0x000000080444723c */ /* 0x042fe20000001844 */
[----:B------:R-:W-:Y:S01]  /*6f60*/  MUFU.EX2 R49, R49 ;  /* 0x0000003100317308 */ /* 0x000fe20000000800 */
[----:B--2---:R-:W-:Y:S06]  /*6f70*/  LDSM.16.MT88.4 R12, [R133+0x4000] ;  /* 0x00400000850c783b */ /* 0x004fec0000004200 */
        /* <DEDUP_REMOVED lines=13> */
[C---:B--2---:R-:W-:Y:S01]  /*7050*/  F2FP.F16.F32.PACK_AB R5, R65.reuse, R50 ;  /* 0x000000324105723e */ /* 0x044fe200000000ff */
[----:B------:R-:W-:Y:S01]  /*7060*/  FADD.FTZ R50, R50, R97 ;  /* 0x0000006132327221 */ /* 0x000fe20000010000 */
[----:B------:R-:W-:Y:S02]  /*7070*/  F2FP.F16.F32.PACK_AB R6, R106, R49 ;  /* 0x000000316a06723e */ /* 0x000fe400000000ff */
[----:B---3--:R-:W-:Y:S01]  /*7080*/  F2FP.F16.F32.PACK_AB R7, R110, R47 ;  /* 0x0000002f6e07723e */ /* 0x008fe200000000ff */
[----:B------:R-:W-:Y:S02]  /*7090*/  FADD.FTZ R50, R65, R50 ;  /* 0x0000003241327221 */ /* 0x000fe40000010000 */
[----:B------:R-:W-:Y:S02]  /*70a0*/  MUFU.EX2 R96, R96 ;  /* 0x0000006000607308 */ /* 0x000fe40000000800 */
[----:B------:R-:W-:-:S02]  /*70b0*/  FADD.FTZ R47, R47, R50 ;  /* 0x000000322f2f7221 */ /* 0x000fc40000010000 */
[C---:B------:R-:W-:Y:S02]  /*70c0*/  HMMA.16816.F32 R68, R4.reuse, R12, R68 ;  /* 0x0000000c0444723c */ /* 0x040fe40000001844 */
[----:B------:R-:W-:Y:S02]  /*70d0*/  FADD.FTZ R110, R110, R47 ;  /* 0x0000002f6e6e7221 */ /* 0x000fe40000010000 */
        /* <DEDUP_REMOVED lines=15> */
[C---:B---3--:R-:W-:Y:S01]  /*71d0*/  F2FP.F16.F32.PACK_AB R5, R40.reuse, R57 ;  /* 0x000000392805723e */ /* 0x048fe200000000ff */
[----:B------:R-:W-:Y:S01]  /*71e0*/  FADD.FTZ R57, R57, R110 ;  /* 0x0000006e39397221 */ /* 0x000fe20000010000 */
[----:B------:R-:W-:Y:S01]  /*71f0*/  F2FP.F16.F32.PACK_AB R6, R39, R96 ;  /* 0x000000602706723e */ /* 0x000fe200000000ff */
[----:B------:R-:W-:Y:S01]  /*7200*/  FADD.FTZ R33, R33, R54 ;  /* 0x0000003621217221 */ /* 0x000fe20000010000 */
[----:B------:R-:W-:Y:S01]  /*7210*/  MUFU.EX2 R88, R88 ;  /* 0x0000005800587308 */ /* 0x000fe20000000800 */
[----:B------:R-:W-:Y:S02]  /*7220*/  FADD.FTZ R57, R40, R57 ;  /* 0x0000003928397221 */ /* 0x000fe40000010000 */
[----:B------:R-:W-:-:S04]  /*7230*/  FADD.FTZ R66, R66, R33 ;  /* 0x0000002142427221 */ /* 0x000fc80000010000 */
[----:B------:R-:W-:Y:S01]  /*7240*/  FADD.FTZ R59, R59, R66 ;  /* 0x000000423b3b7221 */ /* 0x000fe20000010000 */
[----:B------:R-:W3:Y:S01]  /*7250*/  MUFU.EX2 R35, R35 ;  /* 0x0000002300237308 */ /* 0x000ee20000000800 */
        /* <DEDUP_REMOVED lines=15> */
[----:B--2---:R-:W-:Y:S02]  /*7350*/  HMMA.16816.F32 R76, R4, R12, R76 ;  /* 0x0000000c044c723c */ /* 0x004fe4000000184c */
[----:B------:R-:W-:-:S04]  /*7360*/  FADD.FTZ R100, R100, R89 ;  /* 0x0000005964647221 */ /* 0x000fc80000010000 */
[----:B------:R-:W-:Y:S01]  /*7370*/  FADD.FTZ R100, R43, R100 ;  /* 0x000000642b647221 */ /* 0x000fe20000010000 */
[----:B------:R-:W2:Y:S01]  /*7380*/  MUFU.EX2 R2, R2 ;  /* 0x0000000200027308 */ /* 0x000ea20000000800 */
[----:B------:R-:W-:Y:S01]  /*7390*/  HMMA.16816.F32 R80, R4, R14, R80 ;  /* 0x0000000e0450723c */ /* 0x000fe20000001850 */
[----:B---3--:R-:W-:Y:S01]  /*73a0*/  F2FP.F16.F32.PACK_AB R4, R35, R88 ;  /* 0x000000582304723e */ /* 0x008fe200000000ff */
[----:B------:R-:W-:Y:S01]  /*73b0*/  FADD.FTZ R49, R49, R100 ;  /* 0x0000006431317221 */ /* 0x000fe20000010000 */
[----:B-1----:R-:W-:Y:S01]  /*73c0*/  F2FP.F16.F32.PACK_AB R6, R46, R37 ;  /* 0x000000252e06723e */ /* 0x002fe200000000ff */
[----:B------:R-:W1:Y:S02]  /*73d0*/  LDSM.16.MT88.4 R12, [R133+0x4c00] ;  /* 0x004c0000850c783b */ /* 0x000e640000004200 */
[----:B------:R-:W-:Y:S01]  /*73e0*/  FADD.FTZ R49, R106, R49 ;  /* 0x000000316a317221 */ /* 0x000fe20000010000 */
[----:B------:R-:W-:Y:S03]  /*73f0*/  MUFU.EX2 R28, R28 ;  /* 0x0000001c001c7308 */ /* 0x000fe60000000800 */
        /* <DEDUP_REMOVED lines=8> */
[----:B------:R-:W-:Y:S01]  /*7480*/  MUFU.EX2 R48, R48 ;  /* 0x0000003000307308 */ /* 0x000fe20000000800 */
[-C--:B------:R-:W-:Y:S02]  /*7490*/  MOV R2, R21.reuse ;  /* 0x0000001500027202 */ /* 0x080fe40000000f00 */
[----:B------:R-:W-:Y:S01]  /*74a0*/  FADD.FTZ R88, R88, R39 ;  /* 0x0000002758587221 */ /* 0x000fe20000010000 */
[----:B------:R-:W-:-:S03]  /*74b0*/  @P0 MOV R2, R21 ;  /* 0x0000001500020202 */ /* 0x000fc60000000f00 */
[----:B------:R-:W-:Y:S01]  /*74c0*/  FADD.FTZ R88, R35, R88 ;  /* 0x0000005823587221 */ /* 0x000fe20000010000 */
[----:B------:R-:W2:Y:S01]  /*74d0*/  MUFU.EX2 R41, R41 ;  /* 0x0000002900297308 */ /* 0x000ea20000000800 */
[----:B---3--:R-:W-:Y:S01]  /*74e0*/  F2FP.F16.F32.PACK_AB R7, R31, R28 ;  /* 0x0000001c1f07723e */ /* 0x008fe200000000ff */
[----:B------:R-:W-:Y:S01]  /*74f0*/  FADD.FTZ R28, R28, R29 ;  /* 0x0000001d1c1c7221 */ /* 0x000fe20000010000 */
[----:B------:R-:W-:-:S03]  /*7500*/  FADD.FTZ R37, R37, R88 ;  /* 0x0000005825257221 */ /* 0x000fc60000010000 */
[----:B------:R-:W-:Y:S01]  /*7510*/  FADD.FTZ R31, R31, R28 ;  /* 0x0000001c1f1f7221 */ /* 0x000fe20000010000 */
[----:B------:R-:W-:Y:S01]  /*7520*/  FADD.FTZ R37, R46, R37 ;  /* 0x000000252e257221 */ /* 0x000fe20000010000 */
[C---:B-----5:R-:W-:Y:S01]  /*7530*/  HMMA.16816.F32 R68, R4.reuse, R8, R68 ;  /* 0x000000080444723c */ /* 0x060fe20000001844 */
[----:B------:R-:W-:Y:S07]  /*7540*/  MUFU.EX2 R26, R26 ;  /* 0x0000001a001a7308 */ /* 0x000fee0000000800 */
[C---:B------:R-:W-:Y:S01]  /*7550*/  HMMA.16816.F32 R72, R4.reuse, R10, R72 ;  /* 0x0000000a0448723c */ /* 0x040fe20000001848 */
[----:B------:R3:W5:Y:S01]  /*7560*/  LDSM.16.MT88.4 R8, [R0+0x1c00] ;  /* 0x001c00000008783b */ /* 0x0007620000004200 */
[----:B------:R-:W1:Y:S06]  /*7570*/  MUFU.EX2 R25, R25 ;  /* 0x0000001900197308 */ /* 0x000e6c0000000800 */
[C---:B----4-:R-:W-:Y:S02]  /*7580*/  HMMA.16816.F32 R76, R4.reuse, R16, R76 ;  /* 0x00000010044c723c */ /* 0x050fe4000000184c */
[----:B------:R-:W-:Y:S06]  /*7590*/  MUFU.EX2 R27, R27 ;  /* 0x0000001b001b7308 */ /* 0x000fec0000000800 */
[----:B------:R-:W-:Y:S01]  /*75a0*/  HMMA.16816.F32 R80, R4, R18, R80 ;  /* 0x000000120450723c */ /* 0x000fe20000001850 */
[----:B--2---:R-:W-:Y:S01]  /*75b0*/  F2FP.F16.F32.PACK_AB R4, R41, R48 ;  /* 0x000000302904723e */ /* 0x004fe200000000ff */
[----:B------:R-:W2:Y:S01]  /*75c0*/  MUFU.EX2 R32, R32 ;  /* 0x0000002000207308 */ /* 0x000ea20000000800 */
[----:B-1----:R-:W-:Y:S01]  /*75d0*/  F2FP.F16.F32.PACK_AB R5, R25, R26 ;  /* 0x0000001a1905723e */ /* 0x002fe200000000ff */
[----:B------:R-:W-:Y:S01]  /*75e0*/  FADD.FTZ R48, R48, R37 ;  /* 0x0000002530307221 */ /* 0x000fe20000010000 */
[----:B------:R-:W-:-:S03]  /*75f0*/  FADD.FTZ R26, R26, R31 ;  /* 0x0000001f1a1a7221 */ /* 0x000fc60000010000 */
[----:B------:R-:W-:Y:S01]  /*7600*/  FADD.FTZ R48, R41, R48 ;  /* 0x0000003029307221 */ /* 0x000fe20000010000 */
[----:B------:R-:W-:Y:S01]  /*7610*/  FADD.FTZ R25, R25, R26 ;  /* 0x0000001a19197221 */ /* 0x000fe20000010000 */
[----:B------:R-:W-:Y:S01]  /*7620*/  MUFU.EX2 R24, R24 ;  /* 0x0000001800187308 */ /* 0x000fe20000000800 */
[-C--:B---3--:R-:W-:Y:S02]  /*7630*/  MOV R0, R3.reuse ;  /* 0x0000000300007202 */ /* 0x088fe40000000f00 */
[----:B------:R-:W-:-:S05]  /*7640*/  @P0 MOV R0, R3 ;  /* 0x0000000300000202 */ /* 0x000fca0000000f00 */
[----:B------:R-:W1:Y:S01]  /*7650*/  MUFU.EX2 R23, R23 ;  /* 0x0000001700177308 */ /* 0x000e620000000800 */
[----:B--2---:R-:W-:Y:S01]  /*7660*/  F2FP.F16.F32.PACK_AB R6, R32, R27 ;  /* 0x0000001b2006723e */ /* 0x004fe200000000ff */
[----:B------:R-:W-:-:S04]  /*7670*/  FADD.FTZ R27, R27, R48 ;  /* 0x000000301b1b7221 */ /* 0x000fc80000010000 */
[----:B------:R-:W-:Y:S01]  /*7680*/  FADD.FTZ R153, R32, R27 ;  /* 0x0000001b20997221 */ /* 0x000fe20000010000 */
[----:B-1----:R-:W-:Y:S01]  /*7690*/  F2FP.F16.F32.PACK_AB R7, R23, R24 ;  /* 0x000000181707723e */ /* 0x002fe200000000ff */
[----:B------:R-:W-:-:S04]  /*76a0*/  FADD.FTZ R24, R24, R25 ;  /* 0x0000001918187221 */ /* 0x000fc80000010000 */
[----:B------:R-:W-:Y:S02]  /*76b0*/  FADD.FTZ R152, R23, R24 ;  /* 0x0000001817987221 */ /* 0x000fe40000010000 */
[C---:B------:R-:W-:Y:S08]  /*76c0*/  HMMA.16816.F32 R68, R4.reuse, R12, R68 ;  /* 0x0000000c0444723c */ /* 0x040ff00000001844 */
[C---:B------:R-:W-:Y:S08]  /*76d0*/  HMMA.16816.F32 R72, R4.reuse, R14, R72 ;  /* 0x0000000e0448723c */ /* 0x040ff00000001848 */
[C---:B-----5:R-:W-:Y:S08]  /*76e0*/  HMMA.16816.F32 R76, R4.reuse, R8, R76 ;  /* 0x00000008044c723c */ /* 0x060ff0000000184c */
[----:B------:R-:W-:Y:S01]  /*76f0*/  HMMA.16816.F32 R80, R4, R10, R80 ;  /* 0x0000000a0450723c */ /* 0x000fe20000001850 */
[----:B------:R-:W-:-:S04]  /*7700*/  NOP ;  /* 0x0000000000007918 */ /* 0x000fc80000000000 */
[----:B------:R-:W-:-:S15]  /*7710*/  @P0 BRA `(.L_x_4358) ;  /* 0x0000000000040947 */ /* 0x000fde0003800000 */
.L_x_4352:
[----:B------:R-:W-:-:S07]  /*7720*/  IADD3 R102, PT, PT, R84, -0x1, RZ ;  /* 0xffffffff54667810 */ /* 0x000fce0007ffe0ff */
.L_x_4358:
        /* <DEDUP_REMOVED lines=14> */
[----:B------:R-:W3:Y:S01]  /*7810*/  LDCU.64 UR6, c[0x0][0x3a0] ;  /* 0x00007400ff0677ac */ /* 0x000ee20008000a00 */
[----:B------:R-:W4:Y:S01]  /*7820*/  LDCU.64 UR8, c[0x0][0x3a8] ;  /* 0x00007500ff0877ac */ /* 0x000f220008000a00 */
[----:B-1----:R-:W-:-:S12]  /*7830*/  ULEA UR5, UR5, UR10, 0x18 ;  /* 0x0000000a05057291 */ /* 0x002fd8000f8ec0ff */
.L_x_4363:
        /* <DEDUP_REMOVED lines=11> */
[----:B------:R-:W-:Y:S03]  /*78f0*/  @!P1 IMAD.X R4, RZ, RZ, ~R4, P0 ;  /* 0x000000ffff049224 */ /* 0x000fe600000e0e04 */
[----:B------:R-:W-:Y:S02]  /*7900*/  LOP3.LUT R157, R143, 0xd8, RZ, 0xc0, !PT ;  /* 0x000000d88f9d7812 */ /* 0x000fe400078ec0ff */
        /* <DEDUP_REMOVED lines=65> */
.L_x_4360:
[----:B------:R-:W-:Y:S01]  /*7d20*/  LOP3.LUT R157, R157, R142, RZ, 0x3c, !PT ;  /* 0x0000008e9d9d7212 */ /* 0x000fe200078e3cff */
[C---:B------:R-:W-:Y:S01]  /*7d30*/  IMAD.SHL.U32 R159, R86.reuse, 0x40, RZ ;  /* 0x00000040569f7824 */ /* 0x040fe200078e00ff */
[----:B------:R-:W-:Y:S01]  /*7d40*/  LOP3.LUT R84, R143, 0x1f20, RZ, 0xc0, !PT ;  /* 0x00001f208f547812 */ /* 0x000fe200078ec0ff */
[----:B------:R-:W-:Y:S01]  /*7d50*/  IMAD.MOV.U32 R2, RZ, RZ, 0x20 ;  /* 0x00000020ff027424 */ /* 0x000fe200078e00ff */
[----:B------:R-:W-:Y:S01]  /*7d60*/  SHF.L.U64.HI R86, R86, 0x6, R155 ;  /* 0x0000000656567819 */ /* 0x000fe2000001029b */
[----:B------:R-:W-:Y:S01]  /*7d70*/  VIADD R150, R150, 0xffffffff ;  /* 0xffffffff96967836 */ /* 0x000fe20000000000 */
        /* <DEDUP_REMOVED lines=11> */
[----:B------:R-:W-:Y:S02]  /*7e30*/  ISETP.GT.AND P2, PT, R150, R137, PT ;  /* 0x000000899600720c */ /* 0x000fe40003f44270 */
        /* <DEDUP_REMOVED lines=9> */
[----:B------:R-:W2:Y:S05]  /*7ed0*/  LDSM.16.M88.4 R92, [R134+0x1000] ;  /* 0x00100000865c783b */ /* 0x000eaa0000000200 */
[----:B------:R-:W5:Y:S05]  /*7ee0*/  LDSM.16.M88.4 R96, [R134+0x1400] ;  /* 0x001400008660783b */ /* 0x000f6a0000000200 */
[----:B------:R-:W3:Y:S05]  /*7ef0*/  LDSM.16.M88.4 R100, [R134+0x1800] ;  /* 0x001800008664783b */ /* 0x000eea0000000200 */
[----:B------:R-:W0:Y:S05]  /*7f00*/  LDGDEPBAR ;  /* 0x00000000000079af */ /* 0x000e2a0000000000 */
[----:B------:R-:W4:Y:S05]  /*7f10*/  LDSM.16.M88.4 R104, [R134+0x1c00] ;  /* 0x001c00008668783b */ /* 0x000f2a0000000200 */
[----:B------:R-:W1:Y:S05]  /*7f20*/  LDSM.16.M88.4 R108, [R134+0x2000] ;  /* 0x00200000866c783b */ /* 0x000e6a0000000200 */
[----:B------:R-:W1:Y:S05]  /*7f30*/  LDSM.16.M88.4 R112, [R134+0x2400] ;  /* 0x002400008670783b */ /* 0x000e6a0000000200 */
[----:B------:R-:W1:Y:S05]  /*7f40*/  LDSM.16.M88.4 R116, [R134+0x2800] ;  /* 0x002800008674783b */ /* 0x000e6a0000000200 */
[----:B------:R-:W1:Y:S01]  /*7f50*/  LDSM.16.M88.4 R120, [R134+0x2c00] ;  /* 0x002c00008678783b */ /* 0x000e620000000200 */
[C---:B--2---:R-:W-:Y:S04]  /*7f60*/  HMMA.16816.F32 R4, R88.reuse, R92, RZ ;  /* 0x0000005c5804723c */ /* 0x044fe800000018ff */
[----:B------:R-:W-:Y:S04]  /*7f70*/  LDSM.16.M88.4 R124, [R124] ;  /* 0x000000007c7c783b */ /* 0x000fe80000000200 */
[C---:B------:R-:W-:Y:S01]  /*7f80*/  HMMA.16816.F32 R8, R88.reuse, R94, RZ ;  /* 0x0000005e5808723c */ /* 0x040fe200000018ff */
[----:B------:R-:W2:Y:S05]  /*7f90*/  LDSM.16.M88.4 R128, [R0+0x1000] ;  /* 0x001000000080783b */ /* 0x000eaa0000000200 */
[----:B------:R-:W-:Y:S02]  /*7fa0*/  LDSM.16.M88.4 R92, [R0+0x1800] ;  /* 0x00180000005c783b */ /* 0x000fe40000000200 */
        /* <DEDUP_REMOVED lines=87> */
[----:B------:R-:W-:Y:S09]  /*8520*/  ISETP.NE.AND P4, PT, R0, RZ, PT ;  /* 0x000000ff0000720c */ /* 0x000ff20003f85270 */
[----:B------:R-:W-:Y:S02]  /*8530*/  @P6 IADD3 R90, PT, PT, R90, 0x1, RZ ;  /* 0x000000015a5a6810 */ /* 0x000fe40007ffe0ff */
[----:B------:R-:W-:Y:S03]  /*8540*/  @P5 VIADD R88, R88, 0x1 ;  /* 0x0000000158585836 */ /* 0x000fe60000000000 */
[----:B------:R-:W-:Y:S02]  /*8550*/  @!P3 IMAD.MOV R90, RZ, RZ, -R90 ;  /* 0x000000ffff5ab224 */ /* 0x000fe400078e0a5a */
[----:B------:R-:W-:Y:S05]  /*8560*/  @!P2 IMAD.MOV R88, RZ, RZ, -R88 ;  /* 0x000000ffff58a224 */ /* 0x000fea00078e0a58 */
[C---:B------:R-:W-:Y:S02]  /*8570*/  SEL R97, R95.reuse, R88, !P4 ;  /* 0x000000585f617207 */ /* 0x040fe40006000000 */
[----:B------:R-:W-:Y:S01]  /*8580*/  SEL R95, R95, R90, !P4 ;  /* 0x0000005a5f5f7207 */ /* 0x000fe20006000000 */
[----:B------:R-:W1:Y:S01]  /*8590*/  LDC.64 R88, c[0x0][0x3b8] ;  /* 0x0000ee00ff587b82 */ /* 0x000e620000000a00 */
        /* <DEDUP_REMOVED lines=21> */
.L_x_4362:
[----:B------:R-:W-:Y:S01]  /*86f0*/  @!PT LDS RZ, [RZ] ;  /* 0x00000000fffff984 */ /* 0x000fe20000000800 */
[----:B------:R-:W-:Y:S01]  /*8700*/  @!PT LDS RZ, [RZ] ;  /* 0x00000000fffff984 */ /* 0x000fe20000000800 */
[----:B------:R-:W-:Y:S01]  /*8710*/  @!PT LDS RZ, [RZ] ;  /* 0x00000000fffff984 */ /* 0x000fe20000000800 */
[----:B------:R1:W-:Y:S01]  /*8720*/  LDGSTS.E.BYPASS.LTC128B.128 [R87+0x1000], desc[UR14][R138.64] ;  /* 0x010000008a577fae */ /* 0x0003e2000b981a0e */
[C---:B------:R-:W-:Y:S01]  /*8730*/  IMAD.SHL.U32 R89, R88.reuse, 0x40, RZ ;  /* 0x0000004058597824 */ /* 0x040fe200078e00ff */
[----:B------:R-:W-:Y:S04]  /*8740*/  SHF.L.U64.HI R88, R88, 0x6, R91 ;  /* 0x0000000658587819 */ /* 0x000fe8000001025b */
        /* <DEDUP_REMOVED lines=10> */
.L_x_4361:
        /* <DEDUP_REMOVED lines=348> */
.L_x_4359:
        /* <DEDUP_REMOVED lines=15> */
[----:B------:R-:W-:Y:S02]  /*9ea0*/  LOP3.LUT R11, R23, 0xd8, RZ, 0xc0, !PT ;  /* 0x000000d8170b7812 */ /* 0x000fe400078ec0ff */
[----:B------:R-:W-:Y:S01]  /*9eb0*/  LEA R5, R5, UR5, 0x2 ;  /* 0x0000000505057c11 */ /* 0x000fe2000f8e10ff */
[----:B------:R-:W4:Y:S01]  /*9ec0*/  S2UR UR4, SR_CTAID.Z ;  /* 0x00000000000479c3 */ /* 0x000f220000002700 */
[----:B------:R-:W-:Y:S01]  /*9ed0*/  IADD3 R26, PT, PT, -R145, RZ, RZ ;  /* 0x000000ff911a7210 */ /* 0x000fe20007ffe1ff */
[----:B-1----:R-:W-:Y:S01]  /*9ee0*/  FADD.FTZ R9, R4, R153 ;  /* 0x0000009904097221 */ /* 0x002fe20000010000 */
[----:B------:R-:W-:Y:S01]  /*9ef0*/  LOP3.LUT P2, RZ, R132, 0x3, RZ, 0xc0, !PT ;  /* 0x0000000384ff7812 */ /* 0x000fe2000784c0ff */
[----:B---3--:R-:W-:-:S03]  /*9f00*/  FADD.FTZ R8, R3, R152 ;  /* 0x0000009803087221 */ /* 0x008fc60000010000 */
[----:B------:R-:W1:Y:S01]  /*9f10*/  SHFL.BFLY PT, R22, R9, 0x1, 0x1f ;  /* 0x0c201f0009167f89 */ /* 0x000e6200000e0000 */
[----:B------:R-:W4:Y:S03]  /*9f20*/  LDC R25, c[0x0][0x3e0] ;  /* 0x0000f800ff197b82 */ /* 0x000f260000000800 */
[----:B------:R-:W3:Y:S01]  /*9f30*/  SHFL.BFLY PT, R3, R8, 0x1, 0x1f ;  /* 0x0c201f0008037f89 */ /* 0x000ee200000e0000 */
[----:B--2---:R-:W-:Y:S01]  /*9f40*/  IMAD R20, R20, UR6, R145 ;  /* 0x0000000614147c24 */ /* 0x004fe2000f8e0291 */
[----:B------:R-:W2:Y:S01]  /*9f50*/  LDCU UR6, c[0x0][0x44c] ;  /* 0x00008980ff0677ac */ /* 0x000ea20008000800 */
[----:B-1----:R-:W-:Y:S01]  /*9f60*/  FADD.FTZ R22, R9, R22 ;  /* 0x0000001609167221 */ /* 0x002fe20000010000 */
[----:B----4-:R-:W-:-:S03]  /*9f70*/  IMAD R26, R25, R26, UR4 ;  /* 0x00000004191a7e24 */ /* 0x010fc6000f8e021a */
[----:B------:R-:W1:Y:S01]  /*9f80*/  MUFU.RCP R7, R22 ;  /* 0x0000001600077308 */ /* 0x000e620000001000 */
[----:B---3--:R-:W-:Y:S01]  /*9f90*/  FADD.FTZ R3, R8, R3 ;  /* 0x0000000308037221 */ /* 0x008fe20000010000 */
[----:B------:R-:W-:Y:S01]  /*9fa0*/  FSETP.NE.FTZ.AND P1, PT, R22, RZ, PT ;  /* 0x000000ff1600720b */ /* 0x000fe20003f35000 */
[----:B------:R-:W-:Y:S01]  /*9fb0*/  IMAD R20, R20, R25, R26 ;  /* 0x0000001914147224 */ /* 0x000fe200078e021a */
[----:B------:R-:W-:Y:S02]  /*9fc0*/  MOV R26, 0xff800000 ;  /* 0xff800000001a7802 */ /* 0x000fe40000000f00 */
[----:B------:R-:W-:Y:S02]  /*9fd0*/  FSETP.NE.FTZ.AND P0, PT, R3, RZ, PT ;  /* 0x000000ff0300720b */ /* 0x000fe40003f15000 */
[----:B------:R-:W3:Y:S01]  /*9fe0*/  MUFU.RCP R4, R3 ;  /* 0x0000000300047308 */ /* 0x000ee20000001000 */
[----:B------:R-:W-:-:S06]  /*9ff0*/  SHF.R.U32.HI R25, RZ, 0x2, R132 ;  /* 0x00000002ff197819 */ /* 0x000fcc0000011684 */
[----:B------:R-:W4:Y:S01]  /*a000*/  @P1 LDC R29, c[0x0][0x458] ;  /* 0x00011600ff1d1b82 */ /* 0x000f220000000800 */
        /* <DEDUP_REMOVED lines=28> */
[----:B------:R-:W-:Y:S01]  /*a1d0*/  LOP3.LUT R4, R11, 0x18, R24, 0x78, !PT ;  /* 0x000000180b047812 */ /* 0x000fe200078e7818 */
[----:B------:R-:W-:Y:S01]  /*a1e0*/  STS.64 [R7+0x20], R72 ;  /* 0x0000204807007388 */ /* 0x000fe20000000a00 */
[----:B------:R-:W-:Y:S01]  /*a1f0*/  LOP3.LUT R24, R24, 0x30, RZ, 0xc0, !PT ;  /* 0x0000003018187812 */ /* 0x000fe200078ec0ff */
[----:B-----5:R-:W-:Y:S01]  /*a200*/  @P1 FMUL.FTZ R31, R22, 0.69314718246459960938 ;  /* 0x3f317218161f1820 */ /* 0x020fe20000410000 */
[----:B------:R-:W-:Y:S01]  /*a210*/  LOP3.LUT R4, R4, 0xf24, R23, 0xf8, !PT ;  /* 0x00000f2404047812 */ /* 0x000fe200078ef817 */
[----:B------:R-:W-:Y:S01]  /*a220*/  STS.64 [R7+0x420], R74 ;  /* 0x0004204a07007388 */ /* 0x000fe20000000a00 */
[----:B------:R-:W-:-:S02]  /*a230*/  LOP3.LUT R25, R24, 0x7, R25, 0xf8, !PT ;  /* 0x0000000718197812 */ /* 0x000fc400078ef819 */
[----:B------:R-:W-:Y:S01]  /*a240*/  LEA R28, R4, UR5, 0x2 ;  /* 0x00000005041c7c11 */ /* 0x000fe2000f8e10ff */
[----:B------:R-:W5:Y:S01]  /*a250*/  S2UR UR5, SR_CTAID.X ;  /* 0x00000000000579c3 */ /* 0x000f620000002500 */
[----:B------:R-:W-:Y:S04]  /*a260*/  STS.64 [R9+0x40], R76 ;  /* 0x0000404c09007388 */ /* 0x000fe80000000a00 */
[----:B------:R-:W-:Y:S01]  /*a270*/  STS.64 [R9+0x440], R78 ;  /* 0x0004404e09007388 */ /* 0x000fe20000000a00 */
[----:B---3--:R-:W-:-:S03]  /*a280*/  @P0 FMUL.FTZ R3, R3, 0.69314718246459960938 ;  /* 0x3f31721803030820 */ /* 0x008fc60000410000 */
[----:B------:R-:W-:Y:S01]  /*a290*/  STS.64 [R30+0x60], R80 ;  /* 0x000060501e007388 */ /* 0x000fe20000000a00 */
[----:B-1----:R-:W-:-:S03]  /*a2a0*/  @P0 FFMA.FTZ R26, R0, R27, R3 ;  /* 0x0000001b001a0223 */ /* 0x002fc60000010003 */
[----:B------:R-:W-:Y:S01]  /*a2b0*/  STS.64 [R30+0x460], R82 ;  /* 0x000460521e007388 */ /* 0x000fe20000000a00 */
[----:B------:R-:W-:Y:S01]  /*a2c0*/  BAR.SYNC.DEFER_BLOCKING 0x0 ;  /* 0x0000000000007b1d */ /* 0x000fe20000010000 */
[----:B-----5:R-:W-:-:S06]  /*a2d0*/  USHF.L.U32 UR5, UR5, 0x6, URZ ;  /* 0x0000000605057899 */ /* 0x020fcc00080006ff */
[----:B------:R-:W-:-:S04]  /*a2e0*/  IMAD R20, R20, R21, UR5 ;  /* 0x0000000514147e24 */ /* 0x000fc8000f8e0215 */
[----:B--2---:R-:W-:Y:S01]  /*a2f0*/  IMAD R0, R20, UR6, RZ ;  /* 0x0000000614007c24 */ /* 0x004fe2000f8e02ff */
[----:B------:R-:W1:Y:S04]  /*a300*/  LDS.128 R16, [R28] ;  /* 0x000000001c107984 */ /* 0x000e680000000c00 */
[----:B------:R-:W2:Y:S04]  /*a310*/  LDS.128 R12, [R28+0x800] ;  /* 0x000800001c0c7984 */ /* 0x000ea80000000c00 */
[----:B------:R-:W3:Y:S04]  /*a320*/  LDS.128 R8, [R28+0x1000] ;  /* 0x001000001c087984 */ /* 0x000ee80000000c00 */
[----:B------:R5:W1:Y:S02]  /*a330*/  LDS.128 R4, [R28+0x1800] ;  /* 0x001800001c047984 */ /* 0x000a640000000c00 */
[----:B-----5:R-:W-:Y:S01]  /*a340*/  MOV R28, 0xff800000 ;  /* 0xff800000001c7802 */ /* 0x020fe20000000f00 */
[----:B----4-:R-:W-:Y:S01]  /*a350*/  @P1 FFMA.FTZ R28, R2, R29, R31 ;  /* 0x0000001d021c1223 */ /* 0x010fe2000001001f */
[----:B------:R-:W-:Y:S06]  /*a360*/  @P2 BRA `(.L_x_4365) ;  /* 0x0000000000282947 */ /* 0x000fec0003800000 */
        /* <DEDUP_REMOVED lines=10> */
.L_x_4365:
[----:B------:R-:W-:Y:S05]  /*a410*/  BSYNC.RECONVERGENT B0 ;  /* 0x0000000000007941 */ /* 0x000fea0003800200 */
.L_x_4364:
[----:B------:R-:W5:Y:S01]  /*a420*/  LDCU.64 UR4, c[0x0][0x3f8] ;  /* 0x00007f00ff0477ac */ /* 0x000f620008000a00 */
[----:B------:R-:W-:Y:S02]  /*a430*/  SHF.R.U32.HI R3, RZ, 0x3, R132 ;  /* 0x00000003ff037819 */ /* 0x000fe40000011684 */
[----:B------:R-:W-:Y:S02]  /*a440*/  LOP3.LUT R25, R23, 0xffc, RZ, 0xc0, !PT ;  /* 0x00000ffc17197812 */ /* 0x000fe400078ec0ff */
[CC--:B------:R-:W-:Y:S01]  /*a450*/  ISETP.GE.AND P3, PT, R3.reuse, R136.reuse, PT ;  /* 0x000000880300720c */ /* 0x0c0fe20003f66270 */
[C---:B----4-:R-:W-:Y:S01]  /*a460*/  VIADD R21, R3.reuse, 0x20 ;  /* 0x0000002003157836 */ /* 0x050fe20000000000 */
[----:B------:R-:W-:Y:S01]  /*a470*/  IADD3 R2, P0, PT, R0, R25, RZ ;  /* 0x0000001900027210 */ /* 0x000fe20007f1e0ff */
[C---:B------:R-:W-:Y:S02]  /*a480*/  VIADD R23, R3.reuse, 0x10 ;  /* 0x0000001003177836 */ /* 0x040fe40000000000 */
[----:B------:R-:W-:Y:S01]  /*a490*/  VIADD R3, R3, 0x30 ;  /* 0x0000003003037836 */ /* 0x000fe20000000000 */
[----:B------:R-:W-:-:S02]  /*a4a0*/  ISETP.GE.AND P1, PT, R21, R136, PT ;  /* 0x000000881500720c */ /* 0x000fc40003f26270 */
[----:B------:R-:W-:Y:S02]  /*a4b0*/  LEA.HI.X.SX32 R21, R0, RZ, 0x1, P0 ;  /* 0x000000ff00157211 */ /* 0x000fe400000f0eff */
[----:B------:R-:W-:Y:S02]  /*a4c0*/  ISETP.GE.AND P2, PT, R23, R136, PT ;  /* 0x000000881700720c */ /* 0x000fe40003f46270 */
[----:B-----5:R-:W-:-:S04]  /*a4d0*/  LEA R20, P0, R2, UR4, 0x2 ;  /* 0x0000000402147c11 */ /* 0x020fc8000f8010ff */
[----:B------:R-:W-:Y:S02]  /*a4e0*/  LEA.HI.X R21, R2, UR5, R21, 0x2, P0 ;  /* 0x0000000502157c11 */ /* 0x000fe400080f1415 */
[----:B------:R-:W-:-:S03]  /*a4f0*/  ISETP.GE.AND P0, PT, R3, R136, PT ;  /* 0x000000880300720c */ /* 0x000fc60003f06270 */
[----:B-1----:R1:W-:Y:S04]  /*a500*/  @!P3 STG.E.128 desc[UR14][R20.64], R16 ;  /* 0x000000101400b986 */ /* 0x0023e8000c101d0e */
[----:B--2---:R1:W-:Y:S04]  /*a510*/  @!P2 STG.E.128 desc[UR14][R20.64+0x800], R12 ;  /* 0x0008000c1400a986 */ /* 0x0043e8000c101d0e */
[----:B---3--:R1:W-:Y:S02]  /*a520*/  @!P1 STG.E.128 desc[UR14][R20.64+0x1000], R8 ;  /* 0x0010000814009986 */ /* 0x0083e4000c101d0e */
[----:B------:R-:W-:Y:S05]  /*a530*/  @P0 EXIT ;  /* 0x000000000000094d */ /* 0x000fea0003800000 */
[----:B------:R-:W-:Y:S01]  /*a540*/  STG.E.128 desc[UR14][R20.64+0x1800], R4 ;  /* 0x0018000414007986 */ /* 0x000fe2000c101d0e */
[----:B------:R-:W-:Y:S05]  /*a550*/  EXIT ;  /* 0x000000000000794d */ /* 0x000fea0003800000 */
.L_x_4366:
        /* <DEDUP_REMOVED lines=10> */
.L_x_4936:


//--------------------- .text._ZN5flash24flash_fwd_splitkv_kernelI23Flash_fwd_kernel_traitsILi32ELi64ELi128ELi4ELb0ELb0EN7cutlass6half_tE19Flash_kernel_traitsILi32ELi64ELi128ELi4ES3_EELb1ELb0ELb0ELb0ELb1ELb1ELb1ELb0EEEvNS_16Flash_fwd_paramsE --------------------------
	.section	.text._ZN5flash24flash_fwd_splitkv_kernelI23Flash_fwd_kernel_traitsILi32ELi64ELi128ELi4ELb0ELb0EN7cutlass6half_tE19Flash_kernel_traitsILi32ELi64ELi128ELi4ES3_EELb1ELb0ELb0ELb0ELb1ELb1ELb1ELb0EEEvNS_16Flash_fwd_paramsE,"ax",@progbits
	.align	128
        .global         _ZN5flash24flash_fwd_splitkv_kernelI23Flash_fwd_kernel_traitsILi32ELi64ELi128ELi4ELb0ELb0EN7cutlass6half_tE19Flash_kernel_traitsILi32ELi64ELi128ELi4ES3_EELb1ELb0ELb0ELb0ELb1ELb1ELb1ELb0EEEvNS_16Flash_fwd_paramsE
        .type           _ZN5flash24flash_fwd_splitkv_kernelI23Flash_fwd_kernel_traitsILi32ELi64ELi128ELi4ELb0ELb0EN7cutlass6half_tE19Flash_kernel_traitsILi32ELi64ELi128ELi4ES3_EELb1ELb0ELb0ELb0ELb1ELb1ELb1ELb0EEEvNS_16Flash_fwd_paramsE,@function
        .size           _ZN5flash24flash_fwd_splitkv_kernelI23Flash_fwd_kernel_traitsILi32ELi64ELi128ELi4ELb0ELb0EN7cutlass6half_tE19Flash_kernel_traitsILi32ELi64ELi128ELi4ES3_EELb1ELb0ELb0ELb0ELb1ELb1ELb1ELb0EEEvNS_16Flash_fwd_paramsE,(.L_x_4937 - _ZN5flash24flash_fwd_splitkv_kernelI23Flash_fwd_kernel_traitsILi32ELi64ELi128ELi4ELb0ELb0EN7cutlass6half_tE19Flash_kernel_traitsILi32ELi64ELi128ELi4ES3_EELb1ELb0ELb0ELb0ELb1ELb1ELb1ELb0EEEvNS_16Flash_fwd_paramsE)
        .other          _ZN5flash24flash_fwd_splitkv_kernelI23Flash_fwd_kernel_traitsILi32ELi64ELi128ELi4ELb0ELb0EN7cutlass6half_tE19Flash_kernel_traitsILi32ELi64ELi128ELi4ES3_EELb1ELb0ELb0ELb0ELb1ELb1ELb1ELb0EEEvNS_16Flash_fwd_paramsE,@"STO_CUDA_ENTRY STV_DEFAULT"
_ZN5flash24flash_fwd_splitkv_kernelI23Flash_fwd_kernel_traitsILi32ELi64ELi128ELi4ELb0ELb0EN7cutlass6half_tE19Flash_kernel_traitsILi32ELi64ELi128ELi4ES3_EELb1ELb0ELb0ELb0ELb1ELb1ELb1ELb0EEEvNS_16Flash_fwd_paramsE:
.text._ZN5flash24flash_fwd_splitkv_kernelI23Flash_fwd_kernel_traitsILi32ELi64ELi128ELi4ELb0ELb0EN7cutlass6half_tE19Flash_kernel_traitsILi32ELi64ELi128ELi4ES3_EELb1ELb0ELb0ELb0ELb1ELb1ELb1ELb0EEEvNS_16Flash_fwd_paramsE:
        /* <DEDUP_REMOVED lines=8> */
[----:B------:R-:W4:Y:S01]  /*0080*/  LDCU.U8 UR6, c[0x0][0x532] ;  /* 0x0000a640ff0677ac */ /* 0x000f220008000000 */
        /* <DEDUP_REMOVED lines=21> */
[----:B----4-:R-:W-:-:S08]  /*01e0*/  ISETP.NE.AND P5, PT, RZ, UR6, PT ;  /* 0x00000006ff007c0c */ /* 0x010fd0000bfa5270 */
[----:B------:R-:W-:Y:S01]  /*01f0*/  @P2 VIADD R110, R110, 0x1 ;  /* 0x000000016e6e2836 */ /* 0x000fe20000000000 */
[----:B------:R-:W-:-:S05]  /*0200*/  @!P1 LOP3.LUT R110, RZ, R6, RZ, 0x33, !PT ;  /* 0x00000006ff6e9212 */ /* 0x000fca00078e33ff */
[C---:B------:R-:W-:Y:S01]  /*0210*/  IMAD.SHL.U32 R9, R110.reuse, 0x4, RZ ;  /* 0x000000046e097824 */ /* 0x040fe200078e00ff */
[----:B------:R-:W-:Y:S01]  /*0220*/  SHF.R.U32.HI R7, RZ, 0x1e, R110 ;  /* 0x0000001eff077819 */ /* 0x000fe2000001166e */
[----:B---3--:R-:W-:-:S05]  /*0230*/  IMAD.WIDE.U32 R4, R110, 0x4, R4 ;  /* 0x000000046e047825 */ /* 0x008fca00078e0004 */
[----:B------:R2:W5:Y:S01]  /*0240*/  @P0 LDG.E R8, desc[UR14][R4.64] ;  /* 0x0000000e04080981 */ /* 0x000562000c1e1900 */
[----:B-1----:R-:W-:-:S04]  /*0250*/  ISETP.EQ.U32.AND P6, PT, R2, RZ, PT ;  /* 0x000000ff0200720c */ /* 0x002fc80003fc2070 */
[----:B------:R-:W-:Y:S02]  /*0260*/  ISETP.EQ.OR.EX P6, PT, R3, RZ, !P5, P6 ;  /* 0x000000ff0300720c */ /* 0x000fe40006fc2760 */
[----:B------:R-:W-:Y:S02]  /*0270*/  IADD3 R14, P1, PT, R9, R2, RZ ;  /* 0x00000002090e7210 */ /* 0x000fe40007f3e0ff */
[----:B------:R-:W-:Y:S01]  /*0280*/  ISETP.NE.U32.AND P2, PT, R2, RZ, PT ;  /* 0x000000ff0200720c */ /* 0x000fe20003f45070 */
[----:B------:R-:W-:Y:S02]  /*0290*/  IMAD.MOV.U32 R2, RZ, RZ, -0x1 ;  /* 0xffffffffff027424 */ /* 0x000fe400078e00ff */
[----:B------:R-:W-:-:S06]  /*02a0*/  IMAD.X R15, R7, 0x1, R3, P1 ;  /* 0x00000001070f7824 */ /* 0x000fcc00008e0603 */
[----:B------:R2:W5:Y:S04]  /*02b0*/  @!P6 LDG.E R2, desc[UR14][R14.64] ;  /* 0x0000000e0e02e981 */ /* 0x000568000c1e1900 */
[----:B------:R2:W5:Y:S01]  /*02c0*/  @P4 LDG.E R4, desc[UR14][R4.64+0x4] ;  /* 0x0000040e04044981 */ /* 0x000562000c1e1900 */
[----:B------:R-:W-:Y:S02]  /*02d0*/  ISETP.NE.AND.EX P2, PT, R3, RZ, PT, P2 ;  /* 0x000000ff0300720c */ /* 0x000fe40003f45320 */
[----:B------:R-:W-:-:S04]  /*02e0*/  ISETP.NE.U32.AND P3, PT, RZ, UR4, PT ;  /* 0x00000004ff007c0c */ /* 0x000fc8000bf65070 */
[----:B------:R-:W-:-:S07]  /*02f0*/  ISETP.NE.AND.EX P3, PT, RZ, UR5, PT, P3 ;  /* 0x00000005ff007c0c */ /* 0x000fce000bf65330 */
[----:B------:R-:W1:Y:S06]  /*0300*/  @!P2 LDC R11, c[0x0][0x438] ;  /* 0x00010e00ff0bab82 */ /* 0x000e6c0000000800 */
[----:B------:R-:W-:-:S04]  /*0310*/  @P3 IADD3 R12, P0, PT, R9, UR4, RZ ;  /* 0x00000004090c3c10 */ /* 0x000fc8000ff1e0ff */
[----:B------:R-:W-:Y:S01]  /*0320*/  @P3 IADD3.X R13, PT, PT, R7, UR5, RZ, P0, !PT ;  /* 0x00000005070d3c10 */ /* 0x000fe200087fe4ff */
[----:B--2---:R-:W-:Y:S08]  /*0330*/  @!P2 BRA `(.L_x_4367) ;  /* 0x00000000000ca947 */ /* 0x004ff00003800000 */
[----:B-1----:R-:W2:Y:S02]  /*0340*/  @P5 LDG.E R11, desc[UR14][R14.64+0x4] ;  /* 0x0000040e0e0b5981 */ /* 0x002ea4000c1e1900 */
[----:B--2--5:R-:W-:-:S06]  /*0350*/  @P5 IADD3 R11, PT, PT, R11, -R2, RZ ;  /* 0x800000020b0b5210 */ /* 0x024fcc0007ffe0ff */
[----:B------:R2:W5:Y:S02]  /*0360*/  @!P5 LDG.E R11, desc[UR14][R14.64] ;  /* 0x0000000e0e0bd981 */ /* 0x000564000c1e1900 */
.L_x_4367:
[----:B------:R-:W-:Y:S01]  /*0370*/  IMAD.MOV.U32 R0, RZ, RZ, RZ ;  /* 0x000000ffff007224 */ /* 0x000fe200078e00ff */
[----:B------:R-:W3:Y:S05]  /*0380*/  LDCU.64 UR4, c[0x0][0x478] ;  /* 0x00008f00ff0477ac */ /* 0x000eea0008000a00 */
[----:B------:R-:W5:Y:S01]  /*0390*/  @P3 LDG.E R0, desc[UR14][R12.64] ;  /* 0x0000000e0c003981 */ /* 0x000f62000c1e1900 */
[----:B---3--:R-:W-:-:S04]  /*03a0*/  ISETP.NE.U32.AND P0, PT, RZ, UR4, PT ;  /* 0x00000004ff007c0c */ /* 0x008fc8000bf05070 */
[----:B------:R-:W-:-:S13]  /*03b0*/  ISETP.NE.AND.EX P0, PT, RZ, UR5, PT, P0 ;  /* 0x00000005ff007c0c */ /* 0x000fda000bf05300 */
[----:B--2---:R-:W-:-:S04]  /*03c0*/  @P0 IADD3 R14, P1, PT, R9, UR4, RZ ;  /* 0x00000004090e0c10 */ /* 0x004fc8000ff3e0ff */
[----:B------:R-:W-:-:S05]  /*03d0*/  @P0 IADD3.X R15, PT, PT, R7, UR5, RZ, P1, !PT ;  /* 0x00000005070f0c10 */ /* 0x000fca0008ffe4ff */
[----:B------:R2:W5:Y:S01]  /*03e0*/  @P0 LDG.E R41, desc[UR14][R14.64] ;  /* 0x0000000e0e290981 */ /* 0x000562000c1e1900 */
[----:B------:R-:W3:Y:S01]  /*03f0*/  @!P4 LDC R43, c[0x0][0x434] ;  /* 0x00010d00ff2bcb82 */ /* 0x000ee20000000800 */
[----:B--2---:R-:W2:Y:S01]  /*0400*/  S2R R14, SR_CTAID.X ;  /* 0x00000000000e7919 */ /* 0x004ea20000002500 */
[----:B-----5:R-:W-:Y:S02]  /*0410*/  @P4 IMAD.IADD R43, R4, 0x1, -R8 ;  /* 0x00000001042b4824 */ /* 0x020fe400078e0a08 */
[----:B--2---:R-:W-:-:S05]  /*0420*/  IMAD.SHL.U32 R45, R14, 0x40, RZ ;  /* 0x000000400e2d7824 */ /* 0x004fca00078e00ff */
[----:B---3--:R-:W-:-:S13]  /*0430*/  ISETP.GT.AND P1, PT, R43, R45, PT ;  /* 0x0000002d2b00720c */ /* 0x008fda0003f24270 */
[----:B------:R-:W-:Y:S05]  /*0440*/  @!P1 EXIT ;  /* 0x000000000000994d */ /* 0x000fea0003800000 */
[----:B------:R-:W2:Y:S01]  /*0450*/  LDC R3, c[0x0][0x374] ;  /* 0x0000dd00ff037b82 */ /* 0x000ea20000000800 */
[----:B------:R-:W-:Y:S01]  /*0460*/  @P0 IMAD.IADD R41, R41, 0x1, -R0 ;  /* 0x0000000129290824 */ /* 0x000fe200078e0a00 */
[----:B------:R-:W3:Y:S06]  /*0470*/  S2R R86, SR_TID.X ;  /* 0x0000000000567919 */ /* 0x000eec0000002100 */
[----:B------:R-:W4:Y:S08]  /*0480*/  LDC R4, c[0x0][0x438] ;  /* 0x00010e00ff047b82 */ /* 0x000f300000000800 */
[----:B------:R-:W5:Y:S01]  /*0490*/  LDC R42, c[0x0][0x508] ;  /* 0x00014200ff2a7b82 */ /* 0x000f620000000800 */
[----:B--2---:R-:W-:-:S02]  /*04a0*/  IABS R12, R3 ;  /* 0x00000003000c7213 */ /* 0x004fc40000000000 */
[----:B------:R-:W-:Y:S02]  /*04b0*/  IABS R15, R3 ;  /* 0x00000003000f7213 */ /* 0x000fe40000000000 */
        /* <DEDUP_REMOVED lines=9> */
[----:B------:R-:W-:Y:S02]  /*0550*/  IABS R13, R16 ;  /* 0x00000010000d7213 */ /* 0x000fe40000000000 */
[----:B------:R-:W-:Y:S01]  /*0560*/  LOP3.LUT R16, R16, R3, RZ, 0x3c, !PT ;  /* 0x0000000310107212 */ /* 0x000fe200078e3cff */
[----:B--2---:R-:W-:-:S03]  /*0570*/  VIADD R5, R5, 0xffffffe ;  /* 0x0ffffffe05057836 */ /* 0x004fc60000000000 */
[----:B------:R-:W-:-:S03]  /*0580*/  ISETP.GE.AND P1, PT, R16, RZ, PT ;  /* 0x000000ff1000720c */ /* 0x000fc60003f26270 */
[----:B------:R-:W2:Y:S02]  /*0590*/  F2I.FTZ.U32.TRUNC.NTZ R5, R5 ;  /* 0x0000000500057305 */ /* 0x000ea4000021f000 */
[----:B--2---:R-:W-:-:S04]  /*05a0*/  IMAD.MOV R10, RZ, RZ, -R5 ;  /* 0x000000ffff0a7224 */ /* 0x004fc800078e0a05 */
[----:B------:R-:W-:-:S04]  /*05b0*/  IMAD R10, R10, R12, RZ ;  /* 0x0000000c0a0a7224 */ /* 0x000fc800078e02ff */
[----:B------:R-:W-:Y:S02]  /*05c0*/  IMAD.HI.U32 R10, R5, R10, R4 ;  /* 0x0000000a050a7227 */ /* 0x000fe400078e0004 */
[----:B------:R-:W2:Y:S04]  /*05d0*/  @!P0 LDC.64 R4, c[0x0][0x488] ;  /* 0x00012200ff048b82 */ /* 0x000ea80000000a00 */
[----:B------:R-:W-:-:S04]  /*05e0*/  IMAD.HI.U32 R10, R10, R13, RZ ;  /* 0x0000000d0a0a7227 */ /* 0x000fc800078e00ff */
[----:B------:R-:W-:Y:S02]  /*05f0*/  IMAD R15, R10, R15, R13 ;  /* 0x0000000f0a0f7224 */ /* 0x000fe400078e020d */
[----:B------:R-:W4:Y:S03]  /*0600*/  @!P0 LDC R13, c[0x0][0x43c] ;  /* 0x00010f00ff0d8b82 */ /* 0x000f260000000800 */
[----:B------:R-:W-:Y:S02]  /*0610*/  ISETP.GT.U32.AND P2, PT, R12, R15, PT ;  /* 0x0000000f0c00720c */ /* 0x000fe40003f44070 */
[----:B--2---:R-:W-:Y:S02]  /*0620*/  @!P0 ISETP.NE.U32.AND P3, PT, R4, RZ, PT ;  /* 0x000000ff0400820c */ /* 0x004fe40003f65070 */
[----:B------:R-:W2:Y:S09]  /*0630*/  S2R R4, SR_CTAID.Y ;  /* 0x0000000000047919 */ /* 0x000eb20000002600 */
[----:B------:R-:W-:Y:S01]  /*0640*/  @!P2 IMAD.IADD R15, R15, 0x1, -R12 ;  /* 0x000000010f0fa824 */ /* 0x000fe200078e0a0c */
[----:B------:R-:W-:Y:S01]  /*0650*/  @!P0 ISETP.NE.AND.EX P3, PT, R5, RZ, PT, P3 ;  /* 0x000000ff0500820c */ /* 0x000fe20003f65330 */
[----:B------:R-:W-:Y:S01]  /*0660*/  @!P2 VIADD R10, R10, 0x1 ;  /* 0x000000010a0aa836 */ /* 0x000fe20000000000 */
[----:B------:R-:W-:Y:S01]  /*0670*/  ISETP.NE.AND P2, PT, R3, RZ, PT ;  /* 0x000000ff0300720c */ /* 0x000fe20003f45270 */
[----:B------:R-:W-:Y:S01]  /*0680*/  VIADD R5, R14, 0x1 ;  /* 0x000000010e057836 */ /* 0x000fe20000000000 */
[----:B------:R-:W-:-:S02]  /*0690*/  ISETP.GE.U32.AND P4, PT, R15, R12, PT ;  /* 0x0000000c0f00720c */ /* 0x000fc40003f86070 */
[----:B----4-:R-:W-:Y:S01]  /*06a0*/  @!P0 SEL R13, R13, RZ, P3 ;  /* 0x000000ff0d0d8207 */ /* 0x010fe20001800000 */
[----:B------:R-:W-:-:S03]  /*06b0*/  IMAD R5, R5, 0x40, -R43 ;  /* 0x0000004005057824 */ /* 0x000fc600078e0a2b */
[----:B-1----:R-:W-:-:S05]  /*06c0*/  @!P0 IADD3 R41, PT, PT, R13, R11, -R0 ;  /* 0x0000000b0d298210 */ /* 0x002fca0007ffe800 */
        /* <DEDUP_REMOVED lines=8> */
[----:B--2---:R-:W-:Y:S01]  /*0750*/  IMAD R103, R10, R4, RZ ;  /* 0x000000040a677224 */ /* 0x004fe200078e02ff */
        /* <DEDUP_REMOVED lines=8> */
[----:B---3--:R-:W-:Y:S05]  /*07e0*/  @!P0 BRA `(.L_x_4368) ;  /* 0x0000000000b08947 */ /* 0x008fea0003800000 */
[----:B------:R-:W1:Y:S01]  /*07f0*/  LDC.64 R2, c[0x0][0x430] ;  /* 0x00010c00ff027b82 */ /* 0x000e620000000a00 */
[----:B------:R-:W2:Y:S01]  /*0800*/  LDCU UR4, c[0x0][0x44c] ;  /* 0x00008980ff0477ac */ /* 0x000ea20008000800 */
[----:B------:R-:W-:Y:S01]  /*0810*/  IMAD.IADD R43, R43, 0x1, -R45 ;  /* 0x000000012b2b7824 */ /* 0x000fe200078e0a2d */
[----:B------:R-:W3:Y:S01]  /*0820*/  LDCU.64 UR6, c[0x0][0x3f8] ;  /* 0x00007f00ff0677ac */ /* 0x000ee20008000a00 */
[----:B-1----:R-:W-:-:S04]  /*0830*/  IMAD R2, R4, R2, R110 ;  /* 0x0000000204027224 */ /* 0x002fc800078e026e */
[----:B------:R-:W-:Y:S01]  /*0840*/  IMAD R2, R2, R6, R24 ;  /* 0x0000000602027224 */ /* 0x000fe200078e0218 */
[----:B------:R-:W-:-:S03]  /*0850*/  SHF.R.U32.HI R6, RZ, 0x3, R86 ;  /* 0x00000003ff067819 */ /* 0x000fc60000011656 */
[----:B------:R-:W-:Y:S01]  /*0860*/  IMAD R3, R2, R3, R45 ;  /* 0x0000000302037224 */ /* 0x000fe200078e022d */
[CC--:B------:R-:W-:Y:S01]  /*0870*/  ISETP.GE.AND P1, PT, R6.reuse, R43.reuse, PT ;  /* 0x0000002b0600720c */ /* 0x0c0fe20003f26270 */
[C---:B------:R-:W-:Y:S02]  /*0880*/  VIADD R5, R6.reuse, 0x10 ;  /* 0x0000001006057836 */ /* 0x040fe40000000000 */
[----:B--2---:R-:W-:Y:S01]  /*0890*/  IMAD R0, R3, UR4, RZ ;  /* 0x0000000403007c24 */ /* 0x004fe2000f8e02ff */
[----:B------:R-:W1:Y:S01]  /*08a0*/  LDCU.64 UR4, c[0x0][0x428] ;  /* 0x00008500ff0477ac */ /* 0x000e620008000a00 */
[----:B------:R-:W-:Y:S01]  /*08b0*/  VIADD R4, R6, 0x20 ;  /* 0x0000002006047836 */ /* 0x000fe20000000000 */
[----:B------:R-:W-:Y:S02]  /*08c0*/  ISETP.GE.AND P3, PT, R5, R43, PT ;  /* 0x0000002b0500720c */ /* 0x000fe40003f66270 */
[C---:B------:R-:W-:Y:S02]  /*08d0*/  LEA R2, P0, R86.reuse, R0, 0x2 ;  /* 0x0000000056027211 */ /* 0x040fe400078010ff */
[----:B------:R-:W-:-:S02]  /*08e0*/  LOP3.LUT P6, R86, R86, 0x7, RZ, 0xc0, !PT ;  /* 0x0000000756567812 */ /* 0x000fc400078cc0ff */
[----:B------:R-:W-:Y:S02]  /*08f0*/  LEA.HI.X.SX32 R0, R0, RZ, 0x1, P0 ;  /* 0x000000ff00007211 */ /* 0x000fe400000f0eff */
[----:B---3--:R-:W-:Y:S02]  /*0900*/  LEA R8, P0, R2, UR6, 0x2 ;  /* 0x0000000602087c11 */ /* 0x008fe4000f8010ff */
[-C--:B------:R-:W-:Y:S02]  /*0910*/  ISETP.GE.AND P2, PT, R4, R43.reuse, PT ;  /* 0x0000002b0400720c */ /* 0x080fe40003f46270 */
[----:B------:R-:W-:Y:S01]  /*0920*/  LEA.HI.X R9, R2, UR7, R0, 0x2, P0 ;  /* 0x0000000702097c11 */ /* 0x000fe200080f1400 */
[C---:B------:R-:W-:Y:S01]  /*0930*/  VIADD R0, R6.reuse, 0x30 ;  /* 0x0000003006007836 */ /* 0x040fe20000000000 */
[-C--:B------:R-:W-:Y:S02]  /*0940*/  ISETP.GE.OR P6, PT, R6, R43.reuse, P6 ;  /* 0x0000002b0600720c */ /* 0x080fe400037c6670 */
[----:B------:R-:W-:Y:S01]  /*0950*/  ISETP.NE.OR P5, PT, R86, RZ, P3 ;  /* 0x000000ff5600720c */ /* 0x000fe20001fa5670 */
[----:B------:R2:W-:Y:S01]  /*0960*/  @!P1 STG.E.128 desc[UR14][R8.64], RZ ;  /* 0x000000ff08009986 */ /* 0x0005e2000c101d0e */
[----:B------:R-:W-:-:S02]  /*0970*/  ISETP.GE.AND P1, PT, R0, R43, PT ;  /* 0x0000002b0000720c */ /* 0x000fc40003f26270 */
[----:B------:R-:W-:Y:S01]  /*0980*/  ISETP.NE.OR P4, PT, R86, RZ, P2 ;  /* 0x000000ff5600720c */ /* 0x000fe20001785670 */
[----:B------:R2:W-:Y:S01]  /*0990*/  @!P3 STG.E.128 desc[UR14][R8.64+0x800], RZ ;  /* 0x000800ff0800b986 */ /* 0x0005e2000c101d0e */
[----:B------:R-:W-:-:S03]  /*09a0*/  IADD3 R6, P0, PT, R3, R6, RZ ;  /* 0x0000000603067210 */ /* 0x000fc60007f1e0ff */
[----:B------:R2:W-:Y:S01]  /*09b0*/  @!P2 STG.E.128 desc[UR14][R8.64+0x1000], RZ ;  /* 0x001000ff0800a986 */ /* 0x0005e2000c101d0e */
[----:B------:R-:W-:Y:S02]  /*09c0*/  LEA.HI.X.SX32 R3, R3, RZ, 0x1, P0 ;  /* 0x000000ff03037211 */ /* 0x000fe400000f0eff */
[----:B-1----:R-:W-:Y:S01]  /*09d0*/  LEA R4, P0, R6, UR4, 0x2 ;  /* 0x0000000406047c11 */ /* 0x002fe2000f8010ff */
[----:B------:R-:W-:Y:S02]  /*09e0*/  @!P5 IMAD.MOV.U32 R2, RZ, RZ, -0x800000 ;  /* 0xff800000ff02d424 */ /* 0x000fe400078e00ff */
[----:B------:R2:W-:Y:S01]  /*09f0*/  @!P1 STG.E.128 desc[UR14][R8.64+0x1800], RZ ;  /* 0x001800ff08009986 */ /* 0x0005e2000c101d0e */
[----:B------:R-:W-:Y:S01]  /*0a00*/  ISETP.NE.OR P1, PT, R86, RZ, P1 ;  /* 0x000000ff5600720c */ /* 0x000fe20000f25670 */
[----:B------:R-:W-:Y:S01]  /*0a10*/  @!P4 IMAD.MOV.U32 R0, RZ, RZ, -0x800000 ;  /* 0xff800000ff00c424 */ /* 0x000fe200078e00ff */
[----:B------:R-:W-:Y:S01]  /*0a20*/  LEA.HI.X R5, R6, UR5, R3, 0x2, P0 ;  /* 0x0000000506057c11 */ /* 0x000fe200080f1403 */
[----:B------:R-:W-:-:S04]  /*0a30*/  @!P6 IMAD.MOV.U32 R3, RZ, RZ, -0x800000 ;  /* 0xff800000ff03e424 */ /* 0x000fc800078e00ff */
[----:B------:R2:W-:Y:S04]  /*0a40*/  @!P5 STG.E desc[UR14][R4.64+0x40], R2 ;  /* 0x000040020400d986 */ /* 0x0005e8000c10190e */
[----:B------:R2:W-:Y:S04]  /*0a50*/  @!P4 STG.E desc[UR14][R4.64+0x80], R0 ;  /* 0x000080000400c986 */ /* 0x0005e8000c10190e */
[----:B------:R2:W-:Y:S01]  /*0a60*/  @!P6 STG.E desc[UR14][R4.64], R3 ;  /* 0x000000030400e986 */ /* 0x0005e2000c10190e */
[----:B------:R-:W-:Y:S05]  /*0a70*/  @P1 EXIT ;  /* 0x000000000000194d */ /* 0x000fea0003800000 */
[----:B--2---:R-:W-:-:S05]  /*0a80*/  MOV R0, 0xff800000 ;  /* 0xff80000000007802 */ /* 0x004fca0000000f00 */
[----:B------:R-:W-:Y:S01]  /*0a90*/  STG.E desc[UR14][R4.64+0xc0], R0 ;  /* 0x0000c00004007986 */ /* 0x000fe2000c10190e */
[----:B------:R-:W-:Y:S05]  /*0aa0*/  EXIT ;  /* 0x000000000000794d */ /* 0x000fea0003800000 */
.L_x_4368:
        /* <DEDUP_REMOVED lines=8> */
.L_x_4369:
        /* <DEDUP_REMOVED lines=44> */
[----:B------:R-:W-:Y:S01]  /*0df0*/  IADD3 R9, PT, PT, -R9, RZ, RZ ;  /* 0x000000ff09097210 */ /* 0x000fe20007ffe1ff */
[----:B---3--:R-:W-:Y:S01]  /*0e00*/  IMAD.U32 R20, RZ, RZ, UR10 ;  /* 0x0000000aff147e24 */ /* 0x008fe2000f8e00ff */
[----:B----4-:R-:W-:Y:S01]  /*0e10*/  MOV R84, UR12 ;  /* 0x0000000c00547c02 */ /* 0x010fe20008000f00 */
[----:B------:R-:W-:Y:S01]  /*0e20*/  IMAD.U32 R21, RZ, RZ, UR11 ;  /* 0x0000000bff157e24 */ /* 0x000fe2000f8e00ff */
[----:B------:R-:W-:Y:S01]  /*0e30*/  MOV R85, UR13 ;  /* 0x0000000d00557c02 */ /* 0x000fe20008000f00 */
[----:B------:R-:W-:Y:S01]  /*0e40*/  IMAD R5, R11, R9, R5 ;  /* 0x000000090b057224 */ /* 0x000fe200078e0205 */
[----:B-1----:R-:W-:-:S04]  /*0e50*/  IABS R6, R4 ;  /* 0x0000000400067213 */ /* 0x002fc80000000000 */
[----:B------:R-:W1:Y:S08]  /*0e60*/  I2F.RP R16, R6 ;  /* 0x0000000600107306 */ /* 0x000e700000209400 */
[----:B-1----:R-:W1:Y:S02]  /*0e70*/  MUFU.RCP R16, R16 ;  /* 0x0000001000107308 */ /* 0x002e640000001000 */
[----:B-1----:R-:W-:-:S06]  /*0e80*/  VIADD R16, R16, 0xffffffe ;  /* 0x0ffffffe10107836 */ /* 0x002fcc0000000000 */
[----:B------:R-:W1:Y:S02]  /*0e90*/  F2I.FTZ.U32.TRUNC.NTZ R17, R16 ;  /* 0x0000001000117305 */ /* 0x000e64000021f000 */
[----:B-1----:R-:W-:Y:S02]  /*0ea0*/  IADD3 R7, PT, PT, RZ, -R17, RZ ;  /* 0x80000011ff077210 */ /* 0x002fe40007ffe0ff */
        /* <DEDUP_REMOVED lines=18> */
[----:B------:R-:W-:Y:S02]  /*0fd0*/  SHF.R.S32.HI R4, RZ, 0x1f, R5 ;  /* 0x0000001fff047819 */ /* 0x000fe40000011405 */
        /* <DEDUP_REMOVED lines=10> */
[C---:B------:R-:W-:Y:S02]  /*1080*/  IMAD R6, R4.reuse, R84, RZ ;  /* 0x0000005404067224 */ /* 0x040fe400078e02ff */
[----:B------:R-:W-:Y:S02]  /*1090*/  IMAD R4, R4, R20, RZ ;  /* 0x0000001404047224 */ /* 0x000fe400078e02ff */
[C---:B------:R-:W-:Y:S02]  /*10a0*/  IMAD R6, R5.reuse, R85, R6 ;  /* 0x0000005505067224 */ /* 0x040fe400078e0206 */
[----:B------:R-:W-:-:S04]  /*10b0*/  IMAD.WIDE.U32 R12, R5, R84, R12 ;  /* 0x00000054050c7225 */ /* 0x000fc800078e000c */
[----:B------:R-:W-:Y:S01]  /*10c0*/  IMAD R4, R5, R21, R4 ;  /* 0x0000001505047224 */ /* 0x000fe200078e0204 */
[----:B------:R-:W-:Y:S01]  /*10d0*/  IADD3 R13, PT, PT, R13, R6, RZ ;  /* 0x000000060d0d7210 */ /* 0x000fe20007ffe0ff */
[----:B------:R-:W-:Y:S01]  /*10e0*/  IMAD.WIDE.U32 R10, R5, R20, R10 ;  /* 0x00000014050a7225 */ /* 0x000fe200078e000a */
[----:B------:R-:W-:-:S03]  /*10f0*/  SHF.R.S32.HI R5, RZ, 0x1f, R7 ;  /* 0x0000001fff057819 */ /* 0x000fc60000011407 */
[----:B-1----:R-:W-:Y:S01]  /*1100*/  IMAD.WIDE.U32 R12, R7, UR4, R12 ;  /* 0x00000004070c7c25 */ /* 0x002fe2000f8e000c */
[----:B------:R-:W-:-:S03]  /*1110*/  IADD3 R11, PT, PT, R11, R4, RZ ;  /* 0x000000040b0b7210 */ /* 0x000fc60007ffe0ff */
        /* <DEDUP_REMOVED lines=9> */
.L_x_4370:
        /* <DEDUP_REMOVED lines=17> */
.L_x_4372:
[----:B------:R-:W2:Y:S01]  /*12c0*/  LDC.64 R84, c[0x0][0x3b8] ;  /* 0x0000ee00ff547b82 */ /* 0x000ea20000000a00 */
[----:B------:R-:W-:-:S05]  /*12d0*/  IADD3 R6, PT, PT, R0, R2, RZ ;  /* 0x0000000200067210 */ /* 0x000fca0007ffe0ff */
[C---:B--2---:R-:W-:Y:S02]  /*12e0*/  IMAD R12, R6.reuse, R85, RZ ;  /* 0x00000055060c7224 */ /* 0x044fe400078e02ff */
[----:B------:R-:W-:-:S05]  /*12f0*/  IMAD.WIDE.U32 R6, R6, R84, RZ ;  /* 0x0000005406067225 */ /* 0x000fca00078e00ff */
[----:B------:R-:W-:Y:S02]  /*1300*/  IADD3 R12, PT, PT, R7, R12, RZ ;  /* 0x0000000c070c7210 */ /* 0x000fe40007ffe0ff */
[----:B------:R-:W-:Y:S02]  /*1310*/  MOV R13, R6 ;  /* 0x00000006000d7202 */ /* 0x000fe40000000f00 */
.L_x_4373:
        /* <DEDUP_REMOVED lines=15> */
.L_x_4374:
[----:B------:R-:W2:Y:S01]  /*1410*/  LDC.64 R20, c[0x0][0x3c0] ;  /* 0x0000f000ff147b82 */ /* 0x000ea20000000a00 */
[----:B------:R-:W-:-:S05]  /*1420*/  IADD3 R0, PT, PT, R0, R2, RZ ;  /* 0x0000000200007210 */ /* 0x000fca0007ffe0ff */
[C---:B--2---:R-:W-:Y:S02]  /*1430*/  IMAD R16, R0.reuse, R21, RZ ;  /* 0x0000001500107224 */ /* 0x044fe400078e02ff */
[----:B-1---5:R-:W-:-:S05]  /*1440*/  IMAD.WIDE.U32 R4, R0, R20, RZ ;  /* 0x0000001400047225 */ /* 0x022fca00078e00ff */
[----:B------:R-:W-:Y:S02]  /*1450*/  IADD3 R16, PT, PT, R5, R16, RZ ;  /* 0x0000001005107210 */ /* 0x000fe40007ffe0ff */
[----:B------:R-:W-:-:S07]  /*1460*/  MOV R17, R4 ;  /* 0x0000000400117202 */ /* 0x000fce0000000f00 */
.L_x_4375:
[----:B------:R-:W1:Y:S01]  /*1470*/  LDC R0, c[0x0][0x3e8] ;  /* 0x0000fa00ff007b82 */ /* 0x000e620000000800 */
[----:B------:R-:W-:Y:S02]  /*1480*/  LOP3.LUT R17, R17, R16, RZ, 0x3c, !PT ;  /* 0x0000001011117212 */ /* 0x000fe400078e3cff */
[----:B------:R-:W-:Y:S02]  /*1490*/  LOP3.LUT R13, R13, R12, RZ, 0x3c, !PT ;  /* 0x0000000c0d0d7212 */ /* 0x000fe400078e3cff */
[----:B------:R-:W-:Y:S02]  /*14a0*/  LOP3.LUT R16, R17, R16, RZ, 0x3c, !PT ;  /* 0x0000001011107212 */ /* 0x000fe400078e3cff */
[----:B------:R-:W-:Y:S02]  /*14b0*/  LOP3.LUT R12, R13, R12, RZ, 0x3c, !PT ;  /* 0x0000000c0d0c7212 */ /* 0x000fe400078e3cff */
[----:B------:R-:W-:Y:S02]  /*14c0*/  LOP3.LUT R17, R17, R16, RZ, 0x3c, !PT ;  /* 0x0000001011117212 */ /* 0x000fe400078e3cff */
[----:B------:R-:W-:-:S02]  /*14d0*/  LOP3.LUT R13, R13, R12, RZ, 0x3c, !PT ;  /* 0x0000000c0d0d7212 */ /* 0x000fc400078e3cff */
[----:B-1----:R-:W-:-:S04]  /*14e0*/  IABS R2, R0 ;  /* 0x0000000000027213 */ /* 0x002fc80000000000 */
[----:B------:R-:W1:Y:S08]  /*14f0*/  I2F.RP R6, R2 ;  /* 0x0000000200067306 */ /* 0x000e700000209400 */
[----:B-1----:R-:W1:Y:S02]  /*1500*/  MUFU.RCP R6, R6 ;  /* 0x0000000600067308 */ /* 0x002e640000001000 */
[----:B-1----:R-:W-:-:S06]  /*1510*/  VIADD R6, R6, 0xffffffe ;  /* 0x0ffffffe06067836 */ /* 0x002fcc0000000000 */
        /* <DEDUP_REMOVED lines=16> */
[----:B------:R-:W-:Y:S02]  /*1620*/  LOP3.LUT R4, R24, R0, RZ, 0x3c, !PT ;  /* 0x0000000018047212 */ /* 0x000fe400078e3cff */
[----:B------:R-:W-:Y:S02]  /*1630*/  LEA R2, R3, 0xffffff80, 0x7 ;  /* 0xffffff8003027811 */ /* 0x000fe400078e38ff */
[----:B------:R-:W-:-:S02]  /*1640*/  ISETP.GE.AND P1, PT, R4, RZ, PT ;  /* 0x000000ff0400720c */ /* 0x000fc40003f26270 */
[----:B------:R-:W2:Y:S01]  /*1650*/  LDC.64 R4, c[0x0][0x3d0] ;  /* 0x0000f400ff047b82 */ /* 0x000ea20000000a00 */
[----:B------:R-:W-:Y:S01]  /*1660*/  SHF.R.S32.HI R9, RZ, 0x1f, R2 ;  /* 0x0000001fff097819 */ /* 0x000fe20000011402 */
[----:B------:R-:W-:-:S03]  /*1670*/  IMAD.WIDE.U32 R16, R2, R20, R16 ;  /* 0x0000001402107225 */ /* 0x000fc600078e0010 */
[----:B------:R-:W-:Y:S01]  /*1680*/  @P2 IADD3 R11, PT, PT, R11, 0x1, RZ ;  /* 0x000000010b0b2810 */ /* 0x000fe20007ffe0ff */
[C---:B------:R-:W-:Y:S02]  /*1690*/  IMAD R10, R9.reuse, R20, RZ ;  /* 0x00000014090a7224 */ /* 0x040fe400078e02ff */
[----:B------:R-:W-:Y:S02]  /*16a0*/  IMAD R9, R9, R84, RZ ;  /* 0x0000005409097224 */ /* 0x000fe400078e02ff */
[C---:B------:R-:W-:Y:S02]  /*16b0*/  IMAD R10, R2.reuse, R21, R10 ;  /* 0x00000015020a7224 */ /* 0x040fe400078e020a */
[----:B------:R-:W-:Y:S01]  /*16c0*/  @!P1 IMAD.MOV R11, RZ, RZ, -R11 ;  /* 0x000000ffff0b9224 */ /* 0x000fe200078e0a0b */
[----:B------:R-:W-:Y:S01]  /*16d0*/  @!P0 LOP3.LUT R11, RZ, R0, RZ, 0x33, !PT ;  /* 0x00000000ff0b8212 */ /* 0x000fe200078e33ff */
[----:B------:R-:W-:Y:S01]  /*16e0*/  IMAD.WIDE.U32 R12, R2, R84, R12 ;  /* 0x00000054020c7225 */ /* 0x000fe200078e000c */
[----:B------:R-:W-:-:S02]  /*16f0*/  IADD3 R17, PT, PT, R17, R10, RZ ;  /* 0x0000000a11117210 */ /* 0x000fc40007ffe0ff */
[----:B------:R-:W-:Y:S01]  /*1700*/  SHF.R.S32.HI R0, RZ, 0x1f, R11 ;  /* 0x0000001fff007819 */ /* 0x000fe2000001140b */
[----:B------:R-:W-:Y:S02]  /*1710*/  IMAD R9, R2, R85, R9 ;  /* 0x0000005502097224 */ /* 0x000fe400078e0209 */
[----:B-1----:R-:W-:-:S04]  /*1720*/  IMAD.WIDE.U32 R16, R11, R6, R16 ;  /* 0x000000060b107225 */ /* 0x002fc800078e0010 */
[C---:B------:R-:W-:Y:S01]  /*1730*/  IMAD R2, R0.reuse, R6, RZ ;  /* 0x0000000600027224 */ /* 0x040fe200078e02ff */
[----:B------:R-:W-:Y:S01]  /*1740*/  MOV R26, R16 ;  /* 0x00000010001a7202 */ /* 0x000fe20000000f00 */
[----:B------:R-:W-:Y:S02]  /*1750*/  IMAD.IADD R13, R13, 0x1, R9 ;  /* 0x000000010d0d7824 */ /* 0x000fe400078e0209 */
[-C--:B--2---:R-:W-:Y:S02]  /*1760*/  IMAD R0, R0, R4.reuse, RZ ;  /* 0x0000000400007224 */ /* 0x084fe400078e02ff */
[C---:B------:R-:W-:Y:S02]  /*1770*/  IMAD R2, R11.reuse, R7, R2 ;  /* 0x000000070b027224 */ /* 0x040fe400078e0202 */
[----:B------:R-:W-:-:S04]  /*1780*/  IMAD.WIDE.U32 R12, R11, R4, R12 ;  /* 0x000000040b0c7225 */ /* 0x000fc800078e000c */
[----:B------:R-:W-:Y:S01]  /*1790*/  IMAD R0, R11, R5, R0 ;  /* 0x000000050b007224 */ /* 0x000fe200078e0200 */
[----:B------:R-:W-:Y:S01]  /*17a0*/  MOV R16, R12 ;  /* 0x0000000c00107202 */ /* 0x000fe20000000f00 */
[----:B------:R-:W-:Y:S01]  /*17b0*/  IMAD.IADD R10, R17, 0x1, R2 ;  /* 0x00000001110a7824 */ /* 0x000fe200078e0202 */
[----:B------:R-:W-:Y:S01]  /*17c0*/  MOV R2, RZ ;  /* 0x000000ff00027202 */ /* 0x000fe20000000f00 */
[----:B------:R-:W-:Y:S02]  /*17d0*/  IMAD.IADD R11, R13, 0x1, R0 ;  /* 0x000000010d0b7824 */ /* 0x000fe400078e0200 */
[----:B------:R-:W-:-:S07]  /*17e0*/  IMAD.MOV.U32 R0, RZ, RZ, RZ ;  /* 0x000000ffff007224 */ /* 0x000fce00078e00ff */
.L_x_4371:
[----:B------:R-:W-:Y:S01]  /*17f0*/  ISETP.NE.AND P2, PT, R8, -0x1, PT ;  /* 0xffffffff0800780c */ /* 0x000fe20003f45270 */
[----:B------:R-:W-:Y:S01]  /*1800*/  IMAD.IADD R102, R43, 0x1, -R45 ;  /* 0x000000012b667824 */ /* 0x000fe200078e0a2d */
[C---:B------:R-:W-:Y:S01]  /*1810*/  SHF.L.U32 R109, R86.reuse, 0x3, RZ ;  /* 0x00000003566d7819 */ /* 0x040fe200000006ff */
[----:B------:R-:W1:Y:S01]  /*1820*/  LDCU.64 UR4, c[0x0][0x3c8] ;  /* 0x00007900ff0477ac */ /* 0x000e620008000a00 */
[----:B------:R-:W-:Y:S02]  /*1830*/  LOP3.LUT R108, R86, 0x18, RZ, 0xc0, !PT ;  /* 0x00000018566c7812 */ /* 0x000fe400078ec0ff */
[C---:B------:R-:W-:Y:S01]  /*1840*/  LOP3.LUT R111, R109.reuse, 0xd8, RZ, 0xc0, !PT ;  /* 0x000000d86d6f7812 */ /* 0x040fe200078ec0ff */
[----:B------:R-:W2:Y:S01]  /*1850*/  LDCU.64 UR10, c[0x0][0x388] ;  /* 0x00007100ff0a77ac */ /* 0x000ea20008000a00 */
[----:B------:R-:W-:Y:S02]  /*1860*/  LOP3.LUT R9, R109, 0x1f20, RZ, 0xc0, !PT ;  /* 0x00001f206d097812 */ /* 0x000fe400078ec0ff */
[----:B------:R-:W-:Y:S01]  /*1870*/  LOP3.LUT R111, R111, R108, RZ, 0x3c, !PT ;  /* 0x0000006c6f6f7212 */ /* 0x000fe200078e3cff */
[----:B------:R-:W3:Y:S01]  /*1880*/  LDCU.64 UR6, c[0x0][0x390] ;  /* 0x00007200ff0677ac */ /* 0x000ee20008000a00 */
[----:B------:R-:W-:Y:S01]  /*1890*/  SHF.R.U32.HI R46, RZ, 0x2, R86 ;  /* 0x00000002ff2e7819 */ /* 0x000fe20000011656 */
[----:B------:R-:W4:Y:S01]  /*18a0*/  @!P2 LDC.64 R6, c[0x0][0x398] ;  /* 0x0000e600ff06ab82 */ /* 0x000f220000000a00 */
[----:B------:R-:W-:-:S02]  /*18b0*/  LOP3.LUT R111, R9, R111, RZ, 0xfc, !PT ;  /* 0x0000006f096f7212 */ /* 0x000fc400078efcff */
[----:B------:R-:W-:Y:S02]  /*18c0*/  LOP3.LUT R9, R109, 0x18, RZ, 0xc0, !PT ;  /* 0x000000186d097812 */ /* 0x000fe400078ec0ff */
[----:B------:R-:W-:Y:S02]  /*18d0*/  ISETP.GE.AND P1, PT, R46, R102, PT ;  /* 0x000000662e00720c */ /* 0x000fe40003f26270 */
[C---:B------:R-:W-:Y:S01]  /*18e0*/  IADD3 R16, P0, PT, R9.reuse, R16, RZ ;  /* 0x0000001009107210 */ /* 0x040fe20007f1e0ff */
[----:B------:R-:W5:Y:S01]  /*18f0*/  @P2 LDC.64 R4, c[0x0][0x3b0] ;  /* 0x0000ec00ff042b82 */ /* 0x000f620000000a00 */
[----:B------:R-:W-:Y:S02]  /*1900*/  IADD3 R26, P3, PT, R9, R26, RZ ;  /* 0x0000001a091a7210 */ /* 0x000fe40007f7e0ff */
[----:B------:R-:W-:Y:S01]  /*1910*/  MOV R47, RZ ;  /* 0x000000ff002f7202 */ /* 0x000fe20000000f00 */
[----:B------:R-:W-:Y:S01]  /*1920*/  IMAD.X R17, RZ, RZ, R11, P0 ;  /* 0x000000ffff117224 */ /* 0x000fe200000e060b */
[C---:B------:R-:W-:Y:S01]  /*1930*/  SHF.L.U32 R40, R86.reuse, 0x5, RZ ;  /* 0x0000000556287819 */ /* 0x040fe200000006ff */
[----:B------:R-:W-:Y:S01]  /*1940*/  IMAD.X R27, RZ, RZ, R10, P3 ;  /* 0x000000ffff1b7224 */ /* 0x000fe200018e060a */
[----:B------:R-:W-:Y:S01]  /*1950*/  SHF.L.U32 R101, R86, 0x4, RZ ;  /* 0x0000000456657819 */ /* 0x000fe200000006ff */
[C---:B------:R-:W-:Y:S01]  /*1960*/  IMAD.WIDE.U32 R16, R46.reuse, R84, R16 ;  /* 0x000000542e107225 */ /* 0x040fe200078e0010 */
[----:B------:R-:W-:Y:S01]  /*1970*/  SHF.R.U32.HI R44, RZ, 0x1, R86 ;  /* 0x00000001ff2c7819 */ /* 0x000fe20000011656 */
[----:B------:R-:W3:Y:S01]  /*1980*/  @!P1 LDC.64 R10, c[0x0][0x380] ;  /* 0x0000e000ff0a9b82 */ /* 0x000ee20000000a00 */
[----:B------:R-:W-:Y:S01]  /*1990*/  LOP3.LUT R100, R101, 0x100, RZ, 0xc0, !PT ;  /* 0x0000010065647812 */ /* 0x000fe200078ec0ff */
[----:B------:R-:W-:Y:S01]  /*19a0*/  IMAD R104, R46, R85, R17 ;  /* 0x000000552e687224 */ /* 0x000fe200078e0211 */
[----:B--2---:R-:W-:Y:S01]  /*19b0*/  LEA R105, P4, R16, UR10, 0x1 ;  /* 0x0000000a10697c11 */ /* 0x004fe2000f8808ff */
[----:B------:R-:W-:Y:S01]  /*19c0*/  IMAD.WIDE.U32 R14, R14, 0x40, R46 ;  /* 0x000000400e0e7825 */ /* 0x000fe200078e002e */
[----:B------:R-:W-:Y:S01]  /*19d0*/  SHF.L.U64.HI R17, R84, 0x5, R85 ;  /* 0x0000000554117819 */ /* 0x000fe20000010255 */
[----:B------:R-:W2:Y:S01]  /*19e0*/  LDCU UR10, c[0x0][0x50c] ;  /* 0x0000a180ff0a77ac */ /* 0x000ea20008000800 */
[----:B------:R-:W-:Y:S01]  /*19f0*/  LEA.HI.X R104, R16, UR11, R104, 0x1, P4 ;  /* 0x0000000b10687c11 */ /* 0x000fe2000a0f0c68 */
[----:B----4-:R-:W-:Y:S01]  /*1a00*/  @!P2 IMAD.WIDE.U32 R12, R110, R6, RZ ;  /* 0x000000066e0ca225 */ /* 0x010fe200078e00ff */
[----:B------:R-:W-:-:S02]  /*1a10*/  LOP3.LUT R100, R100, 0x20, R40, 0xf8, !PT ;  /* 0x0000002064647812 */ /* 0x000fc400078ef828 */
[----:B------:R-:W-:Y:S01]  /*1a20*/  MOV R112, R2 ;  /* 0x0000000200707202 */ /* 0x000fe20000000f00 */
[----:B------:R-:W-:Y:S01]  /*1a30*/  @!P2 IMAD R7, R110, R7, R13 ;  /* 0x000000076e07a224 */ /* 0x000fe200078e020d */
[----:B------:R-:W-:Y:S01]  /*1a40*/  MOV R113, R0 ;  /* 0x0000000000717202 */ /* 0x000fe20000000f00 */
[----:B-----5:R-:W-:Y:S01]  /*1a50*/  @P2 IMAD.WIDE.U32 R18, R8, R4, RZ ;  /* 0x0000000408122225 */ /* 0x020fe200078e00ff */
[----:B------:R-:W-:Y:S02]  /*1a60*/  @!P2 MOV R4, R12 ;  /* 0x0000000c0004a202 */ /* 0x000fe40000000f00 */
[----:B------:R-:W-:Y:S01]  /*1a70*/  IADD3 R12, PT, PT, R46, 0x20, RZ ;  /* 0x000000202e0c7810 */ /* 0x000fe20007ffe0ff */
[----:B------:R-:W-:Y:S01]  /*1a80*/  @P2 IMAD R7, R8, R5, R19 ;  /* 0x0000000508072224 */ /* 0x000fe200078e0213 */
[----:B------:R-:W-:Y:S01]  /*1a90*/  @P2 MOV R4, R18 ;  /* 0x0000001200042202 */ /* 0x000fe20000000f00 */
[----:B------:R-:W-:Y:S01]  /*1aa0*/  IMAD.WIDE.U32 R26, R46, R20, R26 ;  /* 0x000000142e1a7225 */ /* 0x000fe200078e001a */
[----:B------:R-:W-:-:S02]  /*1ab0*/  ISETP.GE.AND P0, PT, R12, R102, PT ;  /* 0x000000660c00720c */ /* 0x000fc40003f06270 */
[----:B------:R-:W-:Y:S01]  /*1ac0*/  IADD3 R4, P2, PT, R9, R4, RZ ;  /* 0x0000000409047210 */ /* 0x000fe20007f5e0ff */
[----:B------:R-:W-:Y:S01]  /*1ad0*/  IMAD R106, R46, R21, R27 ;  /* 0x000000152e6a7224 */ /* 0x000fe200078e021b */
[----:B------:R-:W4:Y:S01]  /*1ae0*/  @!P1 LDC.64 R8, c[0x0][0x3b0] ;  /* 0x0000ec00ff089b82 */ /* 0x000f220000000a00 */
[----:B------:R-:W-:Y:S02]  /*1af0*/  SHF.R.S32.HI R19, RZ, 0x1f, R24 ;  /* 0x0000001fff137819 */ /* 0x000fe40000011418 */
[----:B------:R-:W-:Y:S02]  /*1b00*/  IADD3.X R5, PT, PT, RZ, R7, RZ, P2, !PT ;  /* 0x00000007ff057210 */ /* 0x000fe400017fe4ff */
[----:B------:R-:W-:Y:S01]  /*1b10*/  SHF.L.U32 R18, R84, 0x5, RZ ;  /* 0x0000000554127819 */ /* 0x000fe200000006ff */
[----:B-1----:R-:W-:Y:S01]  /*1b20*/  IMAD R19, R19, UR4, RZ ;  /* 0x0000000413137c24 */ /* 0x002fe2000f8e02ff */
[----:B---3--:R-:W-:Y:S02]  /*1b30*/  LEA R107, P4, R26, UR6, 0x1 ;  /* 0x000000061a6b7c11 */ /* 0x008fe4000f8808ff */
[----:B------:R-:W1:Y:S01]  /*1b40*/  @!P0 LDC.64 R6, c[0x0][0x3b0] ;  /* 0x0000ec00ff068b82 */ /* 0x000e620000000a00 */
[----:B------:R-:W-:Y:S01]  /*1b50*/  IMAD R19, R24, UR5, R19 ;  /* 0x0000000518137c24 */ /* 0x000fe2000f8e0213 */
[----:B------:R-:W-:Y:S01]  /*1b60*/  @!P0 IADD3 R16, P3, PT, R14, 0x20, RZ ;  /* 0x000000200e108810 */ /* 0x000fe20007f7e0ff */
[----:B------:R-:W-:Y:S01]  /*1b70*/  IMAD.WIDE.U32 R24, R24, UR4, R4 ;  /* 0x0000000418187c25 */ /* 0x000fe2000f8e0004 */
[----:B------:R-:W-:Y:S01]  /*1b80*/  LEA R22, P2, R18, R105, 0x1 ;  /* 0x0000006912167211 */ /* 0x000fe200078408ff */
[----:B------:R-:W-:Y:S01]  /*1b90*/  UMOV UR4, 0x400 ;  /* 0x0000040000047882 */ /* 0x000fe20000000000 */
[----:B------:R-:W-:Y:S01]  /*1ba0*/  LEA.HI.X R106, R26, UR7, R106, 0x1, P4 ;  /* 0x000000071a6a7c11 */ /* 0x000fe2000a0f0c6a */
[----:B------:R-:W-:Y:S01]  /*1bb0*/  @!P0 IMAD.X R13, RZ, RZ, R15, P3 ;  /* 0x000000ffff0d8224 */ /* 0x000fe200018e060f */
[----:B------:R-:W3:Y:S01]  /*1bc0*/  S2UR UR5, SR_CgaCtaId ;  /* 0x00000000000579c3 */ /* 0x000ee20000008800 */
[----:B------:R-:W-:-:S02]  /*1bd0*/  IADD3 R19, PT, PT, R25, R19, RZ ;  /* 0x0000001319137210 */ /* 0x000fc40007ffe0ff */
[----:B------:R-:W-:Y:S02]  /*1be0*/  LEA.HI.X R23, R18, R104, R17, 0x1, P2 ;  /* 0x0000006812177211 */ /* 0x000fe400010f0c11 */
[----:B------:R-:W-:Y:S01]  /*1bf0*/  @!P0 MOV R25, R19 ;  /* 0x0000001300198202 */ /* 0x000fe20000000f00 */
[----:B----4-:R-:W-:Y:S02]  /*1c00*/  @!P1 IMAD R15, R15, R8, RZ ;  /* 0x000000080f0f9224 */ /* 0x010fe400078e02ff */
[----:B------:R-:W4:Y:S01]  /*1c10*/  @!P0 LDC.64 R4, c[0x0][0x380] ;  /* 0x0000e000ff048b82 */ /* 0x000f220000000a00 */
[----:B------:R-:W-:Y:S01]  /*1c20*/  @!P1 MOV R18, R24 ;  /* 0x0000001800129202 */ /* 0x000fe20000000f00 */
[C---:B------:R-:W-:Y:S02]  /*1c30*/  @!P1 IMAD R9, R14.reuse, R9, R15 ;  /* 0x000000090e099224 */ /* 0x040fe400078e020f */
[----:B------:R-:W-:Y:S02]  /*1c40*/  IMAD R15, R3, -0x80, R41 ;  /* 0xffffff80030f7824 */ /* 0x000fe400078e0229 */
[----:B------:R-:W-:Y:S01]  /*1c50*/  @!P1 IMAD.WIDE.U32 R18, R14, R8, R18 ;  /* 0x000000080e129225 */ /* 0x000fe200078e0012 */
[----:B------:R-:W-:-:S02]  /*1c60*/  IADD3 R8, PT, PT, R46, 0x60, RZ ;  /* 0x000000602e087810 */ /* 0x000fc40007ffe0ff */
[----:B------:R-:W-:Y:S01]  /*1c70*/  IADD3 R15, PT, PT, R15, 0x80, RZ ;  /* 0x000000800f0f7810 */ /* 0x000fe20007ffe0ff */
[-C--:B-1----:R-:W-:Y:S01]  /*1c80*/  @!P0 IMAD R13, R13, R6.reuse, RZ ;  /* 0x000000060d0d8224 */ /* 0x082fe200078e02ff */
[----:B------:R-:W-:Y:S01]  /*1c90*/  @!P1 IADD3 R9, PT, PT, R19, R9, RZ ;  /* 0x0000000913099210 */ /* 0x000fe20007ffe0ff */
[----:B------:R-:W-:Y:S01]  /*1ca0*/  @!P0 IMAD.WIDE.U32 R24, R16, R6, R24 ;  /* 0x0000000610188225 */ /* 0x000fe200078e0018 */
[----:B------:R-:W-:Y:S01]  /*1cb0*/  @!P1 LEA R10, P2, R18, R10, 0x1 ;  /* 0x0000000a120a9211 */ /* 0x000fe200078408ff */
[----:B---3--:R-:W-:Y:S02]  /*1cc0*/  ULEA UR5, UR5, UR4, 0x18 ;  /* 0x0000000405057291 */ /* 0x008fe4000f8ec0ff */
[----:B------:R-:W-:Y:S01]  /*1cd0*/  VIADD R6, R46, 0x40 ;  /* 0x000000402e067836 */ /* 0x000fe20000000000 */
[----:B------:R-:W-:Y:S01]  /*1ce0*/  ISETP.GE.AND P3, PT, R8, R15, PT ;  /* 0x0000000f0800720c */ /* 0x000fe20003f66270 */
[----:B------:R-:W-:Y:S01]  /*1cf0*/  @!P0 IMAD R7, R16, R7, R13 ;  /* 0x0000000710078224 */ /* 0x000fe200078e020d */
[-C--:B------:R-:W-:Y:S01]  /*1d00*/  ISETP.GE.AND P6, PT, R46, R15.reuse, PT ;  /* 0x0000000f2e00720c */ /* 0x080fe20003fc6270 */
[----:B------:R-:W-:Y:S01]  /*1d10*/  IMAD.WIDE.U32 R16, R84, 0x40, RZ ;  /* 0x0000004054107825 */ /* 0x000fe200078e00ff */
[----:B------:R-:W-:-:S02]  /*1d20*/  ISETP.GE.AND P4, PT, R6, R15, PT ;  /* 0x0000000f0600720c */ /* 0x000fc40003f86270 */
[----:B------:R-:W-:Y:S02]  /*1d30*/  @!P1 LEA.HI.X R11, R18, R11, R9, 0x1, P2 ;  /* 0x0000000b120b9211 */ /* 0x000fe400010f0c09 */
[----:B------:R-:W-:Y:S02]  /*1d40*/  @!P0 IADD3 R7, PT, PT, R25, R7, RZ ;  /* 0x0000000719078210 */ /* 0x000fe40007ffe0ff */
[C---:B----4-:R-:W-:Y:S02]  /*1d50*/  @!P0 LEA R4, P2, R24.reuse, R4, 0x1 ;  /* 0x0000000418048211 */ /* 0x050fe400078408ff */
[----:B------:R-:W-:Y:S02]  /*1d60*/  LEA R111, R111, UR5, 0x1 ;  /* 0x000000056f6f7c11 */ /* 0x000fe4000f8e08ff */
[----:B------:R-:W-:Y:S01]  /*1d70*/  @!P0 LEA.HI.X R5, R24, R5, R7, 0x1, P2 ;  /* 0x0000000518058211 */ /* 0x000fe200010f0c07 */
[----:B------:R-:W-:Y:S01]  /*1d80*/  IMAD.SHL.U32 R7, R85, 0x40, RZ ;  /* 0x0000004055077824 */ /* 0x000fe200078e00ff */
[-C--:B------:R-:W-:Y:S01]  /*1d90*/  ISETP.GE.AND P5, PT, R12, R15.reuse, PT ;  /* 0x0000000f0c00720c */ /* 0x080fe20003fa6270 */
[----:B------:R-:W-:Y:S01]  /*1da0*/  @!PT LDS RZ, [RZ] ;  /* 0x00000000fffff984 */ /* 0x000fe20000000800 */
[----:B------:R-:W-:Y:S01]  /*1db0*/  @!PT LDS RZ, [RZ] ;  /* 0x00000000fffff984 */ /* 0x000fe20000000800 */
[----:B------:R-:W-:Y:S01]  /*1dc0*/  @!PT LDS RZ, [RZ] ;  /* 0x00000000fffff984 */ /* 0x000fe20000000800 */
[----:B------:R1:W-:Y:S01]  /*1dd0*/  @!P1 LDGSTS.E.BYPASS.LTC128B.128 [R111], desc[UR14][R10.64] ;  /* 0x000000000a6f9fae */ /* 0x0003e2000b981a0e */
[----:B------:R-:W-:-:S02]  /*1de0*/  ISETP.GE.AND P2, PT, R6, R15, PT ;  /* 0x0000000f0600720c */ /* 0x000fc40003f46270 */
[----:B------:R-:W-:Y:S01]  /*1df0*/  @!P6 MOV R6, R105 ;  /* 0x000000690006e202 */ /* 0x000fe20000000f00 */
[----:B------:R3:W-:Y:S01]  /*1e00*/  @!P0 LDGSTS.E.BYPASS.LTC128B.128 [R111+0x800], desc[UR14][R4.64] ;  /* 0x00800000046f8fae */ /* 0x0007e2000b981a0e */
[----:B------:R-:W-:Y:S02]  /*1e10*/  LOP3.LUT R46, R46, 0x7, RZ, 0xc0, !PT ;  /* 0x000000072e2e7812 */ /* 0x000fe400078ec0ff */
[----:B-1----:R-:W-:Y:S02]  /*1e20*/  @!P4 IADD3 R10, P1, PT, R22, R16, RZ ;  /* 0x00000010160ac210 */ /* 0x002fe40007f3e0ff */
[----:B---3--:R-:W-:Y:S02]  /*1e30*/  @!P3 LEA R4, P0, R84, R22, 0x7 ;  /* 0x000000165404b211 */ /* 0x008fe400078038ff */
[----:B------:R-:W-:Y:S02]  /*1e40*/  @!P4 IADD3.X R11, PT, PT, R23, R17, R7, P1, !PT ;  /* 0x00000011170bc210 */ /* 0x000fe40000ffe407 */
[----:B------:R-:W-:-:S02]  /*1e50*/  @!P6 MOV R7, R104 ;  /* 0x000000680007e202 */ /* 0x000fc40000000f00 */
[----:B------:R-:W-:Y:S02]  /*1e60*/  @!P3 LEA.HI.X R5, R84, R23, R85, 0x7, P0 ;  /* 0x000000175405b211 */ /* 0x000fe400000f3c55 */
[----:B------:R-:W-:Y:S01]  /*1e70*/  ISETP.GE.AND P1, PT, R8, R15, PT ;  /* 0x0000000f0800720c */ /* 0x000fe20003f26270 */
[----:B------:R1:W-:Y:S01]  /*1e80*/  @!P6 LDGSTS.E.BYPASS.LTC128B.128 [R111+0x1000], desc[UR14][R6.64] ;  /* 0x01000000066fefae */ /* 0x0003e2000b981a0e */
[----:B------:R-:W-:-:S03]  /*1e90*/  @!P6 IMAD.MOV.U32 R8, RZ, RZ, R107 ;  /* 0x000000ffff08e224 */ /* 0x000fc600078e006b */
[----:B------:R3:W-:Y:S04]  /*1ea0*/  @!P5 LDGSTS.E.BYPASS.LTC128B.128 [R111+0x1800], desc[UR14][R22.64] ;  /* 0x01800000166fdfae */ /* 0x0007e8000b981a0e */
[----:B------:R4:W-:Y:S04]  /*1eb0*/  @!P4 LDGSTS.E.BYPASS.LTC128B.128 [R111+0x2000], desc[UR14][R10.64] ;  /* 0x020000000a6fcfae */ /* 0x0009e8000b981a0e */
[----:B------:R5:W-:Y:S01]  /*1ec0*/  @!P3 LDGSTS.E.BYPASS.LTC128B.128 [R111+0x2800], desc[UR14][R4.64] ;  /* 0x02800000046fbfae */ /* 0x000be2000b981a0e */
[----:B------:R-:W-:Y:S01]  /*1ed0*/  ISETP.GE.AND P3, PT, R12, R15, PT ;  /* 0x0000000f0c00720c */ /* 0x000fe20003f66270 */
[----:B------:R-:W-:-:S02]  /*1ee0*/  IMAD.WIDE.U32 R12, R20, 0x40, RZ ;  /* 0x00000040140c7825 */ /* 0x000fc400078e00ff */
[----:B------:R-:W0:Y:S01]  /*1ef0*/  LDGDEPBAR ;  /* 0x00000000000079af */ /* 0x000e220000000000 */
[----:B-1----:R-:W-:Y:S01]  /*1f00*/  LOP3.LUT R7, R40, 0xc0, RZ, 0xc0, !PT ;  /* 0x000000c028077812 */ /* 0x002fe200078ec0ff */
[----:B------:R-:W-:Y:S01]  /*1f10*/  IMAD.SHL.U32 R6, R20, 0x20, RZ ;  /* 0x0000002014067824 */ /* 0x000fe200078e00ff */
[----:B---3--:R-:W-:Y:S02]  /*1f20*/  SHF.L.U32 R23, R86, 0x2, RZ ;  /* 0x0000000256177819 */ /* 0x008fe400000006ff */
[----:B------:R-:W-:Y:S02]  /*1f30*/  MOV R22, 0x20 ;  /* 0x0000002000167802 */ /* 0x000fe40000000f00 */
[----:B------:R-:W-:Y:S02]  /*1f40*/  LOP3.LUT R23, R7, 0x18, R23, 0xf8, !PT ;  /* 0x0000001807177812 */ /* 0x000fe400078ef817 */
[----:B----4-:R-:W-:Y:S02]  /*1f50*/  LOP3.LUT R10, R40, 0x120, RZ, 0xc0, !PT ;  /* 0x00000120280a7812 */ /* 0x010fe400078ec0ff */
[----:B------:R-:W-:Y:S01]  /*1f60*/  LOP3.LUT R9, R23, 0x8, R86, 0x78, !PT ;  /* 0x0000000817097812 */ /* 0x000fe200078e7856 */
[----:B------:R-:W-:-:S04]  /*1f70*/  DEPBAR.LE SB0, 0x0 ;  /* 0x000080000000791a */ /* 0x000fc80000000000 */
[----:B-----5:R-:W-:Y:S01]  /*1f80*/  SHF.L.U64.HI R5, R20, 0x5, R21 ;  /* 0x0000000514057819 */ /* 0x020fe20000010215 */
[----:B------:R-:W-:Y:S01]  /*1f90*/  BAR.SYNC.DEFER_BLOCKING 0x0 ;  /* 0x0000000000007b1d */ /* 0x000fe20000010000 */
[----:B------:R-:W-:Y:S02]  /*1fa0*/  LEA R4, P0, R6, R107, 0x1 ;  /* 0x0000006b06047211 */ /* 0x000fe400078008ff */
[----:B------:R-:W-:Y:S02]  /*1fb0*/  LOP3.LUT R100, R100, R9, RZ, 0xfc, !PT ;  /* 0x0000000964647212 */ /* 0x000fe400078efcff */
[-C--:B------:R-:W-:Y:S02]  /*1fc0*/  LEA.HI.X R5, R6, R106.reuse, R5, 0x1, P0 ;  /* 0x0000006a06057211 */ /* 0x080fe400000f0c05 */
[----:B------:R-:W-:Y:S02]  /*1fd0*/  @!P6 MOV R9, R106 ;  /* 0x0000006a0009e202 */ /* 0x000fe40000000f00 */
[----:B------:R-:W-:-:S02]  /*1fe0*/  SHF.L.U32 R7, R21, 0x6, RZ ;  /* 0x0000000615077819 */ /* 0x000fc400000006ff */
[----:B------:R-:W-:Y:S02]  /*1ff0*/  @!P2 IADD3 R6, P0, PT, R4, R12, RZ ;  /* 0x0000000c0406a210 */ /* 0x000fe40007f1e0ff */
[----:B------:R-:W-:Y:S02]  /*2000*/  LOP3.LUT R101, R10, 0x3e00, R101, 0xf8, !PT ;  /* 0x00003e000a657812 */ /* 0x000fe400078ef865 */
[----:B------:R-:W-:Y:S02]  /*2010*/  LOP3.LUT R23, R23, 0x8, R44, 0x78, !PT ;  /* 0x0000000817177812 */ /* 0x000fe400078e782c */
[----:B------:R-:W-:Y:S02]  /*2020*/  @!P2 IADD3.X R7, PT, PT, R5, R13, R7, P0, !PT ;  /* 0x0000000d0507a210 */ /* 0x000fe400007fe407 */
[----:B------:R-:W-:Y:S02]  /*2030*/  LOP3.LUT R101, R101, R23, RZ, 0xfc, !PT ;  /* 0x0000001765657212 */ /* 0x000fe400078efcff */
[----:B------:R-:W-:-:S02]  /*2040*/  LEA R100, R100, UR5, 0x1 ;  /* 0x0000000564647c11 */ /* 0x000fc4000f8e08ff */
[----:B------:R-:W-:Y:S01]  /*2050*/  LEA R101, R101, UR5, 0x1 ;  /* 0x0000000565657c11 */ /* 0x000fe2000f8e08ff */
[----:B------:R-:W-:Y:S01]  /*2060*/  @!PT LDS RZ, [RZ] ;  /* 0x00000000fffff984 */ /* 0x000fe20000000800 */
[----:B------:R-:W-:Y:S01]  /*2070*/  @!PT LDS RZ, [RZ] ;  /* 0x00000000fffff984 */ /* 0x000fe20000000800 */
[----:B------:R-:W-:Y:S01]  /*2080*/  @!PT LDS RZ, [RZ] ;  /* 0x00000000fffff984 */ /* 0x000fe20000000800 */
[----:B------:R1:W-:Y:S01]  /*2090*/  @!P6 LDGSTS.E.BYPASS.LTC128B.128 [R111+0x3000], desc[UR14][R8.64] ;  /* 0x03000000086fefae */ /* 0x0003e2000b981a0e */
[----:B------:R-:W-:-:S03]  /*20a0*/  LOP3.LUT R44, R44, 0x1f0, RZ, 0xc0, !PT ;  /* 0x000001f02c2c7812 */ /* 0x000fc600078ec0ff */
[----:B------:R-:W-:Y:S01]  /*20b0*/  @P6 STS.128 [R111+0x3000], RZ ;  /* 0x003000ff6f006388 */ /* 0x000fe20000000c00 */
[----:B------:R-:W-:Y:S02]  /*20c0*/  LOP3.LUT P6, RZ, R86, 0x4, RZ, 0xc0, !PT ;  /* 0x0000000456ff7812 */ /* 0x000fe400078cc0ff */
[----:B------:R-:W-:Y:S01]  /*20d0*/  IADD3 R45, PT, PT, R44, 0x1, R45 ;  /* 0x000000012c2d7810 */ /* 0x000fe20007ffe02d */
[----:B------:R-:W-:Y:S01]  /*20e0*/  @P3 STS.128 [R111+0x3800], RZ ;  /* 0x003800ff6f003388 */ /* 0x000fe20000000c00 */
[----:B------:R-:W-:Y:S02]  /*20f0*/  SEL R50, R22, 0xffffffe0, !P6 ;  /* 0xffffffe016327807 */ /* 0x000fe40007000000 */
[----:B------:R-:W-:Y:S01]  /*2100*/  IADD3 R45, PT, PT, -R43, R45, R46 ;  /* 0x0000002d2b2d7210 */ /* 0x000fe20007ffe12e */
[----:B------:R-:W-:Y:S01]  /*2110*/  @!PT LDS RZ, [RZ] ;  /* 0x00000000fffff984 */ /* 0x000fe20000000800 */
[----:B------:R-:W-:Y:S01]  /*2120*/  @!PT LDS RZ, [RZ] ;  /* 0x00000000fffff984 */ /* 0x000fe20000000800 */
[----:B------:R-:W-:Y:S01]  /*2130*/  @!PT LDS RZ, [RZ] ;  /* 0x00000000fffff984 */ /* 0x000fe20000000800 */
[----:B------:R-:W-:Y:S01]  /*2140*/  @!P3 LDGSTS.E.BYPASS.LTC128B.128 [R111+0x3800], desc[UR14][R4.64] ;  /* 0x03800000046fbfae */ /* 0x000fe2000b981a0e */
[----:B------:R-:W-:Y:S01]  /*2150*/  IADD3 R16, PT, PT, R101, R50, RZ ;  /* 0x0000003265107210 */ /* 0x000fe20007ffe0ff */
[----:B------:R-:W-:Y:S01]  /*2160*/  IMAD.IADD R50, R50, 0x1, R100 ;  /* 0x0000000132327824 */ /* 0x000fe200078e0264 */
[--C-:B------:R-:W-:Y:S01]  /*2170*/  IADD3 R42, PT, PT, R45, R42, R41.reuse ;  /* 0x0000002a2d2a7210 */ /* 0x100fe20007ffe029 */
[----:B------:R-:W-:Y:S03]  /*2180*/  @P2 STS.128 [R111+0x4000], RZ ;  /* 0x004000ff6f002388 */ /* 0x000fe60000000c00 */
[C---:B------:R-:W-:Y:S01]  /*2190*/  VIMNMX R115, PT, PT, R42.reuse, R41, PT ;  /* 0x000000292a737248 */ /* 0x040fe20003fe0100 */
[----:B------:R-:W-:Y:S01]  /*21a0*/  @!PT LDS RZ, [RZ] ;  /* 0x00000000fffff984 */ /* 0x000fe20000000800 */
[----:B------:R-:W-:Y:S01]  /*21b0*/  @!PT LDS RZ, [RZ] ;  /* 0x00000000fffff984 */ /* 0x000fe20000000800 */
[----:B------:R-:W-:Y:S01]  /*21c0*/  @!PT LDS RZ, [RZ] ;  /* 0x00000000fffff984 */ /* 0x000fe20000000800 */
[----:B------:R3:W-:Y:S01]  /*21d0*/  @!P2 LDGSTS.E.BYPASS.LTC128B.128 [R111+0x4000], desc[UR14][R6.64] ;  /* 0x04000000066fafae */ /* 0x0007e2000b981a0e */
[----:B------:R-:W-:-:S03]  /*21e0*/  VIADDMNMX R114, R42, 0x8, R41, PT ;  /* 0x000000082a727846 */ /* 0x000fc60003800129 */
[----:B------:R-:W-:Y:S01]  /*21f0*/  @P1 STS.128 [R111+0x4800], RZ ;  /* 0x004800ff6f001388 */ /* 0x000fe20000000c00 */
[----:B-1----:R-:W-:-:S04]  /*2200*/  @!P1 LEA R8, P0, R20, R4, 0x7 ;  /* 0x0000000414089211 */ /* 0x002fc800078038ff */
[----:B------:R-:W-:-:S05]  /*2210*/  @!P1 LEA.HI.X R9, R20, R5, R21, 0x7, P0 ;  /* 0x0000000514099211 */ /* 0x000fca00000f3c15 */
[----:B------:R-:W-:Y:S01]  /*2220*/  @!PT LDS RZ, [RZ] ;  /* 0x00000000fffff984 */ /* 0x000fe20000000800 */
[----:B------:R-:W-:Y:S01]  /*2230*/  @!PT LDS RZ, [RZ] ;  /* 0x00000000fffff984 */ /* 0x000fe20000000800 */
[----:B------:R-:W-:Y:S01]  /*2240*/  @!PT LDS RZ, [RZ] ;  /* 0x00000000fffff984 */ /* 0x000fe20000000800 */
[----:B------:R1:W-:Y:S04]  /*2250*/  @!P1 LDGSTS.E.BYPASS.LTC128B.128 [R111+0x4800], desc[UR14][R8.64] ;  /* 0x04800000086f9fae */ /* 0x0003e8000b981a0e */
[----:B------:R-:W-:Y:S04]  /*2260*/  LDSM.16.M88.4 R28, [R101] ;  /* 0x00000000651c783b */ /* 0x000fe80000000200 */
[----:B------:R-:W1:Y:S04]  /*2270*/  LDSM.16.M88.4 R32, [R100+0x1000] ;  /* 0x001000006420783b */ /* 0x000e680000000200 */
[----:B------:R-:W-:Y:S04]  /*2280*/  LDSM.16.M88.4 R16, [R16] ;  /* 0x000000001010783b */ /* 0x000fe80000000200 */
[----:B---3--:R-:W-:Y:S04]  /*2290*/  LDSM.16.M88.4 R4, [R50+0x1000] ;  /* 0x001000003204783b */ /* 0x008fe80000000200 */
[----:B------:R-:W3:Y:S04]  /*22a0*/  LDSM.16.M88.4 R24, [R100+0x1400] ;  /* 0x001400006418783b */ /* 0x000ee80000000200 */
[----:B------:R-:W4:Y:S04]  /*22b0*/  LDSM.16.M88.4 R36, [R50+0x1400] ;  /* 0x001400003224783b */ /* 0x000f280000000200 */
[----:B------:R-:W0:Y:S01]  /*22c0*/  LDGDEPBAR ;  /* 0x00000000000079af */ /* 0x000e220000000000 */
[C---:B-1----:R-:W-:Y:S08]  /*22d0*/  HMMA.16816.F32 R8, R28.reuse, R32, RZ ;  /* 0x000000201c08723c */ /* 0x042ff000000018ff */
[C---:B------:R-:W-:Y:S08]  /*22e0*/  HMMA.16816.F32 R32, R28.reuse, R34, RZ ;  /* 0x000000221c20723c */ /* 0x040ff000000018ff */
[----:B---3--:R-:W-:Y:S08]  /*22f0*/  HMMA.16816.F32 R12, R28, R24, RZ ;  /* 0x000000181c0c723c */ /* 0x008ff000000018ff */
[C---:B------:R-:W-:Y:S08]  /*2300*/  HMMA.16816.F32 R8, R16.reuse, R4, R8 ;  /* 0x000000041008723c */ /* 0x040ff00000001808 */
[C---:B------:R-:W-:Y:S01]  /*2310*/  HMMA.16816.F32 R32, R16.reuse, R6, R32 ;  /* 0x000000061020723c */ /* 0x040fe20000001820 */
[----:B------:R-:W1:Y:S07]  /*2320*/  LDSM.16.M88.4 R4, [R100+0x1800] ;  /* 0x001800006404783b */ /* 0x000e6e0000000200 */
[----:B----4-:R-:W-:Y:S03]  /*2330*/  HMMA.16816.F32 R12, R16, R36, R12 ;  /* 0x00000024100c723c */ /* 0x010fe6000000180c */
[----:B--2---:R-:W-:Y:S01]  /*2340*/  FMUL.FTZ R8, R8, UR10 ;  /* 0x0000000a08087c20 */ /* 0x004fe20008410000 */
        /* <DEDUP_REMOVED lines=109> */
[----:B------:R-:W-:Y:S01]  /*2a20*/  FMUL.FTZ R12, R12, UR10 ;  /* 0x0000000a0c0c7c20 */ /* 0x000fe20008410000 */
[----:B------:R-:W-:-:S02]  /*2a30*/  FMUL.FTZ R14, R14, UR10 ;  /* 0x0000000a0e0e7c20 */ /* 0x000fc40008410000 */
        /* <DEDUP_REMOVED lines=13> */
[----:B------:R-:W-:-:S03]  /*2b10*/  FMUL.FTZ R8, R8, UR10 ;  /* 0x0000000a08087c20 */ /* 0x000fc60008410000 */
[----:B------:R3:W1:Y:S01]  /*2b20*/  MUFU.TANH R76, R9 ;  /* 0x00000009004c7308 */ /* 0x0006620000002400 */
[----:B--2---:R2:W4:Y:S01]  /*2b30*/  LDSM.16.M88.4 R32, [R50+0x2c00] ;  /* 0x002c00003220783b */ /* 0x0045220000000200 */
[----:B------:R-:W-:-:S06]  /*2b40*/  DEPBAR.LE SB0, 0x0 ;  /* 0x000080000000791a */ /* 0x000fcc0000000000 */
[----:B------:R-:W1:Y:S01]  /*2b50*/  MUFU.TANH R14, R14 ;  /* 0x0000000e000e7308 */ /* 0x000e620000002400 */
[C---:B-----5:R-:W-:Y:S08]  /*2b60*/  HMMA.16816.F32 R4, R28.reuse, R24, RZ ;  /* 0x000000181c04723c */ /* 0x060ff000000018ff */
[----:B------:R-:W-:Y:S01]  /*2b70*/  HMMA.16816.F32 R24, R28, R26, RZ ;  /* 0x0000001a1c18723c */ /* 0x000fe200000018ff */
[----:B---3--:R-:W-:Y:S01]  /*2b80*/  FMUL.FTZ R9, R11, UR10 ;  /* 0x0000000a0b097c20 */ /* 0x008fe20008410000 */
[----:B------:R-:W-:Y:S01]  /*2b90*/  FMUL.FTZ R11, R38, UR10 ;  /* 0x0000000a260b7c20 */ /* 0x000fe20008410000 */
[----:B------:R-:W-:Y:S01]  /*2ba0*/  FMUL.FTZ R31, R36, UR10 ;  /* 0x0000000a241f7c20 */ /* 0x000fe20008410000 */
[----:B------:R-:W-:Y:S01]  /*2bb0*/  FMUL.FTZ R28, R37, UR10 ;  /* 0x0000000a251c7c20 */ /* 0x000fe20008410000 */
[----:B--2---:R2:W3:Y:S08]  /*2bc0*/  MUFU.TANH R50, R13 ;  /* 0x0000000d00327308 */ /* 0x0044f00000002400 */
[----:B------:R-:W1:Y:S08]  /*2bd0*/  MUFU.TANH R9, R9 ;  /* 0x0000000900097308 */ /* 0x000e700000002400 */
[----:B------:R-:W1:Y:S01]  /*2be0*/  MUFU.TANH R31, R31 ;  /* 0x0000001f001f7308 */ /* 0x000e620000002400 */
[----:B----4-:R-:W-:Y:S01]  /*2bf0*/  HMMA.16816.F32 R4, R16, R32, R4 ;  /* 0x000000201004723c */ /* 0x010fe20000001804 */
[----:B--2---:R-:W-:-:S06]  /*2c00*/  FMUL.FTZ R13, R15, UR10 ;  /* 0x0000000a0f0d7c20 */ /* 0x004fcc0008410000 */
[----:B------:R2:W4:Y:S01]  /*2c10*/  MUFU.TANH R15, R8 ;  /* 0x00000008000f7308 */ /* 0x0005220000002400 */
[----:B------:R-:W-:Y:S07]  /*2c20*/  HMMA.16816.F32 R24, R16, R34, R24 ;  /* 0x000000221018723c */ /* 0x000fee0000001818 */
[----:B------:R-:W1:Y:S04]  /*2c30*/  MUFU.TANH R13, R13 ;  /* 0x0000000d000d7308 */ /* 0x000e680000002400 */
[----:B------:R-:W-:Y:S01]  /*2c40*/  FMUL.FTZ R7, R7, UR10 ;  /* 0x0000000a07077c20 */ /* 0x000fe20008410000 */
[----:B------:R-:W-:Y:S01]  /*2c50*/  FMUL.FTZ R4, R4, UR10 ;  /* 0x0000000a04047c20 */ /* 0x000fe20008410000 */
[----:B------:R-:W-:Y:S01]  /*2c60*/  FMUL.FTZ R5, R5, UR10 ;  /* 0x0000000a05057c20 */ /* 0x000fe20008410000 */
[----:B------:R-:W-:Y:S01]  /*2c70*/  FMUL.FTZ R6, R6, UR10 ;  /* 0x0000000a06067c20 */ /* 0x000fe20008410000 */
[----:B------:R5:W1:Y:S01]  /*2c80*/  MUFU.TANH R29, R7 ;  /* 0x00000007001d7308 */ /* 0x000a620000002400 */
[----:B--2---:R-:W-:Y:S01]  /*2c90*/  FMUL.FTZ R8, R10, UR10 ;  /* 0x0000000a0a087c20 */ /* 0x004fe20008410000 */
[----:B------:R-:W-:-:S02]  /*2ca0*/  FMUL.FTZ R10, R39, UR10 ;  /* 0x0000000a270a7c20 */ /* 0x000fc40008410000 */
[----:B------:R-:W-:Y:S01]  /*2cb0*/  FMUL.FTZ R24, R24, UR10 ;  /* 0x0000000a18187c20 */ /* 0x000fe20008410000 */
[----:B------:R-:W-:-:S03]  /*2cc0*/  FMUL.FTZ R25, R25, UR10 ;  /* 0x0000000a19197c20 */ /* 0x000fc60008410000 */
[----:B------:R2:W1:Y:S08]  /*2cd0*/  MUFU.TANH R38, R24 ;  /* 0x0000001800267308 */ /* 0x0004700000002400 */
[----:B------:R-:W1:Y:S01]  /*2ce0*/  MUFU.TANH R8, R8 ;  /* 0x0000000800087308 */ /* 0x000e620000002400 */
[----:B-----5:R-:W-:Y:S01]  /*2cf0*/  FMUL.FTZ R7, R26, UR10 ;  /* 0x0000000a1a077c20 */ /* 0x020fe20008410000 */
[----:B------:R-:W-:-:S06]  /*2d00*/  FMUL.FTZ R26, R27, UR10 ;  /* 0x0000000a1b1a7c20 */ /* 0x000fcc0008410000 */
[----:B------:R-:W1:Y:S01]  /*2d10*/  MUFU.TANH R28, R28 ;  /* 0x0000001c001c7308 */ /* 0x000e620000002400 */
[----:B--2---:R-:W-:-:S04]  /*2d20*/  IADD3 R24, PT, PT, R3, -0x1, RZ ;  /* 0xffffffff03187810 */ /* 0x004fc80007ffe0ff */
[----:B------:R-:W-:-:S03]  /*2d30*/  ISETP.GT.AND P0, PT, R24, R103, PT ;  /* 0x000000671800720c */ /* 0x000fc60003f04270 */
[----:B------:R-:W2:Y:S08]  /*2d40*/  MUFU.TANH R11, R11 ;  /* 0x0000000b000b7308 */ /* 0x000eb00000002400 */
[----:B------:R-:W1:Y:S08]  /*2d50*/  MUFU.TANH R10, R10 ;  /* 0x0000000a000a7308 */ /* 0x000e700000002400 */
[----:B------:R1:W1:Y:S08]  /*2d60*/  MUFU.TANH R17, R4 ;  /* 0x0000000400117308 */ /* 0x0002700000002400 */
[----:B------:R1:W1:Y:S08]  /*2d70*/  MUFU.TANH R39, R5 ;  /* 0x0000000500277308 */ /* 0x0002700000002400 */
        /* <DEDUP_REMOVED lines=17> */
.L_x_4377:
        /* <DEDUP_REMOVED lines=61> */
.L_x_4378:
        /* <DEDUP_REMOVED lines=18> */
.L_x_4376:
[----:B------:R-:W-:Y:S01]  /*3380*/  IMAD.SHL.U32 R116, R86, 0x2, RZ ;  /* 0x0000000256747824 */ /* 0x000fe200078e00ff */
[----:B------:R-:W3:Y:S01]  /*3390*/  LDCU UR4, c[0x0][0x45c] ;  /* 0x00008b80ff0477ac */ /* 0x000ee20008000800 */
[----:B------:R-:W-:-:S03]  /*33a0*/  LOP3.LUT R87, R23, 0x120, R40, 0xf8, !PT ;  /* 0x0000012017577812 */ /* 0x000fc600078ef828 */
[----:B------:R-:W-:Y:S02]  /*33b0*/  LOP3.LUT R116, R116, 0x6, RZ, 0xc0, !PT ;  /* 0x0000000674747812 */ /* 0x000fe400078ec0ff */
[----:B------:R-:W-:-:S03]  /*33c0*/  LEA R87, R87, UR5, 0x1 ;  /* 0x0000000557577c11 */ /* 0x000fc6000f8e08ff */
[----:B------:R-:W-:Y:S02]  /*33d0*/  IMAD R2, R24, 0x80, R116 ;  /* 0x0000008018027824 */ /* 0x000fe400078e0274 */
[----:B------:R-:W-:Y:S02]  /*33e0*/  VIADD R117, R87, 0x3000 ;  /* 0x0000300057757836 */ /* 0x000fe40000000000 */
[C---:B-12---:R-:W-:Y:S02]  /*33f0*/  VIADD R4, R2.reuse, 0x1 ;  /* 0x0000000102047836 */ /* 0x046fe40000000000 */
        /* <DEDUP_REMOVED lines=63> */
[CC--:B------:R-:W-:Y:S02]  /*37f0*/  ISETP.GE.AND P5, PT, R18.reuse, R115.reuse, PT ;  /* 0x000000731200720c */ /* 0x0c0fe40003fa6270 */
[----:B------:R-:W-:Y:S01]  /*3800*/  ISETP.GE.AND P1, PT, R18, R114, PT ;  /* 0x000000721200720c */ /* 0x000fe20003f26270 */
[----:B------:R-:W-:Y:S01]  /*3810*/  VIADD R18, R2, 0x40 ;  /* 0x0000004002127836 */ /* 0x000fe20000000000 */
[----:B------:R-:W-:Y:S02]  /*3820*/  ISETP.GE.AND P4, PT, R35, R115, PT ;  /* 0x000000732300720c */ /* 0x000fe40003f86270 */
[----:B------:R-:W-:-:S02]  /*3830*/  FSEL R60, R70, -INF , !P2 ;  /* 0xff800000463c7808 */ /* 0x000fc40005000000 */
[----:B------:R-:W-:Y:S02]  /*3840*/  FSEL R120, R120, -INF , !P4 ;  /* 0xff80000078787808 */ /* 0x000fe40006000000 */
[----:B------:R-:W-:Y:S01]  /*3850*/  ISETP.GE.AND P2, PT, R35, R114, PT ;  /* 0x000000722300720c */ /* 0x000fe20003f46270 */
[----:B------:R-:W-:Y:S01]  /*3860*/  VIADD R35, R2, 0x39 ;  /* 0x0000003902237836 */ /* 0x000fe20000000000 */
[----:B------:R-:W-:Y:S02]  /*3870*/  ISETP.GE.AND P4, PT, R18, R115, PT ;  /* 0x000000731200720c */ /* 0x000fe40003f86270 */
[----:B------:R-:W-:Y:S02]  /*3880*/  FSEL R121, R121, -INF , !P3 ;  /* 0xff80000079797808 */ /* 0x000fe40005800000 */
[----:B------:R-:W-:Y:S02]  /*3890*/  FSEL R95, R95, -INF , !P4 ;  /* 0xff8000005f5f7808 */ /* 0x000fe40006000000 */
[----:B------:R-:W-:-:S02]  /*38a0*/  FSEL R119, R119, -INF , !P0 ;  /* 0xff80000077777808 */ /* 0x000fc40004000000 */
[CC--:B------:R-:W-:Y:S02]  /*38b0*/  ISETP.GE.AND P4, PT, R2.reuse, R115.reuse, PT ;  /* 0x000000730200720c */ /* 0x0c0fe40003f86270 */
[C---:B------:R-:W-:Y:S02]  /*38c0*/  ISETP.GE.AND P3, PT, R35.reuse, R115, PT ;  /* 0x000000732300720c */ /* 0x040fe40003f66270 */
[-C--:B------:R-:W-:Y:S01]  /*38d0*/  ISETP.GE.AND P0, PT, R35, R114.reuse, PT ;  /* 0x000000722300720c */ /* 0x080fe20003f06270 */
[----:B------:R-:W-:Y:S01]  /*38e0*/  VIADD R35, R2, 0x41 ;  /* 0x0000004102237836 */ /* 0x000fe20000000000 */
[----:B------:R-:W-:Y:S02]  /*38f0*/  FSEL R96, R96, -INF , !P2 ;  /* 0xff80000060607808 */ /* 0x000fe40005000000 */
[----:B------:R-:W-:Y:S01]  /*3900*/  ISETP.GE.AND P2, PT, R18, R114, PT ;  /* 0x000000721200720c */ /* 0x000fe20003f46270 */
[----:B------:R-:W-:Y:S01]  /*3910*/  VIADD R18, R2, 0x48 ;  /* 0x0000004802127836 */ /* 0x000fe20000000000 */
[----:B------:R-:W-:-:S02]  /*3920*/  FSEL R47, R47, -INF , !P4 ;  /* 0xff8000002f2f7808 */ /* 0x000fc40006000000 */
[----:B------:R-:W-:Y:S02]  /*3930*/  FSEL R97, R97, -INF , !P5 ;  /* 0xff80000061617808 */ /* 0x000fe40006800000 */
        /* <DEDUP_REMOVED lines=9> */
[----:B------:R-:W-:Y:S02]  /*39d0*/  FMNMX3.FTZ R37, R47, R49, R0, !PT ;  /* 0x000000312f257276 */ /* 0x000fe40007810000 */
[----:B------:R-:W-:Y:S02]  /*39e0*/  FSEL R93, R93, -INF , !P2 ;  /* 0xff8000005d5d7808 */ /* 0x000fe40005000000 */
[----:B------:R-:W-:Y:S02]  /*39f0*/  FMNMX3.FTZ R37, R37, R16, R27, !PT ;  /* 0x0000001025257276 */ /* 0x000fe4000781001b */
[----:B------:R-:W-:-:S02]  /*3a00*/  ISETP.GE.AND P2, PT, R35, R115, PT ;  /* 0x000000732300720c */ /* 0x000fc40003f46270 */
[----:B------:R-:W-:Y:S02]  /*3a10*/  FSEL R99, R99, -INF , !P3 ;  /* 0xff80000063637808 */ /* 0x000fe40005800000 */
[----:B------:R-:W-:Y:S02]  /*3a20*/  ISETP.GE.AND P3, PT, R18, R115, PT ;  /* 0x000000731200720c */ /* 0x000fe40003f66270 */
[----:B------:R-:W-:Y:S02]  /*3a30*/  FSEL R94, R94, -INF , !P5 ;  /* 0xff8000005e5e7808 */ /* 0x000fe40006800000 */
[----:B------:R-:W-:Y:S02]  /*3a40*/  FMNMX3.FTZ R37, R37, R25, R34, !PT ;  /* 0x0000001925257276 */ /* 0x000fe40007810022 */
[----:B------:R-:W-:Y:S01]  /*3a50*/  ISETP.GE.AND P5, PT, R35, R114, PT ;  /* 0x000000722300720c */ /* 0x000fe20003fa6270 */
[----:B------:R-:W-:Y:S01]  /*3a60*/  VIADD R35, R2, 0x59 ;  /* 0x0000005902237836 */ /* 0x000fe20000000000 */
[----:B------:R-:W-:-:S02]  /*3a70*/  FSEL R98, R98, -INF , !P2 ;  /* 0xff80000062627808 */ /* 0x000fc40005000000 */
[-C--:B------:R-:W-:Y:S02]  /*3a80*/  ISETP.GE.AND P2, PT, R44, R115.reuse, PT ;  /* 0x000000732c00720c */ /* 0x080fe40003f46270 */
[----:B------:R-:W-:Y:S02]  /*3a90*/  FSEL R59, R74, -INF , !P3 ;  /* 0xff8000004a3b7808 */ /* 0x000fe40005800000 */
[----:B------:R-:W-:Y:S02]  /*3aa0*/  ISETP.GE.AND P3, PT, R36, R115, PT ;  /* 0x000000732400720c */ /* 0x000fe40003f66270 */
[----:B------:R-:W-:Y:S02]  /*3ab0*/  FMNMX3.FTZ R37, R37, R77, R64, !PT ;  /* 0x0000004d25257276 */ /* 0x000fe40007810040 */
[----:B------:R-:W-:Y:S01]  /*3ac0*/  ISETP.GE.AND P4, PT, R18, R114, PT ;  /* 0x000000721200720c */ /* 0x000fe20003f86270 */
[----:B------:R-:W-:Y:S01]  /*3ad0*/  VIADD R18, R2, 0x60 ;  /* 0x0000006002127836 */ /* 0x000fe20000000000 */
[----:B------:R-:W-:-:S02]  /*3ae0*/  FSEL R58, R75, -INF , !P2 ;  /* 0xff8000004b3a7808 */ /* 0x000fc40005000000 */
[----:B------:R-:W-:Y:S02]  /*3af0*/  ISETP.GE.AND P2, PT, R35, R115, PT ;  /* 0x000000732300720c */ /* 0x000fe40003f46270 */
[----:B------:R-:W-:Y:S02]  /*3b00*/  FSEL R57, R12, -INF , !P3 ;  /* 0xff8000000c397808 */ /* 0x000fe40005800000 */
[----:B------:R-:W-:Y:S01]  /*3b10*/  FMNMX3.FTZ R12, R37, R65, R63, !PT ;  /* 0x00000041250c7276 */ /* 0x000fe2000781003f */
[----:B------:R-:W-:Y:S01]  /*3b20*/  VIADD R37, R2, 0x71 ;  /* 0x0000007102257836 */ /* 0x000fe20000000000 */
[----:B------:R-:W-:Y:S01]  /*3b30*/  FSEL R56, R50, -INF , !P2 ;  /* 0xff80000032387808 */ /* 0x000fe20005000000 */
[----:B------:R-:W-:Y:S01]  /*3b40*/  VIADD R50, R2, 0x61 ;  /* 0x0000006102327836 */ /* 0x000fe20000000000 */
[----:B------:R-:W-:Y:S02]  /*3b50*/  ISETP.GE.AND P2, PT, R18, R115, PT ;  /* 0x000000731200720c */ /* 0x000fe40003f46270 */
[----:B------:R-:W-:-:S02]  /*3b60*/  FMNMX3.FTZ R12, R12, R123, R121, !PT ;  /* 0x0000007b0c0c7276 */ /* 0x000fc40007810079 */
[----:B------:R-:W-:Y:S01]  /*3b70*/  FSEL R55, R15, -INF , !P2 ;  /* 0xff8000000f377808 */ /* 0x000fe20005000000 */
[----:B------:R-:W-:Y:S01]  /*3b80*/  VIADD R15, R2, 0x78 ;  /* 0x00000078020f7836 */ /* 0x000fe20000000000 */
[----:B------:R-:W-:Y:S02]  /*3b90*/  FMNMX3.FTZ R12, R12, R120, R97, !PT ;  /* 0x000000780c0c7276 */ /* 0x000fe40007810061 */
[-C--:B------:R-:W-:Y:S02]  /*3ba0*/  ISETP.GE.AND P2, PT, R50, R115.reuse, PT ;  /* 0x000000733200720c */ /* 0x080fe40003f46270 */
[----:B------:R-:W-:Y:S02]  /*3bb0*/  FMNMX3.FTZ R12, R12, R90, R95, !PT ;  /* 0x0000005a0c0c7276 */ /* 0x000fe4000781005f */
[----:B------:R-:W-:Y:S02]  /*3bc0*/  FSEL R54, R76, -INF , !P2 ;  /* 0xff8000004c367808 */ /* 0x000fe40005000000 */
[C---:B------:R-:W-:Y:S01]  /*3bd0*/  ISETP.GE.AND P3, PT, R2.reuse, R114, PT ;  /* 0x000000720200720c */ /* 0x040fe20003f66270 */
[----:B------:R-:W-:Y:S01]  /*3be0*/  VIADD R2, R2, 0x79 ;  /* 0x0000007902027836 */ /* 0x000fe20000000000 */
[----:B------:R-:W-:-:S02]  /*3bf0*/  ISETP.GE.AND P2, PT, R43, R115, PT ;  /* 0x000000732b00720c */ /* 0x000fc40003f46270 */
[----:B------:R-:W-:Y:S02]  /*3c00*/  FMNMX3.FTZ R12, R12, R94, R99, !PT ;  /* 0x0000005e0c0c7276 */ /* 0x000fe40007810063 */
[----:B------:R-:W-:Y:S02]  /*3c10*/  FSEL R46, R31, -INF , !P2 ;  /* 0xff8000001f2e7808 */ /* 0x000fe40005000000 */
[----:B------:R-:W-:Y:S02]  /*3c20*/  FSEL R48, R48, -INF , !P3 ;  /* 0xff80000030307808 */ /* 0x000fe40005800000 */
[-C--:B------:R-:W-:Y:S02]  /*3c30*/  ISETP.GE.AND P2, PT, R42, R115.reuse, PT ;  /* 0x000000732a00720c */ /* 0x080fe40003f46270 */
[----:B------:R-:W-:Y:S02]  /*3c40*/  FMNMX3.FTZ R12, R12, R98, R59, !PT ;  /* 0x000000620c0c7276 */ /* 0x000fe4000781003b */
[----:B------:R-:W-:-:S02]  /*3c50*/  ISETP.GE.AND P3, PT, R41, R115, PT ;  /* 0x000000732900720c */ /* 0x000fc40003f66270 */
[----:B------:R-:W-:Y:S02]  /*3c60*/  FMNMX3.FTZ R31, R48, R6, R5, !PT ;  /* 0x00000006301f7276 */ /* 0x000fe40007810005 */
[----:B------:R-:W-:Y:S02]  /*3c70*/  FSEL R45, R28, -INF , !P2 ;  /* 0xff8000001c2d7808 */ /* 0x000fe40005000000 */
[----:B------:R-:W-:Y:S02]  /*3c80*/  FMNMX3.FTZ R28, R12, R58, R57, !PT ;  /* 0x0000003a0c1c7276 */ /* 0x000fe40007810039 */
[----:B------:R-:W-:Y:S02]  /*3c90*/  FSEL R12, R17, -INF , !P3 ;  /* 0xff800000110c7808 */ /* 0x000fe40005800000 */
[----:B------:R-:W-:Y:S02]  /*3ca0*/  FMNMX3.FTZ R17, R31, R4, R80, !PT ;  /* 0x000000041f117276 */ /* 0x000fe40007810050 */
[----:B------:R-:W-:-:S02]  /*3cb0*/  FMNMX3.FTZ R28, R28, R56, R55, !PT ;  /* 0x000000381c1c7276 */ /* 0x000fc40007810037 */
[----:B------:R-:W-:Y:S02]  /*3cc0*/  FMNMX3.FTZ R17, R17, R81, R19, !PT ;  /* 0x0000005111117276 */ /* 0x000fe40007810013 */
[-C--:B------:R-:W-:Y:S02]  /*3cd0*/  ISETP.GE.AND P2, PT, R37, R115.reuse, PT ;  /* 0x000000732500720c */ /* 0x080fe40003f46270 */
        /* <DEDUP_REMOVED lines=13> */
[----:B------:R-:W-:Y:S01]  /*3db0*/  FSEL R118, R118, -INF , !P1 ;  /* 0xff80000076767808 */ /* 0x000fe20004800000 */
        /* <DEDUP_REMOVED lines=13> */
[----:B------:R-:W-:Y:S02]  /*3e90*/  FSEL R44, R13, -INF , !P1 ;  /* 0xff8000000d2c7808 */ /* 0x000fe40004800000 */
[----:B------:R-:W-:-:S02]  /*3ea0*/  ISETP.GE.AND P1, PT, R37, R114, PT ;  /* 0x000000722500720c */ /* 0x000fc40003f26270 */
[-C--:B------:R-:W-:Y:S02]  /*3eb0*/  ISETP.GE.AND P5, PT, R50, R114.reuse, PT ;  /* 0x000000723200720c */ /* 0x080fe40003fa6270 */
[----:B------:R-:W-:Y:S02]  /*3ec0*/  ISETP.GE.AND P4, PT, R43, R114, PT ;  /* 0x000000722b00720c */ /* 0x000fe40003f86270 */
        /* <DEDUP_REMOVED lines=11> */
[----:B-1----:R-:W-:Y:S02]  /*3f80*/  FMNMX.FTZ R31, R28, R31, !PT ;  /* 0x0000001f1c1f7209 */ /* 0x002fe40007810000 */
[----:B------:R-:W-:Y:S02]  /*3f90*/  ISETP.GE.AND P4, PT, R2, R114, PT ;  /* 0x000000720200720c */ /* 0x000fe40003f86270 */
[----:B------:R-:W-:Y:S01]  /*3fa0*/  FSEL R29, R29, -INF , !P1 ;  /* 0xff8000001d1d7808 */ /* 0x000fe20004800000 */
[----:B------:R-:W1:Y:S01]  /*3fb0*/  SHFL.BFLY PT, R2, R31, 0x1, 0x1f ;  /* 0x0c201f001f027f89 */ /* 0x000e6200000e0000 */
[----:B------:R-:W-:Y:S02]  /*3fc0*/  FSEL R28, R7, -INF , !P0 ;  /* 0xff800000071c7808 */ /* 0x000fe40004000000 */
[----:B------:R-:W-:-:S02]  /*3fd0*/  FMNMX3.FTZ R8, R8, R17, R30, !PT ;  /* 0x0000001108087276 */ /* 0x000fc4000781001e */
[----:B------:R-:W-:Y:S02]  /*3fe0*/  FSEL R26, R26, -INF , !P4 ;  /* 0xff8000001a1a7808 */ /* 0x000fe40006000000 */
        /* <DEDUP_REMOVED lines=14> */
[----:B------:R-:W-:Y:S02]  /*40d0*/  VIADD R27, R87, 0x3020 ;  /* 0x00003020571b7836 */ /* 0x000fe40000000000 */
        /* <DEDUP_REMOVED lines=28> */
[----:B------:R-:W1:Y:S01]  /*42a0*/  MUFU.EX2 R15, R15 ;  /* 0x0000000f000f7308 */ /* 0x000e620000000800 */
[----:B------:R-:W-:-:S03]  /*42b0*/  FFMA.FTZ R38, R38, UR4, -R31 ;  /* 0x0000000426267c23 */ /* 0x000fc6000801081f */
[----:B------:R-:W-:Y:S02]  /*42c0*/  FSEL R25, R25, RZ, P0 ;  /* 0x000000ff19197208 */ /* 0x000fe40000000000 */
[----:B------:R-:W-:Y:S02]  /*42d0*/  LOP3.LUT P0, R23, R86, 0x4, RZ, 0xc0, !PT ;  /* 0x0000000456177812 */ /* 0x000fe4000780c0ff */
        /* <DEDUP_REMOVED lines=10> */
[----:B-1----:R-:W-:Y:S01]  /*4380*/  F2FP.F16.F32.PACK_AB R70, R15, R41 ;  /* 0x000000290f46723e */ /* 0x002fe200000000ff */
[----:B------:R-:W-:-:S02]  /*4390*/  @P0 VIADD R27, R117, 0xffffffe0 ;  /* 0xffffffe0751b0836 */ /* 0x000fc40000000000 */
[--C-:B------:R-:W-:Y:S01]  /*43a0*/  FFMA.FTZ R65, R61, UR4, -R25.reuse ;  /* 0x000000043d417c23 */ /* 0x100fe20008010819 */
[--C-:B------:R-:W-:Y:S01]  /*43b0*/  FFMA.FTZ R61, R60, UR4, -R25.reuse ;  /* 0x000000043c3d7c23 */ /* 0x100fe20008010819 */
[--C-:B------:R-:W-:Y:S01]  /*43c0*/  FFMA.FTZ R62, R62, UR4, -R25.reuse ;  /* 0x000000043e3e7c23 */ /* 0x100fe20008010819 */
[----:B------:R-:W1:Y:S01]  /*43d0*/  MUFU.EX2 R50, R50 ;  /* 0x0000003200327308 */ /* 0x000e620000000800 */
[----:B------:R-:W3:Y:S01]  /*43e0*/  LDSM.16.MT88.4 R4, [R27] ;  /* 0x000000001b04783b */ /* 0x000ee20000004200 */
[--C-:B------:R-:W-:Y:S01]  /*43f0*/  FFMA.FTZ R60, R122, UR4, -R25.reuse ;  /* 0x000000047a3c7c23 */ /* 0x100fe20008010819 */
[--C-:B------:R-:W-:Y:S01]  /*4400*/  FFMA.FTZ R119, R119, UR4, -R25.reuse ;  /* 0x0000000477777c23 */ /* 0x100fe20008010819 */
[--C-:B------:R-:W-:Y:S01]  /*4410*/  FFMA.FTZ R96, R96, UR4, -R25.reuse ;  /* 0x0000000460607c23 */ /* 0x100fe20008010819 */
[--C-:B------:R-:W-:Y:S01]  /*4420*/  FFMA.FTZ R89, R89, UR4, -R25.reuse ;  /* 0x0000000459597c23 */ /* 0x100fe20008010819 */
[----:B------:R-:W-:Y:S01]  /*4430*/  FFMA.FTZ R88, R88, UR4, -R25 ;  /* 0x0000000458587c23 */ /* 0x000fe20008010819 */
[----:B------:R-:W-:Y:S01]  /*4440*/  FFMA.FTZ R122, R94, UR4, -R31 ;  /* 0x000000045e7a7c23 */ /* 0x000fe2000801081f */
[----:B------:R-:W4:Y:S01]  /*4450*/  MUFU.EX2 R49, R49 ;  /* 0x0000003100317308 */ /* 0x000f220000000800 */
[----:B------:R-:W-:Y:S01]  /*4460*/  FFMA.FTZ R98, R93, UR4, -R25 ;  /* 0x000000045d627c23 */ /* 0x000fe20008010819 */
[----:B------:R-:W-:Y:S01]  /*4470*/  FFMA.FTZ R94, R99, UR4, -R31 ;  /* 0x00000004635e7c23 */ /* 0x000fe2000801081f */
[--C-:B------:R-:W-:Y:S01]  /*4480*/  FFMA.FTZ R93, R118, UR4, -R25.reuse ;  /* 0x00000004765d7c23 */ /* 0x100fe20008010819 */
[--C-:B------:R-:W-:Y:S01]  /*4490*/  FFMA.FTZ R92, R92, UR4, -R25.reuse ;  /* 0x000000045c5c7c23 */ /* 0x100fe20008010819 */
[--C-:B------:R-:W-:Y:S01]  /*44a0*/  FFMA.FTZ R91, R91, UR4, -R25.reuse ;  /* 0x000000045b5b7c23 */ /* 0x100fe20008010819 */
[----:B------:R-:W-:Y:S01]  /*44b0*/  FADD.FTZ R43, R43, R42 ;  /* 0x0000002a2b2b7221 */ /* 0x000fe20000010000 */
[--C-:B------:R-:W-:Y:S01]  /*44c0*/  FFMA.FTZ R53, R53, UR4, -R25.reuse ;  /* 0x0000000435357c23 */ /* 0x100fe20008010819 */
[----:B------:R-:W5:Y:S01]  /*44d0*/  MUFU.EX2 R48, R48 ;  /* 0x0000003000307308 */ /* 0x000f620000000800 */
[----:B-1----:R-:W-:Y:S01]  /*44e0*/  F2FP.F16.F32.PACK_AB R69, R50, R13 ;  /* 0x0000000d3245723e */ /* 0x002fe200000000ff */
[--C-:B------:R-:W-:Y:S01]  /*44f0*/  FFMA.FTZ R52, R52, UR4, -R25.reuse ;  /* 0x0000000434347c23 */ /* 0x100fe20008010819 */
[--C-:B------:R-:W-:Y:S01]  /*4500*/  FFMA.FTZ R51, R51, UR4, -R25.reuse ;  /* 0x0000000433337c23 */ /* 0x100fe20008010819 */
[----:B------:R-:W-:Y:S01]  /*4510*/  FFMA.FTZ R42, R44, UR4, -R25 ;  /* 0x000000042c2a7c23 */ /* 0x000fe20008010819 */
[----:B------:R-:W-:Y:S01]  /*4520*/  FADD.FTZ R43, R41, R43 ;  /* 0x0000002b292b7221 */ /* 0x000fe20000010000 */
[----:B------:R-:W-:Y:S01]  /*4530*/  FADD.FTZ R13, R13, R50 ;  /* 0x000000320d0d7221 */ /* 0x000fe20000010000 */
[----:B------:R-:W-:Y:S01]  /*4540*/  FFMA.FTZ R44, R12, UR4, -R31 ;  /* 0x000000040c2c7c23 */ /* 0x000fe2000801081f */
[----:B------:R-:W-:Y:S01]  /*4550*/  MUFU.EX2 R14, R14 ;  /* 0x0000000e000e7308 */ /* 0x000fe20000000800 */
[----:B------:R-:W-:Y:S01]  /*4560*/  FADD.FTZ R43, R15, R43 ;  /* 0x0000002b0f2b7221 */ /* 0x000fe20000010000 */
[----:B----4-:R-:W-:Y:S01]  /*4570*/  FADD.FTZ R13, R49, R13 ;  /* 0x0000000d310d7221 */ /* 0x010fe20000010000 */
[----:B------:R-:W-:Y:S01]  /*4580*/  FFMA.FTZ R41, R46, UR4, -R31 ;  /* 0x000000042e297c23 */ /* 0x000fe2000801081f */
[--C-:B------:R-:W-:Y:S01]  /*4590*/  FFMA.FTZ R37, R37, UR4, -R25.reuse ;  /* 0x0000000425257c23 */ /* 0x100fe20008010819 */
[--C-:B------:R-:W-:Y:S01]  /*45a0*/  FFMA.FTZ R17, R17, UR4, -R25.reuse ;  /* 0x0000000411117c23 */ /* 0x100fe20008010819 */
[--C-:B------:R-:W-:Y:S01]  /*45b0*/  FFMA.FTZ R28, R28, UR4, -R25.reuse ;  /* 0x000000041c1c7c23 */ /* 0x100fe20008010819 */
[----:B------:R-:W-:Y:S01]  /*45c0*/  FFMA.FTZ R118, R26, UR4, -R25 ;  /* 0x000000041a767c23 */ /* 0x000fe20008010819 */
[----:B------:R-:W1:Y:S01]  /*45d0*/  MUFU.EX2 R35, R35 ;  /* 0x0000002300237308 */ /* 0x000e620000000800 */
[C---:B-----5:R-:W-:Y:S01]  /*45e0*/  F2FP.F16.F32.PACK_AB R71, R48.reuse, R49 ;  /* 0x000000313047723e */ /* 0x060fe200000000ff */
[----:B------:R-:W-:Y:S01]  /*45f0*/  FADD.FTZ R13, R48, R13 ;  /* 0x0000000d300d7221 */ /* 0x000fe20000010000 */
[----:B------:R-:W-:-:S05]  /*4600*/  ISETP.GT.AND P0, PT, R24, R103, PT ;  /* 0x000000671800720c */ /* 0x000fca0003f04270 */
[----:B------:R-:W-:Y:S01]  /*4610*/  MUFU.EX2 R34, R34 ;  /* 0x0000002200227308 */ /* 0x000fe20000000800 */
[C---:B--2---:R-:W-:Y:S07]  /*4620*/  HMMA.16816.F32 R80, R68.reuse, R76, RZ ;  /* 0x0000004c4450723c */ /* 0x044fee00000018ff */
[----:B------:R-:W2:Y:S01]  /*4630*/  MUFU.EX2 R16, R16 ;  /* 0x0000001000107308 */ /* 0x000ea20000000800 */
[C---:B------:R-:W-:Y:S07]  /*4640*/  HMMA.16816.F32 R76, R68.reuse, R78, RZ ;  /* 0x0000004e444c723c */ /* 0x040fee00000018ff */
[----:B------:R-:W-:Y:S01]  /*4650*/  MUFU.EX2 R47, R47 ;  /* 0x0000002f002f7308 */ /* 0x000fe20000000800 */
[----:B---3--:R-:W-:Y:S01]  /*4660*/  HMMA.16816.F32 R72, R68, R4, RZ ;  /* 0x000000044448723c */ /* 0x008fe200000018ff */
[----:B-1----:R-:W-:-:S06]  /*4670*/  F2FP.F16.F32.PACK_AB R4, R35, R14 ;  /* 0x0000000e2304723e */ /* 0x002fcc00000000ff */
        /* <DEDUP_REMOVED lines=11> */
[----:B---3--:R-:W-:-:S07]  /*4730*/  F2FP.F16.F32.PACK_AB R7, R33, R19 ;  /* 0x000000132107723e */ /* 0x008fce00000000ff */
        /* <DEDUP_REMOVED lines=43> */
[----:B------:R-:W-:Y:S01]  /*49f0*/  MUFU.EX2 R58, R58 ;  /* 0x0000003a003a7308 */ /* 0x000fe20000000800 */
        /* <DEDUP_REMOVED lines=31> */
[----:B------:R-:W-:Y:S01]  /*4bf0*/  FFMA.FTZ R4, R45, UR4, -R31 ;  /* 0x000000042d047c23 */ /* 0x000fe2000801081f */
[----:B------:R-:W-:Y:S01]  /*4c00*/  FADD.FTZ R45, R14, R43 ;  /* 0x0000002b0e2d7221 */ /* 0x000fe20000010000 */
[----:B----4-:R-:W-:Y:S01]  /*4c10*/  F2FP.F16.F32.PACK_AB R6, R56, R57 ;  /* 0x000000393806723e */ /* 0x010fe200000000ff */
[----:B------:R-:W2:Y:S01]  /*4c20*/  LDSM.16.MT88.4 R12, [R27+0x1400] ;  /* 0x001400001b0c783b */ /* 0x000ea20000004200 */
[----:B------:R3:W4:Y:S01]  /*4c30*/  MUFU.EX2 R43, R4 ;  /* 0x00000004002b7308 */ /* 0x0007220000000800 */
[----:B-----5:R-:W-:Y:S01]  /*4c40*/  F2FP.F16.F32.PACK_AB R5, R52, R53 ;  /* 0x000000353405723e */ /* 0x020fe200000000ff */
[----:B------:R-:W-:Y:S01]  /*4c50*/  FADD.FTZ R45, R35, R45 ;  /* 0x0000002d232d7221 */ /* 0x000fe20000010000 */
[----:B------:R-:W-:Y:S01]  /*4c60*/  F2FP.F16.F32.PACK_AB R7, R42, R51 ;  /* 0x000000332a07723e */ /* 0x000fe200000000ff */
[----:B------:R-:W-:Y:S01]  /*4c70*/  FFMA.FTZ R35, R18, UR4, -R25 ;  /* 0x0000000412237c23 */ /* 0x000fe20008010819 */
[----:B------:R-:W-:-:S05]  /*4c80*/  FFMA.FTZ R31, R32, UR4, -R31 ;  /* 0x00000004201f7c23 */ /* 0x000fca000801081f */
[----:B------:R-:W-:Y:S01]  /*4c90*/  MUFU.EX2 R35, R35 ;  /* 0x0000002300237308 */ /* 0x000fe20000000800 */
[----:B---3--:R-:W-:-:S07]  /*4ca0*/  F2FP.F16.F32.PACK_AB R4, R58, R59 ;  /* 0x0000003b3a04723e */ /* 0x008fce00000000ff */
[----:B------:R-:W-:Y:S01]  /*4cb0*/  MUFU.EX2 R31, R31 ;  /* 0x0000001f001f7308 */ /* 0x000fe20000000800 */
[----:B-1----:R-:W-:Y:S01]  /*4cc0*/  HMMA.16816.F32 R80, R4, R8, R80 ;  /* 0x000000080450723c */ /* 0x002fe20000001850 */
[----:B------:R-:W-:Y:S01]  /*4cd0*/  FFMA.FTZ R8, R36, UR4, -R25 ;  /* 0x0000000424087c23 */ /* 0x000fe20008010819 */
[----:B------:R-:W-:-:S05]  /*4ce0*/  FADD.FTZ R36, R34, R45 ;  /* 0x0000002d22247221 */ /* 0x000fca0000010000 */
[----:B------:R1:W3:Y:S01]  /*4cf0*/  MUFU.EX2 R34, R8 ;  /* 0x0000000800227308 */ /* 0x0002e20000000800 */
[----:B------:R-:W-:Y:S01]  /*4d00*/  FADD.FTZ R36, R16, R36 ;  /* 0x0000002410247221 */ /* 0x000fe20000010000 */
[----:B------:R-:W-:Y:S01]  /*4d10*/  FADD.FTZ R16, R33, R47 ;  /* 0x0000002f21107221 */ /* 0x000fe20000010000 */
[C---:B------:R-:W-:Y:S02]  /*4d20*/  HMMA.16816.F32 R76, R4.reuse, R10, R76 ;  /* 0x0000000a044c723c */ /* 0x040fe4000000184c */
[----:B------:R-:W-:Y:S01]  /*4d30*/  FADD.FTZ R67, R67, R36 ;  /* 0x0000002443437221 */ /* 0x000fe20000010000 */
[----:B------:R-:W-:Y:S02]  /*4d40*/  FADD.FTZ R65, R65, R16 ;  /* 0x0000001041417221 */ /* 0x000fe40000010000 */
[----:B------:R5:W3:Y:S01]  /*4d50*/  MUFU.EX2 R33, R17 ;  /* 0x0000001100217308 */ /* 0x000ae20000000800 */
[----:B------:R-:W-:Y:S01]  /*4d60*/  FADD.FTZ R67, R66, R67 ;  /* 0x0000004342437221 */ /* 0x000fe20000010000 */
[----:B------:R-:W-:Y:S01]  /*4d70*/  FADD.FTZ R65, R62, R65 ;  /* 0x000000413e417221 */ /* 0x000fe20000010000 */
[C---:B--2---:R-:W-:Y:S02]  /*4d80*/  HMMA.16816.F32 R72, R4.reuse, R12, R72 ;  /* 0x0000000c0448723c */ /* 0x044fe40000001848 */
[----:B------:R-:W-:Y:S01]  /*4d90*/  FADD.FTZ R67, R64, R67 ;  /* 0x0000004340437221 */ /* 0x000fe20000010000 */
[----:B------:R-:W-:Y:S01]  /*4da0*/  FADD.FTZ R61, R61, R65 ;  /* 0x000000413d3d7221 */ /* 0x000fe20000010000 */
[----:B-1----:R-:W1:Y:S02]  /*4db0*/  LDSM.16.MT88.4 R8, [R87+0x4800] ;  /* 0x004800005708783b */ /* 0x002e640000004200 */
[----:B------:R-:W-:Y:S01]  /*4dc0*/  FADD.FTZ R63, R63, R67 ;  /* 0x000000433f3f7221 */ /* 0x000fe20000010000 */
[----:B------:R-:W-:Y:S01]  /*4dd0*/  FADD.FTZ R61, R60, R61 ;  /* 0x0000003d3c3d7221 */ /* 0x000fe20000010000 */
[----:B------:R-:W-:Y:S01]  /*4de0*/  HMMA.16816.F32 R68, R4, R14, R68 ;  /* 0x0000000e0444723c */ /* 0x000fe20000001844 */
[----:B------:R-:W-:Y:S01]  /*4df0*/  FFMA.FTZ R4, R30, UR4, -R25 ;  /* 0x000000041e047c23 */ /* 0x000fe20008010819 */
[----:B------:R-:W-:Y:S01]  /*4e00*/  FADD.FTZ R63, R121, R63 ;  /* 0x0000003f793f7221 */ /* 0x000fe20000010000 */
[----:B------:R-:W-:Y:S01]  /*4e10*/  FADD.FTZ R119, R119, R61 ;  /* 0x0000003d77777221 */ /* 0x000fe20000010000 */
[----:B------:R-:W-:Y:S01]  /*4e20*/  FFMA.FTZ R30, R29, UR4, -R25 ;  /* 0x000000041d1e7c23 */ /* 0x000fe20008010819 */
[----:B-----5:R-:W2:Y:S01]  /*4e30*/  LDSM.16.MT88.4 R16, [R27+0x1800] ;  /* 0x001800001b10783b */ /* 0x020ea20000004200 */
[----:B------:R-:W-:Y:S01]  /*4e40*/  FADD.FTZ R120, R120, R63 ;  /* 0x0000003f78787221 */ /* 0x000fe20000010000 */
[----:B------:R-:W-:Y:S01]  /*4e50*/  FADD.FTZ R96, R96, R119 ;  /* 0x0000007760607221 */ /* 0x000fe20000010000 */
[----:B------:R5:W2:Y:S01]  /*4e60*/  MUFU.EX2 R29, R4 ;  /* 0x00000004001d7308 */ /* 0x000aa20000000800 */
[----:B----4-:R-:W-:Y:S01]  /*4e70*/  F2FP.F16.F32.PACK_AB R6, R43, R41 ;  /* 0x000000292b06723e */ /* 0x010fe200000000ff */
[----:B------:R-:W-:Y:S01]  /*4e80*/  FADD.FTZ R97, R97, R120 ;  /* 0x0000007861617221 */ /* 0x000fe20000010000 */
[----:B------:R-:W-:Y:S01]  /*4e90*/  FADD.FTZ R96, R89, R96 ;  /* 0x0000006059607221 */ /* 0x000fe20000010000 */
[----:B---3--:R-:W-:Y:S01]  /*4ea0*/  F2FP.F16.F32.PACK_AB R5, R34, R37 ;  /* 0x000000252205723e */ /* 0x008fe200000000ff */
[----:B------:R-:W3:Y:S01]  /*4eb0*/  LDSM.16.MT88.4 R12, [R87+0x4c00] ;  /* 0x004c0000570c783b */ /* 0x000ee20000004200 */
[----:B------:R-:W-:Y:S01]  /*4ec0*/  FADD.FTZ R97, R90, R97 ;  /* 0x000000615a617221 */ /* 0x000fe20000010000 */
[----:B------:R-:W-:Y:S01]  /*4ed0*/  FADD.FTZ R88, R88, R96 ;  /* 0x0000006058587221 */ /* 0x000fe20000010000 */
[----:B------:R-:W-:Y:S01]  /*4ee0*/  F2FP.F16.F32.PACK_AB R7, R33, R35 ;  /* 0x000000232107723e */ /* 0x000fe200000000ff */
[----:B------:R-:W4:Y:S01]  /*4ef0*/  MUFU.EX2 R30, R30 ;  /* 0x0000001e001e7308 */ /* 0x000f220000000800 */
[----:B------:R-:W-:Y:S01]  /*4f00*/  FADD.FTZ R123, R123, R97 ;  /* 0x000000617b7b7221 */ /* 0x000fe20000010000 */
[----:B------:R-:W-:-:S03]  /*4f10*/  FADD.FTZ R88, R98, R88 ;  /* 0x0000005862587221 */ /* 0x000fc60000010000 */
[----:B------:R-:W-:Y:S01]  /*4f20*/  FADD.FTZ R123, R122, R123 ;  /* 0x0000007b7a7b7221 */ /* 0x000fe20000010000 */
[----:B------:R-:W-:Y:S01]  /*4f30*/  FADD.FTZ R88, R93, R88 ;  /* 0x000000585d587221 */ /* 0x000fe20000010000 */
[----:B-----5:R-:W-:Y:S02]  /*4f40*/  F2FP.F16.F32.PACK_AB R4, R54, R55 ;  /* 0x000000373604723e */ /* 0x020fe400000000ff */
        /* <DEDUP_REMOVED lines=11> */
[----:B------:R-:W-:Y:S01]  /*5000*/  HMMA.16816.F32 R76, R4, R10, R76 ;  /* 0x0000000a044c723c */ /* 0x000fe2000000184c */
[----:B------:R-:W1:Y:S01]  /*5010*/  LDSM.16.MT88.4 R8, [R27+0x1c00] ;  /* 0x001c00001b08783b */ /* 0x000e620000004200 */
        /* <DEDUP_REMOVED lines=9> */
[----:B------:R-:W-:Y:S01]  /*50b0*/  HMMA.16816.F32 R68, R4, R18, R68 ;  /* 0x000000120444723c */ /* 0x000fe20000001844 */
[----:B------:R-:W-:Y:S01]  /*50c0*/  F2FP.F16.F32.PACK_AB R4, R39, R44 ;  /* 0x0000002c2704723e */ /* 0x000fe200000000ff */
[----:B------:R-:W-:Y:S01]  /*50d0*/  FADD.FTZ R41, R43, R41 ;  /* 0x000000292b297221 */ /* 0x000fe20000010000 */
[----:B------:R-:W-:Y:S01]  /*50e0*/  FADD.FTZ R33, R33, R34 ;  /* 0x0000002221217221 */ /* 0x000fe20000010000 */
[----:B------:R-:W-:Y:S02]  /*50f0*/  F2FP.F16.F32.PACK_AB R6, R31, R38 ;  /* 0x000000261f06723e */ /* 0x000fe400000000ff */
[----:B------:R-:W-:Y:S01]  /*5100*/  FADD.FTZ R44, R44, R41 ;  /* 0x000000292c2c7221 */ /* 0x000fe20000010000 */
[----:B------:R-:W-:Y:S01]  /*5110*/  FADD.FTZ R33, R29, R33 ;  /* 0x000000211d217221 */ /* 0x000fe20000010000 */
[----:B----4-:R-:W-:-:S02]  /*5120*/  F2FP.F16.F32.PACK_AB R5, R30, R29 ;  /* 0x0000001d1e05723e */ /* 0x010fc400000000ff */
[----:B------:R-:W-:Y:S01]  /*5130*/  F2FP.F16.F32.PACK_AB R7, R118, R28 ;  /* 0x0000001c7607723e */ /* 0x000fe200000000ff */
[----:B------:R-:W-:Y:S01]  /*5140*/  FADD.FTZ R44, R39, R44 ;  /* 0x0000002c272c7221 */ /* 0x000fe20000010000 */
[----:B------:R-:W-:-:S03]  /*5150*/  FADD.FTZ R33, R30, R33 ;  /* 0x000000211e217221 */ /* 0x000fc60000010000 */
[----:B------:R-:W-:Y:S01]  /*5160*/  FADD.FTZ R44, R38, R44 ;  /* 0x0000002c262c7221 */ /* 0x000fe20000010000 */
[----:B------:R-:W-:Y:S01]  /*5170*/  FADD.FTZ R33, R28, R33 ;  /* 0x000000211c217221 */ /* 0x000fe20000010000 */
[----:B---3--:R-:W-:Y:S02]  /*5180*/  HMMA.16816.F32 R80, R4, R12, R80 ;  /* 0x0000000c0450723c */ /* 0x008fe40000001850 */
[----:B------:R-:W-:Y:S01]  /*5190*/  FADD.FTZ R119, R31, R44 ;  /* 0x0000002c1f777221 */ /* 0x000fe20000010000 */
[----:B------:R-:W-:-:S05]  /*51a0*/  FADD.FTZ R118, R118, R33 ;  /* 0x0000002176767221 */ /* 0x000fca0000010000 */
[C---:B------:R-:W-:Y:S08]  /*51b0*/  HMMA.16816.F32 R76, R4.reuse, R14, R76 ;  /* 0x0000000e044c723c */ /* 0x040ff0000000184c */
[C---:B-1----:R-:W-:Y:S08]  /*51c0*/  HMMA.16816.F32 R72, R4.reuse, R8, R72 ;  /* 0x000000080448723c */ /* 0x042ff00000001848 */
[----:B------:R-:W-:Y:S01]  /*51d0*/  HMMA.16816.F32 R68, R4, R10, R68 ;  /* 0x0000000a0444723c */ /* 0x000fe20000001844 */
[----:B------:R-:W-:Y:S01]  /*51e0*/  IMAD.MOV.U32 R4, RZ, RZ, R24 ;  /* 0x000000ffff047224 */ /* 0x000fe200078e0018 */
[----:B------:R-:W-:-:S03]  /*51f0*/  NOP ;  /* 0x0000000000007918 */ /* 0x000fc60000000000 */
[----:B------:R-:W-:-:S15]  /*5200*/  @!P0 BRA `(.L_x_4379) ;  /* 0x0000003400c88947 */ /* 0x000fde0003800000 */
        /* <DEDUP_REMOVED lines=66> */
.L_x_4380:
[----:B------:R-:W-:Y:S01]  /*5630*/  UMOV UR6, URZ ;  /* 0x000000ff00067c82 */ /* 0x000fe20008000000 */
[----:B------:R-:W-:Y:S01]  /*5640*/  IMAD.SHL.U32 R4, R20, 0x80, RZ ;  /* 0x0000008014047824 */ /* 0x000fe200078e00ff */
[----:B------:R-:W-:-:S05]  /*5650*/  IADD3 R5, P0, PT, RZ, -UR6, RZ ;  /* 0x80000006ff057c10 */ /* 0x000fca000ff1e0ff */
[----:B------:R-:W-:-:S05]  /*5660*/  IMAD.X R4, RZ, RZ, ~R4, P0 ;  /* 0x000000ffff047224 */ /* 0x000fca00000e0e04 */
[----:B------:R-:W-:-:S04]  /*5670*/  SHF.R.S64 R5, R5, 0x1f, R4 ;  /* 0x0000001f05057819 */ /* 0x000fc80000001004 */
[----:B------:R-:W-:-:S04]  /*5680*/  IADD3 R107, P0, PT, R5, R107, RZ ;  /* 0x0000006b056b7210 */ /* 0x000fc80007f1e0ff */
[----:B------:R-:W-:-:S09]  /*5690*/  LEA.HI.X.SX32 R106, R4, R106, 0x1, P0 ;  /* 0x0000006a046a7211 */ /* 0x000fd200000f0eff */
.L_x_4381:
        /* <DEDUP_REMOVED lines=9> */
[----:B------:R-:W-:Y:S01]  /*5730*/  IMAD.X R11, R9, 0x1, R20, P0 ;  /* 0x00000001090b7824 */ /* 0x000fe200000e0614 */
[----:B------:R-:W-:Y:S02]  /*5740*/  ISETP.NE.AND P0, PT, R23, RZ, PT ;  /* 0x000000ff1700720c */ /* 0x000fe40003f05270 */
[----:B------:R-:W-:Y:S01]  /*5750*/  @!PT LDS RZ, [RZ] ;  /* 0x00000000fffff984 */ /* 0x000fe20000000800 */
[----:B------:R-:W-:Y:S01]  /*5760*/  @!PT LDS RZ, [RZ] ;  /* 0x00000000fffff984 */ /* 0x000fe20000000800 */
[----:B------:R-:W-:Y:S01]  /*5770*/  @!PT LDS RZ, [RZ] ;  /* 0x00000000fffff984 */ /* 0x000fe20000000800 */
[----:B------:R-:W-:Y:S02]  /*5780*/  LDGSTS.E.BYPASS.LTC128B.128 [R111+0x3000], desc[UR14][R4.64] ;  /* 0x03000000046f7fae */ /* 0x000fe4000b981a0e */
[----:B------:R-:W-:-:S02]  /*5790*/  SEL R22, R22, 0xffffffe0, !P0 ;  /* 0xffffffe016167807 */ /* 0x000fc40004000000 */
[----:B------:R1:W-:Y:S03]  /*57a0*/  LDGSTS.E.BYPASS.LTC128B.128 [R111+0x3800], desc[UR14][R6.64] ;  /* 0x03800000066f7fae */ /* 0x0003e6000b981a0e */
[--C-:B------:R-:W-:Y:S01]  /*57b0*/  IMAD.IADD R88, R101, 0x1, R22.reuse ;  /* 0x0000000165587824 */ /* 0x100fe200078e0216 */
[----:B------:R-:W-:Y:S01]  /*57c0*/  LDGSTS.E.BYPASS.LTC128B.128 [R111+0x4000], desc[UR14][R8.64] ;  /* 0x04000000086f7fae */ /* 0x000fe2000b981a0e */
[----:B------:R-:W-:-:S03]  /*57d0*/  IMAD.IADD R124, R100, 0x1, R22 ;  /* 0x00000001647c7824 */ /* 0x000fc600078e0216 */
[----:B------:R2:W-:Y:S04]  /*57e0*/  LDGSTS.E.BYPASS.LTC128B.128 [R111+0x4800], desc[UR14][R10.64] ;  /* 0x048000000a6f7fae */ /* 0x0005e8000b981a0e */
[----:B------:R-:W-:Y:S04]  /*57f0*/  LDSM.16.M88.4 R92, [R101] ;  /* 0x00000000655c783b */ /* 0x000fe80000000200 */
[----:B------:R-:W3:Y:S04]  /*5800*/  LDSM.16.M88.4 R40, [R100+0x1000] ;  /* 0x001000006428783b */ /* 0x000ee80000000200 */
[----:B------:R-:W4:Y:S04]  /*5810*/  LDSM.16.M88.4 R32, [R100+0x1400] ;  /* 0x001400006420783b */ /* 0x000f280000000200 */
[----:B------:R-:W5:Y:S04]  /*5820*/  LDSM.16.M88.4 R24, [R100+0x1800] ;  /* 0x001800006418783b */ /* 0x000f680000000200 */
[----:B------:R-:W-:Y:S04]  /*5830*/  LDSM.16.M88.4 R88, [R88] ;  /* 0x000000005858783b */ /* 0x000fe80000000200 */
[----:B-1----:R-:W1:Y:S04]  /*5840*/  LDSM.16.M88.4 R4, [R124+0x1000] ;  /* 0x001000007c04783b */ /* 0x002e680000000200 */
[----:B------:R-:W1:Y:S04]  /*5850*/  LDSM.16.M88.4 R16, [R100+0x1c00] ;  /* 0x001c00006410783b */ /* 0x000e680000000200 */
[----:B------:R-:W1:Y:S04]  /*5860*/  LDSM.16.M88.4 R56, [R124+0x1400] ;  /* 0x001400007c38783b */ /* 0x000e680000000200 */
[----:B------:R-:W1:Y:S04]  /*5870*/  LDSM.16.M88.4 R12, [R124+0x1800] ;  /* 0x001800007c0c783b */ /* 0x000e680000000200 */
[----:B------:R-:W1:Y:S04]  /*5880*/  LDSM.16.M88.4 R52, [R100+0x2800] ;  /* 0x002800006434783b */ /* 0x000e680000000200 */
[----:B--2---:R-:W2:Y:S01]  /*5890*/  LDSM.16.M88.4 R8, [R100+0x2000] ;  /* 0x002000006408783b */ /* 0x004ea20000000200 */
[C---:B---3--:R-:W-:Y:S03]  /*58a0*/  HMMA.16816.F32 R44, R92.reuse, R40, RZ ;  /* 0x000000285c2c723c */ /* 0x048fe600000018ff */
[----:B------:R-:W3:Y:S04]  /*58b0*/  LDSM.16.M88.4 R48, [R124+0x1c00] ;  /* 0x001c00007c30783b */ /* 0x000ee80000000200 */
[----:B------:R-:W3:Y:S01]  /*58c0*/  LDSM.16.M88.4 R96, [R100+0x2c00] ;  /* 0x002c00006460783b */ /* 0x000ee20000000200 */
[C---:B------:R-:W-:Y:S03]  /*58d0*/  HMMA.16816.F32 R40, R92.reuse, R42, RZ ;  /* 0x0000002a5c28723c */ /* 0x040fe600000018ff */
[----:B------:R-:W3:Y:S04]  /*58e0*/  LDSM.16.M88.4 R64, [R124+0x2800] ;  /* 0x002800007c40783b */ /* 0x000ee80000000200 */
[----:B------:R-:W-:Y:S01]  /*58f0*/  LDSM.16.M88.4 R60, [R100+0x2400] ;  /* 0x00240000643c783b */ /* 0x000fe20000000200 */
[C---:B----4-:R-:W-:Y:S03]  /*5900*/  HMMA.16816.F32 R36, R92.reuse, R32, RZ ;  /* 0x000000205c24723c */ /* 0x050fe600000018ff */
[----:B------:R-:W-:Y:S04]  /*5910*/  LDSM.16.M88.4 R120, [R124+0x2400] ;  /* 0x002400007c78783b */ /* 0x000fe80000000200 */
[----:B------:R-:W0:Y:S01]  /*5920*/  LDGDEPBAR ;  /* 0x00000000000079af */ /* 0x000e220000000000 */
[C---:B------:R-:W-:Y:S08]  /*5930*/  HMMA.16816.F32 R32, R92.reuse, R34, RZ ;  /* 0x000000225c20723c */ /* 0x040ff000000018ff */
[C---:B-----5:R-:W-:Y:S08]  /*5940*/  HMMA.16816.F32 R28, R92.reuse, R24, RZ ;  /* 0x000000185c1c723c */ /* 0x060ff000000018ff */
[----:B------:R-:W-:Y:S08]  /*5950*/  HMMA.16816.F32 R24, R92, R26, RZ ;  /* 0x0000001a5c18723c */ /* 0x000ff000000018ff */
[C---:B-1----:R-:W-:Y:S08]  /*5960*/  HMMA.16816.F32 R44, R88.reuse, R4, R44 ;  /* 0x00000004582c723c */ /* 0x042ff0000000182c */
[----:B------:R-:W-:Y:S01]  /*5970*/  HMMA.16816.F32 R40, R88, R6, R40 ;  /* 0x000000065828723c */ /* 0x000fe20000001828 */
[----:B------:R-:W1:Y:S07]  /*5980*/  LDSM.16.M88.4 R4, [R124+0x2000] ;  /* 0x002000007c04783b */ /* 0x000e6e0000000200 */
[----:B------:R-:W-:Y:S03]  /*5990*/  HMMA.16816.F32 R20, R92, R16, RZ ;  /* 0x000000105c14723c */ /* 0x000fe600000018ff */
[----:B------:R-:W-:Y:S01]  /*59a0*/  FMUL.FTZ R44, R44, UR10 ;  /* 0x0000000a2c2c7c20 */ /* 0x000fe20008410000 */
[----:B------:R-:W-:Y:S01]  /*59b0*/  FMUL.FTZ R46, R46, UR10 ;  /* 0x0000000a2e2e7c20 */ /* 0x000fe20008410000 */
[----:B------:R-:W-:-:S03]  /*59c0*/  FMUL.FTZ R47, R47, UR10 ;  /* 0x0000000a2f2f7c20 */ /* 0x000fc60008410000 */
[----:B------:R-:W-:Y:S03]  /*59d0*/  HMMA.16816.F32 R32, R88, R58, R32 ;  /* 0x0000003a5820723c */ /* 0x000fe60000001820 */
[----:B------:R-:W-:Y:S01]  /*59e0*/  FMUL.FTZ R42, R42, UR10 ;  /* 0x0000000a2a2a7c20 */ /* 0x000fe20008410000 */
[----:B------:R-:W-:Y:S01]  /*59f0*/  FMUL.FTZ R40, R40, UR10 ;  /* 0x0000000a28287c20 */ /* 0x000fe20008410000 */
[----:B------:R-:W-:-:S03]  /*5a00*/  FMUL.FTZ R43, R43, UR10 ;  /* 0x0000000a2b2b7c20 */ /* 0x000fc60008410000 */
[----:B------:R-:W-:Y:S03]  /*5a10*/  HMMA.16816.F32 R16, R92, R18, RZ ;  /* 0x000000125c10723c */ /* 0x000fe600000018ff */
[----:B------:R-:W-:Y:S05]  /*5a20*/  MUFU.TANH R43, R43 ;  /* 0x0000002b002b7308 */ /* 0x000fea0000002400 */
[----:B------:R-:W-:Y:S03]  /*5a30*/  HMMA.16816.F32 R28, R88, R12, R28 ;  /* 0x0000000c581c723c */ /* 0x000fe6000000181c */
[----:B------:R-:W-:Y:S01]  /*5a40*/  FMUL.FTZ R32, R32, UR10 ;  /* 0x0000000a20207c20 */ /* 0x000fe20008410000 */
[----:B------:R-:W-:Y:S01]  /*5a50*/  FMUL.FTZ R33, R33, UR10 ;  /* 0x0000000a21217c20 */ /* 0x000fe20008410000 */
[----:B------:R-:W-:Y:S01]  /*5a60*/  FMUL.FTZ R34, R34, UR10 ;  /* 0x0000000a22227c20 */ /* 0x000fe20008410000 */
[----:B------:R-:W-:-:S02]  /*5a70*/  FMUL.FTZ R35, R35, UR10 ;  /* 0x0000000a23237c20 */ /* 0x000fc40008410000 */
[C---:B------:R-:W-:Y:S01]  /*5a80*/  HMMA.16816.F32 R24, R88.reuse, R14, R24 ;  /* 0x0000000e5818723c */ /* 0x040fe20000001818 */
[----:B------:R-:W-:Y:S07]  /*5a90*/  MUFU.TANH R128, R34 ;  /* 0x0000002200807308 */ /* 0x000fee0000002400 */
[----:B------:R-:W-:Y:S03]  /*5aa0*/  HMMA.16816.F32 R36, R88, R56, R36 ;  /* 0x000000385824723c */ /* 0x000fe60000001824 */
[----:B------:R-:W-:Y:S01]  /*5ab0*/  FMUL.FTZ R28, R28, UR10 ;  /* 0x0000000a1c1c7c20 */ /* 0x000fe20008410000 */
[----:B------:R-:W-:Y:S01]  /*5ac0*/  FMUL.FTZ R30, R30, UR10 ;  /* 0x0000000a1e1e7c20 */ /* 0x000fe20008410000 */
[----:B------:R-:W-:-:S03]  /*5ad0*/  FMUL.FTZ R29, R29, UR10 ;  /* 0x0000000a1d1d7c20 */ /* 0x000fc60008410000 */
[C---:B------:R-:W-:Y:S01]  /*5ae0*/  HMMA.16816.F32 R56, R92.reuse, R52, RZ ;  /* 0x000000345c38723c */ /* 0x040fe200000018ff */
[----:B------:R4:W-:Y:S02]  /*5af0*/  MUFU.TANH R125, R30 ;  /* 0x0000001e007d7308 */ /* 0x0009e40000002400 */
        /* <DEDUP_REMOVED lines=8> */
[----:B------:R-:W-:-:S03]  /*5b80*/  FMUL.FTZ R37, R37, UR10 ;  /* 0x0000000a25257c20 */ /* 0x000fc60008410000 */
[----:B------:R-:W-:Y:S01]  /*5b90*/  HMMA.16816.F32 R8, R92, R10, RZ ;  /* 0x0000000a5c08723c */ /* 0x000fe200000018ff */
[----:B------:R-:W-:Y:S01]  /*5ba0*/  MUFU.TANH R127, R29 ;  /* 0x0000001d007f7308 */ /* 0x000fe20000002400 */
[----:B----4-:R-:W-:-:S06]  /*5bb0*/  FMUL.FTZ R30, R31, UR10 ;  /* 0x0000000a1f1e7c20 */ /* 0x010fcc0008410000 */
[C---:B---3--:R-:W-:Y:S01]  /*5bc0*/  HMMA.16816.F32 R20, R88.reuse, R48, R20 ;  /* 0x000000305814723c */ /* 0x048fe20000001814 */
        /* <DEDUP_REMOVED lines=13> */
[----:B------:R-:W-:-:S03]  /*5ca0*/  FMUL.FTZ R18, R18, UR10 ;  /* 0x0000000a12127c20 */ /* 0x000fc60008410000 */
[C---:B-1----:R-:W-:Y:S01]  /*5cb0*/  HMMA.16816.F32 R12, R88.reuse, R4, R12 ;  /* 0x00000004580c723c */ /* 0x042fe2000000180c */
        /* <DEDUP_REMOVED lines=8> */
[----:B------:R1:W-:Y:S02]  /*5d40*/  MUFU.TANH R65, R27 ;  /* 0x0000001b00417308 */ /* 0x0003e40000002400 */
[----:B------:R-:W-:Y:S01]  /*5d50*/  FMUL.FTZ R12, R12, UR10 ;  /* 0x0000000a0c0c7c20 */ /* 0x000fe20008410000 */
[----:B------:R-:W-:Y:S01]  /*5d60*/  FMUL.FTZ R13, R13, UR10 ;  /* 0x0000000a0d0d7c20 */ /* 0x000fe20008410000 */
[----:B------:R-:W-:Y:S01]  /*5d70*/  FMUL.FTZ R15, R15, UR10 ;  /* 0x0000000a0f0f7c20 */ /* 0x000fe20008410000 */
[----:B------:R-:W-:Y:S02]  /*5d80*/  FMUL.FTZ R14, R14, UR10 ;  /* 0x0000000a0e0e7c20 */ /* 0x000fe40008410000 */
[----:B------:R-:W-:Y:S01]  /*5d90*/  HMMA.16816.F32 R60, R92, R62, RZ ;  /* 0x0000003e5c3c723c */ /* 0x000fe200000018ff */
[----:B------:R2:W3:Y:S02]  /*5da0*/  MUFU.TANH R96, R44 ;  /* 0x0000002c00607308 */ /* 0x0004e40000002400 */
[----:B------:R-:W-:Y:S01]  /*5db0*/  FMUL.FTZ R8, R8, UR10 ;  /* 0x0000000a08087c20 */ /* 0x000fe20008410000 */
[----:B------:R-:W-:Y:S01]  /*5dc0*/  FMUL.FTZ R10, R10, UR10 ;  /* 0x0000000a0a0a7c20 */ /* 0x000fe20008410000 */
[----:B------:R-:W-:-:S03]  /*5dd0*/  FMUL.FTZ R9, R9, UR10 ;  /* 0x0000000a09097c20 */ /* 0x000fc60008410000 */
[----:B------:R-:W-:Y:S01]  /*5de0*/  HMMA.16816.F32 R52, R92, R54, RZ ;  /* 0x000000365c34723c */ /* 0x000fe200000018ff */
[----:B------:R4:W-:Y:S01]  /*5df0*/  MUFU.TANH R29, R20 ;  /* 0x00000014001d7308 */ /* 0x0009e20000002400 */
[----:B-1----:R-:W1:Y:S01]  /*5e00*/  LDSM.16.M88.4 R24, [R124+0x2c00] ;  /* 0x002c00007c18783b */ /* 0x002e620000000200 */
[----:B------:R-:W-:-:S05]  /*5e10*/  DEPBAR.LE SB0, 0x0 ;  /* 0x000080000000791a */ /* 0x000fca0000000000 */
[----:B------:R-:W-:Y:S01]  /*5e20*/  HMMA.16816.F32 R92, R92, R98, RZ ;  /* 0x000000625c5c723c */ /* 0x000fe200000018ff */
[----:B------:R-:W5:Y:S01]  /*5e30*/  MUFU.TANH R98, R46 ;  /* 0x0000002e00627308 */ /* 0x000f620000002400 */
[----:B--2---:R-:W-:-:S06]  /*5e40*/  FMUL.FTZ R44, R45, UR10 ;  /* 0x0000000a2d2c7c20 */ /* 0x004fcc0008410000 */
[----:B------:R-:W-:Y:S01]  /*5e50*/  HMMA.16816.F32 R60, R88, R122, R60 ;  /* 0x0000007a583c723c */ /* 0x000fe2000000183c */
[----:B------:R-:W-:Y:S01]  /*5e60*/  MUFU.TANH R122, R16 ;  /* 0x00000010007a7308 */ /* 0x000fe20000002400 */
[----:B----4-:R-:W-:-:S04]  /*5e70*/  IMAD R20, R3, 0x80, R116 ;  /* 0x0000008003147824 */ /* 0x010fc800078e0274 */
[----:B------:R-:W-:Y:S02]  /*5e80*/  VIADD R34, R20, 0xffffff19 ;  /* 0xffffff1914227836 */ /* 0x000fe40000000000 */
[C---:B------:R-:W-:Y:S01]  /*5e90*/  HMMA.16816.F32 R4, R88.reuse, R120, R4 ;  /* 0x000000785804723c */ /* 0x040fe20000001804 */
[----:B------:R2:W-:Y:S07]  /*5ea0*/  MUFU.TANH R46, R40 ;  /* 0x00000028002e7308 */ /* 0x0005ee0000002400 */
[----:B------:R-:W-:Y:S01]  /*5eb0*/  HMMA.16816.F32 R52, R88, R66, R52 ;  /* 0x000000425834723c */ /* 0x000fe20000001834 */
[----:B------:R4:W-:Y:S02]  /*5ec0*/  MUFU.TANH R16, R12 ;  /* 0x0000000c00107308 */ /* 0x0009e40000002400 */
[----:B------:R-:W-:Y:S01]  /*5ed0*/  FMUL.FTZ R60, R60, UR10 ;  /* 0x0000000a3c3c7c20 */ /* 0x000fe20008410000 */
[----:B------:R-:W-:-:S05]  /*5ee0*/  FMUL.FTZ R61, R61, UR10 ;  /* 0x0000000a3d3d7c20 */ /* 0x000fca0008410000 */
[----:B------:R-:W5:Y:S01]  /*5ef0*/  MUFU.TANH R44, R44 ;  /* 0x0000002c002c7308 */ /* 0x000f620000002400 */
[----:B--2---:R-:W-:Y:S01]  /*5f00*/  FMUL.FTZ R40, R41, UR10 ;  /* 0x0000000a29287c20 */ /* 0x004fe20008410000 */
[----:B-1----:R-:W-:Y:S01]  /*5f10*/  HMMA.16816.F32 R48, R88, R24, R48 ;  /* 0x000000185830723c */ /* 0x002fe20000001830 */
[----:B------:R-:W-:Y:S01]  /*5f20*/  FMUL.FTZ R7, R7, UR10 ;  /* 0x0000000a07077c20 */ /* 0x000fe20008410000 */
[----:B------:R-:W-:Y:S01]  /*5f30*/  FMUL.FTZ R5, R5, UR10 ;  /* 0x0000000a05057c20 */ /* 0x000fe20008410000 */
[----:B------:R-:W-:-:S03]  /*5f40*/  FMUL.FTZ R6, R6, UR10 ;  /* 0x0000000a06067c20 */ /* 0x000fc60008410000 */
[----:B------:R-:W1:Y:S01]  /*5f50*/  MUFU.TANH R64, R47 ;  /* 0x0000002f00407308 */ /* 0x000e620000002400 */
[----:B----4-:R-:W-:Y:S02]  /*5f60*/  VIADD R12, R20, 0xffffff00 ;  /* 0xffffff00140c7836 */ /* 0x010fe40000000000 */
[----:B------:R-:W-:Y:S01]  /*5f70*/  FMUL.FTZ R54, R54, UR10 ;  /* 0x0000000a36367c20 */ /* 0x000fe20008410000 */
[----:B------:R-:W-:Y:S01]  /*5f80*/  HMMA.16816.F32 R92, R88, R26, R92 ;  /* 0x0000001a585c723c */ /* 0x000fe2000000185c */
[----:B------:R-:W-:Y:S02]  /*5f90*/  VIADD R26, R20, 0xffffff59 ;  /* 0xffffff59141a7836 */ /* 0x000fe40000000000 */
[----:B------:R-:W-:Y:S01]  /*5fa0*/  FMUL.FTZ R53, R53, UR10 ;  /* 0x0000000a35357c20 */ /* 0x000fe20008410000 */
[C---:B------:R-:W-:Y:S01]  /*5fb0*/  ISETP.GE.AND P5, PT, R12.reuse, R115, PT ;  /* 0x000000730c00720c */ /* 0x040fe20003fa6270 */
[----:B------:R-:W-:Y:S01]  /*5fc0*/  FMUL.FTZ R55, R55, UR10 ;  /* 0x0000000a37377c20 */ /* 0x000fe20008410000 */
[----:B------:R-:W-:Y:S01]  /*5fd0*/  ISETP.GE.AND P4, PT, R12, R114, PT ;  /* 0x000000720c00720c */ /* 0x000fe20003f86270 */
[----:B------:R-:W2:Y:S01]  /*5fe0*/  MUFU.TANH R40, R40 ;  /* 0x0000002800287308 */ /* 0x000ea20000002400 */
[----:B------:R-:W-:-:S02]  /*5ff0*/  VIADD R12, R20, 0xffffff01 ;  /* 0xffffff01140c7836 */ /* 0x000fc40000000000 */
[----:B------:R-:W-:Y:S01]  /*6000*/  FMUL.FTZ R48, R48, UR10 ;  /* 0x0000000a30307c20 */ /* 0x000fe20008410000 */
[----:B------:R-:W-:Y:S02]  /*6010*/  FMUL.FTZ R27, R51, UR10 ;  /* 0x0000000a331b7c20 */ /* 0x000fe40008410000 */
[C---:B------:R-:W-:Y:S02]  /*6020*/  ISETP.GE.AND P2, PT, R12.reuse, R115, PT ;  /* 0x000000730c00720c */ /* 0x040fe40003f46270 */
[----:B------:R4:W2:Y:S01]  /*6030*/  MUFU.TANH R41, R36 ;  /* 0x0000002400297308 */ /* 0x0008a20000002400 */
[----:B------:R-:W-:Y:S01]  /*6040*/  ISETP.GE.AND P1, PT, R12, R114, PT ;  /* 0x000000720c00720c */ /* 0x000fe20003f26270 */
[----:B------:R-:W-:-:S05]  /*6050*/  VIADD R12, R20, 0xffffff08 ;  /* 0xffffff08140c7836 */ /* 0x000fca0000000000 */
[C---:B------:R-:W-:Y:S01]  /*6060*/  ISETP.GE.AND P0, PT, R12.reuse, R115, PT ;  /* 0x000000730c00720c */ /* 0x040fe20003f06270 */
[----:B------:R-:W-:Y:S01]  /*6070*/  MUFU.TANH R121, R21 ;  /* 0x0000001500797308 */ /* 0x000fe20000002400 */
[----:B------:R-:W-:Y:S01]  /*6080*/  ISETP.GE.AND P3, PT, R12, R114, PT ;  /* 0x000000720c00720c */ /* 0x000fe20003f66270 */
[----:B------:R-:W-:-:S06]  /*6090*/  VIADD R12, R20, 0xffffff18 ;  /* 0xffffff18140c7836 */ /* 0x000fcc0000000000 */
[----:B------:R3:W-:Y:S01]  /*60a0*/  MUFU.TANH R21, R8 ;  /* 0x0000000800157308 */ /* 0x0007e20000002400 */
[----:B----4-:R-:W-:-:S07]  /*60b0*/  FMUL.FTZ R36, R39, UR10 ;  /* 0x0000000a27247c20 */ /* 0x010fce0008410000 */
[----:B------:R4:W-:Y:S08]  /*60c0*/  MUFU.TANH R123, R17 ;  /* 0x00000011007b7308 */ /* 0x0009f00000002400 */
[----:B------:R-:W-:Y:S01]  /*60d0*/  MUFU.TANH R99, R22 ;  /* 0x0000001600637308 */ /* 0x000fe20000002400 */
[----:B---3--:R-:W-:-:S07]  /*60e0*/  VIADD R8, R20, 0xffffff09 ;  /* 0xffffff0914087836 */ /* 0x008fce0000000000 */
[----:B------:R3:W-:Y:S01]  /*60f0*/  MUFU.TANH R22, R15 ;  /* 0x0000000f00167308 */ /* 0x0007e20000002400 */
[----:B----4-:R-:W-:-:S07]  /*6100*/  FMUL.FTZ R17, R19, UR10 ;  /* 0x0000000a13117c20 */ /* 0x010fce0008410000 */
[----:B------:R5:W-:Y:S08]  /*6110*/  MUFU.TANH R19, R13 ;  /* 0x0000000d00137308 */ /* 0x000bf00000002400 */
[----:B------:R-:W4:Y:S01]  /*6120*/  MUFU.TANH R45, R37 ;  /* 0x00000025002d7308 */ /* 0x000f220000002400 */
[----:B---3--:R-:W-:Y:S02]  /*6130*/  FSEL R15, R96, -INF , !P5 ;  /* 0xff800000600f7808 */ /* 0x008fe40006800000 */
[----:B------:R-:W-:-:S05]  /*6140*/  ISETP.GE.AND P5, PT, R8, R115, PT ;  /* 0x000000730800720c */ /* 0x000fca0003fa6270 */
[----:B------:R-:W3:Y:S01]  /*6150*/  MUFU.TANH R36, R36 ;  /* 0x0000002400247308 */ /* 0x000ee20000002400 */
[----:B-----5:R-:W-:Y:S02]  /*6160*/  FSEL R13, R98, -INF , !P4 ;  /* 0xff800000620d7808 */ /* 0x020fe40006000000 */
[----:B------:R-:W-:Y:S01]  /*6170*/  ISETP.GE.AND P4, PT, R8, R114, PT ;  /* 0x000000720800720c */ /* 0x000fe20003f86270 */
[----:B------:R-:W-:-:S04]  /*6180*/  VIADD R8, R20, 0xffffff10 ;  /* 0xffffff1014087836 */ /* 0x000fc80000000000 */
[----:B------:R5:W-:Y:S08]  /*6190*/  MUFU.TANH R25, R10 ;  /* 0x0000000a00197308 */ /* 0x000bf00000002400 */
[----:B------:R-:W-:Y:S08]  /*61a0*/  MUFU.TANH R120, R23 ;  /* 0x0000001700787308 */ /* 0x000ff00000002400 */
[----:B------:R1:W-:Y:S01]  /*61b0*/  MUFU.TANH R24, R14 ;  /* 0x0000000e00187308 */ /* 0x0003e20000002400 */
[----:B-----5:R-:W-:-:S07]  /*61c0*/  VIADD R10, R20, 0xffffff11 ;  /* 0xffffff11140a7836 */ /* 0x020fce0000000000 */
[----:B------:R5:W-:Y:S08]  /*61d0*/  MUFU.TANH R23, R9 ;  /* 0x0000000900177308 */ /* 0x000bf00000002400 */
[----:B------:R2:W3:Y:S01]  /*61e0*/  MUFU.TANH R39, R33 ;  /* 0x0000002100277308 */ /* 0x0004e20000002400 */
[----:B-1----:R-:W-:Y:S02]  /*61f0*/  FSEL R14, R44, -INF , !P2 ;  /* 0xff8000002c0e7808 */ /* 0x002fe40005000000 */
[----:B------:R-:W-:-:S05]  /*6200*/  ISETP.GE.AND P2, PT, R8, R115, PT ;  /* 0x000000730800720c */ /* 0x000fca0003f46270 */
[----:B------:R-:W1:Y:S01]  /*6210*/  MUFU.TANH R47, R35 ;  /* 0x00000023002f7308 */ /* 0x000e620000002400 */
[----:B-----5:R-:W-:Y:S01]  /*6220*/  FSEL R9, R64, -INF , !P1 ;  /* 0xff80000040097808 */ /* 0x020fe20004800000 */
[----:B------:R-:W-:Y:S01]  /*6230*/  FMUL.FTZ R64, R4, UR10 ;  /* 0x0000000a04407c20 */ /* 0x000fe20008410000 */
[-C--:B------:R-:W-:Y:S02]  /*6240*/  ISETP.GE.AND P1, PT, R8, R114.reuse, PT ;  /* 0x000000720800720c */ /* 0x080fe40003f26270 */
[----:B------:R-:W-:Y:S02]  /*6250*/  FSEL R8, R97, -INF , !P3 ;  /* 0xff80000061087808 */ /* 0x000fe40005800000 */
[----:B------:R-:W-:Y:S01]  /*6260*/  ISETP.GE.AND P3, PT, R10, R114, PT ;  /* 0x000000720a00720c */ /* 0x000fe20003f66270 */
[----:B------:R-:W5:Y:S01]  /*6270*/  MUFU.TANH R30, R30 ;  /* 0x0000001e001e7308 */ /* 0x000f620000002400 */
[----:B--2---:R-:W-:Y:S01]  /*6280*/  FMUL.FTZ R33, R11, UR10 ;  /* 0x0000000a0b217c20 */ /* 0x004fe20008410000 */
[----:B------:R-:W-:-:S02]  /*6290*/  FSEL R11, R46, -INF , !P0 ;  /* 0xff8000002e0b7808 */ /* 0x000fc40004000000 */
[-C--:B------:R-:W-:Y:S02]  /*62a0*/  ISETP.GE.AND P0, PT, R10, R115.reuse, PT ;  /* 0x000000730a00720c */ /* 0x080fe40003f06270 */
[----:B------:R-:W-:Y:S01]  /*62b0*/  FSEL R10, R40, -INF , !P5 ;  /* 0xff800000280a7808 */ /* 0x000fe20006800000 */
[----:B------:R-:W-:Y:S01]  /*62c0*/  FMUL.FTZ R40, R63, UR10 ;  /* 0x0000000a3f287c20 */ /* 0x000fe20008410000 */
[----:B------:R-:W-:Y:S01]  /*62d0*/  FSEL R4, R43, -INF , !P4 ;  /* 0xff8000002b047808 */ /* 0x000fe20006000000 */
[----:B------:R2:W-:Y:S01]  /*62e0*/  MUFU.TANH R38, R7 ;  /* 0x0000000700267308 */ /* 0x0005e20000002400 */
[CC--:B------:R-:W-:Y:S02]  /*62f0*/  ISETP.GE.AND P5, PT, R12.reuse, R115.reuse, PT ;  /* 0x000000730c00720c */ /* 0x0c0fe40003fa6270 */
[----:B------:R-:W-:Y:S02]  /*6300*/  ISETP.GE.AND P4, PT, R12, R114, PT ;  /* 0x000000720c00720c */ /* 0x000fe40003f86270 */
[----:B------:R-:W-:Y:S01]  /*6310*/  FSEL R12, R41, -INF , !P2 ;  /* 0xff800000290c7808 */ /* 0x000fe20005000000 */
[----:B------:R-:W-:Y:S01]  /*6320*/  FMUL.FTZ R41, R62, UR10 ;  /* 0x0000000a3e297c20 */ /* 0x000fe20008410000 */
[----:B------:R-:W-:Y:S01]  /*6330*/  FSEL R129, R129, -INF , !P1 ;  /* 0xff80000081817808 */ /* 0x000fe20004800000 */
[----:B------:R-:W-:Y:S01]  /*6340*/  MUFU.TANH R17, R17 ;  /* 0x0000001100117308 */ /* 0x000fe20000002400 */
[----:B------:R-:W-:-:S02]  /*6350*/  ISETP.GE.AND P2, PT, R34, R115, PT ;  /* 0x000000732200720c */ /* 0x000fc40003f46270 */
[-C--:B------:R-:W-:Y:S01]  /*6360*/  ISETP.GE.AND P1, PT, R34, R114.reuse, PT ;  /* 0x000000722200720c */ /* 0x080fe20003f26270 */
[----:B------:R-:W-:Y:S01]  /*6370*/  VIADD R34, R20, 0xffffff20 ;  /* 0xffffff2014227836 */ /* 0x000fe20000000000 */
[----:B----4-:R-:W-:Y:S02]  /*6380*/  FSEL R45, R45, -INF , !P0 ;  /* 0xff8000002d2d7808 */ /* 0x010fe40004000000 */
[----:B---3--:R-:W-:Y:S01]  /*6390*/  FSEL R44, R36, -INF , !P3 ;  /* 0xff800000242c7808 */ /* 0x008fe20005800000 */
[----:B------:R-:W3:Y:S01]  /*63a0*/  MUFU.TANH R18, R18 ;  /* 0x0000001200127308 */ /* 0x000ee20000002400 */
[----:B------:R-:W-:Y:S01]  /*63b0*/  ISETP.GE.AND P0, PT, R34, R115, PT ;  /* 0x000000732200720c */ /* 0x000fe20003f06270 */
[----:B--2---:R-:W-:Y:S01]  /*63c0*/  VIADD R7, R20, 0xffffff28 ;  /* 0xffffff2814077836 */ /* 0x004fe20000000000 */
[----:B------:R-:W-:Y:S01]  /*63d0*/  ISETP.GE.AND P3, PT, R34, R114, PT ;  /* 0x000000722200720c */ /* 0x000fe20003f66270 */
[----:B------:R-:W-:Y:S01]  /*63e0*/  VIADD R34, R20, 0xffffff21 ;  /* 0xffffff2114227836 */ /* 0x000fe20000000000 */
[----:B------:R-:W-:-:S02]  /*63f0*/  FSEL R128, R128, -INF , !P4 ;  /* 0xff80000080807808 */ /* 0x000fc40006000000 */
[----:B------:R-:W-:Y:S01]  /*6400*/  FSEL R42, R42, -INF , !P5 ;  /* 0xff8000002a2a7808 */ /* 0x000fe20006800000 */
[----:B------:R-:W2:Y:S01]  /*6410*/  MUFU.TANH R33, R33 ;  /* 0x0000002100217308 */ /* 0x000ea20000002400 */
[-C--:B------:R-:W-:Y:S02]  /*6420*/  ISETP.GE.AND P4, PT, R34, R114.reuse, PT ;  /* 0x000000722200720c */ /* 0x080fe40003f86270 */
[----:B------:R-:W-:Y:S02]  /*6430*/  FSEL R39, R39, -INF , !P2 ;  /* 0xff80000027277808 */ /* 0x000fe40005000000 */
[----:B-1----:R-:W-:Y:S02]  /*6440*/  FSEL R47, R47, -INF , !P1 ;  /* 0xff8000002f2f7808 */ /* 0x002fe40004800000 */
[----:B-----5:R-:W-:Y:S01]  /*6450*/  FSEL R66, R30, -INF , !P4 ;  /* 0xff8000001e427808 */ /* 0x020fe20006000000 */
[----:B------:R-:W-:Y:S01]  /*6460*/  VIADD R30, R20, 0xffffff31 ;  /* 0xffffff31141e7836 */ /* 0x000fe20000000000 */
[-C--:B------:R-:W-:Y:S01]  /*6470*/  ISETP.GE.AND P5, PT, R34, R115.reuse, PT ;  /* 0x000000732200720c */ /* 0x080fe20003fa6270 */
[----:B------:R-:W-:Y:S01]  /*6480*/  VIADD R34, R20, 0xffffff29 ;  /* 0xffffff2914227836 */ /* 0x000fe20000000000 */
[C---:B------:R-:W-:Y:S01]  /*6490*/  ISETP.GE.AND P2, PT, R7.reuse, R115, PT ;  /* 0x000000730700720c */ /* 0x040fe20003f46270 */
[----:B------:R-:W1:Y:S01]  /*64a0*/  MUFU.TANH R5, R5 ;  /* 0x0000000500057308 */ /* 0x000e620000002400 */
[----:B------:R-:W-:-:S02]  /*64b0*/  ISETP.GE.AND P1, PT, R7, R114, PT ;  /* 0x000000720700720c */ /* 0x000fc40003f26270 */
[----:B------:R-:W-:Y:S02]  /*64c0*/  FSEL R126, R126, -INF , !P2 ;  /* 0xff8000007e7e7808 */ /* 0x000fe40005000000 */
[----:B------:R-:W-:Y:S01]  /*64d0*/  FSEL R124, R31, -INF , !P1 ;  /* 0xff8000001f7c7808 */ /* 0x000fe20004800000 */
[----:B------:R-:W-:Y:S01]  /*64e0*/  VIADD R31, R20, 0xffffff41 ;  /* 0xffffff41141f7836 */ /* 0x000fe20000000000 */
[----:B------:R-:W-:Y:S01]  /*64f0*/  FSEL R125, R125, -INF , !P3 ;  /* 0xff8000007d7d7808 */ /* 0x000fe20005800000 */
[----:B------:R4:W-:Y:S01]  /*6500*/  MUFU.TANH R7, R60 ;  /* 0x0000003c00077308 */ /* 0x0009e20000002400 */
[C---:B------:R-:W-:Y:S02]  /*6510*/  ISETP.GE.AND P2, PT, R30.reuse, R115, PT ;  /* 0x000000731e00720c */ /* 0x040fe40003f46270 */
[-C--:B------:R-:W-:Y:S01]  /*6520*/  ISETP.GE.AND P1, PT, R30, R114.reuse, PT ;  /* 0x000000721e00720c */ /* 0x080fe20003f26270 */
[----:B------:R-:W-:Y:S01]  /*6530*/  VIADD R30, R20, 0xffffff38 ;  /* 0xffffff38141e7836 */ /* 0x000fe20000000000 */
[----:B------:R-:W-:-:S02]  /*6540*/  ISETP.GE.AND P3, PT, R34, R114, PT ;  /* 0x000000722200720c */ /* 0x000fc40003f66270 */
[----:B------:R-:W-:Y:S01]  /*6550*/  FSEL R127, R127, -INF , !P5 ;  /* 0xff8000007f7f7808 */ /* 0x000fe20006800000 */
[----:B------:R-:W5:Y:S01]  /*6560*/  MUFU.TANH R6, R6 ;  /* 0x0000000600067308 */ /* 0x000f620000002400 */
[----:B------:R-:W-:Y:S02]  /*6570*/  FSEL R65, R65, -INF , !P3 ;  /* 0xff80000041417808 */ /* 0x000fe40005800000 */
[----:B------:R-:W-:Y:S02]  /*6580*/  ISETP.GE.AND P3, PT, R30, R114, PT ;  /* 0x000000721e00720c */ /* 0x000fe40003f66270 */
[----:B------:R-:W-:Y:S02]  /*6590*/  FSEL R121, R121, -INF , !P2 ;  /* 0xff80000079797808 */ /* 0x000fe40005000000 */
[----:B------:R-:W-:Y:S01]  /*65a0*/  FSEL R120, R120, -INF , !P1 ;  /* 0xff80000078787808 */ /* 0x000fe20004800000 */
[----:B------:R-:W5:Y:S01]  /*65b0*/  MUFU.TANH R41, R41 ;  /* 0x0000002900297308 */ /* 0x000f620000002400 */
[----:B----4-:R-:W-:Y:S01]  /*65c0*/  FSEL R60, R32, -INF , !P0 ;  /* 0xff800000203c7808 */ /* 0x010fe20004000000 */
[----:B------:R-:W-:Y:S01]  /*65d0*/  BAR.SYNC.DEFER_BLOCKING 0x0 ;  /* 0x0000000000007b1d */ /* 0x000fe20000010000 */
[-C--:B------:R-:W-:Y:S01]  /*65e0*/  ISETP.GE.AND P0, PT, R34, R115.reuse, PT ;  /* 0x000000732200720c */ /* 0x080fe20003f06270 */
[----:B------:R-:W-:Y:S01]  /*65f0*/  VIADD R34, R20, 0xffffff30 ;  /* 0xffffff3014227836 */ /* 0x000fe20000000000 */
[----:B---3--:R-:W-:Y:S01]  /*6600*/  FSEL R97, R18, -INF , !P3 ;  /* 0xff80000012617808 */ /* 0x008fe20005800000 */
[----:B------:R-:W-:Y:S01]  /*6610*/  VIADD R18, R20, 0xffffff48 ;  /* 0xffffff4814127836 */ /* 0x000fe20000000000 */
[----:B------:R-:W-:Y:S01]  /*6620*/  FSEL R67, R28, -INF , !P0 ;  /* 0xff8000001c437808 */ /* 0x000fe20004000000 */
[----:B------:R-:W3:Y:S01]  /*6630*/  MUFU.TANH R64, R64 ;  /* 0x0000004000407308 */ /* 0x000ee20000002400 */
[-C--:B------:R-:W-:Y:S01]  /*6640*/  ISETP.GE.AND P0, PT, R30, R115.reuse, PT ;  /* 0x000000731e00720c */ /* 0x080fe20003f06270 */
[----:B------:R-:W-:Y:S01]  /*6650*/  VIADD R30, R20, 0xffffff39 ;  /* 0xffffff39141e7836 */ /* 0x000fe20000000000 */
[----:B------:R-:W-:-:S02]  /*6660*/  ISETP.GE.AND P5, PT, R34, R115, PT ;  /* 0x000000732200720c */ /* 0x000fc40003fa6270 */
[-C--:B------:R-:W-:Y:S01]  /*6670*/  ISETP.GE.AND P4, PT, R34, R114.reuse, PT ;  /* 0x000000722200720c */ /* 0x080fe20003f86270 */
[----:B------:R-:W-:Y:S01]  /*6680*/  FMUL.FTZ R34, R52, UR10 ;  /* 0x0000000a34227c20 */ /* 0x000fe20008410000 */
[----:B------:R-:W-:Y:S01]  /*6690*/  FSEL R116, R29, -INF , !P5 ;  /* 0xff8000001d747808 */ /* 0x000fe20006800000 */
[----:B------:R-:W4:Y:S01]  /*66a0*/  MUFU.TANH R28, R56 ;  /* 0x00000038001c7308 */ /* 0x000f220000002400 */
[----:B------:R-:W-:Y:S02]  /*66b0*/  FSEL R99, R99, -INF , !P4 ;  /* 0xff80000063637808 */ /* 0x000fe40006000000 */
[CC--:B------:R-:W-:Y:S02]  /*66c0*/  ISETP.GE.AND P5, PT, R30.reuse, R115.reuse, PT ;  /* 0x000000731e00720c */ /* 0x0c0fe40003fa6270 */
[----:B------:R-:W-:Y:S01]  /*66d0*/  ISETP.GE.AND P4, PT, R30, R114, PT ;  /* 0x000000721e00720c */ /* 0x000fe20003f86270 */
[----:B------:R-:W-:Y:S01]  /*66e0*/  VIADD R30, R20, 0xffffff40 ;  /* 0xffffff40141e7836 */ /* 0x000fe20000000000 */
[----:B------:R-:W-:Y:S01]  /*66f0*/  FSEL R122, R122, -INF , !P0 ;  /* 0xff8000007a7a7808 */ /* 0x000fe20004000000 */
[----:B------:R-:W-:Y:S01]  /*6700*/  MUFU.TANH R32, R61 ;  /* 0x0000003d00207308 */ /* 0x000fe20000002400 */
[----:B------:R-:W-:Y:S01]  /*6710*/  FSEL R98, R17, -INF , !P4 ;  /* 0xff80000011627808 */ /* 0x000fe20006000000 */
[----:B------:R-:W-:Y:S01]  /*6720*/  VIADD R17, R20, 0xffffff49 ;  /* 0xffffff4914117836 */ /* 0x000fe20000000000 */
[----:B------:R-:W-:-:S02]  /*6730*/  ISETP.GE.AND P2, PT, R30, R115, PT ;  /* 0x000000731e00720c */ /* 0x000fc40003f46270 */
[-C--:B------:R-:W-:Y:S02]  /*6740*/  ISETP.GE.AND P1, PT, R30, R114.reuse, PT ;  /* 0x000000721e00720c */ /* 0x080fe40003f26270 */
[----:B------:R-:W-:Y:S01]  /*6750*/  FSEL R96, R16, -INF , !P2 ;  /* 0xff80000010607808 */ /* 0x000fe20005000000 */
[----:B------:R-:W4:Y:S01]  /*6760*/  MUFU.TANH R30, R58 ;  /* 0x0000003a001e7308 */ /* 0x000f220000002400 */
[----:B------:R-:W-:Y:S02]  /*6770*/  FSEL R46, R24, -INF , !P1 ;  /* 0xff800000182e7808 */ /* 0x000fe40004800000 */
[CC--:B------:R-:W-:Y:S02]  /*6780*/  ISETP.GE.AND P2, PT, R17.reuse, R115.reuse, PT ;  /* 0x000000731100720c */ /* 0x0c0fe40003f46270 */
[-C--:B------:R-:W-:Y:S01]  /*6790*/  ISETP.GE.AND P1, PT, R17, R114.reuse, PT ;  /* 0x000000721100720c */ /* 0x080fe20003f26270 */
[----:B------:R-:W-:Y:S01]  /*67a0*/  VIADD R17, R20, 0xffffff50 ;  /* 0xffffff5014117836 */ /* 0x000fe20000000000 */
[C---:B------:R-:W-:Y:S01]  /*67b0*/  ISETP.GE.AND P0, PT, R31.reuse, R115, PT ;  /* 0x000000731f00720c */ /* 0x040fe20003f06270 */
[----:B------:R-:W4:Y:S01]  /*67c0*/  MUFU.TANH R40, R40 ;  /* 0x0000002800287308 */ /* 0x000f220000002400 */
[----:B------:R-:W-:-:S02]  /*67d0*/  ISETP.GE.AND P3, PT, R31, R114, PT ;  /* 0x000000721f00720c */ /* 0x000fc40003f66270 */
[----:B------:R-:W-:Y:S02]  /*67e0*/  FSEL R62, R19, -INF , !P0 ;  /* 0xff800000133e7808 */ /* 0x000fe40004000000 */
[----:B------:R-:W-:Y:S02]  /*67f0*/  FSEL R16, R22, -INF , !P3 ;  /* 0xff80000016107808 */ /* 0x000fe40005800000 */
[----:B------:R-:W-:Y:S01]  /*6800*/  FSEL R123, R123, -INF , !P5 ;  /* 0xff8000007b7b7808 */ /* 0x000fe20006800000 */
[----:B------:R1:W4:Y:S01]  /*6810*/  MUFU.TANH R31, R59 ;  /* 0x0000003b001f7308 */ /* 0x0003220000002400 */
[CC--:B------:R-:W-:Y:S02]  /*6820*/  ISETP.GE.AND P0, PT, R17.reuse, R115.reuse, PT ;  /* 0x000000731100720c */ /* 0x0c0fe40003f06270 */
[----:B------:R-:W-:Y:S01]  /*6830*/  ISETP.GE.AND P3, PT, R17, R114, PT ;  /* 0x000000721100720c */ /* 0x000fe20003f66270 */
[----:B------:R-:W-:Y:S01]  /*6840*/  VIADD R17, R20, 0xffffff51 ;  /* 0xffffff5114117836 */ /* 0x000fe20000000000 */
[----:B------:R-:W-:-:S02]  /*6850*/  ISETP.GE.AND P5, PT, R18, R115, PT ;  /* 0x000000731200720c */ /* 0x000fc40003fa6270 */
[-C--:B------:R-:W-:Y:S01]  /*6860*/  ISETP.GE.AND P4, PT, R18, R114.reuse, PT ;  /* 0x000000721200720c */ /* 0x080fe20003f86270 */
[----:B------:R-:W4:Y:S01]  /*6870*/  MUFU.TANH R34, R34 ;  /* 0x0000002200227308 */ /* 0x000f220000002400 */
[----:B------:R-:W-:Y:S01]  /*6880*/  FSEL R52, R23, -INF , !P2 ;  /* 0xff80000017347808 */ /* 0x000fe20005000000 */
[----:B------:R-:W-:Y:S01]  /*6890*/  FMUL.FTZ R23, R49, UR10 ;  /* 0x0000000a31177c20 */ /* 0x000fe20008410000 */
[----:B------:R-:W-:Y:S01]  /*68a0*/  FSEL R18, R25, -INF , !P4 ;  /* 0xff80000019127808 */ /* 0x000fe20006000000 */
[----:B------:R-:W-:Y:S01]  /*68b0*/  VIADD R25, R20, 0xffffff60 ;  /* 0xffffff6014197836 */ /* 0x000fe20000000000 */
[----:B------:R-:W-:Y:S02]  /*68c0*/  ISETP.GE.AND P4, PT, R17, R114, PT ;  /* 0x000000721100720c */ /* 0x000fe40003f86270 */
[----:B--2---:R-:W-:Y:S01]  /*68d0*/  FSEL R19, R33, -INF , !P1 ;  /* 0xff80000021137808 */ /* 0x004fe20004800000 */
[----:B------:R-:W2:Y:S01]  /*68e0*/  MUFU.TANH R22, R54 ;  /* 0x0000003600167308 */ /* 0x000ea20000002400 */
[----:B-1----:R-:W-:-:S02]  /*68f0*/  FSEL R59, R21, -INF , !P5 ;  /* 0xff800000153b7808 */ /* 0x002fc40006800000 */
[-C--:B------:R-:W-:Y:S01]  /*6900*/  ISETP.GE.AND P5, PT, R17, R115.reuse, PT ;  /* 0x000000731100720c */ /* 0x080fe20003fa6270 */
[----:B------:R-:W-:Y:S01]  /*6910*/  VIADD R17, R20, 0xffffff58 ;  /* 0xffffff5814117836 */ /* 0x000fe20000000000 */
[----:B------:R-:W-:Y:S02]  /*6920*/  FSEL R38, R38, -INF , !P4 ;  /* 0xff80000026267808 */ /* 0x000fe40006000000 */
[----:B------:R-:W-:Y:S01]  /*6930*/  FSEL R63, R5, -INF , !P5 ;  /* 0xff800000053f7808 */ /* 0x000fe20006800000 */
[----:B------:R-:W1:Y:S01]  /*6940*/  MUFU.TANH R29, R57 ;  /* 0x00000039001d7308 */ /* 0x000e620000002400 */
[C---:B------:R-:W-:Y:S01]  /*6950*/  ISETP.GE.AND P2, PT, R17.reuse, R115, PT ;  /* 0x000000731100720c */ /* 0x040fe20003f46270 */
[----:B------:R-:W-:Y:S01]  /*6960*/  VIADD R5, R20, 0xffffff61 ;  /* 0xffffff6114057836 */ /* 0x000fe20000000000 */
[----:B------:R-:W-:Y:S02]  /*6970*/  ISETP.GE.AND P1, PT, R17, R114, PT ;  /* 0x000000721100720c */ /* 0x000fe40003f26270 */
[----:B-----5:R-:W-:Y:S01]  /*6980*/  FSEL R17, R6, -INF , !P3 ;  /* 0xff80000006117808 */ /* 0x020fe20005800000 */
[C---:B------:R-:W-:Y:S01]  /*6990*/  VIADD R6, R20.reuse, 0xffffff69 ;  /* 0xffffff6914067836 */ /* 0x040fe20000000000 */
[----:B------:R-:W-:Y:S01]  /*69a0*/  FSEL R89, R7, -INF , !P2 ;  /* 0xff80000007597808 */ /* 0x000fe20005000000 */
[----:B------:R-:W5:Y:S01]  /*69b0*/  MUFU.TANH R23, R23 ;  /* 0x0000001700177308 */ /* 0x000f620000002400 */
[----:B------:R-:W-:Y:S01]  /*69c0*/  FSEL R41, R41, -INF , !P1 ;  /* 0xff80000029297808 */ /* 0x000fe20004800000 */
[----:B------:R-:W-:Y:S01]  /*69d0*/  VIADD R7, R20, 0xffffff70 ;  /* 0xffffff7014077836 */ /* 0x000fe20000000000 */
[----:B---3--:R-:W-:-:S02]  /*69e0*/  FSEL R64, R64, -INF , !P0 ;  /* 0xff80000040407808 */ /* 0x008fc40004000000 */
[CC--:B------:R-:W-:Y:S02]  /*69f0*/  ISETP.GE.AND P5, PT, R25.reuse, R115.reuse, PT ;  /* 0x000000731900720c */ /* 0x0c0fe40003fa6270 */
[-C--:B------:R-:W-:Y:S01]  /*6a00*/  ISETP.GE.AND P4, PT, R25, R114.reuse, PT ;  /* 0x000000721900720c */ /* 0x080fe20003f86270 */
[----:B------:R-:W3:Y:S01]  /*6a10*/  MUFU.TANH R24, R53 ;  /* 0x0000003500187308 */ /* 0x000ee20000002400 */
[CC--:B------:R-:W-:Y:S01]  /*6a20*/  ISETP.GE.AND P2, PT, R5.reuse, R115.reuse, PT ;  /* 0x000000730500720c */ /* 0x0c0fe20003f46270 */
[----:B------:R-:W-:Y:S01]  /*6a30*/  FMUL.FTZ R25, R94, UR10 ;  /* 0x0000000a5e197c20 */ /* 0x000fe20008410000 */
[-C--:B------:R-:W-:Y:S01]  /*6a40*/  ISETP.GE.AND P1, PT, R5, R114.reuse, PT ;  /* 0x000000720500720c */ /* 0x080fe20003f26270 */
[----:B------:R-:W-:Y:S01]  /*6a50*/  VIADD R5, R20, 0xffffff68 ;  /* 0xffffff6814057836 */ /* 0x000fe20000000000 */
[C---:B------:R-:W-:Y:S02]  /*6a60*/  ISETP.GE.AND P0, PT, R26.reuse, R115, PT ;  /* 0x000000731a00720c */ /* 0x040fe40003f06270 */
[----:B------:R-:W-:Y:S01]  /*6a70*/  ISETP.GE.AND P3, PT, R26, R114, PT ;  /* 0x000000721a00720c */ /* 0x000fe20003f66270 */
[----:B------:R-:W-:Y:S01]  /*6a80*/  FMUL.FTZ R26, R50, UR10 ;  /* 0x0000000a321a7c20 */ /* 0x000fe20008410000 */
[----:B----4-:R-:W-:Y:S01]  /*6a90*/  FSEL R90, R28, -INF , !P5 ;  /* 0xff8000001c5a7808 */ /* 0x010fe20006800000 */
[----:B------:R-:W-:Y:S01]  /*6aa0*/  FMUL.FTZ R28, R93, UR10 ;  /* 0x0000000a5d1c7c20 */ /* 0x000fe20008410000 */
[----:B------:R-:W-:Y:S01]  /*6ab0*/  FSEL R33, R30, -INF , !P4 ;  /* 0xff8000001e217808 */ /* 0x000fe20006000000 */
[----:B------:R3:W4:Y:S01]  /*6ac0*/  MUFU.TANH R21, R55 ;  /* 0x0000003700157308 */ /* 0x0007220000002400 */
[----:B------:R-:W-:-:S02]  /*6ad0*/  FSEL R88, R32, -INF , !P0 ;  /* 0xff80000020587808 */ /* 0x000fc40004000000 */
[----:B------:R-:W-:Y:S02]  /*6ae0*/  FSEL R40, R40, -INF , !P3 ;  /* 0xff80000028287808 */ /* 0x000fe40005800000 */
[CC--:B------:R-:W-:Y:S02]  /*6af0*/  ISETP.GE.AND P5, PT, R6.reuse, R115.reuse, PT ;  /* 0x000000730600720c */ /* 0x0c0fe40003fa6270 */
[-C--:B------:R-:W-:Y:S01]  /*6b00*/  ISETP.GE.AND P4, PT, R6, R114.reuse, PT ;  /* 0x000000720600720c */ /* 0x080fe20003f86270 */
[----:B------:R-:W-:Y:S01]  /*6b10*/  VIADD R6, R20, 0xffffff71 ;  /* 0xffffff7114067836 */ /* 0x000fe20000000000 */
[C---:B------:R-:W-:Y:S01]  /*6b20*/  ISETP.GE.AND P0, PT, R5.reuse, R115, PT ;  /* 0x000000730500720c */ /* 0x040fe20003f06270 */
[----:B------:R-:W4:Y:S01]  /*6b30*/  MUFU.TANH R53, R48 ;  /* 0x0000003000357308 */ /* 0x000f220000002400 */
[----:B------:R-:W-:Y:S01]  /*6b40*/  ISETP.GE.AND P3, PT, R5, R114, PT ;  /* 0x000000720500720c */ /* 0x000fe20003f66270 */
[----:B------:R-:W-:Y:S01]  /*6b50*/  FMUL.FTZ R5, R92, UR10 ;  /* 0x0000000a5c057c20 */ /* 0x000fe20008410000 */
[----:B------:R-:W-:-:S02]  /*6b60*/  FSEL R32, R31, -INF , !P1 ;  /* 0xff8000001f207808 */ /* 0x000fc40004800000 */
[----:B------:R-:W-:Y:S02]  /*6b70*/  FSEL R91, R34, -INF , !P0 ;  /* 0xff800000225b7808 */ /* 0x000fe40004000000 */
[----:B--2---:R-:W-:Y:S01]  /*6b80*/  FSEL R31, R22, -INF , !P3 ;  /* 0xff800000161f7808 */ /* 0x004fe20005800000 */
[----:B------:R-:W2:Y:S01]  /*6b90*/  MUFU.TANH R26, R26 ;  /* 0x0000001a001a7308 */ /* 0x000ea20000002400 */
[-C--:B------:R-:W-:Y:S01]  /*6ba0*/  ISETP.GE.AND P0, PT, R6, R115.reuse, PT ;  /* 0x000000730600720c */ /* 0x080fe20003f06270 */
[----:B------:R-:W-:Y:S01]  /*6bb0*/  VIADD R22, R20, 0xffffff78 ;  /* 0xffffff7814167836 */ /* 0x000fe20000000000 */
[-C--:B------:R-:W-:Y:S01]  /*6bc0*/  ISETP.GE.AND P3, PT, R6, R114.reuse, PT ;  /* 0x000000720600720c */ /* 0x080fe20003f66270 */
[----:B------:R-:W-:Y:S01]  /*6bd0*/  FMUL.FTZ R6, R95, UR10 ;  /* 0x0000000a5f067c20 */ /* 0x000fe20008410000 */
[----:B-1----:R-:W-:Y:S02]  /*6be0*/  FSEL R92, R29, -INF , !P2 ;  /* 0xff8000001d5c7808 */ /* 0x002fe40005000000 */
[C---:B------:R-:W-:Y:S01]  /*6bf0*/  ISETP.GE.AND P2, PT, R7.reuse, R115, PT ;  /* 0x000000730700720c */ /* 0x040fe20003f46270 */
[----:B------:R-:W1:Y:S01]  /*6c00*/  MUFU.TANH R27, R27 ;  /* 0x0000001b001b7308 */ /* 0x000e620000002400 */
[----:B------:R-:W-:Y:S01]  /*6c10*/  ISETP.GE.AND P1, PT, R7, R114, PT ;  /* 0x000000720700720c */ /* 0x000fe20003f26270 */
[----:B------:R-:W-:Y:S01]  /*6c20*/  VIADD R7, R20, 0xffffff79 ;  /* 0xffffff7914077836 */ /* 0x000fe20000000000 */
[----:B-----5:R-:W-:Y:S01]  /*6c30*/  FSEL R51, R23, -INF , !P0 ;  /* 0xff80000017337808 */ /* 0x020fe20004000000 */
[----:B------:R-:W-:Y:S01]  /*6c40*/  VIADD R20, R3, 0xfffffffe ;  /* 0xfffffffe03147836 */ /* 0x000fe20000000000 */
[----:B---3--:R-:W-:-:S02]  /*6c50*/  FSEL R55, R24, -INF , !P5 ;  /* 0xff80000018377808 */ /* 0x008fc40006800000 */
[----:B----4-:R-:W-:Y:S01]  /*6c60*/  FSEL R30, R21, -INF , !P4 ;  /* 0xff800000151e7808 */ /* 0x010fe20006000000 */
[----:B------:R-:W3:Y:S01]  /*6c70*/  MUFU.TANH R5, R5 ;  /* 0x0000000500057308 */ /* 0x000ee20000002400 */
[----:B------:R-:W-:Y:S02]  /*6c80*/  ISETP.GT.AND P0, PT, R20, R103, PT ;  /* 0x000000671400720c */ /* 0x000fe40003f04270 */
[----:B------:R-:W-:Y:S02]  /*6c90*/  FSEL R53, R53, -INF , !P2 ;  /* 0xff80000035357808 */ /* 0x000fe40005000000 */
[----:B--2---:R-:W-:Y:S02]  /*6ca0*/  FSEL R26, R26, -INF , !P1 ;  /* 0xff8000001a1a7808 */ /* 0x004fe40004800000 */
[-C--:B------:R-:W-:Y:S01]  /*6cb0*/  ISETP.GE.AND P5, PT, R22, R115.reuse, PT ;  /* 0x000000731600720c */ /* 0x080fe20003fa6270 */
[----:B------:R-:W2:Y:S01]  /*6cc0*/  MUFU.TANH R28, R28 ;  /* 0x0000001c001c7308 */ /* 0x000ea20000002400 */
[----:B------:R-:W-:-:S02]  /*6cd0*/  ISETP.GE.AND P4, PT, R7, R115, PT ;  /* 0x000000730700720c */ /* 0x000fc40003f86270 */
[-C--:B------:R-:W-:Y:S02]  /*6ce0*/  ISETP.GE.AND P2, PT, R22, R114.reuse, PT ;  /* 0x000000721600720c */ /* 0x080fe40003f46270 */
[----:B------:R-:W-:Y:S02]  /*6cf0*/  ISETP.GE.AND P1, PT, R7, R114, PT ;  /* 0x000000720700720c */ /* 0x000fe40003f26270 */
[----:B-1----:R-:W-:Y:S01]  /*6d00*/  FSEL R27, R27, -INF , !P3 ;  /* 0xff8000001b1b7808 */ /* 0x002fe20005800000 */
[----:B------:R-:W1:Y:S01]  /*6d10*/  MUFU.TANH R25, R25 ;  /* 0x0000001900197308 */ /* 0x000e620000002400 */
[----:B---3--:R-:W-:-:S07]  /*6d20*/  FSEL R34, R5, -INF , !P5 ;  /* 0xff80000005227808 */ /* 0x008fce0006800000 */
[----:B------:R-:W3:Y:S01]  /*6d30*/  MUFU.TANH R6, R6 ;  /* 0x0000000600067308 */ /* 0x000ee20000002400 */
[----:B--2---:R-:W-:Y:S02]  /*6d40*/  FSEL R28, R28, -INF , !P4 ;  /* 0xff8000001c1c7808 */ /* 0x004fe40006000000 */
[----:B-1----:R-:W-:Y:S02]  /*6d50*/  FSEL R25, R25, -INF , !P2 ;  /* 0xff80000019197808 */ /* 0x002fe40005000000 */
[----:B---3--:R-:W-:Y:S01]  /*6d60*/  FSEL R23, R6, -INF , !P1 ;  /* 0xff80000006177808 */ /* 0x008fe20004800000 */
[----:B------:R-:W-:Y:S06]  /*6d70*/  @!P0 BRA `(.L_x_4382) ;  /* 0x0000000400688947 */ /* 0x000fec0003800000 */
[----:B------:R-:W-:Y:S05]  /*6d80*/  BRA.U !UP1, `(.L_x_4383) ;  /* 0x0000000509007547 */ /* 0x000fea000b800000 */
[----:B------:R-:W1:Y:S01]  /*6d90*/  LDC R6, c[0x0][0x4f0] ;  /* 0x00013c00ff067b82 */ /* 0x000e620000000800 */
[----:B------:R-:W-:Y:S01]  /*6da0*/  IADD3 R37, PT, PT, R3, -0x1, RZ ;  /* 0xffffffff03257810 */ /* 0x000fe20007ffe0ff */
[----:B------:R-:W2:Y:S04]  /*6db0*/  LDCU.64 UR6, c[0x0][0x3a0] ;  /* 0x00007400ff0677ac */ /* 0x000ea80008000a00 */
[----:B------:R-:W-:-:S04]  /*6dc0*/  IMAD.SHL.U32 R37, R37, 0x80, RZ ;  /* 0x0000008025257824 */ /* 0x000fc800078e00ff */
        /* <DEDUP_REMOVED lines=46> */
[----:B------:R-:W-:-:S05]  /*70b0*/  SHF.R.S32.HI R5, RZ, 0x1f, R6 ;  /* 0x0000001fff057819 */ /* 0x000fca0000011406 */
[----:B------:R-:W-:-:S04]  /*70c0*/  IMAD R5, R5, R84, RZ ;  /* 0x0000005405057224 */ /* 0x000fc800078e02ff */
[C---:B------:R-:W-:Y:S02]  /*70d0*/  IMAD R5, R6.reuse, R85, R5 ;  /* 0x0000005506057224 */ /* 0x040fe400078e0205 */
[----:B-1----:R-:W-:-:S04]  /*70e0*/  IMAD.WIDE.U32 R36, R6, R84, RZ ;  /* 0x0000005406247225 */ /* 0x002fc800078e00ff */
        /* <DEDUP_REMOVED lines=10> */
.L_x_4383:
[----:B------:R-:W-:Y:S01]  /*7190*/  UMOV UR6, URZ ;  /* 0x000000ff00067c82 */ /* 0x000fe20008000000 */
[----:B------:R-:W-:Y:S01]  /*71a0*/  IMAD.SHL.U32 R5, R84, 0x80, RZ ;  /* 0x0000008054057824 */ /* 0x000fe200078e00ff */
[----:B------:R-:W-:-:S05]  /*71b0*/  IADD3 R6, P0, PT, RZ, -UR6, RZ ;  /* 0x80000006ff067c10 */ /* 0x000fca000ff1e0ff */
[----:B------:R-:W-:-:S05]  /*71c0*/  IMAD.X R5, RZ, RZ, ~R5, P0 ;  /* 0x000000ffff057224 */ /* 0x000fca00000e0e05 */
[----:B------:R-:W-:-:S04]  /*71d0*/  SHF.R.S64 R6, R6, 0x1f, R5 ;  /* 0x0000001f06067819 */ /* 0x000fc80000001005 */
[----:B------:R-:W-:-:S04]  /*71e0*/  IADD3 R105, P0, PT, R6, R105, RZ ;  /* 0x0000006906697210 */ /* 0x000fc80007f1e0ff */
[----:B------:R-:W-:-:S09]  /*71f0*/  LEA.HI.X.SX32 R104, R5, R104, 0x1, P0 ;  /* 0x0000006805687211 */ /* 0x000fd200000f0eff */
.L_x_4384:
        /* <DEDUP_REMOVED lines=18> */
.L_x_4382:
[----:B------:R-:W-:Y:S02]  /*7320*/  FMNMX3.FTZ R21, R2, R15, R14, !PT ;  /* 0x0000000f02157276 */ /* 0x000fe4000781000e */
[----:B-1----:R-:W-:Y:S02]  /*7330*/  FMNMX3.FTZ R7, R0, R13, R9, !PT ;  /* 0x0000000d00077276 */ /* 0x002fe40007810009 */
        /* <DEDUP_REMOVED lines=39> */
[C---:B------:R-:W-:Y:S02]  /*75b0*/  FSETP.NEU.FTZ.AND P1, PT, R22.reuse, -INF , PT ;  /* 0xff8000001600780b */ /* 0x040fe40003f3d000 */
[C---:B------:R-:W-:Y:S01]  /*75c0*/  FSETP.NEU.FTZ.AND P0, PT, R21.reuse, -INF , PT ;  /* 0xff8000001500780b */ /* 0x040fe20003f1d000 */
[----:B------:R-:W-:Y:S01]  /*75d0*/  FMUL.FTZ R24, R21, UR4 ;  /* 0x0000000415187c20 */ /* 0x000fe20008410000 */
[----:B------:R-:W-:Y:S02]  /*75e0*/  FSEL R29, R29, RZ, P1 ;  /* 0x000000ff1d1d7208 */ /* 0x000fe40000800000 */
[----:B------:R-:W-:Y:S02]  /*75f0*/  FSEL R115, R22, RZ, P1 ;  /* 0x000000ff16737208 */ /* 0x000fe40000800000 */
[----:B------:R-:W-:Y:S01]  /*7600*/  FSEL R24, R24, RZ, P0 ;  /* 0x000000ff18187208 */ /* 0x000fe20000000000 */
[--C-:B------:R-:W-:Y:S01]  /*7610*/  FFMA.FTZ R36, R11, UR4, -R29.reuse ;  /* 0x000000040b247c23 */ /* 0x100fe2000801081d */
[----:B------:R-:W-:Y:S01]  /*7620*/  FFMA.FTZ R35, R10, UR4, -R29 ;  /* 0x000000040a237c23 */ /* 0x000fe2000801081d */
[----:B------:R-:W-:Y:S01]  /*7630*/  FADD.FTZ R115, R2, -R115 ;  /* 0x8000007302737221 */ /* 0x000fe20000010000 */
[----:B------:R-:W-:Y:S01]  /*7640*/  FSEL R2, R21, RZ, P0 ;  /* 0x000000ff15027208 */ /* 0x000fe20000000000 */
[--C-:B------:R-:W-:Y:S01]  /*7650*/  FFMA.FTZ R43, R9, UR4, -R24.reuse ;  /* 0x00000004092b7c23 */ /* 0x100fe20008010818 */
[----:B------:R-:W-:Y:S01]  /*7660*/  FFMA.FTZ R37, R8, UR4, -R24 ;  /* 0x0000000408257c23 */ /* 0x000fe20008010818 */
[--C-:B------:R-:W-:Y:S01]  /*7670*/  FFMA.FTZ R114, R15, UR4, -R29.reuse ;  /* 0x000000040f727c23 */ /* 0x100fe2000801081d */
[----:B------:R-:W1:Y:S01]  /*7680*/  LDSM.16.MT88.4 R8, [R87+0x3000] ;  /* 0x003000005708783b */ /* 0x000e620000004200 */
[----:B------:R-:W-:Y:S01]  /*7690*/  FADD.FTZ R0, R0, -R2 ;  /* 0x8000000200007221 */ /* 0x000fe20000010000 */
        /* <DEDUP_REMOVED lines=57> */
[----:B------:R-:W-:Y:S01]  /*7a30*/  FFMA.FTZ R25, R25, UR4, -R24 ;  /* 0x0000000419197c23 */ /* 0x000fe20008010818 */
[----:B------:R-:W-:-:S03]  /*7a40*/  ISETP.GT.AND P0, PT, R20, R103, PT ;  /* 0x000000671400720c */ /* 0x000fc60003f04270 */
[----:B------:R-:W3:Y:S01]  /*7a50*/  MUFU.EX2 R115, R115 ;  /* 0x0000007300737308 */ /* 0x000ee20000000800 */
[----:B--2---:R-:W-:-:S07]  /*7a60*/  F2FP.F16.F32.PACK_AB R5, R43, R56 ;  /* 0x000000382b05723e */ /* 0x004fce00000000ff */
[----:B------:R2:W4:Y:S02]  /*7a70*/  MUFU.EX2 R61, R0 ;  /* 0x00000000003d7308 */ /* 0x0005240000000800 */
[----:B------:R-:W-:-:S06]  /*7a80*/  @P0 IADD3 R3, PT, PT, R3, -0x3, RZ ;  /* 0xfffffffd03030810 */ /* 0x000fcc0007ffe0ff */
[----:B------:R-:W5:Y:S01]  /*7a90*/  MUFU.EX2 R2, R2 ;  /* 0x0000000200027308 */ /* 0x000f620000000800 */
        /* <DEDUP_REMOVED lines=8> */
[----:B--2---:R-:W-:Y:S01]  /*7b20*/  IADD3 R0, PT, PT, R87, 0x3020, RZ ;  /* 0x0000302057007810 */ /* 0x004fe20007ffe0ff */
[-C--:B----4-:R-:W-:Y:S01]  /*7b30*/  FMUL.FTZ R82, R82, R61.reuse ;  /* 0x0000003d52527220 */ /* 0x090fe20000410000 */
[----:B------:R-:W-:Y:S01]  /*7b40*/  @P6 IADD3 R0, PT, PT, R117, -0x20, RZ ;  /* 0xffffffe075006810 */ /* 0x000fe20007ffe0ff */
[-C--:B------:R-:W-:Y:S01]  /*7b50*/  FMUL.FTZ R83, R83, R61.reuse ;  /* 0x0000003d53537220 */ /* 0x080fe20000410000 */
[-C--:B------:R-:W-:Y:S01]  /*7b60*/  FMUL.FTZ R78, R78, R61.reuse ;  /* 0x0000003d4e4e7220 */ /* 0x080fe20000410000 */
[-C--:B------:R-:W-:Y:S01]  /*7b70*/  FMUL.FTZ R79, R79, R61.reuse ;  /* 0x0000003d4f4f7220 */ /* 0x080fe20000410000 */
[----:B------:R-:W-:Y:S01]  /*7b80*/  FMUL.FTZ R74, R74, R61 ;  /* 0x0000003d4a4a7220 */ /* 0x000fe20000410000 */
[----:B------:R-:W2:Y:S01]  /*7b90*/  LDSM.16.MT88.4 R12, [R0] ;  /* 0x00000000000c783b */ /* 0x000ea20000004200 */
[----:B-----5:R-:W-:Y:S01]  /*7ba0*/  F2FP.F16.F32.PACK_AB R7, R2, R37 ;  /* 0x000000250207723e */ /* 0x020fe200000000ff */
[----:B------:R-:W4:Y:S01]  /*7bb0*/  MUFU.EX2 R45, R45 ;  /* 0x0000002d002d7308 */ /* 0x000f220000000800 */
[----:B------:R-:W-:Y:S01]  /*7bc0*/  FMUL.FTZ R75, R75, R61 ;  /* 0x0000003d4b4b7220 */ /* 0x000fe20000410000 */
[----:B------:R-:W-:Y:S01]  /*7bd0*/  FMUL.FTZ R69, R69, R115 ;  /* 0x0000007345457220 */ /* 0x000fe20000410000 */
[-C--:B------:R-:W-:Y:S01]  /*7be0*/  FMUL.FTZ R70, R70, R61.reuse ;  /* 0x0000003d46467220 */ /* 0x080fe20000410000 */
[----:B------:R-:W-:Y:S01]  /*7bf0*/  FMUL.FTZ R71, R71, R61 ;  /* 0x0000003d47477220 */ /* 0x000fe20000410000 */
[----:B------:R-:W-:Y:S01]  /*7c00*/  FFMA.FTZ R122, R119, R115, R114 ;  /* 0x00000073777a7223 */ /* 0x000fe20000010072 */
[C---:B-1----:R-:W-:Y:S01]  /*7c10*/  HMMA.16816.F32 R80, R4.reuse, R8, R80 ;  /* 0x000000080450723c */ /* 0x042fe20000001850 */
[--C-:B------:R-:W-:Y:S01]  /*7c20*/  FFMA.FTZ R115, R63, UR4, -R29.reuse ;  /* 0x000000043f737c23 */ /* 0x100fe2000801081d */
[----:B------:R-:W-:Y:S01]  /*7c30*/  MUFU.EX2 R42, R42 ;  /* 0x0000002a002a7308 */ /* 0x000fe20000000800 */
[--C-:B------:R-:W-:Y:S01]  /*7c40*/  FFMA.FTZ R63, R90, UR4, -R29.reuse ;  /* 0x000000045a3f7c23 */ /* 0x100fe2000801081d */
[--C-:B------:R-:W-:Y:S01]  /*7c50*/  FFMA.FTZ R119, R52, UR4, -R29.reuse ;  /* 0x0000000434777c23 */ /* 0x100fe2000801081d */
[----:B------:R-:W-:Y:S01]  /*7c60*/  FFMA.FTZ R90, R19, UR4, -R24 ;  /* 0x00000004135a7c23 */ /* 0x000fe20008010818 */
[----:B------:R-:W-:Y:S01]  /*7c70*/  FFMA.FTZ R56, R118, R61, R56 ;  /* 0x0000003d76387223 */ /* 0x000fe20000010038 */
[----:B------:R-:W-:Y:S01]  /*7c80*/  FADD.FTZ R122, R58, R122 ;  /* 0x0000007a3a7a7221 */ /* 0x000fe20000010000 */
[----:B------:R-:W-:Y:S01]  /*7c90*/  HMMA.16816.F32 R76, R4, R10, R76 ;  /* 0x0000000a044c723c */ /* 0x000fe2000000184c */
[----:B------:R-:W1:Y:S01]  /*7ca0*/  LDSM.16.MT88.4 R8, [R87+0x3400] ;  /* 0x003400005708783b */ /* 0x000e620000004200 */
[----:B------:R-:W-:Y:S01]  /*7cb0*/  MUFU.EX2 R39, R39 ;  /* 0x0000002700277308 */ /* 0x000fe20000000800 */
[----:B------:R-:W-:Y:S01]  /*7cc0*/  FADD.FTZ R56, R43, R56 ;  /* 0x000000382b387221 */ /* 0x000fe20000010000 */
[----:B------:R-:W-:Y:S01]  /*7cd0*/  FADD.FTZ R122, R36, R122 ;  /* 0x0000007a247a7221 */ /* 0x000fe20000010000 */
[----:B------:R-:W-:Y:S01]  /*7ce0*/  FFMA.FTZ R52, R92, UR4, -R29 ;  /* 0x000000045c347c23 */ /* 0x000fe2000801081d */
[----:B------:R-:W-:Y:S01]  /*7cf0*/  FFMA.FTZ R118, R23, UR4, -R24 ;  /* 0x0000000417767c23 */ /* 0x000fe20008010818 */
[----:B------:R-:W-:Y:S01]  /*7d00*/  FADD.FTZ R56, R37, R56 ;  /* 0x0000003825387221 */ /* 0x000fe20000010000 */
[----:B------:R-:W-:-:S02]  /*7d10*/  FADD.FTZ R35, R35, R122 ;  /* 0x0000007a23237221 */ /* 0x000fc40000010000 */
[----:B------:R-:W-:Y:S01]  /*7d20*/  MUFU.EX2 R48, R48 ;  /* 0x0000003000307308 */ /* 0x000fe20000000800 */
[----:B------:R-:W-:Y:S01]  /*7d30*/  FADD.FTZ R56, R2, R56 ;  /* 0x0000003802387221 */ /* 0x000fe20000010000 */
[----:B---3--:R-:W-:Y:S01]  /*7d40*/  FADD.FTZ R35, R49, R35 ;  /* 0x0000002331237221 */ /* 0x008fe20000010000 */
[----:B------:R-:W-:-:S03]  /*7d50*/  FFMA.FTZ R2, R32, UR4, -R24 ;  /* 0x0000000420027c23 */ /* 0x000fc60008010818 */
[C---:B----4-:R-:W-:Y:S02]  /*7d60*/  FADD.FTZ R35, R45.reuse, R35 ;  /* 0x000000232d237221 */ /* 0x050fe40000010000 */
[----:B------:R-:W3:Y:S01]  /*7d70*/  MUFU.EX2 R44, R44 ;  /* 0x0000002c002c7308 */ /* 0x000ee20000000800 */
[C---:B--2---:R-:W-:Y:S07]  /*7d80*/  HMMA.16816.F32 R72, R4.reuse, R12, R72 ;  /* 0x0000000c0448723c */ /* 0x044fee0000001848 */
[----:B------:R-:W-:Y:S01]  /*7d90*/  MUFU.EX2 R50, R50 ;  /* 0x0000003200327308 */ /* 0x000fe20000000800 */
[----:B------:R-:W-:Y:S01]  /*7da0*/  HMMA.16816.F32 R68, R4, R14, R68 ;  /* 0x0000000e0444723c */ /* 0x000fe20000001844 */
[----:B------:R-:W-:-:S06]  /*7db0*/  F2FP.F16.F32.PACK_AB R4, R45, R49 ;  /* 0x000000312d04723e */ /* 0x000fcc00000000ff */
[----:B------:R-:W2:Y:S01]  /*7dc0*/  MUFU.EX2 R47, R47 ;  /* 0x0000002f002f7308 */ /* 0x000ea20000000800 */
[----:B---3--:R-:W-:Y:S01]  /*7dd0*/  F2FP.F16.F32.PACK_AB R5, R44, R48 ;  /* 0x000000302c05723e */ /* 0x008fe200000000ff */
[----:B------:R-:W3:Y:S01]  /*7de0*/  LDSM.16.MT88.4 R12, [R0+0x400] ;  /* 0x00040000000c783b */ /* 0x000ee20000004200 */
[----:B------:R-:W-:Y:S01]  /*7df0*/  F2FP.F16.F32.PACK_AB R6, R39, R42 ;  /* 0x0000002a2706723e */ /* 0x000fe200000000ff */
[----:B------:R-:W-:Y:S01]  /*7e00*/  FADD.FTZ R48, R48, R56 ;  /* 0x0000003830307221 */ /* 0x000fe20000010000 */
[----:B------:R-:W-:-:S03]  /*7e10*/  FADD.FTZ R42, R42, R35 ;  /* 0x000000232a2a7221 */ /* 0x000fc60000010000 */
[----:B------:R-:W-:Y:S01]  /*7e20*/  MUFU.EX2 R60, R60 ;  /* 0x0000003c003c7308 */ /* 0x000fe20000000800 */
[----:B------:R-:W-:Y:S01]  /*7e30*/  FADD.FTZ R48, R44, R48 ;  /* 0x000000302c307221 */ /* 0x000fe20000010000 */
[----:B------:R-:W-:-:S06]  /*7e40*/  FADD.FTZ R42, R39, R42 ;  /* 0x0000002a272a7221 */ /* 0x000fcc0000010000 */
[----:B------:R-:W4:Y:S01]  /*7e50*/  MUFU.EX2 R54, R54 ;  /* 0x0000003600367308 */ /* 0x000f220000000800 */
[----:B--2---:R-:W-:Y:S01]  /*7e60*/  F2FP.F16.F32.PACK_AB R7, R47, R50 ;  /* 0x000000322f07723e */ /* 0x004fe200000000ff */
[----:B------:R-:W-:-:S04]  /*7e70*/  FADD.FTZ R50, R50, R48 ;  /* 0x0000003032327221 */ /* 0x000fc80000010000 */
[----:B------:R-:W-:Y:S02]  /*7e80*/  FADD.FTZ R50, R47, R50 ;  /* 0x000000322f327221 */ /* 0x000fe40000010000 */
[C---:B-1----:R-:W-:Y:S01]  /*7e90*/  HMMA.16816.F32 R80, R4.reuse, R8, R80 ;  /* 0x000000080450723c */ /* 0x042fe20000001850 */
[----:B------:R-:W-:Y:S07]  /*7ea0*/  MUFU.EX2 R57, R57 ;  /* 0x0000003900397308 */ /* 0x000fee0000000800 */
[C---:B------:R-:W-:Y:S01]  /*7eb0*/  HMMA.16816.F32 R76, R4.reuse, R10, R76 ;  /* 0x0000000a044c723c */ /* 0x040fe2000000184c */
[----:B------:R-:W1:Y:S01]  /*7ec0*/  LDSM.16.MT88.4 R8, [R87+0x3800] ;  /* 0x003800005708783b */ /* 0x000e620000004200 */
[----:B------:R-:W2:Y:S08]  /*7ed0*/  MUFU.EX2 R67, R67 ;  /* 0x0000004300437308 */ /* 0x000eb00000000800 */
[----:B------:R-:W-:Y:S01]  /*7ee0*/  MUFU.EX2 R85, R85 ;  /* 0x0000005500557308 */ /* 0x000fe20000000800 */
[C---:B---3--:R-:W-:Y:S07]  /*7ef0*/  HMMA.16816.F32 R72, R4.reuse, R12, R72 ;  /* 0x0000000c0448723c */ /* 0x048fee0000001848 */
[----:B------:R-:W3:Y:S01]  /*7f00*/  MUFU.EX2 R84, R84 ;  /* 0x0000005400547308 */ /* 0x000ee20000000800 */
[----:B------:R-:W-:Y:S01]  /*7f10*/  HMMA.16816.F32 R68, R4, R14, R68 ;  /* 0x0000000e0444723c */ /* 0x000fe20000001844 */
[----:B----4-:R-:W-:Y:S01]  /*7f20*/  F2FP.F16.F32.PACK_AB R4, R54, R60 ;  /* 0x0000003c3604723e */ /* 0x010fe200000000ff */
[----:B------:R-:W4:Y:S01]  /*7f30*/  LDSM.16.MT88.4 R12, [R0+0x800] ;  /* 0x00080000000c783b */ /* 0x000f220000004200 */
[----:B--2---:R-:W-:Y:S01]  /*7f40*/  F2FP.F16.F32.PACK_AB R6, R67, R57 ;  /* 0x000000394306723e */ /* 0x004fe200000000ff */
[----:B------:R-:W-:-:S03]  /*7f50*/  FADD.FTZ R60, R60, R42 ;  /* 0x0000002a3c3c7221 */ /* 0x000fc60000010000 */
[----:B------:R-:W2:Y:S01]  /*7f60*/  MUFU.EX2 R66, R66 ;  /* 0x0000004200427308 */ /* 0x000ea20000000800 */
[----:B------:R-:W-:-:S04]  /*7f70*/  FADD.FTZ R60, R54, R60 ;  /* 0x0000003c363c7221 */ /* 0x000fc80000010000 */
[----:B------:R-:W-:-:S03]  /*7f80*/  FADD.FTZ R60, R57, R60 ;  /* 0x0000003c393c7221 */ /* 0x000fc60000010000 */
[----:B------:R-:W5:Y:S01]  /*7f90*/  MUFU.EX2 R65, R65 ;  /* 0x0000004100417308 */ /* 0x000f620000000800 */
[----:B---3--:R-:W-:Y:S01]  /*7fa0*/  F2FP.F16.F32.PACK_AB R5, R84, R85 ;  /* 0x000000555405723e */ /* 0x008fe200000000ff */
[----:B------:R-:W-:Y:S01]  /*7fb0*/  FADD.FTZ R85, R85, R50 ;  /* 0x0000003255557221 */ /* 0x000fe20000010000 */
[----:B------:R-:W-:-:S03]  /*7fc0*/  FADD.FTZ R67, R67, R60 ;  /* 0x0000003c43437221 */ /* 0x000fc60000010000 */
[----:B------:R-:W-:Y:S02]  /*7fd0*/  FADD.FTZ R85, R84, R85 ;  /* 0x0000005554557221 */ /* 0x000fe40000010000 */
[----:B------:R-:W3:Y:S02]  /*7fe0*/  MUFU.EX2 R111, R111 ;  /* 0x0000006f006f7308 */ /* 0x000ee40000000800 */
[----:B--2---:R-:W-:-:S06]  /*7ff0*/  FADD.FTZ R85, R66, R85 ;  /* 0x0000005542557221 */ /* 0x004fcc0000010000 */
[----:B------:R-:W2:Y:S01]  /*8000*/  MUFU.EX2 R95, R95 ;  /* 0x0000005f005f7308 */ /* 0x000ea20000000800 */
[C---:B-----5:R-:W-:Y:S01]  /*8010*/  F2FP.F16.F32.PACK_AB R7, R65.reuse, R66 ;  /* 0x000000424107723e */ /* 0x060fe200000000ff */
[----:B------:R-:W-:-:S06]  /*8020*/  FADD.FTZ R65, R65, R85 ;  /* 0x0000005541417221 */ /* 0x000fcc0000010000 */
[----:B-1----:R-:W-:Y:S01]  /*8030*/  HMMA.16816.F32 R80, R4, R8, R80 ;  /* 0x000000080450723c */ /* 0x002fe20000001850 */
[----:B------:R-:W-:Y:S01]  /*8040*/  MUFU.EX2 R94, R94 ;  /* 0x0000005e005e7308 */ /* 0x000fe20000000800 */
[----:B---3--:R-:W-:-:S06]  /*8050*/  FADD.FTZ R67, R111, R67 ;  /* 0x000000436f437221 */ /* 0x008fcc0000010000 */
        /* <DEDUP_REMOVED lines=13> */
[----:B----4-:R-:W-:Y:S02]  /*8130*/  FADD.FTZ R65, R116, R65 ;  /* 0x0000004174417221 */ /* 0x010fe40000010000 */
[----:B------:R-:W-:-:S05]  /*8140*/  FADD.FTZ R94, R93, R94 ;  /* 0x0000005e5d5e7221 */ /* 0x000fca0000010000 */
[----:B------:R-:W3:Y:S01]  /*8150*/  MUFU.EX2 R97, R97 ;  /* 0x0000006100617308 */ /* 0x000ee20000000800 */
[C---:B--2---:R-:W-:Y:S01]  /*8160*/  F2FP.F16.F32.PACK_AB R5, R120.reuse, R116 ;  /* 0x000000747805723e */ /* 0x044fe200000000ff */
[----:B------:R-:W-:-:S06]  /*8170*/  FADD.FTZ R120, R120, R65 ;  /* 0x0000004178787221 */ /* 0x000fcc0000010000 */
[----:B------:R2:W-:Y:S08]  /*8180*/  MUFU.EX2 R114, R96 ;  /* 0x0000006000727308 */ /* 0x0005f00000000800 */
[----:B------:R-:W-:Y:S01]  /*8190*/  MUFU.EX2 R98, R98 ;  /* 0x0000006200627308 */ /* 0x000fe20000000800 */
[----:B---3--:R-:W-:Y:S01]  /*81a0*/  F2FP.F16.F32.PACK_AB R7, R97, R99 ;  /* 0x000000636107723e */ /* 0x008fe200000000ff */
[----:B------:R-:W-:-:S04]  /*81b0*/  FADD.FTZ R99, R99, R120 ;  /* 0x0000007863637221 */ /* 0x000fc80000010000 */
[----:B------:R-:W-:Y:S02]  /*81c0*/  FADD.FTZ R99, R97, R99 ;  /* 0x0000006361637221 */ /* 0x000fe40000010000 */
[C---:B-1----:R-:W-:Y:S01]  /*81d0*/  HMMA.16816.F32 R80, R4.reuse, R8, R80 ;  /* 0x000000080450723c */ /* 0x042fe20000001850 */
[--C-:B--2---:R-:W-:Y:S01]  /*81e0*/  FFMA.FTZ R96, R62, UR4, -R29.reuse ;  /* 0x000000043e607c23 */ /* 0x104fe2000801081d */
[----:B------:R-:W-:Y:S01]  /*81f0*/  FFMA.FTZ R62, R88, UR4, -R29 ;  /* 0x00000004583e7c23 */ /* 0x000fe2000801081d */
[----:B------:R-:W-:Y:S01]  /*8200*/  FFMA.FTZ R88, R18, UR4, -R24 ;  /* 0x0000000412587c23 */ /* 0x000fe20008010818 */
[----:B------:R-:W-:Y:S01]  /*8210*/  MUFU.EX2 R119, R119 ;  /* 0x0000007700777308 */ /* 0x000fe20000000800 */
[----:B------:R-:W-:Y:S03]  /*8220*/  LDSM.16.MT88.4 R16, [R87+0x4400] ;  /* 0x004400005710783b */ /* 0x000fe60000004200 */
[C---:B------:R-:W-:Y:S01]  /*8230*/  HMMA.16816.F32 R76, R4.reuse, R10, R76 ;  /* 0x0000000a044c723c */ /* 0x040fe2000000184c */
[----:B------:R-:W1:Y:S03]  /*8240*/  LDSM.16.MT88.4 R8, [R0+0xc00] ;  /* 0x000c00000008783b */ /* 0x000e660000004200 */
[----:B------:R-:W2:Y:S08]  /*8250*/  MUFU.EX2 R96, R96 ;  /* 0x0000006000607308 */ /* 0x000eb00000000800 */
        /* <DEDUP_REMOVED lines=65> */
[-C--:B------:R-:W-:Y:S01]  /*8670*/  MOV R2, R22.reuse ;  /* 0x0000001600027202 */ /* 0x080fe20000000f00 */
[----:B------:R2:W-:Y:S01]  /*8680*/  MUFU.EX2 R27, R4 ;  /* 0x00000004001b7308 */ /* 0x0005e20000000800 */
[----:B------:R-:W-:-:S07]  /*8690*/  @P0 MOV R2, R22 ;  /* 0x0000001600020202 */ /* 0x000fce0000000f00 */
        /* <DEDUP_REMOVED lines=9> */
[----:B------:R-:W1:Y:S01]  /*8730*/  MUFU.EX2 R26, R26 ;  /* 0x0000001a001a7308 */ /* 0x000e620000000800 */
[----:B------:R-:W-:-:S04]  /*8740*/  FADD.FTZ R59, R59, R63 ;  /* 0x0000003f3b3b7221 */ /* 0x000fc80000010000 */
[----:B------:R-:W-:Y:S02]  /*8750*/  FADD.FTZ R59, R46, R59 ;  /* 0x0000003b2e3b7221 */ /* 0x000fe40000010000 */
[C---:B------:R-:W-:Y:S01]  /*8760*/  HMMA.16816.F32 R76, R4.reuse, R10, R76 ;  /* 0x0000000a044c723c */ /* 0x040fe2000000184c */
[----:B------:R2:W3:Y:S01]  /*8770*/  LDSM.16.MT88.4 R8, [R0+0x1c00] ;  /* 0x001c00000008783b */ /* 0x0004e20000004200 */
[----:B------:R-:W-:Y:S06]  /*8780*/  MUFU.EX2 R34, R34 ;  /* 0x0000002200227308 */ /* 0x000fec0000000800 */
[C---:B----4-:R-:W-:Y:S02]  /*8790*/  HMMA.16816.F32 R72, R4.reuse, R16, R72 ;  /* 0x000000100448723c */ /* 0x050fe40000001848 */
[----:B------:R-:W4:Y:S06]  /*87a0*/  MUFU.EX2 R28, R28 ;  /* 0x0000001c001c7308 */ /* 0x000f2c0000000800 */
[----:B------:R-:W-:Y:S01]  /*87b0*/  HMMA.16816.F32 R68, R4, R18, R68 ;  /* 0x000000120444723c */ /* 0x000fe20000001844 */
[----:B-----5:R-:W-:Y:S01]  /*87c0*/  F2FP.F16.F32.PACK_AB R4, R51, R53 ;  /* 0x000000353304723e */ /* 0x020fe200000000ff */
[----:B------:R-:W5:Y:S01]  /*87d0*/  MUFU.EX2 R25, R25 ;  /* 0x0000001900197308 */ /* 0x000f620000000800 */
        /* <DEDUP_REMOVED lines=8> */
[-C--:B--2---:R-:W-:Y:S02]  /*8860*/  MOV R0, R21.reuse ;  /* 0x0000001500007202 */ /* 0x084fe40000000f00 */
[----:B------:R-:W-:Y:S01]  /*8870*/  @P0 MOV R0, R21 ;  /* 0x0000001500000202 */ /* 0x000fe20000000f00 */
[----:B------:R-:W-:Y:S01]  /*8880*/  FADD.FTZ R119, R28, R53 ;  /* 0x000000351c777221 */ /* 0x000fe20000010000 */
[----:B-----5:R-:W-:Y:S01]  /*8890*/  FADD.FTZ R27, R25, R27 ;  /* 0x0000001b191b7221 */ /* 0x020fe20000010000 */
[----:B-1----:R-:W-:-:S03]  /*88a0*/  F2FP.F16.F32.PACK_AB R7, R118, R25 ;  /* 0x000000197607723e */ /* 0x002fc600000000ff */
[----:B------:R-:W-:-:S04]  /*88b0*/  FADD.FTZ R118, R118, R27 ;  /* 0x0000001b76767221 */ /* 0x000fc80000010000 */
[C---:B---3--:R-:W-:Y:S08]  /*88c0*/  HMMA.16816.F32 R80, R4.reuse, R12, R80 ;  /* 0x0000000c0450723c */ /* 0x048ff00000001850 */
[C---:B------:R-:W-:Y:S08]  /*88d0*/  HMMA.16816.F32 R76, R4.reuse, R14, R76 ;  /* 0x0000000e044c723c */ /* 0x040ff0000000184c */
[C---:B------:R-:W-:Y:S08]  /*88e0*/  HMMA.16816.F32 R72, R4.reuse, R8, R72 ;  /* 0x000000080448723c */ /* 0x040ff00000001848 */
[----:B------:R-:W-:Y:S01]  /*88f0*/  HMMA.16816.F32 R68, R4, R10, R68 ;  /* 0x0000000a0444723c */ /* 0x000fe20000001844 */
[----:B------:R-:W-:Y:S01]  /*8900*/  MOV R4, R20 ;  /* 0x0000001400047202 */ /* 0x000fe20000000f00 */
[----:B------:R-:W-:-:S03]  /*8910*/  NOP ;  /* 0x0000000000007918 */ /* 0x000fc60000000000 */
[----:B------:R-:W-:-:S15]  /*8920*/  @P0 BRA `(.L_x_4385) ;  /* 0x0000000000040947 */ /* 0x000fde0003800000 */
.L_x_4379:
[----:B------:R-:W-:-:S07]  /*8930*/  IADD3 R3, PT, PT, R4, -0x1, RZ ;  /* 0xffffffff04037810 */ /* 0x000fce0007ffe0ff */
.L_x_4385:
        /* <DEDUP_REMOVED lines=18> */
.L_x_4390:
        /* <DEDUP_REMOVED lines=13> */
[----:B------:R-:W-:Y:S02]  /*8b30*/  @!P1 IADD3 R107, P0, PT, R107, R4, RZ ;  /* 0x000000046b6b9210 */ /* 0x000fe40007f1e0ff */
[----:B------:R-:W-:Y:S02]  /*8b40*/  LOP3.LUT R4, R109, 0xd8, RZ, 0xc0, !PT ;  /* 0x000000d86d047812 */ /* 0x000fe400078ec0ff */
        /* <DEDUP_REMOVED lines=63> */
.L_x_4387:
[-C--:B------:R-:W-:Y:S02]  /*8f40*/  MOV R10, R107.reuse ;  /* 0x0000006b000a7202 */ /* 0x080fe40000000f00 */
[----:B------:R-:W-:Y:S02]  /*8f50*/  MOV R11, R106 ;  /* 0x0000006a000b7202 */ /* 0x000fe40000000f00 */
[----:B------:R-:W-:Y:S02]  /*8f60*/  LOP3.LUT R5, R109, 0x1f20, RZ, 0xc0, !PT ;  /* 0x00001f206d057812 */ /* 0x000fe400078ec0ff */
[----:B------:R-:W-:Y:S02]  /*8f70*/  LOP3.LUT R4, R4, R108, RZ, 0x3c, !PT ;  /* 0x0000006c04047212 */ /* 0x000fe400078e3cff */
[C---:B------:R-:W-:Y:S02]  /*8f80*/  SHF.L.U32 R3, R2.reuse, 0x6, RZ ;  /* 0x0000000602037819 */ /* 0x040fe400000006ff */
[----:B------:R-:W-:Y:S02]  /*8f90*/  SHF.L.U64.HI R0, R2, 0x6, R0 ;  /* 0x0000000602007819 */ /* 0x000fe40000010200 */
[----:B------:R-:W-:Y:S02]  /*8fa0*/  IADD3 R6, P0, PT, R3, R107, RZ ;  /* 0x0000006b03067210 */ /* 0x000fe40007f1e0ff */
[----:B------:R-:W-:Y:S02]  /*8fb0*/  LOP3.LUT R2, R5, R4, RZ, 0xfc, !PT ;  /* 0x0000000405027212 */ /* 0x000fe400078efcff */
[----:B------:R-:W-:Y:S02]  /*8fc0*/  IADD3.X R7, PT, PT, R0, R106, RZ, P0, !PT ;  /* 0x0000006a00077210 */ /* 0x000fe400007fe4ff */
[-C--:B------:R-:W-:Y:S02]  /*8fd0*/  IADD3 R4, P2, PT, R6, R3.reuse, RZ ;  /* 0x0000000306047210 */ /* 0x080fe40007f5e0ff */
[----:B------:R-:W-:Y:S02]  /*8fe0*/  LEA R2, R2, UR5, 0x1 ;  /* 0x0000000502027c11 */ /* 0x000fe4000f8e08ff */
[-C--:B------:R-:W-:Y:S02]  /*8ff0*/  IADD3.X R5, PT, PT, R7, R0.reuse, RZ, P2, !PT ;  /* 0x0000000007057210 */ /* 0x080fe400017fe4ff */
[----:B------:R-:W-:Y:S01]  /*9000*/  IADD3 R8, P0, PT, R4, R3, RZ ;  /* 0x0000000304087210 */ /* 0x000fe20007f1e0ff */
[----:B------:R-:W-:Y:S01]  /*9010*/  @!PT LDS RZ, [RZ] ;  /* 0x00000000fffff984 */ /* 0x000fe20000000800 */
[----:B------:R-:W-:Y:S01]  /*9020*/  @!PT LDS RZ, [RZ] ;  /* 0x00000000fffff984 */ /* 0x000fe20000000800 */
[----:B------:R-:W-:Y:S01]  /*9030*/  @!PT LDS RZ, [RZ] ;  /* 0x00000000fffff984 */ /* 0x000fe20000000800 */
[----:B------:R-:W-:Y:S01]  /*9040*/  LDGSTS.E.BYPASS.LTC128B.128 [R2+0x3000], desc[UR14][R10.64] ;  /* 0x030000000a027fae */ /* 0x000fe2000b981a0e */
[----:B------:R-:W-:Y:S02]  /*9050*/  IADD3 R115, PT, PT, R115, -0x1, RZ ;  /* 0xffffffff73737810 */ /* 0x000fe40007ffe0ff */
[----:B------:R-:W-:Y:S02]  /*9060*/  IADD3.X R9, PT, PT, R5, R0, RZ, P0, !PT ;  /* 0x0000000005097210 */ /* 0x000fe400007fe4ff */
[----:B------:R-:W-:Y:S02]  /*9070*/  MOV R0, 0x20 ;  /* 0x0000002000007802 */ /* 0x000fe40000000f00 */
[----:B------:R-:W-:Y:S01]  /*9080*/  LOP3.LUT P0, RZ, R86, 0x4, RZ, 0xc0, !PT ;  /* 0x0000000456ff7812 */ /* 0x000fe2000780c0ff */
[----:B------:R-:W-:Y:S01]  /*9090*/  LDGSTS.E.BYPASS.LTC128B.128 [R2+0x3800], desc[UR14][R6.64] ;  /* 0x0380000006027fae */ /* 0x000fe2000b981a0e */
[----:B------:R-:W-:Y:S02]  /*90a0*/  ISETP.GT.AND P2, PT, R115, R103, PT ;  /* 0x000000677300720c */ /* 0x000fe40003f44270 */
[----:B------:R-:W-:Y:S04]  /*90b0*/  SEL R0, R0, 0xffffffe0, !P0 ;  /* 0xffffffe000007807 */ /* 0x000fe80004000000 */
[----:B------:R-:W-:Y:S01]  /*90c0*/  IADD3 R92, PT, PT, R101, R0, RZ ;  /* 0x00000000655c7210 */ /* 0x000fe20007ffe0ff */
[----:B------:R-:W-:Y:S01]  /*90d0*/  LDGSTS.E.BYPASS.LTC128B.128 [R2+0x4000], desc[UR14][R4.64] ;  /* 0x0400000004027fae */ /* 0x000fe2000b981a0e */
[----:B------:R-:W-:Y:S07]  /*90e0*/  IADD3 R0, PT, PT, R0, R100, RZ ;  /* 0x0000006400007210 */ /* 0x000fee0007ffe0ff */
        /* <DEDUP_REMOVED lines=197> */
[C---:B-1----:R-:W-:Y:S01]  /*9d40*/  VIADD R23, R116.reuse, 0xffffff00 ;  /* 0xffffff0074177836 */ /* 0x042fe20000000000 */
[----:B------:R-:W1:Y:S01]  /*9d50*/  LDC R6, c[0x0][0x4f0] ;  /* 0x00013c00ff067b82 */ /* 0x000e620000000800 */
[----:B------:R-:W-:Y:S03]  /*9d60*/  IADD3 R5, PT, PT, R116, -0x80, RZ ;  /* 0xffffff8074057810 */ /* 0x000fe60007ffe0ff */
[----:B------:R-:W-:Y:S02]  /*9d70*/  IABS R8, R23 ;  /* 0x0000001700087213 */ /* 0x000fe40000000000 */
[----:B------:R-:W-:Y:S02]  /*9d80*/  IABS R10, R5 ;  /* 0x00000005000a7213 */ /* 0x000fe40000000000 */
[-C--:B-1----:R-:W-:Y:S02]  /*9d90*/  IABS R4, R6.reuse ;  /* 0x0000000600047213 */ /* 0x082fe40000000000 */
[-C--:B------:R-:W-:Y:S02]  /*9da0*/  LOP3.LUT R5, R5, R6.reuse, RZ, 0x3c, !PT ;  /* 0x0000000605057212 */ /* 0x080fe400078e3cff */
[----:B------:R-:W1:Y:S01]  /*9db0*/  I2F.RP R30, R4 ;  /* 0x00000004001e7306 */ /* 0x000e620000209400 */
[----:B------:R-:W-:Y:S04]  /*9dc0*/  LOP3.LUT R23, R23, R6, RZ, 0x3c, !PT ;  /* 0x0000000617177212 */ /* 0x000fe800078e3cff */
        /* <DEDUP_REMOVED lines=18> */
[----:B------:R-:W-:Y:S01]  /*9ef0*/  ISETP.GE.AND P3, PT, R5, RZ, PT ;  /* 0x000000ff0500720c */ /* 0x000fe20003f66270 */
[----:B------:R-:W-:Y:S02]  /*9f00*/  @!P4 IMAD.IADD R10, R10, 0x1, -R4 ;  /* 0x000000010a0ac824 */ /* 0x000fe400078e0a04 */
[----:B------:R-:W-:Y:S01]  /*9f10*/  @!P4 VIADD R24, R24, 0x1 ;  /* 0x000000011818c836 */ /* 0x000fe20000000000 */
[-C--:B------:R-:W-:Y:S02]  /*9f20*/  ISETP.GE.U32.AND P5, PT, R8, R4.reuse, PT ;  /* 0x000000040800720c */ /* 0x080fe40003fa6070 */
[----:B------:R-:W-:Y:S02]  /*9f30*/  ISETP.GE.U32.AND P6, PT, R10, R4, PT ;  /* 0x000000040a00720c */ /* 0x000fe40003fc6070 */
[----:B------:R-:W-:Y:S02]  /*9f40*/  ISETP.NE.AND P4, PT, R6, RZ, PT ;  /* 0x000000ff0600720c */ /* 0x000fe40003f85270 */
[----:B------:R-:W-:Y:S07]  /*9f50*/  LOP3.LUT R4, RZ, R6, RZ, 0x33, !PT ;  /* 0x00000006ff047212 */ /* 0x000fee00078e33ff */
[----:B------:R-:W-:Y:S02]  /*9f60*/  @P5 VIADD R11, R11, 0x1 ;  /* 0x000000010b0b5836 */ /* 0x000fe40000000000 */
[----:B------:R-:W-:Y:S02]  /*9f70*/  @P6 IADD3 R24, PT, PT, R24, 0x1, RZ ;  /* 0x0000000118186810 */ /* 0x000fe40007ffe0ff */
[----:B------:R-:W-:Y:S03]  /*9f80*/  @!P2 IMAD.MOV R11, RZ, RZ, -R11 ;  /* 0x000000ffff0ba224 */ /* 0x000fe600078e0a0b */
[----:B------:R-:W-:Y:S02]  /*9f90*/  @!P3 IMAD.MOV R24, RZ, RZ, -R24 ;  /* 0x000000ffff18b224 */ /* 0x000fe400078e0a18 */
[C---:B------:R-:W-:Y:S03]  /*9fa0*/  SEL R11, R4.reuse, R11, !P4 ;  /* 0x0000000b040b7207 */ /* 0x040fe60006000000 */
[----:B------:R-:W-:Y:S02]  /*9fb0*/  SEL R24, R4, R24, !P4 ;  /* 0x0000001804187207 */ /* 0x000fe40006000000 */
[CC--:B------:R-:W-:Y:S02]  /*9fc0*/  LEA R8, P3, R11.reuse, R112.reuse, 0x2 ;  /* 0x000000700b087211 */ /* 0x0c0fe400078610ff */
[C---:B------:R-:W-:Y:S02]  /*9fd0*/  LEA R4, P2, R24.reuse, R112, 0x2 ;  /* 0x0000007018047211 */ /* 0x040fe400078410ff */
        /* <DEDUP_REMOVED lines=20> */
.L_x_4389:
        /* <DEDUP_REMOVED lines=18> */
.L_x_4388:
        /* <DEDUP_REMOVED lines=348> */
.L_x_4386:
        /* <DEDUP_REMOVED lines=15> */
[----:B------:R-:W-:Y:S02]  /*b8f0*/  LOP3.LUT P2, RZ, R86, 0x3, RZ, 0xc0, !PT ;  /* 0x0000000356ff7812 */ /* 0x000fe4000784c0ff */
[----:B------:R-:W-:Y:S01]  /*b900*/  LEA R5, R5, UR5, 0x2 ;  /* 0x0000000505057c11 */ /* 0x000fe2000f8e10ff */
[----:B------:R-:W4:Y:S01]  /*b910*/  S2UR UR4, SR_CTAID.Z ;  /* 0x00000000000479c3 */ /* 0x000f220000002700 */
[----:B------:R-:W-:Y:S01]  /*b920*/  MOV R29, 0xff800000 ;  /* 0xff800000001d7802 */ /* 0x000fe20000000f00 */
[----:B-1----:R-:W-:Y:S01]  /*b930*/  FADD.FTZ R118, R3, R118 ;  /* 0x0000007603767221 */ /* 0x002fe20000010000 */
[----:B---3--:R-:W-:-:S04]  /*b940*/  FADD.FTZ R22, R22, R119 ;  /* 0x0000007716167221 */ /* 0x008fc80000010000 */
[----:B------:R-:W1:Y:S01]  /*b950*/  SHFL.BFLY PT, R3, R118, 0x1, 0x1f ;  /* 0x0c201f0076037f89 */ /* 0x000e6200000e0000 */
[----:B------:R-:W4:Y:S03]  /*b960*/  LDC R25, c[0x0][0x3e0] ;  /* 0x0000f800ff197b82 */ /* 0x000f260000000800 */
[----:B------:R-:W3:Y:S01]  /*b970*/  SHFL.BFLY PT, R4, R22, 0x1, 0x1f ;  /* 0x0c201f0016047f89 */ /* 0x000ee200000e0000 */
[----:B--2---:R-:W-:Y:S01]  /*b980*/  IMAD R20, R20, UR6, R110 ;  /* 0x0000000614147c24 */ /* 0x004fe2000f8e026e */
[----:B------:R-:W2:Y:S01]  /*b990*/  LDCU UR6, c[0x0][0x44c] ;  /* 0x00008980ff0677ac */ /* 0x000ea20008000800 */
[----:B-1----:R-:W-:Y:S01]  /*b9a0*/  FADD.FTZ R3, R118, R3 ;  /* 0x0000000376037221 */ /* 0x002fe20000010000 */
[----:B---3--:R-:W-:-:S04]  /*b9b0*/  FADD.FTZ R22, R22, R4 ;  /* 0x0000000416167221 */ /* 0x008fc80000010000 */
[----:B------:R-:W-:Y:S01]  /*b9c0*/  FSETP.NE.FTZ.AND P0, PT, R3, RZ, PT ;  /* 0x000000ff0300720b */ /* 0x000fe20003f15000 */
[----:B------:R-:W1:Y:S01]  /*b9d0*/  MUFU.RCP R4, R3 ;  /* 0x0000000300047308 */ /* 0x000e620000001000 */
[----:B------:R-:W-:-:S07]  /*b9e0*/  FSETP.NE.FTZ.AND P1, PT, R22, RZ, PT ;  /* 0x000000ff1600720b */ /* 0x000fce0003f35000 */
[----:B------:R-:W3:Y:S04]  /*b9f0*/  MUFU.RCP R7, R22 ;  /* 0x0000001600077308 */ /* 0x000ee80000001000 */
[----:B------:R-:W5:Y:S04]  /*ba00*/  @P0 LDC R26, c[0x0][0x458] ;  /* 0x00011600ff1a0b82 */ /* 0x000f680000000800 */
[----:B------:R-:W4:Y:S01]  /*ba10*/  @P0 MUFU.LG2 R3, R3 ;  /* 0x0000000300030308 */ /* 0x000f220000000c00 */
[----:B-1----:R-:W-:-:S03]  /*ba20*/  FSEL R4, R4, 1, P0 ;  /* 0x3f80000004047808 */ /* 0x002fc60000000000 */
[----:B------:R-:W1:Y:S02]  /*ba30*/  @P1 LDC R27, c[0x0][0x458] ;  /* 0x00011600ff1b1b82 */ /* 0x000e640000000800 */
        /* <DEDUP_REMOVED lines=19> */
[----:B------:R-:W-:Y:S01]  /*bb70*/  FMUL.FTZ R69, R6, R69 ;  /* 0x0000004506457220 */ /* 0x000fe20000410000 */
[----:B------:R-:W-:Y:S01]  /*bb80*/  IADD3 R6, PT, PT, R5, -R4, RZ ;  /* 0x8000000405067210 */ /* 0x000fe20007ffe0ff */
[----:B------:R-:W-:Y:S01]  /*bb90*/  STS.64 [R5], R80 ;  /* 0x0000005005007388 */ /* 0x000fe20000000a00 */
[----:B------:R-:W-:Y:S01]  /*bba0*/  LOP3.LUT R7, R23, 0xd8, RZ, 0xc0, !PT ;  /* 0x000000d817077812 */ /* 0x000fe200078ec0ff */
[----:B------:R3:W2:Y:S01]  /*bbb0*/  @P1 MUFU.LG2 R28, R22 ;  /* 0x00000016001c1308 */ /* 0x0006a20000000c00 */
[----:B----4-:R-:W-:Y:S01]  /*bbc0*/  @P0 FMUL.FTZ R3, R3, 0.69314718246459960938 ;  /* 0x3f31721803030820 */ /* 0x010fe20000410000 */
[----:B------:R4:W-:Y:S01]  /*bbd0*/  STS.64 [R5+0x400], R82 ;  /* 0x0004005205007388 */ /* 0x0009e20000000a00 */
[----:B------:R-:W-:-:S02]  /*bbe0*/  LOP3.LUT R7, R7, 0x18, R24, 0x78, !PT ;  /* 0x0000001807077812 */ /* 0x000fc400078e7818 */
[----:B------:R-:W-:Y:S01]  /*bbf0*/  LOP3.LUT R24, R24, 0x30, RZ, 0xc0, !PT ;  /* 0x0000003018187812 */ /* 0x000fe200078ec0ff */
[----:B------:R4:W-:Y:S04]  /*bc00*/  STS.64 [R6+0x20], R76 ;  /* 0x0000204c06007388 */ /* 0x0009e80000000a00 */
[----:B------:R4:W-:Y:S04]  /*bc10*/  STS.64 [R6+0x420], R78 ;  /* 0x0004204e06007388 */ /* 0x0009e80000000a00 */
[----:B------:R4:W-:Y:S01]  /*bc20*/  STS.64 [R109+0x40], R72 ;  /* 0x000040486d007388 */ /* 0x0009e20000000a00 */
[----:B---3--:R-:W-:-:S03]  /*bc30*/  IADD3 R22, PT, PT, -R110, RZ, RZ ;  /* 0x000000ff6e167210 */ /* 0x008fc60007ffe1ff */
[----:B------:R3:W-:Y:S01]  /*bc40*/  STS.64 [R109+0x440], R74 ;  /* 0x0004404a6d007388 */ /* 0x0007e20000000a00 */
[----:B--2---:R-:W-:Y:S01]  /*bc50*/  @P1 FMUL.FTZ R28, R28, 0.69314718246459960938 ;  /* 0x3f3172181c1c1820 */ /* 0x004fe20000410000 */
[----:B------:R-:W-:-:S03]  /*bc60*/  IMAD R22, R25, R22, UR4 ;  /* 0x0000000419167e24 */ /* 0x000fc6000f8e0216 */
[----:B-1----:R-:W-:Y:S01]  /*bc70*/  @P1 FFMA.FTZ R29, R2, R27, R28 ;  /* 0x0000001b021d1223 */ /* 0x002fe2000001001c */
[----:B------:R-:W-:Y:S01]  /*bc80*/  IMAD R25, R20, R25, R22 ;  /* 0x0000001914197224 */ /* 0x000fe200078e0216 */
[----:B------:R-:W-:Y:S01]  /*bc90*/  MOV R22, 0xff800000 ;  /* 0xff80000000167802 */ /* 0x000fe20000000f00 */
[----:B-----5:R-:W-:Y:S01]  /*bca0*/  @P0 FFMA.FTZ R22, R0, R26, R3 ;  /* 0x0000001a00160223 */ /* 0x020fe20000010003 */
[----:B----4-:R-:W-:Y:S02]  /*bcb0*/  IADD3 R5, PT, PT, -R4, R109, RZ ;  /* 0x0000006d04057210 */ /* 0x010fe40007ffe1ff */
[----:B------:R-:W-:Y:S02]  /*bcc0*/  LOP3.LUT R4, R7, 0xf24, R23, 0xf8, !PT ;  /* 0x00000f2407047812 */ /* 0x000fe400078ef817 */
[----:B------:R-:W-:Y:S01]  /*bcd0*/  SHF.R.U32.HI R20, RZ, 0x2, R86 ;  /* 0x00000002ff147819 */ /* 0x000fe20000011656 */
[----:B------:R3:W-:Y:S01]  /*bce0*/  STS.64 [R5+0x60], R68 ;  /* 0x0000604405007388 */ /* 0x0007e20000000a00 */
[----:B------:R-:W-:Y:S01]  /*bcf0*/  LEA R4, R4, UR5, 0x2 ;  /* 0x0000000504047c11 */ /* 0x000fe2000f8e10ff */
[----:B------:R-:W1:Y:S01]  /*bd00*/  S2UR UR5, SR_CTAID.X ;  /* 0x00000000000579c3 */ /* 0x000e620000002500 */
[----:B------:R-:W-:Y:S01]  /*bd10*/  LOP3.LUT R20, R24, 0x7, R20, 0xf8, !PT ;  /* 0x0000000718147812 */ /* 0x000fe200078ef814 */
[----:B------:R3:W-:Y:S06]  /*bd20*/  STS.64 [R5+0x460], R70 ;  /* 0x0004604605007388 */ /* 0x0007ec0000000a00 */
[----:B------:R-:W-:Y:S01]  /*bd30*/  BAR.SYNC.DEFER_BLOCKING 0x0 ;  /* 0x0000000000007b1d */ /* 0x000fe20000010000 */
[----:B-1----:R-:W-:-:S05]  /*bd40*/  USHF.L.U32 UR5, UR5, 0x6, URZ ;  /* 0x0000000605057899 */ /* 0x002fca00080006ff */
[----:B------:R3:W1:Y:S01]  /*bd50*/  LDS.128 R16, [R4] ;  /* 0x0000000004107984 */ /* 0x0006620000000c00 */
[----:B------:R-:W-:-:S03]  /*bd60*/  IMAD R21, R25, R21, UR5 ;  /* 0x0000000519157e24 */ /* 0x000fc6000f8e0215 */
[----:B------:R3:W2:Y:S01]  /*bd70*/  LDS.128 R12, [R4+0x800] ;  /* 0x00080000040c7984 */ /* 0x0006a20000000c00 */
[----:B------:R-:W-:-:S03]  /*bd80*/  IMAD R0, R21, UR6, RZ ;  /* 0x0000000615007c24 */ /* 0x000fc6000f8e02ff */
[----:B------:R3:W4:Y:S04]  /*bd90*/  LDS.128 R8, [R4+0x1000] ;  /* 0x0010000004087984 */ /* 0x0007280000000c00 */
[----:B------:R-:W1:Y:S01]  /*bda0*/  LDS.128 R4, [R4+0x1800] ;  /* 0x0018000004047984 */ /* 0x000e620000000c00 */
[----:B------:R-:W-:Y:S05]  /*bdb0*/  @P2 BRA `(.L_x_4392) ;  /* 0x0000000000282947 */ /* 0x000fea0003800000 */
[----:B------:R-:W5:Y:S01]  /*bdc0*/  LDCU.64 UR4, c[0x0][0x428] ;  /* 0x00008500ff0477ac */ /* 0x000f620008000a00 */
[C---:B------:R-:W-:Y:S01]  /*bdd0*/  VIADD R3, R20.reuse, 0x8 ;  /* 0x0000000814037836 */ /* 0x040fe20000000000 */
[----:B------:R-:W-:Y:S02]  /*bde0*/  IADD3 R2, P0, PT, R21, R20, RZ ;  /* 0x0000001415027210 */ /* 0x000fe40007f1e0ff */
[-C--:B------:R-:W-:Y:S02]  /*bdf0*/  ISETP.GE.AND P2, PT, R20, R102.reuse, PT ;  /* 0x000000661400720c */ /* 0x080fe40003f46270 */
[----:B------:R-:W-:Y:S02]  /*be00*/  ISETP.GE.AND P1, PT, R3, R102, PT ;  /* 0x000000660300720c */ /* 0x000fe40003f26270 */
[----:B------:R-:W-:Y:S02]  /*be10*/  LEA.HI.X.SX32 R21, R21, RZ, 0x1, P0 ;  /* 0x000000ff15157211 */ /* 0x000fe400000f0eff */
[----:B-----5:R-:W-:-:S04]  /*be20*/  LEA R20, P0, R2, UR4, 0x2 ;  /* 0x0000000402147c11 */ /* 0x020fc8000f8010ff */
[----:B------:R-:W-:-:S05]  /*be30*/  LEA.HI.X R21, R2, UR5, R21, 0x2, P0 ;  /* 0x0000000502157c11 */ /* 0x000fca00080f1415 */
[----:B------:R1:W-:Y:S04]  /*be40*/  @!P2 STG.E desc[UR14][R20.64], R29 ;  /* 0x0000001d1400a986 */ /* 0x0003e8000c10190e */
[----:B------:R1:W-:Y:S02]  /*be50*/  @!P1 STG.E desc[UR14][R20.64+0x20], R22 ;  /* 0x0000201614009986 */ /* 0x0003e4000c10190e */
.L_x_4392:
[----:B------:R-:W-:Y:S05]  /*be60*/  BSYNC.RECONVERGENT B0 ;  /* 0x0000000000007941 */ /* 0x000fea0003800200 */
.L_x_4391:
[----:B------:R-:W5:Y:S01]  /*be70*/  LDCU.64 UR4, c[0x0][0x3f8] ;  /* 0x00007f00ff0477ac */ /* 0x000f620008000a00 */
[----:B------:R-:W-:Y:S02]  /*be80*/  SHF.R.U32.HI R86, RZ, 0x3, R86 ;  /* 0x00000003ff567819 */ /* 0x000fe40000011656 */
[----:B-1----:R-:W-:Y:S02]  /*be90*/  LOP3.LUT R20, R23, 0xffc, RZ, 0xc0, !PT ;  /* 0x00000ffc17147812 */ /* 0x002fe400078ec0ff */
[C---:B------:R-:W-:Y:S01]  /*bea0*/  ISETP.GE.AND P3, PT, R86.reuse, R102, PT ;  /* 0x000000665600720c */ /* 0x040fe20003f66270 */
[----:B------:R-:W-:Y:S01]  /*beb0*/  VIADD R2, R86, 0x20 ;  /* 0x0000002056027836 */ /* 0x000fe20000000000 */
        /* <DEDUP_REMOVED lines=9> */
[----:B------:R1:W-:Y:S04]  /*bf50*/  @!P3 STG.E.128 desc[UR14][R2.64], R16 ;  /* 0x000000100200b986 */ /* 0x0003e8000c101d0e */
[----:B--2---:R1:W-:Y:S04]  /*bf60*/  @!P2 STG.E.128 desc[UR14][R2.64+0x800], R12 ;  /* 0x0008000c0200a986 */ /* 0x0043e8000c101d0e */
[----:B----4-:R1:W-:Y:S02]  /*bf70*/  @!P1 STG.E.128 desc[UR14][R2.64+0x1000], R8 ;  /* 0x0010000802009986 */ /* 0x0103e4000c101d0e */
[----:B------:R-:W-:Y:S05]  /*bf80*/  @P0 EXIT ;  /* 0x000000000000094d */ /* 0x000fea0003800000 */
[----:B------:R-:W-:Y:S01]  /*bf90*/  STG.E.128 desc[UR14][R2.64+0x1800], R4 ;  /* 0x0018000402007986 */ /* 0x000fe2000c101d0e */
[----:B------:R-:W-:Y:S05]  /*bfa0*/  EXIT ;  /* 0x000000000000794d */ /* 0x000fea0003800000 */
.L_x_4393:
        /* <DEDUP_REMOVED lines=13> */
.L_x_4937:


//--------------------- .text._ZN5flash24flash_fwd_splitkv_kernelI23Flash_fwd_kernel_traitsILi32ELi64ELi128ELi4ELb0ELb0EN7cutlass6half_tE19Flash_kernel_traitsILi32ELi64ELi128ELi4ES3_EELb1ELb0ELb1ELb0ELb0ELb0ELb1ELb0EEEvNS_16Flash_fwd_paramsE --------------------------
	.section	.text._ZN5flash24flash_fwd_splitkv_kernelI23Flash_fwd_kernel_traitsILi32ELi64ELi128ELi4ELb0ELb0EN7cutlass6half_tE19Flash_kernel_traitsILi32ELi64ELi128ELi4ES3_EELb1ELb0ELb1ELb0ELb0ELb0ELb1ELb0EEEvNS_16Flash_fwd_paramsE,"ax",@progbits
	.align	128
        .global         _ZN5flash24flash_fwd_splitkv_kernelI23Flash_fwd_kernel_traitsILi32ELi64ELi128ELi4ELb0ELb0EN7cutlass6half_tE19Flash_kernel_traitsILi32ELi64ELi128ELi4ES3_EELb1ELb0ELb1ELb0ELb0ELb0ELb1ELb0EEEvNS_16Flash_fwd_paramsE
        .type           _ZN5flash24flash_fwd_splitkv_kernelI23Flash_fwd_kernel_traitsILi32ELi64ELi128ELi4ELb0ELb0EN7cutlass6half_tE19Flash_kernel_traitsILi32ELi64ELi128ELi4ES3_EELb1ELb0ELb1ELb0ELb0ELb0ELb1ELb0EEEvNS_16Flash_fwd_paramsE,@function
        .size           _ZN5flash24flash_fwd_splitkv_kernelI23Flash_fwd_kernel_traitsILi32ELi64ELi128ELi4ELb0ELb0EN7cutlass6half_tE19Flash_kernel_traitsILi32ELi64ELi128ELi4ES3_EELb1ELb0ELb1ELb0ELb0ELb0ELb1ELb0EEEvNS_16Flash_fwd_paramsE,(.L_x_4938 - _ZN5flash24flash_fwd_splitkv_kernelI23Flash_fwd_kernel_traitsILi32ELi64ELi128ELi4ELb0ELb0EN7cutlass6half_tE19Flash_kernel_traitsILi32ELi64ELi128ELi4ES3_EELb1ELb0ELb1ELb0ELb0ELb0ELb1ELb0EEEvNS_16Flash_fwd_paramsE)
        .other          _ZN5flash24flash_fwd_splitkv_kernelI23Flash_fwd_kernel_traitsILi32ELi64ELi128ELi4ELb0ELb0EN7cutlass6half_tE19Flash_kernel_traitsILi32ELi64ELi128ELi4ES3_EELb1ELb0ELb1ELb0ELb0ELb0ELb1ELb0EEEvNS_16Flash_fwd_paramsE,@"STO_CUDA_ENTRY STV_DEFAULT"
_ZN5flash24flash_fwd_splitkv_kernelI23Flash_fwd_kernel_traitsILi32ELi64ELi128ELi4ELb0ELb0EN7cutlass6half_tE19Flash_kernel_traitsILi32ELi64ELi128ELi4ES3_EELb1ELb0ELb1ELb0ELb0ELb0ELb1ELb0EEEvNS_16Flash_fwd_paramsE:
.text._ZN5flash24flash_fwd_splitkv_kernelI23Flash_fwd_kernel_traitsILi32ELi64ELi128ELi4ELb0ELb0EN7cutlass6half_tE19Flash_kernel_traitsILi32ELi64ELi128ELi4ES3_EELb1ELb0ELb1ELb0ELb0ELb0ELb1ELb0EEEvNS_16Flash_fwd_paramsE:
        /* <DEDUP_REMOVED lines=33> */
[C---:B------:R-:W-:Y:S02]  /*0210*/  IMAD.SHL.U32 R9, R114.reuse, 0x4, RZ ;  /* 0x0000000472097824 */ /* 0x040fe400078e00ff */
[----:B---3--:R-:W-:Y:S01]  /*0220*/  IMAD.WIDE.U32 R4, R114, 0x4, R4 ;  /* 0x0000000472047825 */ /* 0x008fe200078e0004 */
[----:B-1----:R-:W-:-:S04]  /*0230*/  ISETP.EQ.U32.AND P6, PT, R2, RZ, PT ;  /* 0x000000ff0200720c */ /* 0x002fc80003fc2070 */
[----:B------:R-:W5:Y:S01]  /*0240*/  @P0 LDG.E R11, desc[UR14][R4.64] ;  /* 0x0000000e040b0981 */ /* 0x000f62000c1e1900 */
[----:B------:R-:W-:-:S03]  /*0250*/  ISETP.EQ.OR.EX P6, PT, R3, RZ, !P5, P6 ;  /* 0x000000ff0300720c */ /* 0x000fc60006fc2760 */
[----:B------:R1:W5:Y:S01]  /*0260*/  @P4 LDG.E R6, desc[UR14][R4.64+0x4] ;  /* 0x0000040e04064981 */ /* 0x000362000c1e1900 */
[----:B------:R-:W-:Y:S02]  /*0270*/  SHF.R.U32.HI R8, RZ, 0x1e, R114 ;  /* 0x0000001eff087819 */ /* 0x000fe40000011672 */
[----:B------:R-:W-:Y:S02]  /*0280*/  IADD3 R16, P1, PT, R9, R2, RZ ;  /* 0x0000000209107210 */ /* 0x000fe40007f3e0ff */
[----:B------:R-:W-:Y:S02]  /*0290*/  ISETP.NE.U32.AND P2, PT, R2, RZ, PT ;  /* 0x000000ff0200720c */ /* 0x000fe40003f45070 */
[----:B------:R-:W-:Y:S01]  /*02a0*/  ISETP.NE.U32.AND P3, PT, RZ, UR4, PT ;  /* 0x00000004ff007c0c */ /* 0x000fe2000bf65070 */
        /* <DEDUP_REMOVED lines=9> */
[----:B--2---:R-:W2:Y:S02]  /*0340*/  @P5 LDG.E R15, desc[UR14][R16.64+0x4] ;  /* 0x0000040e100f5981 */ /* 0x004ea4000c1e1900 */
[----:B--2--5:R-:W-:-:S06]  /*0350*/  @P5 IADD3 R15, PT, PT, R15, -R5, RZ ;  /* 0x800000050f0f5210 */ /* 0x024fcc0007ffe0ff */
[----:B------:R3:W5:Y:S02]  /*0360*/  @!P5 LDG.E R15, desc[UR14][R16.64] ;  /* 0x0000000e100fd981 */ /* 0x000764000c1e1900 */
.L_x_4394:
        /* <DEDUP_REMOVED lines=15> */
[----:B------:R-:W-:-:S07]  /*0460*/  @P0 IMAD.IADD R88, R88, 0x1, -R4 ;  /* 0x0000000158580824 */ /* 0x000fce00078e0a04 */
[----:B------:R-:W3:Y:S08]  /*0470*/  LDC R2, c[0x0][0x438] ;  /* 0x00010e00ff027b82 */ /* 0x000ef00000000800 */
[----:B------:R-:W4:Y:S01]  /*0480*/  LDC R124, c[0x0][0x508] ;  /* 0x00014200ff7c7b82 */ /* 0x000f220000000800 */
[-C--:B-1----:R-:W-:Y:S02]  /*0490*/  IABS R16, R13.reuse ;  /* 0x0000000d00107213 */ /* 0x082fe40000000000 */
[----:B------:R-:W-:-:S02]  /*04a0*/  IABS R18, R13 ;  /* 0x0000000d00127213 */ /* 0x000fc40000000000 */
        /* <DEDUP_REMOVED lines=30> */
[----:B---3--:R-:W-:Y:S01]  /*0690*/  @!P0 SEL R17, R17, RZ, P3 ;  /* 0x000000ff11118207 */ /* 0x008fe20001800000 */
[----:B------:R-:W-:-:S03]  /*06a0*/  IMAD R3, R3, 0x40, -R7 ;  /* 0x0000004003037824 */ /* 0x000fc600078e0a07 */
[----:B--2---:R-:W-:-:S05]  /*06b0*/  @!P0 IADD3 R88, PT, PT, R17, R15, -R4 ;  /* 0x0000000f11588210 */ /* 0x004fca0007ffe804 */
[----:B------:R-:W-:Y:S02]  /*06c0*/  VIADD R16, R88, 0x7f ;  /* 0x0000007f58107836 */ /* 0x000fe40000000000 */
[----:B------:R-:W-:-:S03]  /*06d0*/  @P4 VIADD R14, R14, 0x1 ;  /* 0x000000010e0e4836 */ /* 0x000fc60000000000 */
[----:B----4-:R-:W-:Y:S01]  /*06e0*/  IADD3 R3, PT, PT, R16, R124, R3 ;  /* 0x0000007c10037210 */ /* 0x010fe20007ffe003 */
[----:B------:R-:W-:Y:S01]  /*06f0*/  @!P1 IMAD.MOV R14, RZ, RZ, -R14 ;  /* 0x000000ffff0e9224 */ /* 0x000fe200078e0a0e */
[----:B------:R-:W-:Y:S02]  /*0700*/  SHF.R.S32.HI R15, RZ, 0x1f, R16 ;  /* 0x0000001fff0f7819 */ /* 0x000fe40000011410 */
[----:B------:R-:W-:Y:S02]  /*0710*/  @!P2 LOP3.LUT R14, RZ, R13, RZ, 0x33, !PT ;  /* 0x0000000dff0ea212 */ /* 0x000fe400078e33ff */
[----:B------:R-:W-:Y:S02]  /*0720*/  SHF.R.S32.HI R13, RZ, 0x1f, R3 ;  /* 0x0000001fff0d7819 */ /* 0x000fe40000011403 */
[----:B------:R-:W-:Y:S01]  /*0730*/  LEA.HI R15, R15, R16, RZ, 0x7 ;  /* 0x000000100f0f7211 */ /* 0x000fe200078f38ff */
[----:B-1----:R-:W-:Y:S01]  /*0740*/  IMAD R109, R14, R2, RZ ;  /* 0x000000020e6d7224 */ /* 0x002fe200078e02ff */
[----:B------:R-:W-:-:S02]  /*0750*/  LEA.HI R13, R13, R3, RZ, 0x7 ;  /* 0x000000030d0d7211 */ /* 0x000fc400078f38ff */
[----:B------:R-:W-:Y:S01]  /*0760*/  SHF.R.S32.HI R15, RZ, 0x7, R15 ;  /* 0x00000007ff0f7819 */ /* 0x000fe2000001140f */
[----:B------:R-:W1:Y:S01]  /*0770*/  S2R R3, SR_TID.X ;  /* 0x0000000000037919 */ /* 0x000e620000002100 */
[----:B------:R-:W-:Y:S02]  /*0780*/  SHF.R.S32.HI R13, RZ, 0x7, R13 ;  /* 0x00000007ff0d7819 */ /* 0x000fe4000001140d */
[----:B------:R-:W-:-:S04]  /*0790*/  VIADDMNMX R15, R109, R14, R15, PT ;  /* 0x0000000e6d0f7246 */ /* 0x000fc8000380010f */
[----:B------:R-:W-:Y:S01]  /*07a0*/  VIMNMX R89, PT, PT, R15, R13, PT ;  /* 0x0000000d0f597248 */ /* 0x000fe20003fe0100 */
[----:B------:R-:W-:-:S03]  /*07b0*/  IMAD.MOV R13, RZ, RZ, -R114 ;  /* 0x000000ffff0d7224 */ /* 0x000fc600078e0a72 */
[----:B------:R-:W-:Y:S01]  /*07c0*/  ISETP.GE.AND P0, PT, R109, R89, PT ;  /* 0x000000596d00720c */ /* 0x000fe20003f06270 */
[----:B------:R-:W-:-:S12]  /*07d0*/  IMAD R10, R12, R13, R10 ;  /* 0x0000000d0c0a7224 */ /* 0x000fd800078e020a */
[----:B------:R-:W-:Y:S05]  /*07e0*/  @!P0 BRA `(.L_x_4395) ;  /* 0x0000000000c48947 */ /* 0x000fea0003800000 */
[----:B------:R-:W2:Y:S01]  /*07f0*/  LDC.64 R4, c[0x0][0x430] ;  /* 0x00010c00ff047b82 */ /* 0x000ea20000000a00 */
[----:B------:R-:W3:Y:S01]  /*0800*/  LDCU UR5, c[0x0][0x44c] ;  /* 0x00008980ff0577ac */ /* 0x000ee20008000800 */
[----:B------:R-:W4:Y:S01]  /*0810*/  LDCU UR4, c[0x0][0x440] ;  /* 0x00008800ff0477ac */ /* 0x000f220008000800 */
[----:B------:R-:W5:Y:S01]  /*0820*/  LDCU.64 UR6, c[0x0][0x3f8] ;  /* 0x00007f00ff0677ac */ /* 0x000f620008000a00 */
[----:B--2---:R-:W-:-:S04]  /*0830*/  IMAD R4, R2, R4, R114 ;  /* 0x0000000402047224 */ /* 0x004fc800078e0272 */
[----:B------:R-:W-:Y:S02]  /*0840*/  IMAD R10, R4, R12, R10 ;  /* 0x0000000c040a7224 */ /* 0x000fe400078e020a */
[----:B-1----:R-:W-:Y:S01]  /*0850*/  IMAD.SHL.U32 R4, R3, 0x4, RZ ;  /* 0x0000000403047824 */ /* 0x002fe200078e00ff */
[----:B------:R-:W-:Y:S01]  /*0860*/  SHF.R.U32.HI R3, RZ, 0x3, R3 ;  /* 0x00000003ff037819 */ /* 0x000fe20000011603 */
[--C-:B------:R-:W-:Y:S02]  /*0870*/  IMAD R5, R10, R5, R6.reuse ;  /* 0x000000050a057224 */ /* 0x100fe400078e0206 */
[----:B------:R-:W-:Y:S01]  /*0880*/  IMAD.IADD R6, R7, 0x1, -R6 ;  /* 0x0000000107067824 */ /* 0x000fe200078e0a06 */
[C---:B------:R-:W-:Y:S01]  /*0890*/  LOP3.LUT R0, R4.reuse, 0x1c, RZ, 0xc0, !PT ;  /* 0x0000001c04007812 */ /* 0x040fe200078ec0ff */
[----:B---3--:R-:W-:Y:S01]  /*08a0*/  IMAD R2, R5, UR5, RZ ;  /* 0x0000000505027c24 */ /* 0x008fe2000f8e02ff */
[----:B------:R-:W-:Y:S01]  /*08b0*/  LOP3.LUT R4, R4, 0xffc, RZ, 0xc0, !PT ;  /* 0x00000ffc04047812 */ /* 0x000fe200078ec0ff */
[----:B------:R-:W-:Y:S01]  /*08c0*/  VIADD R7, R3, 0x10 ;  /* 0x0000001003077836 */ /* 0x000fe20000000000 */
[----:B----4-:R-:W-:Y:S01]  /*08d0*/  ISETP.GE.AND P5, PT, R0, UR4, PT ;  /* 0x0000000400007c0c */ /* 0x010fe2000bfa6270 */
[----:B------:R-:W1:Y:S01]  /*08e0*/  LDCU.64 UR4, c[0x0][0x428] ;  /* 0x00008500ff0477ac */ /* 0x000e620008000a00 */
[----:B------:R-:W-:-:S02]  /*08f0*/  IADD3 R4, P1, PT, R2, R4, RZ ;  /* 0x0000000402047210 */ /* 0x000fc40007f3e0ff */
[-C--:B------:R-:W-:Y:S02]  /*0900*/  ISETP.GE.OR P3, PT, R3, R6.reuse, P5 ;  /* 0x000000060300720c */ /* 0x080fe40002f66670 */
[----:B------:R-:W-:Y:S02]  /*0910*/  ISETP.GE.OR P0, PT, R7, R6, P5 ;  /* 0x000000060700720c */ /* 0x000fe40002f06670 */
[----:B------:R-:W-:Y:S02]  /*0920*/  LEA.HI.X.SX32 R2, R2, RZ, 0x1, P1 ;  /* 0x000000ff02027211 */ /* 0x000fe400008f0eff */
[----:B-----5:R-:W-:Y:S02]  /*0930*/  LEA R8, P1, R4, UR6, 0x2 ;  /* 0x0000000604087c11 */ /* 0x020fe4000f8210ff */
[----:B------:R-:W-:Y:S01]  /*0940*/  ISETP.NE.AND P4, PT, R0, RZ, PT ;  /* 0x000000ff0000720c */ /* 0x000fe20003f85270 */
[----:B------:R-:W-:Y:S01]  /*0950*/  VIADD R0, R3, 0x20 ;  /* 0x0000002003007836 */ /* 0x000fe20000000000 */
[----:B------:R-:W-:-:S02]  /*0960*/  LEA.HI.X R9, R4, UR7, R2, 0x2, P1 ;  /* 0x0000000704097c11 */ /* 0x000fc400088f1402 */
[-C--:B------:R-:W-:Y:S02]  /*0970*/  ISETP.GE.OR P2, PT, R7, R6.reuse, P4 ;  /* 0x000000060700720c */ /* 0x080fe40002746670 */
[CC--:B------:R-:W-:Y:S01]  /*0980*/  ISETP.GE.OR P6, PT, R0.reuse, R6.reuse, P5 ;  /* 0x000000060000720c */ /* 0x0c0fe20002fc6670 */
[----:B------:R2:W-:Y:S01]  /*0990*/  @!P3 STG.E.128 desc[UR14][R8.64], RZ ;  /* 0x000000ff0800b986 */ /* 0x0005e2000c101d0e */
[-C--:B------:R-:W-:Y:S01]  /*09a0*/  ISETP.GE.OR P1, PT, R0, R6.reuse, P4 ;  /* 0x000000060000720c */ /* 0x080fe20002726670 */
[C---:B------:R-:W-:Y:S01]  /*09b0*/  VIADD R0, R3.reuse, 0x30 ;  /* 0x0000003003007836 */ /* 0x040fe20000000000 */
[-C--:B------:R-:W-:Y:S01]  /*09c0*/  ISETP.GE.OR P3, PT, R3, R6.reuse, P4 ;  /* 0x000000060300720c */ /* 0x080fe20002766670 */
[----:B------:R2:W-:Y:S01]  /*09d0*/  @!P0 STG.E.128 desc[UR14][R8.64+0x800], RZ ;  /* 0x000800ff08008986 */ /* 0x0005e2000c101d0e */
[----:B------:R-:W-:Y:S02]  /*09e0*/  IADD3 R3, P0, PT, R5, R3, RZ ;  /* 0x0000000305037210 */ /* 0x000fe40007f1e0ff */
[----:B------:R-:W-:-:S02]  /*09f0*/  ISETP.GE.OR P5, PT, R0, R6, P5 ;  /* 0x000000060000720c */ /* 0x000fc40002fa6670 */
[----:B------:R-:W-:Y:S02]  /*0a00*/  ISETP.GE.OR P4, PT, R0, R6, P4 ;  /* 0x000000060000720c */ /* 0x000fe40002786670 */
[----:B------:R-:W-:Y:S01]  /*0a10*/  LEA.HI.X.SX32 R5, R5, RZ, 0x1, P0 ;  /* 0x000000ff05057211 */ /* 0x000fe200000f0eff */
[----:B------:R2:W-:Y:S01]  /*0a20*/  @!P6 STG.E.128 desc[UR14][R8.64+0x1000], RZ ;  /* 0x001000ff0800e986 */ /* 0x0005e2000c101d0e */
[C---:B-1----:R-:W-:Y:S01]  /*0a30*/  LEA R10, P0, R3.reuse, UR4, 0x2 ;  /* 0x00000004030a7c11 */ /* 0x042fe2000f8010ff */
[----:B------:R-:W-:Y:S02]  /*0a40*/  @!P1 IMAD.MOV.U32 R2, RZ, RZ, -0x800000 ;  /* 0xff800000ff029424 */ /* 0x000fe400078e00ff */
[----:B------:R-:W-:Y:S01]  /*0a50*/  @!P3 IMAD.MOV.U32 R4, RZ, RZ, -0x800000 ;  /* 0xff800000ff04b424 */ /* 0x000fe200078e00ff */
[----:B------:R-:W-:Y:S01]  /*0a60*/  LEA.HI.X R11, R3, UR5, R5, 0x2, P0 ;  /* 0x00000005030b7c11 */ /* 0x000fe200080f1405 */
[----:B------:R-:W-:Y:S02]  /*0a70*/  @!P2 IMAD.MOV.U32 R3, RZ, RZ, -0x800000 ;  /* 0xff800000ff03a424 */ /* 0x000fe400078e00ff */
        /* <DEDUP_REMOVED lines=8> */
.L_x_4395:
[----:B------:R-:W2:Y:S01]  /*0b00*/  LDCU.64 UR4, c[0x0][0x4d8] ;  /* 0x00009b00ff0477ac */ /* 0x000ea20008000a00 */
[----:B------:R-:W-:Y:S01]  /*0b10*/  MOV R2, R114 ;  /* 0x0000007200027202 */ /* 0x000fe20000000f00 */
[----:B------:R-:W3:Y:S01]  /*0b20*/  LDCU.64 UR8, c[0x0][0x4e0] ;  /* 0x00009c00ff0877ac */ /* 0x000ee20008000a00 */
[----:B--2---:R-:W-:-:S04]  /*0b30*/  UISETP.NE.U32.AND UP0, UPT, UR4, URZ, UPT ;  /* 0x000000ff0400728c */ /* 0x004fc8000bf05070 */
[----:B------:R-:W-:-:S09]  /*0b40*/  UISETP.NE.AND.EX UP0, UPT, UR5, URZ, UPT, UP0 ;  /* 0x000000ff0500728c */ /* 0x000fd2000bf05300 */
[----:B---3--:R-:W-:Y:S05]  /*0b50*/  BRA.U !UP0, `(.L_x_4396) ;  /* 0x00000001080c7547 */ /* 0x008fea000b800000 */
[----:B------:R-:W-:-:S04]  /*0b60*/  IADD3 R12, P0, PT, R9, UR4, RZ ;  /* 0x00000004090c7c10 */ /* 0x000fc8000ff1e0ff */
[----:B------:R-:W-:-:S05]  /*0b70*/  IADD3.X R13, PT, PT, R8, UR5, RZ, P0, !PT ;  /* 0x00000005080d7c10 */ /* 0x000fca00087fe4ff */
[----:B------:R2:W5:Y:S04]  /*0b80*/  LDG.E R2, desc[UR14][R12.64] ;  /* 0x0000000e0c027981 */ /* 0x000568000c1e1900 */
.L_x_4396:
[----:B------:R-:W-:-:S04]  /*0b90*/  UISETP.NE.U32.AND UP1, UPT, UR8, URZ, UPT ;  /* 0x000000ff0800728c */ /* 0x000fc8000bf25070 */
[----:B------:R-:W-:-:S09]  /*0ba0*/  UISETP.NE.AND.EX UP1, UPT, UR9, URZ, UPT, UP1 ;  /* 0x000000ff0900728c */ /* 0x000fd2000bf25310 */
[----:B------:R-:W-:Y:S05]  /*0bb0*/  BRA.U !UP1, `(.L_x_4397) ;  /* 0x00000005099c7547 */ /* 0x000fea000b800000 */
[----:B------:R-:W3:Y:S01]  /*0bc0*/  LDC R9, c[0x0][0x4f0] ;  /* 0x00013c00ff097b82 */ /* 0x000ee20000000800 */
[----:B------:R-:W-:Y:S01]  /*0bd0*/  LEA R16, R89, 0xffffff80, 0x7 ;  /* 0xffffff8059107811 */ /* 0x000fe200078e38ff */
[----:B------:R-:W4:Y:S03]  /*0be0*/  LDCU.64 UR4, c[0x0][0x4e8] ;  /* 0x00009d00ff0477ac */ /* 0x000f260008000a00 */
[----:B-----5:R-:W-:Y:S01]  /*0bf0*/  IABS R2, R16 ;  /* 0x0000001000027213 */ /* 0x020fe20000000000 */
[----:B------:R-:W1:Y:S01]  /*0c00*/  LDCU.64 UR6, c[0x0][0x3a0] ;  /* 0x00007400ff0677ac */ /* 0x000e620008000a00 */
[----:B------:R-:W1:Y:S01]  /*0c10*/  LDCU.64 UR12, c[0x0][0x3b8] ;  /* 0x00007700ff0c77ac */ /* 0x000e620008000a00 */
[----:B------:R-:W1:Y:S01]  /*0c20*/  LDCU.64 UR10, c[0x0][0x3c0] ;  /* 0x00007800ff0a77ac */ /* 0x000e620008000a00 */
[----:B---3--:R-:W-:-:S04]  /*0c30*/  IABS R5, R9 ;  /* 0x0000000900057213 */ /* 0x008fc80000000000 */
        /* <DEDUP_REMOVED lines=17> */
[----:B----4-:R-:W-:Y:S01]  /*0d50*/  IMAD.WIDE.U32 R4, R114, UR4, RZ ;  /* 0x0000000472047c25 */ /* 0x010fe2000f8e00ff */
[----:B------:R-:W-:-:S03]  /*0d60*/  LOP3.LUT R2, R16, R9, RZ, 0x3c, !PT ;  /* 0x0000000910027212 */ /* 0x000fc600078e3cff */
[----:B------:R-:W-:Y:S01]  /*0d70*/  IMAD R116, R114, UR5, R5 ;  /* 0x0000000572747c24 */ /* 0x000fe2000f8e0205 */
[----:B------:R-:W-:Y:S01]  /*0d80*/  ISETP.GE.AND P1, PT, R2, RZ, PT ;  /* 0x000000ff0200720c */ /* 0x000fe20003f26270 */
[----:B------:R-:W2:Y:S01]  /*0d90*/  LDCU.64 UR4, c[0x0][0x3a8] ;  /* 0x00007500ff0477ac */ /* 0x000ea20008000a00 */
[----:B------:R-:W3:Y:S05]  /*0da0*/  LDC R2, c[0x0][0x3e8] ;  /* 0x0000fa00ff027b82 */ /* 0x000eea0000000800 */
[----:B------:R-:W-:Y:S01]  /*0db0*/  @P0 VIADD R8, R8, 0x1 ;  /* 0x0000000108080836 */ /* 0x000fe20000000000 */
[----:B------:R-:W-:-:S04]  /*0dc0*/  LEA R117, P0, R4, UR8, 0x2 ;  /* 0x0000000804757c11 */ /* 0x000fc8000f8010ff */
[----:B------:R-:W-:Y:S01]  /*0dd0*/  LEA.HI.X R116, R4, UR9, R116, 0x2, P0 ;  /* 0x0000000904747c11 */ /* 0x000fe200080f1474 */
[----:B------:R-:W-:Y:S01]  /*0de0*/  IMAD.MOV.U32 R4, RZ, RZ, R117 ;  /* 0x000000ffff047224 */ /* 0x000fe200078e0075 */
[----:B------:R-:W-:Y:S02]  /*0df0*/  @!P1 IADD3 R8, PT, PT, -R8, RZ, RZ ;  /* 0x000000ff08089210 */ /* 0x000fe40007ffe1ff */
[----:B------:R-:W-:Y:S02]  /*0e00*/  @!P2 LOP3.LUT R8, RZ, R9, RZ, 0x33, !PT ;  /* 0x00000009ff08a212 */ /* 0x000fe400078e33ff */
[----:B------:R-:W-:-:S03]  /*0e10*/  MOV R5, R116 ;  /* 0x0000007400057202 */ /* 0x000fc60000000f00 */
[----:B------:R-:W-:-:S06]  /*0e20*/  IMAD.WIDE R12, R8, 0x4, R4 ;  /* 0x00000004080c7825 */ /* 0x000fcc00078e0204 */
[----:B------:R4:W2:Y:S01]  /*0e30*/  LDG.E R12, desc[UR14][R12.64] ;  /* 0x0000000e0c0c7981 */ /* 0x0008a2000c1e1900 */
[----:B---3--:R-:W-:Y:S01]  /*0e40*/  IABS R5, R2 ;  /* 0x0000000200057213 */ /* 0x008fe20000000000 */
[----:B-1----:R-:W-:Y:S01]  /*0e50*/  IMAD.U32 R90, RZ, RZ, UR12 ;  /* 0x0000000cff5a7e24 */ /* 0x002fe2000f8e00ff */
[----:B------:R-:W-:Y:S01]  /*0e60*/  IADD3 R8, PT, PT, -R8, RZ, RZ ;  /* 0x000000ff08087210 */ /* 0x000fe20007ffe1ff */
[----:B------:R-:W-:Y:S01]  /*0e70*/  IMAD.U32 R91, RZ, RZ, UR13 ;  /* 0x0000000dff5b7e24 */ /* 0x000fe2000f8e00ff */
[----:B------:R-:W1:Y:S01]  /*0e80*/  I2F.RP R14, R5 ;  /* 0x00000005000e7306 */ /* 0x000e620000209400 */
[----:B------:R-:W-:Y:S02]  /*0e90*/  MOV R120, UR10 ;  /* 0x0000000a00787c02 */ /* 0x000fe40008000f00 */
[----:B------:R-:W-:Y:S01]  /*0ea0*/  IMAD R16, R9, R8, R16 ;  /* 0x0000000809107224 */ /* 0x000fe200078e0210 */
[----:B------:R-:W-:-:S04]  /*0eb0*/  MOV R121, UR11 ;  /* 0x0000000b00797c02 */ /* 0x000fc80008000f00 */
[----:B------:R-:W-:Y:S01]  /*0ec0*/  SHF.R.S32.HI R8, RZ, 0x1f, R16 ;  /* 0x0000001fff087819 */ /* 0x000fe20000011410 */
[----:B-1----:R-:W1:Y:S02]  /*0ed0*/  MUFU.RCP R14, R14 ;  /* 0x0000000e000e7308 */ /* 0x002e640000001000 */
[----:B-1----:R-:W-:-:S06]  /*0ee0*/  VIADD R14, R14, 0xffffffe ;  /* 0x0ffffffe0e0e7836 */ /* 0x002fcc0000000000 */
[----:B------:R-:W1:Y:S02]  /*0ef0*/  F2I.FTZ.U32.TRUNC.NTZ R15, R14 ;  /* 0x0000000e000f7305 */ /* 0x000e64000021f000 */
[----:B-1----:R-:W-:Y:S02]  /*0f00*/  IADD3 R4, PT, PT, RZ, -R15, RZ ;  /* 0x8000000fff047210 */ /* 0x002fe40007ffe0ff */
[----:B------:R-:W-:-:S03]  /*0f10*/  MOV R14, RZ ;  /* 0x000000ff000e7202 */ /* 0x000fc60000000f00 */
[----:B----4-:R-:W-:Y:S01]  /*0f20*/  IMAD R13, R4, R5, RZ ;  /* 0x00000005040d7224 */ /* 0x010fe200078e02ff */
        /* <DEDUP_REMOVED lines=25> */
[----:B------:R-:W-:Y:S01]  /*10c0*/  MOV R18, R14 ;  /* 0x0000000e00127202 */ /* 0x000fe20000000f00 */
[C---:B------:R-:W-:Y:S01]  /*10d0*/  IMAD R14, R8.reuse, R90, RZ ;  /* 0x0000005a080e7224 */ /* 0x040fe200078e02ff */
[----:B------:R-:W-:Y:S01]  /*10e0*/  IADD3 R13, PT, PT, R13, R2, RZ ;  /* 0x000000020d0d7210 */ /* 0x000fe20007ffe0ff */
[----:B------:R-:W-:Y:S01]  /*10f0*/  IMAD R8, R8, R120, RZ ;  /* 0x0000007808087224 */ /* 0x000fe200078e02ff */
[----:B------:R-:W-:Y:S01]  /*1100*/  SHF.R.S32.HI R2, RZ, 0x1f, R4 ;  /* 0x0000001fff027819 */ /* 0x000fe20000011404 */
[C---:B------:R-:W-:Y:S02]  /*1110*/  IMAD R14, R16.reuse, R91, R14 ;  /* 0x0000005b100e7224 */ /* 0x040fe400078e020e */
[----:B------:R-:W-:-:S04]  /*1120*/  IMAD.WIDE.U32 R18, R16, R90, R18 ;  /* 0x0000005a10127225 */ /* 0x000fc800078e0012 */
[C---:B------:R-:W-:Y:S01]  /*1130*/  IMAD R8, R16.reuse, R121, R8 ;  /* 0x0000007910087224 */ /* 0x040fe200078e0208 */
[----:B------:R-:W-:Y:S01]  /*1140*/  IADD3 R15, PT, PT, R19, R14, RZ ;  /* 0x0000000e130f7210 */ /* 0x000fe20007ffe0ff */
[----:B------:R-:W-:Y:S01]  /*1150*/  IMAD.WIDE.U32 R16, R16, R120, R12 ;  /* 0x0000007810107225 */ /* 0x000fe200078e000c */
[----:B------:R-:W-:-:S03]  /*1160*/  MOV R14, R18 ;  /* 0x00000012000e7202 */ /* 0x000fc60000000f00 */
[----:B------:R-:W-:Y:S01]  /*1170*/  IMAD.IADD R9, R17, 0x1, R8 ;  /* 0x0000000111097824 */ /* 0x000fe200078e0208 */
[----:B------:R-:W-:Y:S01]  /*1180*/  MOV R8, R16 ;  /* 0x0000001000087202 */ /* 0x000fe20000000f00 */
[C---:B-1----:R-:W-:Y:S02]  /*1190*/  IMAD R12, R2.reuse, UR4, RZ ;  /* 0x00000004020c7c24 */ /* 0x042fe4000f8e02ff */
[----:B------:R-:W-:Y:S02]  /*11a0*/  IMAD R2, R2, UR6, RZ ;  /* 0x0000000602027c24 */ /* 0x000fe4000f8e02ff */
[C---:B------:R-:W-:Y:S02]  /*11b0*/  IMAD R12, R4.reuse, UR5, R12 ;  /* 0x00000005040c7c24 */ /* 0x040fe4000f8e020c */
[----:B------:R-:W-:-:S04]  /*11c0*/  IMAD.WIDE.U32 R14, R4, UR4, R14 ;  /* 0x00000004040e7c25 */ /* 0x000fc8000f8e000e */
[C---:B------:R-:W-:Y:S02]  /*11d0*/  IMAD R2, R4.reuse, UR7, R2 ;  /* 0x0000000704027c24 */ /* 0x040fe4000f8e0202 */
[----:B------:R-:W-:-:S04]  /*11e0*/  IMAD.WIDE.U32 R4, R4, UR6, R8 ;  /* 0x0000000604047c25 */ /* 0x000fc8000f8e0008 */
[----:B------:R-:W-:Y:S01]  /*11f0*/  IMAD.IADD R12, R15, 0x1, R12 ;  /* 0x000000010f0c7824 */ /* 0x000fe200078e020c */
[----:B------:R-:W-:Y:S02]  /*1200*/  IADD3 R2, PT, PT, R5, R2, RZ ;  /* 0x0000000205027210 */ /* 0x000fe40007ffe0ff */
[----:B------:R-:W-:Y:S01]  /*1210*/  MOV R13, R4 ;  /* 0x00000004000d7202 */ /* 0x000fe20000000f00 */
[----:B------:R-:W-:Y:S06]  /*1220*/  BRA `(.L_x_4398) ;  /* 0x00000004008c7947 */ /* 0x000fec0003800000 */
.L_x_4397:
[----:B------:R-:W-:-:S13]  /*1230*/  ISETP.NE.AND P0, PT, R5, -0x1, PT ;  /* 0xffffffff0500780c */ /* 0x000fda0003f05270 */
[----:B------:R-:W-:Y:S05]  /*1240*/  @P0 BRA `(.L_x_4399) ;  /* 0x0000000000380947 */ /* 0x000fea0003800000 */
[----:B------:R-:W3:Y:S01]  /*1250*/  LDC.64 R90, c[0x0][0x3b8] ;  /* 0x0000ee00ff5a7b82 */ /* 0x000ee20000000a00 */
[----:B------:R-:W4:Y:S01]  /*1260*/  LDCU.64 UR4, c[0x0][0x3a0] ;  /* 0x00007400ff0477ac */ /* 0x000f220008000a00 */
[----:B------:R-:W-:Y:S02]  /*1270*/  SHF.R.S32.HI R9, RZ, 0x1f, R4 ;  /* 0x0000001fff097819 */ /* 0x000fe40000011404 */
[----:B-----5:R-:W-:-:S05]  /*1280*/  SHF.R.S32.HI R8, RZ, 0x1f, R2 ;  /* 0x0000001fff087819 */ /* 0x020fca0000011402 */
[----:B----4-:R-:W-:-:S04]  /*1290*/  IMAD R8, R8, UR4, RZ ;  /* 0x0000000408087c24 */ /* 0x010fc8000f8e02ff */
[----:B------:R-:W-:Y:S02]  /*12a0*/  IMAD R8, R2, UR5, R8 ;  /* 0x0000000502087c24 */ /* 0x000fe4000f8e0208 */
[-C--:B---3--:R-:W-:Y:S02]  /*12b0*/  IMAD R9, R9, R90.reuse, RZ ;  /* 0x0000005a09097224 */ /* 0x088fe400078e02ff */
[----:B--2---:R-:W-:-:S04]  /*12c0*/  IMAD.WIDE.U32 R12, R4, R90, RZ ;  /* 0x0000005a040c7225 */ /* 0x004fc800078e00ff */
[----:B------:R-:W-:-:S05]  /*12d0*/  IMAD R9, R4, R91, R9 ;  /* 0x0000005b04097224 */ /* 0x000fca00078e0209 */
[----:B------:R-:W-:-:S03]  /*12e0*/  IADD3 R13, PT, PT, R13, R9, RZ ;  /* 0x000000090d0d7210 */ /* 0x000fc60007ffe0ff */
[----:B------:R-:W-:-:S05]  /*12f0*/  IMAD.WIDE.U32 R12, R2, UR4, R12 ;  /* 0x00000004020c7c25 */ /* 0x000fca000f8e000c */
[----:B------:R-:W-:Y:S02]  /*1300*/  IADD3 R16, PT, PT, R13, R8, RZ ;  /* 0x000000080d107210 */ /* 0x000fe40007ffe0ff */
[----:B------:R-:W-:Y:S01]  /*1310*/  MOV R17, R12 ;  /* 0x0000000c00117202 */ /* 0x000fe20000000f00 */
[----:B------:R-:W-:Y:S05]  /*1320*/  BRA `(.L_x_4400) ;  /* 0x0000000000187947 */ /* 0x000fea0003800000 */
.L_x_4399:
[----:B------:R-:W3:Y:S01]  /*1330*/  LDC.64 R90, c[0x0][0x3b8] ;  /* 0x0000ee00ff5a7b82 */ /* 0x000ee20000000a00 */
[----:B------:R-:W-:-:S05]  /*1340*/  IADD3 R8, PT, PT, R4, R5, RZ ;  /* 0x0000000504087210 */ /* 0x000fca0007ffe0ff */
[C---:B---3--:R-:W-:Y:S02]  /*1350*/  IMAD R16, R8.reuse, R91, RZ ;  /* 0x0000005b08107224 */ /* 0x048fe400078e02ff */
[----:B------:R-:W-:-:S05]  /*1360*/  IMAD.WIDE.U32 R8, R8, R90, RZ ;  /* 0x0000005a08087225 */ /* 0x000fca00078e00ff */
[----:B------:R-:W-:Y:S02]  /*1370*/  IADD3 R16, PT, PT, R9, R16, RZ ;  /* 0x0000001009107210 */ /* 0x000fe40007ffe0ff */
[----:B------:R-:W-:Y:S02]  /*1380*/  MOV R17, R8 ;  /* 0x0000000800117202 */ /* 0x000fe40000000f00 */
.L_x_4400:
        /* <DEDUP_REMOVED lines=10> */
[----:B------:R-:W-:Y:S02]  /*1430*/  IADD3 R9, PT, PT, R13, R8, RZ ;  /* 0x000000080d097210 */ /* 0x000fe40007ffe0ff */
[----:B------:R-:W-:-:S05]  /*1440*/  MOV R8, R12 ;  /* 0x0000000c00087202 */ /* 0x000fca0000000f00 */
[----:B------:R-:W-:-:S05]  /*1450*/  IMAD.WIDE.U32 R8, R2, UR4, R8 ;  /* 0x0000000402087c25 */ /* 0x000fca000f8e0008 */
[----:B------:R-:W-:Y:S02]  /*1460*/  IADD3 R18, PT, PT, R9, R5, RZ ;  /* 0x0000000509127210 */ /* 0x000fe40007ffe0ff */
[----:B------:R-:W-:Y:S01]  /*1470*/  MOV R19, R8 ;  /* 0x0000000800137202 */ /* 0x000fe20000000f00 */
[----:B------:R-:W-:Y:S06]  /*1480*/  BRA `(.L_x_4402) ;  /* 0x0000000000187947 */ /* 0x000fec0003800000 */
.L_x_4401:
[----:B------:R-:W3:Y:S01]  /*1490*/  LDC.64 R120, c[0x0][0x3c0] ;  /* 0x0000f000ff787b82 */ /* 0x000ee20000000a00 */
[----:B------:R-:W-:-:S05]  /*14a0*/  IADD3 R4, PT, PT, R4, R5, RZ ;  /* 0x0000000504047210 */ /* 0x000fca0007ffe0ff */
[C---:B---3--:R-:W-:Y:S02]  /*14b0*/  IMAD R18, R4.reuse, R121, RZ ;  /* 0x0000007904127224 */ /* 0x048fe400078e02ff */
[----:B------:R-:W-:-:S05]  /*14c0*/  IMAD.WIDE.U32 R4, R4, R120, RZ ;  /* 0x0000007804047225 */ /* 0x000fca00078e00ff */
[----:B------:R-:W-:Y:S02]  /*14d0*/  IADD3 R18, PT, PT, R5, R18, RZ ;  /* 0x0000001205127210 */ /* 0x000fe40007ffe0ff */
[----:B------:R-:W-:-:S07]  /*14e0*/  MOV R19, R4 ;  /* 0x0000000400137202 */ /* 0x000fce0000000f00 */
.L_x_4402:
[----:B-----5:R-:W3:Y:S01]  /*14f0*/  LDC R2, c[0x0][0x3e8] ;  /* 0x0000fa00ff027b82 */ /* 0x020ee20000000800 */
[----:B------:R-:W-:Y:S02]  /*1500*/  LOP3.LUT R19, R19, R18, RZ, 0x3c, !PT ;  /* 0x0000001213137212 */ /* 0x000fe400078e3cff */
[----:B------:R-:W-:Y:S02]  /*1510*/  CS2R R116, SRZ ;  /* 0x0000000000747805 */ /* 0x000fe4000001ff00 */
[----:B------:R-:W-:Y:S02]  /*1520*/  LOP3.LUT R17, R17, R16, RZ, 0x3c, !PT ;  /* 0x0000001011117212 */ /* 0x000fe400078e3cff */
[----:B------:R-:W-:Y:S02]  /*1530*/  LOP3.LUT R18, R19, R18, RZ, 0x3c, !PT ;  /* 0x0000001213127212 */ /* 0x000fe400078e3cff */
[----:B------:R-:W-:Y:S02]  /*1540*/  LOP3.LUT R16, R17, R16, RZ, 0x3c, !PT ;  /* 0x0000001011107212 */ /* 0x000fe400078e3cff */
[----:B------:R-:W-:-:S02]  /*1550*/  LOP3.LUT R19, R19, R18, RZ, 0x3c, !PT ;  /* 0x0000001213137212 */ /* 0x000fc400078e3cff */
[----:B------:R-:W-:Y:S02]  /*1560*/  LOP3.LUT R17, R17, R16, RZ, 0x3c, !PT ;  /* 0x0000001011117212 */ /* 0x000fe400078e3cff */
[----:B---3--:R-:W-:-:S04]  /*1570*/  IABS R4, R2 ;  /* 0x0000000200047213 */ /* 0x008fc80000000000 */
[----:B--2---:R-:W2:Y:S08]  /*1580*/  I2F.RP R12, R4 ;  /* 0x00000004000c7306 */ /* 0x004eb00000209400 */
[----:B--2---:R-:W2:Y:S02]  /*1590*/  MUFU.RCP R12, R12 ;  /* 0x0000000c000c7308 */ /* 0x004ea40000001000 */
[----:B--2---:R-:W-:-:S06]  /*15a0*/  VIADD R12, R12, 0xffffffe ;  /* 0x0ffffffe0c0c7836 */ /* 0x004fcc0000000000 */
[----:B------:R-:W2:Y:S02]  /*15b0*/  F2I.FTZ.U32.TRUNC.NTZ R13, R12 ;  /* 0x0000000c000d7305 */ /* 0x000ea4000021f000 */
[----:B--2---:R-:W-:Y:S01]  /*15c0*/  IADD3 R5, PT, PT, RZ, -R13, RZ ;  /* 0x8000000dff057210 */ /* 0x004fe20007ffe0ff */
[----:B------:R-:W-:-:S04]  /*15d0*/  IMAD.MOV.U32 R12, RZ, RZ, RZ ;  /* 0x000000ffff0c7224 */ /* 0x000fc800078e00ff */
[----:B------:R-:W-:Y:S01]  /*15e0*/  IMAD R8, R5, R4, RZ ;  /* 0x0000000405087224 */ /* 0x000fe200078e02ff */
[----:B------:R-:W-:-:S03]  /*15f0*/  IABS R5, R10 ;  /* 0x0000000a00057213 */ /* 0x000fc60000000000 */
[----:B------:R-:W-:Y:S01]  /*1600*/  IMAD.HI.U32 R12, R13, R8, R12 ;  /* 0x000000080d0c7227 */ /* 0x000fe200078e000c */
[----:B------:R-:W-:-:S05]  /*1610*/  MOV R8, R5 ;  /* 0x0000000500087202 */ /* 0x000fca0000000f00 */
[----:B------:R-:W-:Y:S01]  /*1620*/  IMAD.HI.U32 R15, R12, R8, RZ ;  /* 0x000000080c0f7227 */ /* 0x000fe200078e00ff */
[----:B------:R-:W-:-:S03]  /*1630*/  LEA R12, R89, 0xffffff80, 0x7 ;  /* 0xffffff80590c7811 */ /* 0x000fc600078e38ff */
[----:B------:R-:W-:Y:S01]  /*1640*/  IMAD.MOV R5, RZ, RZ, -R15 ;  /* 0x000000ffff057224 */ /* 0x000fe200078e0a0f */
[----:B------:R-:W-:Y:S01]  /*1650*/  SHF.R.S32.HI R13, RZ, 0x1f, R12 ;  /* 0x0000001fff0d7819 */ /* 0x000fe2000001140c */
[----:B------:R-:W-:-:S04]  /*1660*/  IMAD.WIDE.U32 R18, R12, R120, R18 ;  /* 0x000000780c127225 */ /* 0x000fc800078e0012 */
[C---:B------:R-:W-:Y:S02]  /*1670*/  IMAD R5, R4.reuse, R5, R8 ;  /* 0x0000000504057224 */ /* 0x040fe400078e0208 */
[----:B------:R-:W2:Y:S01]  /*1680*/  LDC.64 R8, c[0x0][0x3d8] ;  /* 0x0000f600ff087b82 */ /* 0x000ea20000000a00 */
[C---:B------:R-:W-:Y:S02]  /*1690*/  IMAD R14, R13.reuse, R120, RZ ;  /* 0x000000780d0e7224 */ /* 0x040fe400078e02ff */
[----:B------:R-:W-:Y:S01]  /*16a0*/  ISETP.GT.U32.AND P0, PT, R4, R5, PT ;  /* 0x000000050400720c */ /* 0x000fe20003f04070 */
[-C--:B------:R-:W-:Y:S02]  /*16b0*/  IMAD R13, R13, R90.reuse, RZ ;  /* 0x0000005a0d0d7224 */ /* 0x080fe400078e02ff */
[C---:B------:R-:W-:Y:S02]  /*16c0*/  IMAD R14, R12.reuse, R121, R14 ;  /* 0x000000790c0e7224 */ /* 0x040fe400078e020e */
[----:B------:R-:W-:-:S03]  /*16d0*/  IMAD.WIDE.U32 R16, R12, R90, R16 ;  /* 0x0000005a0c107225 */ /* 0x000fc600078e0010 */
[----:B------:R-:W-:Y:S01]  /*16e0*/  IADD3 R19, PT, PT, R19, R14, RZ ;  /* 0x0000000e13137210 */ /* 0x000fe20007ffe0ff */
[----:B------:R-:W-:-:S04]  /*16f0*/  IMAD R13, R12, R91, R13 ;  /* 0x0000005b0c0d7224 */ /* 0x000fc800078e020d */
[-C--:B------:R-:W-:Y:S01]  /*1700*/  @!P0 IADD3 R5, PT, PT, R5, -R4.reuse, RZ ;  /* 0x8000000405058210 */ /* 0x080fe20007ffe0ff */
[----:B------:R-:W-:Y:S01]  /*1710*/  @!P0 VIADD R15, R15, 0x1 ;  /* 0x000000010f0f8836 */ /* 0x000fe20000000000 */
[----:B------:R-:W-:Y:S01]  /*1720*/  ISETP.NE.AND P0, PT, R2, RZ, PT ;  /* 0x000000ff0200720c */ /* 0x000fe20003f05270 */
[----:B------:R-:W-:Y:S01]  /*1730*/  IMAD.IADD R17, R17, 0x1, R13 ;  /* 0x0000000111117824 */ /* 0x000fe200078e020d */
        /* <DEDUP_REMOVED lines=8> */
[----:B--2---:R-:W-:-:S04]  /*17c0*/  IMAD.WIDE.U32 R18, R15, R8, R18 ;  /* 0x000000080f127225 */ /* 0x004fc800078e0012 */
[C---:B------:R-:W-:Y:S01]  /*17d0*/  IMAD R12, R2.reuse, R8, RZ ;  /* 0x00000008020c7224 */ /* 0x040fe200078e02ff */
[----:B------:R-:W-:Y:S01]  /*17e0*/  MOV R13, R18 ;  /* 0x00000012000d7202 */ /* 0x000fe20000000f00 */
[-C--:B---3--:R-:W-:Y:S02]  /*17f0*/  IMAD R2, R2, R4.reuse, RZ ;  /* 0x0000000402027224 */ /* 0x088fe400078e02ff */
[----:B------:R-:W-:-:S04]  /*1800*/  IMAD.WIDE.U32 R16, R15, R4, R16 ;  /* 0x000000040f107225 */ /* 0x000fc800078e0010 */
[C---:B------:R-:W-:Y:S01]  /*1810*/  IMAD R9, R15.reuse, R9, R12 ;  /* 0x000000090f097224 */ /* 0x040fe200078e020c */
[----:B------:R-:W-:Y:S01]  /*1820*/  MOV R14, R16 ;  /* 0x00000010000e7202 */ /* 0x000fe20000000f00 */
[----:B------:R-:W-:Y:S02]  /*1830*/  IMAD R5, R15, R5, R2 ;  /* 0x000000050f057224 */ /* 0x000fe400078e0202 */
[----:B------:R-:W-:Y:S02]  /*1840*/  IMAD.IADD R2, R19, 0x1, R9 ;  /* 0x0000000113027824 */ /* 0x000fe400078e0209 */
[----:B------:R-:W-:-:S07]  /*1850*/  IMAD.IADD R12, R17, 0x1, R5 ;  /* 0x00000001110c7824 */ /* 0x000fce00078e0205 */
.L_x_4398:
[----:B------:R-:W-:Y:S01]  /*1860*/  ISETP.NE.AND P0, PT, R11, -0x1, PT ;  /* 0xffffffff0b00780c */ /* 0x000fe20003f05270 */
[----:B------:R-:W2:Y:S01]  /*1870*/  LDCU.64 UR4, c[0x0][0x3c8] ;  /* 0x00007900ff0477ac */ /* 0x000ea20008000a00 */
[----:B-1----:R-:W-:Y:S01]  /*1880*/  IMAD.SHL.U32 R113, R3, 0x8, RZ ;  /* 0x0000000803717824 */ /* 0x002fe200078e00ff */
[----:B------:R-:W1:Y:S01]  /*1890*/  S2UR UR12, SR_CgaCtaId ;  /* 0x00000000000c79c3 */ /* 0x000e620000008800 */
[----:B------:R-:W-:Y:S01]  /*18a0*/  IMAD.IADD R108, R7, 0x1, -R6 ;  /* 0x00000001076c7824 */ /* 0x000fe200078e0a06 */
[----:B------:R-:W3:Y:S01]  /*18b0*/  LDCU.64 UR10, c[0x0][0x388] ;  /* 0x00007100ff0a77ac */ /* 0x000ee20008000a00 */
[----:B------:R-:W-:Y:S01]  /*18c0*/  LOP3.LUT R112, R3, 0x18, RZ, 0xc0, !PT ;  /* 0x0000001803707812 */ /* 0x000fe200078ec0ff */
[----:B------:R-:W-:Y:S01]  /*18d0*/  BSSY.RECONVERGENT B0, `(.L_x_4403) ;  /* 0x000003e000007945 */ /* 0x000fe20003800200 */
[C---:B------:R-:W-:Y:S01]  /*18e0*/  LOP3.LUT R126, R113.reuse, 0x18, RZ, 0xc0, !PT ;  /* 0x00000018717e7812 */ /* 0x040fe200078ec0ff */
[----:B------:R-:W4:Y:S01]  /*18f0*/  LDCU.64 UR6, c[0x0][0x390] ;  /* 0x00007200ff0677ac */ /* 0x000f220008000a00 */
[----:B------:R-:W-:-:S02]  /*1900*/  LOP3.LUT R119, R113, 0xd8, RZ, 0xc0, !PT ;  /* 0x000000d871777812 */ /* 0x000fc400078ec0ff */
[----:B------:R-:W-:Y:S01]  /*1910*/  LOP3.LUT R117, R117, R116, RZ, 0x3c, !PT ;  /* 0x0000007475757212 */ /* 0x000fe200078e3cff */
[----:B------:R-:W5:Y:S01]  /*1920*/  @P0 LDC.64 R4, c[0x0][0x3b0] ;  /* 0x0000ec00ff040b82 */ /* 0x000f620000000a00 */
[----:B------:R-:W-:Y:S02]  /*1930*/  LOP3.LUT R119, R119, R112, RZ, 0x3c, !PT ;  /* 0x0000007077777212 */ /* 0x000fe400078e3cff */
[----:B------:R-:W-:-:S04]  /*1940*/  LOP3.LUT R116, R117, R116, RZ, 0x3c, !PT ;  /* 0x0000007475747212 */ /* 0x000fc800078e3cff */
[----:B------:R-:W-:Y:S01]  /*1950*/  LOP3.LUT R117, R117, R116, RZ, 0x3c, !PT ;  /* 0x0000007475757212 */ /* 0x000fe200078e3cff */
[----:B------:R-:W2:Y:S01]  /*1960*/  @!P0 LDC.64 R8, c[0x0][0x398] ;  /* 0x0000e600ff088b82 */ /* 0x000ea20000000a00 */
[----:B-----5:R-:W-:-:S04]  /*1970*/  @P0 IMAD.WIDE.U32 R18, R11, R4, RZ ;  /* 0x000000040b120225 */ /* 0x020fc800078e00ff */
[----:B--2---:R-:W-:Y:S01]  /*1980*/  @!P0 IMAD.WIDE.U32 R16, R114, R8, RZ ;  /* 0x0000000872108225 */ /* 0x004fe200078e00ff */
[----:B------:R-:W-:-:S03]  /*1990*/  IADD3 R8, P1, PT, R126, R14, RZ ;  /* 0x0000000e7e087210 */ /* 0x000fc60007f3e0ff */
[----:B------:R-:W-:Y:S02]  /*19a0*/  @P0 IMAD.MOV.U32 R16, RZ, RZ, R18 ;  /* 0x000000ffff100224 */ /* 0x000fe400078e0012 */
[----:B------:R-:W-:Y:S02]  /*19b0*/  @!P0 IMAD R9, R114, R9, R17 ;  /* 0x0000000972098224 */ /* 0x000fe400078e0211 */
[----:B------:R-:W-:Y:S01]  /*19c0*/  @P0 IMAD R9, R11, R5, R19 ;  /* 0x000000050b090224 */ /* 0x000fe200078e0213 */
[C---:B------:R-:W-:Y:S02]  /*19d0*/  IADD3 R16, P0, PT, R126.reuse, R16, RZ ;  /* 0x000000107e107210 */ /* 0x040fe40007f1e0ff */
[----:B------:R-:W-:Y:S02]  /*19e0*/  SHF.R.S32.HI R11, RZ, 0x1f, R10 ;  /* 0x0000001fff0b7819 */ /* 0x000fe4000001140a */
[----:B------:R-:W-:Y:S01]  /*19f0*/  LOP3.LUT R5, R113, 0x1f20, RZ, 0xc0, !PT ;  /* 0x00001f2071057812 */ /* 0x000fe200078ec0ff */
[----:B------:R-:W-:Y:S01]  /*1a00*/  IMAD.X R17, RZ, RZ, R9, P0 ;  /* 0x000000ffff117224 */ /* 0x000fe200000e0609 */
[----:B------:R-:W-:Y:S01]  /*1a10*/  IADD3 R18, P0, PT, R126, R13, RZ ;  /* 0x0000000d7e127210 */ /* 0x000fe20007f1e0ff */
[----:B------:R-:W-:Y:S01]  /*1a20*/  IMAD.X R9, RZ, RZ, R12, P1 ;  /* 0x000000ffff097224 */ /* 0x000fe200008e060c */
[----:B------:R-:W-:Y:S01]  /*1a30*/  LOP3.LUT R119, R5, R119, RZ, 0xfc, !PT ;  /* 0x0000007705777212 */ /* 0x000fe200078efcff */
[----:B------:R-:W-:Y:S01]  /*1a40*/  IMAD.WIDE.U32 R14, R10, UR4, R16 ;  /* 0x000000040a0e7c25 */ /* 0x000fe2000f8e0010 */
[----:B------:R-:W-:-:S03]  /*1a50*/  SHF.R.U32.HI R16, RZ, 0x2, R3 ;  /* 0x00000002ff107819 */ /* 0x000fc60000011603 */
[----:B------:R-:W-:Y:S01]  /*1a60*/  IMAD.X R19, RZ, RZ, R2, P0 ;  /* 0x000000ffff137224 */ /* 0x000fe200000e0602 */
[C---:B------:R-:W-:Y:S01]  /*1a70*/  ISETP.GE.AND P2, PT, R16.reuse, R108, PT ;  /* 0x0000006c1000720c */ /* 0x040fe20003f46270 */
[----:B------:R-:W-:Y:S02]  /*1a80*/  IMAD R4, R11, UR4, RZ ;  /* 0x000000040b047c24 */ /* 0x000fe4000f8e02ff */
[----:B------:R-:W-:-:S04]  /*1a90*/  IMAD.WIDE.U32 R12, R16, R90, R8 ;  /* 0x0000005a100c7225 */ /* 0x000fc800078e0008 */
[----:B------:R-:W-:Y:S01]  /*1aa0*/  IMAD.WIDE.U32 R8, R16, R120, R18 ;  /* 0x0000007810087225 */ /* 0x000fe200078e0012 */
[----:B---3--:R-:W-:-:S03]  /*1ab0*/  LEA R111, P1, R12, UR10, 0x1 ;  /* 0x0000000a0c6f7c11 */ /* 0x008fc6000f8208ff */
[----:B------:R-:W-:Y:S01]  /*1ac0*/  IMAD R4, R10, UR5, R4 ;  /* 0x000000050a047c24 */ /* 0x000fe2000f8e0204 */
[----:B------:R-:W-:Y:S01]  /*1ad0*/  UMOV UR5, 0x400 ;  /* 0x0000040000057882 */ /* 0x000fe20000000000 */
[----:B------:R-:W-:Y:S01]  /*1ae0*/  IMAD R110, R16, R91, R13 ;  /* 0x0000005b106e7224 */ /* 0x000fe200078e020d */
[----:B----4-:R-:W-:Y:S01]  /*1af0*/  LEA R118, P0, R8, UR6, 0x1 ;  /* 0x0000000608767c11 */ /* 0x010fe2000f8008ff */
[----:B------:R-:W-:Y:S01]  /*1b00*/  IMAD R115, R16, R121, R9 ;  /* 0x0000007910737224 */ /* 0x000fe200078e0209 */
[----:B-1----:R-:W-:Y:S01]  /*1b10*/  ULEA UR5, UR12, UR5, 0x18 ;  /* 0x000000050c057291 */ /* 0x002fe2000f8ec0ff */
[----:B------:R-:W-:Y:S01]  /*1b20*/  IMAD.MOV.U32 R17, RZ, RZ, RZ ;  /* 0x000000ffff117224 */ /* 0x000fe200078e00ff */
[----:B------:R-:W-:Y:S01]  /*1b30*/  LEA.HI.X R110, R12, UR11, R110, 0x1, P1 ;  /* 0x0000000b0c6e7c11 */ /* 0x000fe200088f0c6e */
[----:B------:R-:W-:Y:S01]  /*1b40*/  IMAD.IADD R5, R15, 0x1, R4 ;  /* 0x000000010f057824 */ /* 0x000fe200078e0204 */
[----:B------:R-:W-:Y:S01]  /*1b50*/  LEA.HI.X R115, R8, UR7, R115, 0x1, P0 ;  /* 0x0000000708737c11 */ /* 0x000fe200080f0c73 */
[----:B------:R-:W-:Y:S01]  /*1b60*/  IMAD.WIDE.U32 R18, R0, 0x40, R16 ;  /* 0x0000004000127825 */ /* 0x000fe200078e0010 */
        /* <DEDUP_REMOVED lines=19> */
.L_x_4405:
[----:B------:R2:W-:Y:S02]  /*1ca0*/  STS.128 [R119], RZ ;  /* 0x000000ff77007388 */ /* 0x0005e40000000c00 */
.L_x_4404:
[----:B------:R-:W-:Y:S05]  /*1cb0*/  BSYNC.RECONVERGENT B0 ;  /* 0x0000000000007941 */ /* 0x000fea0003800200 */
.L_x_4403:
[----:B-1----:R-:W-:Y:S01]  /*1cc0*/  VIADD R13, R16, 0x20 ;  /* 0x00000020100d7836 */ /* 0x002fe20000000000 */
[----:B------:R-:W-:Y:S01]  /*1cd0*/  BSSY.RECONVERGENT B0, `(.L_x_4406) ;  /* 0x0000019000007945 */ /* 0x000fe20003800200 */
[----:B------:R-:W-:-:S03]  /*1ce0*/  IMAD.SHL.U32 R2, R89, 0x80, RZ ;  /* 0x0000008059027824 */ /* 0x000fc600078e00ff */
[----:B------:R-:W-:Y:S02]  /*1cf0*/  ISETP.GE.AND P0, PT, R13, R108, PT ;  /* 0x0000006c0d00720c */ /* 0x000fe40003f06270 */
[----:B------:R-:W-:-:S04]  /*1d00*/  IADD3 R8, PT, PT, R88, 0x80, -R2 ;  /* 0x0000008058087810 */ /* 0x000fc80007ffe802 */
        /* <DEDUP_REMOVED lines=21> */
.L_x_4407:
[----:B------:R-:W-:Y:S05]  /*1e60*/  BSYNC.RECONVERGENT B0 ;  /* 0x0000000000007941 */ /* 0x000fea0003800200 */
.L_x_4406:
        /* <DEDUP_REMOVED lines=14> */
.L_x_4410:
[----:B------:R4:W-:Y:S02]  /*1f50*/  STS.128 [R119+0x1000], RZ ;  /* 0x001000ff77007388 */ /* 0x0009e40000000c00 */
.L_x_4409:
[----:B------:R-:W-:Y:S05]  /*1f60*/  BSYNC.RECONVERGENT B0 ;  /* 0x0000000000007941 */ /* 0x000fea0003800200 */
.L_x_4408:
[----:B---34-:R-:W3:Y:S01]  /*1f70*/  LDC.64 R4, c[0x0][0x538] ;  /* 0x00014e00ff047b82 */ /* 0x018ee20000000a00 */
[-C--:B------:R-:W-:Y:S01]  /*1f80*/  ISETP.GE.AND P3, PT, R13, R8.reuse, PT ;  /* 0x000000080d00720c */ /* 0x080fe20003f66270 */
[----:B------:R-:W-:Y:S01]  /*1f90*/  VIADD R12, R16, 0x40 ;  /* 0x00000040100c7836 */ /* 0x000fe20000000000 */
        /* <DEDUP_REMOVED lines=15> */
.L_x_4412:
[----:B------:R-:W-:Y:S05]  /*2090*/  BSYNC.RECONVERGENT B0 ;  /* 0x0000000000007941 */ /* 0x000fea0003800200 */
.L_x_4411:
        /* <DEDUP_REMOVED lines=12> */
.L_x_4414:
[----:B------:R-:W-:Y:S05]  /*2160*/  BSYNC.RECONVERGENT B0 ;  /* 0x0000000000007941 */ /* 0x000fea0003800200 */
.L_x_4413:
        /* <DEDUP_REMOVED lines=12> */
.L_x_4416:
[----:B------:R-:W-:Y:S05]  /*2230*/  BSYNC.RECONVERGENT B0 ;  /* 0x0000000000007941 */ /* 0x000fea0003800200 */
.L_x_4415:
[----:B------:R-:W5:Y:S01]  /*2240*/  LDCU.64 UR6, c[0x0][0x540] ;  /* 0x0000a800ff0677ac */ /* 0x000f620008000a00 */
[----:B------:R-:W0:Y:S01]  /*2250*/  LDGDEPBAR ;  /* 0x00000000000079af */ /* 0x000e220000000000 */
[----:B------:R-:W2:Y:S01]  /*2260*/  LDCU UR4, c[0x0][0x458] ;  /* 0x00008b00ff0477ac */ /* 0x000ea20008000800 */
[----:B-----5:R-:W-:-:S04]  /*2270*/  IMAD.WIDE.U32 R10, R114, UR6, R10 ;  /* 0x00000006720a7c25 */ /* 0x020fc8000f8e000a */
[----:B------:R-:W-:Y:S01]  /*2280*/  IMAD R0, R114, UR7, R11 ;  /* 0x0000000772007c24 */ /* 0x000fe2000f8e020b */
[----:B---3--:R-:W-:Y:S02]  /*2290*/  LEA R4, P0, R10, R4, 0x2 ;  /* 0x000000040a047211 */ /* 0x008fe400078010ff */
[----:B------:R-:W-:Y:S01]  /*22a0*/  SHF.R.U32.HI R122, RZ, 0x1, R3 ;  /* 0x00000001ff7a7819 */ /* 0x000fe20000011603 */
[----:B------:R-:W-:-:S04]  /*22b0*/  DEPBAR.LE SB0, 0x0 ;  /* 0x000080000000791a */ /* 0x000fc80000000000 */
[----:B------:R-:W-:-:S05]  /*22c0*/  LEA.HI.X R5, R10, R5, R0, 0x2, P0 ;  /* 0x000000050a057211 */ /* 0x000fca00000f1400 */
[----:B------:R3:W5:Y:S01]  /*22d0*/  LDG.E R0, desc[UR14][R4.64] ;  /* 0x0000000e04007981 */ /* 0x000762000c1e1900 */
[----:B--2---:R-:W5:Y:S01]  /*22e0*/  MUFU.RCP R87, UR4 ;  /* 0x0000000400577d08 */ /* 0x004f620008001000 */
[----:B------:R-:W-:Y:S01]  /*22f0*/  LOP3.LUT R16, R16, 0x7, RZ, 0xc0, !PT ;  /* 0x0000000710107812 */ /* 0x000fe200078ec0ff */
[----:B------:R-:W-:Y:S01]  /*2300*/  BSSY.RECONVERGENT B0, `(.L_x_4417) ;  /* 0x0000017000007945 */ /* 0x000fe20003800200 */
[----:B---3--:R-:W-:-:S04]  /*2310*/  LOP3.LUT R4, R122, 0x1f0, RZ, 0xc0, !PT ;  /* 0x000001f07a047812 */ /* 0x008fc800078ec0ff */
[----:B------:R-:W-:-:S04]  /*2320*/  IADD3 R4, PT, PT, R4, 0x1, R6 ;  /* 0x0000000104047810 */ /* 0x000fc80007ffe006 */
[----:B------:R-:W-:-:S04]  /*2330*/  IADD3 R4, PT, PT, -R7, R4, R16 ;  /* 0x0000000407047210 */ /* 0x000fc80007ffe110 */
[----:B------:R-:W-:Y:S01]  /*2340*/  IADD3 R124, PT, PT, R4, R124, R88 ;  /* 0x0000007c047c7210 */ /* 0x000fe20007ffe058 */
[----:B------:R-:W-:Y:S01]  /*2350*/  IMAD.SHL.U32 R4, R120, 0x20, RZ ;  /* 0x0000002078047824 */ /* 0x000fe200078e00ff */
[----:B------:R-:W-:Y:S01]  /*2360*/  BAR.SYNC.DEFER_BLOCKING 0x0 ;  /* 0x0000000000007b1d */ /* 0x000fe20000010000 */
[----:B-----5:R-:W-:Y:S01]  /*2370*/  FMUL.FTZ R87, R0, R87 ;  /* 0x0000005700577220 */ /* 0x020fe20000410000 */
[----:B------:R-:W-:-:S04]  /*2380*/  SHF.L.U64.HI R0, R120, 0x5, R121 ;  /* 0x0000000578007819 */ /* 0x000fc80000010279 */
        /* <DEDUP_REMOVED lines=11> */
.L_x_4419:
[----:B------:R3:W-:Y:S01]  /*2440*/  STS.128 [R119+0x3000], RZ ;  /* 0x003000ff77007388 */ /* 0x0007e20000000c00 */
[----:B------:R-:W-:Y:S05]  /*2450*/  BRA `(.L_x_4420) ;  /* 0x0000000000047947 */ /* 0x000fea0003800000 */
.L_x_4418:
[----:B------:R2:W-:Y:S02]  /*2460*/  STS.128 [R119+0x3000], RZ ;  /* 0x003000ff77007388 */ /* 0x0005e40000000c00 */
.L_x_4420:
[----:B------:R-:W-:Y:S05]  /*2470*/  BSYNC.RECONVERGENT B0 ;  /* 0x0000000000007941 */ /* 0x000fea0003800200 */
.L_x_4417:
[-C--:B------:R-:W-:Y:S01]  /*2480*/  ISETP.GE.AND P3, PT, R13, R8.reuse, PT ;  /* 0x000000080d00720c */ /* 0x080fe20003f66270 */
[C---:B------:R-:W-:Y:S01]  /*2490*/  IMAD.SHL.U32 R123, R3.reuse, 0x20, RZ ;  /* 0x00000020037b7824 */ /* 0x040fe200078e00ff */
[-C--:B------:R-:W-:Y:S01]  /*24a0*/  ISETP.GE.AND P2, PT, R12, R8.reuse, PT ;  /* 0x000000080c00720c */ /* 0x080fe20003f46270 */
[----:B--2---:R-:W-:Y:S01]  /*24b0*/  IMAD.SHL.U32 R7, R3, 0x4, RZ ;  /* 0x0000000403077824 */ /* 0x004fe200078e00ff */
        /* <DEDUP_REMOVED lines=25> */
.L_x_4422:
[----:B------:R-:W-:Y:S05]  /*2650*/  BSYNC.RECONVERGENT B0 ;  /* 0x0000000000007941 */ /* 0x000fea0003800200 */
.L_x_4421:
        /* <DEDUP_REMOVED lines=15> */
.L_x_4424:
[----:B------:R-:W-:Y:S05]  /*2750*/  BSYNC.RECONVERGENT B0 ;  /* 0x0000000000007941 */ /* 0x000fea0003800200 */
.L_x_4423:
        /* <DEDUP_REMOVED lines=13> */
.L_x_4426:
[----:B------:R-:W-:Y:S05]  /*2830*/  BSYNC.RECONVERGENT B0 ;  /* 0x0000000000007941 */ /* 0x000fea0003800200 */
.L_x_4425:
[----:B------:R-:W-:Y:S01]  /*2840*/  LDSM.16.M88.4 R20, [R85] ;  /* 0x000000005514783b */ /* 0x000fe20000000200 */
[----:B------:R-:W-:Y:S01]  /*2850*/  IMAD.MOV.U32 R8, RZ, RZ, 0x20 ;  /* 0x00000020ff087424 */ /* 0x000fe200078e00ff */
[----:B------:R-:W-:Y:S01]  /*2860*/  UIADD3 UR4, UPT, UPT, UR5, 0x1000, URZ ;  /* 0x0000100005047890 */ /* 0x000fe2000fffe0ff */
[----:B------:R-:W-:Y:S01]  /*2870*/  LOP3.LUT P0, R86, R3, 0x4, RZ, 0xc0, !PT ;  /* 0x0000000403567812 */ /* 0x000fe2000780c0ff */
[----:B-1----:R-:W1:Y:S01]  /*2880*/  LDSM.16.M88.4 R12, [R76+0x1000] ;  /* 0x001000004c0c783b */ /* 0x002e620000000200 */
[----:B------:R-:W-:Y:S02]  /*2890*/  VIMNMX R125, PT, PT, R124, R88, PT ;  /* 0x000000587c7d7248 */ /* 0x000fe40003fe0100 */
[----:B------:R-:W-:Y:S01]  /*28a0*/  SEL R8, R8, 0xffffffe0, !P0 ;  /* 0xffffffe008087807 */ /* 0x000fe20004000000 */
[----:B------:R-:W5:Y:S01]  /*28b0*/  LDSM.16.M88.4 R4, [R76+0x1400] ;  /* 0x001400004c04783b */ /* 0x000f620000000200 */
[----:B------:R-:W-:Y:S02]  /*28c0*/  LEA R84, R0, UR4, 0x1 ;  /* 0x0000000400547c11 */ /* 0x000fe4000f8e08ff */
[----:B------:R-:W-:Y:S01]  /*28d0*/  VIADDMNMX R124, R124, 0x8, R88, PT ;  /* 0x000000087c7c7846 */ /* 0x000fe20003800158 */
[----:B------:R-:W-:Y:S01]  /*28e0*/  IMAD.IADD R100, R85, 0x1, R8 ;  /* 0x0000000155647824 */ /* 0x000fe200078e0208 */
[----:B------:R-:W-:Y:S01]  /*28f0*/  LDSM.16.M88.4 R28, [R76+0x2800] ;  /* 0x002800004c1c783b */ /* 0x000fe20000000200 */
[----:B------:R-:W-:-:S03]  /*2900*/  IMAD.IADD R0, R8, 0x1, R84 ;  /* 0x0000000108007824 */ /* 0x000fc600078e0254 */
[----:B------:R-:W-:Y:S04]  /*2910*/  LDSM.16.M88.4 R60, [R76+0x1800] ;  /* 0x001800004c3c783b */ /* 0x000fe80000000200 */
[----:B------:R-:W-:Y:S04]  /*2920*/  LDSM.16.M88.4 R100, [R100] ;  /* 0x000000006464783b */ /* 0x000fe80000000200 */
[----:B------:R-:W2:Y:S04]  /*2930*/  LDSM.16.M88.4 R72, [R0] ;  /* 0x000000000048783b */ /* 0x000ea80000000200 */
[----:B------:R-:W3:Y:S04]  /*2940*/  LDSM.16.M88.4 R68, [R0+0x400] ;  /* 0x000400000044783b */ /* 0x000ee80000000200 */
[----:B------:R-:W4:Y:S04]  /*2950*/  LDSM.16.M88.4 R52, [R76+0x1c00] ;  /* 0x001c00004c34783b */ /* 0x000f280000000200 */
[----:B------:R-:W4:Y:S04]  /*2960*/  LDSM.16.M88.4 R44, [R76+0x2000] ;  /* 0x002000004c2c783b */ /* 0x000f280000000200 */
[----:B------:R-:W4:Y:S01]  /*2970*/  LDSM.16.M88.4 R36, [R76+0x2400] ;  /* 0x002400004c24783b */ /* 0x000f220000000200 */
[C---:B-1----:R-:W-:Y:S03]  /*2980*/  HMMA.16816.F32 R16, R20.reuse, R12, RZ ;  /* 0x0000000c1410723c */ /* 0x042fe600000018ff */
[----:B------:R-:W1:Y:S04]  /*2990*/  LDSM.16.M88.4 R76, [R76+0x2c00] ;  /* 0x002c00004c4c783b */ /* 0x000e680000000200 */
[----:B------:R-:W-:Y:S01]  /*29a0*/  LDSM.16.M88.4 R92, [R0+0xc00] ;  /* 0x000c0000005c783b */ /* 0x000fe20000000200 */
[C---:B------:R-:W-:Y:S03]  /*29b0*/  HMMA.16816.F32 R12, R20.reuse, R14, RZ ;  /* 0x0000000e140c723c */ /* 0x040fe600000018ff */
[----:B------:R-:W-:Y:S04]  /*29c0*/  LDSM.16.M88.4 R96, [R0+0x800] ;  /* 0x000800000060783b */ /* 0x000fe80000000200 */
[----:B------:R-:W-:Y:S01]  /*29d0*/  LDSM.16.M88.4 R80, [R0+0x1000] ;  /* 0x001000000050783b */ /* 0x000fe20000000200 */
[C---:B-----5:R-:W-:Y:S03]  /*29e0*/  HMMA.16816.F32 R8, R20.reuse, R4, RZ ;  /* 0x000000041408723c */ /* 0x060fe600000018ff */
[----:B------:R-:W0:Y:S05]  /*29f0*/  LDGDEPBAR ;  /* 0x00000000000079af */ /* 0x000e2a0000000000 */
[----:B------:R-:W-:Y:S08]  /*2a00*/  HMMA.16816.F32 R4, R20, R6, RZ ;  /* 0x000000061404723c */ /* 0x000ff000000018ff */
[C---:B--2---:R-:W-:Y:S08]  /*2a10*/  HMMA.16816.F32 R16, R100.reuse, R72, R16 ;  /* 0x000000486410723c */ /* 0x044ff00000001810 */
[C---:B------:R-:W-:Y:S01]  /*2a20*/  HMMA.16816.F32 R12, R100.reuse, R74, R12 ;  /* 0x0000004a640c723c */ /* 0x040fe2000000180c */
[----:B------:R-:W2:Y:S07]  /*2a30*/  LDSM.16.M88.4 R72, [R0+0x1800] ;  /* 0x001800000048783b */ /* 0x000eae0000000200 */
[C---:B---3--:R-:W-:Y:S08]  /*2a40*/  HMMA.16816.F32 R8, R100.reuse, R68, R8 ;  /* 0x000000446408723c */ /* 0x048ff00000001808 */
[----:B------:R-:W-:Y:S01]  /*2a50*/  HMMA.16816.F32 R4, R100, R70, R4 ;  /* 0x000000466404723c */ /* 0x000fe20000001804 */
[----:B------:R-:W3:Y:S07]  /*2a60*/  LDSM.16.M88.4 R68, [R0+0x1c00] ;  /* 0x001c00000044783b */ /* 0x000eee0000000200 */
        /* <DEDUP_REMOVED lines=12> */
[----:B------:R1:W4:Y:S01]  /*2b30*/  LDSM.16.M88.4 R76, [R0+0x1400] ;  /* 0x00140000004c783b */ /* 0x0003220000000200 */
[----:B------:R-:W-:-:S06]  /*2b40*/  DEPBAR.LE SB0, 0x0 ;  /* 0x000080000000791a */ /* 0x000fcc0000000000 */
[----:B--2---:R-:W-:Y:S01]  /*2b50*/  HMMA.16816.F32 R32, R100, R72, R32 ;  /* 0x000000486420723c */ /* 0x004fe20000001820 */
[----:B------:R-:W-:-:S07]  /*2b60*/  VIADD R72, R89, 0xffffffff ;  /* 0xffffffff59487836 */ /* 0x000fce0000000000 */
[----:B------:R-:W-:Y:S01]  /*2b70*/  HMMA.16816.F32 R28, R100, R74, R28 ;  /* 0x0000004a641c723c */ /* 0x000fe2000000181c */
[----:B------:R-:W-:Y:S02]  /*2b80*/  IMAD.SHL.U32 R75, R72, 0x80, RZ ;  /* 0x00000080484b7824 */ /* 0x000fe400078e00ff */
[----:B-1----:R-:W-:-:S05]  /*2b90*/  IMAD.SHL.U32 R0, R3, 0x2, RZ ;  /* 0x0000000203007824 */ /* 0x002fca00078e00ff */
[----:B---3--:R-:W-:Y:S01]  /*2ba0*/  HMMA.16816.F32 R20, R100, R70, R20 ;  /* 0x000000466414723c */ /* 0x008fe20000001814 */
[----:B------:R-:W-:-:S04]  /*2bb0*/  LOP3.LUT R0, R0, 0x6, RZ, 0xc0, !PT ;  /* 0x0000000600007812 */ /* 0x000fc800078ec0ff */
[----:B------:R-:W-:-:S03]  /*2bc0*/  LOP3.LUT R72, R75, 0x1, R0, 0xfe, !PT ;  /* 0x000000014b487812 */ /* 0x000fc600078efe00 */
[C---:B------:R-:W-:Y:S01]  /*2bd0*/  HMMA.16816.F32 R24, R100.reuse, R68, R24 ;  /* 0x000000446418723c */ /* 0x040fe20000001818 */
[----:B------:R-:W-:Y:S02]  /*2be0*/  LOP3.LUT R69, R75, R0, RZ, 0xfc, !PT ;  /* 0x000000004b457212 */ /* 0x000fe400078efcff */
[CC--:B------:R-:W-:Y:S02]  /*2bf0*/  ISETP.GE.AND P1, PT, R72.reuse, R125.reuse, PT ;  /* 0x0000007d4800720c */ /* 0x0c0fe40003f26270 */
[----:B------:R-:W-:Y:S02]  /*2c00*/  ISETP.GE.AND P0, PT, R72, R124, PT ;  /* 0x0000007c4800720c */ /* 0x000fe40003f06270 */
[-C--:B------:R-:W-:Y:S01]  /*2c10*/  I2FP.F32.S32 R68, R72.reuse ;  /* 0x0000004800447245 */ /* 0x080fe20000201400 */
[C---:B------:R-:W-:Y:S01]  /*2c20*/  HMMA.16816.F32 R52, R100.reuse, R94, R52 ;  /* 0x0000005e6434723c */ /* 0x040fe20000001834 */
[----:B------:R-:W-:Y:S02]  /*2c30*/  I2FP.F32.S32 R72, R72 ;  /* 0x0000004800487245 */ /* 0x000fe40000201400 */
[----:B------:R-:W-:Y:S01]  /*2c40*/  ISETP.GE.AND P6, PT, R69, R125, PT ;  /* 0x0000007d4500720c */ /* 0x000fe20003fc6270 */
[----:B------:R-:W-:Y:S01]  /*2c50*/  FFMA.FTZ R17, R87, R68, R17 ;  /* 0x0000004457117223 */ /* 0x000fe20000010011 */
[----:B------:R-:W-:Y:S01]  /*2c60*/  ISETP.GE.AND P3, PT, R69, R124, PT ;  /* 0x0000007c4500720c */ /* 0x000fe20003f66270 */
[----:B------:R-:W-:Y:S01]  /*2c70*/  FFMA.FTZ R72, R87, R72, R19 ;  /* 0x0000004857487223 */ /* 0x000fe20000010013 */
[----:B------:R-:W-:Y:S01]  /*2c80*/  I2FP.F32.S32 R69, R69 ;  /* 0x0000004500457245 */ /* 0x000fe20000201400 */
[----:B----4-:R-:W-:Y:S01]  /*2c90*/  HMMA.16816.F32 R40, R100, R76, R40 ;  /* 0x0000004c6428723c */ /* 0x010fe20000001828 */
[----:B------:R-:W-:-:S02]  /*2ca0*/  LOP3.LUT R19, R75, 0x78, R0, 0xfe, !PT ;  /* 0x000000784b137812 */ /* 0x000fc400078efe00 */
[----:B------:R-:W-:Y:S01]  /*2cb0*/  LOP3.LUT R94, R75, 0x8, R0, 0xfe, !PT ;  /* 0x000000084b5e7812 */ /* 0x000fe200078efe00 */
[-C--:B------:R-:W-:Y:S01]  /*2cc0*/  FFMA.FTZ R16, R87, R69.reuse, R16 ;  /* 0x0000004557107223 */ /* 0x080fe20000010010 */
[----:B------:R-:W-:Y:S01]  /*2cd0*/  LOP3.LUT R68, R75, 0x9, R0, 0xfe, !PT ;  /* 0x000000094b447812 */ /* 0x000fe200078efe00 */
[----:B------:R-:W-:Y:S01]  /*2ce0*/  FFMA.FTZ R18, R87, R69, R18 ;  /* 0x0000004557127223 */ /* 0x000fe20000010012 */
[C---:B------:R-:W-:Y:S01]  /*2cf0*/  ISETP.GE.AND P5, PT, R19.reuse, R125, PT ;  /* 0x0000007d1300720c */ /* 0x040fe20003fa6270 */
[----:B------:R-:W-:Y:S01]  /*2d00*/  HMMA.16816.F32 R64, R100, R96, R64 ;  /* 0x000000606440723c */ /* 0x000fe20000001840 */
[----:B------:R-:W-:Y:S02]  /*2d10*/  ISETP.GE.AND P2, PT, R19, R124, PT ;  /* 0x0000007c1300720c */ /* 0x000fe40003f46270 */
[----:B------:R-:W-:Y:S02]  /*2d20*/  FSEL R69, R17, -INF , !P1 ;  /* 0xff80000011457808 */ /* 0x000fe40004800000 */
[----:B------:R-:W-:-:S02]  /*2d30*/  I2FP.F32.S32 R19, R19 ;  /* 0x0000001300137245 */ /* 0x000fc40000201400 */
[C---:B------:R-:W-:Y:S01]  /*2d40*/  ISETP.GE.AND P4, PT, R94.reuse, R125, PT ;  /* 0x0000007d5e00720c */ /* 0x040fe20003f86270 */
[C---:B------:R-:W-:Y:S01]  /*2d50*/  HMMA.16816.F32 R56, R100.reuse, R92, R56 ;  /* 0x0000005c6438723c */ /* 0x040fe20000001838 */
[----:B------:R-:W-:Y:S02]  /*2d60*/  ISETP.GE.AND P1, PT, R94, R124, PT ;  /* 0x0000007c5e00720c */ /* 0x000fe40003f26270 */
[----:B------:R-:W-:Y:S02]  /*2d70*/  I2FP.F32.S32 R94, R94 ;  /* 0x0000005e005e7245 */ /* 0x000fe40000201400 */
[----:B------:R-:W-:Y:S02]  /*2d80*/  I2FP.F32.S32 R17, R68 ;  /* 0x0000004400117245 */ /* 0x000fe40000201400 */
[----:B------:R-:W-:Y:S01]  /*2d90*/  FSEL R77, R16, -INF , !P6 ;  /* 0xff800000104d7808 */ /* 0x000fe20007000000 */
[CC--:B------:R-:W-:Y:S01]  /*2da0*/  FFMA.FTZ R16, R87.reuse, R19.reuse, R20 ;  /* 0x0000001357107223 */ /* 0x0c0fe20000010014 */
[C---:B------:R-:W-:Y:S01]  /*2db0*/  FFMA.FTZ R20, R87.reuse, R19, R22 ;  /* 0x0000001357147223 */ /* 0x040fe20000010016 */
[CC--:B------:R-:W-:Y:S01]  /*2dc0*/  FFMA.FTZ R96, R87.reuse, R94.reuse, R12 ;  /* 0x0000005e57607223 */ /* 0x0c0fe2000001000c */
[CC--:B------:R-:W-:Y:S01]  /*2dd0*/  FFMA.FTZ R95, R87.reuse, R17.reuse, R13 ;  /* 0x00000011575f7223 */ /* 0x0c0fe2000001000d */
[C---:B------:R-:W-:Y:S01]  /*2de0*/  FFMA.FTZ R94, R87.reuse, R94, R14 ;  /* 0x0000005e575e7223 */ /* 0x040fe2000001000e */
[----:B------:R-:W-:Y:S01]  /*2df0*/  FFMA.FTZ R17, R87, R17, R15 ;  /* 0x0000001157117223 */ /* 0x000fe2000001000f */
[----:B------:R-:W-:Y:S01]  /*2e00*/  FSEL R93, R72, -INF , !P0 ;  /* 0xff800000485d7808 */ /* 0x000fe20004000000 */
[----:B------:R-:W-:Y:S01]  /*2e10*/  HMMA.16816.F32 R60, R100, R98, R60 ;  /* 0x00000062643c723c */ /* 0x000fe2000000183c */
[----:B------:R-:W-:-:S02]  /*2e20*/  LOP3.LUT R15, R75, 0x10, R0, 0xfe, !PT ;  /* 0x000000104b0f7812 */ /* 0x000fc400078efe00 */
[C-C-:B------:R-:W-:Y:S02]  /*2e30*/  LOP3.LUT R14, R75.reuse, 0x11, R0.reuse, 0xfe, !PT ;  /* 0x000000114b0e7812 */ /* 0x140fe400078efe00 */
[----:B------:R-:W-:Y:S02]  /*2e40*/  ISETP.GE.AND P0, PT, R68, R125, PT ;  /* 0x0000007d4400720c */ /* 0x000fe40003f06270 */
[----:B------:R-:W-:Y:S01]  /*2e50*/  LOP3.LUT R13, R75, 0x18, R0, 0xfe, !PT ;  /* 0x000000184b0d7812 */ /* 0x000fe200078efe00 */
[----:B------:R-:W-:Y:S01]  /*2e60*/  HMMA.16816.F32 R44, R100, R82, R44 ;  /* 0x00000052642c723c */ /* 0x000fe2000000182c */
[----:B------:R-:W-:Y:S02]  /*2e70*/  FSEL R76, R18, -INF , !P3 ;  /* 0xff800000124c7808 */ /* 0x000fe40005800000 */
[----:B------:R-:W-:Y:S02]  /*2e80*/  FSEL R12, R16, -INF , !P5 ;  /* 0xff800000100c7808 */ /* 0x000fe40006800000 */
[----:B------:R-:W-:-:S02]  /*2e90*/  FSEL R20, R20, -INF , !P2 ;  /* 0xff80000014147808 */ /* 0x000fc40005000000 */
[----:B------:R-:W-:Y:S01]  /*2ea0*/  FSEL R96, R96, -INF , !P4 ;  /* 0xff80000060607808 */ /* 0x000fe20006000000 */
[C---:B------:R-:W-:Y:S01]  /*2eb0*/  HMMA.16816.F32 R48, R100.reuse, R80, R48 ;  /* 0x000000506430723c */ /* 0x040fe20000001830 */
[CC--:B------:R-:W-:Y:S02]  /*2ec0*/  ISETP.GE.AND P3, PT, R15.reuse, R125.reuse, PT ;  /* 0x0000007d0f00720c */ /* 0x0c0fe40003f66270 */
[-C--:B------:R-:W-:Y:S02]  /*2ed0*/  ISETP.GE.AND P5, PT, R15, R124.reuse, PT ;  /* 0x0000007c0f00720c */ /* 0x080fe40003fa6270 */
[C---:B------:R-:W-:Y:S02]  /*2ee0*/  ISETP.GE.AND P2, PT, R14.reuse, R125, PT ;  /* 0x0000007d0e00720c */ /* 0x040fe40003f46270 */
[----:B------:R-:W-:Y:S01]  /*2ef0*/  ISETP.GE.AND P4, PT, R14, R124, PT ;  /* 0x0000007c0e00720c */ /* 0x000fe20003f86270 */
[----:B------:R-:W-:Y:S01]  /*2f00*/  HMMA.16816.F32 R36, R100, R78, R36 ;  /* 0x0000004e6424723c */ /* 0x000fe20000001824 */
[----:B------:R-:W-:-:S02]  /*2f10*/  I2FP.F32.S32 R15, R15 ;  /* 0x0000000f000f7245 */ /* 0x000fc40000201400 */
[----:B------:R-:W-:Y:S02]  /*2f20*/  I2FP.F32.S32 R14, R14 ;  /* 0x0000000e000e7245 */ /* 0x000fe40000201400 */
[----:B------:R-:W-:Y:S01]  /*2f30*/  FSEL R94, R94, -INF , !P1 ;  /* 0xff8000005e5e7808 */ /* 0x000fe20004800000 */
[----:B------:R-:W-:Y:S01]  /*2f40*/  FFMA.FTZ R10, R87, R15, R10 ;  /* 0x0000000f570a7223 */ /* 0x000fe2000001000a */
[----:B------:R-:W-:Y:S01]  /*2f50*/  FSEL R95, R95, -INF , !P0 ;  /* 0xff8000005f5f7808 */ /* 0x000fe20004000000 */
[-C--:B------:R-:W-:Y:S01]  /*2f60*/  FFMA.FTZ R16, R87, R14.reuse, R9 ;  /* 0x0000000e57107223 */ /* 0x080fe20000010009 */
[----:B------:R-:W-:Y:S01]  /*2f70*/  ISETP.GE.AND P1, PT, R13, R125, PT ;  /* 0x0000007d0d00720c */ /* 0x000fe20003f26270 */
[----:B------:R-:W-:Y:S01]  /*2f80*/  FFMA.FTZ R9, R87, R14, R11 ;  /* 0x0000000e57097223 */ /* 0x000fe2000001000b */
[----:B------:R-:W-:Y:S01]  /*2f90*/  BAR.SYNC.DEFER_BLOCKING 0x0 ;  /* 0x0000000000007b1d */ /* 0x000fe20000010000 */
[----:B------:R-:W-:Y:S01]  /*2fa0*/  ISETP.GE.AND P0, PT, R13, R124, PT ;  /* 0x0000007c0d00720c */ /* 0x000fe20003f06270 */
[----:B------:R-:W-:Y:S01]  /*2fb0*/  FFMA.FTZ R18, R87, R15, R8 ;  /* 0x0000000f57127223 */ /* 0x000fe20000010008 */
[----:B------:R-:W-:-:S02]  /*2fc0*/  I2FP.F32.S32 R13, R13 ;  /* 0x0000000d000d7245 */ /* 0x000fc40000201400 */
[----:B------:R-:W-:Y:S01]  /*2fd0*/  ISETP.GE.AND P6, PT, R68, R124, PT ;  /* 0x0000007c4400720c */ /* 0x000fe20003fc6270 */
[----:B------:R-:W-:Y:S01]  /*2fe0*/  VIADD R68, R89, 0xffffffff ;  /* 0xffffffff59447836 */ /* 0x000fe20000000000 */
[----:B------:R-:W-:Y:S01]  /*2ff0*/  LOP3.LUT R92, R75, 0x19, R0, 0xfe, !PT ;  /* 0x000000194b5c7812 */ /* 0x000fe200078efe00 */
[-C--:B------:R-:W-:Y:S01]  /*3000*/  FFMA.FTZ R14, R87, R13.reuse, R4 ;  /* 0x0000000d570e7223 */ /* 0x080fe20000010004 */
[----:B------:R-:W-:Y:S01]  /*3010*/  LOP3.LUT R4, R75, 0x20, R0, 0xfe, !PT ;  /* 0x000000204b047812 */ /* 0x000fe200078efe00 */
[----:B------:R-:W-:Y:S01]  /*3020*/  FFMA.FTZ R13, R87, R13, R6 ;  /* 0x0000000d570d7223 */ /* 0x000fe20000010006 */
[----:B------:R-:W-:Y:S02]  /*3030*/  FSEL R6, R10, -INF , !P5 ;  /* 0xff8000000a067808 */ /* 0x000fe40006800000 */
[----:B------:R-:W-:Y:S02]  /*3040*/  LOP3.LUT R15, R75, 0x21, R0, 0xfe, !PT ;  /* 0x000000214b0f7812 */ /* 0x000fe400078efe00 */
[----:B------:R-:W-:-:S02]  /*3050*/  FSEL R10, R16, -INF , !P2 ;  /* 0xff800000100a7808 */ /* 0x000fc40005000000 */
[----:B------:R-:W-:Y:S02]  /*3060*/  FSEL R8, R17, -INF , !P6 ;  /* 0xff80000011087808 */ /* 0x000fe40007000000 */
[----:B------:R-:W-:Y:S02]  /*3070*/  FSEL R11, R18, -INF , !P3 ;  /* 0xff800000120b7808 */ /* 0x000fe40005800000 */
[CC--:B------:R-:W-:Y:S02]  /*3080*/  ISETP.GE.AND P5, PT, R4.reuse, R125.reuse, PT ;  /* 0x0000007d0400720c */ /* 0x0c0fe40003fa6270 */
[----:B------:R-:W-:Y:S02]  /*3090*/  ISETP.GE.AND P2, PT, R4, R124, PT ;  /* 0x0000007c0400720c */ /* 0x000fe40003f46270 */
[----:B------:R-:W-:Y:S02]  /*30a0*/  I2FP.F32.S32 R16, R4 ;  /* 0x0000000400107245 */ /* 0x000fe40000201400 */
[----:B------:R-:W-:-:S02]  /*30b0*/  ISETP.GE.AND P6, PT, R92, R125, PT ;  /* 0x0000007d5c00720c */ /* 0x000fc40003fc6270 */
[----:B------:R-:W-:Y:S01]  /*30c0*/  ISETP.GE.AND P3, PT, R92, R124, PT ;  /* 0x0000007c5c00720c */ /* 0x000fe20003f66270 */
[-C--:B------:R-:W-:Y:S01]  /*30d0*/  FFMA.FTZ R66, R87, R16.reuse, R66 ;  /* 0x0000001057427223 */ /* 0x080fe20000010042 */
[----:B------:R-:W-:Y:S01]  /*30e0*/  FSEL R4, R9, -INF , !P4 ;  /* 0xff80000009047808 */ /* 0x000fe20006000000 */
[----:B------:R-:W-:Y:S01]  /*30f0*/  FFMA.FTZ R64, R87, R16, R64 ;  /* 0x0000001057407223 */ /* 0x000fe20000010040 */
[----:B------:R-:W-:Y:S02]  /*3100*/  I2FP.F32.S32 R92, R92 ;  /* 0x0000005c005c7245 */ /* 0x000fe40000201400 */
[----:B------:R-:W-:Y:S02]  /*3110*/  FSEL R9, R14, -INF , !P1 ;  /* 0xff8000000e097808 */ /* 0x000fe40004800000 */
[----:B------:R-:W-:Y:S01]  /*3120*/  ISETP.GE.AND P4, PT, R15, R125, PT ;  /* 0x0000007d0f00720c */ /* 0x000fe20003f86270 */
[----:B------:R-:W-:Y:S01]  /*3130*/  FFMA.FTZ R14, R87, R92, R5 ;  /* 0x0000005c570e7223 */ /* 0x000fe20000010005 */
[----:B------:R-:W-:Y:S01]  /*3140*/  ISETP.GE.AND P1, PT, R15, R124, PT ;  /* 0x0000007c0f00720c */ /* 0x000fe20003f26270 */
[----:B------:R-:W-:Y:S01]  /*3150*/  FFMA.FTZ R92, R87, R92, R7 ;  /* 0x0000005c575c7223 */ /* 0x000fe20000010007 */
[----:B------:R-:W-:-:S02]  /*3160*/  I2FP.F32.S32 R15, R15 ;  /* 0x0000000f000f7245 */ /* 0x000fc40000201400 */
[C-C-:B------:R-:W-:Y:S02]  /*3170*/  LOP3.LUT R17, R75.reuse, 0x28, R0.reuse, 0xfe, !PT ;  /* 0x000000284b117812 */ /* 0x140fe400078efe00 */
[--C-:B------:R-:W-:Y:S01]  /*3180*/  LOP3.LUT R16, R75, 0x29, R0.reuse, 0xfe, !PT ;  /* 0x000000294b107812 */ /* 0x100fe200078efe00 */
[-C--:B------:R-:W-:Y:S01]  /*3190*/  FFMA.FTZ R65, R87, R15.reuse, R65 ;  /* 0x0000000f57417223 */ /* 0x080fe20000010041 */
[----:B------:R-:W-:Y:S01]  /*31a0*/  LOP3.LUT R82, R75, 0x30, R0, 0xfe, !PT ;  /* 0x000000304b527812 */ /* 0x000fe200078efe00 */
[----:B------:R-:W-:Y:S01]  /*31b0*/  FFMA.FTZ R15, R87, R15, R67 ;  /* 0x0000000f570f7223 */ /* 0x000fe20000010043 */
[----:B------:R-:W-:Y:S02]  /*31c0*/  FSEL R7, R14, -INF , !P6 ;  /* 0xff8000000e077808 */ /* 0x000fe40007000000 */
[----:B------:R-:W-:Y:S02]  /*31d0*/  I2FP.F32.S32 R14, R17 ;  /* 0x00000011000e7245 */ /* 0x000fe40000201400 */
[----:B------:R-:W-:-:S02]  /*31e0*/  FSEL R5, R13, -INF , !P0 ;  /* 0xff8000000d057808 */ /* 0x000fc40004000000 */
[----:B------:R-:W-:Y:S02]  /*31f0*/  FSEL R66, R66, -INF , !P2 ;  /* 0xff80000042427808 */ /* 0x000fe40005000000 */
[----:B------:R-:W-:Y:S02]  /*3200*/  FSEL R127, R65, -INF , !P4 ;  /* 0xff800000417f7808 */ /* 0x000fe40006000000 */
[----:B------:R-:W-:Y:S02]  /*3210*/  I2FP.F32.S32 R13, R16 ;  /* 0x00000010000d7245 */ /* 0x000fe40000201400 */
[C---:B------:R-:W-:Y:S02]  /*3220*/  ISETP.GE.AND P2, PT, R82.reuse, R125, PT ;  /* 0x0000007d5200720c */ /* 0x040fe40003f46270 */
[----:B------:R-:W-:Y:S01]  /*3230*/  ISETP.GE.AND P4, PT, R82, R124, PT ;  /* 0x0000007c5200720c */ /* 0x000fe20003f86270 */
[----:B------:R-:W-:Y:S01]  /*3240*/  FFMA.FTZ R63, R87, R13, R63 ;  /* 0x0000000d573f7223 */ /* 0x000fe2000001003f */
[----:B------:R-:W-:-:S02]  /*3250*/  FSEL R92, R92, -INF , !P3 ;  /* 0xff8000005c5c7808 */ /* 0x000fc40005800000 */
[----:B------:R-:W-:Y:S02]  /*3260*/  FSEL R67, R64, -INF , !P5 ;  /* 0xff80000040437808 */ /* 0x000fe40006800000 */
[----:B------:R-:W-:Y:S02]  /*3270*/  I2FP.F32.S32 R82, R82 ;  /* 0x0000005200527245 */ /* 0x000fe40000201400 */
[C---:B------:R-:W-:Y:S02]  /*3280*/  ISETP.GE.AND P3, PT, R16.reuse, R125, PT ;  /* 0x0000007d1000720c */ /* 0x040fe40003f66270 */
[----:B------:R-:W-:Y:S01]  /*3290*/  ISETP.GE.AND P5, PT, R16, R124, PT ;  /* 0x0000007c1000720c */ /* 0x000fe20003fa6270 */
[CC--:B------:R-:W-:Y:S01]  /*32a0*/  FFMA.FTZ R16, R87.reuse, R14.reuse, R60 ;  /* 0x0000000e57107223 */ /* 0x0c0fe2000001003c */
[C---:B------:R-:W-:Y:S01]  /*32b0*/  FFMA.FTZ R60, R87.reuse, R14, R62 ;  /* 0x0000000e573c7223 */ /* 0x040fe2000001003e */
[----:B------:R-:W-:Y:S01]  /*32c0*/  FFMA.FTZ R14, R87, R13, R61 ;  /* 0x0000000d570e7223 */ /* 0x000fe2000001003d */
[----:B------:R-:W-:Y:S01]  /*32d0*/  ISETP.GE.AND P0, PT, R17, R125, PT ;  /* 0x0000007d1100720c */ /* 0x000fe20003f06270 */
[----:B------:R-:W-:Y:S01]  /*32e0*/  FFMA.FTZ R56, R87, R82, R56 ;  /* 0x0000005257387223 */ /* 0x000fe20000010038 */
[----:B------:R-:W-:Y:S01]  /*32f0*/  ISETP.GE.AND P6, PT, R17, R124, PT ;  /* 0x0000007c1100720c */ /* 0x000fe20003fc6270 */
[----:B------:R-:W-:Y:S01]  /*3300*/  FFMA.FTZ R82, R87, R82, R58 ;  /* 0x0000005257527223 */ /* 0x000fe2000001003a */
[----:B------:R-:W-:-:S02]  /*3310*/  LOP3.LUT R18, R75, 0x31, R0, 0xfe, !PT ;  /* 0x000000314b127812 */ /* 0x000fc400078efe00 */
[C-C-:B------:R-:W-:Y:S02]  /*3320*/  LOP3.LUT R17, R75.reuse, 0x38, R0.reuse, 0xfe, !PT ;  /* 0x000000384b117812 */ /* 0x140fe400078efe00 */
[----:B------:R-:W-:Y:S02]  /*3330*/  LOP3.LUT R13, R75, 0x39, R0, 0xfe, !PT ;  /* 0x000000394b0d7812 */ /* 0x000fe400078efe00 */
[----:B------:R-:W-:Y:S02]  /*3340*/  FSEL R61, R15, -INF , !P1 ;  /* 0xff8000000f3d7808 */ /* 0x000fe40004800000 */
[----:B------:R-:W-:Y:S02]  /*3350*/  I2FP.F32.S32 R15, R18 ;  /* 0x00000012000f7245 */ /* 0x000fe40000201400 */
[----:B------:R-:W-:Y:S02]  /*3360*/  FSEL R58, R14, -INF , !P3 ;  /* 0xff8000000e3a7808 */ /* 0x000fe40005800000 */
[----:B------:R-:W-:Y:S01]  /*3370*/  I2FP.F32.S32 R14, R17 ;  /* 0x00000011000e7245 */ /* 0x000fe20000201400 */
[-C--:B------:R-:W-:Y:S01]  /*3380*/  FFMA.FTZ R57, R87, R15.reuse, R57 ;  /* 0x0000000f57397223 */ /* 0x080fe20000010039 */
[----:B------:R-:W-:Y:S01]  /*3390*/  FSEL R88, R63, -INF , !P5 ;  /* 0xff8000003f587808 */ /* 0x000fe20006800000 */
[C---:B------:R-:W-:Y:S01]  /*33a0*/  FFMA.FTZ R59, R87.reuse, R15, R59 ;  /* 0x0000000f573b7223 */ /* 0x040fe2000001003b */
[----:B------:R-:W-:Y:S01]  /*33b0*/  FSEL R71, R56, -INF , !P2 ;  /* 0xff80000038477808 */ /* 0x000fe20005000000 */
[-C--:B------:R-:W-:Y:S01]  /*33c0*/  FFMA.FTZ R52, R87, R14.reuse, R52 ;  /* 0x0000000e57347223 */ /* 0x080fe20000010034 */
[----:B------:R-:W-:Y:S01]  /*33d0*/  ISETP.GE.AND P5, PT, R13, R125, PT ;  /* 0x0000007d0d00720c */ /* 0x000fe20003fa6270 */
[----:B------:R-:W-:Y:S01]  /*33e0*/  FFMA.FTZ R54, R87, R14, R54 ;  /* 0x0000000e57367223 */ /* 0x000fe20000010036 */
[----:B------:R-:W-:-:S02]  /*33f0*/  ISETP.GE.AND P2, PT, R13, R124, PT ;  /* 0x0000007c0d00720c */ /* 0x000fc40003f46270 */
[----:B------:R-:W-:Y:S02]  /*3400*/  I2FP.F32.S32 R13, R13 ;  /* 0x0000000d000d7245 */ /* 0x000fe40000201400 */
[----:B------:R-:W-:Y:S02]  /*3410*/  ISETP.GE.AND P1, PT, R18, R125, PT ;  /* 0x0000007d1200720c */ /* 0x000fe40003f26270 */
[----:B------:R-:W-:Y:S01]  /*3420*/  FSEL R62, R16, -INF , !P0 ;  /* 0xff800000103e7808 */ /* 0x000fe20004000000 */
[CC--:B------:R-:W-:Y:S01]  /*3430*/  FFMA.FTZ R53, R87.reuse, R13.reuse, R53 ;  /* 0x0000000d57357223 */ /* 0x0c0fe20000010035 */
[----:B------:R-:W-:Y:S01]  /*3440*/  FSEL R60, R60, -INF , !P6 ;  /* 0xff8000003c3c7808 */ /* 0x000fe20007000000 */
[----:B------:R-:W-:Y:S01]  /*3450*/  FFMA.FTZ R55, R87, R13, R55 ;  /* 0x0000000d57377223 */ /* 0x000fe20000010037 */
[----:B------:R-:W-:Y:S02]  /*3460*/  ISETP.GE.AND P0, PT, R18, R124, PT ;  /* 0x0000007c1200720c */ /* 0x000fe40003f06270 */
[----:B------:R-:W-:-:S02]  /*3470*/  ISETP.GE.AND P6, PT, R17, R125, PT ;  /* 0x0000007d1100720c */ /* 0x000fc40003fc6270 */
[C-C-:B------:R-:W-:Y:S02]  /*3480*/  LOP3.LUT R15, R75.reuse, 0x40, R0.reuse, 0xfe, !PT ;  /* 0x000000404b0f7812 */ /* 0x140fe400078efe00 */
[--C-:B------:R-:W-:Y:S02]  /*3490*/  LOP3.LUT R14, R75, 0x41, R0.reuse, 0xfe, !PT ;  /* 0x000000414b0e7812 */ /* 0x100fe400078efe00 */
[----:B------:R-:W-:Y:S02]  /*34a0*/  ISETP.GE.AND P3, PT, R17, R124, PT ;  /* 0x0000007c1100720c */ /* 0x000fe40003f66270 */
[----:B------:R-:W-:Y:S02]  /*34b0*/  LOP3.LUT R13, R75, 0x48, R0, 0xfe, !PT ;  /* 0x000000484b0d7812 */ /* 0x000fe400078efe00 */
[----:B------:R-:W-:Y:S02]  /*34c0*/  FSEL R82, R82, -INF , !P4 ;  /* 0xff80000052527808 */ /* 0x000fe40006000000 */
[----:B------:R-:W-:-:S02]  /*34d0*/  FSEL R80, R57, -INF , !P1 ;  /* 0xff80000039507808 */ /* 0x000fc40004800000 */
[C---:B------:R-:W-:Y:S02]  /*34e0*/  ISETP.GE.AND P4, PT, R15.reuse, R125, PT ;  /* 0x0000007d0f00720c */ /* 0x040fe40003f86270 */
[----:B------:R-:W-:Y:S02]  /*34f0*/  ISETP.GE.AND P1, PT, R15, R124, PT ;  /* 0x0000007c0f00720c */ /* 0x000fe40003f26270 */
[----:B------:R-:W-:Y:S02]  /*3500*/  FSEL R81, R59, -INF , !P0 ;  /* 0xff8000003b517808 */ /* 0x000fe40004000000 */
[----:B------:R-:W-:Y:S02]  /*3510*/  FSEL R74, R52, -INF , !P6 ;  /* 0xff800000344a7808 */ /* 0x000fe40007000000 */
[----:B------:R-:W-:Y:S02]  /*3520*/  I2FP.F32.S32 R15, R15 ;  /* 0x0000000f000f7245 */ /* 0x000fe40000201400 */
[----:B------:R-:W-:-:S02]  /*3530*/  ISETP.GE.AND P0, PT, R14, R125, PT ;  /* 0x0000007d0e00720c */ /* 0x000fc40003f06270 */
[----:B------:R-:W-:Y:S01]  /*3540*/  ISETP.GE.AND P6, PT, R14, R124, PT ;  /* 0x0000007c0e00720c */ /* 0x000fe20003fc6270 */
[CC--:B------:R-:W-:Y:S01]  /*3550*/  FFMA.FTZ R48, R87.reuse, R15.reuse, R48 ;  /* 0x0000000f57307223 */ /* 0x0c0fe20000010030 */
[----:B------:R-:W-:Y:S01]  /*3560*/  I2FP.F32.S32 R14, R14 ;  /* 0x0000000e000e7245 */ /* 0x000fe20000201400 */
[----:B------:R-:W-:Y:S01]  /*3570*/  FFMA.FTZ R50, R87, R15, R50 ;  /* 0x0000000f57327223 */ /* 0x000fe20000010032 */
[----:B------:R-:W-:Y:S02]  /*3580*/  FSEL R72, R54, -INF , !P3 ;  /* 0xff80000036487808 */ /* 0x000fe40005800000 */
[----:B------:R-:W-:Y:S01]  /*3590*/  FSEL R73, R53, -INF , !P5 ;  /* 0xff80000035497808 */ /* 0x000fe20006800000 */
[-C--:B------:R-:W-:Y:S01]  /*35a0*/  FFMA.FTZ R49, R87, R14.reuse, R49 ;  /* 0x0000000e57317223 */ /* 0x080fe20000010031 */
[----:B------:R-:W-:Y:S01]  /*35b0*/  ISETP.GE.AND P3, PT, R13, R125, PT ;  /* 0x0000007d0d00720c */ /* 0x000fe20003f66270 */
[----:B------:R-:W-:Y:S01]  /*35c0*/  FFMA.FTZ R51, R87, R14, R51 ;  /* 0x0000000e57337223 */ /* 0x000fe20000010033 */
[----:B------:R-:W-:-:S02]  /*35d0*/  ISETP.GE.AND P5, PT, R13, R124, PT ;  /* 0x0000007c0d00720c */ /* 0x000fc40003fa6270 */
[----:B------:R-:W-:Y:S02]  /*35e0*/  I2FP.F32.S32 R13, R13 ;  /* 0x0000000d000d7245 */ /* 0x000fe40000201400 */
[C-C-:B------:R-:W-:Y:S02]  /*35f0*/  LOP3.LUT R14, R75.reuse, 0x49, R0.reuse, 0xfe, !PT ;  /* 0x000000494b0e7812 */ /* 0x140fe400078efe00 */
[----:B------:R-:W-:Y:S01]  /*3600*/  LOP3.LUT R16, R75, 0x51, R0, 0xfe, !PT ;  /* 0x000000514b107812 */ /* 0x000fe200078efe00 */
[CC--:B------:R-:W-:Y:S01]  /*3610*/  FFMA.FTZ R44, R87.reuse, R13.reuse, R44 ;  /* 0x0000000d572c7223 */ /* 0x0c0fe2000001002c */
[----:B------:R-:W-:Y:S01]  /*3620*/  FFMA.FTZ R46, R87, R13, R46 ;  /* 0x0000000d572e7223 */ /* 0x000fe2000001002e */
[----:B------:R-:W-:Y:S02]  /*3630*/  LOP3.LUT R13, R75, 0x50, R0, 0xfe, !PT ;  /* 0x000000504b0d7812 */ /* 0x000fe400078efe00 */
[----:B------:R-:W-:Y:S02]  /*3640*/  FSEL R83, R55, -INF , !P2 ;  /* 0xff80000037537808 */ /* 0x000fe40005000000 */
[----:B------:R-:W-:-:S02]  /*3650*/  FSEL R56, R48, -INF , !P4 ;  /* 0xff80000030387808 */ /* 0x000fc40006000000 */
[CC--:B------:R-:W-:Y:S02]  /*3660*/  ISETP.GE.AND P2, PT, R14.reuse, R125.reuse, PT ;  /* 0x0000007d0e00720c */ /* 0x0c0fe40003f46270 */
[----:B------:R-:W-:Y:S02]  /*3670*/  ISETP.GE.AND P4, PT, R14, R124, PT ;  /* 0x0000007c0e00720c */ /* 0x000fe40003f86270 */
[----:B------:R-:W-:Y:S02]  /*3680*/  I2FP.F32.S32 R14, R14 ;  /* 0x0000000e000e7245 */ /* 0x000fe40000201400 */
[----:B------:R-:W-:Y:S02]  /*3690*/  FSEL R53, R50, -INF , !P1 ;  /* 0xff80000032357808 */ /* 0x000fe40004800000 */
[----:B------:R-:W-:Y:S01]  /*36a0*/  FSEL R55, R49, -INF , !P0 ;  /* 0xff80000031377808 */ /* 0x000fe20004000000 */
[-C--:B------:R-:W-:Y:S01]  /*36b0*/  FFMA.FTZ R45, R87, R14.reuse, R45 ;  /* 0x0000000e572d7223 */ /* 0x080fe2000001002d */
[----:B------:R-:W-:Y:S01]  /*36c0*/  ISETP.GE.AND P1, PT, R13, R125, PT ;  /* 0x0000007d0d00720c */ /* 0x000fe20003f26270 */
[----:B------:R-:W-:Y:S01]  /*36d0*/  FFMA.FTZ R47, R87, R14, R47 ;  /* 0x0000000e572f7223 */ /* 0x000fe2000001002f */
[----:B------:R-:W-:-:S02]  /*36e0*/  ISETP.GE.AND P0, PT, R13, R124, PT ;  /* 0x0000007c0d00720c */ /* 0x000fc40003f06270 */
[----:B------:R-:W-:Y:S02]  /*36f0*/  FSEL R52, R51, -INF , !P6 ;  /* 0xff80000033347808 */ /* 0x000fe40007000000 */
[----:B------:R-:W-:Y:S02]  /*3700*/  FSEL R54, R44, -INF , !P3 ;  /* 0xff8000002c367808 */ /* 0x000fe40005800000 */
[----:B------:R-:W-:Y:S02]  /*3710*/  I2FP.F32.S32 R13, R13 ;  /* 0x0000000d000d7245 */ /* 0x000fe40000201400 */
[C---:B------:R-:W-:Y:S02]  /*3720*/  ISETP.GE.AND P6, PT, R16.reuse, R125, PT ;  /* 0x0000007d1000720c */ /* 0x040fe40003fc6270 */
[----:B------:R-:W-:Y:S01]  /*3730*/  ISETP.GE.AND P3, PT, R16, R124, PT ;  /* 0x0000007c1000720c */ /* 0x000fe20003f66270 */
[CC--:B------:R-:W-:Y:S01]  /*3740*/  FFMA.FTZ R15, R87.reuse, R13.reuse, R40 ;  /* 0x0000000d570f7223 */ /* 0x0c0fe20000010028 */
[----:B------:R-:W-:Y:S01]  /*3750*/  I2FP.F32.S32 R16, R16 ;  /* 0x0000001000107245 */ /* 0x000fe20000201400 */
[----:B------:R-:W-:Y:S01]  /*3760*/  FFMA.FTZ R13, R87, R13, R42 ;  /* 0x0000000d570d7223 */ /* 0x000fe2000001002a */
[----:B------:R-:W-:-:S02]  /*3770*/  LOP3.LUT R17, R75, 0x58, R0, 0xfe, !PT ;  /* 0x000000584b117812 */ /* 0x000fc400078efe00 */
[--C-:B------:R-:W-:Y:S01]  /*3780*/  LOP3.LUT R19, R75, 0x59, R0.reuse, 0xfe, !PT ;  /* 0x000000594b137812 */ /* 0x100fe200078efe00 */
[-C--:B------:R-:W-:Y:S01]  /*3790*/  FFMA.FTZ R14, R87, R16.reuse, R41 ;  /* 0x00000010570e7223 */ /* 0x080fe20000010029 */
[----:B------:R-:W-:Y:S01]  /*37a0*/  LOP3.LUT R18, R75, 0x60, R0, 0xfe, !PT ;  /* 0x000000604b127812 */ /* 0x000fe200078efe00 */
[----:B------:R-:W-:Y:S01]  /*37b0*/  FFMA.FTZ R43, R87, R16, R43 ;  /* 0x00000010572b7223 */ /* 0x000fe2000001002b */
[----:B------:R-:W-:Y:S02]  /*37c0*/  FSEL R64, R46, -INF , !P5 ;  /* 0xff8000002e407808 */ /* 0x000fe40006800000 */
[----:B------:R-:W-:Y:S02]  /*37d0*/  FSEL R65, R45, -INF , !P2 ;  /* 0xff8000002d417808 */ /* 0x000fe40005000000 */
[C---:B------:R-:W-:Y:S02]  /*37e0*/  ISETP.GE.AND P5, PT, R17.reuse, R125, PT ;  /* 0x0000007d1100720c */ /* 0x040fe40003fa6270 */
[----:B------:R-:W-:-:S02]  /*37f0*/  ISETP.GE.AND P2, PT, R17, R124, PT ;  /* 0x0000007c1100720c */ /* 0x000fc40003f46270 */
[----:B------:R-:W-:Y:S02]  /*3800*/  I2FP.F32.S32 R17, R17 ;  /* 0x0000001100117245 */ /* 0x000fe40000201400 */
[----:B------:R-:W-:Y:S02]  /*3810*/  FSEL R59, R47, -INF , !P4 ;  /* 0xff8000002f3b7808 */ /* 0x000fe40006000000 */
[----:B------:R-:W-:Y:S01]  /*3820*/  FSEL R15, R15, -INF , !P1 ;  /* 0xff8000000f0f7808 */ /* 0x000fe20004800000 */
[----:B------:R-:W-:Y:S01]  /*3830*/  FFMA.FTZ R16, R87, R17, R36 ;  /* 0x0000001157107223 */ /* 0x000fe20000010024 */
[----:B------:R-:W-:Y:S01]  /*3840*/  ISETP.GE.AND P4, PT, R19, R125, PT ;  /* 0x0000007d1300720c */ /* 0x000fe20003f86270 */
[----:B------:R-:W-:Y:S01]  /*3850*/  FFMA.FTZ R36, R87, R17, R38 ;  /* 0x0000001157247223 */ /* 0x000fe20000010026 */
[----:B------:R-:W-:Y:S02]  /*3860*/  ISETP.GE.AND P1, PT, R19, R124, PT ;  /* 0x0000007c1300720c */ /* 0x000fe40003f26270 */
[----:B------:R-:W-:-:S02]  /*3870*/  FSEL R13, R13, -INF , !P0 ;  /* 0xff8000000d0d7808 */ /* 0x000fc40004000000 */
        /* <DEDUP_REMOVED lines=8> */
[----:B------:R-:W-:Y:S01]  /*3900*/  LOP3.LUT R22, R75, 0x69, R0, 0xfe, !PT ;  /* 0x000000694b167812 */ /* 0x000fe200078efe00 */
[-C--:B------:R-:W-:Y:S01]  /*3910*/  FFMA.FTZ R40, R87, R18.reuse, R32 ;  /* 0x0000001257287223 */ /* 0x080fe20000010020 */
[----:B------:R-:W-:Y:S01]  /*3920*/  LOP3.LUT R32, R75, 0x68, R0, 0xfe, !PT ;  /* 0x000000684b207812 */ /* 0x000fe200078efe00 */
[----:B------:R-:W-:Y:S01]  /*3930*/  FFMA.FTZ R18, R87, R18, R34 ;  /* 0x0000001257127223 */ /* 0x000fe20000010022 */
[----:B------:R-:W-:Y:S02]  /*3940*/  FSEL R37, R43, -INF , !P3 ;  /* 0xff8000002b257808 */ /* 0x000fe40005800000 */
[----:B------:R-:W-:Y:S02]  /*3950*/  FSEL R39, R16, -INF , !P5 ;  /* 0xff80000010277808 */ /* 0x000fe40006800000 */
[----:B------:R-:W-:Y:S02]  /*3960*/  FSEL R36, R36, -INF , !P2 ;  /* 0xff80000024247808 */ /* 0x000fe40005000000 */
[----:B------:R-:W-:-:S02]  /*3970*/  FSEL R38, R38, -INF , !P4 ;  /* 0xff80000026267808 */ /* 0x000fc40006000000 */
[CC--:B------:R-:W-:Y:S02]  /*3980*/  ISETP.GE.AND P3, PT, R17.reuse, R125.reuse, PT ;  /* 0x0000007d1100720c */ /* 0x0c0fe40003f66270 */
[-C--:B------:R-:W-:Y:S02]  /*3990*/  ISETP.GE.AND P5, PT, R17, R124.reuse, PT ;  /* 0x0000007c1100720c */ /* 0x080fe40003fa6270 */
[C---:B------:R-:W-:Y:S02]  /*39a0*/  ISETP.GE.AND P2, PT, R32.reuse, R125, PT ;  /* 0x0000007d2000720c */ /* 0x040fe40003f46270 */
[----:B------:R-:W-:Y:S02]  /*39b0*/  ISETP.GE.AND P4, PT, R32, R124, PT ;  /* 0x0000007c2000720c */ /* 0x000fe40003f86270 */
[----:B------:R-:W-:Y:S02]  /*39c0*/  I2FP.F32.S32 R16, R32 ;  /* 0x0000002000107245 */ /* 0x000fe40000201400 */
[----:B------:R-:W-:-:S02]  /*39d0*/  I2FP.F32.S32 R17, R17 ;  /* 0x0000001100117245 */ /* 0x000fc40000201400 */
[----:B------:R-:W-:Y:S01]  /*39e0*/  FSEL R32, R19, -INF , !P1 ;  /* 0xff80000013207808 */ /* 0x000fe20004800000 */
[C---:B------:R-:W-:Y:S01]  /*39f0*/  FFMA.FTZ R28, R87.reuse, R16, R28 ;  /* 0x00000010571c7223 */ /* 0x040fe2000001001c */
[----:B------:R-:W-:Y:S01]  /*3a00*/  I2FP.F32.S32 R19, R22 ;  /* 0x0000001600137245 */ /* 0x000fe20000201400 */
[C---:B------:R-:W-:Y:S01]  /*3a10*/  FFMA.FTZ R16, R87.reuse, R16, R30 ;  /* 0x0000001057107223 */ /* 0x040fe2000001001e */
[----:B------:R-:W-:Y:S01]  /*3a20*/  FSEL R34, R40, -INF , !P0 ;  /* 0xff80000028227808 */ /* 0x000fe20004000000 */
[C---:B------:R-:W-:Y:S01]  /*3a30*/  FFMA.FTZ R40, R87.reuse, R17, R33 ;  /* 0x0000001157287223 */ /* 0x040fe20000010021 */
[C---:B------:R-:W-:Y:S01]  /*3a40*/  ISETP.GE.AND P0, PT, R22.reuse, R124, PT ;  /* 0x0000007c1600720c */ /* 0x040fe20003f06270 */
[CC--:B------:R-:W-:Y:S01]  /*3a50*/  FFMA.FTZ R33, R87.reuse, R19.reuse, R29 ;  /* 0x0000001357217223 */ /* 0x0c0fe2000001001d */
[C---:B------:R-:W-:Y:S01]  /*3a60*/  FFMA.FTZ R19, R87.reuse, R19, R31 ;  /* 0x0000001357137223 */ /* 0x040fe2000001001f */
[----:B------:R-:W-:Y:S01]  /*3a70*/  ISETP.GE.AND P1, PT, R22, R125, PT ;  /* 0x0000007d1600720c */ /* 0x000fe20003f26270 */
[----:B------:R-:W-:Y:S01]  /*3a80*/  FFMA.FTZ R17, R87, R17, R35 ;  /* 0x0000001157117223 */ /* 0x000fe20000010023 */
[----:B------:R-:W-:-:S02]  /*3a90*/  LOP3.LUT R29, R75, 0x70, R0, 0xfe, !PT ;  /* 0x000000704b1d7812 */ /* 0x000fc400078efe00 */
[--C-:B------:R-:W-:Y:S02]  /*3aa0*/  LOP3.LUT R22, R75, 0x79, R0.reuse, 0xfe, !PT ;  /* 0x000000794b167812 */ /* 0x100fe400078efe00 */
[----:B------:R-:W-:Y:S02]  /*3ab0*/  FSEL R19, R19, -INF , !P0 ;  /* 0xff80000013137808 */ /* 0x000fe40004000000 */
[----:B------:R-:W-:Y:S02]  /*3ac0*/  ISETP.GT.AND P0, PT, R68, R109, PT ;  /* 0x0000006d4400720c */ /* 0x000fe40003f04270 */
        /* <DEDUP_REMOVED lines=11> */
[----:B------:R-:W-:Y:S01]  /*3b80*/  FSEL R35, R28, -INF , !P2 ;  /* 0xff8000001c237808 */ /* 0x000fe20005000000 */
[----:B------:R-:W-:Y:S01]  /*3b90*/  FFMA.FTZ R24, R87, R29, R26 ;  /* 0x0000001d57187223 */ /* 0x000fe2000001001a */
[----:B------:R-:W-:Y:S02]  /*3ba0*/  I2FP.F32.S32 R22, R22 ;  /* 0x0000001600167245 */ /* 0x000fe40000201400 */
[----:B------:R-:W-:Y:S02]  /*3bb0*/  I2FP.F32.S32 R28, R30 ;  /* 0x0000001e001c7245 */ /* 0x000fe40000201400 */
[----:B------:R-:W-:Y:S01]  /*3bc0*/  FSEL R17, R17, -INF , !P5 ;  /* 0xff80000011117808 */ /* 0x000fe20006800000 */
[CC--:B------:R-:W-:Y:S01]  /*3bd0*/  FFMA.FTZ R41, R87.reuse, R22.reuse, R21 ;  /* 0x0000001657297223 */ /* 0x0c0fe20000010015 */
[C---:B------:R-:W-:Y:S01]  /*3be0*/  FFMA.FTZ R22, R87.reuse, R22, R23 ;  /* 0x0000001657167223 */ /* 0x040fe20000010017 */
[CC--:B------:R-:W-:Y:S01]  /*3bf0*/  FFMA.FTZ R25, R87.reuse, R28.reuse, R25 ;  /* 0x0000001c57197223 */ /* 0x0c0fe20000010019 */
[----:B------:R-:W-:Y:S01]  /*3c00*/  FFMA.FTZ R26, R87, R28, R27 ;  /* 0x0000001c571a7223 */ /* 0x000fe2000001001b */
[----:B------:R-:W-:-:S02]  /*3c10*/  ISETP.GE.AND P5, PT, R30, R125, PT ;  /* 0x0000007d1e00720c */ /* 0x000fc40003fa6270 */
[----:B------:R-:W-:Y:S02]  /*3c20*/  ISETP.GE.AND P2, PT, R30, R124, PT ;  /* 0x0000007c1e00720c */ /* 0x000fe40003f46270 */
[----:B------:R-:W-:Y:S02]  /*3c30*/  SHF.R.U32.HI R21, RZ, 0x3, R3 ;  /* 0x00000003ff157819 */ /* 0x000fe40000011603 */
        /* <DEDUP_REMOVED lines=18> */
.L_x_4428:
        /* <DEDUP_REMOVED lines=60> */
.L_x_4429:
[----:B------:R-:W1:Y:S01]  /*4120*/  LDCU UR4, c[0x0][0x440] ;  /* 0x00008800ff0477ac */ /* 0x000e620008000800 */
[----:B------:R-:W-:Y:S01]  /*4130*/  IMAD.WIDE.U32 R28, R90, 0x40, RZ ;  /* 0x000000405a1c7825 */ /* 0x000fe200078e00ff */
[----:B------:R-:W-:Y:S03]  /*4140*/  BSSY.RECONVERGENT B0, `(.L_x_4430) ;  /* 0x0000025000007945 */ /* 0x000fe60003800200 */
[----:B------:R-:W-:Y:S01]  /*4150*/  IMAD.SHL.U32 R23, R91, 0x40, RZ ;  /* 0x000000405b177824 */ /* 0x000fe200078e00ff */
[C---:B-1----:R-:W-:Y:S02]  /*4160*/  ISETP.GE.AND P0, PT, R126.reuse, UR4, PT ;  /* 0x000000047e007c0c */ /* 0x042fe4000bf06270 */
[----:B------:R-:W-:-:S11]  /*4170*/  ISETP.GE.AND P1, PT, R126, UR4, PT ;  /* 0x000000047e007c0c */ /* 0x000fd6000bf26270 */
[C---:B------:R-:W-:Y:S01]  /*4180*/  @!P0 IMAD.SHL.U32 R25, R90.reuse, 0x40, RZ ;  /* 0x000000405a198824 */ /* 0x040fe200078e00ff */
        /* <DEDUP_REMOVED lines=32> */
.L_x_4431:
[----:B------:R-:W-:Y:S05]  /*4390*/  BSYNC.RECONVERGENT B0 ;  /* 0x0000000000007941 */ /* 0x000fea0003800200 */
.L_x_4430:
[----:B------:R-:W0:Y:S02]  /*43a0*/  LDGDEPBAR ;  /* 0x00000000000079af */ /* 0x000e240000000000 */
.L_x_4427:
        /* <DEDUP_REMOVED lines=32> */
[----:B------:R-:W-:-:S03]  /*45b0*/  FMNMX.FTZ R24, R22, R24, !PT ;  /* 0x0000001816187209 */ /* 0x000fc60007810000 */
[----:B------:R-:W2:Y:S02]  /*45c0*/  SHFL.BFLY PT, R25, R23, 0x2, 0x1f ;  /* 0x0c401f0017197f89 */ /* 0x000ea400000e0000 */
[----:B--2---:R-:W-:Y:S02]  /*45d0*/  FMNMX.FTZ R25, R23, R25, !PT ;  /* 0x0000001917197209 */ /* 0x004fe40007810000 */
[----:B------:R-:W2:Y:S04]  /*45e0*/  SHFL.BFLY PT, R23, R24, 0x2, 0x1f ;  /* 0x0c401f0018177f89 */ /* 0x000ea800000e0000 */
[----:B------:R-:W4:Y:S01]  /*45f0*/  SHFL.BFLY PT, R70, R25, 0x1, 0x1f ;  /* 0x0c201f0019467f89 */ /* 0x000f2200000e0000 */
[----:B--2---:R-:W-:Y:S02]  /*4600*/  FMNMX.FTZ R23, R24, R23, !PT ;  /* 0x0000001718177209 */ /* 0x004fe40007810000 */
[----:B----4-:R-:W-:-:S04]  /*4610*/  FMNMX.FTZ R70, R25, R70, !PT ;  /* 0x0000004619467209 */ /* 0x010fc80007810000 */
[C---:B------:R-:W-:Y:S01]  /*4620*/  FSETP.NEU.FTZ.AND P0, PT, R70.reuse, -INF , PT ;  /* 0xff8000004600780b */ /* 0x040fe20003f1d000 */
[----:B---3--:R-:W-:-:S05]  /*4630*/  FMUL.FTZ R49, R70, UR4 ;  /* 0x0000000446317c20 */ /* 0x008fca0008410000 */
[----:B------:R-:W-:-:S05]  /*4640*/  FSEL R49, R49, RZ, P0 ;  /* 0x000000ff31317208 */ /* 0x000fca0000000000 */
[--C-:B------:R-:W-:Y:S01]  /*4650*/  FFMA.FTZ R78, R69, UR4, -R49.reuse ;  /* 0x00000004454e7c23 */ /* 0x100fe20008010831 */
[--C-:B-1----:R-:W-:Y:S01]  /*4660*/  FFMA.FTZ R31, R9, UR4, -R49.reuse ;  /* 0x00000004091f7c23 */ /* 0x102fe20008010831 */
[----:B------:R-:W1:Y:S01]  /*4670*/  SHFL.BFLY PT, R69, R23, 0x1, 0x1f ;  /* 0x0c201f0017457f89 */ /* 0x000e6200000e0000 */
[----:B------:R-:W-:Y:S01]  /*4680*/  SHF.L.U32 R9, R21, 0x8, RZ ;  /* 0x0000000815097819 */ /* 0x000fe200000006ff */
[--C-:B------:R-:W-:Y:S01]  /*4690*/  FFMA.FTZ R29, R7, UR4, -R49.reuse ;  /* 0x00000004071d7c23 */ /* 0x100fe20008010831 */
[--C-:B------:R-:W-:Y:S01]  /*46a0*/  FFMA.FTZ R79, R77, UR4, -R49.reuse ;  /* 0x000000044d4f7c23 */ /* 0x100fe20008010831 */
[--C-:B------:R-:W-:Y:S01]  /*46b0*/  FFMA.FTZ R77, R96, UR4, -R49.reuse ;  /* 0x00000004604d7c23 */ /* 0x100fe20008010831 */
[----:B------:R-:W-:Y:S01]  /*46c0*/  LOP3.LUT R9, R9, 0x100, RZ, 0xc0, !PT ;  /* 0x0000010009097812 */ /* 0x000fe200078ec0ff */
[--C-:B------:R-:W-:Y:S01]  /*46d0*/  FFMA.FTZ R51, R95, UR4, -R49.reuse ;  /* 0x000000045f337c23 */ /* 0x100fe20008010831 */
[----:B------:R-:W-:Y:S01]  /*46e0*/  MUFU.EX2 R78, R78 ;  /* 0x0000004e004e7308 */ /* 0x000fe20000000800 */
[----:B------:R-:W-:Y:S01]  /*46f0*/  FFMA.FTZ R48, R11, UR4, -R49 ;  /* 0x000000040b307c23 */ /* 0x000fe20008010831 */
[----:B------:R-:W-:Y:S01]  /*4700*/  LOP3.LUT R7, R9, 0x20, R123, 0xf8, !PT ;  /* 0x0000002009077812 */ /* 0x000fe200078ef87b */
[--C-:B------:R-:W-:Y:S01]  /*4710*/  FFMA.FTZ R47, R10, UR4, -R49.reuse ;  /* 0x000000040a2f7c23 */ /* 0x100fe20008010831 */
[----:B------:R-:W-:Y:S01]  /*4720*/  MOV R21, 0x20 ;  /* 0x0000002000157802 */ /* 0x000fe20000000f00 */
[--C-:B------:R-:W-:Y:S01]  /*4730*/  FFMA.FTZ R67, R67, UR4, -R49.reuse ;  /* 0x0000000443437c23 */ /* 0x100fe20008010831 */
[----:B------:R-:W-:Y:S01]  /*4740*/  LOP3.LUT R7, R122, R7, RZ, 0xfc, !PT ;  /* 0x000000077a077212 */ /* 0x000fe200078efcff */
[--C-:B------:R-:W-:Y:S01]  /*4750*/  FFMA.FTZ R63, R127, UR4, -R49.reuse ;  /* 0x000000047f3f7c23 */ /* 0x100fe20008010831 */
[----:B------:R-:W2:Y:S01]  /*4760*/  MUFU.EX2 R79, R79 ;  /* 0x0000004f004f7308 */ /* 0x000ea20000000800 */
[--C-:B------:R-:W-:Y:S01]  /*4770*/  FFMA.FTZ R62, R62, UR4, -R49.reuse ;  /* 0x000000043e3e7c23 */ /* 0x100fe20008010831 */
[----:B------:R-:W-:Y:S01]  /*4780*/  LEA R24, R7, UR5, 0x1 ;  /* 0x0000000507187c11 */ /* 0x000fe2000f8e08ff */
[--C-:B------:R-:W-:Y:S01]  /*4790*/  FFMA.FTZ R58, R58, UR4, -R49.reuse ;  /* 0x000000043a3a7c23 */ /* 0x100fe20008010831 */
[--C-:B------:R-:W-:Y:S01]  /*47a0*/  FFMA.FTZ R80, R80, UR4, -R49.reuse ;  /* 0x0000000450507c23 */ /* 0x100fe20008010831 */
[--C-:B------:R-:W-:Y:S01]  /*47b0*/  FFMA.FTZ R74, R74, UR4, -R49.reuse ;  /* 0x000000044a4a7c23 */ /* 0x100fe20008010831 */
[--C-:B------:R-:W-:Y:S01]  /*47c0*/  FFMA.FTZ R73, R73, UR4, -R49.reuse ;  /* 0x0000000449497c23 */ /* 0x100fe20008010831 */
[----:B------:R-:W3:Y:S01]  /*47d0*/  LDSM.16.MT88.4 R100, [R24+0x3000] ;  /* 0x003000001864783b */ /* 0x000ee20000004200 */
[----:B------:R-:W-:Y:S01]  /*47e0*/  MUFU.EX2 R77, R77 ;  /* 0x0000004d004d7308 */ /* 0x000fe20000000800 */
[----:B-1----:R-:W-:Y:S01]  /*47f0*/  FMNMX.FTZ R69, R23, R69, !PT ;  /* 0x0000004517457209 */ /* 0x002fe20007810000 */
[--C-:B------:R-:W-:Y:S01]  /*4800*/  FFMA.FTZ R54, R54, UR4, -R49.reuse ;  /* 0x0000000436367c23 */ /* 0x100fe20008010831 */
[--C-:B------:R-:W-:Y:S01]  /*4810*/  FFMA.FTZ R39, R39, UR4, -R49.reuse ;  /* 0x0000000427277c23 */ /* 0x100fe20008010831 */
[--C-:B------:R-:W-:Y:S01]  /*4820*/  FFMA.FTZ R38, R38, UR4, -R49.reuse ;  /* 0x0000000426267c23 */ /* 0x100fe20008010831 */
[C---:B------:R-:W-:Y:S01]  /*4830*/  FSETP.NEU.FTZ.AND P0, PT, R69.reuse, -INF , PT ;  /* 0xff8000004500780b */ /* 0x040fe20003f1d000 */
[----:B------:R-:W-:Y:S01]  /*4840*/  FMUL.FTZ R23, R69, UR4 ;  /* 0x0000000445177c20 */ /* 0x000fe20008410000 */
[--C-:B------:R-:W-:Y:S01]  /*4850*/  FFMA.FTZ R34, R34, UR4, -R49.reuse ;  /* 0x0000000422227c23 */ /* 0x100fe20008010831 */
[----:B------:R-:W1:Y:S01]  /*4860*/  MUFU.EX2 R51, R51 ;  /* 0x0000003300337308 */ /* 0x000e620000000800 */
[----:B------:R-:W-:-:S02]  /*4870*/  FFMA.FTZ R40, R40, UR4, -R49 ;  /* 0x0000000428287c23 */ /* 0x000fc40008010831 */
[----:B------:R-:W-:Y:S02]  /*4880*/  FSEL R23, R23, RZ, P0 ;  /* 0x000000ff17177208 */ /* 0x000fe40000000000 */
[----:B------:R-:W-:Y:S01]  /*4890*/  ISETP.NE.AND P0, PT, R86, RZ, PT ;  /* 0x000000ff5600720c */ /* 0x000fe20003f05270 */
[----:B------:R-:W-:Y:S02]  /*48a0*/  FFMA.FTZ R86, R71, UR4, -R49 ;  /* 0x0000000447567c23 */ /* 0x000fe40008010831 */
[--C-:B------:R-:W-:Y:S01]  /*48b0*/  FFMA.FTZ R76, R76, UR4, -R23.reuse ;  /* 0x000000044c4c7c23 */ /* 0x100fe20008010817 */
[--C-:B------:R-:W-:Y:S01]  /*48c0*/  FFMA.FTZ R75, R93, UR4, -R23.reuse ;  /* 0x000000045d4b7c23 */ /* 0x100fe20008010817 */
[--C-:B------:R-:W-:Y:S01]  /*48d0*/  FFMA.FTZ R50, R94, UR4, -R23.reuse ;  /* 0x000000045e327c23 */ /* 0x100fe20008010817 */
[--C-:B------:R-:W-:Y:S01]  /*48e0*/  FFMA.FTZ R46, R8, UR4, -R23.reuse ;  /* 0x00000004082e7c23 */ /* 0x100fe20008010817 */
[--C-:B------:R-:W-:Y:S01]  /*48f0*/  FFMA.FTZ R45, R6, UR4, -R23.reuse ;  /* 0x00000004062d7c23 */ /* 0x100fe20008010817 */
[----:B------:R-:W4:Y:S01]  /*4900*/  LDSM.16.MT88.4 R8, [R24+0x3400] ;  /* 0x003400001808783b */ /* 0x000f220000004200 */
[----:B------:R-:W-:Y:S01]  /*4910*/  MUFU.EX2 R76, R76 ;  /* 0x0000004c004c7308 */ /* 0x000fe20000000800 */
[--C-:B------:R-:W-:Y:S01]  /*4920*/  FFMA.FTZ R44, R4, UR4, -R23.reuse ;  /* 0x00000004042c7c23 */ /* 0x100fe20008010817 */
[--C-:B------:R-:W-:Y:S01]  /*4930*/  FFMA.FTZ R28, R5, UR4, -R23.reuse ;  /* 0x00000004051c7c23 */ /* 0x100fe20008010817 */
[--C-:B------:R-:W-:Y:S01]  /*4940*/  FFMA.FTZ R30, R92, UR4, -R23.reuse ;  /* 0x000000045c1e7c23 */ /* 0x100fe20008010817 */
[----:B--2---:R-:W-:Y:S01]  /*4950*/  F2FP.F16.F32.PACK_AB R4, R78, R79 ;  /* 0x0000004f4e04723e */ /* 0x004fe200000000ff */
[--C-:B------:R-:W-:Y:S01]  /*4960*/  FFMA.FTZ R66, R66, UR4, -R23.reuse ;  /* 0x0000000442427c23 */ /* 0x100fe20008010817 */
[----:B-1----:R-:W-:Y:S01]  /*4970*/  F2FP.F16.F32.PACK_AB R6, R51, R77 ;  /* 0x0000004d3306723e */ /* 0x002fe200000000ff */
[--C-:B------:R-:W-:Y:S01]  /*4980*/  FFMA.FTZ R61, R61, UR4, -R23.reuse ;  /* 0x000000043d3d7c23 */ /* 0x100fe20008010817 */
[----:B------:R-:W1:Y:S01]  /*4990*/  MUFU.EX2 R75, R75 ;  /* 0x0000004b004b7308 */ /* 0x000e620000000800 */
[----:B------:R-:W-:Y:S01]  /*49a0*/  SEL R21, R21, 0xffffffe0, !P0 ;  /* 0xffffffe015157807 */ /* 0x000fe20004000000 */
[--C-:B------:R-:W-:Y:S01]  /*49b0*/  FFMA.FTZ R60, R60, UR4, -R23.reuse ;  /* 0x000000043c3c7c23 */ /* 0x100fe20008010817 */
[--C-:B------:R-:W-:Y:S01]  /*49c0*/  FFMA.FTZ R57, R88, UR4, -R23.reuse ;  /* 0x0000000458397c23 */ /* 0x100fe20008010817 */
[--C-:B------:R-:W-:Y:S01]  /*49d0*/  FFMA.FTZ R82, R82, UR4, -R23.reuse ;  /* 0x0000000452527c23 */ /* 0x100fe20008010817 */
[----:B------:R-:W-:Y:S01]  /*49e0*/  IADD3 R25, PT, PT, R24, R21, RZ ;  /* 0x0000001518197210 */ /* 0x000fe20007ffe0ff */
[--C-:B------:R-:W-:Y:S01]  /*49f0*/  FFMA.FTZ R81, R81, UR4, -R23.reuse ;  /* 0x0000000451517c23 */ /* 0x100fe20008010817 */
[--C-:B------:R-:W-:Y:S01]  /*4a00*/  FFMA.FTZ R72, R72, UR4, -R23.reuse ;  /* 0x0000000448487c23 */ /* 0x100fe20008010817 */
[----:B------:R-:W2:Y:S01]  /*4a10*/  MUFU.EX2 R50, R50 ;  /* 0x0000003200327308 */ /* 0x000ea20000000800 */
[----:B------:R-:W-:Y:S01]  /*4a20*/  FFMA.FTZ R71, R83, UR4, -R23 ;  /* 0x0000000453477c23 */ /* 0x000fe20008010817 */
[--C-:B------:R-:W-:Y:S01]  /*4a30*/  FFMA.FTZ R83, R56, UR4, -R49.reuse ;  /* 0x0000000438537c23 */ /* 0x100fe20008010831 */
[----:B------:R-:W-:Y:S01]  /*4a40*/  FFMA.FTZ R56, R55, UR4, -R49 ;  /* 0x0000000437387c23 */ /* 0x000fe20008010831 */
[----:B------:R-:W-:Y:S01]  /*4a50*/  FFMA.FTZ R52, R52, UR4, -R23 ;  /* 0x0000000434347c23 */ /* 0x000fe20008010817 */
[----:B------:R-:W-:Y:S01]  /*4a60*/  FFMA.FTZ R55, R65, UR4, -R49 ;  /* 0x0000000441377c23 */ /* 0x000fe20008010831 */
[--C-:B------:R-:W-:Y:S01]  /*4a70*/  FFMA.FTZ R65, R53, UR4, -R23.reuse ;  /* 0x0000000435417c23 */ /* 0x100fe20008010817 */
[----:B------:R-:W-:Y:S01]  /*4a80*/  FFMA.FTZ R53, R64, UR4, -R23 ;  /* 0x0000000440357c23 */ /* 0x000fe20008010817 */
[----:B------:R-:W5:Y:S01]  /*4a90*/  MUFU.EX2 R46, R46 ;  /* 0x0000002e002e7308 */ /* 0x000f620000000800 */
[----:B-1----:R-:W-:Y:S01]  /*4aa0*/  F2FP.F16.F32.PACK_AB R5, R75, R76 ;  /* 0x0000004c4b05723e */ /* 0x002fe200000000ff */
[----:B------:R-:W-:Y:S01]  /*4ab0*/  FADD.FTZ R79, R79, R78 ;  /* 0x0000004e4f4f7221 */ /* 0x000fe20000010000 */
[----:B------:R-:W-:Y:S01]  /*4ac0*/  FADD.FTZ R78, R76, R75 ;  /* 0x0000004b4c4e7221 */ /* 0x000fe20000010000 */
[----:B------:R-:W-:Y:S01]  /*4ad0*/  FFMA.FTZ R76, R15, UR4, -R49 ;  /* 0x000000040f4c7c23 */ /* 0x000fe20008010831 */
[----:B------:R-:W-:Y:S01]  /*4ae0*/  FFMA.FTZ R75, R13, UR4, -R23 ;  /* 0x000000040d4b7c23 */ /* 0x000fe20008010817 */
[----:B------:R-:W-:Y:S01]  /*4af0*/  FADD.FTZ R77, R77, R79 ;  /* 0x0000004f4d4d7221 */ /* 0x000fe20000010000 */
[--C-:B------:R-:W-:Y:S01]  /*4b00*/  FFMA.FTZ R37, R37, UR4, -R23.reuse ;  /* 0x0000000425257c23 */ /* 0x100fe20008010817 */
[----:B------:R-:W-:Y:S01]  /*4b10*/  MUFU.EX2 R48, R48 ;  /* 0x0000003000307308 */ /* 0x000fe20000000800 */
[----:B--2---:R-:W-:Y:S01]  /*4b20*/  FADD.FTZ R78, R50, R78 ;  /* 0x0000004e324e7221 */ /* 0x004fe20000010000 */
[--C-:B------:R-:W-:Y:S01]  /*4b30*/  FFMA.FTZ R36, R36, UR4, -R23.reuse ;  /* 0x0000000424247c23 */ /* 0x100fe20008010817 */
[--C-:B------:R-:W-:Y:S01]  /*4b40*/  FFMA.FTZ R32, R32, UR4, -R23.reuse ;  /* 0x0000000420207c23 */ /* 0x100fe20008010817 */
[--C-:B------:R-:W-:Y:S01]  /*4b50*/  FFMA.FTZ R16, R16, UR4, -R23.reuse ;  /* 0x0000000410107c23 */ /* 0x100fe20008010817 */
[--C-:B------:R-:W-:Y:S01]  /*4b60*/  FFMA.FTZ R17, R17, UR4, -R23.reuse ;  /* 0x0000000411117c23 */ /* 0x100fe20008010817 */
[--C-:B------:R-:W-:Y:S01]  /*4b70*/  FFMA.FTZ R20, R20, UR4, -R23.reuse ;  /* 0x0000000414147c23 */ /* 0x100fe20008010817 */
[----:B------:R-:W-:Y:S01]  /*4b80*/  FFMA.FTZ R88, R22, UR4, -R23 ;  /* 0x0000000416587c23 */ /* 0x000fe20008010817 */
[----:B------:R-:W1:Y:S01]  /*4b90*/  MUFU.EX2 R47, R47 ;  /* 0x0000002f002f7308 */ /* 0x000e620000000800 */
[C---:B-----5:R-:W-:Y:S01]  /*4ba0*/  F2FP.F16.F32.PACK_AB R7, R46.reuse, R50 ;  /* 0x000000322e07723e */ /* 0x060fe200000000ff */
[----:B------:R-:W-:Y:S01]  /*4bb0*/  FADD.FTZ R78, R46, R78 ;  /* 0x0000004e2e4e7221 */ /* 0x000fe20000010000 */
[--C-:B------:R-:W-:Y:S01]  /*4bc0*/  FFMA.FTZ R46, R33, UR4, -R49.reuse ;  /* 0x00000004212e7c23 */ /* 0x100fe20008010831 */
[----:B------:R-:W-:Y:S01]  /*4bd0*/  FFMA.FTZ R33, R42, UR4, -R49 ;  /* 0x000000042a217c23 */ /* 0x000fe20008010831 */
[----:B------:R-:W-:-:S03]  /*4be0*/  ISETP.GT.AND P0, PT, R68, R109, PT ;  /* 0x0000006d4400720c */ /* 0x000fc60003f04270 */
[----:B------:R-:W-:Y:S01]  /*4bf0*/  MUFU.EX2 R31, R31 ;  /* 0x0000001f001f7308 */ /* 0x000fe20000000800 */
[C---:B---3--:R-:W-:Y:S07]  /*4c00*/  HMMA.16816.F32 R104, R4.reuse, R100, RZ ;  /* 0x000000640468723c */ /* 0x048fee00000018ff */
[----:B------:R-:W2:Y:S01]  /*4c10*/  MUFU.EX2 R29, R29 ;  /* 0x0000001d001d7308 */ /* 0x000ea20000000800 */
[----:B------:R-:W-:Y:S01]  /*4c20*/  HMMA.16816.F32 R100, R4, R102, RZ ;  /* 0x000000660464723c */ /* 0x000fe200000018ff */
[----:B-1----:R-:W-:-:S06]  /*4c30*/  F2FP.F16.F32.PACK_AB R92, R47, R48 ;  /* 0x000000302f5c723e */ /* 0x002fcc00000000ff */
[----:B------:R-:W-:Y:S08]  /*4c40*/  MUFU.EX2 R45, R45 ;  /* 0x0000002d002d7308 */ /* 0x000ff00000000800 */
[----:B------:R-:W1:Y:S01]  /*4c50*/  MUFU.EX2 R44, R44 ;  /* 0x0000002c002c7308 */ /* 0x000e620000000800 */
[----:B--2---:R-:W-:-:S07]  /*4c60*/  F2FP.F16.F32.PACK_AB R94, R29, R31 ;  /* 0x0000001f1d5e723e */ /* 0x004fce00000000ff */
[----:B------:R-:W2:Y:S08]  /*4c70*/  MUFU.EX2 R28, R28 ;  /* 0x0000001c001c7308 */ /* 0x000eb00000000800 */
[----:B------:R-:W3:Y:S01]  /*4c80*/  MUFU.EX2 R30, R30 ;  /* 0x0000001e001e7308 */ /* 0x000ee20000000800 */
[----:B-1----:R-:W-:Y:S01]  /*4c90*/  F2FP.F16.F32.PACK_AB R93, R44, R45 ;  /* 0x0000002d2c5d723e */ /* 0x002fe200000000ff */
[----:B------:R-:W-:-:S04]  /*4ca0*/  FADD.FTZ R45, R45, R78 ;  /* 0x0000004e2d2d7221 */ /* 0x000fc80000010000 */
[----:B------:R-:W-:Y:S01]  /*4cb0*/  FADD.FTZ R45, R44, R45 ;  /* 0x0000002d2c2d7221 */ /* 0x000fe20000010000 */
[----:B------:R-:W-:Y:S01]  /*4cc0*/  FFMA.FTZ R44, R18, UR4, -R23 ;  /* 0x00000004122c7c23 */ /* 0x000fe20008010817 */
[----:B------:R-:W-:Y:S02]  /*4cd0*/  MUFU.EX2 R67, R67 ;  /* 0x0000004300437308 */ /* 0x000fe40000000800 */
[----:B--2---:R-:W-:-:S06]  /*4ce0*/  FADD.FTZ R45, R28, R45 ;  /* 0x0000002d1c2d7221 */ /* 0x004fcc0000010000 */
[----:B------:R-:W-:Y:S01]  /*4cf0*/  MUFU.EX2 R63, R63 ;  /* 0x0000003f003f7308 */ /* 0x000fe20000000800 */
[C---:B---3--:R-:W-:Y:S01]  /*4d00*/  F2FP.F16.F32.PACK_AB R95, R30.reuse, R28 ;  /* 0x0000001c1e5f723e */ /* 0x048fe200000000ff */
[----:B------:R-:W-:-:S06]  /*4d10*/  FADD.FTZ R30, R30, R45 ;  /* 0x0000002d1e1e7221 */ /* 0x000fcc0000010000 */
[C---:B----4-:R-:W-:Y:S01]  /*4d20*/  HMMA.16816.F32 R104, R92.reuse, R8, R104 ;  /* 0x000000085c68723c */ /* 0x050fe20000001868 */
[----:B------:R-:W-:Y:S07]  /*4d30*/  MUFU.EX2 R62, R62 ;  /* 0x0000003e003e7308 */ /* 0x000fee0000000800 */
[----:B------:R-:W-:Y:S01]  /*4d40*/  HMMA.16816.F32 R100, R92, R10, R100 ;  /* 0x0000000a5c64723c */ /* 0x000fe20000001864 */
[----:B------:R-:W1:Y:S01]  /*4d50*/  LDSM.16.MT88.4 R8, [R25+0x3000] ;  /* 0x003000001908783b */ /* 0x000e620000004200 */
[----:B------:R-:W-:Y:S08]  /*4d60*/  MUFU.EX2 R58, R58 ;  /* 0x0000003a003a7308 */ /* 0x000ff00000000800 */
[----:B------:R-:W2:Y:S08]  /*4d70*/  MUFU.EX2 R66, R66 ;  /* 0x0000004200427308 */ /* 0x000eb00000000800 */
[----:B------:R-:W3:Y:S08]  /*4d80*/  MUFU.EX2 R61, R61 ;  /* 0x0000003d003d7308 */ /* 0x000ef00000000800 */
[----:B------:R-:W-:Y:S01]  /*4d90*/  MUFU.EX2 R60, R60 ;  /* 0x0000003c003c7308 */ /* 0x000fe20000000800 */
[----:B--2---:R-:W-:-:S07]  /*4da0*/  FADD.FTZ R30, R66, R30 ;  /* 0x0000001e421e7221 */ /* 0x004fce0000010000 */
[----:B------:R-:W2:Y:S01]  /*4db0*/  MUFU.EX2 R57, R57 ;  /* 0x0000003900397308 */ /* 0x000ea20000000800 */
[C---:B-1----:R-:W-:Y:S07]  /*4dc0*/  HMMA.16816.F32 R96, R4.reuse, R8, RZ ;  /* 0x000000080460723c */ /* 0x042fee00000018ff */
[----:B------:R-:W-:Y:S01]  /*4dd0*/  MUFU.EX2 R86, R86 ;  /* 0x0000005600567308 */ /* 0x000fe20000000800 */
[----:B------:R-:W-:Y:S01]  /*4de0*/  HMMA.16816.F32 R4, R4, R10, RZ ;  /* 0x0000000a0404723c */ /* 0x000fe200000018ff */
[----:B------:R-:W1:Y:S06]  /*4df0*/  LDSM.16.MT88.4 R8, [R25+0x3400] ;  /* 0x003400001908783b */ /* 0x000e6c0000004200 */
[----:B------:R-:W4:Y:S08]  /*4e00*/  MUFU.EX2 R80, R80 ;  /* 0x0000005000507308 */ /* 0x000f300000000800 */
        /* <DEDUP_REMOVED lines=10> */
[C---:B---3--:R-:W-:Y:S01]  /*4eb0*/  F2FP.F16.F32.PACK_AB R5, R61.reuse, R66 ;  /* 0x000000423d05723e */ /* 0x048fe200000000ff */
[----:B------:R-:W-:Y:S01]  /*4ec0*/  FADD.FTZ R61, R61, R30 ;  /* 0x0000001e3d3d7221 */ /* 0x000fe20000010000 */
[----:B------:R-:W-:Y:S02]  /*4ed0*/  F2FP.F16.F32.PACK_AB R6, R58, R62 ;  /* 0x0000003e3a06723e */ /* 0x000fe400000000ff */
[C---:B--2---:R-:W-:Y:S01]  /*4ee0*/  F2FP.F16.F32.PACK_AB R7, R57.reuse, R60 ;  /* 0x0000003c3907723e */ /* 0x044fe200000000ff */
[----:B------:R-:W-:Y:S02]  /*4ef0*/  FADD.FTZ R60, R60, R61 ;  /* 0x0000003d3c3c7221 */ /* 0x000fe40000010000 */
[----:B------:R2:W-:Y:S02]  /*4f00*/  MUFU.EX2 R64, R52 ;  /* 0x0000003400407308 */ /* 0x0005e40000000800 */
[----:B------:R-:W-:-:S06]  /*4f10*/  FADD.FTZ R60, R57, R60 ;  /* 0x0000003c393c7221 */ /* 0x000fcc0000010000 */
[----:B------:R-:W-:Y:S08]  /*4f20*/  MUFU.EX2 R83, R83 ;  /* 0x0000005300537308 */ /* 0x000ff00000000800 */
[----:B------:R-:W-:Y:S01]  /*4f30*/  MUFU.EX2 R56, R56 ;  /* 0x0000003800387308 */ /* 0x000fe20000000800 */
[----:B--2---:R-:W-:Y:S01]  /*4f40*/  FFMA.FTZ R52, R59, UR4, -R23 ;  /* 0x000000043b347c23 */ /* 0x004fe20008010817 */
[----:B------:R-:W-:-:S06]  /*4f50*/  FFMA.FTZ R59, R14, UR4, -R49 ;  /* 0x000000040e3b7c23 */ /* 0x000fcc0008010831 */
[----:B------:R-:W-:Y:S01]  /*4f60*/  MUFU.EX2 R54, R54 ;  /* 0x0000003600367308 */ /* 0x000fe20000000800 */
[C---:B-1----:R-:W-:Y:S07]  /*4f70*/  HMMA.16816.F32 R104, R4.reuse, R8, R104 ;  /* 0x000000080468723c */ /* 0x042fee0000001868 */
[----:B------:R-:W-:Y:S01]  /*4f80*/  MUFU.EX2 R55, R55 ;  /* 0x0000003700377308 */ /* 0x000fe20000000800 */
[C---:B------:R-:W-:Y:S01]  /*4f90*/  HMMA.16816.F32 R100, R4.reuse, R10, R100 ;  /* 0x0000000a0464723c */ /* 0x040fe20000001864 */
[----:B------:R-:W1:Y:S06]  /*4fa0*/  LDSM.16.MT88.4 R8, [R25+0x3800] ;  /* 0x003800001908783b */ /* 0x000e6c0000004200 */
[----:B------:R-:W2:Y:S08]  /*4fb0*/  MUFU.EX2 R65, R65 ;  /* 0x0000004100417308 */ /* 0x000eb00000000800 */
[----:B------:R-:W-:Y:S08]  /*4fc0*/  MUFU.EX2 R53, R53 ;  /* 0x0000003500357308 */ /* 0x000ff00000000800 */
[----:B------:R-:W3:Y:S08]  /*4fd0*/  MUFU.EX2 R52, R52 ;  /* 0x0000003400347308 */ /* 0x000ef00000000800 */
[----:B------:R-:W-:Y:S08]  /*4fe0*/  MUFU.EX2 R76, R76 ;  /* 0x0000004c004c7308 */ /* 0x000ff00000000800 */
[----:B------:R-:W-:Y:S01]  /*4ff0*/  MUFU.EX2 R59, R59 ;  /* 0x0000003b003b7308 */ /* 0x000fe20000000800 */
[C---:B-1----:R-:W-:Y:S07]  /*5000*/  HMMA.16816.F32 R96, R4.reuse, R8, R96 ;  /* 0x000000080460723c */ /* 0x042fee0000001860 */
[----:B------:R-:W-:Y:S01]  /*5010*/  MUFU.EX2 R39, R39 ;  /* 0x0000002700277308 */ /* 0x000fe20000000800 */
[----:B------:R-:W-:Y:S01]  /*5020*/  HMMA.16816.F32 R92, R4, R10, R92 ;  /* 0x0000000a045c723c */ /* 0x000fe2000000185c */
[----:B------:R-:W1:Y:S01]  /*5030*/  LDSM.16.MT88.4 R8, [R24+0x3c00] ;  /* 0x003c00001808783b */ /* 0x000e620000004200 */
[----:B----4-:R-:W-:-:S05]  /*5040*/  F2FP.F16.F32.PACK_AB R4, R80, R86 ;  /* 0x000000565004723e */ /* 0x010fca00000000ff */
[----:B------:R-:W-:Y:S01]  /*5050*/  MUFU.EX2 R38, R38 ;  /* 0x0000002600267308 */ /* 0x000fe20000000800 */
[----:B-----5:R-:W-:Y:S01]  /*5060*/  F2FP.F16.F32.PACK_AB R5, R81, R82 ;  /* 0x000000525105723e */ /* 0x020fe200000000ff */
[----:B------:R-:W-:Y:S01]  /*5070*/  FADD.FTZ R82, R82, R60 ;  /* 0x0000003c52527221 */ /* 0x000fe20000010000 */
[----:B------:R-:W-:Y:S02]  /*5080*/  F2FP.F16.F32.PACK_AB R6, R73, R74 ;  /* 0x0000004a4906723e */ /* 0x000fe400000000ff */
[----:B------:R-:W-:Y:S01]  /*5090*/  F2FP.F16.F32.PACK_AB R7, R71, R72 ;  /* 0x000000484707723e */ /* 0x000fe200000000ff */
[----:B------:R-:W-:Y:S02]  /*50a0*/  FADD.FTZ R82, R81, R82 ;  /* 0x0000005251527221 */ /* 0x000fe40000010000 */
[----:B------:R-:W4:Y:S02]  /*50b0*/  MUFU.EX2 R75, R75 ;  /* 0x0000004b004b7308 */ /* 0x000f240000000800 */
[----:B------:R-:W-:-:S04]  /*50c0*/  FADD.FTZ R82, R72, R82 ;  /* 0x0000005248527221 */ /* 0x000fc80000010000 */
[----:B------:R-:W-:Y:S02]  /*50d0*/  FADD.FTZ R71, R71, R82 ;  /* 0x0000005247477221 */ /* 0x000fe40000010000 */
[----:B------:R-:W5:Y:S02]  /*50e0*/  MUFU.EX2 R37, R37 ;  /* 0x0000002500257308 */ /* 0x000f640000000800 */
[----:B--2---:R-:W-:-:S04]  /*50f0*/  FADD.FTZ R71, R65, R71 ;  /* 0x0000004741477221 */ /* 0x004fc80000010000 */
[----:B------:R-:W-:Y:S02]  /*5100*/  FADD.FTZ R71, R64, R71 ;  /* 0x0000004740477221 */ /* 0x000fe40000010000 */
[----:B------:R-:W-:Y:S08]  /*5110*/  MUFU.EX2 R36, R36 ;  /* 0x0000002400247308 */ /* 0x000ff00000000800 */
[----:B------:R-:W2:Y:S01]  /*5120*/  MUFU.EX2 R32, R32 ;  /* 0x0000002000207308 */ /* 0x000ea20000000800 */
[C---:B-1----:R-:W-:Y:S07]  /*5130*/  HMMA.16816.F32 R104, R4.reuse, R8, R104 ;  /* 0x000000080468723c */ /* 0x042fee0000001868 */
[----:B------:R1:W-:Y:S01]  /*5140*/  MUFU.EX2 R28, R16 ;  /* 0x00000010001c7308 */ /* 0x0003e20000000800 */
[C---:B------:R-:W-:Y:S01]  /*5150*/  HMMA.16816.F32 R100, R4.reuse, R10, R100 ;  /* 0x0000000a0464723c */ /* 0x040fe20000001864 */
[----:B------:R-:W3:Y:S06]  /*5160*/  LDSM.16.MT88.4 R8, [R25+0x3c00] ;  /* 0x003c00001908783b */ /* 0x000eec0000004200 */
[----:B------:R-:W-:Y:S08]  /*5170*/  MUFU.EX2 R34, R34 ;  /* 0x0000002200227308 */ /* 0x000ff00000000800 */
[----:B------:R-:W-:Y:S08]  /*5180*/  MUFU.EX2 R40, R40 ;  /* 0x0000002800287308 */ /* 0x000ff00000000800 */
[----:B------:R-:W1:Y:S08]  /*5190*/  MUFU.EX2 R44, R44 ;  /* 0x0000002c002c7308 */ /* 0x000e700000000800 */
[----:B------:R-:W-:Y:S08]  /*51a0*/  MUFU.EX2 R33, R33 ;  /* 0x0000002100217308 */ /* 0x000ff00000000800 */
[----:B------:R-:W-:Y:S01]  /*51b0*/  MUFU.EX2 R20, R20 ;  /* 0x0000001400147308 */ /* 0x000fe20000000800 */
[C---:B---3--:R-:W-:Y:S07]  /*51c0*/  HMMA.16816.F32 R96, R4.reuse, R8, R96 ;  /* 0x000000080460723c */ /* 0x048fee0000001860 */
[----:B------:R-:W-:Y:S01]  /*51d0*/  MUFU.EX2 R88, R88 ;  /* 0x0000005800587308 */ /* 0x000fe20000000800 */
[----:B------:R-:W-:Y:S01]  /*51e0*/  HMMA.16816.F32 R92, R4, R10, R92 ;  /* 0x0000000a045c723c */ /* 0x000fe2000000185c */
[----:B------:R-:W3:Y:S01]  /*51f0*/  LDSM.16.MT88.4 R8, [R24+0x4000] ;  /* 0x004000001808783b */ /* 0x000ee20000004200 */
[----:B------:R-:W-:-:S02]  /*5200*/  F2FP.F16.F32.PACK_AB R4, R56, R83 ;  /* 0x000000533804723e */ /* 0x000fc400000000ff */
[----:B------:R-:W-:Y:S02]  /*5210*/  F2FP.F16.F32.PACK_AB R5, R64, R65 ;  /* 0x000000414005723e */ /* 0x000fe400000000ff */
[----:B------:R-:W-:Y:S02]  /*5220*/  F2FP.F16.F32.PACK_AB R6, R55, R54 ;  /* 0x000000363706723e */ /* 0x000fe400000000ff */
[----:B------:R-:W-:Y:S01]  /*5230*/  F2FP.F16.F32.PACK_AB R7, R52, R53 ;  /* 0x000000353407723e */ /* 0x000fe200000000ff */
[----:B------:R-:W-:-:S04]  /*5240*/  FADD.FTZ R53, R53, R71 ;  /* 0x0000004735357221 */ /* 0x000fc80000010000 */
[----:B------:R-:W-:-:S04]  /*5250*/  FADD.FTZ R53, R52, R53 ;  /* 0x0000003534357221 */ /* 0x000fc80000010000 */
[----:B----4-:R-:W-:Y:S01]  /*5260*/  FADD.FTZ R53, R75, R53 ;  /* 0x000000354b357221 */ /* 0x010fe20000010000 */
[C---:B---3--:R-:W-:Y:S08]  /*5270*/  HMMA.16816.F32 R104, R4.reuse, R8, R104 ;  /* 0x000000080468723c */ /* 0x048ff00000001868 */
[C---:B------:R-:W-:Y:S01]  /*5280*/  HMMA.16816.F32 R100, R4.reuse, R10, R100 ;  /* 0x0000000a0464723c */ /* 0x040fe20000001864 */
[----:B------:R-:W3:Y:S07]  /*5290*/  LDSM.16.MT88.4 R8, [R25+0x4000] ;  /* 0x004000001908783b */ /* 0x000eee0000004200 */
[C---:B---3--:R-:W-:Y:S08]  /*52a0*/  HMMA.16816.F32 R96, R4.reuse, R8, R96 ;  /* 0x000000080460723c */ /* 0x048ff00000001860 */
[----:B------:R-:W-:Y:S01]  /*52b0*/  HMMA.16816.F32 R92, R4, R10, R92 ;  /* 0x0000000a045c723c */ /* 0x000fe2000000185c */
[----:B------:R-:W3:Y:S01]  /*52c0*/  LDSM.16.MT88.4 R8, [R24+0x4400] ;  /* 0x004400001808783b */ /* 0x000ee20000004200 */
[----:B------:R-:W-:Y:S01]  /*52d0*/  FADD.FTZ R4, R51, R77 ;  /* 0x0000004d33047221 */ /* 0x000fe20000010000 */
[C---:B-----5:R-:W-:Y:S01]  /*52e0*/  F2FP.F16.F32.PACK_AB R5, R37.reuse, R75 ;  /* 0x0000004b2505723e */ /* 0x060fe200000000ff */
[----:B------:R-:W-:Y:S01]  /*52f0*/  FADD.FTZ R37, R37, R53 ;  /* 0x0000003525257221 */ /* 0x000fe20000010000 */
[----:B------:R-:W-:Y:S01]  /*5300*/  F2FP.F16.F32.PACK_AB R6, R38, R39 ;  /* 0x000000272606723e */ /* 0x000fe200000000ff */
[----:B------:R-:W-:Y:S01]  /*5310*/  FADD.FTZ R4, R48, R4 ;  /* 0x0000000430047221 */ /* 0x000fe20000010000 */
[--C-:B------:R-:W-:Y:S01]  /*5320*/  FFMA.FTZ R48, R35, UR4, -R49.reuse ;  /* 0x0000000423307c23 */ /* 0x100fe20008010831 */
[--C-:B------:R-:W-:Y:S01]  /*5330*/  FFMA.FTZ R35, R43, UR4, -R49.reuse ;  /* 0x000000042b237c23 */ /* 0x100fe20008010831 */
[--C-:B------:R-:W-:Y:S01]  /*5340*/  FFMA.FTZ R43, R12, UR4, -R49.reuse ;  /* 0x000000040c2b7c23 */ /* 0x100fe20008010831 */
[----:B------:R-:W-:Y:S01]  /*5350*/  FADD.FTZ R47, R47, R4 ;  /* 0x000000042f2f7221 */ /* 0x000fe20000010000 */
[----:B------:R-:W4:Y:S01]  /*5360*/  LDSM.16.MT88.4 R12, [R25+0x4400] ;  /* 0x00440000190c783b */ /* 0x000f220000004200 */
[----:B------:R-:W-:Y:S01]  /*5370*/  F2FP.F16.F32.PACK_AB R4, R59, R76 ;  /* 0x0000004c3b04723e */ /* 0x000fe200000000ff */
[----:B------:R-:W-:Y:S01]  /*5380*/  FFMA.FTZ R49, R41, UR4, -R49 ;  /* 0x0000000429317c23 */ /* 0x000fe20008010831 */
[----:B------:R-:W-:Y:S01]  /*5390*/  FADD.FTZ R47, R31, R47 ;  /* 0x0000002f1f2f7221 */ /* 0x000fe20000010000 */
[----:B--2---:R-:W-:Y:S01]  /*53a0*/  F2FP.F16.F32.PACK_AB R7, R32, R36 ;  /* 0x000000242007723e */ /* 0x004fe200000000ff */
[----:B------:R-:W-:Y:S01]  /*53b0*/  MUFU.EX2 R42, R48 ;  /* 0x00000030002a7308 */ /* 0x000fe20000000800 */
[----:B------:R-:W-:Y:S01]  /*53c0*/  FADD.FTZ R37, R36, R37 ;  /* 0x0000002524257221 */ /* 0x000fe20000010000 */
[----:B-1----:R-:W-:Y:S01]  /*53d0*/  FADD.FTZ R16, R29, R47 ;  /* 0x0000002f1d107221 */ /* 0x002fe20000010000 */
[----:B------:R-:W-:-:S02]  /*53e0*/  FFMA.FTZ R29, R19, UR4, -R23 ;  /* 0x00000004131d7c23 */ /* 0x000fc40008010817 */
[----:B------:R-:W-:Y:S01]  /*53f0*/  FADD.FTZ R32, R32, R37 ;  /* 0x0000002520207221 */ /* 0x000fe20000010000 */
[----:B------:R-:W-:Y:S02]  /*5400*/  FADD.FTZ R67, R67, R16 ;  /* 0x0000001043437221 */ /* 0x000fe40000010000 */
[----:B------:R-:W-:Y:S01]  /*5410*/  MUFU.EX2 R41, R46 ;  /* 0x0000002e00297308 */ /* 0x000fe20000000800 */
[----:B------:R-:W-:Y:S01]  /*5420*/  FADD.FTZ R32, R44, R32 ;  /* 0x000000202c207221 */ /* 0x000fe20000010000 */
[----:B------:R-:W-:-:S04]  /*5430*/  FADD.FTZ R67, R63, R67 ;  /* 0x000000433f437221 */ /* 0x000fc80000010000 */
[----:B------:R-:W-:Y:S02]  /*5440*/  FADD.FTZ R62, R62, R67 ;  /* 0x000000433e3e7221 */ /* 0x000fe40000010000 */
[----:B------:R1:W2:Y:S02]  /*5450*/  MUFU.EX2 R31, R17 ;  /* 0x00000011001f7308 */ /* 0x0002a40000000800 */
[----:B------:R-:W-:-:S04]  /*5460*/  FADD.FTZ R62, R58, R62 ;  /* 0x0000003e3a3e7221 */ /* 0x000fc80000010000 */
[----:B------:R-:W-:Y:S02]  /*5470*/  FADD.FTZ R86, R86, R62 ;  /* 0x0000003e56567221 */ /* 0x000fe40000010000 */
[----:B------:R-:W5:Y:S01]  /*5480*/  MUFU.EX2 R29, R29 ;  /* 0x0000001d001d7308 */ /* 0x000f620000000800 */
[----:B---3--:R-:W-:Y:S01]  /*5490*/  HMMA.16816.F32 R104, R4, R8, R104 ;  /* 0x000000080468723c */ /* 0x008fe20000001868 */
[----:B------:R-:W-:-:S04]  /*54a0*/  FADD.FTZ R80, R80, R86 ;  /* 0x0000005650507221 */ /* 0x000fc80000010000 */
[----:B------:R-:W-:Y:S02]  /*54b0*/  FADD.FTZ R80, R74, R80 ;  /* 0x000000504a507221 */ /* 0x000fe40000010000 */
[----:B------:R-:W-:Y:S01]  /*54c0*/  MUFU.EX2 R35, R35 ;  /* 0x0000002300237308 */ /* 0x000fe20000000800 */
[----:B------:R-:W-:Y:S01]  /*54d0*/  HMMA.16816.F32 R100, R4, R10, R100 ;  /* 0x0000000a0464723c */ /* 0x000fe20000001864 */
[----:B------:R-:W3:Y:S01]  /*54e0*/  LDSM.16.MT88.4 R8, [R24+0x4800] ;  /* 0x004800001808783b */ /* 0x000ee20000004200 */
[----:B------:R-:W-:-:S03]  /*54f0*/  FADD.FTZ R73, R73, R80 ;  /* 0x0000005049497221 */ /* 0x000fc60000010000 */
[----:B-1----:R-:W1:Y:S01]  /*5500*/  LDSM.16.MT88.4 R16, [R25+0x4800] ;  /* 0x004800001910783b */ /* 0x002e620000004200 */
[----:B------:R-:W-:Y:S01]  /*5510*/  FADD.FTZ R73, R83, R73 ;  /* 0x0000004953497221 */ /* 0x000fe20000010000 */
[----:B------:R-:W-:Y:S01]  /*5520*/  MUFU.EX2 R43, R43 ;  /* 0x0000002b002b7308 */ /* 0x000fe20000000800 */
[----:B----4-:R-:W-:Y:S02]  /*5530*/  HMMA.16816.F32 R96, R4, R12, R96 ;  /* 0x0000000c0460723c */ /* 0x010fe40000001860 */
[----:B------:R-:W-:-:S04]  /*5540*/  FADD.FTZ R73, R56, R73 ;  /* 0x0000004938497221 */ /* 0x000fc80000010000 */
[----:B------:R-:W-:Y:S01]  /*5550*/  FADD.FTZ R73, R54, R73 ;  /* 0x0000004936497221 */ /* 0x000fe20000010000 */
[----:B------:R-:W-:Y:S01]  /*5560*/  MUFU.EX2 R30, R49 ;  /* 0x00000031001e7308 */ /* 0x000fe20000000800 */
[----:B------:R-:W-:Y:S01]  /*5570*/  HMMA.16816.F32 R92, R4, R14, R92 ;  /* 0x0000000e045c723c */ /* 0x000fe2000000185c */
[--C-:B------:R-:W-:Y:S01]  /*5580*/  FFMA.FTZ R4, R27, UR4, -R23.reuse ;  /* 0x000000041b047c23 */ /* 0x100fe20008010817 */
[----:B------:R-:W-:Y:S01]  /*5590*/  FFMA.FTZ R27, R26, UR4, -R23 ;  /* 0x000000041a1b7c23 */ /* 0x000fe20008010817 */
[----:B--2---:R-:W-:Y:S01]  /*55a0*/  F2FP.F16.F32.PACK_AB R5, R31, R44 ;  /* 0x0000002c1f05723e */ /* 0x004fe200000000ff */
[----:B------:R-:W-:Y:S01]  /*55b0*/  FADD.FTZ R55, R55, R73 ;  /* 0x0000004937377221 */ /* 0x000fe20000010000 */
[----:B------:R-:W-:Y:S01]  /*55c0*/  F2FP.F16.F32.PACK_AB R6, R41, R42 ;  /* 0x0000002a2906723e */ /* 0x000fe200000000ff */
[----:B------:R2:W4:Y:S01]  /*55d0*/  LDSM.16.MT88.4 R12, [R24+0x4c00] ;  /* 0x004c0000180c783b */ /* 0x0005220000004200 */
[----:B------:R3:W3:Y:S01]  /*55e0*/  MUFU.EX2 R26, R4 ;  /* 0x00000004001a7308 */ /* 0x0006e20000000800 */
[----:B-----5:R-:W-:Y:S01]  /*55f0*/  F2FP.F16.F32.PACK_AB R7, R29, R28 ;  /* 0x0000001c1d07723e */ /* 0x020fe200000000ff */
[----:B------:R-:W-:Y:S01]  /*5600*/  FADD.FTZ R55, R76, R55 ;  /* 0x000000374c377221 */ /* 0x000fe20000010000 */
[----:B------:R-:W-:-:S03]  /*5610*/  FADD.FTZ R31, R31, R32 ;  /* 0x000000201f1f7221 */ /* 0x000fc60000010000 */
[----:B------:R-:W-:Y:S01]  /*5620*/  FADD.FTZ R59, R59, R55 ;  /* 0x000000373b3b7221 */ /* 0x000fe20000010000 */
[----:B------:R-:W-:-:S03]  /*5630*/  FADD.FTZ R31, R28, R31 ;  /* 0x0000001f1c1f7221 */ /* 0x000fc60000010000 */
[----:B------:R-:W-:Y:S01]  /*5640*/  FADD.FTZ R59, R39, R59 ;  /* 0x0000003b273b7221 */ /* 0x000fe20000010000 */
[----:B------:R-:W-:-:S03]  /*5650*/  FADD.FTZ R29, R29, R31 ;  /* 0x0000001f1d1d7221 */ /* 0x000fc60000010000 */
[----:B------:R-:W-:Y:S01]  /*5660*/  FADD.FTZ R38, R38, R59 ;  /* 0x0000003b26267221 */ /* 0x000fe20000010000 */
[----:B---3--:R-:W-:-:S03]  /*5670*/  F2FP.F16.F32.PACK_AB R4, R40, R34 ;  /* 0x000000222804723e */ /* 0x008fc600000000ff */
[----:B------:R-:W-:Y:S01]  /*5680*/  FADD.FTZ R38, R34, R38 ;  /* 0x0000002622267221 */ /* 0x000fe20000010000 */
[----:B------:R-:W-:Y:S01]  /*5690*/  FADD.FTZ R29, R26, R29 ;  /* 0x0000001d1a1d7221 */ /* 0x000fe20000010000 */
[----:B--2---:R-:W2:Y:S02]  /*56a0*/  MUFU.EX2 R24, R27 ;  /* 0x0000001b00187308 */ /* 0x004ea40000000800 */
[----:B------:R-:W-:Y:S01]  /*56b0*/  FADD.FTZ R40, R40, R38 ;  /* 0x0000002628287221 */ /* 0x000fe20000010000 */
[----:B------:R-:W-:Y:S03]  /*56c0*/  HMMA.16816.F32 R104, R4, R8, R104 ;  /* 0x000000080468723c */ /* 0x000fe60000001868 */
[----:B------:R-:W-:-:S04]  /*56d0*/  FADD.FTZ R40, R42, R40 ;  /* 0x000000282a287221 */ /* 0x000fc80000010000 */
[----:B------:R-:W-:Y:S01]  /*56e0*/  FADD.FTZ R41, R41, R40 ;  /* 0x0000002829297221 */ /* 0x000fe20000010000 */
[----:B------:R-:W-:Y:S01]  /*56f0*/  HMMA.16816.F32 R100, R4, R10, R100 ;  /* 0x0000000a0464723c */ /* 0x000fe20000001864 */
[----:B------:R-:W3:Y:S02]  /*5700*/  LDSM.16.MT88.4 R8, [R25+0x4c00] ;  /* 0x004c00001908783b */ /* 0x000ee40000004200 */
        /* <DEDUP_REMOVED lines=8> */
[----:B------:R-:W-:-:S02]  /*5790*/  F2FP.F16.F32.PACK_AB R4, R33, R35 ;  /* 0x000000232104723e */ /* 0x000fc400000000ff */
[----:B------:R-:W-:Y:S02]  /*57a0*/  F2FP.F16.F32.PACK_AB R5, R24, R26 ;  /* 0x0000001a1805723e */ /* 0x000fe400000000ff */
[----:B------:R-:W-:Y:S02]  /*57b0*/  F2FP.F16.F32.PACK_AB R6, R30, R43 ;  /* 0x0000002b1e06723e */ /* 0x000fe400000000ff */
[C---:B------:R-:W-:Y:S01]  /*57c0*/  F2FP.F16.F32.PACK_AB R7, R88.reuse, R20 ;  /* 0x000000145807723e */ /* 0x040fe200000000ff */
[----:B------:R-:W-:-:S06]  /*57d0*/  FADD.FTZ R88, R88, R29 ;  /* 0x0000001d58587221 */ /* 0x000fcc0000010000 */
[C---:B----4-:R-:W-:Y:S08]  /*57e0*/  HMMA.16816.F32 R104, R4.reuse, R12, R104 ;  /* 0x0000000c0468723c */ /* 0x050ff00000001868 */
        /* <DEDUP_REMOVED lines=71> */
.L_x_4433:
[----:B------:R-:W-:Y:S01]  /*5c60*/  UMOV UR6, URZ ;  /* 0x000000ff00067c82 */ /* 0x000fe20008000000 */
[----:B------:R-:W-:Y:S01]  /*5c70*/  IMAD.SHL.U32 R4, R120, 0x80, RZ ;  /* 0x0000008078047824 */ /* 0x000fe200078e00ff */
[----:B------:R-:W-:-:S05]  /*5c80*/  IADD3 R5, P0, PT, RZ, -UR6, RZ ;  /* 0x80000006ff057c10 */ /* 0x000fca000ff1e0ff */
[----:B------:R-:W-:-:S05]  /*5c90*/  IMAD.X R4, RZ, RZ, ~R4, P0 ;  /* 0x000000ffff047224 */ /* 0x000fca00000e0e04 */
[----:B------:R-:W-:-:S04]  /*5ca0*/  SHF.R.S64 R5, R5, 0x1f, R4 ;  /* 0x0000001f05057819 */ /* 0x000fc80000001004 */
[----:B------:R-:W-:-:S04]  /*5cb0*/  IADD3 R118, P0, PT, R5, R118, RZ ;  /* 0x0000007605767210 */ /* 0x000fc80007f1e0ff */
[----:B------:R-:W-:-:S09]  /*5cc0*/  LEA.HI.X.SX32 R115, R4, R115, 0x1, P0 ;  /* 0x0000007304737211 */ /* 0x000fd200000f0eff */
.L_x_4434:
[----:B------:R-:W1:Y:S01]  /*5cd0*/  LDCU UR6, c[0x0][0x440] ;  /* 0x00008800ff0677ac */ /* 0x000e620008000800 */
[C---:B------:R-:W-:Y:S01]  /*5ce0*/  IMAD.SHL.U32 R5, R120.reuse, 0x40, RZ ;  /* 0x0000004078057824 */ /* 0x040fe200078e00ff */
[----:B------:R-:W-:Y:S01]  /*5cf0*/  SHF.L.U64.HI R4, R120, 0x6, R121 ;  /* 0x0000000678047819 */ /* 0x000fe20000010279 */
[--C-:B------:R-:W-:Y:S01]  /*5d00*/  IMAD.IADD R64, R85, 0x1, R21.reuse ;  /* 0x0000000155407824 */ /* 0x100fe200078e0215 */
[----:B------:R-:W-:Y:S01]  /*5d10*/  LOP3.LUT R129, R2, R0, RZ, 0xfc, !PT ;  /* 0x0000000002817212 */ /* 0x000fe200078efcff */
[----:B------:R-:W-:Y:S01]  /*5d20*/  IMAD.IADD R71, R84, 0x1, R21 ;  /* 0x0000000154477824 */ /* 0x000fe200078e0215 */
[----:B------:R-:W-:-:S03]  /*5d30*/  IADD3 R8, P0, PT, R5, R118, RZ ;  /* 0x0000007605087210 */ /* 0x000fc60007f1e0ff */
[----:B------:R-:W-:Y:S02]  /*5d40*/  VIADD R2, R129, 0xffffff20 ;  /* 0xffffff2081027836 */ /* 0x000fe40000000000 */
        /* <DEDUP_REMOVED lines=8> */
[----:B------:R-:W-:Y:S01]  /*5dd0*/  @!P3 IMAD.MOV.U32 R4, RZ, RZ, R118 ;  /* 0x000000ffff04b224 */ /* 0x000fe200078e0076 */
[C---:B------:R-:W-:Y:S02]  /*5de0*/  ISETP.GE.AND P1, PT, R2.reuse, R125, PT ;  /* 0x0000007d0200720c */ /* 0x040fe40003f26270 */
[----:B------:R-:W-:-:S02]  /*5df0*/  ISETP.GE.AND P0, PT, R2, R124, PT ;  /* 0x0000007c0200720c */ /* 0x000fc40003f06270 */
        /* <DEDUP_REMOVED lines=21> */
[----:B------:R-:W4:Y:S04]  /*5f50*/  LDSM.16.M88.4 R12, [R84+0xc00] ;  /* 0x000c0000540c783b */ /* 0x000f280000000200 */
[----:B------:R-:W5:Y:S04]  /*5f60*/  LDSM.16.M88.4 R28, [R84+0x400] ;  /* 0x00040000541c783b */ /* 0x000f680000000200 */
[----:B------:R-:W-:Y:S04]  /*5f70*/  LDSM.16.M88.4 R64, [R64] ;  /* 0x000000004040783b */ /* 0x000fe80000000200 */
[----:B-1----:R-:W1:Y:S04]  /*5f80*/  LDSM.16.M88.4 R8, [R71] ;  /* 0x000000004708783b */ /* 0x002e680000000200 */
[----:B--2---:R-:W2:Y:S04]  /*5f90*/  LDSM.16.M88.4 R4, [R71+0xc00] ;  /* 0x000c00004704783b */ /* 0x004ea80000000200 */
        /* <DEDUP_REMOVED lines=8> */
[----:B------:R-:W4:Y:S04]  /*6020*/  LDSM.16.M88.4 R48, [R84+0x1400] ;  /* 0x001400005430783b */ /* 0x000f280000000200 */
[----:B------:R-:W-:Y:S01]  /*6030*/  LDSM.16.M88.4 R72, [R84+0x1c00] ;  /* 0x001c00005448783b */ /* 0x000fe20000000200 */
[C---:B------:R-:W-:Y:S03]  /*6040*/  HMMA.16816.F32 R36, R76.reuse, R38, RZ ;  /* 0x000000264c24723c */ /* 0x040fe600000018ff */
[----:B------:R-:W0:Y:S05]  /*6050*/  LDGDEPBAR ;  /* 0x00000000000079af */ /* 0x000e2a0000000000 */
[C---:B------:R-:W-:Y:S08]  /*6060*/  HMMA.16816.F32 R12, R76.reuse, R14, RZ ;  /* 0x0000000e4c0c723c */ /* 0x040ff000000018ff */
[C---:B-----5:R-:W-:Y:S08]  /*6070*/  HMMA.16816.F32 R32, R76.reuse, R28, RZ ;  /* 0x0000001c4c20723c */ /* 0x060ff000000018ff */
[----:B------:R-:W-:Y:S08]  /*6080*/  HMMA.16816.F32 R28, R76, R30, RZ ;  /* 0x0000001e4c1c723c */ /* 0x000ff000000018ff */
[C---:B-1----:R-:W-:Y:S08]  /*6090*/  HMMA.16816.F32 R40, R64.reuse, R8, R40 ;  /* 0x000000084028723c */ /* 0x042ff00000001828 */
[C---:B------:R-:W-:Y:S08]  /*60a0*/  HMMA.16816.F32 R36, R64.reuse, R10, R36 ;  /* 0x0000000a4024723c */ /* 0x040ff00000001824 */
[C---:B--2---:R-:W-:Y:S08]  /*60b0*/  HMMA.16816.F32 R16, R64.reuse, R4, R16 ;  /* 0x000000044010723c */ /* 0x044ff00000001810 */
[----:B------:R-:W-:Y:S08]  /*60c0*/  HMMA.16816.F32 R12, R64, R6, R12 ;  /* 0x00000006400c723c */ /* 0x000ff0000000180c */
[C---:B------:R-:W-:Y:S08]  /*60d0*/  HMMA.16816.F32 R8, R76.reuse, R56, RZ ;  /* 0x000000384c08723c */ /* 0x040ff000000018ff */
[C---:B------:R-:W-:Y:S01]  /*60e0*/  HMMA.16816.F32 R4, R76.reuse, R58, RZ ;  /* 0x0000003a4c04723c */ /* 0x040fe200000018ff */
[----:B------:R-:W1:Y:S07]  /*60f0*/  LDSM.16.M88.4 R56, [R71+0x1800] ;  /* 0x001800004738783b */ /* 0x000e6e0000000200 */
[C---:B------:R-:W-:Y:S08]  /*6100*/  HMMA.16816.F32 R24, R76.reuse, R20, RZ ;  /* 0x000000144c18723c */ /* 0x040ff000000018ff */
[----:B------:R-:W-:Y:S08]  /*6110*/  HMMA.16816.F32 R20, R76, R22, RZ ;  /* 0x000000164c14723c */ /* 0x000ff000000018ff */
[C---:B------:R-:W-:Y:S08]  /*6120*/  HMMA.16816.F32 R32, R64.reuse, R60, R32 ;  /* 0x0000003c4020723c */ /* 0x040ff00000001820 */
[C---:B------:R-:W-:Y:S01]  /*6130*/  HMMA.16816.F32 R28, R64.reuse, R62, R28 ;  /* 0x0000003e401c723c */ /* 0x040fe2000000181c */
[----:B------:R-:W2:Y:S07]  /*6140*/  LDSM.16.M88.4 R60, [R71+0x1400] ;  /* 0x00140000473c783b */ /* 0x000eae0000000200 */
[C---:B------:R-:W-:Y:S08]  /*6150*/  HMMA.16816.F32 R8, R64.reuse, R44, R8 ;  /* 0x0000002c4008723c */ /* 0x040ff00000001808 */
[----:B------:R-:W-:Y:S08]  /*6160*/  HMMA.16816.F32 R4, R64, R46, R4 ;  /* 0x0000002e4004723c */ /* 0x000ff00000001804 */
[C---:B---3--:R-:W-:Y:S08]  /*6170*/  HMMA.16816.F32 R44, R76.reuse, R80, RZ ;  /* 0x000000504c2c723c */ /* 0x048ff000000018ff */
[----:B------:R-:W-:Y:S08]  /*6180*/  HMMA.16816.F32 R80, R76, R82, RZ ;  /* 0x000000524c50723c */ /* 0x000ff000000018ff */
[C---:B------:R-:W-:Y:S08]  /*6190*/  HMMA.16816.F32 R24, R64.reuse, R52, R24 ;  /* 0x000000344018723c */ /* 0x040ff00000001818 */
[----:B------:R-:W-:Y:S08]  /*61a0*/  HMMA.16816.F32 R20, R64, R54, R20 ;  /* 0x000000364014723c */ /* 0x000ff00000001814 */
[C---:B----4-:R-:W-:Y:S08]  /*61b0*/  HMMA.16816.F32 R52, R76.reuse, R48, RZ ;  /* 0x000000304c34723c */ /* 0x050ff000000018ff */
[----:B------:R-:W-:Y:S08]  /*61c0*/  HMMA.16816.F32 R48, R76, R50, RZ ;  /* 0x000000324c30723c */ /* 0x000ff000000018ff */
[----:B-1----:R-:W-:Y:S01]  /*61d0*/  HMMA.16816.F32 R44, R64, R56, R44 ;  /* 0x00000038402c723c */ /* 0x002fe2000000182c */
[----:B------:R-:W-:Y:S01]  /*61e0*/  VIADD R57, R129, 0xffffff00 ;  /* 0xffffff0081397836 */ /* 0x000fe20000000000 */
[----:B------:R-:W-:-:S04]  /*61f0*/  I2FP.F32.S32 R56, R2 ;  /* 0x0000000200387245 */ /* 0x000fc80000201400 */
[----:B------:R-:W-:Y:S01]  /*6200*/  ISETP.GE.AND P4, PT, R57, R125, PT ;  /* 0x0000007d3900720c */ /* 0x000fe20003f86270 */
[----:B------:R-:W-:Y:S01]  /*6210*/  FFMA.FTZ R24, R87, R56, R24 ;  /* 0x0000003857187223 */ /* 0x000fe20000010018 */
[C---:B------:R-:W-:Y:S01]  /*6220*/  HMMA.16816.F32 R80, R64.reuse, R58, R80 ;  /* 0x0000003a4050723c */ /* 0x040fe20000001850 */
[-C--:B------:R-:W-:Y:S02]  /*6230*/  I2FP.F32.S32 R58, R57.reuse ;  /* 0x00000039003a7245 */ /* 0x080fe40000201400 */
[----:B------:R-:W-:Y:S02]  /*6240*/  ISETP.GE.AND P2, PT, R57, R124, PT ;  /* 0x0000007c3900720c */ /* 0x000fe40003f46270 */
[----:B------:R-:W-:Y:S01]  /*6250*/  I2FP.F32.S32 R57, R57 ;  /* 0x0000003900397245 */ /* 0x000fe20000201400 */
[----:B------:R-:W-:Y:S01]  /*6260*/  FFMA.FTZ R40, R87, R58, R40 ;  /* 0x0000003a57287223 */ /* 0x000fe20000010028 */
[----:B------:R-:W-:Y:S01]  /*6270*/  VIADD R58, R129, 0xffffff21 ;  /* 0xffffff21813a7836 */ /* 0x000fe20000000000 */
[----:B--2---:R-:W-:Y:S01]  /*6280*/  HMMA.16816.F32 R52, R64, R60, R52 ;  /* 0x0000003c4034723c */ /* 0x004fe20000001834 */
[----:B------:R-:W-:Y:S01]  /*6290*/  FSEL R134, R24, -INF , !P1 ;  /* 0xff80000018867808 */ /* 0x000fe20004800000 */
[----:B------:R-:W-:Y:S01]  /*62a0*/  FFMA.FTZ R42, R87, R57, R42 ;  /* 0x00000039572a7223 */ /* 0x000fe2000001002a */
[----:B------:R-:W-:-:S02]  /*62b0*/  I2FP.F32.S32 R57, R2 ;  /* 0x0000000200397245 */ /* 0x000fc40000201400 */
[-C--:B------:R-:W-:Y:S02]  /*62c0*/  I2FP.F32.S32 R2, R58.reuse ;  /* 0x0000003a00027245 */ /* 0x080fe40000201400 */
[----:B------:R-:W-:Y:S01]  /*62d0*/  I2FP.F32.S32 R56, R58 ;  /* 0x0000003a00387245 */ /* 0x000fe20000201400 */
[----:B------:R-:W-:Y:S01]  /*62e0*/  HMMA.16816.F32 R48, R64, R62, R48 ;  /* 0x0000003e4030723c */ /* 0x000fe20000001830 */
[C---:B------:R-:W-:Y:S01]  /*62f0*/  FFMA.FTZ R26, R87.reuse, R57, R26 ;  /* 0x00000039571a7223 */ /* 0x040fe2000001001a */
[----:B------:R-:W-:Y:S01]  /*6300*/  FFMA.FTZ R27, R87, R2, R27 ;  /* 0x00000002571b7223 */ /* 0x000fe2000001001b */
[----:B------:R-:W-:Y:S02]  /*6310*/  VIADD R2, R129, 0xffffff29 ;  /* 0xffffff2981027836 */ /* 0x000fe40000000000 */
[----:B------:R-:W-:Y:S01]  /*6320*/  FFMA.FTZ R25, R87, R56, R25 ;  /* 0x0000003857197223 */ /* 0x000fe20000010019 */
[C---:B------:R-:W-:Y:S01]  /*6330*/  VIADD R56, R129.reuse, 0xffffff28 ;  /* 0xffffff2881387836 */ /* 0x040fe20000000000 */
[----:B------:R-:W-:Y:S01]  /*6340*/  FSEL R139, R40, -INF , !P4 ;  /* 0xff800000288b7808 */ /* 0x000fe20006000000 */
[----:B------:R-:W-:Y:S01]  /*6350*/  HMMA.16816.F32 R60, R76, R72, RZ ;  /* 0x000000484c3c723c */ /* 0x000fe200000018ff */
[----:B------:R-:W-:Y:S01]  /*6360*/  FSEL R132, R26, -INF , !P0 ;  /* 0xff8000001a847808 */ /* 0x000fe20004000000 */
[----:B------:R-:W-:Y:S01]  /*6370*/  VIADD R26, R129, 0xffffff11 ;  /* 0xffffff11811a7836 */ /* 0x000fe20000000000 */
[----:B------:R-:W-:-:S02]  /*6380*/  FSEL R138, R42, -INF , !P2 ;  /* 0xff8000002a8a7808 */ /* 0x000fc40005000000 */
[----:B------:R-:W-:Y:S02]  /*6390*/  I2FP.F32.S32 R40, R2 ;  /* 0x0000000200287245 */ /* 0x000fe40000201400 */
[C---:B------:R-:W-:Y:S01]  /*63a0*/  ISETP.GE.AND P1, PT, R2.reuse, R125, PT ;  /* 0x0000007d0200720c */ /* 0x040fe20003f26270 */
[----:B------:R-:W-:Y:S01]  /*63b0*/  HMMA.16816.F32 R72, R76, R74, RZ ;  /* 0x0000004a4c48723c */ /* 0x000fe200000018ff */
[----:B------:R1:W2:Y:S01]  /*63c0*/  LDSM.16.M88.4 R76, [R71+0x1c00] ;  /* 0x001c0000474c783b */ /* 0x0002a20000000200 */
[----:B------:R-:W-:Y:S01]  /*63d0*/  ISETP.GE.AND P0, PT, R2, R124, PT ;  /* 0x0000007c0200720c */ /* 0x000fe20003f06270 */
[----:B------:R-:W-:Y:S01]  /*63e0*/  FFMA.FTZ R21, R87, R40, R21 ;  /* 0x0000002857157223 */ /* 0x000fe20000010015 */
[----:B------:R-:W-:Y:S01]  /*63f0*/  I2FP.F32.S32 R42, R56 ;  /* 0x00000038002a7245 */ /* 0x000fe20000201400 */
[----:B------:R-:W-:Y:S01]  /*6400*/  VIADD R40, R129, 0xffffff30 ;  /* 0xffffff3081287836 */ /* 0x000fe20000000000 */
[----:B------:R-:W-:Y:S01]  /*6410*/  I2FP.F32.S32 R2, R2 ;  /* 0x0000000200027245 */ /* 0x000fe20000201400 */
[----:B------:R-:W-:-:S04]  /*6420*/  DEPBAR.LE SB0, 0x0 ;  /* 0x000080000000791a */ /* 0x000fc80000000000 */
[C---:B------:R-:W-:Y:S01]  /*6430*/  FFMA.FTZ R20, R87.reuse, R42, R20 ;  /* 0x0000002a57147223 */ /* 0x040fe20000010014 */
[----:B------:R-:W-:Y:S01]  /*6440*/  FFMA.FTZ R23, R87, R2, R23 ;  /* 0x0000000257177223 */ /* 0x000fe20000010017 */
[-C--:B------:R-:W-:Y:S01]  /*6450*/  ISETP.GE.AND P4, PT, R56, R125.reuse, PT ;  /* 0x0000007d3800720c */ /* 0x080fe20003f86270 */
[----:B------:R-:W-:Y:S01]  /*6460*/  VIADD R2, R129, 0xffffff38 ;  /* 0xffffff3881027836 */ /* 0x000fe20000000000 */
[----:B------:R-:W-:Y:S02]  /*6470*/  I2FP.F32.S32 R24, R40 ;  /* 0x0000002800187245 */ /* 0x000fe40000201400 */
[----:B------:R-:W-:Y:S02]  /*6480*/  FSEL R136, R20, -INF , !P4 ;  /* 0xff80000014887808 */ /* 0x000fe40006000000 */
[----:B------:R-:W-:Y:S01]  /*6490*/  I2FP.F32.S32 R20, R2 ;  /* 0x0000000200147245 */ /* 0x000fe20000201400 */
[----:B------:R-:W-:Y:S01]  /*64a0*/  FFMA.FTZ R16, R87, R24, R16 ;  /* 0x0000001857107223 */ /* 0x000fe20000010010 */
[C---:B------:R-:W-:Y:S01]  /*64b0*/  ISETP.GE.AND P5, PT, R58.reuse, R125, PT ;  /* 0x0000007d3a00720c */ /* 0x040fe20003fa6270 */
[----:B------:R-:W-:Y:S01]  /*64c0*/  VIADD R24, R129, 0xffffff31 ;  /* 0xffffff3181187836 */ /* 0x000fe20000000000 */
[----:B------:R-:W-:Y:S01]  /*64d0*/  ISETP.GE.AND P6, PT, R58, R124, PT ;  /* 0x0000007c3a00720c */ /* 0x000fe20003fc6270 */
[----:B------:R-:W-:Y:S01]  /*64e0*/  FFMA.FTZ R12, R87, R20, R12 ;  /* 0x00000014570c7223 */ /* 0x000fe2000001000c */
[----:B------:R-:W-:Y:S01]  /*64f0*/  ISETP.GE.AND P2, PT, R56, R124, PT ;  /* 0x0000007c3800720c */ /* 0x000fe20003f46270 */
[----:B------:R-:W-:Y:S01]  /*6500*/  VIADD R20, R129, 0xffffff39 ;  /* 0xffffff3981147836 */ /* 0x000fe20000000000 */
[----:B------:R-:W-:-:S02]  /*6510*/  I2FP.F32.S32 R56, R56 ;  /* 0x0000003800387245 */ /* 0x000fc40000201400 */
[----:B------:R-:W-:Y:S01]  /*6520*/  FSEL R133, R25, -INF , !P5 ;  /* 0xff80000019857808 */ /* 0x000fe20006800000 */
[----:B------:R-:W-:Y:S01]  /*6530*/  VIADD R25, R129, 0xffffff18 ;  /* 0xffffff1881197836 */ /* 0x000fe20000000000 */
[C---:B------:R-:W-:Y:S01]  /*6540*/  ISETP.GE.AND P5, PT, R40.reuse, R125, PT ;  /* 0x0000007d2800720c */ /* 0x040fe20003fa6270 */
[----:B------:R-:W-:Y:S01]  /*6550*/  FFMA.FTZ R22, R87, R56, R22 ;  /* 0x0000003857167223 */ /* 0x000fe20000010016 */
[----:B------:R-:W-:Y:S01]  /*6560*/  FSEL R131, R27, -INF , !P6 ;  /* 0xff8000001b837808 */ /* 0x000fe20007000000 */
[----:B------:R-:W-:Y:S01]  /*6570*/  VIADD R27, R129, 0xffffff10 ;  /* 0xffffff10811b7836 */ /* 0x000fe20000000000 */
[----:B------:R-:W-:Y:S02]  /*6580*/  ISETP.GE.AND P6, PT, R40, R124, PT ;  /* 0x0000007c2800720c */ /* 0x000fe40003fc6270 */
[----:B------:R-:W-:Y:S02]  /*6590*/  I2FP.F32.S32 R40, R40 ;  /* 0x0000002800287245 */ /* 0x000fe40000201400 */
[----:B-1----:R-:W-:-:S02]  /*65a0*/  FSEL R71, R16, -INF , !P5 ;  /* 0xff80000010477808 */ /* 0x002fc40006800000 */
[----:B------:R-:W-:Y:S01]  /*65b0*/  I2FP.F32.S32 R16, R20 ;  /* 0x0000001400107245 */ /* 0x000fe20000201400 */
[C---:B------:R-:W-:Y:S01]  /*65c0*/  FFMA.FTZ R18, R87.reuse, R40, R18 ;  /* 0x0000002857127223 */ /* 0x040fe20000010012 */
[----:B------:R-:W-:Y:S01]  /*65d0*/  FSEL R135, R22, -INF , !P2 ;  /* 0xff80000016877808 */ /* 0x000fe20005000000 */
[C---:B--2---:R-:W-:Y:S01]  /*65e0*/  HMMA.16816.F32 R60, R64.reuse, R76, R60 ;  /* 0x0000004c403c723c */ /* 0x044fe2000000183c */
[C---:B------:R-:W-:Y:S01]  /*65f0*/  ISETP.GE.AND P4, PT, R24.reuse, R125, PT ;  /* 0x0000007d1800720c */ /* 0x040fe20003f86270 */
[----:B------:R-:W-:Y:S01]  /*6600*/  FFMA.FTZ R13, R87, R16, R13 ;  /* 0x00000010570d7223 */ /* 0x000fe2000001000d */
[----:B------:R-:W-:Y:S01]  /*6610*/  BAR.SYNC.DEFER_BLOCKING 0x0 ;  /* 0x0000000000007b1d */ /* 0x000fe20000010000 */
[----:B------:R-:W-:Y:S01]  /*6620*/  ISETP.GE.AND P2, PT, R24, R124, PT ;  /* 0x0000007c1800720c */ /* 0x000fe20003f46270 */
[----:B------:R-:W-:Y:S01]  /*6630*/  VIADD R16, R129, 0xffffff40 ;  /* 0xffffff4081107836 */ /* 0x000fe20000000000 */
[----:B------:R-:W-:Y:S02]  /*6640*/  I2FP.F32.S32 R22, R24 ;  /* 0x0000001800167245 */ /* 0x000fe40000201400 */
[----:B------:R-:W-:Y:S01]  /*6650*/  FSEL R137, R21, -INF , !P1 ;  /* 0xff80000015897808 */ /* 0x000fe20004800000 */
[----:B------:R-:W-:Y:S01]  /*6660*/  HMMA.16816.F32 R72, R64, R78, R72 ;  /* 0x0000004e4048723c */ /* 0x000fe20000001848 */
[----:B------:R-:W-:Y:S01]  /*6670*/  FSEL R128, R23, -INF , !P0 ;  /* 0xff80000017807808 */ /* 0x000fe20004000000 */
[----:B------:R-:W-:Y:S01]  /*6680*/  FFMA.FTZ R17, R87, R22, R17 ;  /* 0x0000001657117223 */ /* 0x000fe20000010011 */
[----:B------:R-:W-:-:S02]  /*6690*/  I2FP.F32.S32 R24, R24 ;  /* 0x0000001800187245 */ /* 0x000fc40000201400 */
[CC--:B------:R-:W-:Y:S02]  /*66a0*/  ISETP.GE.AND P1, PT, R2.reuse, R125.reuse, PT ;  /* 0x0000007d0200720c */ /* 0x0c0fe40003f26270 */
[----:B------:R-:W-:Y:S01]  /*66b0*/  ISETP.GE.AND P0, PT, R2, R124, PT ;  /* 0x0000007c0200720c */ /* 0x000fe20003f06270 */
[----:B------:R-:W-:Y:S01]  /*66c0*/  FFMA.FTZ R19, R87, R24, R19 ;  /* 0x0000001857137223 */ /* 0x000fe20000010013 */
[----:B------:R-:W-:Y:S01]  /*66d0*/  I2FP.F32.S32 R2, R2 ;  /* 0x0000000200027245 */ /* 0x000fe20000201400 */
[----:B------:R-:W-:Y:S01]  /*66e0*/  VIADD R24, R129, 0xffffff19 ;  /* 0xffffff1981187836 */ /* 0x000fe20000000000 */
[----:B------:R-:W-:Y:S02]  /*66f0*/  FSEL R66, R18, -INF , !P6 ;  /* 0xff80000012427808 */ /* 0x000fe40007000000 */
[C---:B------:R-:W-:Y:S01]  /*6700*/  ISETP.GE.AND P5, PT, R20.reuse, R125, PT ;  /* 0x0000007d1400720c */ /* 0x040fe20003fa6270 */
[----:B------:R-:W-:Y:S01]  /*6710*/  FFMA.FTZ R14, R87, R2, R14 ;  /* 0x00000002570e7223 */ /* 0x000fe2000001000e */
[----:B------:R-:W-:Y:S01]  /*6720*/  ISETP.GE.AND P6, PT, R20, R124, PT ;  /* 0x0000007c1400720c */ /* 0x000fe20003fc6270 */
[----:B------:R-:W-:Y:S01]  /*6730*/  VIADD R2, R129, 0xffffff41 ;  /* 0xffffff4181027836 */ /* 0x000fe20000000000 */
[----:B------:R-:W-:-:S02]  /*6740*/  I2FP.F32.S32 R20, R20 ;  /* 0x0000001400147245 */ /* 0x000fc40000201400 */
[----:B------:R-:W-:Y:S02]  /*6750*/  I2FP.F32.S32 R120, R16 ;  /* 0x0000001000787245 */ /* 0x000fe40000201400 */
[----:B------:R-:W-:Y:S01]  /*6760*/  FSEL R78, R17, -INF , !P4 ;  /* 0xff800000114e7808 */ /* 0x000fe20006000000 */
[----:B------:R-:W-:Y:S01]  /*6770*/  FFMA.FTZ R15, R87, R20, R15 ;  /* 0x00000014570f7223 */ /* 0x000fe2000001000f */
[----:B------:R-:W-:Y:S01]  /*6780*/  FSEL R65, R19, -INF , !P2 ;  /* 0xff80000013417808 */ /* 0x000fe20005000000 */
[----:B------:R-:W-:Y:S01]  /*6790*/  FFMA.FTZ R120, R87, R120, R8 ;  /* 0x0000007857787223 */ /* 0x000fe20000010008 */
[C---:B------:R-:W-:Y:S01]  /*67a0*/  ISETP.GE.AND P4, PT, R16.reuse, R125, PT ;  /* 0x0000007d1000720c */ /* 0x040fe20003f86270 */
[----:B------:R-:W-:Y:S01]  /*67b0*/  VIADD R8, R129, 0xffffff48 ;  /* 0xffffff4881087836 */ /* 0x000fe20000000000 */
[----:B------:R-:W-:Y:S02]  /*67c0*/  ISETP.GE.AND P2, PT, R16, R124, PT ;  /* 0x0000007c1000720c */ /* 0x000fe40003f46270 */
[----:B------:R-:W-:-:S02]  /*67d0*/  I2FP.F32.S32 R17, R16 ;  /* 0x0000001000117245 */ /* 0x000fc40000201400 */
[----:B------:R-:W-:Y:S02]  /*67e0*/  FSEL R126, R12, -INF , !P1 ;  /* 0xff8000000c7e7808 */ /* 0x000fe40004800000 */
[----:B------:R-:W-:Y:S01]  /*67f0*/  FSEL R77, R14, -INF , !P0 ;  /* 0xff8000000e4d7808 */ /* 0x000fe20004000000 */
[----:B------:R-:W-:Y:S01]  /*6800*/  FFMA.FTZ R10, R87, R17, R10 ;  /* 0x00000011570a7223 */ /* 0x000fe2000001000a */
[----:B------:R-:W-:Y:S01]  /*6810*/  I2FP.F32.S32 R16, R2 ;  /* 0x0000000200107245 */ /* 0x000fe20000201400 */
[----:B------:R-:W-:Y:S01]  /*6820*/  VIADD R14, R129, 0xffffff69 ;  /* 0xffffff69810e7836 */ /* 0x000fe20000000000 */
[C---:B------:R-:W-:Y:S02]  /*6830*/  ISETP.GE.AND P1, PT, R2.reuse, R125, PT ;  /* 0x0000007d0200720c */ /* 0x040fe40003f26270 */
[----:B------:R-:W-:Y:S01]  /*6840*/  ISETP.GE.AND P0, PT, R2, R124, PT ;  /* 0x0000007c0200720c */ /* 0x000fe20003f06270 */
[----:B------:R-:W-:Y:S01]  /*6850*/  FFMA.FTZ R9, R87, R16, R9 ;  /* 0x0000001057097223 */ /* 0x000fe20000010009 */
[----:B------:R-:W-:-:S02]  /*6860*/  I2FP.F32.S32 R2, R2 ;  /* 0x0000000200027245 */ /* 0x000fc40000201400 */
[----:B------:R-:W-:Y:S02]  /*6870*/  FSEL R121, R13, -INF , !P5 ;  /* 0xff8000000d797808 */ /* 0x000fe40006800000 */
[----:B------:R-:W-:Y:S01]  /*6880*/  FSEL R76, R15, -INF , !P6 ;  /* 0xff8000000f4c7808 */ /* 0x000fe20007000000 */
[----:B------:R-:W-:Y:S01]  /*6890*/  FFMA.FTZ R11, R87, R2, R11 ;  /* 0x00000002570b7223 */ /* 0x000fe2000001000b */
[C---:B------:R-:W-:Y:S01]  /*68a0*/  ISETP.GE.AND P5, PT, R8.reuse, R125, PT ;  /* 0x0000007d0800720c */ /* 0x040fe20003fa6270 */
[----:B------:R-:W-:Y:S01]  /*68b0*/  VIADD R2, R129, 0xffffff49 ;  /* 0xffffff4981027836 */ /* 0x000fe20000000000 */
[----:B------:R-:W-:Y:S02]  /*68c0*/  I2FP.F32.S32 R12, R8 ;  /* 0x00000008000c7245 */ /* 0x000fe40000201400 */
[----:B------:R-:W-:Y:S02]  /*68d0*/  ISETP.GE.AND P6, PT, R8, R124, PT ;  /* 0x0000007c0800720c */ /* 0x000fe40003fc6270 */
[----:B------:R-:W-:Y:S01]  /*68e0*/  I2FP.F32.S32 R8, R8 ;  /* 0x0000000800087245 */ /* 0x000fe20000201400 */
[----:B------:R-:W-:Y:S01]  /*68f0*/  FFMA.FTZ R4, R87, R12, R4 ;  /* 0x0000000c57047223 */ /* 0x000fe20000010004 */
[----:B------:R-:W-:-:S02]  /*6900*/  FSEL R59, R10, -INF , !P2 ;  /* 0xff8000000a3b7808 */ /* 0x000fc40005000000 */
[----:B------:R-:W-:Y:S01]  /*6910*/  I2FP.F32.S32 R10, R2 ;  /* 0x00000002000a7245 */ /* 0x000fe20000201400 */
[----:B------:R-:W-:Y:S01]  /*6920*/  FFMA.FTZ R6, R87, R8, R6 ;  /* 0x0000000857067223 */ /* 0x000fe20000010006 */
[----:B------:R-:W-:Y:S01]  /*6930*/  VIADD R8, R129, 0xffffff50 ;  /* 0xffffff5081087836 */ /* 0x000fe20000000000 */
[----:B------:R-:W-:Y:S02]  /*6940*/  FSEL R120, R120, -INF , !P4 ;  /* 0xff80000078787808 */ /* 0x000fe40006000000 */
[C---:B------:R-:W-:Y:S01]  /*6950*/  ISETP.GE.AND P4, PT, R2.reuse, R125, PT ;  /* 0x0000007d0200720c */ /* 0x040fe20003f86270 */
[----:B------:R-:W-:Y:S01]  /*6960*/  FFMA.FTZ R7, R87, R10, R7 ;  /* 0x0000000a57077223 */ /* 0x000fe20000010007 */
[----:B------:R-:W-:Y:S01]  /*6970*/  ISETP.GE.AND P2, PT, R2, R124, PT ;  /* 0x0000007c0200720c */ /* 0x000fe20003f46270 */
[----:B------:R-:W-:Y:S01]  /*6980*/  VIADD R10, R129, 0xffffff51 ;  /* 0xffffff51810a7836 */ /* 0x000fe20000000000 */
[----:B------:R-:W-:Y:S02]  /*6990*/  I2FP.F32.S32 R12, R2 ;  /* 0x00000002000c7245 */ /* 0x000fe40000201400 */
[----:B------:R-:W-:-:S02]  /*69a0*/  I2FP.F32.S32 R2, R8 ;  /* 0x0000000800027245 */ /* 0x000fc40000201400 */
[----:B------:R-:W-:Y:S01]  /*69b0*/  FSEL R79, R9, -INF , !P1 ;  /* 0xff800000094f7808 */ /* 0x000fe20004800000 */
[----:B------:R-:W-:Y:S01]  /*69c0*/  FFMA.FTZ R5, R87, R12, R5 ;  /* 0x0000000c57057223 */ /* 0x000fe20000010005 */
[----:B------:R-:W-:Y:S01]  /*69d0*/  FSEL R58, R11, -INF , !P0 ;  /* 0xff8000000b3a7808 */ /* 0x000fe20004000000 */
[----:B------:R-:W-:Y:S01]  /*69e0*/  FFMA.FTZ R52, R87, R2, R52 ;  /* 0x0000000257347223 */ /* 0x000fe20000010034 */
[C---:B------:R-:W-:Y:S01]  /*69f0*/  ISETP.GE.AND P1, PT, R8.reuse, R125, PT ;  /* 0x0000007d0800720c */ /* 0x040fe20003f26270 */
[C---:B------:R-:W-:Y:S01]  /*6a00*/  VIADD R2, R129.reuse, 0xffffff78 ;  /* 0xffffff7881027836 */ /* 0x040fe20000000000 */
[----:B------:R-:W-:Y:S01]  /*6a10*/  ISETP.GE.AND P0, PT, R8, R124, PT ;  /* 0x0000007c0800720c */ /* 0x000fe20003f06270 */
[C---:B------:R-:W-:Y:S01]  /*6a20*/  VIADD R11, R129.reuse, 0xffffff58 ;  /* 0xffffff58810b7836 */ /* 0x040fe20000000000 */
[----:B------:R-:W-:Y:S01]  /*6a30*/  I2FP.F32.S32 R8, R8 ;  /* 0x0000000800087245 */ /* 0x000fe20000201400 */
[----:B------:R-:W-:Y:S01]  /*6a40*/  VIADD R12, R129, 0xffffff60 ;  /* 0xffffff60810c7836 */ /* 0x000fe20000000000 */
[----:B------:R-:W-:-:S02]  /*6a50*/  FSEL R67, R4, -INF , !P5 ;  /* 0xff80000004437808 */ /* 0x000fc40006800000 */
[----:B------:R-:W-:Y:S01]  /*6a60*/  FSEL R57, R6, -INF , !P6 ;  /* 0xff80000006397808 */ /* 0x000fe20007000000 */
[----:B------:R-:W-:Y:S01]  /*6a70*/  FFMA.FTZ R8, R87, R8, R54 ;  /* 0x0000000857087223 */ /* 0x000fe20000010036 */
[CC--:B------:R-:W-:Y:S01]  /*6a80*/  ISETP.GE.AND P5, PT, R10.reuse, R125.reuse, PT ;  /* 0x0000007d0a00720c */ /* 0x0c0fe20003fa6270 */
[----:B------:R-:W-:Y:S01]  /*6a90*/  VIADD R6, R129, 0xffffff01 ;  /* 0xffffff0181067836 */ /* 0x000fe20000000000 */
[----:B------:R-:W-:Y:S02]  /*6aa0*/  ISETP.GE.AND P6, PT, R10, R124, PT ;  /* 0x0000007c0a00720c */ /* 0x000fe40003fc6270 */
[-C--:B------:R-:W-:Y:S02]  /*6ab0*/  I2FP.F32.S32 R4, R10.reuse ;  /* 0x0000000a00047245 */ /* 0x080fe40000201400 */
[----:B------:R-:W-:Y:S02]  /*6ac0*/  I2FP.F32.S32 R10, R10 ;  /* 0x0000000a000a7245 */ /* 0x000fe40000201400 */
[----:B------:R-:W-:Y:S01]  /*6ad0*/  FSEL R64, R5, -INF , !P4 ;  /* 0xff80000005407808 */ /* 0x000fe20006000000 */
[----:B------:R-:W-:Y:S01]  /*6ae0*/  FFMA.FTZ R54, R87, R4, R53 ;  /* 0x0000000457367223 */ /* 0x000fe20000010035 */
[----:B------:R-:W-:Y:S01]  /*6af0*/  FSEL R56, R7, -INF , !P2 ;  /* 0xff80000007387808 */ /* 0x000fe20005000000 */
[----:B------:R-:W-:Y:S01]  /*6b00*/  FFMA.FTZ R10, R87, R10, R55 ;  /* 0x0000000a570a7223 */ /* 0x000fe20000010037 */
[C---:B------:R-:W-:Y:S01]  /*6b10*/  ISETP.GE.AND P4, PT, R2.reuse, R125, PT ;  /* 0x0000007d0200720c */ /* 0x040fe20003f86270 */
[C---:B------:R-:W-:Y:S01]  /*6b20*/  VIADD R5, R129.reuse, 0xffffff08 ;  /* 0xffffff0881057836 */ /* 0x040fe20000000000 */
[----:B------:R-:W-:Y:S01]  /*6b30*/  ISETP.GE.AND P2, PT, R2, R124, PT ;  /* 0x0000007c0200720c */ /* 0x000fe20003f46270 */
[----:B------:R-:W-:Y:S01]  /*6b40*/  VIADD R4, R129, 0xffffff09 ;  /* 0xffffff0981047836 */ /* 0x000fe20000000000 */
[----:B------:R-:W-:-:S02]  /*6b50*/  I2FP.F32.S32 R2, R2 ;  /* 0x0000000200027245 */ /* 0x000fc40000201400 */
[----:B------:R-:W-:Y:S02]  /*6b60*/  FSEL R55, R52, -INF , !P1 ;  /* 0xff80000034377808 */ /* 0x000fe40004800000 */
[----:B------:R-:W-:Y:S01]  /*6b70*/  FSEL R53, R8, -INF , !P0 ;  /* 0xff80000008357808 */ /* 0x000fe20004000000 */
[CC--:B------:R-:W-:Y:S01]  /*6b80*/  FFMA.FTZ R40, R87.reuse, R2.reuse, R72 ;  /* 0x0000000257287223 */ /* 0x0c0fe20000010048 */
[C---:B------:R-:W-:Y:S01]  /*6b90*/  ISETP.GE.AND P1, PT, R6.reuse, R125, PT ;  /* 0x0000007d0600720c */ /* 0x040fe20003f26270 */
[----:B------:R-:W-:Y:S01]  /*6ba0*/  FFMA.FTZ R2, R87, R2, R74 ;  /* 0x0000000257027223 */ /* 0x000fe2000001004a */
[----:B------:R-:W-:Y:S02]  /*6bb0*/  ISETP.GE.AND P0, PT, R6, R124, PT ;  /* 0x0000007c0600720c */ /* 0x000fe40003f06270 */
[----:B------:R-:W-:Y:S02]  /*6bc0*/  I2FP.F32.S32 R6, R6 ;  /* 0x0000000600067245 */ /* 0x000fe40000201400 */
[----:B------:R-:W-:-:S02]  /*6bd0*/  FSEL R54, R54, -INF , !P5 ;  /* 0xff80000036367808 */ /* 0x000fc40006800000 */
[----:B------:R-:W-:Y:S01]  /*6be0*/  FSEL R52, R10, -INF , !P6 ;  /* 0xff8000000a347808 */ /* 0x000fe20007000000 */
[CC--:B------:R-:W-:Y:S01]  /*6bf0*/  FFMA.FTZ R9, R87.reuse, R6.reuse, R41 ;  /* 0x0000000657097223 */ /* 0x0c0fe20000010029 */
[----:B------:R-:W-:Y:S01]  /*6c00*/  FFMA.FTZ R6, R87, R6, R43 ;  /* 0x0000000657067223 */ /* 0x000fe2000001002b */
[----:B------:R-:W-:Y:S01]  /*6c10*/  ISETP.GE.AND P5, PT, R5, R125, PT ;  /* 0x0000007d0500720c */ /* 0x000fe20003fa6270 */
[----:B------:R-:W-:Y:S01]  /*6c20*/  VIADD R10, R129, 0xffffff59 ;  /* 0xffffff59810a7836 */ /* 0x000fe20000000000 */
[----:B------:R-:W-:Y:S02]  /*6c30*/  ISETP.GE.AND P6, PT, R5, R124, PT ;  /* 0x0000007c0500720c */ /* 0x000fe40003fc6270 */
[----:B------:R-:W-:Y:S02]  /*6c40*/  FSEL R40, R40, -INF , !P4 ;  /* 0xff80000028287808 */ /* 0x000fe40006000000 */
[----:B------:R-:W-:Y:S02]  /*6c50*/  FSEL R2, R2, -INF , !P2 ;  /* 0xff80000002027808 */ /* 0x000fe40005000000 */
[----:B------:R-:W-:-:S02]  /*6c60*/  I2FP.F32.S32 R5, R5 ;  /* 0x0000000500057245 */ /* 0x000fc40000201400 */
[C---:B------:R-:W-:Y:S02]  /*6c70*/  ISETP.GE.AND P4, PT, R4.reuse, R125, PT ;  /* 0x0000007d0400720c */ /* 0x040fe40003f86270 */
        /* <DEDUP_REMOVED lines=11> */
[----:B------:R-:W-:Y:S02]  /*6d30*/  FSEL R8, R8, -INF , !P5 ;  /* 0xff80000008087808 */ /* 0x000fe40006800000 */
[----:B------:R-:W-:Y:S01]  /*6d40*/  FSEL R5, R5, -INF , !P6 ;  /* 0xff80000005057808 */ /* 0x000fe20007000000 */
[CC--:B------:R-:W-:Y:S01]  /*6d50*/  FFMA.FTZ R32, R87.reuse, R27.reuse, R32 ;  /* 0x0000001b57207223 */ /* 0x0c0fe20000010020 */
[----:B------:R-:W-:Y:S01]  /*6d60*/  FFMA.FTZ R27, R87, R27, R34 ;  /* 0x0000001b571b7223 */ /* 0x000fe20000010022 */
[C---:B------:R-:W-:Y:S02]  /*6d70*/  ISETP.GE.AND P5, PT, R26.reuse, R125, PT ;  /* 0x0000007d1a00720c */ /* 0x040fe40003fa6270 */
        /* <DEDUP_REMOVED lines=9> */
[----:B------:R-:W-:-:S02]  /*6e10*/  FSEL R142, R32, -INF , !P1 ;  /* 0xff800000208e7808 */ /* 0x000fc40004800000 */
[----:B------:R-:W-:Y:S01]  /*6e20*/  FSEL R27, R27, -INF , !P0 ;  /* 0xff8000001b1b7808 */ /* 0x000fe20004000000 */
[C---:B------:R-:W-:Y:S01]  /*6e30*/  FFMA.FTZ R28, R87.reuse, R25, R28 ;  /* 0x00000019571c7223 */ /* 0x040fe2000001001c */
[C---:B------:R-:W-:Y:S01]  /*6e40*/  ISETP.GE.AND P1, PT, R24.reuse, R125, PT ;  /* 0x0000007d1800720c */ /* 0x040fe20003f26270 */
[----:B------:R-:W-:Y:S01]  /*6e50*/  FFMA.FTZ R25, R87, R25, R30 ;  /* 0x0000001957197223 */ /* 0x000fe2000001001e */
[----:B------:R-:W-:Y:S02]  /*6e60*/  ISETP.GE.AND P0, PT, R24, R124, PT ;  /* 0x0000007c1800720c */ /* 0x000fe40003f06270 */
[----:B------:R-:W-:Y:S02]  /*6e70*/  I2FP.F32.S32 R24, R24 ;  /* 0x0000001800187245 */ /* 0x000fe40000201400 */
[----:B------:R-:W-:Y:S02]  /*6e80*/  FSEL R30, R33, -INF , !P5 ;  /* 0xff800000211e7808 */ /* 0x000fe40006800000 */
[----:B------:R-:W-:Y:S01]  /*6e90*/  FSEL R26, R26, -INF , !P6 ;  /* 0xff8000001a1a7808 */ /* 0x000fe20007000000 */
[CC--:B------:R-:W-:Y:S01]  /*6ea0*/  FFMA.FTZ R29, R87.reuse, R24.reuse, R29 ;  /* 0x00000018571d7223 */ /* 0x0c0fe2000001001d */
[----:B------:R-:W-:Y:S01]  /*6eb0*/  FFMA.FTZ R24, R87, R24, R31 ;  /* 0x0000001857187223 */ /* 0x000fe2000001001f */
[----:B------:R-:W-:-:S02]  /*6ec0*/  ISETP.GE.AND P5, PT, R11, R125, PT ;  /* 0x0000007d0b00720c */ /* 0x000fc40003fa6270 */
[-C--:B------:R-:W-:Y:S02]  /*6ed0*/  ISETP.GE.AND P6, PT, R11, R124.reuse, PT ;  /* 0x0000007c0b00720c */ /* 0x080fe40003fc6270 */
        /* <DEDUP_REMOVED lines=8> */
[----:B------:R-:W-:Y:S01]  /*6f60*/  FSEL R29, R29, -INF , !P1 ;  /* 0xff8000001d1d7808 */ /* 0x000fe20004800000 */
[----:B------:R-:W-:Y:S01]  /*6f70*/  VIADD R11, R129, 0xffffff61 ;  /* 0xffffff61810b7836 */ /* 0x000fe20000000000 */
[----:B------:R-:W-:Y:S01]  /*6f80*/  FSEL R24, R24, -INF , !P0 ;  /* 0xff80000018187808 */ /* 0x000fe20004000000 */
[CC--:B------:R-:W-:Y:S01]  /*6f90*/  FFMA.FTZ R74, R87.reuse, R10.reuse, R49 ;  /* 0x0000000a574a7223 */ /* 0x0c0fe20000010031 */
[C---:B------:R-:W-:Y:S01]  /*6fa0*/  ISETP.GE.AND P1, PT, R12.reuse, R125, PT ;  /* 0x0000007d0c00720c */ /* 0x040fe20003f26270 */
[----:B------:R-:W-:Y:S01]  /*6fb0*/  FFMA.FTZ R48, R87, R10, R51 ;  /* 0x0000000a57307223 */ /* 0x000fe20000010033 */
[----:B------:R-:W-:Y:S01]  /*6fc0*/  ISETP.GE.AND P0, PT, R12, R124, PT ;  /* 0x0000007c0c00720c */ /* 0x000fe20003f06270 */
[----:B------:R-:W-:Y:S01]  /*6fd0*/  VIADD R10, R129, 0xffffff68 ;  /* 0xffffff68810a7836 */ /* 0x000fe20000000000 */
[----:B------:R-:W-:-:S02]  /*6fe0*/  I2FP.F32.S32 R12, R12 ;  /* 0x0000000c000c7245 */ /* 0x000fc40000201400 */
[----:B------:R-:W-:Y:S02]  /*6ff0*/  FSEL R127, R127, -INF , !P5 ;  /* 0xff8000007f7f7808 */ /* 0x000fe40006800000 */
[----:B------:R-:W-:Y:S01]  /*7000*/  FSEL R49, R50, -INF , !P6 ;  /* 0xff80000032317808 */ /* 0x000fe20007000000 */
[CC--:B------:R-:W-:Y:S01]  /*7010*/  FFMA.FTZ R130, R87.reuse, R12.reuse, R44 ;  /* 0x0000000c57827223 */ /* 0x0c0fe2000001002c */
[----:B------:R-:W-:Y:S01]  /*7020*/  FFMA.FTZ R46, R87, R12, R46 ;  /* 0x0000000c572e7223 */ /* 0x000fe2000001002e */
[----:B------:R-:W-:Y:S01]  /*7030*/  FSEL R74, R74, -INF , !P4 ;  /* 0xff8000004a4a7808 */ /* 0x000fe20006000000 */
[----:B------:R-:W-:Y:S01]  /*7040*/  VIADD R12, R129, 0xffffff70 ;  /* 0xffffff70810c7836 */ /* 0x000fe20000000000 */
[----:B------:R-:W-:Y:S02]  /*7050*/  FSEL R48, R48, -INF , !P2 ;  /* 0xff80000030307808 */ /* 0x000fe40005000000 */
[C---:B------:R-:W-:Y:S02]  /*7060*/  ISETP.GE.AND P5, PT, R11.reuse, R125, PT ;  /* 0x0000007d0b00720c */ /* 0x040fe40003fa6270 */
[----:B------:R-:W-:-:S02]  /*7070*/  ISETP.GE.AND P6, PT, R11, R124, PT ;  /* 0x0000007c0b00720c */ /* 0x000fc40003fc6270 */
[C---:B------:R-:W-:Y:S02]  /*7080*/  ISETP.GE.AND P4, PT, R10.reuse, R125, PT ;  /* 0x0000007d0a00720c */ /* 0x040fe40003f86270 */
[----:B------:R-:W-:Y:S02]  /*7090*/  ISETP.GE.AND P2, PT, R10, R124, PT ;  /* 0x0000007c0a00720c */ /* 0x000fe40003f46270 */
[----:B------:R-:W-:Y:S02]  /*70a0*/  I2FP.F32.S32 R11, R11 ;  /* 0x0000000b000b7245 */ /* 0x000fe40000201400 */
[----:B------:R-:W-:Y:S02]  /*70b0*/  I2FP.F32.S32 R10, R10 ;  /* 0x0000000a000a7245 */ /* 0x000fe40000201400 */
[----:B------:R-:W-:Y:S01]  /*70c0*/  FSEL R130, R130, -INF , !P1 ;  /* 0xff80000082827808 */ /* 0x000fe20004800000 */
[C---:B------:R-:W-:Y:S01]  /*70d0*/  FFMA.FTZ R13, R87.reuse, R11, R45 ;  /* 0x0000000b570d7223 */ /* 0x040fe2000001002d */
[----:B------:R-:W-:Y:S01]  /*70e0*/  FSEL R46, R46, -INF , !P0 ;  /* 0xff8000002e2e7808 */ /* 0x000fe20004000000 */
[C---:B------:R-:W-:Y:S01]  /*70f0*/  FFMA.FTZ R44, R87.reuse, R10, R82 ;  /* 0x0000000a572c7223 */ /* 0x040fe20000010052 */
[C---:B------:R-:W-:Y:S01]  /*7100*/  ISETP.GE.AND P1, PT, R14.reuse, R125, PT ;  /* 0x0000007d0e00720c */ /* 0x040fe20003f26270 */
[C---:B------:R-:W-:Y:S01]  /*7110*/  FFMA.FTZ R45, R87.reuse, R11, R47 ;  /* 0x0000000b572d7223 */ /* 0x040fe2000001002f */
[----:B------:R-:W-:Y:S01]  /*7120*/  ISETP.GE.AND P0, PT, R14, R124, PT ;  /* 0x0000007c0e00720c */ /* 0x000fe20003f06270 */
[----:B------:R-:W-:Y:S01]  /*7130*/  FFMA.FTZ R80, R87, R10, R80 ;  /* 0x0000000a57507223 */ /* 0x000fe20000010050 */
[----:B------:R-:W-:Y:S01]  /*7140*/  I2FP.F32.S32 R14, R14 ;  /* 0x0000000e000e7245 */ /* 0x000fe20000201400 */
[C---:B------:R-:W-:Y:S01]  /*7150*/  VIADD R11, R129.reuse, 0xffffff71 ;  /* 0xffffff71810b7836 */ /* 0x040fe20000000000 */
[----:B------:R-:W-:Y:S01]  /*7160*/  FSEL R44, R44, -INF , !P2 ;  /* 0xff8000002c2c7808 */ /* 0x000fe20005000000 */
[----:B------:R-:W-:Y:S01]  /*7170*/  VIADD R10, R129, 0xffffff79 ;  /* 0xffffff79810a7836 */ /* 0x000fe20000000000 */
[----:B------:R-:W-:Y:S01]  /*7180*/  FSEL R129, R13, -INF , !P5 ;  /* 0xff8000000d817808 */ /* 0x000fe20006800000 */
[CC--:B------:R-:W-:Y:S01]  /*7190*/  FFMA.FTZ R72, R87.reuse, R14.reuse, R81 ;  /* 0x0000000e57487223 */ /* 0x0c0fe20000010051 */
[C---:B------:R-:W-:Y:S01]  /*71a0*/  ISETP.GE.AND P5, PT, R12.reuse, R125, PT ;  /* 0x0000007d0c00720c */ /* 0x040fe20003fa6270 */
[----:B------:R-:W-:Y:S01]  /*71b0*/  FFMA.FTZ R42, R87, R14, R83 ;  /* 0x0000000e572a7223 */ /* 0x000fe20000010053 */
[----:B------:R-:W-:-:S02]  /*71c0*/  ISETP.GE.AND P2, PT, R12, R124, PT ;  /* 0x0000007c0c00720c */ /* 0x000fc40003f46270 */
[----:B------:R-:W-:Y:S02]  /*71d0*/  I2FP.F32.S32 R12, R12 ;  /* 0x0000000c000c7245 */ /* 0x000fe40000201400 */
[----:B------:R-:W-:Y:S02]  /*71e0*/  FSEL R45, R45, -INF , !P6 ;  /* 0xff8000002d2d7808 */ /* 0x000fe40007000000 */
[----:B------:R-:W-:Y:S01]  /*71f0*/  FSEL R72, R72, -INF , !P1 ;  /* 0xff80000048487808 */ /* 0x000fe20004800000 */
[-C--:B------:R-:W-:Y:S01]  /*7200*/  FFMA.FTZ R60, R87, R12.reuse, R60 ;  /* 0x0000000c573c7223 */ /* 0x080fe2000001003c */
[----:B------:R-:W-:Y:S01]  /*7210*/  ISETP.GE.AND P6, PT, R11, R125, PT ;  /* 0x0000007d0b00720c */ /* 0x000fe20003fc6270 */
[----:B------:R-:W-:Y:S01]  /*7220*/  FFMA.FTZ R38, R87, R12, R62 ;  /* 0x0000000c57267223 */ /* 0x000fe2000001003e */
[----:B------:R-:W-:Y:S02]  /*7230*/  ISETP.GE.AND P1, PT, R11, R124, PT ;  /* 0x0000007c0b00720c */ /* 0x000fe40003f26270 */
[----:B------:R-:W-:-:S02]  /*7240*/  I2FP.F32.S32 R11, R11 ;  /* 0x0000000b000b7245 */ /* 0x000fc40000201400 */
[----:B------:R-:W-:Y:S02]  /*7250*/  FSEL R82, R80, -INF , !P4 ;  /* 0xff80000050527808 */ /* 0x000fe40006000000 */
[----:B------:R-:W-:Y:S01]  /*7260*/  FSEL R42, R42, -INF , !P0 ;  /* 0xff8000002a2a7808 */ /* 0x000fe20004000000 */
[CC--:B------:R-:W-:Y:S01]  /*7270*/  FFMA.FTZ R12, R87.reuse, R11.reuse, R61 ;  /* 0x0000000b570c7223 */ /* 0x0c0fe2000001003d */
[----:B------:R-:W-:Y:S01]  /*7280*/  FSEL R61, R60, -INF , !P5 ;  /* 0xff8000003c3d7808 */ /* 0x000fe20006800000 */
[----:B------:R-:W-:Y:S01]  /*7290*/  FFMA.FTZ R37, R87, R11, R63 ;  /* 0x0000000b57257223 */ /* 0x000fe2000001003f */
[----:B------:R-:W-:Y:S02]  /*72a0*/  ISETP.GT.AND P5, PT, R68, R109, PT ;  /* 0x0000006d4400720c */ /* 0x000fe40003fa4270 */
[C---:B------:R-:W-:Y:S02]  /*72b0*/  ISETP.GE.AND P4, PT, R10.reuse, R125, PT ;  /* 0x0000007d0a00720c */ /* 0x040fe40003f86270 */
[----:B------:R-:W-:-:S02]  /*72c0*/  ISETP.GE.AND P0, PT, R10, R124, PT ;  /* 0x0000007c0a00720c */ /* 0x000fc40003f06270 */
[----:B------:R-:W-:Y:S02]  /*72d0*/  I2FP.F32.S32 R10, R10 ;  /* 0x0000000a000a7245 */ /* 0x000fe40000201400 */
        /* <DEDUP_REMOVED lines=8> */
[----:B------:R-:W-:Y:S05]  /*7360*/  BRA.U !UP1, `(.L_x_4436) ;  /* 0x0000000109fc7547 */ /* 0x000fea000b800000 */
[----:B------:R-:W1:Y:S01]  /*7370*/  LDC R14, c[0x0][0x4f0] ;  /* 0x00013c00ff0e7b82 */ /* 0x000e620000000800 */
[----:B------:R-:W-:Y:S01]  /*7380*/  SHF.L.U32 R15, R89, 0x7, RZ ;  /* 0x00000007590f7819 */ /* 0x000fe200000006ff */
[----:B------:R-:W2:Y:S03]  /*7390*/  LDCU.64 UR6, c[0x0][0x3a0] ;  /* 0x00007400ff0677ac */ /* 0x000ea60008000a00 */
[C---:B------:R-:W-:Y:S01]  /*73a0*/  IADD3 R19, PT, PT, R15.reuse, -0x180, RZ ;  /* 0xfffffe800f137810 */ /* 0x040fe20007ffe0ff */
        /* <DEDUP_REMOVED lines=12> */
[----:B------:R-:W-:Y:S01]  /*7470*/  IMAD.HI.U32 R11, R17, R11, R16 ;  /* 0x0000000b110b7227 */ /* 0x000fe200078e0010 */
[----:B------:R-:W-:Y:S02]  /*7480*/  IABS R17, R19 ;  /* 0x0000001300117213 */ /* 0x000fe40000000000 */
[----:B------:R-:W-:-:S03]  /*7490*/  LOP3.LUT R19, R19, R14, RZ, 0x3c, !PT ;  /* 0x0000000e13137212 */ /* 0x000fc600078e3cff */
        /* <DEDUP_REMOVED lines=17> */
[----:B------:R-:W-:Y:S01]  /*75b0*/  MOV R13, R18 ;  /* 0x00000012000d7202 */ /* 0x000fe20000000f00 */
[----:B------:R-:W-:Y:S01]  /*75c0*/  @P1 VIADD R11, R11, 0x1 ;  /* 0x000000010b0b1836 */ /* 0x000fe20000000000 */
[----:B------:R-:W-:-:S03]  /*75d0*/  ISETP.NE.AND P1, PT, R14, RZ, PT ;  /* 0x000000ff0e00720c */ /* 0x000fc60003f25270 */
[----:B------:R-:W-:Y:S01]  /*75e0*/  @!P2 IMAD.MOV R13, RZ, RZ, -R13 ;  /* 0x000000ffff0da224 */ /* 0x000fe200078e0a0d */
[----:B------:R-:W-:-:S04]  /*75f0*/  @!P0 IADD3 R11, PT, PT, -R11, RZ, RZ ;  /* 0x000000ff0b0b8210 */ /* 0x000fc80007ffe1ff */
        /* <DEDUP_REMOVED lines=22> */
.L_x_4436:
[----:B------:R-:W-:Y:S01]  /*7760*/  UMOV UR6, URZ ;  /* 0x000000ff00067c82 */ /* 0x000fe20008000000 */
[----:B------:R-:W-:Y:S01]  /*7770*/  IMAD.SHL.U32 R10, R90, 0x80, RZ ;  /* 0x000000805a0a7824 */ /* 0x000fe200078e00ff */
[----:B------:R-:W-:-:S05]  /*7780*/  IADD3 R11, P0, PT, RZ, -UR6, RZ ;  /* 0x80000006ff0b7c10 */ /* 0x000fca000ff1e0ff */
[----:B------:R-:W-:-:S05]  /*7790*/  IMAD.X R10, RZ, RZ, ~R10, P0 ;  /* 0x000000ffff0a7224 */ /* 0x000fca00000e0e0a */
[----:B------:R-:W-:-:S04]  /*77a0*/  SHF.R.S64 R11, R11, 0x1f, R10 ;  /* 0x0000001f0b0b7819 */ /* 0x000fc8000000100a */
[----:B------:R-:W-:-:S04]  /*77b0*/  IADD3 R111, P0, PT, R11, R111, RZ ;  /* 0x0000006f0b6f7210 */ /* 0x000fc80007f1e0ff */
[----:B------:R-:W-:-:S09]  /*77c0*/  LEA.HI.X.SX32 R110, R10, R110, 0x1, P0 ;  /* 0x0000006e0a6e7211 */ /* 0x000fd200000f0eff */
.L_x_4437:
[C---:B------:R-:W-:Y:S01]  /*77d0*/  IMAD.WIDE.U32 R14, R90.reuse, 0x40, RZ ;  /* 0x000000405a0e7825 */ /* 0x040fe200078e00ff */
[C---:B------:R-:W-:Y:S01]  /*77e0*/  @!P3 SHF.L.U64.HI R11, R90.reuse, 0x6, R91 ;  /* 0x000000065a0bb819 */ /* 0x040fe2000001025b */
        /* <DEDUP_REMOVED lines=34> */
.L_x_4439:
[----:B------:R-:W-:Y:S05]  /*7a10*/  BSYNC.RECONVERGENT B0 ;  /* 0x0000000000007941 */ /* 0x000fea0003800200 */
.L_x_4438:
[----:B------:R-:W0:Y:S02]  /*7a20*/  LDGDEPBAR ;  /* 0x00000000000079af */ /* 0x000e240000000000 */
.L_x_4435:
[----:B-12---:R-:W-:Y:S02]  /*7a30*/  FMNMX3.FTZ R12, R69, R138, R6, !PT ;  /* 0x0000008a450c7276 */ /* 0x006fe40007810006 */
        /* <DEDUP_REMOVED lines=31> */
[----:B------:R-:W-:Y:S01]  /*7c30*/  LOP3.LUT R39, R122, 0x120, R123, 0xf8, !PT ;  /* 0x000001207a277812 */ /* 0x000fe200078ef87b */
[----:B------:R-:W1:Y:S01]  /*7c40*/  SHFL.BFLY PT, R10, R12, 0x2, 0x1f ;  /* 0x0c401f000c0a7f89 */ /* 0x000e6200000e0000 */
[----:B------:R-:W-:Y:S02]  /*7c50*/  @P5 IADD3 R89, PT, PT, R89, -0x3, RZ ;  /* 0xfffffffd59595810 */ /* 0x000fe40007ffe0ff */
[----:B------:R-:W-:Y:S01]  /*7c60*/  LEA R39, R39, UR5, 0x1 ;  /* 0x0000000527277c11 */ /* 0x000fe2000f8e08ff */
[----:B------:R-:W2:Y:S03]  /*7c70*/  SHFL.BFLY PT, R11, R13, 0x2, 0x1f ;  /* 0x0c401f000d0b7f89 */ /* 0x000ea600000e0000 */
[----:B------:R-:W-:-:S02]  /*7c80*/  IADD3 R36, PT, PT, R39, 0x3020, RZ ;  /* 0x0000302027247810 */ /* 0x000fc40007ffe0ff */
[----:B-1----:R-:W-:Y:S02]  /*7c90*/  FMNMX.FTZ R10, R12, R10, !PT ;  /* 0x0000000a0c0a7209 */ /* 0x002fe40007810000 */
[----:B--2---:R-:W-:-:S03]  /*7ca0*/  FMNMX.FTZ R11, R13, R11, !PT ;  /* 0x0000000b0d0b7209 */ /* 0x004fc60007810000 */
[----:B------:R-:W1:Y:S04]  /*7cb0*/  SHFL.BFLY PT, R32, R10, 0x1, 0x1f ;  /* 0x0c201f000a207f89 */ /* 0x000e6800000e0000 */
[----:B------:R-:W2:Y:S01]  /*7cc0*/  SHFL.BFLY PT, R33, R11, 0x1, 0x1f ;  /* 0x0c201f000b217f89 */ /* 0x000ea200000e0000 */
[----:B-1----:R-:W-:-:S04]  /*7cd0*/  FMNMX.FTZ R32, R10, R32, !PT ;  /* 0x000000200a207209 */ /* 0x002fc80007810000 */
[C---:B------:R-:W-:Y:S01]  /*7ce0*/  FSETP.NEU.FTZ.AND P0, PT, R32.reuse, -INF , PT ;  /* 0xff8000002000780b */ /* 0x040fe20003f1d000 */
[C---:B------:R-:W-:Y:S01]  /*7cf0*/  FMUL.FTZ R35, R32.reuse, UR4 ;  /* 0x0000000420237c20 */ /* 0x040fe20008410000 */
[----:B--2---:R-:W-:Y:S02]  /*7d00*/  FMNMX.FTZ R33, R11, R33, !PT ;  /* 0x000000210b217209 */ /* 0x004fe40007810000 */
[----:B------:R-:W-:Y:S02]  /*7d10*/  FSEL R140, R32, RZ, P0 ;  /* 0x000000ff208c7208 */ /* 0x000fe40000000000 */
[----:B------:R-:W-:Y:S01]  /*7d20*/  FSEL R35, R35, RZ, P0 ;  /* 0x000000ff23237208 */ /* 0x000fe20000000000 */
[----:B------:R-:W-:Y:S01]  /*7d30*/  FMUL.FTZ R43, R33, UR4 ;  /* 0x00000004212b7c20 */ /* 0x000fe20008410000 */
[----:B------:R-:W-:Y:S01]  /*7d40*/  LOP3.LUT P0, RZ, R3, 0x4, RZ, 0xc0, !PT ;  /* 0x0000000403ff7812 */ /* 0x000fe2000780c0ff */
[----:B------:R-:W-:Y:S01]  /*7d50*/  FADD.FTZ R140, R69, -R140 ;  /* 0x8000008c458c7221 */ /* 0x000fe20000010000 */
[----:B------:R-:W-:Y:S01]  /*7d60*/  FSETP.NEU.FTZ.AND P1, PT, R33, -INF , PT ;  /* 0xff8000002100780b */ /* 0x000fe20003f3d000 */
[--C-:B------:R-:W-:Y:S01]  /*7d70*/  FFMA.FTZ R50, R4, UR4, -R35.reuse ;  /* 0x0000000404327c23 */ /* 0x100fe20008010823 */
[----:B------:R-:W-:Y:S01]  /*7d80*/  IADD3 R4, PT, PT, R39, 0x3000, RZ ;  /* 0x0000300027047810 */ /* 0x000fe20007ffe0ff */
[--C-:B------:R-:W-:Y:S01]  /*7d90*/  FFMA.FTZ R138, R138, UR4, -R35.reuse ;  /* 0x000000048a8a7c23 */ /* 0x100fe20008010823 */
[----:B------:R-:W-:Y:S01]  /*7da0*/  FSEL R43, R43, RZ, P1 ;  /* 0x000000ff2b2b7208 */ /* 0x000fe20000800000 */
[----:B------:R-:W-:Y:S01]  /*7db0*/  FMUL.FTZ R140, R140, UR4 ;  /* 0x000000048c8c7c20 */ /* 0x000fe20008410000 */
[----:B------:R-:W-:Y:S01]  /*7dc0*/  FSEL R141, R33, RZ, P1 ;  /* 0x000000ff218d7208 */ /* 0x000fe20000800000 */
[--C-:B------:R-:W-:Y:S01]  /*7dd0*/  FFMA.FTZ R51, R5, UR4, -R35.reuse ;  /* 0x0000000405337c23 */ /* 0x100fe20008010823 */
[----:B------:R-:W-:Y:S01]  /*7de0*/  FFMA.FTZ R6, R6, UR4, -R35 ;  /* 0x0000000406067c23 */ /* 0x000fe20008010823 */
[--C-:B------:R-:W-:Y:S01]  /*7df0*/  FFMA.FTZ R63, R9, UR4, -R43.reuse ;  /* 0x00000004093f7c23 */ /* 0x100fe2000801082b */
[----:B------:R-:W-:Y:S01]  /*7e00*/  FFMA.FTZ R62, R8, UR4, -R43 ;  /* 0x00000004083e7c23 */ /* 0x000fe2000801082b */
[----:B------:R-:W-:Y:S01]  /*7e10*/  @P0 IADD3 R36, PT, PT, R4, -0x20, RZ ;  /* 0xffffffe004240810 */ /* 0x000fe20007ffe0ff */
[----:B------:R-:W1:Y:S01]  /*7e20*/  LDSM.16.MT88.4 R8, [R39+0x3000] ;  /* 0x003000002708783b */ /* 0x000e620000004200 */
[----:B------:R-:W-:Y:S01]  /*7e30*/  FADD.FTZ R141, R70, -R141 ;  /* 0x8000008d468d7221 */ /* 0x000fe20000010000 */
[--C-:B------:R-:W-:Y:S01]  /*7e40*/  FFMA.FTZ R139, R139, UR4, -R43.reuse ;  /* 0x000000048b8b7c23 */ /* 0x100fe2000801082b */
[--C-:B------:R-:W-:Y:S01]  /*7e50*/  FFMA.FTZ R47, R7, UR4, -R43.reuse ;  /* 0x00000004072f7c23 */ /* 0x100fe2000801082b */
[----:B------:R-:W2:Y:S01]  /*7e60*/  LDSM.16.MT88.4 R20, [R36] ;  /* 0x000000002414783b */ /* 0x000ea20000004200 */
[----:B------:R-:W-:Y:S01]  /*7e70*/  FMUL.FTZ R141, R141, UR4 ;  /* 0x000000048d8d7c20 */ /* 0x000fe20008410000 */
[----:B------:R-:W-:Y:S01]  /*7e80*/  MUFU.EX2 R63, R63 ;  /* 0x0000003f003f7308 */ /* 0x000fe20000000800 */
[--C-:B------:R-:W-:Y:S01]  /*7e90*/  FFMA.FTZ R83, R30, UR4, -R43.reuse ;  /* 0x000000041e537c23 */ /* 0x100fe2000801082b */
[--C-:B------:R-:W-:Y:S01]  /*7ea0*/  FFMA.FTZ R80, R28, UR4, -R43.reuse ;  /* 0x000000041c507c23 */ /* 0x100fe2000801082b */
[--C-:B------:R-:W-:Y:S01]  /*7eb0*/  FFMA.FTZ R75, R29, UR4, -R43.reuse ;  /* 0x000000041d4b7c23 */ /* 0x100fe2000801082b */
[----:B------:R-:W-:Y:S01]  /*7ec0*/  FFMA.FTZ R119, R142, UR4, -R43 ;  /* 0x000000048e777c23 */ /* 0x000fe2000801082b */
[----:B------:R-:W3:Y:S01]  /*7ed0*/  LDSM.16.MT88.4 R28, [R39+0x3400] ;  /* 0x00340000271c783b */ /* 0x000ee20000004200 */
[--C-:B------:R-:W-:Y:S01]  /*7ee0*/  FFMA.FTZ R90, R27, UR4, -R35.reuse ;  /* 0x000000041b5a7c23 */ /* 0x100fe20008010823 */
[--C-:B------:R-:W-:Y:S01]  /*7ef0*/  FFMA.FTZ R81, R26, UR4, -R35.reuse ;  /* 0x000000041a517c23 */ /* 0x100fe20008010823 */
[----:B------:R-:W4:Y:S01]  /*7f00*/  MUFU.EX2 R139, R139 ;  /* 0x0000008b008b7308 */ /* 0x000f220000000800 */
        /* <DEDUP_REMOVED lines=21> */
[----:B------:R-:W-:Y:S01]  /*8060*/  FFMA.FTZ R42, R42, UR4, -R35 ;  /* 0x000000042a2a7c23 */ /* 0x000fe20008010823 */
[----:B------:R-:W-:Y:S01]  /*8070*/  FFMA.FTZ R40, R40, UR4, -R43 ;  /* 0x0000000428287c23 */ /* 0x000fe2000801082b */
[----:B------:R-:W-:Y:S01]  /*8080*/  MUFU.EX2 R138, R138 ;  /* 0x0000008a008a7308 */ /* 0x000fe20000000800 */
[----:B------:R-:W-:-:S07]  /*8090*/  FFMA.FTZ R2, R2, UR4, -R35 ;  /* 0x0000000402027c23 */ /* 0x000fce0008010823 */
[----:B------:R-:W4:Y:S01]  /*80a0*/  MUFU.EX2 R70, R6 ;  /* 0x0000000600467308 */ /* 0x000f220000000800 */
[----:B-----5:R-:W-:-:S07]  /*80b0*/  F2FP.F16.F32.PACK_AB R18, R47, R62 ;  /* 0x0000003e2f12723e */ /* 0x020fce00000000ff */
[----:B------:R-:W5:Y:S08]  /*80c0*/  MUFU.EX2 R141, R141 ;  /* 0x0000008d008d7308 */ /* 0x000f700000000800 */
[----:B------:R-:W1:Y:S01]  /*80d0*/  MUFU.EX2 R140, R140 ;  /* 0x0000008c008c7308 */ /* 0x000e620000000800 */
[----:B----4-:R-:W-:-:S07]  /*80e0*/  F2FP.F16.F32.PACK_AB R17, R70, R138 ;  /* 0x0000008a4611723e */ /* 0x010fce00000000ff */
[----:B------:R-:W-:Y:S01]  /*80f0*/  MUFU.EX2 R51, R51 ;  /* 0x0000003300337308 */ /* 0x000fe20000000800 */
[-C--:B-----5:R-:W-:Y:S01]  /*8100*/  FMUL.FTZ R4, R104, R141.reuse ;  /* 0x0000008d68047220 */ /* 0x0a0fe20000410000 */
[-C--:B------:R-:W-:Y:S01]  /*8110*/  FMUL.FTZ R5, R105, R141.reuse ;  /* 0x0000008d69057220 */ /* 0x080fe20000410000 */
[-C--:B------:R-:W-:Y:S01]  /*8120*/  FMUL.FTZ R100, R100, R141.reuse ;  /* 0x0000008d64647220 */ /* 0x080fe20000410000 */
[-C--:B------:R-:W-:Y:S01]  /*8130*/  FMUL.FTZ R101, R101, R141.reuse ;  /* 0x0000008d65657220 */ /* 0x080fe20000410000 */
[-C--:B------:R-:W-:Y:S01]  /*8140*/  FMUL.FTZ R12, R96, R141.reuse ;  /* 0x0000008d600c7220 */ /* 0x080fe20000410000 */
[-C--:B------:R-:W-:Y:S01]  /*8150*/  FMUL.FTZ R13, R97, R141.reuse ;  /* 0x0000008d610d7220 */ /* 0x080fe20000410000 */
[-C--:B------:R-:W-:Y:S01]  /*8160*/  FMUL.FTZ R92, R92, R141.reuse ;  /* 0x0000008d5c5c7220 */ /* 0x080fe20000410000 */
[----:B------:R-:W4:Y:S01]  /*8170*/  MUFU.EX2 R50, R50 ;  /* 0x0000003200327308 */ /* 0x000f220000000800 */
[-C--:B-1----:R-:W-:Y:S01]  /*8180*/  FMUL.FTZ R6, R106, R140.reuse ;  /* 0x0000008c6a067220 */ /* 0x082fe20000410000 */
[-C--:B------:R-:W-:Y:S01]  /*8190*/  FMUL.FTZ R7, R107, R140.reuse ;  /* 0x0000008c6b077220 */ /* 0x080fe20000410000 */
[-C--:B------:R-:W-:Y:S01]  /*81a0*/  FMUL.FTZ R102, R102, R140.reuse ;  /* 0x0000008c66667220 */ /* 0x080fe20000410000 */
[-C--:B------:R-:W-:Y:S01]  /*81b0*/  FMUL.FTZ R103, R103, R140.reuse ;  /* 0x0000008c67677220 */ /* 0x080fe20000410000 */
[-C--:B------:R-:W-:Y:S01]  /*81c0*/  FMUL.FTZ R14, R98, R140.reuse ;  /* 0x0000008c620e7220 */ /* 0x080fe20000410000 */
[-C--:B------:R-:W-:Y:S01]  /*81d0*/  FMUL.FTZ R15, R99, R140.reuse ;  /* 0x0000008c630f7220 */ /* 0x080fe20000410000 */
[-C--:B------:R-:W-:Y:S01]  /*81e0*/  FMUL.FTZ R93, R93, R141.reuse ;  /* 0x0000008d5d5d7220 */ /* 0x080fe20000410000 */
[-C--:B------:R-:W-:Y:S01]  /*81f0*/  FMUL.FTZ R94, R94, R140.reuse ;  /* 0x0000008c5e5e7220 */ /* 0x080fe20000410000 */
[-C--:B------:R-:W-:Y:S01]  /*8200*/  FMUL.FTZ R95, R95, R140.reuse ;  /* 0x0000008c5f5f7220 */ /* 0x080fe20000410000 */
[----:B------:R-:W-:Y:S01]  /*8210*/  MUFU.EX2 R119, R119 ;  /* 0x0000007700777308 */ /* 0x000fe20000000800 */
[----:B------:R-:W-:Y:S01]  /*8220*/  FFMA.FTZ R86, R86, R141, R139 ;  /* 0x0000008d56567223 */ /* 0x000fe2000001008b */
[----:B------:R-:W-:-:S03]  /*8230*/  FFMA.FTZ R88, R88, R140, R138 ;  /* 0x0000008c58587223 */ /* 0x000fc6000001008a */
[----:B------:R-:W-:Y:S01]  /*8240*/  FADD.FTZ R86, R63, R86 ;  /* 0x000000563f567221 */ /* 0x000fe20000010000 */
[----:B------:R-:W-:Y:S01]  /*8250*/  FADD.FTZ R88, R70, R88 ;  /* 0x0000005846587221 */ /* 0x000fe20000010000 */
[----:B----4-:R-:W-:Y:S01]  /*8260*/  F2FP.F16.F32.PACK_AB R19, R50, R51 ;  /* 0x000000333213723e */ /* 0x010fe200000000ff */
[----:B------:R-:W1:Y:S01]  /*8270*/  MUFU.EX2 R83, R83 ;  /* 0x0000005300537308 */ /* 0x000e620000000800 */
[----:B------:R-:W-:Y:S01]  /*8280*/  FADD.FTZ R62, R62, R86 ;  /* 0x000000563e3e7221 */ /* 0x000fe20000010000 */
[----:B------:R-:W-:Y:S01]  /*8290*/  FADD.FTZ R88, R51, R88 ;  /* 0x0000005833587221 */ /* 0x000fe20000010000 */
[----:B------:R-:W-:Y:S01]  /*82a0*/  FFMA.FTZ R86, R41, UR4, -R43 ;  /* 0x0000000429567c23 */ /* 0x000fe2000801082b */
[--C-:B------:R-:W-:Y:S01]  /*82b0*/  FFMA.FTZ R41, R37, UR4, -R35.reuse ;  /* 0x0000000425297c23 */ /* 0x100fe20008010823 */
[----:B------:R-:W-:Y:S01]  /*82c0*/  FADD.FTZ R62, R47, R62 ;  /* 0x0000003e2f3e7221 */ /* 0x000fe20000010000 */
[----:B------:R-:W-:Y:S01]  /*82d0*/  HMMA.16816.F32 R4, R16, R8, R4 ;  /* 0x000000081004723c */ /* 0x000fe20000001804 */
[----:B------:R-:W-:Y:S01]  /*82e0*/  FADD.FTZ R50, R50, R88 ;  /* 0x0000005832327221 */ /* 0x000fe20000010000 */
[----:B------:R-:W4:Y:S01]  /*82f0*/  MUFU.EX2 R80, R80 ;  /* 0x0000005000507308 */ /* 0x000f220000000800 */
[----:B------:R-:W-:Y:S01]  /*8300*/  FFMA.FTZ R88, R34, UR4, -R35 ;  /* 0x0000000422587c23 */ /* 0x000fe20008010823 */
[----:B------:R-:W-:-:S02]  /*8310*/  MOV R70, R33 ;  /* 0x0000002100467202 */ /* 0x000fc40000000f00 */
[----:B------:R-:W-:Y:S02]  /*8320*/  @P5 MOV R70, R33 ;  /* 0x0000002100465202 */ /* 0x000fe40000000f00 */
[----:B------:R-:W-:Y:S01]  /*8330*/  HMMA.16816.F32 R8, R16, R10, R100 ;  /* 0x0000000a1008723c */ /* 0x000fe20000001864 */
[----:B------:R-:W-:Y:S01]  /*8340*/  LDSM.16.MT88.4 R100, [R39+0x3c00] ;  /* 0x003c00002764783b */ /* 0x000fe20000004200 */
[----:B------:R-:W5:Y:S01]  /*8350*/  MUFU.EX2 R75, R75 ;  /* 0x0000004b004b7308 */ /* 0x000f620000000800 */
[----:B-1----:R-:W-:Y:S01]  /*8360*/  F2FP.F16.F32.PACK_AB R24, R83, R119 ;  /* 0x000000775318723e */ /* 0x002fe200000000ff */
[----:B------:R-:W-:-:S04]  /*8370*/  FADD.FTZ R119, R119, R62 ;  /* 0x0000003e77777221 */ /* 0x000fc80000010000 */
[----:B--2---:R-:W-:Y:S01]  /*8380*/  HMMA.16816.F32 R12, R16, R20, R12 ;  /* 0x00000014100c723c */ /* 0x004fe2000000180c */
[----:B------:R-:W-:Y:S01]  /*8390*/  FADD.FTZ R119, R83, R119 ;  /* 0x0000007753777221 */ /* 0x000fe20000010000 */
[----:B------:R-:W1:Y:S03]  /*83a0*/  MUFU.EX2 R90, R90 ;  /* 0x0000005a005a7308 */ /* 0x000e660000000800 */
[----:B----4-:R-:W-:-:S03]  /*83b0*/  FADD.FTZ R119, R80, R119 ;  /* 0x0000007750777221 */ /* 0x010fc60000010000 */
[----:B------:R-:W-:Y:S01]  /*83c0*/  HMMA.16816.F32 R16, R16, R22, R92 ;  /* 0x000000161010723c */ /* 0x000fe2000000185c */
[----:B------:R-:W2:Y:S01]  /*83d0*/  LDSM.16.MT88.4 R20, [R36+0x400] ;  /* 0x000400002414783b */ /* 0x000ea20000004200 */
        /* <DEDUP_REMOVED lines=8> */
[----:B------:R-:W4:Y:S01]  /*8460*/  MUFU.EX2 R134, R134 ;  /* 0x0000008600867308 */ /* 0x000f220000000800 */
[----:B-----5:R-:W-:-:S07]  /*8470*/  FADD.FTZ R81, R73, R81 ;  /* 0x0000005149517221 */ /* 0x020fce0000010000 */
[----:B------:R-:W5:Y:S01]  /*8480*/  MUFU.EX2 R124, R124 ;  /* 0x0000007c007c7308 */ /* 0x000f620000000800 */
[C---:B-1----:R-:W-:Y:S01]  /*8490*/  F2FP.F16.F32.PACK_AB R27, R69.reuse, R73 ;  /* 0x00000049451b723e */ /* 0x042fe200000000ff */
[----:B------:R-:W-:-:S06]  /*84a0*/  FADD.FTZ R69, R69, R81 ;  /* 0x0000005145457221 */ /* 0x000fcc0000010000 */
[----:B---3--:R-:W-:Y:S01]  /*84b0*/  HMMA.16816.F32 R4, R24, R28, R4 ;  /* 0x0000001c1804723c */ /* 0x008fe20000001804 */
[----:B------:R-:W-:Y:S01]  /*84c0*/  MUFU.EX2 R125, R125 ;  /* 0x0000007d007d7308 */ /* 0x000fe20000000800 */
[----:B----4-:R-:W-:-:S06]  /*84d0*/  FADD.FTZ R75, R134, R75 ;  /* 0x0000004b864b7221 */ /* 0x010fcc0000010000 */
[----:B------:R-:W-:Y:S01]  /*84e0*/  HMMA.16816.F32 R8, R24, R30, R8 ;  /* 0x0000001e1808723c */ /* 0x000fe20000001808 */
[----:B------:R-:W1:Y:S01]  /*84f0*/  LDSM.16.MT88.4 R28, [R39+0x3800] ;  /* 0x00380000271c783b */ /* 0x000e620000004200 */
[----:B------:R-:W3:Y:S01]  /*8500*/  MUFU.EX2 R91, R91 ;  /* 0x0000005b005b7308 */ /* 0x000ee20000000800 */
[----:B-----5:R-:W-:-:S05]  /*8510*/  FADD.FTZ R75, R124, R75 ;  /* 0x0000004b7c4b7221 */ /* 0x020fca0000010000 */
[C---:B--2---:R-:W-:Y:S02]  /*8520*/  HMMA.16816.F32 R12, R24.reuse, R20, R12 ;  /* 0x00000014180c723c */ /* 0x044fe4000000180c */
[----:B------:R-:W2:Y:S06]  /*8530*/  MUFU.EX2 R133, R133 ;  /* 0x0000008500857308 */ /* 0x000eac0000000800 */
[----:B------:R-:W-:Y:S01]  /*8540*/  HMMA.16816.F32 R16, R24, R22, R16 ;  /* 0x000000161810723c */ /* 0x000fe20000001810 */
[----:B------:R-:W4:Y:S01]  /*8550*/  LDSM.16.MT88.4 R20, [R36+0x800] ;  /* 0x000800002414783b */ /* 0x000f220000004200 */
[----:B------:R-:W5:Y:S01]  /*8560*/  MUFU.EX2 R131, R131 ;  /* 0x0000008300837308 */ /* 0x000f620000000800 */
[----:B------:R-:W-:-:S02]  /*8570*/  F2FP.F16.F32.PACK_AB R24, R124, R134 ;  /* 0x000000867c18723e */ /* 0x000fc400000000ff */
[----:B---3--:R-:W-:Y:S01]  /*8580*/  F2FP.F16.F32.PACK_AB R26, R91, R125 ;  /* 0x0000007d5b1a723e */ /* 0x008fe200000000ff */
[----:B------:R-:W-:-:S04]  /*8590*/  FADD.FTZ R125, R125, R75 ;  /* 0x0000004b7d7d7221 */ /* 0x000fc80000010000 */
[----:B------:R-:W-:Y:S01]  /*85a0*/  MUFU.EX2 R132, R132 ;  /* 0x0000008400847308 */ /* 0x000fe20000000800 */
[----:B--2---:R-:W-:-:S07]  /*85b0*/  FADD.FTZ R69, R133, R69 ;  /* 0x0000004585457221 */ /* 0x004fce0000010000 */
[----:B------:R-:W2:Y:S01]  /*85c0*/  MUFU.EX2 R128, R128 ;  /* 0x0000008000807308 */ /* 0x000ea20000000800 */
[C---:B-----5:R-:W-:Y:S01]  /*85d0*/  F2FP.F16.F32.PACK_AB R25, R131.reuse, R133 ;  /* 0x000000858319723e */ /* 0x060fe200000000ff */
[----:B------:R-:W-:-:S06]  /*85e0*/  FADD.FTZ R69, R131, R69 ;  /* 0x0000004583457221 */ /* 0x000fcc0000010000 */
[----:B------:R-:W-:Y:S08]  /*85f0*/  MUFU.EX2 R59, R59 ;  /* 0x0000003b003b7308 */ /* 0x000ff00000000800 */
[----:B------:R-:W-:Y:S01]  /*8600*/  MUFU.EX2 R53, R53 ;  /* 0x0000003500357308 */ /* 0x000fe20000000800 */
[----:B--2---:R-:W-:Y:S01]  /*8610*/  F2FP.F16.F32.PACK_AB R27, R128, R132 ;  /* 0x00000084801b723e */ /* 0x004fe200000000ff */
[----:B------:R-:W-:Y:S01]  /*8620*/  FADD.FTZ R132, R132, R69 ;  /* 0x0000004584847221 */ /* 0x000fe20000010000 */
[----:B------:R-:W-:-:S02]  /*8630*/  MOV R69, R32 ;  /* 0x0000002000457202 */ /* 0x000fc40000000f00 */
[----:B------:R-:W-:Y:S01]  /*8640*/  @P5 MOV R69, R32 ;  /* 0x0000002000455202 */ /* 0x000fe20000000f00 */
[----:B------:R-:W-:Y:S02]  /*8650*/  FADD.FTZ R132, R128, R132 ;  /* 0x0000008480847221 */ /* 0x000fe40000010000 */
[C---:B-1----:R-:W-:Y:S01]  /*8660*/  HMMA.16816.F32 R8, R24.reuse, R30, R8 ;  /* 0x0000001e1808723c */ /* 0x042fe20000001808 */
[----:B------:R-:W-:Y:S01]  /*8670*/  FFMA.FTZ R30, R71, UR4, -R43 ;  /* 0x00000004471e7c23 */ /* 0x000fe2000801082b */
[--C-:B------:R-:W-:Y:S01]  /*8680*/  FFMA.FTZ R71, R66, UR4, -R35.reuse ;  /* 0x0000000442477c23 */ /* 0x100fe20008010823 */
[----:B------:R-:W-:Y:S01]  /*8690*/  FFMA.FTZ R31, R65, UR4, -R35 ;  /* 0x00000004411f7c23 */ /* 0x000fe20008010823 */
[--C-:B------:R-:W-:Y:S01]  /*86a0*/  FFMA.FTZ R65, R67, UR4, -R43.reuse ;  /* 0x0000000443417c23 */ /* 0x100fe2000801082b */
[--C-:B------:R-:W-:Y:S01]  /*86b0*/  FFMA.FTZ R67, R64, UR4, -R43.reuse ;  /* 0x0000000440437c23 */ /* 0x100fe2000801082b */
[--C-:B------:R-:W-:Y:S01]  /*86c0*/  FFMA.FTZ R64, R55, UR4, -R43.reuse ;  /* 0x0000000437407c23 */ /* 0x100fe2000801082b */
[----:B------:R-:W-:Y:S01]  /*86d0*/  MUFU.EX2 R30, R30 ;  /* 0x0000001e001e7308 */ /* 0x000fe20000000800 */
[C---:B------:R-:W-:Y:S01]  /*86e0*/  HMMA.16816.F32 R4, R24.reuse, R28, R4 ;  /* 0x0000001c1804723c */ /* 0x040fe20000001804 */
[--C-:B------:R-:W-:Y:S01]  /*86f0*/  FFMA.FTZ R55, R54, UR4, -R43.reuse ;  /* 0x0000000436377c23 */ /* 0x100fe2000801082b */
[--C-:B------:R-:W-:Y:S01]  /*8700*/  FFMA.FTZ R54, R74, UR4, -R43.reuse ;  /* 0x000000044a367c23 */ /* 0x100fe2000801082b */
[--C-:B------:R-:W-:Y:S01]  /*8710*/  FFMA.FTZ R66, R120, UR4, -R43.reuse ;  /* 0x0000000478427c23 */ /* 0x100fe2000801082b */
[----:B------:R-:W-:Y:S01]  /*8720*/  FFMA.FTZ R28, R79, UR4, -R43 ;  /* 0x000000044f1c7c23 */ /* 0x000fe2000801082b */
[----:B------:R-:W-:Y:S01]  /*8730*/  FFMA.FTZ R74, R56, UR4, -R35 ;  /* 0x00000004384a7c23 */ /* 0x000fe20008010823 */
[--C-:B------:R-:W-:Y:S01]  /*8740*/  FFMA.FTZ R29, R127, UR4, -R43.reuse ;  /* 0x000000047f1d7c23 */ /* 0x100fe2000801082b */
[----:B------:R-:W-:Y:S01]  /*8750*/  MUFU.EX2 R71, R71 ;  /* 0x0000004700477308 */ /* 0x000fe20000000800 */
[----:B----4-:R-:W-:Y:S01]  /*8760*/  HMMA.16816.F32 R12, R24, R20, R12 ;  /* 0x00000014180c723c */ /* 0x010fe2000000180c */
[--C-:B------:R-:W-:Y:S01]  /*8770*/  FFMA.FTZ R20, R126, UR4, -R43.reuse ;  /* 0x000000047e147c23 */ /* 0x100fe2000801082b */
[--C-:B------:R-:W-:Y:S01]  /*8780*/  FFMA.FTZ R21, R121, UR4, -R43.reuse ;  /* 0x0000000479157c23 */ /* 0x100fe2000801082b */
[----:B------:R-:W-:-:S04]  /*8790*/  FFMA.FTZ R56, R61, UR4, -R43 ;  /* 0x000000043d387c23 */ /* 0x000fc8000801082b */
[----:B------:R-:W-:Y:S01]  /*87a0*/  MUFU.EX2 R20, R20 ;  /* 0x0000001400147308 */ /* 0x000fe20000000800 */
[----:B------:R-:W-:Y:S01]  /*87b0*/  HMMA.16816.F32 R16, R24, R22, R16 ;  /* 0x000000161810723c */ /* 0x000fe20000001810 */
[----:B------:R-:W-:Y:S01]  /*87c0*/  FFMA.FTZ R23, R78, UR4, -R43 ;  /* 0x000000044e177c23 */ /* 0x000fe2000801082b */
[--C-:B------:R-:W-:Y:S01]  /*87d0*/  FFMA.FTZ R24, R77, UR4, -R35.reuse ;  /* 0x000000044d187c23 */ /* 0x100fe20008010823 */
[--C-:B------:R-:W-:Y:S01]  /*87e0*/  FFMA.FTZ R26, R76, UR4, -R35.reuse ;  /* 0x000000044c1a7c23 */ /* 0x100fe20008010823 */
[--C-:B------:R-:W-:Y:S01]  /*87f0*/  FFMA.FTZ R76, R58, UR4, -R35.reuse ;  /* 0x000000043a4c7c23 */ /* 0x100fe20008010823 */
[----:B------:R-:W-:Y:S01]  /*8800*/  FFMA.FTZ R77, R57, UR4, -R35 ;  /* 0x00000004394d7c23 */ /* 0x000fe20008010823 */
[--C-:B------:R-:W-:Y:S01]  /*8810*/  FFMA.FTZ R25, R130, UR4, -R43.reuse ;  /* 0x0000000482197c23 */ /* 0x100fe2000801082b */
[----:B------:R-:W1:Y:S01]  /*8820*/  MUFU.EX2 R23, R23 ;  /* 0x0000001700177308 */ /* 0x000e620000000800 */
[--C-:B------:R-:W-:Y:S01]  /*8830*/  FFMA.FTZ R27, R129, UR4, -R43.reuse ;  /* 0x00000004811b7c23 */ /* 0x100fe2000801082b */
[--C-:B------:R-:W-:Y:S01]  /*8840*/  FFMA.FTZ R22, R82, UR4, -R43.reuse ;  /* 0x0000000452167c23 */ /* 0x100fe2000801082b */
[--C-:B------:R-:W-:Y:S01]  /*8850*/  FFMA.FTZ R57, R72, UR4, -R43.reuse ;  /* 0x0000000448397c23 */ /* 0x100fe2000801082b */
[----:B------:R-:W-:-:S04]  /*8860*/  FFMA.FTZ R58, R60, UR4, -R43 ;  /* 0x000000043c3a7c23 */ /* 0x000fc8000801082b */
[----:B------:R-:W2:Y:S08]  /*8870*/  MUFU.EX2 R21, R21 ;  /* 0x0000001500157308 */ /* 0x000eb00000000800 */
[----:B------:R-:W3:Y:S01]  /*8880*/  MUFU.EX2 R31, R31 ;  /* 0x0000001f001f7308 */ /* 0x000ee20000000800 */
[----:B-1----:R-:W-:-:S07]  /*8890*/  F2FP.F16.F32.PACK_AB R92, R23, R30 ;  /* 0x0000001e175c723e */ /* 0x002fce00000000ff */
[----:B------:R-:W1:Y:S01]  /*88a0*/  MUFU.EX2 R24, R24 ;  /* 0x0000001800187308 */ /* 0x000e620000000800 */
[----:B--2---:R-:W-:-:S07]  /*88b0*/  F2FP.F16.F32.PACK_AB R94, R21, R20 ;  /* 0x00000014155e723e */ /* 0x004fce00000000ff */
[----:B------:R-:W2:Y:S01]  /*88c0*/  MUFU.EX2 R26, R26 ;  /* 0x0000001a001a7308 */ /* 0x000ea20000000800 */
[----:B---3--:R-:W-:Y:S01]  /*88d0*/  F2FP.F16.F32.PACK_AB R93, R31, R71 ;  /* 0x000000471f5d723e */ /* 0x008fe200000000ff */
[----:B------:R-:W-:-:S04]  /*88e0*/  FADD.FTZ R71, R71, R132 ;  /* 0x0000008447477221 */ /* 0x000fc80000010000 */
[----:B------:R-:W-:Y:S02]  /*88f0*/  FADD.FTZ R71, R31, R71 ;  /* 0x000000471f477221 */ /* 0x000fe40000010000 */
[----:B------:R-:W-:Y:S02]  /*8900*/  MUFU.EX2 R66, R66 ;  /* 0x0000004200427308 */ /* 0x000fe40000000800 */
[----:B-1----:R-:W-:-:S06]  /*8910*/  FADD.FTZ R71, R24, R71 ;  /* 0x0000004718477221 */ /* 0x002fcc0000010000 */
[----:B------:R-:W-:Y:S01]  /*8920*/  MUFU.EX2 R28, R28 ;  /* 0x0000001c001c7308 */ /* 0x000fe20000000800 */
[C---:B--2---:R-:W-:Y:S01]  /*8930*/  F2FP.F16.F32.PACK_AB R95, R26.reuse, R24 ;  /* 0x000000181a5f723e */ /* 0x044fe200000000ff */
[----:B------:R-:W-:-:S04]  /*8940*/  FADD.FTZ R26, R26, R71 ;  /* 0x000000471a1a7221 */ /* 0x000fc80000010000 */
[----:B------:R-:W-:Y:S02]  /*8950*/  FADD.FTZ R26, R59, R26 ;  /* 0x0000001a3b1a7221 */ /* 0x000fe40000010000 */
[C---:B------:R-:W-:Y:S01]  /*8960*/  HMMA.16816.F32 R104, R92.reuse, R100, R4 ;  /* 0x000000645c68723c */ /* 0x040fe20000001804 */
[----:B------:R-:W1:Y:S01]  /*8970*/  LDSM.16.MT88.4 R4, [R36+0xc00] ;  /* 0x000c00002404783b */ /* 0x000e620000004200 */
[----:B------:R-:W-:Y:S06]  /*8980*/  MUFU.EX2 R65, R65 ;  /* 0x0000004100417308 */ /* 0x000fec0000000800 */
[C---:B------:R-:W-:Y:S01]  /*8990*/  HMMA.16816.F32 R100, R92.reuse, R102, R8 ;  /* 0x000000665c64723c */ /* 0x040fe20000001808 */
[----:B------:R-:W2:Y:S01]  /*89a0*/  LDSM.16.MT88.4 R8, [R36+0x1000] ;  /* 0x001000002408783b */ /* 0x000ea20000004200 */
[----:B------:R-:W-:Y:S08]  /*89b0*/  MUFU.EX2 R67, R67 ;  /* 0x0000004300437308 */ /* 0x000ff00000000800 */
[----:B------:R-:W3:Y:S08]  /*89c0*/  MUFU.EX2 R76, R76 ;  /* 0x0000004c004c7308 */ /* 0x000ef00000000800 */
[----:B------:R-:W-:Y:S08]  /*89d0*/  MUFU.EX2 R77, R77 ;  /* 0x0000004d004d7308 */ /* 0x000ff00000000800 */
[----:B------:R-:W4:Y:S01]  /*89e0*/  MUFU.EX2 R74, R74 ;  /* 0x0000004a004a7308 */ /* 0x000f220000000800 */
[----:B---3--:R-:W-:Y:S01]  /*89f0*/  FADD.FTZ R26, R76, R26 ;  /* 0x0000001a4c1a7221 */ /* 0x008fe20000010000 */
[----:B-1----:R-:W-:Y:S01]  /*8a00*/  HMMA.16816.F32 R96, R92, R4, R12 ;  /* 0x000000045c60723c */ /* 0x002fe2000000180c */
[----:B------:R-:W1:Y:S01]  /*8a10*/  LDSM.16.MT88.4 R12, [R39+0x4000] ;  /* 0x00400000270c783b */ /* 0x000e620000004200 */
[----:B------:R-:W-:-:S04]  /*8a20*/  F2FP.F16.F32.PACK_AB R4, R28, R66 ;  /* 0x000000421c04723e */ /* 0x000fc800000000ff */
[----:B------:R-:W-:Y:S01]  /*8a30*/  MUFU.EX2 R64, R64 ;  /* 0x0000004000407308 */ /* 0x000fe20000000800 */
[----:B------:R-:W-:Y:S01]  /*8a40*/  F2FP.F16.F32.PACK_AB R5, R76, R59 ;  /* 0x0000003b4c05723e */ /* 0x000fe200000000ff */
[----:B------:R-:W-:Y:S01]  /*8a50*/  HMMA.16816.F32 R92, R92, R6, R16 ;  /* 0x000000065c5c723c */ /* 0x000fe20000001810 */
[----:B------:R-:W-:Y:S01]  /*8a60*/  F2FP.F16.F32.PACK_AB R6, R67, R65 ;  /* 0x000000414306723e */ /* 0x000fe200000000ff */
[----:B------:R-:W3:Y:S01]  /*8a70*/  LDSM.16.MT88.4 R16, [R39+0x4400] ;  /* 0x004400002710783b */ /* 0x000ee20000004200 */
[----:B----4-:R-:W-:-:S03]  /*8a80*/  F2FP.F16.F32.PACK_AB R7, R74, R77 ;  /* 0x0000004d4a07723e */ /* 0x010fc600000000ff */
[----:B------:R-:W4:Y:S01]  /*8a90*/  MUFU.EX2 R55, R55 ;  /* 0x0000003700377308 */ /* 0x000f220000000800 */
[----:B------:R-:W-:-:S04]  /*8aa0*/  FADD.FTZ R77, R77, R26 ;  /* 0x0000001a4d4d7221 */ /* 0x000fc80000010000 */
[----:B------:R-:W-:-:S03]  /*8ab0*/  FADD.FTZ R77, R74, R77 ;  /* 0x0000004d4a4d7221 */ /* 0x000fc60000010000 */
[----:B------:R-:W-:Y:S01]  /*8ac0*/  MUFU.EX2 R29, R29 ;  /* 0x0000001d001d7308 */ /* 0x000fe20000000800 */
[----:B--2---:R-:W-:Y:S01]  /*8ad0*/  HMMA.16816.F32 R96, R4, R8, R96 ;  /* 0x000000080460723c */ /* 0x004fe20000001860 */
[----:B------:R-:W-:-:S06]  /*8ae0*/  FADD.FTZ R77, R53, R77 ;  /* 0x0000004d354d7221 */ /* 0x000fcc0000010000 */
[----:B------:R-:W-:Y:S01]  /*8af0*/  MUFU.EX2 R54, R54 ;  /* 0x0000003600367308 */ /* 0x000fe20000000800 */
[C---:B------:R-:W-:Y:S01]  /*8b00*/  HMMA.16816.F32 R92, R4.reuse, R10, R92 ;  /* 0x0000000a045c723c */ /* 0x040fe2000000185c */
[----:B------:R-:W-:Y:S06]  /*8b10*/  LDSM.16.MT88.4 R8, [R39+0x4800] ;  /* 0x004800002708783b */ /* 0x000fec0000004200 */
[----:B------:R-:W2:Y:S01]  /*8b20*/  MUFU.EX2 R52, R52 ;  /* 0x0000003400347308 */ /* 0x000ea20000000800 */
[C---:B-1----:R-:W-:Y:S07]  /*8b30*/  HMMA.16816.F32 R104, R4.reuse, R12, R104 ;  /* 0x0000000c0468723c */ /* 0x042fee0000001868 */
[----:B------:R-:W1:Y:S01]  /*8b40*/  MUFU.EX2 R49, R49 ;  /* 0x0000003100317308 */ /* 0x000e620000000800 */
[----:B------:R-:W-:Y:S01]  /*8b50*/  HMMA.16816.F32 R100, R4, R14, R100 ;  /* 0x0000000e0464723c */ /* 0x000fe20000001864 */
[----:B------:R-:W5:Y:S01]  /*8b60*/  LDSM.16.MT88.4 R12, [R36+0x1400] ;  /* 0x00140000240c783b */ /* 0x000f620000004200 */
[----:B----4-:R-:W-:-:S05]  /*8b70*/  F2FP.F16.F32.PACK_AB R4, R55, R64 ;  /* 0x000000403704723e */ /* 0x010fca00000000ff */
[----:B------:R-:W4:Y:S01]  /*8b80*/  MUFU.EX2 R48, R48 ;  /* 0x0000003000307308 */ /* 0x000f220000000800 */
[C---:B--2---:R-:W-:Y:S01]  /*8b90*/  F2FP.F16.F32.PACK_AB R5, R52.reuse, R53 ;  /* 0x000000353405723e */ /* 0x044fe200000000ff */
[----:B------:R-:W-:Y:S01]  /*8ba0*/  FADD.FTZ R52, R52, R77 ;  /* 0x0000004d34347221 */ /* 0x000fe20000010000 */
[----:B------:R-:W-:-:S05]  /*8bb0*/  F2FP.F16.F32.PACK_AB R6, R54, R29 ;  /* 0x0000001d3606723e */ /* 0x000fca00000000ff */
[----:B------:R-:W-:Y:S01]  /*8bc0*/  MUFU.EX2 R25, R25 ;  /* 0x0000001900197308 */ /* 0x000fe20000000800 */
[----:B-1----:R-:W-:-:S07]  /*8bd0*/  FADD.FTZ R52, R49, R52 ;  /* 0x0000003431347221 */ /* 0x002fce0000010000 */
[----:B------:R-:W-:Y:S01]  /*8be0*/  MUFU.EX2 R27, R27 ;  /* 0x0000001b001b7308 */ /* 0x000fe20000000800 */
[C---:B----4-:R-:W-:Y:S01]  /*8bf0*/  F2FP.F16.F32.PACK_AB R7, R48.reuse, R49 ;  /* 0x000000313007723e */ /* 0x050fe200000000ff */
[----:B------:R-:W-:-:S06]  /*8c00*/  FADD.FTZ R48, R48, R52 ;  /* 0x0000003430307221 */ /* 0x000fcc0000010000 */
[C---:B---3--:R-:W-:Y:S01]  /*8c10*/  HMMA.16816.F32 R104, R4.reuse, R16, R104 ;  /* 0x000000100468723c */ /* 0x048fe20000001868 */
[----:B------:R-:W-:Y:S07]  /*8c20*/  MUFU.EX2 R22, R22 ;  /* 0x0000001600167308 */ /* 0x000fee0000000800 */
[C---:B------:R-:W-:Y:S01]  /*8c30*/  HMMA.16816.F32 R100, R4.reuse, R18, R100 ;  /* 0x000000120464723c */ /* 0x040fe20000001864 */
[----:B------:R-:W1:Y:S01]  /*8c40*/  MUFU.EX2 R57, R57 ;  /* 0x0000003900397308 */ /* 0x000e620000000800 */
[----:B------:R-:W2:Y:S06]  /*8c50*/  LDSM.16.MT88.4 R16, [R36+0x1800] ;  /* 0x001800002410783b */ /* 0x000eac0000004200 */
[C---:B-----5:R-:W-:Y:S01]  /*8c60*/  HMMA.16816.F32 R96, R4.reuse, R12, R96 ;  /* 0x0000000c0460723c */ /* 0x060fe20000001860 */
[----:B------:R-:W3:Y:S07]  /*8c70*/  MUFU.EX2 R46, R46 ;  /* 0x0000002e002e7308 */ /* 0x000eee0000000800 */
[----:B------:R-:W-:Y:S01]  /*8c80*/  HMMA.16816.F32 R92, R4, R14, R92 ;  /* 0x0000000e045c723c */ /* 0x000fe2000000185c */
[----:B------:R-:W-:Y:S01]  /*8c90*/  FFMA.FTZ R4, R38, UR4, -R35 ;  /* 0x0000000426047c23 */ /* 0x000fe20008010823 */
[----:B------:R-:W-:Y:S01]  /*8ca0*/  FADD.FTZ R38, R91, R125 ;  /* 0x0000007d5b267221 */ /* 0x000fe20000010000 */
[----:B------:R-:W4:Y:S01]  /*8cb0*/  MUFU.EX2 R45, R45 ;  /* 0x0000002d002d7308 */ /* 0x000f220000000800 */
[----:B-1----:R-:W-:Y:S01]  /*8cc0*/  F2FP.F16.F32.PACK_AB R6, R57, R22 ;  /* 0x000000163906723e */ /* 0x002fe200000000ff */
[----:B------:R-:W1:Y:S01]  /*8cd0*/  LDSM.16.MT88.4 R12, [R39+0x4c00] ;  /* 0x004c0000270c783b */ /* 0x000e620000004200 */
[----:B------:R-:W-:-:S04]  /*8ce0*/  FADD.FTZ R38, R30, R38 ;  /* 0x000000261e267221 */ /* 0x000fc80000010000 */
[----:B------:R-:W-:Y:S01]  /*8cf0*/  FADD.FTZ R23, R23, R38 ;  /* 0x0000002617177221 */ /* 0x000fe20000010000 */
[----:B------:R-:W5:Y:S01]  /*8d00*/  MUFU.EX2 R44, R44 ;  /* 0x0000002c002c7308 */ /* 0x000f620000000800 */
[----:B---3--:R-:W-:Y:S02]  /*8d10*/  FADD.FTZ R48, R46, R48 ;  /* 0x000000302e307221 */ /* 0x008fe40000010000 */
[----:B------:R-:W-:-:S04]  /*8d20*/  FADD.FTZ R23, R20, R23 ;  /* 0x0000001714177221 */ /* 0x000fc80000010000 */
[----:B------:R-:W-:Y:S01]  /*8d30*/  FADD.FTZ R21, R21, R23 ;  /* 0x0000001715157221 */ /* 0x000fe20000010000 */
[----:B------:R-:W3:Y:S01]  /*8d40*/  MUFU.EX2 R42, R42 ;  /* 0x0000002a002a7308 */ /* 0x000ee20000000800 */
[C---:B----4-:R-:W-:Y:S01]  /*8d50*/  F2FP.F16.F32.PACK_AB R5, R45.reuse, R46 ;  /* 0x0000002e2d05723e */ /* 0x050fe200000000ff */
[----:B------:R-:W-:Y:S01]  /*8d60*/  FADD.FTZ R45, R45, R48 ;  /* 0x000000302d2d7221 */ /* 0x000fe20000010000 */
[----:B------:R-:W-:-:S04]  /*8d70*/  FADD.FTZ R21, R66, R21 ;  /* 0x0000001542157221 */ /* 0x000fc80000010000 */
[----:B------:R-:W-:Y:S01]  /*8d80*/  FADD.FTZ R21, R28, R21 ;  /* 0x000000151c157221 */ /* 0x000fe20000010000 */
[----:B------:R4:W2:Y:S01]  /*8d90*/  MUFU.EX2 R37, R4 ;  /* 0x0000000400257308 */ /* 0x0008a20000000800 */
[----:B-----5:R-:W-:Y:S02]  /*8da0*/  FADD.FTZ R45, R44, R45 ;  /* 0x0000002d2c2d7221 */ /* 0x020fe40000010000 */
[----:B------:R-:W-:-:S04]  /*8db0*/  FADD.FTZ R21, R65, R21 ;  /* 0x0000001541157221 */ /* 0x000fc80000010000 */
[----:B------:R-:W-:Y:S01]  /*8dc0*/  FADD.FTZ R67, R67, R21 ;  /* 0x0000001543437221 */ /* 0x000fe20000010000 */
[----:B------:R-:W5:Y:S01]  /*8dd0*/  MUFU.EX2 R56, R56 ;  /* 0x0000003800387308 */ /* 0x000f620000000800 */
[C---:B---3--:R-:W-:Y:S01]  /*8de0*/  F2FP.F16.F32.PACK_AB R7, R42.reuse, R44 ;  /* 0x0000002c2a07723e */ /* 0x048fe200000000ff */
[----:B------:R-:W-:Y:S01]  /*8df0*/  FADD.FTZ R42, R42, R45 ;  /* 0x0000002d2a2a7221 */ /* 0x000fe20000010000 */
[----:B------:R-:W-:-:S04]  /*8e00*/  FADD.FTZ R67, R64, R67 ;  /* 0x0000004340437221 */ /* 0x000fc80000010000 */
[----:B------:R-:W-:Y:S01]  /*8e10*/  FADD.FTZ R55, R55, R67 ;  /* 0x0000004337377221 */ /* 0x000fe20000010000 */
[----:B------:R-:W3:Y:S01]  /*8e20*/  MUFU.EX2 R58, R58 ;  /* 0x0000003a003a7308 */ /* 0x000ee20000000800 */
[----:B----4-:R-:W-:Y:S01]  /*8e30*/  F2FP.F16.F32.PACK_AB R4, R27, R25 ;  /* 0x000000191b04723e */ /* 0x010fe200000000ff */
[----:B--2---:R-:W-:Y:S01]  /*8e40*/  FADD.FTZ R42, R37, R42 ;  /* 0x0000002a252a7221 */ /* 0x004fe20000010000 */
[----:B------:R-:W-:-:S04]  /*8e50*/  FADD.FTZ R55, R29, R55 ;  /* 0x000000371d377221 */ /* 0x000fc80000010000 */
[----:B------:R-:W-:Y:S01]  /*8e60*/  FADD.FTZ R54, R54, R55 ;  /* 0x0000003736367221 */ /* 0x000fe20000010000 */
[----:B------:R-:W-:Y:S01]  /*8e70*/  HMMA.16816.F32 R104, R4, R8, R104 ;  /* 0x000000080468723c */ /* 0x000fe20000001868 */
        /* <DEDUP_REMOVED lines=8> */
[----:B------:R-:W-:Y:S02]  /*8f00*/  HMMA.16816.F32 R96, R4, R16, R96 ;  /* 0x000000100460723c */ /* 0x000fe40000001860 */
[----:B------:R-:W1:Y:S01]  /*8f10*/  MUFU.EX2 R30, R41 ;  /* 0x00000029001e7308 */ /* 0x000e620000000800 */
[----:B-----5:R-:W-:-:S04]  /*8f20*/  FADD.FTZ R57, R56, R57 ;  /* 0x0000003938397221 */ /* 0x020fc80000010000 */
[C---:B---3--:R-:W-:Y:S01]  /*8f30*/  FADD.FTZ R57, R58.reuse, R57 ;  /* 0x000000393a397221 */ /* 0x048fe20000010000 */
[----:B------:R-:W-:Y:S01]  /*8f40*/  HMMA.16816.F32 R92, R4, R18, R92 ;  /* 0x00000012045c723c */ /* 0x000fe2000000185c */
[----:B------:R-:W-:Y:S01]  /*8f50*/  F2FP.F16.F32.PACK_AB R4, R58, R56 ;  /* 0x000000383a04723e */ /* 0x000fe200000000ff */
[----:B------:R-:W3:Y:S01]  /*8f60*/  MUFU.EX2 R2, R2 ;  /* 0x0000000200027308 */ /* 0x000ee20000000800 */
[----:B----4-:R-:W-:Y:S01]  /*8f70*/  F2FP.F16.F32.PACK_AB R6, R86, R40 ;  /* 0x000000285606723e */ /* 0x010fe200000000ff */
[----:B------:R-:W-:-:S04]  /*8f80*/  FADD.FTZ R57, R40, R57 ;  /* 0x0000003928397221 */ /* 0x000fc80000010000 */
[----:B------:R-:W-:Y:S02]  /*8f90*/  FADD.FTZ R86, R86, R57 ;  /* 0x0000003956567221 */ /* 0x000fe40000010000 */
[----:B------:R-:W4:Y:S01]  /*8fa0*/  MUFU.EX2 R88, R88 ;  /* 0x0000005800587308 */ /* 0x000f220000000800 */
[C---:B-1----:R-:W-:Y:S01]  /*8fb0*/  F2FP.F16.F32.PACK_AB R5, R30.reuse, R37 ;  /* 0x000000251e05723e */ /* 0x042fe200000000ff */
[----:B------:R-:W-:-:S04]  /*8fc0*/  FADD.FTZ R42, R30, R42 ;  /* 0x0000002a1e2a7221 */ /* 0x000fc80000010000 */
[----:B---3--:R-:W-:Y:S01]  /*8fd0*/  FADD.FTZ R42, R2, R42 ;  /* 0x0000002a022a7221 */ /* 0x008fe20000010000 */
[----:B----4-:R-:W-:-:S03]  /*8fe0*/  F2FP.F16.F32.PACK_AB R7, R88, R2 ;  /* 0x000000025807723e */ /* 0x010fc600000000ff */
[----:B------:R-:W-:-:S04]  /*8ff0*/  FADD.FTZ R88, R88, R42 ;  /* 0x0000002a58587221 */ /* 0x000fc80000010000 */
[C---:B------:R-:W-:Y:S08]  /*9000*/  HMMA.16816.F32 R104, R4.reuse, R12, R104 ;  /* 0x0000000c0468723c */ /* 0x040ff00000001868 */
[C---:B------:R-:W-:Y:S08]  /*9010*/  HMMA.16816.F32 R100, R4.reuse, R14, R100 ;  /* 0x0000000e0464723c */ /* 0x040ff00000001864 */
[C---:B--2---:R-:W-:Y:S08]  /*9020*/  HMMA.16816.F32 R96, R4.reuse, R8, R96 ;  /* 0x000000080460723c */ /* 0x044ff00000001860 */
[----:B------:R-:W-:Y:S01]  /*9030*/  HMMA.16816.F32 R92, R4, R10, R92 ;  /* 0x0000000a045c723c */ /* 0x000fe2000000185c */
[----:B------:R-:W-:-:S04]  /*9040*/  NOP ;  /* 0x0000000000007918 */ /* 0x000fc80000000000 */
[----:B------:R-:W-:-:S15]  /*9050*/  @P5 BRA `(.L_x_4440) ;  /* 0x0000000000045947 */ /* 0x000fde0003800000 */
.L_x_4432:
[----:B------:R-:W-:-:S07]  /*9060*/  IADD3 R89, PT, PT, R68, -0x1, RZ ;  /* 0xffffffff44597810 */ /* 0x000fce0007ffe0ff */
.L_x_4440:
[----:B------:R-:W-:-:S13]  /*9070*/  ISETP.GE.AND P0, PT, R89, R109, PT ;  /* 0x0000006d5900720c */ /* 0x000fda0003f06270 */
[----:B------:R-:W-:Y:S05]  /*9080*/  @!P0 BRA `(.L_x_4441) ;  /* 0x0000003000448947 */ /* 0x000fea0003800000 */
[----:B------:R-:W1:Y:S01]  /*9090*/  S2UR UR10, SR_CgaCtaId ;  /* 0x00000000000a79c3 */ /* 0x000e620000008800 */
[----:B------:R-:W-:Y:S01]  /*90a0*/  UISETP.NE.U32.AND UP0, UPT, UR8, URZ, UPT ;  /* 0x000000ff0800728c */ /* 0x000fe2000bf05070 */
[----:B------:R-:W-:Y:S01]  /*90b0*/  LOP3.LUT R122, R122, 0x120, R123, 0xf8, !PT ;  /* 0x000001207a7a7812 */ /* 0x000fe200078ef87b */
[C---:B------:R-:W-:Y:S01]  /*90c0*/  VIADD R124, R89.reuse, 0x1 ;  /* 0x00000001597c7836 */ /* 0x040fe20000000000 */
[----:B------:R-:W-:Y:S01]  /*90d0*/  SHF.L.U32 R125, R89, 0x7, RZ ;  /* 0x00000007597d7819 */ /* 0x000fe200000006ff */
[----:B------:R-:W-:Y:S01]  /*90e0*/  UISETP.NE.AND.EX UP0, UPT, UR9, URZ, UPT, UP0 ;  /* 0x000000ff0900728c */ /* 0x000fe2000bf05300 */
[----:B------:R-:W-:Y:S01]  /*90f0*/  LEA R122, R122, UR5, 0x1 ;  /* 0x000000057a7a7c11 */ /* 0x000fe2000f8e08ff */
[----:B------:R-:W-:Y:S01]  /*9100*/  IMAD.MOV.U32 R90, RZ, RZ, R69 ;  /* 0x000000ffff5a7224 */ /* 0x000fe200078e0045 */
[C---:B------:R-:W-:Y:S01]  /*9110*/  LOP3.LUT R89, R125.reuse, 0x40, R0, 0xfe, !PT ;  /* 0x000000407d597812 */ /* 0x040fe200078efe00 */
[----:B------:R-:W-:Y:S01]  /*9120*/  IMAD.MOV.U32 R91, RZ, RZ, R70 ;  /* 0x000000ffff5b7224 */ /* 0x000fe200078e0046 */
[----:B------:R-:W-:Y:S01]  /*9130*/  IADD3 R125, PT, PT, R125, 0x80, RZ ;  /* 0x000000807d7d7810 */ /* 0x000fe20007ffe0ff */
[----:B------:R-:W-:Y:S01]  /*9140*/  IMAD.MOV.U32 R123, RZ, RZ, RZ ;  /* 0x000000ffff7b7224 */ /* 0x000fe200078e00ff */
[----:B------:R-:W-:Y:S01]  /*9150*/  PLOP3.LUT P2, PT, PT, PT, UP0, 0x80, 0x8 ;  /* 0x000000000008781c */ /* 0x000fe20003f4f008 */
[C---:B------:R-:W-:Y:S01]  /*9160*/  VIADD R121, R122.reuse, 0x3000 ;  /* 0x000030007a797836 */ /* 0x040fe20000000000 */
[----:B------:R-:W-:Y:S01]  /*9170*/  IADD3 R120, PT, PT, R122, 0x3020, RZ ;  /* 0x000030207a787810 */ /* 0x000fe20007ffe0ff */
[----:B------:R-:W-:Y:S01]  /*9180*/  UMOV UR12, 0x400 ;  /* 0x00000400000c7882 */ /* 0x000fe20000000000 */
[----:B------:R-:W2:Y:S01]  /*9190*/  LDCU UR11, c[0x0][0x440] ;  /* 0x00008800ff0b77ac */ /* 0x000ea20008000800 */
[----:B------:R-:W3:Y:S01]  /*91a0*/  LDCU UR4, c[0x0][0x45c] ;  /* 0x00008b80ff0477ac */ /* 0x000ee20008000800 */
[----:B------:R-:W4:Y:S01]  /*91b0*/  LDCU.64 UR6, c[0x0][0x3a0] ;  /* 0x00007400ff0677ac */ /* 0x000f220008000a00 */
[----:B------:R-:W2:Y:S01]  /*91c0*/  LDCU.64 UR8, c[0x0][0x3a8] ;  /* 0x00007500ff0877ac */ /* 0x000ea20008000a00 */
[----:B-1----:R-:W-:-:S12]  /*91d0*/  ULEA UR5, UR10, UR12, 0x18 ;  /* 0x0000000c0a057291 */ /* 0x002fd8000f8ec0ff */
.L_x_4445:
        /* <DEDUP_REMOVED lines=12> */
[C---:B------:R-:W-:Y:S02]  /*92a0*/  LOP3.LUT R2, R113.reuse, 0x18, RZ, 0xc0, !PT ;  /* 0x0000001871027812 */ /* 0x040fe400078ec0ff */
[----:B------:R-:W-:Y:S02]  /*92b0*/  @!P2 SHF.R.S64 R4, R4, 0x1f, R0 ;  /* 0x0000001f0404a819 */ /* 0x000fe40000001000 */
[C---:B------:R-:W-:Y:S02]  /*92c0*/  LOP3.LUT R9, R113.reuse, 0xd8, RZ, 0xc0, !PT ;  /* 0x000000d871097812 */ /* 0x040fe400078ec0ff */
[----:B------:R-:W-:Y:S02]  /*92d0*/  @!P2 IADD3 R118, P0, PT, R118, R4, RZ ;  /* 0x000000047676a210 */ /* 0x000fe40007f1e0ff */
[C---:B--2---:R-:W-:Y:S02]  /*92e0*/  ISETP.GE.AND P4, PT, R2.reuse, UR11, PT ;  /* 0x0000000b02007c0c */ /* 0x044fe4000bf86270 */
[----:B------:R-:W-:Y:S02]  /*92f0*/  ISETP.GE.AND P3, PT, R2, UR11, PT ;  /* 0x0000000b02007c0c */ /* 0x000fe4000bf66270 */
[----:B------:R-:W-:Y:S02]  /*9300*/  @!P2 LEA.HI.X.SX32 R115, R0, R115, 0x1, P0 ;  /* 0x000000730073a211 */ /* 0x000fe400000f0eff */
[----:B------:R-:W-:Y:S02]  /*9310*/  LOP3.LUT R10, R113, 0x1f20, RZ, 0xc0, !PT ;  /* 0x00001f20710a7812 */ /* 0x000fe400078ec0ff */
[----:B------:R-:W-:Y:S01]  /*9320*/  LOP3.LUT R9, R9, R112, RZ, 0x3c, !PT ;  /* 0x0000007009097212 */ /* 0x000fe200078e3cff */
[----:B------:R-:W-:Y:S06]  /*9330*/  @!P2 BRA `(.L_x_4442) ;  /* 0x0000000000f4a947 */ /* 0x000fec0003800000 */
[----:B------:R-:W-:Y:S01]  /*9340*/  VIADD R6, R125, 0xffffff80 ;  /* 0xffffff807d067836 */ /* 0x000fe20000000000 */
[----:B------:R-:W1:Y:S01]  /*9350*/  LDC R2, c[0x0][0x4f0] ;  /* 0x00013c00ff027b82 */ /* 0x000e620000000800 */
[----:B------:R-:W-:Y:S03]  /*9360*/  IABS R15, R125 ;  /* 0x0000007d000f7213 */ /* 0x000fe60000000000 */
[----:B------:R-:W-:Y:S02]  /*9370*/  IABS R13, R6 ;  /* 0x00000006000d7213 */ /* 0x000fe40000000000 */
        /* <DEDUP_REMOVED lines=42> */
[----:B------:R1:W2:Y:S03]  /*9620*/  LDG.E R5, desc[UR14][R6.64] ;  /* 0x0000000e06057981 */ /* 0x0002a6000c1e1900 */
[----:B------:R-:W-:Y:S01]  /*9630*/  SHF.R.S32.HI R2, RZ, 0x1f, R0 ;  /* 0x0000001fff027819 */ /* 0x000fe20000011400 */
[----:B-1----:R-:W1:Y:S04]  /*9640*/  LDC.64 R6, c[0x0][0x3c0] ;  /* 0x0000f000ff067b82 */ /* 0x002e680000000a00 */
        /* <DEDUP_REMOVED lines=12> */
.L_x_4442:
[----:B------:R-:W-:Y:S01]  /*9710*/  LOP3.LUT R9, R10, R9, RZ, 0xfc, !PT ;  /* 0x000000090a097212 */ /* 0x000fe200078efcff */
[--C-:B------:R-:W-:Y:S01]  /*9720*/  @!P4 IMAD.MOV.U32 R119, RZ, RZ, R115.reuse ;  /* 0x000000ffff77c224 */ /* 0x100fe200078e0073 */
[C---:B------:R-:W-:Y:S01]  /*9730*/  SHF.L.U64.HI R2, R6.reuse, 0x6, R8 ;  /* 0x0000000606027819 */ /* 0x040fe20000010208 */
[----:B------:R-:W-:Y:S01]  /*9740*/  IMAD.SHL.U32 R0, R6, 0x40, RZ ;  /* 0x0000004006007824 */ /* 0x000fe200078e00ff */
[----:B------:R-:W-:Y:S01]  /*9750*/  LEA R126, R9, UR5, 0x1 ;  /* 0x00000005097e7c11 */ /* 0x000fe2000f8e08ff */
[----:B------:R-:W-:Y:S03]  /*9760*/  VIADD R124, R124, 0xffffffff ;  /* 0xffffffff7c7c7836 */ /* 0x000fe60000000000 */
[----:B------:R-:W-:Y:S01]  /*9770*/  IADD3 R4, P0, PT, R0, R118, RZ ;  /* 0x0000007600047210 */ /* 0x000fe20007f1e0ff */
[----:B------:R-:W-:Y:S01]  /*9780*/  @!PT LDS RZ, [RZ] ;  /* 0x00000000fffff984 */ /* 0x000fe20000000800 */
[----:B------:R-:W-:Y:S01]  /*9790*/  @!PT LDS RZ, [RZ] ;  /* 0x00000000fffff984 */ /* 0x000fe20000000800 */
[----:B------:R-:W-:Y:S01]  /*97a0*/  @!PT LDS RZ, [RZ] ;  /* 0x00000000fffff984 */ /* 0x000fe20000000800 */
[----:B------:R-:W-:Y:S03]  /*97b0*/  @!P4 LDGSTS.E.BYPASS.LTC128B.128 [R126+0x3000], desc[UR14][R118.64] ;  /* 0x03000000767ecfae */ /* 0x000fe6000b981a0e */
[----:B------:R-:W-:Y:S01]  /*97c0*/  @!P3 IADD3 R12, P1, PT, R4, R0, RZ ;  /* 0x00000000040cb210 */ /* 0x000fe20007f3e0ff */
[----:B------:R-:W-:Y:S01]  /*97d0*/  @P4 STS.128 [R126+0x3000], RZ ;  /* 0x003000ff7e004388 */ /* 0x000fe20000000c00 */
[----:B------:R-:W-:Y:S01]  /*97e0*/  IMAD.X R5, R2, 0x1, R115, P0 ;  /* 0x0000000102057824 */ /* 0x000fe200000e0673 */
[C---:B------:R-:W-:Y:S01]  /*97f0*/  @!P3 LEA R10, P0, R6.reuse, R4, 0x7 ;  /* 0x00000004060ab211 */ /* 0x040fe200078038ff */
[----:B------:R-:W-:Y:S01]  /*9800*/  IMAD.MOV.U32 R0, RZ, RZ, 0x20 ;  /* 0x00000020ff007424 */ /* 0x000fe200078e00ff */
[----:B------:R-:W-:Y:S01]  /*9810*/  @P3 STS.128 [R126+0x3800], RZ ;  /* 0x003800ff7e003388 */ /* 0x000fe20000000c00 */
[----:B------:R-:W-:Y:S01]  /*9820*/  @!P3 IMAD.X R13, R5, 0x1, R2, P1 ;  /* 0x00000001050db824 */ /* 0x000fe200008e0602 */
[----:B------:R-:W-:Y:S02]  /*9830*/  @!P3 LEA.HI.X R11, R6, R5, R8, 0x7, P0 ;  /* 0x00000005060bb211 */ /* 0x000fe400000f3c08 */
[----:B------:R-:W-:Y:S01]  /*9840*/  @!PT LDS RZ, [RZ] ;  /* 0x00000000fffff984 */ /* 0x000fe20000000800 */
[----:B------:R-:W-:Y:S01]  /*9850*/  @!PT LDS RZ, [RZ] ;  /* 0x00000000fffff984 */ /* 0x000fe20000000800 */
[----:B------:R-:W-:Y:S01]  /*9860*/  @!PT LDS RZ, [RZ] ;  /* 0x00000000fffff984 */ /* 0x000fe20000000800 */
[----:B------:R-:W-:Y:S01]  /*9870*/  @!P3 LDGSTS.E.BYPASS.LTC128B.128 [R126+0x3800], desc[UR14][R4.64] ;  /* 0x03800000047ebfae */ /* 0x000fe2000b981a0e */
[----:B------:R-:W-:Y:S02]  /*9880*/  LOP3.LUT P0, RZ, R3, 0x4, RZ, 0xc0, !PT ;  /* 0x0000000403ff7812 */ /* 0x000fe4000780c0ff */
[----:B------:R-:W-:Y:S01]  /*9890*/  ISETP.GT.AND P1, PT, R124, R109, PT ;  /* 0x0000006d7c00720c */ /* 0x000fe20003f24270 */
[----:B------:R-:W-:Y:S01]  /*98a0*/  @P3 STS.128 [R126+0x4000], RZ ;  /* 0x004000ff7e003388 */ /* 0x000fe20000000c00 */
[----:B------:R-:W-:Y:S03]  /*98b0*/  SEL R0, R0, 0xffffffe0, !P0 ;  /* 0xffffffe000007807 */ /* 0x000fe60004000000 */
[----:B------:R-:W-:Y:S01]  /*98c0*/  @!PT LDS RZ, [RZ] ;  /* 0x00000000fffff984 */ /* 0x000fe20000000800 */
[----:B------:R-:W-:Y:S01]  /*98d0*/  @!PT LDS RZ, [RZ] ;  /* 0x00000000fffff984 */ /* 0x000fe20000000800 */
[----:B------:R-:W-:Y:S01]  /*98e0*/  @!PT LDS RZ, [RZ] ;  /* 0x00000000fffff984 */ /* 0x000fe20000000800 */
[----:B------:R-:W-:Y:S02]  /*98f0*/  @!P3 LDGSTS.E.BYPASS.LTC128B.128 [R126+0x4000], desc[UR14][R12.64] ;  /* 0x040000000c7ebfae */ /* 0x000fe4000b981a0e */
[--C-:B------:R-:W-:Y:S02]  /*9900*/  IMAD.IADD R2, R85, 0x1, R0.reuse ;  /* 0x0000000155027824 */ /* 0x100fe400078e0200 */
        /* <DEDUP_REMOVED lines=9> */
[----:B------:R-:W-:Y:S04]  /*99a0*/  LDSM.16.M88.4 R68, [R2] ;  /* 0x000000000244783b */ /* 0x000fe80000000200 */
[----:B------:R-:W-:Y:S04]  /*99b0*/  LDSM.16.M88.4 R36, [R0] ;  /* 0x000000000024783b */ /* 0x000fe80000000200 */
[----:B------:R-:W-:Y:S04]  /*99c0*/  LDSM.16.M88.4 R24, [R0+0x400] ;  /* 0x000400000018783b */ /* 0x000fe80000000200 */
[----:B-1----:R-:W1:Y:S04]  /*99d0*/  LDSM.16.M88.4 R8, [R84] ;  /* 0x000000005408783b */ /* 0x002e680000000200 */
[----:B------:R-:W5:Y:S04]  /*99e0*/  LDSM.16.M88.4 R40, [R84+0x1000] ;  /* 0x001000005428783b */ /* 0x000f680000000200 */
[----:B------:R-:W3:Y:S04]  /*99f0*/  LDSM.16.M88.4 R28, [R84+0x800] ;  /* 0x00080000541c783b */ /* 0x000ee80000000200 */
        /* <DEDUP_REMOVED lines=9> */
[C---:B-1----:R-:W-:Y:S03]  /*9a90*/  HMMA.16816.F32 R4, R64.reuse, R8, RZ ;  /* 0x000000084004723c */ /* 0x042fe600000018ff */
[----:B------:R-:W1:Y:S05]  /*9aa0*/  LDSM.16.M88.4 R80, [R0+0x1400] ;  /* 0x001400000050783b */ /* 0x000e6a0000000200 */
[----:B------:R-:W-:Y:S08]  /*9ab0*/  HMMA.16816.F32 R8, R64, R10, RZ ;  /* 0x0000000a4008723c */ /* 0x000ff000000018ff */
[C---:B------:R-:W-:Y:S08]  /*9ac0*/  HMMA.16816.F32 R12, R68.reuse, R24, R12 ;  /* 0x00000018440c723c */ /* 0x040ff0000000180c */
[C---:B------:R-:W-:Y:S08]  /*9ad0*/  HMMA.16816.F32 R4, R68.reuse, R36, R4 ;  /* 0x000000244404723c */ /* 0x040ff00000001804 */
[C---:B------:R-:W-:Y:S08]  /*9ae0*/  HMMA.16816.F32 R8, R68.reuse, R38, R8 ;  /* 0x000000264408723c */ /* 0x040ff00000001808 */
[----:B------:R-:W-:Y:S08]  /*9af0*/  HMMA.16816.F32 R16, R68, R26, R16 ;  /* 0x0000001a4410723c */ /* 0x000ff00000001810 */
[C---:B-----5:R-:W-:Y:S08]  /*9b00*/  HMMA.16816.F32 R36, R64.reuse, R40, RZ ;  /* 0x000000284024723c */ /* 0x060ff000000018ff */
[C---:B---3--:R-:W-:Y:S08]  /*9b10*/  HMMA.16816.F32 R20, R64.reuse, R28, RZ ;  /* 0x0000001c4014723c */ /* 0x048ff000000018ff */
[C---:B------:R-:W-:Y:S08]  /*9b20*/  HMMA.16816.F32 R24, R64.reuse, R30, RZ ;  /* 0x0000001e4018723c */ /* 0x040ff000000018ff */
[C---:B------:R-:W-:Y:S08]  /*9b30*/  HMMA.16816.F32 R40, R64.reuse, R42, RZ ;  /* 0x0000002a4028723c */ /* 0x040ff000000018ff */
[C---:B----4-:R-:W-:Y:S08]  /*9b40*/  HMMA.16816.F32 R28, R64.reuse, R32, RZ ;  /* 0x00000020401c723c */ /* 0x050ff000000018ff */
        /* <DEDUP_REMOVED lines=12> */
[----:B------:R-:W2:Y:S07]  /*9c10*/  LDSM.16.M88.4 R76, [R0+0x1800] ;  /* 0x00180000004c783b */ /* 0x000eae0000000200 */
[----:B------:R-:W-:Y:S01]  /*9c20*/  HMMA.16816.F32 R64, R64, R74, RZ ;  /* 0x0000004a4040723c */ /* 0x000fe200000018ff */
        /* <DEDUP_REMOVED lines=55> */
[----:B------:R-:W-:Y:S02]  /*9fa0*/  ISETP.GE.U32.AND P1, PT, R74, R0, PT ;  /* 0x000000004a00720c */ /* 0x000fe40003f26070 */
[----:B------:R-:W-:Y:S05]  /*9fb0*/  LOP3.LUT R0, RZ, R2, RZ, 0x33, !PT ;  /* 0x00000002ff007212 */ /* 0x000fea00078e33ff */
        /* <DEDUP_REMOVED lines=30> */
.L_x_4444:
[C---:B------:R-:W-:Y:S01]  /*a1a0*/  LEA R74, P5, R70.reuse, RZ, 0x6 ;  /* 0x000000ff464a7211 */ /* 0x040fe200078a30ff */
[C---:B------:R-:W-:Y:S01]  /*a1b0*/  @!P3 IMAD.SHL.U32 R0, R70.reuse, 0x40, RZ ;  /* 0x000000404600b824 */ /* 0x040fe200078e00ff */
[C---:B------:R-:W-:Y:S01]  /*a1c0*/  @!P3 SHF.L.U64.HI R68, R70.reuse, 0x6, R72 ;  /* 0x000000064644b819 */ /* 0x040fe20000010248 */
[----:B------:R-:W-:Y:S01]  /*a1d0*/  @!P4 IMAD.MOV.U32 R80, RZ, RZ, R111 ;  /* 0x000000ffff50c224 */ /* 0x000fe200078e006f */
[----:B------:R-:W-:Y:S01]  /*a1e0*/  LEA.HI.X R75, R70, RZ, RZ, 0x6, P5 ;  /* 0x000000ff464b7211 */ /* 0x000fe200028f34ff */
[----:B------:R-:W-:Y:S01]  /*a1f0*/  @!P4 IMAD.MOV.U32 R81, RZ, RZ, R110 ;  /* 0x000000ffff51c224 */ /* 0x000fe200078e006e */
[-C--:B------:R-:W-:Y:S01]  /*a200*/  @!P3 IADD3 R76, P6, P5, R0, R111.reuse, R0 ;  /* 0x0000006f004cb210 */ /* 0x080fe20007dde000 */
[----:B------:R-:W-:Y:S01]  /*a210*/  IMAD.SHL.U32 R69, R72, 0x40, RZ ;  /* 0x0000004048457824 */ /* 0x000fe200078e00ff */
[----:B------:R-:W-:Y:S02]  /*a220*/  @!P3 LEA R2, P1, R70, R111, 0x6 ;  /* 0x0000006f4602b211 */ /* 0x000fe400078230ff */
[----:B------:R-:W-:Y:S01]  /*a230*/  @!PT LDS RZ, [RZ] ;  /* 0x00000000fffff984 */ /* 0x000fe20000000800 */
[----:B------:R-:W-:Y:S01]  /*a240*/  @!PT LDS RZ, [RZ] ;  /* 0x00000000fffff984 */ /* 0x000fe20000000800 */
[----:B------:R-:W-:Y:S01]  /*a250*/  @!PT LDS RZ, [RZ] ;  /* 0x00000000fffff984 */ /* 0x000fe20000000800 */
[----:B------:R1:W-:Y:S01]  /*a260*/  @!P4 LDGSTS.E.BYPASS.LTC128B.128 [R126+0x1000], desc[UR14][R80.64] ;  /* 0x01000000507ecfae */ /* 0x0003e2000b981a0e */
[----:B------:R-:W-:Y:S02]  /*a270*/  @!P3 IADD3.X R77, PT, PT, R68, R110, R68, P6, P5 ;  /* 0x0000006e444db210 */ /* 0x000fe400037ea444 */
[----:B------:R-:W-:Y:S01]  /*a280*/  @!P3 IADD3 R68, P5, PT, R111, R74, RZ ;  /* 0x0000004a6f44b210 */ /* 0x000fe20007fbe0ff */
[----:B------:R1:W-:Y:S01]  /*a290*/  @P4 STS.128 [R126+0x1000], RZ ;  /* 0x001000ff7e004388 */ /* 0x0003e20000000c00 */
[--C-:B------:R-:W-:Y:S02]  /*a2a0*/  @!P3 LEA.HI.X R0, R70, R110, R72.reuse, 0x6, P1 ;  /* 0x0000006e4600b211 */ /* 0x100fe400008f3448 */
[----:B------:R-:W-:Y:S01]  /*a2b0*/  @!P3 IADD3.X R69, PT, PT, R110, R75, R69, P5, !PT ;  /* 0x0000004b6e45b210 */ /* 0x000fe20002ffe445 */
[----:B------:R1:W-:Y:S01]  /*a2c0*/  @P3 STS.128 [R126+0x1800], RZ ;  /* 0x001800ff7e003388 */ /* 0x0003e20000000c00 */
        /* <DEDUP_REMOVED lines=17> */
.L_x_4443:
[C---:B------:R-:W-:Y:S01]  /*a3e0*/  IADD3 R0, PT, PT, R89.reuse, -0x40, RZ ;  /* 0xffffffc059007810 */ /* 0x040fe20007ffe0ff */
[----:B-1----:R-:W-:Y:S01]  /*a3f0*/  LDSM.16.MT88.4 R76, [R122+0x3000] ;  /* 0x003000007a4c783b */ /* 0x002fe20000004200 */
[C---:B------:R-:W-:Y:S02]  /*a400*/  IADD3 R2, PT, PT, R89.reuse, -0x3f, RZ ;  /* 0xffffffc159027810 */ /* 0x040fe40007ffe0ff */
[----:B------:R-:W-:Y:S02]  /*a410*/  I2FP.F32.S32 R0, R0 ;  /* 0x0000000000007245 */ /* 0x000fe40000201400 */
[----:B------:R-:W-:Y:S02]  /*a420*/  IADD3 R68, PT, PT, R89, -0x38, RZ ;  /* 0xffffffc859447810 */ /* 0x000fe40007ffe0ff */
[----:B------:R-:W-:Y:S01]  /*a430*/  I2FP.F32.S32 R2, R2 ;  /* 0x0000000200027245 */ /* 0x000fe20000201400 */
[CC--:B------:R-:W-:Y:S01]  /*a440*/  FFMA.FTZ R4, R87.reuse, R0.reuse, R4 ;  /* 0x0000000057047223 */ /* 0x0c0fe20000010004 */
[----:B------:R-:W-:Y:S01]  /*a450*/  FFMA.FTZ R6, R87, R0, R6 ;  /* 0x0000000057067223 */ /* 0x000fe20000010006 */
[----:B------:R-:W-:Y:S02]  /*a460*/  I2FP.F32.S32 R0, R68 ;  /* 0x0000004400007245 */ /* 0x000fe40000201400 */
[----:B------:R-:W-:Y:S01]  /*a470*/  IADD3 R69, PT, PT, R89, -0x37, RZ ;  /* 0xffffffc959457810 */ /* 0x000fe20007ffe0ff */
[CC--:B------:R-:W-:Y:S01]  /*a480*/  FFMA.FTZ R5, R87.reuse, R2.reuse, R5 ;  /* 0x0000000257057223 */ /* 0x0c0fe20000010005 */
[C---:B------:R-:W-:Y:S01]  /*a490*/  FFMA.FTZ R7, R87.reuse, R2, R7 ;  /* 0x0000000257077223 */ /* 0x040fe20000010007 */
[CC--:B------:R-:W-:Y:S01]  /*a4a0*/  FFMA.FTZ R8, R87.reuse, R0.reuse, R8 ;  /* 0x0000000057087223 */ /* 0x0c0fe20000010008 */
[----:B------:R-:W-:Y:S01]  /*a4b0*/  FFMA.FTZ R10, R87, R0, R10 ;  /* 0x00000000570a7223 */ /* 0x000fe2000001000a */
[----:B------:R-:W-:Y:S02]  /*a4c0*/  I2FP.F32.S32 R2, R69 ;  /* 0x0000004500027245 */ /* 0x000fe40000201400 */
[C---:B------:R-:W-:Y:S02]  /*a4d0*/  IADD3 R68, PT, PT, R89.reuse, -0x30, RZ ;  /* 0xffffffd059447810 */ /* 0x040fe40007ffe0ff */
[----:B------:R-:W-:Y:S01]  /*a4e0*/  IADD3 R69, PT, PT, R89, -0x2f, RZ ;  /* 0xffffffd159457810 */ /* 0x000fe20007ffe0ff */
[CC--:B------:R-:W-:Y:S01]  /*a4f0*/  FFMA.FTZ R9, R87.reuse, R2.reuse, R9 ;  /* 0x0000000257097223 */ /* 0x0c0fe20000010009 */
[----:B------:R-:W-:Y:S01]  /*a500*/  FFMA.FTZ R11, R87, R2, R11 ;  /* 0x00000002570b7223 */ /* 0x000fe2000001000b */
[----:B------:R-:W-:Y:S02]  /*a510*/  I2FP.F32.S32 R0, R68 ;  /* 0x0000004400007245 */ /* 0x000fe40000201400 */
[----:B------:R-:W-:Y:S02]  /*a520*/  I2FP.F32.S32 R2, R69 ;  /* 0x0000004500027245 */ /* 0x000fe40000201400 */
[----:B------:R-:W-:Y:S01]  /*a530*/  IADD3 R70, PT, PT, R89, -0xf, RZ ;  /* 0xfffffff159467810 */ /* 0x000fe20007ffe0ff */
[CC--:B------:R-:W-:Y:S01]  /*a540*/  FFMA.FTZ R12, R87.reuse, R0.reuse, R12 ;  /* 0x00000000570c7223 */ /* 0x0c0fe2000001000c */
[C---:B------:R-:W-:Y:S01]  /*a550*/  FFMA.FTZ R14, R87.reuse, R0, R14 ;  /* 0x00000000570e7223 */ /* 0x040fe2000001000e */
[CC--:B------:R-:W-:Y:S01]  /*a560*/  FFMA.FTZ R13, R87.reuse, R2.reuse, R13 ;  /* 0x00000002570d7223 */ /* 0x0c0fe2000001000d */
[----:B------:R-:W-:Y:S01]  /*a570*/  FFMA.FTZ R15, R87, R2, R15 ;  /* 0x00000002570f7223 */ /* 0x000fe2000001000f */
[C---:B------:R-:W-:Y:S02]  /*a580*/  IADD3 R68, PT, PT, R89.reuse, -0x28, RZ ;  /* 0xffffffd859447810 */ /* 0x040fe40007ffe0ff */
        /* <DEDUP_REMOVED lines=19> */
[C---:B------:R-:W-:Y:S02]  /*a6c0*/  IADD3 R69, PT, PT, R89.reuse, -0x8, RZ ;  /* 0xfffffff859457810 */ /* 0x040fe40007ffe0ff */
[----:B------:R-:W-:Y:S01]  /*a6d0*/  IADD3 R68, PT, PT, R89, -0x10, RZ ;  /* 0xfffffff059447810 */ /* 0x000fe20007ffe0ff */
[CC--:B------:R-:W-:Y:S01]  /*a6e0*/  FFMA.FTZ R24, R87.reuse, R0.reuse, R24 ;  /* 0x0000000057187223 */ /* 0x0c0fe20000010018 */
[C---:B------:R-:W-:Y:S01]  /*a6f0*/  FFMA.FTZ R26, R87.reuse, R0, R26 ;  /* 0x00000000571a7223 */ /* 0x040fe2000001001a */
[CC--:B------:R-:W-:Y:S01]  /*a700*/  FFMA.FTZ R25, R87.reuse, R2.reuse, R25 ;  /* 0x0000000257197223 */ /* 0x0c0fe20000010019 */
[----:B------:R-:W-:Y:S01]  /*a710*/  FFMA.FTZ R27, R87, R2, R27 ;  /* 0x00000002571b7223 */ /* 0x000fe2000001001b */
[----:B------:R-:W-:Y:S02]  /*a720*/  I2FP.F32.S32 R2, R70 ;  /* 0x0000004600027245 */ /* 0x000fe40000201400 */
[C---:B------:R-:W-:Y:S02]  /*a730*/  IADD3 R70, PT, PT, R89.reuse, 0x10, RZ ;  /* 0x0000001059467810 */ /* 0x040fe40007ffe0ff */
[----:B------:R-:W-:Y:S02]  /*a740*/  I2FP.F32.S32 R0, R68 ;  /* 0x0000004400007245 */ /* 0x000fe40000201400 */
[----:B------:R-:W-:Y:S02]  /*a750*/  IADD3 R68, PT, PT, R89, -0x7, RZ ;  /* 0xfffffff959447810 */ /* 0x000fe40007ffe0ff */
[----:B------:R-:W-:Y:S01]  /*a760*/  IADD3 R125, PT, PT, R125, -0x80, RZ ;  /* 0xffffff807d7d7810 */ /* 0x000fe20007ffe0ff */
[CC--:B------:R-:W-:Y:S01]  /*a770*/  FFMA.FTZ R28, R87.reuse, R0.reuse, R28 ;  /* 0x00000000571c7223 */ /* 0x0c0fe2000001001c */
[C---:B------:R-:W-:Y:S01]  /*a780*/  FFMA.FTZ R30, R87.reuse, R0, R30 ;  /* 0x00000000571e7223 */ /* 0x040fe2000001001e */
[CC--:B------:R-:W-:Y:S01]  /*a790*/  FFMA.FTZ R29, R87.reuse, R2.reuse, R29 ;  /* 0x00000002571d7223 */ /* 0x0c0fe2000001001d */
[----:B------:R-:W-:Y:S01]  /*a7a0*/  FFMA.FTZ R31, R87, R2, R31 ;  /* 0x00000002571f7223 */ /* 0x000fe2000001001f */
[----:B------:R-:W-:Y:S02]  /*a7b0*/  I2FP.F32.S32 R0, R69 ;  /* 0x0000004500007245 */ /* 0x000fe40000201400 */
[----:B------:R-:W-:Y:S02]  /*a7c0*/  IADD3 R69, PT, PT, R89, 0x8, RZ ;  /* 0x0000000859457810 */ /* 0x000fe40007ffe0ff */
[----:B------:R-:W-:Y:S01]  /*a7d0*/  I2FP.F32.S32 R68, R68 ;  /* 0x0000004400447245 */ /* 0x000fe20000201400 */
[CC--:B------:R-:W-:Y:S01]  /*a7e0*/  FFMA.FTZ R32, R87.reuse, R0.reuse, R32 ;  /* 0x0000000057207223 */ /* 0x0c0fe20000010020 */
[C---:B------:R-:W-:Y:S01]  /*a7f0*/  FFMA.FTZ R34, R87.reuse, R0, R34 ;  /* 0x0000000057227223 */ /* 0x040fe20000010022 */
[----:B------:R-:W-:Y:S02]  /*a800*/  I2FP.F32.S32 R0, R89 ;  /* 0x0000005900007245 */ /* 0x000fe40000201400 */
[CC--:B------:R-:W-:Y:S01]  /*a810*/  FFMA.FTZ R33, R87.reuse, R68.reuse, R33 ;  /* 0x0000004457217223 */ /* 0x0c0fe20000010021 */
[----:B------:R-:W-:Y:S01]  /*a820*/  FFMA.FTZ R35, R87, R68, R35 ;  /* 0x0000004457237223 */ /* 0x000fe20000010023 */
[----:B------:R-:W-:Y:S01]  /*a830*/  IADD3 R68, PT, PT, R89, 0x9, RZ ;  /* 0x0000000959447810 */ /* 0x000fe20007ffe0ff */
[CC--:B------:R-:W-:Y:S01]  /*a840*/  FFMA.FTZ R36, R87.reuse, R0.reuse, R36 ;  /* 0x0000000057247223 */ /* 0x0c0fe20000010024 */
[----:B------:R-:W-:Y:S01]  /*a850*/  FFMA.FTZ R38, R87, R0, R38 ;  /* 0x0000000057267223 */ /* 0x000fe20000010026 */
[----:B------:R-:W-:Y:S02]  /*a860*/  I2FP.F32.S32 R0, R69 ;  /* 0x0000004500007245 */ /* 0x000fe40000201400 */
[C---:B------:R-:W-:Y:S02]  /*a870*/  IADD3 R69, PT, PT, R89.reuse, 0x11, RZ ;  /* 0x0000001159457810 */ /* 0x040fe40007ffe0ff */
[----:B------:R-:W-:Y:S04]  /*a880*/  IADD3 R2, PT, PT, R89, 0x1, RZ ;  /* 0x0000000159027810 */ /* 0x000fe80007ffe0ff */
[----:B------:R-:W-:Y:S05]  /*a890*/  I2FP.F32.S32 R2, R2 ;  /* 0x0000000200027245 */ /* 0x000fea0000201400 */
[CC--:B------:R-:W-:Y:S01]  /*a8a0*/  FFMA.FTZ R37, R87.reuse, R2.reuse, R37 ;  /* 0x0000000257257223 */ /* 0x0c0fe20000010025 */
[C---:B------:R-:W-:Y:S01]  /*a8b0*/  FFMA.FTZ R39, R87.reuse, R2, R39 ;  /* 0x0000000257277223 */ /* 0x040fe20000010027 */
[CC--:B------:R-:W-:Y:S01]  /*a8c0*/  FFMA.FTZ R40, R87.reuse, R0.reuse, R40 ;  /* 0x0000000057287223 */ /* 0x0c0fe20000010028 */
[----:B------:R-:W-:Y:S01]  /*a8d0*/  FFMA.FTZ R42, R87, R0, R42 ;  /* 0x00000000572a7223 */ /* 0x000fe2000001002a */
[----:B------:R-:W-:Y:S02]  /*a8e0*/  I2FP.F32.S32 R0, R70 ;  /* 0x0000004600007245 */ /* 0x000fe40000201400 */
[----:B------:R-:W-:Y:S02]  /*a8f0*/  I2FP.F32.S32 R2, R68 ;  /* 0x0000004400027245 */ /* 0x000fe40000201400 */
[----:B------:R-:W-:Y:S03]  /*a900*/  IADD3 R68, PT, PT, R89, 0x18, RZ ;  /* 0x0000001859447810 */ /* 0x000fe60007ffe0ff */
[CC--:B------:R-:W-:Y:S01]  /*a910*/  FFMA.FTZ R41, R87.reuse, R2.reuse, R41 ;  /* 0x0000000257297223 */ /* 0x0c0fe20000010029 */
[C---:B------:R-:W-:Y:S01]  /*a920*/  FFMA.FTZ R43, R87.reuse, R2, R43 ;  /* 0x00000002572b7223 */ /* 0x040fe2000001002b */
[----:B------:R-:W-:Y:S01]  /*a930*/  I2FP.F32.S32 R2, R69 ;  /* 0x0000004500027245 */ /* 0x000fe20000201400 */
[----:B------:R-:W-:Y:S01]  /*a940*/  FFMA.FTZ R44, R87, R0, R44 ;  /* 0x00000000572c7223 */ /* 0x000fe2000001002c */
[----:B------:R-:W-:Y:S01]  /*a950*/  FMNMX3.FTZ R69, R91, R4, R5, !PT ;  /* 0x000000045b457276 */ /* 0x000fe20007810005 */
[C---:B------:R-:W-:Y:S01]  /*a960*/  FFMA.FTZ R46, R87.reuse, R0, R46 ;  /* 0x00000000572e7223 */ /* 0x040fe2000001002e */
[----:B------:R-:W-:Y:S01]  /*a970*/  I2FP.F32.S32 R68, R68 ;  /* 0x0000004400447245 */ /* 0x000fe20000201400 */
[----:B------:R-:W-:Y:S01]  /*a980*/  FFMA.FTZ R45, R87, R2, R45 ;  /* 0x00000002572d7223 */ /* 0x000fe2000001002d */
[----:B------:R-:W-:Y:S01]  /*a990*/  FMNMX3.FTZ R70, R69, R8, R9, !PT ;  /* 0x0000000845467276 */ /* 0x000fe20007810009 */
[C---:B------:R-:W-:Y:S01]  /*a9a0*/  FFMA.FTZ R47, R87.reuse, R2, R47 ;  /* 0x00000002572f7223 */ /* 0x040fe2000001002f */
        /* <DEDUP_REMOVED lines=24> */
[C---:B------:R-:W-:Y:S02]  /*ab30*/  IADD3 R68, PT, PT, R89.reuse, 0x21, RZ ;  /* 0x0000002159447810 */ /* 0x040fe40007ffe0ff */
[----:B------:R-:W-:Y:S01]  /*ab40*/  IADD3 R2, PT, PT, R89, 0x20, RZ ;  /* 0x0000002059027810 */ /* 0x000fe20007ffe0ff */
[CC--:B------:R-:W-:Y:S01]  /*ab50*/  FFMA.FTZ R49, R87.reuse, R0.reuse, R49 ;  /* 0x0000000057317223 */ /* 0x0c0fe20000010031 */
[----:B------:R-:W-:Y:S01]  /*ab60*/  FFMA.FTZ R51, R87, R0, R51 ;  /* 0x0000000057337223 */ /* 0x000fe20000010033 */
[----:B------:R-:W-:Y:S02]  /*ab70*/  I2FP.F32.S32 R0, R68 ;  /* 0x0000004400007245 */ /* 0x000fe40000201400 */
[----:B------:R-:W-:Y:S02]  /*ab80*/  I2FP.F32.S32 R2, R2 ;  /* 0x0000000200027245 */ /* 0x000fe40000201400 */
[----:B------:R-:W-:Y:S02]  /*ab90*/  FMNMX3.FTZ R70, R70, R48, R49, !PT ;  /* 0x0000003046467276 */ /* 0x000fe40007810031 */
[----:B------:R-:W-:Y:S01]  /*aba0*/  IADD3 R68, PT, PT, R89, 0x30, RZ ;  /* 0x0000003059447810 */ /* 0x000fe20007ffe0ff */
[CC--:B------:R-:W-:Y:S01]  /*abb0*/  FFMA.FTZ R52, R87.reuse, R2.reuse, R52 ;  /* 0x0000000257347223 */ /* 0x0c0fe20000010034 */
[C---:B------:R-:W-:Y:S01]  /*abc0*/  FFMA.FTZ R54, R87.reuse, R2, R54 ;  /* 0x0000000257367223 */ /* 0x040fe20000010036 */
[CC--:B------:R-:W-:Y:S01]  /*abd0*/  FFMA.FTZ R53, R87.reuse, R0.reuse, R53 ;  /* 0x0000000057357223 */ /* 0x0c0fe20000010035 */
[----:B------:R-:W-:Y:S01]  /*abe0*/  FFMA.FTZ R55, R87, R0, R55 ;  /* 0x0000000057377223 */ /* 0x000fe20000010037 */
[C---:B------:R-:W-:Y:S02]  /*abf0*/  IADD3 R0, PT, PT, R89.reuse, 0x28, RZ ;  /* 0x0000002859007810 */ /* 0x040fe40007ffe0ff */
[----:B------:R-:W-:Y:S02]  /*ac00*/  IADD3 R2, PT, PT, R89, 0x29, RZ ;  /* 0x0000002959027810 */ /* 0x000fe40007ffe0ff */
[----:B------:R-:W-:Y:S02]  /*ac10*/  FMNMX3.FTZ R70, R70, R52, R53, !PT ;  /* 0x0000003446467276 */ /* 0x000fe40007810035 */
[----:B------:R-:W-:Y:S02]  /*ac20*/  I2FP.F32.S32 R0, R0 ;  /* 0x0000000000007245 */ /* 0x000fe40000201400 */
[----:B------:R-:W-:Y:S03]  /*ac30*/  I2FP.F32.S32 R2, R2 ;  /* 0x0000000200027245 */ /* 0x000fe60000201400 */
[CC--:B------:R-:W-:Y:S01]  /*ac40*/  FFMA.FTZ R56, R87.reuse, R0.reuse, R56 ;  /* 0x0000000057387223 */ /* 0x0c0fe20000010038 */
[C---:B------:R-:W-:Y:S01]  /*ac50*/  FFMA.FTZ R58, R87.reuse, R0, R58 ;  /* 0x00000000573a7223 */ /* 0x040fe2000001003a */
[CC--:B------:R-:W-:Y:S01]  /*ac60*/  FFMA.FTZ R57, R87.reuse, R2.reuse, R57 ;  /* 0x0000000257397223 */ /* 0x0c0fe20000010039 */
[----:B------:R-:W-:Y:S01]  /*ac70*/  FFMA.FTZ R59, R87, R2, R59 ;  /* 0x00000002573b7223 */ /* 0x000fe2000001003b */
[----:B------:R-:W-:Y:S02]  /*ac80*/  I2FP.F32.S32 R0, R68 ;  /* 0x0000004400007245 */ /* 0x000fe40000201400 */
[----:B------:R-:W-:Y:S02]  /*ac90*/  IADD3 R68, PT, PT, R89, 0x39, RZ ;  /* 0x0000003959447810 */ /* 0x000fe40007ffe0ff */
[----:B------:R-:W-:Y:S01]  /*aca0*/  FMNMX3.FTZ R70, R70, R56, R57, !PT ;  /* 0x0000003846467276 */ /* 0x000fe20007810039 */
[C---:B------:R-:W-:Y:S01]  /*acb0*/  FFMA.FTZ R60, R87.reuse, R0, R60 ;  /* 0x00000000573c7223 */ /* 0x040fe2000001003c */
[----:B------:R-:W-:Y:S01]  /*acc0*/  I2FP.F32.S32 R68, R68 ;  /* 0x0000004400447245 */ /* 0x000fe20000201400 */
[----:B------:R-:W-:Y:S01]  /*acd0*/  FFMA.FTZ R62, R87, R0, R62 ;  /* 0x00000000573e7223 */ /* 0x000fe2000001003e */
[C---:B------:R-:W-:Y:S02]  /*ace0*/  IADD3 R2, PT, PT, R89.reuse, 0x38, RZ ;  /* 0x0000003859027810 */ /* 0x040fe40007ffe0ff */
[C---:B------:R-:W-:Y:S02]  /*acf0*/  IADD3 R0, PT, PT, R89.reuse, 0x31, RZ ;  /* 0x0000003159007810 */ /* 0x040fe40007ffe0ff */
[----:B------:R-:W-:Y:S02]  /*ad00*/  I2FP.F32.S32 R2, R2 ;  /* 0x0000000200027245 */ /* 0x000fe40000201400 */
[----:B------:R-:W-:Y:S02]  /*ad10*/  I2FP.F32.S32 R0, R0 ;  /* 0x0000000000007245 */ /* 0x000fe40000201400 */
[----:B------:R-:W-:Y:S03]  /*ad20*/  IADD3 R89, PT, PT, R89, -0x80, RZ ;  /* 0xffffff8059597810 */ /* 0x000fe60007ffe0ff */
[CC--:B------:R-:W-:Y:S01]  /*ad30*/  FFMA.FTZ R61, R87.reuse, R0.reuse, R61 ;  /* 0x00000000573d7223 */ /* 0x0c0fe2000001003d */
[----:B------:R-:W-:Y:S01]  /*ad40*/  FFMA.FTZ R63, R87, R0, R63 ;  /* 0x00000000573f7223 */ /* 0x000fe2000001003f */
        /* <DEDUP_REMOVED lines=15> */
[----:B------:R-:W-:Y:S08]  /*ae40*/  SHFL.BFLY PT, R0, R2, 0x1, 0x1f ;  /* 0x0c201f0002007f89 */ /* 0x000ff000000e0000 */
[----:B------:R-:W1:Y:S02]  /*ae50*/  SHFL.BFLY PT, R70, R69, 0x1, 0x1f ;  /* 0x0c201f0045467f89 */ /* 0x000e6400000e0000 */
[----:B-1----:R-:W-:Y:S02]  /*ae60*/  FMNMX.FTZ R70, R69, R70, !PT ;  /* 0x0000004645467209 */ /* 0x002fe40007810000 */
[----:B------:R-:W-:Y:S02]  /*ae70*/  FMNMX.FTZ R69, R2, R0, !PT ;  /* 0x0000000002457209 */ /* 0x000fe40007810000 */
[C---:B------:R-:W-:Y:S01]  /*ae80*/  FSETP.NEU.FTZ.AND P1, PT, R70.reuse, -INF , PT ;  /* 0xff8000004600780b */ /* 0x040fe20003f3d000 */
[C---:B------:R-:W-:Y:S01]  /*ae90*/  FADD.FTZ R68, -R70.reuse, R91 ;  /* 0x0000005b46447221 */ /* 0x040fe20000010100 */
[----:B------:R-:W-:Y:S01]  /*aea0*/  FMUL.FTZ R0, R70, UR4 ;  /* 0x0000000446007c20 */ /* 0x000fe20008410000 */
[----:B------:R-:W-:Y:S02]  /*aeb0*/  FADD.FTZ R2, -R69, R90 ;  /* 0x0000005a45027221 */ /* 0x000fe40000010100 */
[----:B------:R-:W-:Y:S02]  /*aec0*/  FMUL.FTZ R68, R68, UR4 ;  /* 0x0000000444447c20 */ /* 0x000fe40008410000 */
[----:B------:R-:W-:Y:S02]  /*aed0*/  FMUL.FTZ R2, R2, UR4 ;  /* 0x0000000402027c20 */ /* 0x000fe40008410000 */
[----:B------:R1:W2:Y:S10]  /*aee0*/  MUFU.EX2 R71, R68 ;  /* 0x0000004400477308 */ /* 0x0002b40000000800 */
[----:B------:R-:W3:Y:S01]  /*aef0*/  MUFU.EX2 R72, R2 ;  /* 0x0000000200487308 */ /* 0x000ee20000000800 */
[----:B-1----:R-:W-:Y:S01]  /*af00*/  FSEL R68, R0, RZ, P1 ;  /* 0x000000ff00447208 */ /* 0x002fe20000800000 */
[C---:B--2---:R-:W-:Y:S01]  /*af10*/  FMUL.FTZ R96, R71.reuse, R96 ;  /* 0x0000006047607220 */ /* 0x044fe20000410000 */
[C---:B------:R-:W-:Y:S01]  /*af20*/  FMUL.FTZ R97, R71.reuse, R97 ;  /* 0x0000006147617220 */ /* 0x040fe20000410000 */
[C---:B------:R-:W-:Y:S01]  /*af30*/  FMUL.FTZ R92, R71.reuse, R92 ;  /* 0x0000005c475c7220 */ /* 0x040fe20000410000 */
[----:B------:R-:W-:Y:S01]  /*af40*/  FMUL.FTZ R93, R71, R93 ;  /* 0x0000005d475d7220 */ /* 0x000fe20000410000 */
[--C-:B------:R-:W-:Y:S01]  /*af50*/  FFMA.FTZ R126, R8, UR4, -R68.reuse ;  /* 0x00000004087e7c23 */ /* 0x100fe20008010844 */
[--C-:B------:R-:W-:Y:S01]  /*af60*/  FFMA.FTZ R127, R9, UR4, -R68.reuse ;  /* 0x00000004097f7c23 */ /* 0x100fe20008010844 */
[--C-:B------:R-:W-:Y:S01]  /*af70*/  FFMA.FTZ R90, R12, UR4, -R68.reuse ;  /* 0x000000040c5a7c23 */ /* 0x100fe20008010844 */
[--C-:B------:R-:W-:Y:S01]  /*af80*/  FFMA.FTZ R91, R13, UR4, -R68.reuse ;  /* 0x000000040d5b7c23 */ /* 0x100fe20008010844 */
[--C-:B------:R-:W-:Y:S01]  /*af90*/  FFMA.FTZ R74, R20, UR4, -R68.reuse ;  /* 0x00000004144a7c23 */ /* 0x100fe20008010844 */
[--C-:B------:R-:W-:Y:S01]  /*afa0*/  FFMA.FTZ R75, R21, UR4, -R68.reuse ;  /* 0x00000004154b7c23 */ /* 0x100fe20008010844 */
[----:B------:R-:W-:Y:S01]  /*afb0*/  MUFU.EX2 R126, R126 ;  /* 0x0000007e007e7308 */ /* 0x000fe20000000800 */
[C---:B---3--:R-:W-:Y:S01]  /*afc0*/  FMUL.FTZ R98, R72.reuse, R98 ;  /* 0x0000006248627220 */ /* 0x048fe20000410000 */
[C---:B------:R-:W-:Y:S01]  /*afd0*/  FMUL.FTZ R99, R72.reuse, R99 ;  /* 0x0000006348637220 */ /* 0x040fe20000410000 */
[C---:B------:R-:W-:Y:S01]  /*afe0*/  FMUL.FTZ R94, R72.reuse, R94 ;  /* 0x0000005e485e7220 */ /* 0x040fe20000410000 */
[----:B------:R-:W-:Y:S01]  /*aff0*/  FMUL.FTZ R95, R72, R95 ;  /* 0x0000005f485f7220 */ /* 0x000fe20000410000 */
[C---:B------:R-:W-:Y:S01]  /*b000*/  FMUL.FTZ R2, R69.reuse, UR4 ;  /* 0x0000000445027c20 */ /* 0x040fe20008410000 */
[----:B------:R-:W-:Y:S01]  /*b010*/  FSETP.NEU.FTZ.AND P1, PT, R69, -INF , PT ;  /* 0xff8000004500780b */ /* 0x000fe20003f3d000 */
[----:B------:R-:W-:Y:S03]  /*b020*/  FFMA.FTZ R0, R4, UR4, -R68 ;  /* 0x0000000404007c23 */ /* 0x000fe60008010844 */
[----:B------:R-:W1:Y:S01]  /*b030*/  MUFU.EX2 R127, R127 ;  /* 0x0000007f007f7308 */ /* 0x000e620000000800 */
[C---:B------:R-:W-:Y:S01]  /*b040*/  FMUL.FTZ R104, R71.reuse, R104 ;  /* 0x0000006847687220 */ /* 0x040fe20000410000 */
[----:B------:R-:W-:Y:S01]  /*b050*/  FSEL R4, R2, RZ, P1 ;  /* 0x000000ff02047208 */ /* 0x000fe20000800000 */
[C---:B------:R-:W-:Y:S01]  /*b060*/  FMUL.FTZ R105, R71.reuse, R105 ;  /* 0x0000006947697220 */ /* 0x040fe20000410000 */
[C---:B------:R-:W-:Y:S01]  /*b070*/  FMUL.FTZ R106, R72.reuse, R106 ;  /* 0x0000006a486a7220 */ /* 0x040fe20000410000 */
[----:B------:R-:W-:Y:S01]  /*b080*/  FMUL.FTZ R107, R72, R107 ;  /* 0x0000006b486b7220 */ /* 0x000fe20000410000 */
[----:B------:R-:W-:Y:S01]  /*b090*/  FMUL.FTZ R100, R71, R100 ;  /* 0x0000006447647220 */ /* 0x000fe20000410000 */
[--C-:B------:R-:W-:Y:S03]  /*b0a0*/  FFMA.FTZ R129, R10, UR4, -R4.reuse ;  /* 0x000000040a817c23 */ /* 0x100fe60008010804 */
[----:B------:R-:W-:Y:S01]  /*b0b0*/  MUFU.EX2 R0, R0 ;  /* 0x0000000000007308 */ /* 0x000fe20000000800 */
[--C-:B------:R-:W-:Y:S01]  /*b0c0*/  FFMA.FTZ R119, R11, UR4, -R4.reuse ;  /* 0x000000040b777c23 */ /* 0x100fe20008010804 */
[----:B------:R-:W-:Y:S01]  /*b0d0*/  FFMA.FTZ R2, R6, UR4, -R4 ;  /* 0x0000000406027c23 */ /* 0x000fe20008010804 */
[----:B------:R-:W-:Y:S01]  /*b0e0*/  MOV R6, R120 ;  /* 0x0000007800067202 */ /* 0x000fe20000000f00 */
[----:B------:R-:W-:Y:S01]  /*b0f0*/  FMUL.FTZ R101, R71, R101 ;  /* 0x0000006547657220 */ /* 0x000fe20000410000 */
[----:B------:R-:W-:Y:S01]  /*b100*/  @P0 IADD3 R6, PT, PT, R121, -0x20, RZ ;  /* 0xffffffe079060810 */ /* 0x000fe20007ffe0ff */
[C---:B------:R-:W-:Y:S01]  /*b110*/  FMUL.FTZ R102, R72.reuse, R102 ;  /* 0x0000006648667220 */ /* 0x040fe20000410000 */
[----:B------:R-:W-:Y:S03]  /*b120*/  FMUL.FTZ R103, R72, R103 ;  /* 0x0000006748677220 */ /* 0x000fe60000410000 */
[----:B------:R-:W-:Y:S01]  /*b130*/  MUFU.EX2 R2, R2 ;  /* 0x0000000200027308 */ /* 0x000fe20000000800 */
[----:B-1----:R-:W-:Y:S01]  /*b140*/  F2FP.F16.F32.PACK_AB R82, R127, R126 ;  /* 0x0000007e7f52723e */ /* 0x002fe200000000ff */
[----:B------:R-:W1:Y:S01]  /*b150*/  LDSM.16.MT88.4 R8, [R6] ;  /* 0x000000000608783b */ /* 0x000e620000004200 */
        /* <DEDUP_REMOVED lines=11> */
[----:B------:R-:W-:Y:S01]  /*b210*/  FFMA.FTZ R128, R7, UR4, -R4 ;  /* 0x0000000407807c23 */ /* 0x000fe20008010804 */
        /* <DEDUP_REMOVED lines=18> */
[----:B--2---:R-:W-:Y:S01]  /*b340*/  F2FP.F16.F32.PACK_AB R83, R119, R129 ;  /* 0x000000817753723e */ /* 0x004fe200000000ff */
[--C-:B------:R-:W-:Y:S01]  /*b350*/  FFMA.FTZ R54, R59, UR4, -R4.reuse ;  /* 0x000000043b367c23 */ /* 0x100fe20008010804 */
[----:B------:R-:W-:Y:S01]  /*b360*/  FFMA.FTZ R66, R66, UR4, -R4 ;  /* 0x0000000442427c23 */ /* 0x000fe20008010804 */
[----:B------:R-:W-:Y:S06]  /*b370*/  ISETP.GT.AND P0, PT, R124, R109, PT ;  /* 0x0000006d7c00720c */ /* 0x000fec0003f04270 */
[----:B------:R-:W-:Y:S01]  /*b380*/  MUFU.EX2 R90, R90 ;  /* 0x0000005a005a7308 */ /* 0x000fe20000000800 */
[C---:B---3--:R-:W-:Y:S01]  /*b390*/  F2FP.F16.F32.PACK_AB R80, R130.reuse, R0 ;  /* 0x000000008250723e */ /* 0x048fe200000000ff */
[----:B------:R-:W-:Y:S04]  /*b3a0*/  FFMA.FTZ R0, R71, R86, R0 ;  /* 0x0000005647007223 */ /* 0x000fe80000010000 */
[----:B------:R-:W-:Y:S01]  /*b3b0*/  FADD.FTZ R130, R130, R0 ;  /* 0x0000000082827221 */ /* 0x000fe20000010000 */
[----:B------:R-:W-:Y:S03]  /*b3c0*/  FFMA.FTZ R0, R61, UR4, -R68 ;  /* 0x000000043d007c23 */ /* 0x000fe60008010844 */
[----:B------:R-:W2:Y:S01]  /*b3d0*/  MUFU.EX2 R91, R91 ;  /* 0x0000005b005b7308 */ /* 0x000ea20000000800 */
[----:B----4-:R-:W-:Y:S01]  /*b3e0*/  F2FP.F16.F32.PACK_AB R81, R128, R2 ;  /* 0x000000028051723e */ /* 0x010fe200000000ff */
[----:B------:R-:W-:Y:S01]  /*b3f0*/  FFMA.FTZ R2, R72, R88, R2 ;  /* 0x0000005848027223 */ /* 0x000fe20000010002 */
[----:B------:R-:W-:Y:S03]  /*b400*/  FADD.FTZ R130, R126, R130 ;  /* 0x000000827e827221 */ /* 0x000fe60000010000 */
[----:B------:R-:W-:Y:S01]  /*b410*/  FADD.FTZ R2, R128, R2 ;  /* 0x0000000280027221 */ /* 0x000fe20000010000 */
[----:B------:R-:W-:Y:S03]  /*b420*/  FADD.FTZ R127, R127, R130 ;  /* 0x000000827f7f7221 */ /* 0x000fe60000010000 */
[----:B------:R-:W-:Y:S01]  /*b430*/  MUFU.EX2 R5, R5 ;  /* 0x0000000500057308 */ /* 0x000fe20000000800 */
[C---:B-1----:R-:W-:Y:S05]  /*b440*/  HMMA.16816.F32 R96, R80.reuse, R8, R96 ;  /* 0x000000085060723c */ /* 0x042fea0000001860 */
[----:B------:R-:W-:Y:S01]  /*b450*/  FADD.FTZ R129, R129, R2 ;  /* 0x0000000281817221 */ /* 0x000fe20000010000 */
[--C-:B------:R-:W-:Y:S03]  /*b460*/  FFMA.FTZ R2, R47, UR4, -R4.reuse ;  /* 0x000000042f027c23 */ /* 0x100fe60008010804 */
[----:B------:R-:W1:Y:S01]  /*b470*/  MUFU.EX2 R73, R73 ;  /* 0x0000004900497308 */ /* 0x000e620000000800 */
[C---:B------:R-:W-:Y:S01]  /*b480*/  HMMA.16816.F32 R92, R80.reuse, R10, R92 ;  /* 0x0000000a505c723c */ /* 0x040fe2000000185c */
[----:B------:R-:W-:Y:S02]  /*b490*/  LDSM.16.MT88.4 R8, [R6+0x400] ;  /* 0x000400000608783b */ /* 0x000fe40000004200 */
[----:B--2---:R-:W-:Y:S01]  /*b4a0*/  F2FP.F16.F32.PACK_AB R16, R91, R90 ;  /* 0x0000005a5b10723e */ /* 0x004fe200000000ff */
[--C-:B------:R-:W-:Y:S01]  /*b4b0*/  FFMA.FTZ R47, R51, UR4, -R4.reuse ;  /* 0x00000004332f7c23 */ /* 0x100fe20008010804 */
[--C-:B------:R-:W-:Y:S01]  /*b4c0*/  FFMA.FTZ R51, R55, UR4, -R4.reuse ;  /* 0x0000000437337c23 */ /* 0x100fe20008010804 */
[----:B------:R-:W-:Y:S03]  /*b4d0*/  FADD.FTZ R127, R90, R127 ;  /* 0x0000007f5a7f7221 */ /* 0x000fe60000010000 */
[----:B------:R-:W2:Y:S01]  /*b4e0*/  MUFU.EX2 R74, R74 ;  /* 0x0000004a004a7308 */ /* 0x000ea20000000800 */
[C---:B------:R-:W-:Y:S03]  /*b4f0*/  HMMA.16816.F32 R104, R80.reuse, R76, R104 ;  /* 0x0000004c5068723c */ /* 0x040fe60000001868 */
[--C-:B------:R-:W-:Y:S01]  /*b500*/  FFMA.FTZ R77, R15, UR4, -R4.reuse ;  /* 0x000000040f4d7c23 */ /* 0x100fe20008010804 */
[--C-:B------:R-:W-:Y:S01]  /*b510*/  FFMA.FTZ R76, R18, UR4, -R4.reuse ;  /* 0x00000004124c7c23 */ /* 0x100fe20008010804 */
[----:B------:R-:W-:Y:S01]  /*b520*/  FADD.FTZ R91, R91, R127 ;  /* 0x0000007f5b5b7221 */ /* 0x000fe20000010000 */
[----:B------:R-:W-:Y:S03]  /*b530*/  FADD.FTZ R129, R119, R129 ;  /* 0x0000008177817221 */ /* 0x000fe60000010000 */
[----:B------:R-:W-:Y:S01]  /*b540*/  MUFU.EX2 R75, R75 ;  /* 0x0000004b004b7308 */ /* 0x000fe20000000800 */
[----:B------:R-:W-:Y:S03]  /*b550*/  HMMA.16816.F32 R100, R80, R78, R100 ;  /* 0x0000004e5064723c */ /* 0x000fe60000001864 */
[--C-:B------:R-:W-:Y:S01]  /*b560*/  FFMA.FTZ R78, R14, UR4, -R4.reuse ;  /* 0x000000040e4e7c23 */ /* 0x100fe20008010804 */
[--C-:B------:R-:W-:Y:S01]  /*b570*/  FFMA.FTZ R81, R22, UR4, -R4.reuse ;  /* 0x0000000416517c23 */ /* 0x100fe20008010804 */
[----:B------:R-:W3:Y:S01]  /*b580*/  LDSM.16.MT88.4 R12, [R122+0x3400] ;  /* 0x003400007a0c783b */ /* 0x000ee20000004200 */
[--C-:B------:R-:W-:Y:S03]  /*b590*/  FFMA.FTZ R83, R23, UR4, -R4.reuse ;  /* 0x0000000417537c23 */ /* 0x100fe60008010804 */
[----:B------:R-:W-:Y:S01]  /*b5a0*/  MUFU.EX2 R77, R77 ;  /* 0x0000004d004d7308 */ /* 0x000fe20000000800 */
[----:B-1----:R-:W-:Y:S01]  /*b5b0*/  F2FP.F16.F32.PACK_AB R18, R73, R5 ;  /* 0x000000054912723e */ /* 0x002fe200000000ff */
[--C-:B------:R-:W-:Y:S01]  /*b5c0*/  FFMA.FTZ R79, R19, UR4, -R4.reuse ;  /* 0x00000004134f7c23 */ /* 0x100fe20008010804 */
[--C-:B------:R-:W-:Y:S01]  /*b5d0*/  FFMA.FTZ R80, R26, UR4, -R4.reuse ;  /* 0x000000041a507c23 */ /* 0x100fe20008010804 */
[----:B------:R-:W-:Y:S01]  /*b5e0*/  FFMA.FTZ R82, R27, UR4, -R4 ;  /* 0x000000041b527c23 */ /* 0x000fe20008010804 */
[----:B------:R-:W-:Y:S01]  /*b5f0*/  FFMA.FTZ R26, R56, UR4, -R68 ;  /* 0x00000004381a7c23 */ /* 0x000fe20008010844 */
[----:B------:R-:W-:Y:S01]  /*b600*/  LDSM.16.MT88.4 R20, [R6+0xc00] ;  /* 0x000c00000614783b */ /* 0x000fe20000004200 */
[--C-:B------:R-:W-:Y:S03]  /*b610*/  FFMA.FTZ R56, R31, UR4, -R4.reuse ;  /* 0x000000041f387c23 */ /* 0x100fe60008010804 */
[----:B------:R-:W1:Y:S01]  /*b620*/  MUFU.EX2 R78, R78 ;  /* 0x0000004e004e7308 */ /* 0x000e620000000800 */
[--C-:B------:R-:W-:Y:S01]  /*b630*/  FFMA.FTZ R31, R34, UR4, -R4.reuse ;  /* 0x00000004221f7c23 */ /* 0x100fe20008010804 */
[--C-:B------:R-:W-:Y:S01]  /*b640*/  FFMA.FTZ R34, R35, UR4, -R4.reuse ;  /* 0x0000000423227c23 */ /* 0x100fe20008010804 */
[----:B------:R-:W-:Y:S01]  /*b650*/  FFMA.FTZ R35, R42, UR4, -R4 ;  /* 0x000000042a237c23 */ /* 0x000fe20008010804 */
[----:B------:R-:W-:Y:S01]  /*b660*/  FFMA.FTZ R27, R53, UR4, -R68 ;  /* 0x00000004351b7c23 */ /* 0x000fe20008010844 */
[--C-:B------:R-:W-:Y:S01]  /*b670*/  FFMA.FTZ R53, R30, UR4, -R4.reuse ;  /* 0x000000041e357c23 */ /* 0x100fe20008010804 */
[----:B------:R-:W-:Y:S01]  /*b680*/  FADD.FTZ R91, R5, R91 ;  /* 0x0000005b055b7221 */ /* 0x000fe20000010000 */
[----:B------:R-:W-:Y:S03]  /*b690*/  FFMA.FTZ R5, R58, UR4, -R4 ;  /* 0x000000043a057c23 */ /* 0x000fe60008010804 */
[----:B------:R-:W-:Y:S01]  /*b6a0*/  MUFU.EX2 R76, R76 ;  /* 0x0000004c004c7308 */ /* 0x000fe20000000800 */
[--C-:B------:R-:W-:Y:S01]  /*b6b0*/  FFMA.FTZ R30, R60, UR4, -R68.reuse ;  /* 0x000000043c1e7c23 */ /* 0x100fe20008010844 */
[----:B------:R-:W-:Y:S01]  /*b6c0*/  MOV R90, R69 ;  /* 0x00000045005a7202 */ /* 0x000fe20000000f00 */
[----:B------:R-:W-:Y:S01]  /*b6d0*/  FADD.FTZ R73, R73, R91 ;  /* 0x0000005b49497221 */ /* 0x000fe20000010000 */
[--C-:B------:R-:W-:Y:S01]  /*b6e0*/  FFMA.FTZ R42, R64, UR4, -R68.reuse ;  /* 0x00000004402a7c23 */ /* 0x100fe20008010844 */
[----:B------:R-:W-:Y:S01]  /*b6f0*/  FFMA.FTZ R68, R65, UR4, -R68 ;  /* 0x0000000441447c23 */ /* 0x000fe20008010844 */
[----:B------:R-:W-:Y:S01]  /*b700*/  MOV R91, R70 ;  /* 0x00000046005b7202 */ /* 0x000fe20000000f00 */
[----:B--2---:R-:W-:Y:S03]  /*b710*/  FADD.FTZ R73, R74, R73 ;  /* 0x000000494a497221 */ /* 0x004fe60000010000 */
[----:B------:R-:W2:Y:S01]  /*b720*/  MUFU.EX2 R79, R79 ;  /* 0x0000004f004f7308 */ /* 0x000ea20000000800 */
[C---:B-1----:R-:W-:Y:S01]  /*b730*/  F2FP.F16.F32.PACK_AB R17, R77.reuse, R78 ;  /* 0x0000004e4d11723e */ /* 0x042fe200000000ff */
[----:B------:R-:W-:Y:S04]  /*b740*/  FADD.FTZ R78, R78, R129 ;  /* 0x000000814e4e7221 */ /* 0x000fe80000010000 */
[----:B------:R-:W-:Y:S04]  /*b750*/  FADD.FTZ R78, R77, R78 ;  /* 0x0000004e4d4e7221 */ /* 0x000fe80000010000 */
[----:B------:R-:W-:Y:S10]  /*b760*/  MUFU.EX2 R24, R24 ;  /* 0x0000001800187308 */ /* 0x000ff40000000800 */
[----:B------:R-:W1:Y:S01]  /*b770*/  MUFU.EX2 R25, R25 ;  /* 0x0000001900197308 */ /* 0x000e620000000800 */
[C---:B--2---:R-:W-:Y:S01]  /*b780*/  F2FP.F16.F32.PACK_AB R19, R79.reuse, R76 ;  /* 0x0000004c4f13723e */ /* 0x044fe200000000ff */
[----:B------:R-:W-:Y:S04]  /*b790*/  FADD.FTZ R76, R76, R78 ;  /* 0x0000004e4c4c7221 */ /* 0x000fe80000010000 */
[----:B------:R-:W-:Y:S04]  /*b7a0*/  FADD.FTZ R76, R79, R76 ;  /* 0x0000004c4f4c7221 */ /* 0x000fe80000010000 */
[----:B------:R-:W-:Y:S01]  /*b7b0*/  MUFU.EX2 R81, R81 ;  /* 0x0000005100517308 */ /* 0x000fe20000000800 */
[C---:B---3--:R-:W-:Y:S09]  /*b7c0*/  HMMA.16816.F32 R104, R16.reuse, R12, R104 ;  /* 0x0000000c1068723c */ /* 0x048ff20000001868 */
        /* <DEDUP_REMOVED lines=8> */
[C---:B------:R-:W-:Y:S01]  /*b850*/  F2FP.F16.F32.PACK_AB R16, R75.reuse, R74 ;  /* 0x0000004a4b10723e */ /* 0x040fe200000000ff */
[----:B------:R-:W-:Y:S01]  /*b860*/  FADD.FTZ R75, R75, R73 ;  /* 0x000000494b4b7221 */ /* 0x000fe20000010000 */
[----:B-1----:R-:W-:Y:S04]  /*b870*/  F2FP.F16.F32.PACK_AB R18, R25, R24 ;  /* 0x000000181912723e */ /* 0x002fe800000000ff */
[----:B------:R-:W-:Y:S01]  /*b880*/  MUFU.EX2 R28, R28 ;  /* 0x0000001c001c7308 */ /* 0x000fe20000000800 */
[----:B--2---:R-:W-:Y:S01]  /*b890*/  F2FP.F16.F32.PACK_AB R17, R83, R81 ;  /* 0x000000515311723e */ /* 0x004fe200000000ff */
[----:B------:R-:W-:Y:S01]  /*b8a0*/  FADD.FTZ R81, R81, R76 ;  /* 0x0000004c51517221 */ /* 0x000fe20000010000 */
[----:B------:R-:W-:Y:S01]  /*b8b0*/  FADD.FTZ R75, R24, R75 ;  /* 0x0000004b184b7221 */ /* 0x000fe20000010000 */
[--C-:B------:R-:W-:Y:S02]  /*b8c0*/  FFMA.FTZ R24, R63, UR4, -R4.reuse ;  /* 0x000000043f187c23 */ /* 0x100fe40008010804 */
[----:B------:R-:W-:Y:S01]  /*b8d0*/  FADD.FTZ R81, R83, R81 ;  /* 0x0000005153517221 */ /* 0x000fe20000010000 */
[----:B------:R-:W-:Y:S03]  /*b8e0*/  FADD.FTZ R75, R25, R75 ;  /* 0x0000004b194b7221 */ /* 0x000fe60000010000 */
[----:B------:R-:W1:Y:S01]  /*b8f0*/  MUFU.EX2 R29, R29 ;  /* 0x0000001d001d7308 */ /* 0x000e620000000800 */
[----:B----4-:R-:W-:Y:S01]  /*b900*/  F2FP.F16.F32.PACK_AB R19, R82, R80 ;  /* 0x000000505213723e */ /* 0x010fe200000000ff */
[----:B------:R-:W-:Y:S01]  /*b910*/  FADD.FTZ R81, R80, R81 ;  /* 0x0000005150517221 */ /* 0x000fe20000010000 */
[--C-:B------:R-:W-:Y:S01]  /*b920*/  FFMA.FTZ R25, R62, UR4, -R4.reuse ;  /* 0x000000043e197c23 */ /* 0x100fe20008010804 */
[----:B------:R-:W-:Y:S02]  /*b930*/  FFMA.FTZ R4, R67, UR4, -R4 ;  /* 0x0000000443047c23 */ /* 0x000fe40008010804 */
[----:B------:R-:W-:Y:S04]  /*b940*/  FADD.FTZ R82, R82, R81 ;  /* 0x0000005152527221 */ /* 0x000fe80000010000 */
[----:B------:R-:W-:Y:S01]  /*b950*/  MUFU.EX2 R32, R32 ;  /* 0x0000002000207308 */ /* 0x000fe20000000800 */
[C---:B---3--:R-:W-:Y:S09]  /*b960*/  HMMA.16816.F32 R104, R16.reuse, R12, R104 ;  /* 0x0000000c1068723c */ /* 0x048ff20000001868 */
[----:B------:R-:W2:Y:S01]  /*b970*/  MUFU.EX2 R7, R7 ;  /* 0x0000000700077308 */ /* 0x000ea20000000800 */
[C---:B------:R-:W-:Y:S01]  /*b980*/  HMMA.16816.F32 R100, R16.reuse, R14, R100 ;  /* 0x0000000e1064723c */ /* 0x040fe20000001864 */
[----:B------:R-:W3:Y:S08]  /*b990*/  LDSM.16.MT88.4 R12, [R122+0x3c00] ;  /* 0x003c00007a0c783b */ /* 0x000ef00000004200 */
[----:B------:R-:W4:Y:S01]  /*b9a0*/  MUFU.EX2 R53, R53 ;  /* 0x0000003500357308 */ /* 0x000f220000000800 */
[C---:B-----5:R-:W-:Y:S03]  /*b9b0*/  HMMA.16816.F32 R96, R16.reuse, R8, R96 ;  /* 0x000000081060723c */ /* 0x060fe60000001860 */
[----:B-1----:R-:W-:Y:S01]  /*b9c0*/  F2FP.F16.F32.PACK_AB R8, R29, R28 ;  /* 0x0000001c1d08723e */ /* 0x002fe200000000ff */
[----:B------:R-:W-:Y:S05]  /*b9d0*/  FADD.FTZ R28, R28, R75 ;  /* 0x0000004b1c1c7221 */ /* 0x000fea0000010000 */
[----:B------:R-:W1:Y:S01]  /*b9e0*/  MUFU.EX2 R56, R56 ;  /* 0x0000003800387308 */ /* 0x000e620000000800 */
[----:B------:R-:W-:Y:S01]  /*b9f0*/  HMMA.16816.F32 R92, R16, R10, R92 ;  /* 0x0000000a105c723c */ /* 0x000fe2000000185c */
[----:B------:R-:W5:Y:S02]  /*ba00*/  LDSM.16.MT88.4 R16, [R122+0x4000] ;  /* 0x004000007a10783b */ /* 0x000f640000004200 */
[----:B--2---:R-:W-:Y:S01]  /*ba10*/  F2FP.F16.F32.PACK_AB R10, R7, R32 ;  /* 0x00000020070a723e */ /* 0x004fe200000000ff */
[----:B------:R-:W-:Y:S05]  /*ba20*/  FADD.FTZ R28, R29, R28 ;  /* 0x0000001c1d1c7221 */ /* 0x000fea0000010000 */
[----:B------:R-:W-:Y:S01]  /*ba30*/  MUFU.EX2 R31, R31 ;  /* 0x0000001f001f7308 */ /* 0x000fe20000000800 */
[----:B----4-:R-:W-:Y:S01]  /*ba40*/  FADD.FTZ R82, R53, R82 ;  /* 0x0000005235527221 */ /* 0x010fe20000010000 */
[----:B------:R-:W-:Y:S04]  /*ba50*/  FADD.FTZ R32, R32, R28 ;  /* 0x0000001c20207221 */ /* 0x000fe80000010000 */
[----:B------:R-:W-:Y:S04]  /*ba60*/  FADD.FTZ R7, R7, R32 ;  /* 0x0000002007077221 */ /* 0x000fe80000010000 */
        /* <DEDUP_REMOVED lines=14> */
[C---:B------:R-:W-:Y:S03]  /*bb50*/  HMMA.16816.F32 R96, R8.reuse, R20, R96 ;  /* 0x000000140860723c */ /* 0x040fe60000001860 */
[----:B-1----:R-:W-:Y:S01]  /*bb60*/  F2FP.F16.F32.PACK_AB R20, R36, R33 ;  /* 0x000000212414723e */ /* 0x002fe200000000ff */
[----:B------:R-:W-:Y:S05]  /*bb70*/  FADD.FTZ R33, R33, R7 ;  /* 0x0000000721217221 */ /* 0x000fea0000010000 */
[----:B------:R-:W1:Y:S01]  /*bb80*/  MUFU.EX2 R57, R57 ;  /* 0x0000003900397308 */ /* 0x000e620000000800 */
[----:B------:R-:W-:Y:S01]  /*bb90*/  HMMA.16816.F32 R92, R8, R22, R92 ;  /* 0x00000016085c723c */ /* 0x000fe2000000185c */
[----:B------:R-:W4:Y:S02]  /*bba0*/  LDSM.16.MT88.4 R8, [R122+0x4400] ;  /* 0x004400007a08783b */ /* 0x000f240000004200 */
[----:B--2---:R-:W-:Y:S01]  /*bbb0*/  F2FP.F16.F32.PACK_AB R22, R40, R37 ;  /* 0x000000252816723e */ /* 0x004fe200000000ff */
[----:B------:R-:W-:Y:S05]  /*bbc0*/  FADD.FTZ R36, R36, R33 ;  /* 0x0000002124247221 */ /* 0x000fea0000010000 */
[----:B------:R-:W2:Y:S01]  /*bbd0*/  MUFU.EX2 R35, R35 ;  /* 0x0000002300237308 */ /* 0x000ea20000000800 */
[----:B------:R-:W-:Y:S04]  /*bbe0*/  FADD.FTZ R36, R37, R36 ;  /* 0x0000002425247221 */ /* 0x000fe80000010000 */
[----:B------:R-:W-:Y:S05]  /*bbf0*/  FADD.FTZ R36, R40, R36 ;  /* 0x0000002428247221 */ /* 0x000fea0000010000 */
[----:B------:R-:W5:Y:S01]  /*bc00*/  MUFU.EX2 R39, R39 ;  /* 0x0000002700277308 */ /* 0x000f620000000800 */
[C---:B-1----:R-:W-:Y:S01]  /*bc10*/  F2FP.F16.F32.PACK_AB R21, R57.reuse, R38 ;  /* 0x000000263915723e */ /* 0x042fe200000000ff */
[----:B------:R-:W-:Y:S04]  /*bc20*/  FADD.FTZ R38, R38, R31 ;  /* 0x0000001f26267221 */ /* 0x000fe80000010000 */
[----:B------:R-:W-:Y:S04]  /*bc30*/  FADD.FTZ R38, R57, R38 ;  /* 0x0000002639267221 */ /* 0x000fe80000010000 */
[----:B------:R-:W-:Y:S01]  /*bc40*/  MUFU.EX2 R41, R41 ;  /* 0x0000002900297308 */ /* 0x000fe20000000800 */
[----:B--2---:R-:W-:Y:S09]  /*bc50*/  FADD.FTZ R38, R35, R38 ;  /* 0x0000002623267221 */ /* 0x004ff20000010000 */
[----:B------:R-:W1:Y:S01]  /*bc60*/  MUFU.EX2 R44, R44 ;  /* 0x0000002c002c7308 */ /* 0x000e620000000800 */
[C---:B-----5:R-:W-:Y:S01]  /*bc70*/  F2FP.F16.F32.PACK_AB R23, R39.reuse, R35 ;  /* 0x000000232717723e */ /* 0x060fe200000000ff */
[----:B------:R-:W-:Y:S08]  /*bc80*/  FADD.FTZ R38, R39, R38 ;  /* 0x0000002627267221 */ /* 0x000ff00000010000 */
[----:B------:R-:W-:Y:S01]  /*bc90*/  MUFU.EX2 R45, R45 ;  /* 0x0000002d002d7308 */ /* 0x000fe20000000800 */
[C---:B------:R-:W-:Y:S09]  /*bca0*/  HMMA.16816.F32 R104, R20.reuse, R16, R104 ;  /* 0x000000101468723c */ /* 0x040ff20000001868 */
[----:B------:R-:W2:Y:S01]  /*bcb0*/  MUFU.EX2 R48, R48 ;  /* 0x0000003000307308 */ /* 0x000ea20000000800 */
[C---:B------:R-:W-:Y:S01]  /*bcc0*/  HMMA.16816.F32 R100, R20.reuse, R18, R100 ;  /* 0x000000121464723c */ /* 0x040fe20000001864 */
[----:B------:R-:W5:Y:S08]  /*bcd0*/  LDSM.16.MT88.4 R16, [R6+0x1400] ;  /* 0x001400000610783b */ /* 0x000f700000004200 */
[----:B------:R-:W-:Y:S01]  /*bce0*/  MUFU.EX2 R46, R46 ;  /* 0x0000002e002e7308 */ /* 0x000fe20000000800 */
[C---:B---3--:R-:W-:Y:S03]  /*bcf0*/  HMMA.16816.F32 R96, R20.reuse, R12, R96 ;  /* 0x0000000c1460723c */ /* 0x048fe60000001860 */
[----:B-1----:R-:W-:Y:S01]  /*bd00*/  F2FP.F16.F32.PACK_AB R12, R44, R41 ;  /* 0x000000292c0c723e */ /* 0x002fe200000000ff */
[----:B------:R-:W-:Y:S05]  /*bd10*/  FADD.FTZ R41, R41, R36 ;  /* 0x0000002429297221 */ /* 0x000fea0000010000 */
[----:B------:R-:W1:Y:S01]  /*bd20*/  MUFU.EX2 R2, R2 ;  /* 0x0000000200027308 */ /* 0x000e620000000800 */
[----:B------:R-:W-:Y:S01]  /*bd30*/  HMMA.16816.F32 R92, R20, R14, R92 ;  /* 0x0000000e145c723c */ /* 0x000fe2000000185c */
[----:B------:R-:W3:Y:S02]  /*bd40*/  LDSM.16.MT88.4 R20, [R122+0x4800] ;  /* 0x004800007a14783b */ /* 0x000ee40000004200 */
[----:B--2---:R-:W-:Y:S01]  /*bd50*/  F2FP.F16.F32.PACK_AB R14, R48, R45 ;  /* 0x0000002d300e723e */ /* 0x004fe200000000ff */
[----:B------:R-:W-:Y:S05]  /*bd60*/  FADD.FTZ R41, R44, R41 ;  /* 0x000000292c297221 */ /* 0x000fea0000010000 */
[----:B------:R-:W-:Y:S01]  /*bd70*/  MUFU.EX2 R43, R43 ;  /* 0x0000002b002b7308 */ /* 0x000fe20000000800 */
[----:B------:R-:W-:Y:S04]  /*bd80*/  FADD.FTZ R41, R45, R41 ;  /* 0x000000292d297221 */ /* 0x000fe80000010000 */
[----:B------:R-:W-:Y:S05]  /*bd90*/  FADD.FTZ R48, R48, R41 ;  /* 0x0000002930307221 */ /* 0x000fea0000010000 */
[----:B------:R-:W2:Y:S01]  /*bda0*/  MUFU.EX2 R47, R47 ;  /* 0x0000002f002f7308 */ /* 0x000ea20000000800 */
[----:B-1----:R-:W-:Y:S01]  /*bdb0*/  F2FP.F16.F32.PACK_AB R13, R2, R46 ;  /* 0x0000002e020d723e */ /* 0x002fe200000000ff */
[----:B------:R-:W-:Y:S04]  /*bdc0*/  FADD.FTZ R46, R46, R38 ;  /* 0x000000262e2e7221 */ /* 0x000fe80000010000 */
[----:B------:R-:W-:Y:S04]  /*bdd0*/  FADD.FTZ R46, R2, R46 ;  /* 0x0000002e022e7221 */ /* 0x000fe80000010000 */
[----:B------:R-:W1:Y:S10]  /*bde0*/  MUFU.EX2 R49, R49 ;  /* 0x0000003100317308 */ /* 0x000e740000000800 */
[----:B------:R-:W3:Y:S01]  /*bdf0*/  MUFU.EX2 R27, R27 ;  /* 0x0000001b001b7308 */ /* 0x000ee20000000800 */
[----:B--2---:R-:W-:Y:S01]  /*be00*/  F2FP.F16.F32.PACK_AB R15, R47, R43 ;  /* 0x0000002b2f0f723e */ /* 0x004fe200000000ff */
[----:B------:R-:W-:Y:S04]  /*be10*/  FADD.FTZ R43, R43, R46 ;  /* 0x0000002e2b2b7221 */ /* 0x000fe80000010000 */
[----:B------:R-:W-:Y:S04]  /*be20*/  FADD.FTZ R43, R47, R43 ;  /* 0x0000002b2f2b7221 */ /* 0x000fe80000010000 */
[----:B------:R-:W-:Y:S01]  /*be30*/  MUFU.EX2 R26, R26 ;  /* 0x0000001a001a7308 */ /* 0x000fe20000000800 */
[C---:B----4-:R-:W-:Y:S05]  /*be40*/  HMMA.16816.F32 R104, R12.reuse, R8, R104 ;  /* 0x000000080c68723c */ /* 0x050fea0000001868 */
[----:B-1----:R-:W-:Y:S04]  /*be50*/  FADD.FTZ R48, R49, R48 ;  /* 0x0000003031307221 */ /* 0x002fe80000010000 */
[----:B------:R-:W1:Y:S01]  /*be60*/  MUFU.EX2 R52, R52 ;  /* 0x0000003400347308 */ /* 0x000e620000000800 */
[C---:B------:R-:W-:Y:S01]  /*be70*/  HMMA.16816.F32 R100, R12.reuse, R10, R100 ;  /* 0x0000000a0c64723c */ /* 0x040fe20000001864 */
[----:B------:R-:W2:Y:S08]  /*be80*/  LDSM.16.MT88.4 R8, [R6+0x1800] ;  /* 0x001800000608783b */ /* 0x000eb00000004200 */
[----:B------:R-:W-:Y:S01]  /*be90*/  MUFU.EX2 R50, R50 ;  /* 0x0000003200327308 */ /* 0x000fe20000000800 */
[C---:B-----5:R-:W-:Y:S03]  /*bea0*/  HMMA.16816.F32 R96, R12.reuse, R16, R96 ;  /* 0x000000100c60723c */ /* 0x060fe60000001860 */
[C---:B---3--:R-:W-:Y:S01]  /*beb0*/  F2FP.F16.F32.PACK_AB R16, R27.reuse, R49 ;  /* 0x000000311b10723e */ /* 0x048fe200000000ff */
[----:B------:R-:W-:Y:S05]  /*bec0*/  FADD.FTZ R27, R27, R48 ;  /* 0x000000301b1b7221 */ /* 0x000fea0000010000 */
[----:B------:R-:W3:Y:S01]  /*bed0*/  MUFU.EX2 R51, R51 ;  /* 0x0000003300337308 */ /* 0x000ee20000000800 */
[----:B------:R-:W-:Y:S01]  /*bee0*/  HMMA.16816.F32 R92, R12, R18, R92 ;  /* 0x000000120c5c723c */ /* 0x000fe2000000185c */
[----:B------:R-:W4:Y:S02]  /*bef0*/  LDSM.16.MT88.4 R12, [R122+0x4c00] ;  /* 0x004c00007a0c783b */ /* 0x000f240000004200 */
[----:B-1----:R-:W-:Y:S01]  /*bf00*/  F2FP.F16.F32.PACK_AB R18, R52, R26 ;  /* 0x0000001a3412723e */ /* 0x002fe200000000ff */
[----:B------:R-:W-:Y:S05]  /*bf10*/  FADD.FTZ R27, R26, R27 ;  /* 0x0000001b1a1b7221 */ /* 0x000fea0000010000 */
[----:B------:R-:W-:Y:S01]  /*bf20*/  MUFU.EX2 R5, R5 ;  /* 0x0000000500057308 */ /* 0x000fe20000000800 */
[----:B------:R-:W-:Y:S09]  /*bf30*/  FADD.FTZ R52, R52, R27 ;  /* 0x0000001b34347221 */ /* 0x000ff20000010000 */
        /* <DEDUP_REMOVED lines=8> */
[----:B------:R-:W-:Y:S02]  /*bfc0*/  FADD.FTZ R5, R54, R5 ;  /* 0x0000000536057221 */ /* 0x000fe40000010000 */
[C---:B------:R-:W-:Y:S02]  /*bfd0*/  HMMA.16816.F32 R104, R16.reuse, R20, R104 ;  /* 0x000000141068723c */ /* 0x040fe40000001868 */
[----:B------:R-:W-:Y:S03]  /*bfe0*/  MUFU.EX2 R42, R42 ;  /* 0x0000002a002a7308 */ /* 0x000fe60000000800 */
[----:B---3--:R-:W-:Y:S03]  /*bff0*/  FADD.FTZ R52, R30, R52 ;  /* 0x000000341e347221 */ /* 0x008fe60000010000 */
[C---:B------:R-:W-:Y:S01]  /*c000*/  HMMA.16816.F32 R100, R16.reuse, R22, R100 ;  /* 0x000000161064723c */ /* 0x040fe20000001864 */
[----:B------:R-:W1:Y:S03]  /*c010*/  LDSM.16.MT88.4 R20, [R6+0x1c00] ;  /* 0x001c00000614783b */ /* 0x000e660000004200 */
[----:B------:R-:W3:Y:S04]  /*c020*/  MUFU.EX2 R68, R68 ;  /* 0x0000004400447308 */ /* 0x000ee80000000800 */
[C---:B--2---:R-:W-:Y:S06]  /*c030*/  HMMA.16816.F32 R96, R16.reuse, R8, R96 ;  /* 0x000000081060723c */ /* 0x044fec0000001860 */
[----:B------:R-:W-:Y:S01]  /*c040*/  MUFU.EX2 R25, R25 ;  /* 0x0000001900197308 */ /* 0x000fe20000000800 */
[C---:B-----5:R-:W-:Y:S01]  /*c050*/  F2FP.F16.F32.PACK_AB R8, R0.reuse, R30 ;  /* 0x0000001e0008723e */ /* 0x060fe200000000ff */
[----:B------:R-:W-:Y:S01]  /*c060*/  FADD.FTZ R0, R0, R52 ;  /* 0x0000003400007221 */ /* 0x000fe20000010000 */
[----:B------:R-:W-:Y:S07]  /*c070*/  HMMA.16816.F32 R92, R16, R10, R92 ;  /* 0x0000000a105c723c */ /* 0x000fee000000185c */
[----:B------:R-:W2:Y:S01]  /*c080*/  MUFU.EX2 R24, R24 ;  /* 0x0000001800187308 */ /* 0x000ea20000000800 */
[----:B---3--:R-:W-:Y:S01]  /*c090*/  F2FP.F16.F32.PACK_AB R10, R68, R42 ;  /* 0x0000002a440a723e */ /* 0x008fe200000000ff */
[----:B------:R-:W-:Y:S04]  /*c0a0*/  FADD.FTZ R0, R42, R0 ;  /* 0x000000002a007221 */ /* 0x000fe80000010000 */
[----:B------:R-:W-:Y:S04]  /*c0b0*/  FADD.FTZ R86, R68, R0 ;  /* 0x0000000044567221 */ /* 0x000fe80000010000 */
[----:B------:R-:W3:Y:S10]  /*c0c0*/  MUFU.EX2 R7, R66 ;  /* 0x0000004200077308 */ /* 0x000ef40000000800 */
[----:B------:R-:W5:Y:S01]  /*c0d0*/  MUFU.EX2 R4, R4 ;  /* 0x0000000400047308 */ /* 0x000f620000000800 */
[C---:B--2---:R-:W-:Y:S01]  /*c0e0*/  F2FP.F16.F32.PACK_AB R9, R24.reuse, R25 ;  /* 0x000000191809723e */ /* 0x044fe200000000ff */
[----:B------:R-:W-:Y:S04]  /*c0f0*/  FADD.FTZ R25, R25, R5 ;  /* 0x0000000519197221 */ /* 0x000fe80000010000 */
[----:B------:R-:W-:Y:S04]  /*c100*/  FADD.FTZ R25, R24, R25 ;  /* 0x0000001918197221 */ /* 0x000fe80000010000 */
[----:B---3--:R-:W-:Y:S01]  /*c110*/  FADD.FTZ R25, R7, R25 ;  /* 0x0000001907197221 */ /* 0x008fe20000010000 */
[C---:B-----5:R-:W-:Y:S03]  /*c120*/  F2FP.F16.F32.PACK_AB R11, R4.reuse, R7 ;  /* 0x00000007040b723e */ /* 0x060fe600000000ff */
[----:B------:R-:W-:Y:S04]  /*c130*/  FADD.FTZ R88, R4, R25 ;  /* 0x0000001904587221 */ /* 0x000fe80000010000 */
[C---:B----4-:R-:W-:Y:S08]  /*c140*/  HMMA.16816.F32 R104, R8.reuse, R12, R104 ;  /* 0x0000000c0868723c */ /* 0x050ff00000001868 */
[C---:B------:R-:W-:Y:S08]  /*c150*/  HMMA.16816.F32 R100, R8.reuse, R14, R100 ;  /* 0x0000000e0864723c */ /* 0x040ff00000001864 */
[C---:B-1----:R-:W-:Y:S08]  /*c160*/  HMMA.16816.F32 R96, R8.reuse, R20, R96 ;  /* 0x000000140860723c */ /* 0x042ff00000001860 */
[----:B------:R-:W-:Y:S01]  /*c170*/  HMMA.16816.F32 R92, R8, R22, R92 ;  /* 0x00000016085c723c */ /* 0x000fe2000000185c */
[----:B------:R-:W-:Y:S08]  /*c180*/  @!UPT UIADD3 URZ, UPT, UPT, URZ, URZ, URZ ;  /* 0x000000fffffff290 */ /* 0x000ff0000fffe0ff */
[----:B------:R-:W-:Y:S11]  /*c190*/  @P0 BRA `(.L_x_4445) ;  /* 0xffffffd000100947 */ /* 0x000ff6000383ffff */
.L_x_4441:
        /* <DEDUP_REMOVED lines=47> */
[----:B------:R3:W2:Y:S01]  /*c490*/  @P1 MUFU.LG2 R19, R2 ;  /* 0x0000000200131308 */ /* 0x0006a20000000c00 */
[----:B------:R-:W-:Y:S01]  /*c4a0*/  LOP3.LUT R113, R113, 0x80, RZ, 0xc0, !PT ;  /* 0x0000008071717812 */ /* 0x000fe200078ec0ff */
[----:B----4-:R-:W-:-:S02]  /*c4b0*/  @P0 FMUL.FTZ R0, R0, 0.69314718246459960938 ;  /* 0x3f31721800000820 */ /* 0x010fc40000410000 */
        /* <DEDUP_REMOVED lines=10> */
[----:B------:R4:W-:Y:S01]  /*c560*/  STS.64 [R5], R104 ;  /* 0x0000006805007388 */ /* 0x0009e20000000a00 */
[----:B------:R-:W-:-:S02]  /*c570*/  IADD3 R4, PT, PT, -R4, R113, RZ ;  /* 0x0000007104047210 */ /* 0x000fc40007ffe1ff */
[----:B---3--:R-:W-:Y:S01]  /*c580*/  IADD3 R2, PT, PT, -R114, RZ, RZ ;  /* 0x000000ff72027210 */ /* 0x008fe20007ffe1ff */
[----:B------:R3:W-:Y:S01]  /*c590*/  STS.64 [R6+0x20], R100 ;  /* 0x0000206406007388 */ /* 0x0007e20000000a00 */
[----:B--2---:R-:W-:-:S03]  /*c5a0*/  @P1 FMUL.FTZ R19, R19, 0.69314718246459960938 ;  /* 0x3f31721813131820 */ /* 0x004fc60000410000 */
[----:B------:R3:W-:Y:S01]  /*c5b0*/  STS.64 [R6+0x420], R102 ;  /* 0x0004206606007388 */ /* 0x0007e20000000a00 */
[----:B------:R-:W-:Y:S02]  /*c5c0*/  IMAD R2, R16, R2, UR4 ;  /* 0x0000000410027e24 */ /* 0x000fe4000f8e0202 */
[----:B-1----:R-:W-:Y:S01]  /*c5d0*/  @P1 FFMA.FTZ R21, R70, R18, R19 ;  /* 0x0000001246151223 */ /* 0x002fe20000010013 */
[----:B------:R3:W-:Y:S01]  /*c5e0*/  STS.64 [R113+0x40], R96 ;  /* 0x0000406071007388 */ /* 0x0007e20000000a00 */
[----:B------:R-:W-:Y:S01]  /*c5f0*/  IMAD R16, R12, R16, R2 ;  /* 0x000000100c107224 */ /* 0x000fe200078e0202 */
[----:B------:R-:W-:Y:S01]  /*c600*/  MOV R12, 0xff800000 ;  /* 0xff800000000c7802 */ /* 0x000fe20000000f00 */
[----:B-----5:R-:W-:Y:S01]  /*c610*/  @P0 FFMA.FTZ R12, R69, R17, R0 ;  /* 0x00000011450c0223 */ /* 0x020fe20000010000 */
[----:B------:R3:W-:Y:S01]  /*c620*/  STS.64 [R113+0x440], R98 ;  /* 0x0004406271007388 */ /* 0x0007e20000000a00 */
[----:B------:R-:W-:-:S03]  /*c630*/  SHF.R.U32.HI R2, RZ, 0x2, R3 ;  /* 0x00000002ff027819 */ /* 0x000fc60000011603 */
[----:B------:R3:W-:Y:S04]  /*c640*/  STS.64 [R4+0x60], R92 ;  /* 0x0000605c04007388 */ /* 0x0007e80000000a00 */
[----:B------:R3:W-:Y:S01]  /*c650*/  STS.64 [R4+0x460], R94 ;  /* 0x0004605e04007388 */ /* 0x0007e20000000a00 */
[----:B----4-:R-:W-:-:S04]  /*c660*/  LOP3.LUT R5, R20, 0xd8, RZ, 0xc0, !PT ;  /* 0x000000d814057812 */ /* 0x010fc800078ec0ff */
[----:B------:R-:W-:Y:S02]  /*c670*/  LOP3.LUT R5, R5, 0x18, R14, 0x78, !PT ;  /* 0x0000001805057812 */ /* 0x000fe400078e780e */
[----:B------:R-:W-:Y:S02]  /*c680*/  LOP3.LUT R14, R14, 0x30, RZ, 0xc0, !PT ;  /* 0x000000300e0e7812 */ /* 0x000fe400078ec0ff */
[----:B------:R-:W-:Y:S02]  /*c690*/  LOP3.LUT R5, R5, 0xf24, R20, 0xf8, !PT ;  /* 0x00000f2405057812 */ /* 0x000fe400078ef814 */
[----:B------:R-:W-:Y:S02]  /*c6a0*/  LOP3.LUT R2, R14, 0x7, R2, 0xf8, !PT ;  /* 0x000000070e027812 */ /* 0x000fe400078ef802 */
[----:B------:R-:W-:Y:S01]  /*c6b0*/  LEA R15, R5, UR5, 0x2 ;  /* 0x00000005050f7c11 */ /* 0x000fe2000f8e10ff */
[----:B------:R-:W-:Y:S08]  /*c6c0*/  BAR.SYNC.DEFER_BLOCKING 0x0 ;  /* 0x0000000000007b1d */ /* 0x000ff00000010000 */
[----:B------:R-:W1:Y:S01]  /*c6d0*/  S2UR UR5, SR_CTAID.X ;  /* 0x00000000000579c3 */ /* 0x000e620000002500 */
[----:B------:R3:W2:Y:S04]  /*c6e0*/  LDS.128 R8, [R15] ;  /* 0x000000000f087984 */ /* 0x0006a80000000c00 */
[----:B------:R3:W4:Y:S01]  /*c6f0*/  LDS.128 R4, [R15+0x800] ;  /* 0x000800000f047984 */ /* 0x0007220000000c00 */
[----:B-1----:R-:W-:-:S06]  /*c700*/  USHF.L.U32 UR5, UR5, 0x6, URZ ;  /* 0x0000000605057899 */ /* 0x002fcc00080006ff */
[----:B------:R-:W-:-:S04]  /*c710*/  IMAD R13, R16, R13, UR5 ;  /* 0x00000005100d7e24 */ /* 0x000fc8000f8e020d */
[----:B------:R-:W-:Y:S01]  /*c720*/  IMAD R0, R13, UR6, RZ ;  /* 0x000000060d007c24 */ /* 0x000fe2000f8e02ff */
[----:B---3--:R-:W-:Y:S06]  /*c730*/  @P2 BRA `(.L_x_4447) ;  /* 0x0000000000282947 */ /* 0x008fec0003800000 */
[----:B------:R-:W1:Y:S01]  /*c740*/  LDCU.64 UR4, c[0x0][0x428] ;  /* 0x00008500ff0477ac */ /* 0x000e620008000a00 */
[C---:B------:R-:W-:Y:S01]  /*c750*/  VIADD R16, R2.reuse, 0x8 ;  /* 0x0000000802107836 */ /* 0x040fe20000000000 */
[C---:B------:R-:W-:Y:S02]  /*c760*/  IADD3 R14, P0, PT, R13.reuse, R2, RZ ;  /* 0x000000020d0e7210 */ /* 0x040fe40007f1e0ff */
[-C--:B------:R-:W-:Y:S02]  /*c770*/  ISETP.GE.AND P2, PT, R2, R108.reuse, PT ;  /* 0x0000006c0200720c */ /* 0x080fe40003f46270 */
[----:B------:R-:W-:Y:S02]  /*c780*/  ISETP.GE.AND P1, PT, R16, R108, PT ;  /* 0x0000006c1000720c */ /* 0x000fe40003f26270 */
[----:B------:R-:W-:Y:S02]  /*c790*/  LEA.HI.X.SX32 R13, R13, RZ, 0x1, P0 ;  /* 0x000000ff0d0d7211 */ /* 0x000fe400000f0eff */
[----:B-1----:R-:W-:-:S04]  /*c7a0*/  LEA R16, P0, R14, UR4, 0x2 ;  /* 0x000000040e107c11 */ /* 0x002fc8000f8010ff */
[----:B------:R-:W-:-:S05]  /*c7b0*/  LEA.HI.X R17, R14, UR5, R13, 0x2, P0 ;  /* 0x000000050e117c11 */ /* 0x000fca00080f140d */
[----:B------:R1:W-:Y:S04]  /*c7c0*/  @!P2 STG.E desc[UR14][R16.64], R21 ;  /* 0x000000151000a986 */ /* 0x0003e8000c10190e */
[----:B------:R1:W-:Y:S02]  /*c7d0*/  @!P1 STG.E desc[UR14][R16.64+0x20], R12 ;  /* 0x0000200c10009986 */ /* 0x0003e4000c10190e */
.L_x_4447:
[----:B------:R-:W-:Y:S05]  /*c7e0*/  BSYNC.RECONVERGENT B0 ;  /* 0x0000000000007941 */ /* 0x000fea0003800200 */
.L_x_4446:
[----:B-1----:R-:W1:Y:S01]  /*c7f0*/  LDS.128 R16, [R15+0x1000] ;  /* 0x001000000f107984 */ /* 0x002e620000000c00 */
[----:B------:R-:W3:Y:S01]  /*c800*/  LDCU UR6, c[0x0][0x440] ;  /* 0x00008800ff0677ac */ /* 0x000ee20008000800 */
[C---:B------:R-:W-:Y:S02]  /*c810*/  LOP3.LUT R2, R20.reuse, 0x1c, RZ, 0xc0, !PT ;  /* 0x0000001c14027812 */ /* 0x040fe400078ec0ff */
[----:B------:R-:W1:Y:S01]  /*c820*/  LDS.128 R12, [R15+0x1800] ;  /* 0x001800000f0c7984 */ /* 0x000e620000000c00 */
[----:B------:R-:W5:Y:S01]  /*c830*/  LDCU.64 UR4, c[0x0][0x3f8] ;  /* 0x00007f00ff0477ac */ /* 0x000f620008000a00 */
[----:B------:R-:W-:Y:S02]  /*c840*/  LOP3.LUT R21, R20, 0xfe0, RZ, 0xc0, !PT ;  /* 0x00000fe014157812 */ /* 0x000fe400078ec0ff */
[----:B------:R-:W-:Y:S02]  /*c850*/  SHF.R.U32.HI R3, RZ, 0x3, R3 ;  /* 0x00000003ff037819 */ /* 0x000fe40000011603 */
[----:B------:R-:W-:-:S03]  /*c860*/  LOP3.LUT R21, R21, 0x1c, R20, 0xf8, !PT ;  /* 0x0000001c15157812 */ /* 0x000fc600078ef814 */
[----:B------:R-:W-:Y:S01]  /*c870*/  VIADD R20, R3, 0x10 ;  /* 0x0000001003147836 */ /* 0x000fe20000000000 */
[----:B------:R-:W-:-:S04]  /*c880*/  IADD3 R21, P1, PT, R0, R21, RZ ;  /* 0x0000001500157210 */ /* 0x000fc80007f3e0ff */
[----:B------:R-:W-:Y:S02]  /*c890*/  LEA.HI.X.SX32 R0, R0, RZ, 0x1, P1 ;  /* 0x000000ff00007211 */ /* 0x000fe400008f0eff */
[----:B---3--:R-:W-:Y:S01]  /*c8a0*/  ISETP.GE.AND P0, PT, R2, UR6, PT ;  /* 0x0000000602007c0c */ /* 0x008fe2000bf06270 */
[----:B------:R-:W-:-:S03]  /*c8b0*/  VIADD R2, R3, 0x20 ;  /* 0x0000002003027836 */ /* 0x000fc60000000000 */
[CC--:B------:R-:W-:Y:S01]  /*c8c0*/  ISETP.GE.OR P4, PT, R3.reuse, R108.reuse, P0 ;  /* 0x0000006c0300720c */ /* 0x0c0fe20000786670 */
[----:B------:R-:W-:Y:S01]  /*c8d0*/  VIADD R3, R3, 0x30 ;  /* 0x0000003003037836 */ /* 0x000fe20000000000 */
[-C--:B------:R-:W-:Y:S02]  /*c8e0*/  ISETP.GE.OR P3, PT, R20, R108.reuse, P0 ;  /* 0x0000006c1400720c */ /* 0x080fe40000766670 */
[-C--:B------:R-:W-:Y:S02]  /*c8f0*/  ISETP.GE.OR P2, PT, R2, R108.reuse, P0 ;  /* 0x0000006c0200720c */ /* 0x080fe40000746670 */
[----:B------:R-:W-:Y:S02]  /*c900*/  ISETP.GE.OR P0, PT, R3, R108, P0 ;  /* 0x0000006c0300720c */ /* 0x000fe40000706670 */
[----:B-----5:R-:W-:-:S04]  /*c910*/  LEA R20, P1, R21, UR4, 0x2 ;  /* 0x0000000415147c11 */ /* 0x020fc8000f8210ff */
[----:B------:R-:W-:-:S05]  /*c920*/  LEA.HI.X R21, R21, UR5, R0, 0x2, P1 ;  /* 0x0000000515157c11 */ /* 0x000fca00088f1400 */
[----:B--2---:R2:W-:Y:S04]  /*c930*/  @!P4 STG.E.128 desc[UR14][R20.64], R8 ;  /* 0x000000081400c986 */ /* 0x0045e8000c101d0e */
[----:B----4-:R2:W-:Y:S04]  /*c940*/  @!P3 STG.E.128 desc[UR14][R20.64+0x800], R4 ;  /* 0x000800041400b986 */ /* 0x0105e8000c101d0e */
[----:B-1----:R2:W-:Y:S01]  /*c950*/  @!P2 STG.E.128 desc[UR14][R20.64+0x1000], R16 ;  /* 0x001000101400a986 */ /* 0x0025e2000c101d0e */
[----:B------:R-:W-:Y:S05]  /*c960*/  @P0 EXIT ;  /* 0x000000000000094d */ /* 0x000fea0003800000 */
[----:B------:R-:W-:Y:S01]  /*c970*/  STG.E.128 desc[UR14][R20.64+0x1800], R12 ;  /* 0x0018000c14007986 */ /* 0x000fe2000c101d0e */
[----:B------:R-:W-:Y:S05]  /*c980*/  EXIT ;  /* 0x000000000000794d */ /* 0x000fea0003800000 */
.L_x_4448:
        /* <DEDUP_REMOVED lines=15> */
.L_x_4938:


//--------------------- .text._ZN5flash24flash_fwd_splitkv_kernelI23Flash_fwd_kernel_traitsILi32ELi64ELi128ELi4ELb0ELb0EN7cutlass6half_tE19Flash_kernel_traitsILi32ELi64ELi128ELi4ES3_EELb1ELb0ELb1ELb0ELb0ELb1ELb1ELb0EEEvNS_16Flash_fwd_paramsE --------------------------
	.section	.text._ZN5flash24flash_fwd_splitkv_kernelI23Flash_fwd_kernel_traitsILi32ELi64ELi128ELi4ELb0ELb0EN7cutlass6half_tE19Flash_kernel_traitsILi32ELi64ELi128ELi4ES3_EELb1ELb0ELb1ELb0ELb0ELb1ELb1ELb0EEEvNS_16Flash_fwd_paramsE,"ax",@progbits
	.align	128
        .global         _ZN5flash24flash_fwd_splitkv_kernelI23Flash_fwd_kernel_traitsILi32ELi64ELi128ELi4ELb0ELb0EN7cutlass6half_tE19Flash_kernel_traitsILi32ELi64ELi128ELi4ES3_EELb1ELb0ELb1ELb0ELb0ELb1ELb1ELb0EEEvNS_16Flash_fwd_paramsE
        .type           _ZN5flash24flash_fwd_splitkv_kernelI23Flash_fwd_kernel_traitsILi32ELi64ELi128ELi4ELb0ELb0EN7cutlass6half_tE19Flash_kernel_traitsILi32ELi64ELi128ELi4ES3_EELb1ELb0ELb1ELb0ELb0ELb1ELb1ELb0EEEvNS_16Flash_fwd_paramsE,@function
        .size           _ZN5flash24flash_fwd_splitkv_kernelI23Flash_fwd_kernel_traitsILi32ELi64ELi128ELi4ELb0ELb0EN7cutlass6half_tE19Flash_kernel_traitsILi32ELi64ELi128ELi4ES3_EELb1ELb0ELb1ELb0ELb0ELb1ELb1ELb0EEEvNS_16Flash_fwd_paramsE,(.L_x_4939 - _ZN5flash24flash_fwd_splitkv_kernelI23Flash_fwd_kernel_traitsILi32ELi64ELi128ELi4ELb0ELb0EN7cutlass6half_tE19Flash_kernel_traitsILi32ELi64ELi128ELi4ES3_EELb1ELb0ELb1ELb0ELb0ELb1ELb1ELb0EEEvNS_16Flash_fwd_paramsE)
        .other          _ZN5flash24flash_fwd_splitkv_kernelI23Flash_fwd_kernel_traitsILi32ELi64ELi128ELi4ELb0ELb0EN7cutlass6half_tE19Flash_kernel_traitsILi32ELi64ELi128ELi4ES3_EELb1ELb0ELb1ELb0ELb0ELb1ELb1ELb0EEEvNS_16Flash_fwd_paramsE,@"STO_CUDA_ENTRY STV_DEFAULT"
_ZN5flash24flash_fwd_splitkv_kernelI23Flash_fwd_kernel_traitsILi32ELi64ELi128ELi4ELb0ELb0EN7cutlass6half_tE19Flash_kernel_traitsILi32ELi64ELi128ELi4ES3_EELb1ELb0ELb1ELb0ELb0ELb1ELb1ELb0EEEvNS_16Flash_fwd_paramsE:
.text._ZN5flash24flash_fwd_splitkv_kernelI23Flash_fwd_kernel_traitsILi32ELi64ELi128ELi4ELb0ELb0EN7cutlass6half_tE19Flash_kernel_traitsILi32ELi64ELi128ELi4ES3_EELb1ELb0ELb1ELb0ELb0ELb1ELb1ELb0EEEvNS_16Flash_fwd_paramsE:
        /* <DEDUP_REMOVED lines=55> */
.L_x_4449:
        /* <DEDUP_REMOVED lines=17> */
[----:B------:R-:W4:Y:S08]  /*0480*/  LDC R2, c[0x0][0x438] ;  /* 0x00010e00ff027b82 */ /* 0x000f300000000800 */
[----:B------:R-:W5:Y:S01]  /*0490*/  @!P0 LDC R18, c[0x0][0x43c] ;  /* 0x00010f00ff128b82 */ /* 0x000f620000000800 */
[----:B-1----:R-:W-:-:S07]  /*04a0*/  IABS R17, R10 ;  /* 0x0000000a00117213 */ /* 0x002fce0000000000 */
[----:B------:R-:W1:Y:S01]  /*04b0*/  LDC R89, c[0x0][0x508] ;  /* 0x00014200ff597b82 */ /* 0x000e620000000800 */
[----:B------:R-:W-:Y:S01]  /*04c0*/  IABS R21, R10 ;  /* 0x0000000a00157213 */ /* 0x000fe20000000000 */
[----:B------:R-:W2:Y:S04]  /*04d0*/  I2F.RP R14, R17 ;  /* 0x00000011000e7306 */ /* 0x000ea80000209400 */
[----:B------:R-:W-:Y:S02]  /*04e0*/  IMAD.MOV R21, RZ, RZ, -R21 ;  /* 0x000000ffff157224 */ /* 0x000fe400078e0a15 */
[----:B----4-:R-:W-:-:S05]  /*04f0*/  VIADD R2, R2, 0x7f ;  /* 0x0000007f02027836 */ /* 0x010fca0000000000 */
[----:B------:R-:W-:-:S04]  /*0500*/  SHF.R.S32.HI R19, RZ, 0x1f, R2 ;  /* 0x0000001fff137819 */ /* 0x000fc80000011402 */
[----:B------:R-:W-:Y:S01]  /*0510*/  LEA.HI R19, R19, R2, RZ, 0x7 ;  /* 0x0000000213137211 */ /* 0x000fe200078f38ff */
[----:B--2---:R-:W2:Y:S03]  /*0520*/  MUFU.RCP R12, R14 ;  /* 0x0000000e000c7308 */ /* 0x004ea60000001000 */
[----:B------:R-:W-:-:S05]  /*0530*/  LEA.HI.SX32 R19, R19, R10, 0x19 ;  /* 0x0000000a13137211 */ /* 0x000fca00078fcaff */
[----:B------:R-:W-:-:S05]  /*0540*/  VIADD R19, R19, 0xffffffff ;  /* 0xffffffff13137836 */ /* 0x000fca0000000000 */
[----:B------:R-:W-:Y:S02]  /*0550*/  IABS R20, R19 ;  /* 0x0000001300147213 */ /* 0x000fe40000000000 */
[----:B------:R-:W-:Y:S01]  /*0560*/  LOP3.LUT R19, R19, R10, RZ, 0x3c, !PT ;  /* 0x0000000a13137212 */ /* 0x000fe200078e3cff */
[----:B--2---:R-:W-:-:S03]  /*0570*/  VIADD R12, R12, 0xffffffe ;  /* 0x0ffffffe0c0c7836 */ /* 0x004fc60000000000 */
[----:B------:R-:W-:Y:S01]  /*0580*/  ISETP.GE.AND P1, PT, R19, RZ, PT ;  /* 0x000000ff1300720c */ /* 0x000fe20003f26270 */
[----:B------:R-:W2:Y:S02]  /*0590*/  F2I.FTZ.U32.TRUNC.NTZ R13, R12 ;  /* 0x0000000c000d7305 */ /* 0x000ea4000021f000 */
[--C-:B--2---:R-:W-:Y:S02]  /*05a0*/  IMAD.MOV R2, RZ, RZ, -R13.reuse ;  /* 0x000000ffff027224 */ /* 0x104fe400078e0a0d */
[----:B------:R-:W-:Y:S02]  /*05b0*/  IMAD.MOV.U32 R12, RZ, RZ, RZ ;  /* 0x000000ffff0c7224 */ /* 0x000fe400078e00ff */
[----:B------:R-:W-:Y:S02]  /*05c0*/  IMAD R23, R2, R17, RZ ;  /* 0x0000001102177224 */ /* 0x000fe400078e02ff */
[----:B------:R-:W2:Y:S02]  /*05d0*/  S2R R2, SR_CTAID.Y ;  /* 0x0000000000027919 */ /* 0x000ea40000002600 */
[----:B------:R-:W-:-:S02]  /*05e0*/  IMAD.HI.U32 R23, R13, R23, R12 ;  /* 0x000000170d177227 */ /* 0x000fc400078e000c */
[----:B------:R-:W4:Y:S04]  /*05f0*/  @!P0 LDC.64 R12, c[0x0][0x488] ;  /* 0x00012200ff0c8b82 */ /* 0x000f280000000a00 */
[----:B------:R-:W-:-:S04]  /*0600*/  IMAD.HI.U32 R14, R23, R20, RZ ;  /* 0x00000014170e7227 */ /* 0x000fc800078e00ff */
[----:B------:R-:W-:-:S05]  /*0610*/  IMAD R20, R14, R21, R20 ;  /* 0x000000150e147224 */ /* 0x000fca00078e0214 */
[----:B------:R-:W-:Y:S02]  /*0620*/  ISETP.GT.U32.AND P2, PT, R17, R20, PT ;  /* 0x000000141100720c */ /* 0x000fe40003f44070 */
[----:B----4-:R-:W-:Y:S01]  /*0630*/  @!P0 ISETP.NE.U32.AND P3, PT, R12, RZ, PT ;  /* 0x000000ff0c00820c */ /* 0x010fe20003f65070 */
[----:B------:R-:W-:-:S10]  /*0640*/  VIADD R12, R11, 0x1 ;  /* 0x000000010b0c7836 */ /* 0x000fd40000000000 */
[----:B------:R-:W-:Y:S01]  /*0650*/  @!P2 IMAD.IADD R20, R20, 0x1, -R17 ;  /* 0x000000011414a824 */ /* 0x000fe200078e0a11 */
[----:B------:R-:W-:Y:S01]  /*0660*/  @!P0 ISETP.NE.AND.EX P3, PT, R13, RZ, PT, P3 ;  /* 0x000000ff0d00820c */ /* 0x000fe20003f65330 */
[----:B------:R-:W-:Y:S01]  /*0670*/  @!P2 VIADD R14, R14, 0x1 ;  /* 0x000000010e0ea836 */ /* 0x000fe20000000000 */
[----:B------:R-:W-:Y:S01]  /*0680*/  ISETP.NE.AND P2, PT, R10, RZ, PT ;  /* 0x000000ff0a00720c */ /* 0x000fe20003f45270 */
[----:B------:R-:W-:Y:S01]  /*0690*/  IMAD R12, R12, 0x40, -R7 ;  /* 0x000000400c0c7824 */ /* 0x000fe200078e0a07 */
[----:B------:R-:W-:Y:S02]  /*06a0*/  ISETP.GE.U32.AND P4, PT, R20, R17, PT ;  /* 0x000000111400720c */ /* 0x000fe40003f86070 */
[----:B-----5:R-:W-:-:S04]  /*06b0*/  @!P0 SEL R18, R18, RZ, P3 ;  /* 0x000000ff12128207 */ /* 0x020fc80001800000 */
[----:B------:R-:W-:-:S05]  /*06c0*/  @!P0 IADD3 R96, PT, PT, R18, R16, -R3 ;  /* 0x0000001012608210 */ /* 0x000fca0007ffe803 */
[----:B------:R-:W-:Y:S02]  /*06d0*/  VIADD R16, R96, 0x7f ;  /* 0x0000007f60107836 */ /* 0x000fe40000000000 */
[----:B------:R-:W-:-:S03]  /*06e0*/  @P4 VIADD R14, R14, 0x1 ;  /* 0x000000010e0e4836 */ /* 0x000fc60000000000 */
[----:B-1----:R-:W-:Y:S01]  /*06f0*/  IADD3 R12, PT, PT, R16, R89, R12 ;  /* 0x00000059100c7210 */ /* 0x002fe20007ffe00c */
[----:B------:R-:W-:Y:S01]  /*0700*/  @!P1 IMAD.MOV R14, RZ, RZ, -R14 ;  /* 0x000000ffff0e9224 */ /* 0x000fe200078e0a0e */
[----:B------:R-:W-:Y:S02]  /*0710*/  SHF.R.S32.HI R13, RZ, 0x1f, R16 ;  /* 0x0000001fff0d7819 */ /* 0x000fe40000011410 */
[----:B------:R-:W-:Y:S01]  /*0720*/  @!P2 LOP3.LUT R14, RZ, R10, RZ, 0x33, !PT ;  /* 0x0000000aff0ea212 */ /* 0x000fe200078e33ff */
[----:B------:R-:W-:Y:S01]  /*0730*/  IMAD.MOV R10, RZ, RZ, -R117 ;  /* 0x000000ffff0a7224 */ /* 0x000fe200078e0a75 */
[----:B------:R-:W-:Y:S02]  /*0740*/  SHF.R.S32.HI R17, RZ, 0x1f, R12 ;  /* 0x0000001fff117819 */ /* 0x000fe4000001140c */
[----:B------:R-:W-:Y:S01]  /*0750*/  LEA.HI R13, R13, R16, RZ, 0x7 ;  /* 0x000000100d0d7211 */ /* 0x000fe200078f38ff */
[----:B--2---:R-:W-:Y:S01]  /*0760*/  IMAD R94, R14, R2, RZ ;  /* 0x000000020e5e7224 */ /* 0x004fe200078e02ff */
[----:B------:R-:W-:Y:S01]  /*0770*/  LEA.HI R17, R17, R12, RZ, 0x7 ;  /* 0x0000000c11117211 */ /* 0x000fe200078f38ff */
[----:B------:R-:W-:Y:S01]  /*0780*/  IMAD R8, R15, R10, R8 ;  /* 0x0000000a0f087224 */ /* 0x000fe200078e0208 */
[----:B------:R-:W-:-:S02]  /*0790*/  SHF.R.S32.HI R13, RZ, 0x7, R13 ;  /* 0x00000007ff0d7819 */ /* 0x000fc4000001140d */
[----:B------:R-:W-:Y:S02]  /*07a0*/  SHF.R.S32.HI R17, RZ, 0x7, R17 ;  /* 0x00000007ff117819 */ /* 0x000fe40000011411 */
[----:B------:R-:W-:-:S04]  /*07b0*/  VIADDMNMX R14, R94, R14, R13, PT ;  /* 0x0000000e5e0e7246 */ /* 0x000fc8000380010d */
        /* <DEDUP_REMOVED lines=8> */
[----:B------:R-:W3:Y:S01]  /*0840*/  LDCU UR4, c[0x0][0x440] ;  /* 0x00008800ff0477ac */ /* 0x000ee20008000800 */
[----:B------:R-:W4:Y:S01]  /*0850*/  LDCU.64 UR6, c[0x0][0x3f8] ;  /* 0x00007f00ff0677ac */ /* 0x000f220008000a00 */
[----:B-1----:R-:W-:Y:S01]  /*0860*/  IMAD R4, R2, R4, R117 ;  /* 0x0000000402047224 */ /* 0x002fe200078e0275 */
[C---:B------:R-:W-:Y:S02]  /*0870*/  LOP3.LUT R2, R3.reuse, 0x1c, RZ, 0xc0, !PT ;  /* 0x0000001c03027812 */ /* 0x040fe400078ec0ff */
[----:B------:R-:W-:Y:S01]  /*0880*/  LOP3.LUT R3, R3, 0xffc, RZ, 0xc0, !PT ;  /* 0x00000ffc03037812 */ /* 0x000fe200078ec0ff */
[----:B------:R-:W-:Y:S01]  /*0890*/  IMAD R4, R4, R15, R8 ;  /* 0x0000000f04047224 */ /* 0x000fe200078e0208 */
[----:B---3--:R-:W-:-:S02]  /*08a0*/  ISETP.GE.AND P5, PT, R2, UR4, PT ;  /* 0x0000000402007c0c */ /* 0x008fc4000bfa6270 */
[----:B------:R-:W-:Y:S01]  /*08b0*/  ISETP.NE.AND P4, PT, R2, RZ, PT ;  /* 0x000000ff0200720c */ /* 0x000fe20003f85270 */
[----:B------:R-:W-:Y:S01]  /*08c0*/  IMAD R5, R4, R5, R0 ;  /* 0x0000000504057224 */ /* 0x000fe200078e0200 */
[CC--:B------:R-:W-:Y:S01]  /*08d0*/  ISETP.GE.OR P3, PT, R84.reuse, R7.reuse, P5 ;  /* 0x000000075400720c */ /* 0x0c0fe20002f66670 */
[C---:B------:R-:W-:Y:S02]  /*08e0*/  VIADD R4, R84.reuse, 0x10 ;  /* 0x0000001054047836 */ /* 0x040fe40000000000 */
[----:B--2---:R-:W-:Y:S01]  /*08f0*/  IMAD R6, R5, UR5, RZ ;  /* 0x0000000505067c24 */ /* 0x004fe2000f8e02ff */
[----:B------:R-:W1:Y:S01]  /*0900*/  LDCU.64 UR4, c[0x0][0x428] ;  /* 0x00008500ff0477ac */ /* 0x000e620008000a00 */
[----:B------:R-:W-:Y:S01]  /*0910*/  VIADD R2, R84, 0x20 ;  /* 0x0000002054027836 */ /* 0x000fe20000000000 */
[----:B------:R-:W-:Y:S02]  /*0920*/  ISETP.GE.OR P0, PT, R4, R7, P5 ;  /* 0x000000070400720c */ /* 0x000fe40002f06670 */
[----:B------:R-:W-:-:S02]  /*0930*/  IADD3 R3, P1, PT, R6, R3, RZ ;  /* 0x0000000306037210 */ /* 0x000fc40007f3e0ff */
[-C--:B------:R-:W-:Y:S02]  /*0940*/  ISETP.GE.OR P2, PT, R4, R7.reuse, P4 ;  /* 0x000000070400720c */ /* 0x080fe40002746670 */
[----:B------:R-:W-:Y:S02]  /*0950*/  LEA.HI.X.SX32 R0, R6, RZ, 0x1, P1 ;  /* 0x000000ff06007211 */ /* 0x000fe400008f0eff */
[C---:B----4-:R-:W-:Y:S02]  /*0960*/  LEA R8, P1, R3.reuse, UR6, 0x2 ;  /* 0x0000000603087c11 */ /* 0x050fe4000f8210ff */
[-C--:B------:R-:W-:Y:S02]  /*0970*/  ISETP.GE.OR P6, PT, R2, R7.reuse, P5 ;  /* 0x000000070200720c */ /* 0x080fe40002fc6670 */
[----:B------:R-:W-:Y:S01]  /*0980*/  LEA.HI.X R9, R3, UR7, R0, 0x2, P1 ;  /* 0x0000000703097c11 */ /* 0x000fe200088f1400 */
[----:B------:R-:W-:Y:S01]  /*0990*/  VIADD R0, R84, 0x30 ;  /* 0x0000003054007836 */ /* 0x000fe20000000000 */
[----:B------:R-:W-:-:S03]  /*09a0*/  ISETP.GE.OR P1, PT, R2, R7, P4 ;  /* 0x000000070200720c */ /* 0x000fc60002726670 */
[----:B------:R2:W-:Y:S01]  /*09b0*/  @!P3 STG.E.128 desc[UR14][R8.64], RZ ;  /* 0x000000ff0800b986 */ /* 0x0005e2000c101d0e */
[-C--:B------:R-:W-:Y:S01]  /*09c0*/  ISETP.GE.OR P3, PT, R84, R7.reuse, P4 ;  /* 0x000000075400720c */ /* 0x080fe20002766670 */
[----:B------:R-:W-:Y:S01]  /*09d0*/  @!P2 IMAD.MOV.U32 R3, RZ, RZ, -0x800000 ;  /* 0xff800000ff03a424 */ /* 0x000fe200078e00ff */
[CC--:B------:R-:W-:Y:S01]  /*09e0*/  ISETP.GE.OR P5, PT, R0.reuse, R7.reuse, P5 ;  /* 0x000000070000720c */ /* 0x0c0fe20002fa6670 */
[----:B------:R2:W-:Y:S01]  /*09f0*/  @!P0 STG.E.128 desc[UR14][R8.64+0x800], RZ ;  /* 0x000800ff08008986 */ /* 0x0005e2000c101d0e */
[C---:B------:R-:W-:Y:S02]  /*0a00*/  IADD3 R84, P0, PT, R5.reuse, R84, RZ ;  /* 0x0000005405547210 */ /* 0x040fe40007f1e0ff */
[----:B------:R-:W-:Y:S01]  /*0a10*/  ISETP.GE.OR P4, PT, R0, R7, P4 ;  /* 0x000000070000720c */ /* 0x000fe20002786670 */
[----:B------:R2:W-:Y:S01]  /*0a20*/  @!P6 STG.E.128 desc[UR14][R8.64+0x1000], RZ ;  /* 0x001000ff0800e986 */ /* 0x0005e2000c101d0e */
[----:B------:R-:W-:Y:S01]  /*0a30*/  LEA.HI.X.SX32 R5, R5, RZ, 0x1, P0 ;  /* 0x000000ff05057211 */ /* 0x000fe200000f0eff */
[----:B------:R-:W-:Y:S01]  /*0a40*/  @!P1 IMAD.MOV.U32 R2, RZ, RZ, -0x800000 ;  /* 0xff800000ff029424 */ /* 0x000fe200078e00ff */
[----:B-1----:R-:W-:-:S03]  /*0a50*/  LEA R10, P0, R84, UR4, 0x2 ;  /* 0x00000004540a7c11 */ /* 0x002fc6000f8010ff */
[----:B------:R-:W-:Y:S01]  /*0a60*/  @!P3 IMAD.MOV.U32 R4, RZ, RZ, -0x800000 ;  /* 0xff800000ff04b424 */ /* 0x000fe200078e00ff */
[----:B------:R-:W-:Y:S01]  /*0a70*/  LEA.HI.X R11, R84, UR5, R5, 0x2, P0 ;  /* 0x00000005540b7c11 */ /* 0x000fe200080f1405 */
        /* <DEDUP_REMOVED lines=8> */
.L_x_4450:
        /* <DEDUP_REMOVED lines=9> */
.L_x_4451:
[----:B------:R-:W-:-:S04]  /*0b90*/  UISETP.NE.U32.AND UP1, UPT, UR8, URZ, UPT ;  /* 0x000000ff0800728c */ /* 0x000fc8000bf25070 */
[----:B------:R-:W-:-:S09]  /*0ba0*/  UISETP.NE.AND.EX UP1, UPT, UR9, URZ, UPT, UP1 ;  /* 0x000000ff0900728c */ /* 0x000fd2000bf25310 */
[----:B------:R-:W-:Y:S05]  /*0bb0*/  BRA.U !UP1, `(.L_x_4452) ;  /* 0x00000005098c7547 */ /* 0x000fea000b800000 */
[----:B------:R-:W2:Y:S01]  /*0bc0*/  LDC R15, c[0x0][0x4f0] ;  /* 0x00013c00ff0f7b82 */ /* 0x000ea20000000800 */
[----:B-1----:R-:W-:Y:S01]  /*0bd0*/  LEA R12, R113, 0xffffff80, 0x7 ;  /* 0xffffff80710c7811 */ /* 0x002fe200078e38ff */
[----:B------:R-:W1:Y:S03]  /*0be0*/  LDCU.64 UR4, c[0x0][0x4e8] ;  /* 0x00009d00ff0477ac */ /* 0x000e660008000a00 */
[----:B-----5:R-:W-:Y:S01]  /*0bf0*/  IABS R2, R12 ;  /* 0x0000000c00027213 */ /* 0x020fe20000000000 */
[----:B------:R-:W3:Y:S01]  /*0c00*/  LDCU.64 UR6, c[0x0][0x3a0] ;  /* 0x00007400ff0677ac */ /* 0x000ee20008000a00 */
[----:B------:R-:W4:Y:S01]  /*0c10*/  LDCU.64 UR12, c[0x0][0x3b8] ;  /* 0x00007700ff0c77ac */ /* 0x000f220008000a00 */
[----:B------:R-:W3:Y:S01]  /*0c20*/  LDCU.64 UR10, c[0x0][0x3c0] ;  /* 0x00007800ff0a77ac */ /* 0x000ee20008000a00 */
        /* <DEDUP_REMOVED lines=32> */
[----:B----4-:R-:W-:Y:S02]  /*0e30*/  MOV R90, UR12 ;  /* 0x0000000c005a7c02 */ /* 0x010fe40008000f00 */
[----:B------:R-:W2:Y:S01]  /*0e40*/  I2F.RP R10, R4 ;  /* 0x00000004000a7306 */ /* 0x000ea20000209400 */
[----:B------:R-:W-:Y:S01]  /*0e50*/  IMAD R12, R15, R13, R12 ;  /* 0x0000000d0f0c7224 */ /* 0x000fe200078e020c */
[----:B---3--:R-:W-:Y:S02]  /*0e60*/  MOV R120, UR10 ;  /* 0x0000000a00787c02 */ /* 0x008fe40008000f00 */
[----:B------:R-:W-:Y:S02]  /*0e70*/  MOV R91, UR13 ;  /* 0x0000000d005b7c02 */ /* 0x000fe40008000f00 */
[----:B------:R-:W-:-:S02]  /*0e80*/  MOV R121, UR11 ;  /* 0x0000000b00797c02 */ /* 0x000fc40008000f00 */
        /* <DEDUP_REMOVED lines=24> */
[----:B------:R-:W-:Y:S01]  /*1010*/  IMAD R4, R3, R120, RZ ;  /* 0x0000007803047224 */ /* 0x000fe200078e02ff */
[----:B------:R-:W-:Y:S01]  /*1020*/  SHF.R.S32.HI R3, RZ, 0x1f, R2 ;  /* 0x0000001fff037819 */ /* 0x000fe20000011402 */
        /* <DEDUP_REMOVED lines=14> */
[----:B------:R-:W-:-:S04]  /*1110*/  IMAD.WIDE.U32 R12, R12, R120, R18 ;  /* 0x000000780c0c7225 */ /* 0x000fc800078e0012 */
        /* <DEDUP_REMOVED lines=13> */
.L_x_4452:
[----:B------:R-:W-:-:S13]  /*11f0*/  ISETP.NE.AND P0, PT, R4, -0x1, PT ;  /* 0xffffffff0400780c */ /* 0x000fda0003f05270 */
[----:B------:R-:W-:Y:S05]  /*1200*/  @P0 BRA `(.L_x_4454) ;  /* 0x0000000000340947 */ /* 0x000fea0003800000 */
[----:B------:R-:W2:Y:S01]  /*1210*/  LDC.64 R90, c[0x0][0x3b8] ;  /* 0x0000ee00ff5a7b82 */ /* 0x000ea20000000a00 */
[----:B------:R-:W3:Y:S01]  /*1220*/  LDCU.64 UR4, c[0x0][0x3a0] ;  /* 0x00007400ff0477ac */ /* 0x000ee20008000a00 */
[----:B------:R-:W-:-:S05]  /*1230*/  SHF.R.S32.HI R5, RZ, 0x1f, R3 ;  /* 0x0000001fff057819 */ /* 0x000fca0000011403 */
[-C--:B--2---:R-:W-:Y:S01]  /*1240*/  IMAD R6, R5, R90.reuse, RZ ;  /* 0x0000005a05067224 */ /* 0x084fe200078e02ff */
[----:B-----5:R-:W-:Y:S01]  /*1250*/  SHF.R.S32.HI R5, RZ, 0x1f, R2 ;  /* 0x0000001fff057819 */ /* 0x020fe20000011402 */
[----:B-1----:R-:W-:-:S04]  /*1260*/  IMAD.WIDE.U32 R12, R3, R90, RZ ;  /* 0x0000005a030c7225 */ /* 0x002fc800078e00ff */
[----:B------:R-:W-:Y:S02]  /*1270*/  IMAD R6, R3, R91, R6 ;  /* 0x0000005b03067224 */ /* 0x000fe400078e0206 */
[----:B---3--:R-:W-:-:S03]  /*1280*/  IMAD R5, R5, UR4, RZ ;  /* 0x0000000405057c24 */ /* 0x008fc6000f8e02ff */
[----:B------:R-:W-:Y:S01]  /*1290*/  IADD3 R13, PT, PT, R13, R6, RZ ;  /* 0x000000060d0d7210 */ /* 0x000fe20007ffe0ff */
[C---:B------:R-:W-:Y:S02]  /*12a0*/  IMAD R5, R2.reuse, UR5, R5 ;  /* 0x0000000502057c24 */ /* 0x040fe4000f8e0205 */
[----:B------:R-:W-:-:S05]  /*12b0*/  IMAD.WIDE.U32 R16, R2, UR4, R12 ;  /* 0x0000000402107c25 */ /* 0x000fca000f8e000c */
[----:B------:R-:W-:Y:S01]  /*12c0*/  IADD3 R17, PT, PT, R17, R5, RZ ;  /* 0x0000000511117210 */ /* 0x000fe20007ffe0ff */
[----:B------:R-:W-:Y:S05]  /*12d0*/  BRA `(.L_x_4455) ;  /* 0x0000000000187947 */ /* 0x000fea0003800000 */
.L_x_4454:
[----:B------:R-:W2:Y:S01]  /*12e0*/  LDC.64 R90, c[0x0][0x3b8] ;  /* 0x0000ee00ff5a7b82 */ /* 0x000ea20000000a00 */
[----:B-1----:R-:W-:-:S05]  /*12f0*/  IADD3 R12, PT, PT, R3, R4, RZ ;  /* 0x00000004030c7210 */ /* 0x002fca0007ffe0ff */
[C---:B--2---:R-:W-:Y:S02]  /*1300*/  IMAD R17, R12.reuse, R91, RZ ;  /* 0x0000005b0c117224 */ /* 0x044fe400078e02ff */
[----:B------:R-:W-:-:S05]  /*1310*/  IMAD.WIDE.U32 R12, R12, R90, RZ ;  /* 0x0000005a0c0c7225 */ /* 0x000fca00078e00ff */
[----:B------:R-:W-:Y:S02]  /*1320*/  IADD3 R17, PT, PT, R13, R17, RZ ;  /* 0x000000110d117210 */ /* 0x000fe40007ffe0ff */
[----:B------:R-:W-:Y:S02]  /*1330*/  MOV R16, R12 ;  /* 0x0000000c00107202 */ /* 0x000fe40000000f00 */
.L_x_4455:
[----:B------:R-:W-:Y:S05]  /*1340*/  @P0 BRA `(.L_x_4456) ;  /* 0x0000000000340947 */ /* 0x000fea0003800000 */
[----:B------:R-:W1:Y:S01]  /*1350*/  LDC.64 R120, c[0x0][0x3c0] ;  /* 0x0000f000ff787b82 */ /* 0x000e620000000a00 */
[----:B------:R-:W2:Y:S01]  /*1360*/  LDCU.64 UR4, c[0x0][0x3a8] ;  /* 0x00007500ff0477ac */ /* 0x000ea20008000a00 */
[----:B------:R-:W-:Y:S02]  /*1370*/  SHF.R.S32.HI R5, RZ, 0x1f, R3 ;  /* 0x0000001fff057819 */ /* 0x000fe40000011403 */
[----:B-----5:R-:W-:-:S03]  /*1380*/  SHF.R.S32.HI R4, RZ, 0x1f, R2 ;  /* 0x0000001fff047819 */ /* 0x020fc60000011402 */
[-C--:B-1----:R-:W-:Y:S02]  /*1390*/  IMAD R6, R5, R120.reuse, RZ ;  /* 0x0000007805067224 */ /* 0x082fe400078e02ff */
        /* <DEDUP_REMOVED lines=8> */
.L_x_4456:
[----:B------:R-:W1:Y:S01]  /*1420*/  LDC.64 R120, c[0x0][0x3c0] ;  /* 0x0000f000ff787b82 */ /* 0x000e620000000a00 */
[----:B------:R-:W-:-:S05]  /*1430*/  IADD3 R3, PT, PT, R3, R4, RZ ;  /* 0x0000000403037210 */ /* 0x000fca0007ffe0ff */
[C---:B-1----:R-:W-:Y:S02]  /*1440*/  IMAD R19, R3.reuse, R121, RZ ;  /* 0x0000007903137224 */ /* 0x042fe400078e02ff */
[----:B-----5:R-:W-:-:S05]  /*1450*/  IMAD.WIDE.U32 R2, R3, R120, RZ ;  /* 0x0000007803027225 */ /* 0x020fca00078e00ff */
[----:B------:R-:W-:Y:S02]  /*1460*/  IADD3 R19, PT, PT, R3, R19, RZ ;  /* 0x0000001303137210 */ /* 0x000fe40007ffe0ff */
[----:B------:R-:W-:-:S07]  /*1470*/  MOV R18, R2 ;  /* 0x0000000200127202 */ /* 0x000fce0000000f00 */
.L_x_4457:
[----:B------:R-:W1:Y:S01]  /*1480*/  LDC R13, c[0x0][0x3e8] ;  /* 0x0000fa00ff0d7b82 */ /* 0x000e620000000800 */
[----:B------:R-:W-:Y:S01]  /*1490*/  IMAD.MOV.U32 R14, RZ, RZ, RZ ;  /* 0x000000ffff0e7224 */ /* 0x000fe200078e00ff */
[----:B------:R-:W-:Y:S02]  /*14a0*/  CS2R R118, SRZ ;  /* 0x0000000000767805 */ /* 0x000fe4000001ff00 */
[----:B-1----:R-:W-:-:S04]  /*14b0*/  IABS R2, R13 ;  /* 0x0000000d00027213 */ /* 0x002fc80000000000 */
[----:B------:R-:W1:Y:S08]  /*14c0*/  I2F.RP R6, R2 ;  /* 0x0000000200067306 */ /* 0x000e700000209400 */
[----:B-1----:R-:W1:Y:S02]  /*14d0*/  MUFU.RCP R5, R6 ;  /* 0x0000000600057308 */ /* 0x002e640000001000 */
[----:B-1----:R-:W-:-:S02]  /*14e0*/  IADD3 R5, PT, PT, R5, 0xffffffe, RZ ;  /* 0x0ffffffe05057810 */ /* 0x002fc40007ffe0ff */
[----:B------:R-:W-:-:S04]  /*14f0*/  LEA R6, R113, 0xffffff80, 0x7 ;  /* 0xffffff8071067811 */ /* 0x000fc800078e38ff */
[----:B------:R-:W1:Y:S01]  /*1500*/  F2I.FTZ.U32.TRUNC.NTZ R15, R5 ;  /* 0x00000005000f7305 */ /* 0x000e62000021f000 */
[----:B------:R-:W-:-:S04]  /*1510*/  IMAD.WIDE.U32 R16, R6, R90, R16 ;  /* 0x0000005a06107225 */ /* 0x000fc800078e0010 */
[----:B------:R-:W-:Y:S01]  /*1520*/  IMAD.WIDE.U32 R18, R6, R120, R18 ;  /* 0x0000007806127225 */ /* 0x000fe200078e0012 */
[----:B-1----:R-:W-:-:S05]  /*1530*/  IADD3 R3, PT, PT, RZ, -R15, RZ ;  /* 0x8000000fff037210 */ /* 0x002fca0007ffe0ff */
        /* <DEDUP_REMOVED lines=16> */
[-C--:B------:R-:W-:Y:S01]  /*1640*/  @!P0 IADD3 R3, PT, PT, R3, -R2.reuse, RZ ;  /* 0x8000000203038210 */ /* 0x080fe20007ffe0ff */
[----:B------:R-:W-:Y:S01]  /*1650*/  @!P0 VIADD R14, R14, 0x1 ;  /* 0x000000010e0e8836 */ /* 0x000fe20000000000 */
[----:B------:R-:W-:Y:S02]  /*1660*/  ISETP.NE.AND P0, PT, R13, RZ, PT ;  /* 0x000000ff0d00720c */ /* 0x000fe40003f05270 */
[----:B------:R-:W-:Y:S02]  /*1670*/  ISETP.GE.U32.AND P2, PT, R3, R2, PT ;  /* 0x000000020300720c */ /* 0x000fe40003f46070 */
[----:B------:R-:W-:-:S04]  /*1680*/  LOP3.LUT R2, R8, R13, RZ, 0x3c, !PT ;  /* 0x0000000d08027212 */ /* 0x000fc800078e3cff */
[----:B------:R-:W-:Y:S02]  /*1690*/  ISETP.GE.AND P1, PT, R2, RZ, PT ;  /* 0x000000ff0200720c */ /* 0x000fe40003f26270 */
[----:B------:R-:W2:Y:S05]  /*16a0*/  LDC.64 R2, c[0x0][0x3d0] ;  /* 0x0000f400ff027b82 */ /* 0x000eaa0000000a00 */
[----:B------:R-:W-:-:S06]  /*16b0*/  @P2 IADD3 R14, PT, PT, R14, 0x1, RZ ;  /* 0x000000010e0e2810 */ /* 0x000fcc0007ffe0ff */
        /* <DEDUP_REMOVED lines=13> */
.L_x_4453:
[----:B------:R-:W-:Y:S01]  /*1790*/  ISETP.NE.AND P0, PT, R9, -0x1, PT ;  /* 0xffffffff0900780c */ /* 0x000fe20003f05270 */
[----:B------:R-:W1:Y:S01]  /*17a0*/  LDCU.64 UR6, c[0x0][0x3c8] ;  /* 0x00007900ff0677ac */ /* 0x000e620008000a00 */
[C---:B------:R-:W-:Y:S01]  /*17b0*/  IMAD.SHL.U32 R115, R84.reuse, 0x8, RZ ;  /* 0x0000000854737824 */ /* 0x040fe200078e00ff */
[----:B------:R-:W2:Y:S01]  /*17c0*/  S2UR UR12, SR_CgaCtaId ;  /* 0x00000000000c79c3 */ /* 0x000ea20000008800 */
[----:B------:R-:W-:Y:S01]  /*17d0*/  LOP3.LUT R114, R84, 0x18, RZ, 0xc0, !PT ;  /* 0x0000001854727812 */ /* 0x000fe200078ec0ff */
[----:B------:R-:W3:Y:S01]  /*17e0*/  LDCU.64 UR10, c[0x0][0x388] ;  /* 0x00007100ff0a77ac */ /* 0x000ee20008000a00 */
[----:B------:R-:W-:Y:S01]  /*17f0*/  IMAD.IADD R93, R7, 0x1, -R0 ;  /* 0x00000001075d7824 */ /* 0x000fe200078e0a00 */
[----:B------:R-:W-:Y:S01]  /*1800*/  LOP3.LUT R124, R115, 0x18, RZ, 0xc0, !PT ;  /* 0x00000018737c7812 */ /* 0x000fe200078ec0ff */
[----:B------:R-:W-:Y:S01]  /*1810*/  BSSY.RECONVERGENT B0, `(.L_x_4458) ;  /* 0x000003a000007945 */ /* 0x000fe20003800200 */
[----:B------:R-:W4:Y:S04]  /*1820*/  LDCU.64 UR4, c[0x0][0x390] ;  /* 0x00007200ff0477ac */ /* 0x000f280008000a00 */
[----:B------:R-:W5:Y:S08]  /*1830*/  @P0 LDC.64 R2, c[0x0][0x3b0] ;  /* 0x0000ec00ff020b82 */ /* 0x000f700000000a00 */
[----:B------:R-:W1:Y:S01]  /*1840*/  @!P0 LDC.64 R4, c[0x0][0x398] ;  /* 0x0000e600ff048b82 */ /* 0x000e620000000a00 */
[----:B-----5:R-:W-:-:S04]  /*1850*/  @P0 IMAD.WIDE.U32 R18, R9, R2, RZ ;  /* 0x0000000209120225 */ /* 0x020fc800078e00ff */
[----:B-1----:R-:W-:-:S04]  /*1860*/  @!P0 IMAD.WIDE.U32 R16, R117, R4, RZ ;  /* 0x0000000475108225 */ /* 0x002fc800078e00ff */
[----:B------:R-:W-:Y:S02]  /*1870*/  @P0 IMAD.MOV.U32 R16, RZ, RZ, R18 ;  /* 0x000000ffff100224 */ /* 0x000fe400078e0012 */
[----:B------:R-:W-:Y:S01]  /*1880*/  @!P0 IMAD R2, R117, R5, R17 ;  /* 0x0000000575028224 */ /* 0x000fe200078e0211 */
[----:B------:R-:W-:Y:S01]  /*1890*/  LOP3.LUT R5, R115, 0xd8, RZ, 0xc0, !PT ;  /* 0x000000d873057812 */ /* 0x000fe200078ec0ff */
[----:B------:R-:W-:Y:S01]  /*18a0*/  @P0 IMAD R2, R9, R3, R19 ;  /* 0x0000000309020224 */ /* 0x000fe200078e0213 */
[C---:B------:R-:W-:Y:S02]  /*18b0*/  IADD3 R16, P0, PT, R124.reuse, R16, RZ ;  /* 0x000000107c107210 */ /* 0x040fe40007f1e0ff */
[----:B------:R-:W-:Y:S02]  /*18c0*/  LOP3.LUT R3, R115, 0x1f20, RZ, 0xc0, !PT ;  /* 0x00001f2073037812 */ /* 0x000fe400078ec0ff */
[----:B------:R-:W-:Y:S01]  /*18d0*/  LOP3.LUT R92, R5, R114, RZ, 0x3c, !PT ;  /* 0x00000072055c7212 */ /* 0x000fe200078e3cff */
[----:B------:R-:W-:Y:S01]  /*18e0*/  IMAD.X R17, RZ, RZ, R2, P0 ;  /* 0x000000ffff117224 */ /* 0x000fe200000e0602 */
[----:B------:R-:W-:-:S02]  /*18f0*/  IADD3 R2, P1, PT, R124, R12, RZ ;  /* 0x0000000c7c027210 */ /* 0x000fc40007f3e0ff */
[----:B------:R-:W-:Y:S01]  /*1900*/  IADD3 R18, P0, PT, R124, R14, RZ ;  /* 0x0000000e7c127210 */ /* 0x000fe20007f1e0ff */
[----:B------:R-:W-:Y:S01]  /*1910*/  IMAD.WIDE.U32 R12, R8, UR6, R16 ;  /* 0x00000006080c7c25 */ /* 0x000fe2000f8e0010 */
[----:B------:R-:W-:Y:S02]  /*1920*/  SHF.R.U32.HI R16, RZ, 0x2, R84 ;  /* 0x00000002ff107819 */ /* 0x000fe40000011654 */
[----:B------:R-:W-:Y:S01]  /*1930*/  LOP3.LUT R92, R3, R92, RZ, 0xfc, !PT ;  /* 0x0000005c035c7212 */ /* 0x000fe200078efcff */
[----:B------:R-:W-:Y:S01]  /*1940*/  IMAD.X R3, RZ, RZ, R10, P1 ;  /* 0x000000ffff037224 */ /* 0x000fe200008e060a */
[----:B------:R-:W-:Y:S01]  /*1950*/  IADD3.X R19, PT, PT, RZ, R6, RZ, P0, !PT ;  /* 0x00000006ff137210 */ /* 0x000fe200007fe4ff */
[----:B------:R-:W-:Y:S01]  /*1960*/  IMAD.MOV.U32 R17, RZ, RZ, RZ ;  /* 0x000000ffff117224 */ /* 0x000fe200078e00ff */
[C---:B------:R-:W-:Y:S01]  /*1970*/  ISETP.GE.AND P2, PT, R16.reuse, R93, PT ;  /* 0x0000005d1000720c */ /* 0x040fe20003f46270 */
[----:B------:R-:W-:Y:S01]  /*1980*/  IMAD.WIDE.U32 R14, R16, R90, R2 ;  /* 0x0000005a100e7225 */ /* 0x000fe200078e0002 */
[----:B------:R-:W-:-:S03]  /*1990*/  SHF.R.S32.HI R9, RZ, 0x1f, R8 ;  /* 0x0000001fff097819 */ /* 0x000fc60000011408 */
[----:B------:R-:W-:Y:S01]  /*19a0*/  IMAD.WIDE.U32 R2, R16, R120, R18 ;  /* 0x0000007810027225 */ /* 0x000fe200078e0012 */
[----:B---3--:R-:W-:-:S03]  /*19b0*/  LEA R112, P1, R14, UR10, 0x1 ;  /* 0x0000000a0e707c11 */ /* 0x008fc6000f8208ff */
[----:B------:R-:W-:Y:S01]  /*19c0*/  IMAD R5, R9, UR6, RZ ;  /* 0x0000000609057c24 */ /* 0x000fe2000f8e02ff */
[----:B------:R-:W-:Y:S01]  /*19d0*/  UMOV UR6, 0x400 ;  /* 0x0000040000067882 */ /* 0x000fe20000000000 */
[----:B------:R-:W-:Y:S01]  /*19e0*/  IMAD R95, R16, R91, R15 ;  /* 0x0000005b105f7224 */ /* 0x000fe200078e020f */
[----:B----4-:R-:W-:Y:S01]  /*19f0*/  LEA R126, P0, R2, UR4, 0x1 ;  /* 0x00000004027e7c11 */ /* 0x010fe2000f8008ff */
[----:B------:R-:W-:Y:S01]  /*1a00*/  IMAD R125, R16, R121, R3 ;  /* 0x00000079107d7224 */ /* 0x000fe200078e0203 */
[----:B--2---:R-:W-:Y:S01]  /*1a10*/  ULEA UR6, UR12, UR6, 0x18 ;  /* 0x000000060c067291 */ /* 0x004fe2000f8ec0ff */
[----:B------:R-:W-:Y:S01]  /*1a20*/  IMAD R5, R8, UR7, R5 ;  /* 0x0000000708057c24 */ /* 0x000fe2000f8e0205 */
[----:B------:R-:W-:Y:S01]  /*1a30*/  LEA.HI.X R95, R14, UR11, R95, 0x1, P1 ;  /* 0x0000000b0e5f7c11 */ /* 0x000fe200088f0c5f */
[----:B------:R-:W-:Y:S01]  /*1a40*/  IMAD.WIDE.U32 R10, R11, 0x40, R16 ;  /* 0x000000400b0a7825 */ /* 0x000fe200078e0010 */
[----:B------:R-:W-:Y:S02]  /*1a50*/  LEA.HI.X R125, R2, UR5, R125, 0x1, P0 ;  /* 0x00000005027d7c11 */ /* 0x000fe400080f0c7d */
[----:B------:R-:W-:-:S02]  /*1a60*/  LEA R92, R92, UR6, 0x1 ;  /* 0x000000065c5c7c11 */ /* 0x000fc4000f8e08ff */
        /* <DEDUP_REMOVED lines=19> */
.L_x_4460:
[----:B------:R2:W-:Y:S02]  /*1ba0*/  STS.128 [R92], RZ ;  /* 0x000000ff5c007388 */ /* 0x0005e40000000c00 */
.L_x_4459:
[----:B------:R-:W-:Y:S05]  /*1bb0*/  BSYNC.RECONVERGENT B0 ;  /* 0x0000000000007941 */ /* 0x000fea0003800200 */
.L_x_4458:
[----:B------:R-:W-:Y:S01]  /*1bc0*/  VIADD R15, R16, 0x20 ;  /* 0x00000020100f7836 */ /* 0x000fe20000000000 */
[----:B------:R-:W-:Y:S01]  /*1bd0*/  BSSY.RECONVERGENT B0, `(.L_x_4461) ;  /* 0x000001a000007945 */ /* 0x000fe20003800200 */
[----:B------:R-:W-:-:S03]  /*1be0*/  IMAD.SHL.U32 R2, R113, 0x80, RZ ;  /* 0x0000008071027824 */ /* 0x000fc600078e00ff */
[----:B------:R-:W-:Y:S02]  /*1bf0*/  ISETP.GE.AND P0, PT, R15, R93, PT ;  /* 0x0000005d0f00720c */ /* 0x000fe40003f06270 */
[----:B------:R-:W-:-:S04]  /*1c00*/  IADD3 R6, PT, PT, R96, 0x80, -R2 ;  /* 0x0000008060067810 */ /* 0x000fc80007ffe802 */
        /* <DEDUP_REMOVED lines=22> */
.L_x_4462:
[----:B------:R-:W-:Y:S05]  /*1d70*/  BSYNC.RECONVERGENT B0 ;  /* 0x0000000000007941 */ /* 0x000fea0003800200 */
.L_x_4461:
        /* <DEDUP_REMOVED lines=14> */
.L_x_4465:
[----:B------:R1:W-:Y:S02]  /*1e60*/  STS.128 [R92+0x1000], RZ ;  /* 0x001000ff5c007388 */ /* 0x0003e40000000c00 */
.L_x_4464:
[----:B------:R-:W-:Y:S05]  /*1e70*/  BSYNC.RECONVERGENT B0 ;  /* 0x0000000000007941 */ /* 0x000fea0003800200 */
.L_x_4463:
[----:B----4-:R-:W4:Y:S01]  /*1e80*/  LDC.64 R4, c[0x0][0x538] ;  /* 0x00014e00ff047b82 */ /* 0x010f220000000a00 */
[----:B------:R-:W-:Y:S01]  /*1e90*/  ISETP.GE.AND P3, PT, R15, R6, PT ;  /* 0x000000060f00720c */ /* 0x000fe20003f66270 */
[C---:B------:R-:W-:Y:S01]  /*1ea0*/  VIADD R13, R16.reuse, 0x40 ;  /* 0x00000040100d7836 */ /* 0x040fe20000000000 */
[----:B-1----:R-:W-:Y:S01]  /*1eb0*/  LEA R18, P0, R3, R112, 0x1 ;  /* 0x0000007003127211 */ /* 0x002fe200078008ff */
[----:B------:R-:W-:Y:S01]  /*1ec0*/  VIADD R11, R16, 0x60 ;  /* 0x00000060100b7836 */ /* 0x000fe20000000000 */
[----:B------:R-:W-:Y:S02]  /*1ed0*/  BSSY.RECONVERGENT B0, `(.L_x_4466) ;  /* 0x000000d000007945 */ /* 0x000fe40003800200 */
[-C--:B------:R-:W-:Y:S02]  /*1ee0*/  ISETP.GE.AND P2, PT, R13, R6.reuse, PT ;  /* 0x000000060d00720c */ /* 0x080fe40003f46270 */
[----:B------:R-:W-:Y:S02]  /*1ef0*/  ISETP.GE.AND P1, PT, R11, R6, PT ;  /* 0x000000060b00720c */ /* 0x000fe40003f26270 */
[----:B------:R-:W-:-:S03]  /*1f00*/  LEA.HI.X R19, R3, R95, R10, 0x1, P0 ;  /* 0x0000005f03137211 */ /* 0x000fc600000f0c0a */
[----:B------:R-:W-:Y:S08]  /*1f10*/  @P3 BRA `(.L_x_4467) ;  /* 0x0000000000203947 */ /* 0x000ff00003800000 */
        /* <DEDUP_REMOVED lines=8> */
.L_x_4467:
[----:B------:R-:W-:Y:S05]  /*1fa0*/  BSYNC.RECONVERGENT B0 ;  /* 0x0000000000007941 */ /* 0x000fea0003800200 */
.L_x_4466:
        /* <DEDUP_REMOVED lines=12> */
.L_x_4469:
[----:B------:R-:W-:Y:S05]  /*2070*/  BSYNC.RECONVERGENT B0 ;  /* 0x0000000000007941 */ /* 0x000fea0003800200 */
.L_x_4468:
        /* <DEDUP_REMOVED lines=12> */
.L_x_4471:
[----:B------:R-:W-:Y:S05]  /*2140*/  BSYNC.RECONVERGENT B0 ;  /* 0x0000000000007941 */ /* 0x000fea0003800200 */
.L_x_4470:
[----:B------:R-:W1:Y:S01]  /*2150*/  LDCU.64 UR4, c[0x0][0x540] ;  /* 0x0000a800ff0477ac */ /* 0x000e620008000a00 */
[----:B------:R-:W0:Y:S01]  /*2160*/  LDGDEPBAR ;  /* 0x00000000000079af */ /* 0x000e220000000000 */
[C---:B-1----:R-:W-:Y:S01]  /*2170*/  IMAD.WIDE.U32 R18, R117.reuse, UR4, R8 ;  /* 0x0000000475127c25 */ /* 0x042fe2000f8e0008 */
[----:B------:R-:W1:Y:S03]  /*2180*/  LDCU UR4, c[0x0][0x458] ;  /* 0x00008b00ff0477ac */ /* 0x000e660008000800 */
[----:B------:R-:W-:Y:S01]  /*2190*/  IMAD R8, R117, UR5, R19 ;  /* 0x0000000575087c24 */ /* 0x000fe2000f8e0213 */
[----:B----4-:R-:W-:Y:S02]  /*21a0*/  LEA R20, P0, R18, R4, 0x2 ;  /* 0x0000000412147211 */ /* 0x010fe400078010ff */
[----:B------:R-:W-:Y:S01]  /*21b0*/  LOP3.LUT R16, R16, 0x7, RZ, 0xc0, !PT ;  /* 0x0000000710107812 */ /* 0x000fe200078ec0ff */
[----:B------:R-:W-:-:S04]  /*21c0*/  DEPBAR.LE SB0, 0x0 ;  /* 0x000080000000791a */ /* 0x000fc80000000000 */
[----:B------:R-:W-:-:S05]  /*21d0*/  LEA.HI.X R21, R18, R5, R8, 0x2, P0 ;  /* 0x0000000512157211 */ /* 0x000fca00000f1408 */
[----:B------:R-:W4:Y:S01]  /*21e0*/  LDG.E R3, desc[UR14][R20.64] ;  /* 0x0000000e14037981 */ /* 0x000f22000c1e1900 */
[----:B------:R-:W-:Y:S01]  /*21f0*/  SHF.R.U32.HI R4, RZ, 0x1, R84 ;  /* 0x00000001ff047819 */ /* 0x000fe20000011654 */
[----:B-1----:R-:W4:Y:S01]  /*2200*/  MUFU.RCP R88, UR4 ;  /* 0x0000000400587d08 */ /* 0x002f220008001000 */
[----:B------:R-:W-:Y:S02]  /*2210*/  BSSY.RECONVERGENT B0, `(.L_x_4472) ;  /* 0x0000016000007945 */ /* 0x000fe40003800200 */
[----:B------:R-:W-:-:S04]  /*2220*/  LOP3.LUT R5, R4, 0x1f0, RZ, 0xc0, !PT ;  /* 0x000001f004057812 */ /* 0x000fc800078ec0ff */
[----:B------:R-:W-:Y:S01]  /*2230*/  IADD3 R0, PT, PT, R5, 0x1, R0 ;  /* 0x0000000105007810 */ /* 0x000fe20007ffe000 */
[----:B------:R-:W-:-:S03]  /*2240*/  IMAD.SHL.U32 R5, R120, 0x20, RZ ;  /* 0x0000002078057824 */ /* 0x000fc600078e00ff */
[----:B------:R-:W-:-:S04]  /*2250*/  IADD3 R0, PT, PT, -R7, R0, R16 ;  /* 0x0000000007007210 */ /* 0x000fc80007ffe110 */
[----:B------:R-:W-:Y:S02]  /*2260*/  IADD3 R89, PT, PT, R0, R89, R96 ;  /* 0x0000005900597210 */ /* 0x000fe40007ffe060 */
[----:B------:R-:W-:Y:S01]  /*2270*/  SHF.L.U64.HI R0, R120, 0x5, R121 ;  /* 0x0000000578007819 */ /* 0x000fe20000010279 */
[----:B------:R-:W-:Y:S01]  /*2280*/  BAR.SYNC.DEFER_BLOCKING 0x0 ;  /* 0x0000000000007b1d */ /* 0x000fe20000010000 */
[----:B----4-:R-:W-:-:S05]  /*2290*/  FMUL.FTZ R88, R3, R88 ;  /* 0x0000005803587220 */ /* 0x010fca0000410000 */
        /* <DEDUP_REMOVED lines=10> */
.L_x_4474:
[----:B------:R4:W-:Y:S01]  /*2340*/  STS.128 [R92+0x3000], RZ ;  /* 0x003000ff5c007388 */ /* 0x0009e20000000c00 */
[----:B------:R-:W-:Y:S05]  /*2350*/  BRA `(.L_x_4475) ;  /* 0x0000000000047947 */ /* 0x000fea0003800000 */
.L_x_4473:
[----:B------:R1:W-:Y:S02]  /*2360*/  STS.128 [R92+0x3000], RZ ;  /* 0x003000ff5c007388 */ /* 0x0003e40000000c00 */
.L_x_4475:
[----:B------:R-:W-:Y:S05]  /*2370*/  BSYNC.RECONVERGENT B0 ;  /* 0x0000000000007941 */ /* 0x000fea0003800200 */
.L_x_4472:
        /* <DEDUP_REMOVED lines=9> */
[----:B------:R-:W-:-:S02]  /*2410*/  LOP3.LUT R3, R8, 0x18, R3, 0xf8, !PT ;  /* 0x0000001808037812 */ /* 0x000fc400078ef803 */
[----:B------:R-:W-:Y:S01]  /*2420*/  LOP3.LUT R7, R9, 0x100, RZ, 0xc0, !PT ;  /* 0x0000010009077812 */ /* 0x000fe200078ec0ff */
[----:B------:R1:W-:Y:S01]  /*2430*/  @P3 STS.128 [R92+0x3800], RZ ;  /* 0x003800ff5c003388 */ /* 0x0003e20000000c00 */
[----:B------:R-:W-:Y:S02]  /*2440*/  LOP3.LUT R86, R86, 0x3e00, R9, 0xf8, !PT ;  /* 0x00003e0056567812 */ /* 0x000fe400078ef809 */
[----:B------:R-:W-:Y:S02]  /*2450*/  LEA R6, P0, R5, R126, 0x1 ;  /* 0x0000007e05067211 */ /* 0x000fe400078008ff */
[----:B------:R-:W-:Y:S02]  /*2460*/  LOP3.LUT R9, R3, 0x8, R84, 0x78, !PT ;  /* 0x0000000803097812 */ /* 0x000fe400078e7854 */
[----:B------:R-:W-:Y:S02]  /*2470*/  LOP3.LUT R8, R7, 0x20, R116, 0xf8, !PT ;  /* 0x0000002007087812 */ /* 0x000fe400078ef874 */
        /* <DEDUP_REMOVED lines=13> */
.L_x_4477:
[----:B------:R-:W-:Y:S05]  /*2550*/  BSYNC.RECONVERGENT B0 ;  /* 0x0000000000007941 */ /* 0x000fea0003800200 */
.L_x_4476:
        /* <DEDUP_REMOVED lines=15> */
.L_x_4479:
[----:B------:R-:W-:Y:S05]  /*2650*/  BSYNC.RECONVERGENT B0 ;  /* 0x0000000000007941 */ /* 0x000fea0003800200 */
.L_x_4478:
        /* <DEDUP_REMOVED lines=13> */
.L_x_4481:
[----:B------:R-:W-:Y:S05]  /*2730*/  BSYNC.RECONVERGENT B0 ;  /* 0x0000000000007941 */ /* 0x000fea0003800200 */
.L_x_4480:
[----:B------:R-:W-:Y:S01]  /*2740*/  LDSM.16.M88.4 R12, [R86] ;  /* 0x00000000560c783b */ /* 0x000fe20000000200 */
[----:B------:R-:W-:Y:S01]  /*2750*/  UIADD3 UR4, UPT, UPT, UR6, 0x1000, URZ ;  /* 0x0000100006047890 */ /* 0x000fe2000fffe0ff */
[----:B-1----:R-:W-:Y:S01]  /*2760*/  IMAD.MOV.U32 R4, RZ, RZ, 0x20 ;  /* 0x00000020ff047424 */ /* 0x002fe200078e00ff */
[C---:B------:R-:W-:Y:S01]  /*2770*/  LOP3.LUT P0, R87, R84.reuse, 0x4, RZ, 0xc0, !PT ;  /* 0x0000000454577812 */ /* 0x040fe2000780c0ff */
[----:B------:R-:W1:Y:S01]  /*2780*/  LDSM.16.M88.4 R76, [R52+0x1000] ;  /* 0x00100000344c783b */ /* 0x000e620000000200 */
[----:B------:R-:W5:Y:S01]  /*2790*/  LDCU UR10, c[0x0][0x50c] ;  /* 0x0000a180ff0a77ac */ /* 0x000f620008000800 */
[----:B------:R-:W-:Y:S01]  /*27a0*/  IMAD.SHL.U32 R127, R84, 0x2, RZ ;  /* 0x00000002547f7824 */ /* 0x000fe200078e00ff */
[----:B------:R-:W-:Y:S01]  /*27b0*/  SEL R4, R4, 0xffffffe0, !P0 ;  /* 0xffffffe004047807 */ /* 0x000fe20004000000 */
[----:B------:R-:W2:Y:S01]  /*27c0*/  LDSM.16.M88.4 R72, [R52+0x1400] ;  /* 0x001400003448783b */ /* 0x000ea20000000200 */
[----:B------:R-:W-:Y:S02]  /*27d0*/  LEA R85, R0, UR4, 0x1 ;  /* 0x0000000400557c11 */ /* 0x000fe4000f8e08ff */
[----:B------:R-:W-:Y:S01]  /*27e0*/  LOP3.LUT R127, R127, 0x6, RZ, 0xc0, !PT ;  /* 0x000000067f7f7812 */ /* 0x000fe200078ec0ff */
[----:B------:R-:W-:Y:S01]  /*27f0*/  IMAD.IADD R64, R86, 0x1, R4 ;  /* 0x0000000156407824 */ /* 0x000fe200078e0204 */
[----:B------:R-:W-:Y:S01]  /*2800*/  LDSM.16.M88.4 R44, [R52+0x1c00] ;  /* 0x001c0000342c783b */ /* 0x000fe20000000200 */
[----:B------:R-:W-:Y:S01]  /*2810*/  IMAD.IADD R0, R4, 0x1, R85 ;  /* 0x0000000104007824 */ /* 0x000fe200078e0255 */
[----:B------:R-:W-:-:S02]  /*2820*/  VIMNMX R122, PT, PT, R89, R96, PT ;  /* 0x00000060597a7248 */ /* 0x000fc40003fe0100 */
[----:B------:R-:W-:Y:S04]  /*2830*/  LDSM.16.M88.4 R4, [R52+0x1800] ;  /* 0x001800003404783b */ /* 0x000fe80000000200 */
[----:B------:R-:W-:Y:S04]  /*2840*/  LDSM.16.M88.4 R64, [R64] ;  /* 0x000000004040783b */ /* 0x000fe80000000200 */
[----:B------:R-:W3:Y:S04]  /*2850*/  LDSM.16.M88.4 R8, [R0] ;  /* 0x000000000008783b */ /* 0x000ee80000000200 */
[----:B------:R-:W-:Y:S04]  /*2860*/  LDSM.16.M88.4 R80, [R0+0x800] ;  /* 0x000800000050783b */ /* 0x000fe80000000200 */
[----:B------:R-:W4:Y:S04]  /*2870*/  LDSM.16.M88.4 R24, [R0+0x400] ;  /* 0x000400000018783b */ /* 0x000f280000000200 */
[----:B------:R-:W4:Y:S04]  /*2880*/  LDSM.16.M88.4 R36, [R52+0x2000] ;  /* 0x002000003424783b */ /* 0x000f280000000200 */
[----:B------:R-:W4:Y:S01]  /*2890*/  LDSM.16.M88.4 R28, [R52+0x2400] ;  /* 0x00240000341c783b */ /* 0x000f220000000200 */
[C---:B-1----:R-:W-:Y:S03]  /*28a0*/  HMMA.16816.F32 R20, R12.reuse, R76, RZ ;  /* 0x0000004c0c14723c */ /* 0x042fe600000018ff */
[----:B------:R-:W-:Y:S04]  /*28b0*/  LDSM.16.M88.4 R68, [R52+0x2c00] ;  /* 0x002c00003444783b */ /* 0x000fe80000000200 */
[----:B------:R-:W-:Y:S01]  /*28c0*/  LDSM.16.M88.4 R60, [R0+0xc00] ;  /* 0x000c0000003c783b */ /* 0x000fe20000000200 */
[C---:B------:R-:W-:Y:S03]  /*28d0*/  HMMA.16816.F32 R76, R12.reuse, R78, RZ ;  /* 0x0000004e0c4c723c */ /* 0x040fe600000018ff */
[----:B------:R-:W-:Y:S04]  /*28e0*/  LDSM.16.M88.4 R56, [R0+0x1000] ;  /* 0x001000000038783b */ /* 0x000fe80000000200 */
[----:B------:R-:W0:Y:S01]  /*28f0*/  LDGDEPBAR ;  /* 0x00000000000079af */ /* 0x000e220000000000 */
[----:B--2---:R-:W-:Y:S08]  /*2900*/  HMMA.16816.F32 R16, R12, R72, RZ ;  /* 0x000000480c10723c */ /* 0x004ff000000018ff */
[C---:B---3--:R-:W-:Y:S08]  /*2910*/  HMMA.16816.F32 R20, R64.reuse, R8, R20 ;  /* 0x000000084014723c */ /* 0x048ff00000001814 */
[----:B------:R-:W-:Y:S08]  /*2920*/  HMMA.16816.F32 R76, R64, R10, R76 ;  /* 0x0000000a404c723c */ /* 0x000ff0000000184c */
[----:B------:R-:W-:Y:S03]  /*2930*/  HMMA.16816.F32 R8, R12, R4, RZ ;  /* 0x000000040c08723c */ /* 0x000fe600000018ff */
[----:B-----5:R-:W-:Y:S01]  /*2940*/  FMUL.FTZ R97, R20, UR10 ;  /* 0x0000000a14617c20 */ /* 0x020fe20008410000 */
[----:B------:R-:W-:Y:S01]  /*2950*/  FMUL.FTZ R99, R21, UR10 ;  /* 0x0000000a15637c20 */ /* 0x000fe20008410000 */
[----:B------:R-:W-:-:S03]  /*2960*/  FMUL.FTZ R101, R23, UR10 ;  /* 0x0000000a17657c20 */ /* 0x000fc60008410000 */
[----:B----4-:R-:W-:Y:S01]  /*2970*/  HMMA.16816.F32 R16, R64, R24, R16 ;  /* 0x000000184010723c */ /* 0x010fe20000001810 */
[----:B------:R-:W-:Y:S02]  /*2980*/  MUFU.TANH R97, R97 ;  /* 0x0000006100617308 */ /* 0x000fe40000002400 */
[----:B------:R-:W-:Y:S01]  /*2990*/  FMUL.FTZ R77, R77, UR10 ;  /* 0x0000000a4d4d7c20 */ /* 0x000fe20008410000 */
[----:B------:R-:W-:Y:S01]  /*29a0*/  FMUL.FTZ R79, R79, UR10 ;  /* 0x0000000a4f4f7c20 */ /* 0x000fe20008410000 */
[----:B------:R-:W-:Y:S01]  /*29b0*/  FMUL.FTZ R76, R76, UR10 ;  /* 0x0000000a4c4c7c20 */ /* 0x000fe20008410000 */
[----:B------:R-:W-:Y:S02]  /*29c0*/  FMUL.FTZ R78, R78, UR10 ;  /* 0x0000000a4e4e7c20 */ /* 0x000fe40008410000 */
[----:B------:R-:W-:Y:S01]  /*29d0*/  HMMA.16816.F32 R72, R12, R74, RZ ;  /* 0x0000004a0c48723c */ /* 0x000fe200000018ff */
[----:B------:R-:W-:Y:S07]  /*29e0*/  MUFU.TANH R99, R99 ;  /* 0x0000006300637308 */ /* 0x000fee0000002400 */
[----:B------:R-:W-:Y:S01]  /*29f0*/  HMMA.16816.F32 R8, R64, R80, R8 ;  /* 0x000000504008723c */ /* 0x000fe20000001808 */
[----:B------:R-:W-:Y:S01]  /*2a00*/  FMUL.FTZ R81, R22, UR10 ;  /* 0x0000000a16517c20 */ /* 0x000fe20008410000 */
[----:B------:R-:W-:Y:S01]  /*2a10*/  MUFU.TANH R101, R101 ;  /* 0x0000006500657308 */ /* 0x000fe20000002400 */
[----:B------:R-:W1:Y:S01]  /*2a20*/  LDSM.16.M88.4 R20, [R52+0x2800] ;  /* 0x002800003414783b */ /* 0x000e620000000200 */
[----:B------:R-:W-:Y:S01]  /*2a30*/  FMUL.FTZ R16, R16, UR10 ;  /* 0x0000000a10107c20 */ /* 0x000fe20008410000 */
[----:B------:R-:W-:Y:S01]  /*2a40*/  FMUL.FTZ R17, R17, UR10 ;  /* 0x0000000a11117c20 */ /* 0x000fe20008410000 */
[----:B------:R-:W-:Y:S01]  /*2a50*/  FMUL.FTZ R18, R18, UR10 ;  /* 0x0000000a12127c20 */ /* 0x000fe20008410000 */
[----:B------:R-:W-:Y:S01]  /*2a60*/  FMUL.FTZ R109, R19, UR10 ;  /* 0x0000000a136d7c20 */ /* 0x000fe20008410000 */
[C---:B------:R-:W-:Y:S01]  /*2a70*/  HMMA.16816.F32 R48, R12.reuse, R44, RZ ;  /* 0x0000002c0c30723c */ /* 0x040fe200000018ff */
[----:B------:R-:W-:Y:S01]  /*2a80*/  LDSM.16.M88.4 R52, [R0+0x1400] ;  /* 0x001400000034783b */ /* 0x000fe20000000200 */
[----:B------:R-:W-:Y:S06]  /*2a90*/  MUFU.TANH R103, R16 ;  /* 0x0000001000677308 */ /* 0x000fec0000002400 */
[----:B------:R-:W-:Y:S02]  /*2aa0*/  HMMA.16816.F32 R44, R12, R46, RZ ;  /* 0x0000002e0c2c723c */ /* 0x000fe400000018ff */
[----:B------:R-:W-:Y:S01]  /*2ab0*/  MUFU.TANH R105, R17 ;  /* 0x0000001100697308 */ /* 0x000fe20000002400 */
[----:B------:R-:W-:Y:S01]  /*2ac0*/  FMUL.FTZ R10, R10, UR10 ;  /* 0x0000000a0a0a7c20 */ /* 0x000fe20008410000 */
[----:B------:R-:W-:Y:S01]  /*2ad0*/  FMUL.FTZ R8, R8, UR10 ;  /* 0x0000000a08087c20 */ /* 0x000fe20008410000 */
[----:B------:R-:W-:Y:S01]  /*2ae0*/  FMUL.FTZ R9, R9, UR10 ;  /* 0x0000000a09097c20 */ /* 0x000fe20008410000 */
[----:B------:R-:W-:-:S02]  /*2af0*/  FMUL.FTZ R11, R11, UR10 ;  /* 0x0000000a0b0b7c20 */ /* 0x000fc40008410000 */
[----:B------:R-:W-:Y:S02]  /*2b00*/  HMMA.16816.F32 R72, R64, R26, R72 ;  /* 0x0000001a4048723c */ /* 0x000fe40000001848 */
[----:B------:R2:W-:Y:S06]  /*2b10*/  MUFU.TANH R107, R18 ;  /* 0x00000012006b7308 */ /* 0x0005ec0000002400 */
[C---:B------:R-:W-:Y:S02]  /*2b20*/  HMMA.16816.F32 R40, R12.reuse, R36, RZ ;  /* 0x000000240c28723c */ /* 0x040fe400000018ff */
[----:B------:R-:W-:Y:S06]  /*2b30*/  MUFU.TANH R129, R10 ;  /* 0x0000000a00817308 */ /* 0x000fec0000002400 */
[----:B------:R-:W-:Y:S02]  /*2b40*/  HMMA.16816.F32 R32, R12, R28, RZ ;  /* 0x0000001c0c20723c */ /* 0x000fe400000018ff */
[----:B------:R-:W-:Y:S01]  /*2b50*/  MUFU.TANH R81, R81 ;  /* 0x0000005100517308 */ /* 0x000fe20000002400 */
[----:B------:R-:W-:Y:S01]  /*2b60*/  FMUL.FTZ R72, R72, UR10 ;  /* 0x0000000a48487c20 */ /* 0x000fe20008410000 */
[----:B------:R-:W-:Y:S01]  /*2b70*/  FMUL.FTZ R75, R75, UR10 ;  /* 0x0000000a4b4b7c20 */ /* 0x000fe20008410000 */
[----:B------:R-:W-:Y:S01]  /*2b80*/  FMUL.FTZ R73, R73, UR10 ;  /* 0x0000000a49497c20 */ /* 0x000fe20008410000 */
[----:B------:R-:W-:-:S02]  /*2b90*/  FMUL.FTZ R74, R74, UR10 ;  /* 0x0000000a4a4a7c20 */ /* 0x000fc40008410000 */
[C---:B-1----:R-:W-:Y:S02]  /*2ba0*/  HMMA.16816.F32 R24, R12.reuse, R20, RZ ;  /* 0x000000140c18723c */ /* 0x042fe400000018ff */
        /* <DEDUP_REMOVED lines=9> */
[C---:B--2---:R-:W-:Y:S02]  /*2c40*/  HMMA.16816.F32 R16, R12.reuse, R68, RZ ;  /* 0x000000440c10723c */ /* 0x044fe400000018ff */
[----:B------:R-:W-:Y:S06]  /*2c50*/  MUFU.TANH R73, R73 ;  /* 0x0000004900497308 */ /* 0x000fec0000002400 */
[----:B------:R-:W-:Y:S01]  /*2c60*/  HMMA.16816.F32 R12, R12, R70, RZ ;  /* 0x000000460c0c723c */ /* 0x000fe200000018ff */
[----:B------:R-:W1:Y:S01]  /*2c70*/  LDSM.16.M88.4 R68, [R0+0x1800] ;  /* 0x001800000044783b */ /* 0x000e620000000200 */
[----:B------:R-:W-:Y:S06]  /*2c80*/  MUFU.TANH R9, R9 ;  /* 0x0000000900097308 */ /* 0x000fec0000002400 */
[C---:B------:R-:W-:Y:S02]  /*2c90*/  HMMA.16816.F32 R48, R64.reuse, R60, R48 ;  /* 0x0000003c4030723c */ /* 0x040fe40000001830 */
[----:B------:R-:W-:Y:S06]  /*2ca0*/  MUFU.TANH R123, R74 ;  /* 0x0000004a007b7308 */ /* 0x000fec0000002400 */
[----:B------:R-:W-:Y:S01]  /*2cb0*/  HMMA.16816.F32 R44, R64, R62, R44 ;  /* 0x0000003e402c723c */ /* 0x000fe2000000182c */
[----:B------:R2:W3:Y:S01]  /*2cc0*/  LDSM.16.M88.4 R60, [R0+0x1c00] ;  /* 0x001c0000003c783b */ /* 0x0004e20000000200 */
[----:B------:R-:W-:Y:S01]  /*2cd0*/  MUFU.TANH R11, R11 ;  /* 0x0000000b000b7308 */ /* 0x000fe20000002400 */
[----:B------:R-:W-:-:S05]  /*2ce0*/  DEPBAR.LE SB0, 0x0 ;  /* 0x000080000000791a */ /* 0x000fca0000000000 */
[----:B------:R-:W-:Y:S02]  /*2cf0*/  HMMA.16816.F32 R4, R64, R82, R4 ;  /* 0x000000524004723c */ /* 0x000fe40000001804 */
[----:B------:R4:W-:Y:S01]  /*2d00*/  MUFU.TANH R83, R8 ;  /* 0x0000000800537308 */ /* 0x0009e20000002400 */
[----:B------:R-:W-:Y:S01]  /*2d10*/  FMUL.FTZ R48, R48, UR10 ;  /* 0x0000000a30307c20 */ /* 0x000fe20008410000 */
[----:B------:R-:W-:Y:S01]  /*2d20*/  FMUL.FTZ R50, R50, UR10 ;  /* 0x0000000a32327c20 */ /* 0x000fe20008410000 */
[----:B------:R-:W-:-:S03]  /*2d30*/  FMUL.FTZ R49, R49, UR10 ;  /* 0x0000000a31317c20 */ /* 0x000fc60008410000 */
[----:B------:R-:W-:Y:S01]  /*2d40*/  HMMA.16816.F32 R36, R64, R58, R36 ;  /* 0x0000003a4024723c */ /* 0x000fe20000001824 */
[----:B------:R-:W-:Y:S02]  /*2d50*/  FMUL.FTZ R59, R51, UR10 ;  /* 0x0000000a333b7c20 */ /* 0x000fe40008410000 */
[----:B------:R5:W-:Y:S01]  /*2d60*/  MUFU.TANH R51, R50 ;  /* 0x0000003200337308 */ /* 0x000be20000002400 */
[----:B------:R-:W-:-:S04]  /*2d70*/  FMUL.FTZ R58, R44, UR10 ;  /* 0x0000000a2c3a7c20 */ /* 0x000fc80008410000 */
[C---:B------:R-:W-:Y:S01]  /*2d80*/  HMMA.16816.F32 R40, R64.reuse, R56, R40 ;  /* 0x000000384028723c */ /* 0x040fe20000001828 */
[----:B--2---:R-:W-:Y:S02]  /*2d90*/  VIADDMNMX R0, R89, 0x8, R96, PT ;  /* 0x0000000859007846 */ /* 0x004fe40003800160 */
[----:B------:R-:W-:Y:S01]  /*2da0*/  FMUL.FTZ R4, R4, UR10 ;  /* 0x0000000a04047c20 */ /* 0x000fe20008410000 */
[----:B------:R-:W-:Y:S01]  /*2db0*/  FMUL.FTZ R6, R6, UR10 ;  /* 0x0000000a06067c20 */ /* 0x000fe20008410000 */
[----:B----4-:R-:W-:Y:S01]  /*2dc0*/  FMUL.FTZ R8, R47, UR10 ;  /* 0x0000000a2f087c20 */ /* 0x010fe20008410000 */
[----:B------:R-:W-:Y:S01]  /*2dd0*/  FMUL.FTZ R5, R5, UR10 ;  /* 0x0000000a05057c20 */ /* 0x000fe20008410000 */
[----:B------:R2:W-:Y:S01]  /*2de0*/  MUFU.TANH R57, R4 ;  /* 0x0000000400397308 */ /* 0x0005e20000002400 */
[----:B-1----:R-:W-:Y:S01]  /*2df0*/  HMMA.16816.F32 R24, R64, R68, R24 ;  /* 0x000000444018723c */ /* 0x002fe20000001818 */
[----:B------:R-:W-:Y:S02]  /*2e00*/  FMUL.FTZ R7, R7, UR10 ;  /* 0x0000000a07077c20 */ /* 0x000fe40008410000 */
[----:B------:R-:W-:Y:S01]  /*2e10*/  FMUL.FTZ R10, R36, UR10 ;  /* 0x0000000a240a7c20 */ /* 0x000fe20008410000 */
[----:B------:R-:W-:Y:S01]  /*2e20*/  FMUL.FTZ R47, R38, UR10 ;  /* 0x0000000a262f7c20 */ /* 0x000fe20008410000 */
[----:B-----5:R-:W-:-:S02]  /*2e30*/  FMUL.FTZ R50, R37, UR10 ;  /* 0x0000000a25327c20 */ /* 0x020fc40008410000 */
[----:B------:R-:W-:Y:S01]  /*2e40*/  MUFU.TANH R5, R5 ;  /* 0x0000000500057308 */ /* 0x000fe20000002400 */
[C---:B------:R-:W-:Y:S03]  /*2e50*/  HMMA.16816.F32 R32, R64.reuse, R52, R32 ;  /* 0x000000344020723c */ /* 0x040fe60000001820 */
[----:B------:R-:W-:Y:S01]  /*2e60*/  FMUL.FTZ R52, R42, UR10 ;  /* 0x0000000a2a347c20 */ /* 0x000fe20008410000 */
[----:B------:R-:W-:Y:S01]  /*2e70*/  FMUL.FTZ R56, R40, UR10 ;  /* 0x0000000a28387c20 */ /* 0x000fe20008410000 */
[----:B------:R-:W-:Y:S02]  /*2e80*/  FMUL.FTZ R43, R43, UR10 ;  /* 0x0000000a2b2b7c20 */ /* 0x000fe40008410000 */
[----:B------:R1:W-:Y:S01]  /*2e90*/  MUFU.TANH R53, R6 ;  /* 0x0000000600357308 */ /* 0x0003e20000002400 */
[----:B---3--:R-:W-:Y:S01]  /*2ea0*/  HMMA.16816.F32 R12, R64, R62, R12 ;  /* 0x0000003e400c723c */ /* 0x008fe2000000180c */
[----:B--2---:R-:W-:-:S02]  /*2eb0*/  FMUL.FTZ R4, R45, UR10 ;  /* 0x0000000a2d047c20 */ /* 0x004fc40008410000 */
[----:B------:R-:W-:-:S04]  /*2ec0*/  FMUL.FTZ R36, R25, UR10 ;  /* 0x0000000a19247c20 */ /* 0x000fc80008410000 */
[----:B------:R-:W-:Y:S01]  /*2ed0*/  MUFU.TANH R7, R7 ;  /* 0x0000000700077308 */ /* 0x000fe20000002400 */
[C---:B------:R-:W-:Y:S03]  /*2ee0*/  HMMA.16816.F32 R20, R64.reuse, R70, R20 ;  /* 0x000000464014723c */ /* 0x040fe60000001814 */
[----:B------:R-:W-:Y:S01]  /*2ef0*/  FMUL.FTZ R42, R35, UR10 ;  /* 0x0000000a232a7c20 */ /* 0x000fe20008410000 */
[----:B------:R-:W-:Y:S01]  /*2f00*/  FMUL.FTZ R45, R34, UR10 ;  /* 0x0000000a222d7c20 */ /* 0x000fe20008410000 */
[----:B------:R-:W-:Y:S01]  /*2f10*/  FMUL.FTZ R34, R24, UR10 ;  /* 0x0000000a18227c20 */ /* 0x000fe20008410000 */
[----:B------:R-:W-:Y:S01]  /*2f20*/  FMUL.FTZ R44, R33, UR10 ;  /* 0x0000000a212c7c20 */ /* 0x000fe20008410000 */
[----:B------:R2:W-:Y:S01]  /*2f30*/  MUFU.TANH R35, R4 ;  /* 0x0000000400237308 */ /* 0x0005e20000002400 */
[----:B------:R-:W-:Y:S01]  /*2f40*/  HMMA.16816.F32 R28, R64, R54, R28 ;  /* 0x00000036401c723c */ /* 0x000fe2000000181c */
[----:B-1----:R-:W-:Y:S01]  /*2f50*/  FMUL.FTZ R6, R46, UR10 ;  /* 0x0000000a2e067c20 */ /* 0x002fe20008410000 */
[----:B------:R-:W-:Y:S01]  /*2f60*/  FMUL.FTZ R54, R41, UR10 ;  /* 0x0000000a29367c20 */ /* 0x000fe20008410000 */
[----:B------:R-:W-:Y:S01]  /*2f70*/  FMUL.FTZ R25, R12, UR10 ;  /* 0x0000000a0c197c20 */ /* 0x000fe20008410000 */
[----:B------:R-:W-:-:S02]  /*2f80*/  VIADD R12, R113, 0xffffffff ;  /* 0xffffffff710c7836 */ /* 0x000fc40000000000 */
[----:B------:R-:W-:Y:S01]  /*2f90*/  FMUL.FTZ R14, R14, UR10 ;  /* 0x0000000a0e0e7c20 */ /* 0x000fe20008410000 */
[----:B------:R-:W-:Y:S01]  /*2fa0*/  FMUL.FTZ R46, R32, UR10 ;  /* 0x0000000a202e7c20 */ /* 0x000fe20008410000 */
[----:B------:R1:W-:Y:S01]  /*2fb0*/  MUFU.TANH R41, R59 ;  /* 0x0000003b00297308 */ /* 0x0003e20000002400 */
[----:B------:R-:W-:Y:S01]  /*2fc0*/  HMMA.16816.F32 R16, R64, R60, R16 ;  /* 0x0000003c4010723c */ /* 0x000fe20000001810 */
[----:B------:R-:W-:Y:S01]  /*2fd0*/  FMUL.FTZ R32, R26, UR10 ;  /* 0x0000000a1a207c20 */ /* 0x000fe20008410000 */
[----:B------:R-:W-:Y:S01]  /*2fe0*/  FMUL.FTZ R15, R15, UR10 ;  /* 0x0000000a0f0f7c20 */ /* 0x000fe20008410000 */
[----:B------:R-:W-:-:S04]  /*2ff0*/  FMUL.FTZ R26, R23, UR10 ;  /* 0x0000000a171a7c20 */ /* 0x000fc80008410000 */
[----:B------:R-:W-:Y:S01]  /*3000*/  MUFU.TANH R25, R25 ;  /* 0x0000001900197308 */ /* 0x000fe20000002400 */
[----:B--2---:R-:W-:Y:S02]  /*3010*/  IMAD.SHL.U32 R4, R12, 0x80, RZ ;  /* 0x000000800c047824 */ /* 0x004fe400078e00ff */
[----:B------:R-:W-:Y:S01]  /*3020*/  FMUL.FTZ R12, R13, UR10 ;  /* 0x0000000a0d0c7c20 */ /* 0x000fe20008410000 */
[----:B------:R-:W-:Y:S01]  /*3030*/  FMUL.FTZ R38, R30, UR10 ;  /* 0x0000000a1e267c20 */ /* 0x000fe20008410000 */
[----:B------:R-:W-:Y:S01]  /*3040*/  FMUL.FTZ R30, R21, UR10 ;  /* 0x0000000a151e7c20 */ /* 0x000fe20008410000 */
[--C-:B------:R-:W-:Y:S01]  /*3050*/  LOP3.LUT R13, R4, 0x78, R127.reuse, 0xfe, !PT ;  /* 0x00000078040d7812 */ /* 0x100fe200078efe7f */
[----:B------:R-:W-:Y:S01]  /*3060*/  FMUL.FTZ R40, R28, UR10 ;  /* 0x0000000a1c287c20 */ /* 0x000fe20008410000 */
[----:B------:R-:W2:Y:S01]  /*3070*/  MUFU.TANH R23, R14 ;  /* 0x0000000e00177308 */ /* 0x000ea20000002400 */
[C---:B-1----:R-:W-:Y:S01]  /*3080*/  LOP3.LUT R59, R4.reuse, R127, RZ, 0xfc, !PT ;  /* 0x0000007f043b7212 */ /* 0x042fe200078efcff */
[----:B------:R-:W-:Y:S01]  /*3090*/  FMUL.FTZ R37, R31, UR10 ;  /* 0x0000000a1f257c20 */ /* 0x000fe20008410000 */
[C-C-:B------:R-:W-:Y:S01]  /*30a0*/  LOP3.LUT R63, R4.reuse, 0x9, R127.reuse, 0xfe, !PT ;  /* 0x00000009043f7812 */ /* 0x140fe200078efe7f */
[----:B------:R-:W-:Y:S01]  /*30b0*/  FMUL.FTZ R21, R19, UR10 ;  /* 0x0000000a13157c20 */ /* 0x000fe20008410000 */
[----:B------:R-:W-:Y:S01]  /*30c0*/  FMUL.FTZ R24, R17, UR10 ;  /* 0x0000000a11187c20 */ /* 0x000fe20008410000 */
[----:B------:R-:W-:Y:S01]  /*30d0*/  LOP3.LUT R19, R4, 0x1, R127, 0xfe, !PT ;  /* 0x0000000104137812 */ /* 0x000fe200078efe7f */
[----:B------:R-:W-:Y:S01]  /*30e0*/  FMUL.FTZ R17, R18, UR10 ;  /* 0x0000000a12117c20 */ /* 0x000fe20008410000 */
[-C--:B------:R-:W-:Y:S01]  /*30f0*/  ISETP.GE.AND P3, PT, R59, R122.reuse, PT ;  /* 0x0000007a3b00720c */ /* 0x080fe20003f66270 */
[----:B------:R-:W-:Y:S01]  /*3100*/  FMUL.FTZ R28, R16, UR10 ;  /* 0x0000000a101c7c20 */ /* 0x000fe20008410000 */
[----:B------:R-:W-:Y:S01]  /*3110*/  I2FP.F32.S32 R18, R13 ;  /* 0x0000000d00127245 */ /* 0x000fe20000201400 */
[----:B------:R1:W3:Y:S01]  /*3120*/  MUFU.TANH R55, R48 ;  /* 0x0000003000377308 */ /* 0x0002e20000002400 */
[C---:B------:R-:W-:Y:S01]  /*3130*/  ISETP.GE.AND P5, PT, R13.reuse, R122, PT ;  /* 0x0000007a0d00720c */ /* 0x040fe20003fa6270 */
[----:B------:R-:W-:Y:S01]  /*3140*/  FMUL.FTZ R31, R20, UR10 ;  /* 0x0000000a141f7c20 */ /* 0x000fe20008410000 */
[----:B------:R-:W-:-:S02]  /*3150*/  ISETP.GE.AND P2, PT, R13, R0, PT ;  /* 0x000000000d00720c */ /* 0x000fc40003f46270 */
[----:B------:R-:W-:Y:S01]  /*3160*/  I2FP.F32.S32 R16, R19 ;  /* 0x0000001300107245 */ /* 0x000fe20000201400 */
[C---:B--2---:R-:W-:Y:S01]  /*3170*/  FFMA.FTZ R23, R88.reuse, R18, R23 ;  /* 0x0000001258177223 */ /* 0x044fe20000010017 */
[----:B------:R-:W-:Y:S01]  /*3180*/  I2FP.F32.S32 R14, R59 ;  /* 0x0000003b000e7245 */ /* 0x000fe20000201400 */
[----:B------:R2:W-:Y:S01]  /*3190*/  MUFU.TANH R13, R8 ;  /* 0x00000008000d7308 */ /* 0x0005e20000002400 */
[----:B------:R-:W-:Y:S02]  /*31a0*/  ISETP.GE.AND P6, PT, R63, R122, PT ;  /* 0x0000007a3f00720c */ /* 0x000fe40003fc6270 */
[----:B------:R-:W-:Y:S01]  /*31b0*/  ISETP.GE.AND P0, PT, R59, R0, PT ;  /* 0x000000003b00720c */ /* 0x000fe20003f06270 */
[CC--:B------:R-:W-:Y:S01]  /*31c0*/  FFMA.FTZ R97, R88.reuse, R14.reuse, R97 ;  /* 0x0000000e58617223 */ /* 0x0c0fe20000010061 */
[C---:B------:R-:W-:Y:S01]  /*31d0*/  FFMA.FTZ R81, R88.reuse, R14, R81 ;  /* 0x0000000e58517223 */ /* 0x040fe20000010051 */
[----:B------:R-:W-:Y:S01]  /*31e0*/  FFMA.FTZ R14, R88, R18, R25 ;  /* 0x00000012580e7223 */ /* 0x000fe20000010019 */
[----:B------:R-:W-:Y:S01]  /*31f0*/  ISETP.GE.AND P4, PT, R19, R122, PT ;  /* 0x0000007a1300720c */ /* 0x000fe20003f86270 */
[----:B------:R4:W-:Y:S01]  /*3200*/  MUFU.TANH R67, R6 ;  /* 0x0000000600437308 */ /* 0x0009e20000002400 */
[----:B-1----:R-:W-:Y:S01]  /*3210*/  FMUL.FTZ R48, R39, UR10 ;  /* 0x0000000a27307c20 */ /* 0x002fe20008410000 */
[----:B------:R-:W-:Y:S01]  /*3220*/  ISETP.GE.AND P1, PT, R19, R0, PT ;  /* 0x000000001300720c */ /* 0x000fe20003f26270 */
[----:B------:R-:W-:Y:S01]  /*3230*/  FMUL.FTZ R39, R29, UR10 ;  /* 0x0000000a1d277c20 */ /* 0x000fe20008410000 */
[C-C-:B------:R-:W-:Y:S01]  /*3240*/  LOP3.LUT R59, R4.reuse, 0x10, R127.reuse, 0xfe, !PT ;  /* 0x00000010043b7812 */ /* 0x140fe200078efe7f */
[----:B------:R-:W-:Y:S01]  /*3250*/  FMUL.FTZ R29, R27, UR10 ;  /* 0x0000000a1b1d7c20 */ /* 0x000fe20008410000 */
[----:B------:R-:W-:Y:S01]  /*3260*/  LOP3.LUT R19, R4, 0x11, R127, 0xfe, !PT ;  /* 0x0000001104137812 */ /* 0x000fe200078efe7f */
[----:B------:R-:W-:Y:S01]  /*3270*/  FMUL.FTZ R27, R22, UR10 ;  /* 0x0000000a161b7c20 */ /* 0x000fe20008410000 */
[----:B------:R-:W-:Y:S01]  /*3280*/  FSEL R25, R81, -INF , !P0 ;  /* 0xff80000051197808 */ /* 0x000fe20004000000 */
[----:B------:R-:W-:Y:S01]  /*3290*/  MUFU.TANH R69, R54 ;  /* 0x0000003600457308 */ /* 0x000fe20000002400 */
[----:B--2---:R-:W-:-:S02]  /*32a0*/  FSEL R8, R97, -INF , !P3 ;  /* 0xff80000061087808 */ /* 0x004fc40005800000 */
[----:B------:R-:W-:Y:S02]  /*32b0*/  ISETP.GE.AND P3, PT, R63, R0, PT ;  /* 0x000000003f00720c */ /* 0x000fe40003f66270 */
[----:B------:R-:W-:Y:S02]  /*32c0*/  I2FP.F32.S32 R63, R63 ;  /* 0x0000003f003f7245 */ /* 0x000fe40000201400 */
[----:B------:R-:W-:Y:S01]  /*32d0*/  FSEL R14, R14, -INF , !P5 ;  /* 0xff8000000e0e7808 */ /* 0x000fe20006800000 */
[CC--:B----4-:R-:W-:Y:S01]  /*32e0*/  FFMA.FTZ R6, R88.reuse, R16.reuse, R99 ;  /* 0x0000001058067223 */ /* 0x0d0fe20000010063 */
[C---:B------:R-:W-:Y:S01]  /*32f0*/  FFMA.FTZ R99, R88.reuse, R16, R101 ;  /* 0x0000001058637223 */ /* 0x040fe20000010065 */
[CC--:B------:R-:W-:Y:S01]  /*3300*/  FFMA.FTZ R18, R88.reuse, R63.reuse, R77 ;  /* 0x0000003f58127223 */ /* 0x0c0fe2000001004d */
[C---:B------:R-:W-:Y:S01]  /*3310*/  ISETP.GE.AND P0, PT, R59.reuse, R122, PT ;  /* 0x0000007a3b00720c */ /* 0x040fe20003f06270 */
[----:B------:R-:W-:Y:S01]  /*3320*/  FFMA.FTZ R63, R88, R63, R79 ;  /* 0x0000003f583f7223 */ /* 0x000fe2000001004f */
[----:B------:R-:W-:Y:S01]  /*3330*/  ISETP.GE.AND P5, PT, R59, R0, PT ;  /* 0x000000003b00720c */ /* 0x000fe20003fa6270 */
[----:B------:R1:W-:Y:S01]  /*3340*/  MUFU.TANH R81, R52 ;  /* 0x0000003400517308 */ /* 0x0003e20000002400 */
[----:B------:R-:W-:-:S02]  /*3350*/  I2FP.F32.S32 R22, R59 ;  /* 0x0000003b00167245 */ /* 0x000fc40000201400 */
[----:B------:R-:W-:Y:S02]  /*3360*/  FSEL R23, R23, -INF , !P2 ;  /* 0xff80000017177808 */ /* 0x000fe40005000000 */
[----:B------:R-:W-:Y:S01]  /*3370*/  FSEL R6, R6, -INF , !P4 ;  /* 0xff80000006067808 */ /* 0x000fe20006000000 */
[CC--:B------:R-:W-:Y:S01]  /*3380*/  FFMA.FTZ R16, R88.reuse, R22.reuse, R103 ;  /* 0x0000001658107223 */ /* 0x0c0fe20000010067 */
[----:B------:R-:W-:Y:S01]  /*3390*/  I2FP.F32.S32 R20, R19 ;  /* 0x0000001300147245 */ /* 0x000fe20000201400 */
[----:B------:R-:W-:Y:S01]  /*33a0*/  FFMA.FTZ R107, R88, R22, R107 ;  /* 0x00000016586b7223 */ /* 0x000fe2000001006b */
[----:B------:R-:W-:Y:S01]  /*33b0*/  LOP3.LUT R59, R4, 0x18, R127, 0xfe, !PT ;  /* 0x00000018043b7812 */ /* 0x000fe200078efe7f */
[----:B------:R2:W-:Y:S01]  /*33c0*/  MUFU.TANH R89, R43 ;  /* 0x0000002b00597308 */ /* 0x0005e20000002400 */
[C---:B------:R-:W-:Y:S01]  /*33d0*/  ISETP.GE.AND P2, PT, R19.reuse, R122, PT ;  /* 0x0000007a1300720c */ /* 0x040fe20003f46270 */
[C---:B------:R-:W-:Y:S01]  /*33e0*/  FFMA.FTZ R105, R88.reuse, R20, R105 ;  /* 0x0000001458697223 */ /* 0x040fe20000010069 */
[----:B------:R-:W-:Y:S01]  /*33f0*/  ISETP.GE.AND P4, PT, R19, R0, PT ;  /* 0x000000001300720c */ /* 0x000fe20003f86270 */
[----:B------:R-:W-:Y:S01]  /*3400*/  FFMA.FTZ R97, R88, R20, R109 ;  /* 0x0000001458617223 */ /* 0x000fe2000001006d */
[----:B------:R-:W-:-:S02]  /*3410*/  LOP3.LUT R19, R4, 0x20, R127, 0xfe, !PT ;  /* 0x0000002004137812 */ /* 0x000fc400078efe7f */
[----:B------:R-:W-:Y:S01]  /*3420*/  LOP3.LUT R61, R4, 0x19, R127, 0xfe, !PT ;  /* 0x00000019043d7812 */ /* 0x000fe200078efe7f */
[----:B------:R4:W-:Y:S01]  /*3430*/  MUFU.TANH R77, R10 ;  /* 0x0000000a004d7308 */ /* 0x0009e20000002400 */
[----:B------:R-:W-:Y:S02]  /*3440*/  FSEL R99, R99, -INF , !P1 ;  /* 0xff80000063637808 */ /* 0x000fe40004800000 */
[----:B------:R-:W-:Y:S02]  /*3450*/  FSEL R18, R18, -INF , !P6 ;  /* 0xff80000012127808 */ /* 0x000fe40007000000 */
[C---:B------:R-:W-:Y:S02]  /*3460*/  ISETP.GE.AND P1, PT, R59.reuse, R122, PT ;  /* 0x0000007a3b00720c */ /* 0x040fe40003f26270 */
[----:B------:R-:W-:Y:S01]  /*3470*/  ISETP.GE.AND P6, PT, R59, R0, PT ;  /* 0x000000003b00720c */ /* 0x000fe20003fc6270 */
[----:B------:R-:W-:Y:S01]  /*3480*/  MUFU.TANH R33, R58 ;  /* 0x0000003a00217308 */ /* 0x000fe20000002400 */
[----:B------:R-:W-:-:S02]  /*3490*/  I2FP.F32.S32 R59, R59 ;  /* 0x0000003b003b7245 */ /* 0x000fc40000201400 */
[----:B-1----:R-:W-:Y:S02]  /*34a0*/  I2FP.F32.S32 R52, R19 ;  /* 0x0000001300347245 */ /* 0x002fe40000201400 */
[----:B------:R-:W-:Y:S01]  /*34b0*/  I2FP.F32.S32 R54, R61 ;  /* 0x0000003d00367245 */ /* 0x000fe20000201400 */
[-C--:B------:R-:W-:Y:S01]  /*34c0*/  FFMA.FTZ R22, R88, R59.reuse, R111 ;  /* 0x0000003b58167223 */ /* 0x080fe2000001006f */
[----:B------:R-:W-:Y:S01]  /*34d0*/  FSEL R63, R63, -INF , !P3 ;  /* 0xff8000003f3f7808 */ /* 0x000fe20005800000 */
[----:B------:R-:W-:Y:S01]  /*34e0*/  MUFU.TANH R79, R50 ;  /* 0x00000032004f7308 */ /* 0x000fe20000002400 */
[----:B------:R-:W-:Y:S01]  /*34f0*/  FSEL R16, R16, -INF , !P0 ;  /* 0xff80000010107808 */ /* 0x000fe20004000000 */
[C---:B------:R-:W-:Y:S01]  /*3500*/  FFMA.FTZ R20, R88.reuse, R54, R73 ;  /* 0x0000003658147223 */ /* 0x040fe20000010049 */
[C---:B------:R-:W-:Y:S01]  /*3510*/  ISETP.GE.AND P3, PT, R61.reuse, R122, PT ;  /* 0x0000007a3d00720c */ /* 0x040fe20003f66270 */
[C---:B------:R-:W-:Y:S01]  /*3520*/  FFMA.FTZ R59, R88.reuse, R59, R123 ;  /* 0x0000003b583b7223 */ /* 0x040fe2000001007b */
[----:B------:R-:W-:Y:S01]  /*3530*/  ISETP.GE.AND P0, PT, R61, R0, PT ;  /* 0x000000003d00720c */ /* 0x000fe20003f06270 */
[----:B------:R-:W-:Y:S01]  /*3540*/  FFMA.FTZ R61, R88, R52, R129 ;  /* 0x00000034583d7223 */ /* 0x000fe20000010081 */
[----:B--2---:R-:W-:Y:S01]  /*3550*/  FSEL R43, R107, -INF , !P5 ;  /* 0xff8000006b2b7808 */ /* 0x004fe20006800000 */
[----:B------:R1:W-:Y:S01]  /*3560*/  MUFU.TANH R73, R48 ;  /* 0x0000003000497308 */ /* 0x0003e20000002400 */
[----:B----4-:R-:W-:Y:S01]  /*3570*/  FSEL R10, R105, -INF , !P2 ;  /* 0xff800000690a7808 */ /* 0x010fe20005000000 */
[----:B------:R-:W-:Y:S01]  /*3580*/  VIADD R123, R113, 0xffffffff ;  /* 0xffffffff717b7836 */ /* 0x000fe20000000000 */
[----:B------:R-:W-:-:S02]  /*3590*/  ISETP.GE.AND P5, PT, R19, R122, PT ;  /* 0x0000007a1300720c */ /* 0x000fc40003fa6270 */
[----:B------:R-:W-:Y:S01]  /*35a0*/  ISETP.GE.AND P2, PT, R19, R0, PT ;  /* 0x000000001300720c */ /* 0x000fe20003f46270 */
[----:B------:R-:W-:Y:S01]  /*35b0*/  FFMA.FTZ R19, R88, R54, R75 ;  /* 0x0000003658137223 */ /* 0x000fe2000001004b */
[----:B------:R-:W-:Y:S01]  /*35c0*/  LOP3.LUT R129, R4, 0x21, R127, 0xfe, !PT ;  /* 0x0000002104817812 */ /* 0x000fe200078efe7f */
[----:B------:R-:W-:Y:S01]  /*35d0*/  FFMA.FTZ R54, R88, R52, R83 ;  /* 0x0000003458367223 */ /* 0x000fe20000010053 */
[C-C-:B------:R-:W-:Y:S01]  /*35e0*/  LOP3.LUT R75, R4.reuse, 0x28, R127.reuse, 0xfe, !PT ;  /* 0x00000028044b7812 */ /* 0x140fe200078efe7f */
[----:B------:R-:W2:Y:S01]  /*35f0*/  MUFU.TANH R49, R49 ;  /* 0x0000003100317308 */ /* 0x000ea20000002400 */
[----:B------:R-:W-:Y:S02]  /*3600*/  LOP3.LUT R71, R4, 0x29, R127, 0xfe, !PT ;  /* 0x0000002904477812 */ /* 0x000fe400078efe7f */
[----:B------:R-:W-:Y:S02]  /*3610*/  FSEL R97, R97, -INF , !P4 ;  /* 0xff80000061617808 */ /* 0x000fe40006000000 */
[----:B------:R-:W-:-:S02]  /*3620*/  FSEL R22, R22, -INF , !P1 ;  /* 0xff80000016167808 */ /* 0x000fc40004800000 */
[C---:B------:R-:W-:Y:S01]  /*3630*/  ISETP.GE.AND P4, PT, R129.reuse, R122, PT ;  /* 0x0000007a8100720c */ /* 0x040fe20003f86270 */
[----:B------:R-:W4:Y:S01]  /*3640*/  MUFU.TANH R65, R56 ;  /* 0x0000003800417308 */ /* 0x000f220000002400 */
[----:B------:R-:W-:Y:S02]  /*3650*/  ISETP.GE.AND P1, PT, R129, R0, PT ;  /* 0x000000008100720c */ /* 0x000fe40003f26270 */
[----:B------:R-:W-:Y:S02]  /*3660*/  I2FP.F32.S32 R129, R129 ;  /* 0x0000008100817245 */ /* 0x000fe40000201400 */
[----:B-1----:R-:W-:Y:S02]  /*3670*/  I2FP.F32.S32 R48, R75 ;  /* 0x0000004b00307245 */ /* 0x002fe40000201400 */
[----:B------:R-:W-:Y:S01]  /*3680*/  I2FP.F32.S32 R52, R71 ;  /* 0x0000004700347245 */ /* 0x000fe20000201400 */
[CC--:B------:R-:W-:Y:S01]  /*3690*/  FFMA.FTZ R9, R88.reuse, R129.reuse, R9 ;  /* 0x0000008158097223 */ /* 0x0c0fe20000010009 */
[----:B------:R-:W-:Y:S01]  /*36a0*/  FSEL R19, R19, -INF , !P0 ;  /* 0xff80000013137808 */ /* 0x000fe20004000000 */
[CC--:B------:R-:W-:Y:S01]  /*36b0*/  FFMA.FTZ R50, R88.reuse, R48.reuse, R57 ;  /* 0x0000003058327223 */ /* 0x0c0fe20000010039 */
[C---:B------:R-:W-:Y:S01]  /*36c0*/  FFMA.FTZ R53, R88.reuse, R48, R53 ;  /* 0x0000003058357223 */ /* 0x040fe20000010035 */
[----:B------:R-:W-:Y:S01]  /*36d0*/  FFMA.FTZ R48, R88, R52, R5 ;  /* 0x0000003458307223 */ /* 0x000fe20000010005 */
[----:B------:R-:W-:Y:S01]  /*36e0*/  FSEL R54, R54, -INF , !P5 ;  /* 0xff80000036367808 */ /* 0x000fe20006800000 */
[----:B------:R-:W-:Y:S01]  /*36f0*/  FFMA.FTZ R129, R88, R129, R11 ;  /* 0x0000008158817223 */ /* 0x000fe2000001000b */
[----:B------:R-:W-:Y:S01]  /*3700*/  LOP3.LUT R5, R4, 0x30, R127, 0xfe, !PT ;  /* 0x0000003004057812 */ /* 0x000fe200078efe7f */
[----:B------:R-:W1:Y:S01]  /*3710*/  MUFU.TANH R45, R45 ;  /* 0x0000002d002d7308 */ /* 0x000e620000002400 */
[----:B------:R-:W-:-:S02]  /*3720*/  ISETP.GE.AND P0, PT, R71, R122, PT ;  /* 0x0000007a4700720c */ /* 0x000fc40003f06270 */
[----:B------:R-:W-:Y:S01]  /*3730*/  ISETP.GE.AND P5, PT, R71, R0, PT ;  /* 0x000000004700720c */ /* 0x000fe20003fa6270 */
[----:B------:R-:W-:Y:S01]  /*3740*/  FFMA.FTZ R71, R88, R52, R7 ;  /* 0x0000003458477223 */ /* 0x000fe20000010007 */
[----:B------:R-:W-:Y:S02]  /*3750*/  FSEL R52, R9, -INF , !P4 ;  /* 0xff80000009347808 */ /* 0x000fe40006000000 */
[C-C-:B------:R-:W-:Y:S01]  /*3760*/  LOP3.LUT R7, R4.reuse, 0x31, R127.reuse, 0xfe, !PT ;  /* 0x0000003104077812 */ /* 0x140fe200078efe7f */
[----:B------:R-:W5:Y:S01]  /*3770*/  MUFU.TANH R83, R46 ;  /* 0x0000002e00537308 */ /* 0x000f620000002400 */
[----:B------:R-:W-:Y:S02]  /*3780*/  LOP3.LUT R11, R4, 0x38, R127, 0xfe, !PT ;  /* 0x00000038040b7812 */ /* 0x000fe400078efe7f */
[----:B------:R-:W-:Y:S02]  /*3790*/  I2FP.F32.S32 R9, R5 ;  /* 0x0000000500097245 */ /* 0x000fe40000201400 */
[----:B------:R-:W-:-:S02]  /*37a0*/  FSEL R59, R59, -INF , !P6 ;  /* 0xff8000003b3b7808 */ /* 0x000fc40007000000 */
[----:B------:R-:W-:Y:S01]  /*37b0*/  FSEL R20, R20, -INF , !P3 ;  /* 0xff80000014147808 */ /* 0x000fe20005800000 */
[CC--:B---3--:R-:W-:Y:S01]  /*37c0*/  FFMA.FTZ R55, R88.reuse, R9.reuse, R55 ;  /* 0x0000000958377223 */ /* 0x0c8fe20000010037 */
[----:B------:R-:W-:Y:S01]  /*37d0*/  FSEL R61, R61, -INF , !P2 ;  /* 0xff8000003d3d7808 */ /* 0x000fe20005000000 */
[----:B------:R-:W-:Y:S01]  /*37e0*/  FFMA.FTZ R51, R88, R9, R51 ;  /* 0x0000000958337223 */ /* 0x000fe20000010033 */
[C---:B------:R-:W-:Y:S01]  /*37f0*/  ISETP.GE.AND P6, PT, R75.reuse, R122, PT ;  /* 0x0000007a4b00720c */ /* 0x040fe20003fc6270 */
[----:B------:R-:W3:Y:S01]  /*3800*/  MUFU.TANH R47, R47 ;  /* 0x0000002f002f7308 */ /* 0x000ee20000002400 */
[----:B------:R-:W-:Y:S02]  /*3810*/  ISETP.GE.AND P3, PT, R75, R0, PT ;  /* 0x000000004b00720c */ /* 0x000fe40003f66270 */
[C---:B------:R-:W-:Y:S02]  /*3820*/  ISETP.GE.AND P2, PT, R5.reuse, R122, PT ;  /* 0x0000007a0500720c */ /* 0x040fe40003f46270 */
[----:B------:R-:W-:-:S02]  /*3830*/  ISETP.GE.AND P4, PT, R5, R0, PT ;  /* 0x000000000500720c */ /* 0x000fc40003f86270 */
[--C-:B------:R-:W-:Y:S01]  /*3840*/  LOP3.LUT R131, R4, 0x39, R127.reuse, 0xfe, !PT ;  /* 0x0000003904837812 */ /* 0x100fe200078efe7f */
[----:B------:R2:W-:Y:S01]  /*3850*/  MUFU.TANH R75, R44 ;  /* 0x0000002c004b7308 */ /* 0x0005e20000002400 */
[----:B------:R-:W-:Y:S02]  /*3860*/  FSEL R50, R50, -INF , !P6 ;  /* 0xff80000032327808 */ /* 0x000fe40007000000 */
[----:B------:R-:W-:Y:S02]  /*3870*/  FSEL R57, R53, -INF , !P3 ;  /* 0xff80000035397808 */ /* 0x000fe40005800000 */
[----:B------:R-:W-:Y:S02]  /*3880*/  LOP3.LUT R9, R4, 0x41, R127, 0xfe, !PT ;  /* 0x0000004104097812 */ /* 0x000fe400078efe7f */
[----:B------:R-:W-:Y:S01]  /*3890*/  ISETP.GE.AND P6, PT, R7, R0, PT ;  /* 0x000000000700720c */ /* 0x000fe20003fc6270 */
[----:B------:R4:W3:Y:S01]  /*38a0*/  MUFU.TANH R5, R42 ;  /* 0x0000002a00057308 */ /* 0x0008e20000002400 */
[----:B------:R-:W-:-:S02]  /*38b0*/  ISETP.GE.AND P3, PT, R11, R122, PT ;  /* 0x0000007a0b00720c */ /* 0x000fc40003f66270 */
[----:B------:R-:W-:Y:S02]  /*38c0*/  FSEL R48, R48, -INF , !P0 ;  /* 0xff80000030307808 */ /* 0x000fe40004000000 */
[----:B------:R-:W-:Y:S02]  /*38d0*/  FSEL R71, R71, -INF , !P5 ;  /* 0xff80000047477808 */ /* 0x000fe40006800000 */
[----:B------:R-:W-:Y:S01]  /*38e0*/  FSEL R66, R55, -INF , !P2 ;  /* 0xff80000037427808 */ /* 0x000fe20005000000 */
[----:B------:R-:W-:Y:S01]  /*38f0*/  MUFU.TANH R39, R39 ;  /* 0x0000002700277308 */ /* 0x000fe20000002400 */
[----:B--2---:R-:W-:Y:S02]  /*3900*/  I2FP.F32.S32 R44, R7 ;  /* 0x00000007002c7245 */ /* 0x004fe40000201400 */
[----:B------:R-:W-:Y:S02]  /*3910*/  ISETP.GE.AND P0, PT, R11, R0, PT ;  /* 0x000000000b00720c */ /* 0x000fe40003f06270 */
[C---:B------:R-:W-:Y:S01]  /*3920*/  ISETP.GE.AND P5, PT, R131.reuse, R122, PT ;  /* 0x0000007a8300720c */ /* 0x040fe20003fa6270 */
[C---:B------:R-:W-:Y:S01]  /*3930*/  FFMA.FTZ R41, R88.reuse, R44, R41 ;  /* 0x0000002c58297223 */ /* 0x040fe20000010029 */
[----:B------:R-:W-:Y:S01]  /*3940*/  ISETP.GE.AND P2, PT, R131, R0, PT ;  /* 0x000000008300720c */ /* 0x000fe20003f46270 */
[----:B------:R-:W-:Y:S01]  /*3950*/  FFMA.FTZ R49, R88, R44, R49 ;  /* 0x0000002c58317223 */ /* 0x000fe20000010031 */
[----:B----4-:R-:W-:Y:S01]  /*3960*/  I2FP.F32.S32 R42, R11 ;  /* 0x0000000b002a7245 */ /* 0x010fe20000201400 */
[----:B------:R-:W-:Y:S01]  /*3970*/  MUFU.TANH R37, R37 ;  /* 0x0000002500257308 */ /* 0x000fe20000002400 */
[----:B------:R-:W-:-:S02]  /*3980*/  LOP3.LUT R53, R4, 0x40, R127, 0xfe, !PT ;  /* 0x0000004004357812 */ /* 0x000fc400078efe7f */
[----:B------:R-:W-:Y:S01]  /*3990*/  I2FP.F32.S32 R131, R131 ;  /* 0x0000008300837245 */ /* 0x000fe20000201400 */
[CC--:B------:R-:W-:Y:S01]  /*39a0*/  FFMA.FTZ R33, R88.reuse, R42.reuse, R33 ;  /* 0x0000002a58217223 */ /* 0x0c0fe20000010021 */
[----:B------:R-:W-:Y:S01]  /*39b0*/  FSEL R129, R129, -INF , !P1 ;  /* 0xff80000081817808 */ /* 0x000fe20004800000 */
[C---:B------:R-:W-:Y:S01]  /*39c0*/  FFMA.FTZ R67, R88.reuse, R42, R67 ;  /* 0x0000002a58437223 */ /* 0x040fe20000010043 */
[----:B------:R-:W-:Y:S01]  /*39d0*/  ISETP.GE.AND P1, PT, R7, R122, PT ;  /* 0x0000007a0700720c */ /* 0x000fe20003f26270 */
[----:B------:R2:W4:Y:S01]  /*39e0*/  MUFU.TANH R11, R38 ;  /* 0x00000026000b7308 */ /* 0x0005220000002400 */
[----:B------:R-:W-:Y:S01]  /*39f0*/  FSEL R133, R41, -INF , !P6 ;  /* 0xff80000029857808 */ /* 0x000fe20007000000 */
[CC--:B------:R-:W-:Y:S01]  /*3a00*/  FFMA.FTZ R56, R88.reuse, R131.reuse, R35 ;  /* 0x0000008358387223 */ /* 0x0c0fe20000010023 */
[----:B------:R-:W-:Y:S01]  /*3a10*/  FSEL R58, R33, -INF , !P3 ;  /* 0xff800000213a7808 */ /* 0x000fe20005800000 */
[----:B------:R-:W-:Y:S01]  /*3a20*/  FFMA.FTZ R131, R88, R131, R13 ;  /* 0x0000008358837223 */ /* 0x000fe2000001000d */
[----:B------:R-:W-:-:S02]  /*3a30*/  LOP3.LUT R33, R4, 0x48, R127, 0xfe, !PT ;  /* 0x0000004804217812 */ /* 0x000fc400078efe7f */
[C-C-:B------:R-:W-:Y:S01]  /*3a40*/  LOP3.LUT R41, R4.reuse, 0x50, R127.reuse, 0xfe, !PT ;  /* 0x0000005004297812 */ /* 0x140fe200078efe7f */
[----:B------:R1:W4:Y:S01]  /*3a50*/  MUFU.TANH R7, R40 ;  /* 0x0000002800077308 */ /* 0x0003220000002400 */
[C---:B------:R-:W-:Y:S02]  /*3a60*/  ISETP.GE.AND P6, PT, R9.reuse, R122, PT ;  /* 0x0000007a0900720c */ /* 0x040fe40003fc6270 */
[----:B------:R-:W-:Y:S02]  /*3a70*/  ISETP.GE.AND P3, PT, R9, R0, PT ;  /* 0x000000000900720c */ /* 0x000fe40003f66270 */
[----:B------:R-:W-:Y:S02]  /*3a80*/  FSEL R64, R49, -INF , !P1 ;  /* 0xff80000031407808 */ /* 0x000fe40004800000 */
[----:B------:R-:W-:Y:S01]  /*3a90*/  LOP3.LUT R49, R4, 0x49, R127, 0xfe, !PT ;  /* 0x0000004904317812 */ /* 0x000fe200078efe7f */
[----:B------:R5:W-:Y:S01]  /*3aa0*/  MUFU.TANH R13, R36 ;  /* 0x00000024000d7308 */ /* 0x000be20000002400 */
[----:B--2---:R-:W-:-:S02]  /*3ab0*/  I2FP.F32.S32 R38, R9 ;  /* 0x0000000900267245 */ /* 0x004fc40000201400 */
[----:B------:R-:W-:Y:S02]  /*3ac0*/  FSEL R135, R51, -INF , !P4 ;  /* 0xff80000033877808 */ /* 0x000fe40006000000 */
[C---:B------:R-:W-:Y:S01]  /*3ad0*/  ISETP.GE.AND P1, PT, R53.reuse, R0, PT ;  /* 0x000000003500720c */ /* 0x040fe20003f26270 */
[CC--:B------:R-:W-:Y:S01]  /*3ae0*/  FFMA.FTZ R72, R88.reuse, R38.reuse, R69 ;  /* 0x0000002658487223 */ /* 0x0c0fe20000010045 */
[C---:B------:R-:W-:Y:S01]  /*3af0*/  FFMA.FTZ R35, R88.reuse, R38, R89 ;  /* 0x0000002658237223 */ /* 0x040fe20000010059 */
[----:B------:R2:W4:Y:S01]  /*3b00*/  MUFU.TANH R9, R34 ;  /* 0x0000002200097308 */ /* 0x0005220000002400 */
[----:B-1----:R-:W-:Y:S02]  /*3b10*/  I2FP.F32.S32 R40, R53 ;  /* 0x0000003500287245 */ /* 0x002fe40000201400 */
[----:B------:R-:W-:Y:S02]  /*3b20*/  I2FP.F32.S32 R38, R41 ;  /* 0x0000002900267245 */ /* 0x000fe40000201400 */
[----:B------:R-:W-:Y:S01]  /*3b30*/  ISETP.GE.AND P4, PT, R53, R122, PT ;  /* 0x0000007a3500720c */ /* 0x000fe20003f86270 */
[CC--:B------:R-:W-:Y:S01]  /*3b40*/  FFMA.FTZ R81, R88.reuse, R40.reuse, R81 ;  /* 0x0000002858517223 */ /* 0x0c0fe20000010051 */
[C---:B------:R-:W-:Y:S01]  /*3b50*/  FFMA.FTZ R65, R88.reuse, R40, R65 ;  /* 0x0000002858417223 */ /* 0x040fe20000010041 */
[----:B------:R-:W-:Y:S01]  /*3b60*/  FSEL R69, R67, -INF , !P0 ;  /* 0xff80000043457808 */ /* 0x000fe20004000000 */
[CC--:B------:R-:W-:Y:S01]  /*3b70*/  FFMA.FTZ R53, R88.reuse, R38.reuse, R45 ;  /* 0x0000002658357223 */ /* 0x0c0fe2000001002d */
[----:B-----5:R-:W-:Y:S01]  /*3b80*/  I2FP.F32.S32 R36, R49 ;  /* 0x0000003100247245 */ /* 0x020fe20000201400 */
[----:B------:R-:W-:Y:S01]  /*3b90*/  FFMA.FTZ R44, R88, R38, R83 ;  /* 0x00000026582c7223 */ /* 0x000fe20000010053 */
[----:B------:R-:W-:Y:S01]  /*3ba0*/  ISETP.GE.AND P0, PT, R33, R122, PT ;  /* 0x0000007a2100720c */ /* 0x000fe20003f06270 */
[----:B------:R-:W-:Y:S01]  /*3bb0*/  MUFU.TANH R29, R29 ;  /* 0x0000001d001d7308 */ /* 0x000fe20000002400 */
[----:B------:R-:W-:Y:S01]  /*3bc0*/  LOP3.LUT R45, R4, 0x51, R127, 0xfe, !PT ;  /* 0x00000051042d7812 */ /* 0x000fe200078efe7f */
[CC--:B------:R-:W-:Y:S01]  /*3bd0*/  FFMA.FTZ R73, R88.reuse, R36.reuse, R73 ;  /* 0x0000002458497223 */ /* 0x0c0fe20000010049 */
[----:B------:R-:W-:Y:S01]  /*3be0*/  FSEL R89, R81, -INF , !P1 ;  /* 0xff80000051597808 */ /* 0x000fe20004800000 */
[----:B------:R-:W-:Y:S01]  /*3bf0*/  FFMA.FTZ R68, R88, R36, R79 ;  /* 0x0000002458447223 */ /* 0x000fe2000001004f */
[----:B--2---:R-:W-:-:S02]  /*3c00*/  I2FP.F32.S32 R34, R33 ;  /* 0x0000002100227245 */ /* 0x004fc40000201400 */
[----:B------:R-:W-:Y:S01]  /*3c10*/  FSEL R72, R72, -INF , !P6 ;  /* 0xff80000048487808 */ /* 0x000fe20007000000 */
[----:B------:R-:W-:Y:S01]  /*3c20*/  MUFU.TANH R31, R31 ;  /* 0x0000001f001f7308 */ /* 0x000fe20000002400 */
[----:B------:R-:W-:Y:S01]  /*3c30*/  FSEL R56, R56, -INF , !P5 ;  /* 0xff80000038387808 */ /* 0x000fe20006800000 */
[C---:B------:R-:W-:Y:S01]  /*3c40*/  FFMA.FTZ R70, R88.reuse, R34, R77 ;  /* 0x0000002258467223 */ /* 0x040fe2000001004d */
[C---:B------:R-:W-:Y:S01]  /*3c50*/  ISETP.GE.AND P1, PT, R41.reuse, R122, PT ;  /* 0x0000007a2900720c */ /* 0x040fe20003f26270 */
[----:B---3--:R-:W-:Y:S01]  /*3c60*/  FFMA.FTZ R47, R88, R34, R47 ;  /* 0x00000022582f7223 */ /* 0x008fe2000001002f */
[-C--:B------:R-:W-:Y:S02]  /*3c70*/  ISETP.GE.AND P6, PT, R41, R0.reuse, PT ;  /* 0x000000002900720c */ /* 0x080fe40003fc6270 */
[----:B------:R-:W-:Y:S01]  /*3c80*/  ISETP.GE.AND P5, PT, R33, R0, PT ;  /* 0x000000002100720c */ /* 0x000fe20003fa6270 */
[----:B------:R-:W-:Y:S01]  /*3c90*/  MUFU.TANH R27, R27 ;  /* 0x0000001b001b7308 */ /* 0x000fe20000002400 */
[----:B------:R-:W-:-:S02]  /*3ca0*/  FSEL R131, R131, -INF , !P2 ;  /* 0xff80000083837808 */ /* 0x000fc40005000000 */
[----:B------:R-:W-:Y:S02]  /*3cb0*/  FSEL R74, R65, -INF , !P4 ;  /* 0xff800000414a7808 */ /* 0x000fe40006000000 */
[----:B------:R-:W-:Y:S02]  /*3cc0*/  LOP3.LUT R41, R4, 0x59, R127, 0xfe, !PT ;  /* 0x0000005904297812 */ /* 0x000fe400078efe7f */
[C---:B------:R-:W-:Y:S01]  /*3cd0*/  ISETP.GE.AND P2, PT, R49.reuse, R122, PT ;  /* 0x0000007a3100720c */ /* 0x040fe20003f46270 */
[----:B------:R1:W2:Y:S01]  /*3ce0*/  MUFU.TANH R33, R32 ;  /* 0x0000002000217308 */ /* 0x0002a20000002400 */
[----:B------:R-:W-:Y:S02]  /*3cf0*/  ISETP.GE.AND P4, PT, R49, R0, PT ;  /* 0x000000003100720c */ /* 0x000fe40003f86270 */
[----:B------:R-:W-:Y:S02]  /*3d00*/  FSEL R83, R35, -INF , !P3 ;  /* 0xff80000023537808 */ /* 0x000fe40005800000 */
[----:B------:R-:W-:-:S02]  /*3d10*/  FSEL R70, R70, -INF , !P0 ;  /* 0xff80000046467808 */ /* 0x000fc40004000000 */
[----:B------:R-:W-:Y:S01]  /*3d20*/  LOP3.LUT R49, R4, 0x58, R127, 0xfe, !PT ;  /* 0x0000005804317812 */ /* 0x000fe200078efe7f */
[----:B------:R-:W-:Y:S01]  /*3d30*/  MUFU.TANH R17, R17 ;  /* 0x0000001100117308 */ /* 0x000fe20000002400 */
[C---:B------:R-:W-:Y:S02]  /*3d40*/  ISETP.GE.AND P3, PT, R45.reuse, R122, PT ;  /* 0x0000007a2d00720c */ /* 0x040fe40003f66270 */
[----:B------:R-:W-:Y:S02]  /*3d50*/  ISETP.GE.AND P0, PT, R45, R0, PT ;  /* 0x000000002d00720c */ /* 0x000fe40003f06270 */
[----:B------:R-:W-:Y:S02]  /*3d60*/  FSEL R73, R73, -INF , !P4 ;  /* 0xff80000049497808 */ /* 0x000fe40006000000 */
[----:B------:R-:W-:Y:S01]  /*3d70*/  FSEL R44, R44, -INF , !P1 ;  /* 0xff8000002c2c7808 */ /* 0x000fe20004800000 */
[----:B------:R-:W-:Y:S01]  /*3d80*/  MUFU.TANH R21, R21 ;  /* 0x0000001500157308 */ /* 0x000fe20000002400 */
[----:B-1----:R-:W-:-:S02]  /*3d90*/  I2FP.F32.S32 R32, R45 ;  /* 0x0000002d00207245 */ /* 0x002fc40000201400 */
[----:B------:R-:W-:Y:S02]  /*3da0*/  I2FP.F32.S32 R34, R49 ;  /* 0x0000003100227245 */ /* 0x000fe40000201400 */
[C---:B------:R-:W-:Y:S01]  /*3db0*/  ISETP.GE.AND P4, PT, R41.reuse, R122, PT ;  /* 0x0000007a2900720c */ /* 0x040fe20003f86270 */
[----:B------:R-:W-:Y:S01]  /*3dc0*/  FFMA.FTZ R51, R88, R32, R5 ;  /* 0x0000002058337223 */ /* 0x000fe20000010005 */
[----:B------:R-:W-:Y:S01]  /*3dd0*/  ISETP.GE.AND P1, PT, R41, R0, PT ;  /* 0x000000002900720c */ /* 0x000fe20003f26270 */
[----:B------:R1:W-:Y:S01]  /*3de0*/  MUFU.TANH R45, R30 ;  /* 0x0000001e002d7308 */ /* 0x0003e20000002400 */
[----:B------:R-:W-:Y:S01]  /*3df0*/  FSEL R68, R68, -INF , !P2 ;  /* 0xff80000044447808 */ /* 0x000fe20005000000 */
[CC--:B----4-:R-:W-:Y:S01]  /*3e00*/  FFMA.FTZ R11, R88.reuse, R34.reuse, R11 ;  /* 0x00000022580b7223 */ /* 0x0d0fe2000001000b */
[----:B------:R-:W-:Y:S01]  /*3e10*/  FSEL R81, R47, -INF , !P5 ;  /* 0xff8000002f517808 */ /* 0x000fe20006800000 */
[C---:B------:R-:W-:Y:S01]  /*3e20*/  FFMA.FTZ R40, R88.reuse, R34, R7 ;  /* 0x0000002258287223 */ /* 0x040fe20000010007 */
[C---:B------:R-:W-:Y:S01]  /*3e30*/  ISETP.GE.AND P2, PT, R49.reuse, R0, PT ;  /* 0x000000003100720c */ /* 0x040fe20003f46270 */
[----:B------:R-:W-:Y:S01]  /*3e40*/  FFMA.FTZ R42, R88, R32, R75 ;  /* 0x00000020582a7223 */ /* 0x000fe2000001004b */
[----:B------:R-:W-:Y:S01]  /*3e50*/  ISETP.GE.AND P5, PT, R49, R122, PT ;  /* 0x0000007a3100720c */ /* 0x000fe20003fa6270 */
[----:B------:R3:W-:Y:S01]  /*3e60*/  MUFU.TANH R5, R26 ;  /* 0x0000001a00057308 */ /* 0x0007e20000002400 */
[----:B------:R-:W-:-:S02]  /*3e70*/  LOP3.LUT R35, R4, 0x68, R127, 0xfe, !PT ;  /* 0x0000006804237812 */ /* 0x000fc400078efe7f */
[----:B------:R-:W-:Y:S02]  /*3e80*/  FSEL R53, R53, -INF , !P6 ;  /* 0xff80000035357808 */ /* 0x000fe40007000000 */
[----:B------:R-:W-:Y:S02]  /*3e90*/  FSEL R49, R11, -INF , !P2 ;  /* 0xff8000000b317808 */ /* 0x000fe40005000000 */
[----:B------:R-:W-:Y:S01]  /*3ea0*/  FSEL R51, R51, -INF , !P0 ;  /* 0xff80000033337808 */ /* 0x000fe20004000000 */
[----:B------:R4:W5:Y:S01]  /*3eb0*/  MUFU.TANH R7, R28 ;  /* 0x0000001c00077308 */ /* 0x0009620000002400 */
[----:B-1----:R-:W-:Y:S02]  /*3ec0*/  I2FP.F32.S32 R30, R41 ;  /* 0x00000029001e7245 */ /* 0x002fe40000201400 */
[----:B------:R-:W-:Y:S02]  /*3ed0*/  LOP3.LUT R41, R4, 0x60, R127, 0xfe, !PT ;  /* 0x0000006004297812 */ /* 0x000fe400078efe7f */
[----:B------:R-:W-:Y:S01]  /*3ee0*/  FSEL R40, R40, -INF , !P5 ;  /* 0xff80000028287808 */ /* 0x000fe20006800000 */
[-C--:B------:R-:W-:Y:S01]  /*3ef0*/  FFMA.FTZ R38, R88, R30.reuse, R39 ;  /* 0x0000001e58267223 */ /* 0x080fe20000010027 */
[----:B------:R-:W-:Y:S01]  /*3f00*/  LOP3.LUT R39, R4, 0x61, R127, 0xfe, !PT ;  /* 0x0000006104277812 */ /* 0x000fe200078efe7f */
[----:B------:R-:W-:Y:S01]  /*3f10*/  FFMA.FTZ R37, R88, R30, R37 ;  /* 0x0000001e58257223 */ /* 0x000fe20000010025 */
[----:B---3--:R-:W-:Y:S01]  /*3f20*/  I2FP.F32.S32 R26, R41 ;  /* 0x00000029001a7245 */ /* 0x008fe20000201400 */
[----:B------:R-:W-:Y:S01]  /*3f30*/  MUFU.TANH R15, R15 ;  /* 0x0000000f000f7308 */ /* 0x000fe20000002400 */
[----:B------:R-:W-:-:S02]  /*3f40*/  I2FP.F32.S32 R30, R39 ;  /* 0x00000027001e7245 */ /* 0x000fc40000201400 */
[----:B------:R-:W-:Y:S01]  /*3f50*/  FSEL R38, R38, -INF , !P4 ;  /* 0xff80000026267808 */ /* 0x000fe20006000000 */
[C---:B------:R-:W-:Y:S01]  /*3f60*/  FFMA.FTZ R9, R88.reuse, R26, R9 ;  /* 0x0000001a58097223 */ /* 0x040fe20000010009 */
[----:B------:R-:W-:Y:S01]  /*3f70*/  ISETP.GE.AND P6, PT, R41, R122, PT ;  /* 0x0000007a2900720c */ /* 0x000fe20003fc6270 */
[C---:B--2---:R-:W-:Y:S01]  /*3f80*/  FFMA.FTZ R33, R88.reuse, R26, R33 ;  /* 0x0000001a58217223 */ /* 0x044fe20000010021 */
[C---:B------:R-:W-:Y:S01]  /*3f90*/  ISETP.GE.AND P2, PT, R35.reuse, R122, PT ;  /* 0x0000007a2300720c */ /* 0x040fe20003f46270 */
[----:B------:R-:W-:Y:S01]  /*3fa0*/  FFMA.FTZ R29, R88, R30, R29 ;  /* 0x0000001e581d7223 */ /* 0x000fe2000001001d */
[----:B------:R-:W-:Y:S01]  /*3fb0*/  BAR.SYNC.DEFER_BLOCKING 0x0 ;  /* 0x0000000000007b1d */ /* 0x000fe20000010000 */
[----:B------:R-:W-:Y:S02]  /*3fc0*/  ISETP.GE.AND P4, PT, R35, R0, PT ;  /* 0x000000002300720c */ /* 0x000fe40003f86270 */
[----:B----4-:R-:W-:Y:S02]  /*3fd0*/  I2FP.F32.S32 R28, R35 ;  /* 0x00000023001c7245 */ /* 0x010fe40000201400 */
[----:B------:R-:W-:-:S02]  /*3fe0*/  FSEL R42, R42, -INF , !P3 ;  /* 0xff8000002a2a7808 */ /* 0x000fc40005800000 */
[C---:B------:R-:W-:Y:S01]  /*3ff0*/  ISETP.GE.AND P0, PT, R39.reuse, R122, PT ;  /* 0x0000007a2700720c */ /* 0x040fe20003f06270 */
[C---:B------:R-:W-:Y:S01]  /*4000*/  FFMA.FTZ R31, R88.reuse, R28, R31 ;  /* 0x0000001c581f7223 */ /* 0x040fe2000001001f */
[----:B------:R-:W-:Y:S01]  /*4010*/  ISETP.GE.AND P5, PT, R39, R0, PT ;  /* 0x000000002700720c */ /* 0x000fe20003fa6270 */
[----:B------:R-:W-:Y:S01]  /*4020*/  FFMA.FTZ R27, R88, R28, R27 ;  /* 0x0000001c581b7223 */ /* 0x000fe2000001001b */
[----:B------:R-:W-:Y:S01]  /*4030*/  LOP3.LUT R35, R4, 0x69, R127, 0xfe, !PT ;  /* 0x0000006904237812 */ /* 0x000fe200078efe7f */
[----:B------:R1:W2:Y:S01]  /*4040*/  MUFU.TANH R39, R24 ;  /* 0x0000001800277308 */ /* 0x0002a20000002400 */
[----:B------:R-:W-:Y:S01]  /*4050*/  ISETP.GE.AND P3, PT, R41, R0, PT ;  /* 0x000000002900720c */ /* 0x000fe20003f66270 */
[----:B------:R-:W-:Y:S01]  /*4060*/  FFMA.FTZ R41, R88, R30, R13 ;  /* 0x0000001e58297223 */ /* 0x000fe2000001000d */
[----:B------:R-:W-:Y:S02]  /*4070*/  FSEL R13, R37, -INF , !P1 ;  /* 0xff800000250d7808 */ /* 0x000fe40004800000 */
[----:B------:R-:W-:-:S02]  /*4080*/  FSEL R30, R9, -INF , !P6 ;  /* 0xff800000091e7808 */ /* 0x000fc40007000000 */
[C---:B------:R-:W-:Y:S01]  /*4090*/  ISETP.GE.AND P1, PT, R35.reuse, R122, PT ;  /* 0x0000007a2300720c */ /* 0x040fe20003f26270 */
[----:B------:R-:W-:Y:S01]  /*40a0*/  MUFU.TANH R9, R76 ;  /* 0x0000004c00097308 */ /* 0x000fe20000002400 */
[----:B------:R-:W-:Y:S02]  /*40b0*/  ISETP.GE.AND P6, PT, R35, R0, PT ;  /* 0x000000002300720c */ /* 0x000fe40003fc6270 */
[C-C-:B------:R-:W-:Y:S02]  /*40c0*/  LOP3.LUT R47, R4.reuse, 0x70, R127.reuse, 0xfe, !PT ;  /* 0x00000070042f7812 */ /* 0x140fe400078efe7f */
[----:B------:R-:W-:Y:S02]  /*40d0*/  LOP3.LUT R11, R4, 0x71, R127, 0xfe, !PT ;  /* 0x00000071040b7812 */ /* 0x000fe400078efe7f */
[----:B------:R-:W-:Y:S02]  /*40e0*/  I2FP.F32.S32 R26, R47 ;  /* 0x0000002f001a7245 */ /* 0x000fe40000201400 */
[----:B-1----:R-:W-:-:S02]  /*40f0*/  I2FP.F32.S32 R24, R35 ;  /* 0x0000002300187245 */ /* 0x002fc40000201400 */
[----:B------:R-:W-:Y:S01]  /*4100*/  FSEL R35, R33, -INF , !P3 ;  /* 0xff80000021237808 */ /* 0x000fe20005800000 */
[C---:B-----5:R-:W-:Y:S01]  /*4110*/  FFMA.FTZ R7, R88.reuse, R26, R7 ;  /* 0x0000001a58077223 */ /* 0x060fe20000010007 */
[----:B------:R-:W-:Y:S01]  /*4120*/  FSEL R33, R29, -INF , !P5 ;  /* 0xff8000001d217808 */ /* 0x000fe20006800000 */
[CC--:B------:R-:W-:Y:S01]  /*4130*/  FFMA.FTZ R45, R88.reuse, R24.reuse, R45 ;  /* 0x00000018582d7223 */ /* 0x0c0fe2000001002d */
[----:B------:R-:W1:Y:S01]  /*4140*/  MUFU.TANH R29, R12 ;  /* 0x0000000c001d7308 */ /* 0x000e620000002400 */
[----:B------:R-:W-:Y:S01]  /*4150*/  I2FP.F32.S32 R32, R11 ;  /* 0x0000000b00207245 */ /* 0x000fe20000201400 */
[C---:B------:R-:W-:Y:S01]  /*4160*/  FFMA.FTZ R24, R88.reuse, R24, R5 ;  /* 0x0000001858187223 */ /* 0x040fe20000010005 */
[----:B------:R-:W-:Y:S01]  /*4170*/  FFMA.FTZ R5, R88, R26, R17 ;  /* 0x0000001a58057223 */ /* 0x000fe20000010011 */
[----:B------:R-:W-:Y:S02]  /*4180*/  LOP3.LUT R17, R4, 0x79, R127, 0xfe, !PT ;  /* 0x0000007904117812 */ /* 0x000fe400078efe7f */
[----:B------:R-:W-:Y:S01]  /*4190*/  FSEL R28, R31, -INF , !P2 ;  /* 0xff8000001f1c7808 */ /* 0x000fe20005000000 */
[----:B------:R-:W-:Y:S01]  /*41a0*/  FFMA.FTZ R21, R88, R32, R21 ;  /* 0x0000002058157223 */ /* 0x000fe20000010015 */
[----:B------:R-:W-:-:S02]  /*41b0*/  ISETP.GE.AND P5, PT, R11, R122, PT ;  /* 0x0000007a0b00720c */ /* 0x000fc40003fa6270 */
[----:B------:R-:W-:Y:S01]  /*41c0*/  ISETP.GE.AND P2, PT, R11, R0, PT ;  /* 0x000000000b00720c */ /* 0x000fe20003f46270 */
[C---:B--2---:R-:W-:Y:S01]  /*41d0*/  FFMA.FTZ R11, R88.reuse, R32, R39 ;  /* 0x00000020580b7223 */ /* 0x044fe20000010027 */
[----:B------:R-:W-:Y:S02]  /*41e0*/  FSEL R31, R27, -INF , !P4 ;  /* 0xff8000001b1f7808 */ /* 0x000fe40006000000 */
[----:B------:R-:W2:Y:S01]  /*41f0*/  MUFU.TANH R27, R78 ;  /* 0x0000004e001b7308 */ /* 0x000ea20000002400 */
[----:B------:R-:W-:Y:S02]  /*4200*/  I2FP.F32.S32 R32, R17 ;  /* 0x0000001100207245 */ /* 0x000fe40000201400 */
[----:B------:R-:W-:Y:S02]  /*4210*/  FSEL R41, R41, -INF , !P0 ;  /* 0xff80000029297808 */ /* 0x000fe40004000000 */
[C---:B------:R-:W-:Y:S01]  /*4220*/  ISETP.GE.AND P0, PT, R47.reuse, R0, PT ;  /* 0x000000002f00720c */ /* 0x040fe20003f06270 */
[----:B-1----:R-:W-:Y:S01]  /*4230*/  FFMA.FTZ R12, R88, R32, R29 ;  /* 0x00000020580c7223 */ /* 0x002fe2000001001d */
[----:B------:R-:W-:-:S02]  /*4240*/  ISETP.GE.AND P3, PT, R47, R122, PT ;  /* 0x0000007a2f00720c */ /* 0x000fc40003f66270 */
[----:B------:R-:W-:Y:S02]  /*4250*/  FSEL R29, R5, -INF , !P0 ;  /* 0xff800000051d7808 */ /* 0x000fe40004000000 */
[C-C-:B------:R-:W-:Y:S02]  /*4260*/  LOP3.LUT R47, R4.reuse, 0x8, R127.reuse, 0xfe, !PT ;  /* 0x00000008042f7812 */ /* 0x140fe400078efe7f */
[----:B------:R-:W-:Y:S02]  /*4270*/  ISETP.GT.AND P0, PT, R123, R94, PT ;  /* 0x0000005e7b00720c */ /* 0x000fe40003f04270 */
[----:B------:R-:W-:Y:S02]  /*4280*/  LOP3.LUT R37, R4, 0x8, R127, 0xfe, !PT ;  /* 0x0000000804257812 */ /* 0x000fe400078efe7f */
[----:B------:R-:W-:Y:S02]  /*4290*/  I2FP.F32.S32 R36, R47 ;  /* 0x0000002f00247245 */ /* 0x000fe40000201400 */
[----:B------:R-:W-:-:S02]  /*42a0*/  FSEL R39, R45, -INF , !P1 ;  /* 0xff8000002d277808 */ /* 0x000fc40004800000 */
[----:B------:R-:W-:Y:S02]  /*42b0*/  I2FP.F32.S32 R34, R37 ;  /* 0x0000002500227245 */ /* 0x000fe40000201400 */
[C---:B------:R-:W-:Y:S02]  /*42c0*/  ISETP.GE.AND P4, PT, R17.reuse, R122, PT ;  /* 0x0000007a1100720c */ /* 0x040fe40003f86270 */
[----:B------:R-:W-:Y:S02]  /*42d0*/  ISETP.GE.AND P1, PT, R17, R0, PT ;  /* 0x000000001100720c */ /* 0x000fe40003f26270 */
[----:B------:R-:W-:Y:S01]  /*42e0*/  FSEL R17, R24, -INF , !P6 ;  /* 0xff80000018117808 */ /* 0x000fe20007000000 */
[C---:B------:R-:W-:Y:S01]  /*42f0*/  FFMA.FTZ R24, R88.reuse, R32, R15 ;  /* 0x0000002058187223 */ /* 0x040fe2000001000f */
[C---:B------:R-:W-:Y:S01]  /*4300*/  FFMA.FTZ R32, R88.reuse, R36, R9 ;  /* 0x0000002458207223 */ /* 0x040fe20000010009 */
[----:B------:R-:W-:Y:S01]  /*4310*/  FSEL R26, R7, -INF , !P3 ;  /* 0xff800000071a7808 */ /* 0x000fe20005800000 */
[----:B--2---:R-:W-:Y:S01]  /*4320*/  FFMA.FTZ R9, R88, R34, R27 ;  /* 0x0000002258097223 */ /* 0x004fe2000001001b */
[----:B------:R-:W-:-:S02]  /*4330*/  ISETP.GE.AND P6, PT, R47, R122, PT ;  /* 0x0000007a2f00720c */ /* 0x000fc40003fc6270 */
[----:B------:R-:W-:Y:S02]  /*4340*/  ISETP.GE.AND P3, PT, R37, R0, PT ;  /* 0x000000002500720c */ /* 0x000fe40003f66270 */
[----:B------:R-:W-:Y:S02]  /*4350*/  FSEL R27, R21, -INF , !P2 ;  /* 0xff800000151b7808 */ /* 0x000fe40005000000 */
[----:B------:R-:W-:Y:S02]  /*4360*/  FSEL R21, R24, -INF , !P1 ;  /* 0xff80000018157808 */ /* 0x000fe40004800000 */
[----:B------:R-:W-:Y:S02]  /*4370*/  SHF.R.U32.HI R7, RZ, 0x3, R84 ;  /* 0x00000003ff077819 */ /* 0x000fe40000011654 */
        /* <DEDUP_REMOVED lines=16> */
.L_x_4483:
        /* <DEDUP_REMOVED lines=59> */
.L_x_4484:
        /* <DEDUP_REMOVED lines=39> */
.L_x_4486:
[----:B------:R-:W-:Y:S05]  /*4aa0*/  BSYNC.RECONVERGENT B0 ;  /* 0x0000000000007941 */ /* 0x000fea0003800200 */
.L_x_4485:
[----:B------:R-:W0:Y:S02]  /*4ab0*/  LDGDEPBAR ;  /* 0x00000000000079af */ /* 0x000e240000000000 */
.L_x_4482:
        /* <DEDUP_REMOVED lines=32> */
[----:B------:R-:W-:-:S03]  /*4cc0*/  SHF.L.U32 R7, R7, 0x8, RZ ;  /* 0x0000000807077819 */ /* 0x000fc600000006ff */
[----:B------:R-:W3:Y:S01]  /*4cd0*/  SHFL.BFLY PT, R32, R9, 0x2, 0x1f ;  /* 0x0c401f0009207f89 */ /* 0x000ee200000e0000 */
[----:B------:R-:W-:Y:S02]  /*4ce0*/  LOP3.LUT R7, R7, 0x100, RZ, 0xc0, !PT ;  /* 0x0000010007077812 */ /* 0x000fe400078ec0ff */
[----:B---3--:R-:W-:Y:S02]  /*4cf0*/  FMNMX.FTZ R32, R9, R32, !PT ;  /* 0x0000002009207209 */ /* 0x008fe40007810000 */
[----:B------:R-:W-:-:S03]  /*4d00*/  FMNMX.FTZ R9, R21, R4, !PT ;  /* 0x0000000415097209 */ /* 0x000fc60007810000 */
[----:B------:R-:W3:Y:S04]  /*4d10*/  SHFL.BFLY PT, R67, R32, 0x1, 0x1f ;  /* 0x0c201f0020437f89 */ /* 0x000ee800000e0000 */
[----:B------:R-:W4:Y:S01]  /*4d20*/  SHFL.BFLY PT, R4, R9, 0x2, 0x1f ;  /* 0x0c401f0009047f89 */ /* 0x000f2200000e0000 */
[----:B---3--:R-:W-:Y:S02]  /*4d30*/  FMNMX.FTZ R67, R32, R67, !PT ;  /* 0x0000004320437209 */ /* 0x008fe40007810000 */
[----:B----4-:R-:W-:-:S03]  /*4d40*/  FMNMX.FTZ R4, R9, R4, !PT ;  /* 0x0000000409047209 */ /* 0x010fc60007810000 */
[C---:B-1----:R-:W-:Y:S01]  /*4d50*/  FMUL.FTZ R47, R67.reuse, UR7 ;  /* 0x00000007432f7c20 */ /* 0x042fe20008410000 */
[----:B------:R-:W-:Y:S01]  /*4d60*/  FSETP.NEU.FTZ.AND P0, PT, R67, -INF , PT ;  /* 0xff8000004300780b */ /* 0x000fe20003f1d000 */
[----:B------:R-:W1:Y:S03]  /*4d70*/  SHFL.BFLY PT, R65, R4, 0x1, 0x1f ;  /* 0x0c201f0004417f89 */ /* 0x000e6600000e0000 */
[----:B------:R-:W-:-:S05]  /*4d80*/  FSEL R47, R47, RZ, P0 ;  /* 0x000000ff2f2f7208 */ /* 0x000fca0000000000 */
[--C-:B--2---:R-:W-:Y:S01]  /*4d90*/  FFMA.FTZ R37, R22, UR7, -R47.reuse ;  /* 0x0000000716257c23 */ /* 0x104fe2000801082f */
        /* <DEDUP_REMOVED lines=8> */
[----:B------:R-:W-:Y:S01]  /*4e20*/  MOV R20, 0x20 ;  /* 0x0000002000147802 */ /* 0x000fe20000000f00 */
[--C-:B------:R-:W-:Y:S01]  /*4e30*/  FFMA.FTZ R72, R72, UR7, -R47.reuse ;  /* 0x0000000748487c23 */ /* 0x100fe2000801082f */
[--C-:B------:R-:W-:Y:S01]  /*4e40*/  FFMA.FTZ R70, R70, UR7, -R47.reuse ;  /* 0x0000000746467c23 */ /* 0x100fe2000801082f */
[--C-:B------:R-:W-:Y:S01]  /*4e50*/  FFMA.FTZ R42, R42, UR7, -R47.reuse ;  /* 0x000000072a2a7c23 */ /* 0x100fe2000801082f */
[--C-:B------:R-:W-:Y:S01]  /*4e60*/  FFMA.FTZ R40, R40, UR7, -R47.reuse ;  /* 0x0000000728287c23 */ /* 0x100fe2000801082f */
[----:B------:R-:W-:Y:S01]  /*4e70*/  FFMA.FTZ R41, R41, UR7, -R47 ;  /* 0x0000000729297c23 */ /* 0x000fe2000801082f */
[----:B------:R-:W2:Y:S01]  /*4e80*/  MUFU.EX2 R62, R62 ;  /* 0x0000003e003e7308 */ /* 0x000ea20000000800 */
[----:B-1----:R-:W-:-:S02]  /*4e90*/  FMNMX.FTZ R65, R4, R65, !PT ;  /* 0x0000004104417209 */ /* 0x002fc40007810000 */
[----:B------:R-:W-:Y:S02]  /*4ea0*/  LOP3.LUT R4, R7, 0x20, R116, 0xf8, !PT ;  /* 0x0000002007047812 */ /* 0x000fe400078ef874 */
[C---:B------:R-:W-:Y:S01]  /*4eb0*/  FSETP.NEU.FTZ.AND P0, PT, R65.reuse, -INF , PT ;  /* 0xff8000004100780b */ /* 0x040fe20003f1d000 */
[----:B------:R-:W-:Y:S01]  /*4ec0*/  FMUL.FTZ R22, R65, UR7 ;  /* 0x0000000741167c20 */ /* 0x000fe20008410000 */
[----:B------:R-:W-:Y:S01]  /*4ed0*/  LOP3.LUT R4, R3, R4, RZ, 0xfc, !PT ;  /* 0x0000000403047212 */ /* 0x000fe200078efcff */
[----:B------:R-:W-:Y:S03]  /*4ee0*/  MUFU.EX2 R77, R77 ;  /* 0x0000004d004d7308 */ /* 0x000fe60000000800 */
[----:B------:R-:W-:Y:S02]  /*4ef0*/  FSEL R22, R22, RZ, P0 ;  /* 0x000000ff16167208 */ /* 0x000fe40000000000 */
[----:B------:R-:W-:-:S03]  /*4f00*/  ISETP.NE.AND P0, PT, R87, RZ, PT ;  /* 0x000000ff5700720c */ /* 0x000fc60003f05270 */
[--C-:B------:R-:W-:Y:S01]  /*4f10*/  FFMA.FTZ R75, R25, UR7, -R22.reuse ;  /* 0x00000007194b7c23 */ /* 0x100fe20008010816 */
[----:B------:R-:W-:Y:S01]  /*4f20*/  LEA R25, R4, UR6, 0x1 ;  /* 0x0000000604197c11 */ /* 0x000fe2000f8e08ff */
[--C-:B------:R-:W-:Y:S01]  /*4f30*/  FFMA.FTZ R60, R99, UR7, -R22.reuse ;  /* 0x00000007633c7c23 */ /* 0x100fe20008010816 */
[--C-:B------:R-:W-:Y:S01]  /*4f40*/  FFMA.FTZ R55, R5, UR7, -R22.reuse ;  /* 0x0000000705377c23 */ /* 0x100fe20008010816 */
[--C-:B------:R-:W-:Y:S01]  /*4f50*/  FFMA.FTZ R34, R63, UR7, -R22.reuse ;  /* 0x000000073f227c23 */ /* 0x100fe20008010816 */
[----:B------:R-:W1:Y:S01]  /*4f60*/  MUFU.EX2 R46, R46 ;  /* 0x0000002e002e7308 */ /* 0x000e620000000800 */
[----:B------:R-:W3:Y:S01]  /*4f70*/  LDSM.16.MT88.4 R104, [R25+0x3000] ;  /* 0x003000001968783b */ /* 0x000ee20000004200 */
[--C-:B------:R-:W-:Y:S01]  /*4f80*/  FFMA.FTZ R43, R43, UR7, -R22.reuse ;  /* 0x000000072b2b7c23 */ /* 0x100fe20008010816 */
[--C-:B------:R-:W-:Y:S01]  /*4f90*/  FFMA.FTZ R32, R97, UR7, -R22.reuse ;  /* 0x0000000761207c23 */ /* 0x100fe20008010816 */
[--C-:B------:R-:W-:Y:S01]  /*4fa0*/  FFMA.FTZ R16, R59, UR7, -R22.reuse ;  /* 0x000000073b107c23 */ /* 0x100fe20008010816 */
[----:B------:R-:W4:Y:S01]  /*4fb0*/  LDSM.16.MT88.4 R8, [R25+0x3400] ;  /* 0x003400001908783b */ /* 0x000f220000004200 */
[--C-:B------:R-:W-:Y:S01]  /*4fc0*/  FFMA.FTZ R19, R19, UR7, -R22.reuse ;  /* 0x0000000713137c23 */ /* 0x100fe20008010816 */
[----:B--2---:R-:W-:Y:S01]  /*4fd0*/  F2FP.F16.F32.PACK_AB R4, R62, R79 ;  /* 0x0000004f3e04723e */ /* 0x004fe200000000ff */
[----:B------:R-:W-:Y:S01]  /*4fe0*/  MUFU.EX2 R75, R75 ;  /* 0x0000004b004b7308 */ /* 0x000fe20000000800 */
        /* <DEDUP_REMOVED lines=28> */
[----:B------:R-:W-:Y:S01]  /*51b0*/  FFMA.FTZ R68, R73, UR7, -R22 ;  /* 0x0000000749447c23 */ /* 0x000fe20008010816 */
[----:B------:R-:W-:Y:S01]  /*51c0*/  FADD.FTZ R62, R79, R62 ;  /* 0x0000003e4f3e7221 */ /* 0x000fe20000010000 */
[----:B------:R-:W-:Y:S01]  /*51d0*/  FADD.FTZ R60, R75, R60 ;  /* 0x0000003c4b3c7221 */ /* 0x000fe20000010000 */
[----:B------:R-:W-:Y:S01]  /*51e0*/  MUFU.EX2 R45, R45 ;  /* 0x0000002d002d7308 */ /* 0x000fe20000000800 */
[--C-:B------:R-:W-:Y:S01]  /*51f0*/  FFMA.FTZ R73, R38, UR7, -R47.reuse ;  /* 0x0000000726497c23 */ /* 0x100fe2000801082f */
[----:B------:R-:W-:Y:S01]  /*5200*/  FADD.FTZ R77, R77, R62 ;  /* 0x0000003e4d4d7221 */ /* 0x000fe20000010000 */
[----:B------:R-:W-:Y:S01]  /*5210*/  FFMA.FTZ R75, R44, UR7, -R47 ;  /* 0x000000072c4b7c23 */ /* 0x000fe2000801082f */
[--C-:B------:R-:W-:Y:S01]  /*5220*/  FFMA.FTZ R38, R49, UR7, -R22.reuse ;  /* 0x0000000731267c23 */ /* 0x100fe20008010816 */
[--C-:B------:R-:W-:Y:S01]  /*5230*/  FFMA.FTZ R44, R53, UR7, -R22.reuse ;  /* 0x00000007352c7c23 */ /* 0x100fe20008010816 */
[----:B------:R-:W-:Y:S01]  /*5240*/  FFMA.FTZ R51, R51, UR7, -R22 ;  /* 0x0000000733337c23 */ /* 0x000fe20008010816 */
[----:B------:R-:W-:Y:S01]  /*5250*/  FADD.FTZ R46, R46, R77 ;  /* 0x0000004d2e2e7221 */ /* 0x000fe20000010000 */
[----:B------:R-:W2:Y:S01]  /*5260*/  MUFU.EX2 R36, R36 ;  /* 0x0000002400247308 */ /* 0x000ea20000000800 */
[C---:B-1----:R-:W-:Y:S01]  /*5270*/  F2FP.F16.F32.PACK_AB R7, R34.reuse, R55 ;  /* 0x000000372207723e */ /* 0x042fe200000000ff */
[----:B------:R-:W-:Y:S01]  /*5280*/  FADD.FTZ R55, R55, R60 ;  /* 0x0000003c37377221 */ /* 0x000fe20000010000 */
[--C-:B------:R-:W-:Y:S01]  /*5290*/  FFMA.FTZ R49, R13, UR7, -R22.reuse ;  /* 0x000000070d317c23 */ /* 0x100fe20008010816 */
[--C-:B------:R-:W-:Y:S01]  /*52a0*/  FFMA.FTZ R33, R33, UR7, -R22.reuse ;  /* 0x0000000721217c23 */ /* 0x100fe20008010816 */
[--C-:B------:R-:W-:Y:S01]  /*52b0*/  FFMA.FTZ R31, R31, UR7, -R22.reuse ;  /* 0x000000071f1f7c23 */ /* 0x100fe20008010816 */
[----:B------:R-:W-:Y:S01]  /*52c0*/  FADD.FTZ R34, R34, R55 ;  /* 0x0000003722227221 */ /* 0x000fe20000010000 */
[--C-:B------:R-:W-:Y:S01]  /*52d0*/  FFMA.FTZ R29, R29, UR7, -R22.reuse ;  /* 0x000000071d1d7c23 */ /* 0x100fe20008010816 */
[----:B------:R-:W-:Y:S01]  /*52e0*/  MUFU.EX2 R37, R37 ;  /* 0x0000002500257308 */ /* 0x000fe20000000800 */
[----:B---3--:R-:W-:Y:S01]  /*52f0*/  HMMA.16816.F32 R108, R4, R104, RZ ;  /* 0x00000068046c723c */ /* 0x008fe200000018ff */
[----:B------:R-:W-:Y:S01]  /*5300*/  FFMA.FTZ R23, R23, UR7, -R22 ;  /* 0x0000000717177c23 */ /* 0x000fe20008010816 */
[----:B------:R-:W-:-:S05]  /*5310*/  ISETP.GT.AND P0, PT, R123, R94, PT ;  /* 0x0000005e7b00720c */ /* 0x000fca0003f04270 */
[----:B------:R-:W1:Y:S01]  /*5320*/  MUFU.EX2 R18, R18 ;  /* 0x0000001200127308 */ /* 0x000e620000000800 */
[----:B------:R-:W-:Y:S01]  /*5330*/  HMMA.16816.F32 R104, R4, R106, RZ ;  /* 0x0000006a0468723c */ /* 0x000fe200000018ff */
[----:B--2---:R-:W-:Y:S01]  /*5340*/  F2FP.F16.F32.PACK_AB R96, R36, R45 ;  /* 0x0000002d2460723e */ /* 0x004fe200000000ff */
[----:B------:R-:W-:Y:S01]  /*5350*/  FADD.FTZ R45, R45, R46 ;  /* 0x0000002e2d2d7221 */ /* 0x000fe20000010000 */
[----:B------:R-:W-:-:S03]  /*5360*/  FFMA.FTZ R46, R14, UR7, -R47 ;  /* 0x000000070e2e7c23 */ /* 0x000fc6000801082f */
[----:B------:R-:W-:Y:S01]  /*5370*/  FADD.FTZ R36, R36, R45 ;  /* 0x0000002d24247221 */ /* 0x000fe20000010000 */
[----:B------:R-:W-:Y:S08]  /*5380*/  MUFU.EX2 R43, R43 ;  /* 0x0000002b002b7308 */ /* 0x000ff00000000800 */
[----:B------:R-:W2:Y:S01]  /*5390*/  MUFU.EX2 R32, R32 ;  /* 0x0000002000207308 */ /* 0x000ea20000000800 */
[----:B-1----:R-:W-:Y:S01]  /*53a0*/  F2FP.F16.F32.PACK_AB R98, R18, R37 ;  /* 0x000000251262723e */ /* 0x002fe200000000ff */
[----:B------:R-:W-:Y:S01]  /*53b0*/  FADD.FTZ R37, R37, R36 ;  /* 0x0000002425257221 */ /* 0x000fe20000010000 */
[----:B------:R-:W-:-:S03]  /*53c0*/  FFMA.FTZ R36, R17, UR7, -R22 ;  /* 0x0000000711247c23 */ /* 0x000fc60008010816 */
[----:B------:R-:W-:Y:S02]  /*53d0*/  FADD.FTZ R18, R18, R37 ;  /* 0x0000002512127221 */ /* 0x000fe40000010000 */
[----:B------:R-:W-:Y:S08]  /*53e0*/  MUFU.EX2 R16, R16 ;  /* 0x0000001000107308 */ /* 0x000ff00000000800 */
[----:B------:R-:W1:Y:S01]  /*53f0*/  MUFU.EX2 R19, R19 ;  /* 0x0000001300137308 */ /* 0x000e620000000800 */
[----:B--2---:R-:W-:-:S07]  /*5400*/  F2FP.F16.F32.PACK_AB R97, R32, R43 ;  /* 0x0000002b2061723e */ /* 0x004fce00000000ff */
[----:B------:R-:W-:Y:S08]  /*5410*/  MUFU.EX2 R63, R63 ;  /* 0x0000003f003f7308 */ /* 0x000ff00000000800 */
[----:B------:R-:W2:Y:S01]  /*5420*/  MUFU.EX2 R54, R54 ;  /* 0x0000003600367308 */ /* 0x000ea20000000800 */
[----:B-1----:R-:W-:-:S07]  /*5430*/  F2FP.F16.F32.PACK_AB R99, R19, R16 ;  /* 0x000000101363723e */ /* 0x002fce00000000ff */
[C---:B----4-:R-:W-:Y:S01]  /*5440*/  HMMA.16816.F32 R108, R96.reuse, R8, R108 ;  /* 0x00000008606c723c */ /* 0x050fe2000000186c */
[----:B------:R-:W-:Y:S07]  /*5450*/  MUFU.EX2 R59, R59 ;  /* 0x0000003b003b7308 */ /* 0x000fee0000000800 */
[----:B------:R-:W-:Y:S01]  /*5460*/  HMMA.16816.F32 R104, R96, R10, R104 ;  /* 0x0000000a6068723c */ /* 0x000fe20000001868 */
[----:B------:R-:W1:Y:S01]  /*5470*/  LDSM.16.MT88.4 R8, [R24+0x3000] ;  /* 0x003000001808783b */ /* 0x000e620000004200 */
        /* <DEDUP_REMOVED lines=26> */
[----:B------:R-:W-:-:S04]  /*5620*/  FADD.FTZ R59, R59, R54 ;  /* 0x000000363b3b7221 */ /* 0x000fc80000010000 */
[----:B------:R-:W-:Y:S02]  /*5630*/  FADD.FTZ R50, R50, R59 ;  /* 0x0000003b32327221 */ /* 0x000fe40000010000 */
        /* <DEDUP_REMOVED lines=17> */
[----:B------:R-:W-:Y:S01]  /*5750*/  MUFU.EX2 R73, R73 ;  /* 0x0000004900497308 */ /* 0x000fe20000000800 */
        /* <DEDUP_REMOVED lines=10> */
[----:B------:R-:W5:Y:S01]  /*5800*/  MUFU.EX2 R49, R49 ;  /* 0x0000003100317308 */ /* 0x000f620000000800 */
[C---:B-1----:R-:W-:Y:S07]  /*5810*/  HMMA.16816.F32 R108, R4.reuse, R8, R108 ;  /* 0x00000008046c723c */ /* 0x042fee000000186c */
[----:B------:R-:W-:Y:S01]  /*5820*/  MUFU.EX2 R41, R41 ;  /* 0x0000002900297308 */ /* 0x000fe20000000800 */
[C---:B------:R-:W-:Y:S01]  /*5830*/  HMMA.16816.F32 R104, R4.reuse, R10, R104 ;  /* 0x0000000a0468723c */ /* 0x040fe20000001868 */
[----:B------:R-:W1:Y:S06]  /*5840*/  LDSM.16.MT88.4 R8, [R24+0x3c00] ;  /* 0x003c00001808783b */ /* 0x000e6c0000004200 */
[----:B------:R-:W-:Y:S08]  /*5850*/  MUFU.EX2 R33, R33 ;  /* 0x0000002100217308 */ /* 0x000ff00000000800 */
[----:B------:R-:W-:Y:S08]  /*5860*/  MUFU.EX2 R31, R31 ;  /* 0x0000001f001f7308 */ /* 0x000ff00000000800 */
[----:B------:R-:W-:Y:S08]  /*5870*/  MUFU.EX2 R36, R36 ;  /* 0x0000002400247308 */ /* 0x000ff00000000800 */
[----:B------:R-:W-:Y:S01]  /*5880*/  MUFU.EX2 R23, R23 ;  /* 0x0000001700177308 */ /* 0x000fe20000000800 */
[C---:B-1----:R-:W-:Y:S08]  /*5890*/  HMMA.16816.F32 R100, R4.reuse, R8, R100 ;  /* 0x000000080464723c */ /* 0x042ff00000001864 */
[----:B------:R-:W-:Y:S01]  /*58a0*/  HMMA.16816.F32 R96, R4, R10, R96 ;  /* 0x0000000a0460723c */ /* 0x000fe20000001860 */
[----:B------:R-:W1:Y:S01]  /*58b0*/  LDSM.16.MT88.4 R8, [R25+0x4000] ;  /* 0x004000001908783b */ /* 0x000e620000004200 */
[----:B---3--:R-:W-:Y:S01]  /*58c0*/  F2FP.F16.F32.PACK_AB R4, R72, R133 ;  /* 0x000000854804723e */ /* 0x008fe200000000ff */
[----:B------:R-:W-:Y:S01]  /*58d0*/  FADD.FTZ R133, R133, R58 ;  /* 0x0000003a85857221 */ /* 0x000fe20000010000 */
[----:B----4-:R-:W-:-:S02]  /*58e0*/  F2FP.F16.F32.PACK_AB R5, R74, R89 ;  /* 0x000000594a05723e */ /* 0x010fc400000000ff */
[----:B------:R-:W-:Y:S01]  /*58f0*/  F2FP.F16.F32.PACK_AB R6, R131, R70 ;  /* 0x000000468306723e */ /* 0x000fe200000000ff */
[----:B------:R-:W-:Y:S01]  /*5900*/  FADD.FTZ R133, R72, R133 ;  /* 0x0000008548857221 */ /* 0x000fe20000010000 */
[----:B------:R-:W-:-:S07]  /*5910*/  F2FP.F16.F32.PACK_AB R7, R68, R81 ;  /* 0x000000514407723e */ /* 0x000fce00000000ff */
[C---:B-1----:R-:W-:Y:S08]  /*5920*/  HMMA.16816.F32 R108, R4.reuse, R8, R108 ;  /* 0x00000008046c723c */ /* 0x042ff0000000186c */
[C---:B------:R-:W-:Y:S01]  /*5930*/  HMMA.16816.F32 R104, R4.reuse, R10, R104 ;  /* 0x0000000a0468723c */ /* 0x040fe20000001868 */
[----:B------:R-:W1:Y:S07]  /*5940*/  LDSM.16.MT88.4 R8, [R24+0x4000] ;  /* 0x004000001808783b */ /* 0x000e6e0000004200 */
[C---:B-1----:R-:W-:Y:S08]  /*5950*/  HMMA.16816.F32 R100, R4.reuse, R8, R100 ;  /* 0x000000080464723c */ /* 0x042ff00000001864 */
[----:B------:R-:W-:Y:S01]  /*5960*/  HMMA.16816.F32 R96, R4, R10, R96 ;  /* 0x0000000a0460723c */ /* 0x000fe20000001860 */
[----:B------:R-:W1:Y:S01]  /*5970*/  LDSM.16.MT88.4 R8, [R25+0x4400] ;  /* 0x004400001908783b */ /* 0x000e620000004200 */
[--C-:B------:R-:W-:Y:S01]  /*5980*/  FFMA.FTZ R6, R30, UR7, -R47.reuse ;  /* 0x000000071e067c23 */ /* 0x100fe2000801082f */
[--C-:B------:R-:W-:Y:S01]  /*5990*/  FFMA.FTZ R30, R39, UR7, -R47.reuse ;  /* 0x00000007271e7c23 */ /* 0x100fe2000801082f */
[----:B------:R-:W-:Y:S01]  /*59a0*/  FADD.FTZ R5, R43, R34 ;  /* 0x000000222b057221 */ /* 0x000fe20000010000 */
[--C-:B------:R-:W-:Y:S01]  /*59b0*/  FFMA.FTZ R39, R26, UR7, -R47.reuse ;  /* 0x000000071a277c23 */ /* 0x100fe2000801082f */
[--C-:B------:R-:W-:Y:S01]  /*59c0*/  FFMA.FTZ R43, R28, UR7, -R47.reuse ;  /* 0x000000071c2b7c23 */ /* 0x100fe2000801082f */
[--C-:B------:R-:W-:Y:S01]  /*59d0*/  FFMA.FTZ R26, R15, UR7, -R47.reuse ;  /* 0x000000070f1a7c23 */ /* 0x100fe2000801082f */
[----:B------:R-:W-:Y:S01]  /*59e0*/  FFMA.FTZ R47, R12, UR7, -R47 ;  /* 0x000000070c2f7c23 */ /* 0x000fe2000801082f */
[----:B------:R-:W-:Y:S01]  /*59f0*/  FADD.FTZ R45, R32, R5 ;  /* 0x00000005202d7221 */ /* 0x000fe20000010000 */
[----:B------:R-:W3:Y:S01]  /*5a00*/  LDSM.16.MT88.4 R12, [R24+0x4400] ;  /* 0x00440000180c783b */ /* 0x000ee20000004200 */
[----:B------:R4:W3:Y:S01]  /*5a10*/  MUFU.EX2 R28, R6 ;  /* 0x00000006001c7308 */ /* 0x0008e20000000800 */
[----:B------:R-:W-:Y:S01]  /*5a20*/  F2FP.F16.F32.PACK_AB R4, R42, R75 ;  /* 0x0000004b2a04723e */ /* 0x000fe200000000ff */
[----:B------:R-:W-:Y:S01]  /*5a30*/  FADD.FTZ R16, R16, R45 ;  /* 0x0000002d10107221 */ /* 0x000fe20000010000 */
[----:B--2---:R-:W-:Y:S01]  /*5a40*/  F2FP.F16.F32.PACK_AB R5, R51, R44 ;  /* 0x0000002c3305723e */ /* 0x004fe200000000ff */
[----:B------:R-:W-:Y:S01]  /*5a50*/  FFMA.FTZ R34, R35, UR7, -R22 ;  /* 0x0000000723227c23 */ /* 0x000fe20008010816 */
[----:B-----5:R-:W-:Y:S01]  /*5a60*/  F2FP.F16.F32.PACK_AB R7, R49, R38 ;  /* 0x000000263107723e */ /* 0x020fe200000000ff */
[----:B------:R-:W-:-:S02]  /*5a70*/  FADD.FTZ R16, R19, R16 ;  /* 0x0000001013107221 */ /* 0x000fc40000010000 */
[----:B------:R-:W-:Y:S02]  /*5a80*/  MUFU.EX2 R43, R43 ;  /* 0x0000002b002b7308 */ /* 0x000fe40000000800 */
[----:B------:R-:W-:Y:S02]  /*5a90*/  FADD.FTZ R61, R61, R16 ;  /* 0x000000103d3d7221 */ /* 0x000fe40000010000 */
[----:B------:R-:W2:Y:S02]  /*5aa0*/  LDSM.16.MT88.4 R16, [R24+0x4800] ;  /* 0x004800001810783b */ /* 0x000ea40000004200 */
[----:B------:R-:W-:Y:S02]  /*5ab0*/  FADD.FTZ R52, R52, R61 ;  /* 0x0000003d34347221 */ /* 0x000fe40000010000 */
[----:B------:R-:W-:Y:S01]  /*5ac0*/  MUFU.EX2 R30, R30 ;  /* 0x0000001e001e7308 */ /* 0x000fe20000000800 */
[----:B----4-:R-:W-:Y:S01]  /*5ad0*/  F2FP.F16.F32.PACK_AB R6, R73, R40 ;  /* 0x000000284906723e */ /* 0x010fe200000000ff */
[----:B------:R-:W-:-:S04]  /*5ae0*/  FADD.FTZ R57, R57, R52 ;  /* 0x0000003439397221 */ /* 0x000fc80000010000 */
[----:B------:R-:W-:Y:S02]  /*5af0*/  FADD.FTZ R48, R48, R57 ;  /* 0x0000003930307221 */ /* 0x000fe40000010000 */
[----:B------:R-:W4:Y:S02]  /*5b00*/  MUFU.EX2 R34, R34 ;  /* 0x0000002200227308 */ /* 0x000f240000000800 */
[----:B------:R-:W-:Y:S01]  /*5b10*/  FADD.FTZ R87, R87, R48 ;  /* 0x0000003057577221 */ /* 0x000fe20000010000 */
[C---:B-1----:R-:W-:Y:S03]  /*5b20*/  HMMA.16816.F32 R108, R4.reuse, R8, R108 ;  /* 0x00000008046c723c */ /* 0x042fe6000000186c */
[----:B------:R-:W-:Y:S02]  /*5b30*/  FADD.FTZ R64, R64, R87 ;  /* 0x0000005740407221 */ /* 0x000fe40000010000 */
[----:B------:R1:W-:Y:S02]  /*5b40*/  MUFU.EX2 R32, R46 ;  /* 0x0000002e00207308 */ /* 0x0003e40000000800 */
[----:B------:R-:W-:Y:S01]  /*5b50*/  FADD.FTZ R69, R69, R64 ;  /* 0x0000004045457221 */ /* 0x000fe20000010000 */
[----:B------:R-:W-:Y:S01]  /*5b60*/  HMMA.16816.F32 R104, R4, R10, R104 ;  /* 0x0000000a0468723c */ /* 0x000fe20000001868 */
[----:B------:R-:W5:Y:S02]  /*5b70*/  LDSM.16.MT88.4 R8, [R25+0x4800] ;  /* 0x004800001908783b */ /* 0x000f640000004200 */
[----:B------:R-:W-:-:S02]  /*5b80*/  FADD.FTZ R56, R56, R69 ;  /* 0x0000004538387221 */ /* 0x000fc40000010000 */
[----:B------:R-:W-:Y:S02]  /*5b90*/  MUFU.EX2 R39, R39 ;  /* 0x0000002700277308 */ /* 0x000fe40000000800 */
[----:B------:R-:W-:Y:S01]  /*5ba0*/  FADD.FTZ R89, R89, R56 ;  /* 0x0000003859597221 */ /* 0x000fe20000010000 */
[C---:B---3--:R-:W-:Y:S03]  /*5bb0*/  HMMA.16816.F32 R100, R4.reuse, R12, R100 ;  /* 0x0000000c0464723c */ /* 0x048fe60000001864 */
[----:B------:R-:W-:Y:S01]  /*5bc0*/  FADD.FTZ R74, R74, R89 ;  /* 0x000000594a4a7221 */ /* 0x000fe20000010000 */
[--C-:B-1----:R-:W-:Y:S01]  /*5bd0*/  FFMA.FTZ R46, R27, UR7, -R22.reuse ;  /* 0x000000071b2e7c23 */ /* 0x102fe20008010816 */
[----:B------:R-:W-:Y:S01]  /*5be0*/  FFMA.FTZ R22, R21, UR7, -R22 ;  /* 0x0000000715167c23 */ /* 0x000fe20008010816 */
[----:B------:R-:W1:Y:S01]  /*5bf0*/  MUFU.EX2 R26, R26 ;  /* 0x0000001a001a7308 */ /* 0x000e620000000800 */
[----:B------:R-:W-:Y:S01]  /*5c00*/  FADD.FTZ R81, R81, R74 ;  /* 0x0000004a51517221 */ /* 0x000fe20000010000 */
[----:B------:R-:W-:Y:S01]  /*5c10*/  HMMA.16816.F32 R96, R4, R14, R96 ;  /* 0x0000000e0460723c */ /* 0x000fe20000001860 */
[----:B------:R-:W3:Y:S01]  /*5c20*/  LDSM.16.MT88.4 R12, [R25+0x4c00] ;  /* 0x004c0000190c783b */ /* 0x000ee20000004200 */
[----:B------:R-:W-:Y:S01]  /*5c30*/  F2FP.F16.F32.PACK_AB R4, R41, R28 ;  /* 0x0000001c2904723e */ /* 0x000fe200000000ff */
[----:B------:R-:W-:Y:S01]  /*5c40*/  FADD.FTZ R81, R68, R81 ;  /* 0x0000005144517221 */ /* 0x000fe20000010000 */
[----:B----4-:R-:W-:-:S02]  /*5c50*/  F2FP.F16.F32.PACK_AB R5, R33, R34 ;  /* 0x000000222105723e */ /* 0x010fc400000000ff */
[----:B------:R-:W-:Y:S01]  /*5c60*/  MUFU.EX2 R35, R47 ;  /* 0x0000002f00237308 */ /* 0x000fe20000000800 */
[----:B------:R-:W-:Y:S01]  /*5c70*/  F2FP.F16.F32.PACK_AB R6, R30, R43 ;  /* 0x0000002b1e06723e */ /* 0x000fe200000000ff */
[----:B------:R-:W-:Y:S01]  /*5c80*/  FADD.FTZ R44, R44, R81 ;  /* 0x000000512c2c7221 */ /* 0x000fe20000010000 */
[----:B------:R-:W-:-:S03]  /*5c90*/  F2FP.F16.F32.PACK_AB R7, R36, R31 ;  /* 0x0000001f2407723e */ /* 0x000fc600000000ff */
[----:B------:R-:W-:Y:S02]  /*5ca0*/  FADD.FTZ R51, R51, R44 ;  /* 0x0000002c33337221 */ /* 0x000fe40000010000 */
[----:B------:R-:W-:Y:S02]  /*5cb0*/  MUFU.EX2 R27, R29 ;  /* 0x0000001d001b7308 */ /* 0x000fe40000000800 */
[----:B--2---:R-:W-:Y:S01]  /*5cc0*/  HMMA.16816.F32 R100, R4, R16, R100 ;  /* 0x000000100464723c */ /* 0x004fe20000001864 */
[----:B------:R-:W-:Y:S01]  /*5cd0*/  FADD.FTZ R16, R70, R133 ;  /* 0x0000008546107221 */ /* 0x000fe20000010000 */
[----:B------:R-:W-:-:S03]  /*5ce0*/  FADD.FTZ R38, R38, R51 ;  /* 0x0000003326267221 */ /* 0x000fc60000010000 */
[----:B------:R-:W-:Y:S01]  /*5cf0*/  FADD.FTZ R16, R131, R16 ;  /* 0x0000001083107221 */ /* 0x000fe20000010000 */
[----:B------:R-:W2:Y:S01]  /*5d00*/  MUFU.EX2 R46, R46 ;  /* 0x0000002e002e7308 */ /* 0x000ea20000000800 */
[----:B------:R-:W-:Y:S01]  /*5d10*/  FADD.FTZ R49, R49, R38 ;  /* 0x0000002631317221 */ /* 0x000fe20000010000 */
[----:B------:R-:W-:Y:S01]  /*5d20*/  HMMA.16816.F32 R96, R4, R18, R96 ;  /* 0x000000120460723c */ /* 0x000fe20000001860 */
[----:B------:R-:W-:-:S04]  /*5d30*/  FADD.FTZ R17, R75, R16 ;  /* 0x000000104b117221 */ /* 0x000fc80000010000 */
[----:B------:R-:W-:Y:S01]  /*5d40*/  FADD.FTZ R17, R42, R17 ;  /* 0x000000112a117221 */ /* 0x000fe20000010000 */
[----:B------:R-:W4:Y:S02]  /*5d50*/  MUFU.EX2 R22, R22 ;  /* 0x0000001600167308 */ /* 0x000f240000000800 */
[----:B-----5:R-:W-:Y:S01]  /*5d60*/  HMMA.16816.F32 R108, R4, R8, R108 ;  /* 0x00000008046c723c */ /* 0x020fe2000000186c */
[----:B------:R-:W-:-:S04]  /*5d70*/  FADD.FTZ R40, R40, R17 ;  /* 0x0000001128287221 */ /* 0x000fc80000010000 */
[----:B------:R-:W-:-:S03]  /*5d80*/  FADD.FTZ R73, R73, R40 ;  /* 0x0000002849497221 */ /* 0x000fc60000010000 */
[----:B------:R-:W-:Y:S01]  /*5d90*/  HMMA.16816.F32 R104, R4, R10, R104 ;  /* 0x0000000a0468723c */ /* 0x000fe20000001868 */
[----:B------:R-:W5:Y:S01]  /*5da0*/  LDSM.16.MT88.4 R8, [R24+0x4c00] ;  /* 0x004c00001808783b */ /* 0x000f620000004200 */
[----:B-1----:R-:W-:Y:S02]  /*5db0*/  F2FP.F16.F32.PACK_AB R4, R26, R39 ;  /* 0x000000271a04723e */ /* 0x002fe400000000ff */
[----:B--2---:R-:W-:Y:S02]  /*5dc0*/  F2FP.F16.F32.PACK_AB R5, R46, R27 ;  /* 0x0000001b2e05723e */ /* 0x004fe400000000ff */
[----:B------:R-:W-:Y:S02]  /*5dd0*/  F2FP.F16.F32.PACK_AB R6, R35, R32 ;  /* 0x000000202306723e */ /* 0x000fe400000000ff */
[----:B----4-:R-:W-:-:S07]  /*5de0*/  F2FP.F16.F32.PACK_AB R7, R22, R23 ;  /* 0x000000171607723e */ /* 0x010fce00000000ff */
[----:B---3--:R-:W-:Y:S01]  /*5df0*/  HMMA.16816.F32 R108, R4, R12, R108 ;  /* 0x0000000c046c723c */ /* 0x008fe2000000186c */
        /* <DEDUP_REMOVED lines=13> */
[----:B-----5:R-:W-:Y:S02]  /*5ed0*/  HMMA.16816.F32 R100, R4, R8, R100 ;  /* 0x000000080464723c */ /* 0x020fe40000001864 */
[----:B------:R-:W-:Y:S01]  /*5ee0*/  FADD.FTZ R46, R46, R27 ;  /* 0x0000001b2e2e7221 */ /* 0x000fe20000010000 */
[----:B------:R-:W-:-:S03]  /*5ef0*/  FADD.FTZ R87, R35, R32 ;  /* 0x0000002023577221 */ /* 0x000fc60000010000 */
[----:B------:R-:W-:Y:S02]  /*5f00*/  FADD.FTZ R23, R23, R46 ;  /* 0x0000002e17177221 */ /* 0x000fe40000010000 */
[----:B------:R-:W-:Y:S02]  /*5f10*/  HMMA.16816.F32 R96, R4, R10, R96 ;  /* 0x0000000a0460723c */ /* 0x000fe40000001860 */
[----:B------:R-:W-:Y:S01]  /*5f20*/  FADD.FTZ R89, R22, R23 ;  /* 0x0000001716597221 */ /* 0x000fe20000010000 */
[----:B------:R-:W-:-:S02]  /*5f30*/  NOP ;  /* 0x0000000000007918 */ /* 0x000fc40000000000 */
        /* <DEDUP_REMOVED lines=66> */
.L_x_4488:
[----:B------:R-:W-:Y:S01]  /*6360*/  UMOV UR4, URZ ;  /* 0x000000ff00047c82 */ /* 0x000fe20008000000 */
[----:B------:R-:W-:Y:S01]  /*6370*/  IMAD.SHL.U32 R4, R120, 0x80, RZ ;  /* 0x0000008078047824 */ /* 0x000fe200078e00ff */
[----:B------:R-:W-:-:S05]  /*6380*/  IADD3 R5, P0, PT, RZ, -UR4, RZ ;  /* 0x80000004ff057c10 */ /* 0x000fca000ff1e0ff */
[----:B------:R-:W-:-:S05]  /*6390*/  IMAD.X R4, RZ, RZ, ~R4, P0 ;  /* 0x000000ffff047224 */ /* 0x000fca00000e0e04 */
[----:B------:R-:W-:-:S04]  /*63a0*/  SHF.R.S64 R5, R5, 0x1f, R4 ;  /* 0x0000001f05057819 */ /* 0x000fc80000001004 */
[----:B------:R-:W-:-:S04]  /*63b0*/  IADD3 R126, P0, PT, R5, R126, RZ ;  /* 0x0000007e057e7210 */ /* 0x000fc80007f1e0ff */
[----:B------:R-:W-:-:S09]  /*63c0*/  LEA.HI.X.SX32 R125, R4, R125, 0x1, P0 ;  /* 0x0000007d047d7211 */ /* 0x000fd200000f0eff */
.L_x_4489:
[----:B------:R-:W1:Y:S01]  /*63d0*/  LDCU UR4, c[0x0][0x440] ;  /* 0x00008800ff0477ac */ /* 0x000e620008000800 */
[C---:B------:R-:W-:Y:S01]  /*63e0*/  IMAD.SHL.U32 R5, R120.reuse, 0x40, RZ ;  /* 0x0000004078057824 */ /* 0x040fe200078e00ff */
[----:B------:R-:W-:Y:S01]  /*63f0*/  SHF.L.U64.HI R4, R120, 0x6, R121 ;  /* 0x0000000678047819 */ /* 0x000fe20000010279 */
[--C-:B------:R-:W-:Y:S01]  /*6400*/  IMAD.IADD R68, R86, 0x1, R20.reuse ;  /* 0x0000000156447824 */ /* 0x100fe200078e0214 */
[----:B------:R-:W-:Y:S01]  /*6410*/  LOP3.LUT R2, R2, R127, RZ, 0xfc, !PT ;  /* 0x0000007f02027212 */ /* 0x000fe200078efcff */
[----:B------:R-:W-:Y:S01]  /*6420*/  IMAD.IADD R64, R85, 0x1, R20 ;  /* 0x0000000155407824 */ /* 0x000fe200078e0214 */
        /* <DEDUP_REMOVED lines=31> */
[----:B------:R-:W5:Y:S04]  /*6620*/  LDSM.16.M88.4 R36, [R85] ;  /* 0x000000005524783b */ /* 0x000f680000000200 */
[----:B-1----:R-:W1:Y:S04]  /*6630*/  LDSM.16.M88.4 R12, [R85+0xc00] ;  /* 0x000c0000550c783b */ /* 0x002e680000000200 */
[----:B------:R-:W-:Y:S04]  /*6640*/  LDSM.16.M88.4 R68, [R68] ;  /* 0x000000004444783b */ /* 0x000fe80000000200 */
[----:B------:R-:W1:Y:S04]  /*6650*/  LDSM.16.M88.4 R60, [R64+0x400] ;  /* 0x00040000403c783b */ /* 0x000e680000000200 */
[----:B------:R-:W1:Y:S04]  /*6660*/  LDSM.16.M88.4 R52, [R64+0x800] ;  /* 0x000800004034783b */ /* 0x000e680000000200 */
[----:B------:R-:W1:Y:S04]  /*6670*/  LDSM.16.M88.4 R8, [R64] ;  /* 0x000000004008783b */ /* 0x000e680000000200 */
[----:B--2---:R-:W2:Y:S04]  /*6680*/  LDSM.16.M88.4 R4, [R64+0xc00] ;  /* 0x000c00004004783b */ /* 0x004ea80000000200 */
[----:B------:R-:W2:Y:S01]  /*6690*/  LDSM.16.M88.4 R48, [R85+0x1400] ;  /* 0x001400005530783b */ /* 0x000ea20000000200 */
[C---:B---3--:R-:W-:Y:S03]  /*66a0*/  HMMA.16816.F32 R32, R76.reuse, R28, RZ ;  /* 0x0000001c4c20723c */ /* 0x048fe600000018ff */
[----:B------:R-:W3:Y:S04]  /*66b0*/  LDSM.16.M88.4 R56, [R85+0x1000] ;  /* 0x001000005538783b */ /* 0x000ee80000000200 */
[----:B------:R-:W3:Y:S01]  /*66c0*/  LDSM.16.M88.4 R44, [R64+0x1000] ;  /* 0x00100000402c783b */ /* 0x000ee20000000200 */
[C---:B------:R-:W-:Y:S03]  /*66d0*/  HMMA.16816.F32 R28, R76.reuse, R30, RZ ;  /* 0x0000001e4c1c723c */ /* 0x040fe600000018ff */
[----:B------:R-:W-:Y:S04]  /*66e0*/  LDSM.16.M88.4 R80, [R85+0x1800] ;  /* 0x001800005550783b */ /* 0x000fe80000000200 */
[----:B------:R-:W-:Y:S01]  /*66f0*/  LDSM.16.M88.4 R72, [R85+0x1c00] ;  /* 0x001c00005548783b */ /* 0x000fe20000000200 */
[C---:B----4-:R-:W-:Y:S03]  /*6700*/  HMMA.16816.F32 R24, R76.reuse, R20, RZ ;  /* 0x000000144c18723c */ /* 0x050fe600000018ff */
[----:B------:R-:W0:Y:S05]  /*6710*/  LDGDEPBAR ;  /* 0x00000000000079af */ /* 0x000e2a0000000000 */
[C---:B-----5:R-:W-:Y:S08]  /*6720*/  HMMA.16816.F32 R40, R76.reuse, R36, RZ ;  /* 0x000000244c28723c */ /* 0x060ff000000018ff */
[C---:B------:R-:W-:Y:S08]  /*6730*/  HMMA.16816.F32 R20, R76.reuse, R22, RZ ;  /* 0x000000164c14723c */ /* 0x040ff000000018ff */
[C---:B-1----:R-:W-:Y:S08]  /*6740*/  HMMA.16816.F32 R16, R76.reuse, R12, RZ ;  /* 0x0000000c4c10723c */ /* 0x042ff000000018ff */
[----:B------:R-:W-:Y:S08]  /*6750*/  HMMA.16816.F32 R36, R76, R38, RZ ;  /* 0x000000264c24723c */ /* 0x000ff000000018ff */
[----:B------:R-:W-:Y:S08]  /*6760*/  HMMA.16816.F32 R32, R68, R60, R32 ;  /* 0x0000003c4420723c */ /* 0x000ff00000001820 */
[----:B------:R-:W-:Y:S08]  /*6770*/  HMMA.16816.F32 R12, R76, R14, RZ ;  /* 0x0000000e4c0c723c */ /* 0x000ff000000018ff */
[C---:B------:R-:W-:Y:S01]  /*6780*/  HMMA.16816.F32 R28, R68.reuse, R62, R28 ;  /* 0x0000003e441c723c */ /* 0x040fe2000000181c */
[----:B------:R-:W1:Y:S02]  /*6790*/  LDSM.16.M88.4 R60, [R64+0x1400] ;  /* 0x00140000403c783b */ /* 0x000e640000000200 */
[----:B------:R-:W-:Y:S01]  /*67a0*/  FMUL.FTZ R33, R33, UR10 ;  /* 0x0000000a21217c20 */ /* 0x000fe20008410000 */
[----:B------:R-:W-:Y:S01]  /*67b0*/  FMUL.FTZ R155, R35, UR10 ;  /* 0x0000000a239b7c20 */ /* 0x000fe20008410000 */
[----:B------:R-:W-:Y:S01]  /*67c0*/  FMUL.FTZ R32, R32, UR10 ;  /* 0x0000000a20207c20 */ /* 0x000fe20008410000 */
[----:B------:R-:W-:Y:S01]  /*67d0*/  FMUL.FTZ R34, R34, UR10 ;  /* 0x0000000a22227c20 */ /* 0x000fe20008410000 */
[----:B------:R-:W-:Y:S01]  /*67e0*/  MUFU.TANH R149, R33 ;  /* 0x0000002100957308 */ /* 0x000fe20000002400 */
[C---:B------:R-:W-:Y:S07]  /*67f0*/  HMMA.16816.F32 R24, R68.reuse, R52, R24 ;  /* 0x000000344418723c */ /* 0x040fee0000001818 */
[----:B------:R-:W-:Y:S01]  /*6800*/  MUFU.TANH R155, R155 ;  /* 0x0000009b009b7308 */ /* 0x000fe20000002400 */
[----:B------:R-:W-:Y:S03]  /*6810*/  HMMA.16816.F32 R20, R68, R54, R20 ;  /* 0x000000364414723c */ /* 0x000fe60000001814 */
[----:B------:R-:W-:Y:S01]  /*6820*/  FMUL.FTZ R147, R29, UR10 ;  /* 0x0000000a1d937c20 */ /* 0x000fe20008410000 */
[----:B------:R-:W-:Y:S01]  /*6830*/  FMUL.FTZ R28, R28, UR10 ;  /* 0x0000000a1c1c7c20 */ /* 0x000fe20008410000 */
[----:B------:R-:W-:-:S02]  /*6840*/  FMUL.FTZ R30, R30, UR10 ;  /* 0x0000000a1e1e7c20 */ /* 0x000fc40008410000 */
[----:B------:R-:W-:Y:S01]  /*6850*/  MUFU.TANH R143, R32 ;  /* 0x00000020008f7308 */ /* 0x000fe20000002400 */
[C---:B------:R-:W-:Y:S03]  /*6860*/  HMMA.16816.F32 R40, R68.reuse, R8, R40 ;  /* 0x000000084428723c */ /* 0x040fe60000001828 */
[----:B------:R-:W-:Y:S01]  /*6870*/  FMUL.FTZ R139, R27, UR10 ;  /* 0x0000000a1b8b7c20 */ /* 0x000fe20008410000 */
[----:B------:R-:W-:Y:S01]  /*6880*/  FMUL.FTZ R26, R26, UR10 ;  /* 0x0000000a1a1a7c20 */ /* 0x000fe20008410000 */
[----:B------:R-:W-:Y:S01]  /*6890*/  FMUL.FTZ R24, R24, UR10 ;  /* 0x0000000a18187c20 */ /* 0x000fe20008410000 */
[----:B------:R-:W-:Y:S01]  /*68a0*/  FMUL.FTZ R25, R25, UR10 ;  /* 0x0000000a19197c20 */ /* 0x000fe20008410000 */
[----:B------:R-:W-:Y:S01]  /*68b0*/  MUFU.TANH R153, R34 ;  /* 0x0000002200997308 */ /* 0x000fe20000002400 */
[C---:B------:R-:W-:Y:S03]  /*68c0*/  HMMA.16816.F32 R36, R68.reuse, R10, R36 ;  /* 0x0000000a4424723c */ /* 0x040fe60000001824 */
[----:B------:R-:W-:Y:S01]  /*68d0*/  FMUL.FTZ R27, R20, UR10 ;  /* 0x0000000a141b7c20 */ /* 0x000fe20008410000 */
[----:B------:R-:W-:Y:S01]  /*68e0*/  FMUL.FTZ R133, R23, UR10 ;  /* 0x0000000a17857c20 */ /* 0x000fe20008410000 */
[----:B------:R-:W-:Y:S01]  /*68f0*/  FMUL.FTZ R22, R22, UR10 ;  /* 0x0000000a16167c20 */ /* 0x000fe20008410000 */
[----:B------:R-:W-:Y:S01]  /*6900*/  FMUL.FTZ R21, R21, UR10 ;  /* 0x0000000a15157c20 */ /* 0x000fe20008410000 */
[----:B------:R-:W-:Y:S01]  /*6910*/  MUFU.TANH R29, R26 ;  /* 0x0000001a001d7308 */ /* 0x000fe20000002400 */
[C---:B--2---:R-:W-:Y:S03]  /*6920*/  HMMA.16816.F32 R16, R68.reuse, R4, R16 ;  /* 0x000000044410723c */ /* 0x044fe60000001810 */
[----:B------:R-:W-:Y:S01]  /*6930*/  FMUL.FTZ R40, R40, UR10 ;  /* 0x0000000a28287c20 */ /* 0x000fe20008410000 */
        /* <DEDUP_REMOVED lines=9> */
[----:B------:R-:W-:Y:S01]  /*69d0*/  MUFU.TANH R33, R24 ;  /* 0x0000001800217308 */ /* 0x000fe20000002400 */
[----:B------:R-:W-:Y:S03]  /*69e0*/  HMMA.16816.F32 R52, R76, R48, RZ ;  /* 0x000000304c34723c */ /* 0x000fe600000018ff */
[----:B------:R-:W-:Y:S01]  /*69f0*/  FMUL.FTZ R23, R16, UR10 ;  /* 0x0000000a10177c20 */ /* 0x000fe20008410000 */
[----:B------:R-:W-:-:S03]  /*6a00*/  FMUL.FTZ R18, R18, UR10 ;  /* 0x0000000a12127c20 */ /* 0x000fc60008410000 */
[----:B------:R4:W-:Y:S01]  /*6a10*/  MUFU.TANH R141, R22 ;  /* 0x00000016008d7308 */ /* 0x0009e20000002400 */
[C---:B---3--:R-:W-:Y:S03]  /*6a20*/  HMMA.16816.F32 R8, R76.reuse, R56, RZ ;  /* 0x000000384c08723c */ /* 0x048fe600000018ff */
[----:B------:R-:W-:Y:S01]  /*6a30*/  FMUL.FTZ R12, R12, UR10 ;  /* 0x0000000a0c0c7c20 */ /* 0x000fe20008410000 */
[----:B------:R-:W-:Y:S01]  /*6a40*/  FMUL.FTZ R14, R14, UR10 ;  /* 0x0000000a0e0e7c20 */ /* 0x000fe20008410000 */
[----:B------:R-:W-:Y:S02]  /*6a50*/  FMUL.FTZ R15, R15, UR10 ;  /* 0x0000000a0f0f7c20 */ /* 0x000fe40008410000 */
[----:B------:R-:W-:Y:S01]  /*6a60*/  MUFU.TANH R23, R23 ;  /* 0x0000001700177308 */ /* 0x000fe20000002400 */
[C---:B------:R-:W-:Y:S01]  /*6a70*/  HMMA.16816.F32 R4, R76.reuse, R58, RZ ;  /* 0x0000003a4c04723c */ /* 0x040fe200000018ff */
[----:B------:R-:W3:Y:S06]  /*6a80*/  LDSM.16.M88.4 R56, [R64+0x1800] ;  /* 0x001800004038783b */ /* 0x000eec0000000200 */
[----:B------:R-:W-:Y:S01]  /*6a90*/  MUFU.TANH R25, R25 ;  /* 0x0000001900197308 */ /* 0x000fe20000002400 */
[----:B------:R-:W-:Y:S01]  /*6aa0*/  HMMA.16816.F32 R48, R76, R50, RZ ;  /* 0x000000324c30723c */ /* 0x000fe200000018ff */
[----:B----4-:R-:W-:-:S06]  /*6ab0*/  FMUL.FTZ R22, R17, UR10 ;  /* 0x0000000a11167c20 */ /* 0x010fcc0008410000 */
[----:B------:R-:W-:Y:S01]  /*6ac0*/  MUFU.TANH R139, R139 ;  /* 0x0000008b008b7308 */ /* 0x000fe20000002400 */
[C---:B------:R-:W-:Y:S07]  /*6ad0*/  HMMA.16816.F32 R8, R68.reuse, R44, R8 ;  /* 0x0000002c4408723c */ /* 0x040fee0000001808 */
[----:B------:R-:W-:Y:S01]  /*6ae0*/  MUFU.TANH R21, R21 ;  /* 0x0000001500157308 */ /* 0x000fe20000002400 */
[C---:B------:R-:W-:Y:S07]  /*6af0*/  HMMA.16816.F32 R4, R68.reuse, R46, R4 ;  /* 0x0000002e4404723c */ /* 0x040fee0000001804 */
[----:B------:R-:W-:Y:S01]  /*6b00*/  MUFU.TANH R121, R18 ;  /* 0x0000001200797308 */ /* 0x000fe20000002400 */
[----:B-1----:R-:W-:Y:S03]  /*6b10*/  HMMA.16816.F32 R52, R68, R60, R52 ;  /* 0x0000003c4434723c */ /* 0x002fe60000001834 */
[----:B------:R-:W-:-:S04]  /*6b20*/  FMUL.FTZ R10, R10, UR10 ;  /* 0x0000000a0a0a7c20 */ /* 0x000fc80008410000 */
[----:B------:R-:W-:Y:S01]  /*6b30*/  MUFU.TANH R129, R14 ;  /* 0x0000000e00817308 */ /* 0x000fe20000002400 */
[----:B------:R-:W-:Y:S07]  /*6b40*/  HMMA.16816.F32 R48, R68, R62, R48 ;  /* 0x0000003e4430723c */ /* 0x000fee0000001830 */
[----:B------:R-:W-:Y:S01]  /*6b50*/  MUFU.TANH R133, R133 ;  /* 0x0000008500857308 */ /* 0x000fe20000002400 */
[----:B------:R-:W-:Y:S03]  /*6b60*/  HMMA.16816.F32 R44, R76, R80, RZ ;  /* 0x000000504c2c723c */ /* 0x000fe600000018ff */
[----:B------:R-:W-:-:S04]  /*6b70*/  FMUL.FTZ R55, R55, UR10 ;  /* 0x0000000a37377c20 */ /* 0x000fc80008410000 */
[----:B------:R1:W-:Y:S01]  /*6b80*/  MUFU.TANH R131, R15 ;  /* 0x0000000f00837308 */ /* 0x0003e20000002400 */
[C---:B------:R-:W-:Y:S03]  /*6b90*/  HMMA.16816.F32 R60, R76.reuse, R72, RZ ;  /* 0x000000484c3c723c */ /* 0x040fe600000018ff */
[----:B------:R-:W-:Y:S01]  /*6ba0*/  FMUL.FTZ R48, R48, UR10 ;  /* 0x0000000a30307c20 */ /* 0x000fe20008410000 */
[----:B------:R-:W-:Y:S01]  /*6bb0*/  FMUL.FTZ R50, R50, UR10 ;  /* 0x0000000a32327c20 */ /* 0x000fe20008410000 */
[----:B------:R-:W-:Y:S02]  /*6bc0*/  FMUL.FTZ R51, R51, UR10 ;  /* 0x0000000a33337c20 */ /* 0x000fe40008410000 */
[----:B------:R-:W-:Y:S01]  /*6bd0*/  MUFU.TANH R55, R55 ;  /* 0x0000003700377308 */ /* 0x000fe20000002400 */
[C---:B------:R-:W-:Y:S07]  /*6be0*/  HMMA.16816.F32 R80, R76.reuse, R82, RZ ;  /* 0x000000524c50723c */ /* 0x040fee00000018ff */
[----:B------:R-:W-:Y:S01]  /*6bf0*/  MUFU.TANH R41, R41 ;  /* 0x0000002900297308 */ /* 0x000fe20000002400 */
[----:B------:R-:W-:Y:S01]  /*6c00*/  HMMA.16816.F32 R72, R76, R74, RZ ;  /* 0x0000004a4c48723c */ /* 0x000fe200000018ff */
[----:B------:R-:W4:Y:S01]  /*6c10*/  LDSM.16.M88.4 R76, [R64+0x1c00] ;  /* 0x001c0000404c783b */ /* 0x000f220000000200 */
[----:B-1----:R-:W-:Y:S01]  /*6c20*/  FMUL.FTZ R15, R31, UR10 ;  /* 0x0000000a1f0f7c20 */ /* 0x002fe20008410000 */
[----:B------:R-:W-:-:S04]  /*6c30*/  DEPBAR.LE SB0, 0x0 ;  /* 0x000080000000791a */ /* 0x000fc80000000000 */
[----:B------:R-:W-:Y:S01]  /*6c40*/  MUFU.TANH R43, R43 ;  /* 0x0000002b002b7308 */ /* 0x000fe20000002400 */
[C---:B---3--:R-:W-:Y:S07]  /*6c50*/  HMMA.16816.F32 R44, R68.reuse, R56, R44 ;  /* 0x00000038442c723c */ /* 0x048fee000000182c */
[----:B------:R-:W1:Y:S01]  /*6c60*/  MUFU.TANH R57, R40 ;  /* 0x0000002800397308 */ /* 0x000e620000002400 */
[----:B------:R-:W-:Y:S07]  /*6c70*/  HMMA.16816.F32 R80, R68, R58, R80 ;  /* 0x0000003a4450723c */ /* 0x000fee0000001850 */
[----:B------:R-:W3:Y:S04]  /*6c80*/  MUFU.TANH R59, R42 ;  /* 0x0000002a003b7308 */ /* 0x000ee80000002400 */
[----:B------:R-:W-:Y:S01]  /*6c90*/  FMUL.FTZ R45, R45, UR10 ;  /* 0x0000000a2d2d7c20 */ /* 0x000fe20008410000 */
[----:B------:R-:W-:Y:S01]  /*6ca0*/  FMUL.FTZ R44, R44, UR10 ;  /* 0x0000000a2c2c7c20 */ /* 0x000fe20008410000 */
[----:B------:R-:W-:Y:S01]  /*6cb0*/  FMUL.FTZ R46, R46, UR10 ;  /* 0x0000000a2e2e7c20 */ /* 0x000fe20008410000 */
[----:B------:R-:W-:Y:S01]  /*6cc0*/  FMUL.FTZ R47, R47, UR10 ;  /* 0x0000000a2f2f7c20 */ /* 0x000fe20008410000 */
[----:B------:R-:W-:Y:S04]  /*6cd0*/  MUFU.TANH R135, R36 ;  /* 0x0000002400877308 */ /* 0x000fe80000002400 */
[----:B------:R-:W-:Y:S01]  /*6ce0*/  FMUL.FTZ R80, R80, UR10 ;  /* 0x0000000a50507c20 */ /* 0x000fe20008410000 */
[----:B------:R-:W-:Y:S01]  /*6cf0*/  FMUL.FTZ R81, R81, UR10 ;  /* 0x0000000a51517c20 */ /* 0x000fe20008410000 */
[----:B------:R-:W-:-:S02]  /*6d00*/  FMUL.FTZ R83, R83, UR10 ;  /* 0x0000000a53537c20 */ /* 0x000fc40008410000 */
[----:B------:R-:W-:Y:S01]  /*6d10*/  MUFU.TANH R145, R38 ;  /* 0x0000002600917308 */ /* 0x000fe20000002400 */
[----:B----4-:R-:W-:Y:S01]  /*6d20*/  HMMA.16816.F32 R72, R68, R78, R72 ;  /* 0x0000004e4448723c */ /* 0x010fe20000001848 */
[----:B------:R-:W-:Y:S01]  /*6d30*/  FMUL.FTZ R79, R19, UR10 ;  /* 0x0000000a134f7c20 */ /* 0x000fe20008410000 */
[----:B------:R-:W-:-:S05]  /*6d40*/  VIADD R19, R2, 0xffffff28 ;  /* 0xffffff2802137836 */ /* 0x000fca0000000000 */
[----:B------:R-:W-:Y:S01]  /*6d50*/  MUFU.TANH R37, R37 ;  /* 0x0000002500257308 */ /* 0x000fe20000002400 */
[----:B------:R-:W-:Y:S01]  /*6d60*/  I2FP.F32.S32 R140, R19 ;  /* 0x00000013008c7245 */ /* 0x000fe20000201400 */
[----:B------:R-:W-:Y:S01]  /*6d70*/  HMMA.16816.F32 R60, R68, R76, R60 ;  /* 0x0000004c443c723c */ /* 0x000fe2000000183c */
[C---:B------:R-:W-:Y:S02]  /*6d80*/  VIADD R71, R2.reuse, 0xffffff00 ;  /* 0xffffff0002477836 */ /* 0x040fe40000000000 */
[----:B------:R-:W-:Y:S02]  /*6d90*/  VIADD R69, R2, 0xffffff20 ;  /* 0xffffff2002457836 */ /* 0x000fe40000000000 */
[----:B--2---:R-:W-:Y:S01]  /*6da0*/  FFMA.FTZ R140, R88, R140, R27 ;  /* 0x0000008c588c7223 */ /* 0x004fe2000001001b */
[----:B------:R-:W-:Y:S01]  /*6db0*/  VIADD R27, R2, 0xffffff30 ;  /* 0xffffff30021b7836 */ /* 0x000fe20000000000 */
[----:B------:R-:W-:Y:S01]  /*6dc0*/  I2FP.F32.S32 R20, R71 ;  /* 0x0000004700147245 */ /* 0x000fe20000201400 */
[----:B------:R-:W-:Y:S01]  /*6dd0*/  MUFU.TANH R79, R79 ;  /* 0x0000004f004f7308 */ /* 0x000fe20000002400 */
[----:B------:R-:W-:-:S02]  /*6de0*/  ISETP.GE.AND P0, PT, R71, R122, PT ;  /* 0x0000007a4700720c */ /* 0x000fc40003f06270 */
[----:B------:R-:W-:Y:S01]  /*6df0*/  ISETP.GE.AND P2, PT, R71, R0, PT ;  /* 0x000000004700720c */ /* 0x000fe20003f46270 */
[----:B-1----:R-:W-:Y:S01]  /*6e00*/  FFMA.FTZ R57, R88, R20, R57 ;  /* 0x0000001458397223 */ /* 0x002fe20000010039 */
[----:B------:R-:W-:Y:S01]  /*6e10*/  I2FP.F32.S32 R71, R71 ;  /* 0x0000004700477245 */ /* 0x000fe20000201400 */
[----:B------:R-:W-:Y:S01]  /*6e20*/  FMUL.FTZ R72, R72, UR10 ;  /* 0x0000000a48487c20 */ /* 0x000fe20008410000 */
[-C--:B------:R-:W-:Y:S01]  /*6e30*/  I2FP.F32.S32 R16, R69.reuse ;  /* 0x0000004500107245 */ /* 0x080fe20000201400 */
[----:B------:R1:W-:Y:S01]  /*6e40*/  MUFU.TANH R77, R10 ;  /* 0x0000000a004d7308 */ /* 0x0003e20000002400 */
[----:B------:R-:W-:Y:S01]  /*6e50*/  I2FP.F32.S32 R134, R69 ;  /* 0x0000004500867245 */ /* 0x000fe20000201400 */
[C---:B---3--:R-:W-:Y:S01]  /*6e60*/  FFMA.FTZ R59, R88.reuse, R71, R59 ;  /* 0x00000047583b7223 */ /* 0x048fe2000001003b */
[----:B------:R-:W-:Y:S01]  /*6e70*/  I2FP.F32.S32 R20, R19 ;  /* 0x0000001300147245 */ /* 0x000fe20000201400 */
[C---:B------:R-:W-:Y:S01]  /*6e80*/  FFMA.FTZ R29, R88.reuse, R16, R29 ;  /* 0x00000010581d7223 */ /* 0x040fe2000001001d */
[----:B------:R-:W-:Y:S01]  /*6e90*/  I2FP.F32.S32 R64, R27 ;  /* 0x0000001b00407245 */ /* 0x000fe20000201400 */
[----:B------:R-:W-:Y:S01]  /*6ea0*/  FFMA.FTZ R134, R88, R134, R33 ;  /* 0x0000008658867223 */ /* 0x000fe20000010021 */
[----:B------:R-:W-:Y:S01]  /*6eb0*/  FSEL R16, R57, -INF , !P0 ;  /* 0xff80000039107808 */ /* 0x000fe20004000000 */
[----:B------:R-:W-:Y:S01]  /*6ec0*/  VIADD R33, R2, 0xffffff21 ;  /* 0xffffff2102217836 */ /* 0x000fe20000000000 */
[----:B------:R-:W-:Y:S01]  /*6ed0*/  FSEL R17, R59, -INF , !P2 ;  /* 0xff8000003b117808 */ /* 0x000fe20005000000 */
[C---:B------:R-:W-:Y:S01]  /*6ee0*/  FFMA.FTZ R141, R88.reuse, R20, R141 ;  /* 0x00000014588d7223 */ /* 0x040fe2000001008d */
[C---:B------:R-:W-:Y:S01]  /*6ef0*/  ISETP.GE.AND P0, PT, R19.reuse, R122, PT ;  /* 0x0000007a1300720c */ /* 0x040fe20003f06270 */
[----:B------:R-:W-:Y:S01]  /*6f00*/  FFMA.FTZ R64, R88, R64, R23 ;  /* 0x0000004058407223 */ /* 0x000fe20000010017 */
[----:B------:R-:W-:Y:S01]  /*6f10*/  ISETP.GE.AND P2, PT, R19, R0, PT ;  /* 0x000000001300720c */ /* 0x000fe20003f46270 */
[C---:B------:R-:W-:Y:S01]  /*6f20*/  VIADD R19, R2.reuse, 0xffffff29 ;  /* 0xffffff2902137836 */ /* 0x040fe20000000000 */
[C---:B------:R-:W-:Y:S01]  /*6f30*/  ISETP.GE.AND P1, PT, R69.reuse, R122, PT ;  /* 0x0000007a4500720c */ /* 0x040fe20003f26270 */
[----:B------:R-:W-:Y:S01]  /*6f40*/  VIADD R23, R2, 0xffffff31 ;  /* 0xffffff3102177836 */ /* 0x000fe20000000000 */
[----:B------:R-:W-:Y:S01]  /*6f50*/  ISETP.GE.AND P5, PT, R69, R0, PT ;  /* 0x000000004500720c */ /* 0x000fe20003fa6270 */
[----:B------:R-:W-:Y:S01]  /*6f60*/  FMUL.FTZ R71, R11, UR10 ;  /* 0x0000000a0b477c20 */ /* 0x000fe20008410000 */
[----:B------:R-:W-:Y:S01]  /*6f70*/  FSEL R134, R134, -INF , !P1 ;  /* 0xff80000086867808 */ /* 0x000fe20004800000 */
[----:B------:R-:W-:Y:S01]  /*6f80*/  FMUL.FTZ R11, R4, UR10 ;  /* 0x0000000a040b7c20 */ /* 0x000fe20008410000 */
[----:B------:R-:W-:Y:S01]  /*6f90*/  FSEL R137, R29, -INF , !P5 ;  /* 0xff8000001d897808 */ /* 0x000fe20006800000 */
[----:B------:R-:W-:Y:S01]  /*6fa0*/  FMUL.FTZ R69, R6, UR10 ;  /* 0x0000000a06457c20 */ /* 0x000fe20008410000 */
[----:B------:R-:W-:Y:S01]  /*6fb0*/  I2FP.F32.S32 R136, R33 ;  /* 0x0000002100887245 */ /* 0x000fe20000201400 */
[----:B------:R-:W-:Y:S01]  /*6fc0*/  MUFU.TANH R71, R71 ;  /* 0x0000004700477308 */ /* 0x000fe20000002400 */
[----:B------:R-:W-:Y:S01]  /*6fd0*/  ISETP.GE.AND P6, PT, R33, R122, PT ;  /* 0x0000007a2100720c */ /* 0x000fe20003fc6270 */
[----:B-1----:R-:W-:Y:S01]  /*6fe0*/  FMUL.FTZ R10, R61, UR10 ;  /* 0x0000000a3d0a7c20 */ /* 0x002fe20008410000 */
[----:B------:R-:W-:Y:S01]  /*6ff0*/  ISETP.GE.AND P4, PT, R33, R0, PT ;  /* 0x000000002100720c */ /* 0x000fe20003f86270 */
[----:B------:R-:W-:Y:S01]  /*7000*/  FFMA.FTZ R136, R88, R136, R25 ;  /* 0x0000008858887223 */ /* 0x000fe20000010019 */
[C---:B------:R-:W-:Y:S01]  /*7010*/  ISETP.GE.AND P1, PT, R19.reuse, R122, PT ;  /* 0x0000007a1300720c */ /* 0x040fe20003f26270 */
[----:B------:R-:W-:Y:S01]  /*7020*/  FMUL.FTZ R60, R60, UR10 ;  /* 0x0000000a3c3c7c20 */ /* 0x000fe20008410000 */
[----:B------:R-:W-:Y:S01]  /*7030*/  ISETP.GE.AND P5, PT, R19, R0, PT ;  /* 0x000000001300720c */ /* 0x000fe20003fa6270 */
[----:B------:R-:W1:Y:S01]  /*7040*/  MUFU.TANH R25, R22 ;  /* 0x0000001600197308 */ /* 0x000e620000002400 */
[-C--:B------:R-:W-:Y:S01]  /*7050*/  I2FP.F32.S32 R138, R19.reuse ;  /* 0x00000013008a7245 */ /* 0x080fe20000201400 */
[----:B------:R-:W-:Y:S01]  /*7060*/  FMUL.FTZ R63, R63, UR10 ;  /* 0x0000000a3f3f7c20 */ /* 0x000fe20008410000 */
[----:B------:R-:W-:Y:S01]  /*7070*/  I2FP.F32.S32 R18, R19 ;  /* 0x0000001300127245 */ /* 0x000fe20000201400 */
[----:B------:R-:W-:Y:S01]  /*7080*/  FMUL.FTZ R75, R75, UR10 ;  /* 0x0000000a4b4b7c20 */ /* 0x000fe20008410000 */
[----:B------:R-:W-:Y:S01]  /*7090*/  I2FP.F32.S32 R33, R33 ;  /* 0x0000002100217245 */ /* 0x000fe20000201400 */
[----:B------:R-:W-:Y:S01]  /*70a0*/  FFMA.FTZ R138, R88, R138, R21 ;  /* 0x0000008a588a7223 */ /* 0x000fe20000010015 */
[----:B------:R-:W-:Y:S01]  /*70b0*/  FSEL R140, R140, -INF , !P0 ;  /* 0xff8000008c8c7808 */ /* 0x000fe20004000000 */
[----:B------:R2:W3:Y:S01]  /*70c0*/  MUFU.TANH R19, R12 ;  /* 0x0000000c00137308 */ /* 0x0004e20000002400 */
[----:B------:R-:W-:Y:S01]  /*70d0*/  FSEL R141, R141, -INF , !P2 ;  /* 0xff8000008d8d7808 */ /* 0x000fe20005000000 */
[----:B------:R-:W-:Y:S01]  /*70e0*/  FFMA.FTZ R139, R88, R33, R139 ;  /* 0x00000021588b7223 */ /* 0x000fe2000001008b */
[-C--:B------:R-:W-:Y:S01]  /*70f0*/  I2FP.F32.S32 R66, R23.reuse ;  /* 0x0000001700427245 */ /* 0x080fe20000201400 */
[----:B------:R-:W-:Y:S01]  /*7100*/  FMUL.FTZ R21, R13, UR10 ;  /* 0x0000000a0d157c20 */ /* 0x000fe20008410000 */
[C---:B------:R-:W-:Y:S01]  /*7110*/  ISETP.GE.AND P0, PT, R23.reuse, R122, PT ;  /* 0x0000007a1700720c */ /* 0x040fe20003f06270 */
[----:B------:R-:W-:Y:S01]  /*7120*/  VIADD R13, R2, 0xffffff38 ;  /* 0xffffff38020d7836 */ /* 0x000fe20000000000 */
[----:B------:R-:W-:Y:S01]  /*7130*/  ISETP.GE.AND P2, PT, R23, R0, PT ;  /* 0x000000001700720c */ /* 0x000fe20003f46270 */
[----:B------:R-:W-:Y:S01]  /*7140*/  MUFU.TANH R11, R11 ;  /* 0x0000000b000b7308 */ /* 0x000fe20000002400 */
[----:B------:R-:W-:Y:S01]  /*7150*/  FSEL R136, R136, -INF , !P6 ;  /* 0xff80000088887808 */ /* 0x000fe20007000000 */
[C---:B-1----:R-:W-:Y:S01]  /*7160*/  FFMA.FTZ R66, R88.reuse, R66, R25 ;  /* 0x0000004258427223 */ /* 0x042fe20000010019 */
[----:B------:R-:W-:Y:S01]  /*7170*/  FSEL R139, R139, -INF , !P4 ;  /* 0xff8000008b8b7808 */ /* 0x000fe20006000000 */
[----:B------:R-:W-:Y:S01]  /*7180*/  FFMA.FTZ R133, R88, R18, R133 ;  /* 0x0000001258857223 */ /* 0x000fe20000010085 */
[C---:B------:R-:W-:Y:S01]  /*7190*/  ISETP.GE.AND P6, PT, R27.reuse, R122, PT ;  /* 0x0000007a1b00720c */ /* 0x040fe20003fc6270 */
[----:B------:R-:W-:Y:S01]  /*71a0*/  VIADD R25, R2, 0xffffff41 ;  /* 0xffffff4102197836 */ /* 0x000fe20000000000 */
[----:B------:R-:W-:Y:S01]  /*71b0*/  ISETP.GE.AND P4, PT, R27, R0, PT ;  /* 0x000000001b00720c */ /* 0x000fe20003f86270 */
[----:B------:R-:W-:Y:S01]  /*71c0*/  MUFU.TANH R21, R21 ;  /* 0x0000001500157308 */ /* 0x000fe20000002400 */
[----:B--2---:R-:W-:Y:S01]  /*71d0*/  I2FP.F32.S32 R12, R23 ;  /* 0x00000017000c7245 */ /* 0x004fe20000201400 */
[----:B------:R-:W-:Y:S01]  /*71e0*/  FMUL.FTZ R23, R8, UR10 ;  /* 0x0000000a08177c20 */ /* 0x000fe20008410000 */
[----:B------:R-:W-:Y:S01]  /*71f0*/  I2FP.F32.S32 R27, R27 ;  /* 0x0000001b001b7245 */ /* 0x000fe20000201400 */
[----:B------:R-:W-:Y:S01]  /*7200*/  FMUL.FTZ R62, R62, UR10 ;  /* 0x0000000a3e3e7c20 */ /* 0x000fe20008410000 */
[----:B------:R-:W-:Y:S01]  /*7210*/  I2FP.F32.S32 R120, R13 ;  /* 0x0000000d00787245 */ /* 0x000fe20000201400 */
[----:B------:R-:W-:Y:S01]  /*7220*/  FFMA.FTZ R79, R88, R12, R79 ;  /* 0x0000000c584f7223 */ /* 0x000fe2000001004f */
[----:B------:R-:W-:Y:S01]  /*7230*/  FMUL.FTZ R12, R9, UR10 ;  /* 0x0000000a090c7c20 */ /* 0x000fe20008410000 */
[----:B------:R-:W1:Y:S01]  /*7240*/  MUFU.TANH R23, R23 ;  /* 0x0000001700177308 */ /* 0x000e620000002400 */
[----:B------:R-:W-:-:S02]  /*7250*/  VIADD R9, R2, 0xffffff40 ;  /* 0xffffff4002097836 */ /* 0x000fc40000000000 */
[C---:B------:R-:W-:Y:S01]  /*7260*/  FFMA.FTZ R121, R88.reuse, R27, R121 ;  /* 0x0000001b58797223 */ /* 0x040fe20000010079 */
[----:B---3--:R-:W-:Y:S01]  /*7270*/  FFMA.FTZ R120, R88, R120, R19 ;  /* 0x0000007858787223 */ /* 0x008fe20000010013 */
[----:B------:R-:W-:Y:S01]  /*7280*/  I2FP.F32.S32 R8, R13 ;  /* 0x0000000d00087245 */ /* 0x000fe20000201400 */
[C---:B------:R-:W-:Y:S01]  /*7290*/  VIADD R19, R2.reuse, 0xffffff39 ;  /* 0xffffff3902137836 */ /* 0x040fe20000000000 */
[----:B------:R-:W-:Y:S01]  /*72a0*/  I2FP.F32.S32 R130, R9 ;  /* 0x0000000900827245 */ /* 0x000fe20000201400 */
[----:B------:R-:W-:Y:S01]  /*72b0*/  VIADD R27, R2, 0xffffff10 ;  /* 0xffffff10021b7836 */ /* 0x000fe20000000000 */
[----:B------:R-:W-:Y:S01]  /*72c0*/  FSEL R64, R64, -INF , !P6 ;  /* 0xff80000040407808 */ /* 0x000fe20007000000 */
[----:B------:R-:W-:Y:S01]  /*72d0*/  FFMA.FTZ R129, R88, R8, R129 ;  /* 0x0000000858817223 */ /* 0x000fe20000010081 */
[----:B------:R-:W-:Y:S01]  /*72e0*/  FSEL R121, R121, -INF , !P4 ;  /* 0xff80000079797808 */ /* 0x000fe20006000000 */
[----:B------:R-:W-:Y:S01]  /*72f0*/  MUFU.TANH R69, R69 ;  /* 0x0000004500457308 */ /* 0x000fe20000002400 */
[----:B------:R-:W-:Y:S01]  /*7300*/  I2FP.F32.S32 R132, R19 ;  /* 0x0000001300847245 */ /* 0x000fe20000201400 */
[----:B------:R-:W-:Y:S01]  /*7310*/  FMUL.FTZ R73, R73, UR10 ;  /* 0x0000000a49497c20 */ /* 0x000fe20008410000 */
[----:B------:R-:W-:-:S02]  /*7320*/  ISETP.GE.AND P6, PT, R19, R122, PT ;  /* 0x0000007a1300720c */ /* 0x000fc40003fc6270 */
[----:B------:R-:W-:Y:S01]  /*7330*/  ISETP.GE.AND P4, PT, R19, R0, PT ;  /* 0x000000001300720c */ /* 0x000fe20003f86270 */
[----:B-1----:R-:W-:Y:S01]  /*7340*/  FFMA.FTZ R130, R88, R130, R23 ;  /* 0x0000008258827223 */ /* 0x002fe20000010017 */
[----:B------:R-:W-:Y:S01]  /*7350*/  I2FP.F32.S32 R8, R19 ;  /* 0x0000001300087245 */ /* 0x000fe20000201400 */
[----:B------:R-:W-:Y:S01]  /*7360*/  FMUL.FTZ R19, R5, UR10 ;  /* 0x0000000a05137c20 */ /* 0x000fe20008410000 */
[----:B------:R-:W-:Y:S01]  /*7370*/  VIADD R23, R2, 0xffffff48 ;  /* 0xffffff4802177836 */ /* 0x000fe20000000000 */
[----:B------:R-:W-:Y:S01]  /*7380*/  FSEL R66, R66, -INF , !P0 ;  /* 0xff80000042427808 */ /* 0x000fe20004000000 */
[C---:B------:R-:W-:Y:S01]  /*7390*/  FFMA.FTZ R132, R88.reuse, R132, R21 ;  /* 0x0000008458847223 */ /* 0x040fe20000010015 */
[----:B------:R-:W-:Y:S01]  /*73a0*/  FSEL R79, R79, -INF , !P2 ;  /* 0xff8000004f4f7808 */ /* 0x000fe20005000000 */
[----:B------:R-:W-:Y:S01]  /*73b0*/  FMUL.FTZ R21, R7, UR10 ;  /* 0x0000000a07157c20 */ /* 0x000fe20008410000 */
[----:B------:R-:W1:Y:S01]  /*73c0*/  MUFU.TANH R19, R19 ;  /* 0x0000001300137308 */ /* 0x000e620000002400 */
[----:B------:R-:W-:Y:S01]  /*73d0*/  I2FP.F32.S32 R6, R23 ;  /* 0x0000001700067245 */ /* 0x000fe20000201400 */
[----:B------:R-:W-:Y:S01]  /*73e0*/  FFMA.FTZ R131, R88, R8, R131 ;  /* 0x0000000858837223 */ /* 0x000fe20000010083 */
[C---:B------:R-:W-:Y:S01]  /*73f0*/  ISETP.GE.AND P0, PT, R9.reuse, R122, PT ;  /* 0x0000007a0900720c */ /* 0x040fe20003f06270 */
[----:B------:R-:W-:Y:S01]  /*7400*/  FMUL.FTZ R5, R54, UR10 ;  /* 0x0000000a36057c20 */ /* 0x000fe20008410000 */
[----:B------:R-:W-:Y:S01]  /*7410*/  ISETP.GE.AND P2, PT, R9, R0, PT ;  /* 0x000000000900720c */ /* 0x000fe20003f46270 */
[----:B------:R-:W-:Y:S01]  /*7420*/  FFMA.FTZ R6, R88, R6, R11 ;  /* 0x0000000658067223 */ /* 0x000fe2000001000b */
[----:B------:R-:W-:Y:S01]  /*7430*/  I2FP.F32.S32 R4, R9 ;  /* 0x0000000900047245 */ /* 0x000fe20000201400 */
[----:B------:R-:W-:Y:S01]  /*7440*/  FMUL.FTZ R9, R52, UR10 ;  /* 0x0000000a34097c20 */ /* 0x000fe20008410000 */
[----:B------:R-:W-:Y:S01]  /*7450*/  VIADD R11, R2, 0xffffff49 ;  /* 0xffffff49020b7836 */ /* 0x000fe20000000000 */
[----:B------:R-:W-:Y:S01]  /*7460*/  FSEL R138, R138, -INF , !P1 ;  /* 0xff8000008a8a7808 */ /* 0x000fe20004800000 */
[----:B------:R-:W2:Y:S01]  /*7470*/  MUFU.TANH R21, R21 ;  /* 0x0000001500157308 */ /* 0x000ea20000002400 */
[----:B------:R-:W-:Y:S01]  /*7480*/  FSEL R133, R133, -INF , !P5 ;  /* 0xff80000085857808 */ /* 0x000fe20006800000 */
[----:B------:R-:W-:Y:S01]  /*7490*/  FFMA.FTZ R77, R88, R4, R77 ;  /* 0x00000004584d7223 */ /* 0x000fe2000001004d */
[----:B------:R-:W-:Y:S01]  /*74a0*/  ISETP.GE.AND P1, PT, R13, R122, PT ;  /* 0x0000007a0d00720c */ /* 0x000fe20003f26270 */
[----:B------:R-:W-:Y:S01]  /*74b0*/  FMUL.FTZ R7, R53, UR10 ;  /* 0x0000000a35077c20 */ /* 0x000fe20008410000 */
[----:B------:R-:W-:-:S02]  /*74c0*/  ISETP.GE.AND P5, PT, R13, R0, PT ;  /* 0x000000000d00720c */ /* 0x000fc40003fa6270 */
[----:B------:R-:W-:Y:S01]  /*74d0*/  I2FP.F32.S32 R124, R11 ;  /* 0x0000000b007c7245 */ /* 0x000fe20000201400 */
[----:B------:R-:W-:Y:S01]  /*74e0*/  MUFU.TANH R9, R9 ;  /* 0x0000000900097308 */ /* 0x000fe20000002400 */
[----:B------:R-:W-:Y:S02]  /*74f0*/  FSEL R132, R132, -INF , !P6 ;  /* 0xff80000084847808 */ /* 0x000fe40007000000 */
[----:B------:R-:W-:Y:S01]  /*7500*/  FSEL R131, R131, -INF , !P4 ;  /* 0xff80000083837808 */ /* 0x000fe20006000000 */
[----:B-1----:R-:W-:Y:S01]  /*7510*/  FFMA.FTZ R124, R88, R124, R19 ;  /* 0x0000007c587c7223 */ /* 0x002fe20000010013 */
[----:B------:R-:W-:Y:S01]  /*7520*/  VIADD R19, R2, 0xffffff50 ;  /* 0xffffff5002137836 */ /* 0x000fe20000000000 */
[----:B------:R-:W-:Y:S02]  /*7530*/  FSEL R120, R120, -INF , !P1 ;  /* 0xff80000078787808 */ /* 0x000fe40004800000 */
[----:B------:R-:W1:Y:S01]  /*7540*/  MUFU.TANH R13, R12 ;  /* 0x0000000c000d7308 */ /* 0x000e620000002400 */
[----:B------:R-:W-:-:S02]  /*7550*/  FSEL R129, R129, -INF , !P5 ;  /* 0xff80000081817808 */ /* 0x000fc40006800000 */
[C---:B------:R-:W-:Y:S02]  /*7560*/  ISETP.GE.AND P6, PT, R23.reuse, R122, PT ;  /* 0x0000007a1700720c */ /* 0x040fe40003fc6270 */
[----:B------:R-:W-:Y:S02]  /*7570*/  ISETP.GE.AND P4, PT, R23, R0, PT ;  /* 0x000000001700720c */ /* 0x000fe40003f86270 */
[----:B------:R-:W-:Y:S01]  /*7580*/  I2FP.F32.S32 R128, R25 ;  /* 0x0000001900807245 */ /* 0x000fe20000201400 */
[----:B------:R-:W-:Y:S01]  /*7590*/  MUFU.TANH R5, R5 ;  /* 0x0000000500057308 */ /* 0x000fe20000002400 */
[C---:B------:R-:W-:Y:S02]  /*75a0*/  ISETP.GE.AND P1, PT, R25.reuse, R122, PT ;  /* 0x0000007a1900720c */ /* 0x040fe40003f26270 */
[----:B------:R-:W-:Y:S02]  /*75b0*/  ISETP.GE.AND P5, PT, R25, R0, PT ;  /* 0x000000001900720c */ /* 0x000fe40003fa6270 */
[----:B------:R-:W-:-:S02]  /*75c0*/  I2FP.F32.S32 R23, R23 ;  /* 0x0000001700177245 */ /* 0x000fc40000201400 */
[----:B------:R-:W-:Y:S01]  /*75d0*/  I2FP.F32.S32 R4, R11 ;  /* 0x0000000b00047245 */ /* 0x000fe20000201400 */
[----:B------:R-:W3:Y:S01]  /*75e0*/  MUFU.TANH R7, R7 ;  /* 0x0000000700077308 */ /* 0x000ee20000002400 */
[----:B------:R-:W-:Y:S01]  /*75f0*/  I2FP.F32.S32 R78, R19 ;  /* 0x00000013004e7245 */ /* 0x000fe20000201400 */
[C---:B------:R-:W-:Y:S01]  /*7600*/  FFMA.FTZ R69, R88.reuse, R23, R69 ;  /* 0x0000001758457223 */ /* 0x040fe20000010045 */
[----:B------:R-:W-:Y:S01]  /*7610*/  I2FP.F32.S32 R25, R25 ;  /* 0x0000001900197245 */ /* 0x000fe20000201400 */
[C---:B--2---:R-:W-:Y:S01]  /*7620*/  FFMA.FTZ R4, R88.reuse, R4, R21 ;  /* 0x0000000458047223 */ /* 0x044fe20000010015 */
[C---:B-1----:R-:W-:Y:S01]  /*7630*/  FFMA.FTZ R128, R88.reuse, R128, R13 ;  /* 0x0000008058807223 */ /* 0x042fe2000001000d */
[----:B------:R-:W-:Y:S01]  /*7640*/  FFMA.FTZ R78, R88, R78, R9 ;  /* 0x0000004e584e7223 */ /* 0x000fe20000010009 */
[----:B------:R-:W-:Y:S02]  /*7650*/  VIADD R9, R2, 0xffffff51 ;  /* 0xffffff5102097836 */ /* 0x000fe40000000000 */
[----:B------:R-:W-:Y:S01]  /*7660*/  FFMA.FTZ R71, R88, R25, R71 ;  /* 0x0000001958477223 */ /* 0x000fe20000010047 */
[----:B------:R-:W-:Y:S01]  /*7670*/  FMUL.FTZ R21, R74, UR10 ;  /* 0x0000000a4a157c20 */ /* 0x000fe20008410000 */
[----:B------:R-:W-:Y:S01]  /*7680*/  FSEL R130, R130, -INF , !P0 ;  /* 0xff80000082827808 */ /* 0x000fe20004000000 */
[----:B------:R-:W-:Y:S01]  /*7690*/  MUFU.TANH R39, R39 ;  /* 0x0000002700277308 */ /* 0x000fe20000002400 */
[----:B------:R-:W-:Y:S01]  /*76a0*/  FSEL R77, R77, -INF , !P2 ;  /* 0xff8000004d4d7808 */ /* 0x000fe20005000000 */
[C---:B------:R-:W-:Y:S01]  /*76b0*/  VIADD R23, R2.reuse, 0xffffff01 ;  /* 0xffffff0102177836 */ /* 0x040fe20000000000 */
[C---:B------:R-:W-:Y:S01]  /*76c0*/  ISETP.GE.AND P0, PT, R11.reuse, R122, PT ;  /* 0x0000007a0b00720c */ /* 0x040fe20003f06270 */
[----:B------:R-:W-:Y:S01]  /*76d0*/  VIADD R25, R2, 0xffffff11 ;  /* 0xffffff1102197836 */ /* 0x000fe20000000000 */
[----:B------:R-:W-:Y:S01]  /*76e0*/  ISETP.GE.AND P2, PT, R11, R0, PT ;  /* 0x000000000b00720c */ /* 0x000fe20003f46270 */
[----:B------:R-:W-:Y:S01]  /*76f0*/  FMUL.FTZ R11, R82, UR10 ;  /* 0x0000000a520b7c20 */ /* 0x000fe20008410000 */
[----:B------:R-:W-:Y:S01]  /*7700*/  FSEL R82, R6, -INF , !P6 ;  /* 0xff80000006527808 */ /* 0x000fe20007000000 */
[----:B------:R-:W-:Y:S01]  /*7710*/  MUFU.TANH R21, R21 ;  /* 0x0000001500157308 */ /* 0x000fe20000002400 */
[----:B------:R-:W-:Y:S01]  /*7720*/  FSEL R69, R69, -INF , !P4 ;  /* 0xff80000045457808 */ /* 0x000fe20006000000 */
[----:B------:R-:W-:Y:S01]  /*7730*/  FMUL.FTZ R13, R49, UR10 ;  /* 0x0000000a310d7c20 */ /* 0x000fe20008410000 */
[----:B------:R-:W-:-:S02]  /*7740*/  FSEL R128, R128, -INF , !P1 ;  /* 0xff80000080807808 */ /* 0x000fc40004800000 */
[----:B------:R-:W-:Y:S02]  /*7750*/  FSEL R71, R71, -INF , !P5 ;  /* 0xff80000047477808 */ /* 0x000fe40006800000 */
[C---:B------:R-:W-:Y:S01]  /*7760*/  ISETP.GE.AND P6, PT, R9.reuse, R122, PT ;  /* 0x0000007a0900720c */ /* 0x040fe20003fc6270 */
[----:B------:R-:W-:Y:S01]  /*7770*/  MUFU.TANH R35, R28 ;  /* 0x0000001c00237308 */ /* 0x000fe20000002400 */
[----:B------:R-:W-:Y:S02]  /*7780*/  ISETP.GE.AND P4, PT, R9, R0, PT ;  /* 0x000000000900720c */ /* 0x000fe40003f86270 */
[-C--:B------:R-:W-:Y:S02]  /*7790*/  I2FP.F32.S32 R6, R9.reuse ;  /* 0x0000000900067245 */ /* 0x080fe40000201400 */
[----:B------:R-:W-:Y:S02]  /*77a0*/  I2FP.F32.S32 R8, R9 ;  /* 0x0000000900087245 */ /* 0x000fe40000201400 */
[C---:B------:R-:W-:Y:S01]  /*77b0*/  ISETP.GE.AND P1, PT, R19.reuse, R122, PT ;  /* 0x0000007a1300720c */ /* 0x040fe20003f26270 */
[----:B------:R-:W1:Y:S01]  /*77c0*/  MUFU.TANH R9, R72 ;  /* 0x0000004800097308 */ /* 0x000e620000002400 */
[----:B------:R-:W-:Y:S01]  /*77d0*/  ISETP.GE.AND P5, PT, R19, R0, PT ;  /* 0x000000001300720c */ /* 0x000fe20003fa6270 */
[C---:B---3--:R-:W-:Y:S01]  /*77e0*/  FFMA.FTZ R6, R88.reuse, R6, R7 ;  /* 0x0000000658067223 */ /* 0x048fe20000010007 */
[----:B------:R-:W-:Y:S01]  /*77f0*/  I2FP.F32.S32 R19, R19 ;  /* 0x0000001300137245 */ /* 0x000fe20000201400 */
[----:B------:R-:W-:Y:S01]  /*7800*/  FFMA.FTZ R8, R88, R8, R55 ;  /* 0x0000000858087223 */ /* 0x000fe20000010037 */
[----:B------:R-:W-:Y:S01]  /*7810*/  FSEL R61, R4, -INF , !P2 ;  /* 0xff800000043d7808 */ /* 0x000fe20005000000 */
[----:B------:R-:W-:Y:S01]  /*7820*/  VIADD R7, R2, 0xffffff08 ;  /* 0xffffff0802077836 */ /* 0x000fe20000000000 */
[----:B------:R-:W-:Y:S01]  /*7830*/  FSEL R76, R6, -INF , !P6 ;  /* 0xff800000064c7808 */ /* 0x000fe20007000000 */
[----:B------:R-:W-:Y:S01]  /*7840*/  FFMA.FTZ R5, R88, R19, R5 ;  /* 0x0000001358057223 */ /* 0x000fe20000010005 */
[----:B------:R-:W-:Y:S01]  /*7850*/  VIADD R19, R2, 0xffffff78 ;  /* 0xffffff7802137836 */ /* 0x000fe20000000000 */
[----:B------:R-:W-:Y:S01]  /*7860*/  FSEL R57, R8, -INF , !P4 ;  /* 0xff80000008397808 */ /* 0x000fe20006000000 */
[----:B------:R2:W3:Y:S01]  /*7870*/  MUFU.TANH R151, R30 ;  /* 0x0000001e00977308 */ /* 0x0004e20000002400 */
[----:B------:R-:W-:-:S02]  /*7880*/  FSEL R124, R124, -INF , !P0 ;  /* 0xff8000007c7c7808 */ /* 0x000fc40004000000 */
[----:B------:R-:W-:Y:S02]  /*7890*/  I2FP.F32.S32 R4, R19 ;  /* 0x0000001300047245 */ /* 0x000fe40000201400 */
[C---:B------:R-:W-:Y:S02]  /*78a0*/  ISETP.GE.AND P6, PT, R7.reuse, R122, PT ;  /* 0x0000007a0700720c */ /* 0x040fe40003fc6270 */
[----:B------:R-:W-:Y:S01]  /*78b0*/  ISETP.GE.AND P4, PT, R7, R0, PT ;  /* 0x000000000700720c */ /* 0x000fe20003f86270 */
[CC--:B-1----:R-:W-:Y:S01]  /*78c0*/  FFMA.FTZ R40, R88.reuse, R4.reuse, R9 ;  /* 0x0000000458287223 */ /* 0x0c2fe20000010009 */
[----:B------:R-:W-:Y:S01]  /*78d0*/  I2FP.F32.S32 R8, R7 ;  /* 0x0000000700087245 */ /* 0x000fe20000201400 */
[----:B------:R-:W-:Y:S01]  /*78e0*/  FFMA.FTZ R21, R88, R4, R21 ;  /* 0x0000000458157223 */ /* 0x000fe20000010015 */
[C---:B------:R-:W-:Y:S01]  /*78f0*/  ISETP.GE.AND P0, PT, R19.reuse, R122, PT ;  /* 0x0000007a1300720c */ /* 0x040fe20003f06270 */
[----:B------:R-:W-:Y:S01]  /*7900*/  VIADD R7, R2, 0xffffff09 ;  /* 0xffffff0902077836 */ /* 0x000fe20000000000 */
[----:B------:R-:W-:Y:S01]  /*7910*/  ISETP.GE.AND P2, PT, R19, R0, PT ;  /* 0x000000001300720c */ /* 0x000fe20003f46270 */
[----:B------:R-:W-:Y:S01]  /*7920*/  MUFU.TANH R15, R15 ;  /* 0x0000000f000f7308 */ /* 0x000fe20000002400 */
[----:B------:R-:W-:Y:S01]  /*7930*/  I2FP.F32.S32 R12, R23 ;  /* 0x00000017000c7245 */ /* 0x000fe20000201400 */
[----:B------:R-:W-:Y:S01]  /*7940*/  FFMA.FTZ R4, R88, R8, R135 ;  /* 0x0000000858047223 */ /* 0x000fe20000010087 */
[----:B------:R-:W-:-:S02]  /*7950*/  FSEL R40, R40, -INF , !P0 ;  /* 0xff80000028287808 */ /* 0x000fc40004000000 */
[----:B------:R-:W-:Y:S01]  /*7960*/  FSEL R33, R21, -INF , !P2 ;  /* 0xff80000015217808 */ /* 0x000fe20005000000 */
[C---:B------:R-:W-:Y:S01]  /*7970*/  FFMA.FTZ R6, R88.reuse, R12, R41 ;  /* 0x0000000c58067223 */ /* 0x040fe20000010029 */
[C---:B------:R-:W-:Y:S01]  /*7980*/  ISETP.GE.AND P0, PT, R7.reuse, R122, PT ;  /* 0x0000007a0700720c */ /* 0x040fe20003f06270 */
[----:B------:R-:W-:Y:S01]  /*7990*/  FFMA.FTZ R9, R88, R12, R43 ;  /* 0x0000000c58097223 */ /* 0x000fe2000001002b */
[----:B------:R-:W-:Y:S01]  /*79a0*/  ISETP.GE.AND P2, PT, R7, R0, PT ;  /* 0x000000000700720c */ /* 0x000fe20003f46270 */
[----:B------:R-:W1:Y:S01]  /*79b0*/  MUFU.TANH R19, R48 ;  /* 0x0000003000137308 */ /* 0x000e620000002400 */
[----:B------:R-:W-:Y:S01]  /*79c0*/  FSEL R78, R78, -INF , !P1 ;  /* 0xff8000004e4e7808 */ /* 0x000fe20004800000 */
[----:B------:R-:W-:Y:S01]  /*79d0*/  VIADD R41, R2, 0xffffff68 ;  /* 0xffffff6802297836 */ /* 0x000fe20000000000 */
[----:B------:R-:W-:Y:S01]  /*79e0*/  FSEL R59, R5, -INF , !P5 ;  /* 0xff800000053b7808 */ /* 0x000fe20006800000 */
[----:B------:R-:W-:Y:S01]  /*79f0*/  FFMA.FTZ R5, R88, R8, R145 ;  /* 0x0000000858057223 */ /* 0x000fe20000010091 */
[----:B------:R-:W-:-:S02]  /*7a00*/  I2FP.F32.S32 R7, R7 ;  /* 0x0000000700077245 */ /* 0x000fc40000201400 */
[C---:B------:R-:W-:Y:S01]  /*7a10*/  ISETP.GE.AND P1, PT, R23.reuse, R122, PT ;  /* 0x0000007a1700720c */ /* 0x040fe20003f26270 */
[----:B------:R-:W4:Y:S01]  /*7a20*/  MUFU.TANH R147, R147 ;  /* 0x0000009300937308 */ /* 0x000f220000002400 */
[----:B------:R-:W-:Y:S01]  /*7a30*/  ISETP.GE.AND P5, PT, R23, R0, PT ;  /* 0x000000001700720c */ /* 0x000fe20003fa6270 */
[-C--:B------:R-:W-:Y:S01]  /*7a40*/  FFMA.FTZ R8, R88, R7.reuse, R37 ;  /* 0x0000000758087223 */ /* 0x080fe20000010025 */
[----:B------:R-:W-:Y:S01]  /*7a50*/  FSEL R6, R6, -INF , !P1 ;  /* 0xff80000006067808 */ /* 0x000fe20004800000 */
[----:B------:R-:W-:Y:S01]  /*7a60*/  FFMA.FTZ R7, R88, R7, R39 ;  /* 0x0000000758077223 */ /* 0x000fe20000010027 */
[----:B------:R-:W-:Y:S01]  /*7a70*/  FSEL R9, R9, -INF , !P5 ;  /* 0xff80000009097808 */ /* 0x000fe20006800000 */
[----:B------:R-:W-:Y:S01]  /*7a80*/  VIADD R37, R2, 0xffffff19 ;  /* 0xffffff1902257836 */ /* 0x000fe20000000000 */
[C---:B------:R-:W-:Y:S01]  /*7a90*/  ISETP.GE.AND P1, PT, R27.reuse, R122, PT ;  /* 0x0000007a1b00720c */ /* 0x040fe20003f26270 */
[----:B------:R-:W5:Y:S01]  /*7aa0*/  MUFU.TANH R23, R50 ;  /* 0x0000003200177308 */ /* 0x000f620000002400 */
[----:B------:R-:W-:-:S02]  /*7ab0*/  ISETP.GE.AND P5, PT, R27, R0, PT ;  /* 0x000000001b00720c */ /* 0x000fc40003fa6270 */
[----:B------:R-:W-:Y:S01]  /*7ac0*/  I2FP.F32.S32 R14, R27 ;  /* 0x0000001b000e7245 */ /* 0x000fe20000201400 */
[----:B------:R-:W-:Y:S01]  /*7ad0*/  VIADD R27, R2, 0xffffff18 ;  /* 0xffffff18021b7836 */ /* 0x000fe20000000000 */
[----:B------:R-:W-:Y:S02]  /*7ae0*/  I2FP.F32.S32 R12, R25 ;  /* 0x00000019000c7245 */ /* 0x000fe40000201400 */
[----:B------:R-:W-:Y:S01]  /*7af0*/  FSEL R4, R4, -INF , !P6 ;  /* 0xff80000004047808 */ /* 0x000fe20007000000 */
[C---:B--2---:R-:W-:Y:S01]  /*7b00*/  FFMA.FTZ R30, R88.reuse, R14, R143 ;  /* 0x0000000e581e7223 */ /* 0x044fe2000001008f */
[----:B------:R-:W-:Y:S01]  /*7b10*/  FSEL R5, R5, -INF , !P4 ;  /* 0xff80000005057808 */ /* 0x000fe20006000000 */
[C---:B------:R-:W-:Y:S01]  /*7b20*/  FFMA.FTZ R28, R88.reuse, R12, R149 ;  /* 0x0000000c581c7223 */ /* 0x040fe20000010095 */
[C---:B------:R-:W-:Y:S01]  /*7b30*/  ISETP.GE.AND P6, PT, R25.reuse, R122, PT ;  /* 0x0000007a1900720c */ /* 0x040fe20003fc6270 */
[----:B------:R-:W-:Y:S01]  /*7b40*/  FFMA.FTZ R29, R88, R12, R155 ;  /* 0x0000000c581d7223 */ /* 0x000fe2000001009b */
[----:B------:R-:W-:Y:S01]  /*7b50*/  ISETP.GE.AND P4, PT, R25, R0, PT ;  /* 0x000000001900720c */ /* 0x000fe20003f86270 */
[----:B------:R-:W-:Y:S01]  /*7b60*/  VIADD R25, R2, 0xffffff58 ;  /* 0xffffff5802197836 */ /* 0x000fe20000000000 */
[----:B------:R-:W-:Y:S01]  /*7b70*/  FSEL R8, R8, -INF , !P0 ;  /* 0xff80000008087808 */ /* 0x000fe20004000000 */
[----:B------:R-:W-:Y:S01]  /*7b80*/  FFMA.FTZ R31, R88, R14, R153 ;  /* 0x0000000e581f7223 */ /* 0x000fe20000010099 */
[----:B------:R-:W-:Y:S01]  /*7b90*/  FSEL R7, R7, -INF , !P2 ;  /* 0xff80000007077808 */ /* 0x000fe20005000000 */
[----:B------:R-:W2:Y:S01]  /*7ba0*/  MUFU.TANH R13, R13 ;  /* 0x0000000d000d7308 */ /* 0x000ea20000002400 */
[----:B------:R-:W-:-:S02]  /*7bb0*/  ISETP.GE.AND P0, PT, R27, R122, PT ;  /* 0x0000007a1b00720c */ /* 0x000fc40003f06270 */
[----:B------:R-:W-:Y:S02]  /*7bc0*/  ISETP.GE.AND P2, PT, R27, R0, PT ;  /* 0x000000001b00720c */ /* 0x000fe40003f46270 */
[----:B------:R-:W-:Y:S02]  /*7bd0*/  I2FP.F32.S32 R27, R27 ;  /* 0x0000001b001b7245 */ /* 0x000fe40000201400 */
[----:B------:R-:W-:Y:S01]  /*7be0*/  I2FP.F32.S32 R14, R37 ;  /* 0x00000025000e7245 */ /* 0x000fe20000201400 */
[----:B------:R-:W2:Y:S01]  /*7bf0*/  MUFU.TANH R51, R51 ;  /* 0x0000003300337308 */ /* 0x000ea20000002400 */
[----:B------:R-:W-:Y:S01]  /*7c00*/  I2FP.F32.S32 R12, R25 ;  /* 0x00000019000c7245 */ /* 0x000fe20000201400 */
[-C--:B------:R-:W-:Y:S01]  /*7c10*/  FFMA.FTZ R26, R88, R27.reuse, R35 ;  /* 0x0000001b581a7223 */ /* 0x080fe20000010023 */
[----:B------:R-:W-:Y:S01]  /*7c20*/  FSEL R28, R28, -INF , !P6 ;  /* 0xff8000001c1c7808 */ /* 0x000fe20007000000 */
[C---:B---3--:R-:W-:Y:S01]  /*7c30*/  FFMA.FTZ R27, R88.reuse, R27, R151 ;  /* 0x0000001b581b7223 */ /* 0x048fe20000010097 */
[----:B------:R-:W-:Y:S01]  /*7c40*/  FSEL R29, R29, -INF , !P4 ;  /* 0xff8000001d1d7808 */ /* 0x000fe20006000000 */
[C---:B-1----:R-:W-:Y:S01]  /*7c50*/  FFMA.FTZ R74, R88.reuse, R12, R19 ;  /* 0x0000000c584a7223 */ /* 0x042fe20000010013 */
[C---:B------:R-:W-:Y:S01]  /*7c60*/  ISETP.GE.AND P6, PT, R25.reuse, R122, PT ;  /* 0x0000007a1900720c */ /* 0x040fe20003fc6270 */
[----:B------:R-:W1:Y:S01]  /*7c70*/  MUFU.TANH R21, R44 ;  /* 0x0000002c00157308 */ /* 0x000e620000002400 */
[----:B------:R-:W-:Y:S01]  /*7c80*/  ISETP.GE.AND P4, PT, R25, R0, PT ;  /* 0x000000001900720c */ /* 0x000fe20003f86270 */
[-C--:B------:R-:W-:Y:S01]  /*7c90*/  FFMA.FTZ R25, R88, R14.reuse, R15 ;  /* 0x0000000e58197223 */ /* 0x080fe2000001000f */
[----:B------:R-:W-:Y:S01]  /*7ca0*/  VIADD R15, R2, 0xffffff59 ;  /* 0xffffff59020f7836 */ /* 0x000fe20000000000 */
[----:B------:R-:W-:Y:S01]  /*7cb0*/  FSEL R26, R26, -INF , !P0 ;  /* 0xff8000001a1a7808 */ /* 0x000fe20004000000 */
[C---:B------:R-:W-:Y:S01]  /*7cc0*/  VIADD R35, R2.reuse, 0xffffff60 ;  /* 0xffffff6002237836 */ /* 0x040fe20000000000 */
[----:B------:R-:W-:Y:S01]  /*7cd0*/  FSEL R27, R27, -INF , !P2 ;  /* 0xff8000001b1b7808 */ /* 0x000fe20005000000 */
[----:B------:R-:W-:Y:S01]  /*7ce0*/  VIADD R19, R2, 0xffffff61 ;  /* 0xffffff6102137836 */ /* 0x000fe20000000000 */
[----:B------:R-:W3:Y:S01]  /*7cf0*/  MUFU.TANH R45, R45 ;  /* 0x0000002d002d7308 */ /* 0x000ee20000002400 */
[----:B------:R-:W-:Y:S01]  /*7d00*/  FSEL R30, R30, -INF , !P1 ;  /* 0xff8000001e1e7808 */ /* 0x000fe20004800000 */
[C---:B----4-:R-:W-:Y:S01]  /*7d10*/  FFMA.FTZ R24, R88.reuse, R14, R147 ;  /* 0x0000000e58187223 */ /* 0x050fe20000010093 */
[----:B------:R-:W-:Y:S01]  /*7d20*/  FSEL R31, R31, -INF , !P5 ;  /* 0xff8000001f1f7808 */ /* 0x000fe20006800000 */
[----:B-----5:R-:W-:Y:S01]  /*7d30*/  FFMA.FTZ R23, R88, R12, R23 ;  /* 0x0000000c58177223 */ /* 0x020fe20000010017 */
[----:B------:R-:W-:-:S02]  /*7d40*/  ISETP.GE.AND P0, PT, R15, R122, PT ;  /* 0x0000007a0f00720c */ /* 0x000fc40003f06270 */
[----:B------:R-:W-:Y:S01]  /*7d50*/  ISETP.GE.AND P2, PT, R15, R0, PT ;  /* 0x000000000f00720c */ /* 0x000fe20003f46270 */
[----:B------:R-:W4:Y:S01]  /*7d60*/  MUFU.TANH R39, R46 ;  /* 0x0000002e00277308 */ /* 0x000f220000002400 */
[C---:B------:R-:W-:Y:S02]  /*7d70*/  ISETP.GE.AND P1, PT, R37.reuse, R122, PT ;  /* 0x0000007a2500720c */ /* 0x040fe40003f26270 */
[----:B------:R-:W-:Y:S02]  /*7d80*/  ISETP.GE.AND P5, PT, R37, R0, PT ;  /* 0x000000002500720c */ /* 0x000fe40003fa6270 */
[----:B------:R-:W-:Y:S02]  /*7d90*/  I2FP.F32.S32 R15, R15 ;  /* 0x0000000f000f7245 */ /* 0x000fe40000201400 */
[----:B------:R-:W-:Y:S01]  /*7da0*/  I2FP.F32.S32 R14, R35 ;  /* 0x00000023000e7245 */ /* 0x000fe20000201400 */
[----:B------:R-:W5:Y:S01]  /*7db0*/  MUFU.TANH R11, R11 ;  /* 0x0000000b000b7308 */ /* 0x000f620000002400 */
[----:B------:R-:W-:Y:S01]  /*7dc0*/  I2FP.F32.S32 R12, R19 ;  /* 0x00000013000c7245 */ /* 0x000fe20000201400 */
[-C--:B--2---:R-:W-:Y:S01]  /*7dd0*/  FFMA.FTZ R72, R88, R15.reuse, R13 ;  /* 0x0000000f58487223 */ /* 0x084fe2000001000d */
[----:B------:R-:W-:Y:S01]  /*7de0*/  FSEL R24, R24, -INF , !P1 ;  /* 0xff80000018187808 */ /* 0x000fe20004800000 */
[C---:B------:R-:W-:Y:S01]  /*7df0*/  FFMA.FTZ R51, R88.reuse, R15, R51 ;  /* 0x0000000f58337223 */ /* 0x040fe20000010033 */
[----:B------:R-:W-:Y:S01]  /*7e00*/  FSEL R25, R25, -INF , !P5 ;  /* 0xff80000019197808 */ /* 0x000fe20006800000 */
[----:B-1----:R-:W-:Y:S01]  /*7e10*/  FFMA.FTZ R70, R88, R14, R21 ;  /* 0x0000000e58467223 */ /* 0x002fe20000010015 */
[----:B------:R-:W-:Y:S01]  /*7e20*/  FSEL R74, R74, -INF , !P6 ;  /* 0xff8000004a4a7808 */ /* 0x000fe20007000000 */
[----:B------:R-:W1:Y:S01]  /*7e30*/  MUFU.TANH R37, R80 ;  /* 0x0000005000257308 */ /* 0x000e620000002400 */
[----:B------:R-:W-:Y:S01]  /*7e40*/  FSEL R53, R23, -INF , !P4 ;  /* 0xff80000017357808 */ /* 0x000fe20006000000 */
[----:B---3--:R-:W-:Y:S01]  /*7e50*/  FFMA.FTZ R45, R88, R12, R45 ;  /* 0x0000000c582d7223 */ /* 0x008fe2000001002d */
[C---:B------:R-:W-:Y:S01]  /*7e60*/  ISETP.GE.AND P1, PT, R35.reuse, R122, PT ;  /* 0x0000007a2300720c */ /* 0x040fe20003f26270 */
[C---:B------:R-:W-:Y:S01]  /*7e70*/  VIADD R21, R2.reuse, 0xffffff70 ;  /* 0xffffff7002157836 */ /* 0x040fe20000000000 */
[----:B------:R-:W-:Y:S01]  /*7e80*/  ISETP.GE.AND P5, PT, R35, R0, PT ;  /* 0x000000002300720c */ /* 0x000fe20003fa6270 */
[C---:B------:R-:W-:Y:S01]  /*7e90*/  VIADD R35, R2.reuse, 0xffffff69 ;  /* 0xffffff6902237836 */ /* 0x040fe20000000000 */
[C---:B------:R-:W-:Y:S01]  /*7ea0*/  ISETP.GE.AND P6, PT, R19.reuse, R122, PT ;  /* 0x0000007a1300720c */ /* 0x040fe20003fc6270 */
[C---:B------:R-:W-:Y:S01]  /*7eb0*/  VIADD R15, R2.reuse, 0xffffff79 ;  /* 0xffffff79020f7836 */ /* 0x040fe20000000000 */
[----:B------:R-:W-:Y:S01]  /*7ec0*/  ISETP.GE.AND P4, PT, R19, R0, PT ;  /* 0x000000001300720c */ /* 0x000fe20003f86270 */
[----:B------:R-:W-:Y:S01]  /*7ed0*/  VIADD R19, R2, 0xffffff71 ;  /* 0xffffff7102137836 */ /* 0x000fe20000000000 */
[----:B------:R-:W2:Y:S01]  /*7ee0*/  MUFU.TANH R13, R60 ;  /* 0x0000003c000d7308 */ /* 0x000ea20000002400 */
[----:B------:R-:W-:Y:S01]  /*7ef0*/  I2FP.F32.S32 R2, R41 ;  /* 0x0000002900027245 */ /* 0x000fe20000201400 */
[----:B----4-:R-:W-:Y:S01]  /*7f00*/  FFMA.FTZ R39, R88, R14, R39 ;  /* 0x0000000e58277223 */ /* 0x010fe20000010027 */
[----:B------:R-:W-:-:S02]  /*7f10*/  FSEL R68, R45, -INF , !P6 ;  /* 0xff8000002d447808 */ /* 0x000fc40007000000 */
[----:B------:R-:W-:Y:S01]  /*7f20*/  FSEL R51, R51, -INF , !P2 ;  /* 0xff80000033337808 */ /* 0x000fe20005000000 */
[C---:B-----5:R-:W-:Y:S01]  /*7f30*/  FFMA.FTZ R45, R88.reuse, R2, R11 ;  /* 0x00000002582d7223 */ /* 0x060fe2000001000b */
[----:B------:R-:W-:Y:S01]  /*7f40*/  ISETP.GE.AND P2, PT, R41, R0, PT ;  /* 0x000000002900720c */ /* 0x000fe20003f46270 */
[----:B------:R-:W-:Y:S01]  /*7f50*/  MUFU.TANH R81, R81 ;  /* 0x0000005100517308 */ /* 0x000fe20000002400 */
[----:B------:R-:W-:Y:S01]  /*7f60*/  FSEL R49, R39, -INF , !P5 ;  /* 0xff80000027317808 */ /* 0x000fe20006800000 */
[----:B-1----:R-:W-:Y:S01]  /*7f70*/  FFMA.FTZ R37, R88, R2, R37 ;  /* 0x0000000258257223 */ /* 0x002fe20000010025 */
[----:B------:R-:W-:Y:S02]  /*7f80*/  FSEL R45, R45, -INF , !P2 ;  /* 0xff8000002d2d7808 */ /* 0x000fe40005000000 */
[C---:B------:R-:W-:Y:S02]  /*7f90*/  ISETP.GE.AND P5, PT, R21.reuse, R122, PT ;  /* 0x0000007a1500720c */ /* 0x040fe40003fa6270 */
[----:B------:R-:W-:Y:S01]  /*7fa0*/  ISETP.GE.AND P2, PT, R21, R0, PT ;  /* 0x000000001500720c */ /* 0x000fe20003f46270 */
[----:B------:R-:W-:Y:S01]  /*7fb0*/  MUFU.TANH R83, R83 ;  /* 0x0000005300537308 */ /* 0x000fe20000002400 */
[----:B------:R-:W-:-:S02]  /*7fc0*/  I2FP.F32.S32 R21, R21 ;  /* 0x0000001500157245 */ /* 0x000fc40000201400 */
[----:B------:R-:W-:Y:S02]  /*7fd0*/  FSEL R72, R72, -INF , !P0 ;  /* 0xff80000048487808 */ /* 0x000fe40004000000 */
[-C--:B------:R-:W-:Y:S01]  /*7fe0*/  ISETP.GE.AND P0, PT, R41, R122.reuse, PT ;  /* 0x0000007a2900720c */ /* 0x080fe20003f06270 */
[----:B--2---:R-:W-:Y:S01]  /*7ff0*/  FFMA.FTZ R13, R88, R21, R13 ;  /* 0x00000015580d7223 */ /* 0x004fe2000001000d */
[----:B------:R-:W-:Y:S01]  /*8000*/  FSEL R70, R70, -INF , !P1 ;  /* 0xff80000046467808 */ /* 0x000fe20004800000 */
[----:B------:R-:W1:Y:S01]  /*8010*/  MUFU.TANH R47, R47 ;  /* 0x0000002f002f7308 */ /* 0x000e620000002400 */
[----:B------:R-:W-:Y:S02]  /*8020*/  FSEL R80, R37, -INF , !P0 ;  /* 0xff80000025507808 */ /* 0x000fe40004000000 */
[C---:B------:R-:W-:Y:S02]  /*8030*/  ISETP.GE.AND P1, PT, R35.reuse, R122, PT ;  /* 0x0000007a2300720c */ /* 0x040fe40003f26270 */
[----:B------:R-:W-:-:S02]  /*8040*/  ISETP.GE.AND P0, PT, R35, R0, PT ;  /* 0x000000002300720c */ /* 0x000fc40003f06270 */
[----:B------:R-:W-:Y:S01]  /*8050*/  FSEL R48, R13, -INF , !P5 ;  /* 0xff8000000d307808 */ /* 0x000fe20006800000 */
[----:B------:R2:W3:Y:S01]  /*8060*/  MUFU.TANH R23, R10 ;  /* 0x0000000a00177308 */ /* 0x0004e20000002400 */
[----:B------:R-:W-:Y:S02]  /*8070*/  ISETP.GT.AND P5, PT, R123, R94, PT ;  /* 0x0000005e7b00720c */ /* 0x000fe40003fa4270 */
[----:B------:R-:W-:Y:S02]  /*8080*/  I2FP.F32.S32 R2, R19 ;  /* 0x0000001300027245 */ /* 0x000fe40000201400 */
[----:B------:R-:W-:-:S03]  /*8090*/  ISETP.GE.AND P6, PT, R19, R122, PT ;  /* 0x0000007a1300720c */ /* 0x000fc60003fc6270 */
[----:B------:R-:W4:Y:S01]  /*80a0*/  MUFU.TANH R41, R62 ;  /* 0x0000003e00297308 */ /* 0x000f220000002400 */
[----:B-1----:R-:W-:-:S05]  /*80b0*/  FFMA.FTZ R47, R88, R12, R47 ;  /* 0x0000000c582f7223 */ /* 0x002fca000001002f */
[----:B------:R-:W-:Y:S02]  /*80c0*/  FSEL R47, R47, -INF , !P4 ;  /* 0xff8000002f2f7808 */ /* 0x000fe40006000000 */
[----:B------:R-:W1:Y:S01]  /*80d0*/  MUFU.TANH R63, R63 ;  /* 0x0000003f003f7308 */ /* 0x000e620000002400 */
[----:B--2---:R-:W-:Y:S01]  /*80e0*/  I2FP.F32.S32 R10, R35 ;  /* 0x00000023000a7245 */ /* 0x004fe20000201400 */
[----:B---3--:R-:W-:Y:S01]  /*80f0*/  FFMA.FTZ R23, R88, R2, R23 ;  /* 0x0000000258177223 */ /* 0x008fe20000010017 */
[----:B------:R-:W-:-:S03]  /*8100*/  ISETP.GE.AND P4, PT, R15, R122, PT ;  /* 0x0000007a0f00720c */ /* 0x000fc60003f86270 */
[CC--:B------:R-:W-:Y:S01]  /*8110*/  FFMA.FTZ R50, R88.reuse, R10.reuse, R81 ;  /* 0x0000000a58327223 */ /* 0x0c0fe20000010051 */
[C---:B------:R-:W-:Y:S01]  /*8120*/  FFMA.FTZ R43, R88.reuse, R10, R83 ;  /* 0x0000000a582b7223 */ /* 0x040fe20000010053 */
[----:B------:R-:W2:Y:S01]  /*8130*/  MUFU.TANH R11, R73 ;  /* 0x00000049000b7308 */ /* 0x000ea20000002400 */
[----:B----4-:R-:W-:Y:S01]  /*8140*/  FFMA.FTZ R39, R88, R21, R41 ;  /* 0x0000001558277223 */ /* 0x010fe20000010029 */
[----:B------:R-:W-:Y:S02]  /*8150*/  FSEL R46, R23, -INF , !P6 ;  /* 0xff800000172e7808 */ /* 0x000fe40007000000 */
[----:B------:R-:W-:Y:S02]  /*8160*/  FSEL R50, R50, -INF , !P1 ;  /* 0xff80000032327808 */ /* 0x000fe40004800000 */
[----:B------:R-:W-:Y:S02]  /*8170*/  FSEL R43, R43, -INF , !P0 ;  /* 0xff8000002b2b7808 */ /* 0x000fe40004000000 */
[----:B------:R-:W3:Y:S01]  /*8180*/  MUFU.TANH R75, R75 ;  /* 0x0000004b004b7308 */ /* 0x000ee20000002400 */
[----:B------:R-:W-:Y:S01]  /*8190*/  BAR.SYNC.DEFER_BLOCKING 0x0 ;  /* 0x0000000000007b1d */ /* 0x000fe20000010000 */
[----:B------:R-:W-:Y:S01]  /*81a0*/  ISETP.GE.AND P1, PT, R19, R0, PT ;  /* 0x000000001300720c */ /* 0x000fe20003f26270 */
[----:B-1----:R-:W-:Y:S01]  /*81b0*/  FFMA.FTZ R37, R88, R2, R63 ;  /* 0x0000000258257223 */ /* 0x002fe2000001003f */
[----:B------:R-:W-:-:S02]  /*81c0*/  ISETP.GE.AND P0, PT, R15, R0, PT ;  /* 0x000000000f00720c */ /* 0x000fc40003f06270 */
[----:B------:R-:W-:Y:S02]  /*81d0*/  I2FP.F32.S32 R0, R15 ;  /* 0x0000000f00007245 */ /* 0x000fe40000201400 */
[----:B------:R-:W-:Y:S02]  /*81e0*/  FSEL R39, R39, -INF , !P2 ;  /* 0xff80000027277808 */ /* 0x000fe40005000000 */
[----:B------:R-:W-:Y:S01]  /*81f0*/  FSEL R37, R37, -INF , !P1 ;  /* 0xff80000025257808 */ /* 0x000fe20004800000 */
[----:B--2---:R-:W-:-:S05]  /*8200*/  FFMA.FTZ R11, R88, R0, R11 ;  /* 0x00000000580b7223 */ /* 0x004fca000001000b */
[----:B------:R-:W-:Y:S01]  /*8210*/  FSEL R38, R11, -INF , !P4 ;  /* 0xff8000000b267808 */ /* 0x000fe20006000000 */
[----:B---3--:R-:W-:-:S05]  /*8220*/  FFMA.FTZ R32, R88, R0, R75 ;  /* 0x0000000058207223 */ /* 0x008fca000001004b */
        /* <DEDUP_REMOVED lines=66> */
.L_x_4491:
[----:B------:R-:W-:Y:S01]  /*8650*/  UMOV UR4, URZ ;  /* 0x000000ff00047c82 */ /* 0x000fe20008000000 */
[----:B------:R-:W-:Y:S01]  /*8660*/  IMAD.SHL.U32 R0, R90, 0x80, RZ ;  /* 0x000000805a007824 */ /* 0x000fe200078e00ff */
[----:B------:R-:W-:-:S05]  /*8670*/  IADD3 R2, P0, PT, RZ, -UR4, RZ ;  /* 0x80000004ff027c10 */ /* 0x000fca000ff1e0ff */
[----:B------:R-:W-:-:S05]  /*8680*/  IMAD.X R0, RZ, RZ, ~R0, P0 ;  /* 0x000000ffff007224 */ /* 0x000fca00000e0e00 */
[----:B------:R-:W-:-:S04]  /*8690*/  SHF.R.S64 R11, R2, 0x1f, R0 ;  /* 0x0000001f020b7819 */ /* 0x000fc80000001000 */
[----:B------:R-:W-:-:S04]  /*86a0*/  IADD3 R112, P0, PT, R11, R112, RZ ;  /* 0x000000700b707210 */ /* 0x000fc80007f1e0ff */
[----:B------:R-:W-:-:S09]  /*86b0*/  LEA.HI.X.SX32 R95, R0, R95, 0x1, P0 ;  /* 0x0000005f005f7211 */ /* 0x000fd200000f0eff */
.L_x_4492:
        /* <DEDUP_REMOVED lines=8> */
[----:B------:R-:W-:Y:S01]  /*8740*/  @!P3 IADD3 R12, P1, P0, R11, R112, R11 ;  /* 0x000000700b0cb210 */ /* 0x000fe2000783e00b */
[----:B------:R-:W-:Y:S01]  /*8750*/  @!P3 IMAD.MOV.U32 R15, RZ, RZ, R95 ;  /* 0x000000ffff0fb224 */ /* 0x000fe200078e005f */
[----:B------:R-:W-:-:S02]  /*8760*/  @!P3 IADD3.X R11, PT, PT, R95, R13, R2, P2, !PT ;  /* 0x0000000d5f0bb210 */ /* 0x000fc400017fe402 */
[----:B------:R-:W-:Y:S02]  /*8770*/  @!P3 IADD3.X R13, PT, PT, R0, R95, R0, P1, P0 ;  /* 0x0000005f000db210 */ /* 0x000fe40000fe0400 */
        /* <DEDUP_REMOVED lines=24> */
.L_x_4494:
[----:B------:R-:W-:Y:S05]  /*8900*/  BSYNC.RECONVERGENT B0 ;  /* 0x0000000000007941 */ /* 0x000fea0003800200 */
.L_x_4493:
[----:B------:R-:W0:Y:S02]  /*8910*/  LDGDEPBAR ;  /* 0x00000000000079af */ /* 0x000e240000000000 */
.L_x_4490:
        /* <DEDUP_REMOVED lines=44> */
[----:B------:R-:W-:Y:S01]  /*8be0*/  FMUL.FTZ R41, R2, UR7 ;  /* 0x0000000702297c20 */ /* 0x000fe20008410000 */
[----:B--2---:R-:W-:-:S04]  /*8bf0*/  FMNMX.FTZ R0, R11, R0, !PT ;  /* 0x000000000b007209 */ /* 0x004fc80007810000 */
        /* <DEDUP_REMOVED lines=8> */
[--C-:B------:R-:W-:Y:S01]  /*8c80*/  FFMA.FTZ R52, R6, UR7, -R41.reuse ;  /* 0x0000000706347c23 */ /* 0x100fe20008010829 */
[----:B------:R-:W-:Y:S01]  /*8c90*/  FADD.FTZ R145, R67, -R4 ;  /* 0x8000000443917221 */ /* 0x000fe20000010000 */
[----:B------:R-:W-:Y:S01]  /*8ca0*/  FSEL R4, R0, RZ, P0 ;  /* 0x000000ff00047208 */ /* 0x000fe20000000000 */
[--C-:B------:R-:W-:Y:S01]  /*8cb0*/  FFMA.FTZ R54, R9, UR7, -R34.reuse ;  /* 0x0000000709367c23 */ /* 0x100fe20008010822 */
[----:B------:R-:W-:Y:S01]  /*8cc0*/  LOP3.LUT P0, RZ, R84, 0x4, RZ, 0xc0, !PT ;  /* 0x0000000454ff7812 */ /* 0x000fe2000780c0ff */
[----:B------:R-:W1:Y:S01]  /*8cd0*/  LDSM.16.MT88.4 R8, [R36+0x3000] ;  /* 0x003000002408783b */ /* 0x000e620000004200 */
[----:B------:R-:W-:Y:S01]  /*8ce0*/  FFMA.FTZ R142, R17, UR7, -R34 ;  /* 0x00000007118e7c23 */ /* 0x000fe20008010822 */
[----:B------:R-:W-:Y:S01]  /*8cf0*/  FADD.FTZ R143, R65, -R4 ;  /* 0x80000004418f7221 */ /* 0x000fe20000010000 */
[----:B------:R-:W-:Y:S01]  /*8d00*/  IADD3 R4, PT, PT, R36, 0x3000, RZ ;  /* 0x0000300024047810 */ /* 0x000fe20007ffe0ff */
[----:B------:R-:W-:Y:S01]  /*8d10*/  FMUL.FTZ R145, R145, UR7 ;  /* 0x0000000791917c20 */ /* 0x000fe20008410000 */
[--C-:B------:R-:W-:Y:S01]  /*8d20*/  FFMA.FTZ R55, R5, UR7, -R34.reuse ;  /* 0x0000000705377c23 */ /* 0x100fe20008010822 */
[----:B------:R-:W-:Y:S01]  /*8d30*/  FMUL.FTZ R143, R143, UR7 ;  /* 0x000000078f8f7c20 */ /* 0x000fe20008410000 */
[--C-:B------:R-:W-:Y:S01]  /*8d40*/  FFMA.FTZ R44, R7, UR7, -R34.reuse ;  /* 0x00000007072c7c23 */ /* 0x100fe20008010822 */
[----:B------:R-:W-:Y:S01]  /*8d50*/  MUFU.EX2 R144, R144 ;  /* 0x0000009000907308 */ /* 0x000fe20000000800 */
[--C-:B------:R-:W-:Y:S01]  /*8d60*/  FFMA.FTZ R135, R30, UR7, -R41.reuse ;  /* 0x000000071e877c23 */ /* 0x100fe20008010829 */
[--C-:B------:R-:W-:Y:S01]  /*8d70*/  FFMA.FTZ R62, R28, UR7, -R41.reuse ;  /* 0x000000071c3e7c23 */ /* 0x100fe20008010829 */
[--C-:B------:R-:W-:Y:S01]  /*8d80*/  FFMA.FTZ R73, R31, UR7, -R34.reuse ;  /* 0x000000071f497c23 */ /* 0x100fe20008010822 */
[----:B------:R-:W-:Y:S01]  /*8d90*/  @P0 IADD3 R35, PT, PT, R4, -0x20, RZ ;  /* 0xffffffe004230810 */ /* 0x000fe20007ffe0ff */
[--C-:B------:R-:W-:Y:S01]  /*8da0*/  FFMA.FTZ R60, R29, UR7, -R34.reuse ;  /* 0x000000071d3c7c23 */ /* 0x100fe20008010822 */
[--C-:B------:R-:W-:Y:S01]  /*8db0*/  FFMA.FTZ R67, R26, UR7, -R41.reuse ;  /* 0x000000071a437c23 */ /* 0x100fe20008010829 */
[----:B------:R-:W-:Y:S01]  /*8dc0*/  LDSM.16.MT88.4 R28, [R36+0x3400] ;  /* 0x00340000241c783b */ /* 0x000fe20000004200 */
[----:B------:R-:W2:Y:S01]  /*8dd0*/  MUFU.EX2 R52, R52 ;  /* 0x0000003400347308 */ /* 0x000ea20000000800 */
[--C-:B------:R-:W-:Y:S01]  /*8de0*/  FFMA.FTZ R58, R24, UR7, -R41.reuse ;  /* 0x00000007183a7c23 */ /* 0x100fe20008010829 */
[--C-:B------:R-:W-:Y:S01]  /*8df0*/  FFMA.FTZ R65, R27, UR7, -R34.reuse ;  /* 0x000000071b417c23 */ /* 0x100fe20008010822 */
[----:B------:R-:W3:Y:S01]  /*8e00*/  LDSM.16.MT88.4 R20, [R35] ;  /* 0x000000002314783b */ /* 0x000ee20000004200 */
        /* <DEDUP_REMOVED lines=14> */
[--C-:B------:R-:W-:Y:S01]  /*8ef0*/  FFMA.FTZ R57, R57, UR7, -R34.reuse ;  /* 0x0000000739397c23 */ /* 0x100fe20008010822 */
[--C-:B------:R-:W-:Y:S01]  /*8f00*/  FFMA.FTZ R51, R51, UR7, -R34.reuse ;  /* 0x0000000733337c23 */ /* 0x100fe20008010822 */
[--C-:B------:R-:W-:Y:S01]  /*8f10*/  FFMA.FTZ R47, R47, UR7, -R34.reuse ;  /* 0x000000072f2f7c23 */ /* 0x100fe20008010822 */
[--C-:B------:R-:W-:Y:S01]  /*8f20*/  FFMA.FTZ R43, R43, UR7, -R34.reuse ;  /* 0x000000072b2b7c23 */ /* 0x100fe20008010822 */
[--C-:B------:R-:W-:Y:S01]  /*8f30*/  FFMA.FTZ R48, R48, UR7, -R41.reuse ;  /* 0x0000000730307c23 */ /* 0x100fe20008010829 */
[----:B------:R-:W-:Y:S01]  /*8f40*/  FFMA.FTZ R40, R40, UR7, -R41 ;  /* 0x0000000728287c23 */ /* 0x000fe20008010829 */
[----:B------:R-:W-:Y:S01]  /*8f50*/  MUFU.EX2 R142, R142 ;  /* 0x0000008e008e7308 */ /* 0x000fe20000000800 */
[----:B------:R-:W-:-:S07]  /*8f60*/  FFMA.FTZ R33, R33, UR7, -R34 ;  /* 0x0000000721217c23 */ /* 0x000fce0008010822 */
[----:B------:R-:W2:Y:S01]  /*8f70*/  MUFU.EX2 R54, R54 ;  /* 0x0000003600367308 */ /* 0x000ea20000000800 */
[----:B----4-:R-:W-:-:S07]  /*8f80*/  F2FP.F16.F32.PACK_AB R18, R42, R63 ;  /* 0x0000003f2a12723e */ /* 0x010fce00000000ff */
[----:B------:R-:W4:Y:S08]  /*8f90*/  MUFU.EX2 R145, R145 ;  /* 0x0000009100917308 */ /* 0x000f300000000800 */
[----:B------:R-:W5:Y:S01]  /*8fa0*/  MUFU.EX2 R143, R143 ;  /* 0x0000008f008f7308 */ /* 0x000f620000000800 */
[----:B--2---:R-:W-:-:S07]  /*8fb0*/  F2FP.F16.F32.PACK_AB R17, R54, R142 ;  /* 0x0000008e3611723e */ /* 0x004fce00000000ff */
[----:B------:R-:W-:Y:S01]  /*8fc0*/  MUFU.EX2 R55, R55 ;  /* 0x0000003700377308 */ /* 0x000fe20000000800 */
[-C--:B----4-:R-:W-:Y:S01]  /*8fd0*/  FMUL.FTZ R4, R108, R145.reuse ;  /* 0x000000916c047220 */ /* 0x090fe20000410000 */
[-C--:B------:R-:W-:Y:S01]  /*8fe0*/  FMUL.FTZ R5, R109, R145.reuse ;  /* 0x000000916d057220 */ /* 0x080fe20000410000 */
[-C--:B------:R-:W-:Y:S01]  /*8ff0*/  FMUL.FTZ R104, R104, R145.reuse ;  /* 0x0000009168687220 */ /* 0x080fe20000410000 */
[-C--:B------:R-:W-:Y:S01]  /*9000*/  FMUL.FTZ R105, R105, R145.reuse ;  /* 0x0000009169697220 */ /* 0x080fe20000410000 */
[-C--:B------:R-:W-:Y:S01]  /*9010*/  FMUL.FTZ R12, R100, R145.reuse ;  /* 0x00000091640c7220 */ /* 0x080fe20000410000 */
[-C--:B------:R-:W-:Y:S01]  /*9020*/  FMUL.FTZ R13, R101, R145.reuse ;  /* 0x00000091650d7220 */ /* 0x080fe20000410000 */
[----:B------:R-:W-:Y:S01]  /*9030*/  FMUL.FTZ R96, R96, R145 ;  /* 0x0000009160607220 */ /* 0x000fe20000410000 */
[----:B------:R-:W2:Y:S01]  /*9040*/  MUFU.EX2 R44, R44 ;  /* 0x0000002c002c7308 */ /* 0x000ea20000000800 */
[-C--:B-----5:R-:W-:Y:S01]  /*9050*/  FMUL.FTZ R6, R110, R143.reuse ;  /* 0x0000008f6e067220 */ /* 0x0a0fe20000410000 */
[-C--:B------:R-:W-:Y:S01]  /*9060*/  FMUL.FTZ R7, R111, R143.reuse ;  /* 0x0000008f6f077220 */ /* 0x080fe20000410000 */
[-C--:B------:R-:W-:Y:S01]  /*9070*/  FMUL.FTZ R106, R106, R143.reuse ;  /* 0x0000008f6a6a7220 */ /* 0x080fe20000410000 */
[-C--:B------:R-:W-:Y:S01]  /*9080*/  FMUL.FTZ R107, R107, R143.reuse ;  /* 0x0000008f6b6b7220 */ /* 0x080fe20000410000 */
[-C--:B------:R-:W-:Y:S01]  /*9090*/  FMUL.FTZ R14, R102, R143.reuse ;  /* 0x0000008f660e7220 */ /* 0x080fe20000410000 */
[----:B------:R-:W-:Y:S01]  /*90a0*/  FMUL.FTZ R15, R103, R143 ;  /* 0x0000008f670f7220 */ /* 0x000fe20000410000 */
[----:B------:R-:W-:Y:S01]  /*90b0*/  FMUL.FTZ R97, R97, R145 ;  /* 0x0000009161617220 */ /* 0x000fe20000410000 */
[-C--:B------:R-:W-:Y:S01]  /*90c0*/  FMUL.FTZ R98, R98, R143.reuse ;  /* 0x0000008f62627220 */ /* 0x080fe20000410000 */
[-C--:B------:R-:W-:Y:S01]  /*90d0*/  FMUL.FTZ R99, R99, R143.reuse ;  /* 0x0000008f63637220 */ /* 0x080fe20000410000 */
[----:B------:R-:W-:Y:S01]  /*90e0*/  MUFU.EX2 R135, R135 ;  /* 0x0000008700877308 */ /* 0x000fe20000000800 */
[----:B------:R-:W-:Y:S01]  /*90f0*/  FFMA.FTZ R143, R89, R143, R142 ;  /* 0x0000008f598f7223 */ /* 0x000fe2000001008e */
[--C-:B------:R-:W-:Y:S01]  /*9100*/  FFMA.FTZ R89, R124, UR7, -R41.reuse ;  /* 0x000000077c597c23 */ /* 0x100fe20008010829 */
[----:B------:R-:W-:Y:S01]  /*9110*/  FFMA.FTZ R145, R87, R145, R144 ;  /* 0x0000009157917223 */ /* 0x000fe20000010090 */
[----:B------:R-:W-:Y:S01]  /*9120*/  FFMA.FTZ R87, R78, UR7, -R41 ;  /* 0x000000074e577c23 */ /* 0x000fe20008010829 */
[----:B------:R-:W-:Y:S01]  /*9130*/  FADD.FTZ R54, R54, R143 ;  /* 0x0000008f36367221 */ /* 0x000fe20000010000 */
[----:B--2---:R-:W-:-:S02]  /*9140*/  F2FP.F16.F32.PACK_AB R19, R44, R55 ;  /* 0x000000372c13723e */ /* 0x004fc400000000ff */
[----:B------:R-:W2:Y:S01]  /*9150*/  MUFU.EX2 R62, R62 ;  /* 0x0000003e003e7308 */ /* 0x000ea20000000800 */
[----:B------:R-:W-:Y:S01]  /*9160*/  FADD.FTZ R52, R52, R145 ;  /* 0x0000009134347221 */ /* 0x000fe20000010000 */
[----:B------:R-:W-:-:S03]  /*9170*/  FADD.FTZ R55, R55, R54 ;  /* 0x0000003637377221 */ /* 0x000fc60000010000 */
[C---:B-1----:R-:W-:Y:S01]  /*9180*/  HMMA.16816.F32 R4, R16.reuse, R8, R4 ;  /* 0x000000081004723c */ /* 0x042fe20000001804 */
[----:B------:R-:W-:Y:S02]  /*9190*/  FADD.FTZ R44, R44, R55 ;  /* 0x000000372c2c7221 */ /* 0x000fe40000010000 */
[----:B------:R-:W-:Y:S05]  /*91a0*/  MUFU.EX2 R67, R67 ;  /* 0x0000004300437308 */ /* 0x000fea0000000800 */
[----:B------:R-:W-:Y:S01]  /*91b0*/  HMMA.16816.F32 R8, R16, R10, R104 ;  /* 0x0000000a1008723c */ /* 0x000fe20000001868 */
[----:B------:R-:W-:Y:S02]  /*91c0*/  LDSM.16.MT88.4 R104, [R36+0x3c00] ;  /* 0x003c00002468783b */ /* 0x000fe40000004200 */
[----:B------:R-:W1:Y:S01]  /*91d0*/  MUFU.EX2 R58, R58 ;  /* 0x0000003a003a7308 */ /* 0x000e620000000800 */
[----:B--2---:R-:W-:-:S04]  /*91e0*/  F2FP.F16.F32.PACK_AB R24, R62, R135 ;  /* 0x000000873e18723e */ /* 0x004fc800000000ff */
[C---:B---3--:R-:W-:Y:S03]  /*91f0*/  HMMA.16816.F32 R12, R16.reuse, R20, R12 ;  /* 0x00000014100c723c */ /* 0x048fe6000000180c */
[----:B------:R-:W-:Y:S05]  /*9200*/  MUFU.EX2 R73, R73 ;  /* 0x0000004900497308 */ /* 0x000fea0000000800 */
[----:B------:R-:W-:Y:S01]  /*9210*/  HMMA.16816.F32 R16, R16, R22, R96 ;  /* 0x000000161010723c */ /* 0x000fe20000001860 */
[----:B------:R-:W2:Y:S02]  /*9220*/  LDSM.16.MT88.4 R20, [R35+0x400] ;  /* 0x000400002314783b */ /* 0x000ea40000004200 */
[----:B------:R-:W3:Y:S01]  /*9230*/  MUFU.EX2 R60, R60 ;  /* 0x0000003c003c7308 */ /* 0x000ee20000000800 */
[----:B-1----:R-:W-:-:S07]  /*9240*/  F2FP.F16.F32.PACK_AB R26, R58, R67 ;  /* 0x000000433a1a723e */ /* 0x002fce00000000ff */
[----:B------:R-:W-:Y:S08]  /*9250*/  MUFU.EX2 R65, R65 ;  /* 0x0000004100417308 */ /* 0x000ff00000000800 */
[----:B------:R-:W1:Y:S01]  /*9260*/  MUFU.EX2 R56, R56 ;  /* 0x0000003800387308 */ /* 0x000e620000000800 */
[C---:B---3--:R-:W-:Y:S01]  /*9270*/  F2FP.F16.F32.PACK_AB R25, R60.reuse, R73 ;  /* 0x000000493c19723e */ /* 0x048fe200000000ff */
[----:B------:R-:W-:Y:S01]  /*9280*/  FADD.FTZ R73, R73, R44 ;  /* 0x0000002c49497221 */ /* 0x000fe20000010000 */
[--C-:B------:R-:W-:Y:S01]  /*9290*/  FFMA.FTZ R44, R45, UR7, -R34.reuse ;  /* 0x000000072d2c7c23 */ /* 0x100fe20008010822 */
[--C-:B------:R-:W-:Y:S01]  /*92a0*/  FFMA.FTZ R45, R39, UR7, -R34.reuse ;  /* 0x00000007272d7c23 */ /* 0x100fe20008010822 */
[----:B------:R-:W-:Y:S01]  /*92b0*/  FFMA.FTZ R39, R37, UR7, -R34 ;  /* 0x0000000725277c23 */ /* 0x000fe20008010822 */
[----:B------:R-:W-:-:S02]  /*92c0*/  FADD.FTZ R60, R60, R73 ;  /* 0x000000493c3c7221 */ /* 0x000fc40000010000 */
        /* <DEDUP_REMOVED lines=22> */
[--C-:B------:R-:W-:Y:S01]  /*9430*/  FFMA.FTZ R20, R120, UR7, -R41.reuse ;  /* 0x0000000778147c23 */ /* 0x100fe20008010829 */
[--C-:B------:R-:W-:Y:S01]  /*9440*/  FFMA.FTZ R21, R132, UR7, -R41.reuse ;  /* 0x0000000784157c23 */ /* 0x100fe20008010829 */
[----:B------:R-:W-:Y:S01]  /*9450*/  FFMA.FTZ R120, R121, UR7, -R34 ;  /* 0x0000000779787c23 */ /* 0x000fe20008010822 */
[----:B------:R-:W-:Y:S04]  /*9460*/  MUFU.EX2 R87, R87 ;  /* 0x0000005700577308 */ /* 0x000fe80000000800 */
[----:B----4-:R-:W-:Y:S01]  /*9470*/  HMMA.16816.F32 R4, R24, R28, R4 ;  /* 0x0000001c1804723c */ /* 0x010fe20000001804 */
[--C-:B------:R-:W-:Y:S01]  /*9480*/  FFMA.FTZ R28, R128, UR7, -R41.reuse ;  /* 0x00000007801c7c23 */ /* 0x100fe20008010829 */
[----:B------:R-:W-:-:S02]  /*9490*/  FFMA.FTZ R29, R74, UR7, -R41 ;  /* 0x000000074a1d7c23 */ /* 0x000fc40008010829 */
[----:B------:R-:W-:Y:S04]  /*94a0*/  MUFU.EX2 R20, R20 ;  /* 0x0000001400147308 */ /* 0x000fe80000000800 */
[----:B------:R-:W-:Y:S01]  /*94b0*/  HMMA.16816.F32 R8, R24, R30, R8 ;  /* 0x0000001e1808723c */ /* 0x000fe20000001808 */
[--C-:B------:R-:W-:Y:S01]  /*94c0*/  FFMA.FTZ R30, R64, UR7, -R41.reuse ;  /* 0x00000007401e7c23 */ /* 0x100fe20008010829 */
[----:B------:R-:W-:Y:S01]  /*94d0*/  FFMA.FTZ R31, R79, UR7, -R34 ;  /* 0x000000074f1f7c23 */ /* 0x000fe20008010822 */
[--C-:B------:R-:W-:Y:S01]  /*94e0*/  FFMA.FTZ R79, R130, UR7, -R41.reuse ;  /* 0x00000007824f7c23 */ /* 0x100fe20008010829 */
[----:B------:R-:W1:Y:S01]  /*94f0*/  MUFU.EX2 R21, R21 ;  /* 0x0000001500157308 */ /* 0x000e620000000800 */
[----:B------:R-:W-:-:S03]  /*9500*/  FFMA.FTZ R64, R72, UR7, -R41 ;  /* 0x0000000748407c23 */ /* 0x000fc60008010829 */
[----:B------:R-:W-:Y:S01]  /*9510*/  HMMA.16816.F32 R16, R24, R22, R16 ;  /* 0x000000161810723c */ /* 0x000fe20000001810 */
        /* <DEDUP_REMOVED lines=10> */
[----:B------:R-:W-:Y:S01]  /*95c0*/  FADD.FTZ R77, R63, R52 ;  /* 0x000000343f4d7221 */ /* 0x000fe20000010000 */
[----:B------:R-:W2:Y:S01]  /*95d0*/  MUFU.EX2 R23, R23 ;  /* 0x0000001700177308 */ /* 0x000ea20000000800 */
[----:B-1----:R-:W-:Y:S01]  /*95e0*/  F2FP.F16.F32.PACK_AB R98, R21, R20 ;  /* 0x000000141562723e */ /* 0x002fe200000000ff */
[--C-:B------:R-:W-:Y:S01]  /*95f0*/  FFMA.FTZ R61, R50, UR7, -R41.reuse ;  /* 0x00000007323d7c23 */ /* 0x100fe20008010829 */
[--C-:B------:R-:W-:Y:S01]  /*9600*/  FFMA.FTZ R63, R46, UR7, -R41.reuse ;  /* 0x000000072e3f7c23 */ /* 0x100fe20008010829 */
[--C-:B------:R-:W-:Y:S01]  /*9610*/  FFMA.FTZ R46, R59, UR7, -R34.reuse ;  /* 0x000000073b2e7c23 */ /* 0x100fe20008010822 */
[----:B------:R-:W-:Y:S01]  /*9620*/  FFMA.FTZ R50, R53, UR7, -R34 ;  /* 0x0000000735327c23 */ /* 0x000fe20008010822 */
[--C-:B------:R-:W-:Y:S01]  /*9630*/  FFMA.FTZ R22, R80, UR7, -R41.reuse ;  /* 0x0000000750167c23 */ /* 0x100fe20008010829 */
[----:B------:R-:W-:Y:S01]  /*9640*/  FFMA.FTZ R41, R38, UR7, -R41 ;  /* 0x0000000726297c23 */ /* 0x000fe20008010829 */
[----:B------:R-:W-:Y:S08]  /*9650*/  MUFU.EX2 R120, R120 ;  /* 0x0000007800787308 */ /* 0x000ff00000000800 */
[----:B------:R-:W1:Y:S01]  /*9660*/  MUFU.EX2 R31, R31 ;  /* 0x0000001f001f7308 */ /* 0x000e620000000800 */
[----:B--2---:R-:W-:-:S07]  /*9670*/  F2FP.F16.F32.PACK_AB R96, R23, R30 ;  /* 0x0000001e1760723e */ /* 0x004fce00000000ff */
[----:B------:R-:W-:Y:S08]  /*9680*/  MUFU.EX2 R24, R24 ;  /* 0x0000001800187308 */ /* 0x000ff00000000800 */
[----:B------:R-:W2:Y:S01]  /*9690*/  MUFU.EX2 R27, R27 ;  /* 0x0000001b001b7308 */ /* 0x000ea20000000800 */
[----:B-1----:R-:W-:-:S07]  /*96a0*/  F2FP.F16.F32.PACK_AB R97, R31, R120 ;  /* 0x000000781f61723e */ /* 0x002fce00000000ff */
[----:B------:R-:W-:Y:S08]  /*96b0*/  MUFU.EX2 R79, R79 ;  /* 0x0000004f004f7308 */ /* 0x000ff00000000800 */
[----:B------:R-:W1:Y:S01]  /*96c0*/  MUFU.EX2 R28, R28 ;  /* 0x0000001c001c7308 */ /* 0x000e620000000800 */
[----:B--2---:R-:W-:-:S07]  /*96d0*/  F2FP.F16.F32.PACK_AB R99, R27, R24 ;  /* 0x000000181b63723e */ /* 0x004fce00000000ff */
[C---:B------:R-:W-:Y:S01]  /*96e0*/  HMMA.16816.F32 R108, R96.reuse, R104, R4 ;  /* 0x00000068606c723c */ /* 0x040fe20000001804 */
[----:B------:R-:W2:Y:S01]  /*96f0*/  LDSM.16.MT88.4 R4, [R35+0xc00] ;  /* 0x000c00002304783b */ /* 0x000ea20000004200 */
[----:B------:R-:W-:Y:S06]  /*9700*/  MUFU.EX2 R66, R66 ;  /* 0x0000004200427308 */ /* 0x000fec0000000800 */
[C---:B------:R-:W-:Y:S01]  /*9710*/  HMMA.16816.F32 R104, R96.reuse, R106, R8 ;  /* 0x0000006a6068723c */ /* 0x040fe20000001808 */
[----:B------:R-:W3:Y:S01]  /*9720*/  LDSM.16.MT88.4 R8, [R35+0x1000] ;  /* 0x001000002308783b */ /* 0x000ee20000004200 */
[----:B------:R-:W4:Y:S08]  /*9730*/  MUFU.EX2 R68, R68 ;  /* 0x0000004400447308 */ /* 0x000f300000000800 */
[----:B------:R-:W-:Y:S08]  /*9740*/  MUFU.EX2 R70, R70 ;  /* 0x0000004600467308 */ /* 0x000ff00000000800 */
[----:B------:R-:W5:Y:S08]  /*9750*/  MUFU.EX2 R69, R69 ;  /* 0x0000004500457308 */ /* 0x000f700000000800 */
[----:B------:R-:W3:Y:S01]  /*9760*/  MUFU.EX2 R76, R76 ;  /* 0x0000004c004c7308 */ /* 0x000ee20000000800 */
[----:B--2---:R-:W-:Y:S01]  /*9770*/  HMMA.16816.F32 R100, R96, R4, R12 ;  /* 0x000000046064723c */ /* 0x004fe2000000180c */
[----:B------:R-:W2:Y:S01]  /*9780*/  LDSM.16.MT88.4 R12, [R36+0x4000] ;  /* 0x00400000240c783b */ /* 0x000ea20000004200 */
[----:B-1----:R-:W-:-:S05]  /*9790*/  F2FP.F16.F32.PACK_AB R4, R28, R79 ;  /* 0x0000004f1c04723e */ /* 0x002fca00000000ff */
[----:B------:R-:W-:Y:S01]  /*97a0*/  MUFU.EX2 R29, R29 ;  /* 0x0000001d001d7308 */ /* 0x000fe20000000800 */
[----:B----4-:R-:W-:Y:S01]  /*97b0*/  F2FP.F16.F32.PACK_AB R5, R71, R68 ;  /* 0x000000444705723e */ /* 0x010fe200000000ff */
[----:B------:R-:W-:Y:S01]  /*97c0*/  HMMA.16816.F32 R96, R96, R6, R16 ;  /* 0x000000066060723c */ /* 0x000fe20000001810 */
[----:B------:R-:W1:Y:S01]  /*97d0*/  LDSM.16.MT88.4 R16, [R36+0x4400] ;  /* 0x004400002410783b */ /* 0x000e620000004200 */
[----:B------:R-:W-:-:S04]  /*97e0*/  F2FP.F16.F32.PACK_AB R6, R89, R66 ;  /* 0x000000425906723e */ /* 0x000fc800000000ff */
[----:B------:R-:W-:Y:S01]  /*97f0*/  MUFU.EX2 R64, R64 ;  /* 0x0000004000407308 */ /* 0x000fe20000000800 */
[----:B-----5:R-:W-:-:S07]  /*9800*/  F2FP.F16.F32.PACK_AB R7, R69, R70 ;  /* 0x000000464507723e */ /* 0x020fce00000000ff */
[----:B------:R-:W-:Y:S01]  /*9810*/  MUFU.EX2 R46, R46 ;  /* 0x0000002e002e7308 */ /* 0x000fe20000000800 */
[----:B---3--:R-:W-:Y:S01]  /*9820*/  HMMA.16816.F32 R100, R4, R8, R100 ;  /* 0x000000080464723c */ /* 0x008fe20000001864 */
[----:B------:R-:W-:Y:S01]  /*9830*/  FADD.FTZ R8, R42, R77 ;  /* 0x0000004d2a087221 */ /* 0x000fe20000010000 */
[----:B------:R-:W-:-:S03]  /*9840*/  FFMA.FTZ R42, R49, UR7, -R34 ;  /* 0x00000007312a7c23 */ /* 0x000fc60008010822 */
[----:B------:R-:W-:Y:S02]  /*9850*/  FADD.FTZ R135, R135, R8 ;  /* 0x0000000887877221 */ /* 0x000fe40000010000 */
[----:B------:R-:W3:Y:S01]  /*9860*/  MUFU.EX2 R57, R57 ;  /* 0x0000003900397308 */ /* 0x000ee20000000800 */
[----:B------:R-:W-:Y:S01]  /*9870*/  HMMA.16816.F32 R96, R4, R10, R96 ;  /* 0x0000000a0460723c */ /* 0x000fe20000001860 */
[----:B------:R-:W-:Y:S01]  /*9880*/  LDSM.16.MT88.4 R8, [R36+0x4800] ;  /* 0x004800002408783b */ /* 0x000fe20000004200 */
[----:B------:R-:W-:-:S05]  /*9890*/  FADD.FTZ R62, R62, R135 ;  /* 0x000000873e3e7221 */ /* 0x000fca0000010000 */
[----:B------:R-:W-:Y:S01]  /*98a0*/  MUFU.EX2 R50, R50 ;  /* 0x0000003200327308 */ /* 0x000fe20000000800 */
[C---:B--2---:R-:W-:Y:S07]  /*98b0*/  HMMA.16816.F32 R108, R4.reuse, R12, R108 ;  /* 0x0000000c046c723c */ /* 0x044fee000000186c */
[----:B------:R-:W2:Y:S01]  /*98c0*/  MUFU.EX2 R51, R51 ;  /* 0x0000003300337308 */ /* 0x000ea20000000800 */
[----:B------:R-:W-:Y:S01]  /*98d0*/  HMMA.16816.F32 R104, R4, R14, R104 ;  /* 0x0000000e0468723c */ /* 0x000fe20000001868 */
[----:B------:R-:W4:Y:S01]  /*98e0*/  LDSM.16.MT88.4 R12, [R35+0x1400] ;  /* 0x00140000230c783b */ /* 0x000f220000004200 */
[----:B------:R-:W-:-:S05]  /*98f0*/  F2FP.F16.F32.PACK_AB R4, R76, R87 ;  /* 0x000000574c04723e */ /* 0x000fca00000000ff */
[----:B------:R-:W-:Y:S01]  /*9900*/  MUFU.EX2 R25, R25 ;  /* 0x0000001900197308 */ /* 0x000fe20000000800 */
[----:B---3--:R-:W-:Y:S02]  /*9910*/  F2FP.F16.F32.PACK_AB R5, R57, R46 ;  /* 0x0000002e3905723e */ /* 0x008fe400000000ff */
[----:B------:R-:W-:Y:S02]  /*9920*/  F2FP.F16.F32.PACK_AB R6, R64, R29 ;  /* 0x0000001d4006723e */ /* 0x000fe400000000ff */
[----:B--2---:R-:W-:-:S03]  /*9930*/  F2FP.F16.F32.PACK_AB R7, R51, R50 ;  /* 0x000000323307723e */ /* 0x004fc600000000ff */
[----:B------:R-:W2:Y:S04]  /*9940*/  MUFU.EX2 R26, R26 ;  /* 0x0000001a001a7308 */ /* 0x000ea80000000800 */
[----:B-1----:R-:W-:Y:S01]  /*9950*/  HMMA.16816.F32 R108, R4, R16, R108 ;  /* 0x00000010046c723c */ /* 0x002fe2000000186c */
[----:B------:R-:W-:-:S03]  /*9960*/  FADD.FTZ R17, R67, R62 ;  /* 0x0000003e43117221 */ /* 0x000fc60000010000 */
[----:B------:R-:W-:Y:S01]  /*9970*/  MUFU.EX2 R22, R22 ;  /* 0x0000001600167308 */ /* 0x000fe20000000800 */
[-C--:B------:R-:W-:Y:S01]  /*9980*/  MOV R67, R2.reuse ;  /* 0x0000000200437202 */ /* 0x080fe20000000f00 */
[----:B------:R-:W-:Y:S01]  /*9990*/  FADD.FTZ R17, R58, R17 ;  /* 0x000000113a117221 */ /* 0x000fe20000010000 */
[----:B------:R-:W-:Y:S01]  /*99a0*/  @P5 MOV R67, R2 ;  /* 0x0000000200435202 */ /* 0x000fe20000000f00 */
[----:B------:R-:W-:Y:S01]  /*99b0*/  HMMA.16816.F32 R104, R4, R18, R104 ;  /* 0x000000120468723c */ /* 0x000fe20000001868 */
[----:B------:R-:W-:-:S03]  /*99c0*/  FADD.FTZ R19, R65, R60 ;  /* 0x0000003c41137221 */ /* 0x000fc60000010000 */
[----:B------:R-:W1:Y:S01]  /*99d0*/  MUFU.EX2 R61, R61 ;  /* 0x0000003d003d7308 */ /* 0x000e620000000800 */
[----:B------:R-:W-:Y:S01]  /*99e0*/  FADD.FTZ R122, R122, R17 ;  /* 0x000000117a7a7221 */ /* 0x000fe20000010000 */
[-C--:B------:R-:W-:Y:S01]  /*99f0*/  MOV R65, R0.reuse ;  /* 0x0000000000417202 */ /* 0x080fe20000000f00 */
[----:B------:R-:W-:Y:S01]  /*9a00*/  FADD.FTZ R19, R56, R19 ;  /* 0x0000001338137221 */ /* 0x000fe20000010000 */
[----:B------:R-:W-:Y:S01]  /*9a10*/  @P5 MOV R65, R0 ;  /* 0x0000000000415202 */ /* 0x000fe20000000f00 */
[----:B------:R-:W-:Y:S02]  /*9a20*/  FADD.FTZ R91, R91, R122 ;  /* 0x0000007a5b5b7221 */ /* 0x000fe40000010000 */
[----:B------:R-:W-:Y:S01]  /*9a30*/  FADD.FTZ R134, R134, R19 ;  /* 0x0000001386867221 */ /* 0x000fe20000010000 */
[----:B------:R-:W-:Y:S01]  /*9a40*/  MUFU.EX2 R42, R42 ;  /* 0x0000002a002a7308 */ /* 0x000fe20000000800 */
[----:B------:R-:W3:Y:S01]  /*9a50*/  LDSM.16.MT88.4 R16, [R35+0x1800] ;  /* 0x001800002310783b */ /* 0x000ee20000004200 */
[----:B------:R-:W-:Y:S01]  /*9a60*/  FADD.FTZ R92, R92, R91 ;  /* 0x0000005b5c5c7221 */ /* 0x000fe20000010000 */
[----:B------:R-:W-:Y:S01]  /*9a70*/  FADD.FTZ R83, R83, R134 ;  /* 0x0000008653537221 */ /* 0x000fe20000010000 */
[C---:B----4-:R-:W-:Y:S02]  /*9a80*/  HMMA.16816.F32 R100, R4.reuse, R12, R100 ;  /* 0x0000000c0464723c */ /* 0x050fe40000001864 */
[----:B------:R-:W-:Y:S01]  /*9a90*/  FADD.FTZ R81, R81, R92 ;  /* 0x0000005c51517221 */ /* 0x000fe20000010000 */
[----:B------:R-:W-:Y:S01]  /*9aa0*/  FADD.FTZ R90, R90, R83 ;  /* 0x000000535a5a7221 */ /* 0x000fe20000010000 */
[----:B------:R-:W4:Y:S02]  /*9ab0*/  MUFU.EX2 R47, R47 ;  /* 0x0000002f002f7308 */ /* 0x000f240000000800 */
[----:B------:R-:W-:Y:S01]  /*9ac0*/  FADD.FTZ R38, R30, R81 ;  /* 0x000000511e267221 */ /* 0x000fe20000010000 */
[----:B------:R-:W-:Y:S01]  /*9ad0*/  FADD.FTZ R75, R75, R90 ;  /* 0x0000005a4b4b7221 */ /* 0x000fe20000010000 */
[----:B------:R-:W-:Y:S01]  /*9ae0*/  HMMA.16816.F32 R96, R4, R14, R96 ;  /* 0x0000000e0460723c */ /* 0x000fe20000001860 */
[----:B--2---:R-:W-:-:S02]  /*9af0*/  F2FP.F16.F32.PACK_AB R4, R26, R25 ;  /* 0x000000191a04723e */ /* 0x004fc400000000ff */
[----:B------:R-:W-:Y:S01]  /*9b00*/  FADD.FTZ R120, R120, R75 ;  /* 0x0000004b78787221 */ /* 0x000fe20000010000 */
[----:B------:R-:W-:Y:S01]  /*9b10*/  MUFU.EX2 R44, R44 ;  /* 0x0000002c002c7308 */ /* 0x000fe20000000800 */
[----:B-1----:R-:W-:Y:S01]  /*9b20*/  F2FP.F16.F32.PACK_AB R6, R61, R22 ;  /* 0x000000163d06723e */ /* 0x002fe200000000ff */
[----:B------:R-:W-:Y:S01]  /*9b30*/  FADD.FTZ R23, R23, R38 ;  /* 0x0000002617177221 */ /* 0x000fe20000010000 */
[----:B------:R-:W-:Y:S01]  /*9b40*/  FADD.FTZ R31, R31, R120 ;  /* 0x000000781f1f7221 */ /* 0x000fe20000010000 */
[----:B------:R-:W1:Y:S03]  /*9b50*/  LDSM.16.MT88.4 R12, [R36+0x4c00] ;  /* 0x004c0000240c783b */ /* 0x000e660000004200 */
[----:B------:R-:W-:Y:S01]  /*9b60*/  FADD.FTZ R24, R24, R31 ;  /* 0x0000001f18187221 */ /* 0x000fe20000010000 */
[----:B------:R-:W2:Y:S01]  /*9b70*/  MUFU.EX2 R43, R43 ;  /* 0x0000002b002b7308 */ /* 0x000ea20000000800 */
[----:B----4-:R-:W-:-:S02]  /*9b80*/  F2FP.F16.F32.PACK_AB R5, R47, R42 ;  /* 0x0000002a2f05723e */ /* 0x010fc400000000ff */
[----:B------:R-:W-:-:S04]  /*9b90*/  FADD.FTZ R27, R27, R24 ;  /* 0x000000181b1b7221 */ /* 0x000fc80000010000 */
        /* <DEDUP_REMOVED lines=8> */
[C---:B------:R-:W-:Y:S01]  /*9c20*/  HMMA.16816.F32 R108, R4.reuse, R8, R108 ;  /* 0x00000008046c723c */ /* 0x040fe2000000186c */
[----:B------:R-:W-:Y:S01]  /*9c30*/  FADD.FTZ R8, R20, R23 ;  /* 0x0000001714087221 */ /* 0x000fe20000010000 */
[----:B------:R-:W-:Y:S01]  /*9c40*/  MUFU.EX2 R40, R40 ;  /* 0x0000002800287308 */ /* 0x000fe20000000800 */
[----:B------:R-:W-:Y:S02]  /*9c50*/  FADD.FTZ R57, R57, R46 ;  /* 0x0000002e39397221 */ /* 0x000fe40000010000 */
[----:B------:R-:W-:Y:S01]  /*9c60*/  FADD.FTZ R8, R21, R8 ;  /* 0x0000000815087221 */ /* 0x000fe20000010000 */
[----:B------:R-:W-:Y:S01]  /*9c70*/  FFMA.FTZ R21, R32, UR7, -R34 ;  /* 0x0000000720157c23 */ /* 0x000fe20008010822 */
[----:B------:R-:W-:Y:S01]  /*9c80*/  FADD.FTZ R50, R50, R57 ;  /* 0x0000003932327221 */ /* 0x000fe20000010000 */
[----:B------:R-:W-:Y:S01]  /*9c90*/  HMMA.16816.F32 R104, R4, R10, R104 ;  /* 0x0000000a0468723c */ /* 0x000fe20000001868 */
[----:B------:R-:W-:Y:S01]  /*9ca0*/  FADD.FTZ R79, R79, R8 ;  /* 0x000000084f4f7221 */ /* 0x000fe20000010000 */
[----:B------:R-:W2:Y:S01]  /*9cb0*/  MUFU.EX2 R41, R41 ;  /* 0x0000002900297308 */ /* 0x000ea20000000800 */
[----:B------:R-:W5:Y:S01]  /*9cc0*/  LDSM.16.MT88.4 R8, [R35+0x1c00] ;  /* 0x001c00002308783b */ /* 0x000f620000004200 */
[----:B------:R-:W-:Y:S01]  /*9cd0*/  FADD.FTZ R51, R51, R50 ;  /* 0x0000003233337221 */ /* 0x000fe20000010000 */
[----:B------:R-:W-:-:S03]  /*9ce0*/  FADD.FTZ R79, R28, R79 ;  /* 0x0000004f1c4f7221 */ /* 0x000fc60000010000 */
        /* <DEDUP_REMOVED lines=9> */
[----:B----4-:R-:W-:-:S02]  /*9d80*/  F2FP.F16.F32.PACK_AB R4, R63, R48 ;  /* 0x000000303f04723e */ /* 0x010fc400000000ff */
[----:B------:R-:W-:Y:S01]  /*9d90*/  FADD.FTZ R76, R76, R87 ;  /* 0x000000574c4c7221 */ /* 0x000fe20000010000 */
[----:B--2---:R-:W-:-:S03]  /*9da0*/  F2FP.F16.F32.PACK_AB R6, R41, R40 ;  /* 0x000000282906723e */ /* 0x004fc600000000ff */
[----:B------:R-:W-:Y:S01]  /*9db0*/  FADD.FTZ R29, R29, R76 ;  /* 0x0000004c1d1d7221 */ /* 0x000fe20000010000 */
[----:B------:R-:W-:Y:S03]  /*9dc0*/  MUFU.EX2 R20, R33 ;  /* 0x0000002100147308 */ /* 0x000fe60000000800 */
[----:B------:R-:W-:-:S05]  /*9dd0*/  FADD.FTZ R64, R64, R29 ;  /* 0x0000001d40407221 */ /* 0x000fca0000010000 */
[----:B------:R-:W2:Y:S01]  /*9de0*/  MUFU.EX2 R21, R21 ;  /* 0x0000001500157308 */ /* 0x000ea20000000800 */
[----:B---3--:R-:W-:Y:S02]  /*9df0*/  F2FP.F16.F32.PACK_AB R5, R30, R37 ;  /* 0x000000251e05723e */ /* 0x008fe400000000ff */
[----:B--2---:R-:W-:-:S07]  /*9e00*/  F2FP.F16.F32.PACK_AB R7, R21, R20 ;  /* 0x000000141507723e */ /* 0x004fce00000000ff */
[----:B-1----:R-:W-:Y:S01]  /*9e10*/  HMMA.16816.F32 R108, R4, R12, R108 ;  /* 0x0000000c046c723c */ /* 0x002fe2000000186c */
[----:B------:R-:W-:-:S04]  /*9e20*/  FADD.FTZ R13, R25, R64 ;  /* 0x00000040190d7221 */ /* 0x000fc80000010000 */
[----:B------:R-:W-:-:S03]  /*9e30*/  FADD.FTZ R13, R26, R13 ;  /* 0x0000000d1a0d7221 */ /* 0x000fc60000010000 */
[----:B-----5:R-:W-:Y:S01]  /*9e40*/  HMMA.16816.F32 R100, R4, R8, R100 ;  /* 0x000000080464723c */ /* 0x020fe20000001864 */
        /* <DEDUP_REMOVED lines=13> */
[----:B------:R-:W-:Y:S01]  /*9f20*/  FADD.FTZ R89, R21, R20 ;  /* 0x0000001415597221 */ /* 0x000fe20000010000 */
[----:B------:R-:W-:-:S13]  /*9f30*/  @P5 BRA `(.L_x_4495) ;  /* 0x0000000000045947 */ /* 0x000fda0003800000 */
.L_x_4487:
[----:B------:R-:W-:-:S07]  /*9f40*/  IADD3 R113, PT, PT, R123, -0x1, RZ ;  /* 0xffffffff7b717810 */ /* 0x000fce0007ffe0ff */
.L_x_4495:
[----:B------:R-:W-:-:S13]  /*9f50*/  ISETP.GE.AND P0, PT, R113, R94, PT ;  /* 0x0000005e7100720c */ /* 0x000fda0003f06270 */
[----:B------:R-:W-:Y:S05]  /*9f60*/  @!P0 BRA `(.L_x_4496) ;  /* 0x0000003800408947 */ /* 0x000fea0003800000 */
[----:B------:R-:W1:Y:S01]  /*9f70*/  S2UR UR7, SR_CgaCtaId ;  /* 0x00000000000779c3 */ /* 0x000e620000008800 */
[----:B------:R-:W-:Y:S01]  /*9f80*/  UISETP.NE.U32.AND UP0, UPT, UR8, URZ, UPT ;  /* 0x000000ff0800728c */ /* 0x000fe2000bf05070 */
[----:B------:R-:W-:Y:S01]  /*9f90*/  LOP3.LUT R121, R3, 0x120, R116, 0xf8, !PT ;  /* 0x0000012003797812 */ /* 0x000fe200078ef874 */
[----:B------:R-:W-:Y:S01]  /*9fa0*/  IMAD.MOV.U32 R91, RZ, RZ, R65 ;  /* 0x000000ffff5b7224 */ /* 0x000fe200078e0041 */
[----:B------:R-:W-:Y:S01]  /*9fb0*/  SHF.L.U32 R124, R113, 0x7, RZ ;  /* 0x00000007717c7819 */ /* 0x000fe200000006ff */
[----:B------:R-:W-:Y:S01]  /*9fc0*/  UISETP.NE.AND.EX UP0, UPT, UR9, URZ, UPT, UP0 ;  /* 0x000000ff0900728c */ /* 0x000fe2000bf05300 */
[----:B------:R-:W-:Y:S01]  /*9fd0*/  LEA R121, R121, UR6, 0x1 ;  /* 0x0000000679797c11 */ /* 0x000fe2000f8e08ff */
[----:B------:R-:W-:Y:S01]  /*9fe0*/  IMAD.MOV.U32 R92, RZ, RZ, R67 ;  /* 0x000000ffff5c7224 */ /* 0x000fe200078e0043 */
[C---:B------:R-:W-:Y:S01]  /*9ff0*/  LOP3.LUT R90, R124.reuse, 0x40, R127, 0xfe, !PT ;  /* 0x000000407c5a7812 */ /* 0x040fe200078efe7f */
[----:B------:R-:W-:Y:S01]  /*a000*/  VIADD R123, R113, 0x1 ;  /* 0x00000001717b7836 */ /* 0x000fe20000000000 */
        /* <DEDUP_REMOVED lines=8> */
[----:B------:R-:W4:Y:S01]  /*a090*/  LDCU UR4, c[0x0][0x45c] ;  /* 0x00008b80ff0477ac */ /* 0x000f220008000800 */
[----:B------:R-:W2:Y:S01]  /*a0a0*/  LDCU.64 UR8, c[0x0][0x3a0] ;  /* 0x00007400ff0877ac */ /* 0x000ea20008000a00 */
[----:B------:R-:W2:Y:S01]  /*a0b0*/  LDCU.64 UR10, c[0x0][0x3a8] ;  /* 0x00007500ff0a77ac */ /* 0x000ea20008000a00 */
[----:B-1----:R-:W-:-:S12]  /*a0c0*/  ULEA UR6, UR7, UR13, 0x18 ;  /* 0x0000000d07067291 */ /* 0x002fd8000f8ec0ff */
.L_x_4500:
        /* <DEDUP_REMOVED lines=83> */
.L_x_4497:
[----:B------:R-:W-:Y:S02]  /*a600*/  LOP3.LUT R132, R130, R127, RZ, 0xfc, !PT ;  /* 0x0000007f82847212 */ /* 0x000fe400078efcff */
[-C--:B------:R-:W-:Y:S02]  /*a610*/  @!P4 MOV R127, R125.reuse ;  /* 0x0000007d007fc202 */ /* 0x080fe40000000f00 */
[----:B------:R-:W-:Y:S02]  /*a620*/  LEA R129, R132, UR6, 0x1 ;  /* 0x0000000684817c11 */ /* 0x000fe4000f8e08ff */
[C---:B------:R-:W-:Y:S02]  /*a630*/  SHF.L.U32 R131, R128.reuse, 0x6, RZ ;  /* 0x0000000680837819 */ /* 0x040fe400000006ff */
[--C-:B------:R-:W-:Y:S01]  /*a640*/  SHF.L.U64.HI R130, R128, 0x6, R113.reuse ;  /* 0x0000000680827819 */ /* 0x100fe20000010271 */
[----:B------:R-:W-:Y:S01]  /*a650*/  @!PT LDS RZ, [RZ] ;  /* 0x00000000fffff984 */ /* 0x000fe20000000800 */
[----:B------:R-:W-:Y:S01]  /*a660*/  @!PT LDS RZ, [RZ] ;  /* 0x00000000fffff984 */ /* 0x000fe20000000800 */
[----:B------:R-:W-:Y:S01]  /*a670*/  @!PT LDS RZ, [RZ] ;  /* 0x00000000fffff984 */ /* 0x000fe20000000800 */
[----:B------:R1:W-:Y:S01]  /*a680*/  @!P4 LDGSTS.E.BYPASS.LTC128B.128 [R129+0x3000], desc[UR14][R126.64] ;  /* 0x030000007e81cfae */ /* 0x0003e2000b981a0e */
[----:B------:R-:W-:Y:S02]  /*a690*/  IADD3 R134, P0, PT, R131, R126, RZ ;  /* 0x0000007e83867210 */ /* 0x000fe40007f1e0ff */
[----:B------:R-:W-:Y:S02]  /*a6a0*/  MOV R0, 0x20 ;  /* 0x0000002000007802 */ /* 0x000fe40000000f00 */
[----:B------:R-:W-:Y:S02]  /*a6b0*/  IADD3.X R135, PT, PT, R130, R125, RZ, P0, !PT ;  /* 0x0000007d82877210 */ /* 0x000fe400007fe4ff */
[----:B------:R-:W-:Y:S01]  /*a6c0*/  @!P3 LEA R132, P0, R128, R134, 0x7 ;  /* 0x000000868084b211 */ /* 0x000fe200078038ff */
[----:B------:R-:W-:Y:S01]  /*a6d0*/  @P4 STS.128 [R129+0x3000], RZ ;  /* 0x003000ff81004388 */ /* 0x000fe20000000c00 */
[----:B------:R-:W-:Y:S02]  /*a6e0*/  @!P3 IADD3 R136, P1, PT, R134, R131, RZ ;  /* 0x000000838688b210 */ /* 0x000fe40007f3e0ff */
[----:B------:R-:W-:Y:S02]  /*a6f0*/  @!P3 LEA.HI.X R133, R128, R135, R113, 0x7, P0 ;  /* 0x000000878085b211 */ /* 0x000fe400000f3c71 */
[----:B------:R-:W-:Y:S02]  /*a700*/  @!P3 IADD3.X R137, PT, PT, R135, R130, RZ, P1, !PT ;  /* 0x000000828789b210 */ /* 0x000fe40000ffe4ff */
[----:B------:R-:W-:Y:S01]  /*a710*/  LOP3.LUT P0, RZ, R84, 0x4, RZ, 0xc0, !PT ;  /* 0x0000000454ff7812 */ /* 0x000fe2000780c0ff */
[----:B------:R-:W-:Y:S01]  /*a720*/  @P3 STS.128 [R129+0x3800], RZ ;  /* 0x003800ff81003388 */ /* 0x000fe20000000c00 */
[----:B------:R-:W-:Y:S02]  /*a730*/  IADD3 R123, PT, PT, R123, -0x1, RZ ;  /* 0xffffffff7b7b7810 */ /* 0x000fe40007ffe0ff */
[----:B------:R-:W-:Y:S02]  /*a740*/  SEL R0, R0, 0xffffffe0, !P0 ;  /* 0xffffffe000007807 */ /* 0x000fe40004000000 */
[----:B------:R-:W-:Y:S02]  /*a750*/  ISETP.GT.AND P1, PT, R123, R94, PT ;  /* 0x0000005e7b00720c */ /* 0x000fe40003f24270 */
[-C--:B------:R-:W-:Y:S01]  /*a760*/  IADD3 R2, PT, PT, R86, R0.reuse, RZ ;  /* 0x0000000056027210 */ /* 0x080fe20007ffe0ff */
[----:B------:R-:W-:Y:S01]  /*a770*/  @!PT LDS RZ, [RZ] ;  /* 0x00000000fffff984 */ /* 0x000fe20000000800 */
[----:B------:R-:W-:Y:S01]  /*a780*/  @!PT LDS RZ, [RZ] ;  /* 0x00000000fffff984 */ /* 0x000fe20000000800 */
[----:B------:R-:W-:Y:S01]  /*a790*/  @!PT LDS RZ, [RZ] ;  /* 0x00000000fffff984 */ /* 0x000fe20000000800 */
[----:B------:R1:W-:Y:S01]  /*a7a0*/  @!P3 LDGSTS.E.BYPASS.LTC128B.128 [R129+0x3800], desc[UR14][R134.64] ;  /* 0x038000008681bfae */ /* 0x0003e2000b981a0e */
[----:B------:R-:W-:Y:S07]  /*a7b0*/  IADD3 R72, PT, PT, R85, R0, RZ ;  /* 0x0000000055487210 */ /* 0x000fee0007ffe0ff */
        /* <DEDUP_REMOVED lines=12> */
[----:B------:R-:W2:Y:S08]  /*a880*/  LDSM.16.M88.4 R8, [R85] ;  /* 0x000000005508783b */ /* 0x000eb00000000200 */
[----:B------:R-:W-:Y:S08]  /*a890*/  LDSM.16.M88.4 R64, [R2] ;  /* 0x000000000240783b */ /* 0x000ff00000000200 */
[----:B------:R-:W-:Y:S08]  /*a8a0*/  LDSM.16.M88.4 R24, [R72] ;  /* 0x000000004818783b */ /* 0x000ff00000000200 */
        /* <DEDUP_REMOVED lines=253> */
.L_x_4499:
        /* <DEDUP_REMOVED lines=35> */
.L_x_4498:
[----:B-1----:R-:W-:Y:S02]  /*bab0*/  MOV R133, R116 ;  /* 0x0000007400857202 */ /* 0x002fe40000000f00 */
[----:B------:R-:W-:Y:S02]  /*bac0*/  @P0 IADD3 R133, PT, PT, R120, -0x20, RZ ;  /* 0xffffffe078850810 */ /* 0x000fe40007ffe0ff */
[C---:B--2---:R-:W-:Y:S02]  /*bad0*/  IADD3 R66, PT, PT, R90.reuse, -0x8, RZ ;  /* 0xfffffff85a427810 */ /* 0x044fe40007ffe0ff */
[C---:B------:R-:W-:Y:S01]  /*bae0*/  IADD3 R67, PT, PT, R90.reuse, -0x7, RZ ;  /* 0xfffffff95a437810 */ /* 0x040fe20007ffe0ff */
[----:B------:R-:W-:Y:S01]  /*baf0*/  LDSM.16.MT88.4 R80, [R133] ;  /* 0x000000008550783b */ /* 0x000fe20000004200 */
[----:B------:R-:W-:Y:S02]  /*bb00*/  I2FP.F32.S32 R66, R66 ;  /* 0x0000004200427245 */ /* 0x000fe40000201400 */
[----:B------:R-:W-:Y:S02]  /*bb10*/  I2FP.F32.S32 R67, R67 ;  /* 0x0000004300437245 */ /* 0x000fe40000201400 */
[C---:B------:R-:W-:Y:S02]  /*bb20*/  IADD3 R68, PT, PT, R90.reuse, 0x1, RZ ;  /* 0x000000015a447810 */ /* 0x040fe40007ffe0ff */
[C---:B------:R-:W-:Y:S02]  /*bb30*/  IADD3 R71, PT, PT, R90.reuse, -0x3f, RZ ;  /* 0xffffffc15a477810 */ /* 0x040fe40007ffe0ff */
[C---:B------:R-:W-:Y:S02]  /*bb40*/  IADD3 R73, PT, PT, R90.reuse, -0x38, RZ ;  /* 0xffffffc85a497810 */ /* 0x040fe40007ffe0ff */
[----:B------:R-:W-:Y:S02]  /*bb50*/  I2FP.F32.S32 R71, R71 ;  /* 0x0000004700477245 */ /* 0x000fe40000201400 */
[C---:B------:R-:W-:Y:S02]  /*bb60*/  IADD3 R69, PT, PT, R90.reuse, -0x40, RZ ;  /* 0xffffffc05a457810 */ /* 0x040fe40007ffe0ff */
[----:B------:R-:W-:Y:S02]  /*bb70*/  IADD3 R72, PT, PT, R90, -0x37, RZ ;  /* 0xffffffc95a487810 */ /* 0x000fe40007ffe0ff */
[----:B------:R-:W-:Y:S02]  /*bb80*/  I2FP.F32.S32 R69, R69 ;  /* 0x0000004500457245 */ /* 0x000fe40000201400 */
[----:B------:R-:W-:Y:S02]  /*bb90*/  ISETP.GT.AND P0, PT, R123, R94, PT ;  /* 0x0000005e7b00720c */ /* 0x000fe40003f04270 */
[----:B------:R-:W-:Y:S01]  /*bba0*/  IADD3 R124, PT, PT, R124, -0x80, RZ ;  /* 0xffffff807c7c7810 */ /* 0x000fe20007ffe0ff */
[CC--:B------:R-:W-:Y:S01]  /*bbb0*/  FFMA.FTZ R0, R88.reuse, R69.reuse, R0 ;  /* 0x0000004558007223 */ /* 0x0c0fe20000010000 */
[C---:B------:R-:W-:Y:S01]  /*bbc0*/  FFMA.FTZ R2, R88.reuse, R69, R2 ;  /* 0x0000004558027223 */ /* 0x040fe20000010002 */
[----:B------:R-:W-:Y:S01]  /*bbd0*/  I2FP.F32.S32 R69, R73 ;  /* 0x0000004900457245 */ /* 0x000fe20000201400 */
[CC--:B------:R-:W-:Y:S01]  /*bbe0*/  FFMA.FTZ R3, R88.reuse, R71.reuse, R3 ;  /* 0x0000004758037223 */ /* 0x0c0fe20000010003 */
[C---:B------:R-:W-:Y:S01]  /*bbf0*/  FFMA.FTZ R4, R88.reuse, R71, R4 ;  /* 0x0000004758047223 */ /* 0x040fe20000010004 */
[----:B------:R-:W-:Y:S02]  /*bc00*/  I2FP.F32.S32 R71, R72 ;  /* 0x0000004800477245 */ /* 0x000fe40000201400 */
[CC--:B------:R-:W-:Y:S01]  /*bc10*/  FFMA.FTZ R5, R88.reuse, R69.reuse, R5 ;  /* 0x0000004558057223 */ /* 0x0c0fe20000010005 */
[C---:B------:R-:W-:Y:S01]  /*bc20*/  FFMA.FTZ R6, R88.reuse, R69, R6 ;  /* 0x0000004558067223 */ /* 0x040fe20000010006 */
[----:B------:R-:W-:Y:S01]  /*bc30*/  FMNMX3.FTZ R75, R91, R2, R4, !PT ;  /* 0x000000025b4b7276 */ /* 0x000fe20007810004 */
[CC--:B------:R-:W-:Y:S01]  /*bc40*/  FFMA.FTZ R7, R88.reuse, R71.reuse, R7 ;  /* 0x0000004758077223 */ /* 0x0c0fe20000010007 */
[----:B------:R-:W-:Y:S01]  /*bc50*/  FFMA.FTZ R8, R88, R71, R8 ;  /* 0x0000004758087223 */ /* 0x000fe20000010008 */
[C---:B------:R-:W-:Y:S02]  /*bc60*/  IADD3 R73, PT, PT, R90.reuse, -0x30, RZ ;  /* 0xffffffd05a497810 */ /* 0x040fe40007ffe0ff */
[C---:B------:R-:W-:Y:S02]  /*bc70*/  IADD3 R72, PT, PT, R90.reuse, -0x2f, RZ ;  /* 0xffffffd15a487810 */ /* 0x040fe40007ffe0ff */
[----:B------:R-:W-:Y:S02]  /*bc80*/  I2FP.F32.S32 R69, R73 ;  /* 0x0000004900457245 */ /* 0x000fe40000201400 */
        /* <DEDUP_REMOVED lines=8> */
[----:B------:R-:W-:Y:S02]  /*bd10*/  FMNMX3.FTZ R75, R75, R6, R8, !PT ;  /* 0x000000064b4b7276 */ /* 0x000fe40007810008 */
[C---:B------:R-:W-:Y:S02]  /*bd20*/  IADD3 R73, PT, PT, R90.reuse, -0x28, RZ ;  /* 0xffffffd85a497810 */ /* 0x040fe40007ffe0ff */
[----:B------:R-:W-:Y:S02]  /*bd30*/  FMNMX3.FTZ R75, R75, R10, R12, !PT ;  /* 0x0000000a4b4b7276 */ /* 0x000fe4000781000c */
[----:B------:R-:W-:Y:S02]  /*bd40*/  I2FP.F32.S32 R69, R73 ;  /* 0x0000004900457245 */ /* 0x000fe40000201400 */
[----:B------:R-:W-:Y:S03]  /*bd50*/  IADD3 R73, PT, PT, R90, -0x20, RZ ;  /* 0xffffffe05a497810 */ /* 0x000fe60007ffe0ff */
[CC--:B------:R-:W-:Y:S01]  /*bd60*/  FFMA.FTZ R13, R88.reuse, R69.reuse, R13 ;  /* 0x00000045580d7223 */ /* 0x0c0fe2000001000d */
[C---:B------:R-:W-:Y:S01]  /*bd70*/  FFMA.FTZ R14, R88.reuse, R69, R14 ;  /* 0x00000045580e7223 */ /* 0x040fe2000001000e */
[----:B------:R-:W-:Y:S01]  /*bd80*/  I2FP.F32.S32 R69, R73 ;  /* 0x0000004900457245 */ /* 0x000fe20000201400 */
[CC--:B------:R-:W-:Y:S01]  /*bd90*/  FFMA.FTZ R15, R88.reuse, R71.reuse, R15 ;  /* 0x00000047580f7223 */ /* 0x0c0fe2000001000f */
[----:B------:R-:W-:Y:S01]  /*bda0*/  FFMA.FTZ R16, R88, R71, R16 ;  /* 0x0000004758107223 */ /* 0x000fe20000010010 */
[----:B------:R-:W-:Y:S02]  /*bdb0*/  IADD3 R73, PT, PT, R90, -0x18, RZ ;  /* 0xffffffe85a497810 */ /* 0x000fe40007ffe0ff */
        /* <DEDUP_REMOVED lines=9> */
[-C--:B------:R-:W-:Y:S01]  /*be50*/  FFMA.FTZ R21, R88, R69.reuse, R21 ;  /* 0x0000004558157223 */ /* 0x080fe20000010015 */
[----:B------:R-:W-:Y:S01]  /*be60*/  IADD3 R72, PT, PT, R90, -0xf, RZ ;  /* 0xfffffff15a487810 */ /* 0x000fe20007ffe0ff */
[C---:B------:R-:W-:Y:S01]  /*be70*/  FFMA.FTZ R22, R88.reuse, R69, R22 ;  /* 0x0000004558167223 */ /* 0x040fe20000010016 */
[----:B------:R-:W-:Y:S01]  /*be80*/  I2FP.F32.S32 R69, R73 ;  /* 0x0000004900457245 */ /* 0x000fe20000201400 */
[CC--:B------:R-:W-:Y:S01]  /*be90*/  FFMA.FTZ R23, R88.reuse, R71.reuse, R23 ;  /* 0x0000004758177223 */ /* 0x0c0fe20000010017 */
[----:B------:R-:W-:Y:S01]  /*bea0*/  I2FP.F32.S32 R65, R72 ;  /* 0x0000004800417245 */ /* 0x000fe20000201400 */
[C---:B------:R-:W-:Y:S01]  /*beb0*/  FFMA.FTZ R24, R88.reuse, R71, R24 ;  /* 0x0000004758187223 */ /* 0x040fe20000010018 */
[----:B------:R-:W-:Y:S01]  /*bec0*/  FMNMX3.FTZ R75, R75, R14, R16, !PT ;  /* 0x0000000e4b4b7276 */ /* 0x000fe20007810010 */
[CC--:B------:R-:W-:Y:S01]  /*bed0*/  FFMA.FTZ R25, R88.reuse, R69.reuse, R25 ;  /* 0x0000004558197223 */ /* 0x0c0fe20000010019 */
[C---:B------:R-:W-:Y:S01]  /*bee0*/  FFMA.FTZ R26, R88.reuse, R69, R26 ;  /* 0x00000045581a7223 */ /* 0x040fe2000001001a */
[CC--:B------:R-:W-:Y:S01]  /*bef0*/  FFMA.FTZ R27, R88.reuse, R65.reuse, R27 ;  /* 0x00000041581b7223 */ /* 0x0c0fe2000001001b */
[C---:B------:R-:W-:Y:S01]  /*bf00*/  FFMA.FTZ R28, R88.reuse, R65, R28 ;  /* 0x00000041581c7223 */ /* 0x040fe2000001001c */
[CC--:B------:R-:W-:Y:S01]  /*bf10*/  FFMA.FTZ R29, R88.reuse, R66.reuse, R29 ;  /* 0x00000042581d7223 */ /* 0x0c0fe2000001001d */
[C---:B------:R-:W-:Y:S01]  /*bf20*/  FFMA.FTZ R30, R88.reuse, R66, R30 ;  /* 0x00000042581e7223 */ /* 0x040fe2000001001e */
[CC--:B------:R-:W-:Y:S01]  /*bf30*/  FFMA.FTZ R31, R88.reuse, R67.reuse, R31 ;  /* 0x00000043581f7223 */ /* 0x0c0fe2000001001f */
[----:B------:R-:W-:Y:S01]  /*bf40*/  FFMA.FTZ R32, R88, R67, R32 ;  /* 0x0000004358207223 */ /* 0x000fe20000010020 */
[----:B------:R-:W-:Y:S02]  /*bf50*/  I2FP.F32.S32 R66, R68 ;  /* 0x0000004400427245 */ /* 0x000fe40000201400 */
[----:B------:R-:W-:Y:S02]  /*bf60*/  I2FP.F32.S32 R65, R90 ;  /* 0x0000005a00417245 */ /* 0x000fe40000201400 */
[C---:B------:R-:W-:Y:S02]  /*bf70*/  IADD3 R69, PT, PT, R90.reuse, 0x8, RZ ;  /* 0x000000085a457810 */ /* 0x040fe40007ffe0ff */
[----:B------:R-:W-:Y:S01]  /*bf80*/  IADD3 R67, PT, PT, R90, 0x9, RZ ;  /* 0x000000095a437810 */ /* 0x000fe20007ffe0ff */
[CC--:B------:R-:W-:Y:S01]  /*bf90*/  FFMA.FTZ R33, R88.reuse, R65.reuse, R33 ;  /* 0x0000004158217223 */ /* 0x0c0fe20000010021 */
[C---:B------:R-:W-:Y:S01]  /*bfa0*/  FFMA.FTZ R34, R88.reuse, R65, R34 ;  /* 0x0000004158227223 */ /* 0x040fe20000010022 */
        /* <DEDUP_REMOVED lines=9> */
[----:B------:R-:W-:Y:S02]  /*c040*/  IADD3 R66, PT, PT, R90, 0x11, RZ ;  /* 0x000000115a427810 */ /* 0x000fe40007ffe0ff */
[----:B------:R-:W-:Y:S02]  /*c050*/  I2FP.F32.S32 R65, R69 ;  /* 0x0000004500417245 */ /* 0x000fe40000201400 */
[----:B------:R-:W-:Y:S02]  /*c060*/  I2FP.F32.S32 R66, R66 ;  /* 0x0000004200427245 */ /* 0x000fe40000201400 */
        /* <DEDUP_REMOVED lines=9> */
[----:B------:R-:W-:Y:S02]  /*c100*/  FMNMX3.FTZ R75, R75, R30, R32, !PT ;  /* 0x0000001e4b4b7276 */ /* 0x000fe40007810020 */
[----:B------:R-:W-:Y:S02]  /*c110*/  I2FP.F32.S32 R65, R65 ;  /* 0x0000004100417245 */ /* 0x000fe40000201400 */
[----:B------:R-:W-:Y:S02]  /*c120*/  FMNMX3.FTZ R75, R75, R34, R36, !PT ;  /* 0x000000224b4b7276 */ /* 0x000fe40007810024 */
[----:B------:R-:W-:Y:S02]  /*c130*/  IADD3 R68, PT, PT, R90, 0x18, RZ ;  /* 0x000000185a447810 */ /* 0x000fe40007ffe0ff */
[----:B------:R-:W-:Y:S02]  /*c140*/  FMNMX3.FTZ R75, R75, R38, R40, !PT ;  /* 0x000000264b4b7276 */ /* 0x000fe40007810028 */
[----:B------:R-:W-:Y:S02]  /*c150*/  I2FP.F32.S32 R67, R68 ;  /* 0x0000004400437245 */ /* 0x000fe40000201400 */
[----:B------:R-:W-:Y:S02]  /*c160*/  FMNMX3.FTZ R75, R75, R42, R44, !PT ;  /* 0x0000002a4b4b7276 */ /* 0x000fe4000781002c */
[----:B------:R-:W-:Y:S01]  /*c170*/  FMNMX3.FTZ R68, R66, R5, R7, !PT ;  /* 0x0000000542447276 */ /* 0x000fe20007810007 */
[CC--:B------:R-:W-:Y:S01]  /*c180*/  FFMA.FTZ R45, R88.reuse, R67.reuse, R45 ;  /* 0x00000043582d7223 */ /* 0x0c0fe2000001002d */
[----:B------:R-:W-:Y:S01]  /*c190*/  FFMA.FTZ R46, R88, R67, R46 ;  /* 0x00000043582e7223 */ /* 0x000fe2000001002e */
[----:B------:R-:W-:Y:S01]  /*c1a0*/  IADD3 R66, PT, PT, R90, 0x21, RZ ;  /* 0x000000215a427810 */ /* 0x000fe20007ffe0ff */
[CC--:B------:R-:W-:Y:S01]  /*c1b0*/  FFMA.FTZ R47, R88.reuse, R65.reuse, R47 ;  /* 0x00000041582f7223 */ /* 0x0c0fe2000001002f */
[----:B------:R-:W-:Y:S01]  /*c1c0*/  FFMA.FTZ R48, R88, R65, R48 ;  /* 0x0000004158307223 */ /* 0x000fe20000010030 */
[C---:B------:R-:W-:Y:S02]  /*c1d0*/  IADD3 R67, PT, PT, R90.reuse, 0x20, RZ ;  /* 0x000000205a437810 */ /* 0x040fe40007ffe0ff */
[----:B------:R-:W-:Y:S02]  /*c1e0*/  I2FP.F32.S32 R65, R66 ;  /* 0x0000004200417245 */ /* 0x000fe40000201400 */
[----:B------:R-:W-:Y:S02]  /*c1f0*/  I2FP.F32.S32 R67, R67 ;  /* 0x0000004300437245 */ /* 0x000fe40000201400 */
[----:B------:R-:W-:Y:S02]  /*c200*/  IADD3 R66, PT, PT, R90, 0x30, RZ ;  /* 0x000000305a427810 */ /* 0x000fe40007ffe0ff */
[----:B------:R-:W-:Y:S01]  /*c210*/  FMNMX3.FTZ R68, R68, R9, R11, !PT ;  /* 0x0000000944447276 */ /* 0x000fe2000781000b */
[CC--:B------:R-:W-:Y:S01]  /*c220*/  FFMA.FTZ R49, R88.reuse, R67.reuse, R49 ;  /* 0x0000004358317223 */ /* 0x0c0fe20000010031 */
[C---:B------:R-:W-:Y:S01]  /*c230*/  FFMA.FTZ R50, R88.reuse, R67, R50 ;  /* 0x0000004358327223 */ /* 0x040fe20000010032 */
[----:B------:R-:W-:Y:S01]  /*c240*/  FFMA.FTZ R51, R88, R65, R51 ;  /* 0x0000004158337223 */ /* 0x000fe20000010033 */
[----:B------:R-:W-:Y:S01]  /*c250*/  FMNMX3.FTZ R68, R68, R13, R15, !PT ;  /* 0x0000000d44447276 */ /* 0x000fe2000781000f */
[----:B------:R-:W-:Y:S01]  /*c260*/  FFMA.FTZ R52, R88, R65, R52 ;  /* 0x0000004158347223 */ /* 0x000fe20000010034 */
[----:B------:R-:W-:Y:S02]  /*c270*/  IADD3 R65, PT, PT, R90, 0x28, RZ ;  /* 0x000000285a417810 */ /* 0x000fe40007ffe0ff */
[----:B------:R-:W-:Y:S02]  /*c280*/  FMNMX3.FTZ R68, R68, R17, R19, !PT ;  /* 0x0000001144447276 */ /* 0x000fe40007810013 */
[----:B------:R-:W-:Y:S02]  /*c290*/  I2FP.F32.S32 R65, R65 ;  /* 0x0000004100417245 */ /* 0x000fe40000201400 */
[----:B------:R-:W-:Y:S02]  /*c2a0*/  FMNMX3.FTZ R68, R68, R21, R23, !PT ;  /* 0x0000001544447276 */ /* 0x000fe40007810017 */
[----:B------:R-:W-:Y:S01]  /*c2b0*/  IADD3 R67, PT, PT, R90, 0x29, RZ ;  /* 0x000000295a437810 */ /* 0x000fe20007ffe0ff */
[----:B------:R-:W-:Y:S01]  /*c2c0*/  FFMA.FTZ R53, R88, R65, R53 ;  /* 0x0000004158357223 */ /* 0x000fe20000010035 */
[----:B------:R-:W-:Y:S01]  /*c2d0*/  FMNMX3.FTZ R68, R68, R25, R27, !PT ;  /* 0x0000001944447276 */ /* 0x000fe2000781001b */
[----:B------:R-:W-:Y:S01]  /*c2e0*/  FFMA.FTZ R54, R88, R65, R54 ;  /* 0x0000004158367223 */ /* 0x000fe20000010036 */
[----:B------:R-:W-:Y:S02]  /*c2f0*/  I2FP.F32.S32 R65, R66 ;  /* 0x0000004200417245 */ /* 0x000fe40000201400 */
[----:B------:R-:W-:Y:S02]  /*c300*/  FMNMX3.FTZ R68, R68, R29, R31, !PT ;  /* 0x0000001d44447276 */ /* 0x000fe4000781001f */
[----:B------:R-:W-:Y:S02]  /*c310*/  I2FP.F32.S32 R67, R67 ;  /* 0x0000004300437245 */ /* 0x000fe40000201400 */
        /* <DEDUP_REMOVED lines=10> */
[----:B------:R-:W-:Y:S02]  /*c3c0*/  I2FP.F32.S32 R67, R67 ;  /* 0x0000004300437245 */ /* 0x000fe40000201400 */
[----:B------:R-:W-:Y:S02]  /*c3d0*/  FMNMX3.FTZ R68, R68, R49, R51, !PT ;  /* 0x0000003144447276 */ /* 0x000fe40007810033 */
[----:B------:R-:W-:Y:S02]  /*c3e0*/  I2FP.F32.S32 R66, R66 ;  /* 0x0000004200427245 */ /* 0x000fe40000201400 */
[----:B------:R-:W-:Y:S02]  /*c3f0*/  FMNMX3.FTZ R68, R68, R53, R55, !PT ;  /* 0x0000003544447276 */ /* 0x000fe40007810037 */
[C---:B------:R-:W-:Y:S02]  /*c400*/  IADD3 R65, PT, PT, R90.reuse, 0x31, RZ ;  /* 0x000000315a417810 */ /* 0x040fe40007ffe0ff */
[----:B------:R-:W-:Y:S02]  /*c410*/  IADD3 R90, PT, PT, R90, -0x80, RZ ;  /* 0xffffff805a5a7810 */ /* 0x000fe40007ffe0ff */
[----:B------:R-:W-:Y:S05]  /*c420*/  I2FP.F32.S32 R65, R65 ;  /* 0x0000004100417245 */ /* 0x000fea0000201400 */
        /* <DEDUP_REMOVED lines=22> */
[----:B------:R-:W1:Y:S01]  /*c590*/  LDSM.16.MT88.4 R76, [R121+0x3000] ;  /* 0x00300000794c783b */ /* 0x000e620000004200 */
[C---:B------:R-:W-:Y:S01]  /*c5a0*/  FSETP.NEU.FTZ.AND P1, PT, R67.reuse, -INF , PT ;  /* 0xff8000004300780b */ /* 0x040fe20003f3d000 */
[C---:B------:R-:W-:Y:S01]  /*c5b0*/  FMUL.FTZ R66, R67.reuse, UR4 ;  /* 0x0000000443427c20 */ /* 0x040fe20008410000 */
[----:B------:R-:W-:Y:S01]  /*c5c0*/  FADD.FTZ R69, -R67, R92 ;  /* 0x0000005c43457221 */ /* 0x000fe20000010100 */
[----:B------:R-:W-:Y:S03]  /*c5d0*/  FMUL.FTZ R71, R70, UR4 ;  /* 0x0000000446477c20 */ /* 0x000fe60008410000 */
[----:B------:R-:W-:Y:S01]  /*c5e0*/  FSEL R66, R66, RZ, P1 ;  /* 0x000000ff42427208 */ /* 0x000fe20000800000 */
[----:B------:R-:W-:Y:S01]  /*c5f0*/  FMUL.FTZ R72, R69, UR4 ;  /* 0x0000000445487c20 */ /* 0x000fe20008410000 */
[----:B------:R-:W-:Y:S01]  /*c600*/  FSETP.NEU.FTZ.AND P1, PT, R65, -INF , PT ;  /* 0xff8000004100780b */ /* 0x000fe20003f3d000 */
[----:B------:R-:W2:Y:S02]  /*c610*/  MUFU.EX2 R71, R71 ;  /* 0x0000004700477308 */ /* 0x000ea40000000800 */
        /* <DEDUP_REMOVED lines=13> */
[----:B------:R-:W-:Y:S03]  /*c6f0*/  FMUL.FTZ R25, R65, UR4 ;  /* 0x0000000441197c20 */ /* 0x000fe60008410000 */
[----:B------:R-:W-:Y:S01]  /*c700*/  MUFU.EX2 R127, R127 ;  /* 0x0000007f007f7308 */ /* 0x000fe20000000800 */
[C---:B--2---:R-:W-:Y:S01]  /*c710*/  FMUL.FTZ R110, R71.reuse, R110 ;  /* 0x0000006e476e7220 */ /* 0x044fe20000410000 */
[C---:B------:R-:W-:Y:S01]  /*c720*/  FMUL.FTZ R111, R71.reuse, R111 ;  /* 0x0000006f476f7220 */ /* 0x040fe20000410000 */
[----:B------:R-:W-:Y:S01]  /*c730*/  FMUL.FTZ R106, R71, R106 ;  /* 0x0000006a476a7220 */ /* 0x000fe20000410000 */
[----:B------:R-:W-:Y:S01]  /*c740*/  FSEL R25, R25, RZ, P1 ;  /* 0x000000ff19197208 */ /* 0x000fe20000800000 */
[C---:B------:R-:W-:Y:S01]  /*c750*/  FMUL.FTZ R107, R71.reuse, R107 ;  /* 0x0000006b476b7220 */ /* 0x040fe20000410000 */
[C---:B------:R-:W-:Y:S01]  /*c760*/  FMUL.FTZ R102, R71.reuse, R102 ;  /* 0x0000006647667220 */ /* 0x040fe20000410000 */
[----:B------:R-:W-:Y:S03]  /*c770*/  FMUL.FTZ R103, R71, R103 ;  /* 0x0000006747677220 */ /* 0x000fe60000410000 */
[----:B------:R-:W-:Y:S01]  /*c780*/  MUFU.EX2 R92, R92 ;  /* 0x0000005c005c7308 */ /* 0x000fe20000000800 */
[--C-:B------:R-:W-:Y:S01]  /*c790*/  FFMA.FTZ R160, R28, UR4, -R25.reuse ;  /* 0x000000041ca07c23 */ /* 0x100fe20008010819 */
[--C-:B------:R-:W-:Y:S01]  /*c7a0*/  FFMA.FTZ R51, R30, UR4, -R25.reuse ;  /* 0x000000041e337c23 */ /* 0x100fe20008010819 */
[C---:B---3--:R-:W-:Y:S01]  /*c7b0*/  FMUL.FTZ R108, R69.reuse, R108 ;  /* 0x0000006c456c7220 */ /* 0x048fe20000410000 */
[----:B------:R-:W-:Y:S01]  /*c7c0*/  LDSM.16.MT88.4 R28, [R133+0xc00] ;  /* 0x000c0000851c783b */ /* 0x000fe20000004200 */
[C---:B------:R-:W-:Y:S01]  /*c7d0*/  FMUL.FTZ R109, R69.reuse, R109 ;  /* 0x0000006d456d7220 */ /* 0x040fe20000410000 */
[C---:B------:R-:W-:Y:S01]  /*c7e0*/  FMUL.FTZ R104, R69.reuse, R104 ;  /* 0x0000006845687220 */ /* 0x040fe20000410000 */
[C---:B------:R-:W-:Y:S03]  /*c7f0*/  FMUL.FTZ R105, R69.reuse, R105 ;  /* 0x0000006945697220 */ /* 0x040fe60000410000 */
[----:B------:R-:W-:Y:S01]  /*c800*/  MUFU.EX2 R134, R134 ;  /* 0x0000008600867308 */ /* 0x000fe20000000800 */
[C---:B------:R-:W-:Y:S01]  /*c810*/  FMUL.FTZ R100, R69.reuse, R100 ;  /* 0x0000006445647220 */ /* 0x040fe20000410000 */
[C---:B------:R-:W-:Y:S01]  /*c820*/  FMUL.FTZ R101, R69.reuse, R101 ;  /* 0x0000006545657220 */ /* 0x040fe20000410000 */
[C---:B------:R-:W-:Y:S01]  /*c830*/  FMUL.FTZ R96, R69.reuse, R96 ;  /* 0x0000006045607220 */ /* 0x040fe20000410000 */
[----:B------:R-:W-:Y:S01]  /*c840*/  FMUL.FTZ R97, R69, R97 ;  /* 0x0000006145617220 */ /* 0x000fe20000410000 */
[C---:B------:R-:W-:Y:S01]  /*c850*/  FMUL.FTZ R98, R71.reuse, R98 ;  /* 0x0000006247627220 */ /* 0x040fe20000410000 */
        /* <DEDUP_REMOVED lines=42> */
[----:B------:R-:W3:Y:S01]  /*cb00*/  MUFU.EX2 R146, R146 ;  /* 0x0000009200927308 */ /* 0x000ee20000000800 */
[----:B--2---:R-:W-:Y:S01]  /*cb10*/  F2FP.F16.F32.PACK_AB R128, R153, R0 ;  /* 0x000000009980723e */ /* 0x004fe200000000ff */
[----:B------:R-:W-:Y:S01]  /*cb20*/  FFMA.FTZ R0, R69, R87, R0 ;  /* 0x0000005745007223 */ /* 0x000fe20000010000 */
[--C-:B------:R-:W-:Y:S01]  /*cb30*/  FFMA.FTZ R87, R34, UR4, -R25.reuse ;  /* 0x0000000422577c23 */ /* 0x100fe20008010819 */
[----:B------:R-:W-:Y:S01]  /*cb40*/  F2FP.F16.F32.PACK_AB R34, R134, R127 ;  /* 0x0000007f8622723e */ /* 0x000fe200000000ff */
[--C-:B------:R-:W-:Y:S01]  /*cb50*/  FFMA.FTZ R50, R50, UR4, -R25.reuse ;  /* 0x0000000432327c23 */ /* 0x100fe20008010819 */
[--C-:B------:R-:W-:Y:S01]  /*cb60*/  FFMA.FTZ R56, R56, UR4, -R25.reuse ;  /* 0x0000000438387c23 */ /* 0x100fe20008010819 */
[----:B------:R-:W-:Y:S03]  /*cb70*/  FFMA.FTZ R46, R61, UR4, -R66 ;  /* 0x000000043d2e7c23 */ /* 0x000fe60008010842 */
[----:B------:R-:W2:Y:S01]  /*cb80*/  MUFU.EX2 R2, R2 ;  /* 0x0000000200027308 */ /* 0x000ea20000000800 */
[--C-:B------:R-:W-:Y:S01]  /*cb90*/  FFMA.FTZ R61, R52, UR4, -R25.reuse ;  /* 0x00000004343d7c23 */ /* 0x100fe20008010819 */
[--C-:B------:R-:W-:Y:S01]  /*cba0*/  FFMA.FTZ R52, R54, UR4, -R25.reuse ;  /* 0x0000000436347c23 */ /* 0x100fe20008010819 */
[----:B------:R-:W-:Y:S01]  /*cbb0*/  FADD.FTZ R164, R153, R0 ;  /* 0x0000000099a47221 */ /* 0x000fe20000010000 */
[--C-:B------:R-:W-:Y:S01]  /*cbc0*/  FFMA.FTZ R54, R58, UR4, -R25.reuse ;  /* 0x000000043a367c23 */ /* 0x100fe20008010819 */
[--C-:B------:R-:W-:Y:S01]  /*cbd0*/  FFMA.FTZ R62, R62, UR4, -R25.reuse ;  /* 0x000000043e3e7c23 */ /* 0x100fe20008010819 */
[----:B------:R-:W-:Y:S04]  /*cbe0*/  FFMA.FTZ R66, R63, UR4, -R66 ;  /* 0x000000043f427c23 */ /* 0x000fe80008010842 */
[----:B------:R-:W-:Y:S01]  /*cbf0*/  MUFU.EX2 R149, R149 ;  /* 0x0000009500957308 */ /* 0x000fe20000000800 */
[----:B---3--:R-:W-:Y:S09]  /*cc00*/  F2FP.F16.F32.PACK_AB R130, R146, R143 ;  /* 0x0000008f9282723e */ /* 0x008ff200000000ff */
[----:B------:R-:W3:Y:S01]  /*cc10*/  MUFU.EX2 R140, R140 ;  /* 0x0000008c008c7308 */ /* 0x000ee20000000800 */
[----:B--2---:R-:W-:Y:S01]  /*cc20*/  F2FP.F16.F32.PACK_AB R129, R145, R2 ;  /* 0x000000029181723e */ /* 0x004fe200000000ff */
[----:B------:R-:W-:Y:S08]  /*cc30*/  FFMA.FTZ R2, R71, R89, R2 ;  /* 0x0000005947027223 */ /* 0x000ff00000010002 */
[----:B------:R-:W-:Y:S10]  /*cc40*/  MUFU.EX2 R132, R132 ;  /* 0x0000008400847308 */ /* 0x000ff40000000800 */
[----:B------:R-:W2:Y:S01]  /*cc50*/  MUFU.EX2 R135, R135 ;  /* 0x0000008700877308 */ /* 0x000ea20000000800 */
[----:B---3--:R-:W-:Y:S09]  /*cc60*/  F2FP.F16.F32.PACK_AB R131, R140, R149 ;  /* 0x000000958c83723e */ /* 0x008ff200000000ff */
[----:B------:R-:W-:Y:S01]  /*cc70*/  MUFU.EX2 R68, R68 ;  /* 0x0000004400447308 */ /* 0x000fe20000000800 */
[C---:B-1----:R-:W-:Y:S09]  /*cc80*/  HMMA.16816.F32 R108, R128.reuse, R76, R108 ;  /* 0x0000004c806c723c */ /* 0x042ff2000000186c */
[----:B------:R-:W1:Y:S01]  /*cc90*/  MUFU.EX2 R75, R75 ;  /* 0x0000004b004b7308 */ /* 0x000e620000000800 */
[C---:B------:R-:W-:Y:S01]  /*cca0*/  HMMA.16816.F32 R104, R128.reuse, R78, R104 ;  /* 0x0000004e8068723c */ /* 0x040fe20000001868 */
[----:B------:R-:W3:Y:S08]  /*ccb0*/  LDSM.16.MT88.4 R76, [R121+0x3400] ;  /* 0x00340000794c783b */ /* 0x000ef00000004200 */
[----:B------:R-:W-:Y:S01]  /*ccc0*/  MUFU.EX2 R152, R152 ;  /* 0x0000009800987308 */ /* 0x000fe20000000800 */
[C---:B------:R-:W-:Y:S09]  /*ccd0*/  HMMA.16816.F32 R100, R128.reuse, R80, R100 ;  /* 0x000000508064723c */ /* 0x040ff20000001864 */
        /* <DEDUP_REMOVED lines=26> */
[----:B------:R-:W2:Y:S10]  /*ce80*/  MUFU.EX2 R27, R27 ;  /* 0x0000001b001b7308 */ /* 0x000eb40000000800 */
[----:B------:R-:W4:Y:S01]  /*ce90*/  MUFU.EX2 R53, R53 ;  /* 0x0000003500357308 */ /* 0x000f220000000800 */
[----:B-1----:R-:W-:Y:S09]  /*cea0*/  F2FP.F16.F32.PACK_AB R131, R158, R155 ;  /* 0x0000009b9e83723e */ /* 0x002ff200000000ff */
[----:B------:R-:W-:Y:S01]  /*ceb0*/  MUFU.EX2 R51, R51 ;  /* 0x0000003300337308 */ /* 0x000fe20000000800 */
[C---:B---3--:R-:W-:Y:S03]  /*cec0*/  HMMA.16816.F32 R108, R128.reuse, R76, R108 ;  /* 0x0000004c806c723c */ /* 0x048fe6000000186c */
[----:B--2---:R-:W-:Y:S06]  /*ced0*/  F2FP.F16.F32.PACK_AB R32, R27, R92 ;  /* 0x0000005c1b20723e */ /* 0x004fec00000000ff */
[----:B------:R-:W1:Y:S01]  /*cee0*/  MUFU.EX2 R162, R162 ;  /* 0x000000a200a27308 */ /* 0x000e620000000800 */
[C---:B------:R-:W-:Y:S01]  /*cef0*/  HMMA.16816.F32 R104, R128.reuse, R78, R104 ;  /* 0x0000004e8068723c */ /* 0x040fe20000001868 */
[----:B------:R-:W2:Y:S02]  /*cf00*/  LDSM.16.MT88.4 R76, [R121+0x3c00] ;  /* 0x003c0000794c783b */ /* 0x000ea40000004200 */
[----:B----4-:R-:W-:Y:S06]  /*cf10*/  F2FP.F16.F32.PACK_AB R33, R160, R53 ;  /* 0x00000035a021723e */ /* 0x010fec00000000ff */
[----:B------:R-:W-:Y:S01]  /*cf20*/  MUFU.EX2 R136, R136 ;  /* 0x0000008800887308 */ /* 0x000fe20000000800 */
[C---:B-----5:R-:W-:Y:S09]  /*cf30*/  HMMA.16816.F32 R100, R128.reuse, R80, R100 ;  /* 0x000000508064723c */ /* 0x060ff20000001864 */
[----:B------:R-:W3:Y:S01]  /*cf40*/  MUFU.EX2 R137, R137 ;  /* 0x0000008900897308 */ /* 0x000ee20000000800 */
[----:B------:R-:W-:Y:S01]  /*cf50*/  HMMA.16816.F32 R96, R128, R82, R96 ;  /* 0x000000528060723c */ /* 0x000fe20000001860 */
[----:B------:R-:W-:Y:S02]  /*cf60*/  LDSM.16.MT88.4 R80, [R121+0x4000] ;  /* 0x004000007950783b */ /* 0x000fe40000004200 */
[--C-:B------:R-:W-:Y:S01]  /*cf70*/  FFMA.FTZ R128, R36, UR4, -R25.reuse ;  /* 0x0000000424807c23 */ /* 0x100fe20008010819 */
[----:B-1----:R-:W-:Y:S05]  /*cf80*/  F2FP.F16.F32.PACK_AB R35, R162, R51 ;  /* 0x00000033a223723e */ /* 0x002fea00000000ff */
[----:B------:R-:W-:Y:S01]  /*cf90*/  MUFU.EX2 R138, R138 ;  /* 0x0000008a008a7308 */ /* 0x000fe20000000800 */
[----:B------:R-:W1:Y:S01]  /*cfa0*/  LDSM.16.MT88.4 R36, [R133+0x1000] ;  /* 0x001000008524783b */ /* 0x000e620000004200 */
[C---:B------:R-:W-:Y:S08]  /*cfb0*/  HMMA.16816.F32 R100, R32.reuse, R28, R100 ;  /* 0x0000001c2064723c */ /* 0x040ff00000001864 */
[----:B------:R-:W4:Y:S01]  /*cfc0*/  MUFU.EX2 R139, R139 ;  /* 0x0000008b008b7308 */ /* 0x000f220000000800 */
[----:B------:R-:W-:Y:S01]  /*cfd0*/  FADD.FTZ R28, R145, R2 ;  /* 0x00000002911c7221 */ /* 0x000fe20000010000 */
[C---:B------:R-:W-:Y:S08]  /*cfe0*/  HMMA.16816.F32 R96, R32.reuse, R30, R96 ;  /* 0x0000001e2060723c */ /* 0x040ff00000001860 */
[----:B------:R-:W-:Y:S01]  /*cff0*/  MUFU.EX2 R87, R87 ;  /* 0x0000005700577308 */ /* 0x000fe20000000800 */
[----:B------:R-:W-:Y:S02]  /*d000*/  FADD.FTZ R149, R149, R28 ;  /* 0x0000001c95957221 */ /* 0x000fe40000010000 */
[----:B------:R-:W5:Y:S01]  /*d010*/  LDSM.16.MT88.4 R28, [R121+0x4400] ;  /* 0x00440000791c783b */ /* 0x000f620000004200 */
[C---:B--2---:R-:W-:Y:S06]  /*d020*/  HMMA.16816.F32 R108, R32.reuse, R76, R108 ;  /* 0x0000004c206c723c */ /* 0x044fec000000186c */
[----:B------:R-:W2:Y:S01]  /*d030*/  MUFU.EX2 R128, R128 ;  /* 0x0000008000807308 */ /* 0x000ea20000000800 */
[--C-:B------:R-:W-:Y:S01]  /*d040*/  FFMA.FTZ R76, R40, UR4, -R25.reuse ;  /* 0x00000004284c7c23 */ /* 0x100fe20008010819 */
[----:B------:R-:W-:Y:S01]  /*d050*/  FFMA.FTZ R77, R42, UR4, -R25 ;  /* 0x000000042a4d7c23 */ /* 0x000fe20008010819 */
[----:B------:R-:W-:Y:S01]  /*d060*/  FADD.FTZ R149, R140, R149 ;  /* 0x000000958c957221 */ /* 0x000fe20000010000 */
[----:B------:R-:W5:Y:S01]  /*d070*/  LDSM.16.MT88.4 R40, [R133+0x1400] ;  /* 0x001400008528783b */ /* 0x000f620000004200 */
[----:B------:R-:W-:Y:S05]  /*d080*/  HMMA.16816.F32 R104, R32, R78, R104 ;  /* 0x0000004e2068723c */ /* 0x000fea0000001868 */
[----:B------:R-:W-:Y:S01]  /*d090*/  MUFU.EX2 R57, R57 ;  /* 0x0000003900397308 */ /* 0x000fe20000000800 */
[----:B---3--:R-:W-:Y:S01]  /*d0a0*/  F2FP.F16.F32.PACK_AB R32, R137, R136 ;  /* 0x000000888920723e */ /* 0x008fe200000000ff */
[----:B------:R-:W-:Y:S01]  /*d0b0*/  FADD.FTZ R79, R143, R164 ;  /* 0x000000a48f4f7221 */ /* 0x000fe20000010000 */
[----:B----4-:R-:W-:Y:S01]  /*d0c0*/  F2FP.F16.F32.PACK_AB R34, R139, R138 ;  /* 0x0000008a8b22723e */ /* 0x010fe200000000ff */
[----:B------:R-:W-:Y:S02]  /*d0d0*/  FADD.FTZ R152, R152, R149 ;  /* 0x0000009598987221 */ /* 0x000fe40000010000 */
        /* <DEDUP_REMOVED lines=19> */
[C---:B-1----:R-:W-:Y:S03]  /*d210*/  HMMA.16816.F32 R100, R32.reuse, R36, R100 ;  /* 0x000000242064723c */ /* 0x042fe60000001864 */
[----:B------:R-:W-:Y:S01]  /*d220*/  FADD.FTZ R74, R74, R91 ;  /* 0x0000005b4a4a7221 */ /* 0x000fe20000010000 */
[----:B------:R-:W-:Y:S01]  /*d230*/  MOV R91, R65 ;  /* 0x00000041005b7202 */ /* 0x000fe20000000f00 */
[----:B------:R-:W-:Y:S04]  /*d240*/  FADD.FTZ R158, R158, R155 ;  /* 0x0000009b9e9e7221 */ /* 0x000fe80000010000 */
[----:B------:R-:W1:Y:S01]  /*d250*/  MUFU.EX2 R144, R144 ;  /* 0x0000009000907308 */ /* 0x000e620000000800 */
[C---:B------:R-:W-:Y:S01]  /*d260*/  HMMA.16816.F32 R96, R32.reuse, R38, R96 ;  /* 0x000000262060723c */ /* 0x040fe20000001860 */
[----:B------:R-:W3:Y:S02]  /*d270*/  LDSM.16.MT88.4 R36, [R121+0x4800] ;  /* 0x004800007924783b */ /* 0x000ee40000004200 */
[----:B------:R-:W-:Y:S01]  /*d280*/  FADD.FTZ R113, R113, R74 ;  /* 0x0000004a71717221 */ /* 0x000fe20000010000 */
[----:B------:R-:W-:Y:S05]  /*d290*/  FADD.FTZ R53, R53, R158 ;  /* 0x0000009e35357221 */ /* 0x000fea0000010000 */
[----:B------:R-:W-:Y:S01]  /*d2a0*/  MUFU.EX2 R77, R77 ;  /* 0x0000004d004d7308 */ /* 0x000fe20000000800 */
[C---:B------:R-:W-:Y:S03]  /*d2b0*/  HMMA.16816.F32 R108, R32.reuse, R80, R108 ;  /* 0x00000050206c723c */ /* 0x040fe6000000186c */
[----:B------:R-:W-:Y:S01]  /*d2c0*/  FADD.FTZ R92, R92, R113 ;  /* 0x000000715c5c7221 */ /* 0x000fe20000010000 */
[----:B------:R-:W-:Y:S05]  /*d2d0*/  FADD.FTZ R160, R160, R53 ;  /* 0x00000035a0a07221 */ /* 0x000fea0000010000 */
[----:B------:R-:W4:Y:S01]  /*d2e0*/  MUFU.EX2 R44, R44 ;  /* 0x0000002c002c7308 */ /* 0x000f220000000800 */
[----:B------:R-:W-:Y:S03]  /*d2f0*/  HMMA.16816.F32 R104, R32, R82, R104 ;  /* 0x000000522068723c */ /* 0x000fe60000001868 */
[----:B--2---:R-:W-:Y:S01]  /*d300*/  F2FP.F16.F32.PACK_AB R32, R142, R141 ;  /* 0x0000008d8e20723e */ /* 0x004fe200000000ff */
[----:B------:R-:W-:Y:S01]  /*d310*/  FADD.FTZ R92, R27, R92 ;  /* 0x0000005c1b5c7221 */ /* 0x000fe20000010000 */
[----:B-1----:R-:W-:Y:S01]  /*d320*/  F2FP.F16.F32.PACK_AB R34, R144, R45 ;  /* 0x0000002d9022723e */ /* 0x002fe200000000ff */
[----:B------:R-:W-:Y:S03]  /*d330*/  FADD.FTZ R51, R51, R160 ;  /* 0x000000a033337221 */ /* 0x000fe60000010000 */
[----:B------:R-:W-:Y:S01]  /*d340*/  MUFU.EX2 R59, R59 ;  /* 0x0000003b003b7308 */ /* 0x000fe20000000800 */
[----:B------:R-:W-:Y:S01]  /*d350*/  FADD.FTZ R53, R127, R92 ;  /* 0x0000005c7f357221 */ /* 0x000fe20000010000 */
[----:B------:R-:W-:Y:S01]  /*d360*/  MOV R92, R67 ;  /* 0x00000043005c7202 */ /* 0x000fe20000000f00 */
[----:B------:R-:W-:Y:S01]  /*d370*/  FADD.FTZ R162, R162, R51 ;  /* 0x00000033a2a27221 */ /* 0x000fe20000010000 */
[----:B------:R-:W-:Y:S01]  /*d380*/  FFMA.FTZ R27, R60, UR4, -R25 ;  /* 0x000000043c1b7c23 */ /* 0x000fe20008010819 */
[----:B------:R-:W-:Y:S01]  /*d390*/  FADD.FTZ R53, R134, R53 ;  /* 0x0000003586357221 */ /* 0x000fe20000010000 */
[----:B------:R-:W-:Y:S01]  /*d3a0*/  FFMA.FTZ R25, R64, UR4, -R25 ;  /* 0x0000000440197c23 */ /* 0x000fe20008010819 */
[----:B------:R-:W-:Y:S03]  /*d3b0*/  FADD.FTZ R87, R87, R162 ;  /* 0x000000a257577221 */ /* 0x000fe60000010000 */
        /* <DEDUP_REMOVED lines=18> */
[C---:B-----5:R-:W-:Y:S03]  /*d4e0*/  HMMA.16816.F32 R108, R32.reuse, R28, R108 ;  /* 0x0000001c206c723c */ /* 0x060fe6000000186c */
[----:B------:R-:W-:Y:S01]  /*d4f0*/  FADD.FTZ R45, R45, R142 ;  /* 0x0000008e2d2d7221 */ /* 0x000fe20000010000 */
[----:B------:R-:W-:Y:S05]  /*d500*/  FADD.FTZ R59, R48, R59 ;  /* 0x0000003b303b7221 */ /* 0x000fea0000010000 */
[----:B------:R-:W1:Y:S01]  /*d510*/  MUFU.EX2 R150, R150 ;  /* 0x0000009600967308 */ /* 0x000e620000000800 */
[C---:B------:R-:W-:Y:S01]  /*d520*/  HMMA.16816.F32 R104, R32.reuse, R30, R104 ;  /* 0x0000001e2068723c */ /* 0x040fe20000001868 */
[----:B------:R-:W4:Y:S02]  /*d530*/  LDSM.16.MT88.4 R28, [R133+0x1800] ;  /* 0x00180000851c783b */ /* 0x000f240000004200 */
[----:B------:R-:W-:Y:S06]  /*d540*/  FADD.FTZ R144, R144, R45 ;  /* 0x0000002d90907221 */ /* 0x000fec0000010000 */
[----:B------:R-:W-:Y:S01]  /*d550*/  MUFU.EX2 R50, R50 ;  /* 0x0000003200327308 */ /* 0x000fe20000000800 */
[C---:B------:R-:W-:Y:S03]  /*d560*/  HMMA.16816.F32 R100, R32.reuse, R40, R100 ;  /* 0x000000282064723c */ /* 0x040fe60000001864 */
[----:B--2---:R-:W-:Y:S01]  /*d570*/  F2FP.F16.F32.PACK_AB R40, R148, R47 ;  /* 0x0000002f9428723e */ /* 0x004fe200000000ff */
[----:B------:R-:W-:Y:S05]  /*d580*/  FADD.FTZ R47, R47, R144 ;  /* 0x000000902f2f7221 */ /* 0x000fea0000010000 */
[----:B------:R-:W2:Y:S01]  /*d590*/  MUFU.EX2 R61, R61 ;  /* 0x0000003d003d7308 */ /* 0x000ea20000000800 */
[----:B------:R-:W-:Y:S01]  /*d5a0*/  HMMA.16816.F32 R96, R32, R42, R96 ;  /* 0x0000002a2060723c */ /* 0x000fe20000001860 */
[----:B------:R-:W5:Y:S02]  /*d5b0*/  LDSM.16.MT88.4 R32, [R121+0x4c00] ;  /* 0x004c00007920783b */ /* 0x000f640000004200 */
[----:B-1----:R-:W-:Y:S01]  /*d5c0*/  F2FP.F16.F32.PACK_AB R42, R150, R49 ;  /* 0x00000031962a723e */ /* 0x002fe200000000ff */
[----:B------:R-:W-:Y:S05]  /*d5d0*/  FADD.FTZ R148, R148, R47 ;  /* 0x0000002f94947221 */ /* 0x000fea0000010000 */
        /* <DEDUP_REMOVED lines=10> */
[C---:B---3--:R-:W-:Y:S02]  /*d680*/  HMMA.16816.F32 R108, R40.reuse, R36, R108 ;  /* 0x00000024286c723c */ /* 0x048fe4000000186c */
[----:B------:R-:W-:Y:S06]  /*d690*/  MUFU.EX2 R46, R46 ;  /* 0x0000002e002e7308 */ /* 0x000fec0000000800 */
[C---:B------:R-:W-:Y:S01]  /*d6a0*/  HMMA.16816.F32 R104, R40.reuse, R38, R104 ;  /* 0x000000262868723c */ /* 0x040fe20000001868 */
[----:B------:R-:W1:Y:S03]  /*d6b0*/  LDSM.16.MT88.4 R36, [R133+0x1c00] ;  /* 0x001c00008524783b */ /* 0x000e660000004200 */
[----:B------:R-:W3:Y:S04]  /*d6c0*/  MUFU.EX2 R63, R66 ;  /* 0x00000042003f7308 */ /* 0x000ee80000000800 */
[C---:B----4-:R-:W-:Y:S06]  /*d6d0*/  HMMA.16816.F32 R100, R40.reuse, R28, R100 ;  /* 0x0000001c2864723c */ /* 0x050fec0000001864 */
[----:B------:R-:W-:Y:S01]  /*d6e0*/  MUFU.EX2 R54, R54 ;  /* 0x0000003600367308 */ /* 0x000fe20000000800 */
[----:B--2---:R-:W-:Y:S01]  /*d6f0*/  F2FP.F16.F32.PACK_AB R28, R55, R26 ;  /* 0x0000001a371c723e */ /* 0x004fe200000000ff */
[----:B------:R-:W-:Y:S08]  /*d700*/  HMMA.16816.F32 R96, R40, R30, R96 ;  /* 0x0000001e2860723c */ /* 0x000ff00000001860 */
[----:B------:R-:W2:Y:S01]  /*d710*/  MUFU.EX2 R27, R27 ;  /* 0x0000001b001b7308 */ /* 0x000ea20000000800 */
[----:B---3--:R-:W-:Y:S09]  /*d720*/  F2FP.F16.F32.PACK_AB R30, R63, R46 ;  /* 0x0000002e3f1e723e */ /* 0x008ff200000000ff */
[----:B------:R-:W-:Y:S10]  /*d730*/  MUFU.EX2 R51, R62 ;  /* 0x0000003e00337308 */ /* 0x000ff40000000800 */
[----:B------:R-:W3:Y:S01]  /*d740*/  MUFU.EX2 R56, R25 ;  /* 0x0000001900387308 */ /* 0x000ee20000000800 */
[C---:B--2---:R-:W-:Y:S01]  /*d750*/  F2FP.F16.F32.PACK_AB R29, R27.reuse, R54 ;  /* 0x000000361b1d723e */ /* 0x044fe200000000ff */
[----:B------:R-:W-:Y:S04]  /*d760*/  FADD.FTZ R54, R54, R75 ;  /* 0x0000004b36367221 */ /* 0x000fe80000010000 */
[----:B------:R-:W-:Y:S01]  /*d770*/  FADD.FTZ R54, R27, R54 ;  /* 0x000000361b367221 */ /* 0x000fe20000010000 */
[----:B---3--:R-:W-:Y:S01]  /*d780*/  F2FP.F16.F32.PACK_AB R31, R56, R51 ;  /* 0x00000033381f723e */ /* 0x008fe200000000ff */
[----:B------:R-:W-:Y:S02]  /*d790*/  FADD.FTZ R25, R49, R148 ;  /* 0x0000009431197221 */ /* 0x000fe40000010000 */
[----:B------:R-:W-:Y:S02]  /*d7a0*/  FADD.FTZ R51, R51, R54 ;  /* 0x0000003633337221 */ /* 0x000fe40000010000 */
[----:B------:R-:W-:Y:S02]  /*d7b0*/  FADD.FTZ R25, R150, R25 ;  /* 0x0000001996197221 */ /* 0x000fe40000010000 */
[----:B------:R-:W-:Y:S01]  /*d7c0*/  FADD.FTZ R89, R56, R51 ;  /* 0x0000003338597221 */ /* 0x000fe20000010000 */
[C---:B-----5:R-:W-:Y:S05]  /*d7d0*/  HMMA.16816.F32 R108, R28.reuse, R32, R108 ;  /* 0x000000201c6c723c */ /* 0x060fea000000186c */
[----:B------:R-:W-:Y:S03]  /*d7e0*/  FADD.FTZ R26, R26, R25 ;  /* 0x000000191a1a7221 */ /* 0x000fe60000010000 */
[C---:B------:R-:W-:Y:S03]  /*d7f0*/  HMMA.16816.F32 R104, R28.reuse, R34, R104 ;  /* 0x000000221c68723c */ /* 0x040fe60000001868 */
[----:B------:R-:W-:Y:S04]  /*d800*/  FADD.FTZ R55, R55, R26 ;  /* 0x0000001a37377221 */ /* 0x000fe80000010000 */
[----:B------:R-:W-:Y:S01]  /*d810*/  FADD.FTZ R46, R46, R55 ;  /* 0x000000372e2e7221 */ /* 0x000fe20000010000 */
[C---:B-1----:R-:W-:Y:S03]  /*d820*/  HMMA.16816.F32 R100, R28.reuse, R36, R100 ;  /* 0x000000241c64723c */ /* 0x042fe60000001864 */
[----:B------:R-:W-:Y:S05]  /*d830*/  FADD.FTZ R87, R63, R46 ;  /* 0x0000002e3f577221 */ /* 0x000fea0000010000 */
[----:B------:R-:W-:Y:S01]  /*d840*/  HMMA.16816.F32 R96, R28, R38, R96 ;  /* 0x000000261c60723c */ /* 0x000fe20000001860 */
[----:B------:R-:W-:Y:S08]  /*d850*/  @!UPT UIADD3 URZ, UPT, UPT, URZ, URZ, URZ ;  /* 0x000000fffffff290 */ /* 0x000ff0000fffe0ff */
[----:B------:R-:W-:Y:S11]  /*d860*/  @P0 BRA `(.L_x_4500) ;  /* 0xffffffc800180947 */ /* 0x000ff6000383ffff */
.L_x_4496:
[----:B------:R-:W1:Y:S01]  /*d870*/  SHFL.BFLY PT, R2, R87, 0x2, 0x1f ;  /* 0x0c401f0057027f89 */ /* 0x000e6200000e0000 */
[C---:B------:R-:W-:Y:S01]  /*d880*/  SHF.L.U32 R5, R84.reuse, 0x1, RZ ;  /* 0x0000000154057819 */ /* 0x040fe200000006ff */
[----:B------:R-:W2:Y:S01]  /*d890*/  S2UR UR5, SR_CTAID.Y ;  /* 0x00000000000579c3 */ /* 0x000ea20000002600 */
[----:B------:R-:W-:Y:S01]  /*d8a0*/  SHF.L.U32 R4, R84, 0x4, RZ ;  /* 0x0000000454047819 */ /* 0x000fe200000006ff */
        /* <DEDUP_REMOVED lines=9> */
[----:B------:R-:W-:-:S07]  /*d940*/  LOP3.LUT P2, RZ, R84, 0x3, RZ, 0xc0, !PT ;  /* 0x0000000354ff7812 */ /* 0x000fce000784c0ff */
        /* <DEDUP_REMOVED lines=9> */
[----:B------:R-:W-:Y:S01]  /*d9e0*/  LOP3.LUT R7, R114, 0xc0, R115, 0xf8, !PT ;  /* 0x000000c072077812 */ /* 0x000fe200078ef873 */
[----:B----4-:R-:W-:Y:S02]  /*d9f0*/  IMAD R16, R15, R16, UR4 ;  /* 0x000000040f107e24 */ /* 0x010fe4000f8e0210 */
[----:B------:R-:W1:Y:S01]  /*da00*/  MUFU.RCP R6, R2 ;  /* 0x0000000200067308 */ /* 0x000e620000001000 */
[----:B---3--:R-:W-:Y:S01]  /*da10*/  FADD.FTZ R0, R9, R0 ;  /* 0x0000000009007221 */ /* 0x008fe20000010000 */
[----:B------:R-:W-:Y:S01]  /*da20*/  FSETP.NE.FTZ.AND P1, PT, R2, RZ, PT ;  /* 0x000000ff0200720b */ /* 0x000fe20003f35000 */
[----:B------:R-:W-:Y:S01]  /*da30*/  IMAD R12, R12, R15, R16 ;  /* 0x0000000f0c0c7224 */ /* 0x000fe200078e0210 */
[----:B------:R-:W-:-:S02]  /*da40*/  LOP3.LUT R4, R4, R7, RZ, 0xfc, !PT ;  /* 0x0000000704047212 */ /* 0x000fc400078efcff */
[----:B------:R-:W-:Y:S02]  /*da50*/  FSETP.NE.FTZ.AND P0, PT, R0, RZ, PT ;  /* 0x000000ff0000720b */ /* 0x000fe40003f15000 */
[----:B------:R-:W3:Y:S01]  /*da60*/  MUFU.RCP R3, R0 ;  /* 0x0000000000037308 */ /* 0x000ee20000001000 */
[----:B------:R-:W-:Y:S02]  /*da70*/  LEA R4, R4, UR6, 0x2 ;  /* 0x0000000604047c11 */ /* 0x000fe4000f8e10ff */
[----:B------:R-:W-:Y:S02]  /*da80*/  MOV R16, 0xff800000 ;  /* 0xff80000000107802 */ /* 0x000fe40000000f00 */
[----:B------:R-:W-:Y:S02]  /*da90*/  SHF.R.U32.HI R15, RZ, 0x2, R84 ;  /* 0x00000002ff0f7819 */ /* 0x000fe40000011654 */
        /* <DEDUP_REMOVED lines=17> */
[C---:B------:R-:W-:Y:S01]  /*dbb0*/  IADD3 R6, PT, PT, R4.reuse, -R5, RZ ;  /* 0x8000000504067210 */ /* 0x040fe20007ffe0ff */
[C---:B------:R-:W-:Y:S01]  /*dbc0*/  FMUL.FTZ R110, R3.reuse, R110 ;  /* 0x0000006e036e7220 */ /* 0x040fe20000410000 */
        /* <DEDUP_REMOVED lines=8> */
[----:B------:R-:W-:Y:S01]  /*dc50*/  IADD3 R17, PT, PT, -R5, R8, RZ ;  /* 0x0000000805117210 */ /* 0x000fe20007ffe1ff */
[----:B------:R-:W-:Y:S01]  /*dc60*/  STS.64 [R4+0x400], R110 ;  /* 0x0004006e04007388 */ /* 0x000fe20000000a00 */
[----:B------:R-:W-:Y:S01]  /*dc70*/  SHF.L.U32 R3, R84, 0x2, RZ ;  /* 0x0000000254037819 */ /* 0x000fe200000006ff */
[----:B-----5:R-:W-:-:S02]  /*dc80*/  @P1 FMUL.FTZ R2, R2, 0.69314718246459960938 ;  /* 0x3f31721802021820 */ /* 0x020fc40000410000 */
[----:B------:R-:W-:Y:S01]  /*dc90*/  STS.64 [R6+0x20], R104 ;  /* 0x0000206806007388 */ /* 0x000fe20000000a00 */
[----:B------:R-:W-:Y:S01]  /*dca0*/  LOP3.LUT R7, R3, 0xd8, RZ, 0xc0, !PT ;  /* 0x000000d803077812 */ /* 0x000fe200078ec0ff */
[----:B---3--:R-:W-:Y:S02]  /*dcb0*/  @P0 FMUL.FTZ R0, R0, 0.69314718246459960938 ;  /* 0x3f31721800000820 */ /* 0x008fe40000410000 */
[----:B------:R-:W-:Y:S01]  /*dcc0*/  STS.64 [R6+0x420], R106 ;  /* 0x0004206a06007388 */ /* 0x000fe20000000a00 */
[----:B------:R-:W-:Y:S01]  /*dcd0*/  LOP3.LUT R10, R7, 0x18, R14, 0x78, !PT ;  /* 0x00000018070a7812 */ /* 0x000fe200078e780e */
[----:B-1----:R-:W-:Y:S01]  /*dce0*/  @P0 FFMA.FTZ R16, R65, R18, R0 ;  /* 0x0000001241100223 */ /* 0x002fe20000010000 */
[----:B------:R-:W-:Y:S01]  /*dcf0*/  LOP3.LUT R14, R14, 0x30, RZ, 0xc0, !PT ;  /* 0x000000300e0e7812 */ /* 0x000fe200078ec0ff */
[----:B------:R-:W-:Y:S01]  /*dd00*/  STS.64 [R8+0x40], R100 ;  /* 0x0000406408007388 */ /* 0x000fe20000000a00 */
[----:B------:R-:W-:Y:S02]  /*dd10*/  LOP3.LUT R10, R10, 0xf24, R3, 0xf8, !PT ;  /* 0x00000f240a0a7812 */ /* 0x000fe400078ef803 */
[----:B------:R-:W-:Y:S01]  /*dd20*/  LOP3.LUT R14, R14, 0x7, R15, 0xf8, !PT ;  /* 0x000000070e0e7812 */ /* 0x000fe200078ef80f */
[----:B------:R-:W-:Y:S01]  /*dd30*/  STS.64 [R8+0x440], R102 ;  /* 0x0004406608007388 */ /* 0x000fe20000000a00 */
[----:B------:R-:W-:Y:S01]  /*dd40*/  LEA R20, R10, UR6, 0x2 ;  /* 0x000000060a147c11 */ /* 0x000fe2000f8e10ff */
[----:B------:R-:W1:Y:S02]  /*dd50*/  S2UR UR6, SR_CTAID.X ;  /* 0x00000000000679c3 */ /* 0x000e640000002500 */
[----:B------:R-:W-:Y:S04]  /*dd60*/  STS.64 [R17+0x60], R96 ;  /* 0x0000606011007388 */ /* 0x000fe80000000a00 */
[----:B------:R3:W-:Y:S02]  /*dd70*/  STS.64 [R17+0x460], R98 ;  /* 0x0004606211007388 */ /* 0x0007e40000000a00 */
[----:B------:R-:W-:Y:S01]  /*dd80*/  BAR.SYNC.DEFER_BLOCKING 0x0 ;  /* 0x0000000000007b1d */ /* 0x000fe20000010000 */
[----:B-1----:R-:W-:-:S06]  /*dd90*/  USHF.L.U32 UR6, UR6, 0x6, URZ ;  /* 0x0000000606067899 */ /* 0x002fcc00080006ff */
[----:B------:R-:W-:Y:S01]  /*dda0*/  IMAD R12, R12, R13, UR6 ;  /* 0x000000060c0c7e24 */ /* 0x000fe2000f8e020d */
[----:B---3--:R-:W-:Y:S01]  /*ddb0*/  MOV R17, 0xff800000 ;  /* 0xff80000000117802 */ /* 0x008fe20000000f00 */
[----:B------:R1:W3:Y:S02]  /*ddc0*/  LDS.128 R8, [R20] ;  /* 0x0000000014087984 */ /* 0x0002e40000000c00 */
[----:B--2---:R-:W-:Y:S02]  /*ddd0*/  IMAD R0, R12, UR5, RZ ;  /* 0x000000050c007c24 */ /* 0x004fe4000f8e02ff */
[----:B----4-:R-:W-:Y:S01]  /*dde0*/  @P1 FFMA.FTZ R17, R67, R22, R2 ;  /* 0x0000001643111223 */ /* 0x010fe20000010002 */
[----:B------:R1:W2:Y:S01]  /*ddf0*/  LDS.128 R4, [R20+0x800] ;  /* 0x0008000014047984 */ /* 0x0002a20000000c00 */
        /* <DEDUP_REMOVED lines=11> */
.L_x_4502:
[----:B------:R-:W-:Y:S05]  /*deb0*/  BSYNC.RECONVERGENT B0 ;  /* 0x0000000000007941 */ /* 0x000fea0003800200 */
.L_x_4501:
[----:B----4-:R-:W4:Y:S01]  /*dec0*/  LDS.128 R16, [R20+0x1000] ;  /* 0x0010000014107984 */ /* 0x010f220000000c00 */
[----:B------:R-:W5:Y:S01]  /*ded0*/  LDCU UR6, c[0x0][0x440] ;  /* 0x00008800ff0677ac */ /* 0x000f620008000800 */
[C---:B------:R-:W-:Y:S02]  /*dee0*/  LOP3.LUT R2, R3.reuse, 0x1c, RZ, 0xc0, !PT ;  /* 0x0000001c03027812 */ /* 0x040fe400078ec0ff */
[----:B------:R1:W1:Y:S01]  /*def0*/  LDS.128 R12, [R20+0x1800] ;  /* 0x00180000140c7984 */ /* 0x0002620000000c00 */
[----:B------:R-:W3:Y:S01]  /*df00*/  LDCU.64 UR4, c[0x0][0x3f8] ;  /* 0x00007f00ff0477ac */ /* 0x000ee20008000a00 */
        /* <DEDUP_REMOVED lines=13> */
[----:B---3--:R-:W-:-:S04]  /*dfe0*/  LEA R2, P1, R3, UR4, 0x2 ;  /* 0x0000000403027c11 */ /* 0x008fc8000f8210ff */
[----:B------:R-:W-:-:S05]  /*dff0*/  LEA.HI.X R3, R3, UR5, R0, 0x2, P1 ;  /* 0x0000000503037c11 */ /* 0x000fca00088f1400 */
[----:B------:R3:W-:Y:S04]  /*e000*/  @!P4 STG.E.128 desc[UR14][R2.64], R8 ;  /* 0x000000080200c986 */ /* 0x0007e8000c101d0e */
[----:B--2---:R3:W-:Y:S04]  /*e010*/  @!P3 STG.E.128 desc[UR14][R2.64+0x800], R4 ;  /* 0x000800040200b986 */ /* 0x0047e8000c101d0e */
[----:B----4-:R3:W-:Y:S01]  /*e020*/  @!P2 STG.E.128 desc[UR14][R2.64+0x1000], R16 ;  /* 0x001000100200a986 */ /* 0x0107e2000c101d0e */
[----:B-1----:R-:W-:Y:S05]  /*e030*/  @P0 EXIT ;  /* 0x000000000000094d */ /* 0x002fea0003800000 */
[----:B------:R-:W-:Y:S01]  /*e040*/  STG.E.128 desc[UR14][R2.64+0x1800], R12 ;  /* 0x0018000c02007986 */ /* 0x000fe2000c101d0e */
[----:B------:R-:W-:Y:S05]  /*e050*/  EXIT ;  /* 0x000000000000794d */ /* 0x000fea0003800000 */
.L_x_4503:
        /* <DEDUP_REMOVED lines=10> */
.L_x_4939:


//--------------------- .text._ZN5flash24flash_fwd_splitkv_kernelI23Flash_fwd_kernel_traitsILi32ELi64ELi128ELi4ELb0ELb0EN7cutlass6half_tE19Flash_kernel_traitsILi32ELi64ELi128ELi4ES3_EELb1ELb0ELb0ELb0ELb1ELb0ELb1ELb1EEEvNS_16Flash_fwd_paramsE --------------------------
	.section	.text._ZN5flash24flash_fwd_splitkv_kernelI23Flash_fwd_kernel_traitsILi32ELi64ELi128ELi4ELb0ELb0EN7cutlass6half_tE19Flash_kernel_traitsILi32ELi64ELi128ELi4ES3_EELb1ELb0ELb0ELb0ELb1ELb0ELb1ELb1EEEvNS_16Flash_fwd_paramsE,"ax",@progbits
	.align	128
        .global         _ZN5flash24flash_fwd_splitkv_kernelI23Flash_fwd_kernel_traitsILi32ELi64ELi128ELi4ELb0ELb0EN7cutlass6half_tE19Flash_kernel_traitsILi32ELi64ELi128ELi4ES3_EELb1ELb0ELb0ELb0ELb1ELb0ELb1ELb1EEEvNS_16Flash_fwd_paramsE
        .type           _ZN5flash24flash_fwd_splitkv_kernelI23Flash_fwd_kernel_traitsILi32ELi64ELi128ELi4ELb0ELb0EN7cutlass6half_tE19Flash_kernel_traitsILi32ELi64ELi128ELi4ES3_EELb1ELb0ELb0ELb0ELb1ELb0ELb1ELb1EEEvNS_16Flash_fwd_paramsE,@function
        .size           _ZN5flash24flash_fwd_splitkv_kernelI23Flash_fwd_kernel_traitsILi32ELi64ELi128ELi4ELb0ELb0EN7cutlass6half_tE19Flash_kernel_traitsILi32ELi64ELi128ELi4ES3_EELb1ELb0ELb0ELb0ELb1ELb0ELb1ELb1EEEvNS_16Flash_fwd_paramsE,(.L_x_4940 - _ZN5flash24flash_fwd_splitkv_kernelI23Flash_fwd_kernel_traitsILi32ELi64ELi128ELi4ELb0ELb0EN7cutlass6half_tE19Flash_kernel_traitsILi32ELi64ELi128ELi4ES3_EELb1ELb0ELb0ELb0ELb1ELb0ELb1ELb1EEEvNS_16Flash_fwd_paramsE)
        .other          _ZN5flash24flash_fwd_splitkv_kernelI23Flash_fwd_kernel_traitsILi32ELi64ELi128ELi4ELb0ELb0EN7cutlass6half_tE19Flash_kernel_traitsILi32ELi64ELi128ELi4ES3_EELb1ELb0ELb0ELb0ELb1ELb0ELb1ELb1EEEvNS_16Flash_fwd_paramsE,@"STO_CUDA_ENTRY STV_DEFAULT"
_ZN5flash24flash_fwd_splitkv_kernelI23Flash_fwd_kernel_traitsILi32ELi64ELi128ELi4ELb0ELb0EN7cutlass6half_tE19Flash_kernel_traitsILi32ELi64ELi128ELi4ES3_EELb1ELb0ELb0ELb0ELb1ELb0ELb1ELb1EEEvNS_16Flash_fwd_paramsE:
.text._ZN5flash24flash_fwd_splitkv_kernelI23Flash_fwd_kernel_traitsILi32ELi64ELi128ELi4ELb0ELb0EN7cutlass6half_tE19Flash_kernel_traitsILi32ELi64ELi128ELi4ES3_EELb1ELb0ELb0ELb0ELb1ELb0ELb1ELb1EEEvNS_16Flash_fwd_paramsE:
        /* <DEDUP_REMOVED lines=28> */
[----:B------:R-:W-:-:S11]  /*01c0*/  ISETP.NE.AND.EX P0, PT, RZ, UR9, PT, P0 ;  /* 0x00000009ff007c0c */ /* 0x000fd6000bf05300 */
[----:B------:R-:W-:Y:S01]  /*01d0*/  @P1 VIADD R143, R143, 0x1 ;  /* 0x000000018f8f1836 */ /* 0x000fe20000000000 */
[----:B-1----:R-:W-:Y:S02]  /*01e0*/  ISETP.NE.U32.AND P1, PT, R2, RZ, PT ;  /* 0x000000ff0200720c */ /* 0x002fe40003f25070 */
[----:B------:R-:W-:Y:S02]  /*01f0*/  @!P2 LOP3.LUT R143, RZ, R7, RZ, 0x33, !PT ;  /* 0x00000007ff8fa212 */ /* 0x000fe400078e33ff */
[----:B------:R-:W-:-:S03]  /*0200*/  ISETP.NE.AND.EX P1, PT, R3, RZ, PT, P1 ;  /* 0x000000ff0300720c */ /* 0x000fc60003f25310 */
[----:B--2---:R-:W-:-:S04]  /*0210*/  IMAD.WIDE.U32 R12, R143, 0x4, R4 ;  /* 0x000000048f0c7825 */ /* 0x004fc800078e0004 */
[----:B------:R-:W-:Y:S01]  /*0220*/  IMAD.SHL.U32 R11, R143, 0x4, RZ ;  /* 0x000000048f0b7824 */ /* 0x000fe200078e00ff */
[----:B---3--:R-:W2:Y:S01]  /*0230*/  @P0 LDG.E R9, desc[UR6][R12.64] ;  /* 0x000000060c090981 */ /* 0x008ea2000c1e1900 */
[----:B------:R-:W-:Y:S02]  /*0240*/  SHF.R.U32.HI R4, RZ, 0x1e, R143 ;  /* 0x0000001eff047819 */ /* 0x000fe4000001168f */
[----:B------:R-:W-:Y:S01]  /*0250*/  ISETP.NE.U32.AND P2, PT, RZ, UR4, PT ;  /* 0x00000004ff007c0c */ /* 0x000fe2000bf45070 */
[----:B------:R1:W2:Y:S01]  /*0260*/  @P3 LDG.E R6, desc[UR6][R12.64+0x4] ;  /* 0x000004060c063981 */ /* 0x0002a2000c1e1900 */
[C---:B------:R-:W-:Y:S01]  /*0270*/  @P1 IADD3 R14, P0, PT, R11.reuse, R2, RZ ;  /* 0x000000020b0e1210 */ /* 0x040fe20007f1e0ff */
[----:B------:R-:W-:Y:S01]  /*0280*/  IMAD.MOV.U32 R0, RZ, RZ, RZ ;  /* 0x000000ffff007224 */ /* 0x000fe200078e00ff */
[----:B------:R-:W-:Y:S02]  /*0290*/  IADD3 R18, P4, PT, R11, UR4, RZ ;  /* 0x000000040b127c10 */ /* 0x000fe4000ff9e0ff */
[----:B------:R-:W-:Y:S01]  /*02a0*/  ISETP.NE.AND.EX P2, PT, RZ, UR5, PT, P2 ;  /* 0x00000005ff007c0c */ /* 0x000fe2000bf45320 */
[C---:B------:R-:W-:Y:S01]  /*02b0*/  @P1 IMAD.X R15, R4.reuse, 0x1, R3, P0 ;  /* 0x00000001040f1824 */ /* 0x040fe200000e0603 */
[----:B------:R-:W3:Y:S01]  /*02c0*/  LDCU.U8 UR4, c[0x0][0x532] ;  /* 0x0000a640ff0477ac */ /* 0x000ee20008000000 */
[----:B------:R-:W4:Y:S01]  /*02d0*/  LDC.64 R2, c[0x0][0x468] ;  /* 0x00011a00ff027b82 */ /* 0x000f220000000a00 */
[----:B------:R-:W-:Y:S01]  /*02e0*/  IADD3.X R19, PT, PT, R4, UR5, RZ, P4, !PT ;  /* 0x0000000504137c10 */ /* 0x000fe2000a7fe4ff */
[----:B------:R-:W-:Y:S01]  /*02f0*/  IMAD.MOV.U32 R5, RZ, RZ, -0x1 ;  /* 0xffffffffff057424 */ /* 0x000fe200078e00ff */
[----:B------:R1:W5:Y:S07]  /*0300*/  @P1 LDG.E R65, desc[UR6][R14.64] ;  /* 0x000000060e411981 */ /* 0x00036e000c1e1900 */
[----:B------:R1:W5:Y:S01]  /*0310*/  @P2 LDG.E R0, desc[UR6][R18.64] ;  /* 0x0000000612002981 */ /* 0x000362000c1e1900 */
[----:B---3--:R-:W-:-:S02]  /*0320*/  ISETP.NE.AND P4, PT, RZ, UR4, PT ;  /* 0x00000004ff007c0c */ /* 0x008fc4000bf85270 */
[----:B----4-:R-:W-:Y:S02]  /*0330*/  ISETP.EQ.U32.AND P5, PT, R2, RZ, PT ;  /* 0x000000ff0200720c */ /* 0x010fe40003fa2070 */
[----:B-1----:R-:W-:Y:S02]  /*0340*/  IADD3 R12, P0, PT, R11, R2, RZ ;  /* 0x000000020b0c7210 */ /* 0x002fe40007f1e0ff */
[----:B------:R-:W-:-:S03]  /*0350*/  ISETP.EQ.OR.EX P5, PT, R3, RZ, !P4, P5 ;  /* 0x000000ff0300720c */ /* 0x000fc600067a2750 */
[----:B------:R-:W-:-:S10]  /*0360*/  IMAD.X R13, R4, 0x1, R3, P0 ;  /* 0x00000001040d7824 */ /* 0x000fd400000e0603 */
[----:B------:R1:W5:Y:S01]  /*0370*/  @!P5 LDG.E R5, desc[UR6][R12.64] ;  /* 0x000000060c05d981 */ /* 0x000362000c1e1900 */
[----:B------:R-:W-:Y:S01]  /*0380*/  ISETP.NE.U32.AND P0, PT, R2, RZ, PT ;  /* 0x000000ff0200720c */ /* 0x000fe20003f05070 */
[----:B------:R-:W3:Y:S01]  /*0390*/  @!P3 LDC R142, c[0x0][0x434] ;  /* 0x00010d00ff8ebb82 */ /* 0x000ee20000000800 */
[----:B------:R-:W-:Y:S01]  /*03a0*/  IMAD.MOV R8, RZ, RZ, -R143 ;  /* 0x000000ffff087224 */ /* 0x000fe200078e0a8f */
[----:B------:R-:W4:Y:S01]  /*03b0*/  S2R R15, SR_CTAID.X ;  /* 0x00000000000f7919 */ /* 0x000f220000002500 */
[----:B------:R-:W-:Y:S02]  /*03c0*/  ISETP.NE.AND.EX P0, PT, R3, RZ, PT, P0 ;  /* 0x000000ff0300720c */ /* 0x000fe40003f05300 */
[----:B------:R-:W-:-:S11]  /*03d0*/  IMAD R8, R7, R8, UR10 ;  /* 0x0000000a07087e24 */ /* 0x000fd6000f8e0208 */
[----:B------:R-:W1:Y:S01]  /*03e0*/  @!P0 LDC R69, c[0x0][0x438] ;  /* 0x00010e00ff458b82 */ /* 0x000e620000000800 */
[----:B----4-:R-:W-:Y:S02]  /*03f0*/  IMAD.SHL.U32 R71, R15, 0x40, RZ ;  /* 0x000000400f477824 */ /* 0x010fe400078e00ff */
[----:B--2---:R-:W-:-:S05]  /*0400*/  @P3 IMAD.IADD R142, R6, 0x1, -R9 ;  /* 0x00000001068e3824 */ /* 0x004fca00078e0a09 */
[----:B---3--:R-:W-:Y:S01]  /*0410*/  ISETP.GT.AND P3, PT, R142, R71, PT ;  /* 0x000000478e00720c */ /* 0x008fe20003f64270 */
[----:B-1----:R-:W-:-:S12]  /*0420*/  @!P0 BRA `(.L_x_4504) ;  /* 0x00000000000c8947 */ /* 0x002fd80003800000 */
[----:B------:R-:W2:Y:S02]  /*0430*/  @P4 LDG.E R2, desc[UR6][R12.64+0x4] ;  /* 0x000004060c024981 */ /* 0x000ea4000c1e1900 */
[----:B--2--5:R-:W-:-:S06]  /*0440*/  @P4 IADD3 R69, PT, PT, R2, -R5, RZ ;  /* 0x8000000502454210 */ /* 0x024fcc0007ffe0ff */
[----:B------:R1:W5:Y:S02]  /*0450*/  @!P4 LDG.E R69, desc[UR6][R12.64] ;  /* 0x000000060c45c981 */ /* 0x000364000c1e1900 */
.L_x_4504:
        /* <DEDUP_REMOVED lines=37> */
[----:B------:R-:W-:-:S03]  /*06b0*/  ISETP.GE.AND P0, PT, R21, RZ, PT ;  /* 0x000000ff1500720c */ /* 0x000fc60003f06270 */
[----:B------:R-:W-:Y:S01]  /*06c0*/  @!P1 IMAD.IADD R65, R69, 0x1, R12 ;  /* 0x0000000145419824 */ /* 0x000fe200078e020c */
[----:B------:R-:W-:-:S03]  /*06d0*/  ISETP.NE.AND P1, PT, R6, RZ, PT ;  /* 0x000000ff0600720c */ /* 0x000fc60003f25270 */
[----:B------:R-:W-:Y:S02]  /*06e0*/  VIADD R12, R65, 0x7f ;  /* 0x0000007f410c7836 */ /* 0x000fe40000000000 */
[----:B------:R-:W-:-:S03]  /*06f0*/  @P4 VIADD R10, R10, 0x1 ;  /* 0x000000010a0a4836 */ /* 0x000fc60000000000 */
[----:B------:R-:W-:Y:S01]  /*0700*/  IADD3 R14, PT, PT, R12, R71, -R142 ;  /* 0x000000470c0e7210 */ /* 0x000fe20007ffe88e */
[----:B------:R-:W-:Y:S01]  /*0710*/  @!P0 IMAD.MOV R10, RZ, RZ, -R10 ;  /* 0x000000ffff0a8224 */ /* 0x000fe200078e0a0a */
[----:B------:R-:W-:-:S03]  /*0720*/  SHF.R.S32.HI R13, RZ, 0x1f, R12 ;  /* 0x0000001fff0d7819 */ /* 0x000fc6000001140c */
[----:B------:R-:W-:Y:S02]  /*0730*/  @!P1 LOP3.LUT R10, RZ, R6, RZ, 0x33, !PT ;  /* 0x00000006ff0a9212 */ /* 0x000fe400078e33ff */
[----:B----4-:R-:W-:Y:S02]  /*0740*/  IADD3 R3, PT, PT, R14, 0x40, R3 ;  /* 0x000000400e037810 */ /* 0x010fe40007ffe003 */
[----:B------:R-:W-:Y:S01]  /*0750*/  LEA.HI R13, R13, R12, RZ, 0x7 ;  /* 0x0000000c0d0d7211 */ /* 0x000fe200078f38ff */
[----:B-1----:R-:W-:Y:S01]  /*0760*/  IMAD R141, R10, R2, RZ ;  /* 0x000000020a8d7224 */ /* 0x002fe200078e02ff */
[----:B------:R-:W-:Y:S02]  /*0770*/  SHF.R.S32.HI R6, RZ, 0x1f, R3 ;  /* 0x0000001fff067819 */ /* 0x000fe40000011403 */
[----:B------:R-:W-:Y:S02]  /*0780*/  SHF.R.S32.HI R13, RZ, 0x7, R13 ;  /* 0x00000007ff0d7819 */ /* 0x000fe4000001140d */
[----:B------:R-:W-:-:S02]  /*0790*/  LEA.HI R6, R6, R3, RZ, 0x7 ;  /* 0x0000000306067211 */ /* 0x000fc400078f38ff */
[----:B------:R-:W-:Y:S02]  /*07a0*/  VIADDMNMX R13, R141, R10, R13, PT ;  /* 0x0000000a8d0d7246 */ /* 0x000fe4000380010d */
[----:B------:R-:W-:-:S04]  /*07b0*/  SHF.R.S32.HI R6, RZ, 0x7, R6 ;  /* 0x00000007ff067819 */ /* 0x000fc80000011406 */
[----:B------:R-:W-:-:S04]  /*07c0*/  VIMNMX R64, PT, PT, R13, R6, PT ;  /* 0x000000060d407248 */ /* 0x000fc80003fe0100 */
[----:B------:R-:W-:-:S13]  /*07d0*/  ISETP.GE.AND P0, PT, R141, R64, PT ;  /* 0x000000408d00720c */ /* 0x000fda0003f06270 */
[----:B--2---:R-:W-:Y:S05]  /*07e0*/  @!P0 BRA `(.L_x_4505) ;  /* 0x0000000000b08947 */ /* 0x004fea0003800000 */
[----:B------:R-:W1:Y:S01]  /*07f0*/  LDC.64 R4, c[0x0][0x430] ;  /* 0x00010c00ff047b82 */ /* 0x000e620000000a00 */
[----:B------:R-:W2:Y:S01]  /*0800*/  LDCU UR4, c[0x0][0x44c] ;  /* 0x00008980ff0477ac */ /* 0x000ea20008000800 */
[----:B------:R-:W-:Y:S01]  /*0810*/  SHF.R.U32.HI R6, RZ, 0x3, R68 ;  /* 0x00000003ff067819 */ /* 0x000fe20000011644 */
[----:B------:R-:W3:Y:S01]  /*0820*/  LDCU.64 UR8, c[0x0][0x3f8] ;  /* 0x00007f00ff0877ac */ /* 0x000ee20008000a00 */
[----:B-1----:R-:W-:-:S03]  /*0830*/  IMAD R4, R2, R4, R143 ;  /* 0x0000000402047224 */ /* 0x002fc600078e028f */
[----:B------:R-:W-:Y:S02]  /*0840*/  VIADD R2, R6, 0x20 ;  /* 0x0000002006027836 */ /* 0x000fe40000000000 */
[----:B------:R-:W-:-:S04]  /*0850*/  IMAD R4, R4, R7, R8 ;  /* 0x0000000704047224 */ /* 0x000fc800078e0208 */
[--C-:B------:R-:W-:Y:S02]  /*0860*/  IMAD R5, R4, R5, R71.reuse ;  /* 0x0000000504057224 */ /* 0x100fe400078e0247 */
[----:B------:R-:W-:Y:S02]  /*0870*/  IMAD.IADD R71, R142, 0x1, -R71 ;  /* 0x000000018e477824 */ /* 0x000fe400078e0a47 */
[----:B--2---:R-:W-:Y:S01]  /*0880*/  IMAD R7, R5, UR4, RZ ;  /* 0x0000000405077c24 */ /* 0x004fe2000f8e02ff */
[----:B------:R-:W1:Y:S01]  /*0890*/  LDCU.64 UR4, c[0x0][0x428] ;  /* 0x00008500ff0477ac */ /* 0x000e620008000a00 */
[C---:B------:R-:W-:Y:S01]  /*08a0*/  VIADD R4, R6.reuse, 0x10 ;  /* 0x0000001006047836 */ /* 0x040fe20000000000 */
[----:B------:R-:W-:Y:S02]  /*08b0*/  ISETP.GE.AND P1, PT, R6, R71, PT ;  /* 0x000000470600720c */ /* 0x000fe40003f26270 */
[C---:B------:R-:W-:Y:S02]  /*08c0*/  LEA R3, P0, R68.reuse, R7, 0x2 ;  /* 0x0000000744037211 */ /* 0x040fe400078010ff */
[----:B------:R-:W-:-:S02]  /*08d0*/  LOP3.LUT P6, R68, R68, 0x7, RZ, 0xc0, !PT ;  /* 0x0000000744447812 */ /* 0x000fc400078cc0ff */
[----:B------:R-:W-:Y:S02]  /*08e0*/  LEA.HI.X.SX32 R0, R7, RZ, 0x1, P0 ;  /* 0x000000ff07007211 */ /* 0x000fe400000f0eff */
[C---:B---3--:R-:W-:Y:S02]  /*08f0*/  LEA R8, P0, R3.reuse, UR8, 0x2 ;  /* 0x0000000803087c11 */ /* 0x048fe4000f8010ff */
[-C--:B------:R-:W-:Y:S02]  /*0900*/  ISETP.GE.AND P3, PT, R4, R71.reuse, PT ;  /* 0x000000470400720c */ /* 0x080fe40003f66270 */
[----:B------:R-:W-:Y:S01]  /*0910*/  LEA.HI.X R9, R3, UR9, R0, 0x2, P0 ;  /* 0x0000000903097c11 */ /* 0x000fe200080f1400 */
[----:B------:R-:W-:Y:S01]  /*0920*/  VIADD R0, R6, 0x30 ;  /* 0x0000003006007836 */ /* 0x000fe20000000000 */
[-C--:B------:R-:W-:Y:S02]  /*0930*/  ISETP.GE.AND P2, PT, R2, R71.reuse, PT ;  /* 0x000000470200720c */ /* 0x080fe40003f46270 */
[-C--:B------:R-:W-:Y:S01]  /*0940*/  ISETP.GE.OR P6, PT, R6, R71.reuse, P6 ;  /* 0x000000470600720c */ /* 0x080fe200037c6670 */
[----:B------:R2:W-:Y:S01]  /*0950*/  @!P1 STG.E.128 desc[UR6][R8.64], RZ ;  /* 0x000000ff08009986 */ /* 0x0005e2000c101d06 */
[----:B------:R-:W-:-:S02]  /*0960*/  ISETP.GE.AND P1, PT, R0, R71, PT ;  /* 0x000000470000720c */ /* 0x000fc40003f26270 */
[C---:B------:R-:W-:Y:S02]  /*0970*/  ISETP.NE.OR P5, PT, R68.reuse, RZ, P3 ;  /* 0x000000ff4400720c */ /* 0x040fe40001fa5670 */
[----:B------:R-:W-:Y:S01]  /*0980*/  ISETP.NE.OR P4, PT, R68, RZ, P2 ;  /* 0x000000ff4400720c */ /* 0x000fe20001785670 */
[----:B------:R2:W-:Y:S01]  /*0990*/  @!P3 STG.E.128 desc[UR6][R8.64+0x800], RZ ;  /* 0x000800ff0800b986 */ /* 0x0005e2000c101d06 */
[----:B------:R-:W-:-:S03]  /*09a0*/  IADD3 R6, P0, PT, R5, R6, RZ ;  /* 0x0000000605067210 */ /* 0x000fc60007f1e0ff */
[----:B------:R2:W-:Y:S01]  /*09b0*/  @!P2 STG.E.128 desc[UR6][R8.64+0x1000], RZ ;  /* 0x001000ff0800a986 */ /* 0x0005e2000c101d06 */
[----:B------:R-:W-:Y:S01]  /*09c0*/  LEA.HI.X.SX32 R5, R5, RZ, 0x1, P0 ;  /* 0x000000ff05057211 */ /* 0x000fe200000f0eff */
[----:B------:R-:W-:Y:S01]  /*09d0*/  @!P6 IMAD.MOV.U32 R3, RZ, RZ, -0x800000 ;  /* 0xff800000ff03e424 */ /* 0x000fe200078e00ff */
[----:B-1----:R-:W-:Y:S01]  /*09e0*/  LEA R4, P0, R6, UR4, 0x2 ;  /* 0x0000000406047c11 */ /* 0x002fe2000f8010ff */
        /* <DEDUP_REMOVED lines=12> */
.L_x_4505:
        /* <DEDUP_REMOVED lines=9> */
.L_x_4506:
        /* <DEDUP_REMOVED lines=11> */
[----:B--2---:R-:W-:-:S04]  /*0bf0*/  IABS R4, R7 ;  /* 0x0000000700047213 */ /* 0x004fc80000000000 */
        /* <DEDUP_REMOVED lines=20> */
[----:B----4-:R-:W-:Y:S01]  /*0d40*/  IABS R4, R17 ;  /* 0x0000001100047213 */ /* 0x010fe20000000000 */
[----:B------:R-:W1:Y:S06]  /*0d50*/  LDCU.64 UR4, c[0x0][0x3b8] ;  /* 0x00007700ff0477ac */ /* 0x000e6c0008000a00 */
[----:B------:R-:W-:Y:S02]  /*0d60*/  @P0 IADD3 R5, PT, PT, R5, 0x1, RZ ;  /* 0x0000000105050810 */ /* 0x000fe40007ffe0ff */
[----:B------:R-:W-:-:S03]  /*0d70*/  LEA R148, P0, R2, UR12, 0x2 ;  /* 0x0000000c02947c11 */ /* 0x000fc6000f8010ff */
[----:B------:R-:W-:Y:S01]  /*0d80*/  @!P1 IMAD.MOV R5, RZ, RZ, -R5 ;  /* 0x000000ffff059224 */ /* 0x000fe200078e0a05 */
[----:B------:R-:W-:Y:S02]  /*0d90*/  LEA.HI.X R149, R2, UR13, R149, 0x2, P0 ;  /* 0x0000000d02957c11 */ /* 0x000fe400080f1495 */
[----:B------:R-:W-:-:S05]  /*0da0*/  @!P3 LOP3.LUT R5, RZ, R7, RZ, 0x33, !PT ;  /* 0x00000007ff05b212 */ /* 0x000fca00078e33ff */
[----:B------:R-:W-:-:S06]  /*0db0*/  IMAD.WIDE R20, R5, 0x4, R148 ;  /* 0x0000000405147825 */ /* 0x000fcc00078e0294 */
[----:B------:R-:W2:Y:S01]  /*0dc0*/  LDG.E R20, desc[UR6][R20.64] ;  /* 0x0000000614147981 */ /* 0x000ea2000c1e1900 */
[----:B------:R-:W3:Y:S01]  /*0dd0*/  I2F.RP R6, R4 ;  /* 0x0000000400067306 */ /* 0x000ee20000209400 */
[----:B------:R-:W-:Y:S02]  /*0de0*/  IADD3 R5, PT, PT, -R5, RZ, RZ ;  /* 0x000000ff05057210 */ /* 0x000fe40007ffe1ff */
[----:B-1----:R-:W-:Y:S02]  /*0df0*/  MOV R60, UR4 ;  /* 0x00000004003c7c02 */ /* 0x002fe40008000f00 */
[----:B------:R-:W-:Y:S01]  /*0e00*/  MOV R61, UR5 ;  /* 0x00000005003d7c02 */ /* 0x000fe20008000f00 */
[----:B------:R-:W-:Y:S02]  /*0e10*/  IMAD R0, R7, R5, R0 ;  /* 0x0000000507007224 */ /* 0x000fe400078e0200 */
[----:B---3--:R-:W1:Y:S02]  /*0e20*/  MUFU.RCP R10, R6 ;  /* 0x00000006000a7308 */ /* 0x008e640000001000 */
        /* <DEDUP_REMOVED lines=8> */
[----:B------:R-:W-:-:S04]  /*0eb0*/  IMAD.MOV R11, RZ, RZ, -R3 ;  /* 0x000000ffff0b7224 */ /* 0x000fc800078e0a03 */
[----:B------:R-:W-:-:S05]  /*0ec0*/  IMAD R11, R4, R11, R2 ;  /* 0x0000000b040b7224 */ /* 0x000fca00078e0202 */
[----:B------:R-:W-:-:S13]  /*0ed0*/  ISETP.GT.U32.AND P0, PT, R4, R11, PT ;  /* 0x0000000b0400720c */ /* 0x000fda0003f04070 */
[----:B------:R-:W-:Y:S01]  /*0ee0*/  @!P0 IADD3 R11, PT, PT, R11, -R4, RZ ;  /* 0x800000040b0b8210 */ /* 0x000fe20007ffe0ff */
[----:B------:R-:W-:-:S03]  /*0ef0*/  @!P0 VIADD R3, R3, 0x1 ;  /* 0x0000000103038836 */ /* 0x000fc60000000000 */
[----:B------:R-:W-:Y:S02]  /*0f00*/  ISETP.GE.U32.AND P1, PT, R11, R4, PT ;  /* 0x000000040b00720c */ /* 0x000fe40003f26070 */
[----:B------:R-:W-:-:S04]  /*0f10*/  LOP3.LUT R4, R8, R17, RZ, 0x3c, !PT ;  /* 0x0000001108047212 */ /* 0x000fc800078e3cff */
[----:B------:R-:W-:-:S07]  /*0f20*/  ISETP.GE.AND P0, PT, R4, RZ, PT ;  /* 0x000000ff0400720c */ /* 0x000fce0003f06270 */
[----:B------:R-:W-:Y:S02]  /*0f30*/  @P1 IADD3 R3, PT, PT, R3, 0x1, RZ ;  /* 0x0000000103031810 */ /* 0x000fe40007ffe0ff */
[----:B------:R-:W-:-:S03]  /*0f40*/  ISETP.NE.AND P1, PT, R17, RZ, PT ;  /* 0x000000ff1100720c */ /* 0x000fc60003f25270 */
[----:B------:R-:W-:-:S05]  /*0f50*/  IMAD.MOV.U32 R7, RZ, RZ, R3 ;  /* 0x000000ffff077224 */ /* 0x000fca00078e0003 */
[----:B------:R-:W-:Y:S02]  /*0f60*/  @!P0 IADD3 R7, PT, PT, -R7, RZ, RZ ;  /* 0x000000ff07078210 */ /* 0x000fe40007ffe1ff */
[----:B--2---:R-:W-:Y:S01]  /*0f70*/  SHF.R.S32.HI R2, RZ, 0x1f, R20 ;  /* 0x0000001fff027819 */ /* 0x004fe20000011414 */
[----:B------:R-:W-:-:S04]  /*0f80*/  IMAD.WIDE.U32 R10, R20, UR10, RZ ;  /* 0x0000000a140a7c25 */ /* 0x000fc8000f8e00ff */
[C---:B------:R-:W-:Y:S02]  /*0f90*/  IMAD R13, R2.reuse, UR10, RZ ;  /* 0x0000000a020d7c24 */ /* 0x040fe4000f8e02ff */
[----:B------:R-:W-:Y:S01]  /*0fa0*/  IMAD R5, R2, UR8, RZ ;  /* 0x0000000802057c24 */ /* 0x000fe2000f8e02ff */
[----:B------:R-:W-:Y:S01]  /*0fb0*/  LOP3.LUT R2, RZ, R17, RZ, 0x33, !PT ;  /* 0x00000011ff027212 */ /* 0x000fe200078e33ff */
[----:B------:R-:W-:-:S03]  /*0fc0*/  IMAD R12, R20, UR11, R13 ;  /* 0x0000000b140c7c24 */ /* 0x000fc6000f8e020d */
[----:B------:R-:W-:Y:S02]  /*0fd0*/  SEL R6, R2, R7, !P1 ;  /* 0x0000000702067207 */ /* 0x000fe40004800000 */
[----:B------:R-:W-:Y:S01]  /*0fe0*/  IADD3 R13, PT, PT, R11, R12, RZ ;  /* 0x0000000c0b0d7210 */ /* 0x000fe20007ffe0ff */
[----:B------:R-:W-:Y:S02]  /*0ff0*/  IMAD.MOV.U32 R12, RZ, RZ, R10 ;  /* 0x000000ffff0c7224 */ /* 0x000fe400078e000a */
[C---:B------:R-:W-:Y:S01]  /*1000*/  IMAD R10, R20.reuse, UR9, R5 ;  /* 0x00000009140a7c24 */ /* 0x040fe2000f8e0205 */
[----:B------:R-:W-:Y:S01]  /*1010*/  SHF.R.S32.HI R5, RZ, 0x1f, R0 ;  /* 0x0000001fff057819 */ /* 0x000fe20000011400 */
[----:B------:R-:W-:Y:S01]  /*1020*/  IMAD.WIDE.U32 R20, R20, UR8, RZ ;  /* 0x0000000814147c25 */ /* 0x000fe2000f8e00ff */
[----:B------:R-:W1:Y:S03]  /*1030*/  LDCU.128 UR8, c[0x0][0x3d0] ;  /* 0x00007a00ff0877ac */ /* 0x000e660008000c00 */
[----:B------:R-:W-:Y:S01]  /*1040*/  IMAD R4, R5, R60, RZ ;  /* 0x0000003c05047224 */ /* 0x000fe200078e02ff */
[----:B------:R-:W-:Y:S01]  /*1050*/  IADD3 R11, PT, PT, R21, R10, RZ ;  /* 0x0000000a150b7210 */ /* 0x000fe20007ffe0ff */
[----:B------:R-:W-:-:S02]  /*1060*/  IMAD.MOV.U32 R10, RZ, RZ, R20 ;  /* 0x000000ffff0a7224 */ /* 0x000fc400078e0014 */
        /* <DEDUP_REMOVED lines=11> */
[C---:B------:R-:W-:Y:S02]  /*1120*/  IMAD R0, R6.reuse, UR11, R7 ;  /* 0x0000000b06007c24 */ /* 0x040fe4000f8e0207 */
[----:B------:R-:W-:Y:S01]  /*1130*/  IMAD.WIDE.U32 R16, R6, UR10, R10 ;  /* 0x0000000a06107c25 */ /* 0x000fe2000f8e000a */
[----:B------:R-:W-:-:S03]  /*1140*/  MOV R10, R12 ;  /* 0x0000000c000a7202 */ /* 0x000fc60000000f00 */
[----:B------:R-:W-:Y:S01]  /*1150*/  IMAD R5, R6, UR9, R5 ;  /* 0x0000000906057c24 */ /* 0x000fe2000f8e0205 */
[----:B------:R-:W-:-:S03]  /*1160*/  IADD3 R6, PT, PT, R17, R0, RZ ;  /* 0x0000000011067210 */ /* 0x000fc60007ffe0ff */
[----:B------:R-:W-:Y:S01]  /*1170*/  IMAD.IADD R7, R13, 0x1, R5 ;  /* 0x000000010d077824 */ /* 0x000fe200078e0205 */
[----:B------:R-:W-:Y:S06]  /*1180*/  BRA `(.L_x_4508) ;  /* 0x0000000400647947 */ /* 0x000fec0003800000 */
.L_x_4507:
        /* <DEDUP_REMOVED lines=15> */
.L_x_4509:
[----:B------:R-:W2:Y:S01]  /*1280*/  LDC.64 R60, c[0x0][0x3b8] ;  /* 0x0000ee00ff3c7b82 */ /* 0x000ea20000000a00 */
[----:B------:R-:W-:-:S05]  /*1290*/  IADD3 R6, PT, PT, R0, R5, RZ ;  /* 0x0000000500067210 */ /* 0x000fca0007ffe0ff */
[C---:B--2---:R-:W-:Y:S02]  /*12a0*/  IMAD R17, R6.reuse, R61, RZ ;  /* 0x0000003d06117224 */ /* 0x044fe400078e02ff */
[----:B------:R-:W-:-:S05]  /*12b0*/  IMAD.WIDE.U32 R6, R6, R60, RZ ;  /* 0x0000003c06067225 */ /* 0x000fca00078e00ff */
[----:B------:R-:W-:Y:S02]  /*12c0*/  IADD3 R17, PT, PT, R7, R17, RZ ;  /* 0x0000001107117210 */ /* 0x000fe40007ffe0ff */
[----:B------:R-:W-:Y:S02]  /*12d0*/  MOV R16, R6 ;  /* 0x0000000600107202 */ /* 0x000fe40000000f00 */
.L_x_4510:
        /* <DEDUP_REMOVED lines=14> */
.L_x_4511:
[----:B------:R-:W2:Y:S01]  /*13c0*/  LDC.64 R58, c[0x0][0x3c0] ;  /* 0x0000f000ff3a7b82 */ /* 0x000ea20000000a00 */
[----:B------:R-:W-:-:S05]  /*13d0*/  IADD3 R0, PT, PT, R0, R5, RZ ;  /* 0x0000000500007210 */ /* 0x000fca0007ffe0ff */
[C---:B--2---:R-:W-:Y:S02]  /*13e0*/  IMAD R23, R0.reuse, R59, RZ ;  /* 0x0000003b00177224 */ /* 0x044fe400078e02ff */
[----:B-1---5:R-:W-:-:S05]  /*13f0*/  IMAD.WIDE.U32 R2, R0, R58, RZ ;  /* 0x0000003a00027225 */ /* 0x022fca00078e00ff */
[----:B------:R-:W-:Y:S02]  /*1400*/  IADD3 R23, PT, PT, R3, R23, RZ ;  /* 0x0000001703177210 */ /* 0x000fe40007ffe0ff */
[----:B------:R-:W-:-:S07]  /*1410*/  MOV R22, R2 ;  /* 0x0000000200167202 */ /* 0x000fce0000000f00 */
.L_x_4512:
[----:B------:R-:W1:Y:S01]  /*1420*/  LDC R21, c[0x0][0x3e8] ;  /* 0x0000fa00ff157b82 */ /* 0x000e620000000800 */
[----:B------:R-:W-:Y:S02]  /*1430*/  CS2R R148, SRZ ;  /* 0x0000000000947805 */ /* 0x000fe4000001ff00 */
[----:B-1----:R-:W-:-:S04]  /*1440*/  IABS R0, R21 ;  /* 0x0000001500007213 */ /* 0x002fc80000000000 */
        /* <DEDUP_REMOVED lines=9> */
[----:B------:R-:W-:-:S06]  /*14e0*/  IMAD.HI.U32 R3, R5, R3, R4 ;  /* 0x0000000305037227 */ /* 0x000fcc00078e0004 */
[----:B------:R-:W-:-:S04]  /*14f0*/  IMAD.HI.U32 R3, R3, R2, RZ ;  /* 0x0000000203037227 */ /* 0x000fc800078e00ff */
[----:B------:R-:W-:-:S04]  /*1500*/  IMAD.MOV R5, RZ, RZ, -R3 ;  /* 0x000000ffff057224 */ /* 0x000fc800078e0a03 */
[----:B------:R-:W-:Y:S01]  /*1510*/  IMAD R5, R0, R5, R2 ;  /* 0x0000000500057224 */ /* 0x000fe200078e0202 */
[----:B------:R-:W-:-:S04]  /*1520*/  LOP3.LUT R2, RZ, R21, RZ, 0x33, !PT ;  /* 0x00000015ff027212 */ /* 0x000fc800078e33ff */
        /* <DEDUP_REMOVED lines=9> */
[CC--:B------:R-:W-:Y:S01]  /*15c0*/  IMAD.WIDE.U32 R22, R0.reuse, R58.reuse, R22 ;  /* 0x0000003a00167225 */ /* 0x0c0fe200078e0016 */
[----:B------:R-:W-:Y:S02]  /*15d0*/  @P1 IADD3 R3, PT, PT, R3, 0x1, RZ ;  /* 0x0000000103031810 */ /* 0x000fe40007ffe0ff */
[----:B------:R-:W-:Y:S01]  /*15e0*/  ISETP.NE.AND P1, PT, R21, RZ, PT ;  /* 0x000000ff1500720c */ /* 0x000fe20003f25270 */
[C---:B------:R-:W-:Y:S02]  /*15f0*/  IMAD R10, R11.reuse, R58, RZ ;  /* 0x0000003a0b0a7224 */ /* 0x040fe400078e02ff */
[----:B------:R-:W-:Y:S02]  /*1600*/  IMAD.MOV.U32 R13, RZ, RZ, R3 ;  /* 0x000000ffff0d7224 */ /* 0x000fe400078e0003 */
[-C--:B------:R-:W-:Y:S02]  /*1610*/  IMAD R11, R11, R60.reuse, RZ ;  /* 0x0000003c0b0b7224 */ /* 0x080fe400078e02ff */
[----:B------:R-:W-:Y:S01]  /*1620*/  IMAD.WIDE.U32 R20, R0, R60, R16 ;  /* 0x0000003c00147225 */ /* 0x000fe200078e0010 */
[----:B------:R-:W-:-:S03]  /*1630*/  @!P0 IADD3 R13, PT, PT, -R13, RZ, RZ ;  /* 0x000000ff0d0d8210 */ /* 0x000fc60007ffe1ff */
[C---:B------:R-:W-:Y:S02]  /*1640*/  IMAD R17, R0.reuse, R59, R10 ;  /* 0x0000003b00117224 */ /* 0x040fe400078e020a */
[----:B------:R-:W-:Y:S01]  /*1650*/  IMAD R11, R0, R61, R11 ;  /* 0x0000003d000b7224 */ /* 0x000fe200078e020b */
[----:B------:R-:W-:Y:S02]  /*1660*/  SEL R0, R2, R13, !P1 ;  /* 0x0000000d02007207 */ /* 0x000fe40004800000 */
[----:B------:R-:W-:Y:S01]  /*1670*/  IADD3 R23, PT, PT, R23, R17, RZ ;  /* 0x0000001117177210 */ /* 0x000fe20007ffe0ff */
[----:B------:R-:W-:Y:S01]  /*1680*/  IMAD.IADD R21, R21, 0x1, R11 ;  /* 0x0000000115157824 */ /* 0x000fe200078e020b */
        /* <DEDUP_REMOVED lines=9> */
.L_x_4508:
[----:B------:R-:W-:Y:S01]  /*1720*/  ISETP.NE.AND P4, PT, R9, -0x1, PT ;  /* 0xffffffff0900780c */ /* 0x000fe20003f85270 */
[----:B------:R-:W-:Y:S01]  /*1730*/  IMAD.SHL.U32 R12, R68, 0x8, RZ ;  /* 0x00000008440c7824 */ /* 0x000fe200078e00ff */
[----:B------:R-:W1:Y:S01]  /*1740*/  LDC.64 R96, c[0x0][0x3b0] ;  /* 0x0000ec00ff607b82 */ /* 0x000e620000000a00 */
[----:B------:R-:W-:Y:S01]  /*1750*/  IMAD.MOV.U32 R0, RZ, RZ, RZ ;  /* 0x000000ffff007224 */ /* 0x000fe200078e00ff */
[----:B------:R-:W-:Y:S01]  /*1760*/  SHF.R.U32.HI R94, RZ, 0x2, R68 ;  /* 0x00000002ff5e7819 */ /* 0x000fe20000011644 */
[----:B------:R-:W2:Y:S01]  /*1770*/  LDCU.64 UR4, c[0x0][0x390] ;  /* 0x00007200ff0477ac */ /* 0x000ea20008000a00 */
[----:B------:R-:W3:Y:S04]  /*1780*/  LDCU.64 UR10, c[0x0][0x3c8] ;  /* 0x00007900ff0a77ac */ /* 0x000ee80008000a00 */
[----:B------:R-:W4:Y:S01]  /*1790*/  LDC R11, c[0x0][0x450] ;  /* 0x00011400ff0b7b82 */ /* 0x000f220000000800 */
[----:B------:R-:W2:Y:S07]  /*17a0*/  LDCU.64 UR8, c[0x0][0x388] ;  /* 0x00007100ff0877ac */ /* 0x000eae0008000a00 */
[----:B------:R-:W3:Y:S01]  /*17b0*/  @!P4 LDC.64 R4, c[0x0][0x398] ;  /* 0x0000e600ff04cb82 */ /* 0x000ee20000000a00 */
[----:B------:R-:W-:Y:S01]  /*17c0*/  LOP3.LUT R12, R12, 0x18, RZ, 0xc0, !PT ;  /* 0x000000180c0c7812 */ /* 0x000fe200078ec0ff */
[----:B------:R2:W5:Y:S01]  /*17d0*/  @P2 LDG.E R0, desc[UR6][R18.64] ;  /* 0x0000000612002981 */ /* 0x000562000c1e1900 */
[----:B------:R-:W-:Y:S01]  /*17e0*/  MOV R95, RZ ;  /* 0x000000ff005f7202 */ /* 0x000fe20000000f00 */
[----:B------:R-:W-:-:S02]  /*17f0*/  IMAD.SHL.U32 R57, R64, 0x80, RZ ;  /* 0x0000008040397824 */ /* 0x000fc400078e00ff */
[----:B-1----:R-:W-:-:S04]  /*1800*/  @P4 IMAD.WIDE.U32 R22, R9, R96, RZ ;  /* 0x0000006009164225 */ /* 0x002fc800078e00ff */
[----:B------:R-:W-:Y:S01]  /*1810*/  IMAD.WIDE.U32 R14, R15, 0x40, R94 ;  /* 0x000000400f0e7825 */ /* 0x000fe200078e005e */
[----:B----4-:R-:W-:-:S04]  /*1820*/  LEA.HI R11, R11, R11, RZ, 0x1 ;  /* 0x0000000b0b0b7211 */ /* 0x010fc800078f08ff */
[----:B------:R-:W-:Y:S01]  /*1830*/  SHF.R.S32.HI R11, RZ, 0x1, R11 ;  /* 0x00000001ff0b7819 */ /* 0x000fe2000001140b */
[----:B---3--:R-:W-:Y:S01]  /*1840*/  @!P4 IMAD.WIDE.U32 R20, R143, R4, RZ ;  /* 0x000000048f14c225 */ /* 0x008fe200078e00ff */
[----:B--2---:R-:W-:-:S03]  /*1850*/  IADD3 R18, P3, PT, R12, R10, RZ ;  /* 0x0000000a0c127210 */ /* 0x004fc60007f7e0ff */
[----:B------:R-:W-:Y:S01]  /*1860*/  @!P4 IMAD.MOV.U32 R4, RZ, RZ, R20 ;  /* 0x000000ffff04c224 */ /* 0x000fe200078e0014 */
[C---:B------:R-:W-:Y:S01]  /*1870*/  IADD3 R20, P2, PT, R12.reuse, R16, RZ ;  /* 0x000000100c147210 */ /* 0x040fe20007f5e0ff */
[----:B------:R-:W-:Y:S01]  /*1880*/  @!P4 IMAD R5, R143, R5, R21 ;  /* 0x000000058f05c224 */ /* 0x000fe200078e0215 */
[----:B------:R-:W-:Y:S01]  /*1890*/  @P4 MOV R4, R22 ;  /* 0x0000001600044202 */ /* 0x000fe20000000f00 */
[----:B------:R-:W-:Y:S02]  /*18a0*/  IMAD.X R19, RZ, RZ, R7, P3 ;  /* 0x000000ffff137224 */ /* 0x000fe400018e0607 */
[----:B------:R-:W-:Y:S01]  /*18b0*/  IMAD.X R21, RZ, RZ, R6, P2 ;  /* 0x000000ffff157224 */ /* 0x000fe200010e0606 */
[----:B------:R-:W-:Y:S01]  /*18c0*/  IADD3 R16, P2, PT, R12, R4, RZ ;  /* 0x000000040c107210 */ /* 0x000fe20007f5e0ff */
[----:B------:R-:W-:Y:S01]  /*18d0*/  @P4 IMAD R5, R9, R97, R23 ;  /* 0x0000006109054224 */ /* 0x000fe200078e0217 */
[----:B------:R-:W-:Y:S01]  /*18e0*/  SHF.R.S32.HI R9, RZ, 0x1f, R8 ;  /* 0x0000001fff097819 */ /* 0x000fe20000011408 */
[----:B------:R-:W-:-:S03]  /*18f0*/  IMAD.WIDE.U32 R6, R94, R58, R20 ;  /* 0x0000003a5e067225 */ /* 0x000fc600078e0014 */
[----:B------:R-:W-:Y:S01]  /*1900*/  IADD3.X R17, PT, PT, RZ, R5, RZ, P2, !PT ;  /* 0x00000005ff117210 */ /* 0x000fe200017fe4ff */
[----:B------:R-:W-:Y:S02]  /*1910*/  IMAD R75, R94, R59, R7 ;  /* 0x0000003b5e4b7224 */ /* 0x000fe400078e0207 */
[C---:B------:R-:W-:Y:S02]  /*1920*/  IMAD.SHL.U32 R74, R6.reuse, 0x2, RZ ;  /* 0x00000002064a7824 */ /* 0x040fe400078e00ff */
[----:B------:R-:W-:Y:S01]  /*1930*/  IMAD R9, R9, UR10, RZ ;  /* 0x0000000a09097c24 */ /* 0x000fe2000f8e02ff */
[----:B------:R-:W-:Y:S01]  /*1940*/  SHF.L.U64.HI R75, R6, 0x1, R75 ;  /* 0x00000001064b7819 */ /* 0x000fe2000001024b */
[----:B------:R-:W-:Y:S01]  /*1950*/  IMAD.WIDE.U32 R18, R94, R60, R18 ;  /* 0x0000003c5e127225 */ /* 0x000fe200078e0012 */
[----:B------:R-:W-:Y:S02]  /*1960*/  SHF.R.S32.HI R6, RZ, 0x1f, R69 ;  /* 0x0000001fff067819 */ /* 0x000fe40000011445 */
[----:B------:R-:W-:Y:S01]  /*1970*/  IADD3 R74, P2, PT, R74, UR4, RZ ;  /* 0x000000044a4a7c10 */ /* 0x000fe2000ff5e0ff */
[----:B------:R-:W-:Y:S01]  /*1980*/  IMAD R9, R8, UR11, R9 ;  /* 0x0000000b08097c24 */ /* 0x000fe2000f8e0209 */
[----:B------:R-:W-:Y:S01]  /*1990*/  LEA.HI R6, R6, R69, RZ, 0x7 ;  /* 0x0000004506067211 */ /* 0x000fe200078f38ff */
[----:B------:R-:W-:Y:S01]  /*19a0*/  IMAD.WIDE.U32 R16, R8, UR10, R16 ;  /* 0x0000000a08107c25 */ /* 0x000fe2000f8e0010 */
[----:B------:R-:W-:-:S02]  /*19b0*/  IADD3.X R75, PT, PT, R75, UR5, RZ, P2, !PT ;  /* 0x000000054b4b7c10 */ /* 0x000fc400097fe4ff */
[----:B------:R-:W-:Y:S01]  /*19c0*/  SHF.R.S32.HI R6, RZ, 0x7, R6 ;  /* 0x00000007ff067819 */ /* 0x000fe20000011406 */
[----:B------:R-:W-:Y:S01]  /*19d0*/  IMAD.SHL.U32 R4, R68, 0x4, RZ ;  /* 0x0000000444047824 */ /* 0x000fe200078e00ff */
[----:B------:R-:W-:Y:S01]  /*19e0*/  IADD3 R9, PT, PT, R17, R9, RZ ;  /* 0x0000000911097210 */ /* 0x000fe20007ffe0ff */
[----:B------:R-:W-:Y:S01]  /*19f0*/  IMAD R77, R94, R61, R19 ;  /* 0x0000003d5e4d7224 */ /* 0x000fe200078e0213 */
[----:B------:R-:W-:Y:S01]  /*1a00*/  VIMNMX R73, PT, PT, R141, R6, !PT ;  /* 0x000000068d497248 */ /* 0x000fe20007fe0100 */
[----:B------:R-:W-:Y:S01]  /*1a10*/  IMAD.SHL.U32 R76, R18, 0x2, RZ ;  /* 0x00000002124c7824 */ /* 0x000fe200078e00ff */
[----:B------:R-:W-:Y:S01]  /*1a20*/  MOV R8, R16 ;  /* 0x0000001000087202 */ /* 0x000fe20000000f00 */
[-C--:B------:R-:W-:Y:S01]  /*1a30*/  IMAD R5, R15, R96.reuse, RZ ;  /* 0x000000600f057224 */ /* 0x080fe200078e02ff */
[----:B------:R-:W-:Y:S01]  /*1a40*/  ISETP.GT.AND P2, PT, R64, R73, PT ;  /* 0x000000494000720c */ /* 0x000fe20003f44270 */
[----:B------:R-:W-:Y:S01]  /*1a50*/  IMAD.MOV.U32 R146, RZ, RZ, R74 ;  /* 0x000000ffff927224 */ /* 0x000fe200078e004a */
[----:B------:R-:W-:Y:S01]  /*1a60*/  LOP3.LUT R4, R4, 0xc, RZ, 0xc0, !PT ;  /* 0x0000000c04047812 */ /* 0x000fe200078ec0ff */
[----:B------:R-:W-:Y:S01]  /*1a70*/  IMAD R5, R14, R97, R5 ;  /* 0x000000610e057224 */ /* 0x000fe200078e0205 */
[----:B------:R-:W-:Y:S01]  /*1a80*/  SHF.L.U64.HI R77, R18, 0x1, R77 ;  /* 0x00000001124d7819 */ /* 0x000fe2000001024d */
[----:B------:R-:W-:Y:S01]  /*1a90*/  IMAD.WIDE.U32 R96, R14, R96, R8 ;  /* 0x000000600e607225 */ /* 0x000fe200078e0008 */
[----:B------:R-:W-:-:S03]  /*1aa0*/  IADD3 R76, P3, PT, R76, UR8, RZ ;  /* 0x000000084c4c7c10 */ /* 0x000fc6000ff7e0ff */
[----:B------:R-:W-:Y:S01]  /*1ab0*/  IMAD R91, R94, R11, R4 ;  /* 0x0000000b5e5b7224 */ /* 0x000fe200078e0204 */
[----:B------:R-:W-:Y:S01]  /*1ac0*/  IADD3.X R77, PT, PT, R77, UR9, RZ, P3, !PT ;  /* 0x000000094d4d7c10 */ /* 0x000fe20009ffe4ff */
[----:B------:R-:W-:Y:S01]  /*1ad0*/  IMAD.MOV.U32 R147, RZ, RZ, R75 ;  /* 0x000000ffff937224 */ /* 0x000fe200078e004b */
[----:B------:R-:W-:Y:S02]  /*1ae0*/  MOV R144, R76 ;  /* 0x0000004c00907202 */ /* 0x000fe40000000f00 */
[----:B------:R-:W-:Y:S02]  /*1af0*/  SHF.R.S32.HI R72, RZ, 0x1f, R91 ;  /* 0x0000001fff487819 */ /* 0x000fe4000001145b */
[----:B------:R-:W-:Y:S02]  /*1b00*/  MOV R145, R77 ;  /* 0x0000004d00917202 */ /* 0x000fe40000000f00 */
[----:B------:R-:W-:Y:S01]  /*1b10*/  IADD3 R70, PT, PT, R97, R5, RZ ;  /* 0x0000000561467210 */ /* 0x000fe20007ffe0ff */
[----:B------:R-:W-:Y:S06]  /*1b20*/  @!P2 BRA `(.L_x_4513) ;  /* 0x000000380010a947 */ /* 0x000fec0003800000 */
[----:B------:R-:W1:Y:S01]  /*1b30*/  LDCU.128 UR20, c[0x0][0x4a0] ;  /* 0x00009400ff1477ac */ /* 0x000e620008000c00 */
[----:B------:R-:W-:Y:S01]  /*1b40*/  MOV R5, R3 ;  /* 0x0000000300057202 */ /* 0x000fe20000000f00 */
[----:B------:R-:W-:Y:S01]  /*1b50*/  IMAD.MOV.U32 R13, RZ, RZ, RZ ;  /* 0x000000ffff0d7224 */ /* 0x000fe200078e00ff */
[----:B------:R-:W-:Y:S01]  /*1b60*/  IADD3 R90, PT, PT, R57, -0x80, RZ ;  /* 0xffffff80395a7810 */ /* 0x000fe20007ffe0ff */
[----:B------:R-:W2:Y:S01]  /*1b70*/  LDCU.128 UR8, c[0x0][0x490] ;  /* 0x00009200ff0877ac */ /* 0x000ea20008000c00 */
[----:B------:R-:W-:Y:S01]  /*1b80*/  @!P0 IADD3 R5, PT, PT, -R5, RZ, RZ ;  /* 0x000000ff05058210 */ /* 0x000fe20007ffe1ff */
[----:B------:R-:W3:Y:S01]  /*1b90*/  LDC.64 R62, c[0x0][0x4b0] ;  /* 0x00012c00ff3e7b82 */ /* 0x000ee20000000a00 */
[----:B------:R-:W-:Y:S01]  /*1ba0*/  SHF.R.S32.HI R3, RZ, 0x1f, R90 ;  /* 0x0000001fff037819 */ /* 0x000fe2000001145a */
[----:B------:R-:W4:Y:S01]  /*1bb0*/  LDCU.128 UR16, c[0x0][0x4b0] ;  /* 0x00009600ff1077ac */ /* 0x000f220008000c00 */
[----:B------:R-:W-:Y:S01]  /*1bc0*/  SEL R2, R2, R5, !P1 ;  /* 0x0000000502027207 */ /* 0x000fe20004800000 */
[----:B------:R-:W-:Y:S01]  /*1bd0*/  IMAD R89, R64, -0x80, R69 ;  /* 0xffffff8040597824 */ /* 0x000fe200078e0245 */
[----:B-----5:R-:W-:Y:S01]  /*1be0*/  IADD3 R0, PT, PT, R0, -0x80, R57 ;  /* 0xffffff8000007810 */ /* 0x020fe20007ffe039 */
[----:B------:R-:W3:Y:S01]  /*1bf0*/  LDCU.128 UR12, c[0x0][0x4c0] ;  /* 0x00009800ff0c77ac */ /* 0x000ee20008000c00 */
[----:B------:R-:W-:Y:S01]  /*1c00*/  SHF.R.S32.HI R79, RZ, 0x1f, R69 ;  /* 0x0000001fff4f7819 */ /* 0x000fe20000011445 */
[----:B------:R-:W3:Y:S01]  /*1c10*/  LDC.64 R58, c[0x0][0x3c0] ;  /* 0x0000f000ff3a7b82 */ /* 0x000ee20000000a00 */
[----:B------:R-:W-:Y:S01]  /*1c20*/  IADD3 R4, PT, PT, R4, R91, RZ ;  /* 0x0000005b04047210 */ /* 0x000fe20007ffe0ff */
[----:B------:R-:W-:Y:S01]  /*1c30*/  IMAD R50, R0, R11, RZ ;  /* 0x0000000b00327224 */ /* 0x000fe200078e02ff */
[----:B------:R-:W3:Y:S01]  /*1c40*/  LDCU.64 UR4, c[0x0][0x488] ;  /* 0x00009100ff0477ac */ /* 0x000ee20008000a00 */
[----:B-1----:R-:W-:Y:S01]  /*1c50*/  IMAD.WIDE.U32 R6, R143, UR20, R12 ;  /* 0x000000148f067c25 */ /* 0x002fe2000f8e000c */
[----:B------:R-:W-:-:S02]  /*1c60*/  IADD3 R86, PT, PT, R94, 0x20, RZ ;  /* 0x000000205e567810 */ /* 0x000fc40007ffe0ff */
[----:B------:R-:W-:Y:S01]  /*1c70*/  SHF.R.S32.HI R51, RZ, 0x1f, R50 ;  /* 0x0000001fff337819 */ /* 0x000fe20000011432 */
[----:B--2---:R-:W-:Y:S01]  /*1c80*/  IMAD.WIDE.U32 R8, R143, UR10, R12 ;  /* 0x0000000a8f087c25 */ /* 0x004fe2000f8e000c */
[----:B------:R-:W-:Y:S02]  /*1c90*/  IADD3 R80, P1, PT, R50, R4, RZ ;  /* 0x0000000432507210 */ /* 0x000fe40007f3e0ff */
[----:B------:R-:W-:Y:S01]  /*1ca0*/  IADD3 R84, PT, PT, R94, 0x60, RZ ;  /* 0x000000605e547810 */ /* 0x000fe20007ffe0ff */
[----:B----4-:R-:W-:Y:S01]  /*1cb0*/  IMAD R5, R3, UR16, RZ ;  /* 0x0000001003057c24 */ /* 0x010fe2000f8e02ff */
[----:B------:R-:W-:Y:S01]  /*1cc0*/  LEA.HI.X.SX32 R81, R4, R51, 0x1, P1 ;  /* 0x0000003304517211 */ /* 0x000fe200008f0eff */
[C---:B------:R-:W-:Y:S02]  /*1cd0*/  IMAD R7, R143.reuse, UR21, R7 ;  /* 0x000000158f077c24 */ /* 0x040fe4000f8e0207 */
[----:B------:R-:W-:Y:S01]  /*1ce0*/  IMAD R9, R143, UR11, R9 ;  /* 0x0000000b8f097c24 */ /* 0x000fe2000f8e0209 */
[----:B------:R-:W-:Y:S01]  /*1cf0*/  SHF.L.U64.HI R81, R80, 0x1, R81 ;  /* 0x0000000150517819 */ /* 0x000fe20000010251 */
[----:B------:R-:W-:Y:S01]  /*1d00*/  IMAD R3, R3, UR22, RZ ;  /* 0x0000001603037c24 */ /* 0x000fe2000f8e02ff */
[----:B------:R-:W1:Y:S01]  /*1d10*/  LDCU.64 UR10, c[0x0][0x4d0] ;  /* 0x00009a00ff0a77ac */ /* 0x000e620008000a00 */
[----:B------:R-:W-:Y:S01]  /*1d20*/  IMAD.WIDE.U32 R14, R90, UR16, R6 ;  /* 0x000000105a0e7c25 */ /* 0x000fe2000f8e0006 */
[----:B------:R-:W-:-:S03]  /*1d30*/  SHF.R.S32.HI R6, RZ, 0x1f, R2 ;  /* 0x0000001fff067819 */ /* 0x000fc60000011402 */
[C---:B------:R-:W-:Y:S02]  /*1d40*/  IMAD R3, R90.reuse, UR23, R3 ;  /* 0x000000175a037c24 */ /* 0x040fe4000f8e0203 */
[----:B------:R-:W-:-:S04]  /*1d50*/  IMAD.WIDE.U32 R8, R90, UR22, R8 ;  /* 0x000000165a087c25 */ /* 0x000fc8000f8e0008 */
[----:B------:R-:W-:Y:S01]  /*1d60*/  IMAD R5, R90, UR17, R5 ;  /* 0x000000115a057c24 */ /* 0x000fe2000f8e0205 */
[----:B------:R-:W-:Y:S01]  /*1d70*/  IADD3 R9, PT, PT, R9, R3, RZ ;  /* 0x0000000309097210 */ /* 0x000fe20007ffe0ff */
[C---:B------:R-:W-:Y:S02]  /*1d80*/  IMAD R3, R6.reuse, UR18, RZ ;  /* 0x0000001206037c24 */ /* 0x040fe4000f8e02ff */
[----:B------:R-:W-:Y:S02]  /*1d90*/  IMAD.IADD R15, R15, 0x1, R5 ;  /* 0x000000010f0f7824 */ /* 0x000fe400078e0205 */
[----:B---3--:R-:W-:Y:S02]  /*1da0*/  IMAD R5, R6, UR12, RZ ;  /* 0x0000000c06057c24 */ /* 0x008fe4000f8e02ff */
[----:B------:R-:W-:-:S04]  /*1db0*/  IMAD.WIDE.U32 R14, R2, UR12, R14 ;  /* 0x0000000c020e7c25 */ /* 0x000fc8000f8e000e */
[C---:B------:R-:W-:Y:S01]  /*1dc0*/  IMAD R5, R2.reuse, UR13, R5 ;  /* 0x0000000d02057c24 */ /* 0x040fe2000f8e0205 */
[----:B------:R-:W2:Y:S01]  /*1dd0*/  LDCU.64 UR12, c[0x0][0x4e0] ;  /* 0x00009c00ff0c77ac */ /* 0x000ea20008000a00 */
[C---:B------:R-:W-:Y:S02]  /*1de0*/  IMAD R6, R2.reuse, UR19, R3 ;  /* 0x0000001302067c24 */ /* 0x040fe4000f8e0203 */
[----:B------:R-:W-:Y:S01]  /*1df0*/  IMAD.WIDE.U32 R8, R2, UR18, R8 ;  /* 0x0000001202087c25 */ /* 0x000fe2000f8e0008 */
[----:B------:R-:W-:Y:S01]  /*1e00*/  IADD3 R2, P0, PT, -R69, R94, RZ ;  /* 0x0000005e45027210 */ /* 0x000fe20007f1e1ff */
[----:B------:R-:W-:Y:S02]  /*1e10*/  USHF.L.U32 UR18, UR22, 0x7, URZ ;  /* 0x0000000716127899 */ /* 0x000fe400080006ff */
[----:B------:R-:W-:Y:S01]  /*1e20*/  IMAD.IADD R15, R15, 0x1, R5 ;  /* 0x000000010f0f7824 */ /* 0x000fe200078e0205 */
[----:B------:R-:W-:Y:S01]  /*1e30*/  IADD3 R7, PT, PT, R9, R6, RZ ;  /* 0x0000000609077210 */ /* 0x000fe20007ffe0ff */
[----:B------:R-:W-:Y:S01]  /*1e40*/  IMAD.X R79, RZ, RZ, ~R79, P0 ;  /* 0x000000ffff4f7224 */ /* 0x000fe200000e0e4f */
[----:B------:R-:W-:Y:S01]  /*1e50*/  IADD3 R50, P0, PT, R50, R91, RZ ;  /* 0x0000005b32327210 */ /* 0x000fe20007f1e0ff */
[----:B------:R-:W-:-:S03]  /*1e60*/  IMAD.WIDE.U32 R4, R2, UR16, R14 ;  /* 0x0000001002047c25 */ /* 0x000fc6000f8e000e */
[----:B------:R-:W-:Y:S01]  /*1e70*/  IADD3.X R51, PT, PT, R51, R72, RZ, P0, !PT ;  /* 0x0000004833337210 */ /* 0x000fe200007fe4ff */
[C---:B------:R-:W-:Y:S01]  /*1e80*/  IMAD R9, R79.reuse, UR22, RZ ;  /* 0x000000164f097c24 */ /* 0x040fe2000f8e02ff */
[----:B------:R-:W-:Y:S01]  /*1e90*/  LEA R78, P2, R4, UR8, 0x1 ;  /* 0x00000008044e7c11 */ /* 0x000fe2000f8408ff */
[----:B------:R-:W-:Y:S01]  /*1ea0*/  IMAD R79, R79, UR16, RZ ;  /* 0x000000104f4f7c24 */ /* 0x000fe2000f8e02ff */
[C---:B------:R-:W-:Y:S01]  /*1eb0*/  SHF.L.U64.HI R51, R50.reuse, 0x1, R51 ;  /* 0x0000000132337819 */ /* 0x040fe20000010233 */
[----:B------:R-:W-:Y:S01]  /*1ec0*/  IMAD.MOV.U32 R6, RZ, RZ, R8 ;  /* 0x000000ffff067224 */ /* 0x000fe200078e0008 */
[----:B------:R-:W-:Y:S01]  /*1ed0*/  SHF.L.U32 R50, R50, 0x1, RZ ;  /* 0x0000000132327819 */ /* 0x000fe200000006ff */
[----:B------:R-:W-:Y:S01]  /*1ee0*/  IMAD R79, R2, UR17, R79 ;  /* 0x00000011024f7c24 */ /* 0x000fe2000f8e024f */
[----:B------:R-:W-:Y:S01]  /*1ef0*/  UMOV UR17, URZ ;  /* 0x000000ff00117c82 */ /* 0x000fe20008000000 */
[----:B------:R-:W-:Y:S01]  /*1f00*/  IMAD.SHL.U32 R80, R80, 0x2, RZ ;  /* 0x0000000250507824 */ /* 0x000fe200078e00ff */
[----:B------:R-:W-:Y:S01]  /*1f10*/  IADD3 R14, P0, PT, R50, UR14, RZ ;  /* 0x0000000e320e7c10 */ /* 0x000fe2000ff1e0ff */
[----:B------:R-:W-:Y:S01]  /*1f20*/  IMAD R9, R2, UR23, R9 ;  /* 0x0000001702097c24 */ /* 0x000fe2000f8e0209 */
[----:B------:R-:W-:Y:S01]  /*1f30*/  USHF.L.U32 UR16, UR16, 0x7, URZ ;  /* 0x0000000710107899 */ /* 0x000fe200080006ff */
[----:B------:R-:W-:Y:S01]  /*1f40*/  IMAD.IADD R79, R5, 0x1, R79 ;  /* 0x00000001054f7824 */ /* 0x000fe200078e024f */
[----:B------:R-:W-:Y:S01]  /*1f50*/  IADD3 R82, P1, PT, R80, UR14, RZ ;  /* 0x0000000e50527c10 */ /* 0x000fe2000ff3e0ff */
[----:B------:R-:W-:Y:S01]  /*1f60*/  IMAD.WIDE.U32 R2, R2, UR22, R6 ;  /* 0x0000001602027c25 */ /* 0x000fe2000f8e0006 */
[----:B------:R-:W3:Y:S01]  /*1f70*/  LDCU UR14, c[0x0][0x450] ;  /* 0x00008a00ff0e77ac */ /* 0x000ee20008000800 */
[----:B------:R-:W-:-:S02]  /*1f80*/  IADD3.X R15, PT, PT, R51, UR15, RZ, P0, !PT ;  /* 0x0000000f330f7c10 */ /* 0x000fc400087fe4ff */
[----:B------:R-:W-:Y:S01]  /*1f90*/  LEA.HI.X R79, R4, UR9, R79, 0x1, P2 ;  /* 0x00000009044f7c11 */ /* 0x000fe200090f0c4f */
[----:B------:R-:W-:Y:S01]  /*1fa0*/  UIADD3 UR17, UP0, UPT, URZ, -UR17, URZ ;  /* 0x80000011ff117290 */ /* 0x000fe2000ff1e0ff */
[----:B------:R-:W-:Y:S01]  /*1fb0*/  LEA R10, P2, R2, UR4, 0x1 ;  /* 0x00000004020a7c11 */ /* 0x000fe2000f8408ff */
[----:B------:R-:W4:Y:S01]  /*1fc0*/  LDCU.U8 UR4, c[0x0][0x533] ;  /* 0x0000a660ff0477ac */ /* 0x000f220008000000 */
[----:B------:R-:W-:Y:S01]  /*1fd0*/  IADD3.X R83, PT, PT, R81, UR15, RZ, P1, !PT ;  /* 0x0000000f51537c10 */ /* 0x000fe20008ffe4ff */
[----:B------:R-:W-:Y:S01]  /*1fe0*/  IMAD R87, R64, -0x80, R65 ;  /* 0xffffff8040577824 */ /* 0x000fe200078e0241 */
[----:B------:R-:W-:Y:S01]  /*1ff0*/  IADD3 R9, PT, PT, R3, R9, RZ ;  /* 0x0000000903097210 */ /* 0x000fe20007ffe0ff */
[----:B------:R-:W-:Y:S01]  /*2000*/  UIADD3.X UR16, UPT, UPT, URZ, ~UR16, URZ, UP0, !UPT ;  /* 0x80000010ff107290 */ /* 0x000fe200087fe4ff */
[----:B-1----:R-:W-:Y:S01]  /*2010*/  IADD3 R80, P1, PT, R80, UR10, RZ ;  /* 0x0000000a50507c10 */ /* 0x002fe2000ff3e0ff */
[----:B------:R-:W-:Y:S01]  /*2020*/  UIADD3.X UR18, UPT, UPT, URZ, ~UR18, URZ, UP0, !UPT ;  /* 0x80000012ff127290 */ /* 0x000fe200087fe4ff */
[----:B------:R-:W-:Y:S01]  /*2030*/  IADD3 R50, P0, PT, R50, UR10, RZ ;  /* 0x0000000a32327c10 */ /* 0x000fe2000ff1e0ff */
[----:B------:R-:W-:Y:S01]  /*2040*/  IMAD.MOV.U32 R88, RZ, RZ, R64 ;  /* 0x000000ffff587224 */ /* 0x000fe200078e0040 */
[----:B------:R-:W-:Y:S01]  /*2050*/  LEA.HI.X R9, R2, UR5, R9, 0x1, P2 ;  /* 0x0000000502097c11 */ /* 0x000fe200090f0c09 */
[----:B------:R-:W-:Y:S01]  /*2060*/  VIADD R85, R94, 0x40 ;  /* 0x000000405e557836 */ /* 0x000fe20000000000 */
[----:B------:R-:W-:Y:S01]  /*2070*/  IADD3.X R81, PT, PT, R81, UR11, RZ, P1, !PT ;  /* 0x0000000b51517c10 */ /* 0x000fe20008ffe4ff */
[----:B---3--:R-:W-:Y:S01]  /*2080*/  IMAD.U32 R21, RZ, RZ, UR14 ;  /* 0x0000000eff157e24 */ /* 0x008fe2000f8e00ff */
[----:B------:R-:W-:Y:S01]  /*2090*/  IADD3.X R51, PT, PT, R51, UR11, RZ, P0, !PT ;  /* 0x0000000b33337c10 */ /* 0x000fe200087fe4ff */
[----:B------:R-:W-:-:S02]  /*20a0*/  USHF.R.S64 UR15, UR17, 0x1f, UR16 ;  /* 0x0000001f110f7899 */ /* 0x000fc40008001010 */
[----:B------:R-:W-:Y:S01]  /*20b0*/  USHF.R.S32.HI UR5, URZ, 0x1f, UR16 ;  /* 0x0000001fff057899 */ /* 0x000fe20008011410 */
[----:B------:R-:W1:Y:S01]  /*20c0*/  LDCU.128 UR8, c[0x0][0x3a0] ;  /* 0x00007400ff0877ac */ /* 0x000e620008000c00 */
[----:B------:R-:W-:Y:S02]  /*20d0*/  USHF.R.S64 UR17, UR17, 0x1f, UR18 ;  /* 0x0000001f11117899 */ /* 0x000fe40008001012 */
[----:B------:R-:W-:Y:S02]  /*20e0*/  USHF.R.S32.HI UR16, URZ, 0x1f, UR18 ;  /* 0x0000001fff107899 */ /* 0x000fe40008011412 */
[----:B--2-4-:R-:W-:-:S11]  /*20f0*/  UISETP.NE.AND UP0, UPT, UR4, URZ, UPT ;  /* 0x000000ff0400728c */ /* 0x014fd6000bf05270 */
.L_x_4535:
        /* <DEDUP_REMOVED lines=12> */
[----:B------:R-:W-:Y:S01]  /*21c0*/  ISETP.GE.AND P5, PT, R86, R89, !P5 ;  /* 0x000000595600720c */ /* 0x000fe20006fa6270 */
[----:B------:R-:W-:Y:S01]  /*21d0*/  VIADD R90, R90, 0xffffff80 ;  /* 0xffffff805a5a7836 */ /* 0x000fe20000000000 */
        /* <DEDUP_REMOVED lines=51> */
.L_x_4515:
        /* <DEDUP_REMOVED lines=57> */
.L_x_4519:
[----:B-1----:R-:W-:Y:S05]  /*28a0*/  BSYNC.RECONVERGENT B0 ;  /* 0x0000000000007941 */ /* 0x002fea0003800200 */
.L_x_4518:
        /* <DEDUP_REMOVED lines=57> */
.L_x_4521:
[----:B------:R-:W-:Y:S05]  /*2c40*/  BSYNC.RECONVERGENT B0 ;  /* 0x0000000000007941 */ /* 0x000fea0003800200 */
.L_x_4520:
        /* <DEDUP_REMOVED lines=62> */
.L_x_4523:
[----:B------:R-:W-:Y:S05]  /*3030*/  BSYNC.RECONVERGENT B0 ;  /* 0x0000000000007941 */ /* 0x000fea0003800200 */
.L_x_4522:
        /* <DEDUP_REMOVED lines=62> */
.L_x_4525:
[----:B------:R-:W-:Y:S05]  /*3420*/  BSYNC.RECONVERGENT B0 ;  /* 0x0000000000007941 */ /* 0x000fea0003800200 */
.L_x_4524:
[----:B------:R-:W1:Y:S01]  /*3430*/  LDC R21, c[0x0][0x450] ;  /* 0x00011400ff157b82 */ /* 0x000e620000000800 */
[----:B--2-4-:R-:W-:Y:S05]  /*3440*/  IMAD.U32 R3, R36, -0x40, RZ ;  /* 0xffffffc024037824 */ /* 0x014fea00078e00ff */
[C---:B------:R-:W-:Y:S02]  /*3450*/  LEA R14, P1, R3.reuse, R14, 0x1 ;  /* 0x0000000e030e7211 */ /* 0x040fe400078208ff */
[C---:B------:R-:W-:Y:S02]  /*3460*/  LEA R50, P0, R3.reuse, R50, 0x1 ;  /* 0x0000003203327211 */ /* 0x040fe400078008ff */
[C---:B------:R-:W-:Y:S02]  /*3470*/  LEA.HI.X.SX32 R15, R3.reuse, R15, 0x1, P1 ;  /* 0x0000000f030f7211 */ /* 0x040fe400008f0eff */
[----:B------:R-:W-:Y:S01]  /*3480*/  LEA.HI.X.SX32 R51, R3, R51, 0x1, P0 ;  /* 0x0000003303337211 */ /* 0x000fe200000f0eff */
[----:B------:R-:W-:Y:S05]  /*3490*/  BRA `(.L_x_4516) ;  /* 0x00000018003c7947 */ /* 0x000fea0003800000 */
.L_x_4517:
        /* <DEDUP_REMOVED lines=99> */
.L_x_4527:
[----:B-1----:R-:W-:Y:S05]  /*3ad0*/  BSYNC.RECONVERGENT B0 ;  /* 0x0000000000007941 */ /* 0x002fea0003800200 */
.L_x_4526:
        /* <DEDUP_REMOVED lines=94> */
.L_x_4529:
[----:B------:R-:W-:Y:S05]  /*40c0*/  BSYNC.RECONVERGENT B0 ;  /* 0x0000000000007941 */ /* 0x000fea0003800200 */
.L_x_4528:
        /* <DEDUP_REMOVED lines=99> */
.L_x_4531:
[----:B------:R-:W-:Y:S05]  /*4700*/  BSYNC.RECONVERGENT B0 ;  /* 0x0000000000007941 */ /* 0x000fea0003800200 */
.L_x_4530:
        /* <DEDUP_REMOVED lines=97> */
.L_x_4533:
[----:B------:R-:W-:Y:S05]  /*4d20*/  BSYNC.RECONVERGENT B0 ;  /* 0x0000000000007941 */ /* 0x000fea0003800200 */
.L_x_4532:
[----:B------:R-:W1:Y:S01]  /*4d30*/  LDC R21, c[0x0][0x450] ;  /* 0x00011400ff157b82 */ /* 0x000e620000000800 */
[----:B--2---:R-:W-:Y:S05]  /*4d40*/  IMAD.U32 R93, R93, -0x40, RZ ;  /* 0xffffffc05d5d7824 */ /* 0x004fea00078e00ff */
[C---:B------:R-:W-:Y:S02]  /*4d50*/  LEA R82, P1, R93.reuse, R82, 0x1 ;  /* 0x000000525d527211 */ /* 0x040fe400078208ff */
[C---:B------:R-:W-:Y:S02]  /*4d60*/  LEA R80, P0, R93.reuse, R80, 0x1 ;  /* 0x000000505d507211 */ /* 0x040fe400078008ff */
[C---:B------:R-:W-:Y:S02]  /*4d70*/  LEA.HI.X.SX32 R83, R93.reuse, R83, 0x1, P1 ;  /* 0x000000535d537211 */ /* 0x040fe400008f0eff */
[----:B------:R-:W-:Y:S09]  /*4d80*/  LEA.HI.X.SX32 R81, R93, R81, 0x1, P0 ;  /* 0x000000515d517211 */ /* 0x000ff200000f0eff */
.L_x_4516:
[----:B-1----:R-:W-:Y:S05]  /*4d90*/  BSYNC.RECONVERGENT B1 ;  /* 0x0000000000017941 */ /* 0x002fea0003800200 */
.L_x_4514:
[----:B------:R-:W-:Y:S04]  /*4da0*/  ISETP.NE.U32.AND P3, PT, RZ, UR12, PT ;  /* 0x0000000cff007c0c */ /* 0x000fe8000bf65070 */
        /* <DEDUP_REMOVED lines=87> */
.L_x_4534:
[----:B------:R-:W-:Y:S02]  /*5320*/  IADD3 R78, P1, PT, R78, UR15, RZ ;  /* 0x0000000f4e4e7c10 */ /* 0x000fe4000ff3e0ff */
[----:B------:R-:W-:Y:S02]  /*5330*/  IADD3 R10, P0, PT, R10, UR17, RZ ;  /* 0x000000110a0a7c10 */ /* 0x000fe4000ff1e0ff */
[----:B------:R-:W-:Y:S02]  /*5340*/  IADD3.X R79, PT, PT, R79, UR5, RZ, P1, !PT ;  /* 0x000000054f4f7c10 */ /* 0x000fe40008ffe4ff */
[----:B------:R-:W-:Y:S01]  /*5350*/  IADD3.X R9, PT, PT, R9, UR16, RZ, P0, !PT ;  /* 0x0000001009097c10 */ /* 0x000fe200087fe4ff */
[----:B------:R-:W-:Y:S08]  /*5360*/  @P2 BRA `(.L_x_4535) ;  /* 0xffffffcc00642947 */ /* 0x000ff0000383ffff */
.L_x_4513:
        /* <DEDUP_REMOVED lines=31> */
.L_x_4539:
[----:B------:R-:W-:Y:S05]  /*5560*/  BSYNC.RECONVERGENT B0 ;  /* 0x0000000000007941 */ /* 0x000fea0003800200 */
.L_x_4538:
        /* <DEDUP_REMOVED lines=8> */
.L_x_4537:
[----:B------:R-:W1:Y:S01]  /*55f0*/  LDC.64 R2, c[0x0][0x470] ;  /* 0x00011c00ff027b82 */ /* 0x000e620000000a00 */
[----:B------:R-:W-:Y:S01]  /*5600*/  IMAD.MOV.U32 R4, RZ, RZ, RZ ;  /* 0x000000ffff047224 */ /* 0x000fe200078e00ff */
[----:B------:R-:W2:Y:S01]  /*5610*/  LDCU.64 UR8, c[0x0][0x380] ;  /* 0x00007000ff0877ac */ /* 0x000ea20008000a00 */
[----:B-1----:R-:W-:-:S04]  /*5620*/  ISETP.NE.U32.AND P0, PT, R2, RZ, PT ;  /* 0x000000ff0200720c */ /* 0x002fc80003f05070 */
[----:B------:R-:W-:-:S13]  /*5630*/  ISETP.NE.AND.EX P0, PT, R3, RZ, PT, P0 ;  /* 0x000000ff0300720c */ /* 0x000fda0003f05300 */
[----:B------:R-:W1:Y:S02]  /*5640*/  @P0 LDC.64 R2, c[0x0][0x470] ;  /* 0x00011c00ff020b82 */ /* 0x000e640000000a00 */
[----:B-1----:R-:W-:-:S05]  /*5650*/  @P0 IMAD.WIDE.U32 R6, R143, 0x4, R2 ;  /* 0x000000048f060825 */ /* 0x002fca00078e0002 */
[----:B------:R-:W3:Y:S01]  /*5660*/  @P0 LDG.E R4, desc[UR6][R6.64] ;  /* 0x0000000606040981 */ /* 0x000ee2000c1e1900 */
[----:B------:R-:W1:Y:S01]  /*5670*/  LDCU.U8 UR4, c[0x0][0x533] ;  /* 0x0000a660ff0477ac */ /* 0x000e620008000000 */
[----:B------:R-:W-:Y:S01]  /*5680*/  IMAD.SHL.U32 R2, R68, 0x4, RZ ;  /* 0x0000000444027824 */ /* 0x000fe200078e00ff */
[----:B--2---:R-:W-:Y:S01]  /*5690*/  LEA R26, P0, R96, UR8, 0x1 ;  /* 0x00000008601a7c11 */ /* 0x004fe2000f8008ff */
[----:B------:R-:W-:-:S03]  /*56a0*/  IMAD.SHL.U32 R24, R11, 0x20, RZ ;  /* 0x000000200b187824 */ /* 0x000fc600078e00ff */
[----:B------:R-:W-:Y:S02]  /*56b0*/  LOP3.LUT R2, R2, 0xc, RZ, 0xc0, !PT ;  /* 0x0000000c02027812 */ /* 0x000fe400078ec0ff */
[----:B------:R-:W-:-:S03]  /*56c0*/  LEA.HI.X R27, R96, UR9, R70, 0x1, P0 ;  /* 0x00000009601b7c11 */ /* 0x000fc600080f0c46 */
[----:B------:R-:W-:-:S04]  /*56d0*/  IMAD R5, R94, R11, R2 ;  /* 0x0000000b5e057224 */ /* 0x000fc800078e0202 */
        /* <DEDUP_REMOVED lines=65> */
.L_x_4545:
[----:B------:R-:W-:Y:S05]  /*5af0*/  BSYNC.RECONVERGENT B0 ;  /* 0x0000000000007941 */ /* 0x000fea0003800200 */
.L_x_4544:
[----:B-----5:R2:W-:Y:S02]  /*5b00*/  STS.128 [R0], R8 ;  /* 0x0000000800007388 */ /* 0x0205e40000000c00 */
.L_x_4543:
[----:B------:R-:W-:Y:S05]  /*5b10*/  BSYNC.RECONVERGENT B1 ;  /* 0x0000000000017941 */ /* 0x000fea0003800200 */
.L_x_4542:
        /* <DEDUP_REMOVED lines=12> */
[----:B------:R-:W-:Y:S02]  /*5be0*/  SHF.L.U32 R2, R91, 0x1, RZ ;  /* 0x000000015b027819 */ /* 0x000fe400000006ff */
[----:B------:R-:W-:-:S04]  /*5bf0*/  LEA.HI.X.SX32 R24, R24, R72, 0x1, P0 ;  /* 0x0000004818187211 */ /* 0x000fc800000f0eff */
[----:B------:R-:W-:Y:S02]  /*5c00*/  SHF.L.U64.HI R24, R91, 0x1, R24 ;  /* 0x000000015b187819 */ /* 0x000fe40000010218 */
        /* <DEDUP_REMOVED lines=43> */
.L_x_4547:
[----:B------:R-:W-:Y:S05]  /*5ec0*/  BSYNC.RECONVERGENT B0 ;  /* 0x0000000000007941 */ /* 0x000fea0003800200 */
.L_x_4546:
[----:B-----5:R2:W-:Y:S01]  /*5ed0*/  STS.128 [R0+0x800], R8 ;  /* 0x0008000800007388 */ /* 0x0205e20000000c00 */
[----:B------:R-:W-:Y:S05]  /*5ee0*/  BRA `(.L_x_4540) ;  /* 0x0000000800e47947 */ /* 0x000fea0003800000 */
.L_x_4541:
        /* <DEDUP_REMOVED lines=94> */
.L_x_4551:
[----:B------:R-:W-:Y:S05]  /*64d0*/  BSYNC.RECONVERGENT B0 ;  /* 0x0000000000007941 */ /* 0x000fea0003800200 */
.L_x_4550:
[----:B-----5:R2:W-:Y:S02]  /*64e0*/  STS.128 [R0], R20 ;  /* 0x0000001400007388 */ /* 0x0205e40000000c00 */
.L_x_4549:
[----:B------:R-:W-:Y:S05]  /*64f0*/  BSYNC.RECONVERGENT B1 ;  /* 0x0000000000017941 */ /* 0x000fea0003800200 */
.L_x_4548:
        /* <DEDUP_REMOVED lines=14> */
[----:B------:R-:W-:Y:S01]  /*65e0*/  SHF.R.S32.HI R24, RZ, 0x1f, R24 ;  /* 0x0000001fff187819 */ /* 0x000fe20000011418 */
[----:B------:R-:W2:Y:S03]  /*65f0*/  LDG.E.128 R12, desc[UR6][R12.64] ;  /* 0x000000060c0c7981 */ /* 0x000ea6000c1e1d00 */
[----:B------:R-:W-:-:S02]  /*6600*/  IADD3.X R24, PT, PT, R29, R2, R24, P1, P0 ;  /* 0x000000021d187210 */ /* 0x000fc40000fe0418 */
[C---:B------:R-:W-:Y:S02]  /*6610*/  SHF.L.U32 R2, R3.reuse, 0x1, RZ ;  /* 0x0000000103027819 */ /* 0x040fe400000006ff */
        /* <DEDUP_REMOVED lines=27> */
[----:B------:R-:W-:-:S02]  /*67d0*/  HADD2.F32 R12, -RZ, R12.H1_H1 ;  /* 0x3000000cff0c7230 */ /* 0x000fc40000004100 */
[----:B------:R-:W-:Y:S01]  /*67e0*/  FMUL.FTZ R2, R2, R15 ;  /* 0x0000000f02027220 */ /* 0x000fe20000410000 */
[----:B------:R-:W-:Y:S01]  /*67f0*/  FMUL.FTZ R3, R3, R4 ;  /* 0x0000000403037220 */ /* 0x000fe20000410000 */
[----:B------:R-:W-:Y:S01]  /*6800*/  @!P2 FADD.FTZ R25, -R25, -RZ ;  /* 0x800000ff1919a221 */ /* 0x000fe20000010100 */
[----:B------:R-:W-:Y:S01]  /*6810*/  @!P2 FADD.FTZ R24, -R24, -RZ ;  /* 0x800000ff1818a221 */ /* 0x000fe20000010100 */
[----:B------:R-:W-:Y:S01]  /*6820*/  FMUL.FTZ R14, R14, R5 ;  /* 0x000000050e0e7220 */ /* 0x000fe20000410000 */
[----:B------:R-:W-:Y:S01]  /*6830*/  FMUL.FTZ R23, R23, R6 ;  /* 0x0000000617177220 */ /* 0x000fe20000410000 */
[--C-:B----4-:R-:W-:Y:S02]  /*6840*/  HADD2.F32 R4, -RZ, R8.reuse.H0_H0 ;  /* 0x20000008ff047230 */ /* 0x110fe40000004100 */
[----:B------:R-:W-:Y:S02]  /*6850*/  HADD2.F32 R15, -RZ, R8.H1_H1 ;  /* 0x30000008ff0f7230 */ /* 0x000fe40000004100 */
[----:B-----5:R-:W-:-:S02]  /*6860*/  HADD2.F32 R5, -RZ, R16.H0_H0 ;  /* 0x20000010ff057230 */ /* 0x020fc40000004100 */
[----:B------:R-:W-:Y:S02]  /*6870*/  HADD2.F32 R6, -RZ, R17.H0_H0 ;  /* 0x20000011ff067230 */ /* 0x000fe40000004100 */
[--C-:B------:R-:W-:Y:S02]  /*6880*/  HADD2.F32 R8, -RZ, R9.reuse.H0_H0 ;  /* 0x20000009ff087230 */ /* 0x100fe40000004100 */
[----:B------:R-:W-:Y:S01]  /*6890*/  @!P2 FADD.FTZ R26, -R26, -RZ ;  /* 0x800000ff1a1aa221 */ /* 0x000fe20000010100 */
[----:B------:R-:W-:Y:S01]  /*68a0*/  FMUL.FTZ R12, R12, R25 ;  /* 0x000000190c0c7220 */ /* 0x000fe20000410000 */
[----:B------:R-:W-:Y:S01]  /*68b0*/  @!P2 FADD.FTZ R27, -R27, -RZ ;  /* 0x800000ff1b1ba221 */ /* 0x000fe20000010100 */
[----:B------:R-:W-:Y:S01]  /*68c0*/  FMUL.FTZ R13, R13, R24 ;  /* 0x000000180d0d7220 */ /* 0x000fe20000410000 */
[----:B------:R-:W-:Y:S02]  /*68d0*/  HADD2.F32 R7, -RZ, R16.H1_H1 ;  /* 0x30000010ff077230 */ /* 0x000fe40000004100 */
[----:B------:R-:W-:Y:S01]  /*68e0*/  FFMA.FTZ R2, R5, R4, R2 ;  /* 0x0000000405027223 */ /* 0x000fe20000010002 */
[----:B------:R-:W-:-:S02]  /*68f0*/  HADD2.F32 R24, -RZ, R9.H1_H1 ;  /* 0x30000009ff187230 */ /* 0x000fc40000004100 */
[----:B------:R-:W-:Y:S01]  /*6900*/  FFMA.FTZ R3, R6, R8, R3 ;  /* 0x0000000806037223 */ /* 0x000fe20000010003 */
[--C-:B------:R-:W-:Y:S02]  /*6910*/  HADD2.F32 R16, -RZ, R10.reuse.H0_H0 ;  /* 0x2000000aff107230 */ /* 0x100fe40000004100 */
[----:B------:R-:W-:Y:S02]  /*6920*/  HADD2.F32 R25, -RZ, R10.H1_H1 ;  /* 0x3000000aff197230 */ /* 0x000fe40000004100 */
[--C-:B------:R-:W-:Y:S02]  /*6930*/  HADD2.F32 R9, -RZ, R11.reuse.H0_H0 ;  /* 0x2000000bff097230 */ /* 0x100fe40000004100 */
[----:B------:R-:W-:Y:S02]  /*6940*/  HADD2.F32 R10, -RZ, R11.H1_H1 ;  /* 0x3000000bff0a7230 */ /* 0x000fe40000004100 */
[----:B------:R-:W-:Y:S01]  /*6950*/  FMUL.FTZ R21, R21, R26 ;  /* 0x0000001a15157220 */ /* 0x000fe20000410000 */
[----:B------:R-:W-:-:S02]  /*6960*/  HADD2.F32 R6, -RZ, R17.H1_H1 ;  /* 0x30000011ff067230 */ /* 0x000fc40000004100 */
[----:B------:R-:W-:Y:S01]  /*6970*/  FMUL.FTZ R22, R22, R27 ;  /* 0x0000001b16167220 */ /* 0x000fe20000410000 */
        /* <DEDUP_REMOVED lines=14> */
.L_x_4553:
[----:B------:R-:W-:Y:S05]  /*6a60*/  BSYNC.RECONVERGENT B0 ;  /* 0x0000000000007941 */ /* 0x000fea0003800200 */
.L_x_4552:
[----:B-----5:R3:W-:Y:S02]  /*6a70*/  STS.128 [R0+0x800], R16 ;  /* 0x0008001000007388 */ /* 0x0207e40000000c00 */
.L_x_4540:
[----:B------:R-:W-:Y:S05]  /*6a80*/  BSYNC.RECONVERGENT B2 ;  /* 0x0000000000027941 */ /* 0x000fea0003800200 */
.L_x_4536:
[----:B-1----:R-:W-:Y:S01]  /*6a90*/  IMAD R5, R64, -0x80, R65 ;  /* 0xffffff8040057824 */ /* 0x002fe200078e0241 */
[----:B------:R-:W-:Y:S01]  /*6aa0*/  SHF.L.U64.HI R62, R60, 0x6, R61 ;  /* 0x000000063c3e7819 */ /* 0x000fe2000001023d */
[----:B--2---:R-:W-:Y:S01]  /*6ab0*/  VIADD R2, R94, 0x40 ;  /* 0x000000405e027836 */ /* 0x004fe20000000000 */
[----:B------:R-:W1:Y:S01]  /*6ac0*/  S2R R137, SR_TID.X ;  /* 0x0000000000897919 */ /* 0x000e620000002100 */
[----:B------:R-:W-:Y:S01]  /*6ad0*/  VIADD R5, R5, 0x80 ;  /* 0x0000008005057836 */ /* 0x000fe20000000000 */
[----:B------:R-:W-:Y:S01]  /*6ae0*/  SHF.L.U64.HI R6, R58, 0x6, R59 ;  /* 0x000000063a067819 */ /* 0x000fe2000001023b */
[----:B------:R-:W-:Y:S01]  /*6af0*/  VIADD R4, R94, 0x60 ;  /* 0x000000605e047836 */ /* 0x000fe20000000000 */
[----:B------:R-:W2:Y:S01]  /*6b00*/  S2R R67, SR_CTAID.X ;  /* 0x0000000000437919 */ /* 0x000ea20000002500 */
[----:B------:R-:W-:Y:S01]  /*6b10*/  IMAD.SHL.U32 R3, R60, 0x40, RZ ;  /* 0x000000403c037824 */ /* 0x000fe200078e00ff */
[-C--:B------:R-:W-:Y:S01]  /*6b20*/  ISETP.GE.AND P4, PT, R2, R5.reuse, PT ;  /* 0x000000050200720c */ /* 0x080fe20003f86270 */
[----:B------:R-:W-:Y:S01]  /*6b30*/  IMAD.SHL.U32 R7, R58, 0x40, RZ ;  /* 0x000000403a077824 */ /* 0x000fe200078e00ff */
[-C--:B------:R-:W-:Y:S01]  /*6b40*/  ISETP.GE.AND P3, PT, R4, R5.reuse, PT ;  /* 0x000000050400720c */ /* 0x080fe20003f66270 */
[----:B------:R-:W-:Y:S01]  /*6b50*/  IMAD.MOV.U32 R104, RZ, RZ, 0x20 ;  /* 0x00000020ff687424 */ /* 0x000fe200078e00ff */
[----:B------:R-:W-:Y:S01]  /*6b60*/  ISETP.GE.AND P6, PT, R94, R5, PT ;  /* 0x000000055e00720c */ /* 0x000fe20003fc6270 */
[----:B------:R-:W5:Y:S01]  /*6b70*/  LDCU UR4, c[0x0][0x508] ;  /* 0x0000a100ff0477ac */ /* 0x000f620008000800 */
[----:B------:R-:W-:-:S02]  /*6b80*/  IADD3 R10, P0, PT, R3, R144, RZ ;  /* 0x00000090030a7210 */ /* 0x000fc40007f1e0ff */
[CC--:B------:R-:W-:Y:S02]  /*6b90*/  ISETP.GE.AND P5, PT, R20.reuse, R5.reuse, PT ;  /* 0x000000051400720c */ /* 0x0c0fe40003fa6270 */
[----:B------:R-:W-:Y:S01]  /*6ba0*/  ISETP.GE.AND P2, PT, R20, R5, PT ;  /* 0x000000051400720c */ /* 0x000fe20003f46270 */
[----:B------:R-:W-:Y:S02]  /*6bb0*/  IMAD.X R11, R62, 0x1, R145, P0 ;  /* 0x000000013e0b7824 */ /* 0x000fe400000e0691 */
[----:B------:R-:W-:Y:S02]  /*6bc0*/  @!P4 IADD3 R12, P1, PT, R10, R3, RZ ;  /* 0x000000030a0cc210 */ /* 0x000fe40007f3e0ff */
[C---:B------:R-:W-:Y:S02]  /*6bd0*/  @!P3 LEA R14, P0, R60.reuse, R10, 0x7 ;  /* 0x0000000a3c0eb211 */ /* 0x040fe400078038ff */
[----:B------:R-:W-:Y:S01]  /*6be0*/  @!PT LDS RZ, [RZ] ;  /* 0x00000000fffff984 */ /* 0x000fe20000000800 */
[----:B------:R-:W-:Y:S01]  /*6bf0*/  @!PT LDS RZ, [RZ] ;  /* 0x00000000fffff984 */ /* 0x000fe20000000800 */
[----:B------:R-:W-:Y:S01]  /*6c00*/  @!PT LDS RZ, [RZ] ;  /* 0x00000000fffff984 */ /* 0x000fe20000000800 */
[----:B------:R-:W-:Y:S01]  /*6c10*/  @!P6 LDGSTS.E.BYPASS.LTC128B.128 [R0+0x1000], desc[UR6][R144.64] ;  /* 0x010000009000efae */ /* 0x000fe2000b981a06 */
[----:B------:R-:W-:Y:S01]  /*6c20*/  @!P4 IMAD.X R13, R11, 0x1, R62, P1 ;  /* 0x000000010b0dc824 */ /* 0x000fe200008e063e */
[----:B------:R-:W-:-:S02]  /*6c30*/  @!P3 LEA.HI.X R15, R60, R11, R61, 0x7, P0 ;  /* 0x0000000b3c0fb211 */ /* 0x000fc400000f3c3d */
[----:B------:R4:W-:Y:S01]  /*6c40*/  @!P5 LDGSTS.E.BYPASS.LTC128B.128 [R0+0x1800], desc[UR6][R10.64] ;  /* 0x018000000a00dfae */ /* 0x0009e2000b981a06 */
[----:B------:R-:W-:-:S03]  /*6c50*/  ISETP.GE.AND P1, PT, R2, R5, PT ;  /* 0x000000050200720c */ /* 0x000fc60003f26270 */
[----:B------:R3:W-:Y:S01]  /*6c60*/  @!P4 LDGSTS.E.BYPASS.LTC128B.128 [R0+0x2000], desc[UR6][R12.64] ;  /* 0x020000000c00cfae */ /* 0x0007e2000b981a06 */
[C---:B-1----:R-:W-:Y:S01]  /*6c70*/  IMAD.SHL.U32 R140, R137.reuse, 0x10, RZ ;  /* 0x00000010898c7824 */ /* 0x042fe200078e00ff */
[----:B------:R-:W-:Y:S01]  /*6c80*/  ISETP.GE.AND P4, PT, R4, R5, PT ;  /* 0x000000050400720c */ /* 0x000fe20003f86270 */
[C---:B------:R-:W-:Y:S01]  /*6c90*/  IMAD.SHL.U32 R107, R137.reuse, 0x20, RZ ;  /* 0x00000020896b7824 */ /* 0x040fe200078e00ff */
[----:B------:R-:W-:Y:S01]  /*6ca0*/  @!P3 LDGSTS.E.BYPASS.LTC128B.128 [R0+0x2800], desc[UR6][R14.64] ;  /* 0x028000000e00bfae */ /* 0x000fe2000b981a06 */
[C---:B------:R-:W-:Y:S01]  /*6cb0*/  IMAD.SHL.U32 R136, R137.reuse, 0x4, RZ ;  /* 0x0000000489887824 */ /* 0x040fe200078e00ff */
[----:B------:R-:W-:Y:S02]  /*6cc0*/  LOP3.LUT R8, R137, 0x8, RZ, 0xc0, !PT ;  /* 0x0000000889087812 */ /* 0x000fe400078ec0ff */
[----:B------:R-:W0:Y:S01]  /*6cd0*/  LDGDEPBAR ;  /* 0x00000000000079af */ /* 0x000e220000000000 */
[----:B------:R-:W-:Y:S02]  /*6ce0*/  SHF.R.U32.HI R2, RZ, 0x1, R137 ;  /* 0x00000001ff027819 */ /* 0x000fe40000011689 */
[----:B------:R-:W-:-:S02]  /*6cf0*/  LOP3.LUT R9, R107, 0xc0, RZ, 0xc0, !PT ;  /* 0x000000c06b097812 */ /* 0x000fc400078ec0ff */
[----:B------:R-:W-:Y:S02]  /*6d00*/  LOP3.LUT R63, R8, 0xc0, R107, 0xf8, !PT ;  /* 0x000000c0083f7812 */ /* 0x000fe400078ef86b */
[----:B------:R-:W-:Y:S02]  /*6d10*/  LOP3.LUT R138, R136, 0x18, RZ, 0xc0, !PT ;  /* 0x00000018888a7812 */ /* 0x000fe400078ec0ff */
[----:B------:R-:W-:Y:S02]  /*6d20*/  LOP3.LUT R9, R9, 0x8, R2, 0xf8, !PT ;  /* 0x0000000809097812 */ /* 0x000fe400078ef802 */
[----:B------:R-:W-:Y:S02]  /*6d30*/  IADD3 R8, P0, PT, R7, R146, RZ ;  /* 0x0000009207087210 */ /* 0x000fe40007f1e0ff */
[C---:B------:R-:W-:Y:S02]  /*6d40*/  LOP3.LUT R4, R140.reuse, 0x3e00, RZ, 0xc0, !PT ;  /* 0x00003e008c047812 */ /* 0x040fe400078ec0ff */
[----:B----4-:R-:W-:-:S02]  /*6d50*/  LOP3.LUT R10, R140, 0x100, RZ, 0xc0, !PT ;  /* 0x000001008c0a7812 */ /* 0x010fc400078ec0ff */
[--C-:B------:R-:W-:Y:S02]  /*6d60*/  LOP3.LUT R139, R4, 0x120, R107.reuse, 0xf8, !PT ;  /* 0x00000120048b7812 */ /* 0x100fe400078ef86b */
[----:B------:R-:W-:Y:S02]  /*6d70*/  LOP3.LUT R10, R10, 0x20, R107, 0xf8, !PT ;  /* 0x000000200a0a7812 */ /* 0x000fe400078ef86b */
[----:B---3--:R-:W-:Y:S02]  /*6d80*/  @!P1 IADD3 R12, P3, PT, R8, R7, RZ ;  /* 0x00000007080c9210 */ /* 0x008fe40007f7e0ff */
[----:B------:R-:W-:Y:S01]  /*6d90*/  LOP3.LUT R63, R10, R63, R138, 0xf6, !PT ;  /* 0x0000003f0a3f7212 */ /* 0x000fe200078ef68a */
[----:B------:R-:W-:-:S04]  /*6da0*/  DEPBAR.LE SB0, 0x0 ;  /* 0x000080000000791a */ /* 0x000fc80000000000 */
[----:B------:R-:W-:Y:S01]  /*6db0*/  BAR.SYNC.DEFER_BLOCKING 0x0 ;  /* 0x0000000000007b1d */ /* 0x000fe20000010000 */
[----:B------:R-:W-:Y:S01]  /*6dc0*/  LOP3.LUT R138, R9, R138, RZ, 0x3c, !PT ;  /* 0x0000008a098a7212 */ /* 0x000fe200078e3cff */
[----:B------:R-:W-:Y:S01]  /*6dd0*/  IMAD.X R9, R6, 0x1, R147, P0 ;  /* 0x0000000106097824 */ /* 0x000fe200000e0693 */
[C---:B------:R-:W-:Y:S02]  /*6de0*/  @!P4 LEA R4, P0, R58.reuse, R8, 0x7 ;  /* 0x000000083a04c211 */ /* 0x040fe400078038ff */
[----:B------:R-:W-:Y:S01]  /*6df0*/  LOP3.LUT R139, R139, R138, RZ, 0xfc, !PT ;  /* 0x0000008a8b8b7212 */ /* 0x000fe200078efcff */
[----:B------:R-:W-:Y:S01]  /*6e00*/  @!P1 IMAD.X R13, R9, 0x1, R6, P3 ;  /* 0x00000001090d9824 */ /* 0x000fe200018e0606 */
[----:B------:R-:W-:Y:S02]  /*6e10*/  @!P4 LEA.HI.X R5, R58, R9, R59, 0x7, P0 ;  /* 0x000000093a05c211 */ /* 0x000fe400000f3c3b */
[----:B------:R-:W-:Y:S02]  /*6e20*/  LEA R139, R139, UR5, 0x1 ;  /* 0x000000058b8b7c11 */ /* 0x000fe4000f8e08ff */
[----:B------:R-:W-:-:S02]  /*6e30*/  LEA R63, R63, UR5, 0x1 ;  /* 0x000000053f3f7c11 */ /* 0x000fc4000f8e08ff */
[----:B------:R-:W-:-:S05]  /*6e40*/  LOP3.LUT R2, R2, 0x1f0, RZ, 0xc0, !PT ;  /* 0x000001f002027812 */ /* 0x000fca00078ec0ff */
[----:B--2---:R-:W-:Y:S01]  /*6e50*/  IMAD R67, R67, 0x40, R2 ;  /* 0x0000004043437824 */ /* 0x004fe200078e0202 */
        /* <DEDUP_REMOVED lines=11> */
[----:B------:R1:W-:Y:S02]  /*6f10*/  @!P2 LDGSTS.E.BYPASS.LTC128B.128 [R0+0x3800], desc[UR6][R8.64] ;  /* 0x038000000800afae */ /* 0x0003e4000b981a06 */
[----:B------:R-:W-:Y:S02]  /*6f20*/  IMAD.IADD R96, R139, 0x1, R66 ;  /* 0x000000018b607824 */ /* 0x000fe400078e0242 */
[----:B------:R-:W-:Y:S01]  /*6f30*/  @P1 STS.128 [R0+0x4000], RZ ;  /* 0x004000ff00001388 */ /* 0x000fe20000000c00 */
[----:B------:R-:W-:-:S03]  /*6f40*/  IMAD.IADD R66, R66, 0x1, R63 ;  /* 0x0000000142427824 */ /* 0x000fc600078e023f */
        /* <DEDUP_REMOVED lines=10> */
[----:B------:R-:W4:Y:S04]  /*6ff0*/  LDSM.16.M88.4 R16, [R63+0x1400] ;  /* 0x001400003f10783b */ /* 0x000f280000000200 */
[----:B------:R-:W5:Y:S04]  /*7000*/  LDSM.16.M88.4 R24, [R63+0x1000] ;  /* 0x001000003f18783b */ /* 0x000f680000000200 */
[----:B-1----:R-:W2:Y:S04]  /*7010*/  LDSM.16.M88.4 R8, [R63+0x1800] ;  /* 0x001800003f08783b */ /* 0x002ea80000000200 */
[----:B------:R-:W-:Y:S04]  /*7020*/  LDSM.16.M88.4 R96, [R96] ;  /* 0x000000006060783b */ /* 0x000fe80000000200 */
[----:B------:R-:W1:Y:S04]  /*7030*/  LDSM.16.M88.4 R84, [R66+0x1400] ;  /* 0x001400004254783b */ /* 0x000e680000000200 */
[----:B------:R-:W3:Y:S04]  /*7040*/  LDSM.16.M88.4 R76, [R63+0x1c00] ;  /* 0x001c00003f4c783b */ /* 0x000ee80000000200 */
[----:B------:R-:W3:Y:S04]  /*7050*/  LDSM.16.M88.4 R68, [R63+0x2000] ;  /* 0x002000003f44783b */ /* 0x000ee80000000200 */
[----:B------:R-:W3:Y:S04]  /*7060*/  LDSM.16.M88.4 R48, [R63+0x2400] ;  /* 0x002400003f30783b */ /* 0x000ee80000000200 */
[----:B------:R-:W3:Y:S04]  /*7070*/  LDSM.16.M88.4 R40, [R63+0x2800] ;  /* 0x002800003f28783b */ /* 0x000ee80000000200 */
[----:B------:R-:W3:Y:S04]  /*7080*/  LDSM.16.M88.4 R92, [R63+0x2c00] ;  /* 0x002c00003f5c783b */ /* 0x000ee80000000200 */
[----:B------:R-:W3:Y:S01]  /*7090*/  LDSM.16.M88.4 R88, [R66+0x1000] ;  /* 0x001000004258783b */ /* 0x000ee20000000200 */
[C---:B----4-:R-:W-:Y:S03]  /*70a0*/  HMMA.16816.F32 R20, R32.reuse, R16, RZ ;  /* 0x000000102014723c */ /* 0x050fe600000018ff */
[----:B------:R-:W4:Y:S04]  /*70b0*/  LDSM.16.M88.4 R80, [R66+0x1800] ;  /* 0x001800004250783b */ /* 0x000f280000000200 */
[----:B------:R-:W-:Y:S01]  /*70c0*/  LDSM.16.M88.4 R100, [R66+0x1c00] ;  /* 0x001c00004264783b */ /* 0x000fe20000000200 */
[C---:B------:R-:W-:Y:S03]  /*70d0*/  HMMA.16816.F32 R16, R32.reuse, R18, RZ ;  /* 0x000000122010723c */ /* 0x040fe600000018ff */
[----:B------:R-:W0:Y:S05]  /*70e0*/  LDGDEPBAR ;  /* 0x00000000000079af */ /* 0x000e2a0000000000 */
[C---:B-----5:R-:W-:Y:S08]  /*70f0*/  HMMA.16816.F32 R28, R32.reuse, R24, RZ ;  /* 0x00000018201c723c */ /* 0x060ff000000018ff */
[C---:B--2---:R-:W-:Y:S08]  /*7100*/  HMMA.16816.F32 R12, R32.reuse, R8, RZ ;  /* 0x00000008200c723c */ /* 0x044ff000000018ff */
[C---:B------:R-:W-:Y:S08]  /*7110*/  HMMA.16816.F32 R24, R32.reuse, R26, RZ ;  /* 0x0000001a2018723c */ /* 0x040ff000000018ff */
[----:B------:R-:W-:Y:S08]  /*7120*/  HMMA.16816.F32 R8, R32, R10, RZ ;  /* 0x0000000a2008723c */ /* 0x000ff000000018ff */
[C---:B-1----:R-:W-:Y:S08]  /*7130*/  HMMA.16816.F32 R20, R96.reuse, R84, R20 ;  /* 0x000000546014723c */ /* 0x042ff00000001814 */
[----:B------:R-:W-:Y:S01]  /*7140*/  HMMA.16816.F32 R16, R96, R86, R16 ;  /* 0x000000566010723c */ /* 0x000fe20000001810 */
[----:B------:R-:W1:Y:S07]  /*7150*/  LDSM.16.M88.4 R84, [R66+0x2800] ;  /* 0x002800004254783b */ /* 0x000e6e0000000200 */
        /* <DEDUP_REMOVED lines=14> */
[C---:B----4-:R-:W-:Y:S08]  /*7240*/  HMMA.16816.F32 R12, R96.reuse, R80, R12 ;  /* 0x00000050600c723c */ /* 0x050ff0000000180c */
[----:B------:R-:W-:Y:S01]  /*7250*/  HMMA.16816.F32 R8, R96, R82, R8 ;  /* 0x000000526008723c */ /* 0x000fe20000001808 */
[----:B------:R4:W5:Y:S01]  /*7260*/  LDSM.16.M88.4 R80, [R66+0x2c00] ;  /* 0x002c00004250783b */ /* 0x0009620000000200 */
[----:B------:R-:W-:-:S06]  /*7270*/  DEPBAR.LE SB0, 0x0 ;  /* 0x000080000000791a */ /* 0x000fcc0000000000 */
[----:B-1----:R-:W-:Y:S01]  /*7280*/  HMMA.16816.F32 R44, R96, R84, R44 ;  /* 0x00000054602c723c */ /* 0x002fe2000000182c */
[----:B------:R-:W-:-:S05]  /*7290*/  VIADD R84, R64, 0xffffffff ;  /* 0xffffffff40547836 */ /* 0x000fca0000000000 */
[----:B------:R-:W-:Y:S02]  /*72a0*/  ISETP.GT.AND P0, PT, R84, R141, PT ;  /* 0x0000008d5400720c */ /* 0x000fe40003f04270 */
[----:B------:R-:W-:Y:S01]  /*72b0*/  HMMA.16816.F32 R4, R96, R100, R4 ;  /* 0x000000646004723c */ /* 0x000fe20000001804 */
[----:B----4-:R-:W-:-:S07]  /*72c0*/  SHF.R.U32.HI R66, RZ, 0x2, R137 ;  /* 0x00000002ff427819 */ /* 0x010fce0000011689 */
[----:B------:R-:W-:Y:S01]  /*72d0*/  HMMA.16816.F32 R76, R96, R102, R76 ;  /* 0x00000066604c723c */ /* 0x000fe2000000184c */
[----:B------:R-:W-:-:S04]  /*72e0*/  LOP3.LUT R66, R66, 0x7, RZ, 0xc0, !PT ;  /* 0x0000000742427812 */ /* 0x000fc800078ec0ff */
[----:B------:R-:W-:-:S03]  /*72f0*/  IADD3 R2, PT, PT, -R142, R66, R67 ;  /* 0x000000428e027210 */ /* 0x000fc60007ffe143 */
[----:B--2---:R-:W-:Y:S01]  /*7300*/  HMMA.16816.F32 R72, R96, R92, R72 ;  /* 0x0000005c6048723c */ /* 0x004fe20000001848 */
[----:B------:R-:W-:-:S04]  /*7310*/  IADD3 R2, PT, PT, R2, UR4, R65 ;  /* 0x0000000402027c10 */ /* 0x000fc8000fffe041 */
[----:B------:R-:W-:-:S03]  /*7320*/  VIADDMNMX R66, R2, 0x1, R65, PT ;  /* 0x0000000102427846 */ /* 0x000fc60003800141 */
[----:B------:R-:W-:Y:S01]  /*7330*/  HMMA.16816.F32 R68, R96, R94, R68 ;  /* 0x0000005e6044723c */ /* 0x000fe20000001844 */
[----:B------:R-:W-:-:S07]  /*7340*/  VIADDMNMX R65, R2, 0x9, R65, PT ;  /* 0x0000000902417846 */ /* 0x000fce0003800141 */
[C---:B---3--:R-:W-:Y:S08]  /*7350*/  HMMA.16816.F32 R52, R96.reuse, R88, R52 ;  /* 0x000000586034723c */ /* 0x048ff00000001834 */
[C---:B------:R-:W-:Y:S08]  /*7360*/  HMMA.16816.F32 R48, R96.reuse, R90, R48 ;  /* 0x0000005a6030723c */ /* 0x040ff00000001830 */
[C---:B------:R-:W-:Y:S08]  /*7370*/  HMMA.16816.F32 R40, R96.reuse, R86, R40 ;  /* 0x000000566028723c */ /* 0x040ff00000001828 */
[C---:B-----5:R-:W-:Y:S08]  /*7380*/  HMMA.16816.F32 R36, R96.reuse, R80, R36 ;  /* 0x000000506024723c */ /* 0x060ff00000001824 */
        /* <DEDUP_REMOVED lines=14> */
.L_x_4555:
        /* <DEDUP_REMOVED lines=60> */
.L_x_4556:
[C---:B------:R-:W-:Y:S01]  /*7830*/  IADD3 R86, P0, PT, R3.reuse, R144, RZ ;  /* 0x0000009003567210 */ /* 0x040fe20007f1e0ff */
[----:B------:R-:W-:Y:S01]  /*7840*/  @!PT LDS RZ, [RZ] ;  /* 0x00000000fffff984 */ /* 0x000fe20000000800 */
[----:B------:R-:W-:Y:S01]  /*7850*/  @!PT LDS RZ, [RZ] ;  /* 0x00000000fffff984 */ /* 0x000fe20000000800 */
[----:B------:R-:W-:Y:S01]  /*7860*/  @!PT LDS RZ, [RZ] ;  /* 0x00000000fffff984 */ /* 0x000fe20000000800 */
[----:B------:R1:W-:Y:S04]  /*7870*/  LDGSTS.E.BYPASS.LTC128B.128 [R0+0x1000], desc[UR6][R144.64] ;  /* 0x0100000090007fae */ /* 0x0003e8000b981a06 */
[----:B------:R-:W-:Y:S01]  /*7880*/  IMAD.X R87, R62, 0x1, R145, P0 ;  /* 0x000000013e577824 */ /* 0x000fe200000e0691 */
[----:B------:R-:W-:-:S04]  /*7890*/  IADD3 R82, P0, PT, R3, R86, RZ ;  /* 0x0000005603527210 */ /* 0x000fc80007f1e0ff */
[----:B------:R1:W-:Y:S01]  /*78a0*/  LDGSTS.E.BYPASS.LTC128B.128 [R0+0x1800], desc[UR6][R86.64] ;  /* 0x0180000056007fae */ /* 0x0003e2000b981a06 */
[----:B------:R-:W-:Y:S01]  /*78b0*/  IMAD.X R83, R62, 0x1, R87, P0 ;  /* 0x000000013e537824 */ /* 0x000fe200000e0657 */
[----:B------:R-:W-:-:S04]  /*78c0*/  IADD3 R80, P0, PT, R82, R3, RZ ;  /* 0x0000000352507210 */ /* 0x000fc80007f1e0ff */
[----:B------:R1:W-:Y:S01]  /*78d0*/  LDGSTS.E.BYPASS.LTC128B.128 [R0+0x2000], desc[UR6][R82.64] ;  /* 0x0200000052007fae */ /* 0x0003e2000b981a06 */
[----:B------:R-:W-:-:S05]  /*78e0*/  IMAD.X R81, R83, 0x1, R62, P0 ;  /* 0x0000000153517824 */ /* 0x000fca00000e063e */
[----:B------:R1:W-:Y:S04]  /*78f0*/  LDGSTS.E.BYPASS.LTC128B.128 [R0+0x2800], desc[UR6][R80.64] ;  /* 0x0280000050007fae */ /* 0x0003e8000b981a06 */
[----:B------:R-:W0:Y:S02]  /*7900*/  LDGDEPBAR ;  /* 0x00000000000079af */ /* 0x000e240000000000 */
.L_x_4554:
[----:B------:R-:W-:Y:S01]  /*7910*/  IMAD.SHL.U32 R67, R137, 0x2, RZ ;  /* 0x0000000289437824 */ /* 0x000fe200078e00ff */
[----:B------:R-:W2:Y:S01]  /*7920*/  LDCU UR4, c[0x0][0x45c] ;  /* 0x00008b80ff0477ac */ /* 0x000ea20008000800 */
[----:B------:R-:W-:-:S03]  /*7930*/  LOP3.LUT R138, R138, 0x120, R107, 0xf8, !PT ;  /* 0x000001208a8a7812 */ /* 0x000fc600078ef86b */
[----:B------:R-:W-:Y:S02]  /*7940*/  LOP3.LUT R67, R67, 0x6, RZ, 0xc0, !PT ;  /* 0x0000000643437812 */ /* 0x000fe400078ec0ff */
[----:B------:R-:W-:-:S03]  /*7950*/  LEA R138, R138, UR5, 0x1 ;  /* 0x000000058a8a7c11 */ /* 0x000fc6000f8e08ff */
[----:B------:R-:W-:-:S04]  /*7960*/  IMAD R2, R84, 0x80, R67 ;  /* 0x0000008054027824 */ /* 0x000fc800078e0243 */
[C---:B-1----:R-:W-:Y:S02]  /*7970*/  VIADD R0, R2.reuse, 0x1 ;  /* 0x0000000102007836 */ /* 0x042fe40000000000 */
[C---:B------:R-:W-:Y:S02]  /*7980*/  VIADD R80, R2.reuse, 0x8 ;  /* 0x0000000802507836 */ /* 0x040fe40000000000 */
[----:B------:R-:W-:Y:S01]  /*7990*/  VIADD R81, R2, 0x11 ;  /* 0x0000001102517836 */ /* 0x000fe20000000000 */
[CC--:B------:R-:W-:Y:S02]  /*79a0*/  ISETP.GE.AND P5, PT, R0.reuse, R66.reuse, PT ;  /* 0x000000420000720c */ /* 0x0c0fe40003fa6270 */
[-C--:B------:R-:W-:Y:S01]  /*79b0*/  ISETP.GE.AND P2, PT, R0, R65.reuse, PT ;  /* 0x000000410000720c */ /* 0x080fe20003f46270 */
[----:B------:R-:W-:Y:S01]  /*79c0*/  VIADD R0, R2, 0x9 ;  /* 0x0000000902007836 */ /* 0x000fe20000000000 */
[CC--:B------:R-:W-:Y:S02]  /*79d0*/  ISETP.GE.AND P4, PT, R80.reuse, R66.reuse, PT ;  /* 0x000000425000720c */ /* 0x0c0fe40003f86270 */
[----:B------:R-:W-:Y:S01]  /*79e0*/  ISETP.GE.AND P1, PT, R80, R65, PT ;  /* 0x000000415000720c */ /* 0x000fe20003f26270 */
[C---:B------:R-:W-:Y:S01]  /*79f0*/  VIADD R80, R2.reuse, 0x10 ;  /* 0x0000001002507836 */ /* 0x040fe20000000000 */
        /* <DEDUP_REMOVED lines=8> */
[----:B------:R-:W-:Y:S01]  /*7a80*/  FSEL R80, R26, -INF , !P1 ;  /* 0xff8000001a507808 */ /* 0x000fe20004800000 */
[C---:B------:R-:W-:Y:S01]  /*7a90*/  VIADD R26, R2.reuse, 0x78 ;  /* 0x00000078021a7836 */ /* 0x040fe20000000000 */
[----:B------:R-:W-:Y:S01]  /*7aa0*/  FSEL R152, R25, -INF , !P3 ;  /* 0xff80000019987808 */ /* 0x000fe20005800000 */
[----:B------:R-:W-:Y:S01]  /*7ab0*/  VIADD R25, R2, 0x71 ;  /* 0x0000007102197836 */ /* 0x000fe20000000000 */
[----:B------:R-:W-:-:S02]  /*7ac0*/  FSEL R98, R27, -INF , !P0 ;  /* 0xff8000001b627808 */ /* 0x000fc40004000000 */
[----:B------:R-:W-:Y:S01]  /*7ad0*/  FSEL R154, R20, -INF , !P5 ;  /* 0xff800000149a7808 */ /* 0x000fe20006800000 */
[----:B------:R-:W-:Y:S01]  /*7ae0*/  VIADD R20, R2, 0x20 ;  /* 0x0000002002147836 */ /* 0x000fe20000000000 */
[CC--:B------:R-:W-:Y:S02]  /*7af0*/  ISETP.GE.AND P1, PT, R81.reuse, R66.reuse, PT ;  /* 0x000000425100720c */ /* 0x0c0fe40003f26270 */
[----:B------:R-:W-:Y:S02]  /*7b00*/  ISETP.GE.AND P3, PT, R81, R65, PT ;  /* 0x000000415100720c */ /* 0x000fe40003f66270 */
[-C--:B------:R-:W-:Y:S02]  /*7b10*/  ISETP.GE.AND P0, PT, R29, R66.reuse, PT ;  /* 0x000000421d00720c */ /* 0x080fe40003f06270 */
[----:B------:R-:W-:Y:S01]  /*7b20*/  FSEL R100, R22, -INF , !P4 ;  /* 0xff80000016647808 */ /* 0x000fe20006000000 */
[----:B------:R-:W-:Y:S01]  /*7b30*/  VIADD R22, R2, 0x21 ;  /* 0x0000002102167836 */ /* 0x000fe20000000000 */
[----:B------:R-:W-:-:S02]  /*7b40*/  ISETP.GE.AND P4, PT, R24, R66, PT ;  /* 0x000000421800720c */ /* 0x000fc40003f86270 */
[----:B------:R-:W-:Y:S02]  /*7b50*/  FSEL R21, R21, -INF , !P1 ;  /* 0xff80000015157808 */ /* 0x000fe40004800000 */
[----:B------:R-:W-:Y:S02]  /*7b60*/  FSEL R118, R23, -INF , !P3 ;  /* 0xff80000017767808 */ /* 0x000fe40005800000 */
[----:B------:R-:W-:Y:S01]  /*7b70*/  FSEL R158, R16, -INF , !P0 ;  /* 0xff800000109e7808 */ /* 0x000fe20004000000 */
[----:B------:R-:W-:Y:S01]  /*7b80*/  VIADD R16, R2, 0x28 ;  /* 0x0000002802107836 */ /* 0x000fe20000000000 */
[-C--:B------:R-:W-:Y:S02]  /*7b90*/  ISETP.GE.AND P5, PT, R29, R65.reuse, PT ;  /* 0x000000411d00720c */ /* 0x080fe40003fa6270 */
[----:B------:R-:W-:Y:S01]  /*7ba0*/  ISETP.GE.AND P1, PT, R24, R65, PT ;  /* 0x000000411800720c */ /* 0x000fe20003f26270 */
[----:B------:R-:W-:Y:S01]  /*7bb0*/  VIADD R24, R2, 0x50 ;  /* 0x0000005002187836 */ /* 0x000fe20000000000 */
[----:B------:R-:W-:-:S02]  /*7bc0*/  ISETP.GE.AND P3, PT, R20, R66, PT ;  /* 0x000000421400720c */ /* 0x000fc40003f66270 */
[----:B------:R-:W-:Y:S01]  /*7bd0*/  FSEL R23, R17, -INF , !P4 ;  /* 0xff80000011177808 */ /* 0x000fe20006000000 */
[----:B------:R-:W-:Y:S01]  /*7be0*/  VIADD R17, R2, 0x29 ;  /* 0x0000002902117836 */ /* 0x000fe20000000000 */
[----:B------:R-:W-:Y:S02]  /*7bf0*/  ISETP.GE.AND P0, PT, R20, R65, PT ;  /* 0x000000411400720c */ /* 0x000fe40003f06270 */
[----:B------:R-:W-:Y:S02]  /*7c00*/  FSEL R20, R18, -INF , !P5 ;  /* 0xff80000012147808 */ /* 0x000fe40006800000 */
[----:B------:R-:W-:Y:S02]  /*7c10*/  FSEL R82, R19, -INF , !P1 ;  /* 0xff80000013527808 */ /* 0x000fe40004800000 */
[----:B------:R-:W-:Y:S01]  /*7c20*/  FSEL R106, R12, -INF , !P3 ;  /* 0xff8000000c6a7808 */ /* 0x000fe20005800000 */
[----:B------:R-:W-:Y:S01]  /*7c30*/  VIADD R12, R2, 0x31 ;  /* 0x00000031020c7836 */ /* 0x000fe20000000000 */
[----:B------:R-:W-:-:S02]  /*7c40*/  ISETP.GE.AND P5, PT, R22, R66, PT ;  /* 0x000000421600720c */ /* 0x000fc40003fa6270 */
[CC--:B------:R-:W-:Y:S02]  /*7c50*/  ISETP.GE.AND P1, PT, R16.reuse, R66.reuse, PT ;  /* 0x000000421000720c */ /* 0x0c0fe40003f26270 */
[-C--:B------:R-:W-:Y:S01]  /*7c60*/  ISETP.GE.AND P3, PT, R16, R65.reuse, PT ;  /* 0x000000411000720c */ /* 0x080fe20003f66270 */
[----:B------:R-:W-:Y:S01]  /*7c70*/  VIADD R16, R2, 0x30 ;  /* 0x0000003002107836 */ /* 0x000fe20000000000 */
[-C--:B------:R-:W-:Y:S01]  /*7c80*/  ISETP.GE.AND P4, PT, R22, R65.reuse, PT ;  /* 0x000000411600720c */ /* 0x080fe20003f86270 */
[----:B------:R-:W-:Y:S01]  /*7c90*/  VIADD R22, R2, 0x51 ;  /* 0x0000005102167836 */ /* 0x000fe20000000000 */
[----:B------:R-:W-:Y:S02]  /*7ca0*/  FSEL R102, R14, -INF , !P0 ;  /* 0xff8000000e667808 */ /* 0x000fe40004000000 */
[----:B------:R-:W-:Y:S02]  /*7cb0*/  ISETP.GE.AND P0, PT, R17, R66, PT ;  /* 0x000000421100720c */ /* 0x000fe40003f06270 */
[----:B------:R-:W-:Y:S01]  /*7cc0*/  FSEL R116, R13, -INF , !P5 ;  /* 0xff8000000d747808 */ /* 0x000fe20006800000 */
[----:B------:R-:W-:Y:S01]  /*7cd0*/  VIADD R13, R2, 0x59 ;  /* 0x00000059020d7836 */ /* 0x000fe20000000000 */
[----:B------:R-:W-:Y:S01]  /*7ce0*/  FSEL R87, R8, -INF , !P1 ;  /* 0xff80000008577808 */ /* 0x000fe20004800000 */
[----:B------:R-:W-:Y:S01]  /*7cf0*/  VIADD R8, R2, 0x38 ;  /* 0x0000003802087836 */ /* 0x000fe20000000000 */
[----:B------:R-:W-:-:S02]  /*7d00*/  ISETP.GE.AND P5, PT, R17, R65, PT ;  /* 0x000000411100720c */ /* 0x000fc40003fa6270 */
[----:B------:R-:W-:Y:S01]  /*7d10*/  FSEL R160, R15, -INF , !P4 ;  /* 0xff8000000fa07808 */ /* 0x000fe20006000000 */
[----:B------:R-:W-:Y:S01]  /*7d20*/  VIADD R15, R2, 0x58 ;  /* 0x00000058020f7836 */ /* 0x000fe20000000000 */
[-C--:B------:R-:W-:Y:S02]  /*7d30*/  ISETP.GE.AND P4, PT, R16, R66.reuse, PT ;  /* 0x000000421000720c */ /* 0x080fe40003f86270 */
[----:B------:R-:W-:Y:S01]  /*7d40*/  FSEL R89, R9, -INF , !P0 ;  /* 0xff80000009597808 */ /* 0x000fe20004000000 */
[----:B------:R-:W-:Y:S01]  /*7d50*/  VIADD R9, R2, 0x39 ;  /* 0x0000003902097836 */ /* 0x000fe20000000000 */
[----:B------:R-:W-:Y:S01]  /*7d60*/  ISETP.GE.AND P1, PT, R16, R65, PT ;  /* 0x000000411000720c */ /* 0x000fe20003f26270 */
[C---:B------:R-:W-:Y:S01]  /*7d70*/  VIADD R16, R2.reuse, 0x49 ;  /* 0x0000004902107836 */ /* 0x040fe20000000000 */
[----:B------:R-:W-:Y:S01]  /*7d80*/  FSEL R85, R11, -INF , !P5 ;  /* 0xff8000000b557808 */ /* 0x000fe20006800000 */
[----:B------:R-:W-:Y:S01]  /*7d90*/  VIADD R11, R2, 0x60 ;  /* 0x00000060020b7836 */ /* 0x000fe20000000000 */
[----:B------:R-:W-:-:S02]  /*7da0*/  ISETP.GE.AND P5, PT, R8, R66, PT ;  /* 0x000000420800720c */ /* 0x000fc40003fa6270 */
[----:B------:R-:W-:Y:S02]  /*7db0*/  FSEL R114, R4, -INF , !P4 ;  /* 0xff80000004727808 */ /* 0x000fe40006000000 */
[----:B------:R-:W-:Y:S01]  /*7dc0*/  FSEL R164, R10, -INF , !P3 ;  /* 0xff8000000aa47808 */ /* 0x000fe20005800000 */
[----:B------:R-:W-:Y:S01]  /*7dd0*/  VIADD R10, R2, 0x61 ;  /* 0x00000061020a7836 */ /* 0x000fe20000000000 */
[-C--:B------:R-:W-:Y:S01]  /*7de0*/  ISETP.GE.AND P4, PT, R8, R65.reuse, PT ;  /* 0x000000410800720c */ /* 0x080fe20003f86270 */
[----:B------:R-:W-:Y:S01]  /*7df0*/  VIADD R8, R2, 0x40 ;  /* 0x0000004002087836 */ /* 0x000fe20000000000 */
[CC--:B------:R-:W-:Y:S02]  /*7e00*/  ISETP.GE.AND P3, PT, R12.reuse, R66.reuse, PT ;  /* 0x000000420c00720c */ /* 0x0c0fe40003f66270 */
[----:B------:R-:W-:Y:S02]  /*7e10*/  ISETP.GE.AND P0, PT, R12, R65, PT ;  /* 0x000000410c00720c */ /* 0x000fe40003f06270 */
[----:B------:R-:W-:Y:S01]  /*7e20*/  FSEL R122, R6, -INF , !P1 ;  /* 0xff800000067a7808 */ /* 0x000fe20004800000 */
[----:B------:R-:W-:Y:S01]  /*7e30*/  VIADD R6, R2, 0x41 ;  /* 0x0000004102067836 */ /* 0x000fe20000000000 */
[----:B------:R-:W-:-:S02]  /*7e40*/  ISETP.GE.AND P1, PT, R9, R66, PT ;  /* 0x000000420900720c */ /* 0x000fc40003f26270 */
[----:B------:R-:W-:Y:S02]  /*7e50*/  FSEL R128, R76, -INF , !P5 ;  /* 0xff8000004c807808 */ /* 0x000fe40006800000 */
[CC--:B------:R-:W-:Y:S02]  /*7e60*/  ISETP.GE.AND P5, PT, R2.reuse, R66.reuse, PT ;  /* 0x000000420200720c */ /* 0x0c0fe40003fa6270 */
[----:B------:R-:W-:Y:S01]  /*7e70*/  FSEL R124, R5, -INF , !P3 ;  /* 0xff800000057c7808 */ /* 0x000fe20005800000 */
[C---:B------:R-:W-:Y:S01]  /*7e80*/  VIADD R5, R2.reuse, 0x48 ;  /* 0x0000004802057836 */ /* 0x040fe20000000000 */
[----:B------:R-:W-:Y:S01]  /*7e90*/  FSEL R126, R7, -INF , !P0 ;  /* 0xff800000077e7808 */ /* 0x000fe20004000000 */
[----:B------:R-:W-:Y:S01]  /*7ea0*/  VIADD R7, R2, 0x69 ;  /* 0x0000006902077836 */ /* 0x000fe20000000000 */
[----:B------:R-:W-:Y:S02]  /*7eb0*/  ISETP.GE.AND P0, PT, R8, R66, PT ;  /* 0x000000420800720c */ /* 0x000fe40003f06270 */
[----:B------:R-:W-:-:S02]  /*7ec0*/  FSEL R130, R78, -INF , !P4 ;  /* 0xff8000004e827808 */ /* 0x000fc40006000000 */
[----:B------:R-:W-:Y:S02]  /*7ed0*/  FSEL R132, R77, -INF , !P1 ;  /* 0xff8000004d847808 */ /* 0x000fe40004800000 */
[CC--:B------:R-:W-:Y:S02]  /*7ee0*/  ISETP.GE.AND P4, PT, R6.reuse, R66.reuse, PT ;  /* 0x000000420600720c */ /* 0x0c0fe40003f86270 */
[----:B------:R-:W-:Y:S02]  /*7ef0*/  ISETP.GE.AND P1, PT, R6, R65, PT ;  /* 0x000000410600720c */ /* 0x000fe40003f26270 */
[----:B------:R-:W-:Y:S02]  /*7f00*/  FSEL R6, R28, -INF , !P5 ;  /* 0xff8000001c067808 */ /* 0x000fe40006800000 */
[----:B------:R-:W-:Y:S02]  /*7f10*/  FSEL R88, R72, -INF , !P0 ;  /* 0xff80000048587808 */ /* 0x000fe40004000000 */
[----:B------:R-:W-:-:S02]  /*7f20*/  ISETP.GE.AND P5, PT, R5, R66, PT ;  /* 0x000000420500720c */ /* 0x000fc40003fa6270 */
[-C--:B------:R-:W-:Y:S02]  /*7f30*/  ISETP.GE.AND P0, PT, R5, R65.reuse, PT ;  /* 0x000000410500720c */ /* 0x080fe40003f06270 */
[----:B------:R-:W-:Y:S02]  /*7f40*/  FMNMX3.FTZ R5, R6, R90, R0, !PT ;  /* 0x0000005a06057276 */ /* 0x000fe40007810000 */
[----:B------:R-:W-:Y:S02]  /*7f50*/  FSEL R4, R31, -INF , !P2 ;  /* 0xff8000001f047808 */ /* 0x000fe40005000000 */
[----:B------:R-:W-:Y:S02]  /*7f60*/  ISETP.GE.AND P2, PT, R8, R65, PT ;  /* 0x000000410800720c */ /* 0x000fe40003f46270 */
[----:B------:R-:W-:Y:S01]  /*7f70*/  FMNMX3.FTZ R8, R5, R152, R154, !PT ;  /* 0x0000009805087276 */ /* 0x000fe2000781009a */
[----:B------:R-:W-:Y:S01]  /*7f80*/  VIADD R5, R2, 0x70 ;  /* 0x0000007002057836 */ /* 0x000fe20000000000 */
[----:B------:R-:W-:-:S02]  /*7f90*/  FSEL R94, R68, -INF , !P5 ;  /* 0xff800000445e7808 */ /* 0x000fc40006800000 */
[----:B------:R-:W-:Y:S02]  /*7fa0*/  FMNMX3.FTZ R8, R8, R21, R158, !PT ;  /* 0x0000001508087276 */ /* 0x000fe4000781009e */
[----:B------:R-:W-:Y:S02]  /*7fb0*/  ISETP.GE.AND P5, PT, R24, R66, PT ;  /* 0x000000421800720c */ /* 0x000fe40003fa6270 */
[----:B------:R-:W-:Y:S02]  /*7fc0*/  FMNMX3.FTZ R8, R8, R23, R106, !PT ;  /* 0x0000001708087276 */ /* 0x000fe4000781006a */
[----:B------:R-:W-:Y:S02]  /*7fd0*/  FSEL R92, R73, -INF , !P4 ;  /* 0xff800000495c7808 */ /* 0x000fe40006000000 */
[----:B------:R-:W-:Y:S02]  /*7fe0*/  FMNMX3.FTZ R8, R8, R116, R87, !PT ;  /* 0x0000007408087276 */ /* 0x000fe40007810057 */
[----:B------:R-:W-:-:S02]  /*7ff0*/  FSEL R52, R52, -INF , !P5 ;  /* 0xff80000034347808 */ /* 0x000fc40006800000 */
[----:B------:R-:W-:Y:S02]  /*8000*/  FMNMX3.FTZ R17, R8, R89, R114, !PT ;  /* 0x0000005908117276 */ /* 0x000fe40007810072 */
[-C--:B------:R-:W-:Y:S02]  /*8010*/  ISETP.GE.AND P4, PT, R16, R66.reuse, PT ;  /* 0x000000421000720c */ /* 0x080fe40003f86270 */
[----:B------:R-:W-:Y:S02]  /*8020*/  ISETP.GE.AND P5, PT, R15, R66, PT ;  /* 0x000000420f00720c */ /* 0x000fe40003fa6270 */
        /* <DEDUP_REMOVED lines=15> */
[----:B------:R-:W-:-:S02]  /*8120*/  FMNMX3.FTZ R27, R27, R96, R52, !PT ;  /* 0x000000601b1b7276 */ /* 0x000fc40007810034 */
[----:B------:R-:W-:Y:S02]  /*8130*/  ISETP.GE.AND P4, PT, R10, R66, PT ;  /* 0x000000420a00720c */ /* 0x000fe40003f86270 */
[C---:B------:R-:W-:Y:S01]  /*8140*/  ISETP.GE.AND P5, PT, R2.reuse, R65, PT ;  /* 0x000000410200720c */ /* 0x040fe20003fa6270 */
[----:B------:R-:W-:Y:S01]  /*8150*/  VIADD R2, R2, 0x79 ;  /* 0x0000007902027836 */ /* 0x000fe20000000000 */
[----:B------:R-:W-:Y:S02]  /*8160*/  FMNMX3.FTZ R27, R27, R12, R48, !PT ;  /* 0x0000000c1b1b7276 */ /* 0x000fe40007810030 */
[----:B------:R-:W-:Y:S02]  /*8170*/  FSEL R17, R45, -INF , !P4 ;  /* 0xff8000002d117808 */ /* 0x000fe40006000000 */
[----:B------:R-:W-:Y:S02]  /*8180*/  FSEL R8, R30, -INF , !P5 ;  /* 0xff8000001e087808 */ /* 0x000fe40006800000 */
[----:B------:R-:W-:-:S02]  /*8190*/  ISETP.GE.AND P4, PT, R7, R66, PT ;  /* 0x000000420700720c */ /* 0x000fc40003f86270 */
[----:B------:R-:W-:Y:S02]  /*81a0*/  FMNMX3.FTZ R28, R27, R14, R44, !PT ;  /* 0x0000000e1b1c7276 */ /* 0x000fe4000781002c */
[----:B------:R-:W-:Y:S02]  /*81b0*/  FMNMX3.FTZ R27, R8, R4, R80, !PT ;  /* 0x00000004081b7276 */ /* 0x000fe40007810050 */
[----:B------:R-:W-:Y:S02]  /*81c0*/  FSEL R19, R41, -INF , !P4 ;  /* 0xff80000029137808 */ /* 0x000fe40006000000 */
[----:B------:R-:W-:Y:S02]  /*81d0*/  ISETP.GE.AND P4, PT, R5, R66, PT ;  /* 0x000000420500720c */ /* 0x000fe40003f86270 */
[----:B------:R-:W-:Y:S02]  /*81e0*/  FMNMX3.FTZ R27, R27, R98, R100, !PT ;  /* 0x000000621b1b7276 */ /* 0x000fe40007810064 */
[----:B------:R-:W-:-:S02]  /*81f0*/  FSEL R36, R36, -INF , !P4 ;  /* 0xff80000024247808 */ /* 0x000fc40006000000 */
[-C--:B------:R-:W-:Y:S02]  /*8200*/  ISETP.GE.AND P4, PT, R25, R66.reuse, PT ;  /* 0x000000421900720c */ /* 0x080fe40003f86270 */
[----:B------:R-:W-:Y:S02]  /*8210*/  ISETP.GE.AND P5, PT, R26, R66, PT ;  /* 0x000000421a00720c */ /* 0x000fe40003fa6270 */
[----:B------:R-:W-:Y:S02]  /*8220*/  FMNMX3.FTZ R28, R28, R17, R18, !PT ;  /* 0x000000111c1c7276 */ /* 0x000fe40007810012 */
[----:B------:R-:W-:Y:S02]  /*8230*/  FMNMX3.FTZ R27, R27, R118, R20, !PT ;  /* 0x000000761b1b7276 */ /* 0x000fe40007810014 */
[----:B------:R-:W-:Y:S02]  /*8240*/  FSEL R37, R37, -INF , !P4 ;  /* 0xff80000025257808 */ /* 0x000fe40006000000 */
[----:B------:R-:W-:-:S02]  /*8250*/  ISETP.GE.AND P4, PT, R2, R66, PT ;  /* 0x000000420200720c */ /* 0x000fc40003f86270 */
[----:B------:R-:W-:Y:S02]  /*8260*/  FSEL R32, R32, -INF , !P5 ;  /* 0xff80000020207808 */ /* 0x000fe40006800000 */
[----:B------:R-:W-:Y:S02]  /*8270*/  FMNMX3.FTZ R28, R28, R19, R36, !PT ;  /* 0x000000131c1c7276 */ /* 0x000fe40007810024 */
[----:B------:R-:W-:Y:S02]  /*8280*/  FMNMX3.FTZ R27, R27, R82, R102, !PT ;  /* 0x000000521b1b7276 */ /* 0x000fe40007810066 */
[----:B------:R-:W-:Y:S02]  /*8290*/  ISETP.GE.AND P5, PT, R16, R65, PT ;  /* 0x000000411000720c */ /* 0x000fe40003fa6270 */
[----:B------:R-:W-:Y:S02]  /*82a0*/  FSEL R16, R33, -INF , !P4 ;  /* 0xff80000021107808 */ /* 0x000fe40006000000 */
[----:B------:R-:W-:-:S02]  /*82b0*/  FMNMX3.FTZ R29, R28, R37, R32, !PT ;  /* 0x000000251c1d7276 */ /* 0x000fc40007810020 */
[----:B------:R-:W-:Y:S02]  /*82c0*/  FMNMX3.FTZ R27, R27, R160, R164, !PT ;  /* 0x000000a01b1b7276 */ /* 0x000fe400078100a4 */
[----:B------:R-:W-:Y:S02]  /*82d0*/  ISETP.GE.AND P4, PT, R24, R65, PT ;  /* 0x000000411800720c */ /* 0x000fe40003f86270 */
[----:B------:R-:W-:Y:S02]  /*82e0*/  FMNMX.FTZ R24, R16, R29, !PT ;  /* 0x0000001d10187209 */ /* 0x000fe40007810000 */
[----:B------:R-:W-:Y:S02]  /*82f0*/  FMNMX3.FTZ R27, R27, R85, R122, !PT ;  /* 0x000000551b1b7276 */ /* 0x000fe4000781007a */
[----:B------:R-:W-:Y:S02]  /*8300*/  FSEL R110, R74, -INF , !P2 ;  /* 0xff8000004a6e7808 */ /* 0x000fe40005000000 */
[----:B------:R-:W-:-:S02]  /*8310*/  FSEL R162, R79, -INF , !P3 ;  /* 0xff8000004fa27808 */ /* 0x000fc40005800000 */
[-C--:B------:R-:W-:Y:S02]  /*8320*/  ISETP.GE.AND P2, PT, R15, R65.reuse, PT ;  /* 0x000000410f00720c */ /* 0x080fe40003f46270 */
[----:B------:R-:W-:Y:S01]  /*8330*/  FMNMX3.FTZ R27, R27, R126, R130, !PT ;  /* 0x0000007e1b1b7276 */ /* 0x000fe20007810082 */
[----:B------:R-:W1:Y:S01]  /*8340*/  SHFL.BFLY PT, R15, R24, 0x2, 0x1f ;  /* 0x0c401f00180f7f89 */ /* 0x000e6200000e0000 */
[----:B------:R-:W-:Y:S02]  /*8350*/  FSEL R112, R75, -INF , !P1 ;  /* 0xff8000004b707808 */ /* 0x000fe40004800000 */
[----:B------:R-:W-:Y:S01]  /*8360*/  FSEL R120, R70, -INF , !P0 ;  /* 0xff80000046787808 */ /* 0x000fe20004000000 */
[----:B------:R-:W-:Y:S01]  /*8370*/  LDSM.16.MT88.4 R72, [R138+0x3000] ;  /* 0x003000008a48783b */ /* 0x000fe20000004200 */
[----:B------:R-:W-:Y:S02]  /*8380*/  FMNMX3.FTZ R27, R27, R162, R110, !PT ;  /* 0x000000a21b1b7276 */ /* 0x000fe4000781006e */
[----:B------:R-:W-:-:S02]  /*8390*/  ISETP.GE.AND P3, PT, R22, R65, PT ;  /* 0x000000411600720c */ /* 0x000fc40003f66270 */
[----:B------:R-:W-:Y:S02]  /*83a0*/  FSEL R108, R71, -INF , !P5 ;  /* 0xff800000476c7808 */ /* 0x000fe40006800000 */
[----:B------:R-:W-:Y:S02]  /*83b0*/  FSEL R54, R54, -INF , !P4 ;  /* 0xff80000036367808 */ /* 0x000fe40006000000 */
[----:B------:R-:W-:Y:S02]  /*83c0*/  FMNMX3.FTZ R27, R27, R112, R120, !PT ;  /* 0x000000701b1b7276 */ /* 0x000fe40007810078 */
[----:B------:R-:W-:Y:S02]  /*83d0*/  FSEL R50, R50, -INF , !P2 ;  /* 0xff80000032327808 */ /* 0x000fe40005000000 */
[-C--:B------:R-:W-:Y:S02]  /*83e0*/  ISETP.GE.AND P2, PT, R5, R65.reuse, PT ;  /* 0x000000410500720c */ /* 0x080fe40003f46270 */
[----:B------:R-:W-:-:S02]  /*83f0*/  ISETP.GE.AND P1, PT, R13, R65, PT ;  /* 0x000000410d00720c */ /* 0x000fc40003f26270 */
        /* <DEDUP_REMOVED lines=17> */
[----:B-1----:R-:W-:-:S02]  /*8510*/  FMNMX.FTZ R15, R24, R15, !PT ;  /* 0x0000000f180f7209 */ /* 0x002fc40007810000 */
[----:B------:R-:W-:Y:S02]  /*8520*/  ISETP.GE.AND P4, PT, R2, R65, PT ;  /* 0x000000410200720c */ /* 0x000fe40003f86270 */
[----:B------:R-:W-:Y:S01]  /*8530*/  FSEL R26, R39, -INF , !P1 ;  /* 0xff800000271a7808 */ /* 0x000fe20004800000 */
[----:B------:R-:W1:Y:S01]  /*8540*/  SHFL.BFLY PT, R2, R15, 0x1, 0x1f ;  /* 0x0c201f000f027f89 */ /* 0x000e6200000e0000 */
        /* <DEDUP_REMOVED lines=11> */
[----:B---3--:R-:W-:Y:S01]  /*8600*/  FMNMX.FTZ R5, R10, R5, !PT ;  /* 0x000000050a057209 */ /* 0x008fe20007810000 */
[--C-:B------:R-:W-:Y:S01]  /*8610*/  FFMA.FTZ R134, R0, UR4, -R25.reuse ;  /* 0x0000000400867c23 */ /* 0x100fe20008010819 */
[--C-:B------:R-:W-:Y:S01]  /*8620*/  FFMA.FTZ R15, R21, UR4, -R25.reuse ;  /* 0x00000004150f7c23 */ /* 0x100fe20008010819 */
[--C-:B------:R-:W-:Y:S01]  /*8630*/  FFMA.FTZ R47, R90, UR4, -R25.reuse ;  /* 0x000000045a2f7c23 */ /* 0x100fe20008010819 */
[--C-:B------:R-:W-:Y:S01]  /*8640*/  FFMA.FTZ R90, R154, UR4, -R25.reuse ;  /* 0x000000049a5a7c23 */ /* 0x100fe20008010819 */
[----:B------:R-:W1:Y:S01]  /*8650*/  SHFL.BFLY PT, R6, R5, 0x1, 0x1f ;  /* 0x0c201f0005067f89 */ /* 0x000e6200000e0000 */
[--C-:B------:R-:W-:Y:S01]  /*8660*/  FFMA.FTZ R34, R158, UR4, -R25.reuse ;  /* 0x000000049e227c23 */ /* 0x100fe20008010819 */
[--C-:B------:R-:W-:Y:S01]  /*8670*/  FFMA.FTZ R41, R152, UR4, -R25.reuse ;  /* 0x0000000498297c23 */ /* 0x100fe20008010819 */
[----:B------:R-:W-:Y:S01]  /*8680*/  MUFU.EX2 R156, R156 ;  /* 0x0000009c009c7308 */ /* 0x000fe20000000800 */
[----:B------:R-:W-:Y:S01]  /*8690*/  FFMA.FTZ R13, R23, UR4, -R25 ;  /* 0x00000004170d7c23 */ /* 0x000fe20008010819 */
[----:B------:R-:W-:-:S02]  /*86a0*/  VIADD R152, R138, 0x3000 ;  /* 0x000030008a987836 */ /* 0x000fc40000000000 */
[--C-:B------:R-:W-:Y:S01]  /*86b0*/  FFMA.FTZ R39, R116, UR4, -R25.reuse ;  /* 0x0000000474277c23 */ /* 0x100fe20008010819 */
[----:B------:R-:W-:Y:S02]  /*86c0*/  VIADD R23, R138, 0x3020 ;  /* 0x000030208a177836 */ /* 0x000fe40000000000 */
[--C-:B------:R-:W-:Y:S01]  /*86d0*/  FFMA.FTZ R33, R89, UR4, -R25.reuse ;  /* 0x0000000459217c23 */ /* 0x100fe20008010819 */
[--C-:B------:R-:W-:Y:S01]  /*86e0*/  FFMA.FTZ R55, R124, UR4, -R25.reuse ;  /* 0x000000047c377c23 */ /* 0x100fe20008010819 */
[--C-:B------:R-:W-:Y:S01]  /*86f0*/  FFMA.FTZ R124, R128, UR4, -R25.reuse ;  /* 0x00000004807c7c23 */ /* 0x100fe20008010819 */
[----:B------:R-:W2:Y:S01]  /*8700*/  MUFU.EX2 R47, R47 ;  /* 0x0000002f002f7308 */ /* 0x000ea20000000800 */
[--C-:B------:R-:W-:Y:S01]  /*8710*/  FFMA.FTZ R45, R132, UR4, -R25.reuse ;  /* 0x00000004842d7c23 */ /* 0x100fe20008010819 */
[--C-:B------:R-:W-:Y:S01]  /*8720*/  FFMA.FTZ R95, R18, UR4, -R25.reuse ;  /* 0x00000004125f7c23 */ /* 0x100fe20008010819 */
[----:B------:R-:W-:-:S05]  /*8730*/  FFMA.FTZ R36, R36, UR4, -R25 ;  /* 0x0000000424247c23 */ /* 0x000fca0008010819 */
[----:B------:R-:W-:Y:S01]  /*8740*/  MUFU.EX2 R134, R134 ;  /* 0x0000008600867308 */ /* 0x000fe20000000800 */
[----:B-1----:R-:W-:-:S07]  /*8750*/  FMNMX.FTZ R0, R5, R6, !PT ;  /* 0x0000000605007209 */ /* 0x002fce0007810000 */
[----:B------:R-:W1:Y:S01]  /*8760*/  MUFU.EX2 R41, R41 ;  /* 0x0000002900297308 */ /* 0x000e620000000800 */
        /* <DEDUP_REMOVED lines=13> */
[----:B------:R-:W-:Y:S01]  /*8840*/  FFMA.FTZ R27, R82, UR4, -R21 ;  /* 0x00000004521b7c23 */ /* 0x000fe20008010815 */
[----:B--2---:R-:W-:Y:S01]  /*8850*/  F2FP.F16.F32.PACK_AB R80, R47, R156 ;  /* 0x0000009c2f50723e */ /* 0x004fe200000000ff */
[----:B------:R-:W-:Y:S01]  /*8860*/  FFMA.FTZ R118, R106, UR4, -R25 ;  /* 0x000000046a767c23 */ /* 0x000fe20008010819 */
[----:B-1----:R-:W-:Y:S01]  /*8870*/  F2FP.F16.F32.PACK_AB R82, R41, R134 ;  /* 0x000000862952723e */ /* 0x002fe200000000ff */
[----:B------:R-:W-:Y:S01]  /*8880*/  FFMA.FTZ R116, R102, UR4, -R21 ;  /* 0x0000000466747c23 */ /* 0x000fe20008010815 */
[----:B------:R-:W1:Y:S01]  /*8890*/  MUFU.EX2 R51, R51 ;  /* 0x0000003300337308 */ /* 0x000e620000000800 */
[----:B------:R-:W-:Y:S01]  /*88a0*/  LOP3.LUT P0, R20, R137, 0x4, RZ, 0xc0, !PT ;  /* 0x0000000489147812 */ /* 0x000fe2000780c0ff */
[----:B------:R-:W-:Y:S01]  /*88b0*/  FFMA.FTZ R106, R87, UR4, -R25 ;  /* 0x00000004576a7c23 */ /* 0x000fe20008010819 */
[--C-:B------:R-:W-:Y:S01]  /*88c0*/  FFMA.FTZ R35, R160, UR4, -R21.reuse ;  /* 0x00000004a0237c23 */ /* 0x100fe20008010815 */
[--C-:B------:R-:W-:Y:S01]  /*88d0*/  FFMA.FTZ R102, R164, UR4, -R21.reuse ;  /* 0x00000004a4667c23 */ /* 0x100fe20008010815 */
[----:B------:R-:W-:Y:S01]  /*88e0*/  FFMA.FTZ R31, R85, UR4, -R21 ;  /* 0x00000004551f7c23 */ /* 0x000fe20008010815 */
[----:B------:R-:W-:Y:S01]  /*88f0*/  FFMA.FTZ R160, R114, UR4, -R25 ;  /* 0x0000000472a07c23 */ /* 0x000fe20008010819 */
[--C-:B------:R-:W-:Y:S01]  /*8900*/  FFMA.FTZ R122, R122, UR4, -R21.reuse ;  /* 0x000000047a7a7c23 */ /* 0x100fe20008010815 */
[----:B------:R-:W-:Y:S01]  /*8910*/  MUFU.EX2 R154, R154 ;  /* 0x0000009a009a7308 */ /* 0x000fe20000000800 */
[--C-:B------:R-:W-:Y:S01]  /*8920*/  FFMA.FTZ R53, R126, UR4, -R21.reuse ;  /* 0x000000047e357c23 */ /* 0x100fe20008010815 */
[--C-:B------:R-:W-:Y:S01]  /*8930*/  FFMA.FTZ R114, R130, UR4, -R21.reuse ;  /* 0x0000000482727c23 */ /* 0x100fe20008010815 */
[----:B------:R-:W-:Y:S01]  /*8940*/  FFMA.FTZ R49, R162, UR4, -R21 ;  /* 0x00000004a2317c23 */ /* 0x000fe20008010815 */
[--C-:B------:R-:W-:Y:S01]  /*8950*/  FFMA.FTZ R126, R88, UR4, -R25.reuse ;  /* 0x00000004587e7c23 */ /* 0x100fe20008010819 */
[----:B------:R-:W-:Y:S01]  /*8960*/  FFMA.FTZ R87, R92, UR4, -R25 ;  /* 0x000000045c577c23 */ /* 0x000fe20008010819 */
[----:B------:R-:W-:-:S02]  /*8970*/  @P0 VIADD R23, R152, 0xffffffe0 ;  /* 0xffffffe098170836 */ /* 0x000fc40000000000 */
[--C-:B------:R-:W-:Y:S01]  /*8980*/  FFMA.FTZ R85, R94, UR4, -R25.reuse ;  /* 0x000000045e557c23 */ /* 0x100fe20008010819 */
[----:B------:R-:W2:Y:S01]  /*8990*/  MUFU.EX2 R43, R43 ;  /* 0x0000002b002b7308 */ /* 0x000ea20000000800 */
[----:B-1----:R-:W-:Y:S01]  /*89a0*/  F2FP.F16.F32.PACK_AB R81, R51, R158 ;  /* 0x0000009e3351723e */ /* 0x002fe200000000ff */
[----:B------:R-:W-:Y:S01]  /*89b0*/  FFMA.FTZ R88, R96, UR4, -R25 ;  /* 0x0000000460587c23 */ /* 0x000fe20008010819 */
[--C-:B------:R-:W-:Y:S01]  /*89c0*/  FFMA.FTZ R94, R110, UR4, -R21.reuse ;  /* 0x000000046e5e7c23 */ /* 0x100fe20008010815 */
[----:B------:R-:W-:Y:S01]  /*89d0*/  FFMA.FTZ R92, R108, UR4, -R21 ;  /* 0x000000046c5c7c23 */ /* 0x000fe20008010815 */
[--C-:B------:R-:W-:Y:S01]  /*89e0*/  FFMA.FTZ R96, R52, UR4, -R25.reuse ;  /* 0x0000000434607c23 */ /* 0x100fe20008010819 */
[----:B------:R-:W-:Y:S01]  /*89f0*/  FFMA.FTZ R52, R48, UR4, -R25 ;  /* 0x0000000430347c23 */ /* 0x000fe20008010819 */
[--C-:B------:R-:W-:Y:S01]  /*8a00*/  FFMA.FTZ R91, R54, UR4, -R21.reuse ;  /* 0x00000004365b7c23 */ /* 0x100fe20008010815 */
[----:B------:R-:W1:Y:S01]  /*8a10*/  MUFU.EX2 R15, R15 ;  /* 0x0000000f000f7308 */ /* 0x000e620000000800 */
[--C-:B------:R-:W-:Y:S01]  /*8a20*/  FFMA.FTZ R48, R50, UR4, -R21.reuse ;  /* 0x0000000432307c23 */ /* 0x100fe20008010815 */
[--C-:B------:R-:W-:Y:S01]  /*8a30*/  FFMA.FTZ R86, R86, UR4, -R21.reuse ;  /* 0x0000000456567c23 */ /* 0x100fe20008010815 */
[--C-:B------:R-:W-:Y:S01]  /*8a40*/  FFMA.FTZ R38, R38, UR4, -R21.reuse ;  /* 0x0000000426267c23 */ /* 0x100fe20008010815 */
[----:B------:R-:W-:Y:S01]  /*8a50*/  FFMA.FTZ R24, R24, UR4, -R21 ;  /* 0x0000000418187c23 */ /* 0x000fe20008010815 */
[----:B------:R-:W-:-:S03]  /*8a60*/  ISETP.GT.AND P0, PT, R84, R141, PT ;  /* 0x0000008d5400720c */ /* 0x000fc60003f04270 */
[----:B------:R-:W-:Y:S01]  /*8a70*/  MUFU.EX2 R34, R34 ;  /* 0x0000002200227308 */ /* 0x000fe20000000800 */
[----:B--2---:R-:W-:-:S07]  /*8a80*/  F2FP.F16.F32.PACK_AB R83, R43, R154 ;  /* 0x0000009a2b53723e */ /* 0x004fce00000000ff */
[----:B------:R-:W2:Y:S01]  /*8a90*/  MUFU.EX2 R13, R13 ;  /* 0x0000000d000d7308 */ /* 0x000ea20000000800 */
[----:B------:R-:W-:Y:S01]  /*8aa0*/  HMMA.16816.F32 R68, R80, R72, RZ ;  /* 0x000000485044723c */ /* 0x000fe200000018ff */
[----:B-1----:R-:W-:-:S06]  /*8ab0*/  F2FP.F16.F32.PACK_AB R4, R15, R90 ;  /* 0x0000005a0f04723e */ /* 0x002fcc00000000ff */
[----:B------:R-:W-:Y:S01]  /*8ac0*/  MUFU.EX2 R100, R100 ;  /* 0x0000006400647308 */ /* 0x000fe20000000800 */
[----:B------:R-:W-:Y:S07]  /*8ad0*/  HMMA.16816.F32 R72, R80, R74, RZ ;  /* 0x0000004a5048723c */ /* 0x000fee00000018ff */
        /* <DEDUP_REMOVED lines=11> */
[----:B------:R-:W2:Y:S01]  /*8b90*/  LDSM.16.MT88.4 R8, [R23] ;  /* 0x000000001708783b */ /* 0x000ea20000004200 */
[----:B------:R-:W3:Y:S08]  /*8ba0*/  MUFU.EX2 R33, R33 ;  /* 0x0000002100217308 */ /* 0x000ef00000000800 */
[----:B------:R-:W-:Y:S08]  /*8bb0*/  MUFU.EX2 R116, R116 ;  /* 0x0000007400747308 */ /* 0x000ff00000000800 */
[----:B------:R-:W4:Y:S08]  /*8bc0*/  MUFU.EX2 R35, R35 ;  /* 0x0000002300237308 */ /* 0x000f300000000800 */
[----:B------:R-:W-:Y:S08]  /*8bd0*/  MUFU.EX2 R102, R102 ;  /* 0x0000006600667308 */ /* 0x000ff00000000800 */
[----:B------:R-:W5:Y:S01]  /*8be0*/  MUFU.EX2 R31, R31 ;  /* 0x0000001f001f7308 */ /* 0x000f620000000800 */
[C---:B--2---:R-:W-:Y:S07]  /*8bf0*/  HMMA.16816.F32 R76, R80.reuse, R8, RZ ;  /* 0x00000008504c723c */ /* 0x044fee00000018ff */
[----:B------:R-:W-:Y:S01]  /*8c00*/  MUFU.EX2 R160, R160 ;  /* 0x000000a000a07308 */ /* 0x000fe20000000800 */
[----:B------:R-:W-:Y:S01]  /*8c10*/  HMMA.16816.F32 R80, R80, R10, RZ ;  /* 0x0000000a5050723c */ /* 0x000fe200000018ff */
        /* <DEDUP_REMOVED lines=23> */
[----:B------:R-:W-:Y:S08]  /*8d90*/  MUFU.EX2 R92, R92 ;  /* 0x0000005c005c7308 */ /* 0x000ff00000000800 */
[----:B------:R-:W-:Y:S08]  /*8da0*/  MUFU.EX2 R96, R96 ;  /* 0x0000006000607308 */ /* 0x000ff00000000800 */
[----:B------:R-:W-:Y:S08]  /*8db0*/  MUFU.EX2 R52, R52 ;  /* 0x0000003400347308 */ /* 0x000ff00000000800 */
        /* <DEDUP_REMOVED lines=9> */
[----:B------:R-:W-:Y:S02]  /*8e50*/  F2FP.F16.F32.PACK_AB R5, R53, R122 ;  /* 0x0000007a3505723e */ /* 0x000fe400000000ff */
[----:B-1----:R-:W-:-:S03]  /*8e60*/  F2FP.F16.F32.PACK_AB R7, R49, R114 ;  /* 0x000000723107723e */ /* 0x002fc600000000ff */
        /* <DEDUP_REMOVED lines=9> */
[----:B------:R-:W-:Y:S01]  /*8f00*/  FADD.FTZ R7, R158, R51 ;  /* 0x000000339e077221 */ /* 0x000fe20000010000 */
[--C-:B------:R-:W-:Y:S01]  /*8f10*/  FFMA.FTZ R51, R112, UR4, -R21.reuse ;  /* 0x0000000470337c23 */ /* 0x100fe20008010815 */
[----:B------:R-:W-:Y:S01]  /*8f20*/  FFMA.FTZ R47, R120, UR4, -R21 ;  /* 0x00000004782f7c23 */ /* 0x000fe20008010815 */
[----:B------:R-:W-:Y:S01]  /*8f30*/  FADD.FTZ R134, R134, R5 ;  /* 0x0000000586867221 */ /* 0x000fe20000010000 */
[----:B------:R-:W-:Y:S01]  /*8f40*/  FADD.FTZ R154, R154, R7 ;  /* 0x000000079a9a7221 */ /* 0x000fe20000010000 */
[----:B---3--:R-:W-:-:S02]  /*8f50*/  F2FP.F16.F32.PACK_AB R4, R87, R126 ;  /* 0x0000007e5704723e */ /* 0x008fc400000000ff */
[----:B------:R-:W2:Y:S01]  /*8f60*/  MUFU.EX2 R51, R51 ;  /* 0x0000003300337308 */ /* 0x000ea20000000800 */
[----:B----4-:R-:W-:Y:S01]  /*8f70*/  F2FP.F16.F32.PACK_AB R6, R88, R85 ;  /* 0x000000555806723e */ /* 0x010fe200000000ff */
[----:B------:R-:W-:Y:S01]  /*8f80*/  FADD.FTZ R89, R41, R134 ;  /* 0x0000008629597221 */ /* 0x000fe20000010000 */
[----:B------:R-:W-:Y:S01]  /*8f90*/  FADD.FTZ R93, R43, R154 ;  /* 0x0000009a2b5d7221 */ /* 0x000fe20000010000 */
[--C-:B------:R-:W-:Y:S01]  /*8fa0*/  FFMA.FTZ R43, R12, UR4, -R25.reuse ;  /* 0x000000040c2b7c23 */ /* 0x100fe20008010819 */
[----:B------:R-:W-:Y:S01]  /*8fb0*/  FFMA.FTZ R41, R14, UR4, -R25 ;  /* 0x000000040e297c23 */ /* 0x000fe20008010819 */
[----:B------:R-:W-:Y:S01]  /*8fc0*/  FADD.FTZ R90, R90, R89 ;  /* 0x000000595a5a7221 */ /* 0x000fe20000010000 */
[----:B------:R-:W-:Y:S01]  /*8fd0*/  FFMA.FTZ R89, R40, UR4, -R21 ;  /* 0x0000000428597c23 */ /* 0x000fe20008010815 */
[----:B------:R-:W3:Y:S01]  /*8fe0*/  MUFU.EX2 R47, R47 ;  /* 0x0000002f002f7308 */ /* 0x000ee20000000800 */
[----:B------:R-:W-:Y:S01]  /*8ff0*/  FADD.FTZ R100, R100, R93 ;  /* 0x0000005d64647221 */ /* 0x000fe20000010000 */
[----:B------:R-:W-:Y:S01]  /*9000*/  FADD.FTZ R15, R15, R90 ;  /* 0x0000005a0f0f7221 */ /* 0x000fe20000010000 */
[--C-:B------:R-:W-:Y:S01]  /*9010*/  FFMA.FTZ R93, R17, UR4, -R25.reuse ;  /* 0x00000004115d7c23 */ /* 0x100fe20008010819 */
[----:B------:R-:W-:Y:S01]  /*9020*/  FFMA.FTZ R40, R19, UR4, -R25 ;  /* 0x0000000413287c23 */ /* 0x000fe20008010819 */
[----:B------:R-:W-:Y:S01]  /*9030*/  FADD.FTZ R29, R29, R100 ;  /* 0x000000641d1d7221 */ /* 0x000fe20000010000 */
[----:B------:R-:W-:-:S02]  /*9040*/  FADD.FTZ R34, R34, R15 ;  /* 0x0000000f22227221 */ /* 0x000fc40000010000 */
[----:B------:R-:W4:Y:S01]  /*9050*/  MUFU.EX2 R43, R43 ;  /* 0x0000002b002b7308 */ /* 0x000f220000000800 */
[----:B--2---:R-:W-:Y:S01]  /*9060*/  F2FP.F16.F32.PACK_AB R5, R51, R94 ;  /* 0x0000005e3305723e */ /* 0x004fe200000000ff */
[----:B------:R-:W-:Y:S01]  /*9070*/  FADD.FTZ R97, R13, R34 ;  /* 0x000000220d617221 */ /* 0x000fe20000010000 */
[----:B------:R-:W-:Y:S01]  /*9080*/  FADD.FTZ R98, R98, R29 ;  /* 0x0000001d62627221 */ /* 0x000fe20000010000 */
[----:B------:R-:W-:Y:S01]  /*9090*/  LDSM.16.MT88.4 R12, [R23+0x1400] ;  /* 0x00140000170c783b */ /* 0x000fe20000004200 */
[----:B------:R-:W-:Y:S01]  /*90a0*/  FFMA.FTZ R29, R32, UR4, -R25 ;  /* 0x00000004201d7c23 */ /* 0x000fe20008010819 */
[----:B------:R-:W-:Y:S01]  /*90b0*/  FADD.FTZ R118, R118, R97 ;  /* 0x0000006176767221 */ /* 0x000fe20000010000 */
[----:B------:R-:W-:Y:S01]  /*90c0*/  FADD.FTZ R99, R27, R98 ;  /* 0x000000621b637221 */ /* 0x000fe20000010000 */
[----:B------:R-:W2:Y:S01]  /*90d0*/  MUFU.EX2 R41, R41 ;  /* 0x0000002900297308 */ /* 0x000ea20000000800 */
[----:B---3--:R-:W-:Y:S01]  /*90e0*/  F2FP.F16.F32.PACK_AB R7, R92, R47 ;  /* 0x0000002f5c07723e */ /* 0x008fe200000000ff */
[----:B------:R-:W-:Y:S01]  /*90f0*/  FADD.FTZ R39, R39, R118 ;  /* 0x0000007627277221 */ /* 0x000fe20000010000 */
[----:B------:R-:W-:Y:S01]  /*9100*/  FADD.FTZ R116, R116, R99 ;  /* 0x0000006374747221 */ /* 0x000fe20000010000 */
[----:B------:R-:W-:Y:S01]  /*9110*/  FFMA.FTZ R27, R37, UR4, -R25 ;  /* 0x00000004251b7c23 */ /* 0x000fe20008010819 */
[----:B------:R-:W-:Y:S01]  /*9120*/  FFMA.FTZ R37, R30, UR4, -R21 ;  /* 0x000000041e257c23 */ /* 0x000fe20008010815 */
[----:B------:R-:W-:Y:S01]  /*9130*/  FADD.FTZ R106, R106, R39 ;  /* 0x000000276a6a7221 */ /* 0x000fe20000010000 */
[----:B------:R-:W-:Y:S01]  /*9140*/  FADD.FTZ R35, R35, R116 ;  /* 0x0000007423237221 */ /* 0x000fe20000010000 */
[----:B-1----:R-:W-:Y:S01]  /*9150*/  HMMA.16816.F32 R68, R4, R8, R68 ;  /* 0x000000080444723c */ /* 0x002fe20000001844 */
[----:B------:R-:W1:Y:S01]  /*9160*/  MUFU.EX2 R89, R89 ;  /* 0x0000005900597308 */ /* 0x000e620000000800 */
[----:B------:R-:W-:Y:S01]  /*9170*/  FFMA.FTZ R34, R44, UR4, -R25 ;  /* 0x000000042c227c23 */ /* 0x000fe20008010819 */
[--C-:B------:R-:W-:Y:S01]  /*9180*/  FFMA.FTZ R32, R46, UR4, -R21.reuse ;  /* 0x000000042e207c23 */ /* 0x100fe20008010815 */
[----:B------:R-:W-:Y:S01]  /*9190*/  FFMA.FTZ R30, R42, UR4, -R21 ;  /* 0x000000042a1e7c23 */ /* 0x000fe20008010815 */
[----:B------:R-:W-:Y:S01]  /*91a0*/  FADD.FTZ R102, R102, R35 ;  /* 0x0000002366667221 */ /* 0x000fe20000010000 */
[----:B------:R-:W-:-:S02]  /*91b0*/  FADD.FTZ R33, R33, R106 ;  /* 0x0000006a21217221 */ /* 0x000fc40000010000 */
[----:B------:R-:W-:Y:S01]  /*91c0*/  HMMA.16816.F32 R72, R4, R10, R72 ;  /* 0x0000000a0448723c */ /* 0x000fe20000001848 */
[----:B------:R-:W3:Y:S01]  /*91d0*/  LDSM.16.MT88.4 R8, [R23+0x1000] ;  /* 0x001000001708783b */ /* 0x000ee20000004200 */
[----:B------:R-:W-:Y:S01]  /*91e0*/  MUFU.EX2 R34, R34 ;  /* 0x0000002200227308 */ /* 0x000fe20000000800 */
[----:B------:R-:W-:-:S04]  /*91f0*/  FADD.FTZ R160, R160, R33 ;  /* 0x00000021a0a07221 */ /* 0x000fc80000010000 */
[----:B------:R-:W-:-:S03]  /*9200*/  FADD.FTZ R55, R55, R160 ;  /* 0x000000a037377221 */ /* 0x000fc60000010000 */
[----:B------:R-:W5:Y:S01]  /*9210*/  MUFU.EX2 R93, R93 ;  /* 0x0000005d005d7308 */ /* 0x000f620000000800 */
[----:B------:R-:W-:-:S04]  /*9220*/  FADD.FTZ R124, R124, R55 ;  /* 0x000000377c7c7221 */ /* 0x000fc80000010000 */
[----:B------:R-:W-:-:S03]  /*9230*/  FADD.FTZ R45, R45, R124 ;  /* 0x0000007c2d2d7221 */ /* 0x000fc60000010000 */
[----:B------:R-:W5:Y:S01]  /*9240*/  MUFU.EX2 R40, R40 ;  /* 0x0000002800287308 */ /* 0x000f620000000800 */
[----:B------:R-:W-:-:S04]  /*9250*/  FADD.FTZ R126, R126, R45 ;  /* 0x0000002d7e7e7221 */ /* 0x000fc80000010000 */
[----:B------:R-:W-:-:S03]  /*9260*/  FADD.FTZ R126, R87, R126 ;  /* 0x0000007e577e7221 */ /* 0x000fc60000010000 */
[----:B------:R-:W-:Y:S08]  /*9270*/  MUFU.EX2 R32, R32 ;  /* 0x0000002000207308 */ /* 0x000ff00000000800 */
[----:B------:R-:W5:Y:S01]  /*9280*/  MUFU.EX2 R37, R37 ;  /* 0x0000002500257308 */ /* 0x000f620000000800 */
[C---:B---3--:R-:W-:Y:S07]  /*9290*/  HMMA.16816.F32 R76, R4.reuse, R8, R76 ;  /* 0x00000008044c723c */ /* 0x048fee000000184c */
[----:B------:R-:W-:Y:S01]  /*92a0*/  MUFU.EX2 R30, R30 ;  /* 0x0000001e001e7308 */ /* 0x000fe20000000800 */
[----:B------:R-:W-:Y:S01]  /*92b0*/  HMMA.16816.F32 R80, R4, R10, R80 ;  /* 0x0000000a0450723c */ /* 0x000fe20000001850 */
[----:B------:R-:W3:Y:S01]  /*92c0*/  LDSM.16.MT88.4 R8, [R138+0x4400] ;  /* 0x004400008a08783b */ /* 0x000ee20000004200 */
[----:B----4-:R-:W-:-:S05]  /*92d0*/  F2FP.F16.F32.PACK_AB R4, R43, R96 ;  /* 0x000000602b04723e */ /* 0x010fca00000000ff */
[----:B------:R-:W-:Y:S01]  /*92e0*/  MUFU.EX2 R27, R27 ;  /* 0x0000001b001b7308 */ /* 0x000fe20000000800 */
[----:B--2---:R-:W-:Y:S02]  /*92f0*/  F2FP.F16.F32.PACK_AB R6, R41, R52 ;  /* 0x000000342906723e */ /* 0x004fe400000000ff */
[----:B------:R-:W-:Y:S02]  /*9300*/  F2FP.F16.F32.PACK_AB R5, R50, R91 ;  /* 0x0000005b3205723e */ /* 0x000fe400000000ff */
[----:B-1----:R-:W-:-:S03]  /*9310*/  F2FP.F16.F32.PACK_AB R7, R89, R48 ;  /* 0x000000305907723e */ /* 0x002fc600000000ff */
[----:B------:R-:W-:Y:S04]  /*9320*/  MUFU.EX2 R29, R29 ;  /* 0x0000001d001d7308 */ /* 0x000fe80000000800 */
[C---:B------:R-:W-:Y:S01]  /*9330*/  HMMA.16816.F32 R76, R4.reuse, R12, R76 ;  /* 0x0000000c044c723c */ /* 0x040fe2000000184c */
[----:B------:R-:W-:Y:S01]  /*9340*/  FFMA.FTZ R12, R28, UR4, -R21 ;  /* 0x000000041c0c7c23 */ /* 0x000fe20008010815 */
[----:B------:R-:W-:Y:S01]  /*9350*/  FFMA.FTZ R28, R16, UR4, -R25 ;  /* 0x00000004101c7c23 */ /* 0x000fe20008010819 */
[----:B------:R-:W-:Y:S01]  /*9360*/  FADD.FTZ R13, R31, R102 ;  /* 0x000000661f0d7221 */ /* 0x000fe20000010000 */
[----:B------:R-:W1:Y:S01]  /*9370*/  LDSM.16.MT88.4 R16, [R23+0x1800] ;  /* 0x001800001710783b */ /* 0x000e620000004200 */
[----:B------:R2:W4:Y:S01]  /*9380*/  MUFU.EX2 R25, R12 ;  /* 0x0000000c00197308 */ /* 0x0005220000000800 */
[----:B------:R-:W-:Y:S01]  /*9390*/  FFMA.FTZ R31, R26, UR4, -R21 ;  /* 0x000000041a1f7c23 */ /* 0x000fe20008010815 */
[----:B------:R-:W-:Y:S01]  /*93a0*/  FADD.FTZ R122, R122, R13 ;  /* 0x0000000d7a7a7221 */ /* 0x000fe20000010000 */
[----:B------:R-:W-:Y:S01]  /*93b0*/  HMMA.16816.F32 R80, R4, R14, R80 ;  /* 0x0000000e0450723c */ /* 0x000fe20000001850 */
[----:B------:R-:W-:-:S02]  /*93c0*/  FFMA.FTZ R21, R22, UR4, -R21 ;  /* 0x0000000416157c23 */ /* 0x000fc40008010815 */
[----:B------:R-:W-:Y:S02]  /*93d0*/  FADD.FTZ R53, R53, R122 ;  /* 0x0000007a35357221 */ /* 0x000fe40000010000 */
[----:B------:R-:W-:Y:S02]  /*93e0*/  MUFU.EX2 R26, R38 ;  /* 0x00000026001a7308 */ /* 0x000fe40000000800 */
[----:B------:R-:W-:-:S04]  /*93f0*/  FADD.FTZ R114, R114, R53 ;  /* 0x0000003572727221 */ /* 0x000fc80000010000 */
[----:B------:R-:W-:Y:S02]  /*9400*/  FADD.FTZ R49, R49, R114 ;  /* 0x0000007231317221 */ /* 0x000fe40000010000 */
[----:B------:R-:W1:Y:S01]  /*9410*/  MUFU.EX2 R31, R31 ;  /* 0x0000001f001f7308 */ /* 0x000e620000000800 */
[----:B--2---:R-:W-:Y:S01]  /*9420*/  LDSM.16.MT88.4 R12, [R138+0x4c00] ;  /* 0x004c00008a0c783b */ /* 0x004fe20000004200 */
[----:B------:R-:W-:Y:S01]  /*9430*/  FADD.FTZ R94, R94, R49 ;  /* 0x000000315e5e7221 */ /* 0x000fe20000010000 */
[C---:B---3--:R-:W-:Y:S03]  /*9440*/  HMMA.16816.F32 R68, R4.reuse, R8, R68 ;  /* 0x000000080444723c */ /* 0x048fe60000001844 */
[----:B------:R-:W-:Y:S02]  /*9450*/  FADD.FTZ R94, R51, R94 ;  /* 0x0000005e335e7221 */ /* 0x000fe40000010000 */
[----:B------:R-:W2:Y:S02]  /*9460*/  MUFU.EX2 R28, R28 ;  /* 0x0000001c001c7308 */ /* 0x000ea40000000800 */
[----:B------:R-:W-:Y:S01]  /*9470*/  FADD.FTZ R47, R47, R94 ;  /* 0x0000005e2f2f7221 */ /* 0x000fe20000010000 */
[----:B------:R-:W-:Y:S01]  /*9480*/  HMMA.16816.F32 R72, R4, R10, R72 ;  /* 0x0000000a0448723c */ /* 0x000fe20000001848 */
[----:B------:R-:W3:Y:S01]  /*9490*/  LDSM.16.MT88.4 R8, [R138+0x4800] ;  /* 0x004800008a08783b */ /* 0x000ee20000004200 */
[----:B-----5:R-:W-:Y:S01]  /*94a0*/  F2FP.F16.F32.PACK_AB R4, R93, R34 ;  /* 0x000000225d04723e */ /* 0x020fe200000000ff */
[----:B------:R-:W-:Y:S01]  /*94b0*/  FADD.FTZ R92, R92, R47 ;  /* 0x0000002f5c5c7221 */ /* 0x000fe20000010000 */
[----:B------:R-:W-:Y:S01]  /*94c0*/  F2FP.F16.F32.PACK_AB R6, R40, R95 ;  /* 0x0000005f2806723e */ /* 0x000fe200000000ff */
[----:B------:R-:W5:Y:S01]  /*94d0*/  MUFU.EX2 R21, R21 ;  /* 0x0000001500157308 */ /* 0x000f620000000800 */
[----:B------:R-:W-:-:S02]  /*94e0*/  F2FP.F16.F32.PACK_AB R5, R37, R32 ;  /* 0x000000202505723e */ /* 0x000fc400000000ff */
[----:B----4-:R-:W-:-:S07]  /*94f0*/  F2FP.F16.F32.PACK_AB R7, R25, R30 ;  /* 0x0000001e1907723e */ /* 0x010fce00000000ff */
[----:B-1----:R-:W-:Y:S01]  /*9500*/  HMMA.16816.F32 R76, R4, R16, R76 ;  /* 0x00000010044c723c */ /* 0x002fe2000000184c */
        /* <DEDUP_REMOVED lines=12> */
[C---:B---3--:R-:W-:Y:S01]  /*95d0*/  HMMA.16816.F32 R68, R4.reuse, R8, R68 ;  /* 0x000000080444723c */ /* 0x048fe20000001844 */
[----:B------:R-:W-:Y:S02]  /*95e0*/  FADD.FTZ R32, R32, R89 ;  /* 0x0000005920207221 */ /* 0x000fe40000010000 */
[----:B------:R-:W-:Y:S02]  /*95f0*/  FADD.FTZ R34, R93, R34 ;  /* 0x000000225d227221 */ /* 0x000fe40000010000 */
[----:B------:R-:W-:Y:S02]  /*9600*/  FADD.FTZ R37, R37, R32 ;  /* 0x0000002025257221 */ /* 0x000fe40000010000 */
[----:B------:R-:W-:Y:S01]  /*9610*/  FADD.FTZ R95, R95, R34 ;  /* 0x000000225f5f7221 */ /* 0x000fe20000010000 */
[----:B------:R-:W-:Y:S01]  /*9620*/  HMMA.16816.F32 R72, R4, R10, R72 ;  /* 0x0000000a0448723c */ /* 0x000fe20000001848 */
[----:B------:R-:W1:Y:S01]  /*9630*/  LDSM.16.MT88.4 R8, [R23+0x1c00] ;  /* 0x001c00001708783b */ /* 0x000e620000004200 */
[----:B------:R-:W-:Y:S01]  /*9640*/  FADD.FTZ R30, R30, R37 ;  /* 0x000000251e1e7221 */ /* 0x000fe20000010000 */
[----:B------:R-:W-:Y:S01]  /*9650*/  FADD.FTZ R95, R40, R95 ;  /* 0x0000005f285f7221 */ /* 0x000fe20000010000 */
[----:B------:R-:W-:-:S02]  /*9660*/  F2FP.F16.F32.PACK_AB R4, R27, R36 ;  /* 0x000000241b04723e */ /* 0x000fc400000000ff */
[----:B------:R-:W-:Y:S01]  /*9670*/  FADD.FTZ R25, R25, R30 ;  /* 0x0000001e19197221 */ /* 0x000fe20000010000 */
[----:B------:R-:W-:Y:S01]  /*9680*/  F2FP.F16.F32.PACK_AB R5, R31, R26 ;  /* 0x0000001a1f05723e */ /* 0x000fe200000000ff */
[----:B------:R-:W-:Y:S01]  /*9690*/  FADD.FTZ R36, R36, R95 ;  /* 0x0000005f24247221 */ /* 0x000fe20000010000 */
[----:B--2---:R-:W-:Y:S01]  /*96a0*/  F2FP.F16.F32.PACK_AB R6, R28, R29 ;  /* 0x0000001d1c06723e */ /* 0x004fe200000000ff */
[----:B------:R-:W-:Y:S01]  /*96b0*/  FADD.FTZ R26, R26, R25 ;  /* 0x000000191a1a7221 */ /* 0x000fe20000010000 */
[----:B-----5:R-:W-:Y:S01]  /*96c0*/  F2FP.F16.F32.PACK_AB R7, R21, R24 ;  /* 0x000000181507723e */ /* 0x020fe200000000ff */
[----:B------:R-:W-:Y:S02]  /*96d0*/  FADD.FTZ R36, R27, R36 ;  /* 0x000000241b247221 */ /* 0x000fe40000010000 */
[----:B------:R-:W-:Y:S02]  /*96e0*/  FADD.FTZ R31, R31, R26 ;  /* 0x0000001a1f1f7221 */ /* 0x000fe40000010000 */
[----:B------:R-:W-:-:S02]  /*96f0*/  FADD.FTZ R29, R29, R36 ;  /* 0x000000241d1d7221 */ /* 0x000fc40000010000 */
[----:B------:R-:W-:Y:S01]  /*9700*/  FADD.FTZ R24, R24, R31 ;  /* 0x0000001f18187221 */ /* 0x000fe20000010000 */
[----:B------:R-:W-:Y:S01]  /*9710*/  HMMA.16816.F32 R68, R4, R12, R68 ;  /* 0x0000000c0444723c */ /* 0x000fe20000001844 */
[----:B------:R-:W-:Y:S02]  /*9720*/  FADD.FTZ R157, R28, R29 ;  /* 0x0000001d1c9d7221 */ /* 0x000fe40000010000 */
[----:B------:R-:W-:-:S05]  /*9730*/  FADD.FTZ R158, R21, R24 ;  /* 0x00000018159e7221 */ /* 0x000fca0000010000 */
[C---:B------:R-:W-:Y:S08]  /*9740*/  HMMA.16816.F32 R72, R4.reuse, R14, R72 ;  /* 0x0000000e0448723c */ /* 0x040ff00000001848 */
[C---:B-1----:R-:W-:Y:S08]  /*9750*/  HMMA.16816.F32 R76, R4.reuse, R8, R76 ;  /* 0x00000008044c723c */ /* 0x042ff0000000184c */
        /* <DEDUP_REMOVED lines=70> */
.L_x_4558:
[----:B------:R-:W-:Y:S01]  /*9bc0*/  UMOV UR8, URZ ;  /* 0x000000ff00087c82 */ /* 0x000fe20008000000 */
[----:B------:R-:W-:Y:S01]  /*9bd0*/  IMAD.SHL.U32 R58, R58, 0x80, RZ ;  /* 0x000000803a3a7824 */ /* 0x000fe200078e00ff */
[----:B------:R-:W-:-:S05]  /*9be0*/  IADD3 R4, P0, PT, RZ, -UR8, RZ ;  /* 0x80000008ff047c10 */ /* 0x000fca000ff1e0ff */
[----:B------:R-:W-:-:S05]  /*9bf0*/  IMAD.X R58, RZ, RZ, ~R58, P0 ;  /* 0x000000ffff3a7224 */ /* 0x000fca00000e0e3a */
[----:B------:R-:W-:-:S04]  /*9c00*/  SHF.R.S64 R5, R4, 0x1f, R58 ;  /* 0x0000001f04057819 */ /* 0x000fc8000000103a */
[----:B------:R-:W-:-:S04]  /*9c10*/  IADD3 R146, P0, PT, R5, R146, RZ ;  /* 0x0000009205927210 */ /* 0x000fc80007f1e0ff */
[----:B------:R-:W-:-:S09]  /*9c20*/  LEA.HI.X.SX32 R147, R58, R147, 0x1, P0 ;  /* 0x000000933a937211 */ /* 0x000fd200000f0eff */
.L_x_4559:
[----:B------:R-:W1:Y:S01]  /*9c30*/  LDCU.64 UR8, c[0x0][0x3c0] ;  /* 0x00007800ff0877ac */ /* 0x000e620008000a00 */
[----:B------:R-:W-:Y:S01]  /*9c40*/  LOP3.LUT R105, R56, R105, RZ, 0xfc, !PT ;  /* 0x0000006938697212 */ /* 0x000fe200078efcff */
[----:B------:R-:W-:-:S03]  /*9c50*/  IMAD R122, R64, 0x80, R67 ;  /* 0x00000080407a7824 */ /* 0x000fc600078e0243 */
[----:B------:R-:W-:-:S05]  /*9c60*/  LEA R105, R105, UR5, 0x1 ;  /* 0x0000000569697c11 */ /* 0x000fca000f8e08ff */
[----:B------:R-:W-:Y:S01]  /*9c70*/  @!PT LDS RZ, [RZ] ;  /* 0x00000000fffff984 */ /* 0x000fe20000000800 */
[----:B------:R-:W-:Y:S01]  /*9c80*/  @!PT LDS RZ, [RZ] ;  /* 0x00000000fffff984 */ /* 0x000fe20000000800 */
[----:B------:R-:W-:Y:S01]  /*9c90*/  @!PT LDS RZ, [RZ] ;  /* 0x00000000fffff984 */ /* 0x000fe20000000800 */
[----:B------:R-:W-:Y:S01]  /*9ca0*/  LDGSTS.E.BYPASS.LTC128B.128 [R105+0x3000], desc[UR6][R146.64] ;  /* 0x0300000092697fae */ /* 0x000fe2000b981a06 */
[----:B-1----:R-:W-:Y:S02]  /*9cb0*/  USHF.L.U32 UR10, UR8, 0x6, URZ ;  /* 0x00000006080a7899 */ /* 0x002fe400080006ff */
[----:B------:R-:W-:-:S04]  /*9cc0*/  USHF.L.U64.HI UR9, UR8, 0x6, UR9 ;  /* 0x0000000608097899 */ /* 0x000fc80008010209 */
[----:B------:R-:W-:-:S04]  /*9cd0*/  IADD3 R4, P0, PT, R146, UR10, RZ ;  /* 0x0000000a92047c10 */ /* 0x000fc8000ff1e0ff */
[----:B------:R-:W-:Y:S02]  /*9ce0*/  IADD3.X R5, PT, PT, R147, UR9, RZ, P0, !PT ;  /* 0x0000000993057c10 */ /* 0x000fe400087fe4ff */
[----:B------:R-:W-:-:S03]  /*9cf0*/  IADD3 R6, P0, PT, R4, UR10, RZ ;  /* 0x0000000a04067c10 */ /* 0x000fc6000ff1e0ff */
[----:B------:R-:W-:Y:S01]  /*9d00*/  LDGSTS.E.BYPASS.LTC128B.128 [R105+0x3800], desc[UR6][R4.64] ;  /* 0x0380000004697fae */ /* 0x000fe2000b981a06 */
[----:B------:R-:W-:Y:S02]  /*9d10*/  IADD3.X R7, PT, PT, R5, UR9, RZ, P0, !PT ;  /* 0x0000000905077c10 */ /* 0x000fe400087fe4ff */
[----:B------:R-:W-:-:S03]  /*9d20*/  IADD3 R12, P0, PT, R6, UR10, RZ ;  /* 0x0000000a060c7c10 */ /* 0x000fc6000ff1e0ff */
[----:B------:R1:W-:Y:S01]  /*9d30*/  LDGSTS.E.BYPASS.LTC128B.128 [R105+0x4000], desc[UR6][R6.64] ;  /* 0x0400000006697fae */ /* 0x0003e2000b981a06 */
[----:B------:R-:W-:Y:S02]  /*9d40*/  IADD3.X R13, PT, PT, R7, UR9, RZ, P0, !PT ;  /* 0x00000009070d7c10 */ /* 0x000fe400087fe4ff */
[----:B------:R-:W-:-:S03]  /*9d50*/  ISETP.NE.AND P0, PT, R20, RZ, PT ;  /* 0x000000ff1400720c */ /* 0x000fc60003f05270 */
[----:B------:R2:W-:Y:S01]  /*9d60*/  LDGSTS.E.BYPASS.LTC128B.128 [R105+0x4800], desc[UR6][R12.64] ;  /* 0x048000000c697fae */ /* 0x0005e2000b981a06 */
[----:B------:R-:W-:-:S03]  /*9d70*/  SEL R104, R104, 0xffffffe0, !P0 ;  /* 0xffffffe068687807 */ /* 0x000fc60004000000 */
[----:B------:R-:W-:Y:S02]  /*9d80*/  LDSM.16.M88.4 R96, [R139] ;  /* 0x000000008b60783b */ /* 0x000fe40000000200 */
[--C-:B------:R-:W-:Y:S02]  /*9d90*/  IMAD.IADD R88, R139, 0x1, R104.reuse ;  /* 0x000000018b587824 */ /* 0x100fe400078e0268 */
[----:B------:R-:W3:Y:S01]  /*9da0*/  LDSM.16.M88.4 R36, [R63+0x1000] ;  /* 0x001000003f24783b */ /* 0x000ee20000000200 */
[----:B------:R-:W-:-:S03]  /*9db0*/  IMAD.IADD R104, R63, 0x1, R104 ;  /* 0x000000013f687824 */ /* 0x000fc600078e0268 */
[----:B------:R-:W4:Y:S04]  /*9dc0*/  LDSM.16.M88.4 R28, [R63+0x1400] ;  /* 0x001400003f1c783b */ /* 0x000f280000000200 */
[----:B------:R-:W-:Y:S04]  /*9dd0*/  LDSM.16.M88.4 R88, [R88] ;  /* 0x000000005858783b */ /* 0x000fe80000000200 */
[----:B------:R-:W-:Y:S04]  /*9de0*/  LDSM.16.M88.4 R8, [R104+0x1000] ;  /* 0x001000006808783b */ /* 0x000fe80000000200 */
[----:B-1----:R-:W-:Y:S04]  /*9df0*/  LDSM.16.M88.4 R4, [R104+0x1c00] ;  /* 0x001c00006804783b */ /* 0x002fe80000000200 */
[----:B--2---:R-:W1:Y:S04]  /*9e00*/  LDSM.16.M88.4 R12, [R63+0x1c00] ;  /* 0x001c00003f0c783b */ /* 0x004e680000000200 */
[----:B------:R-:W2:Y:S04]  /*9e10*/  LDSM.16.M88.4 R56, [R63+0x2000] ;  /* 0x002000003f38783b */ /* 0x000ea80000000200 */
        /* <DEDUP_REMOVED lines=8> */
[----:B------:R-:W-:Y:S01]  /*9ea0*/  LDSM.16.M88.4 R92, [R63+0x2c00] ;  /* 0x002c00003f5c783b */ /* 0x000fe20000000200 */
[C---:B----4-:R-:W-:Y:S03]  /*9eb0*/  HMMA.16816.F32 R32, R96.reuse, R28, RZ ;  /* 0x0000001c6020723c */ /* 0x050fe600000018ff */
[----:B------:R-:W0:Y:S05]  /*9ec0*/  LDGDEPBAR ;  /* 0x00000000000079af */ /* 0x000e2a0000000000 */
[C---:B-1----:R-:W-:Y:S08]  /*9ed0*/  HMMA.16816.F32 R16, R96.reuse, R12, RZ ;  /* 0x0000000c6010723c */ /* 0x042ff000000018ff */
[C---:B------:R-:W-:Y:S08]  /*9ee0*/  HMMA.16816.F32 R12, R96.reuse, R14, RZ ;  /* 0x0000000e600c723c */ /* 0x040ff000000018ff */
[----:B------:R-:W-:Y:S08]  /*9ef0*/  HMMA.16816.F32 R28, R96, R30, RZ ;  /* 0x0000001e601c723c */ /* 0x000ff000000018ff */
[C---:B------:R-:W-:Y:S08]  /*9f00*/  HMMA.16816.F32 R40, R88.reuse, R8, R40 ;  /* 0x000000085828723c */ /* 0x040ff00000001828 */
[C---:B------:R-:W-:Y:S08]  /*9f10*/  HMMA.16816.F32 R36, R88.reuse, R10, R36 ;  /* 0x0000000a5824723c */ /* 0x040ff00000001824 */
[C---:B------:R-:W-:Y:S08]  /*9f20*/  HMMA.16816.F32 R16, R88.reuse, R4, R16 ;  /* 0x000000045810723c */ /* 0x040ff00000001810 */
[----:B------:R-:W-:Y:S08]  /*9f30*/  HMMA.16816.F32 R12, R88, R6, R12 ;  /* 0x00000006580c723c */ /* 0x000ff0000000180c */
[C---:B--2---:R-:W-:Y:S08]  /*9f40*/  HMMA.16816.F32 R8, R96.reuse, R56, RZ ;  /* 0x000000386008723c */ /* 0x044ff000000018ff */
[C---:B------:R-:W-:Y:S01]  /*9f50*/  HMMA.16816.F32 R4, R96.reuse, R58, RZ ;  /* 0x0000003a6004723c */ /* 0x040fe200000018ff */
[----:B------:R-:W1:Y:S07]  /*9f60*/  LDSM.16.M88.4 R56, [R104+0x2800] ;  /* 0x002800006838783b */ /* 0x000e6e0000000200 */
[C---:B-----5:R-:W-:Y:S08]  /*9f70*/  HMMA.16816.F32 R24, R96.reuse, R20, RZ ;  /* 0x000000146018723c */ /* 0x060ff000000018ff */
[----:B------:R-:W-:Y:S08]  /*9f80*/  HMMA.16816.F32 R20, R96, R22, RZ ;  /* 0x000000166014723c */ /* 0x000ff000000018ff */
[C---:B------:R-:W-:Y:S08]  /*9f90*/  HMMA.16816.F32 R32, R88.reuse, R84, R32 ;  /* 0x000000545820723c */ /* 0x040ff00000001820 */
[C---:B------:R-:W-:Y:S01]  /*9fa0*/  HMMA.16816.F32 R28, R88.reuse, R86, R28 ;  /* 0x00000056581c723c */ /* 0x040fe2000000181c */
[----:B------:R-:W2:Y:S07]  /*9fb0*/  LDSM.16.M88.4 R84, [R104+0x2400] ;  /* 0x002400006854783b */ /* 0x000eae0000000200 */
[C---:B------:R-:W-:Y:S08]  /*9fc0*/  HMMA.16816.F32 R8, R88.reuse, R44, R8 ;  /* 0x0000002c5808723c */ /* 0x040ff00000001808 */
[----:B------:R-:W-:Y:S08]  /*9fd0*/  HMMA.16816.F32 R4, R88, R46, R4 ;  /* 0x0000002e5804723c */ /* 0x000ff00000001804 */
[----:B---3--:R-:W-:Y:S08]  /*9fe0*/  HMMA.16816.F32 R44, R96, R100, RZ ;  /* 0x00000064602c723c */ /* 0x008ff000000018ff */
[C---:B------:R-:W-:Y:S08]  /*9ff0*/  HMMA.16816.F32 R24, R88.reuse, R52, R24 ;  /* 0x000000345818723c */ /* 0x040ff00000001818 */
[----:B------:R-:W-:Y:S08]  /*a000*/  HMMA.16816.F32 R20, R88, R54, R20 ;  /* 0x000000365814723c */ /* 0x000ff00000001814 */
[C---:B------:R-:W-:Y:S08]  /*a010*/  HMMA.16816.F32 R52, R96.reuse, R48, RZ ;  /* 0x000000306034723c */ /* 0x040ff000000018ff */
[----:B------:R-:W-:Y:S08]  /*a020*/  HMMA.16816.F32 R48, R96, R50, RZ ;  /* 0x000000326030723c */ /* 0x000ff000000018ff */
[----:B-1----:R-:W-:Y:S01]  /*a030*/  HMMA.16816.F32 R44, R88, R56, R44 ;  /* 0x00000038582c723c */ /* 0x002fe2000000182c */
[----:B------:R-:W-:-:S02]  /*a040*/  VIADD R57, R122, 0xffffff00 ;  /* 0xffffff007a397836 */ /* 0x000fc40000000000 */
[----:B------:R-:W-:-:S03]  /*a050*/  VIADD R56, R122, 0xffffff01 ;  /* 0xffffff017a387836 */ /* 0x000fc60000000000 */
[CC--:B------:R-:W-:Y:S02]  /*a060*/  ISETP.GE.AND P5, PT, R57.reuse, R66.reuse, PT ;  /* 0x000000423900720c */ /* 0x0c0fe40003fa6270 */
[C---:B--2---:R-:W-:Y:S01]  /*a070*/  HMMA.16816.F32 R52, R88.reuse, R84, R52 ;  /* 0x000000545834723c */ /* 0x044fe20000001834 */
[-C--:B------:R-:W-:Y:S01]  /*a080*/  ISETP.GE.AND P4, PT, R57, R65.reuse, PT ;  /* 0x000000413900720c */ /* 0x080fe20003f86270 */
[----:B------:R-:W-:Y:S01]  /*a090*/  VIADD R57, R122, 0xffffff08 ;  /* 0xffffff087a397836 */ /* 0x000fe20000000000 */
        /* <DEDUP_REMOVED lines=10> */
[-C--:B------:R-:W-:Y:S01]  /*a140*/  ISETP.GE.AND P0, PT, R57, R65.reuse, PT ;  /* 0x000000413900720c */ /* 0x080fe20003f06270 */
[C---:B------:R-:W-:Y:S01]  /*a150*/  HMMA.16816.F32 R84, R96.reuse, R92, RZ ;  /* 0x0000005c6054723c */ /* 0x040fe200000018ff */
[----:B------:R-:W-:Y:S02]  /*a160*/  ISETP.GE.AND P5, PT, R56, R66, PT ;  /* 0x000000423800720c */ /* 0x000fe40003fa6270 */
[----:B------:R-:W-:Y:S02]  /*a170*/  FSEL R125, R43, -INF , !P1 ;  /* 0xff8000002b7d7808 */ /* 0x000fe40004800000 */
[-C--:B------:R-:W-:Y:S02]  /*a180*/  ISETP.GE.AND P1, PT, R42, R65.reuse, PT ;  /* 0x000000412a00720c */ /* 0x080fe40003f26270 */
[----:B------:R-:W-:Y:S01]  /*a190*/  FSEL R36, R36, -INF , !P3 ;  /* 0xff80000024247808 */ /* 0x000fe20005800000 */
[----:B------:R-:W-:Y:S01]  /*a1a0*/  HMMA.16816.F32 R100, R96, R102, RZ ;  /* 0x000000666064723c */ /* 0x000fe200000018ff */
[----:B------:R-:W-:Y:S01]  /*a1b0*/  FSEL R127, R38, -INF , !P0 ;  /* 0xff800000267f7808 */ /* 0x000fe20004000000 */
[C---:B------:R-:W-:Y:S01]  /*a1c0*/  VIADD R38, R122.reuse, 0xffffff18 ;  /* 0xffffff187a267836 */ /* 0x040fe20000000000 */
[----:B------:R-:W-:Y:S01]  /*a1d0*/  FSEL R124, R37, -INF , !P5 ;  /* 0xff800000257c7808 */ /* 0x000fe20006800000 */
[----:B------:R-:W-:Y:S01]  /*a1e0*/  VIADD R37, R122, 0xffffff19 ;  /* 0xffffff197a257836 */ /* 0x000fe20000000000 */
[----:B------:R-:W-:-:S02]  /*a1f0*/  ISETP.GE.AND P4, PT, R56, R65, PT ;  /* 0x000000413800720c */ /* 0x000fc40003f86270 */
[-C--:B------:R-:W-:Y:S01]  /*a200*/  ISETP.GE.AND P2, PT, R42, R66.reuse, PT ;  /* 0x000000422a00720c */ /* 0x080fe20003f46270 */
[----:B------:R-:W-:Y:S01]  /*a210*/  HMMA.16816.F32 R92, R96, R94, RZ ;  /* 0x0000005e605c723c */ /* 0x000fe200000018ff */
[----:B------:R-:W1:Y:S01]  /*a220*/  LDSM.16.M88.4 R96, [R104+0x2c00] ;  /* 0x002c00006860783b */ /* 0x000e620000000200 */
[----:B------:R-:W-:Y:S01]  /*a230*/  ISETP.GE.AND P3, PT, R41, R66, PT ;  /* 0x000000422900720c */ /* 0x000fe20003f66270 */
[----:B------:R-:W-:-:S04]  /*a240*/  DEPBAR.LE SB0, 0x0 ;  /* 0x000080000000791a */ /* 0x000fc80000000000 */
[----:B------:R-:W-:Y:S02]  /*a250*/  FSEL R121, R34, -INF , !P1 ;  /* 0xff80000022797808 */ /* 0x000fe40004800000 */
[----:B------:R-:W-:Y:S02]  /*a260*/  FSEL R123, R39, -INF , !P4 ;  /* 0xff800000277b7808 */ /* 0x000fe40006000000 */
[----:B------:R-:W-:Y:S01]  /*a270*/  FSEL R32, R32, -INF , !P2 ;  /* 0xff80000020207808 */ /* 0x000fe20005000000 */
[----:B------:R-:W-:Y:S01]  /*a280*/  HMMA.16816.F32 R100, R88, R58, R100 ;  /* 0x0000003a5864723c */ /* 0x000fe20000001864 */
[----:B------:R-:W-:Y:S01]  /*a290*/  FSEL R34, R33, -INF , !P3 ;  /* 0xff80000021227808 */ /* 0x000fe20005800000 */
[----:B------:R-:W-:Y:S01]  /*a2a0*/  VIADD R33, R122, 0xffffff21 ;  /* 0xffffff217a217836 */ /* 0x000fe20000000000 */
[----:B------:R-:W-:Y:S01]  /*a2b0*/  BAR.SYNC.DEFER_BLOCKING 0x0 ;  /* 0x0000000000007b1d */ /* 0x000fe20000010000 */
[C---:B------:R-:W-:Y:S02]  /*a2c0*/  ISETP.GE.AND P5, PT, R38.reuse, R66, PT ;  /* 0x000000422600720c */ /* 0x040fe40003fa6270 */
[----:B------:R-:W-:-:S02]  /*a2d0*/  ISETP.GE.AND P4, PT, R38, R65, PT ;  /* 0x000000412600720c */ /* 0x000fc40003f86270 */
[C---:B------:R-:W-:Y:S02]  /*a2e0*/  ISETP.GE.AND P2, PT, R37.reuse, R66, PT ;  /* 0x000000422500720c */ /* 0x040fe40003f46270 */
[-C--:B------:R-:W-:Y:S01]  /*a2f0*/  ISETP.GE.AND P1, PT, R37, R65.reuse, PT ;  /* 0x000000412500720c */ /* 0x080fe20003f26270 */
[----:B------:R-:W-:Y:S01]  /*a300*/  VIADD R37, R122, 0xffffff20 ;  /* 0xffffff207a257836 */ /* 0x000fe20000000000 */
[----:B------:R-:W-:Y:S02]  /*a310*/  ISETP.GE.AND P0, PT, R41, R65, PT ;  /* 0x000000412900720c */ /* 0x000fe40003f06270 */
[----:B------:R-:W-:Y:S02]  /*a320*/  FSEL R28, R28, -INF , !P5 ;  /* 0xff8000001c1c7808 */ /* 0x000fe40006800000 */
[----:B------:R-:W-:Y:S02]  /*a330*/  FSEL R119, R30, -INF , !P4 ;  /* 0xff8000001e777808 */ /* 0x000fe40006000000 */
[----:B------:R-:W-:-:S02]  /*a340*/  FSEL R35, R35, -INF , !P0 ;  /* 0xff80000023237808 */ /* 0x000fc40004000000 */
[CC--:B------:R-:W-:Y:S02]  /*a350*/  ISETP.GE.AND P5, PT, R33.reuse, R66.reuse, PT ;  /* 0x000000422100720c */ /* 0x0c0fe40003fa6270 */
[-C--:B------:R-:W-:Y:S01]  /*a360*/  ISETP.GE.AND P4, PT, R33, R65.reuse, PT ;  /* 0x000000412100720c */ /* 0x080fe20003f86270 */
[C---:B------:R-:W-:Y:S01]  /*a370*/  VIADD R33, R122.reuse, 0xffffff28 ;  /* 0xffffff287a217836 */ /* 0x040fe20000000000 */
[----:B------:R-:W-:Y:S02]  /*a380*/  ISETP.GE.AND P0, PT, R37, R65, PT ;  /* 0x000000412500720c */ /* 0x000fe40003f06270 */
[----:B------:R-:W-:Y:S01]  /*a390*/  FSEL R30, R29, -INF , !P2 ;  /* 0xff8000001d1e7808 */ /* 0x000fe20005000000 */
[----:B------:R-:W-:Y:S01]  /*a3a0*/  VIADD R29, R122, 0xffffff29 ;  /* 0xffffff297a1d7836 */ /* 0x000fe20000000000 */
[----:B------:R-:W-:Y:S01]  /*a3b0*/  FSEL R31, R31, -INF , !P1 ;  /* 0xff8000001f1f7808 */ /* 0x000fe20004800000 */
[----:B-1----:R-:W-:Y:S01]  /*a3c0*/  HMMA.16816.F32 R84, R88, R96, R84 ;  /* 0x000000605854723c */ /* 0x002fe20000001854 */
[----:B------:R-:W-:Y:S01]  /*a3d0*/  FSEL R113, R26, -INF , !P0 ;  /* 0xff8000001a717808 */ /* 0x000fe20004000000 */
[----:B------:R-:W-:Y:S01]  /*a3e0*/  VIADD R26, R122, 0xffffff30 ;  /* 0xffffff307a1a7836 */ /* 0x000fe20000000000 */
[----:B------:R-:W-:-:S02]  /*a3f0*/  ISETP.GE.AND P3, PT, R37, R66, PT ;  /* 0x000000422500720c */ /* 0x000fc40003f66270 */
[-C--:B------:R-:W-:Y:S02]  /*a400*/  ISETP.GE.AND P1, PT, R33, R65.reuse, PT ;  /* 0x000000412100720c */ /* 0x080fe40003f26270 */
[----:B------:R-:W-:Y:S01]  /*a410*/  FSEL R112, R24, -INF , !P3 ;  /* 0xff80000018707808 */ /* 0x000fe20005800000 */
[----:B------:R-:W-:Y:S01]  /*a420*/  VIADD R24, R122, 0xffffff31 ;  /* 0xffffff317a187836 */ /* 0x000fe20000000000 */
[----:B------:R-:W-:Y:S01]  /*a430*/  FSEL R115, R27, -INF , !P4 ;  /* 0xff8000001b737808 */ /* 0x000fe20006000000 */
[----:B------:R-:W-:Y:S01]  /*a440*/  HMMA.16816.F32 R92, R88, R98, R92 ;  /* 0x00000062585c723c */ /* 0x000fe2000000185c */
        /* <DEDUP_REMOVED lines=12> */
[----:B------:R-:W-:Y:S02]  /*a510*/  ISETP.GE.AND P5, PT, R26, R66, PT ;  /* 0x000000421a00720c */ /* 0x000fe40003fa6270 */
[-C--:B------:R-:W-:Y:S02]  /*a520*/  ISETP.GE.AND P1, PT, R24, R65.reuse, PT ;  /* 0x000000411800720c */ /* 0x080fe40003f26270 */
[----:B------:R-:W-:Y:S02]  /*a530*/  ISETP.GE.AND P0, PT, R22, R65, PT ;  /* 0x000000411600720c */ /* 0x000fe40003f06270 */
[----:B------:R-:W-:Y:S02]  /*a540*/  FSEL R118, R21, -INF , !P3 ;  /* 0xff80000015767808 */ /* 0x000fe40005800000 */
[----:B------:R-:W-:Y:S01]  /*a550*/  FSEL R98, R16, -INF , !P5 ;  /* 0xff80000010627808 */ /* 0x000fe20006800000 */
[----:B------:R-:W-:Y:S01]  /*a560*/  VIADD R16, R122, 0xffffff41 ;  /* 0xffffff417a107836 */ /* 0x000fe20000000000 */
[----:B------:R-:W-:-:S02]  /*a570*/  FSEL R91, R19, -INF , !P1 ;  /* 0xff800000135b7808 */ /* 0x000fc40004800000 */
[----:B------:R-:W-:Y:S01]  /*a580*/  FSEL R97, R14, -INF , !P0 ;  /* 0xff8000000e617808 */ /* 0x000fe20004000000 */
[----:B------:R-:W-:Y:S01]  /*a590*/  VIADD R14, R122, 0xffffff48 ;  /* 0xffffff487a0e7836 */ /* 0x000fe20000000000 */
[-C--:B------:R-:W-:Y:S02]  /*a5a0*/  ISETP.GE.AND P2, PT, R24, R66.reuse, PT ;  /* 0x000000421800720c */ /* 0x080fe40003f46270 */
[-C--:B------:R-:W-:Y:S02]  /*a5b0*/  ISETP.GE.AND P3, PT, R22, R66.reuse, PT ;  /* 0x000000421600720c */ /* 0x080fe40003f66270 */
[----:B------:R-:W-:Y:S02]  /*a5c0*/  ISETP.GE.AND P5, PT, R20, R66, PT ;  /* 0x000000421400720c */ /* 0x000fe40003fa6270 */
[-C--:B------:R-:W-:Y:S02]  /*a5d0*/  ISETP.GE.AND P1, PT, R18, R65.reuse, PT ;  /* 0x000000411200720c */ /* 0x080fe40003f26270 */
[----:B------:R-:W-:Y:S01]  /*a5e0*/  ISETP.GE.AND P4, PT, R20, R65, PT ;  /* 0x000000411400720c */ /* 0x000fe20003f86270 */
[----:B------:R-:W-:Y:S01]  /*a5f0*/  VIADD R20, R64, 0xfffffffe ;  /* 0xfffffffe40147836 */ /* 0x000fe20000000000 */
[----:B------:R-:W-:-:S02]  /*a600*/  FSEL R106, R17, -INF , !P2 ;  /* 0xff800000116a7808 */ /* 0x000fc40005000000 */
[----:B------:R-:W-:Y:S01]  /*a610*/  FSEL R108, R12, -INF , !P3 ;  /* 0xff8000000c6c7808 */ /* 0x000fe20005800000 */
[----:B------:R-:W-:Y:S01]  /*a620*/  VIADD R12, R122, 0xffffff49 ;  /* 0xffffff497a0c7836 */ /* 0x000fe20000000000 */
[----:B------:R-:W-:Y:S02]  /*a630*/  FSEL R110, R13, -INF , !P5 ;  /* 0xff8000000d6e7808 */ /* 0x000fe40006800000 */
[----:B------:R-:W-:Y:S01]  /*a640*/  FSEL R89, R10, -INF , !P1 ;  /* 0xff8000000a597808 */ /* 0x000fe20004800000 */
[----:B------:R-:W-:Y:S01]  /*a650*/  VIADD R10, R122, 0xffffff50 ;  /* 0xffffff507a0a7836 */ /* 0x000fe20000000000 */
[-C--:B------:R-:W-:Y:S02]  /*a660*/  ISETP.GE.AND P2, PT, R18, R66.reuse, PT ;  /* 0x000000421200720c */ /* 0x080fe40003f46270 */
[C---:B------:R-:W-:Y:S02]  /*a670*/  ISETP.GE.AND P3, PT, R16.reuse, R66, PT ;  /* 0x000000421000720c */ /* 0x040fe40003f66270 */
[----:B------:R-:W-:-:S02]  /*a680*/  ISETP.GE.AND P0, PT, R16, R65, PT ;  /* 0x000000411000720c */ /* 0x000fc40003f06270 */
[----:B------:R-:W-:Y:S02]  /*a690*/  FSEL R99, R15, -INF , !P4 ;  /* 0xff8000000f637808 */ /* 0x000fe40006000000 */
[C---:B------:R-:W-:Y:S02]  /*a6a0*/  ISETP.GE.AND P5, PT, R14.reuse, R66, PT ;  /* 0x000000420e00720c */ /* 0x040fe40003fa6270 */
[----:B------:R-:W-:Y:S02]  /*a6b0*/  ISETP.GE.AND P4, PT, R14, R65, PT ;  /* 0x000000410e00720c */ /* 0x000fe40003f86270 */
[----:B------:R-:W-:Y:S01]  /*a6c0*/  FSEL R96, R8, -INF , !P2 ;  /* 0xff80000008607808 */ /* 0x000fe20005000000 */
[----:B------:R-:W-:Y:S01]  /*a6d0*/  VIADD R8, R122, 0xffffff51 ;  /* 0xffffff517a087836 */ /* 0x000fe20000000000 */
[----:B------:R-:W-:Y:S02]  /*a6e0*/  FSEL R88, R9, -INF , !P3 ;  /* 0xff80000009587808 */ /* 0x000fe40005800000 */
[----:B------:R-:W-:-:S02]  /*a6f0*/  FSEL R59, R11, -INF , !P0 ;  /* 0xff8000000b3b7808 */ /* 0x000fc40004000000 */
[----:B------:R-:W-:Y:S01]  /*a700*/  FSEL R58, R4, -INF , !P5 ;  /* 0xff800000043a7808 */ /* 0x000fe20006800000 */
[----:B------:R-:W-:Y:S01]  /*a710*/  VIADD R4, R122, 0xffffff59 ;  /* 0xffffff597a047836 */ /* 0x000fe20000000000 */
[CC--:B------:R-:W-:Y:S02]  /*a720*/  ISETP.GE.AND P3, PT, R10.reuse, R66.reuse, PT ;  /* 0x000000420a00720c */ /* 0x0c0fe40003f66270 */
[-C--:B------:R-:W-:Y:S02]  /*a730*/  ISETP.GE.AND P0, PT, R10, R65.reuse, PT ;  /* 0x000000410a00720c */ /* 0x080fe40003f06270 */
[----:B------:R-:W-:Y:S01]  /*a740*/  FSEL R63, R6, -INF , !P4 ;  /* 0xff800000063f7808 */ /* 0x000fe20006000000 */
[----:B------:R-:W-:Y:S01]  /*a750*/  VIADD R6, R122, 0xffffff58 ;  /* 0xffffff587a067836 */ /* 0x000fe20000000000 */
[C---:B------:R-:W-:Y:S02]  /*a760*/  ISETP.GE.AND P2, PT, R12.reuse, R66, PT ;  /* 0x000000420c00720c */ /* 0x040fe40003f46270 */
[----:B------:R-:W-:-:S02]  /*a770*/  ISETP.GE.AND P1, PT, R12, R65, PT ;  /* 0x000000410c00720c */ /* 0x000fc40003f26270 */
[----:B------:R-:W-:Y:S02]  /*a780*/  FSEL R52, R52, -INF , !P3 ;  /* 0xff80000034347808 */ /* 0x000fe40005800000 */
[----:B------:R-:W-:Y:S02]  /*a790*/  FSEL R57, R54, -INF , !P0 ;  /* 0xff80000036397808 */ /* 0x000fe40004000000 */
[-C--:B------:R-:W-:Y:S02]  /*a7a0*/  ISETP.GE.AND P5, PT, R8, R66.reuse, PT ;  /* 0x000000420800720c */ /* 0x080fe40003fa6270 */
[----:B------:R-:W-:Y:S01]  /*a7b0*/  FSEL R56, R5, -INF , !P2 ;  /* 0xff80000005387808 */ /* 0x000fe20005000000 */
[----:B------:R-:W-:Y:S01]  /*a7c0*/  VIADD R5, R122, 0xffffff60 ;  /* 0xffffff607a057836 */ /* 0x000fe20000000000 */
[----:B------:R-:W-:Y:S02]  /*a7d0*/  FSEL R67, R7, -INF , !P1 ;  /* 0xff80000007437808 */ /* 0x000fe40004800000 */
[----:B------:R-:W-:-:S02]  /*a7e0*/  ISETP.GE.AND P3, PT, R4, R66, PT ;  /* 0x000000420400720c */ /* 0x000fc40003f66270 */
[-C--:B------:R-:W-:Y:S01]  /*a7f0*/  ISETP.GE.AND P0, PT, R4, R65.reuse, PT ;  /* 0x000000410400720c */ /* 0x080fe20003f06270 */
[----:B------:R-:W-:Y:S01]  /*a800*/  VIADD R4, R122, 0xffffff61 ;  /* 0xffffff617a047836 */ /* 0x000fe20000000000 */
[C---:B------:R-:W-:Y:S02]  /*a810*/  ISETP.GE.AND P2, PT, R6.reuse, R66, PT ;  /* 0x000000420600720c */ /* 0x040fe40003f46270 */
[-C--:B------:R-:W-:Y:S02]  /*a820*/  ISETP.GE.AND P1, PT, R6, R65.reuse, PT ;  /* 0x000000410600720c */ /* 0x080fe40003f26270 */
[----:B------:R-:W-:Y:S02]  /*a830*/  ISETP.GE.AND P4, PT, R8, R65, PT ;  /* 0x000000410800720c */ /* 0x000fe40003f86270 */
        /* <DEDUP_REMOVED lines=21> */
[----:B------:R-:W-:Y:S02]  /*a990*/  ISETP.GE.AND P0, PT, R4, R66, PT ;  /* 0x000000420400720c */ /* 0x000fe40003f06270 */
[----:B------:R-:W-:Y:S02]  /*a9a0*/  FSEL R43, R102, -INF , !P3 ;  /* 0xff800000662b7808 */ /* 0x000fe40005800000 */
[----:B------:R-:W-:Y:S02]  /*a9b0*/  FSEL R42, R85, -INF , !P0 ;  /* 0xff800000552a7808 */ /* 0x000fe40004000000 */
[----:B------:R-:W-:-:S02]  /*a9c0*/  ISETP.GT.AND P0, PT, R20, R141, PT ;  /* 0x0000008d1400720c */ /* 0x000fc40003f04270 */
[-C--:B------:R-:W-:Y:S01]  /*a9d0*/  ISETP.GE.AND P3, PT, R4, R65.reuse, PT ;  /* 0x000000410400720c */ /* 0x080fe20003f66270 */
[C---:B------:R-:W-:Y:S01]  /*a9e0*/  VIADD R4, R122.reuse, 0xffffff78 ;  /* 0xffffff787a047836 */ /* 0x040fe20000000000 */
[----:B------:R-:W-:Y:S01]  /*a9f0*/  FSEL R104, R45, -INF , !P2 ;  /* 0xff8000002d687808 */ /* 0x000fe20005000000 */
[----:B------:R-:W-:Y:S01]  /*aa00*/  VIADD R122, R122, 0xffffff79 ;  /* 0xffffff797a7a7836 */ /* 0x000fe20000000000 */
[----:B------:R-:W-:Y:S02]  /*aa10*/  FSEL R47, R47, -INF , !P1 ;  /* 0xff8000002f2f7808 */ /* 0x000fe40004800000 */
[C---:B------:R-:W-:Y:S02]  /*aa20*/  ISETP.GE.AND P2, PT, R5.reuse, R66, PT ;  /* 0x000000420500720c */ /* 0x040fe40003f46270 */
[----:B------:R-:W-:Y:S02]  /*aa30*/  ISETP.GE.AND P1, PT, R5, R65, PT ;  /* 0x000000410500720c */ /* 0x000fe40003f26270 */
[----:B------:R-:W-:-:S02]  /*aa40*/  FSEL R44, R101, -INF , !P5 ;  /* 0xff800000652c7808 */ /* 0x000fc40006800000 */
[----:B------:R-:W-:Y:S02]  /*aa50*/  FSEL R41, R103, -INF , !P4 ;  /* 0xff80000067297808 */ /* 0x000fe40006000000 */
[----:B------:R-:W-:Y:S02]  /*aa60*/  FSEL R84, R84, -INF , !P2 ;  /* 0xff80000054547808 */ /* 0x000fe40005000000 */
[----:B------:R-:W-:Y:S02]  /*aa70*/  FSEL R37, R86, -INF , !P1 ;  /* 0xff80000056257808 */ /* 0x000fe40004800000 */
        /* <DEDUP_REMOVED lines=12> */
[----:B------:R-:W-:Y:S01]  /*ab40*/  IMAD.SHL.U32 R9, R64, 0x80, RZ ;  /* 0x0000008040097824 */ /* 0x000fe200078e00ff */
[----:B------:R-:W2:Y:S04]  /*ab50*/  LDCU.64 UR8, c[0x0][0x3a0] ;  /* 0x00007400ff0877ac */ /* 0x000ea80008000a00 */
        /* <DEDUP_REMOVED lines=11> */
[----:B------:R-:W-:Y:S01]  /*ac10*/  IMAD R7, R4, R6, RZ ;  /* 0x0000000604077224 */ /* 0x000fe200078e02ff */
[----:B------:R-:W-:-:S05]  /*ac20*/  MOV R4, RZ ;  /* 0x000000ff00047202 */ /* 0x000fca0000000f00 */
        /* <DEDUP_REMOVED lines=17> */
[----:B------:R-:W-:-:S11]  /*ad40*/  ISETP.GE.U32.AND P1, PT, R7, R6, PT ;  /* 0x000000060700720c */ /* 0x000fd60003f26070 */
[----:B------:R-:W-:Y:S02]  /*ad50*/  @P5 IADD3 R12, PT, PT, R12, 0x1, RZ ;  /* 0x000000010c0c5810 */ /* 0x000fe40007ffe0ff */
[----:B------:R-:W-:Y:S01]  /*ad60*/  @P1 VIADD R5, R5, 0x1 ;  /* 0x0000000105051836 */ /* 0x000fe20000000000 */
[----:B------:R-:W-:Y:S02]  /*ad70*/  ISETP.NE.AND P1, PT, R8, RZ, PT ;  /* 0x000000ff0800720c */ /* 0x000fe40003f25270 */
[----:B------:R-:W-:Y:S02]  /*ad80*/  @!P3 IMAD.MOV R12, RZ, RZ, -R12 ;  /* 0x000000ffff0cb224 */ /* 0x000fe400078e0a0c */
[----:B------:R-:W-:Y:S02]  /*ad90*/  MOV R4, R5 ;  /* 0x0000000500047202 */ /* 0x000fe40000000f00 */
[----:B------:R-:W-:Y:S02]  /*ada0*/  LOP3.LUT R5, RZ, R8, RZ, 0x33, !PT ;  /* 0x00000008ff057212 */ /* 0x000fe400078e33ff */
[----:B------:R-:W-:-:S02]  /*adb0*/  @!P0 IADD3 R4, PT, PT, -R4, RZ, RZ ;  /* 0x000000ff04048210 */ /* 0x000fc40007ffe1ff */
        /* <DEDUP_REMOVED lines=22> */
.L_x_4561:
[----:B------:R-:W-:Y:S01]  /*af20*/  UMOV UR8, URZ ;  /* 0x000000ff00087c82 */ /* 0x000fe20008000000 */
[----:B------:R-:W-:Y:S01]  /*af30*/  IMAD.SHL.U32 R60, R60, 0x80, RZ ;  /* 0x000000803c3c7824 */ /* 0x000fe200078e00ff */
[----:B------:R-:W-:-:S05]  /*af40*/  IADD3 R4, P0, PT, RZ, -UR8, RZ ;  /* 0x80000008ff047c10 */ /* 0x000fca000ff1e0ff */
[----:B------:R-:W-:-:S05]  /*af50*/  IMAD.X R60, RZ, RZ, ~R60, P0 ;  /* 0x000000ffff3c7224 */ /* 0x000fca00000e0e3c */
[----:B------:R-:W-:-:S04]  /*af60*/  SHF.R.S64 R5, R4, 0x1f, R60 ;  /* 0x0000001f04057819 */ /* 0x000fc8000000103c */
[----:B------:R-:W-:-:S04]  /*af70*/  IADD3 R144, P0, PT, R5, R144, RZ ;  /* 0x0000009005907210 */ /* 0x000fc80007f1e0ff */
[----:B------:R-:W-:-:S09]  /*af80*/  LEA.HI.X.SX32 R145, R60, R145, 0x1, P0 ;  /* 0x000000913c917211 */ /* 0x000fd200000f0eff */
.L_x_4562:
[C---:B------:R-:W-:Y:S01]  /*af90*/  IADD3 R6, P0, PT, R3.reuse, R144, RZ ;  /* 0x0000009003067210 */ /* 0x040fe20007f1e0ff */
[----:B------:R-:W-:Y:S01]  /*afa0*/  @!PT LDS RZ, [RZ] ;  /* 0x00000000fffff984 */ /* 0x000fe20000000800 */
[----:B------:R-:W-:Y:S01]  /*afb0*/  @!PT LDS RZ, [RZ] ;  /* 0x00000000fffff984 */ /* 0x000fe20000000800 */
[----:B------:R-:W-:Y:S01]  /*afc0*/  @!PT LDS RZ, [RZ] ;  /* 0x00000000fffff984 */ /* 0x000fe20000000800 */
[----:B------:R1:W-:Y:S03]  /*afd0*/  LDGSTS.E.BYPASS.LTC128B.128 [R105+0x1000], desc[UR6][R144.64] ;  /* 0x0100000090697fae */ /* 0x0003e6000b981a06 */
[----:B------:R-:W-:Y:S01]  /*afe0*/  IADD3 R4, P1, PT, R3, R6, RZ ;  /* 0x0000000603047210 */ /* 0x000fe20007f3e0ff */
[----:B------:R-:W-:-:S03]  /*aff0*/  IMAD.X R7, R62, 0x1, R145, P0 ;  /* 0x000000013e077824 */ /* 0x000fc600000e0691 */
[----:B------:R-:W-:Y:S01]  /*b000*/  IADD3 R8, P0, PT, R4, R3, RZ ;  /* 0x0000000304087210 */ /* 0x000fe20007f1e0ff */
[----:B------:R-:W-:Y:S01]  /*b010*/  IMAD.X R5, R62, 0x1, R7, P1 ;  /* 0x000000013e057824 */ /* 0x000fe200008e0607 */
[----:B------:R1:W-:Y:S03]  /*b020*/  LDGSTS.E.BYPASS.LTC128B.128 [R105+0x1800], desc[UR6][R6.64] ;  /* 0x0180000006697fae */ /* 0x0003e6000b981a06 */
[----:B------:R-:W-:Y:S01]  /*b030*/  IMAD.X R9, R5, 0x1, R62, P0 ;  /* 0x0000000105097824 */ /* 0x000fe200000e063e */
[----:B------:R1:W-:Y:S04]  /*b040*/  LDGSTS.E.BYPASS.LTC128B.128 [R105+0x2000], desc[UR6][R4.64] ;  /* 0x0200000004697fae */ /* 0x0003e8000b981a06 */
[----:B------:R1:W-:Y:S04]  /*b050*/  LDGSTS.E.BYPASS.LTC128B.128 [R105+0x2800], desc[UR6][R8.64] ;  /* 0x0280000008697fae */ /* 0x0003e8000b981a06 */
[----:B------:R-:W0:Y:S02]  /*b060*/  LDGDEPBAR ;  /* 0x00000000000079af */ /* 0x000e240000000000 */
.L_x_4560:
[----:B-1----:R-:W-:Y:S02]  /*b070*/  FMNMX3.FTZ R6, R0, R117, R125, !PT ;  /* 0x0000007500067276 */ /* 0x002fe4000781007d */
        /* <DEDUP_REMOVED lines=43> */
[----:B------:R-:W-:-:S04]  /*b330*/  FSEL R9, R3, RZ, P0 ;  /* 0x000000ff03097208 */ /* 0x000fc80000000000 */
[----:B------:R-:W-:Y:S01]  /*b340*/  FSEL R45, R45, RZ, P1 ;  /* 0x000000ff2d2d7208 */ /* 0x000fe20000800000 */
[----:B------:R-:W-:-:S04]  /*b350*/  FADD.FTZ R0, R0, -R9 ;  /* 0x8000000900007221 */ /* 0x000fc80000010000 */
[----:B------:R-:W-:Y:S01]  /*b360*/  FMUL.FTZ R94, R0, UR4 ;  /* 0x00000004005e7c20 */ /* 0x000fe20008410000 */
[--C-:B------:R-:W-:Y:S01]  /*b370*/  FFMA.FTZ R65, R36, UR4, -R45.reuse ;  /* 0x0000000424417c23 */ /* 0x100fe2000801082d */
[----:B------:R-:W-:Y:S01]  /*b380*/  IADD3 R0, PT, PT, R138, 0x3020, RZ ;  /* 0x000030208a007810 */ /* 0x000fe20007ffe0ff */
[--C-:B------:R-:W-:Y:S01]  /*b390*/  FFMA.FTZ R66, R40, UR4, -R45.reuse ;  /* 0x0000000428427c23 */ /* 0x100fe2000801082d */
[----:B------:R-:W-:Y:S01]  /*b3a0*/  FSEL R36, R4, RZ, P0 ;  /* 0x000000ff04247208 */ /* 0x000fe20000000000 */
[--C-:B------:R-:W-:Y:S01]  /*b3b0*/  FFMA.FTZ R122, R120, UR4, -R45.reuse ;  /* 0x00000004787a7c23 */ /* 0x100fe2000801082d */
[----:B------:R-:W-:Y:S01]  /*b3c0*/  @P6 IADD3 R0, PT, PT, R152, -0x20, RZ ;  /* 0xffffffe098006810 */ /* 0x000fe20007ffe0ff */
[----:B------:R-:W1:Y:S01]  /*b3d0*/  LDSM.16.MT88.4 R4, [R138+0x3000] ;  /* 0x003000008a04783b */ /* 0x000e620000004200 */
[----:B------:R-:W-:Y:S01]  /*b3e0*/  FFMA.FTZ R40, R124, UR4, -R45 ;  /* 0x000000047c287c23 */ /* 0x000fe2000801082d */
[--C-:B------:R-:W-:Y:S01]  /*b3f0*/  FFMA.FTZ R87, R117, UR4, -R36.reuse ;  /* 0x0000000475577c23 */ /* 0x100fe20008010824 */
[----:B------:R-:W-:Y:S01]  /*b400*/  FSEL R117, R21, RZ, P1 ;  /* 0x000000ff15757208 */ /* 0x000fe20000800000 */
[----:B------:R-:W2:Y:S01]  /*b410*/  LDSM.16.MT88.4 R8, [R0] ;  /* 0x000000000008783b */ /* 0x000ea20000004200 */
[--C-:B------:R-:W-:Y:S01]  /*b420*/  FFMA.FTZ R62, R125, UR4, -R36.reuse ;  /* 0x000000047d3e7c23 */ /* 0x100fe20008010824 */
[--C-:B------:R-:W-:Y:S01]  /*b430*/  FFMA.FTZ R61, R123, UR4, -R36.reuse ;  /* 0x000000047b3d7c23 */ /* 0x100fe20008010824 */
[--C-:B------:R-:W-:Y:S01]  /*b440*/  FFMA.FTZ R127, R127, UR4, -R36.reuse ;  /* 0x000000047f7f7c23 */ /* 0x100fe20008010824 */
[----:B------:R-:W-:Y:S01]  /*b450*/  FADD.FTZ R117, R2, -R117 ;  /* 0x8000007502757221 */ /* 0x000fe20000010000 */
[----:B------:R-:W-:Y:S01]  /*b460*/  MUFU.EX2 R122, R122 ;  /* 0x0000007a007a7308 */ /* 0x000fe20000000800 */
[--C-:B------:R-:W-:Y:S01]  /*b470*/  FFMA.FTZ R93, R32, UR4, -R45.reuse ;  /* 0x00000004205d7c23 */ /* 0x100fe2000801082d */
[--C-:B------:R-:W-:Y:S01]  /*b480*/  FFMA.FTZ R60, R34, UR4, -R45.reuse ;  /* 0x00000004223c7c23 */ /* 0x100fe2000801082d */
[----:B------:R-:W-:Y:S01]  /*b490*/  FMUL.FTZ R117, R117, UR4 ;  /* 0x0000000475757c20 */ /* 0x000fe20008410000 */
        /* <DEDUP_REMOVED lines=34> */
[----:B------:R-:W-:-:S02]  /*b6c0*/  ISETP.GT.AND P0, PT, R20, R141, PT ;  /* 0x0000008d1400720c */ /* 0x000fc40003f04270 */
[----:B------:R-:W4:Y:S01]  /*b6d0*/  MUFU.EX2 R62, R62 ;  /* 0x0000003e003e7308 */ /* 0x000f220000000800 */
[----:B-----5:R-:W-:-:S07]  /*b6e0*/  F2FP.F16.F32.PACK_AB R14, R40, R65 ;  /* 0x00000041280e723e */ /* 0x020fce00000000ff */
[----:B------:R-:W-:Y:S03]  /*b6f0*/  MUFU.EX2 R2, R127 ;  /* 0x0000007f00027308 */ /* 0x000fe60000000800 */
[----:B------:R-:W-:-:S05]  /*b700*/  @P0 IADD3 R64, PT, PT, R64, -0x3, RZ ;  /* 0xfffffffd40400810 */ /* 0x000fca0007ffe0ff */
[----:B------:R-:W5:Y:S01]  /*b710*/  MUFU.EX2 R117, R117 ;  /* 0x0000007500757308 */ /* 0x000f620000000800 */
[----:B----4-:R-:W-:-:S07]  /*b720*/  F2FP.F16.F32.PACK_AB R13, R62, R87 ;  /* 0x000000573e0d723e */ /* 0x010fce00000000ff */
[----:B------:R-:W4:Y:S08]  /*b730*/  MUFU.EX2 R94, R94 ;  /* 0x0000005e005e7308 */ /* 0x000f300000000800 */
[----:B------:R-:W1:Y:S01]  /*b740*/  MUFU.EX2 R61, R61 ;  /* 0x0000003d003d7308 */ /* 0x000e620000000800 */
[-C--:B-----5:R-:W-:Y:S01]  /*b750*/  FMUL.FTZ R16, R68, R117.reuse ;  /* 0x0000007544107220 */ /* 0x0a0fe20000410000 */
[-C--:B------:R-:W-:Y:S01]  /*b760*/  FMUL.FTZ R17, R69, R117.reuse ;  /* 0x0000007545117220 */ /* 0x080fe20000410000 */
[-C--:B------:R-:W-:Y:S01]  /*b770*/  FMUL.FTZ R24, R76, R117.reuse ;  /* 0x000000754c187220 */ /* 0x080fe20000410000 */
[-C--:B------:R-:W-:Y:S01]  /*b780*/  FMUL.FTZ R25, R77, R117.reuse ;  /* 0x000000754d197220 */ /* 0x080fe20000410000 */
[-C--:B------:R-:W-:Y:S01]  /*b790*/  FMUL.FTZ R72, R72, R117.reuse ;  /* 0x0000007548487220 */ /* 0x080fe20000410000 */
[-C--:B------:R-:W-:Y:S01]  /*b7a0*/  FMUL.FTZ R73, R73, R117.reuse ;  /* 0x0000007549497220 */ /* 0x080fe20000410000 */
[-C--:B------:R-:W-:Y:S01]  /*b7b0*/  FMUL.FTZ R80, R80, R117.reuse ;  /* 0x0000007550507220 */ /* 0x080fe20000410000 */
[-C--:B------:R-:W-:Y:S01]  /*b7c0*/  FMUL.FTZ R81, R81, R117.reuse ;  /* 0x0000007551517220 */ /* 0x080fe20000410000 */
        /* <DEDUP_REMOVED lines=8> */
[----:B-1----:R-:W-:Y:S01]  /*b850*/  F2FP.F16.F32.PACK_AB R15, R61, R2 ;  /* 0x000000023d0f723e */ /* 0x002fe200000000ff */
[----:B------:R-:W-:Y:S01]  /*b860*/  MUFU.EX2 R93, R93 ;  /* 0x0000005d005d7308 */ /* 0x000fe20000000800 */
[----:B------:R-:W-:Y:S01]  /*b870*/  FFMA.FTZ R117, R157, R117, R122 ;  /* 0x000000759d757223 */ /* 0x000fe2000001007a */
[----:B------:R-:W-:-:S03]  /*b880*/  FFMA.FTZ R157, R38, UR4, -R45 ;  /* 0x00000004269d7c23 */ /* 0x000fc6000801082d */
[----:B------:R-:W-:Y:S01]  /*b890*/  FADD.FTZ R66, R66, R117 ;  /* 0x0000007542427221 */ /* 0x000fe20000010000 */
[----:B------:R-:W-:Y:S02]  /*b8a0*/  HMMA.16816.F32 R16, R12, R4, R16 ;  /* 0x000000040c10723c */ /* 0x000fe40000001810 */
[----:B------:R-:W1:Y:S01]  /*b8b0*/  MUFU.EX2 R60, R60 ;  /* 0x0000003c003c7308 */ /* 0x000e620000000800 */
[----:B------:R-:W-:-:S04]  /*b8c0*/  FADD.FTZ R65, R65, R66 ;  /* 0x0000004241417221 */ /* 0x000fc80000010000 */
[----:B------:R-:W-:Y:S01]  /*b8d0*/  FADD.FTZ R40, R40, R65 ;  /* 0x0000004128287221 */ /* 0x000fe20000010000 */
[C---:B--2---:R-:W-:Y:S02]  /*b8e0*/  HMMA.16816.F32 R24, R12.reuse, R8, R24 ;  /* 0x000000080c18723c */ /* 0x044fe40000001818 */
[----:B------:R-:W-:Y:S06]  /*b8f0*/  MUFU.EX2 R85, R85 ;  /* 0x0000005500557308 */ /* 0x000fec0000000800 */
[----:B------:R-:W-:Y:S01]  /*b900*/  HMMA.16816.F32 R4, R12, R6, R72 ;  /* 0x000000060c04723c */ /* 0x000fe20000001848 */
[----:B------:R-:W-:Y:S01]  /*b910*/  LDSM.16.MT88.4 R72, [R138+0x3c00] ;  /* 0x003c00008a48783b */ /* 0x000fe20000004200 */
[----:B------:R-:W2:Y:S01]  /*b920*/  MUFU.EX2 R46, R46 ;  /* 0x0000002e002e7308 */ /* 0x000ea20000000800 */
[----:B-1----:R-:W-:Y:S01]  /*b930*/  F2FP.F16.F32.PACK_AB R28, R60, R93 ;  /* 0x0000005d3c1c723e */ /* 0x002fe200000000ff */
[----:B------:R-:W-:Y:S01]  /*b940*/  FADD.FTZ R93, R93, R40 ;  /* 0x000000285d5d7221 */ /* 0x000fe20000010000 */
[--C-:B------:R-:W-:Y:S01]  /*b950*/  FFMA.FTZ R40, R43, UR4, -R36.reuse ;  /* 0x000000042b287c23 */ /* 0x100fe20008010824 */
[----:B------:R-:W-:-:S02]  /*b960*/  FFMA.FTZ R43, R37, UR4, -R36 ;  /* 0x00000004252b7c23 */ /* 0x000fc40008010824 */
[----:B------:R-:W-:Y:S01]  /*b970*/  HMMA.16816.F32 R8, R12, R10, R80 ;  /* 0x0000000a0c08723c */ /* 0x000fe20000001850 */
[----:B------:R-:W1:Y:S01]  /*b980*/  LDSM.16.MT88.4 R12, [R0+0x400] ;  /* 0x00040000000c783b */ /* 0x000e620000004200 */
        /* <DEDUP_REMOVED lines=22> */
[----:B----4-:R-:W-:Y:S01]  /*baf0*/  F2FP.F16.F32.PACK_AB R28, R105, R120 ;  /* 0x00000078691c723e */ /* 0x010fe200000000ff */
[----:B------:R-:W-:Y:S01]  /*bb00*/  FADD.FTZ R120, R120, R85 ;  /* 0x0000005578787221 */ /* 0x000fe20000010000 */
[----:B---3--:R-:W-:-:S03]  /*bb10*/  F2FP.F16.F32.PACK_AB R30, R103, R112 ;  /* 0x00000070671e723e */ /* 0x008fc600000000ff */
[----:B------:R-:W-:Y:S02]  /*bb20*/  FADD.FTZ R105, R105, R120 ;  /* 0x0000007869697221 */ /* 0x000fe40000010000 */
[----:B------:R-:W-:Y:S08]  /*bb30*/  MUFU.EX2 R109, R109 ;  /* 0x0000006d006d7308 */ /* 0x000ff00000000800 */
[----:B------:R-:W3:Y:S01]  /*bb40*/  MUFU.EX2 R114, R114 ;  /* 0x0000007200727308 */ /* 0x000ee20000000800 */
[----:B-----5:R-:W-:-:S07]  /*bb50*/  F2FP.F16.F32.PACK_AB R29, R116, R113 ;  /* 0x00000071741d723e */ /* 0x020fce00000000ff */
[----:B------:R-:W-:Y:S08]  /*bb60*/  MUFU.EX2 R115, R115 ;  /* 0x0000007300737308 */ /* 0x000ff00000000800 */
[----:B------:R-:W-:Y:S01]  /*bb70*/  MUFU.EX2 R88, R88 ;  /* 0x0000005800587308 */ /* 0x000fe20000000800 */
[----:B---3--:R-:W-:-:S07]  /*bb80*/  F2FP.F16.F32.PACK_AB R31, R114, R109 ;  /* 0x0000006d721f723e */ /* 0x008fce00000000ff */
[C---:B--2---:R-:W-:Y:S01]  /*bb90*/  HMMA.16816.F32 R4, R28.reuse, R34, R4 ;  /* 0x000000221c04723c */ /* 0x044fe20000001804 */
[--C-:B------:R-:W-:Y:S01]  /*bba0*/  FFMA.FTZ R35, R98, UR4, -R45.reuse ;  /* 0x0000000462237c23 */ /* 0x100fe2000801082d */
[--C-:B------:R-:W-:Y:S01]  /*bbb0*/  FFMA.FTZ R34, R106, UR4, -R45.reuse ;  /* 0x000000046a227c23 */ /* 0x100fe2000801082d */
[--C-:B------:R-:W-:Y:S01]  /*bbc0*/  FFMA.FTZ R106, R91, UR4, -R36.reuse ;  /* 0x000000045b6a7c23 */ /* 0x100fe20008010824 */
[--C-:B------:R-:W-:Y:S01]  /*bbd0*/  FFMA.FTZ R98, R97, UR4, -R36.reuse ;  /* 0x0000000461627c23 */ /* 0x100fe20008010824 */
[--C-:B------:R-:W-:Y:S01]  /*bbe0*/  FFMA.FTZ R97, R48, UR4, -R45.reuse ;  /* 0x0000000430617c23 */ /* 0x100fe2000801082d */
[----:B------:R-:W-:Y:S01]  /*bbf0*/  FFMA.FTZ R48, R89, UR4, -R36 ;  /* 0x0000000459307c23 */ /* 0x000fe20008010824 */
[----:B------:R-:W-:Y:S01]  /*bc00*/  MUFU.EX2 R35, R35 ;  /* 0x0000002300237308 */ /* 0x000fe20000000800 */
[----:B------:R-:W-:Y:S01]  /*bc10*/  HMMA.16816.F32 R16, R28, R32, R16 ;  /* 0x000000201c10723c */ /* 0x000fe20000001810 */
[--C-:B------:R-:W-:Y:S01]  /*bc20*/  FFMA.FTZ R33, R108, UR4, -R45.reuse ;  /* 0x000000046c217c23 */ /* 0x100fe2000801082d */
[--C-:B------:R-:W-:Y:S01]  /*bc30*/  FFMA.FTZ R32, R110, UR4, -R45.reuse ;  /* 0x000000046e207c23 */ /* 0x100fe2000801082d */
[----:B------:R-:W-:-:S04]  /*bc40*/  FFMA.FTZ R91, R90, UR4, -R45 ;  /* 0x000000045a5b7c23 */ /* 0x000fc8000801082d */
[----:B------:R-:W2:Y:S01]  /*bc50*/  MUFU.EX2 R34, R34 ;  /* 0x0000002200227308 */ /* 0x000ea20000000800 */
[C---:B-1----:R-:W-:Y:S07]  /*bc60*/  HMMA.16816.F32 R24, R28.reuse, R12, R24 ;  /* 0x0000000c1c18723c */ /* 0x042fee0000001818 */
[----:B------:R-:W-:Y:S01]  /*bc70*/  MUFU.EX2 R33, R33 ;  /* 0x0000002100217308 */ /* 0x000fe20000000800 */
[----:B------:R-:W-:Y:S01]  /*bc80*/  HMMA.16816.F32 R8, R28, R14, R8 ;  /* 0x0000000e1c08723c */ /* 0x000fe20000001808 */
[--C-:B------:R-:W-:Y:S01]  /*bc90*/  FFMA.FTZ R31, R99, UR4, -R36.reuse ;  /* 0x00000004631f7c23 */ /* 0x100fe20008010824 */
[----:B------:R-:W-:Y:S01]  /*bca0*/  LDSM.16.MT88.4 R12, [R138+0x4000] ;  /* 0x004000008a0c783b */ /* 0x000fe20000004200 */
[--C-:B------:R-:W-:Y:S01]  /*bcb0*/  FFMA.FTZ R30, R50, UR4, -R45.reuse ;  /* 0x00000004321e7c23 */ /* 0x100fe2000801082d */
[--C-:B------:R-:W-:Y:S01]  /*bcc0*/  FFMA.FTZ R99, R96, UR4, -R45.reuse ;  /* 0x0000000460637c23 */ /* 0x100fe2000801082d */
[----:B------:R-:W-:Y:S01]  /*bcd0*/  FFMA.FTZ R50, R67, UR4, -R36 ;  /* 0x0000000443327c23 */ /* 0x000fe20008010824 */
[--C-:B------:R-:W-:Y:S01]  /*bce0*/  FFMA.FTZ R28, R104, UR4, -R45.reuse ;  /* 0x00000004681c7c23 */ /* 0x100fe2000801082d */
[----:B------:R-:W1:Y:S01]  /*bcf0*/  MUFU.EX2 R32, R32 ;  /* 0x0000002000207308 */ /* 0x000e620000000800 */
[----:B--2---:R-:W-:Y:S01]  /*bd00*/  F2FP.F16.F32.PACK_AB R80, R34, R35 ;  /* 0x000000232250723e */ /* 0x004fe200000000ff */
[----:B------:R-:W-:-:S06]  /*bd10*/  FFMA.FTZ R29, R100, UR4, -R45 ;  /* 0x00000004641d7c23 */ /* 0x000fcc000801082d */
[----:B------:R-:W2:Y:S08]  /*bd20*/  MUFU.EX2 R106, R106 ;  /* 0x0000006a006a7308 */ /* 0x000eb00000000800 */
[----:B------:R-:W-:Y:S01]  /*bd30*/  MUFU.EX2 R98, R98 ;  /* 0x0000006200627308 */ /* 0x000fe20000000800 */
[----:B-1----:R-:W-:-:S07]  /*bd40*/  F2FP.F16.F32.PACK_AB R82, R32, R33 ;  /* 0x000000212052723e */ /* 0x002fce00000000ff */
[----:B------:R-:W1:Y:S01]  /*bd50*/  MUFU.EX2 R31, R31 ;  /* 0x0000001f001f7308 */ /* 0x000e620000000800 */
[----:B--2---:R-:W-:-:S07]  /*bd60*/  F2FP.F16.F32.PACK_AB R81, R106, R115 ;  /* 0x000000736a51723e */ /* 0x004fce00000000ff */
[----:B------:R-:W2:Y:S08]  /*bd70*/  MUFU.EX2 R99, R99 ;  /* 0x0000006300637308 */ /* 0x000eb00000000800 */
[----:B------:R-:W-:Y:S01]  /*bd80*/  MUFU.EX2 R58, R58 ;  /* 0x0000003a003a7308 */ /* 0x000fe20000000800 */
[----:B-1----:R-:W-:-:S07]  /*bd90*/  F2FP.F16.F32.PACK_AB R83, R31, R98 ;  /* 0x000000621f53723e */ /* 0x002fce00000000ff */
[C---:B------:R-:W-:Y:S01]  /*bda0*/  HMMA.16816.F32 R16, R80.reuse, R72, R16 ;  /* 0x000000485010723c */ /* 0x040fe20000001810 */
[----:B------:R-:W-:Y:S07]  /*bdb0*/  MUFU.EX2 R107, R107 ;  /* 0x0000006b006b7308 */ /* 0x000fee0000000800 */
[C---:B------:R-:W-:Y:S01]  /*bdc0*/  HMMA.16816.F32 R72, R80.reuse, R74, R4 ;  /* 0x0000004a5048723c */ /* 0x040fe20000001804 */
[----:B------:R-:W1:Y:S01]  /*bdd0*/  LDSM.16.MT88.4 R4, [R0+0xc00] ;  /* 0x000c00000004783b */ /* 0x000e620000004200 */
[----:B------:R-:W-:Y:S08]  /*bde0*/  MUFU.EX2 R48, R48 ;  /* 0x0000003000307308 */ /* 0x000ff00000000800 */
[----:B------:R-:W3:Y:S08]  /*bdf0*/  MUFU.EX2 R59, R59 ;  /* 0x0000003b003b7308 */ /* 0x000ef00000000800 */
[----:B------:R-:W-:Y:S08]  /*be00*/  MUFU.EX2 R50, R50 ;  /* 0x0000003200327308 */ /* 0x000ff00000000800 */
[----:B------:R-:W-:Y:S08]  /*be10*/  MUFU.EX2 R111, R111 ;  /* 0x0000006f006f7308 */ /* 0x000ff00000000800 */
[----:B------:R-:W-:Y:S01]  /*be20*/  MUFU.EX2 R52, R52 ;  /* 0x0000003400347308 */ /* 0x000fe20000000800 */
[C---:B-1----:R-:W-:Y:S01]  /*be30*/  HMMA.16816.F32 R76, R80.reuse, R4, R24 ;  /* 0x00000004504c723c */ /* 0x042fe20000001818 */
[--C-:B------:R-:W-:Y:S01]  /*be40*/  FFMA.FTZ R27, R63, UR4, -R36.reuse ;  /* 0x000000043f1b7c23 */ /* 0x100fe20008010824 */
[----:B--2---:R-:W-:Y:S01]  /*be50*/  F2FP.F16.F32.PACK_AB R4, R88, R99 ;  /* 0x000000635804723e */ /* 0x004fe200000000ff */
[----:B------:R-:W-:Y:S01]  /*be60*/  FFMA.FTZ R24, R44, UR4, -R45 ;  /* 0x000000042c187c23 */ /* 0x000fe2000801082d */
[----:B---3--:R-:W-:Y:S01]  /*be70*/  F2FP.F16.F32.PACK_AB R5, R59, R48 ;  /* 0x000000303b05723e */ /* 0x008fe200000000ff */
[----:B------:R-:W-:Y:S01]  /*be80*/  FFMA.FTZ R63, R158, R94, R87 ;  /* 0x0000005e9e3f7223 */ /* 0x000fe20000010057 */
[--C-:B------:R-:W-:Y:S01]  /*be90*/  FFMA.FTZ R44, R57, UR4, -R36.reuse ;  /* 0x00000004392c7c23 */ /* 0x100fe20008010824 */
[----:B------:R-:W1:Y:S01]  /*bea0*/  MUFU.EX2 R27, R27 ;  /* 0x0000001b001b7308 */ /* 0x000e620000000800 */
[----:B------:R-:W-:Y:S01]  /*beb0*/  HMMA.16816.F32 R80, R80, R6, R8 ;  /* 0x000000065050723c */ /* 0x000fe20000001808 */
[----:B------:R-:W2:Y:S01]  /*bec0*/  LDSM.16.MT88.4 R8, [R0+0x1000] ;  /* 0x001000000008783b */ /* 0x000ea20000004200 */
[----:B------:R-:W-:Y:S01]  /*bed0*/  F2FP.F16.F32.PACK_AB R6, R107, R58 ;  /* 0x0000003a6b06723e */ /* 0x000fe200000000ff */
[----:B------:R-:W-:Y:S01]  /*bee0*/  FADD.FTZ R63, R62, R63 ;  /* 0x0000003f3e3f7221 */ /* 0x000fe20000010000 */
[--C-:B------:R-:W-:Y:S01]  /*bef0*/  FFMA.FTZ R26, R84, UR4, -R45.reuse ;  /* 0x00000004541a7c23 */ /* 0x100fe2000801082d */
[--C-:B------:R-:W-:Y:S01]  /*bf00*/  FFMA.FTZ R25, R42, UR4, -R45.reuse ;  /* 0x000000042a197c23 */ /* 0x100fe2000801082d */
[----:B------:R-:W-:Y:S01]  /*bf10*/  FFMA.FTZ R42, R92, UR4, -R45 ;  /* 0x000000045c2a7c23 */ /* 0x000fe2000801082d */
[----:B------:R-:W-:Y:S01]  /*bf20*/  MUFU.EX2 R97, R97 ;  /* 0x0000006100617308 */ /* 0x000fe20000000800 */
[----:B------:R-:W-:Y:S01]  /*bf30*/  FFMA.FTZ R158, R22, UR4, -R36 ;  /* 0x00000004169e7c23 */ /* 0x000fe20008010824 */
[----:B------:R-:W-:-:S06]  /*bf40*/  MOV R84, R20 ;  /* 0x0000001400547202 */ /* 0x000fcc0000000f00 */
[----:B------:R-:W-:Y:S01]  /*bf50*/  MUFU.EX2 R30, R30 ;  /* 0x0000001e001e7308 */ /* 0x000fe20000000800 */
[----:B-1----:R-:W-:-:S07]  /*bf60*/  F2FP.F16.F32.PACK_AB R7, R50, R27 ;  /* 0x0000001b3207723e */ /* 0x002fce00000000ff */
[C---:B------:R-:W-:Y:S01]  /*bf70*/  HMMA.16816.F32 R68, R4.reuse, R12, R16 ;  /* 0x0000000c0444723c */ /* 0x040fe20000001810 */
[----:B------:R-:W1:Y:S01]  /*bf80*/  LDSM.16.MT88.4 R16, [R138+0x4400] ;  /* 0x004400008a10783b */ /* 0x000e620000004200 */
[----:B------:R-:W-:Y:S06]  /*bf90*/  MUFU.EX2 R44, R44 ;  /* 0x0000002c002c7308 */ /* 0x000fec0000000800 */
[C---:B------:R-:W-:Y:S01]  /*bfa0*/  HMMA.16816.F32 R72, R4.reuse, R14, R72 ;  /* 0x0000000e0448723c */ /* 0x040fe20000001848 */
[----:B------:R-:W3:Y:S01]  /*bfb0*/  LDSM.16.MT88.4 R12, [R0+0x1400] ;  /* 0x00140000000c783b */ /* 0x000ee20000004200 */
[----:B------:R-:W4:Y:S08]  /*bfc0*/  MUFU.EX2 R55, R55 ;  /* 0x0000003700377308 */ /* 0x000f300000000800 */
[----:B------:R-:W-:Y:S01]  /*bfd0*/  MUFU.EX2 R53, R53 ;  /* 0x0000003500357308 */ /* 0x000fe20000000800 */
[----:B--2---:R-:W-:Y:S01]  /*bfe0*/  HMMA.16816.F32 R76, R4, R8, R76 ;  /* 0x00000008044c723c */ /* 0x004fe2000000184c */
[----:B------:R-:W-:Y:S01]  /*bff0*/  FADD.FTZ R8, R2, R63 ;  /* 0x0000003f02087221 */ /* 0x000fe20000010000 */
[----:B------:R-:W-:-:S03]  /*c000*/  FFMA.FTZ R2, R49, UR4, -R36 ;  /* 0x0000000431027c23 */ /* 0x000fc60008010824 */
[----:B------:R-:W-:Y:S02]  /*c010*/  FADD.FTZ R8, R61, R8 ;  /* 0x000000083d087221 */ /* 0x000fe40000010000 */
[----:B------:R-:W2:Y:S01]  /*c020*/  MUFU.EX2 R54, R54 ;  /* 0x0000003600367308 */ /* 0x000ea20000000800 */
[----:B------:R-:W-:Y:S01]  /*c030*/  HMMA.16816.F32 R80, R4, R10, R80 ;  /* 0x0000000a0450723c */ /* 0x000fe20000001850 */
[----:B------:R-:W-:Y:S01]  /*c040*/  FADD.FTZ R95, R95, R8 ;  /* 0x000000085f5f7221 */ /* 0x000fe20000010000 */
[----:B------:R-:W-:Y:S01]  /*c050*/  F2FP.F16.F32.PACK_AB R4, R52, R111 ;  /* 0x0000006f3404723e */ /* 0x000fe200000000ff */
[----:B------:R-:W-:Y:S01]  /*c060*/  LDSM.16.MT88.4 R8, [R138+0x4800] ;  /* 0x004800008a08783b */ /* 0x000fe20000004200 */
[----:B----4-:R-:W-:Y:S01]  /*c070*/  F2FP.F16.F32.PACK_AB R5, R55, R44 ;  /* 0x0000002c3705723e */ /* 0x010fe200000000ff */
[----:B------:R-:W-:Y:S01]  /*c080*/  FADD.FTZ R102, R102, R95 ;  /* 0x0000005f66667221 */ /* 0x000fe20000010000 */
[----:B------:R-:W-:Y:S01]  /*c090*/  F2FP.F16.F32.PACK_AB R6, R30, R97 ;  /* 0x000000611e06723e */ /* 0x000fe200000000ff */
[----:B------:R-:W-:Y:S02]  /*c0a0*/  MUFU.EX2 R91, R91 ;  /* 0x0000005b005b7308 */ /* 0x000fe40000000800 */
[----:B------:R-:W-:-:S04]  /*c0b0*/  FADD.FTZ R101, R101, R102 ;  /* 0x0000006665657221 */ /* 0x000fc80000010000 */
[----:B------:R-:W-:Y:S02]  /*c0c0*/  FADD.FTZ R86, R86, R101 ;  /* 0x0000006556567221 */ /* 0x000fe40000010000 */
[----:B------:R-:W4:Y:S01]  /*c0d0*/  MUFU.EX2 R28, R28 ;  /* 0x0000001c001c7308 */ /* 0x000f220000000800 */
[----:B--2---:R-:W-:Y:S01]  /*c0e0*/  F2FP.F16.F32.PACK_AB R7, R54, R53 ;  /* 0x000000353607723e */ /* 0x004fe200000000ff */
[----:B------:R-:W-:-:S04]  /*c0f0*/  FADD.FTZ R113, R113, R86 ;  /* 0x0000005671717221 */ /* 0x000fc80000010000 */
[----:B------:R-:W-:Y:S02]  /*c100*/  FADD.FTZ R116, R116, R113 ;  /* 0x0000007174747221 */ /* 0x000fe40000010000 */
[----:B-1----:R-:W-:Y:S01]  /*c110*/  HMMA.16816.F32 R68, R4, R16, R68 ;  /* 0x000000100444723c */ /* 0x002fe20000001844 */
[----:B------:R-:W-:Y:S01]  /*c120*/  MUFU.EX2 R29, R29 ;  /* 0x0000001d001d7308 */ /* 0x000fe20000000800 */
[----:B------:R-:W-:-:S04]  /*c130*/  FADD.FTZ R109, R109, R116 ;  /* 0x000000746d6d7221 */ /* 0x000fc80000010000 */
[----:B------:R-:W-:Y:S02]  /*c140*/  FADD.FTZ R114, R114, R109 ;  /* 0x0000006d72727221 */ /* 0x000fe40000010000 */
[----:B------:R-:W-:Y:S01]  /*c150*/  HMMA.16816.F32 R72, R4, R18, R72 ;  /* 0x000000120448723c */ /* 0x000fe20000001848 */
[----:B------:R-:W1:Y:S01]  /*c160*/  LDSM.16.MT88.4 R16, [R0+0x1800] ;  /* 0x001800000010783b */ /* 0x000e620000004200 */
[----:B------:R-:W2:Y:S01]  /*c170*/  MUFU.EX2 R24, R24 ;  /* 0x0000001800187308 */ /* 0x000ea20000000800 */
        /* <DEDUP_REMOVED lines=13> */
[----:B------:R-:W-:Y:S01]  /*c250*/  FADD.FTZ R38, R34, R13 ;  /* 0x0000000d22267221 */ /* 0x000fe20000010000 */
[----:B--2---:R-:W-:Y:S01]  /*c260*/  F2FP.F16.F32.PACK_AB R6, R24, R29 ;  /* 0x0000001d1806723e */ /* 0x004fe200000000ff */
[----:B------:R-:W2:Y:S01]  /*c270*/  LDSM.16.MT88.4 R12, [R138+0x4c00] ;  /* 0x004c00008a0c783b */ /* 0x000ea20000004200 */
[----:B------:R-:W-:Y:S01]  /*c280*/  FADD.FTZ R48, R59, R48 ;  /* 0x000000303b307221 */ /* 0x000fe20000010000 */
        /* <DEDUP_REMOVED lines=37> */
[----:B-1----:R-:W-:Y:S01]  /*c4e0*/  F2FP.F16.F32.PACK_AB R5, R34, R35 ;  /* 0x000000232205723e */ /* 0x002fe200000000ff */
[----:B------:R-:W-:Y:S01]  /*c4f0*/  FADD.FTZ R26, R26, R29 ;  /* 0x0000001d1a1a7221 */ /* 0x000fe20000010000 */
[----:B------:R-:W-:Y:S01]  /*c500*/  FADD.FTZ R47, R47, R2 ;  /* 0x000000022f2f7221 */ /* 0x000fe20000010000 */
[----:B------:R-:W-:-:S02]  /*c510*/  MOV R2, R21 ;  /* 0x0000001500027202 */ /* 0x000fc40000000f00 */
[----:B------:R-:W-:Y:S01]  /*c520*/  FADD.FTZ R25, R25, R26 ;  /* 0x0000001a19197221 */ /* 0x000fe20000010000 */
[----:B------:R-:W-:Y:S01]  /*c530*/  FADD.FTZ R40, R40, R47 ;  /* 0x0000002f28287221 */ /* 0x000fe20000010000 */
[----:B------:R-:W-:Y:S01]  /*c540*/  MUFU.EX2 R23, R23 ;  /* 0x0000001700177308 */ /* 0x000fe20000000800 */
[----:B------:R-:W-:Y:S02]  /*c550*/  @P0 MOV R2, R21 ;  /* 0x0000001500020202 */ /* 0x000fe40000000f00 */
[----:B------:R-:W-:Y:S01]  /*c560*/  FADD.FTZ R40, R41, R40 ;  /* 0x0000002829287221 */ /* 0x000fe20000010000 */
[----:B----4-:R-:W-:-:S03]  /*c570*/  MOV R0, R3 ;  /* 0x0000000300007202 */ /* 0x010fc60000000f00 */
[----:B------:R-:W-:Y:S01]  /*c580*/  FADD.FTZ R35, R35, R40 ;  /* 0x0000002823237221 */ /* 0x000fe20000010000 */
[----:B------:R-:W1:Y:S01]  /*c590*/  MUFU.EX2 R158, R158 ;  /* 0x0000009e009e7308 */ /* 0x000e620000000800 */
[C---:B---3--:R-:W-:Y:S01]  /*c5a0*/  F2FP.F16.F32.PACK_AB R6, R157.reuse, R42 ;  /* 0x0000002a9d06723e */ /* 0x048fe200000000ff */
[----:B------:R-:W-:Y:S01]  /*c5b0*/  FADD.FTZ R42, R42, R25 ;  /* 0x000000192a2a7221 */ /* 0x000fe20000010000 */
[----:B------:R-:W-:Y:S01]  /*c5c0*/  FADD.FTZ R34, R34, R35 ;  /* 0x0000002322227221 */ /* 0x000fe20000010000 */
[----:B------:R-:W-:Y:S02]  /*c5d0*/  @P0 MOV R0, R3 ;  /* 0x0000000300000202 */ /* 0x000fe40000000f00 */
[----:B------:R-:W-:Y:S01]  /*c5e0*/  FADD.FTZ R157, R157, R42 ;  /* 0x0000002a9d9d7221 */ /* 0x000fe20000010000 */
[----:B-1----:R-:W-:Y:S01]  /*c5f0*/  F2FP.F16.F32.PACK_AB R7, R158, R23 ;  /* 0x000000179e07723e */ /* 0x002fe200000000ff */
[----:B------:R-:W-:-:S04]  /*c600*/  FADD.FTZ R23, R23, R34 ;  /* 0x0000002217177221 */ /* 0x000fc80000010000 */
[----:B------:R-:W-:Y:S02]  /*c610*/  FADD.FTZ R158, R158, R23 ;  /* 0x000000179e9e7221 */ /* 0x000fe40000010000 */
[C---:B--2---:R-:W-:Y:S08]  /*c620*/  HMMA.16816.F32 R68, R4.reuse, R12, R68 ;  /* 0x0000000c0444723c */ /* 0x044ff00000001844 */
[C---:B------:R-:W-:Y:S08]  /*c630*/  HMMA.16816.F32 R72, R4.reuse, R14, R72 ;  /* 0x0000000e0448723c */ /* 0x040ff00000001848 */
[C---:B-----5:R-:W-:Y:S08]  /*c640*/  HMMA.16816.F32 R76, R4.reuse, R8, R76 ;  /* 0x00000008044c723c */ /* 0x060ff0000000184c */
[----:B------:R-:W-:Y:S01]  /*c650*/  HMMA.16816.F32 R80, R4, R10, R80 ;  /* 0x0000000a0450723c */ /* 0x000fe20000001850 */
[----:B------:R-:W-:-:S04]  /*c660*/  NOP ;  /* 0x0000000000007918 */ /* 0x000fc80000000000 */
[----:B------:R-:W-:-:S15]  /*c670*/  @P0 BRA `(.L_x_4563) ;  /* 0x0000000000040947 */ /* 0x000fde0003800000 */
.L_x_4557:
[----:B------:R-:W-:-:S07]  /*c680*/  IADD3 R64, PT, PT, R84, -0x1, RZ ;  /* 0xffffffff54407810 */ /* 0x000fce0007ffe0ff */
.L_x_4563:
        /* <DEDUP_REMOVED lines=17> */
.L_x_4568:
[----:B------:R-:W-:Y:S01]  /*c7a0*/  @!P1 IADD3 R5, P0, PT, RZ, -R154, RZ ;  /* 0x8000009aff059210 */ /* 0x000fe20007f1e0ff */
[----:B------:R-:W1:Y:S01]  /*c7b0*/  S2R R137, SR_TID.X ;  /* 0x0000000000897919 */ /* 0x000e620000002100 */
[----:B------:R-:W-:Y:S01]  /*c7c0*/  MOV R2, R146 ;  /* 0x0000009200027202 */ /* 0x000fe20000000f00 */
[----:B------:R-:W5:Y:S01]  /*c7d0*/  @!P1 LDC R86, c[0x0][0x3c0] ;  /* 0x0000f000ff569b82 */ /* 0x000f620000000800 */
[----:B------:R-:W-:Y:S07]  /*c7e0*/  DEPBAR.LE SB0, 0x0 ;  /* 0x000080000000791a */ /* 0x000fee0000000000 */
[----:B------:R-:W-:Y:S01]  /*c7f0*/  BAR.SYNC.DEFER_BLOCKING 0x0 ;  /* 0x0000000000007b1d */ /* 0x000fe20000010000 */
[----:B------:R-:W-:Y:S01]  /*c800*/  IMAD.MOV.U32 R0, RZ, RZ, R147 ;  /* 0x000000ffff007224 */ /* 0x000fe200078e0093 */
[----:B-1----:R-:W-:Y:S06]  /*c810*/  SHF.L.U32 R150, R137, 0x3, RZ ;  /* 0x0000000389967819 */ /* 0x002fec00000006ff */
[----:B------:R-:W1:Y:S01]  /*c820*/  LDC R159, c[0x0][0x3c4] ;  /* 0x0000f100ff9f7b82 */ /* 0x000e620000000800 */
[----:B-----5:R-:W-:Y:S04]  /*c830*/  @!P1 IMAD.SHL.U32 R4, R86, 0x80, RZ ;  /* 0x0000008056049824 */ /* 0x020fe800078e00ff */
        /* <DEDUP_REMOVED lines=66> */
.L_x_4565:
[C---:B------:R-:W-:Y:S01]  /*cc60*/  LOP3.LUT R151, R137.reuse, 0x18, RZ, 0xc0, !PT ;  /* 0x0000001889977812 */ /* 0x040fe200078ec0ff */
[----:B------:R-:W-:Y:S01]  /*cc70*/  IMAD.SHL.U32 R161, R86, 0x40, RZ ;  /* 0x0000004056a17824 */ /* 0x000fe200078e00ff */
[C---:B------:R-:W-:Y:S01]  /*cc80*/  LOP3.LUT R160, R150.reuse, 0xd8, RZ, 0xc0, !PT ;  /* 0x000000d896a07812 */ /* 0x040fe200078ec0ff */
[C---:B------:R-:W-:Y:S01]  /*cc90*/  IMAD.SHL.U32 R140, R137.reuse, 0x10, RZ ;  /* 0x00000010898c7824 */ /* 0x040fe200078e00ff */
[----:B------:R-:W-:Y:S01]  /*cca0*/  LOP3.LUT R163, R150, 0x1f20, RZ, 0xc0, !PT ;  /* 0x00001f2096a37812 */ /* 0x000fe200078ec0ff */
[C---:B------:R-:W-:Y:S01]  /*ccb0*/  IMAD.SHL.U32 R2, R137.reuse, 0x20, RZ ;  /* 0x0000002089027824 */ /* 0x040fe200078e00ff */
[----:B------:R-:W-:Y:S01]  /*ccc0*/  LOP3.LUT R160, R160, R151, RZ, 0x3c, !PT ;  /* 0x00000097a0a07212 */ /* 0x000fe200078e3cff */
[----:B------:R-:W-:Y:S01]  /*ccd0*/  IMAD.SHL.U32 R136, R137, 0x4, RZ ;  /* 0x0000000489887824 */ /* 0x000fe200078e00ff */
[----:B------:R-:W-:Y:S01]  /*cce0*/  IADD3 R162, P0, PT, R161, R146, RZ ;  /* 0x00000092a1a27210 */ /* 0x000fe20007f1e0ff */
[----:B------:R-:W-:Y:S01]  /*ccf0*/  IMAD.MOV.U32 R84, RZ, RZ, 0x20 ;  /* 0x00000020ff547424 */ /* 0x000fe200078e00ff */
[----:B------:R-:W-:Y:S01]  /*cd00*/  LOP3.LUT R160, R163, R160, RZ, 0xfc, !PT ;  /* 0x000000a0a3a07212 */ /* 0x000fe200078efcff */
[----:B------:R-:W-:Y:S01]  /*cd10*/  VIADD R156, R156, 0xffffffff ;  /* 0xffffffff9c9c7836 */ /* 0x000fe20000000000 */
[----:B-1----:R-:W-:Y:S02]  /*cd20*/  SHF.L.U64.HI R86, R86, 0x6, R159 ;  /* 0x0000000656567819 */ /* 0x002fe4000001029f */
[----:B------:R-:W-:Y:S02]  /*cd30*/  LEA R159, R160, UR5, 0x1 ;  /* 0x00000005a09f7c11 */ /* 0x000fe4000f8e08ff */
[----:B------:R-:W-:Y:S01]  /*cd40*/  IADD3 R164, P2, PT, R161, R162, RZ ;  /* 0x000000a2a1a47210 */ /* 0x000fe20007f5e0ff */
[----:B------:R-:W-:Y:S01]  /*cd50*/  IMAD.X R163, R86, 0x1, R147, P0 ;  /* 0x0000000156a37824 */ /* 0x000fe200000e0693 */
[----:B------:R-:W-:Y:S01]  /*cd60*/  LOP3.LUT R87, R137, 0x8, RZ, 0xc0, !PT ;  /* 0x0000000889577812 */ /* 0x000fe200078ec0ff */
[----:B------:R-:W-:Y:S01]  /*cd70*/  @!PT LDS RZ, [RZ] ;  /* 0x00000000fffff984 */ /* 0x000fe20000000800 */
[----:B------:R-:W-:Y:S01]  /*cd80*/  @!PT LDS RZ, [RZ] ;  /* 0x00000000fffff984 */ /* 0x000fe20000000800 */
[----:B------:R-:W-:Y:S01]  /*cd90*/  @!PT LDS RZ, [RZ] ;  /* 0x00000000fffff984 */ /* 0x000fe20000000800 */
[----:B------:R1:W-:Y:S01]  /*cda0*/  LDGSTS.E.BYPASS.LTC128B.128 [R159+0x3000], desc[UR6][R146.64] ;  /* 0x03000000929f7fae */ /* 0x0003e2000b981a06 */
[----:B------:R-:W-:Y:S01]  /*cdb0*/  LOP3.LUT R89, R140, 0x100, RZ, 0xc0, !PT ;  /* 0x000001008c597812 */ /* 0x000fe200078ec0ff */
[----:B------:R-:W-:Y:S01]  /*cdc0*/  IMAD.X R165, R86, 0x1, R163, P2 ;  /* 0x0000000156a57824 */ /* 0x000fe200010e06a3 */
[----:B------:R-:W-:Y:S02]  /*cdd0*/  IADD3 R160, P0, PT, R164, R161, RZ ;  /* 0x000000a1a4a07210 */ /* 0x000fe40007f1e0ff */
[----:B------:R1:W-:Y:S01]  /*cde0*/  LDGSTS.E.BYPASS.LTC128B.128 [R159+0x3800], desc[UR6][R162.64] ;  /* 0x03800000a29f7fae */ /* 0x0003e2000b981a06 */
[--C-:B------:R-:W-:Y:S02]  /*cdf0*/  LOP3.LUT R87, R87, 0xc0, R2.reuse, 0xf8, !PT ;  /* 0x000000c057577812 */ /* 0x100fe400078ef802 */
[----:B------:R-:W-:Y:S01]  /*ce00*/  LOP3.LUT R2, R89, 0x20, R2, 0xf8, !PT ;  /* 0x0000002059027812 */ /* 0x000fe200078ef802 */
[----:B------:R-:W-:Y:S01]  /*ce10*/  IMAD.X R161, R165, 0x1, R86, P0 ;  /* 0x00000001a5a17824 */ /* 0x000fe200000e0656 */
[----:B------:R-:W-:Y:S01]  /*ce20*/  LOP3.LUT R0, R136, 0x18, RZ, 0xc0, !PT ;  /* 0x0000001888007812 */ /* 0x000fe200078ec0ff */
[----:B------:R1:W-:Y:S01]  /*ce30*/  LDGSTS.E.BYPASS.LTC128B.128 [R159+0x4000], desc[UR6][R164.64] ;  /* 0x04000000a49f7fae */ /* 0x0003e2000b981a06 */
[----:B------:R-:W-:Y:S02]  /*ce40*/  LOP3.LUT P0, RZ, R137, 0x4, RZ, 0xc0, !PT ;  /* 0x0000000489ff7812 */ /* 0x000fe4000780c0ff */
[----:B------:R-:W-:Y:S02]  /*ce50*/  LOP3.LUT R2, R2, R87, R0, 0xf6, !PT ;  /* 0x0000005702027212 */ /* 0x000fe400078ef600 */
[----:B------:R1:W-:Y:S01]  /*ce60*/  LDGSTS.E.BYPASS.LTC128B.128 [R159+0x4800], desc[UR6][R160.64] ;  /* 0x04800000a09f7fae */ /* 0x0003e2000b981a06 */
[----:B------:R-:W-:Y:S02]  /*ce70*/  SEL R84, R84, 0xffffffe0, !P0 ;  /* 0xffffffe054547807 */ /* 0x000fe40004000000 */
[----:B------:R-:W-:Y:S02]  /*ce80*/  LEA R2, R2, UR5, 0x1 ;  /* 0x0000000502027c11 */ /* 0x000fe4000f8e08ff */
[----:B------:R-:W-:Y:S01]  /*ce90*/  LDSM.16.M88.4 R88, [R139] ;  /* 0x000000008b58783b */ /* 0x000fe20000000200 */
[----:B------:R-:W-:Y:S01]  /*cea0*/  ISETP.GT.AND P2, PT, R156, R141, PT ;  /* 0x0000008d9c00720c */ /* 0x000fe20003f44270 */
[----:B------:R-:W-:Y:S02]  /*ceb0*/  IMAD.IADD R124, R139, 0x1, R84 ;  /* 0x000000018b7c7824 */ /* 0x000fe400078e0254 */
[----:B------:R-:W-:Y:S01]  /*cec0*/  IMAD.IADD R0, R84, 0x1, R2 ;  /* 0x0000000154007824 */ /* 0x000fe200078e0202 */
        /* <DEDUP_REMOVED lines=130> */
.L_x_4567:
[----:B------:R-:W-:Y:S01]  /*d6f0*/  @!PT LDS RZ, [RZ] ;  /* 0x00000000fffff984 */ /* 0x000fe20000000800 */
[----:B------:R-:W-:Y:S01]  /*d700*/  @!PT LDS RZ, [RZ] ;  /* 0x00000000fffff984 */ /* 0x000fe20000000800 */
[----:B------:R-:W-:Y:S01]  /*d710*/  @!PT LDS RZ, [RZ] ;  /* 0x00000000fffff984 */ /* 0x000fe20000000800 */
[----:B------:R1:W-:Y:S01]  /*d720*/  LDGSTS.E.BYPASS.LTC128B.128 [R159+0x1000], desc[UR6][R144.64] ;  /* 0x01000000909f7fae */ /* 0x0003e2000b981a06 */
[C---:B------:R-:W-:Y:S01]  /*d730*/  IMAD.SHL.U32 R87, R86.reuse, 0x40, RZ ;  /* 0x0000004056577824 */ /* 0x040fe200078e00ff */
[----:B------:R-:W-:Y:S04]  /*d740*/  SHF.L.U64.HI R86, R86, 0x6, R89 ;  /* 0x0000000656567819 */ /* 0x000fe80000010259 */
[C---:B------:R-:W-:Y:S04]  /*d750*/  IADD3 R88, P2, PT, R87.reuse, R144, RZ ;  /* 0x0000009057587210 */ /* 0x040fe80007f5e0ff */
[----:B------:R-:W-:Y:S01]  /*d760*/  IADD3 R90, P3, PT, R87, R88, RZ ;  /* 0x00000058575a7210 */ /* 0x000fe20007f7e0ff */
[----:B------:R-:W-:Y:S03]  /*d770*/  IMAD.X R89, R86, 0x1, R145, P2 ;  /* 0x0000000156597824 */ /* 0x000fe600010e0691 */
[----:B------:R-:W-:Y:S01]  /*d780*/  IADD3 R92, P2, PT, R90, R87, RZ ;  /* 0x000000575a5c7210 */ /* 0x000fe20007f5e0ff */
[----:B------:R-:W-:Y:S01]  /*d790*/  IMAD.X R91, R86, 0x1, R89, P3 ;  /* 0x00000001565b7824 */ /* 0x000fe200018e0659 */
[----:B------:R1:W-:Y:S03]  /*d7a0*/  LDGSTS.E.BYPASS.LTC128B.128 [R159+0x1800], desc[UR6][R88.64] ;  /* 0x01800000589f7fae */ /* 0x0003e6000b981a06 */
[----:B------:R-:W-:Y:S01]  /*d7b0*/  IMAD.X R93, R91, 0x1, R86, P2 ;  /* 0x000000015b5d7824 */ /* 0x000fe200010e0656 */
[----:B------:R1:W-:Y:S04]  /*d7c0*/  LDGSTS.E.BYPASS.LTC128B.128 [R159+0x2000], desc[UR6][R90.64] ;  /* 0x020000005a9f7fae */ /* 0x0003e8000b981a06 */
[----:B------:R1:W-:Y:S04]  /*d7d0*/  LDGSTS.E.BYPASS.LTC128B.128 [R159+0x2800], desc[UR6][R92.64] ;  /* 0x028000005c9f7fae */ /* 0x0003e8000b981a06 */
[----:B------:R-:W0:Y:S02]  /*d7e0*/  LDGDEPBAR ;  /* 0x00000000000079af */ /* 0x000e240000000000 */
.L_x_4566:
        /* <DEDUP_REMOVED lines=130> */
[----:B------:R1:W-:Y:S01]  /*e010*/  MUFU.EX2 R31, R123 ;  /* 0x0000007b001f7308 */ /* 0x0003e20000000800 */
[----:B------:R-:W-:Y:S01]  /*e020*/  FADD.FTZ R127, R119, R127 ;  /* 0x0000007f777f7221 */ /* 0x000fe20000010000 */
[----:B------:R-:W-:Y:S01]  /*e030*/  FFMA.FTZ R130, R3, R158, R130 ;  /* 0x0000009e03827223 */ /* 0x000fe20000010082 */
[----:B------:R-:W-:Y:S01]  /*e040*/  FFMA.FTZ R64, R64, UR4, -R100 ;  /* 0x0000000440407c23 */ /* 0x000fe20008010864 */
[----:B------:R-:W-:Y:S01]  /*e050*/  ISETP.GT.AND P0, PT, R156, R141, PT ;  /* 0x0000008d9c00720c */ /* 0x000fe20003f04270 */
[----:B------:R-:W-:Y:S01]  /*e060*/  FADD.FTZ R122, R122, R127 ;  /* 0x0000007f7a7a7221 */ /* 0x000fe20000010000 */
[----:B------:R-:W-:Y:S01]  /*e070*/  FADD.FTZ R130, R120, R130 ;  /* 0x0000008278827221 */ /* 0x000fe20000010000 */
[----:B------:R-:W-:Y:S03]  /*e080*/  MOV R3, R0 ;  /* 0x0000000000037202 */ /* 0x000fe60000000f00 */
[----:B------:R-:W-:Y:S01]  /*e090*/  MUFU.EX2 R114, R114 ;  /* 0x0000007200727308 */ /* 0x000fe20000000800 */
[C---:B---3--:R-:W-:Y:S01]  /*e0a0*/  F2FP.F16.F32.PACK_AB R91, R116.reuse, R121 ;  /* 0x00000079745b723e */ /* 0x048fe200000000ff */
[----:B------:R-:W-:Y:S01]  /*e0b0*/  FADD.FTZ R113, R113, R122 ;  /* 0x0000007a71717221 */ /* 0x000fe20000010000 */
[----:B------:R-:W-:Y:S01]  /*e0c0*/  FADD.FTZ R121, R121, R130 ;  /* 0x0000008279797221 */ /* 0x000fe20000010000 */
[----:B------:R-:W-:Y:S03]  /*e0d0*/  MOV R85, R2 ;  /* 0x0000000200557202 */ /* 0x000fe60000000f00 */
[----:B------:R-:W-:Y:S03]  /*e0e0*/  FADD.FTZ R116, R116, R121 ;  /* 0x0000007974747221 */ /* 0x000fe60000010000 */
        /* <DEDUP_REMOVED lines=10> */
[----:B------:R-:W-:Y:S04]  /*e190*/  FFMA.FTZ R96, R35, UR4, -R87 ;  /* 0x0000000423607c23 */ /* 0x000fe80008010857 */
[----:B------:R-:W-:Y:S01]  /*e1a0*/  MUFU.EX2 R107, R107 ;  /* 0x0000006b006b7308 */ /* 0x000fe20000000800 */
[----:B------:R-:W-:Y:S01]  /*e1b0*/  HMMA.16816.F32 R80, R88, R98, R80 ;  /* 0x000000625850723c */ /* 0x000fe20000001850 */
[----:B------:R-:W2:Y:S02]  /*e1c0*/  LDSM.16.MT88.4 R88, [R86+0x400] ;  /* 0x000400005658783b */ /* 0x000ea40000004200 */
[----:B------:R-:W-:Y:S06]  /*e1d0*/  FFMA.FTZ R98, R37, UR4, -R100 ;  /* 0x0000000425627c23 */ /* 0x000fec0008010864 */
[----:B------:R-:W3:Y:S01]  /*e1e0*/  MUFU.EX2 R108, R108 ;  /* 0x0000006c006c7308 */ /* 0x000ee20000000800 */
[C---:B----4-:R-:W-:Y:S01]  /*e1f0*/  F2FP.F16.F32.PACK_AB R33, R112.reuse, R115 ;  /* 0x000000737021723e */ /* 0x050fe200000000ff */
[----:B------:R-:W-:Y:S04]  /*e200*/  FADD.FTZ R115, R115, R116 ;  /* 0x0000007473737221 */ /* 0x000fe80000010000 */
[----:B------:R-:W-:Y:S04]  /*e210*/  FADD.FTZ R59, R112, R115 ;  /* 0x00000073703b7221 */ /* 0x000fe80000010000 */
[----:B------:R-:W-:Y:S10]  /*e220*/  MUFU.EX2 R110, R110 ;  /* 0x0000006e006e7308 */ /* 0x000ff40000000800 */
[----:B------:R-:W4:Y:S01]  /*e230*/  MUFU.EX2 R111, R111 ;  /* 0x0000006f006f7308 */ /* 0x000f220000000800 */
[----:B---3--:R-:W-:Y:S09]  /*e240*/  F2FP.F16.F32.PACK_AB R34, R108, R107 ;  /* 0x0000006b6c22723e */ /* 0x008ff200000000ff */
[----:B------:R3:W-:Y:S10]  /*e250*/  MUFU.EX2 R99, R97 ;  /* 0x0000006100637308 */ /* 0x0007f40000000800 */
[----:B------:R-:W-:Y:S01]  /*e260*/  MUFU.EX2 R106, R106 ;  /* 0x0000006a006a7308 */ /* 0x000fe20000000800 */
[C---:B----4-:R-:W-:Y:S01]  /*e270*/  F2FP.F16.F32.PACK_AB R35, R111.reuse, R110 ;  /* 0x0000006e6f23723e */ /* 0x050fe200000000ff */
[----:B------:R-:W-:Y:S04]  /*e280*/  FADD.FTZ R110, R110, R59 ;  /* 0x0000003b6e6e7221 */ /* 0x000fe80000010000 */
[----:B------:R-:W-:Y:S04]  /*e290*/  FADD.FTZ R111, R111, R110 ;  /* 0x0000006e6f6f7221 */ /* 0x000fe80000010000 */
        /* <DEDUP_REMOVED lines=13> */
[----:B------:R-:W-:Y:S01]  /*e370*/  FFMA.FTZ R91, R43, UR4, -R87 ;  /* 0x000000042b5b7c23 */ /* 0x000fe20008010857 */
[----:B------:R-:W-:Y:S01]  /*e380*/  FFMA.FTZ R90, R44, UR4, -R100 ;  /* 0x000000042c5a7c23 */ /* 0x000fe20008010864 */
[----:B------:R-:W5:Y:S01]  /*e390*/  LDSM.16.MT88.4 R40, [R138+0x3c00] ;  /* 0x003c00008a28783b */ /* 0x000f620000004200 */
[----:B----4-:R-:W-:Y:S03]  /*e3a0*/  F2FP.F16.F32.PACK_AB R32, R103, R106 ;  /* 0x0000006a6720723e */ /* 0x010fe600000000ff */
[----:B------:R-:W4:Y:S01]  /*e3b0*/  MUFU.EX2 R105, R105 ;  /* 0x0000006900697308 */ /* 0x000f220000000800 */
[C---:B---3--:R-:W-:Y:S01]  /*e3c0*/  F2FP.F16.F32.PACK_AB R33, R101.reuse, R104 ;  /* 0x000000686521723e */ /* 0x048fe200000000ff */
[----:B------:R-:W-:Y:S04]  /*e3d0*/  FADD.FTZ R104, R104, R111 ;  /* 0x0000006f68687221 */ /* 0x000fe80000010000 */
[----:B------:R-:W-:Y:S04]  /*e3e0*/  FADD.FTZ R101, R101, R104 ;  /* 0x0000006865657221 */ /* 0x000fe80000010000 */
        /* <DEDUP_REMOVED lines=8> */
[----:B------:R-:W-:Y:S01]  /*e470*/  FFMA.FTZ R93, R45, UR4, -R100 ;  /* 0x000000042d5d7c23 */ /* 0x000fe20008010864 */
[----:B------:R-:W-:Y:S05]  /*e480*/  FADD.FTZ R92, R114, R113 ;  /* 0x00000071725c7221 */ /* 0x000fea0000010000 */
[----:B------:R-:W1:Y:S01]  /*e490*/  MUFU.EX2 R124, R124 ;  /* 0x0000007c007c7308 */ /* 0x000e620000000800 */
[C---:B------:R-:W-:Y:S03]  /*e4a0*/  HMMA.16816.F32 R72, R32.reuse, R94, R72 ;  /* 0x0000005e2048723c */ /* 0x040fe60000001848 */
[--C-:B------:R-:W-:Y:S01]  /*e4b0*/  FFMA.FTZ R95, R47, UR4, -R87.reuse ;  /* 0x000000042f5f7c23 */ /* 0x100fe20008010857 */
[----:B------:R-:W-:Y:S01]  /*e4c0*/  FADD.FTZ R92, R109, R92 ;  /* 0x0000005c6d5c7221 */ /* 0x000fe20000010000 */
        /* <DEDUP_REMOVED lines=26> */
[----:B-1----:R-:W-:Y:S02]  /*e670*/  F2FP.F16.F32.PACK_AB R32, R98, R97 ;  /* 0x000000616220723e */ /* 0x002fe400000000ff */
[----:B--2---:R-:W-:Y:S04]  /*e680*/  F2FP.F16.F32.PACK_AB R33, R88, R125 ;  /* 0x0000007d5821723e */ /* 0x004fe800000000ff */
        /* <DEDUP_REMOVED lines=13> */
[----:B------:R-:W-:Y:S06]  /*e760*/  FADD.FTZ R41, R107, R92 ;  /* 0x0000005c6b297221 */ /* 0x000fec0000010000 */
        /* <DEDUP_REMOVED lines=11> */
[----:B---3--:R-:W-:Y:S01]  /*e820*/  F2FP.F16.F32.PACK_AB R34, R49, R48 ;  /* 0x000000303122723e */ /* 0x008fe200000000ff */
        /* <DEDUP_REMOVED lines=16> */
[----:B------:R-:W5:Y:S02]  /*e930*/  LDSM.16.MT88.4 R44, [R86+0x1800] ;  /* 0x00180000562c783b */ /* 0x000f640000004200 */
[----:B------:R-:W-:Y:S01]  /*e940*/  FADD.FTZ R31, R31, R92 ;  /* 0x0000005c1f1f7221 */ /* 0x000fe20000010000 */
[----:B------:R-:W-:Y:S01]  /*e950*/  FFMA.FTZ R27, R63, UR4, -R87 ;  /* 0x000000043f1b7c23 */ /* 0x000fe20008010857 */
[----:B------:R-:W-:Y:S03]  /*e960*/  FADD.FTZ R89, R89, R98 ;  /* 0x0000006259597221 */ /* 0x000fe60000010000 */
[----:B------:R-:W-:Y:S01]  /*e970*/  MUFU.EX2 R55, R55 ;  /* 0x0000003700377308 */ /* 0x000fe20000000800 */
[----:B------:R-:W-:Y:S01]  /*e980*/  FADD.FTZ R30, R30, R31 ;  /* 0x0000001f1e1e7221 */ /* 0x000fe20000010000 */
[C---:B----4-:R-:W-:Y:S03]  /*e990*/  HMMA.16816.F32 R76, R32.reuse, R36, R76 ;  /* 0x00000024204c723c */ /* 0x050fe6000000184c */
[--C-:B------:R-:W-:Y:S01]  /*e9a0*/  FFMA.FTZ R31, R66, UR4, -R87.reuse ;  /* 0x00000004421f7c23 */ /* 0x100fe20008010857 */
[----:B------:R-:W-:Y:S01]  /*e9b0*/  FFMA.FTZ R87, R67, UR4, -R87 ;  /* 0x0000000443577c23 */ /* 0x000fe20008010857 */
[----:B------:R-:W-:Y:S03]  /*e9c0*/  FADD.FTZ R123, R123, R30 ;  /* 0x0000001e7b7b7221 */ /* 0x000fe60000010000 */
        /* <DEDUP_REMOVED lines=16> */
[----:B------:R-:W-:Y:S04]  /*ead0*/  FADD.FTZ R91, R91, R128 ;  /* 0x000000805b5b7221 */ /* 0x000fe80000010000 */
[----:B------:R-:W-:Y:S10]  /*eae0*/  MUFU.EX2 R59, R94 ;  /* 0x0000005e003b7308 */ /* 0x000ff40000000800 */
[----:B------:R-:W3:Y:S01]  /*eaf0*/  MUFU.EX2 R60, R60 ;  /* 0x0000003c003c7308 */ /* 0x000ee20000000800 */
[----:B-1----:R-:W-:Y:S07]  /*eb00*/  F2FP.F16.F32.PACK_AB R35, R58, R57 ;  /* 0x000000393a23723e */ /* 0x002fee00000000ff */
[C---:B--2---:R-:W-:Y:S02]  /*eb10*/  HMMA.16816.F32 R68, R32.reuse, R40, R68 ;  /* 0x000000282044723c */ /* 0x044fe40000001844 */
[----:B------:R-:W-:Y:S06]  /*eb20*/  MUFU.EX2 R26, R61 ;  /* 0x0000003d001a7308 */ /* 0x000fec0000000800 */
        /* <DEDUP_REMOVED lines=20> */
[----:B----4-:R-:W-:Y:S01]  /*ec70*/  F2FP.F16.F32.PACK_AB R34, R157, R30 ;  /* 0x0000001e9d22723e */ /* 0x010fe200000000ff */
        /* <DEDUP_REMOVED lines=19> */
.L_x_4564:
        /* <DEDUP_REMOVED lines=72> */
[----:B------:R-:W-:-:S03]  /*f230*/  IADD3 R22, PT, PT, -R4, R7, RZ ;  /* 0x0000000704167210 */ /* 0x000fc60007ffe1ff */
[----:B------:R-:W-:Y:S01]  /*f240*/  STS.64 [R6+0x20], R72 ;  /* 0x0000204806007388 */ /* 0x000fe20000000a00 */
[----:B---3--:R-:W-:-:S03]  /*f250*/  @P1 FMUL.FTZ R29, R16, 0.69314718246459960938 ;  /* 0x3f317218101d1820 */ /* 0x008fc60000410000 */
[----:B------:R-:W-:Y:S01]  /*f260*/  STS.64 [R6+0x420], R74 ;  /* 0x0004204a06007388 */ /* 0x000fe20000000a00 */
[----:B-1----:R-:W-:-:S03]  /*f270*/  @P1 FFMA.FTZ R23, R2, R27, R29 ;  /* 0x0000001b02171223 */ /* 0x002fc6000001001d */
[----:B------:R-:W-:Y:S04]  /*f280*/  STS.64 [R7+0x40], R76 ;  /* 0x0000404c07007388 */ /* 0x000fe80000000a00 */
[----:B------:R-:W-:Y:S04]  /*f290*/  STS.64 [R7+0x440], R78 ;  /* 0x0004404e07007388 */ /* 0x000fe80000000a00 */
[----:B------:R-:W-:Y:S04]  /*f2a0*/  STS.64 [R22+0x60], R80 ;  /* 0x0000605016007388 */ /* 0x000fe80000000a00 */
[----:B------:R1:W-:Y:S01]  /*f2b0*/  STS.64 [R22+0x460], R82 ;  /* 0x0004605216007388 */ /* 0x0003e20000000a00 */
[----:B------:R-:W-:Y:S01]  /*f2c0*/  BAR.SYNC.DEFER_BLOCKING 0x0 ;  /* 0x0000000000007b1d */ /* 0x000fe20000010000 */
[----:B-1----:R-:W-:-:S05]  /*f2d0*/  MOV R22, 0xff800000 ;  /* 0xff80000000167802 */ /* 0x002fca0000000f00 */
[----:B------:R1:W3:Y:S01]  /*f2e0*/  LDS.128 R12, [R21] ;  /* 0x00000000150c7984 */ /* 0x0002e20000000c00 */
[----:B----4-:R-:W-:Y:S01]  /*f2f0*/  @P0 FFMA.FTZ R22, R0, R25, R3 ;  /* 0x0000001900160223 */ /* 0x010fe20000010003 */
[----:B--2---:R-:W-:Y:S02]  /*f300*/  IMAD R0, R19, UR4, RZ ;  /* 0x0000000413007c24 */ /* 0x004fe4000f8e02ff */
[----:B------:R1:W2:Y:S04]  /*f310*/  LDS.128 R8, [R21+0x800] ;  /* 0x0008000015087984 */ /* 0x0002a80000000c00 */
[----:B------:R1:W4:Y:S01]  /*f320*/  LDS.128 R4, [R21+0x1000] ;  /* 0x0010000015047984 */ /* 0x0003220000000c00 */
        /* <DEDUP_REMOVED lines=12> */
.L_x_4570:
[----:B------:R-:W-:Y:S05]  /*f3f0*/  BSYNC.RECONVERGENT B0 ;  /* 0x0000000000007941 */ /* 0x000fea0003800200 */
.L_x_4569:
[----:B------:R-:W5:Y:S01]  /*f400*/  LDCU.64 UR4, c[0x0][0x3f8] ;  /* 0x00007f00ff0477ac */ /* 0x000f620008000a00 */
[----:B------:R-:W-:Y:S01]  /*f410*/  SHF.R.U32.HI R137, RZ, 0x3, R137 ;  /* 0x00000003ff897819 */ /* 0x000fe20000011689 */
[----:B-1----:R-:W-:Y:S01]  /*f420*/  VIADD R23, R142, -UR8 ;  /* 0x800000088e177c36 */ /* 0x002fe20008000000 */
[----:B------:R-:W-:Y:S01]  /*f430*/  LOP3.LUT R3, R136, 0xffc, RZ, 0xc0, !PT ;  /* 0x00000ffc88037812 */ /* 0x000fe200078ec0ff */
[----:B------:R1:W4:Y:S02]  /*f440*/  LDS.128 R16, [R21+0x1800] ;  /* 0x0018000015107984 */ /* 0x0003240000000c00 */
[C---:B------:R-:W-:Y:S01]  /*f450*/  VIADD R2, R137.reuse, 0x10 ;  /* 0x0000001089027836 */ /* 0x040fe20000000000 */
[----:B------:R-:W-:Y:S01]  /*f460*/  IADD3 R3, P0, PT, R0, R3, RZ ;  /* 0x0000000300037210 */ /* 0x000fe20007f1e0ff */
[C---:B------:R-:W-:Y:S01]  /*f470*/  VIADD R20, R137.reuse, 0x20 ;  /* 0x0000002089147836 */ /* 0x040fe20000000000 */
[CC--:B------:R-:W-:Y:S02]  /*f480*/  ISETP.GE.AND P3, PT, R137.reuse, R23.reuse, PT ;  /* 0x000000178900720c */ /* 0x0c0fe40003f66270 */
[-C--:B------:R-:W-:Y:S01]  /*f490*/  ISETP.GE.AND P2, PT, R2, R23.reuse, PT ;  /* 0x000000170200720c */ /* 0x080fe20003f46270 */
[----:B------:R-:W-:Y:S01]  /*f4a0*/  VIADD R2, R137, 0x30 ;  /* 0x0000003089027836 */ /* 0x000fe20000000000 */
[----:B------:R-:W-:-:S02]  /*f4b0*/  ISETP.GE.AND P1, PT, R20, R23, PT ;  /* 0x000000171400720c */ /* 0x000fc40003f26270 */
[----:B------:R-:W-:Y:S02]  /*f4c0*/  LEA.HI.X.SX32 R0, R0, RZ, 0x1, P0 ;  /* 0x000000ff00007211 */ /* 0x000fe400000f0eff */
[----:B-----5:R-:W-:-:S04]  /*f4d0*/  LEA R20, P0, R3, UR4, 0x2 ;  /* 0x0000000403147c11 */ /* 0x020fc8000f8010ff */
[----:B-1----:R-:W-:Y:S02]  /*f4e0*/  LEA.HI.X R21, R3, UR5, R0, 0x2, P0 ;  /* 0x0000000503157c11 */ /* 0x002fe400080f1400 */
[----:B------:R-:W-:-:S03]  /*f4f0*/  ISETP.GE.AND P0, PT, R2, R23, PT ;  /* 0x000000170200720c */ /* 0x000fc60003f06270 */
[----:B---3--:R1:W-:Y:S04]  /*f500*/  @!P3 STG.E.128 desc[UR6][R20.64], R12 ;  /* 0x0000000c1400b986 */ /* 0x0083e8000c101d06 */
[----:B--2---:R1:W-:Y:S04]  /*f510*/  @!P2 STG.E.128 desc[UR6][R20.64+0x800], R8 ;  /* 0x000800081400a986 */ /* 0x0043e8000c101d06 */
[----:B----4-:R1:W-:Y:S02]  /*f520*/  @!P1 STG.E.128 desc[UR6][R20.64+0x1000], R4 ;  /* 0x0010000414009986 */ /* 0x0103e4000c101d06 */
[----:B------:R-:W-:Y:S05]  /*f530*/  @P0 EXIT ;  /* 0x000000000000094d */ /* 0x000fea0003800000 */
[----:B------:R-:W-:Y:S01]  /*f540*/  STG.E.128 desc[UR6][R20.64+0x1800], R16 ;  /* 0x0018001014007986 */ /* 0x000fe2000c101d06 */
[----:B------:R-:W-:Y:S05]  /*f550*/  EXIT ;  /* 0x000000000000794d */ /* 0x000fea0003800000 */
.L_x_4571:
        /* <DEDUP_REMOVED lines=10> */
.L_x_4940:


//--------------------- .text._ZN5flash24flash_fwd_splitkv_kernelI23Flash_fwd_kernel_traitsILi32ELi64ELi128ELi4ELb0ELb0EN7cutlass6half_tE19Flash_kernel_traitsILi32ELi64ELi128ELi4ES3_EELb1ELb0ELb0ELb0ELb1ELb1ELb1ELb1EEEvNS_16Flash_fwd_paramsE --------------------------
	.section	.text._ZN5flash24flash_fwd_splitkv_kernelI23Flash_fwd_kernel_traitsILi32ELi64ELi128ELi4ELb0ELb0EN7cutlass6half_tE19Flash_kernel_traitsILi32ELi64ELi128ELi4ES3_EELb1ELb0ELb0ELb0ELb1ELb1ELb1ELb1EEEvNS_16Flash_fwd_paramsE,"ax",@progbits
	.align	128
        .global         _ZN5flash24flash_fwd_splitkv_kernelI23Flash_fwd_kernel_traitsILi32ELi64ELi128ELi4ELb0ELb0EN7cutlass6half_tE19Flash_kernel_traitsILi32ELi64ELi128ELi4ES3_EELb1ELb0ELb0ELb0ELb1ELb1ELb1ELb1EEEvNS_16Flash_fwd_paramsE
        .type           _ZN5flash24flash_fwd_splitkv_kernelI23Flash_fwd_kernel_traitsILi32ELi64ELi128ELi4ELb0ELb0EN7cutlass6half_tE19Flash_kernel_traitsILi32ELi64ELi128ELi4ES3_EELb1ELb0ELb0ELb0ELb1ELb1ELb1ELb1EEEvNS_16Flash_fwd_paramsE,@function
        .size           _ZN5flash24flash_fwd_splitkv_kernelI23Flash_fwd_kernel_traitsILi32ELi64ELi128ELi4ELb0ELb0EN7cutlass6half_tE19Flash_kernel_traitsILi32ELi64ELi128ELi4ES3_EELb1ELb0ELb0ELb0ELb1ELb1ELb1ELb1EEEvNS_16Flash_fwd_paramsE,(.L_x_4941 - _ZN5flash24flash_fwd_splitkv_kernelI23Flash_fwd_kernel_traitsILi32ELi64ELi128ELi4ELb0ELb0EN7cutlass6half_tE19Flash_kernel_traitsILi32ELi64ELi128ELi4ES3_EELb1ELb0ELb0ELb0ELb1ELb1ELb1ELb1EEEvNS_16Flash_fwd_paramsE)
        .other          _ZN5flash24flash_fwd_splitkv_kernelI23Flash_fwd_kernel_traitsILi32ELi64ELi128ELi4ELb0ELb0EN7cutlass6half_tE19Flash_kernel_traitsILi32ELi64ELi128ELi4ES3_EELb1ELb0ELb0ELb0ELb1ELb1ELb1ELb1EEEvNS_16Flash_fwd_paramsE,@"STO_CUDA_ENTRY STV_DEFAULT"
_ZN5flash24flash_fwd_splitkv_kernelI23Flash_fwd_kernel_traitsILi32ELi64ELi128ELi4ELb0ELb0EN7cutlass6half_tE19Flash_kernel_traitsILi32ELi64ELi128ELi4ES3_EELb1ELb0ELb0ELb0ELb1ELb1ELb1ELb1EEEvNS_16Flash_fwd_paramsE:
.text._ZN5flash24flash_fwd_splitkv_kernelI23Flash_fwd_kernel_traitsILi32ELi64ELi128ELi4ELb0ELb0EN7cutlass6half_tE19Flash_kernel_traitsILi32ELi64ELi128ELi4ES3_EELb1ELb0ELb0ELb0ELb1ELb1ELb1ELb1EEEvNS_16Flash_fwd_paramsE:
        /* <DEDUP_REMOVED lines=70> */
.L_x_4572:
        /* <DEDUP_REMOVED lines=101> */
.L_x_4573:
        /* <DEDUP_REMOVED lines=9> */
.L_x_4574:
        /* <DEDUP_REMOVED lines=101> */
.L_x_4575:
        /* <DEDUP_REMOVED lines=15> */
.L_x_4577:
[----:B------:R-:W2:Y:S01]  /*1280*/  LDC.64 R60, c[0x0][0x3b8] ;  /* 0x0000ee00ff3c7b82 */ /* 0x000ea20000000a00 */
[----:B------:R-:W-:-:S05]  /*1290*/  IADD3 R6, PT, PT, R0, R5, RZ ;  /* 0x0000000500067210 */ /* 0x000fca0007ffe0ff */
[C---:B--2---:R-:W-:Y:S02]  /*12a0*/  IMAD R17, R6.reuse, R61, RZ ;  /* 0x0000003d06117224 */ /* 0x044fe400078e02ff */
[----:B------:R-:W-:-:S05]  /*12b0*/  IMAD.WIDE.U32 R6, R6, R60, RZ ;  /* 0x0000003c06067225 */ /* 0x000fca00078e00ff */
[----:B------:R-:W-:Y:S02]  /*12c0*/  IADD3 R17, PT, PT, R7, R17, RZ ;  /* 0x0000001107117210 */ /* 0x000fe40007ffe0ff */
[----:B------:R-:W-:Y:S02]  /*12d0*/  MOV R16, R6 ;  /* 0x0000000600107202 */ /* 0x000fe40000000f00 */
.L_x_4578:
        /* <DEDUP_REMOVED lines=14> */
.L_x_4579:
[----:B------:R-:W2:Y:S01]  /*13c0*/  LDC.64 R58, c[0x0][0x3c0] ;  /* 0x0000f000ff3a7b82 */ /* 0x000ea20000000a00 */
[----:B------:R-:W-:-:S05]  /*13d0*/  IADD3 R0, PT, PT, R0, R5, RZ ;  /* 0x0000000500007210 */ /* 0x000fca0007ffe0ff */
[C---:B--2---:R-:W-:Y:S02]  /*13e0*/  IMAD R23, R0.reuse, R59, RZ ;  /* 0x0000003b00177224 */ /* 0x044fe400078e02ff */
[----:B-1---5:R-:W-:-:S05]  /*13f0*/  IMAD.WIDE.U32 R2, R0, R58, RZ ;  /* 0x0000003a00027225 */ /* 0x022fca00078e00ff */
[----:B------:R-:W-:Y:S02]  /*1400*/  IADD3 R23, PT, PT, R3, R23, RZ ;  /* 0x0000001703177210 */ /* 0x000fe40007ffe0ff */
[----:B------:R-:W-:-:S07]  /*1410*/  MOV R22, R2 ;  /* 0x0000000200167202 */ /* 0x000fce0000000f00 */
.L_x_4580:
        /* <DEDUP_REMOVED lines=48> */
.L_x_4576:
        /* <DEDUP_REMOVED lines=158> */
.L_x_4603:
        /* <DEDUP_REMOVED lines=65> */
.L_x_4583:
        /* <DEDUP_REMOVED lines=57> */
.L_x_4587:
[----:B-1----:R-:W-:Y:S05]  /*28a0*/  BSYNC.RECONVERGENT B0 ;  /* 0x0000000000007941 */ /* 0x002fea0003800200 */
.L_x_4586:
        /* <DEDUP_REMOVED lines=57> */
.L_x_4589:
[----:B------:R-:W-:Y:S05]  /*2c40*/  BSYNC.RECONVERGENT B0 ;  /* 0x0000000000007941 */ /* 0x000fea0003800200 */
.L_x_4588:
        /* <DEDUP_REMOVED lines=62> */
.L_x_4591:
[----:B------:R-:W-:Y:S05]  /*3030*/  BSYNC.RECONVERGENT B0 ;  /* 0x0000000000007941 */ /* 0x000fea0003800200 */
.L_x_4590:
        /* <DEDUP_REMOVED lines=62> */
.L_x_4593:
[----:B------:R-:W-:Y:S05]  /*3420*/  BSYNC.RECONVERGENT B0 ;  /* 0x0000000000007941 */ /* 0x000fea0003800200 */
.L_x_4592:
[----:B------:R-:W1:Y:S01]  /*3430*/  LDC R21, c[0x0][0x450] ;  /* 0x00011400ff157b82 */ /* 0x000e620000000800 */
[----:B--2-4-:R-:W-:Y:S05]  /*3440*/  IMAD.U32 R3, R36, -0x40, RZ ;  /* 0xffffffc024037824 */ /* 0x014fea00078e00ff */
[C---:B------:R-:W-:Y:S02]  /*3450*/  LEA R14, P1, R3.reuse, R14, 0x1 ;  /* 0x0000000e030e7211 */ /* 0x040fe400078208ff */
[C---:B------:R-:W-:Y:S02]  /*3460*/  LEA R50, P0, R3.reuse, R50, 0x1 ;  /* 0x0000003203327211 */ /* 0x040fe400078008ff */
[C---:B------:R-:W-:Y:S02]  /*3470*/  LEA.HI.X.SX32 R15, R3.reuse, R15, 0x1, P1 ;  /* 0x0000000f030f7211 */ /* 0x040fe400008f0eff */
[----:B------:R-:W-:Y:S01]  /*3480*/  LEA.HI.X.SX32 R51, R3, R51, 0x1, P0 ;  /* 0x0000003303337211 */ /* 0x000fe200000f0eff */
[----:B------:R-:W-:Y:S05]  /*3490*/  BRA `(.L_x_4584) ;  /* 0x00000018003c7947 */ /* 0x000fea0003800000 */
.L_x_4585:
        /* <DEDUP_REMOVED lines=99> */
.L_x_4595:
[----:B-1----:R-:W-:Y:S05]  /*3ad0*/  BSYNC.RECONVERGENT B0 ;  /* 0x0000000000007941 */ /* 0x002fea0003800200 */
.L_x_4594:
        /* <DEDUP_REMOVED lines=94> */
.L_x_4597:
[----:B------:R-:W-:Y:S05]  /*40c0*/  BSYNC.RECONVERGENT B0 ;  /* 0x0000000000007941 */ /* 0x000fea0003800200 */
.L_x_4596:
        /* <DEDUP_REMOVED lines=99> */
.L_x_4599:
[----:B------:R-:W-:Y:S05]  /*4700*/  BSYNC.RECONVERGENT B0 ;  /* 0x0000000000007941 */ /* 0x000fea0003800200 */
.L_x_4598:
        /* <DEDUP_REMOVED lines=97> */
.L_x_4601:
[----:B------:R-:W-:Y:S05]  /*4d20*/  BSYNC.RECONVERGENT B0 ;  /* 0x0000000000007941 */ /* 0x000fea0003800200 */
.L_x_4600:
[----:B------:R-:W1:Y:S01]  /*4d30*/  LDC R21, c[0x0][0x450] ;  /* 0x00011400ff157b82 */ /* 0x000e620000000800 */
[----:B--2---:R-:W-:Y:S05]  /*4d40*/  IMAD.U32 R93, R93, -0x40, RZ ;  /* 0xffffffc05d5d7824 */ /* 0x004fea00078e00ff */
[C---:B------:R-:W-:Y:S02]  /*4d50*/  LEA R82, P1, R93.reuse, R82, 0x1 ;  /* 0x000000525d527211 */ /* 0x040fe400078208ff */
[C---:B------:R-:W-:Y:S02]  /*4d60*/  LEA R80, P0, R93.reuse, R80, 0x1 ;  /* 0x000000505d507211 */ /* 0x040fe400078008ff */
[C---:B------:R-:W-:Y:S02]  /*4d70*/  LEA.HI.X.SX32 R83, R93.reuse, R83, 0x1, P1 ;  /* 0x000000535d537211 */ /* 0x040fe400008f0eff */
[----:B------:R-:W-:Y:S09]  /*4d80*/  LEA.HI.X.SX32 R81, R93, R81, 0x1, P0 ;  /* 0x000000515d517211 */ /* 0x000ff200000f0eff */
.L_x_4584:
[----:B-1----:R-:W-:Y:S05]  /*4d90*/  BSYNC.RECONVERGENT B1 ;  /* 0x0000000000017941 */ /* 0x002fea0003800200 */
.L_x_4582:
        /* <DEDUP_REMOVED lines=88> */
.L_x_4602:
[----:B------:R-:W-:Y:S02]  /*5320*/  IADD3 R78, P1, PT, R78, UR15, RZ ;  /* 0x0000000f4e4e7c10 */ /* 0x000fe4000ff3e0ff */
[----:B------:R-:W-:Y:S02]  /*5330*/  IADD3 R10, P0, PT, R10, UR17, RZ ;  /* 0x000000110a0a7c10 */ /* 0x000fe4000ff1e0ff */
[----:B------:R-:W-:Y:S02]  /*5340*/  IADD3.X R79, PT, PT, R79, UR5, RZ, P1, !PT ;  /* 0x000000054f4f7c10 */ /* 0x000fe40008ffe4ff */
[----:B------:R-:W-:Y:S01]  /*5350*/  IADD3.X R9, PT, PT, R9, UR16, RZ, P0, !PT ;  /* 0x0000001009097c10 */ /* 0x000fe200087fe4ff */
[----:B------:R-:W-:Y:S08]  /*5360*/  @P2 BRA `(.L_x_4603) ;  /* 0xffffffcc00642947 */ /* 0x000ff0000383ffff */
.L_x_4581:
        /* <DEDUP_REMOVED lines=31> */
.L_x_4607:
[----:B------:R-:W-:Y:S05]  /*5560*/  BSYNC.RECONVERGENT B0 ;  /* 0x0000000000007941 */ /* 0x000fea0003800200 */
.L_x_4606:
        /* <DEDUP_REMOVED lines=8> */
.L_x_4605:
        /* <DEDUP_REMOVED lines=80> */
.L_x_4613:
[----:B------:R-:W-:Y:S05]  /*5af0*/  BSYNC.RECONVERGENT B0 ;  /* 0x0000000000007941 */ /* 0x000fea0003800200 */
.L_x_4612:
[----:B-----5:R2:W-:Y:S02]  /*5b00*/  STS.128 [R0], R8 ;  /* 0x0000000800007388 */ /* 0x0205e40000000c00 */
.L_x_4611:
[----:B------:R-:W-:Y:S05]  /*5b10*/  BSYNC.RECONVERGENT B1 ;  /* 0x0000000000017941 */ /* 0x000fea0003800200 */
.L_x_4610:
        /* <DEDUP_REMOVED lines=58> */
.L_x_4615:
[----:B------:R-:W-:Y:S05]  /*5ec0*/  BSYNC.RECONVERGENT B0 ;  /* 0x0000000000007941 */ /* 0x000fea0003800200 */
.L_x_4614:
[----:B-----5:R2:W-:Y:S01]  /*5ed0*/  STS.128 [R0+0x800], R8 ;  /* 0x0008000800007388 */ /* 0x0205e20000000c00 */
[----:B------:R-:W-:Y:S05]  /*5ee0*/  BRA `(.L_x_4608) ;  /* 0x0000000800e47947 */ /* 0x000fea0003800000 */
.L_x_4609:
        /* <DEDUP_REMOVED lines=94> */
.L_x_4619:
[----:B------:R-:W-:Y:S05]  /*64d0*/  BSYNC.RECONVERGENT B0 ;  /* 0x0000000000007941 */ /* 0x000fea0003800200 */
.L_x_4618:
[----:B-----5:R2:W-:Y:S02]  /*64e0*/  STS.128 [R0], R24 ;  /* 0x0000001800007388 */ /* 0x0205e40000000c00 */
.L_x_4617:
[----:B------:R-:W-:Y:S05]  /*64f0*/  BSYNC.RECONVERGENT B1 ;  /* 0x0000000000017941 */ /* 0x000fea0003800200 */
.L_x_4616:
        /* <DEDUP_REMOVED lines=43> */
[--C-:B------:R-:W-:Y:S02]  /*67b0*/  HADD2.F32 R29, -RZ, R7.reuse.H0_H0 ;  /* 0x20000007ff1d7230 */ /* 0x100fe40000004100 */
[----:B------:R-:W-:Y:S01]  /*67c0*/  FMUL.FTZ R2, R2, R15 ;  /* 0x0000000f02027220 */ /* 0x000fe20000410000 */
[----:B------:R-:W-:Y:S02]  /*67d0*/  HADD2.F32 R28, -RZ, R7.H1_H1 ;  /* 0x30000007ff1c7230 */ /* 0x000fe40000004100 */
[----:B------:R-:W-:Y:S01]  /*67e0*/  FMUL.FTZ R3, R3, R4 ;  /* 0x0000000403037220 */ /* 0x000fe20000410000 */
[----:B------:R-:W-:Y:S01]  /*67f0*/  FMUL.FTZ R22, R22, R5 ;  /* 0x0000000516167220 */ /* 0x000fe20000410000 */
[----:B------:R-:W-:Y:S01]  /*6800*/  FMUL.FTZ R23, R23, R6 ;  /* 0x0000000617177220 */ /* 0x000fe20000410000 */
[----:B-----5:R-:W-:-:S02]  /*6810*/  HADD2.F32 R5, -RZ, R16.H0_H0 ;  /* 0x20000010ff057230 */ /* 0x020fc40000004100 */
[--C-:B----4-:R-:W-:Y:S02]  /*6820*/  HADD2.F32 R4, -RZ, R8.reuse.H0_H0 ;  /* 0x20000008ff047230 */ /* 0x110fe40000004100 */
[----:B------:R-:W-:Y:S02]  /*6830*/  HADD2.F32 R15, -RZ, R8.H1_H1 ;  /* 0x30000008ff0f7230 */ /* 0x000fe40000004100 */
[----:B------:R-:W-:Y:S01]  /*6840*/  @!P2 FADD.FTZ R27, -R27, -RZ ;  /* 0x800000ff1b1ba221 */ /* 0x000fe20000010100 */
[----:B------:R-:W-:Y:S02]  /*6850*/  HADD2.F32 R12, -RZ, R12.H1_H1 ;  /* 0x3000000cff0c7230 */ /* 0x000fe40000004100 */
[----:B------:R-:W-:Y:S01]  /*6860*/  @!P2 FADD.FTZ R26, -R26, -RZ ;  /* 0x800000ff1a1aa221 */ /* 0x000fe20000010100 */
[----:B------:R-:W-:Y:S02]  /*6870*/  HADD2.F32 R6, -RZ, R17.H0_H0 ;  /* 0x20000011ff067230 */ /* 0x000fe40000004100 */
[----:B------:R-:W-:-:S02]  /*6880*/  HADD2.F32 R8, -RZ, R9.H0_H0 ;  /* 0x20000009ff087230 */ /* 0x000fc40000004100 */
[----:B------:R-:W-:Y:S01]  /*6890*/  @!P2 FADD.FTZ R29, -R29, -RZ ;  /* 0x800000ff1d1da221 */ /* 0x000fe20000010100 */
[----:B------:R-:W-:Y:S01]  /*68a0*/  @!P2 FADD.FTZ R28, -R28, -RZ ;  /* 0x800000ff1c1ca221 */ /* 0x000fe20000010100 */
[----:B------:R-:W-:Y:S02]  /*68b0*/  HADD2.F32 R7, -RZ, R16.H1_H1 ;  /* 0x30000010ff077230 */ /* 0x000fe40000004100 */
[----:B------:R-:W-:Y:S01]  /*68c0*/  FFMA.FTZ R2, R5, R4, R2 ;  /* 0x0000000405027223 */ /* 0x000fe20000010002 */
[----:B------:R-:W-:Y:S01]  /*68d0*/  FMUL.FTZ R12, R12, R27 ;  /* 0x0000001b0c0c7220 */ /* 0x000fe20000410000 */
[----:B------:R-:W-:Y:S01]  /*68e0*/  FMUL.FTZ R13, R13, R26 ;  /* 0x0000001a0d0d7220 */ /* 0x000fe20000410000 */
[----:B------:R-:W-:Y:S02]  /*68f0*/  HADD2.F32 R16, -RZ, R10.H0_H0 ;  /* 0x2000000aff107230 */ /* 0x000fe40000004100 */
[----:B------:R-:W-:Y:S01]  /*6900*/  FFMA.FTZ R3, R6, R8, R3 ;  /* 0x0000000806037223 */ /* 0x000fe20000010003 */
[----:B------:R-:W-:-:S02]  /*6910*/  HADD2.F32 R4, -RZ, R18.H0_H0 ;  /* 0x20000012ff047230 */ /* 0x000fc40000004100 */
[----:B------:R-:W-:Y:S01]  /*6920*/  FMUL.FTZ R14, R14, R29 ;  /* 0x0000001d0e0e7220 */ /* 0x000fe20000410000 */
[----:B------:R-:W-:Y:S02]  /*6930*/  HADD2.F32 R9, -RZ, R9.H1_H1 ;  /* 0x30000009ff097230 */ /* 0x000fe40000004100 */
[----:B------:R-:W-:Y:S01]  /*6940*/  FMUL.FTZ R25, R25, R28 ;  /* 0x0000001c19197220 */ /* 0x000fe20000410000 */
[----:B------:R-:W-:Y:S02]  /*6950*/  HADD2.F32 R10, -RZ, R10.H1_H1 ;  /* 0x3000000aff0a7230 */ /* 0x000fe40000004100 */
[--C-:B------:R-:W-:Y:S02]  /*6960*/  HADD2.F32 R27, -RZ, R11.reuse.H0_H0 ;  /* 0x2000000bff1b7230 */ /* 0x100fe40000004100 */
[----:B------:R-:W-:Y:S02]  /*6970*/  HADD2.F32 R26, -RZ, R11.H1_H1 ;  /* 0x3000000bff1a7230 */ /* 0x000fe40000004100 */
[----:B------:R-:W-:-:S02]  /*6980*/  HADD2.F32 R17, -RZ, R17.H1_H1 ;  /* 0x30000011ff117230 */ /* 0x000fc40000004100 */
        /* <DEDUP_REMOVED lines=13> */
.L_x_4621:
[----:B------:R-:W-:Y:S05]  /*6a60*/  BSYNC.RECONVERGENT B0 ;  /* 0x0000000000007941 */ /* 0x000fea0003800200 */
.L_x_4620:
[----:B-----5:R3:W-:Y:S02]  /*6a70*/  STS.128 [R0+0x800], R16 ;  /* 0x0008001000007388 */ /* 0x0207e40000000c00 */
.L_x_4608:
[----:B------:R-:W-:Y:S05]  /*6a80*/  BSYNC.RECONVERGENT B2 ;  /* 0x0000000000027941 */ /* 0x000fea0003800200 */
.L_x_4604:
[----:B-1----:R-:W-:Y:S01]  /*6a90*/  IMAD R5, R64, -0x80, R65 ;  /* 0xffffff8040057824 */ /* 0x002fe200078e0241 */
        /* <DEDUP_REMOVED lines=14> */
[----:B------:R-:W-:Y:S01]  /*6b80*/  @!P4 IADD3 R8, P1, PT, R12, R3, RZ ;  /* 0x000000030c08c210 */ /* 0x000fe20007f3e0ff */
[----:B------:R-:W-:Y:S01]  /*6b90*/  @!PT LDS RZ, [RZ] ;  /* 0x00000000fffff984 */ /* 0x000fe20000000800 */
[----:B------:R-:W-:Y:S01]  /*6ba0*/  @!PT LDS RZ, [RZ] ;  /* 0x00000000fffff984 */ /* 0x000fe20000000800 */
[----:B------:R-:W-:Y:S01]  /*6bb0*/  @!PT LDS RZ, [RZ] ;  /* 0x00000000fffff984 */ /* 0x000fe20000000800 */
[----:B------:R-:W-:Y:S01]  /*6bc0*/  @!P6 LDGSTS.E.BYPASS.LTC128B.128 [R0+0x1000], desc[UR6][R138.64] ;  /* 0x010000008a00efae */ /* 0x000fe2000b981a06 */
[C---:B------:R-:W-:Y:S02]  /*6bd0*/  @!P3 LEA R14, P0, R60.reuse, R12, 0x7 ;  /* 0x0000000c3c0eb211 */ /* 0x040fe400078038ff */
[----:B------:R-:W-:Y:S01]  /*6be0*/  @!P4 IADD3.X R9, PT, PT, R13, R62, RZ, P1, !PT ;  /* 0x0000003e0d09c210 */ /* 0x000fe20000ffe4ff */
[----:B------:R5:W-:Y:S01]  /*6bf0*/  @!P5 LDGSTS.E.BYPASS.LTC128B.128 [R0+0x1800], desc[UR6][R12.64] ;  /* 0x018000000c00dfae */ /* 0x000be2000b981a06 */
[----:B------:R-:W-:Y:S02]  /*6c00*/  @!P3 LEA.HI.X R15, R60, R13, R61, 0x7, P0 ;  /* 0x0000000d3c0fb211 */ /* 0x000fe400000f3c3d */
[----:B------:R-:W-:Y:S01]  /*6c10*/  ISETP.GE.AND P1, PT, R2, R5, PT ;  /* 0x000000050200720c */ /* 0x000fe20003f26270 */
[----:B------:R4:W-:Y:S01]  /*6c20*/  @!P4 LDGSTS.E.BYPASS.LTC128B.128 [R0+0x2000], desc[UR6][R8.64] ;  /* 0x020000000800cfae */ /* 0x0009e2000b981a06 */
[----:B-1----:R-:W-:-:S02]  /*6c30*/  SHF.L.U32 R134, R86, 0x4, RZ ;  /* 0x0000000456867819 */ /* 0x002fc400000006ff */
[----:B------:R-:W-:Y:S01]  /*6c40*/  SHF.L.U32 R40, R86, 0x5, RZ ;  /* 0x0000000556287819 */ /* 0x000fe200000006ff */
[----:B------:R-:W-:Y:S01]  /*6c50*/  @!P3 LDGSTS.E.BYPASS.LTC128B.128 [R0+0x2800], desc[UR6][R14.64] ;  /* 0x028000000e00bfae */ /* 0x000fe2000b981a06 */
[----:B------:R-:W-:Y:S02]  /*6c60*/  ISETP.GE.AND P4, PT, R4, R5, PT ;  /* 0x000000050400720c */ /* 0x000fe40003f86270 */
[C---:B------:R-:W-:Y:S01]  /*6c70*/  LOP3.LUT R11, R86.reuse, 0x8, RZ, 0xc0, !PT ;  /* 0x00000008560b7812 */ /* 0x040fe200078ec0ff */
[----:B------:R-:W0:Y:S01]  /*6c80*/  LDGDEPBAR ;  /* 0x00000000000079af */ /* 0x000e220000000000 */
[----:B------:R-:W-:Y:S02]  /*6c90*/  SHF.L.U32 R84, R86, 0x2, RZ ;  /* 0x0000000256547819 */ /* 0x000fe400000006ff */
[----:B------:R-:W-:Y:S02]  /*6ca0*/  LOP3.LUT R85, R134, 0x100, RZ, 0xc0, !PT ;  /* 0x0000010086557812 */ /* 0x000fe400078ec0ff */
[----:B------:R-:W-:-:S02]  /*6cb0*/  SHF.R.U32.HI R2, RZ, 0x1, R86 ;  /* 0x00000001ff027819 */ /* 0x000fc40000011656 */
[----:B------:R-:W-:Y:S02]  /*6cc0*/  ISETP.GE.AND P2, PT, R24, R5, PT ;  /* 0x000000051800720c */ /* 0x000fe40003f46270 */
[----:B------:R-:W-:Y:S02]  /*6cd0*/  LOP3.LUT R23, R84, 0x18, RZ, 0xc0, !PT ;  /* 0x0000001854177812 */ /* 0x000fe400078ec0ff */
[--C-:B------:R-:W-:Y:S02]  /*6ce0*/  LOP3.LUT R85, R85, 0x20, R40.reuse, 0xf8, !PT ;  /* 0x0000002055557812 */ /* 0x100fe400078ef828 */
[----:B------:R-:W-:Y:S02]  /*6cf0*/  LOP3.LUT R5, R134, 0x3e00, RZ, 0xc0, !PT ;  /* 0x00003e0086057812 */ /* 0x000fe400078ec0ff */
[----:B-----5:R-:W-:Y:S02]  /*6d00*/  LOP3.LUT R12, R11, 0xc0, R40, 0xf8, !PT ;  /* 0x000000c00b0c7812 */ /* 0x020fe400078ef828 */
[----:B------:R-:W-:-:S02]  /*6d10*/  SHF.L.U64.HI R6, R58, 0x6, R59 ;  /* 0x000000063a067819 */ /* 0x000fc4000001023b */
[----:B----4-:R-:W-:Y:S02]  /*6d20*/  LOP3.LUT R9, R40, 0xc0, RZ, 0xc0, !PT ;  /* 0x000000c028097812 */ /* 0x010fe400078ec0ff */
[----:B------:R-:W-:Y:S02]  /*6d30*/  IADD3 R10, P0, PT, R7, R140, RZ ;  /* 0x0000008c070a7210 */ /* 0x000fe40007f1e0ff */
[----:B------:R-:W-:Y:S01]  /*6d40*/  LOP3.LUT R8, R9, 0x8, R2, 0xf8, !PT ;  /* 0x0000000809087812 */ /* 0x000fe200078ef802 */
[----:B------:R-:W-:-:S04]  /*6d50*/  DEPBAR.LE SB0, 0x0 ;  /* 0x000080000000791a */ /* 0x000fc80000000000 */
[----:B------:R-:W-:Y:S01]  /*6d60*/  BAR.SYNC.DEFER_BLOCKING 0x0 ;  /* 0x0000000000007b1d */ /* 0x000fe20000010000 */
[----:B------:R-:W-:Y:S02]  /*6d70*/  LOP3.LUT R85, R85, R12, R23, 0xf6, !PT ;  /* 0x0000000c55557212 */ /* 0x000fe400078ef617 */
[----:B------:R-:W-:Y:S02]  /*6d80*/  LOP3.LUT R23, R8, R23, RZ, 0x3c, !PT ;  /* 0x0000001708177212 */ /* 0x000fe400078e3cff */
[----:B------:R-:W-:Y:S02]  /*6d90*/  LOP3.LUT R4, R5, 0x120, R40, 0xf8, !PT ;  /* 0x0000012005047812 */ /* 0x000fe400078ef828 */
[----:B------:R-:W-:Y:S02]  /*6da0*/  IADD3.X R11, PT, PT, R6, R141, RZ, P0, !PT ;  /* 0x0000008d060b7210 */ /* 0x000fe400007fe4ff */
[----:B------:R-:W-:Y:S02]  /*6db0*/  @!P1 IADD3 R12, P3, PT, R10, R7, RZ ;  /* 0x000000070a0c9210 */ /* 0x000fe40007f7e0ff */
[----:B------:R-:W-:-:S02]  /*6dc0*/  @!P4 LEA R8, P0, R58, R10, 0x7 ;  /* 0x0000000a3a08c211 */ /* 0x000fc400078038ff */
[----:B------:R-:W-:Y:S02]  /*6dd0*/  LOP3.LUT R133, R4, R23, RZ, 0xfc, !PT ;  /* 0x0000001704857212 */ /* 0x000fe400078efcff */
[----:B------:R-:W-:Y:S02]  /*6de0*/  @!P1 IADD3.X R13, PT, PT, R11, R6, RZ, P3, !PT ;  /* 0x000000060b0d9210 */ /* 0x000fe40001ffe4ff */
[----:B------:R-:W-:Y:S02]  /*6df0*/  @!P4 LEA.HI.X R9, R58, R11, R59, 0x7, P0 ;  /* 0x0000000b3a09c211 */ /* 0x000fe400000f3c3b */
[----:B------:R-:W-:Y:S02]  /*6e00*/  LEA R133, R133, UR5, 0x1 ;  /* 0x0000000585857c11 */ /* 0x000fe4000f8e08ff */
[----:B------:R-:W-:Y:S02]  /*6e10*/  LEA R85, R85, UR5, 0x1 ;  /* 0x0000000555557c11 */ /* 0x000fe4000f8e08ff */
[----:B------:R-:W-:Y:S01]  /*6e20*/  MOV R22, 0x20 ;  /* 0x0000002000167802 */ /* 0x000fe20000000f00 */
        /* <DEDUP_REMOVED lines=11> */
[----:B------:R-:W-:Y:S01]  /*6ee0*/  @!P2 LDGSTS.E.BYPASS.LTC128B.128 [R0+0x3800], desc[UR6][R10.64] ;  /* 0x038000000a00afae */ /* 0x000fe2000b981a06 */
[----:B---3--:R-:W-:Y:S02]  /*6ef0*/  IADD3 R16, PT, PT, R133, R4, RZ ;  /* 0x0000000485107210 */ /* 0x008fe40007ffe0ff */
        /* <DEDUP_REMOVED lines=13> */
[----:B------:R-:W-:Y:S04]  /*6fd0*/  LDSM.16.M88.4 R16, [R16] ;  /* 0x000000001010783b */ /* 0x000fe80000000200 */
[----:B------:R-:W-:Y:S04]  /*6fe0*/  LDSM.16.M88.4 R4, [R45+0x1000] ;  /* 0x001000002d04783b */ /* 0x000fe80000000200 */
        /* <DEDUP_REMOVED lines=34> */
[----:B------:R-:W-:Y:S01]  /*7210*/  HMMA.16816.F32 R4, R28, R6, RZ ;  /* 0x000000061c04723c */ /* 0x000fe200000018ff */
[----:B-----5:R-:W5:Y:S06]  /*7220*/  LDSM.16.M88.4 R12, [R45+0x1c00] ;  /* 0x001c00002d0c783b */ /* 0x020f6c0000000200 */
[----:B------:R-:W1:Y:S01]  /*7230*/  MUFU.TANH R44, R44 ;  /* 0x0000002c002c7308 */ /* 0x000e620000002400 */
[C---:B--2---:R-:W-:Y:S03]  /*7240*/  HMMA.16816.F32 R32, R16.reuse, R24, R32 ;  /* 0x000000181020723c */ /* 0x044fe60000001820 */
[----:B------:R-:W-:Y:S01]  /*7250*/  FMUL.FTZ R8, R8, UR9 ;  /* 0x0000000908087c20 */ /* 0x000fe20008410000 */
[----:B------:R-:W-:Y:S01]  /*7260*/  FMUL.FTZ R55, R9, UR9 ;  /* 0x0000000909377c20 */ /* 0x000fe20008410000 */
[----:B------:R-:W-:Y:S01]  /*7270*/  FMUL.FTZ R56, R10, UR9 ;  /* 0x000000090a387c20 */ /* 0x000fe20008410000 */
[----:B------:R-:W-:Y:S01]  /*7280*/  FMUL.FTZ R66, R11, UR9 ;  /* 0x000000090b427c20 */ /* 0x000fe20008410000 */
[----:B------:R3:W2:Y:S05]  /*7290*/  MUFU.TANH R54, R8 ;  /* 0x0000000800367308 */ /* 0x0006aa0000002400 */
[----:B------:R-:W-:Y:S01]  /*72a0*/  HMMA.16816.F32 R4, R16, R26, R4 ;  /* 0x0000001a1004723c */ /* 0x000fe20000001804 */
[----:B------:R-:W4:Y:S02]  /*72b0*/  LDSM.16.M88.4 R24, [R85+0x2000] ;  /* 0x002000005518783b */ /* 0x000f240000000200 */
[----:B------:R-:W1:Y:S04]  /*72c0*/  MUFU.TANH R48, R48 ;  /* 0x0000003000307308 */ /* 0x000e680000002400 */
[----:B------:R-:W-:Y:S01]  /*72d0*/  FMUL.FTZ R32, R32, UR9 ;  /* 0x0000000920207c20 */ /* 0x000fe20008410000 */
[----:B------:R-:W-:Y:S01]  /*72e0*/  FMUL.FTZ R69, R33, UR9 ;  /* 0x0000000921457c20 */ /* 0x000fe20008410000 */
[----:B------:R-:W-:Y:S01]  /*72f0*/  FMUL.FTZ R70, R34, UR9 ;  /* 0x0000000922467c20 */ /* 0x000fe20008410000 */
[----:B------:R-:W-:Y:S01]  /*7300*/  FMUL.FTZ R71, R35, UR9 ;  /* 0x0000000923477c20 */ /* 0x000fe20008410000 */
[----:B------:R2:W1:Y:S01]  /*7310*/  MUFU.TANH R68, R32 ;  /* 0x0000002000447308 */ /* 0x0004620000002400 */
[C---:B---3--:R-:W-:Y:S07]  /*7320*/  HMMA.16816.F32 R8, R28.reuse, R36, RZ ;  /* 0x000000241c08723c */ /* 0x048fee00000018ff */
[----:B------:R-:W-:Y:S01]  /*7330*/  FMUL.FTZ R72, R4, UR9 ;  /* 0x0000000904487c20 */ /* 0x000fe20008410000 */
[----:B------:R-:W-:Y:S01]  /*7340*/  FMUL.FTZ R73, R5, UR9 ;  /* 0x0000000905497c20 */ /* 0x000fe20008410000 */
[----:B------:R-:W-:Y:S01]  /*7350*/  HMMA.16816.F32 R36, R28, R38, RZ ;  /* 0x000000261c24723c */ /* 0x000fe200000018ff */
[----:B------:R-:W-:Y:S01]  /*7360*/  FMUL.FTZ R74, R6, UR9 ;  /* 0x00000009064a7c20 */ /* 0x000fe20008410000 */
[----:B------:R-:W-:Y:S01]  /*7370*/  FMUL.FTZ R75, R7, UR9 ;  /* 0x00000009074b7c20 */ /* 0x000fe20008410000 */
[----:B------:R-:W3:Y:S01]  /*7380*/  MUFU.TANH R49, R49 ;  /* 0x0000003100317308 */ /* 0x000ee20000002400 */
[----:B--2---:R-:W2:Y:S07]  /*7390*/  LDSM.16.M88.4 R32, [R45+0x2000] ;  /* 0x002000002d20783b */ /* 0x004eae0000000200 */
[----:B------:R-:W1:Y:S01]  /*73a0*/  MUFU.TANH R52, R52 ;  /* 0x0000003400347308 */ /* 0x000e620000002400 */
[C---:B-----5:R-:W-:Y:S07]  /*73b0*/  HMMA.16816.F32 R8, R16.reuse, R12, R8 ;  /* 0x0000000c1008723c */ /* 0x060fee0000001808 */
[----:B------:R-:W1:Y:S01]  /*73c0*/  MUFU.TANH R53, R53 ;  /* 0x0000003500357308 */ /* 0x000e620000002400 */
[----:B------:R-:W-:Y:S01]  /*73d0*/  HMMA.16816.F32 R36, R16, R14, R36 ;  /* 0x0000000e1024723c */ /* 0x000fe20000001824 */
[----:B------:R-:W5:Y:S06]  /*73e0*/  LDSM.16.M88.4 R12, [R85+0x2400] ;  /* 0x00240000550c783b */ /* 0x000f6c0000000200 */
[----:B------:R-:W1:Y:S01]  /*73f0*/  MUFU.TANH R55, R55 ;  /* 0x0000003700377308 */ /* 0x000e620000002400 */
[C---:B----4-:R-:W-:Y:S03]  /*7400*/  HMMA.16816.F32 R4, R28.reuse, R24, RZ ;  /* 0x000000181c04723c */ /* 0x050fe600000018ff */
[----:B------:R-:W-:Y:S01]  /*7410*/  FMUL.FTZ R8, R8, UR9 ;  /* 0x0000000908087c20 */ /* 0x000fe20008410000 */
[----:B------:R-:W-:Y:S01]  /*7420*/  FMUL.FTZ R9, R9, UR9 ;  /* 0x0000000909097c20 */ /* 0x000fe20008410000 */
[----:B------:R-:W-:Y:S01]  /*7430*/  FMUL.FTZ R10, R10, UR9 ;  /* 0x000000090a0a7c20 */ /* 0x000fe20008410000 */
[----:B------:R-:W-:Y:S01]  /*7440*/  FMUL.FTZ R114, R11, UR9 ;  /* 0x000000090b727c20 */ /* 0x000fe20008410000 */
[----:B------:R-:W4:Y:S01]  /*7450*/  MUFU.TANH R113, R8 ;  /* 0x0000000800717308 */ /* 0x000f220000002400 */
[----:B------:R-:W-:Y:S03]  /*7460*/  HMMA.16816.F32 R24, R28, R26, RZ ;  /* 0x0000001a1c18723c */ /* 0x000fe600000018ff */
[----:B------:R-:W-:Y:S01]  /*7470*/  FMUL.FTZ R36, R36, UR9 ;  /* 0x0000000924247c20 */ /* 0x000fe20008410000 */
[----:B------:R-:W-:Y:S01]  /*7480*/  FMUL.FTZ R37, R37, UR9 ;  /* 0x0000000925257c20 */ /* 0x000fe20008410000 */
[----:B------:R-:W-:Y:S01]  /*7490*/  FMUL.FTZ R88, R38, UR9 ;  /* 0x0000000926587c20 */ /* 0x000fe20008410000 */
[----:B------:R-:W-:Y:S01]  /*74a0*/  FMUL.FTZ R112, R39, UR9 ;  /* 0x0000000927707c20 */ /* 0x000fe20008410000 */
[----:B------:R-:W1:Y:S05]  /*74b0*/  MUFU.TANH R99, R9 ;  /* 0x0000000900637308 */ /* 0x000e6a0000002400 */
[C---:B--2---:R-:W-:Y:S03]  /*74c0*/  HMMA.16816.F32 R4, R16.reuse, R32, R4 ;  /* 0x000000201004723c */ /* 0x044fe60000001804 */
[----:B------:R2:W1:Y:S05]  /*74d0*/  MUFU.TANH R106, R10 ;  /* 0x0000000a006a7308 */ /* 0x00046a0000002400 */
[----:B------:R-:W-:Y:S03]  /*74e0*/  HMMA.16816.F32 R24, R16, R34, R24 ;  /* 0x000000221018723c */ /* 0x000fe60000001818 */
[----:B------:R-:W1:Y:S05]  /*74f0*/  MUFU.TANH R95, R36 ;  /* 0x00000024005f7308 */ /* 0x000e6a0000002400 */
[C---:B-----5:R-:W-:Y:S03]  /*7500*/  HMMA.16816.F32 R32, R28.reuse, R12, RZ ;  /* 0x0000000c1c20723c */ /* 0x060fe600000018ff */
[----:B------:R5:W1:Y:S01]  /*7510*/  MUFU.TANH R91, R37 ;  /* 0x00000025005b7308 */ /* 0x000a620000002400 */
[----:B--2---:R-:W2:Y:S01]  /*7520*/  LDSM.16.M88.4 R8, [R45+0x2400] ;  /* 0x002400002d08783b */ /* 0x004ea20000000200 */
[----:B------:R-:W-:Y:S01]  /*7530*/  FMUL.FTZ R4, R4, UR9 ;  /* 0x0000000904047c20 */ /* 0x000fe20008410000 */
[----:B------:R-:W-:Y:S01]  /*7540*/  FMUL.FTZ R5, R5, UR9 ;  /* 0x0000000905057c20 */ /* 0x000fe20008410000 */
[----:B------:R-:W-:Y:S01]  /*7550*/  FMUL.FTZ R104, R6, UR9 ;  /* 0x0000000906687c20 */ /* 0x000fe20008410000 */
[----:B------:R-:W-:Y:S01]  /*7560*/  FMUL.FTZ R102, R7, UR9 ;  /* 0x0000000907667c20 */ /* 0x000fe20008410000 */
[----:B------:R-:W-:Y:S02]  /*7570*/  HMMA.16816.F32 R12, R28, R14, RZ ;  /* 0x0000000e1c0c723c */ /* 0x000fe400000018ff */
[----:B------:R-:W-:Y:S01]  /*7580*/  FMUL.FTZ R24, R24, UR9 ;  /* 0x0000000918187c20 */ /* 0x000fe20008410000 */
[----:B------:R-:W1:Y:S01]  /*7590*/  MUFU.TANH R107, R4 ;  /* 0x00000004006b7308 */ /* 0x000e620000002400 */
[----:B------:R-:W-:Y:S01]  /*75a0*/  FMUL.FTZ R101, R25, UR9 ;  /* 0x0000000919657c20 */ /* 0x000fe20008410000 */
[----:B------:R-:W-:Y:S01]  /*75b0*/  FMUL.FTZ R100, R26, UR9 ;  /* 0x000000091a647c20 */ /* 0x000fe20008410000 */
[----:B------:R-:W-:Y:S01]  /*75c0*/  FMUL.FTZ R94, R27, UR9 ;  /* 0x000000091b5e7c20 */ /* 0x000fe20008410000 */
[----:B-----5:R-:W5:Y:S04]  /*75d0*/  LDSM.16.M88.4 R36, [R85+0x2800] ;  /* 0x002800005524783b */ /* 0x020f680000000200 */
[----:B------:R3:W1:Y:S08]  /*75e0*/  MUFU.TANH R105, R5 ;  /* 0x0000000500697308 */ /* 0x0006700000002400 */
        /* <DEDUP_REMOVED lines=8> */
[C---:B-----5:R-:W-:Y:S06]  /*7670*/  HMMA.16816.F32 R8, R28.reuse, R36, RZ ;  /* 0x000000241c08723c */ /* 0x060fec00000018ff */
        /* <DEDUP_REMOVED lines=8> */
[----:B------:R-:W-:-:S06]  /*7700*/  FMUL.FTZ R81, R13, UR9 ;  /* 0x000000090d517c20 */ /* 0x000fcc0008410000 */
[----:B------:R-:W1:Y:S01]  /*7710*/  MUFU.TANH R71, R71 ;  /* 0x0000004700477308 */ /* 0x000e620000002400 */
[----:B---3--:R-:W-:Y:S01]  /*7720*/  HMMA.16816.F32 R8, R16, R4, R8 ;  /* 0x000000041008723c */ /* 0x008fe20000001808 */
[----:B------:R-:W-:Y:S01]  /*7730*/  FMUL.FTZ R5, R14, UR9 ;  /* 0x000000090e057c20 */ /* 0x000fe20008410000 */
[----:B------:R-:W-:-:S05]  /*7740*/  FMUL.FTZ R4, R15, UR9 ;  /* 0x000000090f047c20 */ /* 0x000fca0008410000 */
[----:B------:R-:W3:Y:S01]  /*7750*/  MUFU.TANH R72, R72 ;  /* 0x0000004800487308 */ /* 0x000ee20000002400 */
[----:B-----5:R-:W5:Y:S01]  /*7760*/  LDSM.16.M88.4 R32, [R45+0x2c00] ;  /* 0x002c00002d20783b */ /* 0x020f620000000200 */
[----:B------:R-:W-:-:S04]  /*7770*/  DEPBAR.LE SB0, 0x0 ;  /* 0x000080000000791a */ /* 0x000fc80000000000 */
[C---:B----4-:R-:W-:Y:S02]  /*7780*/  HMMA.16816.F32 R12, R28.reuse, R24, RZ ;  /* 0x000000181c0c723c */ /* 0x050fe400000018ff */
[----:B------:R-:W4:Y:S06]  /*7790*/  MUFU.TANH R73, R73 ;  /* 0x0000004900497308 */ /* 0x000f2c0000002400 */
[----:B------:R-:W-:Y:S01]  /*77a0*/  HMMA.16816.F32 R24, R28, R26, RZ ;  /* 0x0000001a1c18723c */ /* 0x000fe200000018ff */
[----:B------:R-:W-:Y:S01]  /*77b0*/  FMUL.FTZ R9, R9, UR9 ;  /* 0x0000000909097c20 */ /* 0x000fe20008410000 */
[----:B------:R-:W-:Y:S01]  /*77c0*/  FMUL.FTZ R8, R8, UR9 ;  /* 0x0000000908087c20 */ /* 0x000fe20008410000 */
[----:B------:R-:W1:Y:S05]  /*77d0*/  MUFU.TANH R74, R74 ;  /* 0x0000004a004a7308 */ /* 0x000e6a0000002400 */
[C---:B------:R-:W-:Y:S01]  /*77e0*/  HMMA.16816.F32 R36, R16.reuse, R6, R36 ;  /* 0x000000061024723c */ /* 0x040fe20000001824 */
[----:B------:R-:W-:Y:S01]  /*77f0*/  FMUL.FTZ R7, R10, UR9 ;  /* 0x000000090a077c20 */ /* 0x000fe20008410000 */
[----:B------:R-:W-:Y:S01]  /*7800*/  FMUL.FTZ R6, R11, UR9 ;  /* 0x000000090b067c20 */ /* 0x000fe20008410000 */
[----:B------:R-:W2:Y:S01]  /*7810*/  S2R R10, SR_CTAID.X ;  /* 0x00000000000a7919 */ /* 0x000ea20000002500 */
[----:B------:R3:W1:Y:S08]  /*7820*/  MUFU.TANH R82, R9 ;  /* 0x0000000900527308 */ /* 0x0006700000002400 */
[----:B------:R-:W1:Y:S01]  /*7830*/  MUFU.TANH R75, R75 ;  /* 0x0000004b004b7308 */ /* 0x000e620000002400 */
[C---:B-----5:R-:W-:Y:S06]  /*7840*/  HMMA.16816.F32 R12, R16.reuse, R32, R12 ;  /* 0x00000020100c723c */ /* 0x060fec000000180c */
[----:B------:R-:W-:Y:S01]  /*7850*/  FMUL.FTZ R32, R36, UR9 ;  /* 0x0000000924207c20 */ /* 0x000fe20008410000 */
[----:B------:R-:W-:Y:S01]  /*7860*/  FMUL.FTZ R33, R37, UR9 ;  /* 0x0000000925217c20 */ /* 0x000fe20008410000 */
[----:B------:R-:W-:Y:S01]  /*7870*/  FMUL.FTZ R11, R38, UR9 ;  /* 0x00000009260b7c20 */ /* 0x000fe20008410000 */
[----:B---3--:R-:W-:Y:S01]  /*7880*/  FMUL.FTZ R9, R39, UR9 ;  /* 0x0000000927097c20 */ /* 0x008fe20008410000 */
[----:B------:R-:W3:Y:S01]  /*7890*/  MUFU.TANH R114, R114 ;  /* 0x0000007200727308 */ /* 0x000ee20000002400 */
[----:B------:R-:W-:Y:S07]  /*78a0*/  HMMA.16816.F32 R24, R16, R34, R24 ;  /* 0x000000221018723c */ /* 0x000fee0000001818 */
[----:B------:R-:W1:Y:S01]  /*78b0*/  MUFU.TANH R88, R88 ;  /* 0x0000005800587308 */ /* 0x000e620000002400 */
[----:B------:R-:W-:Y:S01]  /*78c0*/  FMUL.FTZ R13, R13, UR9 ;  /* 0x000000090d0d7c20 */ /* 0x000fe20008410000 */
[----:B------:R-:W-:Y:S01]  /*78d0*/  FMUL.FTZ R31, R12, UR9 ;  /* 0x000000090c1f7c20 */ /* 0x000fe20008410000 */
[----:B------:R-:W-:Y:S01]  /*78e0*/  FMUL.FTZ R12, R14, UR9 ;  /* 0x000000090e0c7c20 */ /* 0x000fe20008410000 */
[----:B------:R-:W-:-:S04]  /*78f0*/  FMUL.FTZ R30, R15, UR9 ;  /* 0x000000090f1e7c20 */ /* 0x000fc80008410000 */
[----:B------:R5:W1:Y:S01]  /*7900*/  MUFU.TANH R29, R13 ;  /* 0x0000000d001d7308 */ /* 0x000a620000002400 */
[----:B------:R-:W-:-:S03]  /*7910*/  LOP3.LUT R15, R2, 0x1f0, RZ, 0xc0, !PT ;  /* 0x000001f0020f7812 */ /* 0x000fc600078ec0ff */
[----:B------:R-:W-:Y:S01]  /*7920*/  FMUL.FTZ R19, R24, UR9 ;  /* 0x0000000918137c20 */ /* 0x000fe20008410000 */
[----:B------:R-:W-:Y:S01]  /*7930*/  FMUL.FTZ R28, R26, UR9 ;  /* 0x000000091a1c7c20 */ /* 0x000fe20008410000 */
[----:B------:R-:W-:Y:S01]  /*7940*/  IADD3 R24, PT, PT, R64, -0x1, RZ ;  /* 0xffffffff40187810 */ /* 0x000fe20007ffe0ff */
[----:B------:R-:W-:Y:S01]  /*7950*/  FMUL.FTZ R17, R25, UR9 ;  /* 0x0000000919117c20 */ /* 0x000fe20008410000 */
[----:B------:R-:W-:Y:S01]  /*7960*/  FMUL.FTZ R26, R27, UR9 ;  /* 0x000000091b1a7c20 */ /* 0x000fe20008410000 */
[----:B--2---:R-:W-:Y:S01]  /*7970*/  LEA R15, R10, R15, 0x6 ;  /* 0x0000000f0a0f7211 */ /* 0x004fe200078e30ff */
[----:B------:R-:W2:Y:S01]  /*7980*/  MUFU.TANH R112, R112 ;  /* 0x0000007000707308 */ /* 0x000ea20000002400 */
[----:B------:R-:W-:Y:S02]  /*7990*/  ISETP.GT.AND P0, PT, R24, R135, PT ;  /* 0x000000871800720c */ /* 0x000fe40003f04270 */
[----:B-----5:R-:W-:-:S05]  /*79a0*/  SHF.R.U32.HI R13, RZ, 0x2, R86 ;  /* 0x00000002ff0d7819 */ /* 0x020fca0000011656 */
[----:B------:R-:W1:Y:S01]  /*79b0*/  MUFU.TANH R104, R104 ;  /* 0x0000006800687308 */ /* 0x000e620000002400 */
[----:B------:R-:W-:-:S04]  /*79c0*/  LOP3.LUT R13, R13, 0x7, RZ, 0xc0, !PT ;  /* 0x000000070d0d7812 */ /* 0x000fc800078ec0ff */
[----:B------:R-:W-:-:S03]  /*79d0*/  IADD3 R2, PT, PT, -R136, R13, R15 ;  /* 0x0000000d88027210 */ /* 0x000fc60007ffe10f */
[----:B------:R-:W1:Y:S01]  /*79e0*/  MUFU.TANH R102, R102 ;  /* 0x0000006600667308 */ /* 0x000e620000002400 */
[----:B------:R-:W-:-:S04]  /*79f0*/  IADD3 R2, PT, PT, R2, UR8, R65 ;  /* 0x0000000802027c10 */ /* 0x000fc8000fffe041 */
[----:B------:R-:W-:-:S03]  /*7a00*/  VIADDMNMX R63, R2, 0x1, R65, PT ;  /* 0x00000001023f7846 */ /* 0x000fc60003800141 */
[----:B------:R-:W1:Y:S01]  /*7a10*/  MUFU.TANH R101, R101 ;  /* 0x0000006500657308 */ /* 0x000e620000002400 */
        /* <DEDUP_REMOVED lines=37> */
.L_x_4623:
        /* <DEDUP_REMOVED lines=9> */
[-C--:B------:R-:W-:Y:S02]  /*7d00*/  LOP3.LUT R13, R13, R10.reuse, RZ, 0x3c, !PT ;  /* 0x0000000a0d0d7212 */ /* 0x080fe400078e3cff */
[----:B------:R-:W-:Y:S02]  /*7d10*/  ISETP.GE.AND P0, PT, R27, RZ, PT ;  /* 0x000000ff1b00720c */ /* 0x000fe40003f06270 */
[----:B------:R-:W-:Y:S02]  /*7d20*/  ISETP.GE.AND P2, PT, R13, RZ, PT ;  /* 0x000000ff0d00720c */ /* 0x000fe40003f46270 */
[----:B------:R-:W-:Y:S01]  /*7d30*/  LOP3.LUT R13, RZ, R10, RZ, 0x33, !PT ;  /* 0x0000000aff0d7212 */ /* 0x000fe200078e33ff */
        /* <DEDUP_REMOVED lines=47> */
.L_x_4624:
        /* <DEDUP_REMOVED lines=14> */
.L_x_4622:
[----:B------:R-:W-:Y:S01]  /*8110*/  IMAD.SHL.U32 R67, R86, 0x2, RZ ;  /* 0x0000000256437824 */ /* 0x000fe200078e00ff */
[----:B------:R-:W3:Y:S01]  /*8120*/  LDCU UR4, c[0x0][0x45c] ;  /* 0x00008b80ff0477ac */ /* 0x000ee20008000800 */
[----:B------:R-:W-:-:S03]  /*8130*/  LOP3.LUT R132, R23, 0x120, R40, 0xf8, !PT ;  /* 0x0000012017847812 */ /* 0x000fc600078ef828 */
[----:B------:R-:W-:Y:S02]  /*8140*/  LOP3.LUT R67, R67, 0x6, RZ, 0xc0, !PT ;  /* 0x0000000643437812 */ /* 0x000fe400078ec0ff */
[----:B------:R-:W-:-:S03]  /*8150*/  LEA R132, R132, UR5, 0x1 ;  /* 0x0000000584847c11 */ /* 0x000fc6000f8e08ff */
[----:B--2---:R-:W-:Y:S02]  /*8160*/  IMAD R0, R24, 0x80, R67 ;  /* 0x0000008018007824 */ /* 0x004fe400078e0243 */
[----:B------:R-:W-:Y:S02]  /*8170*/  VIADD R146, R132, 0x3000 ;  /* 0x0000300084927836 */ /* 0x000fe40000000000 */
[C---:B------:R-:W-:Y:S02]  /*8180*/  VIADD R2, R0.reuse, 0x8 ;  /* 0x0000000800027836 */ /* 0x040fe40000000000 */
        /* <DEDUP_REMOVED lines=9> */
[C---:B------:R-:W-:Y:S01]  /*8220*/  VIADD R10, R0.reuse, 0x9 ;  /* 0x00000009000a7836 */ /* 0x040fe20000000000 */
[----:B-1----:R-:W-:Y:S01]  /*8230*/  FSEL R43, R43, -INF , !P4 ;  /* 0xff8000002b2b7808 */ /* 0x002fe20006000000 */
[----:B------:R-:W-:Y:S01]  /*8240*/  VIADD R36, R0, 0x61 ;  /* 0x0000006100247836 */ /* 0x000fe20000000000 */
[----:B------:R-:W-:Y:S01]  /*8250*/  FSEL R96, R44, -INF , !P2 ;  /* 0xff8000002c607808 */ /* 0x000fe20005000000 */
[----:B------:R-:W-:Y:S01]  /*8260*/  VIADD R18, R0, 0x69 ;  /* 0x0000006900127836 */ /* 0x000fe20000000000 */
[----:B------:R-:W-:Y:S01]  /*8270*/  ISETP.GE.AND P4, PT, R2, R63, PT ;  /* 0x0000003f0200720c */ /* 0x000fe20003f86270 */
[----:B------:R-:W-:Y:S01]  /*8280*/  VIADD R16, R0, 0x70 ;  /* 0x0000007000107836 */ /* 0x000fe20000000000 */
[----:B------:R-:W-:Y:S01]  /*8290*/  ISETP.GE.AND P2, PT, R2, R65, PT ;  /* 0x000000410200720c */ /* 0x000fe20003f46270 */
[----:B------:R-:W-:Y:S01]  /*82a0*/  VIADD R2, R0, 0x18 ;  /* 0x0000001800027836 */ /* 0x000fe20000000000 */
[----:B------:R-:W-:-:S02]  /*82b0*/  ISETP.GE.AND P1, PT, R10, R63, PT ;  /* 0x0000003f0a00720c */ /* 0x000fc40003f26270 */
        /* <DEDUP_REMOVED lines=8> */
[----:B------:R-:W-:Y:S01]  /*8340*/  ISETP.GE.AND P3, PT, R2, R65, PT ;  /* 0x000000410200720c */ /* 0x000fe20003f66270 */
[----:B------:R-:W-:Y:S01]  /*8350*/  VIADD R2, R0, 0x20 ;  /* 0x0000002000027836 */ /* 0x000fe20000000000 */
[C---:B------:R-:W-:Y:S02]  /*8360*/  ISETP.GE.AND P5, PT, R14.reuse, R63, PT ;  /* 0x0000003f0e00720c */ /* 0x040fe40003fa6270 */
[----:B------:R-:W-:Y:S01]  /*8370*/  ISETP.GE.AND P0, PT, R14, R65, PT ;  /* 0x000000410e00720c */ /* 0x000fe20003f06270 */
[----:B------:R-:W-:Y:S01]  /*8380*/  VIADD R14, R0, 0x19 ;  /* 0x00000019000e7836 */ /* 0x000fe20000000000 */
[----:B------:R-:W-:Y:S02]  /*8390*/  FSEL R89, R51, -INF , !P5 ;  /* 0xff80000033597808 */ /* 0x000fe40006800000 */
[----:B------:R-:W-:Y:S02]  /*83a0*/  FSEL R118, R53, -INF , !P0 ;  /* 0xff80000035767808 */ /* 0x000fe40004000000 */
[----:B------:R-:W-:Y:S01]  /*83b0*/  FSEL R27, R50, -INF , !P4 ;  /* 0xff800000321b7808 */ /* 0x000fe20006000000 */
[----:B------:R-:W-:Y:S01]  /*83c0*/  VIADD R50, R0, 0x51 ;  /* 0x0000005100327836 */ /* 0x000fe20000000000 */
[----:B------:R-:W-:-:S02]  /*83d0*/  FSEL R116, R52, -INF , !P2 ;  /* 0xff80000034747808 */ /* 0x000fc40005000000 */
[C---:B------:R-:W-:Y:S02]  /*83e0*/  ISETP.GE.AND P5, PT, R2.reuse, R63, PT ;  /* 0x0000003f0200720c */ /* 0x040fe40003fa6270 */
[----:B------:R-:W-:Y:S01]  /*83f0*/  ISETP.GE.AND P0, PT, R2, R65, PT ;  /* 0x000000410200720c */ /* 0x000fe20003f06270 */
[----:B------:R-:W-:Y:S01]  /*8400*/  VIADD R2, R0, 0x28 ;  /* 0x0000002800027836 */ /* 0x000fe20000000000 */
[C---:B------:R-:W-:Y:S02]  /*8410*/  ISETP.GE.AND P4, PT, R14.reuse, R63, PT ;  /* 0x0000003f0e00720c */ /* 0x040fe40003f86270 */
[----:B------:R-:W-:Y:S01]  /*8420*/  ISETP.GE.AND P2, PT, R14, R65, PT ;  /* 0x000000410e00720c */ /* 0x000fe20003f46270 */
[----:B------:R-:W-:Y:S01]  /*8430*/  VIADD R14, R0, 0x21 ;  /* 0x00000021000e7836 */ /* 0x000fe20000000000 */
[----:B------:R-:W-:Y:S02]  /*8440*/  FSEL R83, R54, -INF , !P1 ;  /* 0xff80000036537808 */ /* 0x000fe40004800000 */
[----:B------:R-:W-:-:S02]  /*8450*/  FSEL R97, R55, -INF , !P4 ;  /* 0xff80000037617808 */ /* 0x000fc40006000000 */
[----:B------:R-:W-:Y:S02]  /*8460*/  FSEL R66, R66, -INF , !P2 ;  /* 0xff80000042427808 */ /* 0x000fe40005000000 */
[----:B------:R-:W-:Y:S02]  /*8470*/  FSEL R54, R56, -INF , !P3 ;  /* 0xff80000038367808 */ /* 0x000fe40005800000 */
[C---:B------:R-:W-:Y:S02]  /*8480*/  ISETP.GE.AND P4, PT, R2.reuse, R63, PT ;  /* 0x0000003f0200720c */ /* 0x040fe40003f86270 */
[----:B------:R-:W-:Y:S01]  /*8490*/  ISETP.GE.AND P2, PT, R2, R65, PT ;  /* 0x000000410200720c */ /* 0x000fe20003f46270 */
[----:B------:R-:W-:Y:S01]  /*84a0*/  VIADD R2, R0, 0x30 ;  /* 0x0000003000027836 */ /* 0x000fe20000000000 */
        /* <DEDUP_REMOVED lines=11> */
[----:B------:R-:W-:Y:S01]  /*8560*/  FSEL R52, R70, -INF , !P0 ;  /* 0xff80000046347808 */ /* 0x000fe20004000000 */
[----:B------:R-:W-:Y:S01]  /*8570*/  VIADD R70, R0, 0x49 ;  /* 0x0000004900467836 */ /* 0x000fe20000000000 */
[----:B------:R-:W-:-:S02]  /*8580*/  FSEL R115, R73, -INF , !P5 ;  /* 0xff80000049737808 */ /* 0x000fc40006800000 */
[----:B------:R-:W-:Y:S02]  /*8590*/  ISETP.GE.AND P5, PT, R2, R63, PT ;  /* 0x0000003f0200720c */ /* 0x000fe40003fa6270 */
[----:B------:R-:W-:Y:S01]  /*85a0*/  ISETP.GE.AND P0, PT, R14, R65, PT ;  /* 0x000000410e00720c */ /* 0x000fe20003f06270 */
[C---:B------:R-:W-:Y:S01]  /*85b0*/  VIADD R14, R0.reuse, 0x31 ;  /* 0x00000031000e7836 */ /* 0x040fe20000000000 */
[----:B------:R-:W-:Y:S02]  /*85c0*/  FSEL R95, R95, -INF , !P5 ;  /* 0xff8000005f5f7808 */ /* 0x000fe40006800000 */
[----:B------:R-:W-:Y:S02]  /*85d0*/  ISETP.GE.AND P5, PT, R0, R63, PT ;  /* 0x0000003f0000720c */ /* 0x000fe40003fa6270 */
[----:B------:R-:W-:Y:S02]  /*85e0*/  FSEL R90, R74, -INF , !P2 ;  /* 0xff8000004a5a7808 */ /* 0x000fe40005000000 */
[----:B------:R-:W-:-:S02]  /*85f0*/  FSEL R41, R41, -INF , !P5 ;  /* 0xff80000029297808 */ /* 0x000fc40006800000 */
[----:B------:R-:W-:Y:S02]  /*8600*/  FSEL R110, R75, -INF , !P0 ;  /* 0xff8000004b6e7808 */ /* 0x000fe40004000000 */
[----:B------:R-:W-:Y:S02]  /*8610*/  FMNMX3.FTZ R74, R41, R43, R15, !PT ;  /* 0x0000002b294a7276 */ /* 0x000fe4000781000f */
[----:B------:R-:W-:Y:S01]  /*8620*/  FSEL R87, R72, -INF , !P4 ;  /* 0xff80000048577808 */ /* 0x000fe20006000000 */
[----:B------:R-:W-:Y:S01]  /*8630*/  VIADD R72, R0, 0x48 ;  /* 0x0000004800487836 */ /* 0x000fe20000000000 */
[----:B------:R-:W-:Y:S01]  /*8640*/  ISETP.GE.AND P0, PT, R2, R65, PT ;  /* 0x000000410200720c */ /* 0x000fe20003f06270 */
[----:B------:R-:W-:Y:S01]  /*8650*/  VIADD R2, R0, 0x40 ;  /* 0x0000004000027836 */ /* 0x000fe20000000000 */
[----:B------:R-:W-:Y:S02]  /*8660*/  ISETP.GE.AND P4, PT, R14, R63, PT ;  /* 0x0000003f0e00720c */ /* 0x000fe40003f86270 */
[----:B------:R-:W-:-:S02]  /*8670*/  FMNMX3.FTZ R74, R74, R25, R27, !PT ;  /* 0x000000194a4a7276 */ /* 0x000fc4000781001b */
[----:B------:R-:W-:Y:S02]  /*8680*/  FSEL R99, R99, -INF , !P4 ;  /* 0xff80000063637808 */ /* 0x000fe40006000000 */
[----:B------:R-:W-:Y:S02]  /*8690*/  ISETP.GE.AND P4, PT, R2, R63, PT ;  /* 0x0000003f0200720c */ /* 0x000fe40003f86270 */
[----:B------:R-:W-:Y:S02]  /*86a0*/  FMNMX3.FTZ R74, R74, R89, R83, !PT ;  /* 0x000000594a4a7276 */ /* 0x000fe40007810053 */
[----:B------:R-:W-:Y:S01]  /*86b0*/  ISETP.GE.AND P2, PT, R14, R65, PT ;  /* 0x000000410e00720c */ /* 0x000fe20003f46270 */
[----:B------:R-:W-:Y:S01]  /*86c0*/  VIADD R14, R0, 0x39 ;  /* 0x00000039000e7836 */ /* 0x000fe20000000000 */
[----:B------:R-:W-:Y:S02]  /*86d0*/  FSEL R107, R107, -INF , !P4 ;  /* 0xff8000006b6b7808 */ /* 0x000fe40006000000 */
[----:B------:R-:W-:-:S02]  /*86e0*/  ISETP.GE.AND P4, PT, R72, R63, PT ;  /* 0x0000003f4800720c */ /* 0x000fc40003f86270 */
[----:B------:R-:W-:Y:S02]  /*86f0*/  FMNMX3.FTZ R74, R74, R97, R53, !PT ;  /* 0x000000614a4a7276 */ /* 0x000fe40007810035 */
[----:B------:R-:W-:Y:S02]  /*8700*/  FSEL R114, R114, -INF , !P2 ;  /* 0xff80000072727808 */ /* 0x000fe40005000000 */
[----:B------:R-:W-:Y:S01]  /*8710*/  ISETP.GE.AND P2, PT, R2, R65, PT ;  /* 0x000000410200720c */ /* 0x000fe20003f46270 */
[----:B------:R-:W-:Y:S01]  /*8720*/  VIADD R2, R0, 0x41 ;  /* 0x0000004100027836 */ /* 0x000fe20000000000 */
[----:B------:R-:W-:Y:S02]  /*8730*/  FSEL R113, R113, -INF , !P1 ;  /* 0xff80000071717808 */ /* 0x000fe40004800000 */
[----:B------:R-:W-:Y:S02]  /*8740*/  FSEL R103, R103, -INF , !P4 ;  /* 0xff80000067677808 */ /* 0x000fe40006000000 */
[----:B------:R-:W-:-:S02]  /*8750*/  FMNMX3.FTZ R74, R74, R55, R87, !PT ;  /* 0x000000374a4a7276 */ /* 0x000fc40007810057 */
[-C--:B------:R-:W-:Y:S02]  /*8760*/  ISETP.GE.AND P4, PT, R68, R63.reuse, PT ;  /* 0x0000003f4400720c */ /* 0x080fe40003f86270 */
[----:B------:R-:W-:Y:S02]  /*8770*/  ISETP.GE.AND P1, PT, R14, R63, PT ;  /* 0x0000003f0e00720c */ /* 0x000fe40003f26270 */
[----:B------:R-:W-:Y:S02]  /*8780*/  FSEL R88, R88, -INF , !P0 ;  /* 0xff80000058587808 */ /* 0x000fe40004000000 */
[----:B------:R-:W-:Y:S02]  /*8790*/  FMNMX3.FTZ R74, R74, R115, R113, !PT ;  /* 0x000000734a4a7276 */ /* 0x000fe40007810071 */
[----:B------:R-:W-:Y:S02]  /*87a0*/  ISETP.GE.AND P0, PT, R2, R63, PT ;  /* 0x0000003f0200720c */ /* 0x000fe40003f06270 */
[----:B------:R-:W-:-:S02]  /*87b0*/  FSEL R51, R79, -INF , !P4 ;  /* 0xff8000004f337808 */ /* 0x000fc40006000000 */
[----:B------:R-:W-:Y:S02]  /*87c0*/  ISETP.GE.AND P4, PT, R48, R63, PT ;  /* 0x0000003f3000720c */ /* 0x000fe40003f86270 */
[----:B------:R-:W-:Y:S02]  /*87d0*/  FSEL R91, R91, -INF , !P1 ;  /* 0xff8000005b5b7808 */ /* 0x000fe40004800000 */
[----:B------:R-:W-:Y:S02]  /*87e0*/  FMNMX3.FTZ R74, R74, R99, R95, !PT ;  /* 0x000000634a4a7276 */ /* 0x000fe4000781005f */
        /* <DEDUP_REMOVED lines=9> */
[----:B------:R-:W-:Y:S02]  /*8880*/  FSEL R49, R78, -INF , !P0 ;  /* 0xff8000004e317808 */ /* 0x000fe40004000000 */
[-C--:B------:R-:W-:Y:S02]  /*8890*/  ISETP.GE.AND P4, PT, R34, R63.reuse, PT ;  /* 0x0000003f2200720c */ /* 0x080fe40003f86270 */
[----:B------:R-:W-:Y:S02]  /*88a0*/  ISETP.GE.AND P0, PT, R46, R63, PT ;  /* 0x0000003f2e00720c */ /* 0x000fe40003f06270 */
[----:B------:R-:W-:Y:S02]  /*88b0*/  FMNMX3.FTZ R8, R8, R101, R51, !PT ;  /* 0x0000006508087276 */ /* 0x000fe40007810033 */
[----:B------:R-:W-:Y:S02]  /*88c0*/  ISETP.GE.AND P5, PT, R0, R65, PT ;  /* 0x000000410000720c */ /* 0x000fe40003fa6270 */
[----:B------:R-:W-:-:S02]  /*88d0*/  FSEL R35, R32, -INF , !P4 ;  /* 0xff80000020237808 */ /* 0x000fc40006000000 */
[----:B------:R-:W-:Y:S02]  /*88e0*/  FSEL R45, R81, -INF , !P0 ;  /* 0xff800000512d7808 */ /* 0x000fe40004000000 */
[----:B------:R-:W-:Y:S02]  /*88f0*/  FMNMX3.FTZ R32, R8, R49, R47, !PT ;  /* 0x0000003108207276 */ /* 0x000fe4000781002f */
[----:B------:R-:W-:Y:S02]  /*8900*/  ISETP.GE.AND P0, PT, R36, R63, PT ;  /* 0x0000003f2400720c */ /* 0x000fe40003f06270 */
[----:B------:R-:W-:Y:S02]  /*8910*/  FSEL R8, R42, -INF , !P5 ;  /* 0xff8000002a087808 */ /* 0x000fe40006800000 */
[----:B------:R-:W-:Y:S02]  /*8920*/  FSEL R106, R106, -INF , !P3 ;  /* 0xff8000006a6a7808 */ /* 0x000fe40005800000 */
[-C--:B------:R-:W-:Y:S01]  /*8930*/  ISETP.GE.AND P3, PT, R14, R65.reuse, PT ;  /* 0x000000410e00720c */ /* 0x080fe20003f66270 */
[----:B------:R-:W-:Y:S01]  /*8940*/  VIADD R14, R0, 0x71 ;  /* 0x00000071000e7836 */ /* 0x000fe20000000000 */
[----:B------:R-:W-:Y:S01]  /*8950*/  ISETP.GE.AND P1, PT, R2, R65, PT ;  /* 0x000000410200720c */ /* 0x000fe20003f26270 */
[----:B------:R-:W-:Y:S01]  /*8960*/  VIADD R2, R0, 0x78 ;  /* 0x0000007800027836 */ /* 0x000fe20000000000 */
[----:B------:R-:W-:Y:S01]  /*8970*/  FSEL R37, R82, -INF , !P0 ;  /* 0xff80000052257808 */ /* 0x000fe20004000000 */
[----:B------:R-:W-:Y:S01]  /*8980*/  VIADD R0, R0, 0x79 ;  /* 0x0000007900007836 */ /* 0x000fe20000000000 */
[----:B------:R-:W-:-:S02]  /*8990*/  FMNMX3.FTZ R39, R8, R96, R10, !PT ;  /* 0x0000006008277276 */ /* 0x000fc4000781000a */
[-C--:B------:R-:W-:Y:S02]  /*89a0*/  ISETP.GE.AND P0, PT, R18, R63.reuse, PT ;  /* 0x0000003f1200720c */ /* 0x080fe40003f06270 */
[----:B------:R-:W-:Y:S02]  /*89b0*/  ISETP.GE.AND P4, PT, R16, R63, PT ;  /* 0x0000003f1000720c */ /* 0x000fe40003f86270 */
[----:B------:R-:W-:Y:S02]  /*89c0*/  FMNMX3.FTZ R32, R32, R45, R13, !PT ;  /* 0x0000002d20207276 */ /* 0x000fe4000781000d */
[----:B------:R-:W-:Y:S02]  /*89d0*/  FMNMX3.FTZ R39, R39, R44, R116, !PT ;  /* 0x0000002c27277276 */ /* 0x000fe40007810074 */
[----:B------:R-:W-:Y:S02]  /*89e0*/  FSEL R33, R33, -INF , !P0 ;  /* 0xff80000021217808 */ /* 0x000fe40004000000 */
[----:B------:R-:W-:-:S02]  /*89f0*/  ISETP.GE.AND P0, PT, R14, R63, PT ;  /* 0x0000003f0e00720c */ /* 0x000fc40003f06270 */
[----:B------:R-:W-:Y:S02]  /*8a00*/  FSEL R31, R31, -INF , !P4 ;  /* 0xff8000001f1f7808 */ /* 0x000fe40006000000 */
        /* <DEDUP_REMOVED lines=30> */
[-C--:B------:R-:W-:Y:S02]  /*8bf0*/  ISETP.GE.AND P0, PT, R38, R65.reuse, PT ;  /* 0x000000412600720c */ /* 0x080fe40003f06270 */
[----:B------:R-:W-:Y:S02]  /*8c00*/  FSEL R48, R76, -INF , !P3 ;  /* 0xff8000004c307808 */ /* 0x000fe40005800000 */
[----:B------:R-:W-:Y:S01]  /*8c10*/  FMNMX3.FTZ R5, R69, R94, R50, !PT ;  /* 0x0000005e45057276 */ /* 0x000fe20007810032 */
[----:B------:R-:W-:Y:S01]  /*8c20*/  LDSM.16.MT88.4 R76, [R132+0x3000] ;  /* 0x00300000844c783b */ /* 0x000fe20000004200 */
        /* <DEDUP_REMOVED lines=10> */
[----:B-1----:R-:W-:Y:S02]  /*8cd0*/  FMNMX.FTZ R39, R32, R39, !PT ;  /* 0x0000002720277209 */ /* 0x002fe40007810000 */
[-C--:B------:R-:W-:Y:S02]  /*8ce0*/  ISETP.GE.AND P1, PT, R14, R65.reuse, PT ;  /* 0x000000410e00720c */ /* 0x080fe40003f26270 */
[----:B------:R-:W-:Y:S02]  /*8cf0*/  ISETP.GE.AND P0, PT, R2, R65, PT ;  /* 0x000000410200720c */ /* 0x000fe40003f06270 */
[----:B------:R-:W-:Y:S01]  /*8d00*/  FSEL R18, R9, -INF , !P3 ;  /* 0xff80000009127808 */ /* 0x000fe20005800000 */
[----:B------:R-:W1:Y:S01]  /*8d10*/  SHFL.BFLY PT, R2, R39, 0x1, 0x1f ;  /* 0x0c201f0027027f89 */ /* 0x000e6200000e0000 */
[----:B------:R-:W-:-:S02]  /*8d20*/  FSEL R32, R12, -INF , !P2 ;  /* 0xff8000000c207808 */ /* 0x000fc40005000000 */
[----:B------:R-:W-:Y:S02]  /*8d30*/  FMNMX3.FTZ R5, R5, R36, R34, !PT ;  /* 0x0000002405057276 */ /* 0x000fe40007810022 */
[----:B------:R-:W-:Y:S02]  /*8d40*/  ISETP.GE.AND P4, PT, R0, R65, PT ;  /* 0x000000410000720c */ /* 0x000fe40003f86270 */
[----:B------:R-:W-:Y:S02]  /*8d50*/  FSEL R30, R30, -INF , !P1 ;  /* 0xff8000001e1e7808 */ /* 0x000fe40004800000 */
        /* <DEDUP_REMOVED lines=19> */
[----:B------:R-:W-:Y:S01]  /*8e90*/  FFMA.FTZ R15, R83, UR4, -R16 ;  /* 0x00000004530f7c23 */ /* 0x000fe20008010810 */
[----:B------:R-:W-:-:S02]  /*8ea0*/  VIADD R27, R132, 0x3020 ;  /* 0x00003020841b7836 */ /* 0x000fc40000000000 */
        /* <DEDUP_REMOVED lines=12> */
[----:B------:R-:W3:Y:S01]  /*8f70*/  MUFU.EX2 R93, R93 ;  /* 0x0000005d005d7308 */ /* 0x000ee20000000800 */
[----:B-1----:R-:W-:-:S07]  /*8f80*/  FMNMX.FTZ R0, R4, R5, !PT ;  /* 0x0000000504007209 */ /* 0x002fce0007810000 */
[----:B------:R-:W-:Y:S01]  /*8f90*/  MUFU.EX2 R39, R39 ;  /* 0x0000002700277308 */ /* 0x000fe20000000800 */
[----:B--2---:R-:W-:Y:S02]  /*8fa0*/  F2FP.F16.F32.PACK_AB R68, R98, R109 ;  /* 0x0000006d6244723e */ /* 0x004fe400000000ff */
[C---:B------:R-:W-:Y:S01]  /*8fb0*/  FSETP.NEU.FTZ.AND P0, PT, R0.reuse, -INF , PT ;  /* 0xff8000000000780b */ /* 0x040fe20003f1d000 */
[----:B------:R-:W-:-:S04]  /*8fc0*/  FMUL.FTZ R25, R0, UR4 ;  /* 0x0000000400197c20 */ /* 0x000fc80008410000 */
[----:B------:R-:W1:Y:S01]  /*8fd0*/  MUFU.EX2 R14, R14 ;  /* 0x0000000e000e7308 */ /* 0x000e620000000800 */
[----:B------:R-:W-:Y:S02]  /*8fe0*/  FSEL R25, R25, RZ, P0 ;  /* 0x000000ff19197208 */ /* 0x000fe40000000000 */
[----:B---3--:R-:W-:Y:S02]  /*8ff0*/  F2FP.F16.F32.PACK_AB R70, R92, R93 ;  /* 0x0000005d5c46723e */ /* 0x008fe400000000ff */
[----:B------:R-:W-:Y:S01]  /*9000*/  LOP3.LUT P0, R23, R86, 0x4, RZ, 0xc0, !PT ;  /* 0x0000000456177812 */ /* 0x000fe2000780c0ff */
        /* <DEDUP_REMOVED lines=8> */
[--C-:B------:R-:W-:Y:S01]  /*9090*/  FFMA.FTZ R41, R54, UR4, -R25.reuse ;  /* 0x0000000436297c23 */ /* 0x100fe20008010819 */
[----:B------:R-:W-:Y:S01]  /*90a0*/  FFMA.FTZ R40, R66, UR4, -R25 ;  /* 0x0000000442287c23 */ /* 0x000fe20008010819 */
[----:B------:R-:W-:Y:S01]  /*90b0*/  FFMA.FTZ R66, R55, UR4, -R16 ;  /* 0x0000000437427c23 */ /* 0x000fe20008010810 */
[----:B-1----:R-:W-:Y:S01]  /*90c0*/  F2FP.F16.F32.PACK_AB R4, R14, R39 ;  /* 0x000000270e04723e */ /* 0x002fe200000000ff */
[----:B------:R-:W-:-:S02]  /*90d0*/  @P0 VIADD R27, R146, 0xffffffe0 ;  /* 0xffffffe0921b0836 */ /* 0x000fc40000000000 */
        /* <DEDUP_REMOVED lines=21> */
[----:B------:R-:W-:Y:S01]  /*9230*/  FADD.FTZ R108, R111, R108 ;  /* 0x0000006c6f6c7221 */ /* 0x000fe20000010000 */
[----:B------:R-:W-:Y:S01]  /*9240*/  FFMA.FTZ R94, R51, UR4, -R16 ;  /* 0x00000004335e7c23 */ /* 0x000fe20008010810 */
[--C-:B------:R-:W-:Y:S01]  /*9250*/  FFMA.FTZ R50, R50, UR4, -R25.reuse ;  /* 0x0000000432327c23 */ /* 0x100fe20008010819 */
[--C-:B------:R-:W-:Y:S01]  /*9260*/  FFMA.FTZ R46, R46, UR4, -R25.reuse ;  /* 0x000000042e2e7c23 */ /* 0x100fe20008010819 */
[----:B------:R-:W-:Y:S01]  /*9270*/  MUFU.EX2 R15, R15 ;  /* 0x0000000f000f7308 */ /* 0x000fe20000000800 */
[--C-:B------:R-:W-:Y:S01]  /*9280*/  FFMA.FTZ R36, R36, UR4, -R25.reuse ;  /* 0x0000000424247c23 */ /* 0x100fe20008010819 */
[--C-:B------:R-:W-:Y:S01]  /*9290*/  FFMA.FTZ R34, R34, UR4, -R25.reuse ;  /* 0x0000000422227c23 */ /* 0x100fe20008010819 */
[----:B------:R-:W-:Y:S01]  /*92a0*/  FFMA.FTZ R28, R28, UR4, -R25 ;  /* 0x000000041c1c7c23 */ /* 0x000fe20008010819 */
[----:B------:R-:W-:-:S04]  /*92b0*/  ISETP.GT.AND P0, PT, R24, R135, PT ;  /* 0x000000871800720c */ /* 0x000fc80003f04270 */
[----:B------:R-:W1:Y:S01]  /*92c0*/  MUFU.EX2 R12, R12 ;  /* 0x0000000c000c7308 */ /* 0x000e620000000800 */
[----:B---3--:R-:W-:Y:S01]  /*92d0*/  F2FP.F16.F32.PACK_AB R71, R96, R97 ;  /* 0x000000616047723e */ /* 0x008fe200000000ff */
[----:B------:R-:W-:-:S06]  /*92e0*/  FADD.FTZ R97, R97, R108 ;  /* 0x0000006c61617221 */ /* 0x000fcc0000010000 */
[----:B------:R-:W-:Y:S01]  /*92f0*/  MUFU.EX2 R44, R44 ;  /* 0x0000002c002c7308 */ /* 0x000fe20000000800 */
[C---:B------:R-:W-:Y:S07]  /*9300*/  HMMA.16816.F32 R80, R68.reuse, R76, RZ ;  /* 0x0000004c4450723c */ /* 0x040fee00000018ff */
[----:B------:R-:W3:Y:S01]  /*9310*/  MUFU.EX2 R43, R43 ;  /* 0x0000002b002b7308 */ /* 0x000ee20000000800 */
[----:B------:R-:W-:Y:S01]  /*9320*/  HMMA.16816.F32 R76, R68, R78, RZ ;  /* 0x0000004e444c723c */ /* 0x000fe200000018ff */
[----:B-1----:R-:W-:-:S06]  /*9330*/  F2FP.F16.F32.PACK_AB R6, R12, R15 ;  /* 0x0000000f0c06723e */ /* 0x002fcc00000000ff */
        /* <DEDUP_REMOVED lines=8> */
[----:B------:R-:W-:Y:S01]  /*93c0*/  HMMA.16816.F32 R76, R4, R10, R76 ;  /* 0x0000000a044c723c */ /* 0x000fe2000000184c */
[----:B------:R-:W1:Y:S01]  /*93d0*/  LDSM.16.MT88.4 R8, [R27] ;  /* 0x000000001b08783b */ /* 0x000e620000004200 */
[----:B------:R-:W2:Y:S08]  /*93e0*/  MUFU.EX2 R54, R54 ;  /* 0x0000003600367308 */ /* 0x000eb00000000800 */
        /* <DEDUP_REMOVED lines=19> */
[----:B--2---:R-:W-:Y:S02]  /*9520*/  F2FP.F16.F32.PACK_AB R6, R54, R55 ;  /* 0x000000373606723e */ /* 0x004fe400000000ff */
[----:B----4-:R-:W-:Y:S02]  /*9530*/  F2FP.F16.F32.PACK_AB R5, R56, R87 ;  /* 0x000000573805723e */ /* 0x010fe400000000ff */
[----:B-----5:R-:W-:-:S03]  /*9540*/  F2FP.F16.F32.PACK_AB R7, R52, R53 ;  /* 0x000000353407723e */ /* 0x020fc600000000ff */
[----:B------:R-:W-:Y:S08]  /*9550*/  MUFU.EX2 R114, R114 ;  /* 0x0000007200727308 */ /* 0x000ff00000000800 */
[----:B------:R-:W-:Y:S08]  /*9560*/  MUFU.EX2 R105, R105 ;  /* 0x0000006900697308 */ /* 0x000ff00000000800 */
[----:B------:R-:W-:Y:S08]  /*9570*/  MUFU.EX2 R103, R103 ;  /* 0x0000006700677308 */ /* 0x000ff00000000800 */
[----:B------:R-:W2:Y:S01]  /*9580*/  MUFU.EX2 R112, R112 ;  /* 0x0000007000707308 */ /* 0x000ea20000000800 */
        /* <DEDUP_REMOVED lines=25> */
[----:B------:R-:W1:Y:S07]  /*9720*/  LDSM.16.MT88.4 R8, [R27+0xc00] ;  /* 0x000c00001b08783b */ /* 0x000e6e0000004200 */
[C---:B-1----:R-:W-:Y:S08]  /*9730*/  HMMA.16816.F32 R72, R4.reuse, R8, R72 ;  /* 0x000000080448723c */ /* 0x042ff00000001848 */
[----:B------:R-:W-:Y:S01]  /*9740*/  HMMA.16816.F32 R68, R4, R10, R68 ;  /* 0x0000000a0444723c */ /* 0x000fe20000001844 */
[----:B------:R-:W1:Y:S01]  /*9750*/  LDSM.16.MT88.4 R8, [R132+0x4000] ;  /* 0x004000008408783b */ /* 0x000e620000004200 */
[----:B------:R-:W-:Y:S01]  /*9760*/  FADD.FTZ R4, R109, R98 ;  /* 0x000000626d047221 */ /* 0x000fe20000010000 */
[--C-:B------:R-:W-:Y:S01]  /*9770*/  FFMA.FTZ R98, R100, UR4, -R25.reuse ;  /* 0x0000000464627c23 */ /* 0x100fe20008010819 */
[----:B------:R-:W-:Y:S01]  /*9780*/  FFMA.FTZ R5, R102, UR4, -R25 ;  /* 0x0000000466057c23 */ /* 0x000fe20008010819 */
[----:B--2---:R-:W-:Y:S01]  /*9790*/  F2FP.F16.F32.PACK_AB R6, R112, R103 ;  /* 0x000000677006723e */ /* 0x004fe200000000ff */
[----:B------:R-:W-:Y:S01]  /*97a0*/  FADD.FTZ R93, R93, R4 ;  /* 0x000000045d5d7221 */ /* 0x000fe20000010000 */
[----:B------:R-:W-:Y:S01]  /*97b0*/  F2FP.F16.F32.PACK_AB R4, R105, R114 ;  /* 0x000000726904723e */ /* 0x000fe200000000ff */
[----:B------:R-:W2:Y:S02]  /*97c0*/  MUFU.EX2 R100, R5 ;  /* 0x0000000500647308 */ /* 0x000ea40000000800 */
[----:B------:R-:W-:Y:S01]  /*97d0*/  FADD.FTZ R102, R92, R93 ;  /* 0x0000005d5c667221 */ /* 0x000fe20000010000 */
[----:B------:R-:W-:Y:S01]  /*97e0*/  FADD.FTZ R93, R96, R97 ;  /* 0x00000061605d7221 */ /* 0x000fe20000010000 */
[----:B------:R-:W-:Y:S01]  /*97f0*/  FFMA.FTZ R92, R47, UR4, -R16 ;  /* 0x000000042f5c7c23 */ /* 0x000fe20008010810 */
[----:B------:R-:W-:-:S02]  /*9800*/  FFMA.FTZ R47, R48, UR4, -R25 ;  /* 0x00000004302f7c23 */ /* 0x000fc40008010819 */
[----:B------:R-:W-:Y:S01]  /*9810*/  FADD.FTZ R44, R44, R93 ;  /* 0x0000005d2c2c7221 */ /* 0x000fe20000010000 */
[----:B------:R-:W3:Y:S03]  /*9820*/  MUFU.EX2 R98, R98 ;  /* 0x0000006200627308 */ /* 0x000ee60000000800 */
[----:B------:R-:W-:Y:S01]  /*9830*/  FADD.FTZ R44, R43, R44 ;  /* 0x0000002c2b2c7221 */ /* 0x000fe20000010000 */
[----:B------:R-:W-:-:S03]  /*9840*/  FFMA.FTZ R43, R30, UR4, -R25 ;  /* 0x000000041e2b7c23 */ /* 0x000fc60008010819 */
[----:B------:R-:W-:Y:S01]  /*9850*/  FADD.FTZ R41, R41, R44 ;  /* 0x0000002c29297221 */ /* 0x000fe20000010000 */
[----:B------:R-:W4:Y:S01]  /*9860*/  MUFU.EX2 R92, R92 ;  /* 0x0000005c005c7308 */ /* 0x000f220000000800 */
[----:B--2---:R-:W-:Y:S01]  /*9870*/  F2FP.F16.F32.PACK_AB R5, R100, R107 ;  /* 0x0000006b6405723e */ /* 0x004fe200000000ff */
[--C-:B------:R-:W-:Y:S01]  /*9880*/  FFMA.FTZ R44, R35, UR4, -R16.reuse ;  /* 0x00000004232c7c23 */ /* 0x100fe20008010810 */
[----:B------:R-:W-:Y:S01]  /*9890*/  FADD.FTZ R96, R40, R41 ;  /* 0x0000002928607221 */ /* 0x000fe20000010000 */
[--C-:B------:R-:W-:Y:S01]  /*98a0*/  FFMA.FTZ R40, R13, UR4, -R16.reuse ;  /* 0x000000040d287c23 */ /* 0x100fe20008010810 */
[--C-:B------:R-:W-:Y:S01]  /*98b0*/  FFMA.FTZ R35, R38, UR4, -R25.reuse ;  /* 0x0000000426237c23 */ /* 0x100fe20008010819 */
[----:B------:R-:W-:Y:S01]  /*98c0*/  FFMA.FTZ R41, R18, UR4, -R25 ;  /* 0x0000000412297c23 */ /* 0x000fe20008010819 */
[----:B------:R-:W-:Y:S01]  /*98d0*/  FFMA.FTZ R38, R17, UR4, -R16 ;  /* 0x0000000411267c23 */ /* 0x000fe20008010810 */
[----:B------:R-:W2:Y:S01]  /*98e0*/  MUFU.EX2 R47, R47 ;  /* 0x0000002f002f7308 */ /* 0x000ea20000000800 */
[----:B---3--:R-:W-:Y:S01]  /*98f0*/  F2FP.F16.F32.PACK_AB R7, R101, R98 ;  /* 0x000000626507723e */ /* 0x008fe200000000ff */
[----:B------:R-:W-:-:S04]  /*9900*/  FADD.FTZ R87, R87, R96 ;  /* 0x0000006057577221 */ /* 0x000fc80000010000 */
[----:B------:R-:W-:Y:S02]  /*9910*/  FADD.FTZ R56, R56, R87 ;  /* 0x0000005738387221 */ /* 0x000fe40000010000 */
[----:B------:R-:W-:Y:S01]  /*9920*/  MUFU.EX2 R40, R40 ;  /* 0x0000002800287308 */ /* 0x000fe20000000800 */
[----:B-1----:R-:W-:Y:S01]  /*9930*/  HMMA.16816.F32 R80, R4, R8, R80 ;  /* 0x000000080450723c */ /* 0x002fe20000001850 */
[----:B------:R-:W-:-:S04]  /*9940*/  FADD.FTZ R53, R53, R56 ;  /* 0x0000003835357221 */ /* 0x000fc80000010000 */
[----:B------:R-:W-:Y:S02]  /*9950*/  FADD.FTZ R53, R52, R53 ;  /* 0x0000003534357221 */ /* 0x000fe40000010000 */
        /* <DEDUP_REMOVED lines=12> */
[----:B------:R-:W-:Y:S01]  /*9a20*/  F2FP.F16.F32.PACK_AB R4, R49, R94 ;  /* 0x0000005e3104723e */ /* 0x000fe200000000ff */
[--C-:B------:R-:W-:Y:S01]  /*9a30*/  FFMA.FTZ R42, R31, UR4, -R16.reuse ;  /* 0x000000041f2a7c23 */ /* 0x100fe20008010810 */
[----:B------:R-:W-:Y:S01]  /*9a40*/  FADD.FTZ R14, R14, R5 ;  /* 0x000000050e0e7221 */ /* 0x000fe20000010000 */
[----:B----4-:R-:W-:Y:S01]  /*9a50*/  F2FP.F16.F32.PACK_AB R6, R45, R92 ;  /* 0x0000005c2d06723e */ /* 0x010fe200000000ff */
[----:B------:R-:W-:Y:S01]  /*9a60*/  FFMA.FTZ R31, R19, UR4, -R16 ;  /* 0x00000004131f7c23 */ /* 0x000fe20008010810 */
[----:B------:R-:W3:Y:S01]  /*9a70*/  MUFU.EX2 R39, R39 ;  /* 0x0000002700277308 */ /* 0x000ee20000000800 */
[----:B------:R-:W-:Y:S01]  /*9a80*/  FADD.FTZ R15, R15, R14 ;  /* 0x0000000e0f0f7221 */ /* 0x000fe20000010000 */
[----:B--2---:R-:W-:Y:S01]  /*9a90*/  F2FP.F16.F32.PACK_AB R5, R47, R50 ;  /* 0x000000322f05723e */ /* 0x004fe200000000ff */
[----:B------:R-:W-:Y:S02]  /*9aa0*/  LDSM.16.MT88.4 R16, [R27+0x1800] ;  /* 0x001800001b10783b */ /* 0x000fe40000004200 */
[----:B------:R-:W-:-:S02]  /*9ab0*/  FADD.FTZ R48, R12, R15 ;  /* 0x0000000f0c307221 */ /* 0x000fc40000010000 */
[----:B------:R-:W2:Y:S01]  /*9ac0*/  LDSM.16.MT88.4 R12, [R27+0x1400] ;  /* 0x001400001b0c783b */ /* 0x000ea20000004200 */
[----:B------:R-:W4:Y:S01]  /*9ad0*/  MUFU.EX2 R42, R42 ;  /* 0x0000002a002a7308 */ /* 0x000f220000000800 */
[----:B------:R-:W-:Y:S01]  /*9ae0*/  FADD.FTZ R89, R89, R48 ;  /* 0x0000003059597221 */ /* 0x000fe20000010000 */
[----:B------:R-:W-:Y:S01]  /*9af0*/  FFMA.FTZ R48, R32, UR4, -R25 ;  /* 0x0000000420307c23 */ /* 0x000fe20008010819 */
[----:B------:R-:W-:Y:S01]  /*9b00*/  FADD.FTZ R32, R106, R53 ;  /* 0x000000356a207221 */ /* 0x000fe20000010000 */
[----:B------:R-:W-:Y:S01]  /*9b10*/  FFMA.FTZ R25, R26, UR4, -R25 ;  /* 0x000000041a197c23 */ /* 0x000fe20008010819 */
[----:B------:R-:W-:Y:S02]  /*9b20*/  FADD.FTZ R66, R66, R89 ;  /* 0x0000005942427221 */ /* 0x000fe40000010000 */
[----:B------:R-:W-:Y:S01]  /*9b30*/  FADD.FTZ R32, R95, R32 ;  /* 0x000000205f207221 */ /* 0x000fe20000010000 */
[----:B------:R-:W5:Y:S01]  /*9b40*/  MUFU.EX2 R31, R31 ;  /* 0x0000001f001f7308 */ /* 0x000f620000000800 */
[----:B---3--:R-:W-:Y:S01]  /*9b50*/  F2FP.F16.F32.PACK_AB R7, R39, R46 ;  /* 0x0000002e2707723e */ /* 0x008fe200000000ff */
[----:B------:R-:W-:Y:S01]  /*9b60*/  FADD.FTZ R55, R55, R66 ;  /* 0x0000004237377221 */ /* 0x000fe20000010000 */
[----:B------:R-:W-:-:S03]  /*9b70*/  FADD.FTZ R91, R91, R32 ;  /* 0x000000205b5b7221 */ /* 0x000fc60000010000 */
[----:B------:R-:W-:Y:S01]  /*9b80*/  FADD.FTZ R54, R54, R55 ;  /* 0x0000003736367221 */ /* 0x000fe20000010000 */
[----:B------:R-:W-:Y:S01]  /*9b90*/  FADD.FTZ R88, R88, R91 ;  /* 0x0000005b58587221 */ /* 0x000fe20000010000 */
[----:B------:R-:W3:Y:S02]  /*9ba0*/  MUFU.EX2 R30, R48 ;  /* 0x00000030001e7308 */ /* 0x000ee40000000800 */
[----:B------:R-:W-:Y:S01]  /*9bb0*/  FADD.FTZ R113, R113, R54 ;  /* 0x0000003671717221 */ /* 0x000fe20000010000 */
[----:B------:R-:W-:-:S03]  /*9bc0*/  FADD.FTZ R107, R107, R88 ;  /* 0x000000586b6b7221 */ /* 0x000fc60000010000 */
[----:B------:R-:W-:Y:S01]  /*9bd0*/  FADD.FTZ R110, R110, R113 ;  /* 0x000000716e6e7221 */ /* 0x000fe20000010000 */
[----:B------:R-:W-:Y:S01]  /*9be0*/  FADD.FTZ R107, R100, R107 ;  /* 0x0000006b646b7221 */ /* 0x000fe20000010000 */
[----:B-1----:R-:W-:Y:S01]  /*9bf0*/  HMMA.16816.F32 R80, R4, R8, R80 ;  /* 0x000000080450723c */ /* 0x002fe20000001850 */
[----:B------:R-:W1:Y:S01]  /*9c00*/  MUFU.EX2 R25, R25 ;  /* 0x0000001900197308 */ /* 0x000e620000000800 */
[----:B------:R-:W-:Y:S01]  /*9c10*/  FADD.FTZ R99, R99, R110 ;  /* 0x0000006e63637221 */ /* 0x000fe20000010000 */
[----:B------:R-:W-:-:S03]  /*9c20*/  FADD.FTZ R98, R98, R107 ;  /* 0x0000006b62627221 */ /* 0x000fc60000010000 */
[----:B------:R-:W-:Y:S01]  /*9c30*/  FADD.FTZ R99, R90, R99 ;  /* 0x000000635a637221 */ /* 0x000fe20000010000 */
[----:B------:R-:W-:Y:S01]  /*9c40*/  FADD.FTZ R101, R101, R98 ;  /* 0x0000006265657221 */ /* 0x000fe20000010000 */
[----:B------:R-:W-:Y:S01]  /*9c50*/  HMMA.16816.F32 R76, R4, R10, R76 ;  /* 0x0000000a044c723c */ /* 0x000fe2000000184c */
[----:B------:R-:W4:Y:S01]  /*9c60*/  LDSM.16.MT88.4 R8, [R132+0x4800] ;  /* 0x004800008408783b */ /* 0x000f220000004200 */
[----:B------:R-:W-:Y:S01]  /*9c70*/  FADD.FTZ R114, R114, R99 ;  /* 0x0000006372727221 */ /* 0x000fe20000010000 */
[----:B------:R-:W-:-:S03]  /*9c80*/  FADD.FTZ R50, R50, R101 ;  /* 0x0000006532327221 */ /* 0x000fc60000010000 */
[----:B------:R-:W-:Y:S01]  /*9c90*/  FADD.FTZ R114, R105, R114 ;  /* 0x0000007269727221 */ /* 0x000fe20000010000 */
[----:B------:R-:W-:Y:S01]  /*9ca0*/  FADD.FTZ R47, R47, R50 ;  /* 0x000000322f2f7221 */ /* 0x000fe20000010000 */
[C---:B--2---:R-:W-:Y:S08]  /*9cb0*/  HMMA.16816.F32 R72, R4.reuse, R12, R72 ;  /* 0x0000000c0448723c */ /* 0x044ff00000001848 */
[----:B------:R-:W-:Y:S01]  /*9cc0*/  HMMA.16816.F32 R68, R4, R14, R68 ;  /* 0x0000000e0444723c */ /* 0x000fe20000001844 */
[----:B------:R-:W2:Y:S01]  /*9cd0*/  LDSM.16.MT88.4 R12, [R132+0x4c00] ;  /* 0x004c0000840c783b */ /* 0x000ea20000004200 */
[----:B------:R-:W-:-:S02]  /*9ce0*/  F2FP.F16.F32.PACK_AB R4, R37, R40 ;  /* 0x000000282504723e */ /* 0x000fc400000000ff */
[----:B------:R-:W-:Y:S02]  /*9cf0*/  F2FP.F16.F32.PACK_AB R6, R33, R44 ;  /* 0x0000002c2106723e */ /* 0x000fe400000000ff */
[----:B------:R-:W-:Y:S02]  /*9d00*/  F2FP.F16.F32.PACK_AB R5, R36, R35 ;  /* 0x000000232405723e */ /* 0x000fe400000000ff */
[----:B------:R-:W-:-:S07]  /*9d10*/  F2FP.F16.F32.PACK_AB R7, R41, R34 ;  /* 0x000000222907723e */ /* 0x000fce00000000ff */
        /* <DEDUP_REMOVED lines=10> */
[----:B------:R-:W-:Y:S01]  /*9dc0*/  F2FP.F16.F32.PACK_AB R4, R29, R42 ;  /* 0x0000002a1d04723e */ /* 0x000fe200000000ff */
[----:B------:R-:W4:Y:S01]  /*9dd0*/  LDSM.16.MT88.4 R8, [R27+0x1c00] ;  /* 0x001c00001b08783b */ /* 0x000f220000004200 */
[----:B-----5:R-:W-:Y:S01]  /*9de0*/  F2FP.F16.F32.PACK_AB R6, R38, R31 ;  /* 0x0000001f2606723e */ /* 0x020fe200000000ff */
[----:B------:R-:W-:Y:S01]  /*9df0*/  FADD.FTZ R40, R40, R45 ;  /* 0x0000002d28287221 */ /* 0x000fe20000010000 */
[----:B---3--:R-:W-:Y:S02]  /*9e00*/  F2FP.F16.F32.PACK_AB R5, R43, R30 ;  /* 0x0000001e2b05723e */ /* 0x008fe400000000ff */
[----:B-1----:R-:W-:Y:S01]  /*9e10*/  F2FP.F16.F32.PACK_AB R7, R25, R28 ;  /* 0x0000001c1907723e */ /* 0x002fe200000000ff */
        /* <DEDUP_REMOVED lines=16> */
[----:B----4-:R-:W-:Y:S03]  /*9f20*/  HMMA.16816.F32 R72, R4, R8, R72 ;  /* 0x000000080448723c */ /* 0x010fe60000001848 */
[----:B------:R-:W-:-:S04]  /*9f30*/  FADD.FTZ R43, R43, R30 ;  /* 0x0000001e2b2b7221 */ /* 0x000fc80000010000 */
[----:B------:R-:W-:Y:S01]  /*9f40*/  FADD.FTZ R28, R28, R43 ;  /* 0x0000002b1c1c7221 */ /* 0x000fe20000010000 */
[----:B------:R-:W-:Y:S03]  /*9f50*/  HMMA.16816.F32 R68, R4, R10, R68 ;  /* 0x0000000a0444723c */ /* 0x000fe60000001844 */
[----:B------:R-:W-:Y:S01]  /*9f60*/  FADD.FTZ R152, R25, R28 ;  /* 0x0000001c19987221 */ /* 0x000fe20000010000 */
[----:B------:R-:W-:-:S01]  /*9f70*/  NOP ;  /* 0x0000000000007918 */ /* 0x000fc20000000000 */
        /* <DEDUP_REMOVED lines=68> */
.L_x_4626:
[----:B------:R-:W-:Y:S01]  /*a3c0*/  UMOV UR8, URZ ;  /* 0x000000ff00087c82 */ /* 0x000fe20008000000 */
[----:B------:R-:W-:Y:S01]  /*a3d0*/  IMAD.SHL.U32 R58, R58, 0x80, RZ ;  /* 0x000000803a3a7824 */ /* 0x000fe200078e00ff */
[----:B------:R-:W-:-:S05]  /*a3e0*/  IADD3 R4, P0, PT, RZ, -UR8, RZ ;  /* 0x80000008ff047c10 */ /* 0x000fca000ff1e0ff */
[----:B------:R-:W-:-:S05]  /*a3f0*/  IMAD.X R58, RZ, RZ, ~R58, P0 ;  /* 0x000000ffff3a7224 */ /* 0x000fca00000e0e3a */
[----:B------:R-:W-:-:S04]  /*a400*/  SHF.R.S64 R5, R4, 0x1f, R58 ;  /* 0x0000001f04057819 */ /* 0x000fc8000000103a */
[----:B------:R-:W-:-:S04]  /*a410*/  IADD3 R140, P0, PT, R5, R140, RZ ;  /* 0x0000008c058c7210 */ /* 0x000fc80007f1e0ff */
[----:B------:R-:W-:-:S09]  /*a420*/  LEA.HI.X.SX32 R141, R58, R141, 0x1, P0 ;  /* 0x0000008d3a8d7211 */ /* 0x000fd200000f0eff */
.L_x_4627:
[----:B------:R-:W1:Y:S01]  /*a430*/  LDCU.64 UR8, c[0x0][0x3c0] ;  /* 0x00007800ff0877ac */ /* 0x000e620008000a00 */
[----:B------:R-:W-:-:S04]  /*a440*/  LOP3.LUT R66, R20, R21, RZ, 0xfc, !PT ;  /* 0x0000001514427212 */ /* 0x000fc800078efcff */
[----:B------:R-:W-:-:S05]  /*a450*/  LEA R66, R66, UR5, 0x1 ;  /* 0x0000000542427c11 */ /* 0x000fca000f8e08ff */
[----:B------:R-:W-:Y:S01]  /*a460*/  @!PT LDS RZ, [RZ] ;  /* 0x00000000fffff984 */ /* 0x000fe20000000800 */
[----:B------:R-:W-:Y:S01]  /*a470*/  @!PT LDS RZ, [RZ] ;  /* 0x00000000fffff984 */ /* 0x000fe20000000800 */
[----:B------:R-:W-:Y:S01]  /*a480*/  @!PT LDS RZ, [RZ] ;  /* 0x00000000fffff984 */ /* 0x000fe20000000800 */
[----:B------:R-:W-:Y:S01]  /*a490*/  LDGSTS.E.BYPASS.LTC128B.128 [R66+0x3000], desc[UR6][R140.64] ;  /* 0x030000008c427fae */ /* 0x000fe2000b981a06 */
[----:B-1----:R-:W-:Y:S02]  /*a4a0*/  USHF.L.U32 UR10, UR8, 0x6, URZ ;  /* 0x00000006080a7899 */ /* 0x002fe400080006ff */
[----:B------:R-:W-:Y:S01]  /*a4b0*/  USHF.L.U64.HI UR9, UR8, 0x6, UR9 ;  /* 0x0000000608097899 */ /* 0x000fe20008010209 */
[----:B------:R-:W1:Y:S03]  /*a4c0*/  LDCU UR8, c[0x0][0x50c] ;  /* 0x0000a180ff0877ac */ /* 0x000e660008000800 */
[----:B------:R-:W-:-:S04]  /*a4d0*/  IADD3 R4, P0, PT, R140, UR10, RZ ;  /* 0x0000000a8c047c10 */ /* 0x000fc8000ff1e0ff */
[----:B------:R-:W-:Y:S02]  /*a4e0*/  IADD3.X R5, PT, PT, R141, UR9, RZ, P0, !PT ;  /* 0x000000098d057c10 */ /* 0x000fe400087fe4ff */
[----:B------:R-:W-:-:S03]  /*a4f0*/  IADD3 R6, P0, PT, R4, UR10, RZ ;  /* 0x0000000a04067c10 */ /* 0x000fc6000ff1e0ff */
[----:B------:R-:W-:Y:S01]  /*a500*/  LDGSTS.E.BYPASS.LTC128B.128 [R66+0x3800], desc[UR6][R4.64] ;  /* 0x0380000004427fae */ /* 0x000fe2000b981a06 */
[----:B------:R-:W-:Y:S02]  /*a510*/  IADD3.X R7, PT, PT, R5, UR9, RZ, P0, !PT ;  /* 0x0000000905077c10 */ /* 0x000fe400087fe4ff */
[----:B------:R-:W-:-:S03]  /*a520*/  IADD3 R12, P0, PT, R6, UR10, RZ ;  /* 0x0000000a060c7c10 */ /* 0x000fc6000ff1e0ff */
[----:B------:R-:W-:Y:S01]  /*a530*/  LDGSTS.E.BYPASS.LTC128B.128 [R66+0x4000], desc[UR6][R6.64] ;  /* 0x0400000006427fae */ /* 0x000fe2000b981a06 */
        /* <DEDUP_REMOVED lines=9> */
[----:B------:R-:W5:Y:S04]  /*a5d0*/  LDSM.16.M88.4 R36, [R85+0x1000] ;  /* 0x001000005524783b */ /* 0x000f680000000200 */
[----:B------:R-:W-:Y:S04]  /*a5e0*/  LDSM.16.M88.4 R92, [R92] ;  /* 0x000000005c5c783b */ /* 0x000fe80000000200 */
[----:B------:R-:W-:Y:S04]  /*a5f0*/  LDSM.16.M88.4 R88, [R87+0x1400] ;  /* 0x001400005758783b */ /* 0x000fe80000000200 */
[----:B--2---:R-:W2:Y:S04]  /*a600*/  LDSM.16.M88.4 R12, [R85+0x1c00] ;  /* 0x001c0000550c783b */ /* 0x004ea80000000200 */
[----:B------:R-:W1:Y:S04]  /*a610*/  LDSM.16.M88.4 R52, [R87+0x1800] ;  /* 0x001800005734783b */ /* 0x000e680000000200 */
[----:B------:R-:W1:Y:S04]  /*a620*/  LDSM.16.M88.4 R8, [R87+0x1000] ;  /* 0x001000005708783b */ /* 0x000e680000000200 */
[----:B------:R-:W1:Y:S04]  /*a630*/  LDSM.16.M88.4 R4, [R87+0x1c00] ;  /* 0x001c00005704783b */ /* 0x000e680000000200 */
[----:B------:R-:W1:Y:S01]  /*a640*/  LDSM.16.M88.4 R48, [R85+0x2400] ;  /* 0x002400005530783b */ /* 0x000e620000000200 */
        /* <DEDUP_REMOVED lines=10> */
[C---:B--2---:R-:W-:Y:S08]  /*a6f0*/  HMMA.16816.F32 R16, R100.reuse, R12, RZ ;  /* 0x0000000c6410723c */ /* 0x044ff000000018ff */
[----:B------:R-:W-:Y:S08]  /*a700*/  HMMA.16816.F32 R36, R100, R38, RZ ;  /* 0x000000266424723c */ /* 0x000ff000000018ff */
[----:B------:R-:W-:Y:S08]  /*a710*/  HMMA.16816.F32 R32, R92, R88, R32 ;  /* 0x000000585c20723c */ /* 0x000ff00000001820 */
[----:B------:R-:W-:Y:S08]  /*a720*/  HMMA.16816.F32 R12, R100, R14, RZ ;  /* 0x0000000e640c723c */ /* 0x000ff000000018ff */
[----:B------:R-:W-:Y:S01]  /*a730*/  HMMA.16816.F32 R28, R92, R90, R28 ;  /* 0x0000005a5c1c723c */ /* 0x000fe2000000181c */
[----:B------:R-:W2:Y:S02]  /*a740*/  LDSM.16.M88.4 R88, [R87+0x2400] ;  /* 0x002400005758783b */ /* 0x000ea40000000200 */
[----:B-1----:R-:W-:-:S05]  /*a750*/  FMUL.FTZ R34, R34, UR8 ;  /* 0x0000000822227c20 */ /* 0x002fca0008410000 */
[C---:B------:R-:W-:Y:S08]  /*a760*/  HMMA.16816.F32 R24, R92.reuse, R52, R24 ;  /* 0x000000345c18723c */ /* 0x040ff00000001818 */
[----:B------:R-:W-:Y:S03]  /*a770*/  HMMA.16816.F32 R20, R92, R54, R20 ;  /* 0x000000365c14723c */ /* 0x000fe60000001814 */
[----:B------:R-:W-:Y:S01]  /*a780*/  FMUL.FTZ R28, R28, UR8 ;  /* 0x000000081c1c7c20 */ /* 0x000fe20008410000 */
[----:B------:R-:W-:Y:S01]  /*a790*/  FMUL.FTZ R30, R30, UR8 ;  /* 0x000000081e1e7c20 */ /* 0x000fe20008410000 */
[----:B------:R-:W-:Y:S01]  /*a7a0*/  FMUL.FTZ R29, R29, UR8 ;  /* 0x000000081d1d7c20 */ /* 0x000fe20008410000 */
[----:B------:R-:W-:-:S02]  /*a7b0*/  FMUL.FTZ R31, R31, UR8 ;  /* 0x000000081f1f7c20 */ /* 0x000fc40008410000 */
[C---:B------:R-:W-:Y:S01]  /*a7c0*/  HMMA.16816.F32 R40, R92.reuse, R8, R40 ;  /* 0x000000085c28723c */ /* 0x040fe20000001828 */
[----:B------:R-:W-:Y:S02]  /*a7d0*/  MUFU.TANH R28, R28 ;  /* 0x0000001c001c7308 */ /* 0x000fe40000002400 */
[----:B------:R-:W-:Y:S01]  /*a7e0*/  FMUL.FTZ R24, R24, UR8 ;  /* 0x0000000818187c20 */ /* 0x000fe20008410000 */
[----:B------:R-:W-:Y:S01]  /*a7f0*/  FMUL.FTZ R26, R26, UR8 ;  /* 0x000000081a1a7c20 */ /* 0x000fe20008410000 */
[----:B------:R-:W-:Y:S01]  /*a800*/  FMUL.FTZ R25, R25, UR8 ;  /* 0x0000000819197c20 */ /* 0x000fe20008410000 */
[----:B------:R-:W-:Y:S02]  /*a810*/  FMUL.FTZ R27, R27, UR8 ;  /* 0x000000081b1b7c20 */ /* 0x000fe40008410000 */
[----:B------:R-:W-:Y:S01]  /*a820*/  HMMA.16816.F32 R36, R92, R10, R36 ;  /* 0x0000000a5c24723c */ /* 0x000fe20000001824 */
[----:B------:R-:W-:Y:S02]  /*a830*/  MUFU.TANH R30, R30 ;  /* 0x0000001e001e7308 */ /* 0x000fe40000002400 */
[----:B------:R-:W-:Y:S01]  /*a840*/  FMUL.FTZ R20, R20, UR8 ;  /* 0x0000000814147c20 */ /* 0x000fe20008410000 */
[----:B------:R-:W-:Y:S01]  /*a850*/  FMUL.FTZ R21, R21, UR8 ;  /* 0x0000000815157c20 */ /* 0x000fe20008410000 */
[----:B------:R-:W-:Y:S01]  /*a860*/  FMUL.FTZ R22, R22, UR8 ;  /* 0x0000000816167c20 */ /* 0x000fe20008410000 */
[----:B------:R-:W-:-:S02]  /*a870*/  FMUL.FTZ R23, R23, UR8 ;  /* 0x0000000817177c20 */ /* 0x000fc40008410000 */
[C---:B------:R-:W-:Y:S01]  /*a880*/  HMMA.16816.F32 R16, R92.reuse, R4, R16 ;  /* 0x000000045c10723c */ /* 0x040fe20000001810 */
[----:B------:R-:W-:Y:S07]  /*a890*/  MUFU.TANH R29, R29 ;  /* 0x0000001d001d7308 */ /* 0x000fee0000002400 */
[----:B------:R-:W-:Y:S01]  /*a8a0*/  HMMA.16816.F32 R12, R92, R6, R12 ;  /* 0x000000065c0c723c */ /* 0x000fe2000000180c */
[----:B------:R-:W-:Y:S02]  /*a8b0*/  MUFU.TANH R128, R24 ;  /* 0x0000001800807308 */ /* 0x000fe40000002400 */
[----:B------:R-:W-:-:S05]  /*a8c0*/  FMUL.FTZ R39, R39, UR8 ;  /* 0x0000000827277c20 */ /* 0x000fca0008410000 */
[C---:B------:R-:W-:Y:S01]  /*a8d0*/  HMMA.16816.F32 R52, R100.reuse, R48, RZ ;  /* 0x000000306434723c */ /* 0x040fe200000018ff */
[----:B------:R-:W-:Y:S02]  /*a8e0*/  MUFU.TANH R39, R39 ;  /* 0x0000002700277308 */ /* 0x000fe40000002400 */
[----:B------:R-:W-:Y:S01]  /*a8f0*/  FMUL.FTZ R16, R16, UR8 ;  /* 0x0000000810107c20 */ /* 0x000fe20008410000 */
[----:B------:R-:W-:Y:S01]  /*a900*/  FMUL.FTZ R18, R18, UR8 ;  /* 0x0000000812127c20 */ /* 0x000fe20008410000 */
[----:B------:R-:W-:Y:S01]  /*a910*/  FMUL.FTZ R17, R17, UR8 ;  /* 0x0000000811117c20 */ /* 0x000fe20008410000 */
[----:B------:R-:W-:Y:S02]  /*a920*/  FMUL.FTZ R19, R19, UR8 ;  /* 0x0000000813137c20 */ /* 0x000fe40008410000 */
[----:B---3--:R-:W-:Y:S01]  /*a930*/  HMMA.16816.F32 R8, R100, R56, RZ ;  /* 0x000000386408723c */ /* 0x008fe200000018ff */
[----:B------:R1:W-:Y:S02]  /*a940*/  MUFU.TANH R114, R16 ;  /* 0x0000001000727308 */ /* 0x0003e40000002400 */
[----:B------:R-:W-:Y:S01]  /*a950*/  FMUL.FTZ R12, R12, UR8 ;  /* 0x000000080c0c7c20 */ /* 0x000fe20008410000 */
[----:B------:R-:W-:Y:S01]  /*a960*/  FMUL.FTZ R14, R14, UR8 ;  /* 0x000000080e0e7c20 */ /* 0x000fe20008410000 */
[----:B------:R-:W-:-:S03]  /*a970*/  FMUL.FTZ R13, R13, UR8 ;  /* 0x000000080d0d7c20 */ /* 0x000fc60008410000 */
[C---:B------:R-:W-:Y:S01]  /*a980*/  HMMA.16816.F32 R4, R100.reuse, R58, RZ ;  /* 0x0000003a6404723c */ /* 0x040fe200000018ff */
[----:B------:R-:W3:Y:S01]  /*a990*/  LDSM.16.M88.4 R56, [R87+0x2800] ;  /* 0x002800005738783b */ /* 0x000ee20000000200 */
[----:B------:R4:W-:Y:S06]  /*a9a0*/  MUFU.TANH R116, R12 ;  /* 0x0000000c00747308 */ /* 0x0009ec0000002400 */
[----:B------:R-:W-:Y:S01]  /*a9b0*/  HMMA.16816.F32 R48, R100, R50, RZ ;  /* 0x000000326430723c */ /* 0x000fe200000018ff */
[----:B-1----:R-:W-:Y:S01]  /*a9c0*/  FMUL.FTZ R16, R15, UR8 ;  /* 0x000000080f107c20 */ /* 0x002fe20008410000 */
[----:B------:R-:W-:Y:S06]  /*a9d0*/  MUFU.TANH R119, R26 ;  /* 0x0000001a00777308 */ /* 0x000fec0000002400 */
[----:B------:R-:W-:Y:S01]  /*a9e0*/  HMMA.16816.F32 R8, R92, R44, R8 ;  /* 0x0000002c5c08723c */ /* 0x000fe20000001808 */
[----:B----4-:R-:W-:Y:S01]  /*a9f0*/  IMAD R12, R64, 0x80, R67 ;  /* 0x00000080400c7824 */ /* 0x010fe200078e0243 */
[----:B------:R1:W-:Y:S03]  /*aa00*/  MUFU.TANH R122, R20 ;  /* 0x00000014007a7308 */ /* 0x0003e60000002400 */
[----:B------:R-:W-:-:S03]  /*aa10*/  VIADD R24, R12, 0xffffff31 ;  /* 0xffffff310c187836 */ /* 0x000fc60000000000 */
[C---:B------:R-:W-:Y:S02]  /*aa20*/  HMMA.16816.F32 R4, R92.reuse, R46, R4 ;  /* 0x0000002e5c04723c */ /* 0x040fe40000001804 */
[----:B------:R-:W-:Y:S06]  /*aa30*/  MUFU.TANH R118, R21 ;  /* 0x0000001500767308 */ /* 0x000fec0000002400 */
[C---:B--2---:R-:W-:Y:S03]  /*aa40*/  HMMA.16816.F32 R52, R92.reuse, R88, R52 ;  /* 0x000000585c34723c */ /* 0x044fe60000001834 */
[----:B------:R-:W-:Y:S01]  /*aa50*/  FMUL.FTZ R10, R10, UR8 ;  /* 0x000000080a0a7c20 */ /* 0x000fe20008410000 */
[----:B------:R-:W-:Y:S01]  /*aa60*/  FMUL.FTZ R11, R11, UR8 ;  /* 0x000000080b0b7c20 */ /* 0x000fe20008410000 */
[----:B------:R-:W-:Y:S01]  /*aa70*/  FMUL.FTZ R8, R8, UR8 ;  /* 0x0000000808087c20 */ /* 0x000fe20008410000 */
[----:B------:R-:W-:Y:S01]  /*aa80*/  FMUL.FTZ R9, R9, UR8 ;  /* 0x0000000809097c20 */ /* 0x000fe20008410000 */
[----:B-1----:R-:W-:Y:S01]  /*aa90*/  VIADD R20, R12, 0xffffff18 ;  /* 0xffffff180c147836 */ /* 0x002fe20000000000 */
[----:B------:R-:W-:Y:S01]  /*aaa0*/  HMMA.16816.F32 R48, R92, R90, R48 ;  /* 0x0000005a5c30723c */ /* 0x000fe20000001830 */
[----:B------:R-:W-:Y:S02]  /*aab0*/  MUFU.TANH R15, R11 ;  /* 0x0000000b000f7308 */ /* 0x000fe40000002400 */
[----:B------:R-:W-:Y:S01]  /*aac0*/  FMUL.FTZ R7, R7, UR8 ;  /* 0x0000000807077c20 */ /* 0x000fe20008410000 */
[----:B------:R-:W-:-:S04]  /*aad0*/  FMUL.FTZ R5, R5, UR8 ;  /* 0x0000000805057c20 */ /* 0x000fc80008410000 */
[----:B------:R-:W-:Y:S01]  /*aae0*/  HMMA.16816.F32 R44, R100, R104, RZ ;  /* 0x00000068642c723c */ /* 0x000fe200000018ff */
[----:B------:R-:W-:Y:S02]  /*aaf0*/  MUFU.TANH R85, R7 ;  /* 0x0000000700557308 */ /* 0x000fe40000002400 */
[----:B------:R-:W-:Y:S01]  /*ab00*/  FMUL.FTZ R52, R52, UR8 ;  /* 0x0000000834347c20 */ /* 0x000fe20008410000 */
[----:B------:R-:W-:-:S04]  /*ab10*/  FMUL.FTZ R54, R54, UR8 ;  /* 0x0000000836367c20 */ /* 0x000fc80008410000 */
[----:B------:R-:W-:Y:S01]  /*ab20*/  HMMA.16816.F32 R88, R100, R96, RZ ;  /* 0x000000606458723c */ /* 0x000fe200000018ff */
[----:B------:R-:W-:Y:S02]  /*ab30*/  MUFU.TANH R110, R8 ;  /* 0x00000008006e7308 */ /* 0x000fe40000002400 */
[----:B------:R-:W-:Y:S01]  /*ab40*/  FMUL.FTZ R48, R48, UR8 ;  /* 0x0000000830307c20 */ /* 0x000fe20008410000 */
[----:B------:R-:W-:Y:S01]  /*ab50*/  FMUL.FTZ R50, R50, UR8 ;  /* 0x0000000832327c20 */ /* 0x000fe20008410000 */
[----:B------:R-:W-:-:S03]  /*ab60*/  FMUL.FTZ R51, R51, UR8 ;  /* 0x0000000833337c20 */ /* 0x000fc60008410000 */
[C---:B------:R-:W-:Y:S01]  /*ab70*/  HMMA.16816.F32 R104, R100.reuse, R106, RZ ;  /* 0x0000006a6468723c */ /* 0x040fe200000018ff */
[----:B------:R-:W-:Y:S07]  /*ab80*/  MUFU.TANH R108, R9 ;  /* 0x00000009006c7308 */ /* 0x000fee0000002400 */
[----:B------:R-:W-:Y:S01]  /*ab90*/  HMMA.16816.F32 R96, R100, R98, RZ ;  /* 0x000000626460723c */ /* 0x000fe200000018ff */
[----:B------:R1:W2:Y:S01]  /*aba0*/  LDSM.16.M88.4 R100, [R87+0x2c00] ;  /* 0x002c00005764783b */ /* 0x0002a20000000200 */
[----:B------:R4:W-:Y:S01]  /*abb0*/  MUFU.TANH R115, R22 ;  /* 0x0000001600737308 */ /* 0x0009e20000002400 */
[----:B------:R-:W-:-:S05]  /*abc0*/  DEPBAR.LE SB0, 0x0 ;  /* 0x000080000000791a */ /* 0x000fca0000000000 */
[C---:B---3--:R-:W-:Y:S01]  /*abd0*/  HMMA.16816.F32 R44, R92.reuse, R56, R44 ;  /* 0x000000385c2c723c */ /* 0x048fe2000000182c */
[----:B------:R-:W-:Y:S01]  /*abe0*/  FMUL.FTZ R57, R42, UR8 ;  /* 0x000000082a397c20 */ /* 0x000fe20008410000 */
[----:B------:R-:W-:Y:S01]  /*abf0*/  FMUL.FTZ R42, R43, UR8 ;  /* 0x000000082b2a7c20 */ /* 0x000fe20008410000 */
[----:B------:R-:W-:Y:S01]  /*ac00*/  FMUL.FTZ R56, R38, UR8 ;  /* 0x0000000826387c20 */ /* 0x000fe20008410000 */
[----:B------:R-:W-:Y:S01]  /*ac10*/  FMUL.FTZ R38, R32, UR8 ;  /* 0x0000000820267c20 */ /* 0x000fe20008410000 */
[----:B------:R-:W-:Y:S01]  /*ac20*/  FMUL.FTZ R32, R33, UR8 ;  /* 0x0000000821207c20 */ /* 0x000fe20008410000 */
[----:B------:R-:W-:Y:S01]  /*ac30*/  FMUL.FTZ R33, R35, UR8 ;  /* 0x0000000823217c20 */ /* 0x000fe20008410000 */
[----:B------:R-:W-:Y:S01]  /*ac40*/  MUFU.TANH R57, R57 ;  /* 0x0000003900397308 */ /* 0x000fe20000002400 */
[----:B------:R-:W-:Y:S01]  /*ac50*/  HMMA.16816.F32 R104, R92, R58, R104 ;  /* 0x0000003a5c68723c */ /* 0x000fe20000001868 */
[----:B------:R-:W-:Y:S01]  /*ac60*/  FMUL.FTZ R58, R40, UR8 ;  /* 0x00000008283a7c20 */ /* 0x000fe20008410000 */
[----:B------:R-:W-:Y:S01]  /*ac70*/  FMUL.FTZ R40, R41, UR8 ;  /* 0x0000000829287c20 */ /* 0x000fe20008410000 */
[----:B------:R-:W-:Y:S01]  /*ac80*/  FMUL.FTZ R41, R36, UR8 ;  /* 0x0000000824297c20 */ /* 0x000fe20008410000 */
[----:B------:R-:W-:Y:S01]  /*ac90*/  FMUL.FTZ R36, R37, UR8 ;  /* 0x0000000825247c20 */ /* 0x000fe20008410000 */
[----:B----4-:R-:W-:-:S02]  /*aca0*/  VIADD R22, R12, 0xffffff20 ;  /* 0xffffff200c167836 */ /* 0x010fc40000000000 */
[----:B------:R-:W-:Y:S01]  /*acb0*/  MUFU.TANH R58, R58 ;  /* 0x0000003a003a7308 */ /* 0x000fe20000002400 */
[----:B-1----:R-:W-:Y:S01]  /*acc0*/  FMUL.FTZ R87, R6, UR8 ;  /* 0x0000000806577c20 */ /* 0x002fe20008410000 */
[----:B------:R-:W-:Y:S02]  /*acd0*/  VIADD R6, R12, 0xffffff01 ;  /* 0xffffff010c067836 */ /* 0x000fe40000000000 */
[----:B------:R-:W-:Y:S01]  /*ace0*/  FMUL.FTZ R46, R46, UR8 ;  /* 0x000000082e2e7c20 */ /* 0x000fe20008410000 */
[----:B------:R-:W-:Y:S02]  /*acf0*/  FMUL.FTZ R47, R47, UR8 ;  /* 0x000000082f2f7c20 */ /* 0x000fe40008410000 */
[C---:B------:R-:W-:Y:S01]  /*ad00*/  ISETP.GE.AND P2, PT, R6.reuse, R63, PT ;  /* 0x0000003f0600720c */ /* 0x040fe20003f46270 */
[----:B------:R-:W-:Y:S01]  /*ad10*/  MUFU.TANH R40, R40 ;  /* 0x0000002800287308 */ /* 0x000fe20000002400 */
[----:B------:R-:W-:Y:S01]  /*ad20*/  ISETP.GE.AND P1, PT, R6, R65, PT ;  /* 0x000000410600720c */ /* 0x000fe20003f26270 */
[----:B------:R-:W-:-:S06]  /*ad30*/  VIADD R6, R12, 0xffffff09 ;  /* 0xffffff090c067836 */ /* 0x000fcc0000000000 */
[----:B------:R-:W1:Y:S01]  /*ad40*/  MUFU.TANH R42, R42 ;  /* 0x0000002a002a7308 */ /* 0x000e620000002400 */
[C---:B--2---:R-:W-:Y:S07]  /*ad50*/  HMMA.16816.F32 R88, R92.reuse, R100, R88 ;  /* 0x000000645c58723c */ /* 0x044fee0000001858 */
[----:B------:R2:W-:Y:S01]  /*ad60*/  MUFU.TANH R101, R14 ;  /* 0x0000000e00657308 */ /* 0x0005e20000002400 */
[----:B------:R-:W-:Y:S01]  /*ad70*/  HMMA.16816.F32 R96, R92, R102, R96 ;  /* 0x000000665c60723c */ /* 0x000fe20000001860 */
[----:B------:R-:W-:-:S06]  /*ad80*/  FMUL.FTZ R102, R104, UR8 ;  /* 0x0000000868667c20 */ /* 0x000fcc0008410000 */
[----:B------:R-:W3:Y:S01]  /*ad90*/  MUFU.TANH R41, R41 ;  /* 0x0000002900297308 */ /* 0x000ee20000002400 */
[----:B-1----:R-:W-:-:S07]  /*ada0*/  FSEL R7, R42, -INF , !P1 ;  /* 0xff8000002a077808 */ /* 0x002fce0004800000 */
[----:B------:R-:W-:Y:S01]  /*adb0*/  MUFU.TANH R56, R56 ;  /* 0x0000003800387308 */ /* 0x000fe20000002400 */
[----:B--2---:R-:W-:Y:S01]  /*adc0*/  FMUL.FTZ R14, R4, UR8 ;  /* 0x00000008040e7c20 */ /* 0x004fe20008410000 */
[----:B------:R-:W-:Y:S02]  /*add0*/  VIADD R4, R12, 0xffffff00 ;  /* 0xffffff000c047836 */ /* 0x000fe40000000000 */
[----:B------:R-:W-:-:S03]  /*ade0*/  FMUL.FTZ R26, R99, UR8 ;  /* 0x00000008631a7c20 */ /* 0x000fc60008410000 */
[C---:B------:R-:W-:Y:S01]  /*adf0*/  ISETP.GE.AND P5, PT, R4.reuse, R63, PT ;  /* 0x0000003f0400720c */ /* 0x040fe20003fa6270 */
[----:B------:R-:W-:Y:S01]  /*ae00*/  MUFU.TANH R36, R36 ;  /* 0x0000002400247308 */ /* 0x000fe20000002400 */
[----:B------:R-:W-:Y:S01]  /*ae10*/  ISETP.GE.AND P4, PT, R4, R65, PT ;  /* 0x000000410400720c */ /* 0x000fe20003f86270 */
[----:B------:R-:W-:-:S03]  /*ae20*/  VIADD R4, R12, 0xffffff08 ;  /* 0xffffff080c047836 */ /* 0x000fc60000000000 */
[----:B------:R-:W-:Y:S02]  /*ae30*/  FSEL R11, R57, -INF , !P4 ;  /* 0xff800000390b7808 */ /* 0x000fe40006000000 */
[C---:B------:R-:W-:Y:S01]  /*ae40*/  ISETP.GE.AND P0, PT, R4.reuse, R63, PT ;  /* 0x0000003f0400720c */ /* 0x040fe20003f06270 */
[----:B------:R-:W-:Y:S01]  /*ae50*/  MUFU.TANH R32, R32 ;  /* 0x0000002000207308 */ /* 0x000fe20000002400 */
[-C--:B------:R-:W-:Y:S01]  /*ae60*/  ISETP.GE.AND P3, PT, R4, R65.reuse, PT ;  /* 0x000000410400720c */ /* 0x080fe20003f66270 */
[----:B------:R-:W-:Y:S01]  /*ae70*/  VIADD R4, R12, 0xffffff10 ;  /* 0xffffff100c047836 */ /* 0x000fe20000000000 */
[-C--:B------:R-:W-:Y:S02]  /*ae80*/  ISETP.GE.AND P4, PT, R6, R65.reuse, PT ;  /* 0x000000410600720c */ /* 0x080fe40003f86270 */
[----:B---3--:R-:W-:Y:S02]  /*ae90*/  FSEL R8, R41, -INF , !P0 ;  /* 0xff80000029087808 */ /* 0x008fe40004000000 */
[-C--:B------:R-:W-:Y:S01]  /*aea0*/  ISETP.GE.AND P1, PT, R4, R65.reuse, PT ;  /* 0x000000410400720c */ /* 0x080fe20003f26270 */
[----:B------:R-:W-:Y:S01]  /*aeb0*/  MUFU.TANH R33, R33 ;  /* 0x0000002100217308 */ /* 0x000fe20000002400 */
[----:B------:R-:W-:Y:S01]  /*aec0*/  FSEL R9, R39, -INF , !P4 ;  /* 0xff80000027097808 */ /* 0x000fe20006000000 */
[----:B------:R-:W-:Y:S01]  /*aed0*/  FMUL.FTZ R39, R91, UR8 ;  /* 0x000000085b277c20 */ /* 0x000fe20008410000 */
[----:B------:R-:W-:-:S05]  /*aee0*/  ISETP.GE.AND P4, PT, R20, R65, PT ;  /* 0x000000411400720c */ /* 0x000fca0003f86270 */
[----:B------:R-:W-:Y:S08]  /*aef0*/  MUFU.TANH R38, R38 ;  /* 0x0000002600267308 */ /* 0x000ff00000002400 */
[----:B------:R1:W-:Y:S08]  /*af00*/  MUFU.TANH R93, R10 ;  /* 0x0000000a005d7308 */ /* 0x0003f00000002400 */
[----:B------:R-:W2:Y:S08]  /*af10*/  MUFU.TANH R43, R34 ;  /* 0x00000022002b7308 */ /* 0x000eb00000002400 */
[----:B------:R3:W-:Y:S01]  /*af20*/  MUFU.TANH R37, R31 ;  /* 0x0000001f00257308 */ /* 0x0007e20000002400 */
[----:B-1----:R-:W-:-:S02]  /*af30*/  FSEL R10, R58, -INF , !P5 ;  /* 0xff8000003a0a7808 */ /* 0x002fc40006800000 */
[-C--:B------:R-:W-:Y:S02]  /*af40*/  ISETP.GE.AND P5, PT, R6, R63.reuse, PT ;  /* 0x0000003f0600720c */ /* 0x080fe40003fa6270 */
[----:B------:R-:W-:Y:S01]  /*af50*/  FSEL R6, R40, -INF , !P2 ;  /* 0xff80000028067808 */ /* 0x000fe20005000000 */
[----:B------:R-:W-:Y:S01]  /*af60*/  FMUL.FTZ R40, R96, UR8 ;  /* 0x0000000860287c20 */ /* 0x000fe20008410000 */
[-C--:B------:R-:W-:Y:S01]  /*af70*/  ISETP.GE.AND P2, PT, R4, R63.reuse, PT ;  /* 0x0000003f0400720c */ /* 0x080fe20003f46270 */
[----:B------:R-:W-:Y:S01]  /*af80*/  VIADD R4, R12, 0xffffff11 ;  /* 0xffffff110c047836 */ /* 0x000fe20000000000 */
[----:B------:R1:W-:Y:S01]  /*af90*/  MUFU.TANH R100, R5 ;  /* 0x0000000500647308 */ /* 0x0003e20000002400 */
[----:B--2---:R-:W-:Y:S01]  /*afa0*/  FSEL R35, R43, -INF , !P1 ;  /* 0xff8000002b237808 */ /* 0x004fe20004800000 */
[----:B------:R-:W-:Y:S01]  /*afb0*/  FMUL.FTZ R43, R107, UR8 ;  /* 0x000000086b2b7c20 */ /* 0x000fe20008410000 */
[----:B------:R-:W-:Y:S01]  /*afc0*/  FSEL R34, R38, -INF , !P2 ;  /* 0xff80000026227808 */ /* 0x000fe20005000000 */
[----:B------:R-:W-:Y:S01]  /*afd0*/  FMUL.FTZ R38, R97, UR8 ;  /* 0x0000000861267c20 */ /* 0x000fe20008410000 */
[----:B------:R-:W-:-:S03]  /*afe0*/  ISETP.GE.AND P0, PT, R4, R63, PT ;  /* 0x0000003f0400720c */ /* 0x000fc60003f06270 */
[----:B------:R-:W2:Y:S01]  /*aff0*/  MUFU.TANH R111, R23 ;  /* 0x00000017006f7308 */ /* 0x000ea20000002400 */
[----:B------:R-:W-:Y:S02]  /*b000*/  FSEL R32, R32, -INF , !P0 ;  /* 0xff80000020207808 */ /* 0x000fe40004000000 */
[----:B------:R-:W-:Y:S02]  /*b010*/  ISETP.GE.AND P0, PT, R22, R63, PT ;  /* 0x0000003f1600720c */ /* 0x000fe40003f06270 */
[----:B---3--:R-:W-:Y:S02]  /*b020*/  FSEL R31, R30, -INF , !P4 ;  /* 0xff8000001e1f7808 */ /* 0x008fe40006000000 */
[----:B------:R-:W-:Y:S01]  /*b030*/  FSEL R128, R128, -INF , !P0 ;  /* 0xff80000080807808 */ /* 0x000fe20004000000 */
[----:B------:R-:W3:Y:S01]  /*b040*/  MUFU.TANH R126, R25 ;  /* 0x00000019007e7308 */ /* 0x000ee20000002400 */
[----:B-1----:R-:W-:Y:S02]  /*b050*/  FSEL R5, R56, -INF , !P3 ;  /* 0xff80000038057808 */ /* 0x002fe40005800000 */
[----:B------:R-:W-:-:S02]  /*b060*/  ISETP.GE.AND P3, PT, R4, R65, PT ;  /* 0x000000410400720c */ /* 0x000fc40003f66270 */
[----:B------:R-:W-:Y:S02]  /*b070*/  FSEL R4, R36, -INF , !P5 ;  /* 0xff80000024047808 */ /* 0x000fe40006800000 */
[----:B------:R-:W-:Y:S01]  /*b080*/  ISETP.GE.AND P5, PT, R20, R63, PT ;  /* 0x0000003f1400720c */ /* 0x000fe20003fa6270 */
[----:B------:R1:W4:Y:S01]  /*b090*/  MUFU.TANH R117, R27 ;  /* 0x0000001b00757308 */ /* 0x0003220000002400 */
[----:B------:R-:W-:Y:S01]  /*b0a0*/  VIADD R20, R12, 0xffffff21 ;  /* 0xffffff210c147836 */ /* 0x000fe20000000000 */
[----:B------:R-:W-:Y:S02]  /*b0b0*/  FSEL R33, R33, -INF , !P3 ;  /* 0xff80000021217808 */ /* 0x000fe40005800000 */
[----:B------:R-:W-:Y:S01]  /*b0c0*/  ISETP.GE.AND P3, PT, R22, R65, PT ;  /* 0x000000411600720c */ /* 0x000fe20003f66270 */
[----:B------:R-:W-:Y:S01]  /*b0d0*/  VIADD R22, R12, 0xffffff29 ;  /* 0xffffff290c167836 */ /* 0x000fe20000000000 */
[----:B------:R-:W-:Y:S02]  /*b0e0*/  FSEL R28, R28, -INF , !P5 ;  /* 0xff8000001c1c7808 */ /* 0x000fe40006800000 */
[----:B------:R5:W4:Y:S01]  /*b0f0*/  MUFU.TANH R109, R18 ;  /* 0x00000012006d7308 */ /* 0x000b220000002400 */
[----:B------:R-:W-:-:S02]  /*b100*/  ISETP.GE.AND P5, PT, R20, R63, PT ;  /* 0x0000003f1400720c */ /* 0x000fc40003fa6270 */
[----:B------:R-:W-:Y:S01]  /*b110*/  ISETP.GE.AND P4, PT, R20, R65, PT ;  /* 0x000000411400720c */ /* 0x000fe20003f86270 */
[----:B------:R-:W-:Y:S01]  /*b120*/  VIADD R20, R12, 0xffffff28 ;  /* 0xffffff280c147836 */ /* 0x000fe20000000000 */
[----:B------:R-:W-:Y:S02]  /*b130*/  FSEL R119, R119, -INF , !P3 ;  /* 0xff80000077777808 */ /* 0x000fe40005800000 */
[C---:B------:R-:W-:Y:S01]  /*b140*/  ISETP.GE.AND P0, PT, R22.reuse, R63, PT ;  /* 0x0000003f1600720c */ /* 0x040fe20003f06270 */
[----:B------:R4:W4:Y:S01]  /*b150*/  MUFU.TANH R112, R17 ;  /* 0x0000001100707308 */ /* 0x0009220000002400 */
[----:B------:R-:W-:Y:S01]  /*b160*/  ISETP.GE.AND P3, PT, R22, R65, PT ;  /* 0x000000411600720c */ /* 0x000fe20003f66270 */
[----:B------:R-:W-:Y:S01]  /*b170*/  VIADD R22, R12, 0xffffff38 ;  /* 0xffffff380c167836 */ /* 0x000fe20000000000 */
[----:B------:R-:W-:Y:S01]  /*b180*/  FSEL R118, R118, -INF , !P0 ;  /* 0xff80000076767808 */ /* 0x000fe20004000000 */
[----:B-1----:R-:W-:Y:S01]  /*b190*/  FMUL.FTZ R27, R98, UR8 ;  /* 0x00000008621b7c20 */ /* 0x002fe20008410000 */
[----:B--2---:R-:W-:-:S02]  /*b1a0*/  FSEL R111, R111, -INF , !P3 ;  /* 0xff8000006f6f7808 */ /* 0x004fc40005800000 */
[----:B---3--:R-:W-:Y:S01]  /*b1b0*/  FSEL R126, R126, -INF , !P5 ;  /* 0xff8000007e7e7808 */ /* 0x008fe20006800000 */
[----:B------:R1:W2:Y:S01]  /*b1c0*/  MUFU.TANH R103, R19 ;  /* 0x0000001300677308 */ /* 0x0002a20000002400 */
[----:B-----5:R-:W-:Y:S01]  /*b1d0*/  VIADD R18, R12, 0xffffff19 ;  /* 0xffffff190c127836 */ /* 0x020fe20000000000 */
[----:B----4-:R-:W-:Y:S02]  /*b1e0*/  FSEL R117, R117, -INF , !P4 ;  /* 0xff80000075757808 */ /* 0x010fe40006000000 */
[-C--:B------:R-:W-:Y:S02]  /*b1f0*/  ISETP.GE.AND P0, PT, R22, R63.reuse, PT ;  /* 0x0000003f1600720c */ /* 0x080fe40003f06270 */
[C---:B------:R-:W-:Y:S02]  /*b200*/  ISETP.GE.AND P2, PT, R18.reuse, R63, PT ;  /* 0x0000003f1200720c */ /* 0x040fe40003f46270 */
[----:B------:R-:W-:Y:S01]  /*b210*/  ISETP.GE.AND P1, PT, R18, R65, PT ;  /* 0x000000411200720c */ /* 0x000fe20003f26270 */
[----:B------:R3:W4:Y:S01]  /*b220*/  MUFU.TANH R120, R13 ;  /* 0x0000000d00787308 */ /* 0x0007220000002400 */
[----:B------:R-:W-:Y:S01]  /*b230*/  FSEL R30, R29, -INF , !P2 ;  /* 0xff8000001d1e7808 */ /* 0x000fe20005000000 */
[----:B------:R-:W-:Y:S01]  /*b240*/  FMUL.FTZ R17, R55, UR8 ;  /* 0x0000000837117c20 */ /* 0x000fe20008410000 */
[----:B------:R-:W-:Y:S01]  /*b250*/  FSEL R29, R37, -INF , !P1 ;  /* 0xff800000251d7808 */ /* 0x000fe20004800000 */
[----:B------:R-:W-:Y:S01]  /*b260*/  FMUL.FTZ R18, R49, UR8 ;  /* 0x0000000831127c20 */ /* 0x000fe20008410000 */
[----:B------:R-:W-:Y:S01]  /*b270*/  ISETP.GE.AND P2, PT, R20, R63, PT ;  /* 0x0000003f1400720c */ /* 0x000fe20003f46270 */
[----:B------:R-:W-:Y:S01]  /*b280*/  FMUL.FTZ R37, R90, UR8 ;  /* 0x000000085a257c20 */ /* 0x000fe20008410000 */
[-C--:B------:R-:W-:Y:S01]  /*b290*/  ISETP.GE.AND P1, PT, R20, R65.reuse, PT ;  /* 0x000000411400720c */ /* 0x080fe20003f26270 */
[----:B------:R-:W-:Y:S01]  /*b2a0*/  VIADD R20, R12, 0xffffff30 ;  /* 0xffffff300c147836 */ /* 0x000fe20000000000 */
[----:B------:R-:W-:Y:S01]  /*b2b0*/  ISETP.GE.AND P3, PT, R22, R65, PT ;  /* 0x000000411600720c */ /* 0x000fe20003f66270 */
[----:B------:R-:W-:Y:S01]  /*b2c0*/  MUFU.TANH R16, R16 ;  /* 0x0000001000107308 */ /* 0x000fe20000002400 */
[----:B------:R-:W-:Y:S01]  /*b2d0*/  VIADD R22, R12, 0xffffff39 ;  /* 0xffffff390c167836 */ /* 0x000fe20000000000 */
[----:B------:R-:W-:Y:S01]  /*b2e0*/  FSEL R122, R122, -INF , !P2 ;  /* 0xff8000007a7a7808 */ /* 0x000fe20005000000 */
[----:B-1----:R-:W-:Y:S01]  /*b2f0*/  FMUL.FTZ R19, R44, UR8 ;  /* 0x000000082c137c20 */ /* 0x002fe20008410000 */
[----:B------:R-:W-:-:S02]  /*b300*/  ISETP.GE.AND P5, PT, R20, R63, PT ;  /* 0x0000003f1400720c */ /* 0x000fc40003fa6270 */
[----:B------:R-:W-:Y:S01]  /*b310*/  ISETP.GE.AND P4, PT, R20, R65, PT ;  /* 0x000000411400720c */ /* 0x000fe20003f86270 */
[----:B---3--:R-:W-:Y:S01]  /*b320*/  FMUL.FTZ R13, R53, UR8 ;  /* 0x00000008350d7c20 */ /* 0x008fe20008410000 */
[----:B------:R-:W-:Y:S01]  /*b330*/  FSEL R114, R114, -INF , !P5 ;  /* 0xff80000072727808 */ /* 0x000fe20006800000 */
[----:B------:R-:W1:Y:S01]  /*b340*/  MUFU.TANH R14, R14 ;  /* 0x0000000e000e7308 */ /* 0x000e620000002400 */
[----:B------:R-:W-:Y:S01]  /*b350*/  FSEL R109, R109, -INF , !P4 ;  /* 0xff8000006d6d7808 */ /* 0x000fe20006000000 */
[----:B------:R-:W-:Y:S01]  /*b360*/  FMUL.FTZ R20, R45, UR8 ;  /* 0x000000082d147c20 */ /* 0x000fe20008410000 */
[----:B------:R-:W-:Y:S01]  /*b370*/  FSEL R115, R115, -INF , !P1 ;  /* 0xff80000073737808 */ /* 0x000fe20004800000 */
[----:B------:R-:W-:Y:S01]  /*b380*/  FMUL.FTZ R45, R106, UR8 ;  /* 0x000000086a2d7c20 */ /* 0x000fe20008410000 */
[C---:B------:R-:W-:Y:S02]  /*b390*/  ISETP.GE.AND P5, PT, R22.reuse, R63, PT ;  /* 0x0000003f1600720c */ /* 0x040fe40003fa6270 */
[----:B------:R-:W-:Y:S01]  /*b3a0*/  ISETP.GE.AND P4, PT, R22, R65, PT ;  /* 0x000000411600720c */ /* 0x000fe20003f86270 */
[----:B------:R-:W3:Y:S01]  /*b3b0*/  MUFU.TANH R87, R87 ;  /* 0x0000005700577308 */ /* 0x000ee20000002400 */
[----:B------:R-:W-:Y:S01]  /*b3c0*/  ISETP.GE.AND P2, PT, R24, R63, PT ;  /* 0x0000003f1800720c */ /* 0x000fe20003f46270 */
[----:B------:R-:W-:Y:S01]  /*b3d0*/  VIADD R22, R12, 0xffffff41 ;  /* 0xffffff410c167836 */ /* 0x000fe20000000000 */
[----:B------:R-:W-:Y:S01]  /*b3e0*/  ISETP.GE.AND P1, PT, R24, R65, PT ;  /* 0x000000411800720c */ /* 0x000fe20003f26270 */
[----:B------:R-:W-:Y:S01]  /*b3f0*/  VIADD R24, R12, 0xffffff40 ;  /* 0xffffff400c187836 */ /* 0x000fe20000000000 */
[----:B------:R-:W-:-:S02]  /*b400*/  FSEL R116, R116, -INF , !P0 ;  /* 0xff80000074747808 */ /* 0x000fc40004000000 */
[----:B------:R-:W-:Y:S01]  /*b410*/  FSEL R101, R101, -INF , !P3 ;  /* 0xff80000065657808 */ /* 0x000fe20005800000 */
[----:B------:R-:W5:Y:S01]  /*b420*/  MUFU.TANH R13, R13 ;  /* 0x0000000d000d7308 */ /* 0x000f620000002400 */
[----:B------:R-:W-:Y:S02]  /*b430*/  FSEL R112, R112, -INF , !P2 ;  /* 0xff80000070707808 */ /* 0x000fe40005000000 */
[----:B--2---:R-:W-:Y:S02]  /*b440*/  FSEL R103, R103, -INF , !P1 ;  /* 0xff80000067677808 */ /* 0x004fe40004800000 */
[C---:B------:R-:W-:Y:S02]  /*b450*/  ISETP.GE.AND P0, PT, R22.reuse, R63, PT ;  /* 0x0000003f1600720c */ /* 0x040fe40003f06270 */
[----:B------:R-:W-:Y:S01]  /*b460*/  ISETP.GE.AND P3, PT, R22, R65, PT ;  /* 0x000000411600720c */ /* 0x000fe20003f66270 */
[----:B------:R-:W-:Y:S01]  /*b470*/  MUFU.TANH R17, R17 ;  /* 0x0000001100117308 */ /* 0x000fe20000002400 */
[----:B------:R-:W-:Y:S01]  /*b480*/  ISETP.GE.AND P2, PT, R24, R63, PT ;  /* 0x0000003f1800720c */ /* 0x000fe20003f46270 */
[----:B------:R-:W-:Y:S01]  /*b490*/  VIADD R22, R12, 0xffffff49 ;  /* 0xffffff490c167836 */ /* 0x000fe20000000000 */
[----:B------:R-:W-:Y:S01]  /*b4a0*/  ISETP.GE.AND P1, PT, R24, R65, PT ;  /* 0x000000411800720c */ /* 0x000fe20003f26270 */
[----:B------:R-:W-:Y:S01]  /*b4b0*/  VIADD R24, R12, 0xffffff48 ;  /* 0xffffff480c187836 */ /* 0x000fe20000000000 */
[----:B------:R-:W-:-:S02]  /*b4c0*/  FSEL R110, R110, -INF , !P2 ;  /* 0xff8000006e6e7808 */ /* 0x000fc40005000000 */
[----:B------:R-:W-:Y:S01]  /*b4d0*/  FSEL R93, R93, -INF , !P1 ;  /* 0xff8000005d5d7808 */ /* 0x000fe20004800000 */
[----:B------:R2:W-:Y:S01]  /*b4e0*/  MUFU.TANH R92, R52 ;  /* 0x00000034005c7308 */ /* 0x0005e20000002400 */
[----:B----4-:R-:W-:Y:S02]  /*b4f0*/  FSEL R120, R120, -INF , !P5 ;  /* 0xff80000078787808 */ /* 0x010fe40006800000 */
[C---:B------:R-:W-:Y:S02]  /*b500*/  ISETP.GE.AND P2, PT, R22.reuse, R63, PT ;  /* 0x0000003f1600720c */ /* 0x040fe40003f46270 */
[----:B------:R-:W-:Y:S01]  /*b510*/  ISETP.GE.AND P1, PT, R22, R65, PT ;  /* 0x000000411600720c */ /* 0x000fe20003f26270 */
[----:B------:R-:W-:Y:S01]  /*b520*/  VIADD R22, R12, 0xffffff51 ;  /* 0xffffff510c167836 */ /* 0x000fe20000000000 */
[----:B------:R-:W-:Y:S01]  /*b530*/  ISETP.GE.AND P5, PT, R24, R63, PT ;  /* 0x0000003f1800720c */ /* 0x000fe20003fa6270 */
[----:B------:R4:W5:Y:S01]  /*b540*/  MUFU.TANH R94, R48 ;  /* 0x00000030005e7308 */ /* 0x0009620000002400 */
[----:B------:R-:W-:-:S02]  /*b550*/  FSEL R108, R108, -INF , !P0 ;  /* 0xff8000006c6c7808 */ /* 0x000fc40004000000 */
[----:B------:R-:W-:Y:S02]  /*b560*/  FSEL R67, R15, -INF , !P3 ;  /* 0xff8000000f437808 */ /* 0x000fe40005800000 */
[----:B-1----:R-:W-:Y:S01]  /*b570*/  FSEL R106, R14, -INF , !P5 ;  /* 0xff8000000e6a7808 */ /* 0x002fe20006800000 */
[----:B------:R-:W-:Y:S01]  /*b580*/  VIADD R14, R12, 0xffffff60 ;  /* 0xffffff600c0e7836 */ /* 0x000fe20000000000 */
[----:B------:R-:W-:Y:S01]  /*b590*/  ISETP.GE.AND P5, PT, R22, R63, PT ;  /* 0x0000003f1600720c */ /* 0x000fe20003fa6270 */
[----:B------:R-:W1:Y:S01]  /*b5a0*/  MUFU.TANH R55, R50 ;  /* 0x0000003200377308 */ /* 0x000e620000002400 */
[----:B--2---:R-:W-:Y:S01]  /*b5b0*/  FMUL.FTZ R52, R105, UR8 ;  /* 0x0000000869347c20 */ /* 0x004fe20008410000 */
[----:B------:R-:W-:Y:S01]  /*b5c0*/  FSEL R105, R16, -INF , !P4 ;  /* 0xff80000010697808 */ /* 0x000fe20006000000 */
[----:B------:R-:W-:Y:S01]  /*b5d0*/  VIADD R16, R12, 0xffffff50 ;  /* 0xffffff500c107836 */ /* 0x000fe20000000000 */
[----:B------:R-:W-:Y:S01]  /*b5e0*/  ISETP.GE.AND P4, PT, R24, R65, PT ;  /* 0x000000411800720c */ /* 0x000fe20003f86270 */
[----:B------:R-:W-:Y:S01]  /*b5f0*/  VIADD R24, R64, 0xfffffffe ;  /* 0xfffffffe40187836 */ /* 0x000fe20000000000 */
[----:B------:R-:W-:-:S02]  /*b600*/  FSEL R100, R100, -INF , !P2 ;  /* 0xff80000064647808 */ /* 0x000fc40005000000 */
[----:B------:R-:W2:Y:S01]  /*b610*/  MUFU.TANH R59, R54 ;  /* 0x00000036003b7308 */ /* 0x000ea20000002400 */
[----:B---3--:R-:W-:Y:S01]  /*b620*/  FSEL R87, R87, -INF , !P4 ;  /* 0xff80000057577808 */ /* 0x008fe20006000000 */
[----:B----4-:R-:W-:Y:S01]  /*b630*/  FMUL.FTZ R48, R88, UR8 ;  /* 0x0000000858307c20 */ /* 0x010fe20008410000 */
[C---:B------:R-:W-:Y:S02]  /*b640*/  ISETP.GE.AND P0, PT, R16.reuse, R63, PT ;  /* 0x0000003f1000720c */ /* 0x040fe40003f06270 */
[-C--:B------:R-:W-:Y:S01]  /*b650*/  ISETP.GE.AND P3, PT, R16, R65.reuse, PT ;  /* 0x000000411000720c */ /* 0x080fe20003f66270 */
[----:B------:R-:W-:Y:S01]  /*b660*/  VIADD R16, R12, 0xffffff58 ;  /* 0xffffff580c107836 */ /* 0x000fe20000000000 */
[----:B------:R-:W-:Y:S01]  /*b670*/  ISETP.GE.AND P4, PT, R22, R65, PT ;  /* 0x000000411600720c */ /* 0x000fe20003f86270 */
[----:B------:R-:W3:Y:S01]  /*b680*/  MUFU.TANH R19, R19 ;  /* 0x0000001300137308 */ /* 0x000ee20000002400 */
[----:B-----5:R-:W-:Y:S02]  /*b690*/  FSEL R88, R13, -INF , !P5 ;  /* 0xff8000000d587808 */ /* 0x020fe40006800000 */
[----:B------:R-:W-:-:S02]  /*b6a0*/  FSEL R85, R85, -INF , !P1 ;  /* 0xff80000055557808 */ /* 0x000fc40004800000 */
[-C--:B------:R-:W-:Y:S02]  /*b6b0*/  ISETP.GE.AND P5, PT, R14, R63.reuse, PT ;  /* 0x0000003f0e00720c */ /* 0x080fe40003fa6270 */
[C---:B------:R-:W-:Y:S01]  /*b6c0*/  ISETP.GE.AND P2, PT, R16.reuse, R63, PT ;  /* 0x0000003f1000720c */ /* 0x040fe20003f46270 */
[----:B------:R4:W-:Y:S01]  /*b6d0*/  MUFU.TANH R49, R46 ;  /* 0x0000002e00317308 */ /* 0x0009e20000002400 */
[----:B------:R-:W-:Y:S01]  /*b6e0*/  ISETP.GE.AND P1, PT, R16, R65, PT ;  /* 0x000000411000720c */ /* 0x000fe20003f26270 */
[----:B------:R-:W-:Y:S01]  /*b6f0*/  VIADD R16, R12, 0xffffff59 ;  /* 0xffffff590c107836 */ /* 0x000fe20000000000 */
[----:B------:R-:W-:Y:S02]  /*b700*/  FSEL R94, R94, -INF , !P2 ;  /* 0xff8000005e5e7808 */ /* 0x000fe40005000000 */
[----:B-1----:R-:W-:Y:S02]  /*b710*/  FSEL R55, R55, -INF , !P1 ;  /* 0xff80000037377808 */ /* 0x002fe40004800000 */
[----:B------:R-:W-:Y:S01]  /*b720*/  FSEL R92, R92, -INF , !P0 ;  /* 0xff8000005c5c7808 */ /* 0x000fe20004000000 */
[----:B------:R-:W1:Y:S01]  /*b730*/  MUFU.TANH R18, R18 ;  /* 0x0000001200127308 */ /* 0x000e620000002400 */
[----:B--2---:R-:W-:-:S02]  /*b740*/  FSEL R59, R59, -INF , !P3 ;  /* 0xff8000003b3b7808 */ /* 0x004fc40005800000 */
[C---:B------:R-:W-:Y:S02]  /*b750*/  ISETP.GE.AND P0, PT, R16.reuse, R63, PT ;  /* 0x0000003f1000720c */ /* 0x040fe40003f06270 */
[----:B------:R-:W-:Y:S01]  /*b760*/  ISETP.GE.AND P3, PT, R16, R65, PT ;  /* 0x000000411000720c */ /* 0x000fe20003f66270 */
[----:B------:R-:W-:Y:S01]  /*b770*/  VIADD R16, R12, 0xffffff68 ;  /* 0xffffff680c107836 */ /* 0x000fe20000000000 */
[----:B---3--:R-:W-:Y:S01]  /*b780*/  FSEL R96, R19, -INF , !P5 ;  /* 0xff80000013607808 */ /* 0x008fe20006800000 */
[----:B------:R2:W3:Y:S01]  /*b790*/  MUFU.TANH R53, R51 ;  /* 0x0000003300357308 */ /* 0x0004e20000002400 */
[----:B----4-:R-:W-:-:S07]  /*b7a0*/  FMUL.FTZ R46, R89, UR8 ;  /* 0x00000008592e7c20 */ /* 0x010fce0008410000 */
[----:B------:R-:W4:Y:S01]  /*b7b0*/  MUFU.TANH R102, R102 ;  /* 0x0000006600667308 */ /* 0x000f220000002400 */
[----:B-1----:R-:W-:Y:S02]  /*b7c0*/  FSEL R90, R18, -INF , !P0 ;  /* 0xff800000125a7808 */ /* 0x002fe40004000000 */
[----:B------:R-:W-:-:S05]  /*b7d0*/  ISETP.GE.AND P0, PT, R16, R63, PT ;  /* 0x0000003f1000720c */ /* 0x000fca0003f06270 */
[----:B------:R-:W-:Y:S01]  /*b7e0*/  MUFU.TANH R46, R46 ;  /* 0x0000002e002e7308 */ /* 0x000fe20000002400 */
[----:B--2---:R-:W-:Y:S02]  /*b7f0*/  FSEL R51, R17, -INF , !P4 ;  /* 0xff80000011337808 */ /* 0x004fe40006000000 */
[----:B------:R-:W-:Y:S01]  /*b800*/  ISETP.GE.AND P4, PT, R14, R65, PT ;  /* 0x000000410e00720c */ /* 0x000fe20003f86270 */
[----:B------:R-:W-:Y:S01]  /*b810*/  VIADD R14, R12, 0xffffff61 ;  /* 0xffffff610c0e7836 */ /* 0x000fe20000000000 */
[----:B---3--:R-:W-:Y:S02]  /*b820*/  FSEL R53, R53, -INF , !P3 ;  /* 0xff80000035357808 */ /* 0x008fe40005800000 */
[----:B------:R-:W-:Y:S01]  /*b830*/  FSEL R49, R49, -INF , !P4 ;  /* 0xff80000031317808 */ /* 0x000fe20006000000 */
[----:B------:R-:W1:Y:S01]  /*b840*/  MUFU.TANH R45, R45 ;  /* 0x0000002d002d7308 */ /* 0x000e620000002400 */
[C---:B------:R-:W-:Y:S02]  /*b850*/  ISETP.GE.AND P2, PT, R14.reuse, R63, PT ;  /* 0x0000003f0e00720c */ /* 0x040fe40003f46270 */
[----:B------:R-:W-:Y:S01]  /*b860*/  ISETP.GE.AND P1, PT, R14, R65, PT ;  /* 0x000000410e00720c */ /* 0x000fe20003f26270 */
[----:B------:R-:W-:Y:S01]  /*b870*/  VIADD R14, R12, 0xffffff69 ;  /* 0xffffff690c0e7836 */ /* 0x000fe20000000000 */
[----:B----4-:R-:W-:-:S02]  /*b880*/  FSEL R102, R102, -INF , !P0 ;  /* 0xff80000066667808 */ /* 0x010fc40004000000 */
[----:B------:R-:W-:Y:S01]  /*b890*/  ISETP.GE.AND P3, PT, R16, R65, PT ;  /* 0x000000411000720c */ /* 0x000fe20003f66270 */
[----:B------:R-:W2:Y:S01]  /*b8a0*/  MUFU.TANH R20, R20 ;  /* 0x0000001400147308 */ /* 0x000ea20000002400 */
[----:B------:R-:W-:Y:S01]  /*b8b0*/  ISETP.GE.AND P5, PT, R14, R63, PT ;  /* 0x0000003f0e00720c */ /* 0x000fe20003fa6270 */
[----:B------:R-:W-:Y:S01]  /*b8c0*/  VIADD R16, R12, 0xffffff70 ;  /* 0xffffff700c107836 */ /* 0x000fe20000000000 */
[----:B------:R-:W-:Y:S01]  /*b8d0*/  ISETP.GE.AND P4, PT, R14, R65, PT ;  /* 0x000000410e00720c */ /* 0x000fe20003f86270 */
[----:B------:R-:W-:-:S04]  /*b8e0*/  VIADD R14, R12, 0xffffff71 ;  /* 0xffffff710c0e7836 */ /* 0x000fc80000000000 */
[----:B------:R-:W3:Y:S01]  /*b8f0*/  MUFU.TANH R47, R47 ;  /* 0x0000002f002f7308 */ /* 0x000ee20000002400 */
[----:B------:R-:W-:Y:S02]  /*b900*/  ISETP.GE.AND P0, PT, R14, R63, PT ;  /* 0x0000003f0e00720c */ /* 0x000fe40003f06270 */
[----:B-1----:R-:W-:Y:S02]  /*b910*/  FSEL R45, R45, -INF , !P3 ;  /* 0xff8000002d2d7808 */ /* 0x002fe40005800000 */
[----:B------:R-:W-:Y:S02]  /*b920*/  FSEL R46, R46, -INF , !P0 ;  /* 0xff8000002e2e7808 */ /* 0x000fe40004000000 */
[----:B------:R-:W-:Y:S01]  /*b930*/  ISETP.GT.AND P0, PT, R24, R135, PT ;  /* 0x000000871800720c */ /* 0x000fe20003f04270 */
[----:B------:R-:W1:Y:S01]  /*b940*/  MUFU.TANH R52, R52 ;  /* 0x0000003400347308 */ /* 0x000e620000002400 */
[----:B------:R-:W-:Y:S01]  /*b950*/  ISETP.GE.AND P3, PT, R14, R65, PT ;  /* 0x000000410e00720c */ /* 0x000fe20003f66270 */
[----:B------:R-:W-:Y:S01]  /*b960*/  VIADD R14, R12, 0xffffff78 ;  /* 0xffffff780c0e7836 */ /* 0x000fe20000000000 */
[----:B--2---:R-:W-:Y:S01]  /*b970*/  FSEL R104, R20, -INF , !P2 ;  /* 0xff80000014687808 */ /* 0x004fe20005000000 */
[----:B------:R-:W-:Y:S01]  /*b980*/  VIADD R12, R12, 0xffffff79 ;  /* 0xffffff790c0c7836 */ /* 0x000fe20000000000 */
[----:B------:R-:W-:-:S03]  /*b990*/  ISETP.GE.AND P2, PT, R16, R63, PT ;  /* 0x0000003f1000720c */ /* 0x000fc60003f46270 */
        /* <DEDUP_REMOVED lines=10> */
[----:B---3--:R-:W-:Y:S01]  /*ba40*/  FSEL R48, R48, -INF , !P2 ;  /* 0xff80000030307808 */ /* 0x008fe20005000000 */
[----:B------:R-:W-:Y:S01]  /*ba50*/  BAR.SYNC.DEFER_BLOCKING 0x0 ;  /* 0x0000000000007b1d */ /* 0x000fe20000010000 */
[----:B------:R-:W-:-:S05]  /*ba60*/  ISETP.GE.AND P2, PT, R14, R65, PT ;  /* 0x000000410e00720c */ /* 0x000fca0003f46270 */
[----:B------:R-:W3:Y:S01]  /*ba70*/  MUFU.TANH R40, R40 ;  /* 0x0000002800287308 */ /* 0x000ee20000002400 */
[----:B-1----:R-:W-:Y:S02]  /*ba80*/  FSEL R37, R37, -INF , !P1 ;  /* 0xff80000025257808 */ /* 0x002fe40004800000 */
[----:B------:R-:W-:-:S05]  /*ba90*/  ISETP.GE.AND P1, PT, R12, R65, PT ;  /* 0x000000410c00720c */ /* 0x000fca0003f26270 */
        /* <DEDUP_REMOVED lines=73> */
.L_x_4629:
[----:B------:R-:W-:Y:S01]  /*bf30*/  UMOV UR8, URZ ;  /* 0x000000ff00087c82 */ /* 0x000fe20008000000 */
[----:B------:R-:W-:Y:S01]  /*bf40*/  IMAD.SHL.U32 R60, R60, 0x80, RZ ;  /* 0x000000803c3c7824 */ /* 0x000fe200078e00ff */
[----:B------:R-:W-:-:S05]  /*bf50*/  IADD3 R12, P0, PT, RZ, -UR8, RZ ;  /* 0x80000008ff0c7c10 */ /* 0x000fca000ff1e0ff */
[----:B------:R-:W-:-:S05]  /*bf60*/  IMAD.X R60, RZ, RZ, ~R60, P0 ;  /* 0x000000ffff3c7224 */ /* 0x000fca00000e0e3c */
[----:B------:R-:W-:-:S04]  /*bf70*/  SHF.R.S64 R13, R12, 0x1f, R60 ;  /* 0x0000001f0c0d7819 */ /* 0x000fc8000000103c */
[----:B------:R-:W-:-:S04]  /*bf80*/  IADD3 R138, P0, PT, R13, R138, RZ ;  /* 0x0000008a0d8a7210 */ /* 0x000fc80007f1e0ff */
[----:B------:R-:W-:-:S09]  /*bf90*/  LEA.HI.X.SX32 R139, R60, R139, 0x1, P0 ;  /* 0x0000008b3c8b7211 */ /* 0x000fd200000f0eff */
.L_x_4630:
        /* <DEDUP_REMOVED lines=14> */
.L_x_4628:
        /* <DEDUP_REMOVED lines=50> */
[----:B------:R-:W-:Y:S01]  /*c3a0*/  FSEL R113, R25, RZ, P1 ;  /* 0x000000ff19717208 */ /* 0x000fe20000800000 */
[----:B------:R-:W-:Y:S01]  /*c3b0*/  FADD.FTZ R0, R0, -R11 ;  /* 0x8000000b00007221 */ /* 0x000fe20000010000 */
[----:B------:R-:W-:Y:S01]  /*c3c0*/  MUFU.EX2 R65, R65 ;  /* 0x0000004100417308 */ /* 0x000fe20000000800 */
[----:B------:R-:W-:Y:S01]  /*c3d0*/  FFMA.FTZ R61, R8, UR4, -R41 ;  /* 0x00000004083d7c23 */ /* 0x000fe20008010829 */
[--C-:B------:R-:W-:Y:S01]  /*c3e0*/  FFMA.FTZ R8, R5, UR4, -R36.reuse ;  /* 0x0000000405087c23 */ /* 0x100fe20008010824 */
[----:B------:R-:W-:Y:S01]  /*c3f0*/  FMUL.FTZ R60, R0, UR4 ;  /* 0x00000004003c7c20 */ /* 0x000fe20008410000 */
[----:B------:R-:W-:Y:S01]  /*c400*/  IADD3 R0, PT, PT, R132, 0x3020, RZ ;  /* 0x0000302084007810 */ /* 0x000fe20007ffe0ff */
[----:B------:R-:W-:Y:S01]  /*c410*/  FADD.FTZ R113, R2, -R113 ;  /* 0x8000007102717221 */ /* 0x000fe20000010000 */
[----:B------:R-:W-:Y:S01]  /*c420*/  @P6 IADD3 R0, PT, PT, R146, -0x20, RZ ;  /* 0xffffffe092006810 */ /* 0x000fe20007ffe0ff */
[--C-:B------:R-:W-:Y:S01]  /*c430*/  FFMA.FTZ R124, R10, UR4, -R41.reuse ;  /* 0x000000040a7c7c23 */ /* 0x100fe20008010829 */
[--C-:B------:R-:W-:Y:S01]  /*c440*/  FFMA.FTZ R56, R6, UR4, -R41.reuse ;  /* 0x0000000406387c23 */ /* 0x100fe20008010829 */
[--C-:B------:R-:W-:Y:S01]  /*c450*/  FFMA.FTZ R42, R4, UR4, -R41.reuse ;  /* 0x00000004042a7c23 */ /* 0x100fe20008010829 */
[----:B------:R1:W-:Y:S01]  /*c460*/  MUFU.EX2 R2, R8 ;  /* 0x0000000800027308 */ /* 0x0003e20000000800 */
[----:B------:R-:W2:Y:S01]  /*c470*/  LDSM.16.MT88.4 R4, [R132+0x3000] ;  /* 0x003000008404783b */ /* 0x000ea20000004200 */
[----:B------:R-:W-:Y:S01]  /*c480*/  FMUL.FTZ R113, R113, UR4 ;  /* 0x0000000471717c20 */ /* 0x000fe20008410000 */
        /* <DEDUP_REMOVED lines=13> */
[----:B------:R-:W3:Y:S01]  /*c560*/  MUFU.EX2 R56, R56 ;  /* 0x0000003800387308 */ /* 0x000ee20000000800 */
[----:B-1----:R-:W1:Y:S01]  /*c570*/  LDSM.16.MT88.4 R8, [R0] ;  /* 0x000000000008783b */ /* 0x002e620000004200 */
        /* <DEDUP_REMOVED lines=21> */
[----:B------:R-:W-:Y:S01]  /*c6d0*/  FFMA.FTZ R27, R27, UR4, -R36 ;  /* 0x000000041b1b7c23 */ /* 0x000fe20008010824 */
[----:B------:R-:W3:Y:S01]  /*c6e0*/  MUFU.EX2 R54, R54 ;  /* 0x0000003600367308 */ /* 0x000ee20000000800 */
[----:B------:R-:W-:-:S07]  /*c6f0*/  ISETP.GT.AND P0, PT, R24, R135, PT ;  /* 0x000000871800720c */ /* 0x000fce0003f04270 */
[----:B------:R-:W5:Y:S01]  /*c700*/  MUFU.EX2 R113, R113 ;  /* 0x0000007100717308 */ /* 0x000f620000000800 */
[----:B----4-:R-:W-:-:S05]  /*c710*/  F2FP.F16.F32.PACK_AB R14, R42, R61 ;  /* 0x0000003d2a0e723e */ /* 0x010fca00000000ff */
[----:B------:R-:W-:Y:S02]  /*c720*/  @P0 IADD3 R64, PT, PT, R64, -0x3, RZ ;  /* 0xfffffffd40400810 */ /* 0x000fe40007ffe0ff */
[----:B------:R-:W4:Y:S01]  /*c730*/  MUFU.EX2 R60, R60 ;  /* 0x0000003c003c7308 */ /* 0x000f220000000800 */
[----:B---3--:R-:W-:-:S07]  /*c740*/  F2FP.F16.F32.PACK_AB R13, R54, R65 ;  /* 0x00000041360d723e */ /* 0x008fce00000000ff */
[----:B------:R-:W3:Y:S01]  /*c750*/  MUFU.EX2 R57, R57 ;  /* 0x0000003900397308 */ /* 0x000ee20000000800 */
        /* <DEDUP_REMOVED lines=17> */
[----:B------:R-:W-:Y:S01]  /*c870*/  MUFU.EX2 R89, R89 ;  /* 0x0000005900597308 */ /* 0x000fe20000000800 */
[----:B------:R-:W-:Y:S01]  /*c880*/  FFMA.FTZ R151, R151, R113, R124 ;  /* 0x0000007197977223 */ /* 0x000fe2000001007c */
[----:B------:R-:W-:Y:S01]  /*c890*/  FFMA.FTZ R113, R100, UR4, -R41 ;  /* 0x0000000464717c23 */ /* 0x000fe20008010829 */
[----:B------:R-:W-:Y:S01]  /*c8a0*/  FFMA.FTZ R65, R152, R60, R65 ;  /* 0x0000003c98417223 */ /* 0x000fe20000010041 */
[----:B------:R-:W-:Y:S01]  /*c8b0*/  FFMA.FTZ R152, R26, UR4, -R36 ;  /* 0x000000041a987c23 */ /* 0x000fe20008010824 */
[----:B------:R-:W-:Y:S01]  /*c8c0*/  FADD.FTZ R56, R56, R151 ;  /* 0x0000009738387221 */ /* 0x000fe20000010000 */
[----:B--2---:R-:W-:Y:S01]  /*c8d0*/  HMMA.16816.F32 R16, R12, R4, R16 ;  /* 0x000000040c10723c */ /* 0x004fe20000001810 */
[----:B------:R-:W-:Y:S01]  /*c8e0*/  FADD.FTZ R65, R54, R65 ;  /* 0x0000004136417221 */ /* 0x000fe20000010000 */
[----:B------:R-:W2:Y:S01]  /*c8f0*/  MUFU.EX2 R50, R50 ;  /* 0x0000003200327308 */ /* 0x000ea20000000800 */
[----:B------:R-:W-:Y:S01]  /*c900*/  FADD.FTZ R61, R61, R56 ;  /* 0x000000383d3d7221 */ /* 0x000fe20000010000 */
[----:B------:R-:W-:-:S03]  /*c910*/  FFMA.FTZ R151, R38, UR4, -R41 ;  /* 0x0000000426977c23 */ /* 0x000fc60008010829 */
[----:B------:R-:W-:Y:S01]  /*c920*/  FADD.FTZ R42, R42, R61 ;  /* 0x0000003d2a2a7221 */ /* 0x000fe20000010000 */
[C---:B-1----:R-:W-:Y:S02]  /*c930*/  HMMA.16816.F32 R20, R12.reuse, R8, R20 ;  /* 0x000000080c14723c */ /* 0x042fe40000001814 */
[----:B------:R-:W-:Y:S06]  /*c940*/  MUFU.EX2 R63, R63 ;  /* 0x0000003f003f7308 */ /* 0x000fec0000000800 */
[----:B------:R-:W-:Y:S01]  /*c950*/  HMMA.16816.F32 R4, R12, R6, R76 ;  /* 0x000000060c04723c */ /* 0x000fe2000000184c */
[----:B------:R-:W-:Y:S01]  /*c960*/  LDSM.16.MT88.4 R76, [R132+0x3c00] ;  /* 0x003c0000844c783b */ /* 0x000fe20000004200 */
[----:B------:R-:W1:Y:S01]  /*c970*/  MUFU.EX2 R44, R44 ;  /* 0x0000002c002c7308 */ /* 0x000e620000000800 */
[----:B--2---:R-:W-:Y:S01]  /*c980*/  F2FP.F16.F32.PACK_AB R28, R50, R89 ;  /* 0x00000059321c723e */ /* 0x004fe200000000ff */
[----:B------:R-:W-:Y:S01]  /*c990*/  FADD.FTZ R89, R89, R42 ;  /* 0x0000002a59597221 */ /* 0x000fe20000010000 */
[----:B------:R-:W-:-:S03]  /*c9a0*/  FFMA.FTZ R42, R45, UR4, -R36 ;  /* 0x000000042d2a7c23 */ /* 0x000fc60008010824 */
[----:B------:R-:W-:Y:S01]  /*c9b0*/  HMMA.16816.F32 R8, R12, R10, R68 ;  /* 0x0000000a0c08723c */ /* 0x000fe20000001844 */
[----:B------:R-:W2:Y:S01]  /*c9c0*/  LDSM.16.MT88.4 R12, [R0+0x400] ;  /* 0x00040000000c783b */ /* 0x000ea20000004200 */
[----:B------:R-:W-:Y:S01]  /*c9d0*/  MUFU.EX2 R62, R62 ;  /* 0x0000003e003e7308 */ /* 0x000fe20000000800 */
[----:B------:R-:W-:-:S07]  /*c9e0*/  FADD.FTZ R50, R50, R89 ;  /* 0x0000005932327221 */ /* 0x000fce0000010000 */
[----:B------:R-:W3:Y:S01]  /*c9f0*/  MUFU.EX2 R95, R95 ;  /* 0x0000005f005f7308 */ /* 0x000ee20000000800 */
[----:B-1----:R-:W-:Y:S01]  /*ca00*/  F2FP.F16.F32.PACK_AB R30, R44, R63 ;  /* 0x0000003f2c1e723e */ /* 0x002fe200000000ff */
[----:B------:R-:W-:-:S04]  /*ca10*/  FADD.FTZ R63, R63, R50 ;  /* 0x000000323f3f7221 */ /* 0x000fc80000010000 */
[----:B------:R-:W-:Y:S02]  /*ca20*/  FADD.FTZ R44, R44, R63 ;  /* 0x0000003f2c2c7221 */ /* 0x000fe40000010000 */
        /* <DEDUP_REMOVED lines=26> */
[----:B------:R-:W-:Y:S01]  /*cbd0*/  MUFU.EX2 R106, R106 ;  /* 0x0000006a006a7308 */ /* 0x000fe20000000800 */
[----:B---3--:R-:W-:-:S07]  /*cbe0*/  F2FP.F16.F32.PACK_AB R31, R111, R118 ;  /* 0x000000766f1f723e */ /* 0x008fce00000000ff */
[C---:B-1----:R-:W-:Y:S01]  /*cbf0*/  HMMA.16816.F32 R4, R28.reuse, R34, R4 ;  /* 0x000000221c04723c */ /* 0x042fe20000001804 */
[--C-:B------:R-:W-:Y:S01]  /*cc00*/  FFMA.FTZ R35, R114, UR4, -R41.reuse ;  /* 0x0000000472237c23 */ /* 0x100fe20008010829 */
[--C-:B------:R-:W-:Y:S01]  /*cc10*/  FFMA.FTZ R34, R112, UR4, -R41.reuse ;  /* 0x0000000470227c23 */ /* 0x100fe20008010829 */
[--C-:B------:R-:W-:Y:S01]  /*cc20*/  FFMA.FTZ R114, R109, UR4, -R36.reuse ;  /* 0x000000046d727c23 */ /* 0x100fe20008010824 */
[--C-:B------:R-:W-:Y:S01]  /*cc30*/  FFMA.FTZ R109, R103, UR4, -R36.reuse ;  /* 0x00000004676d7c23 */ /* 0x100fe20008010824 */
[----:B------:R-:W-:Y:S01]  /*cc40*/  FFMA.FTZ R112, R101, UR4, -R36 ;  /* 0x0000000465707c23 */ /* 0x000fe20008010824 */
[--C-:B------:R-:W-:Y:S01]  /*cc50*/  FFMA.FTZ R103, R108, UR4, -R41.reuse ;  /* 0x000000046c677c23 */ /* 0x100fe20008010829 */
[----:B------:R-:W-:Y:S01]  /*cc60*/  MUFU.EX2 R35, R35 ;  /* 0x0000002300237308 */ /* 0x000fe20000000800 */
[----:B------:R-:W-:Y:S01]  /*cc70*/  HMMA.16816.F32 R16, R28, R32, R16 ;  /* 0x000000201c10723c */ /* 0x000fe20000001810 */
[--C-:B------:R-:W-:Y:S01]  /*cc80*/  FFMA.FTZ R33, R116, UR4, -R41.reuse ;  /* 0x0000000474217c23 */ /* 0x100fe20008010829 */
[--C-:B------:R-:W-:Y:S01]  /*cc90*/  FFMA.FTZ R32, R120, UR4, -R41.reuse ;  /* 0x0000000478207c23 */ /* 0x100fe20008010829 */
[----:B------:R-:W-:-:S04]  /*cca0*/  FFMA.FTZ R101, R96, UR4, -R41 ;  /* 0x0000000460657c23 */ /* 0x000fc80008010829 */
[----:B------:R-:W1:Y:S01]  /*ccb0*/  MUFU.EX2 R34, R34 ;  /* 0x0000002200227308 */ /* 0x000e620000000800 */
[C---:B--2---:R-:W-:Y:S07]  /*ccc0*/  HMMA.16816.F32 R20, R28.reuse, R12, R20 ;  /* 0x0000000c1c14723c */ /* 0x044fee0000001814 */
[----:B------:R-:W-:Y:S01]  /*ccd0*/  MUFU.EX2 R33, R33 ;  /* 0x0000002100217308 */ /* 0x000fe20000000800 */
[----:B------:R-:W-:Y:S01]  /*cce0*/  HMMA.16816.F32 R8, R28, R14, R8 ;  /* 0x0000000e1c08723c */ /* 0x000fe20000001808 */
[--C-:B------:R-:W-:Y:S01]  /*ccf0*/  FFMA.FTZ R31, R105, UR4, -R36.reuse ;  /* 0x00000004691f7c23 */ /* 0x100fe20008010824 */
[----:B------:R-:W-:Y:S01]  /*cd00*/  LDSM.16.MT88.4 R12, [R132+0x4000] ;  /* 0x00400000840c783b */ /* 0x000fe20000004200 */
[--C-:B------:R-:W-:Y:S01]  /*cd10*/  FFMA.FTZ R30, R90, UR4, -R41.reuse ;  /* 0x000000045a1e7c23 */ /* 0x100fe20008010829 */
[----:B------:R-:W-:Y:S01]  /*cd20*/  FFMA.FTZ R90, R93, UR4, -R36 ;  /* 0x000000045d5a7c23 */ /* 0x000fe20008010824 */
[--C-:B------:R-:W-:Y:S01]  /*cd30*/  FFMA.FTZ R105, R94, UR4, -R41.reuse ;  /* 0x000000045e697c23 */ /* 0x100fe20008010829 */
[--C-:B------:R-:W-:Y:S01]  /*cd40*/  FFMA.FTZ R28, R104, UR4, -R41.reuse ;  /* 0x00000004681c7c23 */ /* 0x100fe20008010829 */
[----:B------:R-:W2:Y:S01]  /*cd50*/  MUFU.EX2 R32, R32 ;  /* 0x0000002000207308 */ /* 0x000ea20000000800 */
[----:B-1----:R-:W-:Y:S01]  /*cd60*/  F2FP.F16.F32.PACK_AB R68, R34, R35 ;  /* 0x000000232244723e */ /* 0x002fe200000000ff */
[----:B------:R-:W-:-:S06]  /*cd70*/  FFMA.FTZ R29, R102, UR4, -R41 ;  /* 0x00000004661d7c23 */ /* 0x000fcc0008010829 */
[----:B------:R-:W-:Y:S08]  /*cd80*/  MUFU.EX2 R114, R114 ;  /* 0x0000007200727308 */ /* 0x000ff00000000800 */
[----:B------:R-:W1:Y:S01]  /*cd90*/  MUFU.EX2 R109, R109 ;  /* 0x0000006d006d7308 */ /* 0x000e620000000800 */
[----:B--2---:R-:W-:-:S07]  /*cda0*/  F2FP.F16.F32.PACK_AB R70, R32, R33 ;  /* 0x000000212046723e */ /* 0x004fce00000000ff */
[----:B------:R-:W-:Y:S08]  /*cdb0*/  MUFU.EX2 R112, R112 ;  /* 0x0000007000707308 */ /* 0x000ff00000000800 */
[----:B------:R-:W2:Y:S01]  /*cdc0*/  MUFU.EX2 R31, R31 ;  /* 0x0000001f001f7308 */ /* 0x000ea20000000800 */
[----:B-1----:R-:W-:-:S07]  /*cdd0*/  F2FP.F16.F32.PACK_AB R69, R109, R114 ;  /* 0x000000726d45723e */ /* 0x002fce00000000ff */
[----:B------:R-:W1:Y:S08]  /*cde0*/  MUFU.EX2 R103, R103 ;  /* 0x0000006700677308 */ /* 0x000e700000000800 */
[----:B------:R-:W-:Y:S01]  /*cdf0*/  MUFU.EX2 R113, R113 ;  /* 0x0000007100717308 */ /* 0x000fe20000000800 */
[----:B--2---:R-:W-:-:S07]  /*ce00*/  F2FP.F16.F32.PACK_AB R71, R31, R112 ;  /* 0x000000701f47723e */ /* 0x004fce00000000ff */
[C---:B------:R-:W-:Y:S01]  /*ce10*/  HMMA.16816.F32 R16, R68.reuse, R76, R16 ;  /* 0x0000004c4410723c */ /* 0x040fe20000001810 */
[----:B------:R-:W-:Y:S07]  /*ce20*/  MUFU.EX2 R90, R90 ;  /* 0x0000005a005a7308 */ /* 0x000fee0000000800 */
[C---:B------:R-:W-:Y:S01]  /*ce30*/  HMMA.16816.F32 R76, R68.reuse, R78, R4 ;  /* 0x0000004e444c723c */ /* 0x040fe20000001804 */
[----:B------:R-:W2:Y:S01]  /*ce40*/  LDSM.16.MT88.4 R4, [R0+0xc00] ;  /* 0x000c00000004783b */ /* 0x000ea20000004200 */
[----:B------:R-:W3:Y:S08]  /*ce50*/  MUFU.EX2 R67, R67 ;  /* 0x0000004300437308 */ /* 0x000ef00000000800 */
[----:B------:R-:W-:Y:S08]  /*ce60*/  MUFU.EX2 R92, R92 ;  /* 0x0000005c005c7308 */ /* 0x000ff00000000800 */
[----:B------:R-:W-:Y:S08]  /*ce70*/  MUFU.EX2 R115, R115 ;  /* 0x0000007300737308 */ /* 0x000ff00000000800 */
[----:B------:R-:W-:Y:S08]  /*ce80*/  MUFU.EX2 R88, R88 ;  /* 0x0000005800587308 */ /* 0x000ff00000000800 */
[----:B------:R-:W-:Y:S01]  /*ce90*/  MUFU.EX2 R105, R105 ;  /* 0x0000006900697308 */ /* 0x000fe20000000800 */
[C---:B--2---:R-:W-:Y:S01]  /*cea0*/  HMMA.16816.F32 R72, R68.reuse, R4, R20 ;  /* 0x000000044448723c */ /* 0x044fe20000001814 */
[--C-:B------:R-:W-:Y:S01]  /*ceb0*/  FFMA.FTZ R23, R87, UR4, -R36.reuse ;  /* 0x0000000457177c23 */ /* 0x100fe20008010824 */
[----:B-1----:R-:W-:Y:S01]  /*cec0*/  F2FP.F16.F32.PACK_AB R4, R103, R110 ;  /* 0x0000006e6704723e */ /* 0x002fe200000000ff */
[--C-:B------:R-:W-:Y:S01]  /*ced0*/  FFMA.FTZ R22, R48, UR4, -R41.reuse ;  /* 0x0000000430167c23 */ /* 0x100fe20008010829 */
[----:B---3--:R-:W-:Y:S01]  /*cee0*/  F2FP.F16.F32.PACK_AB R5, R67, R90 ;  /* 0x0000005a4305723e */ /* 0x008fe200000000ff */
[--C-:B------:R-:W-:Y:S01]  /*cef0*/  FFMA.FTZ R21, R46, UR4, -R41.reuse ;  /* 0x000000042e157c23 */ /* 0x100fe20008010829 */
[--C-:B------:R-:W-:Y:S01]  /*cf00*/  FFMA.FTZ R46, R59, UR4, -R36.reuse ;  /* 0x000000043b2e7c23 */ /* 0x100fe20008010824 */
[----:B------:R-:W1:Y:S01]  /*cf10*/  MUFU.EX2 R23, R23 ;  /* 0x0000001700177308 */ /* 0x000e620000000800 */
[----:B------:R-:W-:Y:S01]  /*cf20*/  HMMA.16816.F32 R68, R68, R6, R8 ;  /* 0x000000064444723c */ /* 0x000fe20000001808 */
[----:B------:R-:W2:Y:S01]  /*cf30*/  LDSM.16.MT88.4 R8, [R0+0x1000] ;  /* 0x001000000008783b */ /* 0x000ea20000004200 */
[----:B------:R-:W-:Y:S01]  /*cf40*/  F2FP.F16.F32.PACK_AB R6, R113, R106 ;  /* 0x0000006a7106723e */ /* 0x000fe200000000ff */
[----:B------:R-:W-:Y:S01]  /*cf50*/  FFMA.FTZ R48, R55, UR4, -R36 ;  /* 0x0000000437307c23 */ /* 0x000fe20008010824 */
[----:B------:R-:W-:-:S03]  /*cf60*/  FFMA.FTZ R20, R52, UR4, -R41 ;  /* 0x0000000434147c23 */ /* 0x000fc60008010829 */
[----:B------:R-:W-:Y:S08]  /*cf70*/  MUFU.EX2 R30, R30 ;  /* 0x0000001e001e7308 */ /* 0x000ff00000000800 */
[----:B------:R-:W-:Y:S01]  /*cf80*/  MUFU.EX2 R46, R46 ;  /* 0x0000002e002e7308 */ /* 0x000fe20000000800 */
[----:B-1----:R-:W-:-:S07]  /*cf90*/  F2FP.F16.F32.PACK_AB R7, R92, R23 ;  /* 0x000000175c07723e */ /* 0x002fce00000000ff */
[C---:B------:R-:W-:Y:S01]  /*cfa0*/  HMMA.16816.F32 R80, R4.reuse, R12, R16 ;  /* 0x0000000c0450723c */ /* 0x040fe20000001810 */
[----:B------:R-:W1:Y:S01]  /*cfb0*/  LDSM.16.MT88.4 R16, [R132+0x4400] ;  /* 0x004400008410783b */ /* 0x000e620000004200 */
[----:B------:R-:W3:Y:S06]  /*cfc0*/  MUFU.EX2 R51, R51 ;  /* 0x0000003300337308 */ /* 0x000eec0000000800 */
[C---:B------:R-:W-:Y:S01]  /*cfd0*/  HMMA.16816.F32 R76, R4.reuse, R14, R76 ;  /* 0x0000000e044c723c */ /* 0x040fe2000000184c */
[----:B------:R-:W4:Y:S01]  /*cfe0*/  LDSM.16.MT88.4 R12, [R0+0x1400] ;  /* 0x00140000000c783b */ /* 0x000f220000004200 */
[----:B------:R-:W-:Y:S08]  /*cff0*/  MUFU.EX2 R48, R48 ;  /* 0x0000003000307308 */ /* 0x000ff00000000800 */
[----:B------:R-:W5:Y:S01]  /*d000*/  MUFU.EX2 R53, R53 ;  /* 0x0000003500357308 */ /* 0x000f620000000800 */
[----:B--2---:R-:W-:Y:S01]  /*d010*/  HMMA.16816.F32 R72, R4, R8, R72 ;  /* 0x000000080448723c */ /* 0x004fe20000001848 */
[----:B------:R-:W-:Y:S01]  /*d020*/  FADD.FTZ R8, R2, R65 ;  /* 0x0000004102087221 */ /* 0x000fe20000010000 */
[----:B------:R-:W-:-:S03]  /*d030*/  FFMA.FTZ R2, R49, UR4, -R36 ;  /* 0x0000000431027c23 */ /* 0x000fc60008010824 */
[----:B------:R-:W-:Y:S02]  /*d040*/  FADD.FTZ R57, R57, R8 ;  /* 0x0000000839397221 */ /* 0x000fe40000010000 */
[----:B------:R-:W-:Y:S01]  /*d050*/  MUFU.EX2 R101, R101 ;  /* 0x0000006500657308 */ /* 0x000fe20000000800 */
[----:B------:R-:W-:Y:S01]  /*d060*/  HMMA.16816.F32 R68, R4, R10, R68 ;  /* 0x0000000a0444723c */ /* 0x000fe20000001844 */
[----:B------:R-:W-:Y:S01]  /*d070*/  FADD.FTZ R62, R62, R57 ;  /* 0x000000393e3e7221 */ /* 0x000fe20000010000 */
[----:B------:R-:W-:Y:S01]  /*d080*/  F2FP.F16.F32.PACK_AB R4, R88, R115 ;  /* 0x000000735804723e */ /* 0x000fe200000000ff */
[----:B------:R-:W-:Y:S01]  /*d090*/  LDSM.16.MT88.4 R8, [R132+0x4800] ;  /* 0x004800008408783b */ /* 0x000fe20000004200 */
[----:B---3--:R-:W-:Y:S01]  /*d0a0*/  F2FP.F16.F32.PACK_AB R5, R51, R46 ;  /* 0x0000002e3305723e */ /* 0x008fe200000000ff */
[----:B------:R-:W-:Y:S01]  /*d0b0*/  FADD.FTZ R62, R95, R62 ;  /* 0x0000003e5f3e7221 */ /* 0x000fe20000010000 */
[----:B------:R-:W-:Y:S01]  /*d0c0*/  F2FP.F16.F32.PACK_AB R6, R30, R105 ;  /* 0x000000691e06723e */ /* 0x000fe200000000ff */
[----:B------:R-:W2:Y:S01]  /*d0d0*/  MUFU.EX2 R28, R28 ;  /* 0x0000001c001c7308 */ /* 0x000ea20000000800 */
[----:B-----5:R-:W-:Y:S01]  /*d0e0*/  F2FP.F16.F32.PACK_AB R7, R53, R48 ;  /* 0x000000303507723e */ /* 0x020fe200000000ff */
[----:B------:R-:W-:-:S04]  /*d0f0*/  FADD.FTZ R91, R91, R62 ;  /* 0x0000003e5b5b7221 */ /* 0x000fc80000010000 */
[----:B------:R-:W-:Y:S02]  /*d100*/  FADD.FTZ R58, R58, R91 ;  /* 0x0000005b3a3a7221 */ /* 0x000fe40000010000 */
[----:B-1----:R-:W-:Y:S01]  /*d110*/  HMMA.16816.F32 R80, R4, R16, R80 ;  /* 0x000000100450723c */ /* 0x002fe20000001850 */
[----:B------:R-:W-:Y:S01]  /*d120*/  MUFU.EX2 R29, R29 ;  /* 0x0000001d001d7308 */ /* 0x000fe20000000800 */
[----:B------:R-:W-:-:S04]  /*d130*/  FADD.FTZ R99, R99, R58 ;  /* 0x0000003a63637221 */ /* 0x000fc80000010000 */
[----:B------:R-:W-:Y:S02]  /*d140*/  FADD.FTZ R99, R122, R99 ;  /* 0x000000637a637221 */ /* 0x000fe40000010000 */
[C---:B------:R-:W-:Y:S01]  /*d150*/  HMMA.16816.F32 R76, R4.reuse, R18, R76 ;  /* 0x00000012044c723c */ /* 0x040fe2000000184c */
[----:B------:R-:W1:Y:S01]  /*d160*/  LDSM.16.MT88.4 R16, [R0+0x1800] ;  /* 0x001800000010783b */ /* 0x000e620000004200 */
[----:B------:R-:W-:Y:S01]  /*d170*/  FADD.FTZ R118, R118, R99 ;  /* 0x0000006376767221 */ /* 0x000fe20000010000 */
[----:B------:R-:W3:Y:S03]  /*d180*/  MUFU.EX2 R20, R20 ;  /* 0x0000001400147308 */ /* 0x000ee60000000800 */
[----:B------:R-:W-:Y:S02]  /*d190*/  FADD.FTZ R111, R111, R118 ;  /* 0x000000766f6f7221 */ /* 0x000fe40000010000 */
        /* <DEDUP_REMOVED lines=9> */
[----:B------:R-:W4:Y:S01]  /*d230*/  MUFU.EX2 R47, R47 ;  /* 0x0000002f002f7308 */ /* 0x000f220000000800 */
[----:B--2---:R-:W-:Y:S01]  /*d240*/  F2FP.F16.F32.PACK_AB R4, R28, R101 ;  /* 0x000000651c04723e */ /* 0x004fe200000000ff */
[----:B------:R-:W-:Y:S01]  /*d250*/  FADD.FTZ R33, R32, R33 ;  /* 0x0000002120217221 */ /* 0x000fe20000010000 */
[----:B------:R-:W-:Y:S01]  /*d260*/  FADD.FTZ R31, R31, R112 ;  /* 0x000000701f1f7221 */ /* 0x000fe20000010000 */
[----:B---3--:R-:W-:Y:S01]  /*d270*/  F2FP.F16.F32.PACK_AB R6, R20, R29 ;  /* 0x0000001d1406723e */ /* 0x008fe200000000ff */
[----:B------:R-:W2:Y:S01]  /*d280*/  LDSM.16.MT88.4 R12, [R132+0x4c00] ;  /* 0x004c0000840c783b */ /* 0x000ea20000004200 */
[----:B------:R-:W-:Y:S01]  /*d290*/  FADD.FTZ R110, R110, R33 ;  /* 0x000000216e6e7221 */ /* 0x000fe20000010000 */
[----:B------:R-:W-:Y:S01]  /*d2a0*/  FADD.FTZ R90, R90, R31 ;  /* 0x0000001f5a5a7221 */ /* 0x000fe20000010000 */
[----:B------:R-:W-:Y:S02]  /*d2b0*/  MUFU.EX2 R42, R42 ;  /* 0x0000002a002a7308 */ /* 0x000fe40000000800 */
[----:B------:R-:W-:Y:S01]  /*d2c0*/  FADD.FTZ R103, R103, R110 ;  /* 0x0000006e67677221 */ /* 0x000fe20000010000 */
[----:B------:R-:W-:-:S03]  /*d2d0*/  FADD.FTZ R90, R67, R90 ;  /* 0x0000005a435a7221 */ /* 0x000fc60000010000 */
[----:B------:R-:W-:Y:S02]  /*d2e0*/  FADD.FTZ R106, R106, R103 ;  /* 0x000000676a6a7221 */ /* 0x000fe40000010000 */
        /* <DEDUP_REMOVED lines=21> */
[----:B------:R-:W-:-:S03]  /*d440*/  FADD.FTZ R51, R51, R46 ;  /* 0x0000002e33337221 */ /* 0x000fc60000010000 */
[C---:B------:R-:W-:Y:S01]  /*d450*/  HMMA.16816.F32 R76, R4.reuse, R10, R76 ;  /* 0x0000000a044c723c */ /* 0x040fe2000000184c */
[----:B------:R3:W5:Y:S01]  /*d460*/  LDSM.16.MT88.4 R8, [R0+0x1c00] ;  /* 0x001c00000008783b */ /* 0x0007620000004200 */
[----:B------:R-:W-:Y:S01]  /*d470*/  FADD.FTZ R48, R48, R51 ;  /* 0x0000003330307221 */ /* 0x000fe20000010000 */
[----:B------:R-:W-:Y:S03]  /*d480*/  MUFU.EX2 R40, R40 ;  /* 0x0000002800287308 */ /* 0x000fe60000000800 */
[----:B------:R-:W-:Y:S02]  /*d490*/  FADD.FTZ R53, R53, R48 ;  /* 0x0000003035357221 */ /* 0x000fe40000010000 */
[----:B------:R-:W-:Y:S01]  /*d4a0*/  HMMA.16816.F32 R68, R4, R18, R68 ;  /* 0x000000120444723c */ /* 0x000fe20000001844 */
[----:B----4-:R-:W-:Y:S01]  /*d4b0*/  F2FP.F16.F32.PACK_AB R4, R21, R22 ;  /* 0x000000161504723e */ /* 0x010fe200000000ff */
[----:B------:R-:W-:Y:S01]  /*d4c0*/  FADD.FTZ R2, R2, R53 ;  /* 0x0000003502027221 */ /* 0x000fe20000010000 */
[----:B------:R-:W4:Y:S01]  /*d4d0*/  MUFU.EX2 R151, R151 ;  /* 0x0000009700977308 */ /* 0x000f220000000800 */
        /* <DEDUP_REMOVED lines=9> */
[----:B---3--:R-:W-:-:S03]  /*d570*/  MOV R0, R3 ;  /* 0x0000000300007202 */ /* 0x008fc60000000f00 */
[----:B------:R-:W-:Y:S01]  /*d580*/  FADD.FTZ R35, R35, R42 ;  /* 0x0000002a23237221 */ /* 0x000fe20000010000 */
[----:B------:R-:W1:Y:S01]  /*d590*/  MUFU.EX2 R152, R152 ;  /* 0x0000009800987308 */ /* 0x000e620000000800 */
[C---:B----4-:R-:W-:Y:S01]  /*d5a0*/  F2FP.F16.F32.PACK_AB R6, R151.reuse, R40 ;  /* 0x000000289706723e */ /* 0x050fe200000000ff */
        /* <DEDUP_REMOVED lines=13> */
.L_x_4625:
[----:B------:R-:W-:-:S07]  /*d680*/  IADD3 R64, PT, PT, R24, -0x1, RZ ;  /* 0xffffffff18407810 */ /* 0x000fce0007ffe0ff */
.L_x_4631:
        /* <DEDUP_REMOVED lines=18> */
.L_x_4636:
        /* <DEDUP_REMOVED lines=15> */
[----:B------:R-:W5:Y:S01]  /*d8a0*/  LDC R4, c[0x0][0x4f0] ;  /* 0x00013c00ff047b82 */ /* 0x000f620000000800 */
[----:B------:R-:W-:Y:S07]  /*d8b0*/  IABS R9, R149 ;  /* 0x0000009500097213 */ /* 0x000fee0000000000 */
[----:B------:R-:W2:Y:S01]  /*d8c0*/  LDC.64 R154, c[0x0][0x3c0] ;  /* 0x0000f000ff9a7b82 */ /* 0x000ea20000000a00 */
        /* <DEDUP_REMOVED lines=58> */
.L_x_4633:
[----:B------:R-:W-:Y:S02]  /*dc70*/  LOP3.LUT R158, R144, 0xd8, RZ, 0xc0, !PT ;  /* 0x000000d8909e7812 */ /* 0x000fe400078ec0ff */
[----:B------:R-:W-:Y:S02]  /*dc80*/  SHF.L.U32 R134, R86, 0x4, RZ ;  /* 0x0000000456867819 */ /* 0x000fe400000006ff */
[----:B------:R-:W-:Y:S02]  /*dc90*/  LOP3.LUT R156, R144, 0x1f20, RZ, 0xc0, !PT ;  /* 0x00001f20909c7812 */ /* 0x000fe400078ec0ff */
[----:B------:R-:W-:Y:S02]  /*dca0*/  LOP3.LUT R91, R134, 0x100, RZ, 0xc0, !PT ;  /* 0x00000100865b7812 */ /* 0x000fe400078ec0ff */
[----:B------:R-:W-:Y:S02]  /*dcb0*/  SHF.L.U32 R3, R154, 0x6, RZ ;  /* 0x000000069a037819 */ /* 0x000fe400000006ff */
[----:B------:R-:W-:Y:S02]  /*dcc0*/  SHF.L.U32 R2, R86, 0x5, RZ ;  /* 0x0000000556027819 */ /* 0x000fe400000006ff */
[----:B-1----:R-:W-:Y:S02]  /*dcd0*/  SHF.L.U64.HI R154, R154, 0x6, R153 ;  /* 0x000000069a9a7819 */ /* 0x002fe40000010299 */
[C---:B------:R-:W-:Y:S02]  /*dce0*/  LOP3.LUT R89, R86.reuse, 0x8, RZ, 0xc0, !PT ;  /* 0x0000000856597812 */ /* 0x040fe400078ec0ff */
[----:B------:R-:W-:Y:S02]  /*dcf0*/  MOV R116, 0x20 ;  /* 0x0000002000747802 */ /* 0x000fe40000000f00 */
[--C-:B------:R-:W-:Y:S02]  /*dd00*/  LOP3.LUT R89, R89, 0xc0, R2.reuse, 0xf8, !PT ;  /* 0x000000c059597812 */ /* 0x100fe400078ef802 */
[----:B------:R-:W-:Y:S02]  /*dd10*/  LOP3.LUT R2, R91, 0x20, R2, 0xf8, !PT ;  /* 0x000000205b027812 */ /* 0x000fe400078ef802 */
[C---:B------:R-:W-:Y:S02]  /*dd20*/  LOP3.LUT R145, R86.reuse, 0x18, RZ, 0xc0, !PT ;  /* 0x0000001856917812 */ /* 0x040fe400078ec0ff */
[----:B------:R-:W-:Y:S02]  /*dd30*/  SHF.L.U32 R84, R86, 0x2, RZ ;  /* 0x0000000256547819 */ /* 0x000fe400000006ff */
[----:B------:R-:W-:Y:S02]  /*dd40*/  LOP3.LUT R155, R158, R145, RZ, 0x3c, !PT ;  /* 0x000000919e9b7212 */ /* 0x000fe400078e3cff */
[----:B------:R-:W-:Y:S02]  /*dd50*/  LOP3.LUT R0, R84, 0x18, RZ, 0xc0, !PT ;  /* 0x0000001854007812 */ /* 0x000fe400078ec0ff */
[----:B------:R-:W-:Y:S02]  /*dd60*/  LOP3.LUT R155, R156, R155, RZ, 0xfc, !PT ;  /* 0x0000009b9c9b7212 */ /* 0x000fe400078efcff */
[----:B------:R-:W-:Y:S02]  /*dd70*/  LOP3.LUT R2, R2, R89, R0, 0xf6, !PT ;  /* 0x0000005902027212 */ /* 0x000fe400078ef600 */
[C---:B------:R-:W-:Y:S02]  /*dd80*/  IADD3 R156, P0, PT, R3.reuse, R140, RZ ;  /* 0x0000008c039c7210 */ /* 0x040fe40007f1e0ff */
[----:B------:R-:W-:Y:S02]  /*dd90*/  LEA R2, R2, UR5, 0x1 ;  /* 0x0000000502027c11 */ /* 0x000fe4000f8e08ff */
[C---:B------:R-:W-:Y:S02]  /*dda0*/  IADD3.X R157, PT, PT, R154.reuse, R141, RZ, P0, !PT ;  /* 0x0000008d9a9d7210 */ /* 0x040fe400007fe4ff */
[----:B------:R-:W-:Y:S02]  /*ddb0*/  IADD3 R158, P2, PT, R3, R156, RZ ;  /* 0x0000009c039e7210 */ /* 0x000fe40007f5e0ff */
        /* <DEDUP_REMOVED lines=9> */
[----:B------:R-:W-:Y:S02]  /*de50*/  LOP3.LUT P0, RZ, R86, 0x4, RZ, 0xc0, !PT ;  /* 0x0000000456ff7812 */ /* 0x000fe4000780c0ff */
[----:B------:R-:W-:Y:S01]  /*de60*/  ISETP.GT.AND P2, PT, R150, R135, PT ;  /* 0x000000879600720c */ /* 0x000fe20003f44270 */
[----:B------:R1:W-:Y:S01]  /*de70*/  LDGSTS.E.BYPASS.LTC128B.128 [R153+0x3800], desc[UR6][R156.64] ;  /* 0x038000009c997fae */ /* 0x0003e2000b981a06 */
[----:B------:R-:W-:Y:S04]  /*de80*/  SEL R116, R116, 0xffffffe0, !P0 ;  /* 0xffffffe074747807 */ /* 0x000fe80004000000 */
[----:B------:R-:W-:Y:S02]  /*de90*/  IADD3 R124, PT, PT, R133, R116, RZ ;  /* 0x00000074857c7210 */ /* 0x000fe40007ffe0ff */
[----:B------:R-:W-:Y:S01]  /*dea0*/  IADD3 R0, PT, PT, R116, R2, RZ ;  /* 0x0000000274007210 */ /* 0x000fe20007ffe0ff */
[----:B------:R5:W-:Y:S08]  /*deb0*/  LDGSTS.E.BYPASS.LTC128B.128 [R153+0x4000], desc[UR6][R158.64] ;  /* 0x040000009e997fae */ /* 0x000bf0000b981a06 */
[----:B------:R3:W-:Y:S08]  /*dec0*/  LDGSTS.E.BYPASS.LTC128B.128 [R153+0x4800], desc[UR6][R160.64] ;  /* 0x04800000a0997fae */ /* 0x0007f0000b981a06 */
[----:B------:R-:W-:Y:S08]  /*ded0*/  LDSM.16.M88.4 R88, [R133] ;  /* 0x000000008558783b */ /* 0x000ff00000000200 */
[----:B------:R-:W0:Y:S08]  /*dee0*/  LDGDEPBAR ;  /* 0x00000000000079af */ /* 0x000e300000000000 */
[----:B------:R-:W2:Y:S08]  /*def0*/  LDSM.16.M88.4 R92, [R2+0x1000] ;  /* 0x00100000025c783b */ /* 0x000eb00000000200 */
[----:B------:R-:W4:Y:S08]  /*df00*/  LDSM.16.M88.4 R96, [R2+0x1400] ;  /* 0x001400000260783b */ /* 0x000f300000000200 */
[----:B------:R-:W1:Y:S08]  /*df10*/  LDSM.16.M88.4 R100, [R2+0x1800] ;  /* 0x001800000264783b */ /* 0x000e700000000200 */
[----:B------:R-:W5:Y:S08]  /*df20*/  LDSM.16.M88.4 R104, [R2+0x1c00] ;  /* 0x001c00000268783b */ /* 0x000f700000000200 */
[----:B------:R-:W3:Y:S08]  /*df30*/  LDSM.16.M88.4 R108, [R2+0x2000] ;  /* 0x00200000026c783b */ /* 0x000ef00000000200 */
[----:B------:R-:W3:Y:S08]  /*df40*/  LDSM.16.M88.4 R112, [R2+0x2400] ;  /* 0x002400000270783b */ /* 0x000ef00000000200 */
[----:B------:R-:W3:Y:S08]  /*df50*/  LDSM.16.M88.4 R116, [R2+0x2800] ;  /* 0x002800000274783b */ /* 0x000ef00000000200 */
[----:B------:R-:W3:Y:S08]  /*df60*/  LDSM.16.M88.4 R120, [R2+0x2c00] ;  /* 0x002c00000278783b */ /* 0x000ef00000000200 */
[----:B------:R-:W-:Y:S08]  /*df70*/  LDSM.16.M88.4 R124, [R124] ;  /* 0x000000007c7c783b */ /* 0x000ff00000000200 */
[----:B------:R-:W3:Y:S01]  /*df80*/  LDSM.16.M88.4 R128, [R0+0x1000] ;  /* 0x001000000080783b */ /* 0x000ee20000000200 */
[C---:B--2---:R-:W-:Y:S08]  /*df90*/  HMMA.16816.F32 R4, R88.reuse, R92, RZ ;  /* 0x0000005c5804723c */ /* 0x044ff000000018ff */
[C---:B------:R-:W-:Y:S01]  /*dfa0*/  HMMA.16816.F32 R8, R88.reuse, R94, RZ ;  /* 0x0000005e5808723c */ /* 0x040fe200000018ff */
[----:B------:R-:W-:Y:S07]  /*dfb0*/  LDSM.16.M88.4 R92, [R0+0x1800] ;  /* 0x00180000005c783b */ /* 0x000fee0000000200 */
[C---:B----4-:R-:W-:Y:S08]  /*dfc0*/  HMMA.16816.F32 R12, R88.reuse, R96, RZ ;  /* 0x00000060580c723c */ /* 0x050ff000000018ff */
[C---:B------:R-:W-:Y:S08]  /*dfd0*/  HMMA.16816.F32 R16, R88.reuse, R98, RZ ;  /* 0x000000625810723c */ /* 0x040ff000000018ff */
[C---:B-1----:R-:W-:Y:S08]  /*dfe0*/  HMMA.16816.F32 R20, R88.reuse, R100, RZ ;  /* 0x000000645814723c */ /* 0x042ff000000018ff */
[C---:B------:R-:W-:Y:S08]  /*dff0*/  HMMA.16816.F32 R24, R88.reuse, R102, RZ ;  /* 0x000000665818723c */ /* 0x040ff000000018ff */
[C---:B-----5:R-:W-:Y:S08]  /*e000*/  HMMA.16816.F32 R28, R88.reuse, R104, RZ ;  /* 0x00000068581c723c */ /* 0x060ff000000018ff */
        /* <DEDUP_REMOVED lines=100> */
[----:B-1----:R-:W-:Y:S01]  /*e650*/  FMUL.FTZ R160, R21, UR12 ;  /* 0x0000000c15a07c20 */ /* 0x002fe20008410000 */
[----:B------:R-:W-:Y:S08]  /*e660*/  FMUL.FTZ R21, R63, UR12 ;  /* 0x0000000c3f157c20 */ /* 0x000ff00008410000 */
        /* <DEDUP_REMOVED lines=136> */
.L_x_4635:
        /* <DEDUP_REMOVED lines=8> */
[C---:B------:R-:W-:Y:S03]  /*ef70*/  IMAD.X R29, R7.reuse, 0x1, R139, P2 ;  /* 0x00000001071d7824 */ /* 0x040fe600010e068b */
[----:B------:R-:W-:Y:S01]  /*ef80*/  IADD3 R30, P2, PT, R4, R5, RZ ;  /* 0x00000005041e7210 */ /* 0x000fe20007f5e0ff */
[----:B------:R-:W-:Y:S01]  /*ef90*/  IMAD.X R5, R7, 0x1, R29, P3 ;  /* 0x0000000107057824 */ /* 0x000fe200018e061d */
[----:B------:R2:W-:Y:S03]  /*efa0*/  LDGSTS.E.BYPASS.LTC128B.128 [R153+0x1800], desc[UR6][R28.64] ;  /* 0x018000001c997fae */ /* 0x0005e6000b981a06 */
[----:B------:R-:W-:Y:S01]  /*efb0*/  IMAD.X R31, R5, 0x1, R7, P2 ;  /* 0x00000001051f7824 */ /* 0x000fe200010e0607 */
[----:B------:R2:W-:Y:S04]  /*efc0*/  LDGSTS.E.BYPASS.LTC128B.128 [R153+0x2000], desc[UR6][R4.64] ;  /* 0x0200000004997fae */ /* 0x0005e8000b981a06 */
[----:B------:R2:W-:Y:S04]  /*efd0*/  LDGSTS.E.BYPASS.LTC128B.128 [R153+0x2800], desc[UR6][R30.64] ;  /* 0x028000001e997fae */ /* 0x0005e8000b981a06 */
[----:B------:R-:W0:Y:S02]  /*efe0*/  LDGDEPBAR ;  /* 0x00000000000079af */ /* 0x000e240000000000 */
.L_x_4634:
        /* <DEDUP_REMOVED lines=37> */
[----:B------:R-:W-:Y:S02]  /*f240*/  FMNMX3.FTZ R28, R2, R154, R155, !PT ;  /* 0x0000009a021c7276 */ /* 0x000fe4000781009b */
[----:B------:R-:W-:Y:S05]  /*f250*/  IADD3 R149, PT, PT, R149, -0x80, RZ ;  /* 0xffffff8095957810 */ /* 0x000fea0007ffe0ff */
        /* <DEDUP_REMOVED lines=67> */
[----:B------:R-:W-:Y:S01]  /*f690*/  FFMA.FTZ R90, R107, UR4, -R47 ;  /* 0x000000046b5a7c23 */ /* 0x000fe2000801082f */
[----:B------:R-:W-:Y:S01]  /*f6a0*/  FFMA.FTZ R93, R9, UR4, -R45 ;  /* 0x00000004095d7c23 */ /* 0x000fe2000801082d */
[----:B------:R-:W-:Y:S01]  /*f6b0*/  FMUL.FTZ R9, R24, R77 ;  /* 0x0000004d18097220 */ /* 0x000fe20000410000 */
[--C-:B------:R-:W-:Y:S01]  /*f6c0*/  FFMA.FTZ R66, R109, UR4, -R47.reuse ;  /* 0x000000046d427c23 */ /* 0x100fe2000801082f */
[--C-:B------:R-:W-:Y:S01]  /*f6d0*/  FFMA.FTZ R62, R117, UR4, -R47.reuse ;  /* 0x00000004753e7c23 */ /* 0x100fe2000801082f */
[----:B------:R-:W-:Y:S01]  /*f6e0*/  FFMA.FTZ R70, R129, UR4, -R47 ;  /* 0x0000000481467c23 */ /* 0x000fe2000801082f */
[----:B------:R-:W-:Y:S03]  /*f6f0*/  FFMA.FTZ R63, R97, UR4, -R45 ;  /* 0x00000004613f7c23 */ /* 0x000fe6000801082d */
[----:B------:R-:W1:Y:S01]  /*f700*/  MUFU.EX2 R90, R90 ;  /* 0x0000005a005a7308 */ /* 0x000e620000000800 */
[----:B--2---:R-:W-:Y:S01]  /*f710*/  F2FP.F16.F32.PACK_AB R29, R92, R40 ;  /* 0x000000285c1d723e */ /* 0x004fe200000000ff */
[--C-:B------:R-:W-:Y:S01]  /*f720*/  FFMA.FTZ R65, R99, UR4, -R47.reuse ;  /* 0x0000000463417c23 */ /* 0x100fe2000801082f */
        /* <DEDUP_REMOVED lines=12> */
[----:B------:R-:W-:Y:S03]  /*f7f0*/  FFMA.FTZ R158, R158, UR4, -R47 ;  /* 0x000000049e9e7c23 */ /* 0x000fe6000801082f */
        /* <DEDUP_REMOVED lines=20> */
[----:B------:R-:W-:Y:S01]  /*f940*/  FFMA.FTZ R69, R103, UR4, -R47 ;  /* 0x0000000467457c23 */ /* 0x000fe2000801082f */
[C---:B------:R-:W-:Y:S03]  /*f950*/  HMMA.16816.F32 R12, R28.reuse, R32, R12 ;  /* 0x000000201c0c723c */ /* 0x040fe6000000180c */
[----:B------:R-:W-:Y:S03]  /*f960*/  FFMA.FTZ R74, R131, UR4, -R45 ;  /* 0x00000004834a7c23 */ /* 0x000fe6000801082d */
[----:B------:R-:W3:Y:S01]  /*f970*/  MUFU.EX2 R61, R61 ;  /* 0x0000003d003d7308 */ /* 0x000ee20000000800 */
[--C-:B------:R-:W-:Y:S01]  /*f980*/  FFMA.FTZ R73, R114, UR4, -R47.reuse ;  /* 0x0000000472497c23 */ /* 0x100fe2000801082f */
[----:B------:R-:W-:Y:S01]  /*f990*/  FFMA.FTZ R75, R163, UR4, -R47 ;  /* 0x00000004a34b7c23 */ /* 0x000fe2000801082f */
[----:B------:R-:W-:Y:S01]  /*f9a0*/  FADD.FTZ R92, R92, R23 ;  /* 0x000000175c5c7221 */ /* 0x000fe20000010000 */
        /* <DEDUP_REMOVED lines=11> */
[----:B------:R-:W-:Y:S01]  /*fa60*/  FADD.FTZ R77, R85, R88 ;  /* 0x00000058554d7221 */ /* 0x000fe20000010000 */
[----:B------:R-:W-:Y:S03]  /*fa70*/  FFMA.FTZ R85, R160, UR4, -R45 ;  /* 0x00000004a0557c23 */ /* 0x000fe6000801082d */
[----:B------:R-:W-:Y:S04]  /*fa80*/  FADD.FTZ R77, R64, R77 ;  /* 0x0000004d404d7221 */ /* 0x000fe80000010000 */
[----:B------:R-:W-:Y:S10]  /*fa90*/  MUFU.EX2 R53, R53 ;  /* 0x0000003500357308 */ /* 0x000ff40000000800 */
        /* <DEDUP_REMOVED lines=83> */
[----:B------:R-:W-:Y:S01]  /*ffd0*/  FFMA.FTZ R46, R22, UR4, -R45 ;  /* 0x00000004162e7c23 */ /* 0x000fe2000801082d */
[----:B------:R-:W-:Y:S02]  /*ffe0*/  FADD.FTZ R52, R52, R53 ;  /* 0x0000003534347221 */ /* 0x000fe40000010000 */
[----:B------:R-:W-:Y:S04]  /*fff0*/  FADD.FTZ R56, R56, R23 ;  /* 0x0000001738387221 */ /* 0x000fe80000010000 */
        /* <DEDUP_REMOVED lines=59> */
[----:B---3--:R-:W-:Y:S01]  /*103b0*/  F2FP.F16.F32.PACK_AB R27, R85, R50 ;  /* 0x00000032551b723e */ /* 0x008fe200000000ff */
[----:B------:R-:W-:Y:S01]  /*103c0*/  FADD.FTZ R50, R50, R41 ;  /* 0x0000002932327221 */ /* 0x000fe20000010000 */
[----:B------:R-:W-:Y:S03]  /*103d0*/  FADD.FTZ R43, R43, R42 ;  /* 0x0000002a2b2b7221 */ /* 0x000fe60000010000 */
        /* <DEDUP_REMOVED lines=29> */
.L_x_4632:
        /* <DEDUP_REMOVED lines=100> */
.L_x_4638:
[----:B------:R-:W-:Y:S05]  /*10bf0*/  BSYNC.RECONVERGENT B0 ;  /* 0x0000000000007941 */ /* 0x000fea0003800200 */
.L_x_4637:
[----:B------:R-:W5:Y:S01]  /*10c00*/  LDCU.64 UR4, c[0x0][0x3f8] ;  /* 0x00007f00ff0477ac */ /* 0x000f620008000a00 */
[----:B-1----:R1:W1:Y:S01]  /*10c10*/  LDS.128 R16, [R21+0x1800] ;  /* 0x0018000015107984 */ /* 0x0022620000000c00 */
[----:B------:R-:W-:Y:S01]  /*10c20*/  SHF.R.U32.HI R86, RZ, 0x3, R86 ;  /* 0x00000003ff567819 */ /* 0x000fe20000011656 */
[----:B------:R-:W-:Y:S01]  /*10c30*/  VIADD R23, R136, -UR8 ;  /* 0x8000000888177c36 */ /* 0x000fe20008000000 */
[----:B------:R-:W-:-:S03]  /*10c40*/  LOP3.LUT R3, R84, 0xffc, RZ, 0xc0, !PT ;  /* 0x00000ffc54037812 */ /* 0x000fc600078ec0ff */
[----:B------:R-:W-:Y:S01]  /*10c50*/  VIADD R2, R86, 0x10 ;  /* 0x0000001056027836 */ /* 0x000fe20000000000 */
[----:B------:R-:W-:Y:S01]  /*10c60*/  IADD3 R3, P0, PT, R0, R3, RZ ;  /* 0x0000000300037210 */ /* 0x000fe20007f1e0ff */
[C---:B------:R-:W-:Y:S01]  /*10c70*/  VIADD R20, R86.reuse, 0x20 ;  /* 0x0000002056147836 */ /* 0x040fe20000000000 */
[CC--:B------:R-:W-:Y:S01]  /*10c80*/  ISETP.GE.AND P3, PT, R86.reuse, R23.reuse, PT ;  /* 0x000000175600720c */ /* 0x0c0fe20003f66270 */
[----:B------:R-:W-:Y:S01]  /*10c90*/  VIADD R86, R86, 0x30 ;  /* 0x0000003056567836 */ /* 0x000fe20000000000 */
[-C--:B------:R-:W-:Y:S02]  /*10ca0*/  ISETP.GE.AND P2, PT, R2, R23.reuse, PT ;  /* 0x000000170200720c */ /* 0x080fe40003f46270 */
[----:B------:R-:W-:Y:S02]  /*10cb0*/  LEA.HI.X.SX32 R0, R0, RZ, 0x1, P0 ;  /* 0x000000ff00007211 */ /* 0x000fe400000f0eff */
[----:B------:R-:W-:Y:S02]  /*10cc0*/  ISETP.GE.AND P1, PT, R20, R23, PT ;  /* 0x000000171400720c */ /* 0x000fe40003f26270 */
[----:B-----5:R-:W-:-:S04]  /*10cd0*/  LEA R2, P0, R3, UR4, 0x2 ;  /* 0x0000000403027c11 */ /* 0x020fc8000f8010ff */
[----:B------:R-:W-:Y:S02]  /*10ce0*/  LEA.HI.X R3, R3, UR5, R0, 0x2, P0 ;  /* 0x0000000503037c11 */ /* 0x000fe400080f1400 */
[----:B------:R-:W-:-:S03]  /*10cf0*/  ISETP.GE.AND P0, PT, R86, R23, PT ;  /* 0x000000175600720c */ /* 0x000fc60003f06270 */
[----:B---3--:R3:W-:Y:S04]  /*10d00*/  @!P3 STG.E.128 desc[UR6][R2.64], R12 ;  /* 0x0000000c0200b986 */ /* 0x0087e8000c101d06 */
[----:B--2---:R3:W-:Y:S04]  /*10d10*/  @!P2 STG.E.128 desc[UR6][R2.64+0x800], R8 ;  /* 0x000800080200a986 */ /* 0x0047e8000c101d06 */
[----:B----4-:R3:W-:Y:S02]  /*10d20*/  @!P1 STG.E.128 desc[UR6][R2.64+0x1000], R4 ;  /* 0x0010000402009986 */ /* 0x0107e4000c101d06 */
[----:B------:R-:W-:Y:S05]  /*10d30*/  @P0 EXIT ;  /* 0x000000000000094d */ /* 0x000fea0003800000 */
[----:B-1----:R-:W-:Y:S01]  /*10d40*/  STG.E.128 desc[UR6][R2.64+0x1800], R16 ;  /* 0x0018001002007986 */ /* 0x002fe2000c101d06 */
[----:B------:R-:W-:Y:S05]  /*10d50*/  EXIT ;  /* 0x000000000000794d */ /* 0x000fea0003800000 */
.L_x_4639:
        /* <DEDUP_REMOVED lines=10> */
.L_x_4941:


//--------------------- .text._ZN5flash24flash_fwd_splitkv_kernelI23Flash_fwd_kernel_traitsILi32ELi64ELi128ELi4ELb0ELb0EN7cutlass6half_tE19Flash_kernel_traitsILi32ELi64ELi128ELi4ES3_EELb1ELb0ELb1ELb0ELb0ELb0ELb1ELb1EEEvNS_16Flash_fwd_paramsE --------------------------
	.section	.text._ZN5flash24flash_fwd_splitkv_kernelI23Flash_fwd_kernel_traitsILi32ELi64ELi128ELi4ELb0ELb0EN7cutlass6half_tE19Flash_kernel_traitsILi32ELi64ELi128ELi4ES3_EELb1ELb0ELb1ELb0ELb0ELb0ELb1ELb1EEEvNS_16Flash_fwd_paramsE,"ax",@progbits
	.align	128
        .global         _ZN5flash24flash_fwd_splitkv_kernelI23Flash_fwd_kernel_traitsILi32ELi64ELi128ELi4ELb0ELb0EN7cutlass6half_tE19Flash_kernel_traitsILi32ELi64ELi128ELi4ES3_EELb1ELb0ELb1ELb0ELb0ELb0ELb1ELb1EEEvNS_16Flash_fwd_paramsE
        .type           _ZN5flash24flash_fwd_splitkv_kernelI23Flash_fwd_kernel_traitsILi32ELi64ELi128ELi4ELb0ELb0EN7cutlass6half_tE19Flash_kernel_traitsILi32ELi64ELi128ELi4ES3_EELb1ELb0ELb1ELb0ELb0ELb0ELb1ELb1EEEvNS_16Flash_fwd_paramsE,@function
        .size           _ZN5flash24flash_fwd_splitkv_kernelI23Flash_fwd_kernel_traitsILi32ELi64ELi128ELi4ELb0ELb0EN7cutlass6half_tE19Flash_kernel_traitsILi32ELi64ELi128ELi4ES3_EELb1ELb0ELb1ELb0ELb0ELb0ELb1ELb1EEEvNS_16Flash_fwd_paramsE,(.L_x_4942 - _ZN5flash24flash_fwd_splitkv_kernelI23Flash_fwd_kernel_traitsILi32ELi64ELi128ELi4ELb0ELb0EN7cutlass6half_tE19Flash_kernel_traitsILi32ELi64ELi128ELi4ES3_EELb1ELb0ELb1ELb0ELb0ELb0ELb1ELb1EEEvNS_16Flash_fwd_paramsE)
        .other          _ZN5flash24flash_fwd_splitkv_kernelI23Flash_fwd_kernel_traitsILi32ELi64ELi128ELi4ELb0ELb0EN7cutlass6half_tE19Flash_kernel_traitsILi32ELi64ELi128ELi4ES3_EELb1ELb0ELb1ELb0ELb0ELb0ELb1ELb1EEEvNS_16Flash_fwd_paramsE,@"STO_CUDA_ENTRY STV_DEFAULT"
_ZN5flash24flash_fwd_splitkv_kernelI23Flash_fwd_kernel_traitsILi32ELi64ELi128ELi4ELb0ELb0EN7cutlass6half_tE19Flash_kernel_traitsILi32ELi64ELi128ELi4ES3_EELb1ELb0ELb1ELb0ELb0ELb0ELb1ELb1EEEvNS_16Flash_fwd_paramsE:
.text._ZN5flash24flash_fwd_splitkv_kernelI23Flash_fwd_kernel_traitsILi32ELi64ELi128ELi4ELb0ELb0EN7cutlass6half_tE19Flash_kernel_traitsILi32ELi64ELi128ELi4ES3_EELb1ELb0ELb1ELb0ELb0ELb0ELb1ELb1EEEvNS_16Flash_fwd_paramsE:
        /* <DEDUP_REMOVED lines=70> */
.L_x_4640:
[----:B------:R-:W-:Y:S05]  /*0460*/  @!P1 EXIT ;  /* 0x000000000000994d */ /* 0x000fea0003800000 */
[----:B------:R-:W2:Y:S01]  /*0470*/  LDC R8, c[0x0][0x374] ;  /* 0x0000dd00ff087b82 */ /* 0x000ea20000000800 */
[--C-:B-----5:R-:W-:Y:S01]  /*0480*/  IMAD.IADD R75, R75, 0x1, -R0.reuse ;  /* 0x000000014b4b7824 */ /* 0x120fe200078e0a00 */
[----:B------:R-:W3:Y:S01]  /*0490*/  S2R R72, SR_TID.X ;  /* 0x0000000000487919 */ /* 0x000ee20000002100 */
[----:B------:R-:W-:-:S05]  /*04a0*/  @P2 IMAD.IADD R67, R67, 0x1, -R0 ;  /* 0x0000000143432824 */ /* 0x000fca00078e0a00 */
[----:B------:R-:W4:Y:S08]  /*04b0*/  LDC R2, c[0x0][0x438] ;  /* 0x00010e00ff027b82 */ /* 0x000f300000000800 */
[----:B-1----:R-:W1:Y:S01]  /*04c0*/  @!P2 LDC R12, c[0x0][0x43c] ;  /* 0x00010f00ff0cab82 */ /* 0x002e620000000800 */
[-C--:B--2---:R-:W-:Y:S02]  /*04d0*/  IABS R11, R8.reuse ;  /* 0x00000008000b7213 */ /* 0x084fe40000000000 */
[----:B------:R-:W-:-:S02]  /*04e0*/  IABS R15, R8 ;  /* 0x00000008000f7213 */ /* 0x000fc40000000000 */
[----:B------:R-:W2:Y:S03]  /*04f0*/  I2F.RP R10, R11 ;  /* 0x0000000b000a7306 */ /* 0x000ea60000209400 */
        /* <DEDUP_REMOVED lines=13> */
[----:B------:R-:W-:Y:S02]  /*05d0*/  IMAD R17, R2, R11, RZ ;  /* 0x0000000b02117224 */ /* 0x000fe400078e02ff */
[----:B------:R-:W-:-:S04]  /*05e0*/  IMAD.MOV.U32 R2, RZ, RZ, RZ ;  /* 0x000000ffff027224 */ /* 0x000fc800078e00ff */
[----:B------:R-:W-:Y:S02]  /*05f0*/  IMAD.HI.U32 R17, R3, R17, R2 ;  /* 0x0000001103117227 */ /* 0x000fe400078e0002 */
[----:B------:R-:W2:Y:S04]  /*0600*/  @!P2 LDC.64 R2, c[0x0][0x488] ;  /* 0x00012200ff02ab82 */ /* 0x000ea80000000a00 */
[----:B------:R-:W-:-:S04]  /*0610*/  IMAD.HI.U32 R10, R17, R14, RZ ;  /* 0x0000000e110a7227 */ /* 0x000fc800078e00ff */
[----:B------:R-:W-:-:S05]  /*0620*/  IMAD R14, R10, R15, R14 ;  /* 0x0000000f0a0e7224 */ /* 0x000fca00078e020e */
[----:B------:R-:W-:Y:S02]  /*0630*/  ISETP.GT.U32.AND P1, PT, R11, R14, PT ;  /* 0x0000000e0b00720c */ /* 0x000fe40003f24070 */
[----:B--2---:R-:W-:Y:S02]  /*0640*/  @!P2 ISETP.NE.U32.AND P0, PT, R2, RZ, PT ;  /* 0x000000ff0200a20c */ /* 0x004fe40003f05070 */
[----:B------:R-:W2:Y:S09]  /*0650*/  S2R R2, SR_CTAID.Y ;  /* 0x0000000000027919 */ /* 0x000eb20000002600 */
[----:B------:R-:W-:Y:S01]  /*0660*/  @!P1 IMAD.IADD R14, R14, 0x1, -R11 ;  /* 0x000000010e0e9824 */ /* 0x000fe200078e0a0b */
[----:B------:R-:W-:Y:S01]  /*0670*/  @!P2 ISETP.NE.AND.EX P0, PT, R3, RZ, PT, P0 ;  /* 0x000000ff0300a20c */ /* 0x000fe20003f05300 */
[----:B------:R-:W-:Y:S01]  /*0680*/  @!P1 VIADD R10, R10, 0x1 ;  /* 0x000000010a0a9836 */ /* 0x000fe20000000000 */
[----:B------:R-:W4:Y:S02]  /*0690*/  LDC R3, c[0x0][0x508] ;  /* 0x00014200ff037b82 */ /* 0x000f240000000800 */
[----:B-1----:R-:W-:-:S02]  /*06a0*/  @!P2 SEL R12, R12, RZ, P0 ;  /* 0x000000ff0c0ca207 */ /* 0x002fc40000000000 */
[----:B------:R-:W-:Y:S02]  /*06b0*/  ISETP.GE.U32.AND P4, PT, R14, R11, PT ;  /* 0x0000000b0e00720c */ /* 0x000fe40003f86070 */
[----:B------:R-:W-:Y:S01]  /*06c0*/  ISETP.NE.AND P0, PT, R8, RZ, PT ;  /* 0x000000ff0800720c */ /* 0x000fe20003f05270 */
[----:B------:R-:W-:-:S04]  /*06d0*/  @!P2 IMAD.IADD R67, R75, 0x1, R12 ;  /* 0x000000014b43a824 */ /* 0x000fc800078e020c */
[----:B------:R-:W-:-:S05]  /*06e0*/  VIADD R11, R67, 0x7f ;  /* 0x0000007f430b7836 */ /* 0x000fca0000000000 */
[----:B------:R-:W-:Y:S01]  /*06f0*/  IADD3 R12, PT, PT, R11, R77, -R94 ;  /* 0x0000004d0b0c7210 */ /* 0x000fe20007ffe85e */
[----:B------:R-:W-:-:S04]  /*0700*/  @P4 VIADD R10, R10, 0x1 ;  /* 0x000000010a0a4836 */ /* 0x000fc80000000000 */
[----:B------:R-:W-:Y:S01]  /*0710*/  @!P3 IMAD.MOV R10, RZ, RZ, -R10 ;  /* 0x000000ffff0ab224 */ /* 0x000fe200078e0a0a */
[----:B------:R-:W-:Y:S02]  /*0720*/  @!P0 LOP3.LUT R10, RZ, R8, RZ, 0x33, !PT ;  /* 0x00000008ff0a8212 */ /* 0x000fe400078e33ff */
[----:B----4-:R-:W-:Y:S02]  /*0730*/  IADD3 R3, PT, PT, R12, 0x40, R3 ;  /* 0x000000400c037810 */ /* 0x010fe40007ffe003 */
[----:B------:R-:W-:Y:S02]  /*0740*/  SHF.R.S32.HI R12, RZ, 0x1f, R11 ;  /* 0x0000001fff0c7819 */ /* 0x000fe4000001140b */
[----:B------:R-:W-:Y:S01]  /*0750*/  SHF.R.S32.HI R8, RZ, 0x1f, R3 ;  /* 0x0000001fff087819 */ /* 0x000fe20000011403 */
[----:B--2---:R-:W-:Y:S01]  /*0760*/  IMAD R93, R10, R2, RZ ;  /* 0x000000020a5d7224 */ /* 0x004fe200078e02ff */
[----:B------:R-:W-:Y:S02]  /*0770*/  LEA.HI R12, R12, R11, RZ, 0x7 ;  /* 0x0000000b0c0c7211 */ /* 0x000fe400078f38ff */
[----:B------:R-:W-:-:S02]  /*0780*/  LEA.HI R8, R8, R3, RZ, 0x7 ;  /* 0x0000000308087211 */ /* 0x000fc400078f38ff */
        /* <DEDUP_REMOVED lines=57> */
.L_x_4641:
        /* <DEDUP_REMOVED lines=9> */
.L_x_4642:
[----:B------:R-:W-:-:S04]  /*0bb0*/  UISETP.NE.U32.AND UP0, UPT, UR12, URZ, UPT ;  /* 0x000000ff0c00728c */ /* 0x000fc8000bf05070 */
[----:B------:R-:W-:-:S09]  /*0bc0*/  UISETP.NE.AND.EX UP0, UPT, UR13, URZ, UPT, UP0 ;  /* 0x000000ff0d00728c */ /* 0x000fd2000bf05300 */
[----:B------:R-:W-:Y:S05]  /*0bd0*/  BRA.U !UP0, `(.L_x_4643) ;  /* 0x0000000508907547 */ /* 0x000fea000b800000 */
[----:B------:R-:W2:Y:S01]  /*0be0*/  LDC R9, c[0x0][0x4f0] ;  /* 0x00013c00ff097b82 */ /* 0x000ea20000000800 */
[----:B-----5:R-:W-:Y:S01]  /*0bf0*/  LEA R2, R68, 0xffffff80, 0x7 ;  /* 0xffffff8044027811 */ /* 0x020fe200078e38ff */
[----:B------:R-:W3:Y:S01]  /*0c00*/  LDCU.64 UR4, c[0x0][0x4e8] ;  /* 0x00009d00ff0477ac */ /* 0x000ee20008000a00 */
[----:B------:R-:W4:Y:S05]  /*0c10*/  LDCU.64 UR10, c[0x0][0x3a0] ;  /* 0x00007400ff0a77ac */ /* 0x000f2a0008000a00 */
        /* <DEDUP_REMOVED lines=29> */
[----:B------:R-:W-:Y:S01]  /*0df0*/  @!P2 IMAD.MOV R5, RZ, RZ, -R5 ;  /* 0x000000ffff05a224 */ /* 0x000fe200078e0a05 */
[----:B------:R-:W-:-:S05]  /*0e00*/  @!P3 LOP3.LUT R5, RZ, R9, RZ, 0x33, !PT ;  /* 0x00000009ff05b212 */ /* 0x000fca00078e33ff */
[----:B------:R-:W-:-:S06]  /*0e10*/  IMAD.WIDE R14, R5, 0x4, R116 ;  /* 0x00000004050e7825 */ /* 0x000fcc00078e0274 */
[----:B------:R-:W2:Y:S01]  /*0e20*/  LDG.E R14, desc[UR6][R14.64] ;  /* 0x000000060e0e7981 */ /* 0x000ea2000c1e1900 */
[----:B----4-:R-:W-:Y:S01]  /*0e30*/  IABS R4, R7 ;  /* 0x0000000700047213 */ /* 0x010fe20000000000 */
[----:B-1----:R-:W-:Y:S01]  /*0e40*/  IMAD.U32 R62, RZ, RZ, UR4 ;  /* 0x00000004ff3e7e24 */ /* 0x002fe2000f8e00ff */
[----:B------:R-:W-:Y:S02]  /*0e50*/  MOV R10, RZ ;  /* 0x000000ff000a7202 */ /* 0x000fe40000000f00 */
[----:B------:R-:W1:Y:S01]  /*0e60*/  I2F.RP R12, R4 ;  /* 0x00000004000c7306 */ /* 0x000e620000209400 */
[----:B------:R-:W-:Y:S02]  /*0e70*/  IADD3 R5, PT, PT, -R5, RZ, RZ ;  /* 0x000000ff05057210 */ /* 0x000fe40007ffe1ff */
[----:B------:R-:W-:Y:S02]  /*0e80*/  ISETP.NE.AND P2, PT, R7, RZ, PT ;  /* 0x000000ff0700720c */ /* 0x000fe40003f45270 */
[----:B------:R-:W-:Y:S01]  /*0e90*/  MOV R63, UR5 ;  /* 0x00000005003f7c02 */ /* 0x000fe20008000f00 */
[----:B------:R-:W-:-:S02]  /*0ea0*/  IMAD R2, R9, R5, R2 ;  /* 0x0000000509027224 */ /* 0x000fc400078e0202 */
        /* <DEDUP_REMOVED lines=18> */
[----:B------:R-:W-:-:S04]  /*0fd0*/  @P1 IADD3 R0, PT, PT, R0, 0x1, RZ ;  /* 0x0000000100001810 */ /* 0x000fc80007ffe0ff */
[----:B------:R-:W-:-:S04]  /*0fe0*/  MOV R8, R0 ;  /* 0x0000000000087202 */ /* 0x000fc80000000f00 */
[----:B------:R-:W-:-:S04]  /*0ff0*/  @!P3 IADD3 R8, PT, PT, -R8, RZ, RZ ;  /* 0x000000ff0808b210 */ /* 0x000fc80007ffe1ff */
[----:B------:R-:W-:Y:S02]  /*1000*/  SEL R5, R7, R8, !P2 ;  /* 0x0000000807057207 */ /* 0x000fe40005000000 */
[----:B--2---:R-:W-:Y:S01]  /*1010*/  SHF.R.S32.HI R3, RZ, 0x1f, R14 ;  /* 0x0000001fff037819 */ /* 0x004fe2000001140e */
[----:B------:R-:W-:-:S04]  /*1020*/  IMAD.WIDE.U32 R10, R14, UR10, RZ ;  /* 0x0000000a0e0a7c25 */ /* 0x000fc8000f8e00ff */
[C---:B------:R-:W-:Y:S02]  /*1030*/  IMAD R13, R3.reuse, UR10, RZ ;  /* 0x0000000a030d7c24 */ /* 0x040fe4000f8e02ff */
[----:B------:R-:W-:Y:S02]  /*1040*/  IMAD R3, R3, UR8, RZ ;  /* 0x0000000803037c24 */ /* 0x000fe4000f8e02ff */
[----:B------:R-:W-:-:S04]  /*1050*/  IMAD R12, R14, UR11, R13 ;  /* 0x0000000b0e0c7c24 */ /* 0x000fc8000f8e020d */
[----:B------:R-:W-:Y:S01]  /*1060*/  IMAD.IADD R13, R11, 0x1, R12 ;  /* 0x000000010b0d7824 */ /* 0x000fe200078e020c */
[----:B------:R-:W-:Y:S01]  /*1070*/  MOV R12, R10 ;  /* 0x0000000a000c7202 */ /* 0x000fe20000000f00 */
[C---:B------:R-:W-:Y:S01]  /*1080*/  IMAD R10, R14.reuse, UR9, R3 ;  /* 0x000000090e0a7c24 */ /* 0x040fe2000f8e0203 */
[----:B------:R-:W-:Y:S01]  /*1090*/  SHF.R.S32.HI R3, RZ, 0x1f, R2 ;  /* 0x0000001fff037819 */ /* 0x000fe20000011402 */
[----:B------:R-:W-:Y:S01]  /*10a0*/  IMAD.WIDE.U32 R14, R14, UR8, RZ ;  /* 0x000000080e0e7c25 */ /* 0x000fe2000f8e00ff */
[----:B------:R-:W1:Y:S03]  /*10b0*/  LDCU.128 UR8, c[0x0][0x3d0] ;  /* 0x00007a00ff0877ac */ /* 0x000e660008000c00 */
[----:B------:R-:W-:Y:S01]  /*10c0*/  IMAD.IADD R11, R15, 0x1, R10 ;  /* 0x000000010f0b7824 */ /* 0x000fe200078e020a */
[----:B------:R-:W-:Y:S01]  /*10d0*/  MOV R10, R14 ;  /* 0x0000000e000a7202 */ /* 0x000fe20000000f00 */
[----:B------:R-:W-:-:S02]  /*10e0*/  IMAD R4, R3, R62, RZ ;  /* 0x0000003e03047224 */ /* 0x000fc400078e02ff */
        /* <DEDUP_REMOVED lines=19> */
.L_x_4643:
        /* <DEDUP_REMOVED lines=15> */
.L_x_4645:
[----:B------:R-:W2:Y:S01]  /*1310*/  LDC.64 R62, c[0x0][0x3b8] ;  /* 0x0000ee00ff3e7b82 */ /* 0x000ea20000000a00 */
[----:B-1----:R-:W-:-:S05]  /*1320*/  IADD3 R3, PT, PT, R0, R5, RZ ;  /* 0x0000000500037210 */ /* 0x002fca0007ffe0ff */
[C---:B--2---:R-:W-:Y:S02]  /*1330*/  IMAD R15, R3.reuse, R63, RZ ;  /* 0x0000003f030f7224 */ /* 0x044fe400078e02ff */
[----:B------:R-:W-:-:S05]  /*1340*/  IMAD.WIDE.U32 R8, R3, R62, RZ ;  /* 0x0000003e03087225 */ /* 0x000fca00078e00ff */
[----:B------:R-:W-:Y:S02]  /*1350*/  IADD3 R15, PT, PT, R9, R15, RZ ;  /* 0x0000000f090f7210 */ /* 0x000fe40007ffe0ff */
[----:B------:R-:W-:Y:S02]  /*1360*/  MOV R14, R8 ;  /* 0x00000008000e7202 */ /* 0x000fe40000000f00 */
.L_x_4646:
        /* <DEDUP_REMOVED lines=14> */
.L_x_4647:
[----:B------:R-:W1:Y:S01]  /*1450*/  LDC.64 R60, c[0x0][0x3c0] ;  /* 0x0000f000ff3c7b82 */ /* 0x000e620000000a00 */
[----:B------:R-:W-:-:S05]  /*1460*/  IADD3 R0, PT, PT, R0, R5, RZ ;  /* 0x0000000500007210 */ /* 0x000fca0007ffe0ff */
[C---:B-1----:R-:W-:Y:S02]  /*1470*/  IMAD R17, R0.reuse, R61, RZ ;  /* 0x0000003d00117224 */ /* 0x042fe400078e02ff */
[----:B-----5:R-:W-:-:S05]  /*1480*/  IMAD.WIDE.U32 R2, R0, R60, RZ ;  /* 0x0000003c00027225 */ /* 0x020fca00078e00ff */
[----:B------:R-:W-:Y:S02]  /*1490*/  IADD3 R17, PT, PT, R3, R17, RZ ;  /* 0x0000001103117210 */ /* 0x000fe40007ffe0ff */
[----:B------:R-:W-:-:S07]  /*14a0*/  MOV R16, R2 ;  /* 0x0000000200107202 */ /* 0x000fce0000000f00 */
.L_x_4648:
[----:B------:R-:W1:Y:S01]  /*14b0*/  LDC R7, c[0x0][0x3e8] ;  /* 0x0000fa00ff077b82 */ /* 0x000e620000000800 */
[----:B------:R-:W-:Y:S02]  /*14c0*/  MOV R4, RZ ;  /* 0x000000ff00047202 */ /* 0x000fe40000000f00 */
[----:B------:R-:W-:Y:S02]  /*14d0*/  CS2R R116, SRZ ;  /* 0x0000000000747805 */ /* 0x000fe4000001ff00 */
[----:B-1----:R-:W-:Y:S02]  /*14e0*/  IABS R2, R7 ;  /* 0x0000000700027213 */ /* 0x002fe40000000000 */
[----:B------:R-:W-:Y:S02]  /*14f0*/  ISETP.NE.AND P2, PT, R7, RZ, PT ;  /* 0x000000ff0700720c */ /* 0x000fe40003f45270 */
[----:B------:R-:W1:Y:S08]  /*1500*/  I2F.RP R8, R2 ;  /* 0x0000000200087306 */ /* 0x000e700000209400 */
[----:B-1----:R-:W1:Y:S02]  /*1510*/  MUFU.RCP R5, R8 ;  /* 0x0000000800057308 */ /* 0x002e640000001000 */
[----:B-1----:R-:W-:-:S02]  /*1520*/  IADD3 R5, PT, PT, R5, 0xffffffe, RZ ;  /* 0x0ffffffe05057810 */ /* 0x002fc40007ffe0ff */
[----:B------:R-:W-:-:S04]  /*1530*/  LEA R8, R68, 0xffffff80, 0x7 ;  /* 0xffffff8044087811 */ /* 0x000fc800078e38ff */
[----:B------:R-:W1:Y:S01]  /*1540*/  F2I.FTZ.U32.TRUNC.NTZ R5, R5 ;  /* 0x0000000500057305 */ /* 0x000e62000021f000 */
[----:B------:R-:W-:Y:S01]  /*1550*/  SHF.R.S32.HI R9, RZ, 0x1f, R8 ;  /* 0x0000001fff097819 */ /* 0x000fe20000011408 */
[----:B------:R-:W-:-:S04]  /*1560*/  IMAD.WIDE.U32 R16, R8, R60, R16 ;  /* 0x0000003c08107225 */ /* 0x000fc800078e0010 */
[C---:B------:R-:W-:Y:S02]  /*1570*/  IMAD R10, R9.reuse, R60, RZ ;  /* 0x0000003c090a7224 */ /* 0x040fe400078e02ff */
[-C--:B------:R-:W-:Y:S02]  /*1580*/  IMAD R9, R9, R62.reuse, RZ ;  /* 0x0000003e09097224 */ /* 0x080fe400078e02ff */
[----:B------:R-:W-:-:S04]  /*1590*/  IMAD.WIDE.U32 R14, R8, R62, R14 ;  /* 0x0000003e080e7225 */ /* 0x000fc800078e000e */
[C---:B------:R-:W-:Y:S02]  /*15a0*/  IMAD R10, R8.reuse, R61, R10 ;  /* 0x0000003d080a7224 */ /* 0x040fe400078e020a */
[----:B-1----:R-:W-:Y:S02]  /*15b0*/  IMAD.MOV R0, RZ, RZ, -R5 ;  /* 0x000000ffff007224 */ /* 0x002fe400078e0a05 */
[----:B------:R-:W-:Y:S02]  /*15c0*/  IMAD R9, R8, R63, R9 ;  /* 0x0000003f08097224 */ /* 0x000fe400078e0209 */
[----:B------:R-:W-:Y:S01]  /*15d0*/  IMAD R3, R0, R2, RZ ;  /* 0x0000000200037224 */ /* 0x000fe200078e02ff */
[----:B------:R-:W-:Y:S01]  /*15e0*/  IABS R0, R104 ;  /* 0x0000006800007213 */ /* 0x000fe20000000000 */
[----:B------:R-:W-:Y:S01]  /*15f0*/  IMAD.IADD R17, R17, 0x1, R10 ;  /* 0x0000000111117824 */ /* 0x000fe200078e020a */
[----:B------:R-:W-:Y:S01]  /*1600*/  IADD3 R15, PT, PT, R15, R9, RZ ;  /* 0x000000090f0f7210 */ /* 0x000fe20007ffe0ff */
        /* <DEDUP_REMOVED lines=29> */
.L_x_4644:
[----:B------:R-:W-:Y:S01]  /*17e0*/  ISETP.NE.AND P0, PT, R6, -0x1, PT ;  /* 0xffffffff0600780c */ /* 0x000fe20003f05270 */
[----:B------:R-:W1:Y:S01]  /*17f0*/  LDC.64 R102, c[0x0][0x3b0] ;  /* 0x0000ec00ff667b82 */ /* 0x000e620000000a00 */
[----:B------:R-:W2:Y:S01]  /*1800*/  LDCU.64 UR4, c[0x0][0x3c8] ;  /* 0x00007900ff0477ac */ /* 0x000ea20008000a00 */
[----:B------:R-:W-:Y:S02]  /*1810*/  IMAD.SHL.U32 R12, R72, 0x8, RZ ;  /* 0x00000008480c7824 */ /* 0x000fe400078e00ff */
[----:B------:R-:W-:Y:S01]  /*1820*/  IMAD.MOV.U32 R3, RZ, RZ, RZ ;  /* 0x000000ffff037224 */ /* 0x000fe200078e00ff */
[----:B------:R-:W-:Y:S01]  /*1830*/  SHF.R.U32.HI R100, RZ, 0x2, R72 ;  /* 0x00000002ff647819 */ /* 0x000fe20000011648 */
[----:B------:R-:W3:Y:S06]  /*1840*/  LDCU.64 UR8, c[0x0][0x388] ;  /* 0x00007100ff0877ac */ /* 0x000eec0008000a00 */
[----:B------:R-:W4:Y:S01]  /*1850*/  @!P0 LDC.64 R4, c[0x0][0x398] ;  /* 0x0000e600ff048b82 */ /* 0x000f220000000a00 */
[----:B------:R-:W-:Y:S01]  /*1860*/  LOP3.LUT R12, R12, 0x18, RZ, 0xc0, !PT ;  /* 0x000000180c0c7812 */ /* 0x000fe200078ec0ff */
[----:B------:R3:W5:Y:S01]  /*1870*/  @P5 LDG.E R3, desc[UR6][R18.64] ;  /* 0x0000000612035981 */ /* 0x000762000c1e1900 */
[----:B------:R-:W-:-:S02]  /*1880*/  IMAD.MOV.U32 R101, RZ, RZ, RZ ;  /* 0x000000ffff657224 */ /* 0x000fc400078e00ff */
[----:B------:R-:W-:Y:S01]  /*1890*/  IADD3 R10, P1, PT, R12, R10, RZ ;  /* 0x0000000a0c0a7210 */ /* 0x000fe20007f3e0ff */
[----:B------:R-:W-:-:S04]  /*18a0*/  IMAD.SHL.U32 R66, R68, 0x80, RZ ;  /* 0x0000008044427824 */ /* 0x000fc800078e00ff */
[----:B------:R-:W-:Y:S02]  /*18b0*/  IMAD.X R11, RZ, RZ, R9, P1 ;  /* 0x000000ffff0b7224 */ /* 0x000fe400008e0609 */
[----:B-1----:R-:W-:-:S04]  /*18c0*/  @P0 IMAD.WIDE.U32 R14, R6, R102, RZ ;  /* 0x00000066060e0225 */ /* 0x002fc800078e00ff */
[----:B----4-:R-:W-:Y:S01]  /*18d0*/  @!P0 IMAD.WIDE.U32 R16, R95, R4, RZ ;  /* 0x000000045f108225 */ /* 0x010fe200078e00ff */
[----:B------:R-:W-:-:S03]  /*18e0*/  @P0 MOV R16, R14 ;  /* 0x0000000e00100202 */ /* 0x000fc60000000f00 */
[----:B------:R-:W-:Y:S01]  /*18f0*/  @!P0 IMAD R4, R95, R5, R17 ;  /* 0x000000055f048224 */ /* 0x000fe200078e0211 */
[----:B------:R-:W-:Y:S01]  /*1900*/  SHF.R.S32.HI R5, RZ, 0x1f, R104 ;  /* 0x0000001fff057819 */ /* 0x000fe20000011468 */
[----:B------:R-:W-:Y:S01]  /*1910*/  @P0 IMAD R4, R6, R103, R15 ;  /* 0x0000006706040224 */ /* 0x000fe200078e020f */
[----:B------:R-:W-:Y:S01]  /*1920*/  IADD3 R16, P0, PT, R12, R16, RZ ;  /* 0x000000100c107210 */ /* 0x000fe20007f1e0ff */
[----:B------:R-:W-:-:S04]  /*1930*/  IMAD.WIDE.U32 R14, R69, 0x40, R100 ;  /* 0x00000040450e7825 */ /* 0x000fc800078e0064 */
[----:B--2---:R-:W-:Y:S02]  /*1940*/  IMAD R5, R5, UR4, RZ ;  /* 0x0000000405057c24 */ /* 0x004fe4000f8e02ff */
[----:B------:R-:W-:Y:S01]  /*1950*/  IMAD.X R17, RZ, RZ, R4, P0 ;  /* 0x000000ffff117224 */ /* 0x000fe200000e0604 */
[----:B---3--:R-:W-:Y:S01]  /*1960*/  IADD3 R18, P0, PT, R12, R8, RZ ;  /* 0x000000080c127210 */ /* 0x008fe20007f1e0ff */
[C---:B------:R-:W-:Y:S02]  /*1970*/  IMAD R8, R104.reuse, UR5, R5 ;  /* 0x0000000568087c24 */ /* 0x040fe4000f8e0205 */
[----:B------:R-:W-:Y:S01]  /*1980*/  IMAD.WIDE.U32 R16, R104, UR4, R16 ;  /* 0x0000000468107c25 */ /* 0x000fe2000f8e0010 */
[----:B------:R-:W1:Y:S01]  /*1990*/  LDCU.64 UR4, c[0x0][0x390] ;  /* 0x00007200ff0477ac */ /* 0x000e620008000a00 */
[----:B------:R-:W-:Y:S02]  /*19a0*/  IADD3.X R19, PT, PT, RZ, R2, RZ, P0, !PT ;  /* 0x00000002ff137210 */ /* 0x000fe400007fe4ff */
[----:B------:R-:W-:Y:S01]  /*19b0*/  SHF.R.S32.HI R2, RZ, 0x1f, R75 ;  /* 0x0000001fff027819 */ /* 0x000fe2000001144b */
[----:B------:R-:W-:Y:S01]  /*19c0*/  IMAD.WIDE.U32 R4, R100, R62, R10 ;  /* 0x0000003e64047225 */ /* 0x000fe200078e000a */
[----:B------:R-:W-:Y:S01]  /*19d0*/  IADD3 R9, PT, PT, R17, R8, RZ ;  /* 0x0000000811097210 */ /* 0x000fe20007ffe0ff */
[----:B------:R-:W2:Y:S01]  /*19e0*/  LDC R11, c[0x0][0x450] ;  /* 0x00011400ff0b7b82 */ /* 0x000ea20000000800 */
[----:B------:R-:W-:Y:S01]  /*19f0*/  LEA.HI R2, R2, R75, RZ, 0x7 ;  /* 0x0000004b02027211 */ /* 0x000fe200078f38ff */
[----:B------:R-:W-:Y:S01]  /*1a00*/  IMAD.WIDE.U32 R18, R100, R60, R18 ;  /* 0x0000003c64127225 */ /* 0x000fe200078e0012 */
[----:B------:R-:W-:-:S02]  /*1a10*/  MOV R8, R16 ;  /* 0x0000001000087202 */ /* 0x000fc40000000f00 */
[----:B------:R-:W-:Y:S01]  /*1a20*/  SHF.R.S32.HI R2, RZ, 0x7, R2 ;  /* 0x00000007ff027819 */ /* 0x000fe20000011402 */
[----:B------:R-:W-:Y:S02]  /*1a30*/  IMAD R79, R100, R61, R19 ;  /* 0x0000003d644f7224 */ /* 0x000fe400078e0213 */
[----:B------:R-:W-:Y:S01]  /*1a40*/  IMAD.SHL.U32 R78, R18, 0x2, RZ ;  /* 0x00000002124e7824 */ /* 0x000fe200078e00ff */
[----:B------:R-:W-:Y:S01]  /*1a50*/  VIMNMX R73, PT, PT, R93, R2, !PT ;  /* 0x000000025d497248 */ /* 0x000fe20007fe0100 */
[----:B------:R-:W-:Y:S01]  /*1a60*/  IMAD R81, R100, R63, R5 ;  /* 0x0000003f64517224 */ /* 0x000fe200078e0205 */
[----:B------:R-:W-:Y:S01]  /*1a70*/  SHF.L.U64.HI R79, R18, 0x1, R79 ;  /* 0x00000001124f7819 */ /* 0x000fe2000001024f */
[----:B------:R-:W-:Y:S01]  /*1a80*/  IMAD.SHL.U32 R80, R4, 0x2, RZ ;  /* 0x0000000204507824 */ /* 0x000fe200078e00ff */
[----:B-1----:R-:W-:Y:S02]  /*1a90*/  IADD3 R78, P0, PT, R78, UR4, RZ ;  /* 0x000000044e4e7c10 */ /* 0x002fe4000ff1e0ff */
[----:B------:R-:W-:Y:S01]  /*1aa0*/  SHF.L.U64.HI R81, R4, 0x1, R81 ;  /* 0x0000000104517819 */ /* 0x000fe20000010251 */
[-C--:B------:R-:W-:Y:S01]  /*1ab0*/  IMAD R4, R15, R102.reuse, RZ ;  /* 0x000000660f047224 */ /* 0x080fe200078e02ff */
[----:B------:R-:W-:Y:S01]  /*1ac0*/  IADD3.X R79, PT, PT, R79, UR5, RZ, P0, !PT ;  /* 0x000000054f4f7c10 */ /* 0x000fe200087fe4ff */
[----:B------:R-:W-:Y:S01]  /*1ad0*/  IMAD.MOV.U32 R114, RZ, RZ, R78 ;  /* 0x000000ffff727224 */ /* 0x000fe200078e004e */
[----:B------:R-:W-:Y:S01]  /*1ae0*/  ISETP.GT.AND P0, PT, R68, R73, PT ;  /* 0x000000494400720c */ /* 0x000fe20003f04270 */
[----:B------:R-:W-:Y:S01]  /*1af0*/  IMAD R5, R14, R103, R4 ;  /* 0x000000670e057224 */ /* 0x000fe200078e0204 */
[----:B------:R-:W-:Y:S01]  /*1b00*/  IADD3 R80, P1, PT, R80, UR8, RZ ;  /* 0x0000000850507c10 */ /* 0x000fe2000ff3e0ff */
[----:B------:R-:W-:Y:S01]  /*1b10*/  IMAD.WIDE.U32 R102, R14, R102, R8 ;  /* 0x000000660e667225 */ /* 0x000fe200078e0008 */
[----:B--2---:R-:W-:-:S02]  /*1b20*/  LEA.HI R11, R11, R11, RZ, 0x1 ;  /* 0x0000000b0b0b7211 */ /* 0x004fc400078f08ff */
[----:B------:R-:W-:Y:S01]  /*1b30*/  IADD3.X R81, PT, PT, R81, UR9, RZ, P1, !PT ;  /* 0x0000000951517c10 */ /* 0x000fe20008ffe4ff */
[----:B------:R-:W-:Y:S01]  /*1b40*/  IMAD.MOV.U32 R115, RZ, RZ, R79 ;  /* 0x000000ffff737224 */ /* 0x000fe200078e004f */
[----:B------:R-:W-:Y:S02]  /*1b50*/  SHF.R.S32.HI R11, RZ, 0x1, R11 ;  /* 0x00000001ff0b7819 */ /* 0x000fe4000001140b */
[----:B------:R-:W-:Y:S02]  /*1b60*/  MOV R112, R80 ;  /* 0x0000005000707202 */ /* 0x000fe40000000f00 */
[----:B------:R-:W-:Y:S02]  /*1b70*/  MOV R113, R81 ;  /* 0x0000005100717202 */ /* 0x000fe40000000f00 */
[----:B------:R-:W-:Y:S01]  /*1b80*/  IADD3 R74, PT, PT, R103, R5, RZ ;  /* 0x00000005674a7210 */ /* 0x000fe20007ffe0ff */
[----:B------:R-:W-:Y:S06]  /*1b90*/  @!P0 BRA `(.L_x_4649) ;  /* 0x00000038002c8947 */ /* 0x000fec0003800000 */
[----:B------:R-:W1:Y:S01]  /*1ba0*/  LDCU.128 UR8, c[0x0][0x490] ;  /* 0x00009200ff0877ac */ /* 0x000e620008000c00 */
[----:B------:R-:W-:Y:S01]  /*1bb0*/  VIADD R92, R66, 0xffffff80 ;  /* 0xffffff80425c7836 */ /* 0x000fe20000000000 */
[----:B------:R-:W-:Y:S01]  /*1bc0*/  MOV R4, R0 ;  /* 0x0000000000047202 */ /* 0x000fe20000000f00 */
[----:B------:R-:W-:Y:S01]  /*1bd0*/  IMAD.MOV.U32 R13, RZ, RZ, RZ ;  /* 0x000000ffff0d7224 */ /* 0x000fe200078e00ff */
[----:B------:R-:W2:Y:S01]  /*1be0*/  LDCU.128 UR16, c[0x0][0x4a0] ;  /* 0x00009400ff1077ac */ /* 0x000ea20008000c00 */
[----:B------:R-:W-:Y:S01]  /*1bf0*/  IMAD.SHL.U32 R0, R72, 0x4, RZ ;  /* 0x0000000448007824 */ /* 0x000fe200078e00ff */
[----:B------:R-:W-:Y:S01]  /*1c00*/  SHF.R.S32.HI R2, RZ, 0x1f, R92 ;  /* 0x0000001fff027819 */ /* 0x000fe2000001145c */
[----:B------:R-:W-:Y:S01]  /*1c10*/  @!P3 IMAD.MOV R4, RZ, RZ, -R4 ;  /* 0x000000ffff04b224 */ /* 0x000fe200078e0a04 */
[----:B------:R-:W3:Y:S01]  /*1c20*/  LDCU.128 UR12, c[0x0][0x4b0] ;  /* 0x00009600ff0c77ac */ /* 0x000ee20008000c00 */
[----:B------:R-:W4:Y:S01]  /*1c30*/  LDC.64 R64, c[0x0][0x4b0] ;  /* 0x00012c00ff407b82 */ /* 0x000f220000000a00 */
[----:B------:R-:W-:Y:S01]  /*1c40*/  IMAD R97, R68, -0x80, R75 ;  /* 0xffffff8044617824 */ /* 0x000fe200078e024b */
[----:B------:R-:W-:Y:S01]  /*1c50*/  IADD3 R89, PT, PT, R100, 0x20, RZ ;  /* 0x0000002064597810 */ /* 0x000fe20007ffe0ff */
[----:B------:R-:W3:Y:S01]  /*1c60*/  LDCU.128 UR20, c[0x0][0x4c0] ;  /* 0x00009800ff1477ac */ /* 0x000ee20008000c00 */
[----:B------:R-:W-:Y:S01]  /*1c70*/  SEL R7, R7, R4, !P2 ;  /* 0x0000000407077207 */ /* 0x000fe20005000000 */
[----:B------:R-:W-:Y:S01]  /*1c80*/  IMAD R91, R68, -0x80, R67 ;  /* 0xffffff80445b7824 */ /* 0x000fe200078e0243 */
[----:B------:R-:W-:Y:S01]  /*1c90*/  IADD3 R76, PT, PT, R100, 0x60, RZ ;  /* 0x00000060644c7810 */ /* 0x000fe20007ffe0ff */
[----:B------:R-:W4:Y:S01]  /*1ca0*/  LDCU.64 UR4, c[0x0][0x488] ;  /* 0x00009100ff0477ac */ /* 0x000f220008000a00 */
[----:B------:R-:W-:Y:S01]  /*1cb0*/  SHF.R.S32.HI R4, RZ, 0x1f, R7 ;  /* 0x0000001fff047819 */ /* 0x000fe20000011407 */
[----:B-1----:R-:W-:Y:S01]  /*1cc0*/  IMAD.WIDE.U32 R18, R95, UR10, R12 ;  /* 0x0000000a5f127c25 */ /* 0x002fe2000f8e000c */
[----:B------:R-:W1:Y:S03]  /*1cd0*/  LDC.64 R60, c[0x0][0x3c0] ;  /* 0x0000f000ff3c7b82 */ /* 0x000e660000000a00 */
[----:B--2---:R-:W-:-:S02]  /*1ce0*/  IMAD R9, R2, UR18, RZ ;  /* 0x0000001202097c24 */ /* 0x004fc4000f8e02ff */
[C---:B------:R-:W-:Y:S01]  /*1cf0*/  IMAD.WIDE.U32 R16, R95.reuse, UR16, R12 ;  /* 0x000000105f107c25 */ /* 0x040fe2000f8e000c */
[----:B------:R-:W2:Y:S03]  /*1d00*/  LDCU UR16, c[0x0][0x450] ;  /* 0x00008a00ff1077ac */ /* 0x000ea60008000800 */
[C---:B------:R-:W-:Y:S01]  /*1d10*/  IMAD R19, R95.reuse, UR11, R19 ;  /* 0x0000000b5f137c24 */ /* 0x040fe2000f8e0213 */
[----:B------:R-:W4:Y:S01]  /*1d20*/  LDCU.64 UR10, c[0x0][0x4d0] ;  /* 0x00009a00ff0a77ac */ /* 0x000f220008000a00 */
[----:B------:R-:W-:Y:S02]  /*1d30*/  IMAD R14, R92, UR19, R9 ;  /* 0x000000135c0e7c24 */ /* 0x000fe4000f8e0209 */
[----:B------:R-:W-:Y:S01]  /*1d40*/  IMAD R17, R95, UR17, R17 ;  /* 0x000000115f117c24 */ /* 0x000fe2000f8e0211 */
[----:B------:R-:W4:Y:S01]  /*1d50*/  LDCU UR17, c[0x0][0x440] ;  /* 0x00008800ff1177ac */ /* 0x000f220008000800 */
[----:B---3--:R-:W-:Y:S01]  /*1d60*/  IMAD R5, R2, UR12, RZ ;  /* 0x0000000c02057c24 */ /* 0x008fe2000f8e02ff */
[----:B-----5:R-:W-:Y:S01]  /*1d70*/  IADD3 R2, PT, PT, R3, -0x80, R66 ;  /* 0xffffff8003027810 */ /* 0x020fe20007ffe042 */
[----:B------:R-:W-:Y:S01]  /*1d80*/  IMAD.WIDE.U32 R8, R92, UR18, R18 ;  /* 0x000000125c087c25 */ /* 0x000fe2000f8e0012 */
[----:B------:R-:W-:-:S02]  /*1d90*/  LOP3.LUT R3, R0, 0xc, RZ, 0xc0, !PT ;  /* 0x0000000c00037812 */ /* 0x000fc400078ec0ff */
[----:B------:R-:W-:Y:S01]  /*1da0*/  SHF.R.S32.HI R0, RZ, 0x1f, R75 ;  /* 0x0000001fff007819 */ /* 0x000fe2000001144b */
[C---:B------:R-:W-:Y:S01]  /*1db0*/  IMAD R5, R92.reuse, UR13, R5 ;  /* 0x0000000d5c057c24 */ /* 0x040fe2000f8e0205 */
[----:B------:R-:W-:Y:S01]  /*1dc0*/  IADD3 R15, PT, PT, R9, R14, RZ ;  /* 0x0000000e090f7210 */ /* 0x000fe20007ffe0ff */
[----:B------:R-:W-:Y:S01]  /*1dd0*/  IMAD.WIDE.U32 R16, R92, UR12, R16 ;  /* 0x0000000c5c107c25 */ /* 0x000fe2000f8e0010 */
[----:B--2---:R-:W-:-:S03]  /*1de0*/  MOV R21, UR16 ;  /* 0x0000001000157c02 */ /* 0x004fc60008000f00 */
[----:B------:R-:W-:Y:S01]  /*1df0*/  IMAD.MOV.U32 R14, RZ, RZ, R8 ;  /* 0x000000ffff0e7224 */ /* 0x000fe200078e0008 */
[----:B------:R-:W-:Y:S01]  /*1e00*/  IADD3 R17, PT, PT, R17, R5, RZ ;  /* 0x0000000511117210 */ /* 0x000fe20007ffe0ff */
[-C--:B------:R-:W-:Y:S02]  /*1e10*/  IMAD R8, R100, R11.reuse, R3 ;  /* 0x0000000b64087224 */ /* 0x080fe400078e0203 */
[----:B------:R-:W-:Y:S01]  /*1e20*/  IMAD R5, R2, R11, RZ ;  /* 0x0000000b02057224 */ /* 0x000fe200078e02ff */
[----:B------:R-:W-:Y:S01]  /*1e30*/  IADD3 R2, P1, PT, -R75, R100, RZ ;  /* 0x000000644b027210 */ /* 0x000fe20007f3e1ff */
[C---:B------:R-:W-:Y:S01]  /*1e40*/  IMAD R10, R4.reuse, UR14, RZ ;  /* 0x0000000e040a7c24 */ /* 0x040fe2000f8e02ff */
[-C--:B------:R-:W-:Y:S01]  /*1e50*/  IADD3 R6, PT, PT, R3, R8.reuse, RZ ;  /* 0x0000000803067210 */ /* 0x080fe20007ffe0ff */
[----:B------:R-:W-:Y:S01]  /*1e60*/  IMAD R4, R4, UR20, RZ ;  /* 0x0000001404047c24 */ /* 0x000fe2000f8e02ff */
[----:B------:R-:W-:Y:S01]  /*1e70*/  SHF.R.S32.HI R85, RZ, 0x1f, R5 ;  /* 0x0000001fff557819 */ /* 0x000fe20000011405 */
[----:B------:R-:W-:Y:S01]  /*1e80*/  IMAD.WIDE.U32 R16, R7, UR20, R16 ;  /* 0x0000001407107c25 */ /* 0x000fe2000f8e0010 */
[----:B------:R-:W-:-:S02]  /*1e90*/  IADD3 R52, P0, PT, R5, R8, RZ ;  /* 0x0000000805347210 */ /* 0x000fc40007f1e0ff */
[----:B------:R-:W-:Y:S01]  /*1ea0*/  IADD3 R84, P2, PT, R5, R6, RZ ;  /* 0x0000000605547210 */ /* 0x000fe20007f5e0ff */
[C---:B------:R-:W-:Y:S01]  /*1eb0*/  IMAD R4, R7.reuse, UR21, R4 ;  /* 0x0000001507047c24 */ /* 0x040fe2000f8e0204 */
[-C--:B------:R-:W-:Y:S01]  /*1ec0*/  LEA.HI.X.SX32 R53, R8, R85.reuse, 0x1, P0 ;  /* 0x0000005508357211 */ /* 0x080fe200000f0eff */
[----:B------:R-:W-:Y:S01]  /*1ed0*/  IMAD.WIDE.U32 R14, R7, UR14, R14 ;  /* 0x0000000e070e7c25 */ /* 0x000fe2000f8e000e */
[----:B------:R-:W-:Y:S01]  /*1ee0*/  LEA.HI.X.SX32 R85, R6, R85, 0x1, P2 ;  /* 0x0000005506557211 */ /* 0x000fe200010f0eff */
[----:B------:R-:W-:Y:S01]  /*1ef0*/  USHF.L.U32 UR14, UR12, 0x7, URZ ;  /* 0x000000070c0e7899 */ /* 0x000fe200080006ff */
[----:B------:R-:W-:Y:S01]  /*1f00*/  IADD3 R17, PT, PT, R17, R4, RZ ;  /* 0x0000000411117210 */ /* 0x000fe20007ffe0ff */
[----:B------:R-:W-:Y:S01]  /*1f10*/  IMAD.X R0, RZ, RZ, ~R0, P1 ;  /* 0x000000ffff007224 */ /* 0x000fe200008e0e00 */
[----:B------:R-:W-:Y:S01]  /*1f20*/  MOV R6, R14 ;  /* 0x0000000e00067202 */ /* 0x000fe20000000f00 */
[----:B------:R-:W-:Y:S01]  /*1f30*/  IMAD R3, R7, UR15, R10 ;  /* 0x0000000f07037c24 */ /* 0x000fe2000f8e020a */
[----:B------:R-:W-:Y:S01]  /*1f40*/  SHF.L.U64.HI R53, R52, 0x1, R53 ;  /* 0x0000000134357819 */ /* 0x000fe20000010235 */
[----:B------:R-:W-:Y:S01]  /*1f50*/  IMAD R83, R0, UR12, RZ ;  /* 0x0000000c00537c24 */ /* 0x000fe2000f8e02ff */
[----:B------:R-:W-:Y:S01]  /*1f60*/  SHF.L.U64.HI R85, R84, 0x1, R85 ;  /* 0x0000000154557819 */ /* 0x000fe20000010255 */
[----:B------:R-:W-:Y:S01]  /*1f70*/  IMAD R9, R0, UR18, RZ ;  /* 0x0000001200097c24 */ /* 0x000fe2000f8e02ff */
[----:B------:R-:W-:Y:S01]  /*1f80*/  SHF.L.U32 R84, R84, 0x1, RZ ;  /* 0x0000000154547819 */ /* 0x000fe200000006ff */
[----:B------:R-:W-:Y:S01]  /*1f90*/  IMAD.IADD R7, R15, 0x1, R3 ;  /* 0x000000010f077824 */ /* 0x000fe200078e0203 */
[----:B------:R-:W-:Y:S01]  /*1fa0*/  USHF.L.U32 UR15, UR18, 0x7, URZ ;  /* 0x00000007120f7899 */ /* 0x000fe200080006ff */
[----:B------:R-:W-:Y:S01]  /*1fb0*/  IMAD R83, R2, UR13, R83 ;  /* 0x0000000d02537c24 */ /* 0x000fe2000f8e0253 */
[----:B------:R-:W-:Y:S01]  /*1fc0*/  IADD3 R86, P1, PT, R84, UR22, RZ ;  /* 0x0000001654567c10 */ /* 0x000fe2000ff3e0ff */
[----:B------:R-:W-:Y:S01]  /*1fd0*/  IMAD.WIDE.U32 R4, R2, UR12, R16 ;  /* 0x0000000c02047c25 */ /* 0x000fe2000f8e0010 */
[----:B----4-:R-:W-:Y:S01]  /*1fe0*/  ISETP.GE.AND P6, PT, R12, UR17, PT ;  /* 0x000000110c007c0c */ /* 0x010fe2000bfc6270 */
[----:B------:R-:W2:Y:S01]  /*1ff0*/  LDCU.64 UR12, c[0x0][0x4e0] ;  /* 0x00009c00ff0c77ac */ /* 0x000ea20008000a00 */
[----:B------:R-:W-:Y:S01]  /*2000*/  IADD3.X R87, PT, PT, R85, UR23, RZ, P1, !PT ;  /* 0x0000001755577c10 */ /* 0x000fe20008ffe4ff */
[----:B------:R-:W-:Y:S01]  /*2010*/  IMAD R9, R2, UR19, R9 ;  /* 0x0000001302097c24 */ /* 0x000fe2000f8e0209 */
[----:B------:R-:W-:Y:S01]  /*2020*/  IADD3 R84, P1, PT, R84, UR10, RZ ;  /* 0x0000000a54547c10 */ /* 0x000fe2000ff3e0ff */
[----:B------:R-:W-:Y:S01]  /*2030*/  IMAD.WIDE.U32 R2, R2, UR18, R6 ;  /* 0x0000001202027c25 */ /* 0x000fe2000f8e0006 */
[----:B------:R-:W-:-:S02]  /*2040*/  UMOV UR18, URZ ;  /* 0x000000ff00127c82 */ /* 0x000fc40008000000 */
[----:B------:R-:W-:Y:S01]  /*2050*/  UIADD3 UR18, UP0, UPT, URZ, -UR18, URZ ;  /* 0x80000012ff127290 */ /* 0x000fe2000ff1e0ff */
[----:B------:R-:W-:Y:S01]  /*2060*/  IMAD.SHL.U32 R52, R52, 0x2, RZ ;  /* 0x0000000234347824 */ /* 0x000fe200078e00ff */
[----:B------:R-:W-:Y:S01]  /*2070*/  IADD3 R9, PT, PT, R3, R9, RZ ;  /* 0x0000000903097210 */ /* 0x000fe20007ffe0ff */
[----:B------:R-:W-:Y:S01]  /*2080*/  IMAD.IADD R83, R5, 0x1, R83 ;  /* 0x0000000105537824 */ /* 0x000fe200078e0253 */
[----:B------:R-:W-:Y:S01]  /*2090*/  LEA R10, P2, R2, UR4, 0x1 ;  /* 0x00000004020a7c11 */ /* 0x000fe2000f8408ff */
[----:B------:R-:W-:Y:S01]  /*20a0*/  UIADD3.X UR14, UPT, UPT, URZ, ~UR14, URZ, UP0, !UPT ;  /* 0x8000000eff0e7290 */ /* 0x000fe200087fe4ff */
[----:B------:R-:W-:Y:S01]  /*20b0*/  IADD3 R14, P0, PT, R52, UR22, RZ ;  /* 0x00000016340e7c10 */ /* 0x000fe2000ff1e0ff */
[----:B------:R-:W-:Y:S01]  /*20c0*/  UIADD3.X UR19, UPT, UPT, URZ, ~UR15, URZ, UP0, !UPT ;  /* 0x8000000fff137290 */ /* 0x000fe200087fe4ff */
[----:B------:R-:W-:Y:S01]  /*20d0*/  LEA.HI.X R9, R2, UR5, R9, 0x1, P2 ;  /* 0x0000000502097c11 */ /* 0x000fe200090f0c09 */
[----:B------:R-:W3:Y:S01]  /*20e0*/  LDCU.U8 UR5, c[0x0][0x533] ;  /* 0x0000a660ff0577ac */ /* 0x000ee20008000000 */
[----:B------:R-:W-:Y:S01]  /*20f0*/  IADD3.X R15, PT, PT, R53, UR23, RZ, P0, !PT ;  /* 0x00000017350f7c10 */ /* 0x000fe200087fe4ff */
[----:B------:R-:W-:Y:S01]  /*2100*/  IMAD.MOV.U32 R90, RZ, RZ, R68 ;  /* 0x000000ffff5a7224 */ /* 0x000fe200078e0044 */
[----:B------:R-:W-:Y:S01]  /*2110*/  LEA R82, P0, R4, UR8, 0x1 ;  /* 0x0000000804527c11 */ /* 0x000fe2000f8008ff */
[----:B------:R-:W-:Y:S01]  /*2120*/  VIADD R88, R100, 0x40 ;  /* 0x0000004064587836 */ /* 0x000fe20000000000 */
[----:B------:R-:W-:Y:S01]  /*2130*/  USHF.R.S64 UR15, UR18, 0x1f, UR14 ;  /* 0x0000001f120f7899 */ /* 0x000fe2000800100e */
[----:B------:R-:W-:Y:S01]  /*2140*/  IADD3.X R85, PT, PT, R85, UR11, RZ, P1, !PT ;  /* 0x0000000b55557c10 */ /* 0x000fe20008ffe4ff */
[----:B------:R-:W-:Y:S01]  /*2150*/  USHF.R.S64 UR18, UR18, 0x1f, UR19 ;  /* 0x0000001f12127899 */ /* 0x000fe20008001013 */
[----:B------:R-:W-:Y:S01]  /*2160*/  LEA.HI.X R83, R4, UR9, R83, 0x1, P0 ;  /* 0x0000000904537c11 */ /* 0x000fe200080f0c53 */
[----:B------:R-:W4:Y:S01]  /*2170*/  LDCU UR4, c[0x0][0x440] ;  /* 0x00008800ff0477ac */ /* 0x000f220008000800 */
[----:B------:R-:W-:Y:S01]  /*2180*/  IADD3 R52, P0, PT, R52, UR10, RZ ;  /* 0x0000000a34347c10 */ /* 0x000fe2000ff1e0ff */
[----:B------:R-:W-:-:S03]  /*2190*/  USHF.R.S32.HI UR14, URZ, 0x1f, UR14 ;  /* 0x0000001fff0e7899 */ /* 0x000fc6000801140e */
[----:B------:R-:W-:Y:S01]  /*21a0*/  IADD3.X R53, PT, PT, R53, UR11, RZ, P0, !PT ;  /* 0x0000000b35357c10 */ /* 0x000fe200087fe4ff */
[----:B------:R-:W1:Y:S01]  /*21b0*/  LDCU.128 UR8, c[0x0][0x3a0] ;  /* 0x00007400ff0877ac */ /* 0x000e620008000c00 */
[----:B------:R-:W-:Y:S02]  /*21c0*/  USHF.R.S32.HI UR19, URZ, 0x1f, UR19 ;  /* 0x0000001fff137899 */ /* 0x000fe40008011413 */
[----:B--23--:R-:W-:-:S11]  /*21d0*/  UISETP.NE.AND UP0, UPT, UR5, URZ, UPT ;  /* 0x000000ff0500728c */ /* 0x00cfd6000bf05270 */
.L_x_4671:
[C---:B-1----:R-:W-:Y:S01]  /*21e0*/  LEA R2, P1, R60.reuse, R78, 0x6 ;  /* 0x0000004e3c027211 */ /* 0x042fe200078230ff */
[----:B------:R-:W-:Y:S01]  /*21f0*/  VIADD R91, R91, 0x80 ;  /* 0x000000805b5b7836 */ /* 0x000fe20000000000 */
[----:B------:R-:W1:Y:S01]  /*2200*/  LDC.64 R62, c[0x0][0x3b8] ;  /* 0x0000ee00ff3e7b82 */ /* 0x000e620000000a00 */
[----:B------:R-:W-:Y:S01]  /*2210*/  VIADD R97, R97, 0x80 ;  /* 0x0000008061617836 */ /* 0x000fe20000000000 */
[----:B------:R-:W-:Y:S01]  /*2220*/  LEA.HI.X R3, R60, R79, R61, 0x6, P1 ;  /* 0x0000004f3c037211 */ /* 0x000fe200008f343d */
[----:B------:R-:W-:Y:S01]  /*2230*/  VIADD R90, R90, 0xffffffff ;  /* 0xffffffff5a5a7836 */ /* 0x000fe20000000000 */
[----:B------:R-:W-:Y:S01]  /*2240*/  ISETP.GE.OR P0, PT, R100, R91, P6 ;  /* 0x0000005b6400720c */ /* 0x000fe20003706670 */
[----:B------:R-:W-:Y:S01]  /*2250*/  BSSY.RECONVERGENT B1, `(.L_x_4650) ;  /* 0x00002c1000017945 */ /* 0x000fe20003800200 */
[----:B----4-:R-:W-:Y:S01]  /*2260*/  ISETP.GE.AND P6, PT, R12, UR4, PT ;  /* 0x000000040c007c0c */ /* 0x010fe2000bfc6270 */
[----:B------:R-:W-:Y:S01]  /*2270*/  IMAD.MOV.U32 R98, RZ, RZ, R92 ;  /* 0x000000ffff627224 */ /* 0x000fe200078e005c */
[----:B------:R-:W-:Y:S01]  /*2280*/  ISETP.LT.OR P2, PT, R100, R97, P0 ;  /* 0x000000616400720c */ /* 0x000fe20000741670 */
[----:B------:R-:W-:Y:S01]  /*2290*/  VIADD R92, R92, 0xffffff80 ;  /* 0xffffff805c5c7836 */ /* 0x000fe20000000000 */
[C---:B------:R-:W-:Y:S04]  /*22a0*/  ISETP.GE.OR P0, PT, R89.reuse, R91, P6 ;  /* 0x0000005b5900720c */ /* 0x040fe80003706670 */
[----:B------:R-:W-:Y:S02]  /*22b0*/  ISETP.LT.OR P4, PT, R89, R97, P0 ;  /* 0x000000615900720c */ /* 0x000fe40000781670 */
[C---:B------:R-:W-:Y:S04]  /*22c0*/  LEA R22, P0, R64.reuse, R82, 0x6 ;  /* 0x0000005240167211 */ /* 0x040fe800078030ff */
[----:B------:R-:W-:Y:S01]  /*22d0*/  LEA.HI.X R23, R64, R83, R65, 0x6, P0 ;  /* 0x0000005340177211 */ /* 0x000fe200000f3441 */
[----:B--2---:R-:W2:Y:S01]  /*22e0*/  @!P2 LDG.E.128 R4, desc[UR6][R82.64] ;  /* 0x000000065204a981 */ /* 0x004ea2000c1e1d00 */
[----:B------:R-:W-:Y:S02]  /*22f0*/  ISETP.GE.OR P0, PT, R88, R91, P6 ;  /* 0x0000005b5800720c */ /* 0x000fe40003706670 */
[----:B-1----:R-:W-:Y:S02]  /*2300*/  SHF.L.U64.HI R0, R62, 0x5, R63 ;  /* 0x000000053e007819 */ /* 0x002fe4000001023f */
        /* <DEDUP_REMOVED lines=13> */
[----:B------:R2:W3:Y:S02]  /*23e0*/  @!P4 LDG.E.128 R24, desc[UR6][R22.64] ;  /* 0x000000061618c981 */ /* 0x0004e4000c1e1d00 */
[C---:B--2---:R-:W-:Y:S04]  /*23f0*/  @!P5 LEA R22, P0, R60.reuse, R2, 0x7 ;  /* 0x000000023c16d211 */ /* 0x044fe800078038ff */
[----:B------:R-:W-:Y:S02]  /*2400*/  @!P5 LEA.HI.X R23, R60, R3, R61, 0x7, P0 ;  /* 0x000000033c17d211 */ /* 0x000fe400000f3c3d */
[----:B------:R-:W-:Y:S01]  /*2410*/  ISETP.NE.AND P0, PT, R21, RZ, PT ;  /* 0x000000ff1500720c */ /* 0x000fe20003f05270 */
[----:B---3--:R-:W-:Y:S04]  /*2420*/  @!P4 STG.E.128 desc[UR6][R2.64], R24 ;  /* 0x000000180200c986 */ /* 0x008fe8000c101d06 */
[----:B------:R-:W2:Y:S04]  /*2430*/  @!P3 LDG.E.128 R16, desc[UR6][R32.64] ;  /* 0x000000062010b981 */ /* 0x000ea8000c1e1d00 */
[----:B--2---:R2:W-:Y:S04]  /*2440*/  @!P3 STG.E.128 desc[UR6][R28.64], R16 ;  /* 0x000000101c00b986 */ /* 0x0045e8000c101d06 */
[----:B-1----:R-:W3:Y:S01]  /*2450*/  @!P5 LDG.E.128 R4, desc[UR6][R30.64] ;  /* 0x000000061e04d981 */ /* 0x002ee2000c1e1d00 */
[----:B--2---:R-:W-:Y:S03]  /*2460*/  IMAD.SHL.U32 R29, R62, 0x20, RZ ;  /* 0x000000203e1d7824 */ /* 0x004fe600078e00ff */
[----:B---3--:R1:W-:Y:S01]  /*2470*/  @!P5 STG.E.128 desc[UR6][R22.64], R4 ;  /* 0x000000041600d986 */ /* 0x0083e2000c101d06 */
[----:B------:R-:W-:Y:S05]  /*2480*/  @P0 BRA `(.L_x_4651) ;  /* 0x0000000000640947 */ /* 0x000fea0003800000 */
[----:B------:R-:W-:Y:S01]  /*2490*/  @!P2 IMAD.MOV.U32 R8, RZ, RZ, R10 ;  /* 0x000000ffff08a224 */ /* 0x000fe200078e000a */
[----:B------:R-:W2:Y:S01]  /*24a0*/  LDC.64 R2, c[0x0][0x4a8] ;  /* 0x00012a00ff027b82 */ /* 0x000ea20000000a00 */
[C---:B-1----:R-:W-:Y:S01]  /*24b0*/  LEA R22, P1, R29.reuse, R80, 0x1 ;  /* 0x000000501d167211 */ /* 0x042fe200078208ff */
[----:B------:R-:W-:Y:S02]  /*24c0*/  IMAD.MOV.U32 R21, RZ, RZ, RZ ;  /* 0x000000ffff157224 */ /* 0x000fe400078e00ff */
[----:B------:R-:W3:Y:S01]  /*24d0*/  @!P2 LDG.E.128 R24, desc[UR6][R8.64] ;  /* 0x000000060818a981 */ /* 0x000ee2000c1e1d00 */
[----:B------:R-:W-:Y:S03]  /*24e0*/  LEA.HI.X R23, R29, R81, R0, 0x1, P1 ;  /* 0x000000511d177211 */ /* 0x000fe600008f0c00 */
[----:B---3--:R3:W-:Y:S01]  /*24f0*/  @!P2 STG.E.128 desc[UR6][R80.64], R24 ;  /* 0x000000185000a986 */ /* 0x0087e2000c101d06 */
[C---:B--2---:R-:W-:Y:S04]  /*2500*/  LEA R30, P0, R2.reuse, R10, 0x6 ;  /* 0x0000000a021e7211 */ /* 0x044fe800078030ff */
[C-C-:B------:R-:W-:Y:S02]  /*2510*/  LEA.HI.X R31, R2.reuse, R9, R3.reuse, 0x6, P0 ;  /* 0x00000009021f7211 */ /* 0x140fe400000f3403 */
[C---:B------:R-:W-:Y:S03]  /*2520*/  @!P3 LEA R28, P0, R2.reuse, R30, 0x6 ;  /* 0x0000001e021cb211 */ /* 0x040fe600078030ff */
[----:B------:R-:W2:Y:S01]  /*2530*/  @!P4 LDG.E.128 R16, desc[UR6][R30.64] ;  /* 0x000000061e10c981 */ /* 0x000ea2000c1e1d00 */
[----:B------:R-:W-:Y:S02]  /*2540*/  @!P3 LEA.HI.X R29, R2, R31, R3, 0x6, P0 ;  /* 0x0000001f021db211 */ /* 0x000fe400000f3403 */
[C---:B------:R-:W-:Y:S04]  /*2550*/  @!P3 LEA R32, P0, R62.reuse, R22, 0x6 ;  /* 0x000000163e20b211 */ /* 0x040fe800078030ff */
[----:B------:R-:W-:Y:S01]  /*2560*/  @!P3 LEA.HI.X R33, R62, R23, R63, 0x6, P0 ;  /* 0x000000173e21b211 */ /* 0x000fe200000f343f */
[----:B--2---:R3:W-:Y:S04]  /*2570*/  @!P4 STG.E.128 desc[UR6][R22.64], R16 ;  /* 0x000000101600c986 */ /* 0x0047e8000c101d06 */
[----:B------:R-:W2:Y:S04]  /*2580*/  @!P3 LDG.E.128 R4, desc[UR6][R28.64] ;  /* 0x000000061c04b981 */ /* 0x000ea8000c1e1d00 */
[----:B--2---:R3:W-:Y:S01]  /*2590*/  @!P3 STG.E.128 desc[UR6][R32.64], R4 ;  /* 0x000000042000b986 */ /* 0x0047e2000c101d06 */
[----:B------:R-:W-:Y:S05]  /*25a0*/  @P5 BRA `(.L_x_4652) ;  /* 0x00000028002c5947 */ /* 0x000fea0003800000 */
[C---:B---3--:R-:W-:Y:S04]  /*25b0*/  LEA R16, P0, R2.reuse, R30, 0x7 ;  /* 0x0000001e02107211 */ /* 0x048fe800078038ff */
[----:B------:R-:W-:Y:S02]  /*25c0*/  LEA.HI.X R17, R2, R31, R3, 0x7, P0 ;  /* 0x0000001f02117211 */ /* 0x000fe400000f3c03 */
[C---:B------:R-:W-:Y:S03]  /*25d0*/  LEA R2, P0, R62.reuse, R22, 0x7 ;  /* 0x000000163e027211 */ /* 0x040fe600078038ff */
[----:B------:R-:W2:Y:S01]  /*25e0*/  LDG.E.128 R4, desc[UR6][R16.64] ;  /* 0x0000000610047981 */ /* 0x000ea2000c1e1d00 */
[----:B------:R-:W-:Y:S05]  /*25f0*/  LEA.HI.X R3, R62, R23, R63, 0x7, P0 ;  /* 0x000000173e037211 */ /* 0x000fea00000f3c3f */
[----:B--2---:R1:W-:Y:S01]  /*2600*/  STG.E.128 desc[UR6][R2.64], R4 ;  /* 0x0000000402007986 */ /* 0x0043e2000c101d06 */
[----:B------:R-:W-:Y:S05]  /*2610*/  BRA `(.L_x_4652) ;  /* 0x0000002800107947 */ /* 0x000fea0003800000 */
.L_x_4651:
[----:B------:R-:W-:Y:S05]  /*2620*/  BRA.U !UP0, `(.L_x_4653) ;  /* 0x0000000d08c87547 */ /* 0x000fea000b800000 */
[----:B------:R-:W-:Y:S01]  /*2630*/  LEA R42, P1, R29, R80, 0x1 ;  /* 0x000000501d2a7211 */ /* 0x000fe200078208ff */
[----:B------:R-:W2:Y:S01]  /*2640*/  LDC.64 R38, c[0x0][0x4a8] ;  /* 0x00012a00ff267b82 */ /* 0x000ea20000000a00 */
[----:B------:R-:W-:Y:S01]  /*2650*/  IMAD.SHL.U32 R3, R11, 0x20, RZ ;  /* 0x000000200b037824 */ /* 0x000fe200078e00ff */
[----:B------:R-:W-:Y:S01]  /*2660*/  BSSY.RECONVERGENT B0, `(.L_x_4654) ;  /* 0x000003e000007945 */ /* 0x000fe20003800200 */
[----:B------:R-:W-:Y:S02]  /*2670*/  LEA.HI.X R43, R29, R81, R0, 0x1, P1 ;  /* 0x000000511d2b7211 */ /* 0x000fe400008f0c00 */
[C---:B------:R-:W-:Y:S03]  /*2680*/  ISETP.GE.OR P1, PT, R100.reuse, R91, P6 ;  /* 0x0000005b6400720c */ /* 0x040fe60003726670 */
[----:B------:R-:W3:Y:S01]  /*2690*/  LDC R40, c[0x0][0x450] ;  /* 0x00011400ff287b82 */ /* 0x000ee20000000800 */
[C---:B-1----:R-:W-:Y:S02]  /*26a0*/  LEA R22, P0, R3.reuse, R14, 0x1 ;  /* 0x0000000e03167211 */ /* 0x042fe400078008ff */
[----:B------:R-:W-:Y:S02]  /*26b0*/  ISETP.LT.OR P1, PT, R100, R97, P1 ;  /* 0x000000616400720c */ /* 0x000fe40000f21670 */
[C---:B------:R-:W-:Y:S02]  /*26c0*/  LEA.HI.X.SX32 R23, R3.reuse, R15, 0x1, P0 ;  /* 0x0000000f03177211 */ /* 0x040fe400000f0eff */
[C---:B------:R-:W-:Y:S04]  /*26d0*/  LEA R36, P0, R3.reuse, R52, 0x1 ;  /* 0x0000003403247211 */ /* 0x040fe800078008ff */
[----:B------:R-:W-:Y:S02]  /*26e0*/  LEA.HI.X.SX32 R37, R3, R53, 0x1, P0 ;  /* 0x0000003503257211 */ /* 0x000fe400000f0eff */
[C---:B--2---:R-:W-:Y:S04]  /*26f0*/  LEA R44, P0, R38.reuse, R10, 0x6 ;  /* 0x0000000a262c7211 */ /* 0x044fe800078030ff */
[----:B------:R-:W-:Y:S01]  /*2700*/  LEA.HI.X R45, R38, R9, R39, 0x6, P0 ;  /* 0x00000009262d7211 */ /* 0x000fe200000f3427 */
[----:B------:R-:W-:Y:S08]  /*2710*/  @P1 BRA `(.L_x_4655) ;  /* 0x0000000000c81947 */ /* 0x000ff00003800000 */
[----:B------:R-:W-:Y:S02]  /*2720*/  ISETP.GE.AND P0, PT, R12, R21, PT ;  /* 0x000000150c00720c */ /* 0x000fe40003f06270 */
[----:B------:R-:W-:Y:S05]  /*2730*/  MOV R8, R10 ;  /* 0x0000000a00087202 */ /* 0x000fea0000000f00 */
[----:B------:R-:W2:Y:S08]  /*2740*/  LDG.E.128 R16, desc[UR6][R8.64] ;  /* 0x0000000608107981 */ /* 0x000eb0000c1e1d00 */
[----:B------:R-:W4:Y:S06]  /*2750*/  @!P0 LDG.E.64 R34, desc[UR6][R52.64] ;  /* 0x0000000634228981 */ /* 0x000f2c000c1e1b00 */
[----:B------:R-:W5:Y:S01]  /*2760*/  @!P0 LDG.E.64 R6, desc[UR6][R14.64] ;  /* 0x000000060e068981 */ /* 0x000f62000c1e1b00 */
[--C-:B----4-:R-:W-:Y:S01]  /*2770*/  @!P0 HADD2.F32 R29, -RZ, R34.reuse.H0_H0 ;  /* 0x20000022ff1d8230 */ /* 0x110fe20000004100 */
        /* <DEDUP_REMOVED lines=44> */
.L_x_4655:
[----:B------:R-:W-:Y:S05]  /*2a40*/  BSYNC.RECONVERGENT B0 ;  /* 0x0000000000007941 */ /* 0x000fea0003800200 */
.L_x_4654:
[----:B------:R-:W-:Y:S04]  /*2a50*/  BSSY.RECONVERGENT B0, `(.L_x_4656) ;  /* 0x0000034000007945 */ /* 0x000fe80003800200 */
[----:B------:R-:W-:Y:S05]  /*2a60*/  @P4 BRA `(.L_x_4657) ;  /* 0x0000000000c84947 */ /* 0x000fea0003800000 */
[----:B------:R-:W-:Y:S01]  /*2a70*/  ISETP.GE.AND P0, PT, R12, R21, PT ;  /* 0x000000150c00720c */ /* 0x000fe20003f06270 */
[----:B-1----:R-:W2:Y:S11]  /*2a80*/  LDG.E.128 R16, desc[UR6][R44.64] ;  /* 0x000000062c107981 */ /* 0x002eb6000c1e1d00 */
[----:B------:R-:W-:Y:S01]  /*2a90*/  @!UPT UIADD3 URZ, UPT, UPT, URZ, URZ, URZ ;  /* 0x000000fffffff290 */ /* 0x000fe2000fffe0ff */
[----:B------:R-:W4:Y:S06]  /*2aa0*/  @!P0 LDG.E.64 R32, desc[UR6][R36.64] ;  /* 0x0000000624208981 */ /* 0x000f2c000c1e1b00 */
[----:B------:R-:W5:Y:S01]  /*2ab0*/  @!P0 LDG.E.64 R6, desc[UR6][R22.64] ;  /* 0x0000000616068981 */ /* 0x000f62000c1e1b00 */
[--C-:B----4-:R-:W-:Y:S01]  /*2ac0*/  @!P0 HADD2.F32 R27, -RZ, R32.reuse.H0_H0 ;  /* 0x20000020ff1b8230 */ /* 0x110fe20000004100 */
        /* <DEDUP_REMOVED lines=44> */
.L_x_4657:
[----:B------:R-:W-:Y:S05]  /*2d90*/  BSYNC.RECONVERGENT B0 ;  /* 0x0000000000007941 */ /* 0x000fea0003800200 */
.L_x_4656:
[----:B------:R-:W-:Y:S04]  /*2da0*/  BSSY.RECONVERGENT B0, `(.L_x_4658) ;  /* 0x0000039000007945 */ /* 0x000fe80003800200 */
[----:B------:R-:W-:Y:S05]  /*2db0*/  @P3 BRA `(.L_x_4659) ;  /* 0x0000000000dc3947 */ /* 0x000fea0003800000 */
[----:B------:R-:W-:Y:S02]  /*2dc0*/  ISETP.GE.AND P0, PT, R12, R21, PT ;  /* 0x000000150c00720c */ /* 0x000fe40003f06270 */
[C---:B------:R-:W-:Y:S04]  /*2dd0*/  LEA R46, P1, R38.reuse, R44, 0x6 ;  /* 0x0000002c262e7211 */ /* 0x040fe800078230ff */
[----:B------:R-:W-:Y:S02]  /*2de0*/  LEA.HI.X R47, R38, R45, R39, 0x6, P1 ;  /* 0x0000002d262f7211 */ /* 0x000fe400008f3427 */
[C---:B------:R-:W-:Y:S03]  /*2df0*/  LEA R50, P1, R62.reuse, R42, 0x6 ;  /* 0x0000002a3e327211 */ /* 0x040fe600078230ff */
[----:B-12---:R-:W2:Y:S01]  /*2e00*/  LDG.E.128 R16, desc[UR6][R46.64] ;  /* 0x000000062e107981 */ /* 0x006ea2000c1e1d00 */
[----:B------:R-:W-:Y:S01]  /*2e10*/  LEA.HI.X R51, R62, R43, R63, 0x6, P1 ;  /* 0x0000002b3e337211 */ /* 0x000fe200008f343f */
[C---:B------:R-:W-:Y:S04]  /*2e20*/  @!P0 IMAD.WIDE R34, R11.reuse, 0x40, R36 ;  /* 0x000000400b228825 */ /* 0x040fe800078e0224 */
[----:B------:R-:W-:Y:S02]  /*2e30*/  @!P0 IMAD.WIDE R26, R11, 0x40, R22 ;  /* 0x000000400b1a8825 */ /* 0x000fe400078e0216 */
        /* <DEDUP_REMOVED lines=47> */
.L_x_4659:
[----:B------:R-:W-:Y:S05]  /*3130*/  BSYNC.RECONVERGENT B0 ;  /* 0x0000000000007941 */ /* 0x000fea0003800200 */
.L_x_4658:
[----:B------:R-:W-:Y:S04]  /*3140*/  BSSY.RECONVERGENT B0, `(.L_x_4660) ;  /* 0x0000039000007945 */ /* 0x000fe80003800200 */
[----:B------:R-:W-:Y:S05]  /*3150*/  @P5 BRA `(.L_x_4661) ;  /* 0x0000000000dc5947 */ /* 0x000fea0003800000 */
[----:B------:R-:W-:Y:S02]  /*3160*/  ISETP.GE.AND P0, PT, R12, R21, PT ;  /* 0x000000150c00720c */ /* 0x000fe40003f06270 */
[C---:B------:R-:W-:Y:S04]  /*3170*/  LEA R34, P1, R38.reuse, R44, 0x7 ;  /* 0x0000002c26227211 */ /* 0x040fe800078238ff */
[----:B------:R-:W-:Y:S02]  /*3180*/  LEA.HI.X R35, R38, R45, R39, 0x7, P1 ;  /* 0x0000002d26237211 */ /* 0x000fe400008f3c27 */
[----:B------:R-:W-:Y:S03]  /*3190*/  LEA R38, P1, R62, R42, 0x7 ;  /* 0x0000002a3e267211 */ /* 0x000fe600078238ff */
[----:B-12-4-:R-:W2:Y:S02]  /*31a0*/  LDG.E.128 R16, desc[UR6][R34.64] ;  /* 0x0000000622107981 */ /* 0x016ea4000c1e1d00 */
[C---:B------:R-:W-:Y:S04]  /*31b0*/  @!P0 IMAD.WIDE R36, R11.reuse, 0x80, R36 ;  /* 0x000000800b248825 */ /* 0x040fe800078e0224 */
[----:B------:R-:W-:Y:S02]  /*31c0*/  @!P0 IMAD.WIDE R22, R11, 0x80, R22 ;  /* 0x000000800b168825 */ /* 0x000fe400078e0216 */
[----:B------:R-:W4:Y:S06]  /*31d0*/  @!P0 LDG.E.64 R36, desc[UR6][R36.64] ;  /* 0x0000000624248981 */ /* 0x000f2c000c1e1b00 */
[----:B------:R-:W5:Y:S01]  /*31e0*/  @!P0 LDG.E.64 R6, desc[UR6][R22.64] ;  /* 0x0000000616068981 */ /* 0x000f62000c1e1b00 */
[--C-:B----4-:R-:W-:Y:S01]  /*31f0*/  @!P0 HADD2.F32 R27, -RZ, R36.reuse.H0_H0 ;  /* 0x20000024ff1b8230 */ /* 0x110fe20000004100 */
[----:B--2---:R-:W-:Y:S01]  /*3200*/  @!P0 MOV R21, R16 ;  /* 0x0000001000158202 */ /* 0x004fe20000000f00 */
        /* <DEDUP_REMOVED lines=44> */
.L_x_4661:
[----:B------:R-:W-:Y:S05]  /*34d0*/  BSYNC.RECONVERGENT B0 ;  /* 0x0000000000007941 */ /* 0x000fea0003800200 */
.L_x_4660:
[----:B------:R-:W1:Y:S01]  /*34e0*/  LDC R21, c[0x0][0x450] ;  /* 0x00011400ff157b82 */ /* 0x000e620000000800 */
[----:B---3--:R-:W-:Y:S05]  /*34f0*/  IMAD.U32 R3, R40, -0x40, RZ ;  /* 0xffffffc028037824 */ /* 0x008fea00078e00ff */
[C---:B------:R-:W-:Y:S02]  /*3500*/  LEA R14, P1, R3.reuse, R14, 0x1 ;  /* 0x0000000e030e7211 */ /* 0x040fe400078208ff */
[C---:B------:R-:W-:Y:S02]  /*3510*/  LEA R52, P0, R3.reuse, R52, 0x1 ;  /* 0x0000003403347211 */ /* 0x040fe400078008ff */
[C---:B------:R-:W-:Y:S02]  /*3520*/  LEA.HI.X.SX32 R15, R3.reuse, R15, 0x1, P1 ;  /* 0x0000000f030f7211 */ /* 0x040fe400008f0eff */
[----:B------:R-:W-:Y:S01]  /*3530*/  LEA.HI.X.SX32 R53, R3, R53, 0x1, P0 ;  /* 0x0000003503357211 */ /* 0x000fe200000f0eff */
[----:B------:R-:W-:Y:S05]  /*3540*/  BRA `(.L_x_4652) ;  /* 0x0000001800447947 */ /* 0x000fea0003800000 */
.L_x_4653:
[C---:B------:R-:W-:Y:S01]  /*3550*/  ISETP.GE.OR P1, PT, R100.reuse, R91, P6 ;  /* 0x0000005b6400720c */ /* 0x040fe20003726670 */
[----:B------:R-:W2:Y:S01]  /*3560*/  LDC.64 R70, c[0x0][0x4a8] ;  /* 0x00012a00ff467b82 */ /* 0x000ea20000000a00 */
[----:B------:R-:W-:Y:S01]  /*3570*/  LEA.HI R20, R21, R21, RZ, 0x1 ;  /* 0x0000001515147211 */ /* 0x000fe200078f08ff */
[----:B------:R-:W-:Y:S01]  /*3580*/  BSSY.RECONVERGENT B0, `(.L_x_4662) ;  /* 0x0000062000007945 */ /* 0x000fe20003800200 */
[----:B------:R-:W-:Y:S02]  /*3590*/  ISETP.LT.OR P2, PT, R100, R97, P1 ;  /* 0x000000616400720c */ /* 0x000fe40000f41670 */
[----:B------:R-:W-:Y:S03]  /*35a0*/  SHF.R.S32.HI R20, RZ, 0x1, R20 ;  /* 0x00000001ff147819 */ /* 0x000fe60000011414 */
[----:B------:R-:W3:Y:S01]  /*35b0*/  LDC R99, c[0x0][0x450] ;  /* 0x00011400ff637b82 */ /* 0x000ee20000000800 */
[----:B-1----:R-:W-:Y:S01]  /*35c0*/  SHF.R.U32.HI R23, RZ, 0x1, R21 ;  /* 0x00000001ff177819 */ /* 0x002fe20000011615 */
[----:B------:R-:W-:Y:S03]  /*35d0*/  IMAD.MOV R20, RZ, RZ, -R20 ;  /* 0x000000ffff147224 */ /* 0x000fe600078e0a14 */
[----:B------:R-:W-:Y:S04]  /*35e0*/  ISETP.GE.U32.AND P1, PT, R12, R23, PT ;  /* 0x000000170c00720c */ /* 0x000fe80003f26070 */
[----:B------:R-:W-:Y:S02]  /*35f0*/  SEL R23, R23, R20, !P1 ;  /* 0x0000001417177207 */ /* 0x000fe40004800000 */
[C---:B--2---:R-:W-:Y:S04]  /*3600*/  LEA R24, P0, R70.reuse, R10, 0x6 ;  /* 0x0000000a46187211 */ /* 0x044fe800078030ff */
[----:B------:R-:W-:Y:S01]  /*3610*/  LEA.HI.X R25, R70, R9, R71, 0x6, P0 ;  /* 0x0000000946197211 */ /* 0x000fe200000f3447 */
[----:B------:R-:W-:Y:S08]  /*3620*/  @P2 BRA `(.L_x_4663) ;  /* 0x00000004005c2947 */ /* 0x000ff00003800000 */
[----:B------:R-:W-:Y:S02]  /*3630*/  ISETP.GE.AND P0, PT, R12, R21, PT ;  /* 0x000000150c00720c */ /* 0x000fe40003f06270 */
[----:B------:R-:W-:Y:S05]  /*3640*/  MOV R8, R10 ;  /* 0x0000000a00087202 */ /* 0x000fea0000000f00 */
[----:B------:R-:W2:Y:S06]  /*3650*/  LDG.E.128 R56, desc[UR6][R8.64] ;  /* 0x0000000608387981 */ /* 0x000eac000c1e1d00 */
        /* <DEDUP_REMOVED lines=14> */
[----:B------:R1:W3:Y:S01]  /*3740*/  @!P0 LDG.E.128 R48, desc[UR6][R40.64] ;  /* 0x0000000628308981 */ /* 0x0002e2000c1e1d00 */
[--C-:B----4-:R-:W-:Y:S01]  /*3750*/  @!P0 HADD2.F32 R37, -RZ, R16.reuse.H0_H0 ;  /* 0x20000010ff258230 */ /* 0x110fe20000004100 */
[----:B--2---:R-:W-:Y:S01]  /*3760*/  @!P0 MOV R36, R56 ;  /* 0x0000003800248202 */ /* 0x004fe20000000f00 */
        /* <DEDUP_REMOVED lines=67> */
.L_x_4663:
[----:B------:R-:W-:Y:S05]  /*3ba0*/  BSYNC.RECONVERGENT B0 ;  /* 0x0000000000007941 */ /* 0x000fea0003800200 */
.L_x_4662:
[----:B------:R-:W-:Y:S04]  /*3bb0*/  BSSY.RECONVERGENT B0, `(.L_x_4664) ;  /* 0x000005e000007945 */ /* 0x000fe80003800200 */
[----:B------:R-:W-:Y:S05]  /*3bc0*/  @P4 BRA `(.L_x_4665) ;  /* 0x0000000400704947 */ /* 0x000fea0003800000 */
[----:B------:R-:W-:Y:S01]  /*3bd0*/  ISETP.GE.AND P0, PT, R12, R21, PT ;  /* 0x000000150c00720c */ /* 0x000fe20003f06270 */
[----:B------:R-:W2:Y:S11]  /*3be0*/  LDG.E.128 R48, desc[UR6][R24.64] ;  /* 0x0000000618307981 */ /* 0x000eb6000c1e1d00 */
        /* <DEDUP_REMOVED lines=38> */
[----:B---3--:R-:W-:Y:S02]  /*3e50*/  @!P0 HADD2.F32 R36, -RZ, R44.H0_H0 ;  /* 0x2000002cff248230 */ /* 0x008fe40000004100 */
        /* <DEDUP_REMOVED lines=51> */
.L_x_4665:
[----:B------:R-:W-:Y:S05]  /*4190*/  BSYNC.RECONVERGENT B0 ;  /* 0x0000000000007941 */ /* 0x000fea0003800200 */
.L_x_4664:
        /* <DEDUP_REMOVED lines=10> */
[----:B--2---:R-:W2:Y:S01]  /*4240*/  LDG.E.128 R48, desc[UR6][R34.64] ;  /* 0x0000000622307981 */ /* 0x004ea2000c1e1d00 */
        /* <DEDUP_REMOVED lines=34> */
[--C-:B---3--:R-:W-:Y:S02]  /*4470*/  @!P0 HADD2.F32 R36, -RZ, R44.reuse.H0_H0 ;  /* 0x2000002cff248230 */ /* 0x108fe40000004100 */
        /* <DEDUP_REMOVED lines=53> */
.L_x_4667:
[----:B------:R-:W-:Y:S05]  /*47d0*/  BSYNC.RECONVERGENT B0 ;  /* 0x0000000000007941 */ /* 0x000fea0003800200 */
.L_x_4666:
[----:B------:R-:W-:Y:S04]  /*47e0*/  BSSY.RECONVERGENT B0, `(.L_x_4668) ;  /* 0x0000061000007945 */ /* 0x000fe80003800200 */
[----:B------:R-:W-:Y:S05]  /*47f0*/  @P5 BRA `(.L_x_4669) ;  /* 0x00000004007c5947 */ /* 0x000fea0003800000 */
[----:B------:R-:W-:Y:S02]  /*4800*/  ISETP.GE.AND P0, PT, R12, R21, PT ;  /* 0x000000150c00720c */ /* 0x000fe40003f06270 */
[C---:B------:R-:W-:Y:S04]  /*4810*/  LEA R28, P2, R70.reuse, R24, 0x7 ;  /* 0x00000018461c7211 */ /* 0x040fe800078438ff */
[----:B------:R-:W-:Y:S05]  /*4820*/  LEA.HI.X R29, R70, R25, R71, 0x7, P2 ;  /* 0x00000019461d7211 */ /* 0x000fea00010f3c47 */
[----:B------:R-:W5:Y:S02]  /*4830*/  LDG.E.128 R44, desc[UR6][R28.64] ;  /* 0x000000061c2c7981 */ /* 0x000f64000c1e1d00 */
[----:B--2-4-:R-:W-:Y:S01]  /*4840*/  @!P0 IMAD R50, R11, 0x60, RZ ;  /* 0x000000600b328824 */ /* 0x014fe200078e02ff */
        /* <DEDUP_REMOVED lines=15> */
[----:B------:R-:W-:Y:S02]  /*4940*/  @!P0 PLOP3.LUT P2, PT, P1, PT, PT, 0x80, 0x8 ;  /* 0x000000000008881c */ /* 0x000fe40000f4f070 */
[----:B------:R-:W-:Y:S01]  /*4950*/  LEA R49, P1, R62, R80, 0x6 ;  /* 0x000000503e317211 */ /* 0x000fe200078230ff */
[----:B------:R1:W3:Y:S01]  /*4960*/  @!P0 LDG.E.128 R40, desc[UR6][R32.64] ;  /* 0x0000000620288981 */ /* 0x0002e2000c1e1d00 */
[--C-:B--2---:R-:W-:Y:S01]  /*4970*/  @!P0 HADD2.F32 R27, -RZ, R16.reuse.H0_H0 ;  /* 0x20000010ff1b8230 */ /* 0x104fe20000004100 */
        /* <DEDUP_REMOVED lines=71> */
.L_x_4669:
[----:B------:R-:W-:Y:S05]  /*4df0*/  BSYNC.RECONVERGENT B0 ;  /* 0x0000000000007941 */ /* 0x000fea0003800200 */
.L_x_4668:
[----:B------:R-:W1:Y:S01]  /*4e00*/  LDC R21, c[0x0][0x450] ;  /* 0x00011400ff157b82 */ /* 0x000e620000000800 */
[----:B---3--:R-:W-:Y:S05]  /*4e10*/  IMAD.U32 R99, R99, -0x40, RZ ;  /* 0xffffffc063637824 */ /* 0x008fea00078e00ff */
[C---:B------:R-:W-:Y:S02]  /*4e20*/  LEA R86, P1, R99.reuse, R86, 0x1 ;  /* 0x0000005663567211 */ /* 0x040fe400078208ff */
[C---:B------:R-:W-:Y:S02]  /*4e30*/  LEA R84, P0, R99.reuse, R84, 0x1 ;  /* 0x0000005463547211 */ /* 0x040fe400078008ff */
[C---:B------:R-:W-:Y:S02]  /*4e40*/  LEA.HI.X.SX32 R87, R99.reuse, R87, 0x1, P1 ;  /* 0x0000005763577211 */ /* 0x040fe400008f0eff */
[----:B------:R-:W-:Y:S09]  /*4e50*/  LEA.HI.X.SX32 R85, R99, R85, 0x1, P0 ;  /* 0x0000005563557211 */ /* 0x000ff200000f0eff */
.L_x_4652:
[----:B------:R-:W-:Y:S05]  /*4e60*/  BSYNC.RECONVERGENT B1 ;  /* 0x0000000000017941 */ /* 0x000fea0003800200 */
.L_x_4650:
[----:B------:R-:W-:Y:S04]  /*4e70*/  ISETP.NE.U32.AND P0, PT, RZ, UR12, PT ;  /* 0x0000000cff007c0c */ /* 0x000fe8000bf05070 */
        /* <DEDUP_REMOVED lines=19> */
[----:B--2-4-:R-:W-:Y:S02]  /*4fb0*/  IABS R16, R98 ;  /* 0x0000006200107213 */ /* 0x014fe40000000000 */
        /* <DEDUP_REMOVED lines=67> */
.L_x_4670:
[----:B------:R-:W-:Y:S02]  /*53f0*/  ISETP.NE.AND P2, PT, R96, RZ, PT ;  /* 0x000000ff6000720c */ /* 0x000fe40003f45270 */
[----:B------:R-:W-:Y:S02]  /*5400*/  IADD3 R82, P1, PT, R82, UR15, RZ ;  /* 0x0000000f52527c10 */ /* 0x000fe4000ff3e0ff */
[----:B------:R-:W-:Y:S02]  /*5410*/  IADD3 R10, P0, PT, R10, UR18, RZ ;  /* 0x000000120a0a7c10 */ /* 0x000fe4000ff1e0ff */
[----:B------:R-:W-:Y:S02]  /*5420*/  IADD3.X R83, PT, PT, R83, UR14, RZ, P1, !PT ;  /* 0x0000000e53537c10 */ /* 0x000fe40008ffe4ff */
[----:B------:R-:W-:Y:S05]  /*5430*/  IADD3.X R9, PT, PT, R9, UR19, RZ, P0, !PT ;  /* 0x0000001309097c10 */ /* 0x000fea00087fe4ff */
[----:B------:R-:W-:Y:S05]  /*5440*/  @P2 BRA `(.L_x_4671) ;  /* 0xffffffcc00642947 */ /* 0x000fea000383ffff */
.L_x_4649:
[----:B------:R-:W1:Y:S01]  /*5450*/  LDC R15, c[0x0][0x450] ;  /* 0x00011400ff0f7b82 */ /* 0x000e620000000800 */
[C---:B------:R-:W-:Y:S01]  /*5460*/  IMAD.SHL.U32 R118, R72.reuse, 0x8, RZ ;  /* 0x0000000848767824 */ /* 0x040fe200078e00ff */
[----:B------:R-:W-:Y:S01]  /*5470*/  LOP3.LUT R119, R72, 0x18, RZ, 0xc0, !PT ;  /* 0x0000001848777812 */ /* 0x000fe200078ec0ff */
[----:B------:R-:W-:Y:S01]  /*5480*/  UMOV UR4, 0x400 ;  /* 0x0000040000047882 */ /* 0x000fe20000000000 */
[----:B------:R-:W-:Y:S02]  /*5490*/  BSSY.RECONVERGENT B2, `(.L_x_4672) ;  /* 0x000018a000027945 */ /* 0x000fe40003800200 */
[C---:B------:R-:W-:Y:S02]  /*54a0*/  LOP3.LUT R4, R118.reuse, 0xd8, RZ, 0xc0, !PT ;  /* 0x000000d876047812 */ /* 0x040fe400078ec0ff */
[----:B------:R-:W3:Y:S01]  /*54b0*/  S2UR UR5, SR_CgaCtaId ;  /* 0x00000000000579c3 */ /* 0x000ee20000008800 */
[----:B------:R-:W-:Y:S02]  /*54c0*/  LOP3.LUT R0, R118, 0x1f20, RZ, 0xc0, !PT ;  /* 0x00001f2076007812 */ /* 0x000fe400078ec0ff */
[----:B------:R-:W-:-:S04]  /*54d0*/  LOP3.LUT R5, R4, R119, RZ, 0x3c, !PT ;  /* 0x0000007704057212 */ /* 0x000fc800078e3cff */
[----:B------:R-:W-:Y:S01]  /*54e0*/  LOP3.LUT R0, R0, R5, RZ, 0xfc, !PT ;  /* 0x0000000500007212 */ /* 0x000fe200078efcff */
[----:B-----5:R-:W2:Y:S08]  /*54f0*/  LDC.64 R2, c[0x0][0x3b0] ;  /* 0x0000ec00ff027b82 */ /* 0x020eb00000000a00 */
[----:B------:R-:W-:Y:S01]  /*5500*/  BAR.SYNC.DEFER_BLOCKING 0x0 ;  /* 0x0000000000007b1d */ /* 0x000fe20000010000 */
[----:B-1----:R-:W-:Y:S01]  /*5510*/  ISETP.NE.AND P0, PT, R15, RZ, PT ;  /* 0x000000ff0f00720c */ /* 0x002fe20003f05270 */
[----:B---3--:R-:W-:-:S06]  /*5520*/  ULEA UR5, UR5, UR4, 0x18 ;  /* 0x0000000405057291 */ /* 0x008fcc000f8ec0ff */
        /* <DEDUP_REMOVED lines=19> */
.L_x_4676:
[----:B------:R1:W-:Y:S02]  /*5660*/  STS.128 [R0], RZ ;  /* 0x000000ff00007388 */ /* 0x0003e40000000c00 */
.L_x_4675:
[----:B------:R-:W-:Y:S05]  /*5670*/  BSYNC.RECONVERGENT B0 ;  /* 0x0000000000007941 */ /* 0x000fea0003800200 */
.L_x_4674:
        /* <DEDUP_REMOVED lines=14> */
.L_x_4673:
[----:B------:R-:W1:Y:S01]  /*5760*/  LDC.64 R2, c[0x0][0x470] ;  /* 0x00011c00ff027b82 */ /* 0x000e620000000a00 */
[----:B------:R-:W2:Y:S01]  /*5770*/  LDCU.64 UR8, c[0x0][0x380] ;  /* 0x00007000ff0877ac */ /* 0x000ea20008000a00 */
[----:B-1----:R-:W-:-:S04]  /*5780*/  ISETP.NE.U32.AND P0, PT, R2, RZ, PT ;  /* 0x000000ff0200720c */ /* 0x002fc80003f05070 */
[----:B------:R-:W-:-:S13]  /*5790*/  ISETP.NE.AND.EX P0, PT, R3, RZ, PT, P0 ;  /* 0x000000ff0300720c */ /* 0x000fda0003f05300 */
[----:B------:R-:W-:Y:S01]  /*57a0*/  @P0 LEA R8, P1, R95, R2, 0x2 ;  /* 0x000000025f080211 */ /* 0x000fe200078210ff */
[----:B------:R-:W-:-:S03]  /*57b0*/  IMAD.MOV.U32 R2, RZ, RZ, RZ ;  /* 0x000000ffff027224 */ /* 0x000fc600078e00ff */
[----:B------:R-:W-:-:S05]  /*57c0*/  @P0 LEA.HI.X R9, R95, R3, RZ, 0x2, P1 ;  /* 0x000000035f090211 */ /* 0x000fca00008f14ff */
[----:B------:R-:W3:Y:S01]  /*57d0*/  @P0 LDG.E R2, desc[UR6][R8.64] ;  /* 0x0000000608020981 */ /* 0x000ee2000c1e1900 */
[----:B------:R-:W1:Y:S01]  /*57e0*/  LDCU.U8 UR4, c[0x0][0x533] ;  /* 0x0000a660ff0477ac */ /* 0x000e620008000000 */
[----:B------:R-:W-:Y:S01]  /*57f0*/  IMAD.SHL.U32 R5, R72, 0x4, RZ ;  /* 0x0000000448057824 */ /* 0x000fe200078e00ff */
[----:B--2---:R-:W-:Y:S01]  /*5800*/  LEA R30, P0, R102, UR8, 0x1 ;  /* 0x00000008661e7c11 */ /* 0x004fe2000f8008ff */
[----:B------:R-:W-:-:S03]  /*5810*/  IMAD.SHL.U32 R24, R11, 0x20, RZ ;  /* 0x000000200b187824 */ /* 0x000fc600078e00ff */
[----:B------:R-:W-:Y:S02]  /*5820*/  LOP3.LUT R5, R5, 0xc, RZ, 0xc0, !PT ;  /* 0x0000000c05057812 */ /* 0x000fe400078ec0ff */
[----:B------:R-:W-:-:S03]  /*5830*/  LEA.HI.X R31, R102, UR9, R74, 0x1, P0 ;  /* 0x00000009661f7c11 */ /* 0x000fc600080f0c4a */
[----:B------:R-:W-:Y:S01]  /*5840*/  IMAD R6, R100, R11, R5 ;  /* 0x0000000b64067224 */ /* 0x000fe200078e0205 */
[----:B-1----:R-:W-:Y:S01]  /*5850*/  UISETP.NE.AND UP0, UPT, UR4, URZ, UPT ;  /* 0x000000ff0400728c */ /* 0x002fe2000bf05270 */
[----:B---3--:R-:W-:-:S05]  /*5860*/  IADD3 R2, PT, PT, R2, R75, R77 ;  /* 0x0000004b02027210 */ /* 0x008fca0007ffe04d */
[----:B------:R-:W-:Y:S02]  /*5870*/  IMAD R3, R11, R2, RZ ;  /* 0x000000020b037224 */ /* 0x000fe400078e02ff */
[----:B------:R-:W-:-:S03]  /*5880*/  IMAD.IADD R2, R5, 0x1, R6 ;  /* 0x0000000105027824 */ /* 0x000fc600078e0206 */
[----:B------:R-:W-:Y:S02]  /*5890*/  SHF.R.S32.HI R5, RZ, 0x1f, R3 ;  /* 0x0000001fff057819 */ /* 0x000fe40000011403 */
[-C--:B------:R-:W-:Y:S02]  /*58a0*/  IADD3 R7, P2, PT, R6, R3.reuse, RZ ;  /* 0x0000000306077210 */ /* 0x080fe40007f5e0ff */
[----:B------:R-:W-:Y:S02]  /*58b0*/  IADD3 R3, P1, PT, R2, R3, RZ ;  /* 0x0000000302037210 */ /* 0x000fe40007f3e0ff */
[-C--:B------:R-:W-:Y:S02]  /*58c0*/  LEA.HI.X.SX32 R6, R6, R5.reuse, 0x1, P2 ;  /* 0x0000000506067211 */ /* 0x080fe400010f0eff */
        /* <DEDUP_REMOVED lines=23> */
[--C-:B-----5:R-:W-:Y:S02]  /*5a40*/  HADD2.F32 R20, -RZ, R9.reuse.H0_H0 ;  /* 0x20000009ff147230 */ /* 0x120fe40000004100 */
[----:B------:R-:W-:Y:S02]  /*5a50*/  HADD2.F32 R21, -RZ, R9.H1_H1 ;  /* 0x30000009ff157230 */ /* 0x000fe40000004100 */
[--C-:B----4-:R-:W-:Y:S01]  /*5a60*/  HADD2.F32 R18, -RZ, R11.reuse.H1_H1 ;  /* 0x3000000bff127230 */ /* 0x110fe20000004100 */
[----:B------:R-:W-:Y:S01]  /*5a70*/  MOV R19, R10 ;  /* 0x0000000a00137202 */ /* 0x000fe20000000f00 */
[----:B---3--:R-:W-:-:S02]  /*5a80*/  HADD2.F32 R22, -RZ, R11.H0_H0 ;  /* 0x2000000bff167230 */ /* 0x008fc40000004100 */
[----:B--2---:R-:W-:Y:S02]  /*5a90*/  HADD2.F32 R16, -RZ, R5.H1_H1 ;  /* 0x30000005ff107230 */ /* 0x004fe40000004100 */
[----:B------:R-:W-:Y:S02]  /*5aa0*/  HADD2.F32 R9, -RZ, R3.H1_H1 ;  /* 0x30000003ff097230 */ /* 0x000fe40000004100 */
        /* <DEDUP_REMOVED lines=32> */
.L_x_4683:
[----:B------:R-:W-:Y:S05]  /*5cb0*/  BSYNC.RECONVERGENT B0 ;  /* 0x0000000000007941 */ /* 0x000fea0003800200 */
.L_x_4682:
[----:B-----5:R2:W-:Y:S01]  /*5cc0*/  STS.128 [R0], R8 ;  /* 0x0000000800007388 */ /* 0x0205e20000000c00 */
[----:B------:R-:W-:Y:S05]  /*5cd0*/  BRA `(.L_x_4680) ;  /* 0x0000000000047947 */ /* 0x000fea0003800000 */
.L_x_4681:
[----:B------:R3:W-:Y:S02]  /*5ce0*/  STS.128 [R0], RZ ;  /* 0x000000ff00007388 */ /* 0x0007e40000000c00 */
.L_x_4680:
[----:B------:R-:W-:Y:S05]  /*5cf0*/  BSYNC.RECONVERGENT B1 ;  /* 0x0000000000017941 */ /* 0x000fea0003800200 */
.L_x_4679:
        /* <DEDUP_REMOVED lines=16> */
[----:B------:R-:W-:Y:S02]  /*5e00*/  SHF.L.U32 R2, R7, 0x1, RZ ;  /* 0x0000000107027819 */ /* 0x000fe400000006ff */
[----:B------:R-:W-:-:S04]  /*5e10*/  LEA.HI.X.SX32 R6, R24, R6, 0x1, P0 ;  /* 0x0000000618067211 */ /* 0x000fc800000f0eff */
[----:B------:R-:W-:Y:S02]  /*5e20*/  SHF.L.U64.HI R6, R7, 0x1, R6 ;  /* 0x0000000107067819 */ /* 0x000fe40000010206 */
[C---:B--2---:R-:W-:Y:S02]  /*5e30*/  IADD3 R4, P1, PT, R2.reuse, UR10, RZ ;  /* 0x0000000a02047c10 */ /* 0x044fe4000ff3e0ff */
[----:B-1----:R-:W-:Y:S02]  /*5e40*/  IADD3 R2, P0, PT, R2, UR8, RZ ;  /* 0x0000000802027c10 */ /* 0x002fe4000ff1e0ff */
[C---:B------:R-:W-:Y:S02]  /*5e50*/  IADD3.X R5, PT, PT, R6.reuse, UR11, RZ, P1, !PT ;  /* 0x0000000b06057c10 */ /* 0x040fe40008ffe4ff */
[----:B------:R-:W-:-:S04]  /*5e60*/  IADD3.X R3, PT, PT, R6, UR9, RZ, P0, !PT ;  /* 0x0000000906037c10 */ /* 0x000fc800087fe4ff */
[----:B------:R-:W2:Y:S04]  /*5e70*/  LDG.E.64 R4, desc[UR6][R4.64] ;  /* 0x0000000604047981 */ /* 0x000ea8000c1e1b00 */
[----:B------:R-:W3:Y:S01]  /*5e80*/  LDG.E.64 R2, desc[UR6][R2.64] ;  /* 0x0000000602027981 */ /* 0x000ee2000c1e1b00 */
[----:B-----5:R-:W-:Y:S01]  /*5e90*/  MOV R15, R10 ;  /* 0x0000000a000f7202 */ /* 0x020fe20000000f00 */
[--C-:B------:R-:W-:Y:S02]  /*5ea0*/  HADD2.F32 R20, -RZ, R9.reuse.H1_H1 ;  /* 0x30000009ff147230 */ /* 0x100fe40000004100 */
[----:B----4-:R-:W-:Y:S02]  /*5eb0*/  HADD2.F32 R16, -RZ, R9.H0_H0 ;  /* 0x20000009ff107230 */ /* 0x010fe40000004100 */
        /* <DEDUP_REMOVED lines=34> */
.L_x_4685:
[----:B------:R-:W-:Y:S05]  /*60e0*/  BSYNC.RECONVERGENT B0 ;  /* 0x0000000000007941 */ /* 0x000fea0003800200 */
.L_x_4684:
[----:B-----5:R2:W-:Y:S01]  /*60f0*/  STS.128 [R0+0x800], R8 ;  /* 0x0008000800007388 */ /* 0x0205e20000000c00 */
[----:B------:R-:W-:Y:S05]  /*6100*/  BRA `(.L_x_4677) ;  /* 0x0000000c00087947 */ /* 0x000fea0003800000 */
.L_x_4678:
        /* <DEDUP_REMOVED lines=48> */
[----:B------:R-:W-:Y:S02]  /*6410*/  HADD2.F32 R36, -RZ, R5.H1_H1 ;  /* 0x30000005ff247230 */ /* 0x000fe40000004100 */
        /* <DEDUP_REMOVED lines=16> */
[--C-:B------:R-:W-:Y:S02]  /*6520*/  HADD2.F32 R5, -RZ, R20.reuse.H0_H0 ;  /* 0x20000014ff057230 */ /* 0x100fe40000004100 */
        /* <DEDUP_REMOVED lines=31> */
.L_x_4690:
[----:B------:R-:W-:Y:S05]  /*6720*/  BSYNC.RECONVERGENT B0 ;  /* 0x0000000000007941 */ /* 0x000fea0003800200 */
.L_x_4689:
[----:B-----5:R2:W-:Y:S01]  /*6730*/  STS.128 [R0], R20 ;  /* 0x0000001400007388 */ /* 0x0205e20000000c00 */
[----:B------:R-:W-:Y:S05]  /*6740*/  BRA `(.L_x_4687) ;  /* 0x0000000000047947 */ /* 0x000fea0003800000 */
.L_x_4688:
[----:B------:R3:W-:Y:S02]  /*6750*/  STS.128 [R0], RZ ;  /* 0x000000ff00007388 */ /* 0x0007e40000000c00 */
.L_x_4687:
[----:B------:R-:W-:Y:S05]  /*6760*/  BSYNC.RECONVERGENT B1 ;  /* 0x0000000000017941 */ /* 0x000fea0003800200 */
.L_x_4686:
        /* <DEDUP_REMOVED lines=19> */
[----:B------:R-:W4:Y:S03]  /*68a0*/  LDG.E.128 R16, desc[UR6][R16.64] ;  /* 0x0000000610107981 */ /* 0x000f26000c1e1d00 */
[----:B------:R-:W-:-:S02]  /*68b0*/  IADD3.X R24, PT, PT, R5, R2, R24, P2, P0 ;  /* 0x0000000205187210 */ /* 0x000fc400017e0418 */
[C---:B------:R-:W-:Y:S02]  /*68c0*/  SHF.L.U32 R2, R3.reuse, 0x1, RZ ;  /* 0x0000000103027819 */ /* 0x040fe400000006ff */
        /* <DEDUP_REMOVED lines=10> */
[----:B------:R-:W-:Y:S02]  /*6970*/  HADD2.F32 R2, -RZ, R16.H0_H0 ;  /* 0x20000010ff027230 */ /* 0x000fe40000004100 */
[----:B------:R-:W-:Y:S02]  /*6980*/  HADD2.F32 R3, -RZ, R17.H0_H0 ;  /* 0x20000011ff037230 */ /* 0x000fe40000004100 */
[----:B------:R-:W-:Y:S02]  /*6990*/  HADD2.F32 R14, -RZ, R18.H0_H0 ;  /* 0x20000012ff0e7230 */ /* 0x000fe40000004100 */
        /* <DEDUP_REMOVED lines=18> */
[----:B---3--:R-:W-:-:S02]  /*6ac0*/  HADD2.F32 R4, -RZ, R8.H0_H0 ;  /* 0x20000008ff047230 */ /* 0x008fc40000004100 */
        /* <DEDUP_REMOVED lines=36> */
.L_x_4692:
[----:B------:R-:W-:Y:S05]  /*6d10*/  BSYNC.RECONVERGENT B0 ;  /* 0x0000000000007941 */ /* 0x000fea0003800200 */
.L_x_4691:
[----:B-----5:R1:W-:Y:S02]  /*6d20*/  STS.128 [R0+0x800], R20 ;  /* 0x0008001400007388 */ /* 0x0203e40000000c00 */
.L_x_4677:
[----:B------:R-:W-:Y:S05]  /*6d30*/  BSYNC.RECONVERGENT B2 ;  /* 0x0000000000027941 */ /* 0x000fea0003800200 */
.L_x_4672:
        /* <DEDUP_REMOVED lines=13> */
.L_x_4695:
[----:B------:R2:W-:Y:S02]  /*6e10*/  STS.128 [R0+0x1000], RZ ;  /* 0x001000ff00007388 */ /* 0x0005e40000000c00 */
.L_x_4694:
[----:B------:R-:W-:Y:S05]  /*6e20*/  BSYNC.RECONVERGENT B0 ;  /* 0x0000000000007941 */ /* 0x000fea0003800200 */
.L_x_4693:
        /* <DEDUP_REMOVED lines=15> */
.L_x_4698:
[----:B------:R1:W-:Y:S02]  /*6f20*/  STS.128 [R0+0x1800], RZ ;  /* 0x001800ff00007388 */ /* 0x0003e40000000c00 */
.L_x_4697:
[----:B------:R-:W-:Y:S05]  /*6f30*/  BSYNC.RECONVERGENT B0 ;  /* 0x0000000000007941 */ /* 0x000fea0003800200 */
.L_x_4696:
        /* <DEDUP_REMOVED lines=14> */
.L_x_4701:
[----:B------:R1:W-:Y:S02]  /*7020*/  STS.128 [R0+0x2000], RZ ;  /* 0x002000ff00007388 */ /* 0x0003e40000000c00 */
.L_x_4700:
[----:B------:R-:W-:Y:S05]  /*7030*/  BSYNC.RECONVERGENT B0 ;  /* 0x0000000000007941 */ /* 0x000fea0003800200 */
.L_x_4699:
        /* <DEDUP_REMOVED lines=14> */
.L_x_4704:
[----:B------:R1:W-:Y:S02]  /*7120*/  STS.128 [R0+0x2800], RZ ;  /* 0x002800ff00007388 */ /* 0x0003e40000000c00 */
.L_x_4703:
[----:B------:R-:W-:Y:S05]  /*7130*/  BSYNC.RECONVERGENT B0 ;  /* 0x0000000000007941 */ /* 0x000fea0003800200 */
.L_x_4702:
[----:B-1----:R-:W1:Y:S01]  /*7140*/  LDC.64 R4, c[0x0][0x538] ;  /* 0x00014e00ff047b82 */ /* 0x002e620000000a00 */
[----:B------:R-:W5:Y:S01]  /*7150*/  LDCU.64 UR8, c[0x0][0x540] ;  /* 0x0000a800ff0877ac */ /* 0x000f620008000a00 */
[----:B------:R-:W-:Y:S01]  /*7160*/  SHF.R.S32.HI R105, RZ, 0x1f, R104 ;  /* 0x0000001fff697819 */ /* 0x000fe20000011468 */
[----:B------:R-:W0:Y:S01]  /*7170*/  LDGDEPBAR ;  /* 0x00000000000079af */ /* 0x000e220000000000 */
[----:B------:R-:W-:Y:S01]  /*7180*/  SHF.R.U32.HI R72, RZ, 0x1, R72 ;  /* 0x00000001ff487819 */ /* 0x000fe20000011648 */
[----:B------:R-:W2:Y:S01]  /*7190*/  LDCU UR4, c[0x0][0x508] ;  /* 0x0000a100ff0477ac */ /* 0x000ea20008000800 */
[C---:B-----5:R-:W-:Y:S01]  /*71a0*/  IMAD.WIDE.U32 R104, R95.reuse, UR8, R104 ;  /* 0x000000085f687c25 */ /* 0x060fe2000f8e0068 */
[----:B------:R-:W5:Y:S03]  /*71b0*/  LDCU UR8, c[0x0][0x458] ;  /* 0x00008b00ff0877ac */ /* 0x000f660008000800 */
[----:B------:R-:W-:Y:S01]  /*71c0*/  IMAD R8, R95, UR9, R105 ;  /* 0x000000095f087c24 */ /* 0x000fe2000f8e0269 */
[----:B-1----:R-:W-:-:S02]  /*71d0*/  LEA R10, P0, R104, R4, 0x2 ;  /* 0x00000004680a7211 */ /* 0x002fc400078010ff */
[----:B------:R-:W-:Y:S01]  /*71e0*/  LOP3.LUT R100, R100, 0x7, RZ, 0xc0, !PT ;  /* 0x0000000764647812 */ /* 0x000fe200078ec0ff */
[----:B------:R-:W-:-:S04]  /*71f0*/  DEPBAR.LE SB0, 0x0 ;  /* 0x000080000000791a */ /* 0x000fc80000000000 */
[----:B------:R-:W-:-:S05]  /*7200*/  LEA.HI.X R11, R104, R5, R8, 0x2, P0 ;  /* 0x00000005680b7211 */ /* 0x000fca00000f1408 */
[----:B------:R-:W3:Y:S01]  /*7210*/  LDG.E R3, desc[UR6][R10.64] ;  /* 0x000000060a037981 */ /* 0x000ee2000c1e1900 */
[----:B------:R-:W-:Y:S01]  /*7220*/  LOP3.LUT R4, R72, 0x1f0, RZ, 0xc0, !PT ;  /* 0x000001f048047812 */ /* 0x000fe200078ec0ff */
[----:B-----5:R-:W3:Y:S01]  /*7230*/  MUFU.RCP R88, UR8 ;  /* 0x0000000800587d08 */ /* 0x020ee20008001000 */
[----:B------:R-:W-:Y:S03]  /*7240*/  BSSY.RECONVERGENT B0, `(.L_x_4705) ;  /* 0x0000013000007945 */ /* 0x000fe60003800200 */
[----:B------:R-:W-:-:S05]  /*7250*/  IMAD R69, R69, 0x40, R4 ;  /* 0x0000004045457824 */ /* 0x000fca00078e0204 */
[----:B------:R-:W-:-:S04]  /*7260*/  IADD3 R100, PT, PT, -R94, R100, R69 ;  /* 0x000000645e647210 */ /* 0x000fc80007ffe145 */
[----:B--2---:R-:W-:-:S05]  /*7270*/  IADD3 R124, PT, PT, R100, UR4, R67 ;  /* 0x00000004647c7c10 */ /* 0x004fca000fffe043 */
[----:B------:R-:W-:Y:S01]  /*7280*/  VIADD R92, R124, 0x1 ;  /* 0x000000017c5c7836 */ /* 0x000fe20000000000 */
        /* <DEDUP_REMOVED lines=11> */
.L_x_4707:
[----:B------:R2:W-:Y:S01]  /*7340*/  STS.128 [R0+0x3000], RZ ;  /* 0x003000ff00007388 */ /* 0x0005e20000000c00 */
[----:B------:R-:W-:Y:S05]  /*7350*/  BRA `(.L_x_4708) ;  /* 0x0000000000047947 */ /* 0x000fea0003800000 */
.L_x_4706:
[----:B------:R3:W-:Y:S02]  /*7360*/  STS.128 [R0+0x3000], RZ ;  /* 0x003000ff00007388 */ /* 0x0007e40000000c00 */
.L_x_4708:
[----:B------:R-:W-:Y:S05]  /*7370*/  BSYNC.RECONVERGENT B0 ;  /* 0x0000000000007941 */ /* 0x000fea0003800200 */
.L_x_4705:
        /* <DEDUP_REMOVED lines=16> */
.L_x_4711:
[----:B------:R1:W-:Y:S02]  /*7480*/  STS.128 [R0+0x3800], RZ ;  /* 0x003800ff00007388 */ /* 0x0003e40000000c00 */
.L_x_4710:
[----:B------:R-:W-:Y:S05]  /*7490*/  BSYNC.RECONVERGENT B0 ;  /* 0x0000000000007941 */ /* 0x000fea0003800200 */
.L_x_4709:
        /* <DEDUP_REMOVED lines=14> */
.L_x_4714:
[----:B------:R1:W-:Y:S02]  /*7580*/  STS.128 [R0+0x4000], RZ ;  /* 0x004000ff00007388 */ /* 0x0003e40000000c00 */
.L_x_4713:
[----:B------:R-:W-:Y:S05]  /*7590*/  BSYNC.RECONVERGENT B0 ;  /* 0x0000000000007941 */ /* 0x000fea0003800200 */
.L_x_4712:
        /* <DEDUP_REMOVED lines=14> */
.L_x_4717:
[----:B------:R1:W-:Y:S02]  /*7680*/  STS.128 [R0+0x4800], RZ ;  /* 0x004800ff00007388 */ /* 0x0003e40000000c00 */
.L_x_4716:
[----:B------:R-:W-:Y:S05]  /*7690*/  BSYNC.RECONVERGENT B0 ;  /* 0x0000000000007941 */ /* 0x000fea0003800200 */
.L_x_4715:
[----:B------:R-:W5:Y:S01]  /*76a0*/  S2R R84, SR_TID.X ;  /* 0x0000000000547919 */ /* 0x000f620000002100 */
[----:B------:R-:W-:Y:S01]  /*76b0*/  IMAD.MOV.U32 R64, RZ, RZ, 0x20 ;  /* 0x00000020ff407424 */ /* 0x000fe200078e00ff */
[----:B------:R-:W-:Y:S01]  /*76c0*/  VIMNMX R92, PT, PT, R92, R67, PT ;  /* 0x000000435c5c7248 */ /* 0x000fe20003fe0100 */
[----:B------:R-:W-:Y:S01]  /*76d0*/  VIADD R70, R68, 0xffffffff ;  /* 0xffffffff44467836 */ /* 0x000fe20000000000 */
[----:B------:R-:W-:Y:S01]  /*76e0*/  VIADDMNMX R124, R124, 0x9, R67, PT ;  /* 0x000000097c7c7846 */ /* 0x000fe20003800143 */
[----:B------:R-:W0:Y:S01]  /*76f0*/  LDGDEPBAR ;  /* 0x00000000000079af */ /* 0x000e220000000000 */
[C---:B-----5:R-:W-:Y:S01]  /*7700*/  IMAD.SHL.U32 R91, R84.reuse, 0x20, RZ ;  /* 0x00000020545b7824 */ /* 0x060fe200078e00ff */
[C---:B------:R-:W-:Y:S01]  /*7710*/  LOP3.LUT R8, R84.reuse, 0x8, RZ, 0xc0, !PT ;  /* 0x0000000854087812 */ /* 0x040fe200078ec0ff */
[C---:B------:R-:W-:Y:S01]  /*7720*/  IMAD.SHL.U32 R86, R84.reuse, 0x10, RZ ;  /* 0x0000001054567824 */ /* 0x040fe200078e00ff */
[C---:B------:R-:W-:Y:S01]  /*7730*/  LOP3.LUT P0, RZ, R84.reuse, 0x4, RZ, 0xc0, !PT ;  /* 0x0000000454ff7812 */ /* 0x040fe2000780c0ff */
[C---:B------:R-:W-:Y:S01]  /*7740*/  IMAD.SHL.U32 R3, R84.reuse, 0x4, RZ ;  /* 0x0000000454037824 */ /* 0x040fe200078e00ff */
[----:B-1----:R-:W-:Y:S01]  /*7750*/  LOP3.LUT R5, R91, 0xc0, RZ, 0xc0, !PT ;  /* 0x000000c05b057812 */ /* 0x002fe200078ec0ff */
[----:B------:R-:W-:Y:S01]  /*7760*/  IMAD.SHL.U32 R129, R84, 0x2, RZ ;  /* 0x0000000254817824 */ /* 0x000fe200078e00ff */
[----:B------:R-:W-:-:S02]  /*7770*/  LOP3.LUT R4, R86, 0x100, RZ, 0xc0, !PT ;  /* 0x0000010056047812 */ /* 0x000fc400078ec0ff */
[----:B------:R-:W-:Y:S02]  /*7780*/  LOP3.LUT R90, R5, 0x8, R72, 0xf8, !PT ;  /* 0x00000008055a7812 */ /* 0x000fe400078ef848 */
        /* <DEDUP_REMOVED lines=10> */
[----:B------:R-:W-:Y:S01]  /*7830*/  SEL R64, R64, 0xffffffe0, !P0 ;  /* 0xffffffe040407807 */ /* 0x000fe20004000000 */
[----:B------:R-:W-:Y:S01]  /*7840*/  LDSM.16.M88.4 R8, [R5+0x1800] ;  /* 0x001800000508783b */ /* 0x000fe20000000200 */
[----:B------:R-:W-:-:S02]  /*7850*/  P2R R4, PR, RZ, 0x1 ;  /* 0x00000001ff047803 */ /* 0x000fc40000000000 */
[----:B------:R-:W-:Y:S01]  /*7860*/  LOP3.LUT R129, R129, 0x6, RZ, 0xc0, !PT ;  /* 0x0000000681817812 */ /* 0x000fe200078ec0ff */
[----:B------:R-:W1:Y:S01]  /*7870*/  LDSM.16.M88.4 R32, [R85] ;  /* 0x000000005520783b */ /* 0x000e620000000200 */
[----:B------:R-:W-:Y:S02]  /*7880*/  IMAD.IADD R108, R85, 0x1, R64 ;  /* 0x00000001556c7824 */ /* 0x000fe400078e0240 */
[----:B------:R-:W-:Y:S01]  /*7890*/  IMAD.IADD R69, R64, 0x1, R5 ;  /* 0x0000000140457824 */ /* 0x000fe200078e0205 */
[----:B------:R-:W5:Y:S04]  /*78a0*/  LDSM.16.M88.4 R24, [R5+0x1000] ;  /* 0x001000000518783b */ /* 0x000f680000000200 */
[----:B----4-:R-:W4:Y:S04]  /*78b0*/  LDSM.16.M88.4 R16, [R5+0x1400] ;  /* 0x001400000510783b */ /* 0x010f280000000200 */
[----:B------:R-:W-:Y:S04]  /*78c0*/  LDSM.16.M88.4 R108, [R108] ;  /* 0x000000006c6c783b */ /* 0x000fe80000000200 */
[----:B------:R-:W2:Y:S04]  /*78d0*/  LDSM.16.M88.4 R80, [R69+0x1800] ;  /* 0x001800004550783b */ /* 0x000ea80000000200 */
[----:B------:R-:W3:Y:S04]  /*78e0*/  LDSM.16.M88.4 R100, [R69+0x1000] ;  /* 0x001000004564783b */ /* 0x000ee80000000200 */
[----:B------:R-:W3:Y:S04]  /*78f0*/  LDSM.16.M88.4 R96, [R69+0x1400] ;  /* 0x001400004560783b */ /* 0x000ee80000000200 */
[----:B------:R-:W3:Y:S04]  /*7900*/  LDSM.16.M88.4 R76, [R5+0x1c00] ;  /* 0x001c0000054c783b */ /* 0x000ee80000000200 */
[----:B------:R-:W3:Y:S04]  /*7910*/  LDSM.16.M88.4 R56, [R5+0x2000] ;  /* 0x002000000538783b */ /* 0x000ee80000000200 */
[----:B------:R-:W3:Y:S04]  /*7920*/  LDSM.16.M88.4 R48, [R5+0x2400] ;  /* 0x002400000530783b */ /* 0x000ee80000000200 */
[----:B------:R-:W3:Y:S01]  /*7930*/  LDSM.16.M88.4 R40, [R5+0x2800] ;  /* 0x002800000528783b */ /* 0x000ee20000000200 */
[C---:B-1----:R-:W-:Y:S03]  /*7940*/  HMMA.16816.F32 R12, R32.reuse, R8, RZ ;  /* 0x00000008200c723c */ /* 0x042fe600000018ff */
[----:B------:R1:W1:Y:S04]  /*7950*/  LDSM.16.M88.4 R104, [R5+0x2c00] ;  /* 0x002c00000568783b */ /* 0x0002680000000200 */
[----:B------:R-:W-:Y:S01]  /*7960*/  LDSM.16.M88.4 R120, [R69+0x1c00] ;  /* 0x001c00004578783b */ /* 0x000fe20000000200 */
[C---:B------:R-:W-:Y:S08]  /*7970*/  HMMA.16816.F32 R8, R32.reuse, R10, RZ ;  /* 0x0000000a2008723c */ /* 0x040ff000000018ff */
[C---:B-----5:R-:W-:Y:S08]  /*7980*/  HMMA.16816.F32 R28, R32.reuse, R24, RZ ;  /* 0x00000018201c723c */ /* 0x060ff000000018ff */
[C---:B------:R-:W-:Y:S08]  /*7990*/  HMMA.16816.F32 R24, R32.reuse, R26, RZ ;  /* 0x0000001a2018723c */ /* 0x040ff000000018ff */
[C---:B----4-:R-:W-:Y:S08]  /*79a0*/  HMMA.16816.F32 R20, R32.reuse, R16, RZ ;  /* 0x000000102014723c */ /* 0x050ff000000018ff */
[----:B------:R-:W-:Y:S08]  /*79b0*/  HMMA.16816.F32 R16, R32, R18, RZ ;  /* 0x000000122010723c */ /* 0x000ff000000018ff */
[C---:B--2---:R-:W-:Y:S08]  /*79c0*/  HMMA.16816.F32 R12, R108.reuse, R80, R12 ;  /* 0x000000506c0c723c */ /* 0x044ff0000000180c */
[C---:B------:R-:W-:Y:S01]  /*79d0*/  HMMA.16816.F32 R8, R108.reuse, R82, R8 ;  /* 0x000000526c08723c */ /* 0x040fe20000001808 */
[----:B------:R-:W-:Y:S07]  /*79e0*/  LDSM.16.M88.4 R80, [R69+0x2c00] ;  /* 0x002c00004550783b */ /* 0x000fee0000000200 */
[C---:B---3--:R-:W-:Y:S08]  /*79f0*/  HMMA.16816.F32 R28, R108.reuse, R100, R28 ;  /* 0x000000646c1c723c */ /* 0x048ff0000000181c */
[C---:B------:R-:W-:Y:S01]  /*7a00*/  HMMA.16816.F32 R24, R108.reuse, R102, R24 ;  /* 0x000000666c18723c */ /* 0x040fe20000001818 */
[----:B------:R-:W2:Y:S07]  /*7a10*/  LDSM.16.M88.4 R100, [R69+0x2400] ;  /* 0x002400004564783b */ /* 0x000eae0000000200 */
[C---:B------:R-:W-:Y:S08]  /*7a20*/  HMMA.16816.F32 R20, R108.reuse, R96, R20 ;  /* 0x000000606c14723c */ /* 0x040ff00000001814 */
[----:B------:R-:W-:Y:S01]  /*7a30*/  HMMA.16816.F32 R16, R108, R98, R16 ;  /* 0x000000626c10723c */ /* 0x000fe20000001810 */
[----:B------:R-:W3:Y:S07]  /*7a40*/  LDSM.16.M88.4 R96, [R69+0x2800] ;  /* 0x002800004560783b */ /* 0x000eee0000000200 */
        /* <DEDUP_REMOVED lines=12> */
[C---:B--2---:R-:W-:Y:S08]  /*7b10*/  HMMA.16816.F32 R52, R108.reuse, R100, R52 ;  /* 0x000000646c34723c */ /* 0x044ff00000001834 */
[C---:B------:R-:W-:Y:S08]  /*7b20*/  HMMA.16816.F32 R36, R108.reuse, R80, R36 ;  /* 0x000000506c24723c */ /* 0x040ff00000001824 */
[----:B------:R-:W-:Y:S01]  /*7b30*/  HMMA.16816.F32 R32, R108, R82, R32 ;  /* 0x000000526c20723c */ /* 0x000fe20000001820 */
[----:B-1----:R-:W-:-:S04]  /*7b40*/  IMAD R69, R70, 0x80, R129 ;  /* 0x0000008046457824 */ /* 0x002fc800078e0281 */
[C---:B------:R-:W-:Y:S02]  /*7b50*/  VIADD R67, R69.reuse, 0x78 ;  /* 0x0000007845437836 */ /* 0x040fe40000000000 */
[C---:B------:R-:W-:Y:S01]  /*7b60*/  VIADD R101, R69.reuse, 0x8 ;  /* 0x0000000845657836 */ /* 0x040fe20000000000 */
[C---:B---3--:R-:W-:Y:S01]  /*7b70*/  HMMA.16816.F32 R40, R108.reuse, R98, R40 ;  /* 0x000000626c28723c */ /* 0x048fe20000001828 */
[----:B------:R-:W-:Y:S01]  /*7b80*/  VIADD R81, R69, 0x1 ;  /* 0x0000000145517836 */ /* 0x000fe20000000000 */
[----:B------:R-:W-:Y:S01]  /*7b90*/  ISETP.GE.AND P1, PT, R67, R92, PT ;  /* 0x0000005c4300720c */ /* 0x000fe20003f26270 */
[----:B------:R-:W-:Y:S01]  /*7ba0*/  VIADD R89, R69, 0x20 ;  /* 0x0000002045597836 */ /* 0x000fe20000000000 */
[----:B------:R-:W-:Y:S02]  /*7bb0*/  ISETP.GE.AND P0, PT, R67, R124, PT ;  /* 0x0000007c4300720c */ /* 0x000fe40003f06270 */
[C---:B------:R-:W-:Y:S02]  /*7bc0*/  ISETP.GE.AND P4, PT, R101.reuse, R92, PT ;  /* 0x0000005c6500720c */ /* 0x040fe40003f86270 */
[----:B------:R-:W-:Y:S01]  /*7bd0*/  ISETP.GE.AND P5, PT, R101, R124, PT ;  /* 0x0000007c6500720c */ /* 0x000fe20003fa6270 */
[----:B------:R-:W-:Y:S01]  /*7be0*/  HMMA.16816.F32 R48, R108, R102, R48 ;  /* 0x000000666c30723c */ /* 0x000fe20000001830 */
[----:B------:R-:W-:-:S02]  /*7bf0*/  I2FP.F32.S32 R67, R67 ;  /* 0x0000004300437245 */ /* 0x000fc40000201400 */
[----:B------:R-:W-:Y:S02]  /*7c00*/  I2FP.F32.S32 R70, R81 ;  /* 0x0000005100467245 */ /* 0x000fe40000201400 */
[----:B------:R-:W-:Y:S01]  /*7c10*/  I2FP.F32.S32 R101, R101 ;  /* 0x0000006500657245 */ /* 0x000fe20000201400 */
[C---:B------:R-:W-:Y:S01]  /*7c20*/  FFMA.FTZ R32, R88.reuse, R67, R32 ;  /* 0x0000004358207223 */ /* 0x040fe20000010020 */
[----:B------:R-:W-:Y:S01]  /*7c30*/  ISETP.GE.AND P3, PT, R81, R124, PT ;  /* 0x0000007c5100720c */ /* 0x000fe20003f66270 */
[CC--:B------:R-:W-:Y:S01]  /*7c40*/  FFMA.FTZ R100, R88.reuse, R70.reuse, R29 ;  /* 0x0000004658647223 */ /* 0x0c0fe2000001001d */
[C---:B------:R-:W-:Y:S01]  /*7c50*/  FFMA.FTZ R31, R88.reuse, R70, R31 ;  /* 0x00000046581f7223 */ /* 0x040fe2000001001f */
[CC--:B------:R-:W-:Y:S01]  /*7c60*/  FFMA.FTZ R98, R88.reuse, R101.reuse, R24 ;  /* 0x0000006558627223 */ /* 0x0c0fe20000010018 */
[C---:B------:R-:W-:Y:S01]  /*7c70*/  FFMA.FTZ R101, R88.reuse, R101, R26 ;  /* 0x0000006558657223 */ /* 0x040fe2000001001a */
[C---:B------:R-:W-:Y:S02]  /*7c80*/  VIADD R29, R69.reuse, 0x18 ;  /* 0x00000018451d7836 */ /* 0x040fe40000000000 */
[----:B------:R-:W-:Y:S01]  /*7c90*/  FFMA.FTZ R34, R88, R67, R34 ;  /* 0x0000004358227223 */ /* 0x000fe20000010022 */
[----:B------:R-:W-:Y:S01]  /*7ca0*/  VIADD R67, R69, 0x19 ;  /* 0x0000001945437836 */ /* 0x000fe20000000000 */
[----:B------:R-:W-:Y:S01]  /*7cb0*/  FSEL R26, R32, -INF , !P1 ;  /* 0xff800000201a7808 */ /* 0x000fe20004800000 */
[----:B------:R-:W-:Y:S01]  /*7cc0*/  HMMA.16816.F32 R44, R108, R96, R44 ;  /* 0x000000606c2c723c */ /* 0x000fe2000000182c */
[----:B------:R-:W-:-:S02]  /*7cd0*/  ISETP.GE.AND P6, PT, R29, R92, PT ;  /* 0x0000005c1d00720c */ /* 0x000fc40003fc6270 */
[----:B------:R-:W-:Y:S02]  /*7ce0*/  ISETP.GE.AND P1, PT, R29, R124, PT ;  /* 0x0000007c1d00720c */ /* 0x000fe40003f26270 */
[----:B------:R-:W-:Y:S01]  /*7cf0*/  FSEL R103, R31, -INF , !P3 ;  /* 0xff8000001f677808 */ /* 0x000fe20005800000 */
[----:B------:R-:W-:Y:S01]  /*7d00*/  VIADD R31, R69, 0x21 ;  /* 0x00000021451f7836 */ /* 0x000fe20000000000 */
[----:B------:R-:W-:Y:S01]  /*7d10*/  FSEL R101, R101, -INF , !P5 ;  /* 0xff80000065657808 */ /* 0x000fe20006800000 */
[----:B------:R-:W-:Y:S01]  /*7d20*/  HMMA.16816.F32 R4, R108, R120, R4 ;  /* 0x000000786c04723c */ /* 0x000fe20000001804 */
[----:B------:R-:W-:Y:S02]  /*7d30*/  I2FP.F32.S32 R29, R29 ;  /* 0x0000001d001d7245 */ /* 0x000fe40000201400 */
[C---:B------:R-:W-:Y:S02]  /*7d40*/  ISETP.GE.AND P3, PT, R89.reuse, R92, PT ;  /* 0x0000005c5900720c */ /* 0x040fe40003f66270 */
[----:B------:R-:W-:Y:S01]  /*7d50*/  ISETP.GE.AND P5, PT, R89, R124, PT ;  /* 0x0000007c5900720c */ /* 0x000fe20003fa6270 */
[C---:B------:R-:W-:Y:S01]  /*7d60*/  FFMA.FTZ R16, R88.reuse, R29, R16 ;  /* 0x0000001d58107223 */ /* 0x040fe20000010010 */
[----:B------:R-:W-:Y:S01]  /*7d70*/  I2FP.F32.S32 R32, R67 ;  /* 0x0000004300207245 */ /* 0x000fe20000201400 */
[C---:B------:R-:W-:Y:S01]  /*7d80*/  FFMA.FTZ R18, R88.reuse, R29, R18 ;  /* 0x0000001d58127223 */ /* 0x040fe20000010012 */
[----:B------:R-:W-:Y:S01]  /*7d90*/  I2FP.F32.S32 R89, R89 ;  /* 0x0000005900597245 */ /* 0x000fe20000201400 */
[----:B------:R-:W-:Y:S01]  /*7da0*/  VIADD R29, R69, 0x28 ;  /* 0x00000028451d7836 */ /* 0x000fe20000000000 */
[----:B------:R-:W-:Y:S01]  /*7db0*/  ISETP.GE.AND P2, PT, R81, R92, PT ;  /* 0x0000005c5100720c */ /* 0x000fe20003f46270 */
[----:B------:R-:W-:Y:S01]  /*7dc0*/  FFMA.FTZ R97, R88, R32, R19 ;  /* 0x0000002058617223 */ /* 0x000fe20000010013 */
[----:B------:R-:W-:-:S02]  /*7dd0*/  VIADD R19, R69, 0x29 ;  /* 0x0000002945137836 */ /* 0x000fc40000000000 */
[-C--:B------:R-:W-:Y:S01]  /*7de0*/  FFMA.FTZ R12, R88, R89.reuse, R12 ;  /* 0x00000059580c7223 */ /* 0x080fe2000001000c */
[----:B------:R-:W-:Y:S01]  /*7df0*/  FSEL R100, R100, -INF , !P2 ;  /* 0xff80000064647808 */ /* 0x000fe20005000000 */
[C---:B------:R-:W-:Y:S01]  /*7e00*/  FFMA.FTZ R17, R88.reuse, R32, R17 ;  /* 0x0000002058117223 */ /* 0x040fe20000010011 */
[-C--:B------:R-:W-:Y:S01]  /*7e10*/  ISETP.GE.AND P2, PT, R67, R92.reuse, PT ;  /* 0x0000005c4300720c */ /* 0x080fe20003f46270 */
[----:B------:R-:W-:Y:S01]  /*7e20*/  FFMA.FTZ R89, R88, R89, R14 ;  /* 0x0000005958597223 */ /* 0x000fe2000001000e */
[----:B------:R-:W-:Y:S01]  /*7e30*/  FSEL R102, R16, -INF , !P6 ;  /* 0xff80000010667808 */ /* 0x000fe20007000000 */
[----:B------:R-:W-:Y:S01]  /*7e40*/  HMMA.16816.F32 R76, R108, R122, R76 ;  /* 0x0000007a6c4c723c */ /* 0x000fe2000000184c */
[----:B------:R-:W-:Y:S01]  /*7e50*/  ISETP.GE.AND P6, PT, R31, R92, PT ;  /* 0x0000005c1f00720c */ /* 0x000fe20003fc6270 */
[----:B------:R-:W-:Y:S01]  /*7e60*/  VIADD R81, R69, 0x38 ;  /* 0x0000003845517836 */ /* 0x000fe20000000000 */
[----:B------:R-:W-:Y:S02]  /*7e70*/  FSEL R128, R12, -INF , !P3 ;  /* 0xff8000000c807808 */ /* 0x000fe40005800000 */
[----:B------:R-:W-:-:S02]  /*7e80*/  I2FP.F32.S32 R12, R19 ;  /* 0x00000013000c7245 */ /* 0x000fc40000201400 */
[----:B------:R-:W-:Y:S01]  /*7e90*/  I2FP.F32.S32 R14, R31 ;  /* 0x0000001f000e7245 */ /* 0x000fe20000201400 */
[C---:B----4-:R-:W-:Y:S01]  /*7ea0*/  HMMA.16816.F32 R72, R108.reuse, R104, R72 ;  /* 0x000000686c48723c */ /* 0x050fe20000001848 */
[----:B------:R-:W-:Y:S01]  /*7eb0*/  FSEL R96, R17, -INF , !P2 ;  /* 0xff80000011607808 */ /* 0x000fe20005000000 */
[C---:B------:R-:W-:Y:S01]  /*7ec0*/  FFMA.FTZ R132, R88.reuse, R12, R9 ;  /* 0x0000000c58847223 */ /* 0x040fe20000010009 */
[----:B------:R-:W-:Y:S01]  /*7ed0*/  P2R R16, PR, RZ, 0x40 ;  /* 0x00000040ff107803 */ /* 0x000fe20000000000 */
[----:B------:R-:W-:Y:S01]  /*7ee0*/  FFMA.FTZ R136, R88, R14, R13 ;  /* 0x0000000e58887223 */ /* 0x000fe2000001000d */
[----:B------:R-:W-:Y:S01]  /*7ef0*/  I2FP.F32.S32 R17, R29 ;  /* 0x0000001d00117245 */ /* 0x000fe20000201400 */
[C---:B------:R-:W-:Y:S01]  /*7f00*/  VIADD R9, R69.reuse, 0x30 ;  /* 0x0000003045097836 */ /* 0x040fe20000000000 */
[----:B------:R-:W-:Y:S01]  /*7f10*/  FSEL R24, R34, -INF , !P0 ;  /* 0xff80000022187808 */ /* 0x000fe20004000000 */
[----:B------:R-:W-:Y:S01]  /*7f20*/  VIADD R13, R69, 0x31 ;  /* 0x00000031450d7836 */ /* 0x000fe20000000000 */
[----:B------:R-:W-:Y:S01]  /*7f30*/  ISETP.GE.AND P0, PT, R67, R124, PT ;  /* 0x0000007c4300720c */ /* 0x000fe20003f06270 */
[-C--:B------:R-:W-:Y:S01]  /*7f40*/  FFMA.FTZ R8, R88, R17.reuse, R8 ;  /* 0x0000001158087223 */ /* 0x080fe20000010008 */
[----:B------:R-:W-:Y:S01]  /*7f50*/  ISETP.NE.AND P3, PT, R16, RZ, PT ;  /* 0x000000ff1000720c */ /* 0x000fe20003f65270 */
[C---:B------:R-:W-:Y:S01]  /*7f60*/  FFMA.FTZ R15, R88.reuse, R14, R15 ;  /* 0x0000000e580f7223 */ /* 0x040fe2000001000f */
[----:B------:R-:W-:Y:S01]  /*7f70*/  ISETP.GE.AND P6, PT, R29, R92, PT ;  /* 0x0000005c1d00720c */ /* 0x000fe20003fc6270 */
[----:B------:R-:W-:Y:S01]  /*7f80*/  FFMA.FTZ R11, R88, R12, R11 ;  /* 0x0000000c580b7223 */ /* 0x000fe2000001000b */
[----:B------:R-:W-:Y:S01]  /*7f90*/  FSEL R98, R98, -INF , !P4 ;  /* 0xff80000062627808 */ /* 0x000fe20006000000 */
[----:B------:R-:W-:Y:S01]  /*7fa0*/  HMMA.16816.F32 R56, R108, R106, R56 ;  /* 0x0000006a6c38723c */ /* 0x000fe20000001838 */
[----:B------:R-:W-:Y:S01]  /*7fb0*/  FSEL R97, R97, -INF , !P0 ;  /* 0xff80000061617808 */ /* 0x000fe20004000000 */
[----:B------:R-:W-:Y:S01]  /*7fc0*/  FFMA.FTZ R10, R88, R17, R10 ;  /* 0x00000011580a7223 */ /* 0x000fe2000001000a */
[----:B------:R-:W-:Y:S01]  /*7fd0*/  FSEL R89, R89, -INF , !P5 ;  /* 0xff80000059597808 */ /* 0x000fe20006800000 */
[----:B------:R-:W-:Y:S01]  /*7fe0*/  VIADD R17, R69, 0x68 ;  /* 0x0000006845117836 */ /* 0x000fe20000000000 */
[----:B------:R-:W-:Y:S01]  /*7ff0*/  BAR.SYNC.DEFER_BLOCKING 0x0 ;  /* 0x0000000000007b1d */ /* 0x000fe20000010000 */
[-C--:B------:R-:W-:Y:S01]  /*8000*/  ISETP.GE.AND P4, PT, R31, R124.reuse, PT ;  /* 0x0000007c1f00720c */ /* 0x080fe20003f86270 */
[----:B------:R-:W-:Y:S01]  /*8010*/  VIADD R31, R69, 0x70 ;  /* 0x00000070451f7836 */ /* 0x000fe20000000000 */
[----:B------:R-:W-:-:S02]  /*8020*/  ISETP.GE.AND P0, PT, R19, R124, PT ;  /* 0x0000007c1300720c */ /* 0x000fc40003f06270 */
[----:B------:R-:W-:Y:S02]  /*8030*/  FSEL R136, R136, -INF , !P3 ;  /* 0xff80000088887808 */ /* 0x000fe40005800000 */
[C---:B------:R-:W-:Y:S02]  /*8040*/  ISETP.GE.AND P5, PT, R9.reuse, R92, PT ;  /* 0x0000005c0900720c */ /* 0x040fe40003fa6270 */
[----:B------:R-:W-:Y:S02]  /*8050*/  ISETP.GE.AND P3, PT, R9, R124, PT ;  /* 0x0000007c0900720c */ /* 0x000fe40003f66270 */
[----:B------:R-:W-:Y:S02]  /*8060*/  I2FP.F32.S32 R9, R9 ;  /* 0x0000000900097245 */ /* 0x000fe40000201400 */
[----:B------:R-:W-:Y:S02]  /*8070*/  FSEL R134, R8, -INF , !P6 ;  /* 0xff80000008867808 */ /* 0x000fe40007000000 */
[----:B------:R-:W-:Y:S01]  /*8080*/  I2FP.F32.S32 R8, R13 ;  /* 0x0000000d00087245 */ /* 0x000fe20000201400 */
[CC--:B------:R-:W-:Y:S01]  /*8090*/  FFMA.FTZ R4, R88.reuse, R9.reuse, R4 ;  /* 0x0000000958047223 */ /* 0x0c0fe20000010004 */
[----:B------:R-:W-:Y:S01]  /*80a0*/  FSEL R139, R15, -INF , !P4 ;  /* 0xff8000000f8b7808 */ /* 0x000fe20006000000 */
[C---:B------:R-:W-:Y:S01]  /*80b0*/  FFMA.FTZ R6, R88.reuse, R9, R6 ;  /* 0x0000000958067223 */ /* 0x040fe20000010006 */
[----:B------:R-:W-:Y:S01]  /*80c0*/  P2R R12, PR, RZ, 0x20 ;  /* 0x00000020ff0c7803 */ /* 0x000fe20000000000 */
[C---:B------:R-:W-:Y:S01]  /*80d0*/  FFMA.FTZ R5, R88.reuse, R8, R5 ;  /* 0x0000000858057223 */ /* 0x040fe20000010005 */
[----:B------:R-:W-:Y:S01]  /*80e0*/  FSEL R131, R11, -INF , !P0 ;  /* 0xff8000000b837808 */ /* 0x000fe20004000000 */
[----:B------:R-:W-:Y:S01]  /*80f0*/  VIADD R11, R69, 0x39 ;  /* 0x00000039450b7836 */ /* 0x000fe20000000000 */
[----:B------:R-:W-:Y:S01]  /*8100*/  ISETP.GE.AND P4, PT, R81, R92, PT ;  /* 0x0000005c5100720c */ /* 0x000fe20003f86270 */
[----:B------:R-:W-:Y:S01]  /*8110*/  VIADD R9, R69, 0x40 ;  /* 0x0000004045097836 */ /* 0x000fe20000000000 */
[----:B------:R-:W-:Y:S01]  /*8120*/  ISETP.GE.AND P0, PT, R81, R124, PT ;  /* 0x0000007c5100720c */ /* 0x000fe20003f06270 */
[----:B------:R-:W-:Y:S01]  /*8130*/  FFMA.FTZ R83, R88, R8, R7 ;  /* 0x0000000858537223 */ /* 0x000fe20000010007 */
[----:B------:R-:W-:Y:S01]  /*8140*/  I2FP.F32.S32 R81, R81 ;  /* 0x0000005100517245 */ /* 0x000fe20000201400 */
[----:B------:R-:W-:Y:S01]  /*8150*/  VIADD R7, R69, 0x41 ;  /* 0x0000004145077836 */ /* 0x000fe20000000000 */
[----:B------:R-:W-:-:S02]  /*8160*/  ISETP.NE.AND P6, PT, R12, RZ, PT ;  /* 0x000000ff0c00720c */ /* 0x000fc40003fc5270 */
[----:B------:R-:W-:Y:S01]  /*8170*/  ISETP.GE.AND P5, PT, R13, R92, PT ;  /* 0x0000005c0d00720c */ /* 0x000fe20003fa6270 */
[CC--:B------:R-:W-:Y:S01]  /*8180*/  FFMA.FTZ R76, R88.reuse, R81.reuse, R76 ;  /* 0x00000051584c7223 */ /* 0x0c0fe2000001004c */
[----:B------:R-:W-:Y:S01]  /*8190*/  FFMA.FTZ R81, R88, R81, R78 ;  /* 0x0000005158517223 */ /* 0x000fe2000001004e */
[----:B------:R-:W-:Y:S02]  /*81a0*/  FSEL R80, R4, -INF , !P6 ;  /* 0xff80000004507808 */ /* 0x000fe40007000000 */
[----:B------:R-:W-:Y:S02]  /*81b0*/  I2FP.F32.S32 R4, R11 ;  /* 0x0000000b00047245 */ /* 0x000fe40000201400 */
[----:B------:R-:W-:Y:S02]  /*81c0*/  FSEL R78, R5, -INF , !P5 ;  /* 0xff800000054e7808 */ /* 0x000fe40006800000 */
[----:B------:R-:W-:Y:S01]  /*81d0*/  I2FP.F32.S32 R5, R9 ;  /* 0x0000000900057245 */ /* 0x000fe20000201400 */
[-C--:B------:R-:W-:Y:S01]  /*81e0*/  FFMA.FTZ R77, R88, R4.reuse, R77 ;  /* 0x00000004584d7223 */ /* 0x080fe2000001004d */
[----:B------:R-:W-:Y:S01]  /*81f0*/  FSEL R99, R18, -INF , !P1 ;  /* 0xff80000012637808 */ /* 0x000fe20004800000 */
[C---:B------:R-:W-:Y:S01]  /*8200*/  FFMA.FTZ R79, R88.reuse, R4, R79 ;  /* 0x00000004584f7223 */ /* 0x040fe2000001004f */
[----:B------:R-:W-:Y:S01]  /*8210*/  ISETP.GE.AND P1, PT, R29, R124, PT ;  /* 0x0000007c1d00720c */ /* 0x000fe20003f26270 */
[----:B------:R-:W-:Y:S01]  /*8220*/  FFMA.FTZ R4, R88, R5, R74 ;  /* 0x0000000558047223 */ /* 0x000fe2000001004a */
[----:B------:R-:W-:-:S02]  /*8230*/  I2FP.F32.S32 R8, R7 ;  /* 0x0000000700087245 */ /* 0x000fc40000201400 */
[-C--:B------:R-:W-:Y:S01]  /*8240*/  ISETP.GE.AND P2, PT, R19, R92.reuse, PT ;  /* 0x0000005c1300720c */ /* 0x080fe20003f46270 */
[----:B------:R-:W-:Y:S01]  /*8250*/  VIADD R19, R69, 0x69 ;  /* 0x0000006945137836 */ /* 0x000fe20000000000 */
[----:B------:R-:W-:Y:S01]  /*8260*/  FSEL R87, R6, -INF , !P3 ;  /* 0xff80000006577808 */ /* 0x000fe20005800000 */
[----:B------:R-:W-:Y:S01]  /*8270*/  FFMA.FTZ R6, R88, R5, R72 ;  /* 0x0000000558067223 */ /* 0x000fe20000010048 */
[----:B------:R-:W-:Y:S01]  /*8280*/  ISETP.GE.AND P6, PT, R11, R92, PT ;  /* 0x0000005c0b00720c */ /* 0x000fe20003fc6270 */
[----:B------:R-:W-:Y:S01]  /*8290*/  VIADD R5, R69, 0x48 ;  /* 0x0000004845057836 */ /* 0x000fe20000000000 */
[----:B------:R-:W-:Y:S01]  /*82a0*/  FSEL R137, R10, -INF , !P1 ;  /* 0xff8000000a897808 */ /* 0x000fe20004800000 */
[----:B------:R-:W-:Y:S01]  /*82b0*/  FFMA.FTZ R72, R88, R8, R73 ;  /* 0x0000000858487223 */ /* 0x000fe20000010049 */
[----:B------:R-:W-:Y:S01]  /*82c0*/  ISETP.GE.AND P1, PT, R13, R124, PT ;  /* 0x0000007c0d00720c */ /* 0x000fe20003f26270 */
[----:B------:R-:W-:Y:S01]  /*82d0*/  VIADD R13, R69, 0x50 ;  /* 0x00000050450d7836 */ /* 0x000fe20000000000 */
[----:B------:R-:W-:Y:S01]  /*82e0*/  FSEL R132, R132, -INF , !P2 ;  /* 0xff80000084847808 */ /* 0x000fe20005000000 */
[----:B------:R-:W-:Y:S01]  /*82f0*/  FFMA.FTZ R67, R88, R8, R75 ;  /* 0x0000000858437223 */ /* 0x000fe2000001004b */
[----:B------:R-:W-:-:S02]  /*8300*/  FSEL R76, R76, -INF , !P4 ;  /* 0xff8000004c4c7808 */ /* 0x000fc40006000000 */
[----:B------:R-:W-:Y:S01]  /*8310*/  ISETP.GE.AND P2, PT, R11, R124, PT ;  /* 0x0000007c0b00720c */ /* 0x000fe20003f46270 */
[----:B------:R-:W-:Y:S01]  /*8320*/  VIADD R11, R69, 0x9 ;  /* 0x00000009450b7836 */ /* 0x000fe20000000000 */
[-C--:B------:R-:W-:Y:S02]  /*8330*/  ISETP.GE.AND P4, PT, R7, R92.reuse, PT ;  /* 0x0000005c0700720c */ /* 0x080fe40003f86270 */
[----:B------:R-:W-:Y:S02]  /*8340*/  FSEL R81, R81, -INF , !P0 ;  /* 0xff80000051517808 */ /* 0x000fe40004000000 */
[----:B------:R-:W-:Y:S02]  /*8350*/  FSEL R82, R77, -INF , !P6 ;  /* 0xff8000004d527808 */ /* 0x000fe40007000000 */
[C---:B------:R-:W-:Y:S02]  /*8360*/  ISETP.GE.AND P6, PT, R5.reuse, R92, PT ;  /* 0x0000005c0500720c */ /* 0x040fe40003fc6270 */
[----:B------:R-:W-:-:S02]  /*8370*/  ISETP.GE.AND P0, PT, R5, R124, PT ;  /* 0x0000007c0500720c */ /* 0x000fc40003f06270 */
[----:B------:R-:W-:Y:S02]  /*8380*/  I2FP.F32.S32 R5, R5 ;  /* 0x0000000500057245 */ /* 0x000fe40000201400 */
[----:B------:R-:W-:Y:S02]  /*8390*/  FSEL R83, R83, -INF , !P1 ;  /* 0xff80000053537808 */ /* 0x000fe40004800000 */
[----:B------:R-:W-:Y:S01]  /*83a0*/  FSEL R75, R79, -INF , !P2 ;  /* 0xff8000004f4b7808 */ /* 0x000fe20005000000 */
[-C--:B------:R-:W-:Y:S01]  /*83b0*/  FFMA.FTZ R56, R88, R5.reuse, R56 ;  /* 0x0000000558387223 */ /* 0x080fe20000010038 */
[----:B------:R-:W-:Y:S01]  /*83c0*/  FSEL R72, R72, -INF , !P4 ;  /* 0xff80000048487808 */ /* 0x000fe20006000000 */
[----:B------:R-:W-:Y:S01]  /*83d0*/  FFMA.FTZ R58, R88, R5, R58 ;  /* 0x00000005583a7223 */ /* 0x000fe2000001003a */
[----:B------:R-:W-:Y:S01]  /*83e0*/  ISETP.GE.AND P1, PT, R7, R124, PT ;  /* 0x0000007c0700720c */ /* 0x000fe20003f26270 */
[----:B------:R-:W-:Y:S01]  /*83f0*/  VIADD R7, R69, 0x49 ;  /* 0x0000004945077836 */ /* 0x000fe20000000000 */
[----:B------:R-:W-:Y:S01]  /*8400*/  ISETP.GE.AND P4, PT, R13, R92, PT ;  /* 0x0000005c0d00720c */ /* 0x000fe20003f86270 */
[----:B------:R-:W-:Y:S01]  /*8410*/  VIADD R5, R69, 0x59 ;  /* 0x0000005945057836 */ /* 0x000fe20000000000 */
[----:B------:R-:W-:-:S02]  /*8420*/  ISETP.GE.AND P2, PT, R13, R124, PT ;  /* 0x0000007c0d00720c */ /* 0x000fc40003f46270 */
[C---:B------:R-:W-:Y:S02]  /*8430*/  ISETP.GE.AND P3, PT, R9.reuse, R124, PT ;  /* 0x0000007c0900720c */ /* 0x040fe40003f66270 */
[----:B------:R-:W-:Y:S02]  /*8440*/  I2FP.F32.S32 R13, R13 ;  /* 0x0000000d000d7245 */ /* 0x000fe40000201400 */
[----:B------:R-:W-:Y:S01]  /*8450*/  ISETP.GE.AND P5, PT, R9, R92, PT ;  /* 0x0000005c0900720c */ /* 0x000fe20003fa6270 */
[----:B------:R-:W-:Y:S01]  /*8460*/  VIADD R9, R69, 0x51 ;  /* 0x0000005145097836 */ /* 0x000fe20000000000 */
[----:B------:R-:W-:Y:S01]  /*8470*/  FSEL R73, R4, -INF , !P3 ;  /* 0xff80000004497808 */ /* 0x000fe20005800000 */
[C---:B------:R-:W-:Y:S01]  /*8480*/  FFMA.FTZ R14, R88.reuse, R13, R52 ;  /* 0x0000000d580e7223 */ /* 0x040fe20000010034 */
[----:B------:R-:W-:Y:S01]  /*8490*/  I2FP.F32.S32 R4, R7 ;  /* 0x0000000700047245 */ /* 0x000fe20000201400 */
[----:B------:R-:W-:Y:S01]  /*84a0*/  FFMA.FTZ R13, R88, R13, R54 ;  /* 0x0000000d580d7223 */ /* 0x000fe20000010036 */
[----:B------:R-:W-:-:S02]  /*84b0*/  FSEL R74, R6, -INF , !P5 ;  /* 0xff800000064a7808 */ /* 0x000fc40006800000 */
[C---:B------:R-:W-:Y:S01]  /*84c0*/  ISETP.GE.AND P5, PT, R7.reuse, R92, PT ;  /* 0x0000005c0700720c */ /* 0x040fe20003fa6270 */
[----:B------:R-:W-:Y:S01]  /*84d0*/  FFMA.FTZ R6, R88, R4, R57 ;  /* 0x0000000458067223 */ /* 0x000fe20000010039 */
[----:B------:R-:W-:Y:S01]  /*84e0*/  ISETP.GE.AND P3, PT, R7, R124, PT ;  /* 0x0000007c0700720c */ /* 0x000fe20003f66270 */
[----:B------:R-:W-:Y:S01]  /*84f0*/  VIADD R7, R69, 0x58 ;  /* 0x0000005845077836 */ /* 0x000fe20000000000 */
[----:B------:R-:W-:Y:S01]  /*8500*/  FSEL R54, R56, -INF , !P6 ;  /* 0xff80000038367808 */ /* 0x000fe20007000000 */
[----:B------:R-:W-:Y:S01]  /*8510*/  FFMA.FTZ R57, R88, R4, R59 ;  /* 0x0000000458397223 */ /* 0x000fe2000001003b */
[----:B------:R-:W-:Y:S02]  /*8520*/  ISETP.GE.AND P6, PT, R9, R92, PT ;  /* 0x0000005c0900720c */ /* 0x000fe40003fc6270 */
[----:B------:R-:W-:Y:S02]  /*8530*/  FSEL R59, R58, -INF , !P0 ;  /* 0xff8000003a3b7808 */ /* 0x000fe40004000000 */
[----:B------:R-:W-:-:S02]  /*8540*/  P2R R8, PR, RZ, 0x40 ;  /* 0x00000040ff087803 */ /* 0x000fc40000000000 */
[----:B------:R-:W-:Y:S02]  /*8550*/  I2FP.F32.S32 R4, R9 ;  /* 0x0000000900047245 */ /* 0x000fe40000201400 */
[C---:B------:R-:W-:Y:S02]  /*8560*/  ISETP.GE.AND P6, PT, R7.reuse, R92, PT ;  /* 0x0000005c0700720c */ /* 0x040fe40003fc6270 */
[----:B------:R-:W-:Y:S02]  /*8570*/  ISETP.GE.AND P0, PT, R7, R124, PT ;  /* 0x0000007c0700720c */ /* 0x000fe40003f06270 */
[----:B------:R-:W-:Y:S02]  /*8580*/  I2FP.F32.S32 R7, R7 ;  /* 0x0000000700077245 */ /* 0x000fe40000201400 */
[----:B------:R-:W-:Y:S02]  /*8590*/  FSEL R52, R6, -INF , !P5 ;  /* 0xff80000006347808 */ /* 0x000fe40006800000 */
[----:B------:R-:W-:Y:S01]  /*85a0*/  FSEL R14, R14, -INF , !P4 ;  /* 0xff8000000e0e7808 */ /* 0x000fe20006000000 */
[----:B------:R-:W-:Y:S01]  /*85b0*/  FFMA.FTZ R48, R88, R7, R48 ;  /* 0x0000000758307223 */ /* 0x000fe20000010030 */
[----:B------:R-:W-:-:S02]  /*85c0*/  ISETP.GE.AND P5, PT, R5, R92, PT ;  /* 0x0000005c0500720c */ /* 0x000fc40003fa6270 */
[----:B------:R-:W-:Y:S02]  /*85d0*/  ISETP.GE.AND P4, PT, R5, R124, PT ;  /* 0x0000007c0500720c */ /* 0x000fe40003f86270 */
[----:B------:R-:W-:Y:S01]  /*85e0*/  I2FP.F32.S32 R6, R5 ;  /* 0x0000000500067245 */ /* 0x000fe20000201400 */
[CC--:B------:R-:W-:Y:S01]  /*85f0*/  FFMA.FTZ R5, R88.reuse, R4.reuse, R53 ;  /* 0x0000000458057223 */ /* 0x0c0fe20000010035 */
[----:B------:R-:W-:Y:S01]  /*8600*/  FSEL R67, R67, -INF , !P1 ;  /* 0xff80000043437808 */ /* 0x000fe20004800000 */
[C---:B------:R-:W-:Y:S01]  /*8610*/  FFMA.FTZ R53, R88.reuse, R4, R55 ;  /* 0x0000000458357223 */ /* 0x040fe20000010037 */
[----:B------:R-:W-:Y:S01]  /*8620*/  ISETP.GE.AND P1, PT, R9, R124, PT ;  /* 0x0000007c0900720c */ /* 0x000fe20003f26270 */
[----:B------:R-:W-:Y:S01]  /*8630*/  FFMA.FTZ R4, R88, R7, R50 ;  /* 0x0000000758047223 */ /* 0x000fe20000010032 */
[----:B------:R-:W-:Y:S01]  /*8640*/  VIADD R9, R69, 0x60 ;  /* 0x0000006045097836 */ /* 0x000fe20000000000 */
[----:B------:R-:W-:Y:S01]  /*8650*/  FSEL R57, R57, -INF , !P3 ;  /* 0xff80000039397808 */ /* 0x000fe20005800000 */
[----:B------:R-:W-:Y:S01]  /*8660*/  VIADD R7, R69, 0x61 ;  /* 0x0000006145077836 */ /* 0x000fe20000000000 */
[----:B------:R-:W-:Y:S01]  /*8670*/  ISETP.NE.AND P3, PT, R8, RZ, PT ;  /* 0x000000ff0800720c */ /* 0x000fe20003f65270 */
[CC--:B------:R-:W-:Y:S01]  /*8680*/  FFMA.FTZ R15, R88.reuse, R6.reuse, R51 ;  /* 0x00000006580f7223 */ /* 0x0c0fe20000010033 */
[----:B------:R-:W-:Y:S01]  /*8690*/  FSEL R13, R13, -INF , !P2 ;  /* 0xff8000000d0d7808 */ /* 0x000fe20005000000 */
[----:B------:R-:W-:Y:S01]  /*86a0*/  FFMA.FTZ R34, R88, R6, R49 ;  /* 0x0000000658227223 */ /* 0x000fe20000010031 */
[----:B------:R-:W-:-:S02]  /*86b0*/  ISETP.GE.AND P2, PT, R9, R92, PT ;  /* 0x0000005c0900720c */ /* 0x000fc40003f46270 */
[----:B------:R-:W-:Y:S02]  /*86c0*/  FSEL R51, R4, -INF , !P0 ;  /* 0xff80000004337808 */ /* 0x000fe40004000000 */
[----:B------:R-:W-:Y:S02]  /*86d0*/  FSEL R50, R5, -INF , !P3 ;  /* 0xff80000005327808 */ /* 0x000fe40005800000 */
[----:B------:R-:W-:Y:S02]  /*86e0*/  I2FP.F32.S32 R4, R7 ;  /* 0x0000000700047245 */ /* 0x000fe40000201400 */
[----:B------:R-:W-:Y:S02]  /*86f0*/  I2FP.F32.S32 R5, R9 ;  /* 0x0000000900057245 */ /* 0x000fe40000201400 */
[----:B------:R-:W-:Y:S01]  /*8700*/  P2R R6, PR, RZ, 0x4 ;  /* 0x00000004ff067803 */ /* 0x000fe20000000000 */
[-C--:B------:R-:W-:Y:S01]  /*8710*/  FFMA.FTZ R49, R88, R4.reuse, R45 ;  /* 0x0000000458317223 */ /* 0x080fe2000001002d */
[----:B------:R-:W-:Y:S01]  /*8720*/  FSEL R48, R48, -INF , !P6 ;  /* 0xff80000030307808 */ /* 0x000fe20007000000 */
[CC--:B------:R-:W-:Y:S01]  /*8730*/  FFMA.FTZ R12, R88.reuse, R5.reuse, R44 ;  /* 0x00000005580c7223 */ /* 0x0c0fe2000001002c */
[----:B------:R-:W-:Y:S01]  /*8740*/  FSEL R15, R15, -INF , !P4 ;  /* 0xff8000000f0f7808 */ /* 0x000fe20006000000 */
[C---:B------:R-:W-:Y:S01]  /*8750*/  FFMA.FTZ R45, R88.reuse, R4, R47 ;  /* 0x00000004582d7223 */ /* 0x040fe2000001002f */
[-C--:B------:R-:W-:Y:S01]  /*8760*/  ISETP.GE.AND P6, PT, R7, R92.reuse, PT ;  /* 0x0000005c0700720c */ /* 0x080fe20003fc6270 */
[----:B------:R-:W-:Y:S01]  /*8770*/  FFMA.FTZ R46, R88, R5, R46 ;  /* 0x00000005582e7223 */ /* 0x000fe2000001002e */
[----:B------:R-:W-:Y:S01]  /*8780*/  FSEL R34, R34, -INF , !P5 ;  /* 0xff80000022227808 */ /* 0x000fe20006800000 */
[----:B------:R-:W-:Y:S01]  /*8790*/  VIADD R5, R69, 0x71 ;  /* 0x0000007145057836 */ /* 0x000fe20000000000 */
[----:B------:R-:W-:-:S02]  /*87a0*/  ISETP.GE.AND P4, PT, R19, R92, PT ;  /* 0x0000005c1300720c */ /* 0x000fc40003f86270 */
[----:B------:R-:W-:Y:S02]  /*87b0*/  ISETP.NE.AND P5, PT, R6, RZ, PT ;  /* 0x000000ff0600720c */ /* 0x000fe40003fa5270 */
[C---:B------:R-:W-:Y:S02]  /*87c0*/  ISETP.GE.AND P2, PT, R17.reuse, R92, PT ;  /* 0x0000005c1100720c */ /* 0x040fe40003f46270 */
[----:B------:R-:W-:Y:S02]  /*87d0*/  ISETP.GE.AND P0, PT, R17, R124, PT ;  /* 0x0000007c1100720c */ /* 0x000fe40003f06270 */
[----:B------:R-:W-:Y:S02]  /*87e0*/  I2FP.F32.S32 R17, R17 ;  /* 0x0000001100117245 */ /* 0x000fe40000201400 */
[----:B------:R-:W-:Y:S02]  /*87f0*/  P2R R4, PR, RZ, 0x10 ;  /* 0x00000010ff047803 */ /* 0x000fe40000000000 */
[----:B------:R-:W-:Y:S01]  /*8800*/  FSEL R49, R49, -INF , !P6 ;  /* 0xff80000031317808 */ /* 0x000fe20007000000 */
[-C--:B------:R-:W-:Y:S01]  /*8810*/  FFMA.FTZ R16, R88, R17.reuse, R40 ;  /* 0x0000001158107223 */ /* 0x080fe20000010028 */
[----:B------:R-:W-:Y:S01]  /*8820*/  FSEL R12, R12, -INF , !P5 ;  /* 0xff8000000c0c7808 */ /* 0x000fe20006800000 */
[----:B------:R-:W-:Y:S01]  /*8830*/  FFMA.FTZ R17, R88, R17, R42 ;  /* 0x0000001158117223 */ /* 0x000fe2000001002a */
[----:B------:R-:W-:-:S02]  /*8840*/  ISETP.GE.AND P6, PT, R31, R92, PT ;  /* 0x0000005c1f00720c */ /* 0x000fc40003fc6270 */
[-C--:B------:R-:W-:Y:S02]  /*8850*/  ISETP.GE.AND P4, PT, R31, R124.reuse, PT ;  /* 0x0000007c1f00720c */ /* 0x080fe40003f86270 */
[-C--:B------:R-:W-:Y:S02]  /*8860*/  ISETP.GE.AND P5, PT, R19, R124.reuse, PT ;  /* 0x0000007c1300720c */ /* 0x080fe40003fa6270 */
[----:B------:R-:W-:Y:S02]  /*8870*/  I2FP.F32.S32 R31, R31 ;  /* 0x0000001f001f7245 */ /* 0x000fe40000201400 */
[----:B------:R-:W-:Y:S02]  /*8880*/  I2FP.F32.S32 R19, R19 ;  /* 0x0000001300137245 */ /* 0x000fe40000201400 */
[----:B------:R-:W-:Y:S01]  /*8890*/  ISETP.GE.AND P3, PT, R9, R124, PT ;  /* 0x0000007c0900720c */ /* 0x000fe20003f66270 */
[CC--:B------:R-:W-:Y:S01]  /*88a0*/  FFMA.FTZ R32, R88.reuse, R31.reuse, R36 ;  /* 0x0000001f58207223 */ /* 0x0c0fe20000010024 */
[C---:B------:R-:W-:Y:S01]  /*88b0*/  FFMA.FTZ R31, R88.reuse, R31, R38 ;  /* 0x0000001f581f7223 */ /* 0x040fe20000010026 */
[-C--:B------:R-:W-:Y:S01]  /*88c0*/  FFMA.FTZ R41, R88, R19.reuse, R41 ;  /* 0x0000001358297223 */ /* 0x080fe20000010029 */
[----:B------:R-:W-:Y:S01]  /*88d0*/  FSEL R16, R16, -INF , !P2 ;  /* 0xff80000010107808 */ /* 0x000fe20005000000 */
[----:B------:R-:W-:Y:S01]  /*88e0*/  FFMA.FTZ R19, R88, R19, R43 ;  /* 0x0000001358137223 */ /* 0x000fe2000001002b */
[C---:B------:R-:W-:Y:S01]  /*88f0*/  VIADD R9, R69.reuse, 0x10 ;  /* 0x0000001045097836 */ /* 0x040fe20000000000 */
[----:B------:R-:W-:Y:S01]  /*8900*/  ISETP.NE.AND P2, PT, R4, RZ, PT ;  /* 0x000000ff0400720c */ /* 0x000fe20003f45270 */
[----:B------:R-:W-:Y:S01]  /*8910*/  VIADD R43, R69, 0x79 ;  /* 0x00000079452b7836 */ /* 0x000fe20000000000 */
[----:B------:R-:W-:-:S02]  /*8920*/  FSEL R53, R53, -INF , !P1 ;  /* 0xff80000035357808 */ /* 0x000fc40004800000 */
[----:B------:R-:W-:Y:S02]  /*8930*/  I2FP.F32.S32 R4, R5 ;  /* 0x0000000500047245 */ /* 0x000fe40000201400 */
[----:B------:R-:W-:Y:S01]  /*8940*/  ISETP.GE.AND P1, PT, R7, R124, PT ;  /* 0x0000007c0700720c */ /* 0x000fe20003f26270 */
[----:B------:R-:W-:Y:S01]  /*8950*/  VIADD R7, R69, 0x11 ;  /* 0x0000001145077836 */ /* 0x000fe20000000000 */
[----:B------:R-:W-:Y:S01]  /*8960*/  FSEL R31, R31, -INF , !P4 ;  /* 0xff8000001f1f7808 */ /* 0x000fe20006000000 */
[C---:B------:R-:W-:Y:S01]  /*8970*/  FFMA.FTZ R29, R88.reuse, R4, R39 ;  /* 0x00000004581d7223 */ /* 0x040fe20000010027 */
[----:B------:R-:W-:Y:S01]  /*8980*/  ISETP.GE.AND P4, PT, R9, R92, PT ;  /* 0x0000005c0900720c */ /* 0x000fe20003f86270 */
[----:B------:R-:W-:Y:S01]  /*8990*/  FFMA.FTZ R37, R88, R4, R37 ;  /* 0x0000000458257223 */ /* 0x000fe20000010025 */
[----:B------:R-:W-:Y:S02]  /*89a0*/  I2FP.F32.S32 R6, R43 ;  /* 0x0000002b00067245 */ /* 0x000fe40000201400 */
[----:B------:R-:W-:-:S02]  /*89b0*/  FSEL R47, R46, -INF , !P3 ;  /* 0xff8000002e2f7808 */ /* 0x000fc40005800000 */
[----:B------:R-:W-:Y:S01]  /*89c0*/  FSEL R45, R45, -INF , !P1 ;  /* 0xff8000002d2d7808 */ /* 0x000fe20004800000 */
[C---:B------:R-:W-:Y:S01]  /*89d0*/  FFMA.FTZ R33, R88.reuse, R6, R33 ;  /* 0x0000000658217223 */ /* 0x040fe20000010021 */
[C---:B------:R-:W-:Y:S01]  /*89e0*/  ISETP.GE.AND P3, PT, R5.reuse, R92, PT ;  /* 0x0000005c0500720c */ /* 0x040fe20003f66270 */
[----:B------:R-:W-:Y:S01]  /*89f0*/  FFMA.FTZ R35, R88, R6, R35 ;  /* 0x0000000658237223 */ /* 0x000fe20000010023 */
[----:B------:R-:W-:Y:S01]  /*8a00*/  ISETP.GE.AND P1, PT, R5, R124, PT ;  /* 0x0000007c0500720c */ /* 0x000fe20003f26270 */
[----:B------:R-:W-:Y:S01]  /*8a10*/  VIADD R5, R69, 0x9 ;  /* 0x0000000945057836 */ /* 0x000fe20000000000 */
[----:B------:R-:W-:Y:S02]  /*8a20*/  FSEL R19, R19, -INF , !P5 ;  /* 0xff80000013137808 */ /* 0x000fe40006800000 */
[----:B------:R-:W-:Y:S02]  /*8a30*/  I2FP.F32.S32 R9, R9 ;  /* 0x0000000900097245 */ /* 0x000fe40000201400 */
[----:B------:R-:W-:-:S02]  /*8a40*/  ISETP.GE.AND P5, PT, R11, R92, PT ;  /* 0x0000005c0b00720c */ /* 0x000fc40003fa6270 */
[----:B------:R-:W-:Y:S01]  /*8a50*/  P2R R10, PR, RZ, 0x10 ;  /* 0x00000010ff0a7803 */ /* 0x000fe20000000000 */
[----:B------:R-:W-:Y:S01]  /*8a60*/  FFMA.FTZ R20, R88, R9, R20 ;  /* 0x0000000958147223 */ /* 0x000fe20000010014 */
[----:B------:R-:W-:Y:S02]  /*8a70*/  I2FP.F32.S32 R18, R7 ;  /* 0x0000000700127245 */ /* 0x000fe40000201400 */
[----:B------:R-:W-:Y:S02]  /*8a80*/  FSEL R39, R41, -INF , !P2 ;  /* 0xff80000029277808 */ /* 0x000fe40005000000 */
[----:B------:R-:W-:Y:S02]  /*8a90*/  ISETP.GE.AND P2, PT, R43, R92, PT ;  /* 0x0000005c2b00720c */ /* 0x000fe40003f46270 */
[----:B------:R-:W-:Y:S02]  /*8aa0*/  FSEL R29, R29, -INF , !P1 ;  /* 0xff8000001d1d7808 */ /* 0x000fe40004800000 */
[----:B------:R-:W-:-:S02]  /*8ab0*/  P2R R4, PR, RZ, 0x20 ;  /* 0x00000020ff047803 */ /* 0x000fc40000000000 */
[----:B------:R-:W-:Y:S02]  /*8ac0*/  ISETP.NE.AND P1, PT, R10, RZ, PT ;  /* 0x000000ff0a00720c */ /* 0x000fe40003f25270 */
[----:B------:R-:W-:Y:S02]  /*8ad0*/  ISETP.GE.AND P5, PT, R5, R124, PT ;  /* 0x0000007c0500720c */ /* 0x000fe40003fa6270 */
[----:B------:R-:W-:Y:S01]  /*8ae0*/  I2FP.F32.S32 R10, R5 ;  /* 0x00000005000a7245 */ /* 0x000fe20000201400 */
[C---:B------:R-:W-:Y:S01]  /*8af0*/  FFMA.FTZ R5, R88.reuse, R18, R21 ;  /* 0x0000001258057223 */ /* 0x040fe20000010015 */
[----:B------:R-:W-:Y:S02]  /*8b00*/  I2FP.F32.S32 R8, R11 ;  /* 0x0000000b00087245 */ /* 0x000fe40000201400 */
[----:B------:R-:W-:Y:S01]  /*8b10*/  FSEL R18, R33, -INF , !P2 ;  /* 0xff80000021127808 */ /* 0x000fe20005000000 */
[----:B------:R-:W-:Y:S01]  /*8b20*/  FFMA.FTZ R9, R88, R10, R27 ;  /* 0x0000000a58097223 */ /* 0x000fe2000001001b */
[----:B------:R-:W-:Y:S01]  /*8b30*/  ISETP.NE.AND P2, PT, R4, RZ, PT ;  /* 0x000000ff0400720c */ /* 0x000fe20003f45270 */
[----:B------:R-:W-:Y:S01]  /*8b40*/  FFMA.FTZ R8, R88, R8, R25 ;  /* 0x0000000858087223 */ /* 0x000fe20000010019 */
[----:B------:R-:W-:-:S02]  /*8b50*/  FSEL R17, R17, -INF , !P0 ;  /* 0xff80000011117808 */ /* 0x000fc40004000000 */
[----:B------:R-:W-:Y:S01]  /*8b60*/  FSEL R4, R20, -INF , !P1 ;  /* 0xff80000014047808 */ /* 0x000fe20004800000 */
[----:B------:R-:W-:Y:S01]  /*8b70*/  VIADD R20, R68, 0xffffffff ;  /* 0xffffffff44147836 */ /* 0x000fe20000000000 */
[----:B------:R-:W-:Y:S02]  /*8b80*/  ISETP.GE.AND P0, PT, R43, R124, PT ;  /* 0x0000007c2b00720c */ /* 0x000fe40003f06270 */
[----:B------:R-:W-:Y:S02]  /*8b90*/  FSEL R32, R32, -INF , !P6 ;  /* 0xff80000020207808 */ /* 0x000fe40007000000 */
[-C--:B------:R-:W-:Y:S01]  /*8ba0*/  ISETP.GE.AND P6, PT, R7, R92.reuse, PT ;  /* 0x0000005c0700720c */ /* 0x080fe20003fc6270 */
[----:B------:R-:W-:Y:S01]  /*8bb0*/  VIADD R7, R69, 0x10 ;  /* 0x0000001045077836 */ /* 0x000fe20000000000 */
[----:B------:R-:W-:Y:S02]  /*8bc0*/  FSEL R37, R37, -INF , !P3 ;  /* 0xff80000025257808 */ /* 0x000fe40005800000 */
[----:B------:R-:W-:-:S02]  /*8bd0*/  ISETP.GE.AND P4, PT, R69, R92, PT ;  /* 0x0000005c4500720c */ /* 0x000fc40003f86270 */
[----:B------:R-:W-:Y:S02]  /*8be0*/  FSEL R25, R35, -INF , !P0 ;  /* 0xff80000023197808 */ /* 0x000fe40004000000 */
[CC--:B------:R-:W-:Y:S02]  /*8bf0*/  ISETP.GE.AND P3, PT, R69.reuse, R124.reuse, PT ;  /* 0x0000007c4500720c */ /* 0x0c0fe40003f66270 */
[----:B------:R-:W-:Y:S01]  /*8c00*/  I2FP.F32.S32 R11, R69 ;  /* 0x00000045000b7245 */ /* 0x000fe20000201400 */
[----:B------:R-:W-:Y:S01]  /*8c10*/  VIADD R69, R69, 0x11 ;  /* 0x0000001145457836 */ /* 0x000fe20000000000 */
[----:B------:R-:W-:Y:S02]  /*8c20*/  ISETP.GT.AND P0, PT, R20, R93, PT ;  /* 0x0000005d1400720c */ /* 0x000fe40003f04270 */
[----:B------:R-:W-:Y:S02]  /*8c30*/  FSEL R8, R8, -INF , !P2 ;  /* 0xff80000008087808 */ /* 0x000fe40005000000 */
[----:B------:R-:W-:-:S02]  /*8c40*/  ISETP.GE.AND P2, PT, R7, R124, PT ;  /* 0x0000007c0700720c */ /* 0x000fc40003f46270 */
[----:B------:R-:W-:Y:S02]  /*8c50*/  I2FP.F32.S32 R7, R7 ;  /* 0x0000000700077245 */ /* 0x000fe40000201400 */
[----:B------:R-:W-:Y:S02]  /*8c60*/  I2FP.F32.S32 R6, R69 ;  /* 0x0000004500067245 */ /* 0x000fe40000201400 */
[----:B------:R-:W-:Y:S01]  /*8c70*/  ISETP.GE.AND P1, PT, R69, R124, PT ;  /* 0x0000007c4500720c */ /* 0x000fe20003f26270 */
[C---:B------:R-:W-:Y:S01]  /*8c80*/  FFMA.FTZ R7, R88.reuse, R7, R22 ;  /* 0x0000000758077223 */ /* 0x040fe20000010016 */
[CC--:B------:R-:W-:Y:S01]  /*8c90*/  FFMA.FTZ R22, R88.reuse, R11.reuse, R28 ;  /* 0x0000000b58167223 */ /* 0x0c0fe2000001001c */
[C---:B------:R-:W-:Y:S01]  /*8ca0*/  FFMA.FTZ R11, R88.reuse, R11, R30 ;  /* 0x0000000b580b7223 */ /* 0x040fe2000001001e */
[----:B------:R-:W-:Y:S01]  /*8cb0*/  FFMA.FTZ R23, R88, R6, R23 ;  /* 0x0000000658177223 */ /* 0x000fe20000010017 */
[----:B------:R-:W-:Y:S02]  /*8cc0*/  FSEL R10, R5, -INF , !P6 ;  /* 0xff800000050a7808 */ /* 0x000fe40007000000 */
[----:B------:R-:W-:-:S02]  /*8cd0*/  LOP3.LUT R21, R118, 0x18, RZ, 0xc0, !PT ;  /* 0x0000001876157812 */ /* 0x000fc400078ec0ff */
[----:B------:R-:W-:Y:S02]  /*8ce0*/  SHF.R.U32.HI R6, RZ, 0x3, R84 ;  /* 0x00000003ff067819 */ /* 0x000fe40000011654 */
        /* <DEDUP_REMOVED lines=17> */
.L_x_4719:
        /* <DEDUP_REMOVED lines=60> */
.L_x_4720:
[----:B------:R-:W1:Y:S02]  /*91c0*/  LDCU UR4, c[0x0][0x440] ;  /* 0x00008800ff0477ac */ /* 0x000e640008000800 */
        /* <DEDUP_REMOVED lines=32> */
.L_x_4718:
[----:B------:R-:W-:Y:S01]  /*93d0*/  FMNMX3.FTZ R23, R22, R100, R98, !PT ;  /* 0x0000006416177276 */ /* 0x000fe20007810062 */
[----:B------:R-:W2:Y:S01]  /*93e0*/  LDCU UR4, c[0x0][0x45c] ;  /* 0x00008b80ff0477ac */ /* 0x000ea20008000800 */
        /* <DEDUP_REMOVED lines=31> */
[----:B------:R-:W-:Y:S01]  /*95e0*/  LOP3.LUT P1, RZ, R84, 0x4, RZ, 0xc0, !PT ;  /* 0x0000000454ff7812 */ /* 0x000fe2000782c0ff */
[----:B------:R-:W3:Y:S04]  /*95f0*/  SHFL.BFLY PT, R27, R30, 0x2, 0x1f ;  /* 0x0c401f001e1b7f89 */ /* 0x000ee800000e0000 */
[----:B------:R-:W-:Y:S01]  /*9600*/  SHFL.BFLY PT, R23, R28, 0x2, 0x1f ;  /* 0x0c401f001c177f89 */ /* 0x000fe200000e0000 */
[----:B---3--:R-:W-:-:S05]  /*9610*/  FMNMX.FTZ R27, R30, R27, !PT ;  /* 0x0000001b1e1b7209 */ /* 0x008fca0007810000 */
[----:B------:R-:W3:Y:S02]  /*9620*/  SHFL.BFLY PT, R70, R27, 0x1, 0x1f ;  /* 0x0c201f001b467f89 */ /* 0x000ee400000e0000 */
[----:B---3--:R-:W-:-:S04]  /*9630*/  FMNMX.FTZ R70, R27, R70, !PT ;  /* 0x000000461b467209 */ /* 0x008fc80007810000 */
[C---:B------:R-:W-:Y:S01]  /*9640*/  FSETP.NEU.FTZ.AND P0, PT, R70.reuse, -INF , PT ;  /* 0xff8000004600780b */ /* 0x040fe20003f1d000 */
[----:B--2---:R-:W-:-:S05]  /*9650*/  FMUL.FTZ R33, R70, UR4 ;  /* 0x0000000446217c20 */ /* 0x004fca0008410000 */
[----:B------:R-:W-:-:S05]  /*9660*/  FSEL R33, R33, RZ, P0 ;  /* 0x000000ff21217208 */ /* 0x000fca0000000000 */
[--C-:B------:R-:W-:Y:S01]  /*9670*/  FFMA.FTZ R130, R22, UR4, -R33.reuse ;  /* 0x0000000416827c23 */ /* 0x100fe20008010821 */
[----:B------:R-:W-:Y:S01]  /*9680*/  FMNMX.FTZ R22, R28, R23, !PT ;  /* 0x000000171c167209 */ /* 0x000fe20007810000 */
[--C-:B------:R-:W-:Y:S01]  /*9690*/  FFMA.FTZ R79, R4, UR4, -R33.reuse ;  /* 0x00000004044f7c23 */ /* 0x100fe20008010821 */
[----:B------:R-:W-:Y:S01]  /*96a0*/  SHF.L.U32 R4, R6, 0x8, RZ ;  /* 0x0000000806047819 */ /* 0x000fe200000006ff */
[--C-:B------:R-:W-:Y:S01]  /*96b0*/  FFMA.FTZ R27, R100, UR4, -R33.reuse ;  /* 0x00000004641b7c23 */ /* 0x100fe20008010821 */
[--C-:B------:R-:W-:Y:S01]  /*96c0*/  FFMA.FTZ R127, R98, UR4, -R33.reuse ;  /* 0x00000004627f7c23 */ /* 0x100fe20008010821 */
[----:B------:R-:W2:Y:S01]  /*96d0*/  SHFL.BFLY PT, R69, R22, 0x1, 0x1f ;  /* 0x0c201f0016457f89 */ /* 0x000ea200000e0000 */
[----:B------:R-:W-:Y:S01]  /*96e0*/  LOP3.LUT R4, R4, 0x100, RZ, 0xc0, !PT ;  /* 0x0000010004047812 */ /* 0x000fe200078ec0ff */
[--C-:B------:R-:W-:Y:S01]  /*96f0*/  FFMA.FTZ R122, R8, UR4, -R33.reuse ;  /* 0x00000004087a7c23 */ /* 0x100fe20008010821 */
[----:B------:R-:W-:Y:S01]  /*9700*/  MUFU.EX2 R130, R130 ;  /* 0x0000008200827308 */ /* 0x000fe20000000800 */
[----:B------:R-:W-:Y:S01]  /*9710*/  FFMA.FTZ R56, R10, UR4, -R33 ;  /* 0x000000040a387c23 */ /* 0x000fe20008010821 */
[----:B------:R-:W-:Y:S01]  /*9720*/  LOP3.LUT R23, R4, 0x20, R91, 0xf8, !PT ;  /* 0x0000002004177812 */ /* 0x000fe200078ef85b */
[--C-:B-1----:R-:W-:Y:S01]  /*9730*/  FFMA.FTZ R41, R102, UR4, -R33.reuse ;  /* 0x0000000466297c23 */ /* 0x102fe20008010821 */
[--C-:B------:R-:W-:Y:S01]  /*9740*/  FFMA.FTZ R36, R96, UR4, -R33.reuse ;  /* 0x0000000460247c23 */ /* 0x100fe20008010821 */
[--C-:B------:R-:W-:Y:S01]  /*9750*/  FFMA.FTZ R135, R128, UR4, -R33.reuse ;  /* 0x0000000480877c23 */ /* 0x100fe20008010821 */
[----:B------:R-:W-:Y:S01]  /*9760*/  LOP3.LUT R23, R90, R23, RZ, 0xfc, !PT ;  /* 0x000000175a177212 */ /* 0x000fe200078efcff */
[--C-:B------:R-:W-:Y:S01]  /*9770*/  FFMA.FTZ R128, R136, UR4, -R33.reuse ;  /* 0x0000000488807c23 */ /* 0x100fe20008010821 */
[----:B------:R-:W1:Y:S01]  /*9780*/  MUFU.EX2 R27, R27 ;  /* 0x0000001b001b7308 */ /* 0x000e620000000800 */
        /* <DEDUP_REMOVED lines=8> */
[--C-:B------:R-:W-:Y:S01]  /*9810*/  FFMA.FTZ R54, R54, UR4, -R33.reuse ;  /* 0x0000000436367c23 */ /* 0x100fe20008010821 */
[--C-:B------:R-:W-:Y:S01]  /*9820*/  FFMA.FTZ R34, R34, UR4, -R33.reuse ;  /* 0x0000000422227c23 */ /* 0x100fe20008010821 */
[--C-:B------:R-:W-:Y:S01]  /*9830*/  FFMA.FTZ R49, R49, UR4, -R33.reuse ;  /* 0x0000000431317c23 */ /* 0x100fe20008010821 */
[----:B------:R-:W-:Y:S01]  /*9840*/  FFMA.FTZ R26, R26, UR4, -R33 ;  /* 0x000000041a1a7c23 */ /* 0x000fe20008010821 */
[----:B--2---:R-:W-:-:S03]  /*9850*/  FMNMX.FTZ R69, R22, R69, !PT ;  /* 0x0000004516457209 */ /* 0x004fc60007810000 */
[----:B------:R-:W2:Y:S01]  /*9860*/  MUFU.EX2 R122, R122 ;  /* 0x0000007a007a7308 */ /* 0x000ea20000000800 */
[C---:B------:R-:W-:Y:S01]  /*9870*/  FSETP.NEU.FTZ.AND P0, PT, R69.reuse, -INF , PT ;  /* 0xff8000004500780b */ /* 0x040fe20003f1d000 */
[----:B------:R-:W-:Y:S01]  /*9880*/  FMUL.FTZ R22, R69, UR4 ;  /* 0x0000000445167c20 */ /* 0x000fe20008410000 */
[----:B-1----:R-:W-:Y:S01]  /*9890*/  F2FP.F16.F32.PACK_AB R96, R27, R130 ;  /* 0x000000821b60723e */ /* 0x002fe200000000ff */
[----:B------:R-:W-:Y:S01]  /*98a0*/  FADD.FTZ R130, R130, R27 ;  /* 0x0000001b82827221 */ /* 0x000fe20000010000 */
[----:B------:R-:W-:Y:S02]  /*98b0*/  IADD3 R27, PT, PT, R23, 0x3020, RZ ;  /* 0x00003020171b7810 */ /* 0x000fe40007ffe0ff */
[----:B------:R-:W-:Y:S01]  /*98c0*/  FSEL R22, R22, RZ, P0 ;  /* 0x000000ff16167208 */ /* 0x000fe20000000000 */
[----:B------:R-:W-:Y:S01]  /*98d0*/  MUFU.EX2 R79, R79 ;  /* 0x0000004f004f7308 */ /* 0x000fe20000000800 */
[----:B------:R-:W-:-:S03]  /*98e0*/  ISETP.GT.AND P0, PT, R20, R93, PT ;  /* 0x0000005d1400720c */ /* 0x000fc60003f04270 */
[--C-:B------:R-:W-:Y:S01]  /*98f0*/  FFMA.FTZ R123, R11, UR4, -R22.reuse ;  /* 0x000000040b7b7c23 */ /* 0x100fe20008010816 */
[--C-:B------:R-:W-:Y:S01]  /*9900*/  FFMA.FTZ R120, R103, UR4, -R22.reuse ;  /* 0x0000000467787c23 */ /* 0x100fe20008010816 */
[--C-:B------:R-:W-:Y:S01]  /*9910*/  FFMA.FTZ R121, R101, UR4, -R22.reuse ;  /* 0x0000000465797c23 */ /* 0x100fe20008010816 */
[--C-:B------:R-:W-:Y:S01]  /*9920*/  FFMA.FTZ R44, R9, UR4, -R22.reuse ;  /* 0x00000004092c7c23 */ /* 0x100fe20008010816 */
[--C-:B------:R-:W-:Y:S01]  /*9930*/  FFMA.FTZ R77, R7, UR4, -R22.reuse ;  /* 0x00000004074d7c23 */ /* 0x100fe20008010816 */
[----:B------:R-:W1:Y:S01]  /*9940*/  LDSM.16.MT88.4 R8, [R23+0x3400] ;  /* 0x003400001708783b */ /* 0x000e620000004200 */
[----:B------:R-:W-:Y:S01]  /*9950*/  MUFU.EX2 R123, R123 ;  /* 0x0000007b007b7308 */ /* 0x000fe20000000800 */
[--C-:B------:R-:W-:Y:S01]  /*9960*/  FFMA.FTZ R30, R5, UR4, -R22.reuse ;  /* 0x00000004051e7c23 */ /* 0x100fe20008010816 */
        /* <DEDUP_REMOVED lines=21> */
[----:B------:R-:W-:Y:S01]  /*9ac0*/  FADD.FTZ R127, R127, R130 ;  /* 0x000000827f7f7221 */ /* 0x000fe20000010000 */
[----:B------:R-:W4:Y:S01]  /*9ad0*/  MUFU.EX2 R44, R44 ;  /* 0x0000002c002c7308 */ /* 0x000f220000000800 */
[----:B--2---:R-:W-:Y:S01]  /*9ae0*/  F2FP.F16.F32.PACK_AB R97, R120, R123 ;  /* 0x0000007b7861723e */ /* 0x004fe200000000ff */
[----:B------:R-:W-:Y:S01]  /*9af0*/  FADD.FTZ R120, R123, R120 ;  /* 0x000000787b787221 */ /* 0x000fe20000010000 */
[----:B------:R-:W-:Y:S01]  /*9b00*/  FADD.FTZ R122, R122, R127 ;  /* 0x0000007f7a7a7221 */ /* 0x000fe20000010000 */
[--C-:B------:R-:W-:Y:S01]  /*9b10*/  FFMA.FTZ R15, R15, UR4, -R22.reuse ;  /* 0x000000040f0f7c23 */ /* 0x100fe20008010816 */
[----:B------:R-:W-:Y:S01]  /*9b20*/  FFMA.FTZ R73, R14, UR4, -R33 ;  /* 0x000000040e497c23 */ /* 0x000fe20008010821 */
[--C-:B------:R-:W-:Y:S01]  /*9b30*/  FFMA.FTZ R45, R45, UR4, -R22.reuse ;  /* 0x000000042d2d7c23 */ /* 0x100fe20008010816 */
[----:B------:R-:W-:Y:S01]  /*9b40*/  FFMA.FTZ R24, R24, UR4, -R22 ;  /* 0x0000000418187c23 */ /* 0x000fe20008010816 */
[----:B------:R-:W2:Y:S08]  /*9b50*/  MUFU.EX2 R56, R56 ;  /* 0x0000003800387308 */ /* 0x000eb00000000800 */
[----:B------:R-:W-:Y:S01]  /*9b60*/  MUFU.EX2 R41, R41 ;  /* 0x0000002900297308 */ /* 0x000fe20000000800 */
[----:B----4-:R-:W-:Y:S01]  /*9b70*/  F2FP.F16.F32.PACK_AB R99, R44, R121 ;  /* 0x000000792c63723e */ /* 0x010fe200000000ff */
[----:B------:R-:W-:-:S04]  /*9b80*/  FADD.FTZ R121, R121, R120 ;  /* 0x0000007879797221 */ /* 0x000fc80000010000 */
[----:B------:R-:W-:Y:S02]  /*9b90*/  FADD.FTZ R44, R44, R121 ;  /* 0x000000792c2c7221 */ /* 0x000fe40000010000 */
[----:B------:R-:W4:Y:S01]  /*9ba0*/  MUFU.EX2 R36, R36 ;  /* 0x0000002400247308 */ /* 0x000f220000000800 */
[----:B---3--:R-:W-:Y:S01]  /*9bb0*/  HMMA.16816.F32 R108, R96, R104, RZ ;  /* 0x00000068606c723c */ /* 0x008fe200000018ff */
[----:B--2---:R-:W-:-:S06]  /*9bc0*/  F2FP.F16.F32.PACK_AB R4, R56, R79 ;  /* 0x0000004f3804723e */ /* 0x004fcc00000000ff */
[----:B------:R-:W-:Y:S01]  /*9bd0*/  MUFU.EX2 R77, R77 ;  /* 0x0000004d004d7308 */ /* 0x000fe20000000800 */
[----:B------:R-:W-:Y:S07]  /*9be0*/  HMMA.16816.F32 R104, R96, R106, RZ ;  /* 0x0000006a6068723c */ /* 0x000fee00000018ff */
        /* <DEDUP_REMOVED lines=40> */
[----:B------:R-:W4:Y:S01]  /*9e70*/  MUFU.EX2 R81, R81 ;  /* 0x0000005100517308 */ /* 0x000f220000000800 */
[C---:B-1----:R-:W-:Y:S07]  /*9e80*/  HMMA.16816.F32 R108, R4.reuse, R8, R108 ;  /* 0x00000008046c723c */ /* 0x042fee000000186c */
[----:B------:R-:W-:Y:S01]  /*9e90*/  MUFU.EX2 R74, R74 ;  /* 0x0000004a004a7308 */ /* 0x000fe20000000800 */
[----:B------:R-:W-:Y:S01]  /*9ea0*/  HMMA.16816.F32 R104, R4, R10, R104 ;  /* 0x0000000a0468723c */ /* 0x000fe20000001868 */
[----:B------:R-:W1:Y:S06]  /*9eb0*/  LDSM.16.MT88.4 R8, [R27+0x800] ;  /* 0x000800001b08783b */ /* 0x000e6c0000004200 */
[----:B------:R5:W4:Y:S08]  /*9ec0*/  MUFU.EX2 R59, R67 ;  /* 0x00000043003b7308 */ /* 0x000b300000000800 */
[----:B------:R-:W-:Y:S08]  /*9ed0*/  MUFU.EX2 R52, R52 ;  /* 0x0000003400347308 */ /* 0x000ff00000000800 */
[----:B------:R-:W4:Y:S01]  /*9ee0*/  MUFU.EX2 R57, R57 ;  /* 0x0000003900397308 */ /* 0x000f220000000800 */
[----:B-----5:R-:W-:Y:S01]  /*9ef0*/  FFMA.FTZ R67, R48, UR4, -R33 ;  /* 0x0000000430437c23 */ /* 0x020fe20008010821 */
[----:B------:R-:W-:-:S06]  /*9f00*/  FFMA.FTZ R48, R51, UR4, -R22 ;  /* 0x0000000433307c23 */ /* 0x000fcc0008010816 */
        /* <DEDUP_REMOVED lines=22> */
[----:B---3--:R-:W-:Y:S01]  /*a070*/  F2FP.F16.F32.PACK_AB R4, R72, R83 ;  /* 0x000000534804723e */ /* 0x008fe200000000ff */
[----:B------:R-:W-:Y:S01]  /*a080*/  FADD.FTZ R79, R77, R44 ;  /* 0x0000002c4d4f7221 */ /* 0x000fe20000010000 */
[----:B----4-:R-:W-:Y:S01]  /*a090*/  F2FP.F16.F32.PACK_AB R6, R81, R54 ;  /* 0x000000365106723e */ /* 0x010fe200000000ff */
[----:B------:R-:W-:Y:S01]  /*a0a0*/  FADD.FTZ R56, R56, R5 ;  /* 0x0000000538387221 */ /* 0x000fe20000010000 */
[----:B------:R-:W-:Y:S01]  /*a0b0*/  F2FP.F16.F32.PACK_AB R5, R59, R74 ;  /* 0x0000004a3b05723e */ /* 0x000fe200000000ff */
[----:B------:R-:W-:Y:S01]  /*a0c0*/  FADD.FTZ R30, R30, R79 ;  /* 0x0000004f1e1e7221 */ /* 0x000fe20000010000 */
[----:B------:R-:W-:Y:S01]  /*a0d0*/  F2FP.F16.F32.PACK_AB R7, R57, R52 ;  /* 0x000000343907723e */ /* 0x000fe200000000ff */
[----:B------:R-:W-:Y:S01]  /*a0e0*/  FFMA.FTZ R77, R13, UR4, -R22 ;  /* 0x000000040d4d7c23 */ /* 0x000fe20008010816 */
[--C-:B------:R-:W-:Y:S01]  /*a0f0*/  FFMA.FTZ R44, R50, UR4, -R33.reuse ;  /* 0x00000004322c7c23 */ /* 0x100fe20008010821 */
[----:B------:R-:W-:Y:S01]  /*a100*/  FADD.FTZ R35, R35, R30 ;  /* 0x0000001e23237221 */ /* 0x000fe20000010000 */
[----:B------:R-:W-:Y:S01]  /*a110*/  FFMA.FTZ R30, R12, UR4, -R33 ;  /* 0x000000040c1e7c23 */ /* 0x000fe20008010821 */
[----:B------:R-:W-:-:S02]  /*a120*/  FFMA.FTZ R50, R53, UR4, -R22 ;  /* 0x0000000435327c23 */ /* 0x000fc40008010816 */
[----:B------:R-:W-:Y:S01]  /*a130*/  MUFU.EX2 R77, R77 ;  /* 0x0000004d004d7308 */ /* 0x000fe20000000800 */
[----:B------:R-:W-:Y:S01]  /*a140*/  FADD.FTZ R28, R28, R35 ;  /* 0x000000231c1c7221 */ /* 0x000fe20000010000 */
[--C-:B------:R-:W-:Y:S01]  /*a150*/  FFMA.FTZ R35, R39, UR4, -R33.reuse ;  /* 0x0000000427237c23 */ /* 0x100fe20008010821 */
[--C-:B------:R-:W-:Y:S01]  /*a160*/  FFMA.FTZ R39, R32, UR4, -R33.reuse ;  /* 0x0000000420277c23 */ /* 0x100fe20008010821 */
[----:B------:R-:W-:Y:S01]  /*a170*/  FFMA.FTZ R32, R47, UR4, -R22 ;  /* 0x000000042f207c23 */ /* 0x000fe20008010816 */
[----:B------:R-:W-:Y:S01]  /*a180*/  FADD.FTZ R133, R133, R28 ;  /* 0x0000001c85857221 */ /* 0x000fe20000010000 */
[----:B------:R-:W-:Y:S01]  /*a190*/  FFMA.FTZ R28, R37, UR4, -R33 ;  /* 0x00000004251c7c23 */ /* 0x000fe20008010821 */
[----:B------:R-:W-:Y:S01]  /*a1a0*/  FFMA.FTZ R37, R17, UR4, -R22 ;  /* 0x0000000411257c23 */ /* 0x000fe20008010816 */
[----:B------:R-:W2:Y:S08]  /*a1b0*/  MUFU.EX2 R44, R44 ;  /* 0x0000002c002c7308 */ /* 0x000eb00000000800 */
[----:B------:R-:W3:Y:S08]  /*a1c0*/  MUFU.EX2 R50, R50 ;  /* 0x0000003200327308 */ /* 0x000ef00000000800 */
        /* <DEDUP_REMOVED lines=11> */
[----:B------:R-:W-:Y:S01]  /*a280*/  FADD.FTZ R5, R41, R56 ;  /* 0x0000003829057221 */ /* 0x000fe20000010000 */
[----:B------:R-:W1:Y:S01]  /*a290*/  LDSM.16.MT88.4 R8, [R23+0x4400] ;  /* 0x004400001708783b */ /* 0x000e620000004200 */
[----:B------:R4:W5:Y:S01]  /*a2a0*/  MUFU.EX2 R41, R15 ;  /* 0x0000000f00297308 */ /* 0x0009620000000800 */
[----:B--2---:R-:W-:Y:S01]  /*a2b0*/  F2FP.F16.F32.PACK_AB R4, R44, R73 ;  /* 0x000000492c04723e */ /* 0x004fe200000000ff */
[----:B------:R-:W-:Y:S01]  /*a2c0*/  FADD.FTZ R36, R36, R5 ;  /* 0x0000000524247221 */ /* 0x000fe20000010000 */
[----:B---3--:R-:W-:-:S02]  /*a2d0*/  F2FP.F16.F32.PACK_AB R5, R50, R77 ;  /* 0x0000004d3205723e */ /* 0x008fc400000000ff */
[----:B------:R-:W-:Y:S01]  /*a2e0*/  F2FP.F16.F32.PACK_AB R6, R34, R67 ;  /* 0x000000432206723e */ /* 0x000fe200000000ff */
[----:B------:R-:W-:Y:S01]  /*a2f0*/  FADD.FTZ R135, R135, R36 ;  /* 0x0000002487877221 */ /* 0x000fe20000010000 */
[--C-:B------:R-:W-:Y:S01]  /*a300*/  FFMA.FTZ R36, R16, UR4, -R33.reuse ;  /* 0x0000000410247c23 */ /* 0x100fe20008010821 */
[----:B------:R-:W-:Y:S02]  /*a310*/  FFMA.FTZ R33, R18, UR4, -R33 ;  /* 0x0000000412217c23 */ /* 0x000fe40008010821 */
[----:B------:R-:W-:-:S03]  /*a320*/  FADD.FTZ R128, R128, R135 ;  /* 0x0000008780807221 */ /* 0x000fc60000010000 */
[----:B------:R-:W2:Y:S01]  /*a330*/  MUFU.EX2 R36, R36 ;  /* 0x0000002400247308 */ /* 0x000ea20000000800 */
[----:B------:R-:W-:Y:S01]  /*a340*/  FADD.FTZ R55, R55, R128 ;  /* 0x0000008037377221 */ /* 0x000fe20000010000 */
[----:B----4-:R-:W3:Y:S01]  /*a350*/  LDSM.16.MT88.4 R12, [R27+0x1400] ;  /* 0x001400001b0c783b */ /* 0x010ee20000004200 */
[----:B-----5:R-:W-:Y:S02]  /*a360*/  F2FP.F16.F32.PACK_AB R7, R41, R48 ;  /* 0x000000302907723e */ /* 0x020fe400000000ff */
[----:B------:R-:W-:-:S03]  /*a370*/  FADD.FTZ R40, R40, R55 ;  /* 0x0000003728287221 */ /* 0x000fc60000010000 */
[----:B------:R-:W-:Y:S01]  /*a380*/  MUFU.EX2 R33, R33 ;  /* 0x0000002100217308 */ /* 0x000fe20000000800 */
[----:B------:R-:W-:-:S04]  /*a390*/  FADD.FTZ R131, R131, R40 ;  /* 0x0000002883837221 */ /* 0x000fc80000010000 */
[----:B------:R-:W-:-:S04]  /*a3a0*/  FADD.FTZ R78, R78, R131 ;  /* 0x000000834e4e7221 */ /* 0x000fc80000010000 */
[----:B------:R-:W-:-:S04]  /*a3b0*/  FADD.FTZ R89, R89, R78 ;  /* 0x0000004e59597221 */ /* 0x000fc80000010000 */
[----:B------:R-:W-:Y:S01]  /*a3c0*/  FADD.FTZ R46, R46, R89 ;  /* 0x000000592e2e7221 */ /* 0x000fe20000010000 */
[----:B------:R-:W-:Y:S01]  /*a3d0*/  FFMA.FTZ R89, R25, UR4, -R22 ;  /* 0x0000000419597c23 */ /* 0x000fe20008010816 */
[----:B-1----:R-:W-:Y:S02]  /*a3e0*/  HMMA.16816.F32 R108, R4, R8, R108 ;  /* 0x00000008046c723c */ /* 0x002fe4000000186c */
[----:B------:R-:W-:-:S03]  /*a3f0*/  FADD.FTZ R83, R83, R46 ;  /* 0x0000002e53537221 */ /* 0x000fc60000010000 */
[----:B------:R-:W-:Y:S01]  /*a400*/  MUFU.EX2 R89, R89 ;  /* 0x0000005900597308 */ /* 0x000fe20000000800 */
[----:B------:R-:W-:Y:S02]  /*a410*/  FADD.FTZ R83, R72, R83 ;  /* 0x0000005348537221 */ /* 0x000fe40000010000 */
[C---:B------:R-:W-:Y:S01]  /*a420*/  HMMA.16816.F32 R104, R4.reuse, R10, R104 ;  /* 0x0000000a0468723c */ /* 0x040fe20000001868 */
[----:B------:R-:W1:Y:S07]  /*a430*/  LDSM.16.MT88.4 R8, [R23+0x4800] ;  /* 0x004800001708783b */ /* 0x000e6e0000004200 */
[----:B---3--:R-:W-:Y:S01]  /*a440*/  HMMA.16816.F32 R100, R4, R12, R100 ;  /* 0x0000000c0464723c */ /* 0x008fe20000001864 */
[----:B------:R-:W-:Y:S01]  /*a450*/  FADD.FTZ R12, R42, R133 ;  /* 0x000000852a0c7221 */ /* 0x000fe20000010000 */
[----:B------:R-:W-:-:S02]  /*a460*/  FFMA.FTZ R42, R19, UR4, -R22 ;  /* 0x00000004132a7c23 */ /* 0x000fc40008010816 */
[----:B------:R-:W3:Y:S01]  /*a470*/  LDSM.16.MT88.4 R16, [R27+0x1800] ;  /* 0x001800001b10783b */ /* 0x000ee20000004200 */
[----:B------:R-:W-:-:S03]  /*a480*/  FADD.FTZ R43, R43, R12 ;  /* 0x0000000c2b2b7221 */ /* 0x000fc60000010000 */
[----:B------:R-:W4:Y:S01]  /*a490*/  MUFU.EX2 R42, R42 ;  /* 0x0000002a002a7308 */ /* 0x000f220000000800 */
[----:B------:R-:W-:Y:S01]  /*a4a0*/  FADD.FTZ R38, R38, R43 ;  /* 0x0000002b26267221 */ /* 0x000fe20000010000 */
[----:B------:R-:W-:Y:S01]  /*a4b0*/  FFMA.FTZ R43, R31, UR4, -R22 ;  /* 0x000000041f2b7c23 */ /* 0x000fe20008010816 */
[----:B------:R-:W-:Y:S01]  /*a4c0*/  HMMA.16816.F32 R96, R4, R14, R96 ;  /* 0x0000000e0460723c */ /* 0x000fe20000001860 */
[----:B------:R-:W5:Y:S01]  /*a4d0*/  LDSM.16.MT88.4 R12, [R23+0x4c00] ;  /* 0x004c0000170c783b */ /* 0x000f620000004200 */
[----:B------:R-:W-:Y:S01]  /*a4e0*/  FADD.FTZ R31, R87, R38 ;  /* 0x00000026571f7221 */ /* 0x000fe20000010000 */
[----:B------:R-:W-:Y:S01]  /*a4f0*/  F2FP.F16.F32.PACK_AB R4, R49, R30 ;  /* 0x0000001e3104723e */ /* 0x000fe200000000ff */
[----:B------:R-:W-:Y:S01]  /*a500*/  FFMA.FTZ R38, R29, UR4, -R22 ;  /* 0x000000041d267c23 */ /* 0x000fe20008010816 */
[----:B------:R-:W-:Y:S01]  /*a510*/  F2FP.F16.F32.PACK_AB R5, R45, R32 ;  /* 0x000000202d05723e */ /* 0x000fe200000000ff */
[----:B------:R-:W-:Y:S01]  /*a520*/  FADD.FTZ R31, R76, R31 ;  /* 0x0000001f4c1f7221 */ /* 0x000fe20000010000 */
[----:B--2---:R-:W-:Y:S01]  /*a530*/  F2FP.F16.F32.PACK_AB R6, R35, R36 ;  /* 0x000000242306723e */ /* 0x004fe200000000ff */
[----:B------:R-:W-:Y:S02]  /*a540*/  MUFU.EX2 R29, R43 ;  /* 0x0000002b001d7308 */ /* 0x000fe40000000800 */
[----:B------:R-:W-:-:S04]  /*a550*/  FADD.FTZ R58, R58, R31 ;  /* 0x0000001f3a3a7221 */ /* 0x000fc80000010000 */
[----:B------:R-:W-:Y:S01]  /*a560*/  FADD.FTZ R75, R75, R58 ;  /* 0x0000003a4b4b7221 */ /* 0x000fe20000010000 */
[----:B----4-:R-:W-:Y:S01]  /*a570*/  F2FP.F16.F32.PACK_AB R7, R42, R37 ;  /* 0x000000252a07723e */ /* 0x010fe200000000ff */
[----:B------:R-:W2:Y:S02]  /*a580*/  MUFU.EX2 R38, R38 ;  /* 0x0000002600267308 */ /* 0x000ea40000000800 */
[----:B------:R-:W-:-:S04]  /*a590*/  FADD.FTZ R74, R74, R75 ;  /* 0x0000004b4a4a7221 */ /* 0x000fc80000010000 */
[----:B------:R-:W-:Y:S01]  /*a5a0*/  FADD.FTZ R59, R59, R74 ;  /* 0x0000004a3b3b7221 */ /* 0x000fe20000010000 */
[----:B-1----:R-:W-:Y:S03]  /*a5b0*/  HMMA.16816.F32 R108, R4, R8, R108 ;  /* 0x00000008046c723c */ /* 0x002fe6000000186c */
[----:B------:R-:W-:-:S04]  /*a5c0*/  FADD.FTZ R22, R52, R59 ;  /* 0x0000003b34167221 */ /* 0x000fc80000010000 */
[----:B------:R-:W-:Y:S01]  /*a5d0*/  FADD.FTZ R22, R57, R22 ;  /* 0x0000001639167221 */ /* 0x000fe20000010000 */
[C---:B------:R-:W-:Y:S01]  /*a5e0*/  HMMA.16816.F32 R104, R4.reuse, R10, R104 ;  /* 0x0000000a0468723c */ /* 0x040fe20000001868 */
[----:B------:R-:W1:Y:S07]  /*a5f0*/  LDSM.16.MT88.4 R8, [R27+0x1c00] ;  /* 0x001c00001b08783b */ /* 0x000e6e0000004200 */
[----:B---3--:R-:W-:Y:S01]  /*a600*/  HMMA.16816.F32 R100, R4, R16, R100 ;  /* 0x000000100464723c */ /* 0x008fe20000001864 */
[----:B------:R-:W-:Y:S01]  /*a610*/  FADD.FTZ R16, R54, R83 ;  /* 0x0000005336107221 */ /* 0x000fe20000010000 */
[----:B------:R-:W-:-:S03]  /*a620*/  FADD.FTZ R17, R77, R22 ;  /* 0x000000164d117221 */ /* 0x000fc60000010000 */
[----:B------:R-:W-:Y:S01]  /*a630*/  FADD.FTZ R16, R81, R16 ;  /* 0x0000001051107221 */ /* 0x000fe20000010000 */
[----:B------:R-:W-:Y:S02]  /*a640*/  FADD.FTZ R17, R50, R17 ;  /* 0x0000001132117221 */ /* 0x000fe40000010000 */
[----:B------:R-:W-:Y:S01]  /*a650*/  HMMA.16816.F32 R96, R4, R18, R96 ;  /* 0x000000120460723c */ /* 0x000fe20000001860 */
[----:B------:R-:W-:Y:S01]  /*a660*/  FADD.FTZ R73, R73, R16 ;  /* 0x0000001049497221 */ /* 0x000fe20000010000 */
[----:B------:R-:W-:Y:S01]  /*a670*/  F2FP.F16.F32.PACK_AB R4, R28, R39 ;  /* 0x000000271c04723e */ /* 0x000fe200000000ff */
[----:B------:R-:W-:Y:S01]  /*a680*/  FADD.FTZ R48, R48, R17 ;  /* 0x0000001130307221 */ /* 0x000fe20000010000 */
[----:B--2---:R-:W-:Y:S01]  /*a690*/  F2FP.F16.F32.PACK_AB R5, R38, R29 ;  /* 0x0000001d2605723e */ /* 0x004fe200000000ff */
[----:B------:R-:W-:Y:S01]  /*a6a0*/  FADD.FTZ R44, R44, R73 ;  /* 0x000000492c2c7221 */ /* 0x000fe20000010000 */
[----:B------:R-:W-:Y:S01]  /*a6b0*/  F2FP.F16.F32.PACK_AB R6, R33, R26 ;  /* 0x0000001a2106723e */ /* 0x000fe200000000ff */
[----:B------:R-:W-:Y:S01]  /*a6c0*/  FADD.FTZ R41, R41, R48 ;  /* 0x0000003029297221 */ /* 0x000fe20000010000 */
[----:B------:R-:W-:Y:S01]  /*a6d0*/  F2FP.F16.F32.PACK_AB R7, R89, R24 ;  /* 0x000000185907723e */ /* 0x000fe200000000ff */
        /* <DEDUP_REMOVED lines=22> */
[----:B------:R-:W-:-:S13]  /*a840*/  @!P0 BRA `(.L_x_4721) ;  /* 0x0000003800008947 */ /* 0x000fda0003800000 */
        /* <DEDUP_REMOVED lines=67> */
.L_x_4722:
[----:B------:R-:W-:Y:S01]  /*ac80*/  UMOV UR8, URZ ;  /* 0x000000ff00087c82 */ /* 0x000fe20008000000 */
[----:B------:R-:W-:Y:S01]  /*ac90*/  IMAD.SHL.U32 R60, R60, 0x80, RZ ;  /* 0x000000803c3c7824 */ /* 0x000fe200078e00ff */
[----:B------:R-:W-:-:S05]  /*aca0*/  IADD3 R4, P0, PT, RZ, -UR8, RZ ;  /* 0x80000008ff047c10 */ /* 0x000fca000ff1e0ff */
[----:B------:R-:W-:-:S05]  /*acb0*/  IMAD.X R60, RZ, RZ, ~R60, P0 ;  /* 0x000000ffff3c7224 */ /* 0x000fca00000e0e3c */
[----:B------:R-:W-:-:S04]  /*acc0*/  SHF.R.S64 R5, R4, 0x1f, R60 ;  /* 0x0000001f04057819 */ /* 0x000fc8000000103c */
[----:B------:R-:W-:-:S04]  /*acd0*/  IADD3 R114, P0, PT, R5, R114, RZ ;  /* 0x0000007205727210 */ /* 0x000fc80007f1e0ff */
[----:B------:R-:W-:-:S09]  /*ace0*/  LEA.HI.X.SX32 R115, R60, R115, 0x1, P0 ;  /* 0x000000733c737211 */ /* 0x000fd200000f0eff */
.L_x_4723:
[----:B------:R-:W1:Y:S01]  /*acf0*/  LDCU UR8, c[0x0][0x440] ;  /* 0x00008800ff0877ac */ /* 0x000e620008000800 */
[----:B------:R-:W-:Y:S01]  /*ad00*/  IADD3 R6, P0, PT, R65, R114, RZ ;  /* 0x0000007241067210 */ /* 0x000fe20007f1e0ff */
[----:B------:R-:W-:Y:S01]  /*ad10*/  IMAD.IADD R72, R85, 0x1, R64 ;  /* 0x0000000155487824 */ /* 0x000fe200078e0240 */
[----:B------:R-:W-:Y:S01]  /*ad20*/  LEA R125, R125, UR5, 0x1 ;  /* 0x000000057d7d7c11 */ /* 0x000fe2000f8e08ff */
[----:B------:R-:W-:Y:S01]  /*ad30*/  IMAD.SHL.U32 R129, R84, 0x2, RZ ;  /* 0x0000000254817824 */ /* 0x000fe200078e00ff */
[----:B------:R-:W-:Y:S01]  /*ad40*/  IADD3 R4, P1, PT, R6, R65, RZ ;  /* 0x0000004106047210 */ /* 0x000fe20007f3e0ff */
[----:B------:R-:W-:Y:S02]  /*ad50*/  IMAD.X R7, R126, 0x1, R115, P0 ;  /* 0x000000017e077824 */ /* 0x000fe400000e0673 */
[----:B------:R-:W-:Y:S01]  /*ad60*/  IMAD.IADD R61, R64, 0x1, R125 ;  /* 0x00000001403d7824 */ /* 0x000fe200078e027d */
[----:B------:R-:W-:Y:S01]  /*ad70*/  LOP3.LUT R129, R129, 0x6, RZ, 0xc0, !PT ;  /* 0x0000000681817812 */ /* 0x000fe200078ec0ff */
        /* <DEDUP_REMOVED lines=40> */
[----:B------:R-:W-:Y:S04]  /*b000*/  LDSM.16.M88.4 R120, [R125+0x2800] ;  /* 0x002800007d78783b */ /* 0x000fe80000000200 */
[----:B------:R-:W-:Y:S01]  /*b010*/  LDSM.16.M88.4 R76, [R125+0x2c00] ;  /* 0x002c00007d4c783b */ /* 0x000fe20000000200 */
[C---:B---3--:R-:W-:Y:S03]  /*b020*/  HMMA.16816.F32 R24, R80.reuse, R20, RZ ;  /* 0x000000145018723c */ /* 0x048fe600000018ff */
[----:B------:R-:W0:Y:S05]  /*b030*/  LDGDEPBAR ;  /* 0x00000000000079af */ /* 0x000e2a0000000000 */
[C---:B----4-:R-:W-:Y:S08]  /*b040*/  HMMA.16816.F32 R40, R80.reuse, R36, RZ ;  /* 0x000000245028723c */ /* 0x050ff000000018ff */
[C---:B------:R-:W-:Y:S08]  /*b050*/  HMMA.16816.F32 R20, R80.reuse, R22, RZ ;  /* 0x000000165014723c */ /* 0x040ff000000018ff */
[C---:B-1----:R-:W-:Y:S08]  /*b060*/  HMMA.16816.F32 R16, R80.reuse, R12, RZ ;  /* 0x0000000c5010723c */ /* 0x042ff000000018ff */
[----:B------:R-:W-:Y:S08]  /*b070*/  HMMA.16816.F32 R36, R80, R38, RZ ;  /* 0x000000265024723c */ /* 0x000ff000000018ff */
[----:B-----5:R-:W-:Y:S08]  /*b080*/  HMMA.16816.F32 R32, R72, R64, R32 ;  /* 0x000000404820723c */ /* 0x020ff00000001820 */
[----:B------:R-:W-:Y:S08]  /*b090*/  HMMA.16816.F32 R12, R80, R14, RZ ;  /* 0x0000000e500c723c */ /* 0x000ff000000018ff */
[C---:B------:R-:W-:Y:S01]  /*b0a0*/  HMMA.16816.F32 R28, R72.reuse, R66, R28 ;  /* 0x00000042481c723c */ /* 0x040fe2000000181c */
[----:B------:R-:W1:Y:S07]  /*b0b0*/  LDSM.16.M88.4 R64, [R61+0x2400] ;  /* 0x002400003d40783b */ /* 0x000e6e0000000200 */
[C---:B------:R-:W-:Y:S08]  /*b0c0*/  HMMA.16816.F32 R24, R72.reuse, R52, R24 ;  /* 0x000000344818723c */ /* 0x040ff00000001818 */
[C---:B------:R-:W-:Y:S08]  /*b0d0*/  HMMA.16816.F32 R20, R72.reuse, R54, R20 ;  /* 0x000000364814723c */ /* 0x040ff00000001814 */
[C---:B------:R-:W-:Y:S08]  /*b0e0*/  HMMA.16816.F32 R40, R72.reuse, R8, R40 ;  /* 0x000000084828723c */ /* 0x040ff00000001828 */
[C---:B------:R-:W-:Y:S08]  /*b0f0*/  HMMA.16816.F32 R36, R72.reuse, R10, R36 ;  /* 0x0000000a4824723c */ /* 0x040ff00000001824 */
[C---:B------:R-:W-:Y:S08]  /*b100*/  HMMA.16816.F32 R16, R72.reuse, R4, R16 ;  /* 0x000000044810723c */ /* 0x040ff00000001810 */
[----:B------:R-:W-:Y:S08]  /*b110*/  HMMA.16816.F32 R12, R72, R6, R12 ;  /* 0x00000006480c723c */ /* 0x000ff0000000180c */
[C---:B------:R-:W-:Y:S08]  /*b120*/  HMMA.16816.F32 R52, R80.reuse, R48, RZ ;  /* 0x000000305034723c */ /* 0x040ff000000018ff */
[C---:B--2---:R-:W-:Y:S08]  /*b130*/  HMMA.16816.F32 R8, R80.reuse, R56, RZ ;  /* 0x000000385008723c */ /* 0x044ff000000018ff */
[C---:B------:R-:W-:Y:S01]  /*b140*/  HMMA.16816.F32 R4, R80.reuse, R58, RZ ;  /* 0x0000003a5004723c */ /* 0x040fe200000018ff */
[----:B------:R-:W2:Y:S07]  /*b150*/  LDSM.16.M88.4 R56, [R61+0x2800] ;  /* 0x002800003d38783b */ /* 0x000eae0000000200 */
[----:B------:R-:W-:Y:S08]  /*b160*/  HMMA.16816.F32 R48, R80, R50, RZ ;  /* 0x000000325030723c */ /* 0x000ff000000018ff */
[C---:B------:R-:W-:Y:S08]  /*b170*/  HMMA.16816.F32 R8, R72.reuse, R44, R8 ;  /* 0x0000002c4808723c */ /* 0x040ff00000001808 */
[C---:B------:R-:W-:Y:S08]  /*b180*/  HMMA.16816.F32 R4, R72.reuse, R46, R4 ;  /* 0x0000002e4804723c */ /* 0x040ff00000001804 */
[C---:B-1----:R-:W-:Y:S08]  /*b190*/  HMMA.16816.F32 R52, R72.reuse, R64, R52 ;  /* 0x000000404834723c */ /* 0x042ff00000001834 */
[----:B------:R-:W-:Y:S08]  /*b1a0*/  HMMA.16816.F32 R48, R72, R66, R48 ;  /* 0x000000424830723c */ /* 0x000ff00000001830 */
[C---:B------:R-:W-:Y:S08]  /*b1b0*/  HMMA.16816.F32 R44, R80.reuse, R120, RZ ;  /* 0x00000078502c723c */ /* 0x040ff000000018ff */
[C---:B------:R-:W-:Y:S08]  /*b1c0*/  HMMA.16816.F32 R64, R80.reuse, R76, RZ ;  /* 0x0000004c5040723c */ /* 0x040ff000000018ff */
[C---:B------:R-:W-:Y:S08]  /*b1d0*/  HMMA.16816.F32 R120, R80.reuse, R122, RZ ;  /* 0x0000007a5078723c */ /* 0x040ff000000018ff */
[----:B------:R-:W-:Y:S01]  /*b1e0*/  HMMA.16816.F32 R76, R80, R78, RZ ;  /* 0x0000004e504c723c */ /* 0x000fe200000018ff */
[----:B------:R-:W1:Y:S01]  /*b1f0*/  LDSM.16.M88.4 R80, [R61+0x2c00] ;  /* 0x002c00003d50783b */ /* 0x000e620000000200 */
[----:B------:R-:W-:-:S06]  /*b200*/  DEPBAR.LE SB0, 0x0 ;  /* 0x000080000000791a */ /* 0x000fcc0000000000 */
[C---:B--2---:R-:W-:Y:S08]  /*b210*/  HMMA.16816.F32 R44, R72.reuse, R56, R44 ;  /* 0x00000038482c723c */ /* 0x044ff0000000182c */
[----:B------:R-:W-:Y:S01]  /*b220*/  HMMA.16816.F32 R120, R72, R58, R120 ;  /* 0x0000003a4878723c */ /* 0x000fe20000001878 */
[----:B------:R-:W-:-:S04]  /*b230*/  IMAD R59, R68, 0x80, R129 ;  /* 0x00000080443b7824 */ /* 0x000fc800078e0281 */
[----:B------:R-:W-:Y:S01]  /*b240*/  VIADD R57, R59, 0xffffff01 ;  /* 0xffffff013b397836 */ /* 0x000fe20000000000 */
[----:B------:R-:W-:Y:S04]  /*b250*/  BAR.SYNC.DEFER_BLOCKING 0x0 ;  /* 0x0000000000007b1d */ /* 0x000fe80000010000 */
[C---:B------:R-:W-:Y:S02]  /*b260*/  ISETP.GE.AND P1, PT, R57.reuse, R92, PT ;  /* 0x0000005c3900720c */ /* 0x040fe40003f26270 */
[----:B------:R-:W-:Y:S01]  /*b270*/  ISETP.GE.AND P4, PT, R57, R124, PT ;  /* 0x0000007c3900720c */ /* 0x000fe20003f86270 */
[C---:B-1----:R-:W-:Y:S08]  /*b280*/  HMMA.16816.F32 R64, R72.reuse, R80, R64 ;  /* 0x000000504840723c */ /* 0x042ff00000001840 */
[----:B------:R-:W-:Y:S01]  /*b290*/  HMMA.16816.F32 R76, R72, R82, R76 ;  /* 0x00000052484c723c */ /* 0x000fe2000000184c */
[----:B------:R-:W-:-:S05]  /*b2a0*/  VIADD R75, R59, 0xffffff00 ;  /* 0xffffff003b4b7836 */ /* 0x000fca0000000000 */
[-C--:B------:R-:W-:Y:S02]  /*b2b0*/  I2FP.F32.S32 R73, R75.reuse ;  /* 0x0000004b00497245 */ /* 0x080fe40000201400 */
[----:B------:R-:W-:Y:S02]  /*b2c0*/  I2FP.F32.S32 R61, R75 ;  /* 0x0000004b003d7245 */ /* 0x000fe40000201400 */
[----:B------:R-:W-:Y:S01]  /*b2d0*/  ISETP.GE.AND P3, PT, R75, R92, PT ;  /* 0x0000005c4b00720c */ /* 0x000fe20003f66270 */
[C---:B------:R-:W-:Y:S01]  /*b2e0*/  FFMA.FTZ R73, R88.reuse, R73, R40 ;  /* 0x0000004958497223 */ /* 0x040fe20000010028 */
[----:B------:R-:W-:Y:S01]  /*b2f0*/  I2FP.F32.S32 R40, R57 ;  /* 0x0000003900287245 */ /* 0x000fe20000201400 */
[C---:B------:R-:W-:Y:S02]  /*b300*/  VIADD R57, R59.reuse, 0xffffff08 ;  /* 0xffffff083b397836 */ /* 0x040fe40000000000 */
[C---:B------:R-:W-:Y:S01]  /*b310*/  FFMA.FTZ R42, R88.reuse, R61, R42 ;  /* 0x0000003d582a7223 */ /* 0x040fe2000001002a */
[----:B------:R-:W-:Y:S01]  /*b320*/  VIADD R61, R59, 0xffffff09 ;  /* 0xffffff093b3d7836 */ /* 0x000fe20000000000 */
[----:B------:R-:W-:Y:S01]  /*b330*/  ISETP.GE.AND P0, PT, R75, R124, PT ;  /* 0x0000007c4b00720c */ /* 0x000fe20003f06270 */
[CC--:B------:R-:W-:Y:S01]  /*b340*/  FFMA.FTZ R41, R88.reuse, R40.reuse, R41 ;  /* 0x0000002858297223 */ /* 0x0c0fe20000010029 */
[----:B------:R-:W-:Y:S01]  /*b350*/  FFMA.FTZ R40, R88, R40, R43 ;  /* 0x0000002858287223 */ /* 0x000fe2000001002b */
[----:B------:R-:W-:-:S02]  /*b360*/  I2FP.F32.S32 R135, R57 ;  /* 0x0000003900877245 */ /* 0x000fc40000201400 */
[C---:B------:R-:W-:Y:S02]  /*b370*/  ISETP.GE.AND P2, PT, R57.reuse, R92, PT ;  /* 0x0000005c3900720c */ /* 0x040fe40003f46270 */
[----:B------:R-:W-:Y:S01]  /*b380*/  ISETP.GE.AND P6, PT, R57, R124, PT ;  /* 0x0000007c3900720c */ /* 0x000fe20003fc6270 */
[C---:B------:R-:W-:Y:S01]  /*b390*/  FFMA.FTZ R135, R88.reuse, R135, R36 ;  /* 0x0000008758877223 */ /* 0x040fe20000010024 */
[----:B------:R-:W-:Y:S02]  /*b3a0*/  I2FP.F32.S32 R43, R57 ;  /* 0x00000039002b7245 */ /* 0x000fe40000201400 */
[----:B------:R-:W-:Y:S01]  /*b3b0*/  FSEL R57, R41, -INF , !P1 ;  /* 0xff80000029397808 */ /* 0x000fe20004800000 */
[----:B------:R-:W-:Y:S01]  /*b3c0*/  VIADD R41, R59, 0xffffff10 ;  /* 0xffffff103b297836 */ /* 0x000fe20000000000 */
[----:B------:R-:W-:Y:S01]  /*b3d0*/  I2FP.F32.S32 R75, R61 ;  /* 0x0000003d004b7245 */ /* 0x000fe20000201400 */
[----:B------:R-:W-:Y:S01]  /*b3e0*/  FFMA.FTZ R36, R88, R43, R38 ;  /* 0x0000002b58247223 */ /* 0x000fe20000010026 */
[----:B------:R-:W-:-:S02]  /*b3f0*/  FSEL R43, R42, -INF , !P0 ;  /* 0xff8000002a2b7808 */ /* 0x000fc40004000000 */
[----:B------:R-:W-:Y:S01]  /*b400*/  FSEL R73, R73, -INF , !P3 ;  /* 0xff80000049497808 */ /* 0x000fe20005800000 */
[C---:B------:R-:W-:Y:S01]  /*b410*/  FFMA.FTZ R75, R88.reuse, R75, R37 ;  /* 0x0000004b584b7223 */ /* 0x040fe20000010025 */
[C---:B------:R-:W-:Y:S02]  /*b420*/  ISETP.GE.AND P5, PT, R61.reuse, R92, PT ;  /* 0x0000005c3d00720c */ /* 0x040fe40003fa6270 */
[----:B------:R-:W-:Y:S02]  /*b430*/  ISETP.GE.AND P0, PT, R61, R124, PT ;  /* 0x0000007c3d00720c */ /* 0x000fe40003f06270 */
[----:B------:R-:W-:Y:S02]  /*b440*/  I2FP.F32.S32 R38, R61 ;  /* 0x0000003d00267245 */ /* 0x000fe40000201400 */
[----:B------:R-:W-:Y:S02]  /*b450*/  I2FP.F32.S32 R81, R41 ;  /* 0x0000002900517245 */ /* 0x000fe40000201400 */
[C---:B------:R-:W-:Y:S01]  /*b460*/  ISETP.GE.AND P1, PT, R41.reuse, R92, PT ;  /* 0x0000005c2900720c */ /* 0x040fe20003f26270 */
[C---:B------:R-:W-:Y:S01]  /*b470*/  FFMA.FTZ R39, R88.reuse, R38, R39 ;  /* 0x0000002658277223 */ /* 0x040fe20000010027 */
[----:B------:R-:W-:Y:S01]  /*b480*/  ISETP.GE.AND P3, PT, R41, R124, PT ;  /* 0x0000007c2900720c */ /* 0x000fe20003f66270 */
[----:B------:R-:W-:Y:S01]  /*b490*/  FFMA.FTZ R162, R88, R81, R32 ;  /* 0x0000005158a27223 */ /* 0x000fe20000010020 */
[----:B------:R-:W-:Y:S01]  /*b4a0*/  I2FP.F32.S32 R61, R41 ;  /* 0x00000029003d7245 */ /* 0x000fe20000201400 */
[----:B------:R-:W-:Y:S01]  /*b4b0*/  VIADD R41, R59, 0xffffff11 ;  /* 0xffffff113b297836 */ /* 0x000fe20000000000 */
[----:B------:R-:W-:-:S02]  /*b4c0*/  FSEL R36, R36, -INF , !P6 ;  /* 0xff80000024247808 */ /* 0x000fc40007000000 */
[----:B------:R-:W-:Y:S01]  /*b4d0*/  FSEL R75, R75, -INF , !P5 ;  /* 0xff8000004b4b7808 */ /* 0x000fe20006800000 */
[C---:B------:R-:W-:Y:S01]  /*b4e0*/  FFMA.FTZ R32, R88.reuse, R61, R34 ;  /* 0x0000003d58207223 */ /* 0x040fe20000010022 */
[C---:B------:R-:W-:Y:S02]  /*b4f0*/  ISETP.GE.AND P6, PT, R41.reuse, R92, PT ;  /* 0x0000005c2900720c */ /* 0x040fe40003fc6270 */
[-C--:B------:R-:W-:Y:S02]  /*b500*/  I2FP.F32.S32 R38, R41.reuse ;  /* 0x0000002900267245 */ /* 0x080fe40000201400 */
[----:B------:R-:W-:Y:S02]  /*b510*/  ISETP.GE.AND P5, PT, R41, R124, PT ;  /* 0x0000007c2900720c */ /* 0x000fe40003fa6270 */
[----:B------:R-:W-:Y:S01]  /*b520*/  I2FP.F32.S32 R34, R41 ;  /* 0x0000002900227245 */ /* 0x000fe20000201400 */
[----:B------:R-:W-:Y:S02]  /*b530*/  VIADD R41, R59, 0xffffff18 ;  /* 0xffffff183b297836 */ /* 0x000fe40000000000 */
[----:B------:R-:W-:Y:S01]  /*b540*/  FFMA.FTZ R33, R88, R38, R33 ;  /* 0x0000002658217223 */ /* 0x000fe20000010021 */
[----:B------:R-:W-:Y:S01]  /*b550*/  FSEL R164, R39, -INF , !P0 ;  /* 0xff80000027a47808 */ /* 0x000fe20004000000 */
[----:B------:R-:W-:-:S02]  /*b560*/  VIADD R39, R59, 0xffffff19 ;  /* 0xffffff193b277836 */ /* 0x000fc40000000000 */
[----:B------:R-:W-:Y:S01]  /*b570*/  FFMA.FTZ R34, R88, R34, R35 ;  /* 0x0000002258227223 */ /* 0x000fe20000010023 */
[----:B------:R-:W-:Y:S02]  /*b580*/  I2FP.F32.S32 R35, R41 ;  /* 0x0000002900237245 */ /* 0x000fe40000201400 */
[----:B------:R-:W-:Y:S02]  /*b590*/  FSEL R37, R40, -INF , !P4 ;  /* 0xff80000028257808 */ /* 0x000fe40006000000 */
        /* <DEDUP_REMOVED lines=8> */
[-C--:B------:R-:W-:Y:S02]  /*b620*/  I2FP.F32.S32 R40, R39.reuse ;  /* 0x0000002700287245 */ /* 0x080fe40000201400 */
[----:B------:R-:W-:Y:S02]  /*b630*/  ISETP.GE.AND P3, PT, R39, R124, PT ;  /* 0x0000007c2700720c */ /* 0x000fe40003f66270 */
[----:B------:R-:W-:Y:S01]  /*b640*/  I2FP.F32.S32 R38, R39 ;  /* 0x0000002700267245 */ /* 0x000fe20000201400 */
[----:B------:R-:W-:Y:S01]  /*b650*/  FFMA.FTZ R29, R88, R40, R29 ;  /* 0x00000028581d7223 */ /* 0x000fe2000001001d */
[----:B------:R-:W-:-:S02]  /*b660*/  I2FP.F32.S32 R41, R41 ;  /* 0x0000002900297245 */ /* 0x000fc40000201400 */
[----:B------:R-:W-:Y:S01]  /*b670*/  I2FP.F32.S32 R39, R33 ;  /* 0x0000002100277245 */ /* 0x000fe20000201400 */
[----:B------:R-:W-:Y:S01]  /*b680*/  FFMA.FTZ R31, R88, R38, R31 ;  /* 0x00000026581f7223 */ /* 0x000fe2000001001f */
[----:B------:R-:W-:Y:S01]  /*b690*/  FSEL R34, R34, -INF , !P5 ;  /* 0xff80000022227808 */ /* 0x000fe20006800000 */
[C---:B------:R-:W-:Y:S01]  /*b6a0*/  FFMA.FTZ R30, R88.reuse, R41, R30 ;  /* 0x00000029581e7223 */ /* 0x040fe2000001001e */
[C---:B------:R-:W-:Y:S01]  /*b6b0*/  ISETP.GE.AND P6, PT, R33.reuse, R92, PT ;  /* 0x0000005c2100720c */ /* 0x040fe20003fc6270 */
[----:B------:R-:W-:Y:S01]  /*b6c0*/  FFMA.FTZ R20, R88, R39, R20 ;  /* 0x0000002758147223 */ /* 0x000fe20000010014 */
[----:B------:R-:W-:Y:S01]  /*b6d0*/  ISETP.GE.AND P5, PT, R33, R124, PT ;  /* 0x0000007c2100720c */ /* 0x000fe20003fa6270 */
[----:B------:R-:W-:Y:S01]  /*b6e0*/  VIADD R39, R59, 0xffffff29 ;  /* 0xffffff293b277836 */ /* 0x000fe20000000000 */
[----:B------:R-:W-:Y:S02]  /*b6f0*/  I2FP.F32.S32 R33, R33 ;  /* 0x0000002100217245 */ /* 0x000fe40000201400 */
[----:B------:R-:W-:Y:S01]  /*b700*/  FSEL R133, R29, -INF , !P1 ;  /* 0xff8000001d857808 */ /* 0x000fe20004800000 */
[----:B------:R-:W-:Y:S01]  /*b710*/  VIADD R29, R59, 0xffffff30 ;  /* 0xffffff303b1d7836 */ /* 0x000fe20000000000 */
[----:B------:R-:W-:Y:S01]  /*b720*/  FSEL R131, R28, -INF , !P4 ;  /* 0xff8000001c837808 */ /* 0x000fe20006000000 */
[----:B------:R-:W-:Y:S01]  /*b730*/  FFMA.FTZ R22, R88, R33, R22 ;  /* 0x0000002158167223 */ /* 0x000fe20000010016 */
[----:B------:R-:W-:-:S02]  /*b740*/  FSEL R33, R30, -INF , !P0 ;  /* 0xff8000001e217808 */ /* 0x000fc40004000000 */
[-C--:B------:R-:W-:Y:S02]  /*b750*/  I2FP.F32.S32 R30, R39.reuse ;  /* 0x00000027001e7245 */ /* 0x080fe40000201400 */
[C---:B------:R-:W-:Y:S02]  /*b760*/  ISETP.GE.AND P4, PT, R39.reuse, R92, PT ;  /* 0x0000005c2700720c */ /* 0x040fe40003f86270 */
[----:B------:R-:W-:Y:S01]  /*b770*/  ISETP.GE.AND P0, PT, R39, R124, PT ;  /* 0x0000007c2700720c */ /* 0x000fe20003f06270 */
[----:B------:R-:W-:Y:S01]  /*b780*/  FFMA.FTZ R21, R88, R30, R21 ;  /* 0x0000001e58157223 */ /* 0x000fe20000010015 */
[----:B------:R-:W-:Y:S01]  /*b790*/  I2FP.F32.S32 R28, R39 ;  /* 0x00000027001c7245 */ /* 0x000fe20000201400 */
[----:B------:R-:W-:Y:S01]  /*b7a0*/  VIADD R30, R68, 0xfffffffe ;  /* 0xfffffffe441e7836 */ /* 0x000fe20000000000 */
[----:B------:R-:W-:Y:S02]  /*b7b0*/  I2FP.F32.S32 R39, R29 ;  /* 0x0000001d00277245 */ /* 0x000fe40000201400 */
[----:B------:R-:W-:Y:S01]  /*b7c0*/  FSEL R125, R31, -INF , !P3 ;  /* 0xff8000001f7d7808 */ /* 0x000fe20005800000 */
[C---:B------:R-:W-:Y:S01]  /*b7d0*/  FFMA.FTZ R23, R88.reuse, R28, R23 ;  /* 0x0000001c58177223 */ /* 0x040fe20000010017 */
[C---:B------:R-:W-:Y:S01]  /*b7e0*/  ISETP.GE.AND P1, PT, R29.reuse, R92, PT ;  /* 0x0000005c1d00720c */ /* 0x040fe20003f26270 */
[----:B------:R-:W-:Y:S01]  /*b7f0*/  FFMA.FTZ R16, R88, R39, R16 ;  /* 0x0000002758107223 */ /* 0x000fe20000010010 */
[----:B------:R-:W-:-:S02]  /*b800*/  ISETP.GE.AND P3, PT, R29, R124, PT ;  /* 0x0000007c1d00720c */ /* 0x000fc40003f66270 */
[----:B------:R-:W-:Y:S01]  /*b810*/  I2FP.F32.S32 R31, R29 ;  /* 0x0000001d001f7245 */ /* 0x000fe20000201400 */
[----:B------:R-:W-:Y:S01]  /*b820*/  VIADD R29, R59, 0xffffff31 ;  /* 0xffffff313b1d7836 */ /* 0x000fe20000000000 */
[----:B------:R-:W-:Y:S01]  /*b830*/  FSEL R160, R21, -INF , !P4 ;  /* 0xff80000015a07808 */ /* 0x000fe20006000000 */
[----:B------:R-:W-:Y:S01]  /*b840*/  VIADD R21, R59, 0xffffff38 ;  /* 0xffffff383b157836 */ /* 0x000fe20000000000 */
[----:B------:R-:W-:Y:S01]  /*b850*/  FSEL R156, R20, -INF , !P6 ;  /* 0xff800000149c7808 */ /* 0x000fe20007000000 */
[----:B------:R-:W-:Y:S01]  /*b860*/  FFMA.FTZ R18, R88, R31, R18 ;  /* 0x0000001f58127223 */ /* 0x000fe20000010012 */
[----:B------:R-:W-:Y:S02]  /*b870*/  FSEL R158, R22, -INF , !P5 ;  /* 0xff800000169e7808 */ /* 0x000fe40006800000 */
[----:B------:R-:W-:Y:S02]  /*b880*/  ISETP.GE.AND P6, PT, R29, R92, PT ;  /* 0x0000005c1d00720c */ /* 0x000fe40003fc6270 */
[----:B------:R-:W-:-:S02]  /*b890*/  I2FP.F32.S32 R22, R29 ;  /* 0x0000001d00167245 */ /* 0x000fc40000201400 */
[----:B------:R-:W-:Y:S02]  /*b8a0*/  ISETP.GE.AND P5, PT, R29, R124, PT ;  /* 0x0000007c1d00720c */ /* 0x000fe40003fa6270 */
[----:B------:R-:W-:Y:S01]  /*b8b0*/  I2FP.F32.S32 R20, R29 ;  /* 0x0000001d00147245 */ /* 0x000fe20000201400 */
[----:B------:R-:W-:Y:S01]  /*b8c0*/  FFMA.FTZ R17, R88, R22, R17 ;  /* 0x0000001658117223 */ /* 0x000fe20000010011 */
[----:B------:R-:W-:Y:S02]  /*b8d0*/  FSEL R154, R23, -INF , !P0 ;  /* 0xff800000179a7808 */ /* 0x000fe40004000000 */
[----:B------:R-:W-:Y:S01]  /*b8e0*/  FSEL R128, R16, -INF , !P1 ;  /* 0xff80000010807808 */ /* 0x000fe20004800000 */
[----:B------:R-:W-:Y:S01]  /*b8f0*/  FFMA.FTZ R19, R88, R20, R19 ;  /* 0x0000001458137223 */ /* 0x000fe20000010013 */
[----:B------:R-:W-:Y:S02]  /*b900*/  ISETP.GE.AND P4, PT, R21, R92, PT ;  /* 0x0000005c1500720c */ /* 0x000fe40003f86270 */
[----:B------:R-:W-:-:S02]  /*b910*/  I2FP.F32.S32 R29, R21 ;  /* 0x00000015001d7245 */ /* 0x000fc40000201400 */
[----:B------:R-:W-:Y:S02]  /*b920*/  ISETP.GE.AND P1, PT, R21, R124, PT ;  /* 0x0000007c1500720c */ /* 0x000fe40003f26270 */
[----:B------:R-:W-:Y:S01]  /*b930*/  I2FP.F32.S32 R23, R21 ;  /* 0x0000001500177245 */ /* 0x000fe20000201400 */
[----:B------:R-:W-:Y:S01]  /*b940*/  VIADD R21, R59, 0xffffff39 ;  /* 0xffffff393b157836 */ /* 0x000fe20000000000 */
[----:B------:R-:W-:Y:S01]  /*b950*/  FSEL R132, R18, -INF , !P3 ;  /* 0xff80000012847808 */ /* 0x000fe20005800000 */
[C---:B------:R-:W-:Y:S01]  /*b960*/  FFMA.FTZ R12, R88.reuse, R29, R12 ;  /* 0x0000001d580c7223 */ /* 0x040fe2000001000c */
[----:B------:R-:W-:Y:S01]  /*b970*/  FSEL R134, R17, -INF , !P6 ;  /* 0xff80000011867808 */ /* 0x000fe20007000000 */
[----:B------:R-:W-:Y:S01]  /*b980*/  VIADD R17, R59, 0xffffff41 ;  /* 0xffffff413b117836 */ /* 0x000fe20000000000 */
[----:B------:R-:W-:Y:S01]  /*b990*/  I2FP.F32.S32 R18, R21 ;  /* 0x0000001500127245 */ /* 0x000fe20000201400 */
[----:B------:R-:W-:Y:S01]  /*b9a0*/  FFMA.FTZ R14, R88, R23, R14 ;  /* 0x00000017580e7223 */ /* 0x000fe2000001000e */
[----:B------:R-:W-:-:S02]  /*b9b0*/  ISETP.GE.AND P3, PT, R21, R92, PT ;  /* 0x0000005c1500720c */ /* 0x000fc40003f66270 */
[----:B------:R-:W-:Y:S01]  /*b9c0*/  I2FP.F32.S32 R16, R21 ;  /* 0x0000001500107245 */ /* 0x000fe20000201400 */
[----:B------:R-:W-:Y:S01]  /*b9d0*/  FFMA.FTZ R13, R88, R18, R13 ;  /* 0x00000012580d7223 */ /* 0x000fe2000001000d */
[----:B------:R-:W-:Y:S02]  /*b9e0*/  FSEL R144, R12, -INF , !P4 ;  /* 0xff8000000c907808 */ /* 0x000fe40006000000 */
[----:B------:R-:W-:Y:S01]  /*b9f0*/  I2FP.F32.S32 R12, R17 ;  /* 0x00000011000c7245 */ /* 0x000fe20000201400 */
[C---:B------:R-:W-:Y:S01]  /*ba00*/  FFMA.FTZ R15, R88.reuse, R16, R15 ;  /* 0x00000010580f7223 */ /* 0x040fe2000001000f */
[----:B------:R-:W-:Y:S01]  /*ba10*/  FSEL R146, R13, -INF , !P3 ;  /* 0xff8000000d927808 */ /* 0x000fe20005800000 */
[----:B------:R-:W-:Y:S01]  /*ba20*/  VIADD R13, R59, 0xffffff49 ;  /* 0xffffff493b0d7836 */ /* 0x000fe20000000000 */
[----:B------:R-:W-:Y:S01]  /*ba30*/  FSEL R135, R135, -INF , !P2 ;  /* 0xff80000087877808 */ /* 0x000fe20005000000 */
[----:B------:R-:W-:Y:S01]  /*ba40*/  FFMA.FTZ R11, R88, R12, R11 ;  /* 0x0000000c580b7223 */ /* 0x000fe2000001000b */
[----:B------:R-:W-:-:S02]  /*ba50*/  FSEL R142, R19, -INF , !P5 ;  /* 0xff800000138e7808 */ /* 0x000fc40006800000 */
[----:B------:R-:W-:Y:S02]  /*ba60*/  I2FP.F32.S32 R80, R13 ;  /* 0x0000000d00507245 */ /* 0x000fe40000201400 */
[C---:B------:R-:W-:Y:S02]  /*ba70*/  ISETP.GE.AND P2, PT, R17.reuse, R92, PT ;  /* 0x0000005c1100720c */ /* 0x040fe40003f46270 */
[----:B------:R-:W-:Y:S01]  /*ba80*/  I2FP.F32.S32 R16, R17 ;  /* 0x0000001100107245 */ /* 0x000fe20000201400 */
[C---:B------:R-:W-:Y:S01]  /*ba90*/  FFMA.FTZ R80, R88.reuse, R80, R5 ;  /* 0x0000005058507223 */ /* 0x040fe20000010005 */
[-C--:B------:R-:W-:Y:S01]  /*baa0*/  ISETP.GE.AND P5, PT, R17, R124.reuse, PT ;  /* 0x0000007c1100720c */ /* 0x080fe20003fa6270 */
[C---:B------:R-:W-:Y:S01]  /*bab0*/  VIADD R17, R59.reuse, 0xffffff48 ;  /* 0xffffff483b117836 */ /* 0x040fe20000000000 */
[----:B------:R-:W-:Y:S01]  /*bac0*/  I2FP.F32.S32 R12, R13 ;  /* 0x0000000d000c7245 */ /* 0x000fe20000201400 */
[----:B------:R-:W-:Y:S01]  /*bad0*/  VIADD R5, R59, 0xffffff78 ;  /* 0xffffff783b057836 */ /* 0x000fe20000000000 */
[----:B------:R-:W-:Y:S01]  /*bae0*/  ISETP.GE.AND P0, PT, R21, R124, PT ;  /* 0x0000007c1500720c */ /* 0x000fe20003f06270 */
[----:B------:R-:W-:Y:S01]  /*baf0*/  FFMA.FTZ R9, R88, R16, R9 ;  /* 0x0000001058097223 */ /* 0x000fe20000010009 */
[----:B------:R-:W-:Y:S01]  /*bb00*/  FSEL R130, R14, -INF , !P1 ;  /* 0xff8000000e827808 */ /* 0x000fe20004800000 */
[----:B------:R-:W-:Y:S01]  /*bb10*/  FFMA.FTZ R7, R88, R12, R7 ;  /* 0x0000000c58077223 */ /* 0x000fe20000010007 */
[----:B------:R-:W-:-:S02]  /*bb20*/  FSEL R72, R11, -INF , !P5 ;  /* 0xff8000000b487808 */ /* 0x000fc40006800000 */
[C---:B------:R-:W-:Y:S02]  /*bb30*/  ISETP.GE.AND P6, PT, R17.reuse, R92, PT ;  /* 0x0000005c1100720c */ /* 0x040fe40003fc6270 */
[----:B------:R-:W-:Y:S02]  /*bb40*/  I2FP.F32.S32 R19, R17 ;  /* 0x0000001100137245 */ /* 0x000fe40000201400 */
[----:B------:R-:W-:Y:S02]  /*bb50*/  ISETP.GE.AND P4, PT, R17, R124, PT ;  /* 0x0000007c1100720c */ /* 0x000fe40003f86270 */
[C---:B------:R-:W-:Y:S01]  /*bb60*/  ISETP.GE.AND P1, PT, R5.reuse, R92, PT ;  /* 0x0000005c0500720c */ /* 0x040fe20003f26270 */
[----:B------:R-:W-:Y:S01]  /*bb70*/  FFMA.FTZ R4, R88, R19, R4 ;  /* 0x0000001358047223 */ /* 0x000fe20000010004 */
[----:B------:R-:W-:Y:S02]  /*bb80*/  ISETP.GE.AND P5, PT, R5, R124, PT ;  /* 0x0000007c0500720c */ /* 0x000fe40003fa6270 */
[----:B------:R-:W-:-:S02]  /*bb90*/  I2FP.F32.S32 R17, R17 ;  /* 0x0000001100117245 */ /* 0x000fc40000201400 */
[----:B------:R-:W-:Y:S02]  /*bba0*/  FSEL R140, R15, -INF , !P0 ;  /* 0xff8000000f8c7808 */ /* 0x000fe40004000000 */
[----:B------:R-:W-:Y:S01]  /*bbb0*/  I2FP.F32.S32 R5, R5 ;  /* 0x0000000500057245 */ /* 0x000fe20000201400 */
[C---:B------:R-:W-:Y:S01]  /*bbc0*/  FFMA.FTZ R6, R88.reuse, R17, R6 ;  /* 0x0000001158067223 */ /* 0x040fe20000010006 */
[----:B------:R-:W-:Y:S02]  /*bbd0*/  ISETP.GE.AND P0, PT, R13, R124, PT ;  /* 0x0000007c0d00720c */ /* 0x000fe40003f06270 */
[----:B------:R-:W-:Y:S01]  /*bbe0*/  FSEL R82, R9, -INF , !P2 ;  /* 0xff80000009527808 */ /* 0x000fe20005000000 */
[CC--:B------:R-:W-:Y:S01]  /*bbf0*/  FFMA.FTZ R56, R88.reuse, R5.reuse, R76 ;  /* 0x0000000558387223 */ /* 0x0c0fe2000001004c */
[----:B------:R-:W-:Y:S01]  /*bc00*/  FFMA.FTZ R28, R88, R5, R78 ;  /* 0x00000005581c7223 */ /* 0x000fe2000001004e */
[----:B------:R-:W-:Y:S01]  /*bc10*/  FSEL R74, R7, -INF , !P0 ;  /* 0xff800000074a7808 */ /* 0x000fe20004000000 */
        /* <DEDUP_REMOVED lines=8> */
[C---:B------:R-:W-:Y:S02]  /*bca0*/  ISETP.GE.AND P2, PT, R9.reuse, R92, PT ;  /* 0x0000005c0900720c */ /* 0x040fe40003f46270 */
[----:B------:R-:W-:Y:S02]  /*bcb0*/  ISETP.GE.AND P6, PT, R9, R124, PT ;  /* 0x0000007c0900720c */ /* 0x000fe40003fc6270 */
[C---:B------:R-:W-:Y:S02]  /*bcc0*/  ISETP.GE.AND P4, PT, R5.reuse, R92, PT ;  /* 0x0000005c0500720c */ /* 0x040fe40003f86270 */
[----:B------:R-:W-:-:S02]  /*bcd0*/  ISETP.GE.AND P0, PT, R5, R124, PT ;  /* 0x0000007c0500720c */ /* 0x000fc40003f06270 */
[C---:B------:R-:W-:Y:S02]  /*bce0*/  ISETP.GE.AND P1, PT, R7.reuse, R92, PT ;  /* 0x0000005c0700720c */ /* 0x040fe40003f26270 */
[----:B------:R-:W-:Y:S02]  /*bcf0*/  ISETP.GE.AND P3, PT, R7, R124, PT ;  /* 0x0000007c0700720c */ /* 0x000fe40003f66270 */
[----:B------:R-:W-:Y:S02]  /*bd00*/  I2FP.F32.S32 R9, R9 ;  /* 0x0000000900097245 */ /* 0x000fe40000201400 */
[----:B------:R-:W-:Y:S02]  /*bd10*/  I2FP.F32.S32 R5, R5 ;  /* 0x0000000500057245 */ /* 0x000fe40000201400 */
[----:B------:R-:W-:Y:S01]  /*bd20*/  I2FP.F32.S32 R7, R7 ;  /* 0x0000000700077245 */ /* 0x000fe20000201400 */
[----:B------:R-:W-:Y:S01]  /*bd30*/  FFMA.FTZ R26, R88, R9, R26 ;  /* 0x00000009581a7223 */ /* 0x000fe2000001001a */
[----:B------:R-:W-:Y:S01]  /*bd40*/  FSEL R28, R28, -INF , !P5 ;  /* 0xff8000001c1c7808 */ /* 0x000fe20006800000 */
[CC--:B------:R-:W-:Y:S01]  /*bd50*/  FFMA.FTZ R25, R88.reuse, R5.reuse, R25 ;  /* 0x0000000558197223 */ /* 0x0c0fe20000010019 */
[C---:B------:R-:W-:Y:S01]  /*bd60*/  FFMA.FTZ R27, R88.reuse, R5, R27 ;  /* 0x00000005581b7223 */ /* 0x040fe2000001001b */
[CC--:B------:R-:W-:Y:S01]  /*bd70*/  FFMA.FTZ R52, R88.reuse, R7.reuse, R52 ;  /* 0x0000000758347223 */ /* 0x0c0fe20000010034 */
[----:B------:R-:W-:Y:S01]  /*bd80*/  FFMA.FTZ R54, R88, R7, R54 ;  /* 0x0000000758367223 */ /* 0x000fe20000010036 */
[C---:B------:R-:W-:Y:S01]  /*bd90*/  VIADD R5, R59.reuse, 0xffffff51 ;  /* 0xffffff513b057836 */ /* 0x040fe20000000000 */
[----:B------:R-:W-:Y:S01]  /*bda0*/  FSEL R83, R26, -INF , !P6 ;  /* 0xff8000001a537808 */ /* 0x000fe20007000000 */
[----:B------:R-:W-:Y:S01]  /*bdb0*/  VIADD R7, R59, 0xffffff58 ;  /* 0xffffff583b077836 */ /* 0x000fe20000000000 */
[----:B------:R-:W-:Y:S01]  /*bdc0*/  FSEL R127, R25, -INF , !P4 ;  /* 0xff800000197f7808 */ /* 0x000fe20006000000 */
[----:B------:R-:W-:Y:S01]  /*bdd0*/  FFMA.FTZ R24, R88, R9, R24 ;  /* 0x0000000958187223 */ /* 0x000fe20000010018 */
[----:B------:R-:W-:-:S02]  /*bde0*/  FSEL R81, R27, -INF , !P0 ;  /* 0xff8000001b517808 */ /* 0x000fc40004000000 */
[C---:B------:R-:W-:Y:S02]  /*bdf0*/  ISETP.GE.AND P6, PT, R5.reuse, R92, PT ;  /* 0x0000005c0500720c */ /* 0x040fe40003fc6270 */
[----:B------:R-:W-:Y:S02]  /*be00*/  ISETP.GE.AND P5, PT, R5, R124, PT ;  /* 0x0000007c0500720c */ /* 0x000fe40003fa6270 */
[C---:B------:R-:W-:Y:S02]  /*be10*/  ISETP.GE.AND P4, PT, R7.reuse, R92, PT ;  /* 0x0000005c0700720c */ /* 0x040fe40003f86270 */
[----:B------:R-:W-:Y:S02]  /*be20*/  ISETP.GE.AND P0, PT, R7, R124, PT ;  /* 0x0000007c0700720c */ /* 0x000fe40003f06270 */
[----:B------:R-:W-:Y:S02]  /*be30*/  I2FP.F32.S32 R5, R5 ;  /* 0x0000000500057245 */ /* 0x000fe40000201400 */
[----:B------:R-:W-:-:S02]  /*be40*/  I2FP.F32.S32 R7, R7 ;  /* 0x0000000700077245 */ /* 0x000fc40000201400 */
        /* <DEDUP_REMOVED lines=8> */
[----:B------:R-:W-:Y:S02]  /*bed0*/  ISETP.NE.AND P2, PT, R60, RZ, PT ;  /* 0x000000ff3c00720c */ /* 0x000fe40003f45270 */
[----:B------:R-:W-:-:S02]  /*bee0*/  FSEL R60, R54, -INF , !P3 ;  /* 0xff800000363c7808 */ /* 0x000fc40005800000 */
        /* <DEDUP_REMOVED lines=9> */
[C---:B------:R-:W-:Y:S01]  /*bf80*/  ISETP.GE.AND P1, PT, R5.reuse, R92, PT ;  /* 0x0000005c0500720c */ /* 0x040fe20003f26270 */
[CC--:B------:R-:W-:Y:S01]  /*bf90*/  FFMA.FTZ R44, R88.reuse, R7.reuse, R44 ;  /* 0x00000007582c7223 */ /* 0x0c0fe2000001002c */
[----:B------:R-:W-:Y:S01]  /*bfa0*/  ISETP.GE.AND P3, PT, R5, R124, PT ;  /* 0x0000007c0500720c */ /* 0x000fe20003f66270 */
[----:B------:R-:W-:Y:S01]  /*bfb0*/  FFMA.FTZ R48, R88, R7, R46 ;  /* 0x0000000758307223 */ /* 0x000fe2000001002e */
[----:B------:R-:W-:Y:S01]  /*bfc0*/  VIADD R5, R59, 0xffffff61 ;  /* 0xffffff613b057836 */ /* 0x000fe20000000000 */
[----:B------:R-:W-:Y:S01]  /*bfd0*/  FSEL R150, R49, -INF , !P1 ;  /* 0xff80000031967808 */ /* 0x000fe20004800000 */
[----:B------:R-:W-:Y:S01]  /*bfe0*/  VIADD R7, R59, 0xffffff68 ;  /* 0xffffff683b077836 */ /* 0x000fe20000000000 */
        /* <DEDUP_REMOVED lines=9> */
[CC--:B------:R-:W-:Y:S01]  /*c080*/  FFMA.FTZ R120, R88.reuse, R7.reuse, R120 ;  /* 0x0000000758787223 */ /* 0x0c0fe20000010078 */
[----:B------:R-:W-:Y:S01]  /*c090*/  FFMA.FTZ R44, R88, R7, R122 ;  /* 0x00000007582c7223 */ /* 0x000fe2000001007a */
[----:B------:R-:W-:Y:S01]  /*c0a0*/  ISETP.GE.AND P4, PT, R5, R92, PT ;  /* 0x0000005c0500720c */ /* 0x000fe20003f86270 */
[----:B------:R-:W-:Y:S01]  /*c0b0*/  VIADD R7, R59, 0xffffff70 ;  /* 0xffffff703b077836 */ /* 0x000fe20000000000 */
[----:B------:R-:W-:Y:S01]  /*c0c0*/  ISETP.GE.AND P0, PT, R5, R124, PT ;  /* 0x0000007c0500720c */ /* 0x000fe20003f06270 */
[----:B------:R-:W-:Y:S01]  /*c0d0*/  VIADD R5, R59, 0xffffff69 ;  /* 0xffffff693b057836 */ /* 0x000fe20000000000 */
[----:B------:R-:W-:-:S02]  /*c0e0*/  FSEL R122, R45, -INF , !P4 ;  /* 0xff8000002d7a7808 */ /* 0x000fc40006000000 */
[----:B------:R-:W-:Y:S02]  /*c0f0*/  FSEL R46, R46, -INF , !P0 ;  /* 0xff8000002e2e7808 */ /* 0x000fe40004000000 */
[C---:B------:R-:W-:Y:S02]  /*c100*/  ISETP.GE.AND P4, PT, R7.reuse, R92, PT ;  /* 0x0000005c0700720c */ /* 0x040fe40003f86270 */
[----:B------:R-:W-:Y:S02]  /*c110*/  ISETP.GE.AND P0, PT, R7, R124, PT ;  /* 0x0000007c0700720c */ /* 0x000fe40003f06270 */
[----:B------:R-:W-:Y:S02]  /*c120*/  I2FP.F32.S32 R7, R7 ;  /* 0x0000000700077245 */ /* 0x000fe40000201400 */
[----:B------:R-:W-:Y:S02]  /*c130*/  FSEL R48, R48, -INF , !P5 ;  /* 0xff80000030307808 */ /* 0x000fe40006800000 */
[C---:B------:R-:W-:Y:S01]  /*c140*/  ISETP.GE.AND P6, PT, R5.reuse, R92, PT ;  /* 0x0000005c0500720c */ /* 0x040fe20003fc6270 */
[CC--:B------:R-:W-:Y:S01]  /*c150*/  FFMA.FTZ R38, R88.reuse, R7.reuse, R66 ;  /* 0x0000000758267223 */ /* 0x0c0fe20000010042 */
[----:B------:R-:W-:Y:S01]  /*c160*/  ISETP.GE.AND P5, PT, R5, R124, PT ;  /* 0x0000007c0500720c */ /* 0x000fe20003fa6270 */
[----:B------:R-:W-:Y:S01]  /*c170*/  FFMA.FTZ R64, R88, R7, R64 ;  /* 0x0000000758407223 */ /* 0x000fe20000010040 */
[----:B------:R-:W-:Y:S01]  /*c180*/  I2FP.F32.S32 R42, R5 ;  /* 0x00000005002a7245 */ /* 0x000fe20000201400 */
[----:B------:R-:W-:Y:S01]  /*c190*/  VIADD R5, R59, 0xffffff71 ;  /* 0xffffff713b057836 */ /* 0x000fe20000000000 */
[----:B------:R-:W-:-:S02]  /*c1a0*/  FSEL R120, R120, -INF , !P1 ;  /* 0xff80000078787808 */ /* 0x000fc40004800000 */
[----:B------:R-:W-:Y:S01]  /*c1b0*/  FSEL R44, R44, -INF , !P3 ;  /* 0xff8000002c2c7808 */ /* 0x000fe20005800000 */
[C---:B------:R-:W-:Y:S01]  /*c1c0*/  FFMA.FTZ R78, R88.reuse, R42, R121 ;  /* 0x0000002a584e7223 */ /* 0x040fe20000010079 */
[C---:B------:R-:W-:Y:S01]  /*c1d0*/  ISETP.GE.AND P1, PT, R5.reuse, R92, PT ;  /* 0x0000005c0500720c */ /* 0x040fe20003f26270 */
[----:B------:R-:W-:Y:S01]  /*c1e0*/  FFMA.FTZ R42, R88, R42, R123 ;  /* 0x0000002a582a7223 */ /* 0x000fe2000001007b */
[----:B------:R-:W-:Y:S02]  /*c1f0*/  ISETP.GE.AND P3, PT, R5, R124, PT ;  /* 0x0000007c0500720c */ /* 0x000fe40003f66270 */
[----:B------:R-:W-:Y:S01]  /*c200*/  I2FP.F32.S32 R4, R5 ;  /* 0x0000000500047245 */ /* 0x000fe20000201400 */
[C---:B------:R-:W-:Y:S01]  /*c210*/  VIADD R5, R59.reuse, 0xffffff40 ;  /* 0xffffff403b057836 */ /* 0x040fe20000000000 */
[----:B------:R-:W-:Y:S01]  /*c220*/  FSEL R38, R38, -INF , !P0 ;  /* 0xff80000026267808 */ /* 0x000fe20004000000 */
[----:B------:R-:W-:Y:S01]  /*c230*/  VIADD R59, R59, 0xffffff79 ;  /* 0xffffff793b3b7836 */ /* 0x000fe20000000000 */
[----:B------:R-:W-:Y:S01]  /*c240*/  ISETP.GT.AND P0, PT, R30, R93, PT ;  /* 0x0000005d1e00720c */ /* 0x000fe20003f04270 */
[-C--:B------:R-:W-:Y:S01]  /*c250*/  FFMA.FTZ R65, R88, R4.reuse, R65 ;  /* 0x0000000458417223 */ /* 0x080fe20000010041 */
[----:B------:R-:W-:Y:S01]  /*c260*/  FSEL R78, R78, -INF , !P6 ;  /* 0xff8000004e4e7808 */ /* 0x000fe20007000000 */
[----:B------:R-:W-:Y:S01]  /*c270*/  FFMA.FTZ R40, R88, R4, R67 ;  /* 0x0000000458287223 */ /* 0x000fe20000010043 */
[----:B------:R-:W-:-:S02]  /*c280*/  FSEL R66, R64, -INF , !P4 ;  /* 0xff80000040427808 */ /* 0x000fc40006000000 */
[C---:B------:R-:W-:Y:S02]  /*c290*/  ISETP.GE.AND P6, PT, R5.reuse, R92, PT ;  /* 0x0000005c0500720c */ /* 0x040fe40003fc6270 */
[----:B------:R-:W-:Y:S02]  /*c2a0*/  ISETP.GE.AND P4, PT, R5, R124, PT ;  /* 0x0000007c0500720c */ /* 0x000fe40003f86270 */
[-C--:B------:R-:W-:Y:S02]  /*c2b0*/  I2FP.F32.S32 R7, R5.reuse ;  /* 0x0000000500077245 */ /* 0x080fe40000201400 */
[----:B------:R-:W-:Y:S02]  /*c2c0*/  I2FP.F32.S32 R5, R5 ;  /* 0x0000000500057245 */ /* 0x000fe40000201400 */
[----:B------:R-:W-:Y:S01]  /*c2d0*/  I2FP.F32.S32 R6, R59 ;  /* 0x0000003b00067245 */ /* 0x000fe20000201400 */
[----:B------:R-:W-:Y:S01]  /*c2e0*/  FFMA.FTZ R7, R88, R7, R8 ;  /* 0x0000000758077223 */ /* 0x000fe20000010008 */
[----:B------:R-:W-:Y:S01]  /*c2f0*/  FSEL R42, R42, -INF , !P5 ;  /* 0xff8000002a2a7808 */ /* 0x000fe20006800000 */
[C---:B------:R-:W-:Y:S01]  /*c300*/  FFMA.FTZ R5, R88.reuse, R5, R10 ;  /* 0x0000000558057223 */ /* 0x040fe2000001000a */
[----:B------:R-:W-:Y:S01]  /*c310*/  FSEL R64, R65, -INF , !P1 ;  /* 0xff80000041407808 */ /* 0x000fe20004800000 */
[CC--:B------:R-:W-:Y:S01]  /*c320*/  FFMA.FTZ R39, R88.reuse, R6.reuse, R77 ;  /* 0x0000000658277223 */ /* 0x0c0fe2000001004d */
[----:B------:R-:W-:Y:S01]  /*c330*/  FFMA.FTZ R29, R88, R6, R79 ;  /* 0x00000006581d7223 */ /* 0x000fe2000001004f */
        /* <DEDUP_REMOVED lines=28> */
[----:B------:R-:W-:-:S04]  /*c500*/  IMAD.HI.U32 R11, R4, R10, RZ ;  /* 0x0000000a040b7227 */ /* 0x000fc800078e00ff */
[----:B------:R-:W-:Y:S01]  /*c510*/  IMAD.HI.U32 R4, R4, R5, RZ ;  /* 0x0000000504047227 */ /* 0x000fe200078e00ff */
[----:B------:R-:W-:-:S05]  /*c520*/  IADD3 R9, PT, PT, -R11, RZ, RZ ;  /* 0x000000ff0b097210 */ /* 0x000fca0007ffe1ff */
        /* <DEDUP_REMOVED lines=14> */
[----:B------:R-:W-:-:S04]  /*c610*/  @P4 IADD3 R11, PT, PT, R11, 0x1, RZ ;  /* 0x000000010b0b4810 */ /* 0x000fc80007ffe0ff */
[----:B------:R-:W-:-:S03]  /*c620*/  @!P5 IADD3 R11, PT, PT, -R11, RZ, RZ ;  /* 0x000000ff0b0bd210 */ /* 0x000fc60007ffe1ff */
[----:B------:R-:W-:Y:S01]  /*c630*/  @P3 VIADD R4, R4, 0x1 ;  /* 0x0000000104043836 */ /* 0x000fe20000000000 */
[----:B------:R-:W-:-:S03]  /*c640*/  SEL R6, R5, R11, !P1 ;  /* 0x0000000b05067207 */ /* 0x000fc60004800000 */
[----:B------:R-:W-:Y:S02]  /*c650*/  @!P0 IMAD.MOV R4, RZ, RZ, -R4 ;  /* 0x000000ffff048224 */ /* 0x000fe400078e0a04 */
[----:B------:R-:W-:-:S03]  /*c660*/  IMAD.WIDE R12, R6, 0x4, R116 ;  /* 0x00000004060c7825 */ /* 0x000fc600078e0274 */
[----:B------:R-:W-:Y:S02]  /*c670*/  SEL R5, R5, R4, !P1 ;  /* 0x0000000405057207 */ /* 0x000fe40004800000 */
[----:B------:R-:W3:Y:S03]  /*c680*/  LDG.E R9, desc[UR6][R12.64] ;  /* 0x000000060c097981 */ /* 0x000ee6000c1e1900 */
[----:B------:R-:W-:-:S05]  /*c690*/  IMAD.WIDE R10, R5, 0x4, R116 ;  /* 0x00000004050a7825 */ /* 0x000fca00078e0274 */
[----:B------:R-:W3:Y:S01]  /*c6a0*/  LDG.E R4, desc[UR6][R10.64] ;  /* 0x000000060a047981 */ /* 0x000ee2000c1e1900 */
[----:B------:R-:W-:-:S05]  /*c6b0*/  IADD3 R6, PT, PT, R5, -R6, RZ ;  /* 0x8000000605067210 */ /* 0x000fca0007ffe0ff */
[----:B------:R-:W-:-:S05]  /*c6c0*/  IMAD R7, R6, R7, -0x80 ;  /* 0xffffff8006077424 */ /* 0x000fca00078e0207 */
[----:B------:R-:W-:-:S05]  /*c6d0*/  SHF.R.S32.HI R5, RZ, 0x1f, R7 ;  /* 0x0000001fff057819 */ /* 0x000fca0000011407 */
[----:B------:R-:W-:-:S04]  /*c6e0*/  IMAD R6, R5, R62, RZ ;  /* 0x0000003e05067224 */ /* 0x000fc800078e02ff */
[----:B------:R-:W-:Y:S02]  /*c6f0*/  IMAD R6, R7, R63, R6 ;  /* 0x0000003f07067224 */ /* 0x000fe400078e0206 */
[----:B---3--:R-:W-:Y:S02]  /*c700*/  IMAD.IADD R4, R9, 0x1, -R4 ;  /* 0x0000000109047824 */ /* 0x008fe400078e0a04 */
[----:B------:R-:W-:-:S03]  /*c710*/  IMAD.WIDE.U32 R8, R7, R62, RZ ;  /* 0x0000003e07087225 */ /* 0x000fc600078e00ff */
[----:B------:R-:W-:Y:S02]  /*c720*/  SHF.R.S32.HI R5, RZ, 0x1f, R4 ;  /* 0x0000001fff057819 */ /* 0x000fe40000011404 */
[----:B------:R-:W-:Y:S01]  /*c730*/  IADD3 R7, PT, PT, R9, R6, RZ ;  /* 0x0000000609077210 */ /* 0x000fe20007ffe0ff */
[----:B------:R-:W-:Y:S02]  /*c740*/  IMAD.MOV.U32 R6, RZ, RZ, R8 ;  /* 0x000000ffff067224 */ /* 0x000fe400078e0008 */
[----:B--2---:R-:W-:Y:S02]  /*c750*/  IMAD R5, R5, UR8, RZ ;  /* 0x0000000805057c24 */ /* 0x004fe4000f8e02ff */
[----:B------:R-:W-:-:S04]  /*c760*/  IMAD.WIDE.U32 R6, R4, UR8, R6 ;  /* 0x0000000804067c25 */ /* 0x000fc8000f8e0006 */
[----:B------:R-:W-:Y:S01]  /*c770*/  IMAD R5, R4, UR9, R5 ;  /* 0x0000000904057c24 */ /* 0x000fe2000f8e0205 */
[----:B------:R-:W-:-:S04]  /*c780*/  LEA R112, P0, R6, R112, 0x1 ;  /* 0x0000007006707211 */ /* 0x000fc800078008ff */
[----:B------:R-:W-:-:S04]  /*c790*/  IADD3 R5, PT, PT, R7, R5, RZ ;  /* 0x0000000507057210 */ /* 0x000fc80007ffe0ff */
[----:B------:R-:W-:Y:S01]  /*c7a0*/  LEA.HI.X R113, R6, R113, R5, 0x1, P0 ;  /* 0x0000007106717211 */ /* 0x000fe200000f0c05 */
[----:B------:R-:W-:Y:S06]  /*c7b0*/  BRA `(.L_x_4726) ;  /* 0x00000000001c7947 */ /* 0x000fec0003800000 */
.L_x_4725:
[----:B------:R-:W-:Y:S01]  /*c7c0*/  UMOV UR8, URZ ;  /* 0x000000ff00087c82 */ /* 0x000fe20008000000 */
[----:B------:R-:W-:Y:S01]  /*c7d0*/  IMAD.SHL.U32 R4, R62, 0x80, RZ ;  /* 0x000000803e047824 */ /* 0x000fe200078e00ff */
[----:B------:R-:W-:-:S05]  /*c7e0*/  IADD3 R5, P0, PT, RZ, -UR8, RZ ;  /* 0x80000008ff057c10 */ /* 0x000fca000ff1e0ff */
[----:B------:R-:W-:-:S05]  /*c7f0*/  IMAD.X R4, RZ, RZ, ~R4, P0 ;  /* 0x000000ffff047224 */ /* 0x000fca00000e0e04 */
[----:B------:R-:W-:-:S04]  /*c800*/  SHF.R.S64 R5, R5, 0x1f, R4 ;  /* 0x0000001f05057819 */ /* 0x000fc80000001004 */
[----:B------:R-:W-:-:S04]  /*c810*/  IADD3 R112, P0, PT, R5, R112, RZ ;  /* 0x0000007005707210 */ /* 0x000fc80007f1e0ff */
[----:B------:R-:W-:-:S09]  /*c820*/  LEA.HI.X.SX32 R113, R4, R113, 0x1, P0 ;  /* 0x0000007104717211 */ /* 0x000fd200000f0eff */
.L_x_4726:
[CCC-:B------:R-:W-:Y:S01]  /*c830*/  @!P2 IADD3 R4, P1, P0, R71.reuse, R112.reuse, R71.reuse ;  /* 0x000000704704a210 */ /* 0x1c0fe2000783e047 */
[----:B------:R-:W-:Y:S01]  /*c840*/  @!PT LDS RZ, [RZ] ;  /* 0x00000000fffff984 */ /* 0x000fe20000000800 */
[----:B------:R-:W-:Y:S01]  /*c850*/  @!PT LDS RZ, [RZ] ;  /* 0x00000000fffff984 */ /* 0x000fe20000000800 */
[----:B------:R-:W-:Y:S01]  /*c860*/  @!PT LDS RZ, [RZ] ;  /* 0x00000000fffff984 */ /* 0x000fe20000000800 */
[----:B------:R1:W-:Y:S01]  /*c870*/  @!P2 LDGSTS.E.BYPASS.LTC128B.128 [R0+0x1000], desc[UR6][R112.64] ;  /* 0x010000007000afae */ /* 0x0003e2000b981a06 */
[-C--:B------:R-:W-:Y:S02]  /*c880*/  @!P2 LEA R6, P3, R62, R112.reuse, 0x6 ;  /* 0x000000703e06a211 */ /* 0x080fe400078630ff */
[----:B------:R-:W-:Y:S01]  /*c890*/  @!P2 IADD3 R8, P5, P4, R71, R112, R71 ;  /* 0x000000704708a210 */ /* 0x000fe20007cbe047 */
[----:B------:R1:W-:Y:S01]  /*c8a0*/  @P2 STS.128 [R0+0x1000], RZ ;  /* 0x001000ff00002388 */ /* 0x0003e20000000c00 */
[----:B------:R-:W-:Y:S02]  /*c8b0*/  @!P2 IADD3.X R5, PT, PT, R2, R113, R2, P1, P0 ;  /* 0x000000710205a210 */ /* 0x000fe40000fe0402 */
[----:B------:R-:W-:Y:S02]  /*c8c0*/  @!P2 IADD3 R4, P0, PT, R4, R71, RZ ;  /* 0x000000470404a210 */ /* 0x000fe40007f1e0ff */
[----:B------:R-:W-:-:S02]  /*c8d0*/  @!P2 LEA.HI.X R7, R62, R113, R63, 0x6, P3 ;  /* 0x000000713e07a211 */ /* 0x000fc400018f343f */
[--C-:B------:R-:W-:Y:S01]  /*c8e0*/  @!P2 IADD3.X R9, PT, PT, R2, R113, R2.reuse, P5, P4 ;  /* 0x000000710209a210 */ /* 0x100fe20002fe8402 */
        /* <DEDUP_REMOVED lines=17> */
.L_x_4724:
[----:B-1----:R-:W-:Y:S02]  /*ca00*/  FMNMX3.FTZ R0, R70, R73, R57, !PT ;  /* 0x0000004946007276 */ /* 0x002fe40007810039 */
[----:B------:R-:W-:Y:S02]  /*ca10*/  FMNMX3.FTZ R5, R69, R43, R37, !PT ;  /* 0x0000002b45057276 */ /* 0x000fe40007810025 */
[----:B------:R-:W-:Y:S02]  /*ca20*/  FMNMX3.FTZ R0, R0, R135, R75, !PT ;  /* 0x0000008700007276 */ /* 0x000fe4000781004b */
[----:B------:R-:W-:Y:S02]  /*ca30*/  FMNMX3.FTZ R5, R5, R36, R164, !PT ;  /* 0x0000002405057276 */ /* 0x000fe400078100a4 */
[----:B------:R-:W-:Y:S02]  /*ca40*/  FMNMX3.FTZ R0, R0, R162, R35, !PT ;  /* 0x000000a200007276 */ /* 0x000fe40007810023 */
[----:B------:R-:W-:-:S02]  /*ca50*/  LOP3.LUT P2, RZ, R84, 0x4, RZ, 0xc0, !PT ;  /* 0x0000000454ff7812 */ /* 0x000fc4000784c0ff */
        /* <DEDUP_REMOVED lines=25> */
[----:B------:R-:W1:Y:S01]  /*cbf0*/  SHFL.BFLY PT, R7, R6, 0x2, 0x1f ;  /* 0x0c401f0006077f89 */ /* 0x000e6200000e0000 */
[----:B------:R-:W-:-:S04]  /*cc00*/  FMNMX3.FTZ R4, R5, R38, R40, !PT ;  /* 0x0000002605047276 */ /* 0x000fc80007810028 */
[----:B------:R-:W-:-:S05]  /*cc10*/  FMNMX3.FTZ R4, R4, R28, R29, !PT ;  /* 0x0000001c04047276 */ /* 0x000fca000781001d */
[----:B------:R-:W2:Y:S01]  /*cc20*/  SHFL.BFLY PT, R5, R4, 0x2, 0x1f ;  /* 0x0c401f0004057f89 */ /* 0x000ea200000e0000 */
[----:B-1----:R-:W-:-:S05]  /*cc30*/  FMNMX.FTZ R7, R6, R7, !PT ;  /* 0x0000000706077209 */ /* 0x002fca0007810000 */
[----:B------:R-:W1:Y:S01]  /*cc40*/  SHFL.BFLY PT, R2, R7, 0x1, 0x1f ;  /* 0x0c201f0007027f89 */ /* 0x000e6200000e0000 */
[----:B--2---:R-:W-:-:S05]  /*cc50*/  FMNMX.FTZ R5, R4, R5, !PT ;  /* 0x0000000504057209 */ /* 0x004fca0007810000 */
[----:B------:R-:W2:Y:S01]  /*cc60*/  SHFL.BFLY PT, R0, R5, 0x1, 0x1f ;  /* 0x0c201f0005007f89 */ /* 0x000ea200000e0000 */
[----:B-1----:R-:W-:-:S04]  /*cc70*/  FMNMX.FTZ R2, R7, R2, !PT ;  /* 0x0000000207027209 */ /* 0x002fc80007810000 */
[C---:B------:R-:W-:Y:S01]  /*cc80*/  FSETP.NEU.FTZ.AND P1, PT, R2.reuse, -INF , PT ;  /* 0xff8000000200780b */ /* 0x040fe20003f3d000 */
[----:B------:R-:W-:-:S03]  /*cc90*/  FMUL.FTZ R41, R2, UR4 ;  /* 0x0000000402297c20 */ /* 0x000fc60008410000 */
[----:B------:R-:W-:Y:S02]  /*cca0*/  FSEL R77, R2, RZ, P1 ;  /* 0x000000ff024d7208 */ /* 0x000fe40000800000 */
[----:B--2---:R-:W-:Y:S02]  /*ccb0*/  FMNMX.FTZ R0, R5, R0, !PT ;  /* 0x0000000005007209 */ /* 0x004fe40007810000 */
[----:B------:R-:W-:Y:S01]  /*ccc0*/  FSEL R41, R41, RZ, P1 ;  /* 0x000000ff29297208 */ /* 0x000fe20000800000 */
[----:B------:R-:W-:Y:S01]  /*ccd0*/  FADD.FTZ R77, R70, -R77 ;  /* 0x8000004d464d7221 */ /* 0x000fe20000010000 */
[C---:B------:R-:W-:Y:S01]  /*cce0*/  FSETP.NEU.FTZ.AND P0, PT, R0.reuse, -INF , PT ;  /* 0xff8000000000780b */ /* 0x040fe20003f1d000 */
[C---:B------:R-:W-:Y:S02]  /*ccf0*/  FMUL.FTZ R31, R0.reuse, UR4 ;  /* 0x00000004001f7c20 */ /* 0x040fe40008410000 */
[--C-:B------:R-:W-:Y:S01]  /*cd00*/  FFMA.FTZ R45, R75, UR4, -R41.reuse ;  /* 0x000000044b2d7c23 */ /* 0x100fe20008010829 */
[----:B------:R-:W-:Y:S01]  /*cd10*/  FSEL R4, R0, RZ, P0 ;  /* 0x000000ff00047208 */ /* 0x000fe20000000000 */
[--C-:B------:R-:W-:Y:S01]  /*cd20*/  FFMA.FTZ R73, R73, UR4, -R41.reuse ;  /* 0x0000000449497c23 */ /* 0x100fe20008010829 */
[----:B------:R-:W-:Y:S01]  /*cd30*/  FSEL R31, R31, RZ, P0 ;  /* 0x000000ff1f1f7208 */ /* 0x000fe20000000000 */
[--C-:B------:R-:W-:Y:S01]  /*cd40*/  FFMA.FTZ R53, R57, UR4, -R41.reuse ;  /* 0x0000000439357c23 */ /* 0x100fe20008010829 */
[----:B------:R-:W-:Y:S01]  /*cd50*/  FFMA.FTZ R62, R135, UR4, -R41 ;  /* 0x00000004873e7c23 */ /* 0x000fe20008010829 */
[----:B------:R-:W-:Y:S01]  /*cd60*/  FADD.FTZ R4, R69, -R4 ;  /* 0x8000000445047221 */ /* 0x000fe20000010000 */
[----:B------:R-:W-:Y:S01]  /*cd70*/  FMUL.FTZ R77, R77, UR4 ;  /* 0x000000044d4d7c20 */ /* 0x000fe20008410000 */
[----:B------:R-:W-:Y:S01]  /*cd80*/  FFMA.FTZ R47, R37, UR4, -R31 ;  /* 0x00000004252f7c23 */ /* 0x000fe2000801081f */
[----:B------:R-:W-:Y:S01]  /*cd90*/  LOP3.LUT R37, R90, 0x120, R91, 0xf8, !PT ;  /* 0x000001205a257812 */ /* 0x000fe200078ef85b */
[----:B------:R-:W-:Y:S01]  /*cda0*/  FMUL.FTZ R75, R4, UR4 ;  /* 0x00000004044b7c20 */ /* 0x000fe20008410000 */
[--C-:B------:R-:W-:Y:S01]  /*cdb0*/  FFMA.FTZ R70, R36, UR4, -R31.reuse ;  /* 0x0000000424467c23 */ /* 0x100fe2000801081f */
[--C-:B------:R-:W-:Y:S01]  /*cdc0*/  FFMA.FTZ R71, R43, UR4, -R31.reuse ;  /* 0x000000042b477c23 */ /* 0x100fe2000801081f */
[----:B------:R-:W-:Y:S01]  /*cdd0*/  LEA R37, R37, UR5, 0x1 ;  /* 0x0000000525257c11 */ /* 0x000fe2000f8e08ff */
[----:B------:R-:W-:Y:S01]  /*cde0*/  FFMA.FTZ R43, R164, UR4, -R31 ;  /* 0x00000004a42b7c23 */ /* 0x000fe2000801081f */
[----:B------:R-:W-:Y:S01]  /*cdf0*/  MUFU.EX2 R73, R73 ;  /* 0x0000004900497308 */ /* 0x000fe20000000800 */
[--C-:B------:R-:W-:Y:S01]  /*ce00*/  FFMA.FTZ R164, R162, UR4, -R41.reuse ;  /* 0x00000004a2a47c23 */ /* 0x100fe20008010829 */
[C---:B------:R-:W-:Y:S01]  /*ce10*/  IADD3 R4, PT, PT, R37.reuse, 0x3000, RZ ;  /* 0x0000300025047810 */ /* 0x040fe20007ffe0ff */
[----:B------:R-:W1:Y:S01]  /*ce20*/  LDSM.16.MT88.4 R8, [R37+0x3000] ;  /* 0x003000002508783b */ /* 0x000e620000004200 */
[----:B------:R-:W-:Y:S01]  /*ce30*/  IADD3 R36, PT, PT, R37, 0x3020, RZ ;  /* 0x0000302025247810 */ /* 0x000fe20007ffe0ff */
[----:B------:R-:W-:Y:S01]  /*ce40*/  FFMA.FTZ R57, R35, UR4, -R41 ;  /* 0x0000000423397c23 */ /* 0x000fe20008010829 */
[----:B------:R-:W-:Y:S01]  /*ce50*/  @P2 IADD3 R36, PT, PT, R4, -0x20, RZ ;  /* 0xffffffe004242810 */ /* 0x000fe20007ffe0ff */
[--C-:B------:R-:W-:Y:S01]  /*ce60*/  FFMA.FTZ R162, R32, UR4, -R31.reuse ;  /* 0x0000000420a27c23 */ /* 0x100fe2000801081f */
[----:B------:R-:W2:Y:S01]  /*ce70*/  MUFU.EX2 R53, R53 ;  /* 0x0000003500357308 */ /* 0x000ea20000000800 */
[--C-:B------:R-:W-:Y:S01]  /*ce80*/  FFMA.FTZ R55, R34, UR4, -R31.reuse ;  /* 0x0000000422377c23 */ /* 0x100fe2000801081f */
[----:B------:R-:W-:Y:S01]  /*ce90*/  FFMA.FTZ R92, R33, UR4, -R31 ;  /* 0x00000004215c7c23 */ /* 0x000fe2000801081f */
[----:B------:R-:W3:Y:S01]  /*cea0*/  LDSM.16.MT88.4 R20, [R36] ;  /* 0x000000002414783b */ /* 0x000ee20000004200 */
[--C-:B------:R-:W-:Y:S01]  /*ceb0*/  FFMA.FTZ R124, R131, UR4, -R41.reuse ;  /* 0x00000004837c7c23 */ /* 0x100fe20008010829 */
[----:B------:R-:W-:Y:S01]  /*cec0*/  FFMA.FTZ R51, R133, UR4, -R41 ;  /* 0x0000000485337c23 */ /* 0x000fe20008010829 */
[----:B------:R-:W-:Y:S01]  /*ced0*/  FFMA.FTZ R49, R125, UR4, -R31 ;  /* 0x000000047d317c23 */ /* 0x000fe2000801081f */
[----:B------:R-:W4:Y:S01]  /*cee0*/  LDSM.16.MT88.4 R32, [R37+0x3400] ;  /* 0x003400002520783b */ /* 0x000f220000004200 */
        /* <DEDUP_REMOVED lines=9> */
[----:B--2---:R-:W-:Y:S01]  /*cf80*/  F2FP.F16.F32.PACK_AB R16, R53, R73 ;  /* 0x000000493510723e */ /* 0x004fe200000000ff */
        /* <DEDUP_REMOVED lines=16> */
[----:B------:R-:W-:Y:S01]  /*d090*/  FFMA.FTZ R28, R28, UR4, -R31 ;  /* 0x000000041c1c7c23 */ /* 0x000fe2000801081f */
[----:B------:R-:W-:-:S05]  /*d0a0*/  ISETP.GT.AND P0, PT, R30, R93, PT ;  /* 0x0000005d1e00720c */ /* 0x000fca0003f04270 */
[----:B------:R-:W5:Y:S08]  /*d0b0*/  MUFU.EX2 R77, R77 ;  /* 0x0000004d004d7308 */ /* 0x000f700000000800 */
[----:B------:R-:W1:Y:S01]  /*d0c0*/  MUFU.EX2 R75, R75 ;  /* 0x0000004b004b7308 */ /* 0x000e620000000800 */
[----:B--2---:R-:W-:Y:S02]  /*d0d0*/  F2FP.F16.F32.PACK_AB R17, R47, R71 ;  /* 0x000000472f11723e */ /* 0x004fe400000000ff */
[----:B------:R-:W-:-:S05]  /*d0e0*/  @P0 IADD3 R68, PT, PT, R68, -0x3, RZ ;  /* 0xfffffffd44440810 */ /* 0x000fca0007ffe0ff */
[----:B------:R-:W-:Y:S01]  /*d0f0*/  MUFU.EX2 R70, R70 ;  /* 0x0000004600467308 */ /* 0x000fe20000000800 */
[-C--:B-----5:R-:W-:Y:S01]  /*d100*/  FMUL.FTZ R4, R108, R77.reuse ;  /* 0x0000004d6c047220 */ /* 0x0a0fe20000410000 */
[-C--:B------:R-:W-:Y:S01]  /*d110*/  FMUL.FTZ R5, R109, R77.reuse ;  /* 0x0000004d6d057220 */ /* 0x080fe20000410000 */
[-C--:B------:R-:W-:Y:S01]  /*d120*/  FMUL.FTZ R104, R104, R77.reuse ;  /* 0x0000004d68687220 */ /* 0x080fe20000410000 */
[-C--:B------:R-:W-:Y:S01]  /*d130*/  FMUL.FTZ R105, R105, R77.reuse ;  /* 0x0000004d69697220 */ /* 0x080fe20000410000 */
[-C--:B------:R-:W-:Y:S01]  /*d140*/  FMUL.FTZ R12, R100, R77.reuse ;  /* 0x0000004d640c7220 */ /* 0x080fe20000410000 */
[-C--:B------:R-:W-:Y:S01]  /*d150*/  FMUL.FTZ R13, R101, R77.reuse ;  /* 0x0000004d650d7220 */ /* 0x080fe20000410000 */
[----:B------:R-:W-:Y:S01]  /*d160*/  FMUL.FTZ R96, R96, R77 ;  /* 0x0000004d60607220 */ /* 0x000fe20000410000 */
[----:B------:R-:W2:Y:S01]  /*d170*/  MUFU.EX2 R43, R43 ;  /* 0x0000002b002b7308 */ /* 0x000ea20000000800 */
[-C--:B-1----:R-:W-:Y:S01]  /*d180*/  FMUL.FTZ R6, R110, R75.reuse ;  /* 0x0000004b6e067220 */ /* 0x082fe20000410000 */
        /* <DEDUP_REMOVED lines=9> */
[----:B--2---:R-:W-:-:S07]  /*d220*/  F2FP.F16.F32.PACK_AB R19, R43, R70 ;  /* 0x000000462b13723e */ /* 0x004fce00000000ff */
[----:B------:R-:W1:Y:S01]  /*d230*/  MUFU.EX2 R57, R57 ;  /* 0x0000003900397308 */ /* 0x000e620000000800 */
[C---:B------:R-:W-:Y:S07]  /*d240*/  HMMA.16816.F32 R4, R16.reuse, R8, R4 ;  /* 0x000000081004723c */ /* 0x040fee0000001804 */
[----:B------:R-:W-:Y:S01]  /*d250*/  MUFU.EX2 R124, R124 ;  /* 0x0000007c007c7308 */ /* 0x000fe20000000800 */
[C---:B------:R-:W-:Y:S01]  /*d260*/  HMMA.16816.F32 R8, R16.reuse, R10, R104 ;  /* 0x0000000a1008723c */ /* 0x040fe20000001868 */
[----:B------:R-:W-:Y:S06]  /*d270*/  LDSM.16.MT88.4 R104, [R37+0x3c00] ;  /* 0x003c00002568783b */ /* 0x000fec0000004200 */
[----:B------:R-:W2:Y:S01]  /*d280*/  MUFU.EX2 R51, R51 ;  /* 0x0000003300337308 */ /* 0x000ea20000000800 */
[----:B-1----:R-:W-:Y:S01]  /*d290*/  F2FP.F16.F32.PACK_AB R24, R57, R164 ;  /* 0x000000a43918723e */ /* 0x002fe200000000ff */
[C---:B---3--:R-:W-:Y:S06]  /*d2a0*/  HMMA.16816.F32 R12, R16.reuse, R20, R12 ;  /* 0x00000014100c723c */ /* 0x048fec000000180c */
[----:B------:R-:W-:Y:S02]  /*d2b0*/  MUFU.EX2 R162, R162 ;  /* 0x000000a200a27308 */ /* 0x000fe40000000800 */
[----:B------:R-:W-:Y:S01]  /*d2c0*/  HMMA.16816.F32 R16, R16, R22, R96 ;  /* 0x000000161010723c */ /* 0x000fe20000001860 */
[----:B------:R-:W1:Y:S05]  /*d2d0*/  LDSM.16.MT88.4 R20, [R36+0x400] ;  /* 0x000400002414783b */ /* 0x000e6a0000004200 */
[----:B------:R-:W3:Y:S01]  /*d2e0*/  MUFU.EX2 R55, R55 ;  /* 0x0000003700377308 */ /* 0x000ee20000000800 */
[----:B--2---:R-:W-:-:S07]  /*d2f0*/  F2FP.F16.F32.PACK_AB R26, R51, R124 ;  /* 0x0000007c331a723e */ /* 0x004fce00000000ff */
[----:B------:R-:W-:Y:S08]  /*d300*/  MUFU.EX2 R92, R92 ;  /* 0x0000005c005c7308 */ /* 0x000ff00000000800 */
[----:B------:R-:W2:Y:S01]  /*d310*/  MUFU.EX2 R49, R49 ;  /* 0x0000003100317308 */ /* 0x000ea20000000800 */
[----:B---3--:R-:W-:-:S07]  /*d320*/  F2FP.F16.F32.PACK_AB R25, R55, R162 ;  /* 0x000000a23719723e */ /* 0x008fce00000000ff */
[----:B------:R-:W-:Y:S08]  /*d330*/  MUFU.EX2 R69, R69 ;  /* 0x0000004500457308 */ /* 0x000ff00000000800 */
[----:B------:R-:W3:Y:S01]  /*d340*/  MUFU.EX2 R65, R65 ;  /* 0x0000004100417308 */ /* 0x000ee20000000800 */
[----:B--2---:R-:W-:-:S07]  /*d350*/  F2FP.F16.F32.PACK_AB R27, R49, R92 ;  /* 0x0000005c311b723e */ /* 0x004fce00000000ff */
[C---:B----4-:R-:W-:Y:S01]  /*d360*/  HMMA.16816.F32 R4, R24.reuse, R32, R4 ;  /* 0x000000201804723c */ /* 0x050fe20000001804 */
        /* <DEDUP_REMOVED lines=9> */
[----:B---3--:R-:W-:-:S02]  /*d400*/  F2FP.F16.F32.PACK_AB R24, R65, R69 ;  /* 0x000000454118723e */ /* 0x008fc400000000ff */
[----:B----4-:R-:W-:-:S05]  /*d410*/  F2FP.F16.F32.PACK_AB R26, R156, R61 ;  /* 0x0000003d9c1a723e */ /* 0x010fca00000000ff */
[----:B------:R-:W-:Y:S08]  /*d420*/  MUFU.EX2 R63, R63 ;  /* 0x0000003f003f7308 */ /* 0x000ff00000000800 */
[----:B------:R-:W3:Y:S01]  /*d430*/  MUFU.EX2 R154, R154 ;  /* 0x0000009a009a7308 */ /* 0x000ee20000000800 */
[----:B-----5:R-:W-:-:S07]  /*d440*/  F2FP.F16.F32.PACK_AB R25, R67, R160 ;  /* 0x000000a04319723e */ /* 0x020fce00000000ff */
[----:B------:R-:W-:Y:S08]  /*d450*/  MUFU.EX2 R79, R79 ;  /* 0x0000004f004f7308 */ /* 0x000ff00000000800 */
[----:B------:R-:W-:Y:S01]  /*d460*/  MUFU.EX2 R59, R59 ;  /* 0x0000003b003b7308 */ /* 0x000fe20000000800 */
[----:B---3--:R-:W-:-:S07]  /*d470*/  F2FP.F16.F32.PACK_AB R27, R154, R63 ;  /* 0x0000003f9a1b723e */ /* 0x008fce00000000ff */
[C---:B--2---:R-:W-:Y:S01]  /*d480*/  HMMA.16816.F32 R4, R24.reuse, R32, R4 ;  /* 0x000000201804723c */ /* 0x044fe20000001804 */
[----:B------:R-:W-:Y:S01]  /*d490*/  FFMA.FTZ R32, R128, UR4, -R41 ;  /* 0x0000000480207c23 */ /* 0x000fe20008010829 */
[----:B------:R-:W-:Y:S01]  /*d4a0*/  FFMA.FTZ R128, R89, R75, R71 ;  /* 0x0000004b59807223 */ /* 0x000fe20000010047 */
[----:B------:R-:W-:Y:S01]  /*d4b0*/  FFMA.FTZ R75, R152, UR4, -R31 ;  /* 0x00000004984b7c23 */ /* 0x000fe2000801081f */
[----:B------:R-:W-:Y:S01]  /*d4c0*/  MUFU.EX2 R82, R82 ;  /* 0x0000005200527308 */ /* 0x000fe20000000800 */
[--C-:B------:R-:W-:Y:S01]  /*d4d0*/  FFMA.FTZ R71, R138, UR4, -R41.reuse ;  /* 0x000000048a477c23 */ /* 0x100fe20008010829 */
[----:B------:R-:W-:Y:S01]  /*d4e0*/  FFMA.FTZ R33, R136, UR4, -R41 ;  /* 0x0000000488217c23 */ /* 0x000fe20008010829 */
[----:B------:R-:W-:Y:S01]  /*d4f0*/  FADD.FTZ R47, R47, R128 ;  /* 0x000000802f2f7221 */ /* 0x000fe20000010000 */
[C---:B------:R-:W-:Y:S01]  /*d500*/  HMMA.16816.F32 R8, R24.reuse, R34, R8 ;  /* 0x000000221808723c */ /* 0x040fe20000001808 */
[----:B------:R-:W-:Y:S01]  /*d510*/  FFMA.FTZ R34, R142, UR4, -R31 ;  /* 0x000000048e227c23 */ /* 0x000fe2000801081f */
[----:B------:R-:W-:Y:S01]  /*d520*/  FFMA.FTZ R35, R120, UR4, -R41 ;  /* 0x0000000478237c23 */ /* 0x000fe20008010829 */
[----:B------:R-:W-:Y:S01]  /*d530*/  FADD.FTZ R70, R70, R47 ;  /* 0x0000002f46467221 */ /* 0x000fe20000010000 */
[----:B------:R-:W-:Y:S01]  /*d540*/  MUFU.EX2 R32, R32 ;  /* 0x0000002000207308 */ /* 0x000fe20000000800 */
[----:B------:R-:W-:Y:S01]  /*d550*/  FFMA.FTZ R47, R64, UR4, -R41 ;  /* 0x00000004402f7c23 */ /* 0x000fe20008010829 */
[----:B------:R-:W-:Y:S01]  /*d560*/  FFMA.FTZ R89, R29, UR4, -R31 ;  /* 0x000000041d597c23 */ /* 0x000fe2000801081f */
[----:B------:R-:W-:Y:S01]  /*d570*/  FADD.FTZ R81, R43, R70 ;  /* 0x000000462b517221 */ /* 0x000fe20000010000 */
[C---:B-1----:R-:W-:Y:S01]  /*d580*/  HMMA.16816.F32 R12, R24.reuse, R20, R12 ;  /* 0x00000014180c723c */ /* 0x042fe2000000180c */
[--C-:B------:R-:W-:Y:S01]  /*d590*/  FFMA.FTZ R21, R144, UR4, -R41.reuse ;  /* 0x0000000490157c23 */ /* 0x100fe20008010829 */
[----:B------:R-:W-:Y:S01]  /*d5a0*/  FFMA.FTZ R20, R146, UR4, -R41 ;  /* 0x0000000492147c23 */ /* 0x000fe20008010829 */
[----:B------:R-:W-:Y:S01]  /*d5b0*/  FADD.FTZ R162, R162, R81 ;  /* 0x00000051a2a27221 */ /* 0x000fe20000010000 */
[----:B------:R-:W1:Y:S01]  /*d5c0*/  MUFU.EX2 R34, R34 ;  /* 0x0000002200227308 */ /* 0x000e620000000800 */
[----:B------:R-:W-:Y:S01]  /*d5d0*/  FFMA.FTZ R81, R46, UR4, -R31 ;  /* 0x000000042e517c23 */ /* 0x000fe2000801081f */
[-C--:B------:R-:W-:Y:S01]  /*d5e0*/  MOV R70, R2.reuse ;  /* 0x0000000200467202 */ /* 0x080fe20000000f00 */
[----:B------:R-:W-:Y:S01]  /*d5f0*/  FADD.FTZ R55, R55, R162 ;  /* 0x000000a237377221 */ /* 0x000fe20000010000 */
[----:B------:R-:W-:Y:S01]  /*d600*/  HMMA.16816.F32 R16, R24, R22, R16 ;  /* 0x000000161810723c */ /* 0x000fe20000001810 */
[----:B------:R-:W-:Y:S01]  /*d610*/  FFMA.FTZ R25, R134, UR4, -R41 ;  /* 0x0000000486197c23 */ /* 0x000fe20008010829 */
[--C-:B------:R-:W-:Y:S01]  /*d620*/  FFMA.FTZ R27, R130, UR4, -R31.reuse ;  /* 0x00000004821b7c23 */ /* 0x100fe2000801081f */
[----:B------:R-:W-:Y:S01]  /*d630*/  FFMA.FTZ R22, R140, UR4, -R31 ;  /* 0x000000048c167c23 */ /* 0x000fe2000801081f */
[----:B------:R-:W-:Y:S01]  /*d640*/  MUFU.EX2 R21, R21 ;  /* 0x0000001500157308 */ /* 0x000fe20000000800 */
[----:B------:R-:W-:Y:S01]  /*d650*/  FFMA.FTZ R130, R87, R77, R73 ;  /* 0x0000004d57827223 */ /* 0x000fe20000010049 */
[----:B------:R-:W-:Y:S01]  /*d660*/  FFMA.FTZ R73, R80, UR4, -R41 ;  /* 0x0000000450497c23 */ /* 0x000fe20008010829 */
[--C-:B------:R-:W-:Y:S01]  /*d670*/  FFMA.FTZ R80, R72, UR4, -R31.reuse ;  /* 0x0000000448507c23 */ /* 0x100fe2000801081f */
[--C-:B------:R-:W-:Y:S01]  /*d680*/  FFMA.FTZ R72, R58, UR4, -R31.reuse ;  /* 0x000000043a487c23 */ /* 0x100fe2000801081f */
[----:B------:R-:W-:Y:S01]  /*d690*/  FFMA.FTZ R77, R74, UR4, -R31 ;  /* 0x000000044a4d7c23 */ /* 0x000fe2000801081f */
[----:B------:R-:W-:Y:S01]  /*d6a0*/  FADD.FTZ R53, R53, R130 ;  /* 0x0000008235357221 */ /* 0x000fe20000010000 */
[----:B------:R-:W-:Y:S01]  /*d6b0*/  FFMA.FTZ R24, R150, UR4, -R41 ;  /* 0x0000000496187c23 */ /* 0x000fe20008010829 */
[----:B------:R-:W2:Y:S01]  /*d6c0*/  MUFU.EX2 R25, R25 ;  /* 0x0000001900197308 */ /* 0x000ea20000000800 */
[----:B-1----:R-:W-:Y:S01]  /*d6d0*/  F2FP.F16.F32.PACK_AB R97, R34, R79 ;  /* 0x0000004f2261723e */ /* 0x002fe200000000ff */
[----:B------:R-:W-:Y:S01]  /*d6e0*/  FADD.FTZ R92, R92, R55 ;  /* 0x000000375c5c7221 */ /* 0x000fe20000010000 */
[--C-:B------:R-:W-:Y:S01]  /*d6f0*/  FFMA.FTZ R26, R148, UR4, -R41.reuse ;  /* 0x00000004941a7c23 */ /* 0x100fe20008010829 */
[--C-:B------:R-:W-:Y:S01]  /*d700*/  FFMA.FTZ R23, R122, UR4, -R41.reuse ;  /* 0x000000047a177c23 */ /* 0x100fe20008010829 */
[----:B------:R-:W-:Y:S01]  /*d710*/  FFMA.FTZ R58, R78, UR4, -R41 ;  /* 0x000000044e3a7c23 */ /* 0x000fe20008010829 */
[----:B------:R-:W-:-:S02]  /*d720*/  @P0 MOV R70, R2 ;  /* 0x0000000200460202 */ /* 0x000fc40000000f00 */
[----:B------:R-:W1:Y:S08]  /*d730*/  MUFU.EX2 R20, R20 ;  /* 0x0000001400147308 */ /* 0x000e700000000800 */
[----:B------:R-:W-:Y:S01]  /*d740*/  MUFU.EX2 R27, R27 ;  /* 0x0000001b001b7308 */ /* 0x000fe20000000800 */
[----:B--2---:R-:W-:-:S07]  /*d750*/  F2FP.F16.F32.PACK_AB R96, R25, R32 ;  /* 0x000000201960723e */ /* 0x004fce00000000ff */
[----:B------:R-:W2:Y:S01]  /*d760*/  MUFU.EX2 R22, R22 ;  /* 0x0000001600167308 */ /* 0x000ea20000000800 */
[----:B-1----:R-:W-:-:S07]  /*d770*/  F2FP.F16.F32.PACK_AB R98, R20, R21 ;  /* 0x000000151462723e */ /* 0x002fce00000000ff */
[----:B------:R-:W-:Y:S08]  /*d780*/  MUFU.EX2 R126, R126 ;  /* 0x0000007e007e7308 */ /* 0x000ff00000000800 */
[----:B------:R-:W-:Y:S01]  /*d790*/  MUFU.EX2 R73, R73 ;  /* 0x0000004900497308 */ /* 0x000fe20000000800 */
[----:B--2---:R-:W-:-:S07]  /*d7a0*/  F2FP.F16.F32.PACK_AB R99, R22, R27 ;  /* 0x0000001b1663723e */ /* 0x004fce00000000ff */
[C---:B------:R-:W-:Y:S01]  /*d7b0*/  HMMA.16816.F32 R108, R96.reuse, R104, R4 ;  /* 0x00000068606c723c */ /* 0x040fe20000001804 */
[----:B------:R-:W1:Y:S01]  /*d7c0*/  LDSM.16.MT88.4 R4, [R36+0xc00] ;  /* 0x000c00002404783b */ /* 0x000e620000004200 */
[----:B------:R-:W-:Y:S06]  /*d7d0*/  MUFU.EX2 R75, R75 ;  /* 0x0000004b004b7308 */ /* 0x000fec0000000800 */
[C---:B------:R-:W-:Y:S01]  /*d7e0*/  HMMA.16816.F32 R104, R96.reuse, R106, R8 ;  /* 0x0000006a6068723c */ /* 0x040fe20000001808 */
[----:B------:R-:W2:Y:S01]  /*d7f0*/  LDSM.16.MT88.4 R8, [R36+0x1000] ;  /* 0x001000002408783b */ /* 0x000ea20000004200 */
[----:B------:R-:W3:Y:S08]  /*d800*/  MUFU.EX2 R80, R80 ;  /* 0x0000005000507308 */ /* 0x000ef00000000800 */
[----:B------:R-:W-:Y:S08]  /*d810*/  MUFU.EX2 R72, R72 ;  /* 0x0000004800487308 */ /* 0x000ff00000000800 */
[----:B------:R-:W4:Y:S08]  /*d820*/  MUFU.EX2 R77, R77 ;  /* 0x0000004d004d7308 */ /* 0x000f300000000800 */
[----:B------:R-:W-:Y:S01]  /*d830*/  MUFU.EX2 R76, R76 ;  /* 0x0000004c004c7308 */ /* 0x000fe20000000800 */
[----:B-1----:R-:W-:Y:S01]  /*d840*/  HMMA.16816.F32 R100, R96, R4, R12 ;  /* 0x000000046064723c */ /* 0x002fe2000000180c */
[----:B------:R-:W1:Y:S01]  /*d850*/  LDSM.16.MT88.4 R12, [R37+0x4000] ;  /* 0x00400000250c783b */ /* 0x000e620000004200 */
[----:B------:R-:W-:-:S05]  /*d860*/  F2FP.F16.F32.PACK_AB R4, R82, R59 ;  /* 0x0000003b5204723e */ /* 0x000fca00000000ff */
[----:B------:R-:W5:Y:S01]  /*d870*/  MUFU.EX2 R71, R71 ;  /* 0x0000004700477308 */ /* 0x000f620000000800 */
[----:B---3--:R-:W-:Y:S01]  /*d880*/  F2FP.F16.F32.PACK_AB R5, R80, R75 ;  /* 0x0000004b5005723e */ /* 0x008fe200000000ff */
[----:B------:R-:W-:Y:S01]  /*d890*/  HMMA.16816.F32 R96, R96, R6, R16 ;  /* 0x000000066060723c */ /* 0x000fe20000001810 */
[----:B------:R-:W-:Y:S01]  /*d8a0*/  FFMA.FTZ R16, R66, UR4, -R41 ;  /* 0x0000000442107c23 */ /* 0x000fe20008010829 */
[----:B------:R-:W-:Y:S01]  /*d8b0*/  FADD.FTZ R66, R62, R53 ;  /* 0x000000353e427221 */ /* 0x000fe20000010000 */
[----:B------:R-:W-:Y:S01]  /*d8c0*/  F2FP.F16.F32.PACK_AB R6, R73, R126 ;  /* 0x0000007e4906723e */ /* 0x000fe200000000ff */
[----:B------:R-:W-:Y:S02]  /*d8d0*/  FFMA.FTZ R53, R60, UR4, -R31 ;  /* 0x000000043c357c23 */ /* 0x000fe4000801081f */
[----:B------:R3:W-:Y:S01]  /*d8e0*/  MUFU.EX2 R62, R16 ;  /* 0x00000010003e7308 */ /* 0x0007e20000000800 */
[----:B----4-:R-:W-:-:S07]  /*d8f0*/  F2FP.F16.F32.PACK_AB R7, R77, R72 ;  /* 0x000000484d07723e */ /* 0x010fce00000000ff */
[----:B--2---:R-:W-:Y:S01]  /*d900*/  HMMA.16816.F32 R100, R4, R8, R100 ;  /* 0x000000080464723c */ /* 0x004fe20000001864 */
[----:B------:R-:W-:Y:S01]  /*d910*/  FADD.FTZ R9, R45, R66 ;  /* 0x000000422d097221 */ /* 0x000fe20000010000 */
[----:B------:R-:W-:Y:S03]  /*d920*/  MUFU.EX2 R33, R33 ;  /* 0x0000002100217308 */ /* 0x000fe60000000800 */
[----:B------:R-:W-:-:S03]  /*d930*/  FADD.FTZ R164, R164, R9 ;  /* 0x00000009a4a47221 */ /* 0x000fc60000010000 */
[----:B------:R-:W-:Y:S01]  /*d940*/  HMMA.16816.F32 R96, R4, R10, R96 ;  /* 0x0000000a0460723c */ /* 0x000fe20000001860 */
[----:B---3--:R-:W2:Y:S01]  /*d950*/  LDSM.16.MT88.4 R16, [R37+0x4400] ;  /* 0x004400002510783b */ /* 0x008ea20000004200 */
[----:B------:R-:W3:Y:S01]  /*d960*/  MUFU.EX2 R24, R24 ;  /* 0x0000001800187308 */ /* 0x000ee20000000800 */
[----:B------:R-:W-:Y:S02]  /*d970*/  FADD.FTZ R57, R57, R164 ;  /* 0x000000a439397221 */ /* 0x000fe40000010000 */
[----:B------:R-:W-:Y:S02]  /*d980*/  LDSM.16.MT88.4 R8, [R37+0x4800] ;  /* 0x004800002508783b */ /* 0x000fe40000004200 */
[----:B------:R-:W-:-:S03]  /*d990*/  FADD.FTZ R124, R124, R57 ;  /* 0x000000397c7c7221 */ /* 0x000fc60000010000 */
[----:B------:R-:W-:Y:S01]  /*d9a0*/  MUFU.EX2 R53, R53 ;  /* 0x0000003500357308 */ /* 0x000fe20000000800 */
[C---:B-1----:R-:W-:Y:S07]  /*d9b0*/  HMMA.16816.F32 R108, R4.reuse, R12, R108 ;  /* 0x0000000c046c723c */ /* 0x042fee000000186c */
[----:B------:R-:W1:Y:S01]  /*d9c0*/  MUFU.EX2 R54, R54 ;  /* 0x0000003600367308 */ /* 0x000e620000000800 */
[----:B------:R-:W-:Y:S01]  /*d9d0*/  HMMA.16816.F32 R104, R4, R14, R104 ;  /* 0x0000000e0468723c */ /* 0x000fe20000001868 */
[----:B------:R-:W4:Y:S01]  /*d9e0*/  LDSM.16.MT88.4 R12, [R36+0x1400] ;  /* 0x00140000240c783b */ /* 0x000f220000004200 */
[----:B-----5:R-:W-:-:S02]  /*d9f0*/  F2FP.F16.F32.PACK_AB R4, R71, R76 ;  /* 0x0000004c4704723e */ /* 0x020fc400000000ff */
[----:B---3--:R-:W-:-:S03]  /*da00*/  F2FP.F16.F32.PACK_AB R6, R24, R33 ;  /* 0x000000211806723e */ /* 0x008fc600000000ff */
        /* <DEDUP_REMOVED lines=9> */
[----:B------:R-:W-:Y:S01]  /*daa0*/  FFMA.FTZ R49, R42, UR4, -R31 ;  /* 0x000000042a317c23 */ /* 0x000fe2000801081f */
[----:B------:R-:W-:Y:S01]  /*dab0*/  MUFU.EX2 R35, R35 ;  /* 0x0000002300237308 */ /* 0x000fe20000000800 */
[----:B------:R-:W-:Y:S01]  /*dac0*/  FADD.FTZ R16, R69, R16 ;  /* 0x0000001045107221 */ /* 0x000fe20000010000 */
[----:B------:R-:W-:Y:S01]  /*dad0*/  FADD.FTZ R160, R160, R17 ;  /* 0x00000011a0a07221 */ /* 0x000fe20000010000 */
[----:B------:R-:W-:Y:S01]  /*dae0*/  FFMA.FTZ R42, R39, UR4, -R41 ;  /* 0x00000004272a7c23 */ /* 0x000fe20008010829 */
[C---:B----4-:R-:W-:Y:S01]  /*daf0*/  HMMA.16816.F32 R100, R4.reuse, R12, R100 ;  /* 0x0000000c0464723c */ /* 0x050fe20000001864 */
[----:B------:R-:W-:Y:S01]  /*db00*/  FADD.FTZ R12, R65, R16 ;  /* 0x00000010410c7221 */ /* 0x000fe20000010000 */
[----:B------:R-:W-:Y:S01]  /*db10*/  FADD.FTZ R160, R67, R160 ;  /* 0x000000a043a07221 */ /* 0x000fe20000010000 */
[----:B------:R-:W-:Y:S01]  /*db20*/  FFMA.FTZ R39, R38, UR4, -R31 ;  /* 0x0000000426277c23 */ /* 0x000fe2000801081f */
[----:B------:R-:W2:Y:S01]  /*db30*/  MUFU.EX2 R58, R58 ;  /* 0x0000003a003a7308 */ /* 0x000ea20000000800 */
[----:B------:R-:W-:Y:S01]  /*db40*/  FADD.FTZ R13, R61, R12 ;  /* 0x0000000c3d0d7221 */ /* 0x000fe20000010000 */
[----:B------:R-:W-:Y:S01]  /*db50*/  FADD.FTZ R63, R63, R160 ;  /* 0x000000a03f3f7221 */ /* 0x000fe20000010000 */
[-C--:B------:R-:W-:Y:S01]  /*db60*/  MOV R69, R0.reuse ;  /* 0x0000000000457202 */ /* 0x080fe20000000f00 */
[C---:B------:R-:W-:Y:S01]  /*db70*/  HMMA.16816.F32 R104, R4.reuse, R18, R104 ;  /* 0x000000120468723c */ /* 0x040fe20000001868 */
[----:B------:R-:W3:Y:S01]  /*db80*/  LDSM.16.MT88.4 R16, [R36+0x1800] ;  /* 0x001800002410783b */ /* 0x000ee20000004200 */
[----:B------:R-:W-:Y:S01]  /*db90*/  FADD.FTZ R154, R154, R63 ;  /* 0x0000003f9a9a7221 */ /* 0x000fe20000010000 */
[----:B------:R-:W-:Y:S01]  /*dba0*/  FADD.FTZ R13, R156, R13 ;  /* 0x0000000d9c0d7221 */ /* 0x000fe20000010000 */
[----:B------:R-:W-:Y:S01]  /*dbb0*/  MUFU.EX2 R48, R48 ;  /* 0x0000003000307308 */ /* 0x000fe20000000800 */
[----:B------:R-:W-:Y:S01]  /*dbc0*/  @P0 MOV R69, R0 ;  /* 0x0000000000450202 */ /* 0x000fe20000000f00 */
[----:B------:R-:W-:Y:S01]  /*dbd0*/  FADD.FTZ R79, R79, R154 ;  /* 0x0000009a4f4f7221 */ /* 0x000fe20000010000 */
[----:B------:R-:W-:Y:S01]  /*dbe0*/  FADD.FTZ R38, R32, R13 ;  /* 0x0000000d20267221 */ /* 0x000fe20000010000 */
[----:B------:R-:W-:Y:S01]  /*dbf0*/  HMMA.16816.F32 R96, R4, R14, R96 ;  /* 0x0000000e0460723c */ /* 0x000fe20000001860 */
[----:B-1----:R-:W-:Y:S01]  /*dc00*/  F2FP.F16.F32.PACK_AB R4, R23, R26 ;  /* 0x0000001a1704723e */ /* 0x002fe200000000ff */
[----:B------:R-:W-:Y:S01]  /*dc10*/  FADD.FTZ R34, R34, R79 ;  /* 0x0000004f22227221 */ /* 0x000fe20000010000 */
[----:B------:R-:W-:Y:S01]  /*dc20*/  FADD.FTZ R38, R25, R38 ;  /* 0x0000002619267221 */ /* 0x000fe20000010000 */
[----:B------:R-:W1:Y:S01]  /*dc30*/  MUFU.EX2 R81, R81 ;  /* 0x0000005100517308 */ /* 0x000e620000000800 */
[----:B--2---:R-:W-:Y:S01]  /*dc40*/  F2FP.F16.F32.PACK_AB R6, R58, R35 ;  /* 0x000000233a06723e */ /* 0x004fe200000000ff */
[----:B------:R-:W-:Y:S01]  /*dc50*/  FADD.FTZ R27, R27, R34 ;  /* 0x000000221b1b7221 */ /* 0x000fe20000010000 */
[----:B------:R-:W-:Y:S01]  /*dc60*/  FADD.FTZ R21, R21, R38 ;  /* 0x0000002615157221 */ /* 0x000fe20000010000 */
[----:B------:R-:W2:Y:S02]  /*dc70*/  LDSM.16.MT88.4 R12, [R37+0x4c00] ;  /* 0x004c0000250c783b */ /* 0x000ea40000004200 */
[----:B------:R-:W-:-:S02]  /*dc80*/  FADD.FTZ R22, R22, R27 ;  /* 0x0000001b16167221 */ /* 0x000fc40000010000 */
[----:B------:R-:W-:Y:S02]  /*dc90*/  MUFU.EX2 R44, R44 ;  /* 0x0000002c002c7308 */ /* 0x000fe40000000800 */
[----:B------:R-:W-:-:S04]  /*dca0*/  FADD.FTZ R75, R75, R22 ;  /* 0x000000164b4b7221 */ /* 0x000fc80000010000 */
[----:B------:R-:W-:Y:S02]  /*dcb0*/  FADD.FTZ R75, R80, R75 ;  /* 0x0000004b504b7221 */ /* 0x000fe40000010000 */
[----:B------:R-:W4:Y:S01]  /*dcc0*/  MUFU.EX2 R49, R49 ;  /* 0x0000003100317308 */ /* 0x000f220000000800 */
[----:B-1----:R-:W-:-:S07]  /*dcd0*/  F2FP.F16.F32.PACK_AB R5, R81, R48 ;  /* 0x000000305105723e */ /* 0x002fce00000000ff */
[----:B------:R-:W-:Y:S08]  /*dce0*/  MUFU.EX2 R32, R39 ;  /* 0x0000002700207308 */ /* 0x000ff00000000800 */
[----:B------:R-:W1:Y:S01]  /*dcf0*/  MUFU.EX2 R25, R40 ;  /* 0x0000002800197308 */ /* 0x000e620000000800 */
[----:B----4-:R-:W-:-:S07]  /*dd00*/  F2FP.F16.F32.PACK_AB R7, R49, R44 ;  /* 0x0000002c3107723e */ /* 0x010fce00000000ff */
[----:B------:R-:W-:Y:S01]  /*dd10*/  HMMA.16816.F32 R108, R4, R8, R108 ;  /* 0x00000008046c723c */ /* 0x000fe2000000186c */
[----:B------:R-:W-:Y:S01]  /*dd20*/  FADD.FTZ R8, R20, R21 ;  /* 0x0000001514087221 */ /* 0x000fe20000010000 */
[----:B------:R-:W4:Y:S03]  /*dd30*/  MUFU.EX2 R47, R47 ;  /* 0x0000002f002f7308 */ /* 0x000f260000000800 */
[----:B------:R-:W-:-:S03]  /*dd40*/  FADD.FTZ R59, R59, R8 ;  /* 0x000000083b3b7221 */ /* 0x000fc60000010000 */
        /* <DEDUP_REMOVED lines=9> */
[----:B------:R-:W3:Y:S01]  /*dde0*/  LDSM.16.MT88.4 R8, [R36+0x1c00] ;  /* 0x001c00002408783b */ /* 0x000ee20000004200 */
[----:B------:R-:W5:Y:S01]  /*ddf0*/  MUFU.EX2 R42, R42 ;  /* 0x0000002a002a7308 */ /* 0x000f620000000800 */
[----:B------:R-:W-:Y:S01]  /*de00*/  FADD.FTZ R76, R76, R73 ;  /* 0x000000494c4c7221 */ /* 0x000fe20000010000 */
[----:B------:R-:W-:-:S02]  /*de10*/  FADD.FTZ R53, R54, R53 ;  /* 0x0000003536357221 */ /* 0x000fc40000010000 */
[----:B------:R-:W-:Y:S01]  /*de20*/  HMMA.16816.F32 R96, R4, R18, R96 ;  /* 0x000000120460723c */ /* 0x000fe20000001860 */
[----:B------:R-:W-:Y:S01]  /*de30*/  FADD.FTZ R76, R71, R76 ;  /* 0x0000004c474c7221 */ /* 0x000fe20000010000 */
[----:B------:R-:W-:Y:S01]  /*de40*/  FADD.FTZ R52, R52, R53 ;  /* 0x0000003534347221 */ /* 0x000fe20000010000 */
[----:B-1----:R-:W-:Y:S01]  /*de50*/  F2FP.F16.F32.PACK_AB R5, R25, R32 ;  /* 0x000000201905723e */ /* 0x002fe200000000ff */
[----:B------:R-:W-:Y:S01]  /*de60*/  MUFU.EX2 R20, R28 ;  /* 0x0000001c00147308 */ /* 0x000fe20000000800 */
[----:B------:R-:W-:Y:S01]  /*de70*/  FADD.FTZ R33, R33, R76 ;  /* 0x0000004c21217221 */ /* 0x000fe20000010000 */
[----:B------:R-:W-:Y:S01]  /*de80*/  FADD.FTZ R45, R45, R52 ;  /* 0x000000342d2d7221 */ /* 0x000fe20000010000 */
[----:B----4-:R-:W-:Y:S02]  /*de90*/  F2FP.F16.F32.PACK_AB R4, R47, R62 ;  /* 0x0000003e2f04723e */ /* 0x010fe400000000ff */
[----:B------:R-:W-:Y:S01]  /*dea0*/  FADD.FTZ R33, R24, R33 ;  /* 0x0000002118217221 */ /* 0x000fe20000010000 */
[----:B------:R-:W-:-:S02]  /*deb0*/  FADD.FTZ R48, R48, R45 ;  /* 0x0000002d30307221 */ /* 0x000fc40000010000 */
[----:B------:R-:W1:Y:S01]  /*dec0*/  MUFU.EX2 R89, R89 ;  /* 0x0000005900597308 */ /* 0x000e620000000800 */
        /* <DEDUP_REMOVED lines=8> */
[----:B------:R-:W-:-:S03]  /*df50*/  FADD.FTZ R32, R32, R49 ;  /* 0x0000003120207221 */ /* 0x000fc60000010000 */
[----:B------:R-:W-:Y:S01]  /*df60*/  FADD.FTZ R62, R62, R35 ;  /* 0x000000233e3e7221 */ /* 0x000fe20000010000 */
[----:B-1----:R-:W-:Y:S01]  /*df70*/  F2FP.F16.F32.PACK_AB R7, R89, R20 ;  /* 0x000000145907723e */ /* 0x002fe200000000ff */
[----:B------:R-:W-:Y:S02]  /*df80*/  FADD.FTZ R25, R25, R32 ;  /* 0x0000002019197221 */ /* 0x000fe40000010000 */
[----:B------:R-:W-:Y:S02]  /*df90*/  FADD.FTZ R62, R47, R62 ;  /* 0x0000003e2f3e7221 */ /* 0x000fe40000010000 */
[----:B------:R-:W-:Y:S02]  /*dfa0*/  FADD.FTZ R20, R20, R25 ;  /* 0x0000001914147221 */ /* 0x000fe40000010000 */
[----:B------:R-:W-:Y:S01]  /*dfb0*/  FADD.FTZ R43, R43, R62 ;  /* 0x0000003e2b2b7221 */ /* 0x000fe20000010000 */
[----:B--2---:R-:W-:Y:S01]  /*dfc0*/  HMMA.16816.F32 R108, R4, R12, R108 ;  /* 0x0000000c046c723c */ /* 0x004fe2000000186c */
[----:B------:R-:W-:Y:S01]  /*dfd0*/  FADD.FTZ R89, R89, R20 ;  /* 0x0000001459597221 */ /* 0x000fe20000010000 */
[----:B------:R-:W-:Y:S01]  /*dfe0*/  MOV R20, R30 ;  /* 0x0000001e00147202 */ /* 0x000fe20000000f00 */
[----:B------:R-:W-:-:S05]  /*dff0*/  FADD.FTZ R87, R42, R43 ;  /* 0x0000002b2a577221 */ /* 0x000fca0000010000 */
[C---:B------:R-:W-:Y:S08]  /*e000*/  HMMA.16816.F32 R104, R4.reuse, R14, R104 ;  /* 0x0000000e0468723c */ /* 0x040ff00000001868 */
[C---:B---3--:R-:W-:Y:S08]  /*e010*/  HMMA.16816.F32 R100, R4.reuse, R8, R100 ;  /* 0x000000080464723c */ /* 0x048ff00000001864 */
[----:B------:R-:W-:Y:S01]  /*e020*/  HMMA.16816.F32 R96, R4, R10, R96 ;  /* 0x0000000a0460723c */ /* 0x000fe20000001860 */
[----:B------:R-:W-:-:S04]  /*e030*/  NOP ;  /* 0x0000000000007918 */ /* 0x000fc80000000000 */
[----:B------:R-:W-:-:S15]  /*e040*/  @P0 BRA `(.L_x_4727) ;  /* 0x0000000000040947 */ /* 0x000fde0003800000 */
.L_x_4721:
[----:B------:R-:W-:-:S07]  /*e050*/  IADD3 R68, PT, PT, R20, -0x1, RZ ;  /* 0xffffffff14447810 */ /* 0x000fce0007ffe0ff */
.L_x_4727:
        /* <DEDUP_REMOVED lines=10> */
[----:B------:R-:W-:Y:S01]  /*e100*/  LOP3.LUT R90, R130, 0x40, R129, 0xfe, !PT ;  /* 0x00000040825a7812 */ /* 0x000fe200078efe81 */
        /* <DEDUP_REMOVED lines=12> */
.L_x_4732:
        /* <DEDUP_REMOVED lines=19> */
[----:B--2---:R-:W-:Y:S02]  /*e300*/  ISETP.GE.AND P2, PT, R2, UR12, PT ;  /* 0x0000000c02007c0c */ /* 0x004fe4000bf46270 */
        /* <DEDUP_REMOVED lines=64> */
.L_x_4729:
[----:B------:R-:W-:Y:S01]  /*e710*/  LEA R121, R122, UR5, 0x1 ;  /* 0x000000057a797c11 */ /* 0x000fe2000f8e08ff */
[C---:B------:R-:W-:Y:S01]  /*e720*/  IMAD.SHL.U32 R129, R120.reuse, 0x40, RZ ;  /* 0x0000004078817824 */ /* 0x040fe200078e00ff */
[----:B------:R-:W-:Y:S01]  /*e730*/  SHF.L.U64.HI R120, R120, 0x6, R123 ;  /* 0x0000000678787819 */ /* 0x000fe2000001027b */
[----:B------:R-:W-:Y:S01]  /*e740*/  IMAD.SHL.U32 R0, R84, 0x20, RZ ;  /* 0x0000002054007824 */ /* 0x000fe200078e00ff */
[----:B------:R-:W-:Y:S01]  /*e750*/  LOP3.LUT R5, R86, 0x100, RZ, 0xc0, !PT ;  /* 0x0000010056057812 */ /* 0x000fe200078ec0ff */
[----:B------:R-:W-:Y:S01]  /*e760*/  @!PT LDS RZ, [RZ] ;  /* 0x00000000fffff984 */ /* 0x000fe20000000800 */
[----:B------:R-:W-:Y:S01]  /*e770*/  @!PT LDS RZ, [RZ] ;  /* 0x00000000fffff984 */ /* 0x000fe20000000800 */
[----:B------:R-:W-:Y:S01]  /*e780*/  @!PT LDS RZ, [RZ] ;  /* 0x00000000fffff984 */ /* 0x000fe20000000800 */
[----:B------:R1:W-:Y:S01]  /*e790*/  @!P2 LDGSTS.E.BYPASS.LTC128B.128 [R121+0x3000], desc[UR6][R114.64] ;  /* 0x030000007279afae */ /* 0x0003e2000b981a06 */
[----:B------:R-:W-:Y:S01]  /*e7a0*/  IADD3 R132, P0, PT, R129, R114, RZ ;  /* 0x0000007281847210 */ /* 0x000fe20007f1e0ff */
[----:B------:R-:W-:Y:S01]  /*e7b0*/  IMAD.SHL.U32 R3, R84, 0x4, RZ ;  /* 0x0000000454037824 */ /* 0x000fe200078e00ff */
[----:B------:R-:W-:Y:S01]  /*e7c0*/  LOP3.LUT R2, R5, 0x20, R0, 0xf8, !PT ;  /* 0x0000002005027812 */ /* 0x000fe200078ef800 */
[----:B------:R-:W-:Y:S01]  /*e7d0*/  @P2 STS.128 [R121+0x3000], RZ ;  /* 0x003000ff79002388 */ /* 0x000fe20000000c00 */
[-C--:B------:R-:W-:Y:S01]  /*e7e0*/  IADD3 R134, P1, PT, R132, R129.reuse, RZ ;  /* 0x0000008184867210 */ /* 0x080fe20007f3e0ff */
[----:B------:R-:W-:Y:S01]  /*e7f0*/  IMAD.X R133, R120, 0x1, R115, P0 ;  /* 0x0000000178857824 */ /* 0x000fe200000e0673 */
[----:B------:R-:W-:Y:S01]  /*e800*/  LOP3.LUT R5, R0, 0xc0, RZ, 0xc0, !PT ;  /* 0x000000c000057812 */ /* 0x000fe200078ec0ff */
[----:B------:R-:W-:Y:S01]  /*e810*/  IMAD.MOV.U32 R4, RZ, RZ, 0x20 ;  /* 0x00000020ff047424 */ /* 0x000fe200078e00ff */
[----:B------:R-:W-:Y:S01]  /*e820*/  @!P2 IADD3 R122, P0, PT, R134, R129, RZ ;  /* 0x00000081867aa210 */ /* 0x000fe20007f1e0ff */
[----:B------:R-:W-:Y:S01]  /*e830*/  IMAD.X R135, R133, 0x1, R120, P1 ;  /* 0x0000000185877824 */ /* 0x000fe200008e0678 */
[----:B------:R-:W-:Y:S01]  /*e840*/  @!PT LDS RZ, [RZ] ;  /* 0x00000000fffff984 */ /* 0x000fe20000000800 */
[----:B------:R-:W-:Y:S01]  /*e850*/  @!PT LDS RZ, [RZ] ;  /* 0x00000000fffff984 */ /* 0x000fe20000000800 */
[----:B------:R-:W-:Y:S01]  /*e860*/  @!PT LDS RZ, [RZ] ;  /* 0x00000000fffff984 */ /* 0x000fe20000000800 */
[----:B------:R1:W-:Y:S01]  /*e870*/  @!P2 LDGSTS.E.BYPASS.LTC128B.128 [R121+0x3800], desc[UR6][R132.64] ;  /* 0x038000008479afae */ /* 0x0003e2000b981a06 */
[----:B------:R-:W-:Y:S01]  /*e880*/  LOP3.LUT R0, R3, 0x18, RZ, 0xc0, !PT ;  /* 0x0000001803007812 */ /* 0x000fe200078ec0ff */
[----:B------:R-:W-:Y:S01]  /*e890*/  VIADD R128, R128, 0xffffffff ;  /* 0xffffffff80807836 */ /* 0x000fe20000000000 */
[----:B------:R-:W-:Y:S01]  /*e8a0*/  LOP3.LUT R5, R5, 0x8, R84, 0xf8, !PT ;  /* 0x0000000805057812 */ /* 0x000fe200078ef854 */
[----:B------:R-:W-:Y:S01]  /*e8b0*/  @P2 STS.128 [R121+0x3800], RZ ;  /* 0x003800ff79002388 */ /* 0x000fe20000000c00 */
[----:B------:R-:W-:Y:S01]  /*e8c0*/  @!P2 IMAD.X R123, R135, 0x1, R120, P0 ;  /* 0x00000001877ba824 */ /* 0x000fe200000e0678 */
[----:B------:R-:W-:Y:S02]  /*e8d0*/  LOP3.LUT P1, RZ, R84, 0x4, RZ, 0xc0, !PT ;  /* 0x0000000454ff7812 */ /* 0x000fe4000782c0ff */
[----:B------:R-:W-:Y:S01]  /*e8e0*/  @!PT LDS RZ, [RZ] ;  /* 0x00000000fffff984 */ /* 0x000fe20000000800 */
[----:B------:R-:W-:Y:S01]  /*e8f0*/  @!PT LDS RZ, [RZ] ;  /* 0x00000000fffff984 */ /* 0x000fe20000000800 */
[----:B------:R-:W-:Y:S01]  /*e900*/  @!PT LDS RZ, [RZ] ;  /* 0x00000000fffff984 */ /* 0x000fe20000000800 */
[----:B------:R1:W-:Y:S01]  /*e910*/  @!P2 LDGSTS.E.BYPASS.LTC128B.128 [R121+0x4000], desc[UR6][R134.64] ;  /* 0x040000008679afae */ /* 0x0003e2000b981a06 */
[----:B------:R-:W-:Y:S02]  /*e920*/  LOP3.LUT R2, R2, R5, R0, 0xf6, !PT ;  /* 0x0000000502027212 */ /* 0x000fe400078ef600 */
[----:B------:R-:W-:Y:S01]  /*e930*/  SEL R4, R4, 0xffffffe0, !P1 ;  /* 0xffffffe004047807 */ /* 0x000fe20004800000 */
[----:B------:R-:W-:Y:S01]  /*e940*/  @P2 STS.128 [R121+0x4000], RZ ;  /* 0x004000ff79002388 */ /* 0x000fe20000000c00 */
[----:B------:R-:W-:Y:S02]  /*e950*/  LEA R2, R2, UR5, 0x1 ;  /* 0x0000000502027c11 */ /* 0x000fe4000f8e08ff */
[----:B------:R-:W-:Y:S01]  /*e960*/  ISETP.GT.AND P0, PT, R128, R93, PT ;  /* 0x0000005d8000720c */ /* 0x000fe20003f04270 */
[----:B------:R-:W-:Y:S01]  /*e970*/  @!PT LDS RZ, [RZ] ;  /* 0x00000000fffff984 */ /* 0x000fe20000000800 */
[----:B------:R-:W-:Y:S01]  /*e980*/  @!PT LDS RZ, [RZ] ;  /* 0x00000000fffff984 */ /* 0x000fe20000000800 */
[----:B------:R-:W-:Y:S01]  /*e990*/  @!PT LDS RZ, [RZ] ;  /* 0x00000000fffff984 */ /* 0x000fe20000000800 */
[----:B------:R1:W-:Y:S01]  /*e9a0*/  @!P2 LDGSTS.E.BYPASS.LTC128B.128 [R121+0x4800], desc[UR6][R122.64] ;  /* 0x048000007a79afae */ /* 0x0003e2000b981a06 */
[----:B------:R-:W-:Y:S02]  /*e9b0*/  IMAD.IADD R12, R85, 0x1, R4 ;  /* 0x00000001550c7824 */ /* 0x000fe400078e0204 */
[----:B------:R-:W-:Y:S01]  /*e9c0*/  IMAD.IADD R0, R4, 0x1, R2 ;  /* 0x0000000104007824 */ /* 0x000fe200078e0202 */
[----:B------:R-:W-:Y:S04]  /*e9d0*/  @P2 STS.128 [R121+0x4800], RZ ;  /* 0x004800ff79002388 */ /* 0x000fe80000000c00 */
[----:B------:R-:W0:Y:S04]  /*e9e0*/  LDGDEPBAR ;  /* 0x00000000000079af */ /* 0x000e280000000000 */
[----:B------:R-:W-:Y:S04]  /*e9f0*/  LDSM.16.M88.4 R64, [R85] ;  /* 0x000000005540783b */ /* 0x000fe80000000200 */
        /* <DEDUP_REMOVED lines=29> */
[C---:B------:R-:W-:Y:S08]  /*ebd0*/  HMMA.16816.F32 R12, R68.reuse, R36, R12 ;  /* 0x00000024440c723c */ /* 0x040ff0000000180c */
[C---:B------:R-:W-:Y:S08]  /*ebe0*/  HMMA.16816.F32 R16, R68.reuse, R38, R16 ;  /* 0x000000264410723c */ /* 0x040ff00000001810 */
[C---:B------:R-:W-:Y:S08]  /*ebf0*/  HMMA.16816.F32 R28, R68.reuse, R52, R28 ;  /* 0x00000034441c723c */ /* 0x040ff0000000181c */
[----:B------:R-:W-:Y:S08]  /*ec00*/  HMMA.16816.F32 R32, R68, R54, R32 ;  /* 0x000000364420723c */ /* 0x000ff00000001820 */
[C---:B--2---:R-:W-:Y:S08]  /*ec10*/  HMMA.16816.F32 R36, R64.reuse, R40, RZ ;  /* 0x000000284024723c */ /* 0x044ff000000018ff */
        /* <DEDUP_REMOVED lines=99> */
.L_x_4731:
        /* <DEDUP_REMOVED lines=8> */
[CCC-:B------:R-:W-:Y:S02]  /*f2d0*/  @!P2 IADD3 R68, P4, P0, R69.reuse, R112.reuse, R69.reuse ;  /* 0x000000704544a210 */ /* 0x1c0fe4000789e045 */
        /* <DEDUP_REMOVED lines=23> */
.L_x_4730:
[C---:B-1----:R-:W-:Y:S01]  /*f450*/  IADD3 R75, PT, PT, R90.reuse, -0x40, RZ ;  /* 0xffffffc05a4b7810 */ /* 0x042fe20007ffe0ff */
[----:B------:R-:W-:Y:S01]  /*f460*/  LDSM.16.MT88.4 R80, [R126+0x3000] ;  /* 0x003000007e50783b */ /* 0x000fe20000004200 */
        /* <DEDUP_REMOVED lines=9> */
[----:B------:R-:W-:Y:S01]  /*f500*/  FFMA.FTZ R7, R88, R72, R7 ;  /* 0x0000004858077223 */ /* 0x000fe20000010007 */
[----:B------:R-:W-:Y:S01]  /*f510*/  IADD3 R76, PT, PT, R90, -0x30, RZ ;  /* 0xffffffd05a4c7810 */ /* 0x000fe20007ffe0ff */
[CC--:B------:R-:W-:Y:S01]  /*f520*/  FFMA.FTZ R8, R88.reuse, R75.reuse, R8 ;  /* 0x0000004b58087223 */ /* 0x0c0fe20000010008 */
[----:B------:R-:W-:Y:S01]  /*f530*/  I2FP.F32.S32 R72, R74 ;  /* 0x0000004a00487245 */ /* 0x000fe20000201400 */
[----:B------:R-:W-:Y:S01]  /*f540*/  FFMA.FTZ R10, R88, R75, R10 ;  /* 0x0000004b580a7223 */ /* 0x000fe2000001000a */
[----:B------:R-:W-:Y:S02]  /*f550*/  I2FP.F32.S32 R75, R76 ;  /* 0x0000004c004b7245 */ /* 0x000fe40000201400 */
[----:B------:R-:W-:Y:S01]  /*f560*/  IADD3 R74, PT, PT, R90, -0x2f, RZ ;  /* 0xffffffd15a4a7810 */ /* 0x000fe20007ffe0ff */
[-C--:B------:R-:W-:Y:S01]  /*f570*/  FFMA.FTZ R9, R88, R72.reuse, R9 ;  /* 0x0000004858097223 */ /* 0x080fe20000010009 */
[----:B------:R-:W-:Y:S01]  /*f580*/  IADD3 R76, PT, PT, R90, -0x28, RZ ;  /* 0xffffffd85a4c7810 */ /* 0x000fe20007ffe0ff */
[C---:B------:R-:W-:Y:S01]  /*f590*/  FFMA.FTZ R11, R88.reuse, R72, R11 ;  /* 0x00000048580b7223 */ /* 0x040fe2000001000b */
[----:B------:R-:W-:Y:S01]  /*f5a0*/  I2FP.F32.S32 R72, R74 ;  /* 0x0000004a00487245 */ /* 0x000fe20000201400 */
[CC--:B------:R-:W-:Y:S01]  /*f5b0*/  FFMA.FTZ R12, R88.reuse, R75.reuse, R12 ;  /* 0x0000004b580c7223 */ /* 0x0c0fe2000001000c */
[----:B------:R-:W-:Y:S01]  /*f5c0*/  FFMA.FTZ R14, R88, R75, R14 ;  /* 0x0000004b580e7223 */ /* 0x000fe2000001000e */
[----:B------:R-:W-:Y:S02]  /*f5d0*/  I2FP.F32.S32 R75, R76 ;  /* 0x0000004c004b7245 */ /* 0x000fe40000201400 */
[----:B------:R-:W-:Y:S01]  /*f5e0*/  IADD3 R74, PT, PT, R90, -0x27, RZ ;  /* 0xffffffd95a4a7810 */ /* 0x000fe20007ffe0ff */
[-C--:B------:R-:W-:Y:S01]  /*f5f0*/  FFMA.FTZ R13, R88, R72.reuse, R13 ;  /* 0x00000048580d7223 */ /* 0x080fe2000001000d */
[----:B------:R-:W-:Y:S01]  /*f600*/  IADD3 R76, PT, PT, R90, -0x20, RZ ;  /* 0xffffffe05a4c7810 */ /* 0x000fe20007ffe0ff */
[C---:B------:R-:W-:Y:S01]  /*f610*/  FFMA.FTZ R15, R88.reuse, R72, R15 ;  /* 0x00000048580f7223 */ /* 0x040fe2000001000f */
[----:B------:R-:W-:Y:S01]  /*f620*/  I2FP.F32.S32 R72, R74 ;  /* 0x0000004a00487245 */ /* 0x000fe20000201400 */
        /* <DEDUP_REMOVED lines=8> */
[CC--:B------:R-:W-:Y:S01]  /*f6b0*/  FFMA.FTZ R20, R88.reuse, R75.reuse, R20 ;  /* 0x0000004b58147223 */ /* 0x0c0fe20000010014 */
[----:B------:R-:W-:Y:S01]  /*f6c0*/  I2FP.F32.S32 R69, R2 ;  /* 0x0000000200457245 */ /* 0x000fe20000201400 */
[----:B------:R-:W-:Y:S01]  /*f6d0*/  FFMA.FTZ R22, R88, R75, R22 ;  /* 0x0000004b58167223 */ /* 0x000fe20000010016 */
[----:B------:R-:W-:Y:S01]  /*f6e0*/  IADD3 R68, PT, PT, R90, -0x17, RZ ;  /* 0xffffffe95a447810 */ /* 0x000fe20007ffe0ff */
[-C--:B------:R-:W-:Y:S01]  /*f6f0*/  FFMA.FTZ R21, R88, R0.reuse, R21 ;  /* 0x0000000058157223 */ /* 0x080fe20000010015 */
[----:B------:R-:W-:Y:S01]  /*f700*/  IADD3 R2, PT, PT, R90, -0x10, RZ ;  /* 0xfffffff05a027810 */ /* 0x000fe20007ffe0ff */
[C---:B------:R-:W-:Y:S01]  /*f710*/  FFMA.FTZ R23, R88.reuse, R0, R23 ;  /* 0x0000000058177223 */ /* 0x040fe20000010017 */
        /* <DEDUP_REMOVED lines=13> */
[CC--:B------:R-:W-:Y:S01]  /*f7f0*/  FFMA.FTZ R29, R88.reuse, R0.reuse, R29 ;  /* 0x00000000581d7223 */ /* 0x0c0fe2000001001d */
[C---:B------:R-:W-:Y:S01]  /*f800*/  FFMA.FTZ R31, R88.reuse, R0, R31 ;  /* 0x00000000581f7223 */ /* 0x040fe2000001001f */
[CC--:B------:R-:W-:Y:S01]  /*f810*/  FFMA.FTZ R32, R88.reuse, R69.reuse, R32 ;  /* 0x0000004558207223 */ /* 0x0c0fe20000010020 */
[----:B------:R-:W-:Y:S01]  /*f820*/  I2FP.F32.S32 R2, R2 ;  /* 0x0000000200027245 */ /* 0x000fe20000201400 */
[----:B------:R-:W-:Y:S01]  /*f830*/  FFMA.FTZ R34, R88, R69, R34 ;  /* 0x0000004558227223 */ /* 0x000fe20000010022 */
[----:B------:R-:W-:Y:S02]  /*f840*/  IADD3 R0, PT, PT, R90, 0x1, RZ ;  /* 0x000000015a007810 */ /* 0x000fe40007ffe0ff */
[----:B------:R-:W-:Y:S01]  /*f850*/  I2FP.F32.S32 R69, R90 ;  /* 0x0000005a00457245 */ /* 0x000fe20000201400 */
[C---:B------:R-:W-:Y:S01]  /*f860*/  FFMA.FTZ R33, R88.reuse, R2, R33 ;  /* 0x0000000258217223 */ /* 0x040fe20000010021 */
[----:B------:R-:W-:Y:S01]  /*f870*/  I2FP.F32.S32 R0, R0 ;  /* 0x0000000000007245 */ /* 0x000fe20000201400 */
[----:B------:R-:W-:Y:S01]  /*f880*/  FFMA.FTZ R35, R88, R2, R35 ;  /* 0x0000000258237223 */ /* 0x000fe20000010023 */
[----:B------:R-:W-:Y:S01]  /*f890*/  IADD3 R68, PT, PT, R90, 0x8, RZ ;  /* 0x000000085a447810 */ /* 0x000fe20007ffe0ff */
[-C--:B------:R-:W-:Y:S01]  /*f8a0*/  FFMA.FTZ R36, R88, R69.reuse, R36 ;  /* 0x0000004558247223 */ /* 0x080fe20000010024 */
[----:B------:R-:W-:Y:S01]  /*f8b0*/  IADD3 R2, PT, PT, R90, 0x9, RZ ;  /* 0x000000095a027810 */ /* 0x000fe20007ffe0ff */
[C---:B------:R-:W-:Y:S01]  /*f8c0*/  FFMA.FTZ R38, R88.reuse, R69, R38 ;  /* 0x0000004558267223 */ /* 0x040fe20000010026 */
[C---:B------:R-:W-:Y:S01]  /*f8d0*/  FFMA.FTZ R37, R88.reuse, R0, R37 ;  /* 0x0000000058257223 */ /* 0x040fe20000010025 */
[----:B------:R-:W-:Y:S01]  /*f8e0*/  I2FP.F32.S32 R69, R68 ;  /* 0x0000004400457245 */ /* 0x000fe20000201400 */
[----:B------:R-:W-:Y:S01]  /*f8f0*/  FFMA.FTZ R39, R88, R0, R39 ;  /* 0x0000000058277223 */ /* 0x000fe20000010027 */
[----:B------:R-:W-:Y:S02]  /*f900*/  I2FP.F32.S32 R0, R2 ;  /* 0x0000000200007245 */ /* 0x000fe40000201400 */
[----:B------:R-:W-:Y:S01]  /*f910*/  IADD3 R68, PT, PT, R90, 0x11, RZ ;  /* 0x000000115a447810 */ /* 0x000fe20007ffe0ff */
[CC--:B------:R-:W-:Y:S01]  /*f920*/  FFMA.FTZ R40, R88.reuse, R69.reuse, R40 ;  /* 0x0000004558287223 */ /* 0x0c0fe20000010028 */
[C---:B------:R-:W-:Y:S01]  /*f930*/  FFMA.FTZ R42, R88.reuse, R69, R42 ;  /* 0x00000045582a7223 */ /* 0x040fe2000001002a */
[CC--:B------:R-:W-:Y:S01]  /*f940*/  FFMA.FTZ R41, R88.reuse, R0.reuse, R41 ;  /* 0x0000000058297223 */ /* 0x0c0fe20000010029 */
[----:B------:R-:W-:Y:S01]  /*f950*/  FFMA.FTZ R43, R88, R0, R43 ;  /* 0x00000000582b7223 */ /* 0x000fe2000001002b */
[----:B------:R-:W-:Y:S02]  /*f960*/  I2FP.F32.S32 R0, R68 ;  /* 0x0000004400007245 */ /* 0x000fe40000201400 */
[----:B------:R-:W-:Y:S02]  /*f970*/  FMNMX3.FTZ R68, R91, R4, R5, !PT ;  /* 0x000000045b447276 */ /* 0x000fe40007810005 */
[C---:B------:R-:W-:Y:S02]  /*f980*/  IADD3 R70, PT, PT, R90.reuse, 0x10, RZ ;  /* 0x000000105a467810 */ /* 0x040fe40007ffe0ff */
[----:B------:R-:W-:Y:S02]  /*f990*/  IADD3 R2, PT, PT, R90, 0x18, RZ ;  /* 0x000000185a027810 */ /* 0x000fe40007ffe0ff */
[----:B------:R-:W-:Y:S02]  /*f9a0*/  I2FP.F32.S32 R69, R70 ;  /* 0x0000004600457245 */ /* 0x000fe40000201400 */
[----:B------:R-:W-:Y:S02]  /*f9b0*/  FMNMX3.FTZ R70, R68, R8, R9, !PT ;  /* 0x0000000844467276 */ /* 0x000fe40007810009 */
[----:B------:R-:W-:Y:S01]  /*f9c0*/  FMNMX3.FTZ R68, R92, R6, R7, !PT ;  /* 0x000000065c447276 */ /* 0x000fe20007810007 */
[-C--:B------:R-:W-:Y:S01]  /*f9d0*/  FFMA.FTZ R44, R88, R69.reuse, R44 ;  /* 0x00000045582c7223 */ /* 0x080fe2000001002c */
[----:B------:R-:W-:Y:S01]  /*f9e0*/  FMNMX3.FTZ R70, R70, R12, R13, !PT ;  /* 0x0000000c46467276 */ /* 0x000fe2000781000d */
[C---:B------:R-:W-:Y:S01]  /*f9f0*/  FFMA.FTZ R46, R88.reuse, R69, R46 ;  /* 0x00000045582e7223 */ /* 0x040fe2000001002e */
[C---:B------:R-:W-:Y:S01]  /*fa00*/  FFMA.FTZ R45, R88.reuse, R0, R45 ;  /* 0x00000000582d7223 */ /* 0x040fe2000001002d */
[----:B------:R-:W-:Y:S01]  /*fa10*/  I2FP.F32.S32 R71, R2 ;  /* 0x0000000200477245 */ /* 0x000fe20000201400 */
[----:B------:R-:W-:Y:S01]  /*fa20*/  FFMA.FTZ R47, R88, R0, R47 ;  /* 0x00000000582f7223 */ /* 0x000fe2000001002f */
[----:B------:R-:W-:Y:S02]  /*fa30*/  FMNMX3.FTZ R70, R70, R16, R17, !PT ;  /* 0x0000001046467276 */ /* 0x000fe40007810011 */
[----:B------:R-:W-:Y:S01]  /*fa40*/  IADD3 R2, PT, PT, R90, 0x19, RZ ;  /* 0x000000195a027810 */ /* 0x000fe20007ffe0ff */
[-C--:B------:R-:W-:Y:S01]  /*fa50*/  FFMA.FTZ R48, R88, R71.reuse, R48 ;  /* 0x0000004758307223 */ /* 0x080fe20000010030 */
[----:B------:R-:W-:Y:S01]  /*fa60*/  FMNMX3.FTZ R70, R70, R20, R21, !PT ;  /* 0x0000001446467276 */ /* 0x000fe20007810015 */
[----:B------:R-:W-:Y:S01]  /*fa70*/  FFMA.FTZ R50, R88, R71, R50 ;  /* 0x0000004758327223 */ /* 0x000fe20000010032 */
[----:B------:R-:W-:Y:S02]  /*fa80*/  I2FP.F32.S32 R0, R2 ;  /* 0x0000000200007245 */ /* 0x000fe40000201400 */
        /* <DEDUP_REMOVED lines=14> */
[----:B------:R-:W-:Y:S02]  /*fb70*/  IADD3 R2, PT, PT, R90, 0x28, RZ ;  /* 0x000000285a027810 */ /* 0x000fe40007ffe0ff */
[----:B------:R-:W-:Y:S02]  /*fb80*/  FMNMX3.FTZ R68, R68, R34, R35, !PT ;  /* 0x0000002244447276 */ /* 0x000fe40007810023 */
[----:B------:R-:W-:Y:S02]  /*fb90*/  FMNMX3.FTZ R70, R70, R40, R41, !PT ;  /* 0x0000002846467276 */ /* 0x000fe40007810029 */
[----:B------:R-:W-:Y:S02]  /*fba0*/  IADD3 R69, PT, PT, R90, 0x20, RZ ;  /* 0x000000205a457810 */ /* 0x000fe40007ffe0ff */
[----:B------:R-:W-:Y:S02]  /*fbb0*/  FMNMX3.FTZ R70, R70, R44, R45, !PT ;  /* 0x0000002c46467276 */ /* 0x000fe4000781002d */
[----:B------:R-:W-:Y:S02]  /*fbc0*/  I2FP.F32.S32 R69, R69 ;  /* 0x0000004500457245 */ /* 0x000fe40000201400 */
[----:B------:R-:W-:Y:S02]  /*fbd0*/  FMNMX3.FTZ R70, R70, R48, R49, !PT ;  /* 0x0000003046467276 */ /* 0x000fe40007810031 */
[----:B------:R-:W-:Y:S01]  /*fbe0*/  FMNMX3.FTZ R68, R68, R38, R39, !PT ;  /* 0x0000002644447276 */ /* 0x000fe20007810027 */
[CC--:B------:R-:W-:Y:S01]  /*fbf0*/  FFMA.FTZ R52, R88.reuse, R69.reuse, R52 ;  /* 0x0000004558347223 */ /* 0x0c0fe20000010034 */
[C---:B------:R-:W-:Y:S01]  /*fc00*/  FFMA.FTZ R54, R88.reuse, R69, R54 ;  /* 0x0000004558367223 */ /* 0x040fe20000010036 */
[CC--:B------:R-:W-:Y:S01]  /*fc10*/  FFMA.FTZ R53, R88.reuse, R0.reuse, R53 ;  /* 0x0000000058357223 */ /* 0x0c0fe20000010035 */
[----:B------:R-:W-:Y:S01]  /*fc20*/  FFMA.FTZ R55, R88, R0, R55 ;  /* 0x0000000058377223 */ /* 0x000fe20000010037 */
[----:B------:R-:W-:Y:S02]  /*fc30*/  I2FP.F32.S32 R69, R2 ;  /* 0x0000000200457245 */ /* 0x000fe40000201400 */
[----:B------:R-:W-:Y:S02]  /*fc40*/  IADD3 R0, PT, PT, R90, 0x29, RZ ;  /* 0x000000295a007810 */ /* 0x000fe40007ffe0ff */
[----:B------:R-:W-:Y:S01]  /*fc50*/  FMNMX3.FTZ R70, R70, R52, R53, !PT ;  /* 0x0000003446467276 */ /* 0x000fe20007810035 */
[CC--:B------:R-:W-:Y:S01]  /*fc60*/  FFMA.FTZ R56, R88.reuse, R69.reuse, R56 ;  /* 0x0000004558387223 */ /* 0x0c0fe20000010038 */
[----:B------:R-:W-:Y:S01]  /*fc70*/  I2FP.F32.S32 R0, R0 ;  /* 0x0000000000007245 */ /* 0x000fe20000201400 */
[----:B------:R-:W-:Y:S01]  /*fc80*/  FFMA.FTZ R58, R88, R69, R58 ;  /* 0x00000045583a7223 */ /* 0x000fe2000001003a */
[----:B------:R-:W-:Y:S02]  /*fc90*/  FMNMX3.FTZ R68, R68, R42, R43, !PT ;  /* 0x0000002a44447276 */ /* 0x000fe4000781002b */
[----:B------:R-:W-:Y:S01]  /*fca0*/  IADD3 R2, PT, PT, R90, 0x30, RZ ;  /* 0x000000305a027810 */ /* 0x000fe20007ffe0ff */
[----:B------:R-:W-:Y:S01]  /*fcb0*/  FFMA.FTZ R57, R88, R0, R57 ;  /* 0x0000000058397223 */ /* 0x000fe20000010039 */
[----:B------:R-:W-:Y:S01]  /*fcc0*/  FMNMX3.FTZ R68, R68, R46, R47, !PT ;  /* 0x0000002e44447276 */ /* 0x000fe2000781002f */
[----:B------:R-:W-:Y:S01]  /*fcd0*/  FFMA.FTZ R59, R88, R0, R59 ;  /* 0x00000000583b7223 */ /* 0x000fe2000001003b */
[----:B------:R-:W-:Y:S02]  /*fce0*/  I2FP.F32.S32 R69, R2 ;  /* 0x0000000200457245 */ /* 0x000fe40000201400 */
[----:B------:R-:W-:Y:S02]  /*fcf0*/  FMNMX3.FTZ R70, R70, R56, R57, !PT ;  /* 0x0000003846467276 */ /* 0x000fe40007810039 */
[----:B------:R-:W-:Y:S01]  /*fd00*/  IADD3 R2, PT, PT, R90, 0x39, RZ ;  /* 0x000000395a027810 */ /* 0x000fe20007ffe0ff */
[CC--:B------:R-:W-:Y:S01]  /*fd10*/  FFMA.FTZ R60, R88.reuse, R69.reuse, R60 ;  /* 0x00000045583c7223 */ /* 0x0c0fe2000001003c */
[----:B------:R-:W-:Y:S01]  /*fd20*/  FFMA.FTZ R62, R88, R69, R62 ;  /* 0x00000045583e7223 */ /* 0x000fe2000001003e */
[C---:B------:R-:W-:Y:S02]  /*fd30*/  IADD3 R0, PT, PT, R90.reuse, 0x31, RZ ;  /* 0x000000315a007810 */ /* 0x040fe40007ffe0ff */
[----:B------:R-:W-:Y:S02]  /*fd40*/  I2FP.F32.S32 R2, R2 ;  /* 0x0000000200027245 */ /* 0x000fe40000201400 */
[----:B------:R-:W-:Y:S02]  /*fd50*/  I2FP.F32.S32 R0, R0 ;  /* 0x0000000000007245 */ /* 0x000fe40000201400 */
[----:B------:R-:W-:Y:S02]  /*fd60*/  IADD3 R69, PT, PT, R90, 0x38, RZ ;  /* 0x000000385a457810 */ /* 0x000fe40007ffe0ff */
[----:B------:R-:W-:Y:S01]  /*fd70*/  IADD3 R130, PT, PT, R130, -0x80, RZ ;  /* 0xffffff8082827810 */ /* 0x000fe20007ffe0ff */
[CC--:B------:R-:W-:Y:S01]  /*fd80*/  FFMA.FTZ R61, R88.reuse, R0.reuse, R61 ;  /* 0x00000000583d7223 */ /* 0x0c0fe2000001003d */
[----:B------:R-:W-:Y:S01]  /*fd90*/  I2FP.F32.S32 R69, R69 ;  /* 0x0000004500457245 */ /* 0x000fe20000201400 */
[----:B------:R-:W-:Y:S01]  /*fda0*/  FFMA.FTZ R63, R88, R0, R63 ;  /* 0x00000000583f7223 */ /* 0x000fe2000001003f */
[----:B------:R-:W-:Y:S02]  /*fdb0*/  FMNMX3.FTZ R0, R68, R50, R51, !PT ;  /* 0x0000003244007276 */ /* 0x000fe40007810033 */
[----:B------:R-:W-:Y:S01]  /*fdc0*/  FMNMX3.FTZ R70, R70, R60, R61, !PT ;  /* 0x0000003c46467276 */ /* 0x000fe2000781003d */
[CC--:B------:R-:W-:Y:S01]  /*fdd0*/  FFMA.FTZ R64, R88.reuse, R69.reuse, R64 ;  /* 0x0000004558407223 */ /* 0x0c0fe20000010040 */
[C---:B------:R-:W-:Y:S01]  /*fde0*/  FFMA.FTZ R66, R88.reuse, R69, R66 ;  /* 0x0000004558427223 */ /* 0x040fe20000010042 */
[CC--:B------:R-:W-:Y:S01]  /*fdf0*/  FFMA.FTZ R65, R88.reuse, R2.reuse, R65 ;  /* 0x0000000258417223 */ /* 0x0c0fe20000010041 */
[----:B------:R-:W-:Y:S01]  /*fe00*/  FFMA.FTZ R67, R88, R2, R67 ;  /* 0x0000000258437223 */ /* 0x000fe20000010043 */
        /* <DEDUP_REMOVED lines=65> */
[----:B------:R-:W-:Y:S01]  /*10220*/  FMUL.FTZ R4, R69, UR4 ;  /* 0x0000000445047c20 */ /* 0x000fe20008410000 */
        /* <DEDUP_REMOVED lines=23> */
[----:B------:R-:W-:Y:S01]  /*103a0*/  FFMA.FTZ R143, R19, UR4, -R4 ;  /* 0x00000004138f7c23 */ /* 0x000fe20008010804 */
[----:B------:R-:W-:Y:S03]  /*103b0*/  FFMA.FTZ R19, R52, UR4, -R68 ;  /* 0x0000000434137c23 */ /* 0x000fe60008010844 */
[----:B------:R-:W2:Y:S01]  /*103c0*/  MUFU.EX2 R134, R134 ;  /* 0x0000008600867308 */ /* 0x000ea20000000800 */
[----:B------:R-:W-:Y:S01]  /*103d0*/  FFMA.FTZ R52, R26, UR4, -R4 ;  /* 0x000000041a347c23 */ /* 0x000fe20008010804 */
[----:B------:R-:W-:Y:S01]  /*103e0*/  FFMA.FTZ R41, R41, UR4, -R68 ;  /* 0x0000000429297c23 */ /* 0x000fe20008010844 */
[--C-:B------:R-:W-:Y:S01]  /*103f0*/  FFMA.FTZ R43, R43, UR4, -R4.reuse ;  /* 0x000000042b2b7c23 */ /* 0x100fe20008010804 */
[----:B------:R-:W-:Y:S01]  /*10400*/  FFMA.FTZ R66, R66, UR4, -R4 ;  /* 0x0000000442427c23 */ /* 0x000fe20008010804 */
[----:B------:R-:W-:Y:S05]  /*10410*/  ISETP.GT.AND P0, PT, R128, R93, PT ;  /* 0x0000005d8000720c */ /* 0x000fea0003f04270 */
[----:B------:R-:W3:Y:S01]  /*10420*/  MUFU.EX2 R139, R139 ;  /* 0x0000008b008b7308 */ /* 0x000ee20000000800 */
[----:B-1----:R-:W-:Y:S01]  /*10430*/  F2FP.F16.F32.PACK_AB R120, R149, R0 ;  /* 0x000000009578723e */ /* 0x002fe200000000ff */
[----:B------:R-:W-:Y:S04]  /*10440*/  FFMA.FTZ R0, R73, R87, R0 ;  /* 0x0000005749007223 */ /* 0x000fe80000010000 */
[----:B------:R-:W-:Y:S01]  /*10450*/  FADD.FTZ R149, R149, R0 ;  /* 0x0000000095957221 */ /* 0x000fe20000010000 */
[----:B------:R-:W-:Y:S03]  /*10460*/  FFMA.FTZ R0, R60, UR4, -R68 ;  /* 0x000000043c007c23 */ /* 0x000fe60008010844 */
[----:B------:R-:W-:Y:S01]  /*10470*/  MUFU.EX2 R2, R2 ;  /* 0x0000000200027308 */ /* 0x000fe20000000800 */
[----:B--2---:R-:W-:Y:S09]  /*10480*/  FADD.FTZ R60, R134, R149 ;  /* 0x00000095863c7221 */ /* 0x004ff20000010000 */
[----:B------:R-:W1:Y:S01]  /*10490*/  MUFU.EX2 R147, R147 ;  /* 0x0000009300937308 */ /* 0x000e620000000800 */
[C---:B---3--:R-:W-:Y:S01]  /*104a0*/  F2FP.F16.F32.PACK_AB R122, R139.reuse, R134 ;  /* 0x000000868b7a723e */ /* 0x048fe200000000ff */
[----:B------:R-:W-:Y:S08]  /*104b0*/  FADD.FTZ R60, R139, R60 ;  /* 0x0000003c8b3c7221 */ /* 0x000ff00000010000 */
[----:B------:R-:W-:Y:S10]  /*104c0*/  MUFU.EX2 R141, R141 ;  /* 0x0000008d008d7308 */ /* 0x000ff40000000800 */
[----:B------:R-:W2:Y:S01]  /*104d0*/  MUFU.EX2 R144, R144 ;  /* 0x0000009000907308 */ /* 0x000ea20000000800 */
[----:B-1----:R-:W-:Y:S01]  /*104e0*/  F2FP.F16.F32.PACK_AB R121, R147, R2 ;  /* 0x000000029379723e */ /* 0x002fe200000000ff */
        /* <DEDUP_REMOVED lines=8> */
[----:B------:R-:W-:Y:S01]  /*10570*/  FFMA.FTZ R2, R39, UR4, -R4 ;  /* 0x0000000427027c23 */ /* 0x000fe20008010804 */
[----:B------:R-:W-:Y:S01]  /*10580*/  FFMA.FTZ R39, R61, UR4, -R68 ;  /* 0x000000043d277c23 */ /* 0x000fe20008010844 */
[--C-:B------:R-:W-:Y:S01]  /*10590*/  FFMA.FTZ R61, R46, UR4, -R4.reuse ;  /* 0x000000042e3d7c23 */ /* 0x100fe20008010804 */
[--C-:B------:R-:W-:Y:S01]  /*105a0*/  FFMA.FTZ R51, R54, UR4, -R4.reuse ;  /* 0x0000000436337c23 */ /* 0x100fe20008010804 */
[--C-:B------:R-:W-:Y:S01]  /*105b0*/  FFMA.FTZ R54, R55, UR4, -R4.reuse ;  /* 0x0000000437367c23 */ /* 0x100fe20008010804 */
[----:B------:R-:W-:Y:S03]  /*105c0*/  FFMA.FTZ R55, R58, UR4, -R4 ;  /* 0x000000043a377c23 */ /* 0x000fe60008010804 */
[----:B------:R-:W-:Y:S01]  /*105d0*/  MUFU.EX2 R17, R17 ;  /* 0x0000001100117308 */ /* 0x000fe20000000800 */
[----:B--2---:R-:W-:Y:S01]  /*105e0*/  F2FP.F16.F32.PACK_AB R123, R144, R141 ;  /* 0x0000008d907b723e */ /* 0x004fe200000000ff */
[----:B------:R-:W-:Y:S01]  /*105f0*/  FADD.FTZ R141, R141, R32 ;  /* 0x000000208d8d7221 */ /* 0x000fe20000010000 */
[----:B------:R-:W-:Y:S01]  /*10600*/  FFMA.FTZ R58, R59, UR4, -R4 ;  /* 0x000000043b3a7c23 */ /* 0x000fe20008010804 */
[----:B------:R-:W-:Y:S01]  /*10610*/  LDSM.16.MT88.4 R32, [R126+0x4400] ;  /* 0x004400007e20783b */ /* 0x000fe20000004200 */
[--C-:B------:R-:W-:Y:S01]  /*10620*/  FFMA.FTZ R46, R64, UR4, -R68.reuse ;  /* 0x00000004402e7c23 */ /* 0x100fe20008010844 */
[----:B------:R-:W-:Y:S01]  /*10630*/  FADD.FTZ R144, R144, R141 ;  /* 0x0000008d90907221 */ /* 0x000fe20000010000 */
[----:B------:R-:W-:Y:S03]  /*10640*/  FFMA.FTZ R68, R65, UR4, -R68 ;  /* 0x0000000441447c23 */ /* 0x000fe60008010844 */
[----:B------:R-:W1:Y:S01]  /*10650*/  MUFU.EX2 R145, R145 ;  /* 0x0000009100917308 */ /* 0x000e620000000800 */
[C---:B------:R-:W-:Y:S09]  /*10660*/  HMMA.16816.F32 R108, R120.reuse, R80, R108 ;  /* 0x00000050786c723c */ /* 0x040ff2000000186c */
[----:B------:R-:W2:Y:S01]  /*10670*/  MUFU.EX2 R150, R150 ;  /* 0x0000009600967308 */ /* 0x000ea20000000800 */
[C---:B------:R-:W-:Y:S01]  /*10680*/  HMMA.16816.F32 R104, R120.reuse, R82, R104 ;  /* 0x000000527868723c */ /* 0x040fe20000001868 */
[----:B------:R-:W3:Y:S08]  /*10690*/  LDSM.16.MT88.4 R80, [R77] ;  /* 0x000000004d50783b */ /* 0x000ef00000004200 */
[----:B------:R-:W-:Y:S01]  /*106a0*/  MUFU.EX2 R148, R148 ;  /* 0x0000009400947308 */ /* 0x000fe20000000800 */
[----:B-1----:R-:W-:Y:S09]  /*106b0*/  FADD.FTZ R73, R145, R144 ;  /* 0x0000009091497221 */ /* 0x002ff20000010000 */
[----:B------:R-:W-:Y:S01]  /*106c0*/  MUFU.EX2 R143, R143 ;  /* 0x0000008f008f7308 */ /* 0x000fe20000000800 */
[----:B--2---:R-:W-:Y:S09]  /*106d0*/  FADD.FTZ R73, R150, R73 ;  /* 0x0000004996497221 */ /* 0x004ff20000010000 */
[----:B------:R-:W1:Y:S10]  /*106e0*/  MUFU.EX2 R132, R132 ;  /* 0x0000008400847308 */ /* 0x000e740000000800 */
[----:B------:R-:W-:Y:S10]  /*106f0*/  MUFU.EX2 R49, R49 ;  /* 0x0000003100317308 */ /* 0x000ff40000000800 */
[----:B------:R-:W-:Y:S01]  /*10700*/  MUFU.EX2 R52, R52 ;  /* 0x0000003400347308 */ /* 0x000fe20000000800 */
[----:B-1----:R-:W-:Y:S01]  /*10710*/  F2FP.F16.F32.PACK_AB R26, R132, R91 ;  /* 0x0000005b841a723e */ /* 0x002fe200000000ff */
[C---:B---3--:R-:W-:Y:S08]  /*10720*/  HMMA.16816.F32 R100, R120.reuse, R80, R100 ;  /* 0x000000507864723c */ /* 0x048ff00000001864 */
[----:B------:R-:W-:Y:S01]  /*10730*/  MUFU.EX2 R129, R129 ;  /* 0x0000008100817308 */ /* 0x000fe20000000800 */
[----:B------:R-:W-:Y:S01]  /*10740*/  HMMA.16816.F32 R96, R120, R82, R96 ;  /* 0x000000527860723c */ /* 0x000fe20000001860 */
[----:B------:R-:W1:Y:S02]  /*10750*/  LDSM.16.MT88.4 R80, [R126+0x3400] ;  /* 0x003400007e50783b */ /* 0x000e640000004200 */
[----:B------:R-:W-:Y:S02]  /*10760*/  F2FP.F16.F32.PACK_AB R120, R136, R131 ;  /* 0x000000838878723e */ /* 0x000fe400000000ff */
[----:B------:R-:W-:Y:S04]  /*10770*/  F2FP.F16.F32.PACK_AB R122, R17, R92 ;  /* 0x0000005c117a723e */ /* 0x000fe800000000ff */
[----:B------:R-:W-:Y:S01]  /*10780*/  MUFU.EX2 R140, R140 ;  /* 0x0000008c008c7308 */ /* 0x000fe20000000800 */
[----:B------:R-:W-:Y:S02]  /*10790*/  F2FP.F16.F32.PACK_AB R121, R150, R145 ;  /* 0x000000919679723e */ /* 0x000fe400000000ff */
[C---:B------:R-:W-:Y:S01]  /*107a0*/  F2FP.F16.F32.PACK_AB R123, R143.reuse, R148 ;  /* 0x000000948f7b723e */ /* 0x040fe200000000ff */
[----:B------:R-:W-:Y:S06]  /*107b0*/  FADD.FTZ R148, R148, R73 ;  /* 0x0000004994947221 */ /* 0x000fec0000010000 */
[----:B------:R-:W-:Y:S01]  /*107c0*/  MUFU.EX2 R138, R138 ;  /* 0x0000008a008a7308 */ /* 0x000fe20000000800 */
[----:B------:R-:W-:Y:S09]  /*107d0*/  FADD.FTZ R148, R143, R148 ;  /* 0x000000948f947221 */ /* 0x000ff20000010000 */
[----:B------:R-:W-:Y:S10]  /*107e0*/  MUFU.EX2 R133, R133 ;  /* 0x0000008500857308 */ /* 0x000ff40000000800 */
[----:B------:R-:W-:Y:S10]  /*107f0*/  MUFU.EX2 R53, R53 ;  /* 0x0000003500357308 */ /* 0x000ff40000000800 */
[----:B------:R-:W-:Y:S01]  /*10800*/  MUFU.EX2 R56, R56 ;  /* 0x0000003800387308 */ /* 0x000fe20000000800 */
[C---:B-1----:R-:W-:Y:S09]  /*10810*/  HMMA.16816.F32 R108, R120.reuse, R80, R108 ;  /* 0x00000050786c723c */ /* 0x042ff2000000186c */
        /* <DEDUP_REMOVED lines=8> */
[C---:B-1----:R-:W-:Y:S09]  /*108a0*/  HMMA.16816.F32 R100, R120.reuse, R80, R100 ;  /* 0x000000507864723c */ /* 0x042ff20000001864 */
[----:B------:R-:W-:Y:S01]  /*108b0*/  MUFU.EX2 R2, R2 ;  /* 0x0000000200027308 */ /* 0x000fe20000000800 */
[----:B------:R-:W-:Y:S01]  /*108c0*/  HMMA.16816.F32 R96, R120, R82, R96 ;  /* 0x000000527860723c */ /* 0x000fe20000001860 */
[----:B------:R-:W1:Y:S02]  /*108d0*/  LDSM.16.MT88.4 R80, [R126+0x3800] ;  /* 0x003800007e50783b */ /* 0x000e640000004200 */
[--C-:B------:R-:W-:Y:S06]  /*108e0*/  FFMA.FTZ R120, R23, UR4, -R4.reuse ;  /* 0x0000000417787c23 */ /* 0x100fec0008010804 */
[----:B------:R-:W-:Y:S01]  /*108f0*/  MUFU.EX2 R38, R38 ;  /* 0x0000002600267308 */ /* 0x000fe20000000800 */
[--C-:B------:R-:W-:Y:S01]  /*10900*/  FFMA.FTZ R122, R31, UR4, -R4.reuse ;  /* 0x000000041f7a7c23 */ /* 0x100fe20008010804 */
[----:B------:R-:W-:Y:S01]  /*10910*/  FFMA.FTZ R121, R27, UR4, -R4 ;  /* 0x000000041b797c23 */ /* 0x000fe20008010804 */
[----:B------:R-:W2:Y:S07]  /*10920*/  LDSM.16.MT88.4 R20, [R77+0x800] ;  /* 0x000800004d14783b */ /* 0x000eae0000004200 */
[----:B------:R-:W3:Y:S01]  /*10930*/  MUFU.EX2 R120, R120 ;  /* 0x0000007800787308 */ /* 0x000ee20000000800 */
[----:B------:R-:W4:Y:S09]  /*10940*/  LDSM.16.MT88.4 R28, [R126+0x3c00] ;  /* 0x003c00007e1c783b */ /* 0x000f320000004200 */
[----:B------:R-:W5:Y:S10]  /*10950*/  MUFU.EX2 R121, R121 ;  /* 0x0000007900797308 */ /* 0x000f740000000800 */
[----:B------:R-:W4:Y:S01]  /*10960*/  MUFU.EX2 R122, R122 ;  /* 0x0000007a007a7308 */ /* 0x000f220000000800 */
[C---:B---3--:R-:W-:Y:S01]  /*10970*/  F2FP.F16.F32.PACK_AB R25, R120.reuse, R49 ;  /* 0x000000317819723e */ /* 0x048fe200000000ff */
[----:B------:R-:W-:Y:S04]  /*10980*/  FADD.FTZ R49, R49, R148 ;  /* 0x0000009431317221 */ /* 0x000fe80000010000 */
[----:B------:R-:W-:Y:S04]  /*10990*/  FADD.FTZ R49, R120, R49 ;  /* 0x0000003178317221 */ /* 0x000fe80000010000 */
[----:B------:R-:W3:Y:S01]  /*109a0*/  MUFU.EX2 R43, R43 ;  /* 0x0000002b002b7308 */ /* 0x000ee20000000800 */
[----:B-----5:R-:W-:Y:S09]  /*109b0*/  F2FP.F16.F32.PACK_AB R27, R121, R52 ;  /* 0x00000034791b723e */ /* 0x020ff200000000ff */
[----:B------:R-:W-:Y:S01]  /*109c0*/  MUFU.EX2 R135, R135 ;  /* 0x0000008700877308 */ /* 0x000fe20000000800 */
[C---:B-1----:R-:W-:Y:S09]  /*109d0*/  HMMA.16816.F32 R108, R24.reuse, R80, R108 ;  /* 0x00000050186c723c */ /* 0x042ff2000000186c */
[----:B------:R-:W1:Y:S01]  /*109e0*/  MUFU.EX2 R40, R40 ;  /* 0x0000002800287308 */ /* 0x000e620000000800 */
[C---:B------:R-:W-:Y:S01]  /*109f0*/  HMMA.16816.F32 R104, R24.reuse, R82, R104 ;  /* 0x000000521868723c */ /* 0x040fe20000001868 */
[----:B------:R-:W5:Y:S08]  /*10a00*/  LDSM.16.MT88.4 R80, [R77+0xc00] ;  /* 0x000c00004d50783b */ /* 0x000f700000004200 */
[----:B------:R-:W-:Y:S01]  /*10a10*/  MUFU.EX2 R36, R36 ;  /* 0x0000002400247308 */ /* 0x000fe20000000800 */
[C---:B--2---:R-:W-:Y:S03]  /*10a20*/  HMMA.16816.F32 R100, R24.reuse, R20, R100 ;  /* 0x000000141864723c */ /* 0x044fe60000001864 */
[----:B------:R-:W-:Y:S02]  /*10a30*/  F2FP.F16.F32.PACK_AB R20, R140, R129 ;  /* 0x000000818c14723e */ /* 0x000fe400000000ff */
[----:B----4-:R-:W-:Y:S04]  /*10a40*/  F2FP.F16.F32.PACK_AB R21, R122, R53 ;  /* 0x000000357a15723e */ /* 0x010fe800000000ff */
[----:B------:R-:W2:Y:S01]  /*10a50*/  MUFU.EX2 R37, R37 ;  /* 0x0000002500257308 */ /* 0x000ea20000000800 */
[----:B------:R-:W-:Y:S01]  /*10a60*/  HMMA.16816.F32 R96, R24, R22, R96 ;  /* 0x000000161860723c */ /* 0x000fe20000001860 */
[----:B------:R-:W4:Y:S02]  /*10a70*/  LDSM.16.MT88.4 R24, [R126+0x4000] ;  /* 0x004000007e18783b */ /* 0x000f240000004200 */
[----:B------:R-:W-:Y:S02]  /*10a80*/  F2FP.F16.F32.PACK_AB R22, R133, R138 ;  /* 0x0000008a8516723e */ /* 0x000fe400000000ff */
[----:B------:R-:W-:Y:S04]  /*10a90*/  F2FP.F16.F32.PACK_AB R23, R57, R56 ;  /* 0x000000383917723e */ /* 0x000fe800000000ff */
[----:B------:R-:W-:Y:S03]  /*10aa0*/  MUFU.EX2 R61, R61 ;  /* 0x0000003d003d7308 */ /* 0x000fe60000000800 */
[C---:B------:R-:W-:Y:S07]  /*10ab0*/  HMMA.16816.F32 R108, R20.reuse, R28, R108 ;  /* 0x0000001c146c723c */ /* 0x040fee000000186c */
[----:B------:R-:W2:Y:S01]  /*10ac0*/  MUFU.EX2 R42, R42 ;  /* 0x0000002a002a7308 */ /* 0x000ea20000000800 */
[C---:B------:R-:W-:Y:S01]  /*10ad0*/  HMMA.16816.F32 R104, R20.reuse, R30, R104 ;  /* 0x0000001e1468723c */ /* 0x040fe20000001868 */
[----:B------:R-:W1:Y:S08]  /*10ae0*/  LDSM.16.MT88.4 R28, [R77+0x1000] ;  /* 0x001000004d1c783b */ /* 0x000e700000004200 */
[----:B------:R-:W-:Y:S01]  /*10af0*/  MUFU.EX2 R47, R47 ;  /* 0x0000002f002f7308 */ /* 0x000fe20000000800 */
[C---:B-----5:R-:W-:Y:S09]  /*10b00*/  HMMA.16816.F32 R100, R20.reuse, R80, R100 ;  /* 0x000000501464723c */ /* 0x060ff20000001864 */
[----:B------:R-:W5:Y:S01]  /*10b10*/  MUFU.EX2 R50, R50 ;  /* 0x0000003200327308 */ /* 0x000f620000000800 */
[----:B------:R-:W-:Y:S09]  /*10b20*/  HMMA.16816.F32 R96, R20, R82, R96 ;  /* 0x000000521460723c */ /* 0x000ff20000001860 */
[----:B------:R-:W-:Y:S01]  /*10b30*/  MUFU.EX2 R19, R19 ;  /* 0x0000001300137308 */ /* 0x000fe20000000800 */
[----:B------:R-:W-:Y:S02]  /*10b40*/  F2FP.F16.F32.PACK_AB R20, R146, R137 ;  /* 0x000000899214723e */ /* 0x000fe400000000ff */
[----:B------:R-:W-:Y:S02]  /*10b50*/  F2FP.F16.F32.PACK_AB R22, R41, R142 ;  /* 0x0000008e2916723e */ /* 0x000fe400000000ff */
[----:B------:R-:W-:Y:S02]  /*10b60*/  F2FP.F16.F32.PACK_AB R21, R2, R71 ;  /* 0x000000470215723e */ /* 0x000fe400000000ff */
[----:B---3--:R-:W-:Y:S03]  /*10b70*/  F2FP.F16.F32.PACK_AB R23, R43, R38 ;  /* 0x000000262b17723e */ /* 0x008fe600000000ff */
[----:B------:R-:W-:Y:S04]  /*10b80*/  MUFU.EX2 R48, R48 ;  /* 0x0000003000307308 */ /* 0x000fe80000000800 */
[C---:B----4-:R-:W-:Y:S06]  /*10b90*/  HMMA.16816.F32 R108, R20.reuse, R24, R108 ;  /* 0x00000018146c723c */ /* 0x050fec000000186c */
[----:B------:R-:W-:Y:S02]  /*10ba0*/  MUFU.EX2 R44, R44 ;  /* 0x0000002c002c7308 */ /* 0x000fe40000000800 */
[C---:B------:R-:W-:Y:S01]  /*10bb0*/  HMMA.16816.F32 R104, R20.reuse, R26, R104 ;  /* 0x0000001a1468723c */ /* 0x040fe20000001868 */
[----:B------:R-:W3:Y:S07]  /*10bc0*/  LDSM.16.MT88.4 R24, [R77+0x1400] ;  /* 0x001400004d18783b */ /* 0x000eee0000004200 */
[----:B------:R-:W-:Y:S01]  /*10bd0*/  MUFU.EX2 R45, R45 ;  /* 0x0000002d002d7308 */ /* 0x000fe20000000800 */
[C---:B-1----:R-:W-:Y:S09]  /*10be0*/  HMMA.16816.F32 R100, R20.reuse, R28, R100 ;  /* 0x0000001c1464723c */ /* 0x042ff20000001864 */
[----:B------:R-:W-:Y:S01]  /*10bf0*/  MUFU.EX2 R51, R51 ;  /* 0x0000003300337308 */ /* 0x000fe20000000800 */
[----:B------:R-:W-:Y:S04]  /*10c00*/  FADD.FTZ R29, R131, R60 ;  /* 0x0000003c831d7221 */ /* 0x000fe80000010000 */
[----:B------:R-:W-:Y:S01]  /*10c10*/  FADD.FTZ R29, R136, R29 ;  /* 0x0000001d881d7221 */ /* 0x000fe20000010000 */
[----:B------:R-:W-:Y:S04]  /*10c20*/  HMMA.16816.F32 R96, R20, R30, R96 ;  /* 0x0000001e1460723c */ /* 0x000fe80000001860 */
[----:B------:R-:W1:Y:S01]  /*10c30*/  MUFU.EX2 R54, R54 ;  /* 0x0000003600367308 */ /* 0x000e620000000800 */
[----:B------:R-:W-:Y:S01]  /*10c40*/  F2FP.F16.F32.PACK_AB R20, R40, R135 ;  /* 0x000000872814723e */ /* 0x000fe200000000ff */
[----:B------:R-:W-:Y:S01]  /*10c50*/  FADD.FTZ R92, R92, R29 ;  /* 0x0000001d5c5c7221 */ /* 0x000fe20000010000 */
[----:B--2---:R-:W-:Y:S01]  /*10c60*/  F2FP.F16.F32.PACK_AB R22, R37, R36 ;  /* 0x000000242516723e */ /* 0x004fe200000000ff */
[----:B------:R-:W2:Y:S01]  /*10c70*/  LDSM.16.MT88.4 R28, [R126+0x4800] ;  /* 0x004800007e1c783b */ /* 0x000ea20000004200 */
[----:B------:R-:W-:Y:S02]  /*10c80*/  F2FP.F16.F32.PACK_AB R21, R42, R61 ;  /* 0x0000003d2a15723e */ /* 0x000fe400000000ff */
[----:B-----5:R-:W-:Y:S03]  /*10c90*/  F2FP.F16.F32.PACK_AB R23, R50, R47 ;  /* 0x0000002f3217723e */ /* 0x020fe600000000ff */
[----:B------:R-:W-:Y:S04]  /*10ca0*/  MUFU.EX2 R58, R58 ;  /* 0x0000003a003a7308 */ /* 0x000fe80000000800 */
[C---:B------:R-:W-:Y:S06]  /*10cb0*/  HMMA.16816.F32 R108, R20.reuse, R32, R108 ;  /* 0x00000020146c723c */ /* 0x040fec000000186c */
[----:B------:R-:W-:Y:S01]  /*10cc0*/  MUFU.EX2 R0, R0 ;  /* 0x0000000000007308 */ /* 0x000fe20000000800 */
[----:B------:R-:W-:Y:S01]  /*10cd0*/  FADD.FTZ R33, R17, R92 ;  /* 0x0000005c11217221 */ /* 0x000fe20000010000 */
[----:B------:R-:W-:Y:S03]  /*10ce0*/  MOV R92, R69 ;  /* 0x00000045005c7202 */ /* 0x000fe60000000f00 */
[----:B------:R-:W-:Y:S01]  /*10cf0*/  FADD.FTZ R32, R78, R33 ;  /* 0x000000214e207221 */ /* 0x000fe20000010000 */
[C---:B------:R-:W-:Y:S04]  /*10d00*/  HMMA.16816.F32 R104, R20.reuse, R34, R104 ;  /* 0x000000221468723c */ /* 0x040fe80000001868 */
[----:B------:R-:W4:Y:S01]  /*10d10*/  MUFU.EX2 R17, R55 ;  /* 0x0000003700117308 */ /* 0x000f220000000800 */
[----:B------:R-:W-:Y:S04]  /*10d20*/  FADD.FTZ R32, R79, R32 ;  /* 0x000000204f207221 */ /* 0x000fe80000010000 */
[----:B------:R-:W-:Y:S01]  /*10d30*/  FADD.FTZ R91, R91, R32 ;  /* 0x000000205b5b7221 */ /* 0x000fe20000010000 */
[C---:B---3--:R-:W-:Y:S01]  /*10d40*/  HMMA.16816.F32 R100, R20.reuse, R24, R100 ;  /* 0x000000181464723c */ /* 0x048fe20000001864 */
[----:B------:R-:W3:Y:S03]  /*10d50*/  LDSM.16.MT88.4 R32, [R77+0x1800] ;  /* 0x001800004d20783b */ /* 0x000ee60000004200 */
[----:B------:R-:W5:Y:S01]  /*10d60*/  MUFU.EX2 R39, R39 ;  /* 0x0000002700277308 */ /* 0x000f620000000800 */
[----:B------:R-:W-:Y:S01]  /*10d70*/  FADD.FTZ R132, R132, R91 ;  /* 0x0000005b84847221 */ /* 0x000fe20000010000 */
[----:B------:R-:W-:Y:S01]  /*10d80*/  FADD.FTZ R24, R52, R49 ;  /* 0x0000003134187221 */ /* 0x000fe20000010000 */
[----:B-1----:R-:W-:Y:S01]  /*10d90*/  F2FP.F16.F32.PACK_AB R25, R54, R51 ;  /* 0x000000333619723e */ /* 0x002fe200000000ff */
[----:B------:R-:W-:Y:S01]  /*10da0*/  FFMA.FTZ R52, R62, UR4, -R4 ;  /* 0x000000043e347c23 */ /* 0x000fe20008010804 */
[----:B------:R-:W-:Y:S01]  /*10db0*/  FADD.FTZ R129, R129, R132 ;  /* 0x0000008481817221 */ /* 0x000fe20000010000 */
[----:B------:R-:W-:Y:S01]  /*10dc0*/  HMMA.16816.F32 R96, R20, R26, R96 ;  /* 0x0000001a1460723c */ /* 0x000fe20000001860 */
[----:B------:R-:W1:Y:S03]  /*10dd0*/  LDSM.16.MT88.4 R20, [R126+0x4c00] ;  /* 0x004c00007e14783b */ /* 0x000e660000004200 */
[----:B------:R-:W-:Y:S01]  /*10de0*/  MUFU.EX2 R46, R46 ;  /* 0x0000002e002e7308 */ /* 0x000fe20000000800 */
[----:B------:R-:W-:Y:S01]  /*10df0*/  FADD.FTZ R24, R121, R24 ;  /* 0x0000001879187221 */ /* 0x000fe20000010000 */
[----:B------:R-:W-:Y:S01]  /*10e00*/  FADD.FTZ R129, R140, R129 ;  /* 0x000000818c817221 */ /* 0x000fe20000010000 */
[----:B------:R-:W-:Y:S01]  /*10e10*/  F2FP.F16.F32.PACK_AB R26, R45, R44 ;  /* 0x0000002c2d1a723e */ /* 0x000fe200000000ff */
[----:B------:R-:W-:Y:S01]  /*10e20*/  FFMA.FTZ R49, R63, UR4, -R4 ;  /* 0x000000043f317c23 */ /* 0x000fe20008010804 */
[----:B------:R-:W-:Y:S01]  /*10e30*/  FADD.FTZ R53, R53, R24 ;  /* 0x0000001835357221 */ /* 0x000fe20000010000 */
[----:B------:R-:W-:Y:S01]  /*10e40*/  F2FP.F16.F32.PACK_AB R24, R48, R19 ;  /* 0x000000133018723e */ /* 0x000fe200000000ff */
[----:B------:R-:W-:Y:S01]  /*10e50*/  FADD.FTZ R60, R138, R129 ;  /* 0x000000818a3c7221 */ /* 0x000fe20000010000 */
[----:B----4-:R-:W-:Y:S01]  /*10e60*/  F2FP.F16.F32.PACK_AB R27, R58, R17 ;  /* 0x000000113a1b723e */ /* 0x010fe200000000ff */
[----:B------:R-:W-:Y:S01]  /*10e70*/  FADD.FTZ R53, R122, R53 ;  /* 0x000000357a357221 */ /* 0x000fe20000010000 */
[----:B------:R-:W-:Y:S01]  /*10e80*/  MOV R91, R70 ;  /* 0x00000046005b7202 */ /* 0x000fe20000000f00 */
[----:B------:R-:W-:Y:S01]  /*10e90*/  FADD.FTZ R60, R133, R60 ;  /* 0x0000003c853c7221 */ /* 0x000fe20000010000 */
[----:B------:R-:W-:Y:S01]  /*10ea0*/  FFMA.FTZ R4, R67, UR4, -R4 ;  /* 0x0000000443047c23 */ /* 0x000fe20008010804 */
[----:B------:R-:W-:Y:S01]  /*10eb0*/  FADD.FTZ R56, R56, R53 ;  /* 0x0000003538387221 */ /* 0x000fe20000010000 */
[----:B------:R-:W4:Y:S01]  /*10ec0*/  MUFU.EX2 R87, R68 ;  /* 0x0000004400577308 */ /* 0x000f220000000800 */
[C---:B--2---:R-:W-:Y:S05]  /*10ed0*/  HMMA.16816.F32 R108, R24.reuse, R28, R108 ;  /* 0x0000001c186c723c */ /* 0x044fea000000186c */
[----:B------:R-:W-:Y:S01]  /*10ee0*/  FADD.FTZ R29, R137, R60 ;  /* 0x0000003c891d7221 */ /* 0x000fe20000010000 */
[----:B------:R-:W-:Y:S03]  /*10ef0*/  FADD.FTZ R56, R57, R56 ;  /* 0x0000003839387221 */ /* 0x000fe60000010000 */
[----:B------:R-:W-:Y:S01]  /*10f00*/  MUFU.EX2 R52, R52 ;  /* 0x0000003400347308 */ /* 0x000fe20000000800 */
[C---:B------:R-:W-:Y:S03]  /*10f10*/  HMMA.16816.F32 R104, R24.reuse, R30, R104 ;  /* 0x0000001e1868723c */ /* 0x040fe60000001868 */
[----:B------:R-:W-:Y:S01]  /*10f20*/  FADD.FTZ R29, R146, R29 ;  /* 0x0000001d921d7221 */ /* 0x000fe20000010000 */
[----:B------:R-:W-:Y:S03]  /*10f30*/  FADD.FTZ R71, R71, R56 ;  /* 0x0000003847477221 */ /* 0x000fe60000010000 */
[----:B------:R-:W-:Y:S01]  /*10f40*/  FADD.FTZ R142, R142, R29 ;  /* 0x0000001d8e8e7221 */ /* 0x000fe20000010000 */
[C---:B---3--:R-:W-:Y:S01]  /*10f50*/  HMMA.16816.F32 R100, R24.reuse, R32, R100 ;  /* 0x000000201864723c */ /* 0x048fe20000001864 */
[----:B------:R-:W2:Y:S01]  /*10f60*/  LDSM.16.MT88.4 R28, [R77+0x1c00] ;  /* 0x001c00004d1c783b */ /* 0x000ea20000004200 */
[----:B------:R-:W3:Y:S01]  /*10f70*/  MUFU.EX2 R49, R49 ;  /* 0x0000003100317308 */ /* 0x000ee20000000800 */
[----:B------:R-:W-:Y:S01]  /*10f80*/  FADD.FTZ R71, R2, R71 ;  /* 0x0000004702477221 */ /* 0x000fe20000010000 */
[----:B------:R-:W-:Y:S03]  /*10f90*/  FADD.FTZ R142, R41, R142 ;  /* 0x0000008e298e7221 */ /* 0x000fe60000010000 */
[----:B------:R-:W-:Y:S01]  /*10fa0*/  FADD.FTZ R38, R38, R71 ;  /* 0x0000004726267221 */ /* 0x000fe20000010000 */
[----:B------:R-:W-:Y:S04]  /*10fb0*/  HMMA.16816.F32 R96, R24, R34, R96 ;  /* 0x000000221860723c */ /* 0x000fe80000001860 */
[----:B------:R-:W-:Y:S01]  /*10fc0*/  MUFU.EX2 R53, R66 ;  /* 0x0000004200357308 */ /* 0x000fe20000000800 */
[----:B------:R-:W-:Y:S01]  /*10fd0*/  FADD.FTZ R38, R43, R38 ;  /* 0x000000262b267221 */ /* 0x000fe20000010000 */
[----:B------:R-:W-:Y:S01]  /*10fe0*/  FADD.FTZ R135, R135, R142 ;  /* 0x0000008e87877221 */ /* 0x000fe20000010000 */
[----:B-----5:R-:W-:Y:S02]  /*10ff0*/  F2FP.F16.F32.PACK_AB R24, R39, R0 ;  /* 0x000000002718723e */ /* 0x020fe400000000ff */
[----:B------:R-:W-:Y:S01]  /*11000*/  FADD.FTZ R61, R61, R38 ;  /* 0x000000263d3d7221 */ /* 0x000fe20000010000 */
[----:B------:R-:W-:Y:S01]  /*11010*/  FADD.FTZ R135, R40, R135 ;  /* 0x0000008728877221 */ /* 0x000fe20000010000 */
[----:B----4-:R-:W-:Y:S03]  /*11020*/  F2FP.F16.F32.PACK_AB R26, R87, R46 ;  /* 0x0000002e571a723e */ /* 0x010fe600000000ff */
[----:B------:R-:W4:Y:S01]  /*11030*/  MUFU.EX2 R2, R4 ;  /* 0x0000000400027308 */ /* 0x000f220000000800 */
[----:B------:R-:W-:Y:S01]  /*11040*/  FADD.FTZ R42, R42, R61 ;  /* 0x0000003d2a2a7221 */ /* 0x000fe20000010000 */
[----:B------:R-:W-:Y:S01]  /*11050*/  FADD.FTZ R32, R36, R135 ;  /* 0x0000008724207221 */ /* 0x000fe20000010000 */
[----:B---3--:R-:W-:Y:S02]  /*11060*/  F2FP.F16.F32.PACK_AB R25, R49, R52 ;  /* 0x000000343119723e */ /* 0x008fe400000000ff */
[----:B------:R-:W-:Y:S01]  /*11070*/  FADD.FTZ R47, R47, R42 ;  /* 0x0000002a2f2f7221 */ /* 0x000fe20000010000 */
[----:B------:R-:W-:Y:S03]  /*11080*/  FADD.FTZ R32, R37, R32 ;  /* 0x0000002025207221 */ /* 0x000fe60000010000 */
        /* <DEDUP_REMOVED lines=9> */
[C---:B-1----:R-:W-:Y:S03]  /*11120*/  HMMA.16816.F32 R108, R24.reuse, R20, R108 ;  /* 0x00000014186c723c */ /* 0x042fe6000000186c */
[----:B------:R-:W-:Y:S01]  /*11130*/  FADD.FTZ R17, R58, R17 ;  /* 0x000000113a117221 */ /* 0x000fe20000010000 */
[----:B------:R-:W-:Y:S03]  /*11140*/  FADD.FTZ R0, R0, R45 ;  /* 0x0000002d00007221 */ /* 0x000fe60000010000 */
[----:B------:R-:W-:Y:S01]  /*11150*/  FADD.FTZ R52, R52, R17 ;  /* 0x0000001134347221 */ /* 0x000fe20000010000 */
[C---:B------:R-:W-:Y:S03]  /*11160*/  HMMA.16816.F32 R104, R24.reuse, R22, R104 ;  /* 0x000000161868723c */ /* 0x040fe60000001868 */
[----:B------:R-:W-:Y:S01]  /*11170*/  FADD.FTZ R39, R39, R0 ;  /* 0x0000000027277221 */ /* 0x000fe20000010000 */
[----:B------:R-:W-:Y:S03]  /*11180*/  FADD.FTZ R52, R49, R52 ;  /* 0x0000003431347221 */ /* 0x000fe60000010000 */
[----:B------:R-:W-:Y:S01]  /*11190*/  FADD.FTZ R46, R46, R39 ;  /* 0x000000272e2e7221 */ /* 0x000fe20000010000 */
[C---:B--2---:R-:W-:Y:S03]  /*111a0*/  HMMA.16816.F32 R100, R24.reuse, R28, R100 ;  /* 0x0000001c1864723c */ /* 0x044fe60000001864 */
[----:B------:R-:W-:Y:S01]  /*111b0*/  FADD.FTZ R53, R53, R52 ;  /* 0x0000003435357221 */ /* 0x000fe20000010000 */
[----:B------:R-:W-:Y:S03]  /*111c0*/  FADD.FTZ R87, R87, R46 ;  /* 0x0000002e57577221 */ /* 0x000fe60000010000 */
[----:B------:R-:W-:Y:S01]  /*111d0*/  FADD.FTZ R89, R2, R53 ;  /* 0x0000003502597221 */ /* 0x000fe20000010000 */
[----:B------:R-:W-:Y:S01]  /*111e0*/  HMMA.16816.F32 R96, R24, R30, R96 ;  /* 0x0000001e1860723c */ /* 0x000fe20000001860 */
[----:B------:R-:W-:Y:S08]  /*111f0*/  @!UPT UIADD3 URZ, UPT, UPT, URZ, URZ, URZ ;  /* 0x000000fffffff290 */ /* 0x000ff0000fffe0ff */
[----:B------:R-:W-:Y:S11]  /*11200*/  @P0 BRA `(.L_x_4732) ;  /* 0xffffffcc00f00947 */ /* 0x000ff6000383ffff */
.L_x_4728:
        /* <DEDUP_REMOVED lines=14> */
[----:B------:R-:W-:-:S04]  /*112f0*/  LOP3.LUT R5, R5, R8, RZ, 0xfc, !PT ;  /* 0x0000000805057212 */ /* 0x000fc800078efcff */
[----:B------:R-:W-:Y:S01]  /*11300*/  LEA R5, R5, UR5, 0x2 ;  /* 0x0000000505057c11 */ /* 0x000fe2000f8e10ff */
        /* <DEDUP_REMOVED lines=14> */
[----:B------:R-:W-:Y:S02]  /*113f0*/  LOP3.LUT R9, R3, 0xd8, RZ, 0xc0, !PT ;  /* 0x000000d803097812 */ /* 0x000fe400078ec0ff */
[----:B------:R-:W-:Y:S02]  /*11400*/  FSETP.NE.FTZ.AND P1, PT, R2, RZ, PT ;  /* 0x000000ff0200720b */ /* 0x000fe40003f35000 */
[----:B------:R-:W3:Y:S01]  /*11410*/  MUFU.RCP R6, R2 ;  /* 0x0000000200067308 */ /* 0x000ee20000001000 */
[----:B------:R-:W-:Y:S02]  /*11420*/  LOP3.LUT R8, R9, 0x18, R14, 0x78, !PT ;  /* 0x0000001809087812 */ /* 0x000fe400078e780e */
[----:B------:R-:W-:-:S02]  /*11430*/  MOV R16, 0xff800000 ;  /* 0xff80000000107802 */ /* 0x000fc40000000f00 */
[----:B------:R-:W-:Y:S02]  /*11440*/  LOP3.LUT R8, R8, 0xf24, R3, 0xf8, !PT ;  /* 0x00000f2408087812 */ /* 0x000fe400078ef803 */
[----:B------:R-:W4:Y:S01]  /*11450*/  @P0 LDC R18, c[0x0][0x458] ;  /* 0x00011600ff120b82 */ /* 0x000f220000000800 */
[----:B------:R-:W5:Y:S01]  /*11460*/  @P0 MUFU.LG2 R0, R0 ;  /* 0x0000000000000308 */ /* 0x000f620000000c00 */
[----:B-1----:R-:W-:Y:S02]  /*11470*/  FSEL R4, R4, 1, P0 ;  /* 0x3f80000004047808 */ /* 0x002fe40000000000 */
[----:B------:R-:W-:Y:S02]  /*11480*/  LEA R20, R8, UR5, 0x2 ;  /* 0x0000000508147c11 */ /* 0x000fe4000f8e10ff */
[----:B------:R-:W-:Y:S01]  /*11490*/  SHF.R.U32.HI R15, RZ, 0x2, R84 ;  /* 0x00000002ff0f7819 */ /* 0x000fe20000011654 */
        /* <DEDUP_REMOVED lines=11> */
[----:B------:R-:W1:Y:S01]  /*11550*/  S2UR UR5, SR_CTAID.X ;  /* 0x00000000000579c3 */ /* 0x000e620000002500 */
        /* <DEDUP_REMOVED lines=15> */
[----:B------:R-:W5:Y:S01]  /*11650*/  @P1 LDC R17, c[0x0][0x458] ;  /* 0x00011600ff111b82 */ /* 0x000f620000000800 */
[----:B------:R-:W-:Y:S01]  /*11660*/  LOP3.LUT R14, R14, 0x30, RZ, 0xc0, !PT ;  /* 0x000000300e0e7812 */ /* 0x000fe200078ec0ff */
[----:B------:R-:W-:Y:S01]  /*11670*/  STS.64 [R6+0x20], R104 ;  /* 0x0000206806007388 */ /* 0x000fe20000000a00 */
[----:B---3--:R-:W-:Y:S01]  /*11680*/  @P1 FMUL.FTZ R21, R2, 0.69314718246459960938 ;  /* 0x3f31721802151820 */ /* 0x008fe20000410000 */
[----:B----4-:R-:W-:Y:S01]  /*11690*/  @P0 FFMA.FTZ R16, R69, R18, R0 ;  /* 0x0000001245100223 */ /* 0x010fe20000010000 */
[----:B------:R-:W-:Y:S01]  /*116a0*/  LOP3.LUT R15, R14, 0x7, R15, 0xf8, !PT ;  /* 0x000000070e0f7812 */ /* 0x000fe200078ef80f */
[----:B------:R-:W-:Y:S01]  /*116b0*/  STS.64 [R6+0x420], R106 ;  /* 0x0004206a06007388 */ /* 0x000fe20000000a00 */
[----:B-1----:R-:W-:-:S03]  /*116c0*/  USHF.L.U32 UR8, UR5, 0x6, URZ ;  /* 0x0000000605087899 */ /* 0x002fc600080006ff */
[----:B------:R-:W-:Y:S04]  /*116d0*/  STS.64 [R7+0x40], R100 ;  /* 0x0000406407007388 */ /* 0x000fe80000000a00 */
[----:B------:R-:W-:Y:S01]  /*116e0*/  STS.64 [R7+0x440], R102 ;  /* 0x0004406607007388 */ /* 0x000fe20000000a00 */
[----:B------:R-:W-:-:S03]  /*116f0*/  IMAD R12, R12, R13, UR8 ;  /* 0x000000080c0c7e24 */ /* 0x000fc6000f8e020d */
[----:B------:R-:W-:Y:S01]  /*11700*/  STS.64 [R19+0x60], R96 ;  /* 0x0000606013007388 */ /* 0x000fe20000000a00 */
[----:B--2---:R-:W-:-:S03]  /*11710*/  IMAD R0, R12, UR4, RZ ;  /* 0x000000040c007c24 */ /* 0x004fc6000f8e02ff */
[----:B------:R1:W-:Y:S01]  /*11720*/  STS.64 [R19+0x460], R98 ;  /* 0x0004606213007388 */ /* 0x0003e20000000a00 */
[----:B------:R-:W-:Y:S01]  /*11730*/  BAR.SYNC.DEFER_BLOCKING 0x0 ;  /* 0x0000000000007b1d */ /* 0x000fe20000010000 */
[----:B-1----:R-:W-:-:S05]  /*11740*/  MOV R19, 0xff800000 ;  /* 0xff80000000137802 */ /* 0x002fca0000000f00 */
[----:B------:R1:W2:Y:S01]  /*11750*/  LDS.128 R8, [R20] ;  /* 0x0000000014087984 */ /* 0x0002a20000000c00 */
[----:B-----5:R-:W-:-:S03]  /*11760*/  @P1 FFMA.FTZ R19, R70, R17, R21 ;  /* 0x0000001146131223 */ /* 0x020fc60000010015 */
[----:B------:R1:W3:Y:S01]  /*11770*/  LDS.128 R4, [R20+0x800] ;  /* 0x0008000014047984 */ /* 0x0002e20000000c00 */
        /* <DEDUP_REMOVED lines=12> */
.L_x_4734:
[----:B------:R-:W-:Y:S05]  /*11840*/  BSYNC.RECONVERGENT B0 ;  /* 0x0000000000007941 */ /* 0x000fea0003800200 */
.L_x_4733:
        /* <DEDUP_REMOVED lines=26> */
.L_x_4735:
        /* <DEDUP_REMOVED lines=9> */
.L_x_4942:


//--------------------- .text._ZN5flash24flash_fwd_splitkv_kernelI23Flash_fwd_kernel_traitsILi32ELi64ELi128ELi4ELb0ELb0EN7cutlass6half_tE19Flash_kernel_traitsILi32ELi64ELi128ELi4ES3_EELb1ELb0ELb1ELb0ELb0ELb1ELb1ELb1EEEvNS_16Flash_fwd_paramsE --------------------------
	.section	.text._ZN5flash24flash_fwd_splitkv_kernelI23Flash_fwd_kernel_traitsILi32ELi64ELi128ELi4ELb0ELb0EN7cutlass6half_tE19Flash_kernel_traitsILi32ELi64ELi128ELi4ES3_EELb1ELb0ELb1ELb0ELb0ELb1ELb1ELb1EEEvNS_16Flash_fwd_paramsE,"ax",@progbits
	.align	128
        .global         _ZN5flash24flash_fwd_splitkv_kernelI23Flash_fwd_kernel_traitsILi32ELi64ELi128ELi4ELb0ELb0EN7cutlass6half_tE19Flash_kernel_traitsILi32ELi64ELi128ELi4ES3_EELb1ELb0ELb1ELb0ELb0ELb1ELb1ELb1EEEvNS_16Flash_fwd_paramsE
        .type           _ZN5flash24flash_fwd_splitkv_kernelI23Flash_fwd_kernel_traitsILi32ELi64ELi128ELi4ELb0ELb0EN7cutlass6half_tE19Flash_kernel_traitsILi32ELi64ELi128ELi4ES3_EELb1ELb0ELb1ELb0ELb0ELb1ELb1ELb1EEEvNS_16Flash_fwd_paramsE,@function
        .size           _ZN5flash24flash_fwd_splitkv_kernelI23Flash_fwd_kernel_traitsILi32ELi64ELi128ELi4ELb0ELb0EN7cutlass6half_tE19Flash_kernel_traitsILi32ELi64ELi128ELi4ES3_EELb1ELb0ELb1ELb0ELb0ELb1ELb1ELb1EEEvNS_16Flash_fwd_paramsE,(.L_x_4943 - _ZN5flash24flash_fwd_splitkv_kernelI23Flash_fwd_kernel_traitsILi32ELi64ELi128ELi4ELb0ELb0EN7cutlass6half_tE19Flash_kernel_traitsILi32ELi64ELi128ELi4ES3_EELb1ELb0ELb1ELb0ELb0ELb1ELb1ELb1EEEvNS_16Flash_fwd_paramsE)
        .other          _ZN5flash24flash_fwd_splitkv_kernelI23Flash_fwd_kernel_traitsILi32ELi64ELi128ELi4ELb0ELb0EN7cutlass6half_tE19Flash_kernel_traitsILi32ELi64ELi128ELi4ES3_EELb1ELb0ELb1ELb0ELb0ELb1ELb1ELb1EEEvNS_16Flash_fwd_paramsE,@"STO_CUDA_ENTRY STV_DEFAULT"
_ZN5flash24flash_fwd_splitkv_kernelI23Flash_fwd_kernel_traitsILi32ELi64ELi128ELi4ELb0ELb0EN7cutlass6half_tE19Flash_kernel_traitsILi32ELi64ELi128ELi4ES3_EELb1ELb0ELb1ELb0ELb0ELb1ELb1ELb1EEEvNS_16Flash_fwd_paramsE:
.text._ZN5flash24flash_fwd_splitkv_kernelI23Flash_fwd_kernel_traitsILi32ELi64ELi128ELi4ELb0ELb0EN7cutlass6half_tE19Flash_kernel_traitsILi32ELi64ELi128ELi4ES3_EELb1ELb0ELb1ELb0ELb0ELb1ELb1ELb1EEEvNS_16Flash_fwd_paramsE:
        /* <DEDUP_REMOVED lines=70> */
.L_x_4736:
        /* <DEDUP_REMOVED lines=108> */
.L_x_4737:
        /* <DEDUP_REMOVED lines=9> */
.L_x_4738:
        /* <DEDUP_REMOVED lines=41> */
[----:B------:R-:W-:Y:S01]  /*0e40*/  IMAD.U32 R62, RZ, RZ, UR12 ;  /* 0x0000000cff3e7e24 */ /* 0x000fe2000f8e00ff */
[----:B------:R-:W-:Y:S02]  /*0e50*/  MOV R10, RZ ;  /* 0x000000ff000a7202 */ /* 0x000fe40000000f00 */
[----:B------:R-:W3:Y:S01]  /*0e60*/  I2F.RP R12, R4 ;  /* 0x00000004000c7306 */ /* 0x000ee20000209400 */
[----:B------:R-:W-:Y:S02]  /*0e70*/  IADD3 R5, PT, PT, -R5, RZ, RZ ;  /* 0x000000ff05057210 */ /* 0x000fe40007ffe1ff */
[----:B------:R-:W-:Y:S02]  /*0e80*/  ISETP.NE.AND P2, PT, R7, RZ, PT ;  /* 0x000000ff0700720c */ /* 0x000fe40003f45270 */
[----:B------:R-:W-:Y:S01]  /*0e90*/  MOV R63, UR13 ;  /* 0x0000000d003f7c02 */ /* 0x000fe20008000f00 */
[----:B------:R-:W-:-:S02]  /*0ea0*/  IMAD R2, R9, R5, R2 ;  /* 0x0000000509027224 */ /* 0x000fc400078e0202 */
[----:B---3--:R-:W3:Y:S02]  /*0eb0*/  MUFU.RCP R8, R12 ;  /* 0x0000000c00087308 */ /* 0x008ee40000001000 */
[----:B---3--:R-:W-:-:S06]  /*0ec0*/  IADD3 R8, PT, PT, R8, 0xffffffe, RZ ;  /* 0x0ffffffe08087810 */ /* 0x008fcc0007ffe0ff */
[----:B------:R-:W3:Y:S02]  /*0ed0*/  F2I.FTZ.U32.TRUNC.NTZ R11, R8 ;  /* 0x00000008000b7305 */ /* 0x000ee4000021f000 */
[----:B---3--:R-:W-:-:S04]  /*0ee0*/  IMAD.MOV R0, RZ, RZ, -R11 ;  /* 0x000000ffff007224 */ /* 0x008fc800078e0a0b */
        /* <DEDUP_REMOVED lines=21> */
[----:B-1----:R-:W-:Y:S02]  /*1040*/  IMAD R3, R3, UR4, RZ ;  /* 0x0000000403037c24 */ /* 0x002fe4000f8e02ff */
        /* <DEDUP_REMOVED lines=29> */
.L_x_4739:
        /* <DEDUP_REMOVED lines=15> */
.L_x_4741:
[----:B------:R-:W2:Y:S01]  /*1310*/  LDC.64 R62, c[0x0][0x3b8] ;  /* 0x0000ee00ff3e7b82 */ /* 0x000ea20000000a00 */
[----:B-1----:R-:W-:-:S05]  /*1320*/  IADD3 R3, PT, PT, R0, R5, RZ ;  /* 0x0000000500037210 */ /* 0x002fca0007ffe0ff */
[C---:B--2---:R-:W-:Y:S02]  /*1330*/  IMAD R15, R3.reuse, R63, RZ ;  /* 0x0000003f030f7224 */ /* 0x044fe400078e02ff */
[----:B------:R-:W-:-:S05]  /*1340*/  IMAD.WIDE.U32 R8, R3, R62, RZ ;  /* 0x0000003e03087225 */ /* 0x000fca00078e00ff */
[----:B------:R-:W-:Y:S02]  /*1350*/  IADD3 R15, PT, PT, R9, R15, RZ ;  /* 0x0000000f090f7210 */ /* 0x000fe40007ffe0ff */
[----:B------:R-:W-:Y:S02]  /*1360*/  MOV R14, R8 ;  /* 0x00000008000e7202 */ /* 0x000fe40000000f00 */
.L_x_4742:
        /* <DEDUP_REMOVED lines=14> */
.L_x_4743:
[----:B------:R-:W1:Y:S01]  /*1450*/  LDC.64 R60, c[0x0][0x3c0] ;  /* 0x0000f000ff3c7b82 */ /* 0x000e620000000a00 */
[----:B------:R-:W-:-:S05]  /*1460*/  IADD3 R0, PT, PT, R0, R5, RZ ;  /* 0x0000000500007210 */ /* 0x000fca0007ffe0ff */
[C---:B-1----:R-:W-:Y:S02]  /*1470*/  IMAD R17, R0.reuse, R61, RZ ;  /* 0x0000003d00117224 */ /* 0x042fe400078e02ff */
[----:B-----5:R-:W-:-:S05]  /*1480*/  IMAD.WIDE.U32 R2, R0, R60, RZ ;  /* 0x0000003c00027225 */ /* 0x020fca00078e00ff */
[----:B------:R-:W-:Y:S02]  /*1490*/  IADD3 R17, PT, PT, R3, R17, RZ ;  /* 0x0000001103117210 */ /* 0x000fe40007ffe0ff */
[----:B------:R-:W-:-:S07]  /*14a0*/  MOV R16, R2 ;  /* 0x0000000200107202 */ /* 0x000fce0000000f00 */
.L_x_4744:
        /* <DEDUP_REMOVED lines=51> */
.L_x_4740:
        /* <DEDUP_REMOVED lines=72> */
[----:B------:R-:W4:Y:S01]  /*1c60*/  LDCU.128 UR20, c[0x0][0x4c0] ;  /* 0x00009800ff1477ac */ /* 0x000f220008000c00 */
[----:B------:R-:W-:Y:S01]  /*1c70*/  SEL R7, R7, R4, !P2 ;  /* 0x0000000407077207 */ /* 0x000fe20005000000 */
[----:B------:R-:W-:Y:S01]  /*1c80*/  IMAD R91, R68, -0x80, R67 ;  /* 0xffffff80445b7824 */ /* 0x000fe200078e0243 */
[----:B------:R-:W-:Y:S01]  /*1c90*/  IADD3 R76, PT, PT, R100, 0x60, RZ ;  /* 0x00000060644c7810 */ /* 0x000fe20007ffe0ff */
[----:B------:R-:W4:Y:S01]  /*1ca0*/  LDCU.64 UR10, c[0x0][0x4d0] ;  /* 0x00009a00ff0a77ac */ /* 0x000f220008000a00 */
[----:B------:R-:W-:Y:S01]  /*1cb0*/  SHF.R.S32.HI R4, RZ, 0x1f, R7 ;  /* 0x0000001fff047819 */ /* 0x000fe20000011407 */
[C-C-:B-1----:R-:W-:Y:S01]  /*1cc0*/  IMAD.WIDE.U32 R16, R95.reuse, UR16, R12.reuse ;  /* 0x000000105f107c25 */ /* 0x142fe2000f8e000c */
[----:B------:R-:W1:Y:S01]  /*1cd0*/  LDC.64 R60, c[0x0][0x3c0] ;  /* 0x0000f000ff3c7b82 */ /* 0x000e620000000a00 */
[----:B------:R-:W3:Y:S02]  /*1ce0*/  LDCU UR16, c[0x0][0x440] ;  /* 0x00008800ff1077ac */ /* 0x000ee40008000800 */
[----:B--2---:R-:W-:-:S04]  /*1cf0*/  IMAD.WIDE.U32 R18, R95, UR6, R12 ;  /* 0x000000065f127c25 */ /* 0x004fc8000f8e000c */
[----:B------:R-:W-:Y:S01]  /*1d00*/  IMAD R17, R95, UR17, R17 ;  /* 0x000000115f117c24 */ /* 0x000fe2000f8e0211 */
[----:B------:R-:W2:Y:S01]  /*1d10*/  LDCU.U8 UR17, c[0x0][0x533] ;  /* 0x0000a660ff1177ac */ /* 0x000ea20008000000 */
[C---:B---3--:R-:W-:Y:S02]  /*1d20*/  IMAD R5, R2.reuse, UR12, RZ ;  /* 0x0000000c02057c24 */ /* 0x048fe4000f8e02ff */
[----:B------:R-:W-:Y:S01]  /*1d30*/  IMAD R9, R2, UR18, RZ ;  /* 0x0000001202097c24 */ /* 0x000fe2000f8e02ff */
[----:B-----5:R-:W-:Y:S01]  /*1d40*/  IADD3 R2, PT, PT, R3, -0x80, R66 ;  /* 0xffffff8003027810 */ /* 0x020fe20007ffe042 */
[----:B------:R-:W-:Y:S01]  /*1d50*/  IMAD R19, R95, UR7, R19 ;  /* 0x000000075f137c24 */ /* 0x000fe2000f8e0213 */
[----:B------:R-:W-:Y:S01]  /*1d60*/  LOP3.LUT R3, R0, 0xc, RZ, 0xc0, !PT ;  /* 0x0000000c00037812 */ /* 0x000fe200078ec0ff */
[C---:B------:R-:W-:Y:S01]  /*1d70*/  IMAD R5, R92.reuse, UR13, R5 ;  /* 0x0000000d5c057c24 */ /* 0x040fe2000f8e0205 */
[----:B------:R-:W-:Y:S01]  /*1d80*/  SHF.R.S32.HI R0, RZ, 0x1f, R73 ;  /* 0x0000001fff007819 */ /* 0x000fe20000011449 */
[----:B------:R-:W-:Y:S01]  /*1d90*/  IMAD.WIDE.U32 R16, R92, UR12, R16 ;  /* 0x0000000c5c107c25 */ /* 0x000fe2000f8e0010 */
[----:B------:R-:W3:Y:S01]  /*1da0*/  LDCU.64 UR6, c[0x0][0x488] ;  /* 0x00009100ff0677ac */ /* 0x000ee20008000a00 */
[----:B------:R-:W-:-:S02]  /*1db0*/  ISETP.GE.AND P6, PT, R12, UR16, PT ;  /* 0x000000100c007c0c */ /* 0x000fc4000bfc6270 */
[C---:B------:R-:W-:Y:S01]  /*1dc0*/  IMAD R14, R92.reuse, UR19, R9 ;  /* 0x000000135c0e7c24 */ /* 0x040fe2000f8e0209 */
[----:B------:R-:W-:Y:S01]  /*1dd0*/  IADD3 R17, PT, PT, R17, R5, RZ ;  /* 0x0000000511117210 */ /* 0x000fe20007ffe0ff */
[----:B------:R-:W-:-:S04]  /*1de0*/  IMAD.WIDE.U32 R8, R92, UR18, R18 ;  /* 0x000000125c087c25 */ /* 0x000fc8000f8e0012 */
[-C--:B------:R-:W-:Y:S01]  /*1df0*/  IMAD R5, R2, R11.reuse, RZ ;  /* 0x0000000b02057224 */ /* 0x080fe200078e02ff */
[----:B------:R-:W-:Y:S01]  /*1e00*/  IADD3 R15, PT, PT, R9, R14, RZ ;  /* 0x0000000e090f7210 */ /* 0x000fe20007ffe0ff */
[----:B------:R-:W-:Y:S01]  /*1e10*/  IMAD.MOV.U32 R14, RZ, RZ, R8 ;  /* 0x000000ffff0e7224 */ /* 0x000fe200078e0008 */
[----:B------:R-:W-:Y:S01]  /*1e20*/  IADD3 R2, P1, PT, -R73, R100, RZ ;  /* 0x0000006449027210 */ /* 0x000fe20007f3e1ff */
[----:B------:R-:W-:Y:S01]  /*1e30*/  IMAD R8, R100, R11, R3 ;  /* 0x0000000b64087224 */ /* 0x000fe200078e0203 */
[----:B------:R-:W-:Y:S01]  /*1e40*/  SHF.R.S32.HI R85, RZ, 0x1f, R5 ;  /* 0x0000001fff557819 */ /* 0x000fe20000011405 */
[C---:B------:R-:W-:Y:S02]  /*1e50*/  IMAD R10, R4.reuse, UR14, RZ ;  /* 0x0000000e040a7c24 */ /* 0x040fe4000f8e02ff */
[----:B------:R-:W-:Y:S01]  /*1e60*/  IMAD.X R0, RZ, RZ, ~R0, P1 ;  /* 0x000000ffff007224 */ /* 0x000fe200008e0e00 */
[-C--:B------:R-:W-:Y:S01]  /*1e70*/  IADD3 R52, P0, PT, R5, R8.reuse, RZ ;  /* 0x0000000805347210 */ /* 0x080fe20007f1e0ff */
[----:B----4-:R-:W-:Y:S01]  /*1e80*/  IMAD R4, R4, UR20, RZ ;  /* 0x0000001404047c24 */ /* 0x010fe2000f8e02ff */
[----:B------:R-:W-:Y:S01]  /*1e90*/  IADD3 R6, PT, PT, R3, R8, RZ ;  /* 0x0000000803067210 */ /* 0x000fe20007ffe0ff */
[----:B------:R-:W-:Y:S01]  /*1ea0*/  IMAD R83, R0, UR12, RZ ;  /* 0x0000000c00537c24 */ /* 0x000fe2000f8e02ff */
[----:B------:R-:W-:Y:S01]  /*1eb0*/  LEA.HI.X.SX32 R53, R8, R85, 0x1, P0 ;  /* 0x0000005508357211 */ /* 0x000fe200000f0eff */
[----:B------:R-:W-:Y:S01]  /*1ec0*/  IMAD R4, R7, UR21, R4 ;  /* 0x0000001507047c24 */ /* 0x000fe2000f8e0204 */
[----:B------:R-:W-:Y:S01]  /*1ed0*/  IADD3 R84, P2, PT, R5, R6, RZ ;  /* 0x0000000605547210 */ /* 0x000fe20007f5e0ff */
[----:B------:R-:W-:Y:S01]  /*1ee0*/  IMAD.WIDE.U32 R16, R7, UR20, R16 ;  /* 0x0000001407107c25 */ /* 0x000fe2000f8e0010 */
[----:B------:R-:W-:-:S02]  /*1ef0*/  SHF.L.U64.HI R53, R52, 0x1, R53 ;  /* 0x0000000134357819 */ /* 0x000fc40000010235 */
[----:B------:R-:W-:Y:S01]  /*1f00*/  LEA.HI.X.SX32 R85, R6, R85, 0x1, P2 ;  /* 0x0000005506557211 */ /* 0x000fe200010f0eff */
[----:B------:R-:W-:Y:S01]  /*1f10*/  IMAD.WIDE.U32 R14, R7, UR14, R14 ;  /* 0x0000000e070e7c25 */ /* 0x000fe2000f8e000e */
[----:B------:R-:W-:Y:S01]  /*1f20*/  IADD3 R17, PT, PT, R17, R4, RZ ;  /* 0x0000000411117210 */ /* 0x000fe20007ffe0ff */
[----:B------:R-:W-:Y:S01]  /*1f30*/  USHF.L.U32 UR14, UR12, 0x7, URZ ;  /* 0x000000070c0e7899 */ /* 0x000fe200080006ff */
[----:B------:R-:W-:Y:S01]  /*1f40*/  SHF.L.U64.HI R85, R84, 0x1, R85 ;  /* 0x0000000154557819 */ /* 0x000fe20000010255 */
[----:B------:R-:W-:Y:S01]  /*1f50*/  IMAD R83, R2, UR13, R83 ;  /* 0x0000000d02537c24 */ /* 0x000fe2000f8e0253 */
[----:B------:R-:W4:Y:S01]  /*1f60*/  LDCU UR13, c[0x0][0x450] ;  /* 0x00008a00ff0d77ac */ /* 0x000f220008000800 */
[----:B------:R-:W-:Y:S01]  /*1f70*/  IMAD R3, R7, UR15, R10 ;  /* 0x0000000f07037c24 */ /* 0x000fe2000f8e020a */
[----:B------:R-:W-:Y:S01]  /*1f80*/  MOV R6, R14 ;  /* 0x0000000e00067202 */ /* 0x000fe20000000f00 */
[----:B------:R-:W-:Y:S01]  /*1f90*/  IMAD.SHL.U32 R52, R52, 0x2, RZ ;  /* 0x0000000234347824 */ /* 0x000fe200078e00ff */
[----:B------:R-:W-:Y:S01]  /*1fa0*/  SHF.L.U32 R84, R84, 0x1, RZ ;  /* 0x0000000154547819 */ /* 0x000fe200000006ff */
[----:B------:R-:W-:Y:S01]  /*1fb0*/  IMAD R9, R0, UR18, RZ ;  /* 0x0000001200097c24 */ /* 0x000fe2000f8e02ff */
[----:B------:R-:W1:Y:S01]  /*1fc0*/  LDCU UR15, c[0x0][0x440] ;  /* 0x00008800ff0f77ac */ /* 0x000e620008000800 */
[----:B------:R-:W-:Y:S01]  /*1fd0*/  IMAD.IADD R7, R15, 0x1, R3 ;  /* 0x000000010f077824 */ /* 0x000fe200078e0203 */
[----:B------:R-:W-:Y:S01]  /*1fe0*/  IADD3 R14, P0, PT, R52, UR22, RZ ;  /* 0x00000016340e7c10 */ /* 0x000fe2000ff1e0ff */
[----:B------:R-:W-:Y:S01]  /*1ff0*/  IMAD.WIDE.U32 R4, R2, UR12, R16 ;  /* 0x0000000c02047c25 */ /* 0x000fe2000f8e0010 */
[----:B------:R-:W-:Y:S01]  /*2000*/  USHF.L.U32 UR12, UR18, 0x7, URZ ;  /* 0x00000007120c7899 */ /* 0x000fe200080006ff */
[----:B------:R-:W-:-:S02]  /*2010*/  IADD3 R86, P1, PT, R84, UR22, RZ ;  /* 0x0000001654567c10 */ /* 0x000fc4000ff3e0ff */
[C---:B------:R-:W-:Y:S01]  /*2020*/  IMAD R9, R2.reuse, UR19, R9 ;  /* 0x0000001302097c24 */ /* 0x040fe2000f8e0209 */
[----:B------:R-:W-:Y:S01]  /*2030*/  IADD3.X R15, PT, PT, R53, UR23, RZ, P0, !PT ;  /* 0x00000017350f7c10 */ /* 0x000fe200087fe4ff */
[----:B------:R-:W-:Y:S01]  /*2040*/  IMAD.WIDE.U32 R2, R2, UR18, R6 ;  /* 0x0000001202027c25 */ /* 0x000fe2000f8e0006 */
[----:B------:R-:W-:Y:S01]  /*2050*/  UMOV UR18, URZ ;  /* 0x000000ff00127c82 */ /* 0x000fe20008000000 */
[C---:B------:R-:W-:Y:S01]  /*2060*/  LEA R82, P0, R4.reuse, UR4, 0x1 ;  /* 0x0000000404527c11 */ /* 0x040fe2000f8008ff */
[----:B------:R-:W-:Y:S01]  /*2070*/  UIADD3 UR18, UP0, UPT, URZ, -UR18, URZ ;  /* 0x80000012ff127290 */ /* 0x000fe2000ff1e0ff */
[----:B------:R-:W-:Y:S01]  /*2080*/  IMAD.IADD R83, R5, 0x1, R83 ;  /* 0x0000000105537824 */ /* 0x000fe200078e0253 */
[----:B------:R-:W-:Y:S01]  /*2090*/  IADD3.X R87, PT, PT, R85, UR23, RZ, P1, !PT ;  /* 0x0000001755577c10 */ /* 0x000fe20008ffe4ff */
[----:B------:R-:W-:Y:S01]  /*20a0*/  IMAD.MOV.U32 R90, RZ, RZ, R68 ;  /* 0x000000ffff5a7224 */ /* 0x000fe200078e0044 */
[----:B------:R-:W-:Y:S01]  /*20b0*/  UIADD3.X UR20, UPT, UPT, URZ, ~UR14, URZ, UP0, !UPT ;  /* 0x8000000eff147290 */ /* 0x000fe200087fe4ff */
[----:B------:R-:W-:Y:S01]  /*20c0*/  IADD3 R9, PT, PT, R3, R9, RZ ;  /* 0x0000000903097210 */ /* 0x000fe20007ffe0ff */
[----:B------:R-:W-:Y:S01]  /*20d0*/  UIADD3.X UR19, UPT, UPT, URZ, ~UR12, URZ, UP0, !UPT ;  /* 0x8000000cff137290 */ /* 0x000fe200087fe4ff */
[----:B------:R-:W-:Y:S01]  /*20e0*/  LEA.HI.X R83, R4, UR5, R83, 0x1, P0 ;  /* 0x0000000504537c11 */ /* 0x000fe200080f0c53 */
[----:B------:R-:W-:Y:S01]  /*20f0*/  VIADD R88, R100, 0x40 ;  /* 0x0000004064587836 */ /* 0x000fe20000000000 */
[----:B---3--:R-:W-:Y:S01]  /*2100*/  LEA R10, P2, R2, UR6, 0x1 ;  /* 0x00000006020a7c11 */ /* 0x008fe2000f8408ff */
[----:B------:R-:W-:Y:S01]  /*2110*/  USHF.R.S64 UR14, UR18, 0x1f, UR20 ;  /* 0x0000001f120e7899 */ /* 0x000fe20008001014 */
[----:B------:R-:W-:Y:S01]  /*2120*/  IADD3 R52, P0, PT, R52, UR10, RZ ;  /* 0x0000000a34347c10 */ /* 0x000fe2000ff1e0ff */
[----:B------:R-:W-:Y:S01]  /*2130*/  USHF.R.S64 UR18, UR18, 0x1f, UR19 ;  /* 0x0000001f12127899 */ /* 0x000fe20008001013 */
[----:B------:R-:W-:Y:S01]  /*2140*/  IADD3 R84, P1, PT, R84, UR10, RZ ;  /* 0x0000000a54547c10 */ /* 0x000fe2000ff3e0ff */
[----:B------:R-:W-:Y:S01]  /*2150*/  USHF.R.S32.HI UR12, URZ, 0x1f, UR20 ;  /* 0x0000001fff0c7899 */ /* 0x000fe20008011414 */
[----:B----4-:R-:W-:Y:S01]  /*2160*/  MOV R21, UR13 ;  /* 0x0000000d00157c02 */ /* 0x010fe20008000f00 */
[----:B------:R-:W-:Y:S01]  /*2170*/  USHF.R.S32.HI UR19, URZ, 0x1f, UR19 ;  /* 0x0000001fff137899 */ /* 0x000fe20008011413 */
[----:B------:R-:W-:Y:S01]  /*2180*/  LEA.HI.X R9, R2, UR7, R9, 0x1, P2 ;  /* 0x0000000702097c11 */ /* 0x000fe200090f0c09 */
[----:B------:R-:W3:Y:S01]  /*2190*/  LDCU.128 UR4, c[0x0][0x3a0] ;  /* 0x00007400ff0477ac */ /* 0x000ee20008000c00 */
[----:B------:R-:W-:-:S02]  /*21a0*/  IADD3.X R53, PT, PT, R53, UR11, RZ, P0, !PT ;  /* 0x0000000b35357c10 */ /* 0x000fc400087fe4ff */
[----:B------:R-:W-:Y:S01]  /*21b0*/  IADD3.X R85, PT, PT, R85, UR11, RZ, P1, !PT ;  /* 0x0000000b55557c10 */ /* 0x000fe20008ffe4ff */
[----:B------:R-:W4:Y:S01]  /*21c0*/  LDCU.64 UR10, c[0x0][0x4e0] ;  /* 0x00009c00ff0a77ac */ /* 0x000f220008000a00 */
[----:B-12---:R-:W-:-:S11]  /*21d0*/  UISETP.NE.AND UP0, UPT, UR17, URZ, UPT ;  /* 0x000000ff1100728c */ /* 0x006fd6000bf05270 */
.L_x_4767:
        /* <DEDUP_REMOVED lines=8> */
[----:B------:R-:W-:Y:S01]  /*2260*/  ISETP.GE.AND P6, PT, R12, UR15, PT ;  /* 0x0000000f0c007c0c */ /* 0x000fe2000bfc6270 */
        /* <DEDUP_REMOVED lines=23> */
[----:B------:R2:W5:Y:S02]  /*23e0*/  @!P4 LDG.E.128 R24, desc[UR8][R22.64] ;  /* 0x000000081618c981 */ /* 0x000564000c1e1d00 */
[C---:B--2---:R-:W-:Y:S04]  /*23f0*/  @!P5 LEA R22, P0, R60.reuse, R2, 0x7 ;  /* 0x000000023c16d211 */ /* 0x044fe800078038ff */
[----:B------:R-:W-:Y:S02]  /*2400*/  @!P5 LEA.HI.X R23, R60, R3, R61, 0x7, P0 ;  /* 0x000000033c17d211 */ /* 0x000fe400000f3c3d */
[----:B------:R-:W-:Y:S01]  /*2410*/  ISETP.NE.AND P0, PT, R21, RZ, PT ;  /* 0x000000ff1500720c */ /* 0x000fe20003f05270 */
[----:B-----5:R-:W-:Y:S04]  /*2420*/  @!P4 STG.E.128 desc[UR8][R2.64], R24 ;  /* 0x000000180200c986 */ /* 0x020fe8000c101d08 */
[----:B------:R-:W2:Y:S04]  /*2430*/  @!P3 LDG.E.128 R16, desc[UR8][R32.64] ;  /* 0x000000082010b981 */ /* 0x000ea8000c1e1d00 */
[----:B--2---:R2:W-:Y:S04]  /*2440*/  @!P3 STG.E.128 desc[UR8][R28.64], R16 ;  /* 0x000000101c00b986 */ /* 0x0045e8000c101d08 */
[----:B-1----:R-:W5:Y:S01]  /*2450*/  @!P5 LDG.E.128 R4, desc[UR8][R30.64] ;  /* 0x000000081e04d981 */ /* 0x002f62000c1e1d00 */
[----:B--2---:R-:W-:Y:S03]  /*2460*/  IMAD.SHL.U32 R29, R62, 0x20, RZ ;  /* 0x000000203e1d7824 */ /* 0x004fe600078e00ff */
[----:B-----5:R1:W-:Y:S01]  /*2470*/  @!P5 STG.E.128 desc[UR8][R22.64], R4 ;  /* 0x000000041600d986 */ /* 0x0203e2000c101d08 */
[----:B------:R-:W-:Y:S05]  /*2480*/  @P0 BRA `(.L_x_4747) ;  /* 0x0000000000640947 */ /* 0x000fea0003800000 */
[----:B------:R-:W-:Y:S01]  /*2490*/  @!P2 IMAD.MOV.U32 R8, RZ, RZ, R10 ;  /* 0x000000ffff08a224 */ /* 0x000fe200078e000a */
[----:B------:R-:W2:Y:S01]  /*24a0*/  LDC.64 R2, c[0x0][0x4a8] ;  /* 0x00012a00ff027b82 */ /* 0x000ea20000000a00 */
[C---:B-1----:R-:W-:Y:S01]  /*24b0*/  LEA R22, P1, R29.reuse, R80, 0x1 ;  /* 0x000000501d167211 */ /* 0x042fe200078208ff */
[----:B------:R-:W-:Y:S02]  /*24c0*/  IMAD.MOV.U32 R21, RZ, RZ, RZ ;  /* 0x000000ffff157224 */ /* 0x000fe400078e00ff */
[----:B------:R-:W5:Y:S01]  /*24d0*/  @!P2 LDG.E.128 R24, desc[UR8][R8.64] ;  /* 0x000000080818a981 */ /* 0x000f62000c1e1d00 */
[----:B------:R-:W-:Y:S03]  /*24e0*/  LEA.HI.X R23, R29, R81, R0, 0x1, P1 ;  /* 0x000000511d177211 */ /* 0x000fe600008f0c00 */
[----:B-----5:R1:W-:Y:S01]  /*24f0*/  @!P2 STG.E.128 desc[UR8][R80.64], R24 ;  /* 0x000000185000a986 */ /* 0x0203e2000c101d08 */
        /* <DEDUP_REMOVED lines=11> */
[C---:B-1----:R-:W-:Y:S04]  /*25b0*/  LEA R16, P0, R2.reuse, R30, 0x7 ;  /* 0x0000001e02107211 */ /* 0x042fe800078038ff */
[----:B------:R-:W-:Y:S02]  /*25c0*/  LEA.HI.X R17, R2, R31, R3, 0x7, P0 ;  /* 0x0000001f02117211 */ /* 0x000fe400000f3c03 */
[C---:B------:R-:W-:Y:S03]  /*25d0*/  LEA R2, P0, R62.reuse, R22, 0x7 ;  /* 0x000000163e027211 */ /* 0x040fe600078038ff */
[----:B------:R-:W2:Y:S01]  /*25e0*/  LDG.E.128 R4, desc[UR8][R16.64] ;  /* 0x0000000810047981 */ /* 0x000ea2000c1e1d00 */
[----:B------:R-:W-:Y:S05]  /*25f0*/  LEA.HI.X R3, R62, R23, R63, 0x7, P0 ;  /* 0x000000173e037211 */ /* 0x000fea00000f3c3f */
[----:B--2---:R1:W-:Y:S01]  /*2600*/  STG.E.128 desc[UR8][R2.64], R4 ;  /* 0x0000000402007986 */ /* 0x0043e2000c101d08 */
[----:B------:R-:W-:Y:S05]  /*2610*/  BRA `(.L_x_4748) ;  /* 0x0000002800107947 */ /* 0x000fea0003800000 */
.L_x_4747:
        /* <DEDUP_REMOVED lines=19> */
[----:B------:R-:W5:Y:S06]  /*2750*/  @!P0 LDG.E.64 R34, desc[UR8][R52.64] ;  /* 0x0000000834228981 */ /* 0x000f6c000c1e1b00 */
[----:B------:R-:W3:Y:S01]  /*2760*/  @!P0 LDG.E.64 R6, desc[UR8][R14.64] ;  /* 0x000000080e068981 */ /* 0x000ee2000c1e1b00 */
[--C-:B-----5:R-:W-:Y:S01]  /*2770*/  @!P0 HADD2.F32 R29, -RZ, R34.reuse.H0_H0 ;  /* 0x20000022ff1d8230 */ /* 0x120fe20000004100 */
[----:B--2---:R-:W-:Y:S01]  /*2780*/  @!P0 MOV R25, R16 ;  /* 0x0000001000198202 */ /* 0x004fe20000000f00 */
[----:B------:R-:W-:Y:S01]  /*2790*/  @!P0 HADD2.F32 R28, -RZ, R35.H0_H0 ;  /* 0x20000023ff1c8230 */ /* 0x000fe20000004100 */
[----:B------:R-:W-:Y:S01]  /*27a0*/  @!P0 MOV R20, R17 ;  /* 0x0000001100148202 */ /* 0x000fe20000000f00 */
[----:B------:R-:W-:Y:S02]  /*27b0*/  @!P0 HADD2.F32 R33, -RZ, R34.H1_H1 ;  /* 0x30000022ff218230 */ /* 0x000fe40000004100 */
[--C-:B------:R-:W-:Y:S02]  /*27c0*/  @!P0 HADD2.F32 R27, -RZ, R25.reuse.H1_H1 ;  /* 0x30000019ff1b8230 */ /* 0x100fe40000004100 */
[--C-:B---3--:R-:W-:Y:S02]  /*27d0*/  @!P0 HADD2.F32 R24, -RZ, R6.reuse.H0_H0 ;  /* 0x20000006ff188230 */ /* 0x108fe40000004100 */
        /* <DEDUP_REMOVED lines=38> */
.L_x_4751:
[----:B---34-:R-:W-:Y:S05]  /*2a40*/  BSYNC.RECONVERGENT B0 ;  /* 0x0000000000007941 */ /* 0x018fea0003800200 */
.L_x_4750:
[----:B------:R-:W-:Y:S04]  /*2a50*/  BSSY.RECONVERGENT B0, `(.L_x_4752) ;  /* 0x0000034000007945 */ /* 0x000fe80003800200 */
        /* <DEDUP_REMOVED lines=51> */
.L_x_4753:
[----:B------:R-:W-:Y:S05]  /*2d90*/  BSYNC.RECONVERGENT B0 ;  /* 0x0000000000007941 */ /* 0x000fea0003800200 */
.L_x_4752:
        /* <DEDUP_REMOVED lines=57> */
.L_x_4755:
[----:B------:R-:W-:Y:S05]  /*3130*/  BSYNC.RECONVERGENT B0 ;  /* 0x0000000000007941 */ /* 0x000fea0003800200 */
.L_x_4754:
[----:B------:R-:W-:Y:S04]  /*3140*/  BSSY.RECONVERGENT B0, `(.L_x_4756) ;  /* 0x0000039000007945 */ /* 0x000fe80003800200 */
[----:B------:R-:W-:Y:S05]  /*3150*/  @P5 BRA `(.L_x_4757) ;  /* 0x0000000000dc5947 */ /* 0x000fea0003800000 */
[----:B------:R-:W-:Y:S02]  /*3160*/  ISETP.GE.AND P0, PT, R12, R21, PT ;  /* 0x000000150c00720c */ /* 0x000fe40003f06270 */
[C---:B------:R-:W-:Y:S04]  /*3170*/  LEA R34, P1, R38.reuse, R44, 0x7 ;  /* 0x0000002c26227211 */ /* 0x040fe800078238ff */
[----:B------:R-:W-:Y:S02]  /*3180*/  LEA.HI.X R35, R38, R45, R39, 0x7, P1 ;  /* 0x0000002d26237211 */ /* 0x000fe400008f3c27 */
[----:B------:R-:W-:Y:S03]  /*3190*/  LEA R38, P1, R62, R42, 0x7 ;  /* 0x0000002a3e267211 */ /* 0x000fe600078238ff */
[----:B-123--:R-:W2:Y:S02]  /*31a0*/  LDG.E.128 R16, desc[UR8][R34.64] ;  /* 0x0000000822107981 */ /* 0x00eea4000c1e1d00 */
[C---:B------:R-:W-:Y:S04]  /*31b0*/  @!P0 IMAD.WIDE R36, R11.reuse, 0x80, R36 ;  /* 0x000000800b248825 */ /* 0x040fe800078e0224 */
[----:B------:R-:W-:Y:S02]  /*31c0*/  @!P0 IMAD.WIDE R22, R11, 0x80, R22 ;  /* 0x000000800b168825 */ /* 0x000fe400078e0216 */
[----:B------:R-:W3:Y:S06]  /*31d0*/  @!P0 LDG.E.64 R36, desc[UR8][R36.64] ;  /* 0x0000000824248981 */ /* 0x000eec000c1e1b00 */
[----:B------:R-:W4:Y:S01]  /*31e0*/  @!P0 LDG.E.64 R6, desc[UR8][R22.64] ;  /* 0x0000000816068981 */ /* 0x000f22000c1e1b00 */
[--C-:B---3--:R-:W-:Y:S01]  /*31f0*/  @!P0 HADD2.F32 R27, -RZ, R36.reuse.H0_H0 ;  /* 0x20000024ff1b8230 */ /* 0x108fe20000004100 */
[----:B--2---:R-:W-:Y:S01]  /*3200*/  @!P0 MOV R21, R16 ;  /* 0x0000001000158202 */ /* 0x004fe20000000f00 */
[----:B------:R-:W-:Y:S01]  /*3210*/  @!P0 HADD2.F32 R31, -RZ, R36.H1_H1 ;  /* 0x30000024ff1f8230 */ /* 0x000fe20000004100 */
[----:B------:R-:W-:Y:S01]  /*3220*/  @!P0 MOV R8, R17 ;  /* 0x0000001100088202 */ /* 0x000fe20000000f00 */
[----:B------:R-:W-:Y:S02]  /*3230*/  @!P0 HADD2.F32 R24, -RZ, R37.H0_H0 ;  /* 0x20000025ff188230 */ /* 0x000fe40000004100 */
[--C-:B------:R-:W-:Y:S02]  /*3240*/  @!P0 HADD2.F32 R25, -RZ, R21.reuse.H1_H1 ;  /* 0x30000015ff198230 */ /* 0x100fe40000004100 */
[--C-:B----4-:R-:W-:Y:S02]  /*3250*/  @!P0 HADD2.F32 R20, -RZ, R6.reuse.H0_H0 ;  /* 0x20000006ff148230 */ /* 0x110fe40000004100 */
        /* <DEDUP_REMOVED lines=39> */
.L_x_4757:
[----:B------:R-:W-:Y:S05]  /*34d0*/  BSYNC.RECONVERGENT B0 ;  /* 0x0000000000007941 */ /* 0x000fea0003800200 */
.L_x_4756:
[----:B------:R-:W1:Y:S01]  /*34e0*/  LDC R21, c[0x0][0x450] ;  /* 0x00011400ff157b82 */ /* 0x000e620000000800 */
[----:B------:R-:W-:Y:S05]  /*34f0*/  IMAD.U32 R3, R40, -0x40, RZ ;  /* 0xffffffc028037824 */ /* 0x000fea00078e00ff */
[C---:B------:R-:W-:Y:S02]  /*3500*/  LEA R14, P1, R3.reuse, R14, 0x1 ;  /* 0x0000000e030e7211 */ /* 0x040fe400078208ff */
[C---:B------:R-:W-:Y:S02]  /*3510*/  LEA R52, P0, R3.reuse, R52, 0x1 ;  /* 0x0000003403347211 */ /* 0x040fe400078008ff */
[C---:B------:R-:W-:Y:S02]  /*3520*/  LEA.HI.X.SX32 R15, R3.reuse, R15, 0x1, P1 ;  /* 0x0000000f030f7211 */ /* 0x040fe400008f0eff */
[----:B------:R-:W-:Y:S01]  /*3530*/  LEA.HI.X.SX32 R53, R3, R53, 0x1, P0 ;  /* 0x0000003503357211 */ /* 0x000fe200000f0eff */
[----:B------:R-:W-:Y:S05]  /*3540*/  BRA `(.L_x_4748) ;  /* 0x0000001800447947 */ /* 0x000fea0003800000 */
.L_x_4749:
        /* <DEDUP_REMOVED lines=27> */
[----:B------:R-:W3:Y:S01]  /*3700*/  @!P0 LDG.E.128 R108, desc[UR8][R108.64] ;  /* 0x000000086c6c8981 */ /* 0x000ee2000c1e1d00 */
[----:B------:R-:W-:Y:S02]  /*3710*/  @!P0 IADD3.X R41, PT, PT, R106, R87, RZ, P2, !PT ;  /* 0x000000576a298210 */ /* 0x000fe400017fe4ff */
[----:B------:R-:W-:Y:S02]  /*3720*/  PLOP3.LUT P2, PT, PT, PT, PT, 0x80, 0x8 ;  /* 0x000000000008781c */ /* 0x000fe40003f4f070 */
[----:B------:R-:W-:Y:S03]  /*3730*/  @!P0 PLOP3.LUT P2, PT, P1, PT, PT, 0x80, 0x8 ;  /* 0x000000000008881c */ /* 0x000fe60000f4f070 */
[----:B------:R1:W4:Y:S01]  /*3740*/  @!P0 LDG.E.128 R48, desc[UR8][R40.64] ;  /* 0x0000000828308981 */ /* 0x000322000c1e1d00 */
[--C-:B-----5:R-:W-:Y:S01]  /*3750*/  @!P0 HADD2.F32 R37, -RZ, R16.reuse.H0_H0 ;  /* 0x20000010ff258230 */ /* 0x120fe20000004100 */
        /* <DEDUP_REMOVED lines=19> */
[--C-:B----4-:R-:W-:Y:S02]  /*3890*/  @!P0 HADD2.F32 R36, -RZ, R48.reuse.H0_H0 ;  /* 0x20000030ff248230 */ /* 0x110fe40000004100 */
        /* <DEDUP_REMOVED lines=48> */
.L_x_4759:
[----:B---34-:R-:W-:Y:S05]  /*3ba0*/  BSYNC.RECONVERGENT B0 ;  /* 0x0000000000007941 */ /* 0x018fea0003800200 */
.L_x_4758:
        /* <DEDUP_REMOVED lines=9> */
[----:B------:R-:W3:Y:S01]  /*3c40*/  @!P0 LDG.E.128 R16, desc[UR8][R16.64] ;  /* 0x0000000810108981 */ /* 0x000ee2000c1e1d00 */
        /* <DEDUP_REMOVED lines=84> */
.L_x_4761:
[----:B------:R-:W-:Y:S05]  /*4190*/  BSYNC.RECONVERGENT B0 ;  /* 0x0000000000007941 */ /* 0x000fea0003800200 */
.L_x_4760:
        /* <DEDUP_REMOVED lines=39> */
[----:B------:R-:W-:Y:S01]  /*4410*/  @!P0 HADD2.F32 R35, -RZ, R56.H1_H1 ;  /* 0x30000038ff238230 */ /* 0x000fe20000004100 */
[----:B------:R-:W-:Y:S01]  /*4420*/  SHF.L.U64.HI R56, R62, 0x6, R63 ;  /* 0x000000063e387819 */ /* 0x000fe2000001023f */
        /* <DEDUP_REMOVED lines=58> */
.L_x_4763:
[----:B------:R-:W-:Y:S05]  /*47d0*/  BSYNC.RECONVERGENT B0 ;  /* 0x0000000000007941 */ /* 0x000fea0003800200 */
.L_x_4762:
[----:B------:R-:W-:Y:S04]  /*47e0*/  BSSY.RECONVERGENT B0, `(.L_x_4764) ;  /* 0x0000061000007945 */ /* 0x000fe80003800200 */
[----:B------:R-:W-:Y:S05]  /*47f0*/  @P5 BRA `(.L_x_4765) ;  /* 0x00000004007c5947 */ /* 0x000fea0003800000 */
[----:B------:R-:W-:Y:S02]  /*4800*/  ISETP.GE.AND P0, PT, R12, R21, PT ;  /* 0x000000150c00720c */ /* 0x000fe40003f06270 */
[C---:B------:R-:W-:Y:S04]  /*4810*/  LEA R28, P2, R70.reuse, R24, 0x7 ;  /* 0x00000018461c7211 */ /* 0x040fe800078438ff */
[----:B------:R-:W-:Y:S05]  /*4820*/  LEA.HI.X R29, R70, R25, R71, 0x7, P2 ;  /* 0x00000019461d7211 */ /* 0x000fea00010f3c47 */
[----:B------:R-:W4:Y:S02]  /*4830*/  LDG.E.128 R44, desc[UR8][R28.64] ;  /* 0x000000081c2c7981 */ /* 0x000f24000c1e1d00 */
[----:B--23--:R-:W-:Y:S01]  /*4840*/  @!P0 IMAD R50, R11, 0x60, RZ ;  /* 0x000000600b328824 */ /* 0x00cfe200078e02ff */
        /* <DEDUP_REMOVED lines=12> */
[----:B------:R-:W3:Y:S01]  /*4910*/  @!P0 LDG.E.128 R56, desc[UR8][R56.64] ;  /* 0x0000000838388981 */ /* 0x000ee2000c1e1d00 */
[----:B------:R-:W-:Y:S02]  /*4920*/  @!P0 IADD3.X R33, PT, PT, R50, R87, RZ, P2, !PT ;  /* 0x0000005732218210 */ /* 0x000fe400017fe4ff */
[----:B------:R-:W-:Y:S02]  /*4930*/  PLOP3.LUT P2, PT, PT, PT, PT, 0x80, 0x8 ;  /* 0x000000000008781c */ /* 0x000fe40003f4f070 */
[----:B------:R-:W-:Y:S02]  /*4940*/  @!P0 PLOP3.LUT P2, PT, P1, PT, PT, 0x80, 0x8 ;  /* 0x000000000008881c */ /* 0x000fe40000f4f070 */
[----:B------:R-:W-:Y:S01]  /*4950*/  LEA R49, P1, R62, R80, 0x6 ;  /* 0x000000503e317211 */ /* 0x000fe200078230ff */
        /* <DEDUP_REMOVED lines=73> */
.L_x_4765:
[----:B------:R-:W-:Y:S05]  /*4df0*/  BSYNC.RECONVERGENT B0 ;  /* 0x0000000000007941 */ /* 0x000fea0003800200 */
.L_x_4764:
[----:B------:R-:W1:Y:S01]  /*4e00*/  LDC R21, c[0x0][0x450] ;  /* 0x00011400ff157b82 */ /* 0x000e620000000800 */
[----:B------:R-:W-:Y:S05]  /*4e10*/  IMAD.U32 R99, R99, -0x40, RZ ;  /* 0xffffffc063637824 */ /* 0x000fea00078e00ff */
[C---:B------:R-:W-:Y:S02]  /*4e20*/  LEA R86, P1, R99.reuse, R86, 0x1 ;  /* 0x0000005663567211 */ /* 0x040fe400078208ff */
[C---:B------:R-:W-:Y:S02]  /*4e30*/  LEA R84, P0, R99.reuse, R84, 0x1 ;  /* 0x0000005463547211 */ /* 0x040fe400078008ff */
[C---:B------:R-:W-:Y:S02]  /*4e40*/  LEA.HI.X.SX32 R87, R99.reuse, R87, 0x1, P1 ;  /* 0x0000005763577211 */ /* 0x040fe400008f0eff */
[----:B------:R-:W-:Y:S09]  /*4e50*/  LEA.HI.X.SX32 R85, R99, R85, 0x1, P0 ;  /* 0x0000005563557211 */ /* 0x000ff200000f0eff */
.L_x_4748:
[----:B---34-:R-:W-:Y:S05]  /*4e60*/  BSYNC.RECONVERGENT B1 ;  /* 0x0000000000017941 */ /* 0x018fea0003800200 */
.L_x_4746:
        /* <DEDUP_REMOVED lines=20> */
[----:B--2---:R-:W-:Y:S02]  /*4fb0*/  IABS R16, R98 ;  /* 0x0000006200107213 */ /* 0x004fe40000000000 */
        /* <DEDUP_REMOVED lines=67> */
.L_x_4766:
[----:B------:R-:W-:Y:S02]  /*53f0*/  ISETP.NE.AND P2, PT, R96, RZ, PT ;  /* 0x000000ff6000720c */ /* 0x000fe40003f45270 */
[----:B------:R-:W-:Y:S02]  /*5400*/  IADD3 R82, P1, PT, R82, UR14, RZ ;  /* 0x0000000e52527c10 */ /* 0x000fe4000ff3e0ff */
[----:B------:R-:W-:Y:S02]  /*5410*/  IADD3 R10, P0, PT, R10, UR18, RZ ;  /* 0x000000120a0a7c10 */ /* 0x000fe4000ff1e0ff */
[----:B------:R-:W-:Y:S02]  /*5420*/  IADD3.X R83, PT, PT, R83, UR12, RZ, P1, !PT ;  /* 0x0000000c53537c10 */ /* 0x000fe40008ffe4ff */
[----:B------:R-:W-:Y:S05]  /*5430*/  IADD3.X R9, PT, PT, R9, UR19, RZ, P0, !PT ;  /* 0x0000001309097c10 */ /* 0x000fea00087fe4ff */
[----:B------:R-:W-:Y:S05]  /*5440*/  @P2 BRA `(.L_x_4767) ;  /* 0xffffffcc00642947 */ /* 0x000fea000383ffff */
.L_x_4745:
        /* <DEDUP_REMOVED lines=10> */
[----:B-----5:R-:W4:Y:S08]  /*54f0*/  LDC.64 R2, c[0x0][0x3b0] ;  /* 0x0000ec00ff027b82 */ /* 0x020f300000000a00 */
[----:B------:R-:W-:Y:S01]  /*5500*/  BAR.SYNC.DEFER_BLOCKING 0x0 ;  /* 0x0000000000007b1d */ /* 0x000fe20000010000 */
[----:B-1----:R-:W-:Y:S01]  /*5510*/  ISETP.NE.AND P0, PT, R15, RZ, PT ;  /* 0x000000ff0f00720c */ /* 0x002fe20003f05270 */
[----:B---3--:R-:W-:-:S06]  /*5520*/  ULEA UR6, UR6, UR4, 0x18 ;  /* 0x0000000406067291 */ /* 0x008fcc000f8ec0ff */
[----:B------:R-:W-:Y:S02]  /*5530*/  LEA R0, R0, UR6, 0x1 ;  /* 0x0000000600007c11 */ /* 0x000fe4000f8e08ff */
[C---:B----4-:R-:W-:Y:S01]  /*5540*/  SHF.L.U64.HI R14, R2.reuse, 0x5, R3 ;  /* 0x00000005020e7819 */ /* 0x050fe20000010203 */
        /* <DEDUP_REMOVED lines=17> */
.L_x_4772:
[----:B------:R1:W-:Y:S02]  /*5660*/  STS.128 [R0], RZ ;  /* 0x000000ff00007388 */ /* 0x0003e40000000c00 */
.L_x_4771:
[----:B------:R-:W-:Y:S05]  /*5670*/  BSYNC.RECONVERGENT B0 ;  /* 0x0000000000007941 */ /* 0x000fea0003800200 */
.L_x_4770:
[----:B------:R-:W-:-:S04]  /*5680*/  IADD3 R26, PT, PT, R100, 0x20, RZ ;  /* 0x00000020641a7810 */ /* 0x000fc80007ffe0ff */
[----:B------:R-:W-:-:S13]  /*5690*/  ISETP.GE.AND P0, PT, R26, R75, PT ;  /* 0x0000004b1a00720c */ /* 0x000fda0003f06270 */
[----:B------:R-:W-:Y:S05]  /*56a0*/  @P0 BRA `(.L_x_4773) ;  /* 0x0000001400a00947 */ /* 0x000fea0003800000 */
[----:B------:R-:W4:Y:S02]  /*56b0*/  LDCU UR4, c[0x0][0x440] ;  /* 0x00008800ff0477ac */ /* 0x000f240008000800 */
[----:B----4-:R-:W-:-:S13]  /*56c0*/  ISETP.GE.AND P0, PT, R12, UR4, PT ;  /* 0x000000040c007c0c */ /* 0x010fda000bf06270 */
[----:B------:R4:W-:Y:S01]  /*56d0*/  @P0 STS.128 [R0+0x800], RZ ;  /* 0x000800ff00000388 */ /* 0x0009e20000000c00 */
[----:B------:R-:W-:Y:S05]  /*56e0*/  @P0 BRA `(.L_x_4773) ;  /* 0x0000001400900947 */ /* 0x000fea0003800000 */
[----:B---3--:R-:W-:-:S04]  /*56f0*/  LEA R2, P0, R25, R2, 0x1 ;  /* 0x0000000219027211 */ /* 0x008fc800078008ff */
[----:B------:R-:W-:-:S05]  /*5700*/  LEA.HI.X R3, R25, R3, R14, 0x1, P0 ;  /* 0x0000000319037211 */ /* 0x000fca00000f0c0e */
[----:B------:R-:W-:Y:S01]  /*5710*/  @!PT LDS RZ, [RZ] ;  /* 0x00000000fffff984 */ /* 0x000fe20000000800 */
[----:B------:R-:W-:Y:S01]  /*5720*/  @!PT LDS RZ, [RZ] ;  /* 0x00000000fffff984 */ /* 0x000fe20000000800 */
[----:B------:R-:W-:Y:S01]  /*5730*/  @!PT LDS RZ, [RZ] ;  /* 0x00000000fffff984 */ /* 0x000fe20000000800 */
[----:B------:R3:W-:Y:S01]  /*5740*/  LDGSTS.E.BYPASS.LTC128B.128 [R0+0x800], desc[UR8][R2.64] ;  /* 0x0080000002007fae */ /* 0x0007e2000b981a08 */
[----:B------:R-:W-:Y:S05]  /*5750*/  BRA `(.L_x_4773) ;  /* 0x0000001400747947 */ /* 0x000fea0003800000 */
.L_x_4769:
[----:B------:R-:W1:Y:S01]  /*5760*/  LDC.64 R2, c[0x0][0x470] ;  /* 0x00011c00ff027b82 */ /* 0x000e620000000a00 */
[----:B------:R-:W3:Y:S01]  /*5770*/  LDCU.64 UR4, c[0x0][0x380] ;  /* 0x00007000ff0477ac */ /* 0x000ee20008000a00 */
[----:B-1----:R-:W-:-:S04]  /*5780*/  ISETP.NE.U32.AND P0, PT, R2, RZ, PT ;  /* 0x000000ff0200720c */ /* 0x002fc80003f05070 */
[----:B------:R-:W-:-:S13]  /*5790*/  ISETP.NE.AND.EX P0, PT, R3, RZ, PT, P0 ;  /* 0x000000ff0300720c */ /* 0x000fda0003f05300 */
[----:B------:R-:W-:Y:S01]  /*57a0*/  @P0 LEA R8, P1, R95, R2, 0x2 ;  /* 0x000000025f080211 */ /* 0x000fe200078210ff */
[----:B------:R-:W-:-:S03]  /*57b0*/  IMAD.MOV.U32 R2, RZ, RZ, RZ ;  /* 0x000000ffff027224 */ /* 0x000fc600078e00ff */
[----:B------:R-:W-:-:S05]  /*57c0*/  @P0 LEA.HI.X R9, R95, R3, RZ, 0x2, P1 ;  /* 0x000000035f090211 */ /* 0x000fca00008f14ff */
[----:B------:R-:W4:Y:S01]  /*57d0*/  @P0 LDG.E R2, desc[UR8][R8.64] ;  /* 0x0000000808020981 */ /* 0x000f22000c1e1900 */
[----:B------:R-:W1:Y:S01]  /*57e0*/  LDCU.U8 UR7, c[0x0][0x533] ;  /* 0x0000a660ff0777ac */ /* 0x000e620008000000 */
[----:B------:R-:W-:Y:S01]  /*57f0*/  IMAD.SHL.U32 R5, R72, 0x4, RZ ;  /* 0x0000000448057824 */ /* 0x000fe200078e00ff */
[----:B---3--:R-:W-:Y:S01]  /*5800*/  LEA R30, P0, R102, UR4, 0x1 ;  /* 0x00000004661e7c11 */ /* 0x008fe2000f8008ff */
[----:B------:R-:W-:-:S03]  /*5810*/  IMAD.SHL.U32 R24, R11, 0x20, RZ ;  /* 0x000000200b187824 */ /* 0x000fc600078e00ff */
[----:B------:R-:W-:Y:S02]  /*5820*/  LOP3.LUT R5, R5, 0xc, RZ, 0xc0, !PT ;  /* 0x0000000c05057812 */ /* 0x000fe400078ec0ff */
[----:B------:R-:W-:-:S03]  /*5830*/  LEA.HI.X R31, R102, UR5, R74, 0x1, P0 ;  /* 0x00000005661f7c11 */ /* 0x000fc600080f0c4a */
[----:B------:R-:W-:Y:S01]  /*5840*/  IMAD R6, R100, R11, R5 ;  /* 0x0000000b64067224 */ /* 0x000fe200078e0205 */
[----:B-1----:R-:W-:Y:S01]  /*5850*/  UISETP.NE.AND UP0, UPT, UR7, URZ, UPT ;  /* 0x000000ff0700728c */ /* 0x002fe2000bf05270 */
[----:B----4-:R-:W-:-:S05]  /*5860*/  IADD3 R2, PT, PT, R2, R73, R75 ;  /* 0x0000004902027210 */ /* 0x010fca0007ffe04b */
        /* <DEDUP_REMOVED lines=19> */
[----:B------:R-:W3:Y:S01]  /*59a0*/  LDCU.64 UR12, c[0x0][0x4c8] ;  /* 0x00009900ff0c77ac */ /* 0x000ee20008000a00 */
[C---:B------:R-:W-:Y:S02]  /*59b0*/  SHF.L.U32 R3, R7.reuse, 0x1, RZ ;  /* 0x0000000107037819 */ /* 0x040fe400000006ff */
[----:B------:R-:W-:Y:S01]  /*59c0*/  SHF.L.U64.HI R2, R7, 0x1, R6 ;  /* 0x0000000107027819 */ /* 0x000fe20000010206 */
[----:B------:R-:W4:Y:S01]  /*59d0*/  LDCU.64 UR4, c[0x0][0x4d0] ;  /* 0x00009a00ff0477ac */ /* 0x000f220008000a00 */
[C---:B---3--:R-:W-:Y:S02]  /*59e0*/  IADD3 R4, P1, PT, R3.reuse, UR12, RZ ;  /* 0x0000000c03047c10 */ /* 0x048fe4000ff3e0ff */
[----:B----4-:R-:W-:Y:S02]  /*59f0*/  IADD3 R22, P0, PT, R3, UR4, RZ ;  /* 0x0000000403167c10 */ /* 0x010fe4000ff1e0ff */
[C---:B------:R-:W-:Y:S02]  /*5a00*/  IADD3.X R5, PT, PT, R2.reuse, UR13, RZ, P1, !PT ;  /* 0x0000000d02057c10 */ /* 0x040fe40008ffe4ff */
[----:B------:R-:W-:-:S04]  /*5a10*/  IADD3.X R23, PT, PT, R2, UR5, RZ, P0, !PT ;  /* 0x0000000502177c10 */ /* 0x000fc800087fe4ff */
[----:B------:R-:W3:Y:S04]  /*5a20*/  LDG.E.64 R4, desc[UR8][R4.64] ;  /* 0x0000000804047981 */ /* 0x000ee8000c1e1b00 */
[----:B------:R4:W3:Y:S01]  /*5a30*/  LDG.E.64 R2, desc[UR8][R22.64] ;  /* 0x0000000816027981 */ /* 0x0008e2000c1e1b00 */
[--C-:B-----5:R-:W-:Y:S02]  /*5a40*/  HADD2.F32 R20, -RZ, R9.reuse.H0_H0 ;  /* 0x20000009ff147230 */ /* 0x120fe40000004100 */
[----:B------:R-:W-:Y:S02]  /*5a50*/  HADD2.F32 R21, -RZ, R9.H1_H1 ;  /* 0x30000009ff157230 */ /* 0x000fe40000004100 */
[--C-:B--2---:R-:W-:Y:S01]  /*5a60*/  HADD2.F32 R18, -RZ, R11.reuse.H1_H1 ;  /* 0x3000000bff127230 */ /* 0x104fe20000004100 */
[----:B------:R-:W-:Y:S01]  /*5a70*/  MOV R19, R10 ;  /* 0x0000000a00137202 */ /* 0x000fe20000000f00 */
[----:B----4-:R-:W-:-:S02]  /*5a80*/  HADD2.F32 R22, -RZ, R11.H0_H0 ;  /* 0x2000000bff167230 */ /* 0x010fc40000004100 */
[----:B---3--:R-:W-:Y:S02]  /*5a90*/  HADD2.F32 R16, -RZ, R5.H1_H1 ;  /* 0x30000005ff107230 */ /* 0x008fe40000004100 */
        /* <DEDUP_REMOVED lines=33> */
.L_x_4779:
[----:B------:R-:W-:Y:S05]  /*5cb0*/  BSYNC.RECONVERGENT B0 ;  /* 0x0000000000007941 */ /* 0x000fea0003800200 */
.L_x_4778:
[----:B-----5:R3:W-:Y:S01]  /*5cc0*/  STS.128 [R0], R8 ;  /* 0x0000000800007388 */ /* 0x0207e20000000c00 */
[----:B------:R-:W-:Y:S05]  /*5cd0*/  BRA `(.L_x_4776) ;  /* 0x0000000000047947 */ /* 0x000fea0003800000 */
.L_x_4777:
[----:B------:R4:W-:Y:S02]  /*5ce0*/  STS.128 [R0], RZ ;  /* 0x000000ff00007388 */ /* 0x0009e40000000c00 */
.L_x_4776:
[----:B------:R-:W-:Y:S05]  /*5cf0*/  BSYNC.RECONVERGENT B1 ;  /* 0x0000000000017941 */ /* 0x000fea0003800200 */
.L_x_4775:
[----:B------:R-:W-:-:S04]  /*5d00*/  IADD3 R26, PT, PT, R100, 0x20, RZ ;  /* 0x00000020641a7810 */ /* 0x000fc80007ffe0ff */
[----:B------:R-:W-:-:S13]  /*5d10*/  ISETP.GE.AND P0, PT, R26, R75, PT ;  /* 0x0000004b1a00720c */ /* 0x000fda0003f06270 */
[----:B------:R-:W-:Y:S05]  /*5d20*/  @P0 BRA `(.L_x_4773) ;  /* 0x0000001000000947 */ /* 0x000fea0003800000 */
[----:B------:R-:W5:Y:S02]  /*5d30*/  LDCU UR4, c[0x0][0x440] ;  /* 0x00008800ff0477ac */ /* 0x000f640008000800 */
[----:B-----5:R-:W-:-:S13]  /*5d40*/  ISETP.GE.AND P0, PT, R12, UR4, PT ;  /* 0x000000040c007c0c */ /* 0x020fda000bf06270 */
[----:B------:R1:W-:Y:S01]  /*5d50*/  @P0 STS.128 [R0+0x800], RZ ;  /* 0x000800ff00000388 */ /* 0x0003e20000000c00 */
[----:B------:R-:W-:Y:S05]  /*5d60*/  @P0 BRA `(.L_x_4773) ;  /* 0x0000000c00f00947 */ /* 0x000fea0003800000 */
[----:B---3--:R-:W-:-:S04]  /*5d70*/  LEA R8, P0, R25, R30, 0x1 ;  /* 0x0000001e19087211 */ /* 0x008fc800078008ff */
[----:B------:R-:W-:-:S06]  /*5d80*/  LEA.HI.X R9, R25, R31, R14, 0x1, P0 ;  /* 0x0000001f19097211 */ /* 0x000fcc00000f0c0e */
[----:B------:R-:W5:Y:S01]  /*5d90*/  LDG.E.128 R8, desc[UR8][R8.64] ;  /* 0x0000000808087981 */ /* 0x000f62000c1e1d00 */
[----:B------:R-:W-:Y:S01]  /*5da0*/  ISETP.GE.AND P0, PT, R12, R15, PT ;  /* 0x0000000f0c00720c */ /* 0x000fe20003f06270 */
[----:B------:R-:W-:-:S12]  /*5db0*/  BSSY.RECONVERGENT B0, `(.L_x_4780) ;  /* 0x0000033000007945 */ /* 0x000fd80003800200 */
[----:B------:R-:W-:Y:S05]  /*5dc0*/  @P0 BRA `(.L_x_4781) ;  /* 0x0000000000c40947 */ /* 0x000fea0003800000 */
[----:B------:R-:W3:Y:S01]  /*5dd0*/  LDCU.64 UR12, c[0x0][0x4c8] ;  /* 0x00009900ff0c77ac */ /* 0x000ee20008000a00 */
[C---:B------:R-:W-:Y:S01]  /*5de0*/  IADD3 R7, P0, PT, R24.reuse, R7, RZ ;  /* 0x0000000718077210 */ /* 0x040fe20007f1e0ff */
[----:B------:R-:W1:Y:S03]  /*5df0*/  LDCU.64 UR4, c[0x0][0x4d0] ;  /* 0x00009a00ff0477ac */ /* 0x000e660008000a00 */
[----:B------:R-:W-:Y:S02]  /*5e00*/  SHF.L.U32 R2, R7, 0x1, RZ ;  /* 0x0000000107027819 */ /* 0x000fe400000006ff */
[----:B------:R-:W-:-:S04]  /*5e10*/  LEA.HI.X.SX32 R6, R24, R6, 0x1, P0 ;  /* 0x0000000618067211 */ /* 0x000fc800000f0eff */
[----:B------:R-:W-:Y:S02]  /*5e20*/  SHF.L.U64.HI R6, R7, 0x1, R6 ;  /* 0x0000000107067819 */ /* 0x000fe40000010206 */
[C---:B---3--:R-:W-:Y:S02]  /*5e30*/  IADD3 R4, P1, PT, R2.reuse, UR12, RZ ;  /* 0x0000000c02047c10 */ /* 0x048fe4000ff3e0ff */
[----:B-1----:R-:W-:Y:S02]  /*5e40*/  IADD3 R2, P0, PT, R2, UR4, RZ ;  /* 0x0000000402027c10 */ /* 0x002fe4000ff1e0ff */
[C---:B------:R-:W-:Y:S02]  /*5e50*/  IADD3.X R5, PT, PT, R6.reuse, UR13, RZ, P1, !PT ;  /* 0x0000000d06057c10 */ /* 0x040fe40008ffe4ff */
[----:B------:R-:W-:-:S04]  /*5e60*/  IADD3.X R3, PT, PT, R6, UR5, RZ, P0, !PT ;  /* 0x0000000506037c10 */ /* 0x000fc800087fe4ff */
[----:B------:R-:W3:Y:S04]  /*5e70*/  LDG.E.64 R4, desc[UR8][R4.64] ;  /* 0x0000000804047981 */ /* 0x000ee8000c1e1b00 */
[----:B------:R-:W4:Y:S01]  /*5e80*/  LDG.E.64 R2, desc[UR8][R2.64] ;  /* 0x0000000802027981 */ /* 0x000f22000c1e1b00 */
[----:B-----5:R-:W-:Y:S01]  /*5e90*/  MOV R15, R10 ;  /* 0x0000000a000f7202 */ /* 0x020fe20000000f00 */
[--C-:B------:R-:W-:Y:S02]  /*5ea0*/  HADD2.F32 R20, -RZ, R9.reuse.H1_H1 ;  /* 0x30000009ff147230 */ /* 0x100fe40000004100 */
[----:B--2---:R-:W-:Y:S02]  /*5eb0*/  HADD2.F32 R16, -RZ, R9.H0_H0 ;  /* 0x20000009ff107230 */ /* 0x004fe40000004100 */
[----:B------:R-:W-:-:S02]  /*5ec0*/  HADD2.F32 R14, -RZ, R11.H1_H1 ;  /* 0x3000000bff0e7230 */ /* 0x000fc40000004100 */
[----:B------:R-:W-:Y:S02]  /*5ed0*/  HADD2.F32 R17, -RZ, R11.H0_H0 ;  /* 0x2000000bff117230 */ /* 0x000fe40000004100 */
[----:B---3--:R-:W-:Y:S02]  /*5ee0*/  HADD2.F32 R10, -RZ, R4.H1_H1 ;  /* 0x30000004ff0a7230 */ /* 0x008fe40000004100 */
[----:B------:R-:W-:Y:S02]  /*5ef0*/  HADD2.F32 R9, -RZ, R5.H1_H1 ;  /* 0x30000005ff097230 */ /* 0x000fe40000004100 */
[----:B----4-:R-:W-:Y:S02]  /*5f00*/  HADD2.F32 R7, -RZ, R2.H1_H1 ;  /* 0x30000002ff077230 */ /* 0x010fe40000004100 */
        /* <DEDUP_REMOVED lines=29> */
.L_x_4781:
[----:B------:R-:W-:Y:S05]  /*60e0*/  BSYNC.RECONVERGENT B0 ;  /* 0x0000000000007941 */ /* 0x000fea0003800200 */
.L_x_4780:
[----:B-----5:R3:W-:Y:S01]  /*60f0*/  STS.128 [R0+0x800], R8 ;  /* 0x0008000800007388 */ /* 0x0207e20000000c00 */
[----:B------:R-:W-:Y:S05]  /*6100*/  BRA `(.L_x_4773) ;  /* 0x0000000c00087947 */ /* 0x000fea0003800000 */
.L_x_4774:
        /* <DEDUP_REMOVED lines=14> */
[----:B--2---:R-:W-:Y:S01]  /*61f0*/  IMAD.MOV.U32 R16, RZ, RZ, R30 ;  /* 0x000000ffff107224 */ /* 0x004fe200078e001e */
        /* <DEDUP_REMOVED lines=82> */
.L_x_4786:
[----:B------:R-:W-:Y:S05]  /*6720*/  BSYNC.RECONVERGENT B0 ;  /* 0x0000000000007941 */ /* 0x000fea0003800200 */
.L_x_4785:
[----:B-----5:R3:W-:Y:S01]  /*6730*/  STS.128 [R0], R20 ;  /* 0x0000001400007388 */ /* 0x0207e20000000c00 */
[----:B------:R-:W-:Y:S05]  /*6740*/  BRA `(.L_x_4783) ;  /* 0x0000000000047947 */ /* 0x000fea0003800000 */
.L_x_4784:
[----:B------:R4:W-:Y:S02]  /*6750*/  STS.128 [R0], RZ ;  /* 0x000000ff00007388 */ /* 0x0009e40000000c00 */
.L_x_4783:
[----:B------:R-:W-:Y:S05]  /*6760*/  BSYNC.RECONVERGENT B1 ;  /* 0x0000000000017941 */ /* 0x000fea0003800200 */
.L_x_4782:
        /* <DEDUP_REMOVED lines=9> */
[----:B---3--:R3:W5:Y:S01]  /*6800*/  LDG.E.128 R20, desc[UR8][R6.64] ;  /* 0x0000000806147981 */ /* 0x008762000c1e1d00 */
[----:B------:R-:W-:Y:S01]  /*6810*/  ISETP.GE.AND P0, PT, R12, R15, PT ;  /* 0x0000000f0c00720c */ /* 0x000fe20003f06270 */
[----:B------:R-:W-:-:S12]  /*6820*/  BSSY.RECONVERGENT B0, `(.L_x_4787) ;  /* 0x000004f000007945 */ /* 0x000fd80003800200 */
[----:B------:R-:W-:Y:S05]  /*6830*/  @P0 BRA `(.L_x_4788) ;  /* 0x0000000400340947 */ /* 0x000fea0003800000 */
[----:B------:R-:W4:Y:S01]  /*6840*/  LDCU.64 UR4, c[0x0][0x4d0] ;  /* 0x00009a00ff0477ac */ /* 0x000f220008000a00 */
[----:B------:R-:W-:Y:S01]  /*6850*/  SEL R27, R27, RZ, P1 ;  /* 0x000000ff1b1b7207 */ /* 0x000fe20000800000 */
[----:B-12---:R-:W-:Y:S01]  /*6860*/  IMAD.WIDE R16, R29, 0x2, R6 ;  /* 0x000000021d107825 */ /* 0x006fe200078e0206 */
[----:B------:R-:W-:Y:S02]  /*6870*/  SEL R5, R28, RZ, P1 ;  /* 0x000000ff1c057207 */ /* 0x000fe40000800000 */
[--C-:B------:R-:W-:Y:S02]  /*6880*/  IADD3 R3, P2, P0, R27, R3, R24.reuse ;  /* 0x000000031b037210 */ /* 0x100fe4000785e018 */
[----:B------:R-:W-:Y:S01]  /*6890*/  SHF.R.S32.HI R24, RZ, 0x1f, R24 ;  /* 0x0000001fff187819 */ /* 0x000fe20000011418 */
[----:B------:R-:W2:Y:S03]  /*68a0*/  LDG.E.128 R16, desc[UR8][R16.64] ;  /* 0x0000000810107981 */ /* 0x000ea6000c1e1d00 */
[----:B------:R-:W-:-:S02]  /*68b0*/  IADD3.X R24, PT, PT, R5, R2, R24, P2, P0 ;  /* 0x0000000205187210 */ /* 0x000fc400017e0418 */
[C---:B------:R-:W-:Y:S02]  /*68c0*/  SHF.L.U32 R2, R3.reuse, 0x1, RZ ;  /* 0x0000000103027819 */ /* 0x040fe400000006ff */
[----:B------:R-:W-:Y:S02]  /*68d0*/  SHF.L.U64.HI R3, R3, 0x1, R24 ;  /* 0x0000000103037819 */ /* 0x000fe40000010218 */
[----:B----4-:R-:W-:-:S04]  /*68e0*/  IADD3 R4, P0, PT, R2, UR4, RZ ;  /* 0x0000000402047c10 */ /* 0x010fc8000ff1e0ff */
[----:B------:R-:W-:Y:S01]  /*68f0*/  IADD3.X R5, PT, PT, R3, UR5, RZ, P0, !PT ;  /* 0x0000000503057c10 */ /* 0x000fe200087fe4ff */
[----:B------:R-:W1:Y:S05]  /*6900*/  LDCU.64 UR4, c[0x0][0x4c8] ;  /* 0x00009900ff0477ac */ /* 0x000e6a0008000a00 */
[----:B---3--:R-:W3:Y:S01]  /*6910*/  LDG.E.128 R4, desc[UR8][R4.64] ;  /* 0x0000000804047981 */ /* 0x008ee2000c1e1d00 */
[----:B-1----:R-:W-:-:S04]  /*6920*/  IADD3 R8, P0, PT, R2, UR4, RZ ;  /* 0x0000000402087c10 */ /* 0x002fc8000ff1e0ff */
[----:B------:R-:W-:-:S06]  /*6930*/  IADD3.X R9, PT, PT, R3, UR5, RZ, P0, !PT ;  /* 0x0000000503097c10 */ /* 0x000fcc00087fe4ff */
[----:B------:R-:W4:Y:S01]  /*6940*/  LDG.E.128 R8, desc[UR8][R8.64] ;  /* 0x0000000808087981 */ /* 0x000f22000c1e1d00 */
[--C-:B--2---:R-:W-:Y:S02]  /*6950*/  HADD2.F32 R15, -RZ, R19.reuse.H0_H0 ;  /* 0x20000013ff0f7230 */ /* 0x104fe40000004100 */
[----:B------:R-:W-:Y:S02]  /*6960*/  HADD2.F32 R24, -RZ, R19.H1_H1 ;  /* 0x30000013ff187230 */ /* 0x000fe40000004100 */
[----:B------:R-:W-:Y:S02]  /*6970*/  HADD2.F32 R2, -RZ, R16.H0_H0 ;  /* 0x20000010ff027230 */ /* 0x000fe40000004100 */
[----:B------:R-:W-:Y:S02]  /*6980*/  HADD2.F32 R3, -RZ, R17.H0_H0 ;  /* 0x20000011ff037230 */ /* 0x000fe40000004100 */
[----:B------:R-:W-:Y:S02]  /*6990*/  HADD2.F32 R14, -RZ, R18.H0_H0 ;  /* 0x20000012ff0e7230 */ /* 0x000fe40000004100 */
        /* <DEDUP_REMOVED lines=18> */
[----:B----4-:R-:W-:-:S02]  /*6ac0*/  HADD2.F32 R4, -RZ, R8.H0_H0 ;  /* 0x20000008ff047230 */ /* 0x010fc40000004100 */
        /* <DEDUP_REMOVED lines=36> */
.L_x_4788:
[----:B------:R-:W-:Y:S05]  /*6d10*/  BSYNC.RECONVERGENT B0 ;  /* 0x0000000000007941 */ /* 0x000fea0003800200 */
.L_x_4787:
[----:B-----5:R1:W-:Y:S02]  /*6d20*/  STS.128 [R0+0x800], R20 ;  /* 0x0008001400007388 */ /* 0x0203e40000000c00 */
.L_x_4773:
[----:B------:R-:W-:Y:S05]  /*6d30*/  BSYNC.RECONVERGENT B2 ;  /* 0x0000000000027941 */ /* 0x000fea0003800200 */
.L_x_4768:
[----:B---3--:R-:W-:Y:S01]  /*6d40*/  IMAD R9, R68, -0x80, R67 ;  /* 0xffffff8044097824 */ /* 0x008fe200078e0243 */
[----:B------:R-:W-:Y:S04]  /*6d50*/  BSSY.RECONVERGENT B0, `(.L_x_4789) ;  /* 0x000000d000007945 */ /* 0x000fe80003800200 */
[----:B------:R-:W-:-:S04]  /*6d60*/  IADD3 R9, PT, PT, R9, 0x80, RZ ;  /* 0x0000008009097810 */ /* 0x000fc80007ffe0ff */
[----:B------:R-:W-:-:S13]  /*6d70*/  ISETP.GE.AND P2, PT, R100, R9, PT ;  /* 0x000000096400720c */ /* 0x000fda0003f46270 */
        /* <DEDUP_REMOVED lines=9> */
.L_x_4791:
[----:B------:R3:W-:Y:S02]  /*6e10*/  STS.128 [R0+0x1000], RZ ;  /* 0x001000ff00007388 */ /* 0x0007e40000000c00 */
.L_x_4790:
[----:B------:R-:W-:Y:S05]  /*6e20*/  BSYNC.RECONVERGENT B0 ;  /* 0x0000000000007941 */ /* 0x000fea0003800200 */
.L_x_4789:
        /* <DEDUP_REMOVED lines=15> */
.L_x_4794:
[----:B------:R1:W-:Y:S02]  /*6f20*/  STS.128 [R0+0x1800], RZ ;  /* 0x001800ff00007388 */ /* 0x0003e40000000c00 */
.L_x_4793:
[----:B------:R-:W-:Y:S05]  /*6f30*/  BSYNC.RECONVERGENT B0 ;  /* 0x0000000000007941 */ /* 0x000fea0003800200 */
.L_x_4792:
        /* <DEDUP_REMOVED lines=14> */
.L_x_4797:
[----:B------:R1:W-:Y:S02]  /*7020*/  STS.128 [R0+0x2000], RZ ;  /* 0x002000ff00007388 */ /* 0x0003e40000000c00 */
.L_x_4796:
[----:B------:R-:W-:Y:S05]  /*7030*/  BSYNC.RECONVERGENT B0 ;  /* 0x0000000000007941 */ /* 0x000fea0003800200 */
.L_x_4795:
        /* <DEDUP_REMOVED lines=14> */
.L_x_4800:
[----:B------:R1:W-:Y:S02]  /*7120*/  STS.128 [R0+0x2800], RZ ;  /* 0x002800ff00007388 */ /* 0x0003e40000000c00 */
.L_x_4799:
[----:B------:R-:W-:Y:S05]  /*7130*/  BSYNC.RECONVERGENT B0 ;  /* 0x0000000000007941 */ /* 0x000fea0003800200 */
.L_x_4798:
[----:B-1----:R-:W1:Y:S01]  /*7140*/  LDC.64 R4, c[0x0][0x538] ;  /* 0x00014e00ff047b82 */ /* 0x002e620000000a00 */
[----:B------:R-:W5:Y:S01]  /*7150*/  LDCU.64 UR4, c[0x0][0x540] ;  /* 0x0000a800ff0477ac */ /* 0x000f620008000a00 */
[--C-:B------:R-:W-:Y:S01]  /*7160*/  SHF.R.S32.HI R105, RZ, 0x1f, R104.reuse ;  /* 0x0000001fff697819 */ /* 0x100fe20000011468 */
[----:B------:R-:W0:Y:S02]  /*7170*/  LDGDEPBAR ;  /* 0x00000000000079af */ /* 0x000e240000000000 */
[C---:B-----5:R-:W-:Y:S01]  /*7180*/  IMAD.WIDE.U32 R104, R95.reuse, UR4, R104 ;  /* 0x000000045f687c25 */ /* 0x060fe2000f8e0068 */
[----:B------:R-:W-:Y:S01]  /*7190*/  SHF.R.U32.HI R72, RZ, 0x1, R72 ;  /* 0x00000001ff487819 */ /* 0x000fe20000011648 */
[----:B------:R-:W5:Y:S02]  /*71a0*/  LDCU UR4, c[0x0][0x508] ;  /* 0x0000a100ff0477ac */ /* 0x000f640008000800 */
[----:B------:R-:W-:Y:S01]  /*71b0*/  IMAD R8, R95, UR5, R105 ;  /* 0x000000055f087c24 */ /* 0x000fe2000f8e0269 */
[----:B-1----:R-:W-:Y:S01]  /*71c0*/  LEA R10, P0, R104, R4, 0x2 ;  /* 0x00000004680a7211 */ /* 0x002fe200078010ff */
[----:B------:R-:W1:Y:S01]  /*71d0*/  LDCU UR5, c[0x0][0x458] ;  /* 0x00008b00ff0577ac */ /* 0x000e620008000800 */
[----:B------:R-:W-:Y:S01]  /*71e0*/  LOP3.LUT R100, R100, 0x7, RZ, 0xc0, !PT ;  /* 0x0000000764647812 */ /* 0x000fe200078ec0ff */
[----:B------:R-:W-:-:S04]  /*71f0*/  DEPBAR.LE SB0, 0x0 ;  /* 0x000080000000791a */ /* 0x000fc80000000000 */
[----:B------:R-:W-:-:S05]  /*7200*/  LEA.HI.X R11, R104, R5, R8, 0x2, P0 ;  /* 0x00000005680b7211 */ /* 0x000fca00000f1408 */
[----:B------:R-:W2:Y:S01]  /*7210*/  LDG.E R3, desc[UR8][R10.64] ;  /* 0x000000080a037981 */ /* 0x000ea2000c1e1900 */
[----:B------:R-:W-:Y:S01]  /*7220*/  LOP3.LUT R4, R72, 0x1f0, RZ, 0xc0, !PT ;  /* 0x000001f048047812 */ /* 0x000fe200078ec0ff */
[----:B------:R-:W-:Y:S04]  /*7230*/  BSSY.RECONVERGENT B0, `(.L_x_4801) ;  /* 0x0000014000007945 */ /* 0x000fe80003800200 */
[----:B------:R-:W-:Y:S01]  /*7240*/  IMAD R69, R69, 0x40, R4 ;  /* 0x0000004045457824 */ /* 0x000fe200078e0204 */
[----:B-1----:R-:W2:Y:S04]  /*7250*/  MUFU.RCP R88, UR5 ;  /* 0x0000000500587d08 */ /* 0x002ea80008001000 */
        /* <DEDUP_REMOVED lines=14> */
.L_x_4803:
[----:B------:R2:W-:Y:S01]  /*7340*/  STS.128 [R0+0x3000], RZ ;  /* 0x003000ff00007388 */ /* 0x0005e20000000c00 */
[----:B------:R-:W-:Y:S05]  /*7350*/  BRA `(.L_x_4804) ;  /* 0x0000000000047947 */ /* 0x000fea0003800000 */
.L_x_4802:
[----:B------:R1:W-:Y:S02]  /*7360*/  STS.128 [R0+0x3000], RZ ;  /* 0x003000ff00007388 */ /* 0x0003e40000000c00 */
.L_x_4804:
[----:B------:R-:W-:Y:S05]  /*7370*/  BSYNC.RECONVERGENT B0 ;  /* 0x0000000000007941 */ /* 0x000fea0003800200 */
.L_x_4801:
        /* <DEDUP_REMOVED lines=16> */
.L_x_4807:
[----:B------:R1:W-:Y:S02]  /*7480*/  STS.128 [R0+0x3800], RZ ;  /* 0x003800ff00007388 */ /* 0x0003e40000000c00 */
.L_x_4806:
[----:B------:R-:W-:Y:S05]  /*7490*/  BSYNC.RECONVERGENT B0 ;  /* 0x0000000000007941 */ /* 0x000fea0003800200 */
.L_x_4805:
        /* <DEDUP_REMOVED lines=14> */
.L_x_4810:
[----:B------:R1:W-:Y:S02]  /*7580*/  STS.128 [R0+0x4000], RZ ;  /* 0x004000ff00007388 */ /* 0x0003e40000000c00 */
.L_x_4809:
[----:B------:R-:W-:Y:S05]  /*7590*/  BSYNC.RECONVERGENT B0 ;  /* 0x0000000000007941 */ /* 0x000fea0003800200 */
.L_x_4808:
        /* <DEDUP_REMOVED lines=14> */
.L_x_4813:
[----:B------:R1:W-:Y:S02]  /*7680*/  STS.128 [R0+0x4800], RZ ;  /* 0x004800ff00007388 */ /* 0x0003e40000000c00 */
.L_x_4812:
[----:B------:R-:W-:Y:S05]  /*7690*/  BSYNC.RECONVERGENT B0 ;  /* 0x0000000000007941 */ /* 0x000fea0003800200 */
.L_x_4811:
[----:B------:R-:W5:Y:S01]  /*76a0*/  S2R R85, SR_TID.X ;  /* 0x0000000000557919 */ /* 0x000f620000002100 */
[----:B------:R-:W-:Y:S01]  /*76b0*/  IMAD.MOV.U32 R91, RZ, RZ, 0x20 ;  /* 0x00000020ff5b7424 */ /* 0x000fe200078e00ff */
[----:B------:R-:W2:Y:S01]  /*76c0*/  LDCU UR4, c[0x0][0x50c] ;  /* 0x0000a180ff0477ac */ /* 0x000ea20008000800 */
[----:B------:R-:W-:Y:S01]  /*76d0*/  VIADDMNMX R70, R70, 0x9, R67, PT ;  /* 0x0000000946467846 */ /* 0x000fe20003800143 */
[----:B------:R-:W0:Y:S01]  /*76e0*/  LDGDEPBAR ;  /* 0x00000000000079af */ /* 0x000e220000000000 */
[C---:B-----5:R-:W-:Y:S01]  /*76f0*/  IMAD.SHL.U32 R64, R85.reuse, 0x20, RZ ;  /* 0x0000002055407824 */ /* 0x060fe200078e00ff */
[C---:B------:R-:W-:Y:S01]  /*7700*/  LOP3.LUT R9, R85.reuse, 0x8, RZ, 0xc0, !PT ;  /* 0x0000000855097812 */ /* 0x040fe200078ec0ff */
[C---:B------:R-:W-:Y:S01]  /*7710*/  IMAD.SHL.U32 R120, R85.reuse, 0x10, RZ ;  /* 0x0000001055787824 */ /* 0x040fe200078e00ff */
[C---:B------:R-:W-:Y:S01]  /*7720*/  LOP3.LUT P0, RZ, R85.reuse, 0x4, RZ, 0xc0, !PT ;  /* 0x0000000455ff7812 */ /* 0x040fe2000780c0ff */
[----:B------:R-:W-:Y:S01]  /*7730*/  IMAD.SHL.U32 R84, R85, 0x4, RZ ;  /* 0x0000000455547824 */ /* 0x000fe200078e00ff */
[----:B------:R-:W-:-:S02]  /*7740*/  LOP3.LUT R3, R64, 0xc0, RZ, 0xc0, !PT ;  /* 0x000000c040037812 */ /* 0x000fc400078ec0ff */
[C---:B-1----:R-:W-:Y:S02]  /*7750*/  LOP3.LUT R5, R120.reuse, 0x100, RZ, 0xc0, !PT ;  /* 0x0000010078057812 */ /* 0x042fe400078ec0ff */
        /* <DEDUP_REMOVED lines=18> */
[----:B------:R-:W-:Y:S04]  /*7880*/  LDSM.16.M88.4 R12, [R69+0x1000] ;  /* 0x00100000450c783b */ /* 0x000fe80000000200 */
[----:B------:R-:W3:Y:S04]  /*7890*/  LDSM.16.M88.4 R76, [R76] ;  /* 0x000000004c4c783b */ /* 0x000ee80000000200 */
[----:B------:R-:W4:Y:S04]  /*78a0*/  LDSM.16.M88.4 R48, [R20+0x1800] ;  /* 0x001800001430783b */ /* 0x000f280000000200 */
[----:B------:R-:W2:Y:S04]  /*78b0*/  LDSM.16.M88.4 R40, [R20+0x1c00] ;  /* 0x001c00001428783b */ /* 0x000ea80000000200 */
[----:B------:R-:W2:Y:S04]  /*78c0*/  LDSM.16.M88.4 R32, [R20+0x2000] ;  /* 0x002000001420783b */ /* 0x000ea80000000200 */
[----:B------:R-:W2:Y:S04]  /*78d0*/  LDSM.16.M88.4 R24, [R20+0x2400] ;  /* 0x002400001418783b */ /* 0x000ea80000000200 */
[----:B------:R-:W2:Y:S04]  /*78e0*/  LDSM.16.M88.4 R16, [R20+0x2800] ;  /* 0x002800001410783b */ /* 0x000ea80000000200 */
[----:B------:R2:W2:Y:S01]  /*78f0*/  LDSM.16.M88.4 R96, [R20+0x2c00] ;  /* 0x002c00001460783b */ /* 0x0004a20000000200 */
[C---:B-1----:R-:W-:Y:S03]  /*7900*/  HMMA.16816.F32 R100, R80.reuse, R8, RZ ;  /* 0x000000085064723c */ /* 0x042fe600000018ff */
[----:B------:R-:W1:Y:S04]  /*7910*/  LDSM.16.M88.4 R72, [R69+0x1800] ;  /* 0x001800004548783b */ /* 0x000e680000000200 */
[----:B------:R-:W1:Y:S01]  /*7920*/  LDSM.16.M88.4 R104, [R69+0x1400] ;  /* 0x001400004568783b */ /* 0x000e620000000200 */
[C---:B------:R-:W-:Y:S08]  /*7930*/  HMMA.16816.F32 R8, R80.reuse, R10, RZ ;  /* 0x0000000a5008723c */ /* 0x040ff000000018ff */
[----:B-----5:R-:W-:Y:S08]  /*7940*/  HMMA.16816.F32 R4, R80, R58, RZ ;  /* 0x0000003a5004723c */ /* 0x020ff000000018ff */
[C---:B---3--:R-:W-:Y:S08]  /*7950*/  HMMA.16816.F32 R100, R76.reuse, R12, R100 ;  /* 0x0000000c4c64723c */ /* 0x048ff00000001864 */
[----:B------:R-:W-:Y:S08]  /*7960*/  HMMA.16816.F32 R8, R76, R14, R8 ;  /* 0x0000000e4c08723c */ /* 0x000ff00000001808 */
[----:B----4-:R-:W-:Y:S03]  /*7970*/  HMMA.16816.F32 R52, R80, R48, RZ ;  /* 0x000000305034723c */ /* 0x010fe600000018ff */
[----:B--2---:R-:W-:Y:S01]  /*7980*/  FMUL.FTZ R89, R103, UR4 ;  /* 0x0000000467597c20 */ /* 0x004fe20008410000 */
[----:B------:R-:W-:Y:S01]  /*7990*/  FMUL.FTZ R87, R101, UR4 ;  /* 0x0000000465577c20 */ /* 0x000fe20008410000 */
[----:B------:R-:W-:Y:S01]  /*79a0*/  FMUL.FTZ R65, R100, UR4 ;  /* 0x0000000464417c20 */ /* 0x000fe20008410000 */
[----:B------:R-:W-:-:S02]  /*79b0*/  FMUL.FTZ R102, R102, UR4 ;  /* 0x0000000466667c20 */ /* 0x000fc40008410000 */
        /* <DEDUP_REMOVED lines=26> */
[----:B------:R-:W-:Y:S01]  /*7b60*/  HMMA.16816.F32 R56, R76, R104, R56 ;  /* 0x000000684c38723c */ /* 0x000fe20000001838 */
[----:B------:R-:W1:Y:S02]  /*7b70*/  LDSM.16.M88.4 R104, [R69+0x2000] ;  /* 0x002000004568783b */ /* 0x000e640000000200 */
[----:B------:R-:W-:Y:S01]  /*7b80*/  FMUL.FTZ R52, R52, UR4 ;  /* 0x0000000434347c20 */ /* 0x000fe20008410000 */
[----:B------:R-:W-:Y:S01]  /*7b90*/  FMUL.FTZ R53, R53, UR4 ;  /* 0x0000000435357c20 */ /* 0x000fe20008410000 */
[----:B------:R-:W-:-:S02]  /*7ba0*/  FMUL.FTZ R129, R55, UR4 ;  /* 0x0000000437817c20 */ /* 0x000fc40008410000 */
[----:B------:R-:W-:Y:S01]  /*7bb0*/  MUFU.TANH R127, R52 ;  /* 0x00000034007f7308 */ /* 0x000fe20000002400 */
[C---:B------:R-:W-:Y:S01]  /*7bc0*/  HMMA.16816.F32 R48, R76.reuse, R74, R48 ;  /* 0x0000004a4c30723c */ /* 0x040fe20000001830 */
[----:B------:R-:W3:Y:S02]  /*7bd0*/  LDSM.16.M88.4 R72, [R69+0x2800] ;  /* 0x002800004548783b */ /* 0x000ee40000000200 */
[----:B------:R-:W-:Y:S01]  /*7be0*/  FMUL.FTZ R4, R4, UR4 ;  /* 0x0000000404047c20 */ /* 0x000fe20008410000 */
[----:B------:R-:W-:Y:S01]  /*7bf0*/  FMUL.FTZ R111, R5, UR4 ;  /* 0x00000004056f7c20 */ /* 0x000fe20008410000 */
[----:B------:R-:W-:Y:S01]  /*7c00*/  FMUL.FTZ R123, R6, UR4 ;  /* 0x00000004067b7c20 */ /* 0x000fe20008410000 */
[----:B------:R-:W-:Y:S01]  /*7c10*/  FMUL.FTZ R125, R7, UR4 ;  /* 0x00000004077d7c20 */ /* 0x000fe20008410000 */
[----:B------:R4:W-:Y:S01]  /*7c20*/  MUFU.TANH R109, R4 ;  /* 0x00000004006d7308 */ /* 0x0009e20000002400 */
[----:B--2---:R-:W-:Y:S03]  /*7c30*/  HMMA.16816.F32 R44, R76, R96, R44 ;  /* 0x000000604c2c723c */ /* 0x004fe6000000182c */
[----:B------:R-:W-:Y:S01]  /*7c40*/  FMUL.FTZ R59, R59, UR4 ;  /* 0x000000043b3b7c20 */ /* 0x000fe20008410000 */
[----:B------:R-:W-:-:S03]  /*7c50*/  FMUL.FTZ R58, R58, UR4 ;  /* 0x000000043a3a7c20 */ /* 0x000fc60008410000 */
[----:B------:R2:W-:Y:S01]  /*7c60*/  MUFU.TANH R97, R53 ;  /* 0x0000003500617308 */ /* 0x0005e20000002400 */
[----:B------:R-:W-:Y:S01]  /*7c70*/  HMMA.16816.F32 R40, R76, R98, R40 ;  /* 0x000000624c28723c */ /* 0x000fe20000001828 */
[----:B------:R-:W-:Y:S02]  /*7c80*/  FMUL.FTZ R99, R54, UR4 ;  /* 0x0000000436637c20 */ /* 0x000fe40008410000 */
[----:B------:R-:W-:Y:S01]  /*7c90*/  FMUL.FTZ R48, R48, UR4 ;  /* 0x0000000430307c20 */ /* 0x000fe20008410000 */
[----:B------:R-:W-:Y:S01]  /*7ca0*/  FMUL.FTZ R50, R50, UR4 ;  /* 0x0000000432327c20 */ /* 0x000fe20008410000 */
[----:B------:R-:W-:Y:S01]  /*7cb0*/  FMUL.FTZ R49, R49, UR4 ;  /* 0x0000000431317c20 */ /* 0x000fe20008410000 */
[----:B------:R-:W-:Y:S01]  /*7cc0*/  FMUL.FTZ R51, R51, UR4 ;  /* 0x0000000433337c20 */ /* 0x000fe20008410000 */
[----:B------:R-:W-:Y:S01]  /*7cd0*/  MUFU.TANH R111, R111 ;  /* 0x0000006f006f7308 */ /* 0x000fe20000002400 */
[----:B----4-:R-:W4:Y:S03]  /*7ce0*/  LDSM.16.M88.4 R4, [R69+0x2400] ;  /* 0x002400004504783b */ /* 0x010f260000000200 */
[----:B------:R-:W-:-:S04]  /*7cf0*/  FMUL.FTZ R47, R47, UR4 ;  /* 0x000000042f2f7c20 */ /* 0x000fc80008410000 */
[----:B------:R-:W-:Y:S01]  /*7d00*/  MUFU.TANH R125, R125 ;  /* 0x0000007d007d7308 */ /* 0x000fe20000002400 */
[----:B--2---:R2:W5:Y:S01]  /*7d10*/  LDSM.16.M88.4 R52, [R69+0x2c00] ;  /* 0x002c00004534783b */ /* 0x0045620000000200 */
[----:B-1----:R-:W-:Y:S01]  /*7d20*/  HMMA.16816.F32 R36, R76, R104, R36 ;  /* 0x000000684c24723c */ /* 0x002fe20000001824 */
[----:B------:R-:W-:-:S04]  /*7d30*/  DEPBAR.LE SB0, 0x0 ;  /* 0x000080000000791a */ /* 0x000fc80000000000 */
[----:B------:R-:W-:Y:S01]  /*7d40*/  FMUL.FTZ R40, R40, UR4 ;  /* 0x0000000428287c20 */ /* 0x000fe20008410000 */
[----:B------:R1:W-:Y:S01]  /*7d50*/  MUFU.TANH R105, R48 ;  /* 0x0000003000697308 */ /* 0x0003e20000002400 */
[----:B------:R-:W-:Y:S01]  /*7d60*/  FMUL.FTZ R10, R43, UR4 ;  /* 0x000000042b0a7c20 */ /* 0x000fe20008410000 */
[----:B------:R-:W-:Y:S01]  /*7d70*/  HMMA.16816.F32 R32, R76, R106, R32 ;  /* 0x0000006a4c20723c */ /* 0x000fe20000001820 */
[----:B------:R-:W-:-:S05]  /*7d80*/  FMUL.FTZ R41, R41, UR4 ;  /* 0x0000000429297c20 */ /* 0x000fca0008410000 */
[----:B------:R4:W-:Y:S02]  /*7d90*/  MUFU.TANH R107, R50 ;  /* 0x00000032006b7308 */ /* 0x0009e40000002400 */
[C---:B---3--:R-:W-:Y:S06]  /*7da0*/  HMMA.16816.F32 R20, R76.reuse, R72, R20 ;  /* 0x000000484c14723c */ /* 0x048fec0000001814 */
[----:B------:R3:W-:Y:S01]  /*7db0*/  MUFU.TANH R73, R40 ;  /* 0x0000002800497308 */ /* 0x0007e20000002400 */
[----:B--2---:R-:W-:Y:S01]  /*7dc0*/  VIMNMX R69, PT, PT, R108, R67, PT ;  /* 0x000000436c457248 */ /* 0x004fe20003fe0100 */
[----:B------:R-:W-:Y:S01]  /*7dd0*/  HMMA.16816.F32 R16, R76, R74, R16 ;  /* 0x0000004a4c10723c */ /* 0x000fe20000001810 */
[----:B------:R-:W-:Y:S01]  /*7de0*/  FMUL.FTZ R67, R36, UR4 ;  /* 0x0000000424437c20 */ /* 0x000fe20008410000 */
[----:B------:R-:W-:Y:S01]  /*7df0*/  FMUL.FTZ R36, R38, UR4 ;  /* 0x0000000426247c20 */ /* 0x000fe20008410000 */
[----:B-1----:R-:W-:Y:S01]  /*7e00*/  FMUL.FTZ R48, R34, UR4 ;  /* 0x0000000422307c20 */ /* 0x002fe20008410000 */
[----:B------:R-:W-:-:S02]  /*7e10*/  FMUL.FTZ R8, R32, UR4 ;  /* 0x0000000420087c20 */ /* 0x000fc40008410000 */
[----:B------:R-:W-:Y:S01]  /*7e20*/  MUFU.TANH R129, R129 ;  /* 0x0000008100817308 */ /* 0x000fe20000002400 */
[----:B----4-:R-:W-:Y:S01]  /*7e30*/  FMUL.FTZ R50, R33, UR4 ;  /* 0x0000000421327c20 */ /* 0x010fe20008410000 */
[----:B------:R-:W-:Y:S01]  /*7e40*/  HMMA.16816.F32 R24, R76, R6, R24 ;  /* 0x000000064c18723c */ /* 0x000fe20000001818 */
[----:B------:R-:W-:Y:S01]  /*7e50*/  FMUL.FTZ R7, R45, UR4 ;  /* 0x000000042d077c20 */ /* 0x000fe20008410000 */
[----:B------:R-:W-:Y:S01]  /*7e60*/  FMUL.FTZ R45, R46, UR4 ;  /* 0x000000042e2d7c20 */ /* 0x000fe20008410000 */
[----:B------:R-:W-:-:S03]  /*7e70*/  FMUL.FTZ R6, R56, UR4 ;  /* 0x0000000438067c20 */ /* 0x000fc60008410000 */
[----:B------:R-:W-:Y:S01]  /*7e80*/  MUFU.TANH R33, R10 ;  /* 0x0000000a00217308 */ /* 0x000fe20000002400 */
[----:B---3--:R-:W-:Y:S01]  /*7e90*/  FMUL.FTZ R40, R42, UR4 ;  /* 0x000000042a287c20 */ /* 0x008fe20008410000 */
[C---:B-----5:R-:W-:Y:S06]  /*7ea0*/  HMMA.16816.F32 R80, R76.reuse, R54, R80 ;  /* 0x000000364c50723c */ /* 0x060fec0000001850 */
[----:B------:R1:W-:Y:S02]  /*7eb0*/  MUFU.TANH R43, R40 ;  /* 0x00000028002b7308 */ /* 0x0003e40000002400 */
[C---:B------:R-:W-:Y:S01]  /*7ec0*/  HMMA.16816.F32 R28, R76.reuse, R4, R28 ;  /* 0x000000044c1c723c */ /* 0x040fe2000000181c */
        /* <DEDUP_REMOVED lines=9> */
[----:B------:R-:W-:-:S02]  /*7f60*/  IMAD.SHL.U32 R37, R85, 0x2, RZ ;  /* 0x0000000255257824 */ /* 0x000fc400078e00ff */
[----:B------:R-:W-:Y:S01]  /*7f70*/  FMUL.FTZ R53, R80, UR4 ;  /* 0x0000000450357c20 */ /* 0x000fe20008410000 */
[----:B------:R-:W-:Y:S01]  /*7f80*/  FMUL.FTZ R25, R82, UR4 ;  /* 0x0000000452197c20 */ /* 0x000fe20008410000 */
[----:B------:R-:W-:Y:S01]  /*7f90*/  FMUL.FTZ R52, R39, UR4 ;  /* 0x0000000427347c20 */ /* 0x000fe20008410000 */
[----:B------:R-:W-:Y:S01]  /*7fa0*/  FMUL.FTZ R39, R24, UR4 ;  /* 0x0000000418277c20 */ /* 0x000fe20008410000 */
[----:B------:R-:W-:Y:S01]  /*7fb0*/  LOP3.LUT R37, R37, 0x6, RZ, 0xc0, !PT ;  /* 0x0000000625257812 */ /* 0x000fe200078ec0ff */
[----:B------:R-:W-:Y:S01]  /*7fc0*/  MUFU.TANH R79, R36 ;  /* 0x00000024004f7308 */ /* 0x000fe20000002400 */
[----:B------:R-:W-:Y:S01]  /*7fd0*/  FMUL.FTZ R26, R17, UR4 ;  /* 0x00000004111a7c20 */ /* 0x000fe20008410000 */
[----:B------:R-:W-:Y:S01]  /*7fe0*/  FMUL.FTZ R17, R83, UR4 ;  /* 0x0000000453117c20 */ /* 0x000fe20008410000 */
[----:B------:R-:W-:Y:S01]  /*7ff0*/  FMUL.FTZ R46, R28, UR4 ;  /* 0x000000041c2e7c20 */ /* 0x000fe20008410000 */
[----:B------:R-:W-:Y:S02]  /*8000*/  VIADD R28, R68, 0xffffffff ;  /* 0xffffffff441c7836 */ /* 0x000fe40000000000 */
[----:B-1----:R-:W-:Y:S01]  /*8010*/  FMUL.FTZ R40, R31, UR4 ;  /* 0x000000041f287c20 */ /* 0x002fe20008410000 */
[----:B------:R-:W-:Y:S01]  /*8020*/  FMUL.FTZ R31, R20, UR4 ;  /* 0x00000004141f7c20 */ /* 0x000fe20008410000 */
[----:B------:R-:W-:Y:S01]  /*8030*/  FMUL.FTZ R42, R29, UR4 ;  /* 0x000000041d2a7c20 */ /* 0x000fe20008410000 */
[----:B------:R-:W1:Y:S01]  /*8040*/  MUFU.TANH R53, R53 ;  /* 0x0000003500357308 */ /* 0x000e620000002400 */
[----:B------:R-:W-:-:S02]  /*8050*/  IMAD R10, R28, 0x80, R37 ;  /* 0x000000801c0a7824 */ /* 0x000fc400078e0225 */
[----:B------:R-:W-:Y:S01]  /*8060*/  FMUL.FTZ R29, R21, UR4 ;  /* 0x00000004151d7c20 */ /* 0x000fe20008410000 */
[----:B------:R-:W-:Y:S01]  /*8070*/  FMUL.FTZ R21, R19, UR4 ;  /* 0x0000000413157c20 */ /* 0x000fe20008410000 */
[----:B------:R-:W-:Y:S01]  /*8080*/  FMUL.FTZ R16, R15, UR4 ;  /* 0x000000040f107c20 */ /* 0x000fe20008410000 */
[----:B------:R-:W-:Y:S02]  /*8090*/  VIADD R20, R10, 0x78 ;  /* 0x000000780a147836 */ /* 0x000fe40000000000 */
[----:B------:R-:W-:Y:S01]  /*80a0*/  FMUL.FTZ R38, R30, UR4 ;  /* 0x000000041e267c20 */ /* 0x000fe20008410000 */
[C---:B------:R-:W-:Y:S01]  /*80b0*/  VIADD R15, R10.reuse, 0x1 ;  /* 0x000000010a0f7836 */ /* 0x040fe20000000000 */
[----:B------:R-:W2:Y:S01]  /*80c0*/  MUFU.TANH R25, R25 ;  /* 0x0000001900197308 */ /* 0x000ea20000002400 */
[----:B------:R-:W-:Y:S01]  /*80d0*/  VIADD R54, R10, 0x8 ;  /* 0x000000080a367836 */ /* 0x000fe20000000000 */
[----:B------:R-:W-:Y:S01]  /*80e0*/  I2FP.F32.S32 R19, R20 ;  /* 0x0000001400137245 */ /* 0x000fe20000201400 */
[----:B------:R-:W-:Y:S01]  /*80f0*/  FMUL.FTZ R30, R22, UR4 ;  /* 0x00000004161e7c20 */ /* 0x000fe20008410000 */
[----:B------:R-:W-:Y:S01]  /*8100*/  ISETP.GE.AND P1, PT, R20, R69, PT ;  /* 0x000000451400720c */ /* 0x000fe20003f26270 */
[----:B------:R-:W-:Y:S01]  /*8110*/  VIADD R82, R10, 0x20 ;  /* 0x000000200a527836 */ /* 0x000fe20000000000 */
[----:B------:R-:W-:Y:S01]  /*8120*/  ISETP.GE.AND P0, PT, R20, R70, PT ;  /* 0x000000461400720c */ /* 0x000fe20003f06270 */
[----:B------:R-:W-:Y:S01]  /*8130*/  FMUL.FTZ R20, R14, UR4 ;  /* 0x000000040e147c20 */ /* 0x000fe20008410000 */
[----:B------:R-:W-:-:S02]  /*8140*/  VIADD R14, R10, 0x18 ;  /* 0x000000180a0e7836 */ /* 0x000fc40000000000 */
[----:B-1----:R-:W-:Y:S01]  /*8150*/  FFMA.FTZ R53, R88, R19, R53 ;  /* 0x0000001358357223 */ /* 0x002fe20000010035 */
[CC--:B------:R-:W-:Y:S01]  /*8160*/  ISETP.GE.AND P2, PT, R15.reuse, R69.reuse, PT ;  /* 0x000000450f00720c */ /* 0x0c0fe20003f46270 */
[----:B------:R-:W-:Y:S01]  /*8170*/  FMUL.FTZ R22, R18, UR4 ;  /* 0x0000000412167c20 */ /* 0x000fe20008410000 */
[-C--:B------:R-:W-:Y:S01]  /*8180*/  ISETP.GE.AND P3, PT, R15, R70.reuse, PT ;  /* 0x000000460f00720c */ /* 0x080fe20003f66270 */
[----:B------:R-:W-:Y:S01]  /*8190*/  FMUL.FTZ R18, R81, UR4 ;  /* 0x0000000451127c20 */ /* 0x000fe20008410000 */
[C---:B------:R-:W-:Y:S01]  /*81a0*/  ISETP.GE.AND P4, PT, R54.reuse, R69, PT ;  /* 0x000000453600720c */ /* 0x040fe20003f86270 */
[----:B------:R1:W-:Y:S01]  /*81b0*/  MUFU.TANH R81, R52 ;  /* 0x0000003400517308 */ /* 0x0003e20000002400 */
[----:B------:R-:W-:Y:S01]  /*81c0*/  ISETP.GE.AND P5, PT, R54, R70, PT ;  /* 0x000000463600720c */ /* 0x000fe20003fa6270 */
[----:B--2---:R-:W-:Y:S01]  /*81d0*/  FFMA.FTZ R24, R88, R19, R25 ;  /* 0x0000001358187223 */ /* 0x004fe20000010019 */
[----:B------:R-:W-:Y:S01]  /*81e0*/  I2FP.F32.S32 R15, R15 ;  /* 0x0000000f000f7245 */ /* 0x000fe20000201400 */
[----:B------:R-:W-:Y:S01]  /*81f0*/  FMUL.FTZ R28, R23, UR4 ;  /* 0x00000004171c7c20 */ /* 0x000fe20008410000 */
[----:B------:R-:W-:Y:S01]  /*8200*/  I2FP.F32.S32 R54, R54 ;  /* 0x0000003600367245 */ /* 0x000fe20000201400 */
[----:B------:R-:W-:Y:S01]  /*8210*/  VIADD R56, R10, 0x29 ;  /* 0x000000290a387836 */ /* 0x000fe20000000000 */
[----:B------:R-:W-:Y:S01]  /*8220*/  FSEL R19, R53, -INF , !P1 ;  /* 0xff80000035137808 */ /* 0x000fe20004800000 */
[----:B------:R-:W-:Y:S01]  /*8230*/  FFMA.FTZ R36, R88, R15, R89 ;  /* 0x0000000f58247223 */ /* 0x000fe20000010059 */
[----:B------:R-:W-:Y:S01]  /*8240*/  ISETP.GE.AND P6, PT, R14, R69, PT ;  /* 0x000000450e00720c */ /* 0x000fe20003fc6270 */
[----:B------:R-:W-:Y:S01]  /*8250*/  FFMA.FTZ R103, R88, R54, R103 ;  /* 0x0000003658677223 */ /* 0x000fe20000010067 */
[----:B------:R-:W-:Y:S01]  /*8260*/  ISETP.GE.AND P1, PT, R14, R70, PT ;  /* 0x000000460e00720c */ /* 0x000fe20003f26270 */
[C---:B------:R-:W-:Y:S01]  /*8270*/  FFMA.FTZ R75, R88.reuse, R15, R87 ;  /* 0x0000000f584b7223 */ /* 0x040fe20000010057 */
[----:B------:R-:W-:Y:S01]  /*8280*/  I2FP.F32.S32 R14, R14 ;  /* 0x0000000e000e7245 */ /* 0x000fe20000201400 */
[----:B------:R2:W-:Y:S01]  /*8290*/  MUFU.TANH R83, R8 ;  /* 0x0000000800537308 */ /* 0x0005e20000002400 */
[----:B------:R-:W-:Y:S01]  /*82a0*/  FFMA.FTZ R25, R88, R54, R101 ;  /* 0x0000003658197223 */ /* 0x000fe20000010065 */
[----:B------:R-:W-:Y:S01]  /*82b0*/  VIADD R53, R10, 0x19 ;  /* 0x000000190a357836 */ /* 0x000fe20000000000 */
[----:B------:R-:W-:Y:S01]  /*82c0*/  FSEL R36, R36, -INF , !P3 ;  /* 0xff80000024247808 */ /* 0x000fe20005800000 */
[-C--:B------:R-:W-:Y:S01]  /*82d0*/  FFMA.FTZ R15, R88, R14.reuse, R109 ;  /* 0x0000000e580f7223 */ /* 0x080fe2000001006d */
[----:B-1----:R-:W-:Y:S01]  /*82e0*/  VIADD R52, R10, 0x21 ;  /* 0x000000210a347836 */ /* 0x002fe20000000000 */
[-C--:B------:R-:W-:Y:S01]  /*82f0*/  ISETP.GE.AND P3, PT, R82, R69.reuse, PT ;  /* 0x000000455200720c */ /* 0x080fe20003f66270 */
[----:B------:R-:W-:Y:S01]  /*8300*/  FFMA.FTZ R14, R88, R14, R123 ;  /* 0x0000000e580e7223 */ /* 0x000fe2000001007b */
[----:B------:R-:W-:Y:S01]  /*8310*/  FSEL R24, R24, -INF , !P0 ;  /* 0xff80000018187808 */ /* 0x000fe20004000000 */
[----:B------:R-:W1:Y:S01]  /*8320*/  MUFU.TANH R99, R99 ;  /* 0x0000006300637308 */ /* 0x000e620000002400 */
[----:B------:R-:W-:Y:S01]  /*8330*/  FSEL R75, R75, -INF , !P2 ;  /* 0xff8000004b4b7808 */ /* 0x000fe20005000000 */
[C---:B------:R-:W-:Y:S01]  /*8340*/  VIADD R54, R10.reuse, 0x28 ;  /* 0x000000280a367836 */ /* 0x040fe20000000000 */
[----:B------:R-:W-:Y:S01]  /*8350*/  ISETP.GE.AND P2, PT, R53, R69, PT ;  /* 0x000000453500720c */ /* 0x000fe20003f46270 */
[----:B------:R-:W-:Y:S01]  /*8360*/  FMUL.FTZ R4, R57, UR4 ;  /* 0x0000000439047c20 */ /* 0x000fe20008410000 */
[-C--:B------:R-:W-:Y:S01]  /*8370*/  ISETP.GE.AND P0, PT, R53, R70.reuse, PT ;  /* 0x000000463500720c */ /* 0x080fe20003f06270 */
[C---:B------:R-:W-:Y:S01]  /*8380*/  VIADD R78, R10.reuse, 0x40 ;  /* 0x000000400a4e7836 */ /* 0x040fe20000000000 */
[----:B------:R-:W-:Y:S01]  /*8390*/  FSEL R25, R25, -INF , !P4 ;  /* 0xff80000019197808 */ /* 0x000fe20006000000 */
[----:B------:R3:W-:Y:S01]  /*83a0*/  MUFU.TANH R87, R50 ;  /* 0x0000003200577308 */ /* 0x0007e20000002400 */
[----:B--2---:R-:W-:Y:S01]  /*83b0*/  FSEL R8, R103, -INF , !P5 ;  /* 0xff80000067087808 */ /* 0x004fe20006800000 */
[----:B------:R-:W-:Y:S01]  /*83c0*/  VIADD R76, R10, 0x41 ;  /* 0x000000410a4c7836 */ /* 0x000fe20000000000 */
[----:B------:R-:W-:Y:S01]  /*83d0*/  ISETP.GE.AND P5, PT, R82, R70, PT ;  /* 0x000000465200720c */ /* 0x000fe20003fa6270 */
[----:B------:R-:W-:Y:S01]  /*83e0*/  VIADD R74, R10, 0x48 ;  /* 0x000000480a4a7836 */ /* 0x000fe20000000000 */
[----:B------:R-:W-:Y:S01]  /*83f0*/  I2FP.F32.S32 R82, R82 ;  /* 0x0000005200527245 */ /* 0x000fe20000201400 */
[----:B------:R-:W-:Y:S01]  /*8400*/  FMUL.FTZ R12, R12, UR4 ;  /* 0x000000040c0c7c20 */ /* 0x000fe20008410000 */
[----:B------:R-:W-:Y:S01]  /*8410*/  FSEL R15, R15, -INF , !P6 ;  /* 0xff8000000f0f7808 */ /* 0x000fe20007000000 */
[----:B------:R-:W-:Y:S01]  /*8420*/  MUFU.TANH R49, R49 ;  /* 0x0000003100317308 */ /* 0x000fe20000002400 */
[----:B------:R-:W-:Y:S01]  /*8430*/  I2FP.F32.S32 R53, R53 ;  /* 0x0000003500357245 */ /* 0x000fe20000201400 */
[-C--:B------:R-:W-:Y:S01]  /*8440*/  FFMA.FTZ R55, R88, R82.reuse, R127 ;  /* 0x0000005258377223 */ /* 0x080fe2000001007f */
[----:B------:R-:W-:Y:S01]  /*8450*/  ISETP.GE.AND P6, PT, R52, R69, PT ;  /* 0x000000453400720c */ /* 0x000fe20003fc6270 */
[----:B-1----:R-:W-:Y:S01]  /*8460*/  FFMA.FTZ R82, R88, R82, R99 ;  /* 0x0000005258527223 */ /* 0x002fe20000010063 */
[----:B------:R-:W-:Y:S01]  /*8470*/  ISETP.GE.AND P4, PT, R52, R70, PT ;  /* 0x000000463400720c */ /* 0x000fe20003f86270 */
[----:B------:R-:W-:Y:S01]  /*8480*/  FFMA.FTZ R23, R88, R53, R111 ;  /* 0x0000003558177223 */ /* 0x000fe2000001006f */
[----:B------:R-:W-:Y:S01]  /*8490*/  I2FP.F32.S32 R52, R52 ;  /* 0x0000003400347245 */ /* 0x000fe20000201400 */
[----:B------:R1:W-:Y:S01]  /*84a0*/  MUFU.TANH R101, R48 ;  /* 0x0000003000657308 */ /* 0x0003e20000002400 */
[----:B---3--:R-:W-:Y:S01]  /*84b0*/  P2R R50, PR, RZ, 0x40 ;  /* 0x00000040ff327803 */ /* 0x008fe20000000000 */
[----:B------:R-:W-:Y:S01]  /*84c0*/  FMUL.FTZ R13, R13, UR4 ;  /* 0x000000040d0d7c20 */ /* 0x000fe20008410000 */
[----:B------:R-:W-:Y:S01]  /*84d0*/  FSEL R14, R14, -INF , !P1 ;  /* 0xff8000000e0e7808 */ /* 0x000fe20004800000 */
[----:B------:R-:W-:Y:S01]  /*84e0*/  FFMA.FTZ R127, R88, R52, R97 ;  /* 0x00000034587f7223 */ /* 0x000fe20000010061 */
[----:B------:R-:W-:-:S02]  /*84f0*/  ISETP.GE.AND P6, PT, R54, R69, PT ;  /* 0x000000453600720c */ /* 0x000fc40003fc6270 */
[----:B------:R-:W-:Y:S01]  /*8500*/  ISETP.GE.AND P1, PT, R54, R70, PT ;  /* 0x000000463600720c */ /* 0x000fe20003f26270 */
[----:B------:R-:W-:Y:S01]  /*8510*/  MUFU.TANH R51, R51 ;  /* 0x0000003300337308 */ /* 0x000fe20000002400 */
[----:B------:R-:W-:Y:S02]  /*8520*/  I2FP.F32.S32 R54, R54 ;  /* 0x0000003600367245 */ /* 0x000fe40000201400 */
[----:B------:R-:W-:Y:S02]  /*8530*/  FSEL R23, R23, -INF , !P2 ;  /* 0xff80000017177808 */ /* 0x000fe40005000000 */
[----:B------:R-:W-:Y:S02]  /*8540*/  ISETP.GE.AND P2, PT, R56, R69, PT ;  /* 0x000000453800720c */ /* 0x000fe40003f46270 */
[----:B------:R-:W-:Y:S01]  /*8550*/  FSEL R82, R82, -INF , !P5 ;  /* 0xff80000052527808 */ /* 0x000fe20006800000 */
[----:B------:R-:W2:Y:S01]  /*8560*/  MUFU.TANH R5, R5 ;  /* 0x0000000500057308 */ /* 0x000ea20000002400 */
[C---:B-1----:R-:W-:Y:S01]  /*8570*/  FFMA.FTZ R48, R88.reuse, R53, R125 ;  /* 0x0000003558307223 */ /* 0x042fe2000001007d */
[----:B------:R-:W-:Y:S01]  /*8580*/  FFMA.FTZ R53, R88, R52, R129 ;  /* 0x0000003458357223 */ /* 0x000fe20000010081 */
[----:B------:R-:W-:Y:S01]  /*8590*/  FSEL R129, R55, -INF , !P3 ;  /* 0xff80000037817808 */ /* 0x000fe20005800000 */
[----:B------:R-:W-:Y:S01]  /*85a0*/  VIADD R52, R10, 0x30 ;  /* 0x000000300a347836 */ /* 0x000fe20000000000 */
[----:B------:R-:W-:-:S02]  /*85b0*/  ISETP.NE.AND P3, PT, R50, RZ, PT ;  /* 0x000000ff3200720c */ /* 0x000fc40003f65270 */
[----:B------:R-:W-:Y:S01]  /*85c0*/  FSEL R50, R53, -INF , !P4 ;  /* 0xff80000035327808 */ /* 0x000fe20006000000 */
[----:B------:R1:W-:Y:S01]  /*85d0*/  MUFU.TANH R97, R46 ;  /* 0x0000002e00617308 */ /* 0x0003e20000002400 */
[----:B------:R-:W-:Y:S01]  /*85e0*/  FSEL R127, R127, -INF , !P3 ;  /* 0xff8000007f7f7808 */ /* 0x000fe20005800000 */
[-C--:B------:R-:W-:Y:S01]  /*85f0*/  FFMA.FTZ R53, R88, R54.reuse, R105 ;  /* 0x0000003658357223 */ /* 0x080fe20000010069 */
[----:B------:R-:W-:Y:S01]  /*8600*/  ISETP.GE.AND P3, PT, R52, R69, PT ;  /* 0x000000453400720c */ /* 0x000fe20003f66270 */
[----:B------:R-:W-:Y:S01]  /*8610*/  FFMA.FTZ R54, R88, R54, R107 ;  /* 0x0000003658367223 */ /* 0x000fe2000001006b */
[----:B------:R-:W-:Y:S02]  /*8620*/  FSEL R48, R48, -INF , !P0 ;  /* 0xff80000030307808 */ /* 0x000fe40004000000 */
[----:B------:R-:W-:Y:S01]  /*8630*/  FSEL R53, R53, -INF , !P6 ;  /* 0xff80000035357808 */ /* 0x000fe20007000000 */
[----:B------:R3:W-:Y:S01]  /*8640*/  MUFU.TANH R89, R44 ;  /* 0x0000002c00597308 */ /* 0x0007e20000002400 */
[----:B------:R-:W-:-:S02]  /*8650*/  FSEL R54, R54, -INF , !P1 ;  /* 0xff80000036367808 */ /* 0x000fc40004800000 */
[----:B------:R-:W-:-:S05]  /*8660*/  ISETP.GE.AND P0, PT, R56, R70, PT ;  /* 0x000000463800720c */ /* 0x000fca0003f06270 */
[----:B------:R-:W-:Y:S01]  /*8670*/  MUFU.TANH R7, R7 ;  /* 0x0000000700077308 */ /* 0x000fe20000002400 */
[----:B-1----:R-:W-:Y:S01]  /*8680*/  I2FP.F32.S32 R46, R56 ;  /* 0x00000038002e7245 */ /* 0x002fe20000201400 */
[----:B------:R-:W-:-:S06]  /*8690*/  VIADD R56, R10, 0x49 ;  /* 0x000000490a387836 */ /* 0x000fcc0000000000 */
[----:B------:R-:W1:Y:S01]  /*86a0*/  MUFU.TANH R45, R45 ;  /* 0x0000002d002d7308 */ /* 0x000e620000002400 */
[----:B---3--:R-:W-:Y:S02]  /*86b0*/  P2R R44, PR, RZ, 0x8 ;  /* 0x00000008ff2c7803 */ /* 0x008fe40000000000 */
[----:B------:R-:W-:Y:S02]  /*86c0*/  ISETP.GE.AND P3, PT, R52, R70, PT ;  /* 0x000000463400720c */ /* 0x000fe40003f66270 */
[----:B------:R-:W-:Y:S02]  /*86d0*/  I2FP.F32.S32 R52, R52 ;  /* 0x0000003400347245 */ /* 0x000fe40000201400 */
[----:B------:R-:W-:Y:S01]  /*86e0*/  ISETP.NE.AND P6, PT, R44, RZ, PT ;  /* 0x000000ff2c00720c */ /* 0x000fe20003fc5270 */
[----:B------:R-:W3:Y:S02]  /*86f0*/  MUFU.TANH R47, R47 ;  /* 0x0000002f002f7308 */ /* 0x000ee40000002400 */
[----:B--2---:R-:W-:Y:S01]  /*8700*/  FFMA.FTZ R125, R88, R52, R5 ;  /* 0x00000034587d7223 */ /* 0x004fe20000010005 */
[----:B------:R-:W-:-:S04]  /*8710*/  VIADD R5, R10, 0x38 ;  /* 0x000000380a057836 */ /* 0x000fc80000000000 */
[----:B------:R-:W-:Y:S01]  /*8720*/  FSEL R125, R125, -INF , !P6 ;  /* 0xff8000007d7d7808 */ /* 0x000fe20007000000 */
[----:B------:R2:W-:Y:S01]  /*8730*/  MUFU.TANH R99, R42 ;  /* 0x0000002a00637308 */ /* 0x0005e20000002400 */
[----:B-1----:R-:W-:Y:S01]  /*8740*/  FFMA.FTZ R45, R88, R52, R45 ;  /* 0x00000034582d7223 */ /* 0x002fe2000001002d */
[----:B------:R-:W-:-:S04]  /*8750*/  ISETP.GE.AND P4, PT, R5, R69, PT ;  /* 0x000000450500720c */ /* 0x000fc80003f86270 */
[----:B------:R-:W-:Y:S02]  /*8760*/  FSEL R124, R45, -INF , !P3 ;  /* 0xff8000002d7c7808 */ /* 0x000fe40005800000 */
[----:B------:R-:W-:Y:S01]  /*8770*/  MUFU.TANH R41, R41 ;  /* 0x0000002900297308 */ /* 0x000fe20000002400 */
[----:B------:R-:W-:-:S07]  /*8780*/  ISETP.GE.AND P3, PT, R78, R70, PT ;  /* 0x000000464e00720c */ /* 0x000fce0003f66270 */
[----:B------:R1:W-:Y:S01]  /*8790*/  MUFU.TANH R103, R38 ;  /* 0x0000002600677308 */ /* 0x0003e20000002400 */
[CC--:B--2---:R-:W-:Y:S01]  /*87a0*/  FFMA.FTZ R42, R88.reuse, R46.reuse, R49 ;  /* 0x0000002e582a7223 */ /* 0x0c4fe20000010031 */
[----:B------:R-:W-:Y:S01]  /*87b0*/  FFMA.FTZ R46, R88, R46, R51 ;  /* 0x0000002e582e7223 */ /* 0x000fe20000010033 */
[----:B------:R-:W-:-:S04]  /*87c0*/  VIADD R51, R10, 0x31 ;  /* 0x000000310a337836 */ /* 0x000fc80000000000 */
[----:B------:R-:W-:Y:S01]  /*87d0*/  FSEL R46, R46, -INF , !P0 ;  /* 0xff8000002e2e7808 */ /* 0x000fe20004000000 */
[----:B------:R-:W-:Y:S01]  /*87e0*/  MUFU.TANH R67, R67 ;  /* 0x0000004300437308 */ /* 0x000fe20000002400 */
[C---:B------:R-:W-:Y:S02]  /*87f0*/  ISETP.GE.AND P5, PT, R51.reuse, R69, PT ;  /* 0x000000453300720c */ /* 0x040fe40003fa6270 */
[----:B------:R-:W-:Y:S02]  /*8800*/  ISETP.GE.AND P1, PT, R51, R70, PT ;  /* 0x000000463300720c */ /* 0x000fe40003f26270 */
[----:B------:R-:W-:Y:S02]  /*8810*/  I2FP.F32.S32 R44, R51 ;  /* 0x00000033002c7245 */ /* 0x000fe40000201400 */
[----:B------:R-:W-:Y:S01]  /*8820*/  FSEL R51, R42, -INF , !P2 ;  /* 0xff8000002a337808 */ /* 0x000fe20005000000 */
[----:B------:R-:W2:Y:S01]  /*8830*/  MUFU.TANH R77, R77 ;  /* 0x0000004d004d7308 */ /* 0x000ea20000002400 */
[----:B-1----:R-:W-:Y:S01]  /*8840*/  VIADD R38, R10, 0x39 ;  /* 0x000000390a267836 */ /* 0x002fe20000000000 */
[----:B------:R-:W-:Y:S01]  /*8850*/  I2FP.F32.S32 R42, R5 ;  /* 0x00000005002a7245 */ /* 0x000fe20000201400 */
[----:B---3--:R-:W-:Y:S01]  /*8860*/  FFMA.FTZ R47, R88, R44, R47 ;  /* 0x0000002c582f7223 */ /* 0x008fe2000001002f */
[----:B------:R-:W-:-:S02]  /*8870*/  ISETP.GE.AND P0, PT, R5, R70, PT ;  /* 0x000000460500720c */ /* 0x000fc40003f06270 */
[-C--:B------:R-:W-:Y:S01]  /*8880*/  ISETP.GE.AND P6, PT, R38, R69.reuse, PT ;  /* 0x000000452600720c */ /* 0x080fe20003fc6270 */
[----:B------:R-:W-:Y:S01]  /*8890*/  FFMA.FTZ R57, R88, R42, R73 ;  /* 0x0000002a58397223 */ /* 0x000fe20000010049 */
[----:B------:R1:W3:Y:S01]  /*88a0*/  MUFU.TANH R49, R40 ;  /* 0x0000002800317308 */ /* 0x0002e20000002400 */
[----:B------:R-:W-:Y:S01]  /*88b0*/  ISETP.GE.AND P2, PT, R38, R70, PT ;  /* 0x000000462600720c */ /* 0x000fe20003f46270 */
[----:B------:R-:W-:Y:S01]  /*88c0*/  FFMA.FTZ R43, R88, R42, R43 ;  /* 0x0000002a582b7223 */ /* 0x000fe2000001002b */
[----:B------:R-:W-:Y:S01]  /*88d0*/  FSEL R132, R47, -INF , !P1 ;  /* 0xff8000002f847808 */ /* 0x000fe20004800000 */
[----:B------:R-:W-:Y:S01]  /*88e0*/  VIADD R42, R10, 0x51 ;  /* 0x000000510a2a7836 */ /* 0x000fe20000000000 */
[----:B------:R-:W-:Y:S02]  /*88f0*/  FSEL R57, R57, -INF , !P4 ;  /* 0xff80000039397808 */ /* 0x000fe40006000000 */
[C---:B------:R-:W-:Y:S01]  /*8900*/  ISETP.GE.AND P4, PT, R76.reuse, R69, PT ;  /* 0x000000454c00720c */ /* 0x040fe20003f86270 */
[----:B------:R4:W-:Y:S01]  /*8910*/  MUFU.TANH R5, R34 ;  /* 0x0000002200057308 */ /* 0x0009e20000002400 */
[----:B------:R-:W-:-:S02]  /*8920*/  ISETP.GE.AND P1, PT, R76, R70, PT ;  /* 0x000000464c00720c */ /* 0x000fc40003f26270 */
[----:B------:R-:W-:Y:S02]  /*8930*/  I2FP.F32.S32 R76, R76 ;  /* 0x0000004c004c7245 */ /* 0x000fe40000201400 */
[----:B------:R-:W-:Y:S02]  /*8940*/  FSEL R130, R43, -INF , !P0 ;  /* 0xff8000002b827808 */ /* 0x000fe40004000000 */
[----:B------:R-:W-:Y:S01]  /*8950*/  ISETP.GE.AND P0, PT, R74, R70, PT ;  /* 0x000000464a00720c */ /* 0x000fe20003f06270 */
[C---:B--2---:R-:W-:Y:S01]  /*8960*/  FFMA.FTZ R77, R88.reuse, R76, R77 ;  /* 0x0000004c584d7223 */ /* 0x044fe2000001004d */
[----:B-1----:R-:W-:Y:S01]  /*8970*/  I2FP.F32.S32 R40, R38 ;  /* 0x0000002600287245 */ /* 0x002fe20000201400 */
[C---:B------:R-:W-:Y:S01]  /*8980*/  FFMA.FTZ R38, R88.reuse, R44, R7 ;  /* 0x0000002c58267223 */ /* 0x040fe20000010007 */
[----:B------:R-:W-:Y:S01]  /*8990*/  FFMA.FTZ R76, R88, R76, R81 ;  /* 0x0000004c584c7223 */ /* 0x000fe20000010051 */
[----:B------:R-:W-:Y:S01]  /*89a0*/  VIADD R44, R10, 0x50 ;  /* 0x000000500a2c7836 */ /* 0x000fe20000000000 */
[----:B------:R-:W-:Y:S01]  /*89b0*/  FSEL R81, R77, -INF , !P4 ;  /* 0xff8000004d517808 */ /* 0x000fe20006000000 */
[-C--:B------:R-:W-:Y:S01]  /*89c0*/  FFMA.FTZ R41, R88, R40.reuse, R41 ;  /* 0x0000002858297223 */ /* 0x080fe20000010029 */
[----:B------:R-:W-:Y:S01]  /*89d0*/  FSEL R73, R38, -INF , !P5 ;  /* 0xff80000026497808 */ /* 0x000fe20006800000 */
[----:B------:R-:W-:Y:S01]  /*89e0*/  FFMA.FTZ R33, R88, R40, R33 ;  /* 0x0000002858217223 */ /* 0x000fe20000010021 */
[-C--:B------:R-:W-:Y:S01]  /*89f0*/  ISETP.GE.AND P5, PT, R78, R69.reuse, PT ;  /* 0x000000454e00720c */ /* 0x080fe20003fa6270 */
[----:B------:R-:W1:Y:S01]  /*8a00*/  MUFU.TANH R39, R39 ;  /* 0x0000002700277308 */ /* 0x000e620000002400 */
[----:B------:R-:W-:Y:S01]  /*8a10*/  I2FP.F32.S32 R78, R78 ;  /* 0x0000004e004e7245 */ /* 0x000fe20000201400 */
[C---:B------:R-:W-:Y:S01]  /*8a20*/  VIADD R40, R10.reuse, 0x58 ;  /* 0x000000580a287836 */ /* 0x040fe20000000000 */
[----:B------:R-:W-:Y:S01]  /*8a30*/  FSEL R55, R41, -INF , !P6 ;  /* 0xff80000029377808 */ /* 0x000fe20007000000 */
[----:B----4-:R-:W-:Y:S01]  /*8a40*/  VIADD R34, R10, 0x60 ;  /* 0x000000600a227836 */ /* 0x010fe20000000000 */
[-C--:B------:R-:W-:Y:S01]  /*8a50*/  ISETP.GE.AND P6, PT, R74, R69.reuse, PT ;  /* 0x000000454a00720c */ /* 0x080fe20003fc6270 */
[C---:B------:R-:W-:Y:S01]  /*8a60*/  FFMA.FTZ R67, R88.reuse, R78, R67 ;  /* 0x0000004e58437223 */ /* 0x040fe20000010043 */
[----:B------:R-:W-:Y:S01]  /*8a70*/  I2FP.F32.S32 R74, R74 ;  /* 0x0000004a004a7245 */ /* 0x000fe20000201400 */
[----:B------:R-:W-:Y:S01]  /*8a80*/  FFMA.FTZ R78, R88, R78, R79 ;  /* 0x0000004e584e7223 */ /* 0x000fe2000001004f */
[----:B------:R-:W-:Y:S01]  /*8a90*/  FSEL R76, R76, -INF , !P1 ;  /* 0xff8000004c4c7808 */ /* 0x000fe20004800000 */
[----:B------:R-:W-:Y:S01]  /*8aa0*/  MUFU.TANH R35, R35 ;  /* 0x0000002300237308 */ /* 0x000fe20000002400 */
[----:B------:R-:W-:Y:S01]  /*8ab0*/  ISETP.GE.AND P1, PT, R42, R69, PT ;  /* 0x000000452a00720c */ /* 0x000fe20003f26270 */
[CC--:B------:R-:W-:Y:S01]  /*8ac0*/  FFMA.FTZ R79, R88.reuse, R74.reuse, R83 ;  /* 0x0000004a584f7223 */ /* 0x0c0fe20000010053 */
[----:B------:R-:W-:Y:S01]  /*8ad0*/  FSEL R83, R67, -INF , !P5 ;  /* 0xff80000043537808 */ /* 0x000fe20006800000 */
[----:B------:R-:W-:Y:S01]  /*8ae0*/  FFMA.FTZ R74, R88, R74, R101 ;  /* 0x0000004a584a7223 */ /* 0x000fe20000010065 */
[----:B------:R-:W-:-:S02]  /*8af0*/  FSEL R78, R78, -INF , !P3 ;  /* 0xff8000004e4e7808 */ /* 0x000fc40005800000 */
[CC--:B------:R-:W-:Y:S01]  /*8b00*/  ISETP.GE.AND P5, PT, R56.reuse, R69.reuse, PT ;  /* 0x000000453800720c */ /* 0x0c0fe20003fa6270 */
[----:B------:R-:W-:Y:S01]  /*8b10*/  MUFU.TANH R31, R31 ;  /* 0x0000001f001f7308 */ /* 0x000fe20000002400 */
[----:B------:R-:W-:Y:S02]  /*8b20*/  ISETP.GE.AND P3, PT, R56, R70, PT ;  /* 0x000000463800720c */ /* 0x000fe40003f66270 */
[----:B------:R-:W-:Y:S02]  /*8b30*/  I2FP.F32.S32 R56, R56 ;  /* 0x0000003800387245 */ /* 0x000fe40000201400 */
[----:B------:R-:W-:Y:S02]  /*8b40*/  FSEL R52, R33, -INF , !P2 ;  /* 0xff80000021347808 */ /* 0x000fe40005000000 */
[C---:B------:R-:W-:Y:S01]  /*8b50*/  ISETP.GE.AND P4, PT, R44.reuse, R69, PT ;  /* 0x000000452c00720c */ /* 0x040fe20003f86270 */
[----:B------:R2:W-:Y:S01]  /*8b60*/  MUFU.TANH R33, R28 ;  /* 0x0000001c00217308 */ /* 0x0005e20000002400 */
[----:B------:R-:W-:Y:S01]  /*8b70*/  ISETP.GE.AND P2, PT, R44, R70, PT ;  /* 0x000000462c00720c */ /* 0x000fe20003f46270 */
[C---:B------:R-:W-:Y:S01]  /*8b80*/  FFMA.FTZ R77, R88.reuse, R56, R87 ;  /* 0x00000038584d7223 */ /* 0x040fe20000010057 */
[----:B------:R-:W-:Y:S01]  /*8b90*/  I2FP.F32.S32 R44, R44 ;  /* 0x0000002c002c7245 */ /* 0x000fe20000201400 */
[----:B------:R-:W-:Y:S01]  /*8ba0*/  FFMA.FTZ R56, R88, R56, R89 ;  /* 0x0000003858387223 */ /* 0x000fe20000010059 */
[----:B------:R-:W-:-:S02]  /*8bb0*/  FSEL R79, R79, -INF , !P6 ;  /* 0xff8000004f4f7808 */ /* 0x000fc40007000000 */
[----:B------:R-:W-:Y:S01]  /*8bc0*/  FSEL R74, R74, -INF , !P0 ;  /* 0xff8000004a4a7808 */ /* 0x000fe20004000000 */
[----:B------:R4:W-:Y:S01]  /*8bd0*/  MUFU.TANH R41, R30 ;  /* 0x0000001e00297308 */ /* 0x0009e20000002400 */
[CC--:B------:R-:W-:Y:S01]  /*8be0*/  FFMA.FTZ R97, R88.reuse, R44.reuse, R97 ;  /* 0x0000002c58617223 */ /* 0x0c0fe20000010061 */
[----:B------:R-:W-:Y:S01]  /*8bf0*/  FFMA.FTZ R44, R88, R44, R103 ;  /* 0x0000002c582c7223 */ /* 0x000fe20000010067 */
[----:B------:R-:W-:Y:S02]  /*8c00*/  FSEL R56, R56, -INF , !P3 ;  /* 0xff80000038387808 */ /* 0x000fe40005800000 */
[C---:B------:R-:W-:Y:S02]  /*8c10*/  ISETP.GE.AND P6, PT, R40.reuse, R69, PT ;  /* 0x000000452800720c */ /* 0x040fe40003fc6270 */
[----:B------:R-:W-:Y:S01]  /*8c20*/  ISETP.GE.AND P0, PT, R40, R70, PT ;  /* 0x000000462800720c */ /* 0x000fe20003f06270 */
[----:B------:R5:W5:Y:S01]  /*8c30*/  MUFU.TANH R7, R32 ;  /* 0x0000002000077308 */ /* 0x000b620000002400 */
[----:B--2---:R-:W-:-:S02]  /*8c40*/  P2R R28, PR, RZ, 0x2 ;  /* 0x00000002ff1c7803 */ /* 0x004fc40000000000 */
[----:B------:R-:W-:Y:S02]  /*8c50*/  ISETP.GE.AND P1, PT, R42, R70, PT ;  /* 0x000000462a00720c */ /* 0x000fe40003f26270 */
[----:B------:R-:W-:Y:S02]  /*8c60*/  I2FP.F32.S32 R42, R42 ;  /* 0x0000002a002a7245 */ /* 0x000fe40000201400 */
[----:B------:R-:W-:Y:S01]  /*8c70*/  ISETP.NE.AND P3, PT, R28, RZ, PT ;  /* 0x000000ff1c00720c */ /* 0x000fe20003f65270 */
[----:B------:R2:W-:Y:S01]  /*8c80*/  MUFU.TANH R67, R26 ;  /* 0x0000001a00437308 */ /* 0x0005e20000002400 */
[----:B----4-:R-:W-:Y:S02]  /*8c90*/  VIADD R30, R10, 0x59 ;  /* 0x000000590a1e7836 */ /* 0x010fe40000000000 */
[-C--:B------:R-:W-:Y:S01]  /*8ca0*/  FFMA.FTZ R47, R88, R42.reuse, R99 ;  /* 0x0000002a582f7223 */ /* 0x080fe20000010063 */
[----:B------:R-:W-:Y:S01]  /*8cb0*/  FSEL R44, R44, -INF , !P2 ;  /* 0xff8000002c2c7808 */ /* 0x000fe20005000000 */
[----:B---3--:R-:W-:Y:S01]  /*8cc0*/  FFMA.FTZ R42, R88, R42, R49 ;  /* 0x0000002a582a7223 */ /* 0x008fe20000010031 */
[----:B------:R-:W-:-:S02]  /*8cd0*/  I2FP.F32.S32 R40, R40 ;  /* 0x0000002800287245 */ /* 0x000fc40000201400 */
[----:B------:R-:W-:Y:S01]  /*8ce0*/  FSEL R47, R47, -INF , !P3 ;  /* 0xff8000002f2f7808 */ /* 0x000fe20005800000 */
[----:B------:R-:W3:Y:S01]  /*8cf0*/  MUFU.TANH R29, R29 ;  /* 0x0000001d001d7308 */ /* 0x000ee20000002400 */
[----:B------:R-:W-:Y:S01]  /*8d00*/  ISETP.GE.AND P2, PT, R34, R69, PT ;  /* 0x000000452200720c */ /* 0x000fe20003f46270 */
[----:B-1----:R-:W-:Y:S01]  /*8d10*/  FFMA.FTZ R39, R88, R40, R39 ;  /* 0x0000002858277223 */ /* 0x002fe20000010027 */
[----:B------:R-:W-:Y:S01]  /*8d20*/  ISETP.GE.AND P3, PT, R34, R70, PT ;  /* 0x000000462200720c */ /* 0x000fe20003f66270 */
[----:B-----5:R-:W-:Y:S01]  /*8d30*/  VIADD R32, R10, 0x61 ;  /* 0x000000610a207836 */ /* 0x020fe20000000000 */
[----:B------:R-:W-:Y:S01]  /*8d40*/  FSEL R77, R77, -INF , !P5 ;  /* 0xff8000004d4d7808 */ /* 0x000fe20006800000 */
[----:B------:R-:W-:Y:S01]  /*8d50*/  FFMA.FTZ R40, R88, R40, R7 ;  /* 0x0000002858287223 */ /* 0x000fe20000010007 */
[----:B------:R-:W-:Y:S01]  /*8d60*/  I2FP.F32.S32 R34, R34 ;  /* 0x0000002200227245 */ /* 0x000fe20000201400 */
[----:B------:R-:W-:Y:S01]  /*8d70*/  MUFU.TANH R21, R21 ;  /* 0x0000001500157308 */ /* 0x000fe20000002400 */
[----:B--2---:R-:W-:-:S02]  /*8d80*/  I2FP.F32.S32 R26, R30 ;  /* 0x0000001e001a7245 */ /* 0x004fc40000201400 */
[-C--:B------:R-:W-:Y:S01]  /*8d90*/  ISETP.GE.AND P5, PT, R30, R69.reuse, PT ;  /* 0x000000451e00720c */ /* 0x080fe20003fa6270 */
[C---:B------:R-:W-:Y:S01]  /*8da0*/  FFMA.FTZ R28, R88.reuse, R34, R31 ;  /* 0x00000022581c7223 */ /* 0x040fe2000001001f */
[----:B------:R-:W-:Y:S01]  /*8db0*/  FSEL R49, R97, -INF , !P4 ;  /* 0xff80000061317808 */ /* 0x000fe20006000000 */
[CC--:B------:R-:W-:Y:S01]  /*8dc0*/  FFMA.FTZ R43, R88.reuse, R26.reuse, R5 ;  /* 0x0000001a582b7223 */ /* 0x0c0fe20000010005 */
[----:B------:R-:W-:Y:S01]  /*8dd0*/  FFMA.FTZ R35, R88, R26, R35 ;  /* 0x0000001a58237223 */ /* 0x000fe20000010023 */
[----:B------:R1:W-:Y:S01]  /*8de0*/  MUFU.TANH R87, R22 ;  /* 0x0000001600577308 */ /* 0x0003e20000002400 */
[----:B------:R-:W-:Y:S01]  /*8df0*/  ISETP.GE.AND P4, PT, R30, R70, PT ;  /* 0x000000461e00720c */ /* 0x000fe20003f86270 */
[C---:B------:R-:W-:Y:S01]  /*8e00*/  VIADD R26, R10.reuse, 0x69 ;  /* 0x000000690a1a7836 */ /* 0x040fe20000000000 */
[----:B------:R-:W-:Y:S01]  /*8e10*/  FSEL R43, R43, -INF , !P5 ;  /* 0xff8000002b2b7808 */ /* 0x000fe20006800000 */
        /* <DEDUP_REMOVED lines=8> */
[----:B------:R-:W-:Y:S01]  /*8ea0*/  FSEL R40, R40, -INF , !P0 ;  /* 0xff80000028287808 */ /* 0x000fe20004000000 */
[----:B------:R4:W5:Y:S01]  /*8eb0*/  MUFU.TANH R7, R12 ;  /* 0x0000000c00077308 */ /* 0x0009620000002400 */
[----:B-1----:R-:W-:Y:S01]  /*8ec0*/  P2R R22, PR, RZ, 0x4 ;  /* 0x00000004ff167803 */ /* 0x002fe20000000000 */
[CC--:B---3--:R-:W-:Y:S01]  /*8ed0*/  FFMA.FTZ R29, R88.reuse, R32.reuse, R29 ;  /* 0x00000020581d7223 */ /* 0x0c8fe2000001001d */
[----:B------:R-:W-:Y:S01]  /*8ee0*/  FFMA.FTZ R32, R88, R32, R33 ;  /* 0x0000002058207223 */ /* 0x000fe20000010021 */
[----:B------:R-:W-:Y:S02]  /*8ef0*/  ISETP.GE.AND P2, PT, R30, R69, PT ;  /* 0x000000451e00720c */ /* 0x000fe40003f46270 */
[----:B------:R-:W-:Y:S01]  /*8f00*/  ISETP.NE.AND P5, PT, R22, RZ, PT ;  /* 0x000000ff1600720c */ /* 0x000fe20003fa5270 */
[----:B------:R-:W-:Y:S01]  /*8f10*/  VIADD R22, R10, 0x79 ;  /* 0x000000790a167836 */ /* 0x000fe20000000000 */
[----:B------:R1:W-:Y:S01]  /*8f20*/  MUFU.TANH R5, R13 ;  /* 0x0000000d00057308 */ /* 0x0003e20000002400 */
[----:B------:R-:W-:-:S02]  /*8f30*/  ISETP.GE.AND P0, PT, R30, R70, PT ;  /* 0x000000461e00720c */ /* 0x000fc40003f06270 */
[----:B------:R-:W-:Y:S02]  /*8f40*/  I2FP.F32.S32 R30, R30 ;  /* 0x0000001e001e7245 */ /* 0x000fe40000201400 */
[----:B------:R-:W-:Y:S02]  /*8f50*/  FSEL R34, R34, -INF , !P3 ;  /* 0xff80000022227808 */ /* 0x000fe40005800000 */
[----:B------:R-:W-:Y:S01]  /*8f60*/  FSEL R32, R32, -INF , !P1 ;  /* 0xff80000020207808 */ /* 0x000fe20004800000 */
[----:B------:R3:W5:Y:S01]  /*8f70*/  MUFU.TANH R31, R20 ;  /* 0x00000014001f7308 */ /* 0x0007620000002400 */
[----:B----4-:R-:W-:Y:S01]  /*8f80*/  FSEL R12, R35, -INF , !P4 ;  /* 0xff800000230c7808 */ /* 0x010fe20006000000 */
[-C--:B--2---:R-:W-:Y:S01]  /*8f90*/  FFMA.FTZ R27, R88, R30.reuse, R27 ;  /* 0x0000001e581b7223 */ /* 0x084fe2000001001b */
[----:B------:R-:W-:Y:S01]  /*8fa0*/  ISETP.GE.AND P4, PT, R26, R69, PT ;  /* 0x000000451a00720c */ /* 0x000fe20003f86270 */
[----:B------:R-:W-:Y:S01]  /*8fb0*/  FFMA.FTZ R87, R88, R30, R87 ;  /* 0x0000001e58577223 */ /* 0x000fe20000010057 */
[----:B------:R-:W-:Y:S01]  /*8fc0*/  FSEL R39, R29, -INF , !P6 ;  /* 0xff8000001d277808 */ /* 0x000fe20007000000 */
[----:B------:R-:W-:Y:S01]  /*8fd0*/  VIADD R30, R10, 0x9 ;  /* 0x000000090a1e7836 */ /* 0x000fe20000000000 */
[----:B------:R-:W-:Y:S01]  /*8fe0*/  FSEL R35, R27, -INF , !P2 ;  /* 0xff8000001b237808 */ /* 0x000fe20005000000 */
[----:B------:R2:W4:Y:S01]  /*8ff0*/  MUFU.TANH R41, R16 ;  /* 0x0000001000297308 */ /* 0x0005220000002400 */
[----:B-1----:R-:W-:Y:S01]  /*9000*/  FSEL R13, R28, -INF , !P5 ;  /* 0xff8000001c0d7808 */ /* 0x002fe20006800000 */
[----:B------:R-:W-:Y:S01]  /*9010*/  VIADD R28, R10, 0x70 ;  /* 0x000000700a1c7836 */ /* 0x000fe20000000000 */
[----:B------:R-:W-:Y:S01]  /*9020*/  BAR.SYNC.DEFER_BLOCKING 0x0 ;  /* 0x0000000000007b1d */ /* 0x000fe20000010000 */
[----:B------:R-:W-:-:S02]  /*9030*/  ISETP.GE.AND P5, PT, R26, R70, PT ;  /* 0x000000461a00720c */ /* 0x000fc40003fa6270 */
[----:B------:R-:W-:Y:S02]  /*9040*/  I2FP.F32.S32 R26, R26 ;  /* 0x0000001a001a7245 */ /* 0x000fe40000201400 */
[-C--:B------:R-:W-:Y:S01]  /*9050*/  ISETP.GE.AND P6, PT, R28, R69.reuse, PT ;  /* 0x000000451c00720c */ /* 0x080fe20003fc6270 */
[----:B------:R1:W-:Y:S01]  /*9060*/  MUFU.TANH R27, R6 ;  /* 0x00000006001b7308 */ /* 0x0003e20000002400 */
[----:B---3--:R-:W-:Y:S01]  /*9070*/  P2R R20, PR, RZ, 0x10 ;  /* 0x00000010ff147803 */ /* 0x008fe20000000000 */
[CC--:B------:R-:W-:Y:S01]  /*9080*/  FFMA.FTZ R33, R88.reuse, R26.reuse, R67 ;  /* 0x0000001a58217223 */ /* 0x0c0fe20000010043 */
[----:B------:R-:W-:Y:S01]  /*9090*/  FFMA.FTZ R21, R88, R26, R21 ;  /* 0x0000001a58157223 */ /* 0x000fe20000010015 */
[----:B------:R-:W-:Y:S01]  /*90a0*/  VIADD R26, R10, 0x71 ;  /* 0x000000710a1a7836 */ /* 0x000fe20000000000 */
[----:B------:R-:W-:Y:S02]  /*90b0*/  ISETP.GE.AND P4, PT, R28, R70, PT ;  /* 0x000000461c00720c */ /* 0x000fe40003f86270 */
[----:B------:R-:W-:Y:S01]  /*90c0*/  I2FP.F32.S32 R28, R28 ;  /* 0x0000001c001c7245 */ /* 0x000fe20000201400 */
[----:B------:R3:W3:Y:S01]  /*90d0*/  MUFU.TANH R67, R18 ;  /* 0x0000001200437308 */ /* 0x0006e20000002400 */
[----:B------:R-:W-:-:S02]  /*90e0*/  ISETP.GE.AND P3, PT, R26, R69, PT ;  /* 0x000000451a00720c */ /* 0x000fc40003f66270 */
[----:B------:R-:W-:Y:S01]  /*90f0*/  ISETP.GE.AND P1, PT, R26, R70, PT ;  /* 0x000000461a00720c */ /* 0x000fe20003f26270 */
[C---:B-----5:R-:W-:Y:S01]  /*9100*/  FFMA.FTZ R7, R88.reuse, R28, R7 ;  /* 0x0000001c58077223 */ /* 0x060fe20000010007 */
[----:B------:R-:W-:Y:S01]  /*9110*/  I2FP.F32.S32 R26, R26 ;  /* 0x0000001a001a7245 */ /* 0x000fe20000201400 */
[----:B------:R-:W-:Y:S01]  /*9120*/  FFMA.FTZ R28, R88, R28, R31 ;  /* 0x0000001c581c7223 */ /* 0x000fe2000001001f */
[----:B--2---:R-:W-:Y:S01]  /*9130*/  FSEL R16, R21, -INF , !P5 ;  /* 0xff80000015107808 */ /* 0x004fe20006800000 */
[----:B------:R-:W2:Y:S01]  /*9140*/  MUFU.TANH R17, R17 ;  /* 0x0000001100117308 */ /* 0x000ea20000002400 */
[----:B------:R-:W-:Y:S01]  /*9150*/  ISETP.NE.AND P2, PT, R20, RZ, PT ;  /* 0x000000ff1400720c */ /* 0x000fe20003f45270 */
[-C--:B------:R-:W-:Y:S01]  /*9160*/  FFMA.FTZ R5, R88, R26.reuse, R5 ;  /* 0x0000001a58057223 */ /* 0x080fe20000010005 */
[----:B------:R-:W-:Y:S01]  /*9170*/  VIADD R20, R10, 0x10 ;  /* 0x000000100a147836 */ /* 0x000fe20000000000 */
[----:B------:R-:W-:Y:S01]  /*9180*/  FSEL R28, R28, -INF , !P4 ;  /* 0xff8000001c1c7808 */ /* 0x000fe20006000000 */
[----:B-1----:R-:W-:Y:S01]  /*9190*/  VIADD R6, R10, 0x11 ;  /* 0x000000110a067836 */ /* 0x002fe20000000000 */
[----:B------:R-:W-:Y:S01]  /*91a0*/  FSEL R33, R33, -INF , !P2 ;  /* 0xff80000021217808 */ /* 0x000fe20005000000 */
[----:B----4-:R-:W-:Y:S01]  /*91b0*/  FFMA.FTZ R26, R88, R26, R41 ;  /* 0x0000001a581a7223 */ /* 0x010fe20000010029 */
[----:B------:R1:W4:Y:S01]  /*91c0*/  MUFU.TANH R21, R4 ;  /* 0x0000000400157308 */ /* 0x0003220000002400 */
[----:B------:R-:W-:-:S02]  /*91d0*/  FSEL R29, R5, -INF , !P3 ;  /* 0xff800000051d7808 */ /* 0x000fc40005800000 */
[----:B---3--:R-:W-:Y:S02]  /*91e0*/  FSEL R18, R87, -INF , !P0 ;  /* 0xff80000057127808 */ /* 0x008fe40004000000 */
[CC--:B------:R-:W-:Y:S02]  /*91f0*/  ISETP.GE.AND P2, PT, R22.reuse, R69.reuse, PT ;  /* 0x000000451600720c */ /* 0x0c0fe40003f46270 */
[----:B------:R-:W-:Y:S01]  /*9200*/  ISETP.GE.AND P0, PT, R22, R70, PT ;  /* 0x000000461600720c */ /* 0x000fe20003f06270 */
[----:B------:R-:W3:Y:S01]  /*9210*/  MUFU.TANH R5, R102 ;  /* 0x0000006600057308 */ /* 0x000ee20000002400 */
[----:B------:R-:W-:Y:S02]  /*9220*/  ISETP.GE.AND P4, PT, R20, R69, PT ;  /* 0x000000451400720c */ /* 0x000fe40003f86270 */
[----:B------:R-:W-:Y:S02]  /*9230*/  I2FP.F32.S32 R22, R22 ;  /* 0x0000001600167245 */ /* 0x000fe40000201400 */
[----:B------:R-:W-:-:S02]  /*9240*/  I2FP.F32.S32 R20, R20 ;  /* 0x0000001400147245 */ /* 0x000fc40000201400 */
[----:B------:R-:W-:Y:S01]  /*9250*/  FSEL R31, R7, -INF , !P6 ;  /* 0xff800000071f7808 */ /* 0x000fe20007000000 */
[C---:B------:R-:W-:Y:S01]  /*9260*/  FFMA.FTZ R67, R88.reuse, R22, R67 ;  /* 0x0000001658437223 */ /* 0x040fe20000010043 */
[----:B-1----:R-:W-:Y:S01]  /*9270*/  I2FP.F32.S32 R4, R30 ;  /* 0x0000001e00047245 */ /* 0x002fe20000201400 */
[----:B--2---:R-:W-:Y:S01]  /*9280*/  FFMA.FTZ R22, R88, R22, R17 ;  /* 0x0000001658167223 */ /* 0x004fe20000010011 */
[-C--:B------:R-:W-:Y:S01]  /*9290*/  ISETP.GE.AND P6, PT, R6, R69.reuse, PT ;  /* 0x000000450600720c */ /* 0x080fe20003fc6270 */
[----:B------:R-:W-:Y:S01]  /*92a0*/  VIADD R17, R10, 0x9 ;  /* 0x000000090a117836 */ /* 0x000fe20000000000 */
[----:B------:R-:W-:Y:S01]  /*92b0*/  I2FP.F32.S32 R6, R6 ;  /* 0x0000000600067245 */ /* 0x000fe20000201400 */
[C---:B------:R-:W-:Y:S01]  /*92c0*/  FFMA.FTZ R4, R88.reuse, R4, R9 ;  /* 0x0000000458047223 */ /* 0x040fe20000010009 */
[----:B------:R-:W-:Y:S01]  /*92d0*/  FFMA.FTZ R9, R88, R20, R27 ;  /* 0x0000001458097223 */ /* 0x000fe2000001001b */
[----:B------:R-:W-:Y:S01]  /*92e0*/  ISETP.GE.AND P5, PT, R30, R69, PT ;  /* 0x000000451e00720c */ /* 0x000fe20003fa6270 */
[----:B------:R-:W1:Y:S01]  /*92f0*/  MUFU.TANH R59, R59 ;  /* 0x0000003b003b7308 */ /* 0x000e620000002400 */
[----:B------:R-:W-:Y:S01]  /*9300*/  I2FP.F32.S32 R20, R10 ;  /* 0x0000000a00147245 */ /* 0x000fe20000201400 */
[----:B----4-:R-:W-:Y:S01]  /*9310*/  FFMA.FTZ R6, R88, R6, R21 ;  /* 0x0000000658067223 */ /* 0x010fe20000010015 */
[----:B------:R-:W-:Y:S01]  /*9320*/  P2R R30, PR, RZ, 0x10 ;  /* 0x00000010ff1e7803 */ /* 0x000fe20000000000 */
[----:B------:R-:W-:Y:S01]  /*9330*/  VIADD R27, R10, 0x11 ;  /* 0x000000110a1b7836 */ /* 0x000fe20000000000 */
[----:B------:R-:W-:Y:S01]  /*9340*/  P2R R7, PR, RZ, 0x20 ;  /* 0x00000020ff077803 */ /* 0x000fe20000000000 */
[----:B------:R-:W-:Y:S01]  /*9350*/  FFMA.FTZ R65, R88, R20, R65 ;  /* 0x0000001458417223 */ /* 0x000fe20000010041 */
[----:B------:R-:W-:Y:S01]  /*9360*/  FSEL R26, R26, -INF , !P1 ;  /* 0xff8000001a1a7808 */ /* 0x000fe20004800000 */
[----:B------:R3:W2:Y:S01]  /*9370*/  MUFU.TANH R21, R58 ;  /* 0x0000003a00157308 */ /* 0x0006a20000002400 */
[----:B------:R-:W-:-:S02]  /*9380*/  ISETP.NE.AND P1, PT, R30, RZ, PT ;  /* 0x000000ff1e00720c */ /* 0x000fc40003f25270 */
[----:B------:R-:W-:Y:S02]  /*9390*/  ISETP.GE.AND P5, PT, R17, R70, PT ;  /* 0x000000461100720c */ /* 0x000fe40003fa6270 */
[----:B------:R-:W-:Y:S02]  /*93a0*/  I2FP.F32.S32 R30, R17 ;  /* 0x00000011001e7245 */ /* 0x000fe40000201400 */
[----:B------:R-:W-:Y:S02]  /*93b0*/  FSEL R17, R67, -INF , !P2 ;  /* 0xff80000043117808 */ /* 0x000fe40005000000 */
[----:B------:R-:W-:Y:S01]  /*93c0*/  ISETP.NE.AND P2, PT, R7, RZ, PT ;  /* 0x000000ff0700720c */ /* 0x000fe20003f45270 */
[----:B------:R-:W-:Y:S01]  /*93d0*/  VIADD R7, R10, 0x10 ;  /* 0x000000100a077836 */ /* 0x000fe20000000000 */
[----:B------:R-:W-:Y:S01]  /*93e0*/  FSEL R22, R22, -INF , !P0 ;  /* 0xff80000016167808 */ /* 0x000fe20004000000 */
[----:B------:R-:W-:Y:S01]  /*93f0*/  FFMA.FTZ R30, R88, R30, R11 ;  /* 0x0000001e581e7223 */ /* 0x000fe2000001000b */
[----:B------:R-:W-:-:S02]  /*9400*/  FSEL R11, R4, -INF , !P2 ;  /* 0xff800000040b7808 */ /* 0x000fc40005000000 */
[----:B------:R-:W-:Y:S01]  /*9410*/  ISETP.GE.AND P2, PT, R7, R70, PT ;  /* 0x000000460700720c */ /* 0x000fe20003f46270 */
[----:B---3--:R-:W-:Y:S01]  /*9420*/  FFMA.FTZ R58, R88, R20, R5 ;  /* 0x00000014583a7223 */ /* 0x008fe20000010005 */
[----:B------:R-:W-:Y:S01]  /*9430*/  VIADD R20, R68, 0xffffffff ;  /* 0xffffffff44147836 */ /* 0x000fe20000000000 */
[----:B------:R-:W-:Y:S02]  /*9440*/  I2FP.F32.S32 R7, R7 ;  /* 0x0000000700077245 */ /* 0x000fe40000201400 */
[----:B------:R-:W-:Y:S02]  /*9450*/  I2FP.F32.S32 R4, R27 ;  /* 0x0000001b00047245 */ /* 0x000fe40000201400 */
[----:B------:R-:W-:Y:S02]  /*9460*/  ISETP.GT.AND P0, PT, R20, R93, PT ;  /* 0x0000005d1400720c */ /* 0x000fe40003f04270 */
[----:B------:R-:W-:Y:S01]  /*9470*/  FSEL R9, R9, -INF , !P1 ;  /* 0xff80000009097808 */ /* 0x000fe20004800000 */
[C---:B-1----:R-:W-:Y:S01]  /*9480*/  FFMA.FTZ R4, R88.reuse, R4, R59 ;  /* 0x0000000458047223 */ /* 0x042fe2000001003b */
[----:B------:R-:W-:Y:S01]  /*9490*/  ISETP.GE.AND P1, PT, R27, R70, PT ;  /* 0x000000461b00720c */ /* 0x000fe20003f26270 */
[----:B--2---:R-:W-:Y:S01]  /*94a0*/  FFMA.FTZ R27, R88, R7, R21 ;  /* 0x00000007581b7223 */ /* 0x004fe20000010015 */
[----:B------:R-:W-:-:S02]  /*94b0*/  ISETP.GE.AND P4, PT, R10, R69, PT ;  /* 0x000000450a00720c */ /* 0x000fc40003f86270 */
[----:B------:R-:W-:Y:S02]  /*94c0*/  ISETP.GE.AND P3, PT, R10, R70, PT ;  /* 0x000000460a00720c */ /* 0x000fe40003f66270 */
[----:B------:R-:W-:Y:S02]  /*94d0*/  FSEL R7, R6, -INF , !P6 ;  /* 0xff80000006077808 */ /* 0x000fe40007000000 */
[----:B------:R-:W-:Y:S02]  /*94e0*/  FSEL R6, R27, -INF , !P2 ;  /* 0xff8000001b067808 */ /* 0x000fe40005000000 */
[----:B------:R-:W-:Y:S02]  /*94f0*/  LOP3.LUT R21, R118, 0x18, RZ, 0xc0, !PT ;  /* 0x0000001876157812 */ /* 0x000fe400078ec0ff */
[----:B------:R-:W-:Y:S02]  /*9500*/  SHF.R.U32.HI R5, RZ, 0x3, R85 ;  /* 0x00000003ff057819 */ /* 0x000fe40000011655 */
        /* <DEDUP_REMOVED lines=16> */
.L_x_4815:
        /* <DEDUP_REMOVED lines=60> */
.L_x_4816:
        /* <DEDUP_REMOVED lines=33> */
.L_x_4814:
        /* <DEDUP_REMOVED lines=33> */
[----:B------:R-:W-:Y:S01]  /*9df0*/  SHF.L.U32 R5, R5, 0x8, RZ ;  /* 0x0000000805057819 */ /* 0x000fe200000006ff */
[----:B------:R-:W3:Y:S01]  /*9e00*/  SHFL.BFLY PT, R72, R59, 0x2, 0x1f ;  /* 0x0c401f003b487f89 */ /* 0x000ee200000e0000 */
[----:B------:R-:W-:-:S03]  /*9e10*/  LOP3.LUT P1, RZ, R85, 0x4, RZ, 0xc0, !PT ;  /* 0x0000000455ff7812 */ /* 0x000fc6000782c0ff */
[----:B------:R-:W4:Y:S01]  /*9e20*/  SHFL.BFLY PT, R38, R41, 0x2, 0x1f ;  /* 0x0c401f0029267f89 */ /* 0x000f2200000e0000 */
[----:B---3--:R-:W-:Y:S02]  /*9e30*/  FMNMX.FTZ R72, R59, R72, !PT ;  /* 0x000000483b487209 */ /* 0x008fe40007810000 */
[----:B----4-:R-:W-:-:S03]  /*9e40*/  FMNMX.FTZ R38, R41, R38, !PT ;  /* 0x0000002629267209 */ /* 0x010fc60007810000 */
[----:B------:R-:W3:Y:S04]  /*9e50*/  SHFL.BFLY PT, R67, R72, 0x1, 0x1f ;  /* 0x0c201f0048437f89 */ /* 0x000ee800000e0000 */
[----:B------:R-:W4:Y:S01]  /*9e60*/  SHFL.BFLY PT, R65, R38, 0x1, 0x1f ;  /* 0x0c201f0026417f89 */ /* 0x000f2200000e0000 */
[----:B---3--:R-:W-:-:S04]  /*9e70*/  FMNMX.FTZ R67, R72, R67, !PT ;  /* 0x0000004348437209 */ /* 0x008fc80007810000 */
[C---:B------:R-:W-:Y:S01]  /*9e80*/  FSETP.NEU.FTZ.AND P0, PT, R67.reuse, -INF , PT ;  /* 0xff8000004300780b */ /* 0x040fe20003f1d000 */
[----:B--2---:R-:W-:Y:S01]  /*9e90*/  FMUL.FTZ R30, R67, UR7 ;  /* 0x00000007431e7c20 */ /* 0x004fe20008410000 */
[----:B----4-:R-:W-:-:S04]  /*9ea0*/  FMNMX.FTZ R65, R38, R65, !PT ;  /* 0x0000004126417209 */ /* 0x010fc80007810000 */
[----:B------:R-:W-:Y:S02]  /*9eb0*/  FSEL R30, R30, RZ, P0 ;  /* 0x000000ff1e1e7208 */ /* 0x000fe40000000000 */
[----:B------:R-:W-:-:S03]  /*9ec0*/  FSETP.NEU.FTZ.AND P0, PT, R65, -INF , PT ;  /* 0xff8000004100780b */ /* 0x000fc60003f1d000 */
[--C-:B------:R-:W-:Y:S01]  /*9ed0*/  FFMA.FTZ R72, R7, UR7, -R30.reuse ;  /* 0x0000000707487c23 */ /* 0x100fe2000801081e */
[----:B------:R-:W-:Y:S01]  /*9ee0*/  LOP3.LUT R7, R5, 0x100, RZ, 0xc0, !PT ;  /* 0x0000010005077812 */ /* 0x000fe200078ec0ff */
[--C-:B------:R-:W-:Y:S01]  /*9ef0*/  FFMA.FTZ R123, R25, UR7, -R30.reuse ;  /* 0x00000007197b7c23 */ /* 0x100fe2000801081e */
[----:B------:R-:W-:Y:S01]  /*9f00*/  FMUL.FTZ R5, R65, UR7 ;  /* 0x0000000741057c20 */ /* 0x000fe20008410000 */
[----:B------:R-:W-:Y:S01]  /*9f10*/  FFMA.FTZ R38, R23, UR7, -R30 ;  /* 0x0000000717267c23 */ /* 0x000fe2000801081e */
[----:B------:R-:W-:Y:S01]  /*9f20*/  LOP3.LUT R80, R7, 0x20, R64, 0xf8, !PT ;  /* 0x0000002007507812 */ /* 0x000fe200078ef840 */
[--C-:B------:R-:W-:Y:S01]  /*9f30*/  FFMA.FTZ R27, R27, UR7, -R30.reuse ;  /* 0x000000071b1b7c23 */ /* 0x100fe2000801081e */
[--C-:B------:R-:W-:Y:S01]  /*9f40*/  FFMA.FTZ R128, R75, UR7, -R30.reuse ;  /* 0x000000074b807c23 */ /* 0x100fe2000801081e */
[----:B------:R-:W-:Y:S01]  /*9f50*/  FSEL R23, R5, RZ, P0 ;  /* 0x000000ff05177208 */ /* 0x000fe20000000000 */
[--C-:B------:R-:W-:Y:S01]  /*9f60*/  FFMA.FTZ R122, R11, UR7, -R30.reuse ;  /* 0x000000070b7a7c23 */ /* 0x100fe2000801081e */
[----:B------:R-:W-:Y:S01]  /*9f70*/  LOP3.LUT R25, R3, R80, RZ, 0xfc, !PT ;  /* 0x0000005003197212 */ /* 0x000fe200078efcff */
[----:B------:R-:W-:Y:S01]  /*9f80*/  MUFU.EX2 R123, R123 ;  /* 0x0000007b007b7308 */ /* 0x000fe20000000800 */
[--C-:B------:R-:W-:Y:S01]  /*9f90*/  FFMA.FTZ R75, R9, UR7, -R30.reuse ;  /* 0x00000007094b7c23 */ /* 0x100fe2000801081e */
[--C-:B------:R-:W-:Y:S01]  /*9fa0*/  FFMA.FTZ R89, R58, UR7, -R23.reuse ;  /* 0x000000073a597c23 */ /* 0x100fe20008010817 */
[----:B------:R-:W-:Y:S01]  /*9fb0*/  LEA R25, R25, UR6, 0x1 ;  /* 0x0000000619197c11 */ /* 0x000fe2000f8e08ff */
[--C-:B------:R-:W-:Y:S01]  /*9fc0*/  FFMA.FTZ R80, R36, UR7, -R23.reuse ;  /* 0x0000000724507c23 */ /* 0x100fe20008010817 */
[--C-:B------:R-:W-:Y:S01]  /*9fd0*/  FFMA.FTZ R87, R8, UR7, -R23.reuse ;  /* 0x0000000708577c23 */ /* 0x100fe20008010817 */
[--C-:B------:R-:W-:Y:S01]  /*9fe0*/  FFMA.FTZ R58, R10, UR7, -R23.reuse ;  /* 0x000000070a3a7c23 */ /* 0x100fe20008010817 */
[--C-:B------:R-:W-:Y:S01]  /*9ff0*/  FFMA.FTZ R41, R15, UR7, -R30.reuse ;  /* 0x000000070f297c23 */ /* 0x100fe2000801081e */
[----:B------:R-:W2:Y:S01]  /*a000*/  LDSM.16.MT88.4 R104, [R25+0x3000] ;  /* 0x003000001968783b */ /* 0x000ea20000004200 */
[----:B------:R-:W-:Y:S01]  /*a010*/  MUFU.EX2 R27, R27 ;  /* 0x0000001b001b7308 */ /* 0x000fe20000000800 */
[--C-:B------:R-:W-:Y:S01]  /*a020*/  FFMA.FTZ R15, R14, UR7, -R23.reuse ;  /* 0x000000070e0f7c23 */ /* 0x100fe20008010817 */
[--C-:B------:R-:W-:Y:S01]  /*a030*/  FFMA.FTZ R59, R6, UR7, -R23.reuse ;  /* 0x00000007063b7c23 */ /* 0x100fe20008010817 */
[----:B------:R-:W3:Y:S01]  /*a040*/  LDSM.16.MT88.4 R8, [R25+0x3400] ;  /* 0x003400001908783b */ /* 0x000ee20000004200 */
        /* <DEDUP_REMOVED lines=15> */
[----:B------:R-:W-:Y:S01]  /*a140*/  FFMA.FTZ R125, R125, UR7, -R30 ;  /* 0x000000077d7d7c23 */ /* 0x000fe2000801081e */
[--C-:B------:R-:W-:Y:S01]  /*a150*/  FFMA.FTZ R124, R124, UR7, -R23.reuse ;  /* 0x000000077c7c7c23 */ /* 0x100fe20008010817 */
[--C-:B------:R-:W-:Y:S01]  /*a160*/  FFMA.FTZ R57, R132, UR7, -R23.reuse ;  /* 0x0000000784397c23 */ /* 0x100fe20008010817 */
[--C-:B------:R-:W-:Y:S01]  /*a170*/  FFMA.FTZ R55, R130, UR7, -R23.reuse ;  /* 0x0000000782377c23 */ /* 0x100fe20008010817 */
[--C-:B------:R-:W-:Y:S01]  /*a180*/  FFMA.FTZ R52, R52, UR7, -R23.reuse ;  /* 0x0000000734347c23 */ /* 0x100fe20008010817 */
[----:B------:R-:W-:Y:S01]  /*a190*/  MUFU.EX2 R89, R89 ;  /* 0x0000005900597308 */ /* 0x000fe20000000800 */
[----:B-1----:R-:W-:Y:S01]  /*a1a0*/  F2FP.F16.F32.PACK_AB R96, R128, R27 ;  /* 0x0000001b8060723e */ /* 0x002fe200000000ff */
[----:B------:R-:W-:Y:S01]  /*a1b0*/  FADD.FTZ R128, R27, R128 ;  /* 0x000000801b807221 */ /* 0x000fe20000010000 */
[----:B------:R-:W-:Y:S01]  /*a1c0*/  IADD3 R27, PT, PT, R25, 0x3020, RZ ;  /* 0x00003020191b7810 */ /* 0x000fe20007ffe0ff */
[--C-:B------:R-:W-:Y:S01]  /*a1d0*/  FFMA.FTZ R77, R77, UR7, -R30.reuse ;  /* 0x000000074d4d7c23 */ /* 0x100fe2000801081e */
[--C-:B------:R-:W-:Y:S01]  /*a1e0*/  FFMA.FTZ R130, R83, UR7, -R30.reuse ;  /* 0x0000000753827c23 */ /* 0x100fe2000801081e */
[--C-:B------:R-:W-:Y:S01]  /*a1f0*/  FFMA.FTZ R81, R81, UR7, -R30.reuse ;  /* 0x0000000751517c23 */ /* 0x100fe2000801081e */
[----:B------:R-:W-:Y:S01]  /*a200*/  FFMA.FTZ R79, R79, UR7, -R30 ;  /* 0x000000074f4f7c23 */ /* 0x000fe2000801081e */
[----:B------:R-:W1:Y:S01]  /*a210*/  MUFU.EX2 R80, R80 ;  /* 0x0000005000507308 */ /* 0x000e620000000800 */
[----:B----4-:R-:W-:Y:S01]  /*a220*/  F2FP.F16.F32.PACK_AB R98, R122, R123 ;  /* 0x0000007b7a62723e */ /* 0x010fe200000000ff */
[--C-:B------:R-:W-:Y:S01]  /*a230*/  FFMA.FTZ R83, R78, UR7, -R23.reuse ;  /* 0x000000074e537c23 */ /* 0x100fe20008010817 */
[--C-:B------:R-:W-:Y:S01]  /*a240*/  FFMA.FTZ R76, R76, UR7, -R23.reuse ;  /* 0x000000074c4c7c23 */ /* 0x100fe20008010817 */
[--C-:B------:R-:W-:Y:S01]  /*a250*/  FFMA.FTZ R74, R74, UR7, -R23.reuse ;  /* 0x000000074a4a7c23 */ /* 0x100fe20008010817 */
[----:B------:R-:W-:Y:S01]  /*a260*/  FADD.FTZ R123, R123, R128 ;  /* 0x000000807b7b7221 */ /* 0x000fe20000010000 */
[----:B------:R-:W-:Y:S01]  /*a270*/  FFMA.FTZ R12, R12, UR7, -R23 ;  /* 0x000000070c0c7c23 */ /* 0x000fe20008010817 */
[--C-:B------:R-:W-:Y:S01]  /*a280*/  FFMA.FTZ R47, R47, UR7, -R30.reuse ;  /* 0x000000072f2f7c23 */ /* 0x100fe2000801081e */
[----:B------:R-:W-:Y:S01]  /*a290*/  MUFU.EX2 R87, R87 ;  /* 0x0000005700577308 */ /* 0x000fe20000000800 */
[----:B------:R-:W-:Y:S01]  /*a2a0*/  FADD.FTZ R122, R122, R123 ;  /* 0x0000007b7a7a7221 */ /* 0x000fe20000010000 */
[--C-:B------:R-:W-:Y:S01]  /*a2b0*/  FFMA.FTZ R43, R43, UR7, -R30.reuse ;  /* 0x000000072b2b7c23 */ /* 0x100fe2000801081e */
[--C-:B------:R-:W-:Y:S01]  /*a2c0*/  FFMA.FTZ R42, R42, UR7, -R23.reuse ;  /* 0x000000072a2a7c23 */ /* 0x100fe20008010817 */
[--C-:B------:R-:W-:Y:S01]  /*a2d0*/  FFMA.FTZ R40, R40, UR7, -R23.reuse ;  /* 0x0000000728287c23 */ /* 0x100fe20008010817 */
[--C-:B------:R-:W-:Y:S01]  /*a2e0*/  FFMA.FTZ R39, R39, UR7, -R30.reuse ;  /* 0x0000000727277c23 */ /* 0x100fe2000801081e */
[--C-:B------:R-:W-:Y:S01]  /*a2f0*/  FFMA.FTZ R33, R33, UR7, -R30.reuse ;  /* 0x0000000721217c23 */ /* 0x100fe2000801081e */
[----:B------:R-:W-:Y:S01]  /*a300*/  FFMA.FTZ R29, R29, UR7, -R30 ;  /* 0x000000071d1d7c23 */ /* 0x000fe2000801081e */
[----:B------:R-:W4:Y:S01]  /*a310*/  MUFU.EX2 R58, R58 ;  /* 0x0000003a003a7308 */ /* 0x000f220000000800 */
[----:B-1----:R-:W-:Y:S01]  /*a320*/  F2FP.F16.F32.PACK_AB R97, R80, R89 ;  /* 0x000000595061723e */ /* 0x002fe200000000ff */
[--C-:B------:R-:W-:Y:S01]  /*a330*/  FFMA.FTZ R34, R34, UR7, -R23.reuse ;  /* 0x0000000722227c23 */ /* 0x100fe20008010817 */
[----:B------:R-:W-:Y:S01]  /*a340*/  FFMA.FTZ R24, R24, UR7, -R23 ;  /* 0x0000000718187c23 */ /* 0x000fe20008010817 */
[----:B------:R-:W-:-:S04]  /*a350*/  ISETP.GT.AND P0, PT, R20, R93, PT ;  /* 0x0000005d1400720c */ /* 0x000fc80003f04270 */
[----:B------:R-:W-:Y:S08]  /*a360*/  MUFU.EX2 R75, R75 ;  /* 0x0000004b004b7308 */ /* 0x000ff00000000800 */
        /* <DEDUP_REMOVED lines=18> */
[----:B---3--:R-:W-:Y:S01]  /*a490*/  HMMA.16816.F32 R108, R4, R8, R108 ;  /* 0x00000008046c723c */ /* 0x008fe2000000186c */
[----:B------:R-:W-:Y:S01]  /*a4a0*/  IADD3 R8, PT, PT, R25, 0x3000, RZ ;  /* 0x0000300019087810 */ /* 0x000fe20007ffe0ff */
[----:B------:R-:W-:Y:S03]  /*a4b0*/  MUFU.EX2 R53, R53 ;  /* 0x0000003500357308 */ /* 0x000fe60000000800 */
[----:B------:R-:W-:-:S03]  /*a4c0*/  @P1 IADD3 R27, PT, PT, R8, -0x20, RZ ;  /* 0xffffffe0081b1810 */ /* 0x000fc60007ffe0ff */
[----:B------:R-:W-:Y:S02]  /*a4d0*/  HMMA.16816.F32 R104, R4, R10, R104 ;  /* 0x0000000a0468723c */ /* 0x000fe40000001868 */
[----:B------:R-:W2:Y:S01]  /*a4e0*/  LDSM.16.MT88.4 R8, [R27] ;  /* 0x000000001b08783b */ /* 0x000ea20000004200 */
[----:B------:R-:W-:Y:S08]  /*a4f0*/  MUFU.EX2 R48, R48 ;  /* 0x0000003000307308 */ /* 0x000ff00000000800 */
[----:B------:R-:W-:Y:S08]  /*a500*/  MUFU.EX2 R127, R127 ;  /* 0x0000007f007f7308 */ /* 0x000ff00000000800 */
[----:B------:R-:W3:Y:S08]  /*a510*/  MUFU.EX2 R50, R50 ;  /* 0x0000003200327308 */ /* 0x000ef00000000800 */
[----:B------:R-:W-:Y:S08]  /*a520*/  MUFU.EX2 R51, R51 ;  /* 0x0000003300337308 */ /* 0x000ff00000000800 */
[----:B------:R-:W4:Y:S01]  /*a530*/  MUFU.EX2 R46, R46 ;  /* 0x0000002e002e7308 */ /* 0x000f220000000800 */
[C---:B--2---:R-:W-:Y:S07]  /*a540*/  HMMA.16816.F32 R100, R96.reuse, R8, RZ ;  /* 0x000000086064723c */ /* 0x044fee00000018ff */
[----:B------:R-:W-:Y:S01]  /*a550*/  MUFU.EX2 R125, R125 ;  /* 0x0000007d007d7308 */ /* 0x000fe20000000800 */
[----:B------:R-:W-:Y:S01]  /*a560*/  HMMA.16816.F32 R96, R96, R10, RZ ;  /* 0x0000000a6060723c */ /* 0x000fe200000018ff */
[----:B------:R-:W2:Y:S06]  /*a570*/  LDSM.16.MT88.4 R8, [R27+0x400] ;  /* 0x000400001b08783b */ /* 0x000eac0000004200 */
[----:B------:R-:W5:Y:S08]  /*a580*/  MUFU.EX2 R82, R82 ;  /* 0x0000005200527308 */ /* 0x000f700000000800 */
[----:B------:R-:W-:Y:S08]  /*a590*/  MUFU.EX2 R73, R73 ;  /* 0x0000004900497308 */ /* 0x000ff00000000800 */
[----:B------:R-:W-:Y:S08]  /*a5a0*/  MUFU.EX2 R54, R54 ;  /* 0x0000003600367308 */ /* 0x000ff00000000800 */
        /* <DEDUP_REMOVED lines=14> */
[----:B------:R-:W-:Y:S01]  /*a690*/  MUFU.EX2 R83, R83 ;  /* 0x0000005300537308 */ /* 0x000fe20000000800 */
[C---:B--2---:R-:W-:Y:S07]  /*a6a0*/  HMMA.16816.F32 R108, R4.reuse, R8, R108 ;  /* 0x00000008046c723c */ /* 0x044fee000000186c */
[----:B------:R-:W2:Y:S01]  /*a6b0*/  MUFU.EX2 R76, R76 ;  /* 0x0000004c004c7308 */ /* 0x000ea20000000800 */
[C---:B------:R-:W-:Y:S01]  /*a6c0*/  HMMA.16816.F32 R104, R4.reuse, R10, R104 ;  /* 0x0000000a0468723c */ /* 0x040fe20000001868 */
[----:B------:R-:W3:Y:S06]  /*a6d0*/  LDSM.16.MT88.4 R8, [R27+0x800] ;  /* 0x000800001b08783b */ /* 0x000eec0000004200 */
[----:B------:R-:W-:Y:S08]  /*a6e0*/  MUFU.EX2 R74, R74 ;  /* 0x0000004a004a7308 */ /* 0x000ff00000000800 */
[----:B------:R-:W-:Y:S08]  /*a6f0*/  MUFU.EX2 R47, R47 ;  /* 0x0000002f002f7308 */ /* 0x000ff00000000800 */
[----:B------:R-:W-:Y:S08]  /*a700*/  MUFU.EX2 R43, R43 ;  /* 0x0000002b002b7308 */ /* 0x000ff00000000800 */
[----:B------:R-:W-:Y:S08]  /*a710*/  MUFU.EX2 R42, R42 ;  /* 0x0000002a002a7308 */ /* 0x000ff00000000800 */
[----:B------:R-:W-:Y:S01]  /*a720*/  MUFU.EX2 R40, R40 ;  /* 0x0000002800287308 */ /* 0x000fe20000000800 */
[C---:B---3--:R-:W-:Y:S07]  /*a730*/  HMMA.16816.F32 R100, R4.reuse, R8, R100 ;  /* 0x000000080464723c */ /* 0x048fee0000001864 */
[----:B------:R-:W-:Y:S01]  /*a740*/  MUFU.EX2 R39, R39 ;  /* 0x0000002700277308 */ /* 0x000fe20000000800 */
[----:B------:R-:W-:Y:S01]  /*a750*/  HMMA.16816.F32 R96, R4, R10, R96 ;  /* 0x0000000a0460723c */ /* 0x000fe20000001860 */
[----:B------:R-:W3:Y:S01]  /*a760*/  LDSM.16.MT88.4 R8, [R25+0x3c00] ;  /* 0x003c00001908783b */ /* 0x000ee20000004200 */
[----:B-----5:R-:W-:-:S05]  /*a770*/  F2FP.F16.F32.PACK_AB R4, R82, R125 ;  /* 0x0000007d5204723e */ /* 0x020fca00000000ff */
[----:B------:R-:W-:Y:S01]  /*a780*/  MUFU.EX2 R33, R33 ;  /* 0x0000002100217308 */ /* 0x000fe20000000800 */
[----:B------:R-:W-:Y:S02]  /*a790*/  F2FP.F16.F32.PACK_AB R5, R57, R124 ;  /* 0x0000007c3905723e */ /* 0x000fe400000000ff */
[----:B------:R-:W-:Y:S02]  /*a7a0*/  F2FP.F16.F32.PACK_AB R6, R54, R73 ;  /* 0x000000493606723e */ /* 0x000fe400000000ff */
[----:B-1----:R-:W-:-:S03]  /*a7b0*/  F2FP.F16.F32.PACK_AB R7, R52, R55 ;  /* 0x000000373407723e */ /* 0x002fc600000000ff */
[----:B------:R-:W-:Y:S08]  /*a7c0*/  MUFU.EX2 R34, R34 ;  /* 0x0000002200227308 */ /* 0x000ff00000000800 */
[----:B------:R-:W-:Y:S08]  /*a7d0*/  MUFU.EX2 R29, R29 ;  /* 0x0000001d001d7308 */ /* 0x000ff00000000800 */
[----:B------:R-:W-:Y:S01]  /*a7e0*/  MUFU.EX2 R24, R24 ;  /* 0x0000001800187308 */ /* 0x000fe20000000800 */
[C---:B---3--:R-:W-:Y:S08]  /*a7f0*/  HMMA.16816.F32 R108, R4.reuse, R8, R108 ;  /* 0x00000008046c723c */ /* 0x048ff0000000186c */
[C---:B------:R-:W-:Y:S01]  /*a800*/  HMMA.16816.F32 R104, R4.reuse, R10, R104 ;  /* 0x0000000a0468723c */ /* 0x040fe20000001868 */
[----:B------:R-:W1:Y:S07]  /*a810*/  LDSM.16.MT88.4 R8, [R27+0xc00] ;  /* 0x000c00001b08783b */ /* 0x000e6e0000004200 */
[C---:B-1----:R-:W-:Y:S08]  /*a820*/  HMMA.16816.F32 R100, R4.reuse, R8, R100 ;  /* 0x000000080464723c */ /* 0x042ff00000001864 */
[----:B------:R-:W-:Y:S01]  /*a830*/  HMMA.16816.F32 R96, R4, R10, R96 ;  /* 0x0000000a0460723c */ /* 0x000fe20000001860 */
[----:B------:R-:W1:Y:S01]  /*a840*/  LDSM.16.MT88.4 R8, [R25+0x4000] ;  /* 0x004000001908783b */ /* 0x000e620000004200 */
[----:B------:R-:W-:Y:S01]  /*a850*/  FADD.FTZ R4, R89, R80 ;  /* 0x0000005059047221 */ /* 0x000fe20000010000 */
[----:B--2---:R-:W-:Y:S01]  /*a860*/  F2FP.F16.F32.PACK_AB R5, R76, R83 ;  /* 0x000000534c05723e */ /* 0x004fe200000000ff */
[----:B------:R2:W3:Y:S01]  /*a870*/  MUFU.EX2 R80, R77 ;  /* 0x0000004d00507308 */ /* 0x0004e20000000800 */
[----:B------:R-:W-:Y:S01]  /*a880*/  FFMA.FTZ R89, R22, UR7, -R23 ;  /* 0x0000000716597c23 */ /* 0x000fe20008010817 */
[----:B------:R-:W-:Y:S01]  /*a890*/  FADD.FTZ R87, R87, R4 ;  /* 0x0000000457577221 */ /* 0x000fe20000010000 */
[----:B------:R-:W-:-:S03]  /*a8a0*/  F2FP.F16.F32.PACK_AB R4, R81, R130 ;  /* 0x000000825104723e */ /* 0x000fc600000000ff */
[----:B------:R-:W-:Y:S02]  /*a8b0*/  FADD.FTZ R58, R58, R87 ;  /* 0x000000573a3a7221 */ /* 0x000fe40000010000 */
[----:B------:R-:W-:Y:S02]  /*a8c0*/  MUFU.EX2 R89, R89 ;  /* 0x0000005900597308 */ /* 0x000fe40000000800 */
[----:B------:R-:W-:Y:S01]  /*a8d0*/  FADD.FTZ R59, R59, R58 ;  /* 0x0000003a3b3b7221 */ /* 0x000fe20000010000 */
[----:B------:R-:W-:Y:S01]  /*a8e0*/  FFMA.FTZ R58, R49, UR7, -R30 ;  /* 0x00000007313a7c23 */ /* 0x000fe2000801081e */
[----:B------:R-:W-:Y:S02]  /*a8f0*/  FFMA.FTZ R49, R16, UR7, -R23 ;  /* 0x0000000710317c23 */ /* 0x000fe40008010817 */
[----:B------:R-:W-:Y:S01]  /*a900*/  FADD.FTZ R36, R36, R59 ;  /* 0x0000003b24247221 */ /* 0x000fe20000010000 */
[----:B--2---:R-:W-:Y:S01]  /*a910*/  FFMA.FTZ R77, R56, UR7, -R23 ;  /* 0x00000007384d7c23 */ /* 0x004fe20008010817 */
[----:B---3--:R-:W-:-:S02]  /*a920*/  F2FP.F16.F32.PACK_AB R6, R80, R79 ;  /* 0x0000004f5006723e */ /* 0x008fc400000000ff */
[----:B------:R-:W-:Y:S01]  /*a930*/  FADD.FTZ R15, R15, R36 ;  /* 0x000000240f0f7221 */ /* 0x000fe20000010000 */
[--C-:B------:R-:W-:Y:S01]  /*a940*/  FFMA.FTZ R36, R13, UR7, -R30.reuse ;  /* 0x000000070d247c23 */ /* 0x100fe2000801081e */
[--C-:B------:R-:W-:Y:S01]  /*a950*/  FFMA.FTZ R56, R45, UR7, -R30.reuse ;  /* 0x000000072d387c23 */ /* 0x100fe2000801081e */
[----:B------:R-:W-:Y:S01]  /*a960*/  FFMA.FTZ R45, R44, UR7, -R23 ;  /* 0x000000072c2d7c23 */ /* 0x000fe20008010817 */
[----:B------:R-:W2:Y:S01]  /*a970*/  MUFU.EX2 R77, R77 ;  /* 0x0000004d004d7308 */ /* 0x000ea20000000800 */
[----:B------:R-:W-:Y:S01]  /*a980*/  FADD.FTZ R14, R14, R15 ;  /* 0x0000000f0e0e7221 */ /* 0x000fe20000010000 */
[----:B------:R-:W-:Y:S01]  /*a990*/  FFMA.FTZ R44, R35, UR7, -R30 ;  /* 0x00000007232c7c23 */ /* 0x000fe2000801081e */
[--C-:B------:R-:W-:Y:S01]  /*a9a0*/  FFMA.FTZ R35, R32, UR7, -R23.reuse ;  /* 0x0000000720237c23 */ /* 0x100fe20008010817 */
[----:B------:R-:W-:Y:S01]  /*a9b0*/  FFMA.FTZ R32, R18, UR7, -R23 ;  /* 0x0000000712207c23 */ /* 0x000fe20008010817 */
[----:B------:R-:W-:-:S03]  /*a9c0*/  FADD.FTZ R127, R127, R14 ;  /* 0x0000000e7f7f7221 */ /* 0x000fc60000010000 */
[----:B------:R-:W3:Y:S01]  /*a9d0*/  MUFU.EX2 R58, R58 ;  /* 0x0000003a003a7308 */ /* 0x000ee20000000800 */
[----:B------:R-:W-:-:S07]  /*a9e0*/  FADD.FTZ R50, R50, R127 ;  /* 0x0000007f32327221 */ /* 0x000fce0000010000 */
[----:B------:R-:W-:Y:S01]  /*a9f0*/  MUFU.EX2 R56, R56 ;  /* 0x0000003800387308 */ /* 0x000fe20000000800 */
[----:B--2---:R-:W-:-:S07]  /*aa00*/  F2FP.F16.F32.PACK_AB R7, R77, R74 ;  /* 0x0000004a4d07723e */ /* 0x004fce00000000ff */
[C---:B-1----:R-:W-:Y:S01]  /*aa10*/  HMMA.16816.F32 R108, R4.reuse, R8, R108 ;  /* 0x00000008046c723c */ /* 0x042fe2000000186c */
[----:B------:R-:W1:Y:S07]  /*aa20*/  MUFU.EX2 R45, R45 ;  /* 0x0000002d002d7308 */ /* 0x000e6e0000000800 */
[C---:B------:R-:W-:Y:S01]  /*aa30*/  HMMA.16816.F32 R104, R4.reuse, R10, R104 ;  /* 0x0000000a0468723c */ /* 0x040fe20000001868 */
[----:B------:R-:W2:Y:S01]  /*aa40*/  LDSM.16.MT88.4 R8, [R27+0x1000] ;  /* 0x001000001b08783b */ /* 0x000ea20000004200 */
[----:B------:R-:W-:Y:S08]  /*aa50*/  MUFU.EX2 R36, R36 ;  /* 0x0000002400247308 */ /* 0x000ff00000000800 */
[----:B------:R-:W-:Y:S08]  /*aa60*/  MUFU.EX2 R44, R44 ;  /* 0x0000002c002c7308 */ /* 0x000ff00000000800 */
[----:B------:R-:W-:Y:S08]  /*aa70*/  MUFU.EX2 R35, R35 ;  /* 0x0000002300237308 */ /* 0x000ff00000000800 */
[----:B------:R-:W-:Y:S08]  /*aa80*/  MUFU.EX2 R32, R32 ;  /* 0x0000002000207308 */ /* 0x000ff00000000800 */
[----:B------:R-:W-:Y:S01]  /*aa90*/  MUFU.EX2 R49, R49 ;  /* 0x0000003100317308 */ /* 0x000fe20000000800 */
[C---:B--2---:R-:W-:Y:S08]  /*aaa0*/  HMMA.16816.F32 R100, R4.reuse, R8, R100 ;  /* 0x000000080464723c */ /* 0x044ff00000001864 */
[----:B------:R-:W-:Y:S01]  /*aab0*/  HMMA.16816.F32 R96, R4, R10, R96 ;  /* 0x0000000a0460723c */ /* 0x000fe20000001860 */
[----:B------:R-:W-:Y:S01]  /*aac0*/  FADD.FTZ R5, R41, R72 ;  /* 0x0000004829057221 */ /* 0x000fe20000010000 */
[----:B------:R-:W2:Y:S01]  /*aad0*/  LDSM.16.MT88.4 R8, [R25+0x4400] ;  /* 0x004400001908783b */ /* 0x000ea20000004200 */
[----:B------:R4:W5:Y:S01]  /*aae0*/  MUFU.EX2 R41, R12 ;  /* 0x0000000c00297308 */ /* 0x0009620000000800 */
[----:B---3--:R-:W-:Y:S01]  /*aaf0*/  F2FP.F16.F32.PACK_AB R4, R47, R58 ;  /* 0x0000003a2f04723e */ /* 0x008fe200000000ff */
[----:B------:R-:W-:Y:S01]  /*ab00*/  FADD.FTZ R38, R38, R5 ;  /* 0x0000000526267221 */ /* 0x000fe20000010000 */
[----:B-1----:R-:W-:-:S02]  /*ab10*/  F2FP.F16.F32.PACK_AB R5, R42, R45 ;  /* 0x0000002d2a05723e */ /* 0x002fc400000000ff */
[----:B------:R-:W-:Y:S01]  /*ab20*/  F2FP.F16.F32.PACK_AB R6, R43, R56 ;  /* 0x000000382b06723e */ /* 0x000fe200000000ff */
[----:B------:R-:W-:Y:S01]  /*ab30*/  FADD.FTZ R129, R129, R38 ;  /* 0x0000002681817221 */ /* 0x000fe20000010000 */
[--C-:B------:R-:W-:Y:S01]  /*ab40*/  FFMA.FTZ R38, R31, UR7, -R30.reuse ;  /* 0x000000071f267c23 */ /* 0x100fe2000801081e */
[--C-:B------:R-:W-:Y:S01]  /*ab50*/  FFMA.FTZ R31, R19, UR7, -R30.reuse ;  /* 0x00000007131f7c23 */ /* 0x100fe2000801081e */
[----:B------:R-:W-:Y:S01]  /*ab60*/  FFMA.FTZ R30, R17, UR7, -R30 ;  /* 0x00000007111e7c23 */ /* 0x000fe2000801081e */
[----:B------:R-:W-:Y:S01]  /*ab70*/  FADD.FTZ R126, R126, R129 ;  /* 0x000000817e7e7221 */ /* 0x000fe20000010000 */
[----:B------:R-:W-:Y:S02]  /*ab80*/  LDSM.16.MT88.4 R16, [R27+0x1800] ;  /* 0x001800001b10783b */ /* 0x000fe40000004200 */
[----:B------:R-:W1:Y:S01]  /*ab90*/  MUFU.EX2 R38, R38 ;  /* 0x0000002600267308 */ /* 0x000e620000000800 */
[----:B------:R-:W-:Y:S01]  /*aba0*/  FADD.FTZ R53, R53, R126 ;  /* 0x0000007e35357221 */ /* 0x000fe20000010000 */
[----:B----4-:R-:W3:Y:S01]  /*abb0*/  LDSM.16.MT88.4 R12, [R27+0x1400] ;  /* 0x001400001b0c783b */ /* 0x010ee20000004200 */
[----:B-----5:R-:W-:-:S02]  /*abc0*/  F2FP.F16.F32.PACK_AB R7, R41, R40 ;  /* 0x000000282907723e */ /* 0x020fc400000000ff */
[----:B------:R-:W-:-:S03]  /*abd0*/  FADD.FTZ R48, R48, R53 ;  /* 0x0000003530307221 */ /* 0x000fc60000010000 */
[----:B------:R-:W-:Y:S01]  /*abe0*/  MUFU.EX2 R31, R31 ;  /* 0x0000001f001f7308 */ /* 0x000fe20000000800 */
[----:B------:R-:W-:-:S04]  /*abf0*/  FADD.FTZ R125, R125, R48 ;  /* 0x000000307d7d7221 */ /* 0x000fc80000010000 */
[----:B------:R-:W-:-:S03]  /*ac00*/  FADD.FTZ R82, R82, R125 ;  /* 0x0000007d52527221 */ /* 0x000fc60000010000 */
[----:B------:R-:W-:Y:S01]  /*ac10*/  MUFU.EX2 R30, R30 ;  /* 0x0000001e001e7308 */ /* 0x000fe20000000800 */
[----:B------:R-:W-:-:S04]  /*ac20*/  FADD.FTZ R73, R73, R82 ;  /* 0x0000005249497221 */ /* 0x000fc80000010000 */
[----:B------:R-:W-:Y:S01]  /*ac30*/  FADD.FTZ R73, R54, R73 ;  /* 0x0000004936497221 */ /* 0x000fe20000010000 */
[----:B--2---:R-:W-:Y:S03]  /*ac40*/  HMMA.16816.F32 R108, R4, R8, R108 ;  /* 0x00000008046c723c */ /* 0x004fe6000000186c */
[----:B------:R-:W-:-:S04]  /*ac50*/  FADD.FTZ R130, R130, R73 ;  /* 0x0000004982827221 */ /* 0x000fc80000010000 */
[----:B------:R-:W-:Y:S01]  /*ac60*/  FADD.FTZ R130, R81, R130 ;  /* 0x0000008251827221 */ /* 0x000fe20000010000 */
[C---:B------:R-:W-:Y:S01]  /*ac70*/  HMMA.16816.F32 R104, R4.reuse, R10, R104 ;  /* 0x0000000a0468723c */ /* 0x040fe20000001868 */
[----:B------:R-:W2:Y:S07]  /*ac80*/  LDSM.16.MT88.4 R8, [R25+0x4800] ;  /* 0x004800001908783b */ /* 0x000eae0000004200 */
[----:B---3--:R-:W-:Y:S01]  /*ac90*/  HMMA.16816.F32 R100, R4, R12, R100 ;  /* 0x0000000c0464723c */ /* 0x008fe20000001864 */
[----:B------:R-:W-:Y:S01]  /*aca0*/  FADD.FTZ R13, R51, R50 ;  /* 0x00000032330d7221 */ /* 0x000fe20000010000 */
[----:B------:R-:W-:-:S03]  /*acb0*/  FFMA.FTZ R51, R26, UR7, -R23 ;  /* 0x000000071a337c23 */ /* 0x000fc60008010817 */
[----:B------:R-:W-:Y:S01]  /*acc0*/  FADD.FTZ R13, R46, R13 ;  /* 0x0000000d2e0d7221 */ /* 0x000fe20000010000 */
[----:B------:R-:W-:Y:S02]  /*acd0*/  FFMA.FTZ R46, R28, UR7, -R23 ;  /* 0x000000071c2e7c23 */ /* 0x000fe40008010817 */
[----:B------:R-:W-:Y:S01]  /*ace0*/  HMMA.16816.F32 R96, R4, R14, R96 ;  /* 0x0000000e0460723c */ /* 0x000fe20000001860 */
[----:B------:R-:W-:Y:S01]  /*acf0*/  FADD.FTZ R28, R124, R13 ;  /* 0x0000000d7c1c7221 */ /* 0x000fe20000010000 */
[----:B------:R-:W-:Y:S01]  /*ad00*/  F2FP.F16.F32.PACK_AB R4, R39, R36 ;  /* 0x000000242704723e */ /* 0x000fe200000000ff */
[----:B------:R-:W3:Y:S01]  /*ad10*/  LDSM.16.MT88.4 R12, [R25+0x4c00] ;  /* 0x004c0000190c783b */ /* 0x000ee20000004200 */
[----:B------:R-:W-:Y:S01]  /*ad20*/  F2FP.F16.F32.PACK_AB R5, R35, R34 ;  /* 0x000000222305723e */ /* 0x000fe200000000ff */
[----:B------:R-:W-:Y:S01]  /*ad30*/  FADD.FTZ R28, R57, R28 ;  /* 0x0000001c391c7221 */ /* 0x000fe20000010000 */
[----:B------:R-:W-:Y:S01]  /*ad40*/  F2FP.F16.F32.PACK_AB R6, R33, R44 ;  /* 0x0000002c2106723e */ /* 0x000fe200000000ff */
[----:B------:R-:W-:Y:S01]  /*ad50*/  MUFU.EX2 R26, R46 ;  /* 0x0000002e001a7308 */ /* 0x000fe20000000800 */
[----:B------:R-:W-:Y:S01]  /*ad60*/  F2FP.F16.F32.PACK_AB R7, R49, R32 ;  /* 0x000000203107723e */ /* 0x000fe200000000ff */
[----:B------:R-:W-:-:S04]  /*ad70*/  FADD.FTZ R55, R55, R28 ;  /* 0x0000001c37377221 */ /* 0x000fc80000010000 */
[----:B------:R-:W-:Y:S02]  /*ad80*/  FADD.FTZ R52, R52, R55 ;  /* 0x0000003734347221 */ /* 0x000fe40000010000 */
[C---:B------:R-:W-:Y:S01]  /*ad90*/  HMMA.16816.F32 R100, R4.reuse, R16, R100 ;  /* 0x000000100464723c */ /* 0x040fe20000001864 */
[----:B------:R-:W-:Y:S01]  /*ada0*/  FADD.FTZ R17, R79, R130 ;  /* 0x000000824f117221 */ /* 0x000fe20000010000 */
[----:B------:R-:W-:Y:S01]  /*adb0*/  FADD.FTZ R83, R83, R52 ;  /* 0x0000003453537221 */ /* 0x000fe20000010000 */
[----:B------:R-:W4:Y:S02]  /*adc0*/  MUFU.EX2 R51, R51 ;  /* 0x0000003300337308 */ /* 0x000f240000000800 */
[----:B------:R-:W-:Y:S01]  /*add0*/  FADD.FTZ R17, R80, R17 ;  /* 0x0000001150117221 */ /* 0x000fe20000010000 */
[----:B------:R-:W-:Y:S02]  /*ade0*/  FADD.FTZ R83, R76, R83 ;  /* 0x000000534c537221 */ /* 0x000fe40000010000 */
[----:B--2---:R-:W-:Y:S01]  /*adf0*/  HMMA.16816.F32 R108, R4, R8, R108 ;  /* 0x00000008046c723c */ /* 0x004fe2000000186c */
[----:B------:R-:W-:Y:S01]  /*ae00*/  FADD.FTZ R58, R58, R17 ;  /* 0x000000113a3a7221 */ /* 0x000fe20000010000 */
[----:B------:R-:W-:-:S03]  /*ae10*/  FADD.FTZ R16, R74, R83 ;  /* 0x000000534a107221 */ /* 0x000fc60000010000 */
[----:B------:R-:W-:Y:S01]  /*ae20*/  FADD.FTZ R47, R47, R58 ;  /* 0x0000003a2f2f7221 */ /* 0x000fe20000010000 */
[----:B------:R-:W-:Y:S02]  /*ae30*/  FADD.FTZ R16, R77, R16 ;  /* 0x000000104d107221 */ /* 0x000fe40000010000 */
[----:B------:R-:W-:Y:S01]  /*ae40*/  HMMA.16816.F32 R104, R4, R10, R104 ;  /* 0x0000000a0468723c */ /* 0x000fe20000001868 */
[----:B------:R-:W2:Y:S01]  /*ae50*/  LDSM.16.MT88.4 R8, [R27+0x1c00] ;  /* 0x001c00001b08783b */ /* 0x000ea20000004200 */
[----:B------:R-:W-:Y:S01]  /*ae60*/  FADD.FTZ R17, R45, R16 ;  /* 0x000000102d117221 */ /* 0x000fe20000010000 */
[----:B------:R-:W-:-:S03]  /*ae70*/  FADD.FTZ R56, R56, R47 ;  /* 0x0000002f38387221 */ /* 0x000fc60000010000 */
[----:B------:R-:W-:Y:S01]  /*ae80*/  FADD.FTZ R17, R42, R17 ;  /* 0x000000112a117221 */ /* 0x000fe20000010000 */
[----:B------:R-:W-:Y:S01]  /*ae90*/  FADD.FTZ R43, R43, R56 ;  /* 0x000000382b2b7221 */ /* 0x000fe20000010000 */
[----:B------:R-:W-:Y:S01]  /*aea0*/  HMMA.16816.F32 R96, R4, R18, R96 ;  /* 0x000000120460723c */ /* 0x000fe20000001860 */
[----:B-1----:R-:W-:Y:S01]  /*aeb0*/  F2FP.F16.F32.PACK_AB R4, R29, R38 ;  /* 0x000000261d04723e */ /* 0x002fe200000000ff */
[----:B------:R-:W-:Y:S01]  /*aec0*/  FADD.FTZ R40, R40, R17 ;  /* 0x0000001128287221 */ /* 0x000fe20000010000 */
[----:B------:R-:W-:Y:S01]  /*aed0*/  FADD.FTZ R36, R36, R43 ;  /* 0x0000002b24247221 */ /* 0x000fe20000010000 */
[----:B----4-:R-:W-:Y:S02]  /*aee0*/  F2FP.F16.F32.PACK_AB R5, R51, R26 ;  /* 0x0000001a3305723e */ /* 0x010fe400000000ff */
[----:B------:R-:W-:Y:S01]  /*aef0*/  FADD.FTZ R41, R41, R40 ;  /* 0x0000002829297221 */ /* 0x000fe20000010000 */
[----:B------:R-:W-:Y:S01]  /*af00*/  FADD.FTZ R39, R39, R36 ;  /* 0x0000002427277221 */ /* 0x000fe20000010000 */
[----:B------:R-:W-:-:S02]  /*af10*/  F2FP.F16.F32.PACK_AB R6, R30, R31 ;  /* 0x0000001f1e06723e */ /* 0x000fc400000000ff */
[----:B------:R-:W-:Y:S01]  /*af20*/  FADD.FTZ R34, R34, R41 ;  /* 0x0000002922227221 */ /* 0x000fe20000010000 */
[----:B------:R-:W-:Y:S01]  /*af30*/  FADD.FTZ R44, R44, R39 ;  /* 0x000000272c2c7221 */ /* 0x000fe20000010000 */
[----:B------:R-:W-:Y:S02]  /*af40*/  F2FP.F16.F32.PACK_AB R7, R89, R24 ;  /* 0x000000185907723e */ /* 0x000fe400000000ff */
        /* <DEDUP_REMOVED lines=12> */
[----:B------:R-:W-:Y:S02]  /*b010*/  FADD.FTZ R24, R24, R51 ;  /* 0x0000003318187221 */ /* 0x000fe40000010000 */
[----:B--2---:R-:W-:Y:S02]  /*b020*/  HMMA.16816.F32 R100, R4, R8, R100 ;  /* 0x000000080464723c */ /* 0x004fe40000001864 */
[----:B------:R-:W-:-:S06]  /*b030*/  FADD.FTZ R89, R89, R24 ;  /* 0x0000001859597221 */ /* 0x000fcc0000010000 */
        /* <DEDUP_REMOVED lines=70> */
.L_x_4818:
[----:B------:R-:W-:Y:S01]  /*b4a0*/  UMOV UR4, URZ ;  /* 0x000000ff00047c82 */ /* 0x000fe20008000000 */
[----:B------:R-:W-:Y:S01]  /*b4b0*/  IMAD.SHL.U32 R60, R60, 0x80, RZ ;  /* 0x000000803c3c7824 */ /* 0x000fe200078e00ff */
[----:B------:R-:W-:-:S05]  /*b4c0*/  IADD3 R4, P0, PT, RZ, -UR4, RZ ;  /* 0x80000004ff047c10 */ /* 0x000fca000ff1e0ff */
[----:B------:R-:W-:-:S05]  /*b4d0*/  IMAD.X R60, RZ, RZ, ~R60, P0 ;  /* 0x000000ffff3c7224 */ /* 0x000fca00000e0e3c */
[----:B------:R-:W-:-:S04]  /*b4e0*/  SHF.R.S64 R5, R4, 0x1f, R60 ;  /* 0x0000001f04057819 */ /* 0x000fc8000000103c */
[----:B------:R-:W-:-:S04]  /*b4f0*/  IADD3 R114, P0, PT, R5, R114, RZ ;  /* 0x0000007205727210 */ /* 0x000fc80007f1e0ff */
[----:B------:R-:W-:-:S09]  /*b500*/  LEA.HI.X.SX32 R115, R60, R115, 0x1, P0 ;  /* 0x000000733c737211 */ /* 0x000fd200000f0eff */
.L_x_4819:
[----:B------:R-:W1:Y:S01]  /*b510*/  LDCU UR4, c[0x0][0x440] ;  /* 0x00008800ff0477ac */ /* 0x000e620008000800 */
[----:B------:R-:W-:Y:S01]  /*b520*/  IADD3 R6, P0, PT, R121, R114, RZ ;  /* 0x0000007279067210 */ /* 0x000fe20007f1e0ff */
[----:B------:R-:W-:Y:S01]  /*b530*/  IMAD.IADD R76, R86, 0x1, R91 ;  /* 0x00000001564c7824 */ /* 0x000fe200078e025b */
[----:B------:R-:W-:Y:S02]  /*b540*/  LEA R92, R92, UR6, 0x1 ;  /* 0x000000065c5c7c11 */ /* 0x000fe4000f8e08ff */
[----:B------:R-:W-:Y:S01]  /*b550*/  IADD3 R4, P1, PT, R6, R121, RZ ;  /* 0x0000007906047210 */ /* 0x000fe20007f3e0ff */
[----:B------:R-:W-:Y:S02]  /*b560*/  IMAD.X R7, R90, 0x1, R115, P0 ;  /* 0x000000015a077824 */ /* 0x000fe400000e0673 */
[----:B------:R-:W-:Y:S02]  /*b570*/  IMAD.IADD R91, R91, 0x1, R92 ;  /* 0x000000015b5b7824 */ /* 0x000fe400078e025c */
        /* <DEDUP_REMOVED lines=30> */
[----:B------:R-:W-:Y:S04]  /*b760*/  LDSM.16.M88.4 R76, [R76] ;  /* 0x000000004c4c783b */ /* 0x000fe80000000200 */
[----:B--2---:R-:W2:Y:S04]  /*b770*/  LDSM.16.M88.4 R12, [R92+0x1c00] ;  /* 0x001c00005c0c783b */ /* 0x004ea80000000200 */
[----:B------:R-:W1:Y:S04]  /*b780*/  LDSM.16.M88.4 R72, [R91+0x1400] ;  /* 0x001400005b48783b */ /* 0x000e680000000200 */
        /* <DEDUP_REMOVED lines=16> */
[----:B-1----:R-:W-:Y:S08]  /*b890*/  HMMA.16816.F32 R32, R76, R72, R32 ;  /* 0x000000484c20723c */ /* 0x002ff00000001820 */
[----:B------:R-:W-:Y:S08]  /*b8a0*/  HMMA.16816.F32 R12, R124, R14, RZ ;  /* 0x0000000e7c0c723c */ /* 0x000ff000000018ff */
[----:B------:R-:W-:Y:S01]  /*b8b0*/  HMMA.16816.F32 R28, R76, R74, R28 ;  /* 0x0000004a4c1c723c */ /* 0x000fe2000000181c */
[----:B------:R-:W1:Y:S02]  /*b8c0*/  LDSM.16.M88.4 R72, [R91+0x2400] ;  /* 0x002400005b48783b */ /* 0x000e640000000200 */
[----:B------:R-:W-:-:S05]  /*b8d0*/  FMUL.FTZ R34, R34, UR4 ;  /* 0x0000000422227c20 */ /* 0x000fca0008410000 */
[C---:B------:R-:W-:Y:S08]  /*b8e0*/  HMMA.16816.F32 R24, R76.reuse, R52, R24 ;  /* 0x000000344c18723c */ /* 0x040ff00000001818 */
[C---:B------:R-:W-:Y:S08]  /*b8f0*/  HMMA.16816.F32 R20, R76.reuse, R54, R20 ;  /* 0x000000364c14723c */ /* 0x040ff00000001814 */
[C---:B------:R-:W-:Y:S08]  /*b900*/  HMMA.16816.F32 R40, R76.reuse, R8, R40 ;  /* 0x000000084c28723c */ /* 0x040ff00000001828 */
[----:B------:R-:W-:Y:S03]  /*b910*/  HMMA.16816.F32 R36, R76, R10, R36 ;  /* 0x0000000a4c24723c */ /* 0x000fe60000001824 */
[----:B------:R-:W-:Y:S01]  /*b920*/  FMUL.FTZ R21, R21, UR4 ;  /* 0x0000000415157c20 */ /* 0x000fe20008410000 */
[----:B------:R-:W-:-:S04]  /*b930*/  FMUL.FTZ R23, R23, UR4 ;  /* 0x0000000417177c20 */ /* 0x000fc80008410000 */
[----:B------:R-:W-:Y:S01]  /*b940*/  HMMA.16816.F32 R16, R76, R4, R16 ;  /* 0x000000044c10723c */ /* 0x000fe20000001810 */
[----:B------:R-:W-:Y:S02]  /*b950*/  MUFU.TANH R21, R21 ;  /* 0x0000001500157308 */ /* 0x000fe40000002400 */
[----:B------:R-:W-:Y:S01]  /*b960*/  FMUL.FTZ R42, R42, UR4 ;  /* 0x000000042a2a7c20 */ /* 0x000fe20008410000 */
        /* <DEDUP_REMOVED lines=9> */
[----:B------:R-:W-:Y:S01]  /*ba00*/  FMUL.FTZ R17, R17, UR4 ;  /* 0x0000000411117c20 */ /* 0x000fe20008410000 */
[----:B------:R-:W-:-:S04]  /*ba10*/  FMUL.FTZ R19, R19, UR4 ;  /* 0x0000000413137c20 */ /* 0x000fc80008410000 */
[----:B---3--:R-:W-:Y:S01]  /*ba20*/  HMMA.16816.F32 R8, R124, R56, RZ ;  /* 0x000000387c08723c */ /* 0x008fe200000018ff */
[----:B------:R-:W-:Y:S02]  /*ba30*/  MUFU.TANH R43, R43 ;  /* 0x0000002b002b7308 */ /* 0x000fe40000002400 */
[----:B------:R-:W-:Y:S01]  /*ba40*/  FMUL.FTZ R14, R14, UR4 ;  /* 0x000000040e0e7c20 */ /* 0x000fe20008410000 */
[----:B------:R-:W-:-:S04]  /*ba50*/  FMUL.FTZ R15, R15, UR4 ;  /* 0x000000040f0f7c20 */ /* 0x000fc80008410000 */
[C---:B------:R-:W-:Y:S01]  /*ba60*/  HMMA.16816.F32 R4, R124.reuse, R58, RZ ;  /* 0x0000003a7c04723c */ /* 0x040fe200000018ff */
[----:B------:R-:W2:Y:S01]  /*ba70*/  LDSM.16.M88.4 R56, [R91+0x2800] ;  /* 0x002800005b38783b */ /* 0x000ea20000000200 */
[----:B------:R-:W-:Y:S06]  /*ba80*/  MUFU.TANH R121, R121 ;  /* 0x0000007900797308 */ /* 0x000fec0000002400 */
[----:B------:R-:W-:Y:S02]  /*ba90*/  HMMA.16816.F32 R48, R124, R50, RZ ;  /* 0x000000327c30723c */ /* 0x000fe400000018ff */
[----:B------:R-:W-:Y:S06]  /*baa0*/  MUFU.TANH R123, R123 ;  /* 0x0000007b007b7308 */ /* 0x000fec0000002400 */
[C---:B------:R-:W-:Y:S02]  /*bab0*/  HMMA.16816.F32 R8, R76.reuse, R44, R8 ;  /* 0x0000002c4c08723c */ /* 0x040fe40000001808 */
[----:B------:R-:W-:Y:S06]  /*bac0*/  MUFU.TANH R17, R17 ;  /* 0x0000001100117308 */ /* 0x000fec0000002400 */
[C---:B------:R-:W-:Y:S02]  /*bad0*/  HMMA.16816.F32 R4, R76.reuse, R46, R4 ;  /* 0x0000002e4c04723c */ /* 0x040fe40000001804 */
[----:B------:R-:W-:Y:S06]  /*bae0*/  MUFU.TANH R19, R19 ;  /* 0x0000001300137308 */ /* 0x000fec0000002400 */
[----:B-1----:R-:W-:Y:S02]  /*baf0*/  HMMA.16816.F32 R52, R76, R72, R52 ;  /* 0x000000484c34723c */ /* 0x002fe40000001834 */
[----:B------:R-:W-:Y:S01]  /*bb00*/  MUFU.TANH R15, R15 ;  /* 0x0000000f000f7308 */ /* 0x000fe20000002400 */
[----:B------:R-:W-:-:S05]  /*bb10*/  FMUL.FTZ R9, R9, UR4 ;  /* 0x0000000409097c20 */ /* 0x000fca0008410000 */
[----:B------:R-:W-:Y:S02]  /*bb20*/  HMMA.16816.F32 R48, R76, R74, R48 ;  /* 0x0000004a4c30723c */ /* 0x000fe40000001830 */
[----:B------:R-:W-:Y:S01]  /*bb30*/  MUFU.TANH R9, R9 ;  /* 0x0000000900097308 */ /* 0x000fe20000002400 */
[----:B------:R-:W-:-:S05]  /*bb40*/  FMUL.FTZ R6, R6, UR4 ;  /* 0x0000000406067c20 */ /* 0x000fca0008410000 */
[----:B------:R-:W-:Y:S03]  /*bb50*/  HMMA.16816.F32 R44, R124, R128, RZ ;  /* 0x000000807c2c723c */ /* 0x000fe600000018ff */
[----:B------:R-:W-:Y:S01]  /*bb60*/  FMUL.FTZ R53, R53, UR4 ;  /* 0x0000000435357c20 */ /* 0x000fe20008410000 */
[----:B------:R-:W-:-:S04]  /*bb70*/  FMUL.FTZ R55, R55, UR4 ;  /* 0x0000000437377c20 */ /* 0x000fc80008410000 */
[----:B------:R-:W-:Y:S03]  /*bb80*/  HMMA.16816.F32 R72, R124, R80, RZ ;  /* 0x000000507c48723c */ /* 0x000fe600000018ff */
[----:B------:R-:W-:Y:S01]  /*bb90*/  FMUL.FTZ R48, R48, UR4 ;  /* 0x0000000430307c20 */ /* 0x000fe20008410000 */
[----:B------:R-:W-:Y:S01]  /*bba0*/  FMUL.FTZ R50, R50, UR4 ;  /* 0x0000000432327c20 */ /* 0x000fe20008410000 */
[----:B------:R-:W-:-:S03]  /*bbb0*/  FMUL.FTZ R51, R51, UR4 ;  /* 0x0000000433337c20 */ /* 0x000fc60008410000 */
[C---:B------:R-:W-:Y:S03]  /*bbc0*/  HMMA.16816.F32 R128, R124.reuse, R130, RZ ;  /* 0x000000827c80723c */ /* 0x040fe600000018ff */
[----:B------:R-:W-:Y:S05]  /*bbd0*/  MUFU.TANH R51, R51 ;  /* 0x0000003300337308 */ /* 0x000fea0000002400 */
[----:B------:R-:W-:Y:S01]  /*bbe0*/  HMMA.16816.F32 R80, R124, R82, RZ ;  /* 0x000000527c50723c */ /* 0x000fe200000018ff */
[----:B------:R1:W3:Y:S01]  /*bbf0*/  LDSM.16.M88.4 R124, [R91+0x2c00] ;  /* 0x002c00005b7c783b */ /* 0x0002e20000000200 */
[----:B------:R-:W-:-:S06]  /*bc00*/  DEPBAR.LE SB0, 0x0 ;  /* 0x000080000000791a */ /* 0x000fcc0000000000 */
[----:B--2---:R-:W-:Y:S01]  /*bc10*/  HMMA.16816.F32 R44, R76, R56, R44 ;  /* 0x000000384c2c723c */ /* 0x004fe2000000182c */
[----:B------:R-:W-:-:S06]  /*bc20*/  FMUL.FTZ R57, R33, UR4 ;  /* 0x0000000421397c20 */ /* 0x000fcc0008410000 */
[----:B------:R-:W-:Y:S01]  /*bc30*/  MUFU.TANH R57, R57 ;  /* 0x0000003900397308 */ /* 0x000fe20000002400 */
[----:B------:R-:W-:Y:S01]  /*bc40*/  HMMA.16816.F32 R128, R76, R58, R128 ;  /* 0x0000003a4c80723c */ /* 0x000fe20000001880 */
[----:B------:R-:W-:-:S06]  /*bc50*/  FMUL.FTZ R59, R32, UR4 ;  /* 0x00000004203b7c20 */ /* 0x000fcc0008410000 */
[----:B------:R-:W-:Y:S08]  /*bc60*/  MUFU.TANH R59, R59 ;  /* 0x0000003b003b7308 */ /* 0x000ff00000002400 */
[----:B-1----:R-:W-:Y:S04]  /*bc70*/  MUFU.TANH R91, R34 ;  /* 0x00000022005b7308 */ /* 0x002fe80000002400 */
[----:B------:R-:W-:Y:S01]  /*bc80*/  FMUL.FTZ R131, R131, UR4 ;  /* 0x0000000483837c20 */ /* 0x000fe20008410000 */
[----:B------:R-:W-:Y:S01]  /*bc90*/  FMUL.FTZ R130, R130, UR4 ;  /* 0x0000000482827c20 */ /* 0x000fe20008410000 */
[C---:B---3--:R-:W-:Y:S02]  /*bca0*/  HMMA.16816.F32 R72, R76.reuse, R124, R72 ;  /* 0x0000007c4c48723c */ /* 0x048fe40000001848 */
[----:B------:R1:W-:Y:S06]  /*bcb0*/  MUFU.TANH R125, R42 ;  /* 0x0000002a007d7308 */ /* 0x0003ec0000002400 */
[----:B------:R-:W-:Y:S01]  /*bcc0*/  HMMA.16816.F32 R80, R76, R126, R80 ;  /* 0x0000007e4c50723c */ /* 0x000fe20000001850 */
[----:B------:R-:W-:Y:S01]  /*bcd0*/  FMUL.FTZ R79, R41, UR4 ;  /* 0x00000004294f7c20 */ /* 0x000fe20008410000 */
[----:B------:R-:W-:Y:S01]  /*bce0*/  FMUL.FTZ R41, R37, UR4 ;  /* 0x0000000425297c20 */ /* 0x000fe20008410000 */
[----:B------:R-:W-:Y:S01]  /*bcf0*/  IMAD.SHL.U32 R37, R85, 0x2, RZ ;  /* 0x0000000255257824 */ /* 0x000fe200078e00ff */
[----:B------:R-:W2:Y:S04]  /*bd00*/  MUFU.TANH R77, R40 ;  /* 0x00000028004d7308 */ /* 0x000ea80000002400 */
[----:B------:R-:W-:-:S03]  /*bd10*/  LOP3.LUT R37, R37, 0x6, RZ, 0xc0, !PT ;  /* 0x0000000625257812 */ /* 0x000fc600078ec0ff */
[----:B------:R-:W-:Y:S01]  /*bd20*/  FMUL.FTZ R74, R74, UR4 ;  /* 0x000000044a4a7c20 */ /* 0x000fe20008410000 */
[----:B------:R-:W3:Y:S01]  /*bd30*/  MUFU.TANH R79, R79 ;  /* 0x0000004f004f7308 */ /* 0x000ee20000002400 */
[----:B------:R-:W-:Y:S02]  /*bd40*/  IMAD R38, R68, 0x80, R37 ;  /* 0x0000008044267824 */ /* 0x000fe400078e0225 */
[----:B------:R-:W-:Y:S02]  /*bd50*/  FMUL.FTZ R75, R75, UR4 ;  /* 0x000000044b4b7c20 */ /* 0x000fe40008410000 */
[C---:B------:R-:W-:Y:S02]  /*bd60*/  VIADD R32, R38.reuse, 0xffffff00 ;  /* 0xffffff0026207836 */ /* 0x040fe40000000000 */
[C---:B------:R-:W-:Y:S01]  /*bd70*/  VIADD R136, R38.reuse, 0xffffff20 ;  /* 0xffffff2026887836 */ /* 0x040fe20000000000 */
[----:B------:R-:W4:Y:S01]  /*bd80*/  MUFU.TANH R41, R41 ;  /* 0x0000002900297308 */ /* 0x000f220000002400 */
[C---:B------:R-:W-:Y:S01]  /*bd90*/  VIADD R58, R38.reuse, 0xffffff51 ;  /* 0xffffff51263a7836 */ /* 0x040fe20000000000 */
[----:B------:R-:W-:Y:S01]  /*bda0*/  I2FP.F32.S32 R39, R32 ;  /* 0x0000002000277245 */ /* 0x000fe20000201400 */
[----:B-1----:R-:W-:Y:S01]  /*bdb0*/  VIADD R42, R38, 0xffffff69 ;  /* 0xffffff69262a7836 */ /* 0x002fe20000000000 */
[----:B------:R-:W-:Y:S01]  /*bdc0*/  BAR.SYNC.DEFER_BLOCKING 0x0 ;  /* 0x0000000000007b1d */ /* 0x000fe20000010000 */
[C---:B------:R-:W-:Y:S01]  /*bdd0*/  ISETP.GE.AND P3, PT, R32.reuse, R69, PT ;  /* 0x000000452000720c */ /* 0x040fe20003f66270 */
[----:B------:R-:W-:Y:S01]  /*bde0*/  FMUL.FTZ R83, R83, UR4 ;  /* 0x0000000453537c20 */ /* 0x000fe20008410000 */
[----:B------:R-:W-:Y:S01]  /*bdf0*/  ISETP.GE.AND P0, PT, R32, R70, PT ;  /* 0x000000462000720c */ /* 0x000fe20003f06270 */
[----:B--2---:R-:W-:Y:S01]  /*be00*/  FFMA.FTZ R39, R88, R39, R77 ;  /* 0x0000002758277223 */ /* 0x004fe2000001004d */
[----:B------:R-:W-:Y:S01]  /*be10*/  I2FP.F32.S32 R33, R32 ;  /* 0x0000002000217245 */ /* 0x000fe20000201400 */
[----:B------:R-:W-:-:S02]  /*be20*/  VIADD R32, R38, 0xffffff01 ;  /* 0xffffff0126207836 */ /* 0x000fc40000000000 */
[----:B------:R-:W-:Y:S01]  /*be30*/  FMUL.FTZ R77, R35, UR4 ;  /* 0x00000004234d7c20 */ /* 0x000fe20008410000 */
[----:B------:R-:W-:Y:S01]  /*be40*/  FMUL.FTZ R35, R28, UR4 ;  /* 0x000000041c237c20 */ /* 0x000fe20008410000 */
[----:B------:R-:W-:Y:S01]  /*be50*/  FSEL R39, R39, -INF , !P3 ;  /* 0xff80000027277808 */ /* 0x000fe20005800000 */
[----:B------:R-:W-:Y:S01]  /*be60*/  FFMA.FTZ R125, R88, R33, R125 ;  /* 0x00000021587d7223 */ /* 0x000fe2000001007d */
[----:B------:R-:W-:Y:S01]  /*be70*/  I2FP.F32.S32 R33, R32 ;  /* 0x0000002000217245 */ /* 0x000fe20000201400 */
[----:B------:R-:W-:Y:S01]  /*be80*/  MUFU.TANH R75, R75 ;  /* 0x0000004b004b7308 */ /* 0x000fe20000002400 */
[C---:B------:R-:W-:Y:S02]  /*be90*/  ISETP.GE.AND P1, PT, R32.reuse, R69, PT ;  /* 0x000000452000720c */ /* 0x040fe40003f26270 */
[----:B------:R-:W-:Y:S01]  /*bea0*/  ISETP.GE.AND P4, PT, R32, R70, PT ;  /* 0x000000462000720c */ /* 0x000fe20003f86270 */
[----:B---3--:R-:W-:Y:S01]  /*beb0*/  FFMA.FTZ R28, R88, R33, R79 ;  /* 0x00000021581c7223 */ /* 0x008fe2000001004f */
[----:B------:R-:W-:Y:S01]  /*bec0*/  FMUL.FTZ R33, R29, UR4 ;  /* 0x000000041d217c20 */ /* 0x000fe20008410000 */
[----:B------:R-:W-:-:S02]  /*bed0*/  VIADD R29, R38, 0xffffff08 ;  /* 0xffffff08261d7836 */ /* 0x000fc40000000000 */
[----:B------:R-:W-:Y:S01]  /*bee0*/  FMUL.FTZ R79, R30, UR4 ;  /* 0x000000041e4f7c20 */ /* 0x000fe20008410000 */
[----:B------:R-:W-:Y:S01]  /*bef0*/  FMUL.FTZ R30, R24, UR4 ;  /* 0x00000004181e7c20 */ /* 0x000fe20008410000 */
[----:B------:R-:W-:Y:S01]  /*bf00*/  MUFU.TANH R35, R35 ;  /* 0x0000002300237308 */ /* 0x000fe20000002400 */
[----:B------:R-:W-:Y:S02]  /*bf10*/  I2FP.F32.S32 R32, R32 ;  /* 0x0000002000207245 */ /* 0x000fe40000201400 */
[C---:B------:R-:W-:Y:S02]  /*bf20*/  ISETP.GE.AND P2, PT, R29.reuse, R69, PT ;  /* 0x000000451d00720c */ /* 0x040fe40003f46270 */
[-C--:B------:R-:W-:Y:S01]  /*bf30*/  I2FP.F32.S32 R145, R29.reuse ;  /* 0x0000001d00917245 */ /* 0x080fe20000201400 */
[----:B------:R-:W-:Y:S01]  /*bf40*/  FFMA.FTZ R123, R88, R32, R123 ;  /* 0x00000020587b7223 */ /* 0x000fe2000001007b */
[----:B------:R-:W-:Y:S01]  /*bf50*/  ISETP.GE.AND P6, PT, R29, R70, PT ;  /* 0x000000461d00720c */ /* 0x000fe20003fc6270 */
[----:B------:R-:W1:Y:S01]  /*bf60*/  MUFU.TANH R77, R77 ;  /* 0x0000004d004d7308 */ /* 0x000e620000002400 */
[----:B------:R-:W-:Y:S01]  /*bf70*/  I2FP.F32.S32 R36, R29 ;  /* 0x0000001d00247245 */ /* 0x000fe20000201400 */
[----:B------:R-:W-:-:S02]  /*bf80*/  VIADD R29, R38, 0xffffff09 ;  /* 0xffffff09261d7836 */ /* 0x000fc40000000000 */
[----:B------:R-:W-:Y:S01]  /*bf90*/  FFMA.FTZ R145, R88, R145, R61 ;  /* 0x0000009158917223 */ /* 0x000fe2000001003d */
[----:B------:R-:W-:Y:S01]  /*bfa0*/  FMUL.FTZ R61, R31, UR4 ;  /* 0x000000041f3d7c20 */ /* 0x000fe20008410000 */
[----:B------:R-:W-:Y:S01]  /*bfb0*/  FSEL R31, R28, -INF , !P1 ;  /* 0xff8000001c1f7808 */ /* 0x000fe20004800000 */
[C---:B------:R-:W-:Y:S01]  /*bfc0*/  FFMA.FTZ R36, R88.reuse, R36, R121 ;  /* 0x0000002458247223 */ /* 0x040fe20000010079 */
[-C--:B------:R-:W-:Y:S01]  /*bfd0*/  I2FP.F32.S32 R141, R29.reuse ;  /* 0x0000001d008d7245 */ /* 0x080fe20000201400 */
[----:B------:R-:W-:Y:S01]  /*bfe0*/  MUFU.TANH R33, R33 ;  /* 0x0000002100217308 */ /* 0x000fe20000002400 */
[----:B------:R-:W-:Y:S02]  /*bff0*/  I2FP.F32.S32 R24, R29 ;  /* 0x0000001d00187245 */ /* 0x000fe40000201400 */
[----:B------:R-:W-:Y:S01]  /*c000*/  ISETP.GE.AND P5, PT, R29, R69, PT ;  /* 0x000000451d00720c */ /* 0x000fe20003fa6270 */
[----:B----4-:R-:W-:Y:S01]  /*c010*/  FFMA.FTZ R141, R88, R141, R41 ;  /* 0x0000008d588d7223 */ /* 0x010fe20000010029 */
[----:B------:R-:W-:Y:S01]  /*c020*/  FMUL.FTZ R41, R25, UR4 ;  /* 0x0000000419297c20 */ /* 0x000fe20008410000 */
[----:B------:R-:W-:-:S02]  /*c030*/  VIADD R25, R38, 0xffffff10 ;  /* 0xffffff1026197836 */ /* 0x000fc40000000000 */
[----:B------:R-:W-:Y:S01]  /*c040*/  FFMA.FTZ R24, R88, R24, R43 ;  /* 0x0000001858187223 */ /* 0x000fe2000001002b */
[----:B------:R-:W-:Y:S01]  /*c050*/  FMUL.FTZ R43, R26, UR4 ;  /* 0x000000041a2b7c20 */ /* 0x000fe20008410000 */
[----:B------:R-:W-:Y:S01]  /*c060*/  FSEL R36, R36, -INF , !P6 ;  /* 0xff80000024247808 */ /* 0x000fe20007000000 */
[----:B------:R-:W2:Y:S01]  /*c070*/  MUFU.TANH R61, R61 ;  /* 0x0000003d003d7308 */ /* 0x000ea20000002400 */
[----:B------:R-:W-:Y:S02]  /*c080*/  I2FP.F32.S32 R28, R25 ;  /* 0x00000019001c7245 */ /* 0x000fe40000201400 */
[C---:B------:R-:W-:Y:S02]  /*c090*/  ISETP.GE.AND P1, PT, R25.reuse, R69, PT ;  /* 0x000000451900720c */ /* 0x040fe40003f26270 */
[----:B------:R-:W-:Y:S02]  /*c0a0*/  ISETP.GE.AND P3, PT, R25, R70, PT ;  /* 0x000000461900720c */ /* 0x000fe40003f66270 */
[----:B------:R-:W-:Y:S01]  /*c0b0*/  I2FP.F32.S32 R26, R25 ;  /* 0x00000019001a7245 */ /* 0x000fe20000201400 */
[----:B------:R-:W-:Y:S01]  /*c0c0*/  FFMA.FTZ R25, R88, R28, R59 ;  /* 0x0000001c58197223 */ /* 0x000fe2000001003b */
[----:B------:R-:W-:Y:S01]  /*c0d0*/  FMUL.FTZ R59, R27, UR4 ;  /* 0x000000041b3b7c20 */ /* 0x000fe20008410000 */
[----:B------:R-:W-:Y:S01]  /*c0e0*/  VIADD R27, R38, 0xffffff11 ;  /* 0xffffff11261b7836 */ /* 0x000fe20000000000 */
[----:B------:R-:W-:Y:S01]  /*c0f0*/  FSEL R141, R141, -INF , !P5 ;  /* 0xff8000008d8d7808 */ /* 0x000fe20006800000 */
[----:B------:R-:W-:Y:S01]  /*c100*/  FFMA.FTZ R26, R88, R26, R91 ;  /* 0x0000001a581a7223 */ /* 0x000fe2000001005b */
[----:B------:R-:W-:Y:S01]  /*c110*/  FMUL.FTZ R91, R20, UR4 ;  /* 0x00000004145b7c20 */ /* 0x000fe20008410000 */
[----:B------:R-:W-:Y:S01]  /*c120*/  VIADD R28, R38, 0xffffff18 ;  /* 0xffffff18261c7836 */ /* 0x000fe20000000000 */
[----:B------:R-:W-:Y:S01]  /*c130*/  I2FP.F32.S32 R20, R27 ;  /* 0x0000001b00147245 */ /* 0x000fe20000201400 */
[----:B------:R-:W-:Y:S01]  /*c140*/  MUFU.TANH R79, R79 ;  /* 0x0000004f004f7308 */ /* 0x000fe20000002400 */
[----:B------:R-:W-:-:S02]  /*c150*/  ISETP.GE.AND P6, PT, R27, R69, PT ;  /* 0x000000451b00720c */ /* 0x000fc40003fc6270 */
[----:B------:R-:W-:Y:S02]  /*c160*/  ISETP.GE.AND P5, PT, R27, R70, PT ;  /* 0x000000461b00720c */ /* 0x000fe40003fa6270 */
[----:B------:R-:W-:Y:S01]  /*c170*/  I2FP.F32.S32 R32, R27 ;  /* 0x0000001b00207245 */ /* 0x000fe20000201400 */
[----:B------:R-:W-:Y:S01]  /*c180*/  FFMA.FTZ R27, R88, R20, R57 ;  /* 0x00000014581b7223 */ /* 0x000fe20000010039 */
[----:B------:R-:W-:Y:S01]  /*c190*/  FMUL.FTZ R57, R22, UR4 ;  /* 0x0000000416397c20 */ /* 0x000fe20008410000 */
[----:B------:R-:W-:Y:S01]  /*c1a0*/  I2FP.F32.S32 R22, R28 ;  /* 0x0000001c00167245 */ /* 0x000fe20000201400 */
[----:B------:R-:W3:Y:S01]  /*c1b0*/  MUFU.TANH R91, R91 ;  /* 0x0000005b005b7308 */ /* 0x000ee20000002400 */
[----:B------:R-:W-:Y:S01]  /*c1c0*/  FSEL R134, R125, -INF , !P0 ;  /* 0xff8000007d867808 */ /* 0x000fe20004000000 */
[C---:B-1----:R-:W-:Y:S01]  /*c1d0*/  FFMA.FTZ R32, R88.reuse, R32, R77 ;  /* 0x0000002058207223 */ /* 0x042fe2000001004d */
[----:B------:R-:W-:Y:S01]  /*c1e0*/  ISETP.GE.AND P0, PT, R29, R70, PT ;  /* 0x000000461d00720c */ /* 0x000fe20003f06270 */
[----:B------:R-:W-:Y:S01]  /*c1f0*/  FFMA.FTZ R35, R88, R22, R35 ;  /* 0x0000001658237223 */ /* 0x000fe20000010023 */
[----:B------:R-:W-:Y:S01]  /*c200*/  VIADD R22, R38, 0xffffff19 ;  /* 0xffffff1926167836 */ /* 0x000fe20000000000 */
[----:B------:R-:W-:Y:S01]  /*c210*/  FSEL R25, R25, -INF , !P1 ;  /* 0xff80000019197808 */ /* 0x000fe20004800000 */
[----:B------:R-:W-:Y:S01]  /*c220*/  FMUL.FTZ R77, R16, UR4 ;  /* 0x00000004104d7c20 */ /* 0x000fe20008410000 */
[----:B------:R-:W-:Y:S01]  /*c230*/  FSEL R20, R24, -INF , !P0 ;  /* 0xff80000018147808 */ /* 0x000fe20004000000 */
[----:B------:R-:W1:Y:S01]  /*c240*/  MUFU.TANH R57, R57 ;  /* 0x0000003900397308 */ /* 0x000e620000002400 */
[----:B------:R-:W-:-:S02]  /*c250*/  FSEL R26, R26, -INF , !P3 ;  /* 0xff8000001a1a7808 */ /* 0x000fc40005800000 */
[-C--:B------:R-:W-:Y:S02]  /*c260*/  I2FP.F32.S32 R24, R22.reuse ;  /* 0x0000001600187245 */ /* 0x080fe40000201400 */
[-C--:B------:R-:W-:Y:S02]  /*c270*/  ISETP.GE.AND P1, PT, R22, R69.reuse, PT ;  /* 0x000000451600720c */ /* 0x080fe40003f26270 */
[----:B------:R-:W-:Y:S01]  /*c280*/  I2FP.F32.S32 R16, R22 ;  /* 0x0000001600107245 */ /* 0x000fe20000201400 */
[----:B--2---:R-:W-:Y:S01]  /*c290*/  FFMA.FTZ R24, R88, R24, R61 ;  /* 0x0000001858187223 */ /* 0x004fe2000001003d */
[----:B------:R-:W-:Y:S01]  /*c2a0*/  ISETP.GE.AND P3, PT, R22, R70, PT ;  /* 0x000000461600720c */ /* 0x000fe20003f66270 */
[----:B------:R-:W-:Y:S02]  /*c2b0*/  VIADD R22, R38, 0xffffff28 ;  /* 0xffffff2826167836 */ /* 0x000fe40000000000 */
[----:B------:R-:W-:Y:S01]  /*c2c0*/  FMUL.FTZ R61, R18, UR4 ;  /* 0x00000004123d7c20 */ /* 0x000fe20008410000 */
[----:B------:R-:W-:Y:S01]  /*c2d0*/  FSEL R142, R123, -INF , !P4 ;  /* 0xff8000007b8e7808 */ /* 0x000fe20006000000 */
[----:B------:R-:W2:Y:S01]  /*c2e0*/  MUFU.TANH R77, R77 ;  /* 0x0000004d004d7308 */ /* 0x000ea20000002400 */
[----:B------:R-:W-:Y:S01]  /*c2f0*/  ISETP.GE.AND P4, PT, R28, R69, PT ;  /* 0x000000451c00720c */ /* 0x000fe20003f86270 */
[----:B------:R-:W-:Y:S01]  /*c300*/  FFMA.FTZ R16, R88, R16, R33 ;  /* 0x0000001058107223 */ /* 0x000fe20000010021 */
[----:B------:R-:W-:-:S02]  /*c310*/  I2FP.F32.S32 R18, R22 ;  /* 0x0000001600127245 */ /* 0x000fc40000201400 */
[----:B------:R-:W-:Y:S02]  /*c320*/  I2FP.F32.S32 R132, R22 ;  /* 0x0000001600847245 */ /* 0x000fe40000201400 */
[----:B------:R-:W-:Y:S01]  /*c330*/  FSEL R33, R35, -INF , !P4 ;  /* 0xff80000023217808 */ /* 0x000fe20006000000 */
[----:B---3--:R-:W-:Y:S01]  /*c340*/  FFMA.FTZ R91, R88, R18, R91 ;  /* 0x00000012585b7223 */ /* 0x008fe2000001005b */
[----:B------:R-:W-:Y:S01]  /*c350*/  VIADD R18, R38, 0xffffff29 ;  /* 0xffffff2926127836 */ /* 0x000fe20000000000 */
[----:B------:R-:W3:Y:S01]  /*c360*/  MUFU.TANH R61, R61 ;  /* 0x0000003d003d7308 */ /* 0x000ee20000002400 */
[----:B-1----:R-:W-:Y:S01]  /*c370*/  FFMA.FTZ R132, R88, R132, R57 ;  /* 0x0000008458847223 */ /* 0x002fe20000010039 */
[----:B------:R-:W-:Y:S01]  /*c380*/  FMUL.FTZ R57, R12, UR4 ;  /* 0x000000040c397c20 */ /* 0x000fe20008410000 */
[----:B------:R-:W-:Y:S01]  /*c390*/  VIADD R12, R38, 0xffffff30 ;  /* 0xffffff30260c7836 */ /* 0x000fe20000000000 */
[----:B------:R-:W-:Y:S02]  /*c3a0*/  I2FP.F32.S32 R137, R18 ;  /* 0x0000001200897245 */ /* 0x000fe40000201400 */
[----:B------:R-:W-:-:S02]  /*c3b0*/  I2FP.F32.S32 R34, R28 ;  /* 0x0000001c00227245 */ /* 0x000fc40000201400 */
[----:B------:R-:W-:Y:S01]  /*c3c0*/  FSEL R35, R16, -INF , !P1 ;  /* 0xff80000010237808 */ /* 0x000fe20004800000 */
[----:B------:R-:W-:Y:S01]  /*c3d0*/  FFMA.FTZ R137, R88, R137, R21 ;  /* 0x0000008958897223 */ /* 0x000fe20000010015 */
[----:B------:R-:W-:Y:S01]  /*c3e0*/  FMUL.FTZ R21, R13, UR4 ;  /* 0x000000040d157c20 */ /* 0x000fe20008410000 */
[----:B------:R-:W-:Y:S01]  /*c3f0*/  FSEL R24, R24, -INF , !P3 ;  /* 0xff80000018187808 */ /* 0x000fe20005800000 */
[----:B------:R-:W-:Y:S01]  /*c400*/  FFMA.FTZ R34, R88, R34, R79 ;  /* 0x0000002258227223 */ /* 0x000fe2000001004f */
[C---:B------:R-:W-:Y:S01]  /*c410*/  ISETP.GE.AND P1, PT, R12.reuse, R69, PT ;  /* 0x000000450c00720c */ /* 0x040fe20003f26270 */
[----:B------:R-:W1:Y:S01]  /*c420*/  MUFU.TANH R57, R57 ;  /* 0x0000003900397308 */ /* 0x000e620000002400 */
[----:B------:R-:W-:Y:S02]  /*c430*/  I2FP.F32.S32 R13, R12 ;  /* 0x0000000c000d7245 */ /* 0x000fe40000201400 */
[----:B------:R-:W-:Y:S02]  /*c440*/  ISETP.GE.AND P3, PT, R12, R70, PT ;  /* 0x000000460c00720c */ /* 0x000fe40003f66270 */
[----:B------:R-:W-:Y:S01]  /*c450*/  I2FP.F32.S32 R12, R12 ;  /* 0x0000000c000c7245 */ /* 0x000fe20000201400 */
[----:B--2---:R-:W-:Y:S01]  /*c460*/  FFMA.FTZ R77, R88, R13, R77 ;  /* 0x0000000d584d7223 */ /* 0x004fe2000001004d */
[----:B------:R-:W-:Y:S01]  /*c470*/  ISETP.GE.AND P0, PT, R28, R70, PT ;  /* 0x000000461c00720c */ /* 0x000fe20003f06270 */
[----:B------:R-:W-:Y:S01]  /*c480*/  FMUL.FTZ R13, R8, UR4 ;  /* 0x00000004080d7c20 */ /* 0x000fe20008410000 */
[----:B------:R-:W-:Y:S01]  /*c490*/  ISETP.GE.AND P4, PT, R18, R69, PT ;  /* 0x000000451200720c */ /* 0x000fe20003f86270 */
[----:B---3--:R-:W-:Y:S01]  /*c4a0*/  FFMA.FTZ R61, R88, R12, R61 ;  /* 0x0000000c583d7223 */ /* 0x008fe2000001003d */
[----:B------:R-:W-:Y:S01]  /*c4b0*/  VIADD R12, R38, 0xffffff31 ;  /* 0xffffff31260c7836 */ /* 0x000fe20000000000 */
[----:B------:R-:W-:Y:S01]  /*c4c0*/  FSEL R34, R34, -INF , !P0 ;  /* 0xff80000022227808 */ /* 0x000fe20004000000 */
[----:B------:R-:W2:Y:S01]  /*c4d0*/  MUFU.TANH R79, R14 ;  /* 0x0000000e004f7308 */ /* 0x000ea20000002400 */
[----:B------:R-:W-:Y:S01]  /*c4e0*/  ISETP.GE.AND P0, PT, R18, R70, PT ;  /* 0x000000461200720c */ /* 0x000fe20003f06270 */
[----:B------:R-:W-:Y:S01]  /*c4f0*/  VIADD R28, R68, 0xfffffffe ;  /* 0xfffffffe441c7836 */ /* 0x000fe20000000000 */
[----:B------:R-:W-:-:S02]  /*c500*/  I2FP.F32.S32 R18, R18 ;  /* 0x0000001200127245 */ /* 0x000fc40000201400 */
[----:B------:R-:W-:Y:S02]  /*c510*/  I2FP.F32.S32 R8, R12 ;  /* 0x0000000c00087245 */ /* 0x000fe40000201400 */
[----:B------:R-:W-:Y:S01]  /*c520*/  FSEL R27, R27, -INF , !P6 ;  /* 0xff8000001b1b7808 */ /* 0x000fe20007000000 */
[----:B------:R-:W-:Y:S01]  /*c530*/  FFMA.FTZ R23, R88, R18, R23 ;  /* 0x0000001258177223 */ /* 0x000fe20000010017 */
[----:B------:R-:W-:Y:S01]  /*c540*/  ISETP.GE.AND P6, PT, R22, R69, PT ;  /* 0x000000451600720c */ /* 0x000fe20003fc6270 */
[----:B------:R-:W-:Y:S01]  /*c550*/  FFMA.FTZ R17, R88, R8, R17 ;  /* 0x0000000858117223 */ /* 0x000fe20000010011 */
[----:B------:R-:W-:Y:S01]  /*c560*/  VIADD R8, R38, 0xffffff38 ;  /* 0xffffff3826087836 */ /* 0x000fe20000000000 */
[----:B------:R-:W-:Y:S01]  /*c570*/  FSEL R137, R137, -INF , !P4 ;  /* 0xff80000089897808 */ /* 0x000fe20006000000 */
[----:B------:R-:W3:Y:S01]  /*c580*/  MUFU.TANH R21, R21 ;  /* 0x0000001500157308 */ /* 0x000ee20000002400 */
[----:B------:R-:W-:Y:S01]  /*c590*/  FSEL R126, R23, -INF , !P0 ;  /* 0xff800000177e7808 */ /* 0x000fe20004000000 */
[----:B------:R-:W-:Y:S01]  /*c5a0*/  FMUL.FTZ R23, R11, UR4 ;  /* 0x000000040b177c20 */ /* 0x000fe20008410000 */
[----:B------:R-:W-:-:S02]  /*c5b0*/  I2FP.F32.S32 R11, R8 ;  /* 0x00000008000b7245 */ /* 0x000fc40000201400 */
[----:B------:R-:W-:Y:S02]  /*c5c0*/  FSEL R135, R91, -INF , !P6 ;  /* 0xff8000005b877808 */ /* 0x000fe40007000000 */
[----:B------:R-:W-:Y:S01]  /*c5d0*/  FSEL R91, R77, -INF , !P1 ;  /* 0xff8000004d5b7808 */ /* 0x000fe20004800000 */
[----:B-1----:R-:W-:Y:S01]  /*c5e0*/  FFMA.FTZ R57, R88, R11, R57 ;  /* 0x0000000b58397223 */ /* 0x002fe20000010039 */
[----:B------:R-:W-:Y:S01]  /*c5f0*/  ISETP.GE.AND P4, PT, R8, R69, PT ;  /* 0x000000450800720c */ /* 0x000fe20003f86270 */
[----:B------:R-:W-:Y:S01]  /*c600*/  FMUL.FTZ R11, R4, UR4 ;  /* 0x00000004040b7c20 */ /* 0x000fe20008410000 */
[----:B------:R-:W-:Y:S01]  /*c610*/  ISETP.GE.AND P1, PT, R8, R70, PT ;  /* 0x000000460800720c */ /* 0x000fe20003f26270 */
[----:B------:R-:W-:Y:S01]  /*c620*/  VIADD R4, R38, 0xffffff39 ;  /* 0xffffff3926047836 */ /* 0x000fe20000000000 */
[----:B------:R-:W-:Y:S01]  /*c630*/  I2FP.F32.S32 R8, R8 ;  /* 0x0000000800087245 */ /* 0x000fe20000201400 */
[----:B------:R-:W1:Y:S01]  /*c640*/  MUFU.TANH R23, R23 ;  /* 0x0000001700177308 */ /* 0x000e620000002400 */
[----:B------:R-:W-:-:S02]  /*c650*/  FSEL R32, R32, -INF , !P5 ;  /* 0xff80000020207808 */ /* 0x000fc40006800000 */
[----:B------:R-:W-:Y:S01]  /*c660*/  ISETP.GE.AND P5, PT, R22, R70, PT ;  /* 0x000000461600720c */ /* 0x000fe20003fa6270 */
[----:B--2---:R-:W-:Y:S01]  /*c670*/  FFMA.FTZ R79, R88, R8, R79 ;  /* 0x00000008584f7223 */ /* 0x004fe2000001004f */
[----:B------:R-:W-:Y:S01]  /*c680*/  FSEL R92, R61, -INF , !P3 ;  /* 0xff8000003d5c7808 */ /* 0x000fe20005800000 */
[----:B------:R-:W-:Y:S01]  /*c690*/  FMUL.FTZ R8, R5, UR4 ;  /* 0x0000000405087c20 */ /* 0x000fe20008410000 */
[----:B------:R-:W-:Y:S01]  /*c6a0*/  FSEL R132, R132, -INF , !P5 ;  /* 0xff80000084847808 */ /* 0x000fe20006800000 */
[----:B------:R-:W2:Y:S01]  /*c6b0*/  MUFU.TANH R11, R11 ;  /* 0x0000000b000b7308 */ /* 0x000ea20000002400 */
[CC--:B------:R-:W-:Y:S02]  /*c6c0*/  ISETP.GE.AND P6, PT, R12.reuse, R69.reuse, PT ;  /* 0x000000450c00720c */ /* 0x0c0fe40003fc6270 */
[----:B------:R-:W-:Y:S02]  /*c6d0*/  ISETP.GE.AND P5, PT, R12, R70, PT ;  /* 0x000000460c00720c */ /* 0x000fe40003fa6270 */
[----:B------:R-:W-:-:S02]  /*c6e0*/  ISETP.GE.AND P3, PT, R4, R69, PT ;  /* 0x000000450400720c */ /* 0x000fc40003f66270 */
[----:B------:R-:W-:Y:S01]  /*c6f0*/  I2FP.F32.S32 R5, R4 ;  /* 0x0000000400057245 */ /* 0x000fe20000201400 */
[----:B------:R4:W5:Y:S01]  /*c700*/  MUFU.TANH R61, R6 ;  /* 0x00000006003d7308 */ /* 0x0009620000002400 */
[----:B------:R-:W-:Y:S02]  /*c710*/  ISETP.GE.AND P0, PT, R4, R70, PT ;  /* 0x000000460400720c */ /* 0x000fe40003f06270 */
[----:B------:R-:W-:Y:S01]  /*c720*/  I2FP.F32.S32 R12, R12 ;  /* 0x0000000c000c7245 */ /* 0x000fe20000201400 */
[C---:B---3--:R-:W-:Y:S01]  /*c730*/  FFMA.FTZ R21, R88.reuse, R5, R21 ;  /* 0x0000000558157223 */ /* 0x048fe20000010015 */
[----:B------:R-:W-:Y:S01]  /*c740*/  I2FP.F32.S32 R4, R4 ;  /* 0x0000000400047245 */ /* 0x000fe20000201400 */
[----:B------:R-:W-:Y:S01]  /*c750*/  FMUL.FTZ R5, R7, UR4 ;  /* 0x0000000407057c20 */ /* 0x000fe20008410000 */
[----:B------:R-:W-:Y:S01]  /*c760*/  FSEL R145, R145, -INF , !P2 ;  /* 0xff80000091917808 */ /* 0x000fe20005000000 */
[C---:B------:R-:W-:Y:S01]  /*c770*/  FFMA.FTZ R19, R88.reuse, R12, R19 ;  /* 0x0000000c58137223 */ /* 0x040fe20000010013 */
[----:B------:R-:W-:Y:S01]  /*c780*/  FSEL R127, R57, -INF , !P4 ;  /* 0xff800000397f7808 */ /* 0x000fe20006000000 */
[----:B------:R-:W-:Y:S01]  /*c790*/  FFMA.FTZ R15, R88, R4, R15 ;  /* 0x00000004580f7223 */ /* 0x000fe2000001000f */
[----:B------:R-:W-:Y:S01]  /*c7a0*/  VIADD R4, R38, 0xffffff41 ;  /* 0xffffff4126047836 */ /* 0x000fe20000000000 */
[----:B------:R-:W-:Y:S01]  /*c7b0*/  FSEL R121, R17, -INF , !P6 ;  /* 0xff80000011797808 */ /* 0x000fe20007000000 */
[----:B------:R-:W-:Y:S01]  /*c7c0*/  MUFU.TANH R29, R30 ;  /* 0x0000001e001d7308 */ /* 0x000fe20000002400 */
[----:B------:R-:W-:Y:S01]  /*c7d0*/  FSEL R124, R19, -INF , !P5 ;  /* 0xff800000137c7808 */ /* 0x000fe20006800000 */
[----:B------:R-:W-:Y:S01]  /*c7e0*/  FMUL.FTZ R7, R52, UR4 ;  /* 0x0000000434077c20 */ /* 0x000fe20008410000 */
[----:B------:R-:W-:Y:S01]  /*c7f0*/  ISETP.GE.AND P2, PT, R4, R69, PT ;  /* 0x000000450400720c */ /* 0x000fe20003f46270 */
[----:B------:R-:W-:Y:S01]  /*c800*/  VIADD R12, R38, 0xffffff70 ;  /* 0xffffff70260c7836 */ /* 0x000fe20000000000 */
[----:B------:R-:W-:-:S02]  /*c810*/  I2FP.F32.S32 R57, R4 ;  /* 0x0000000400397245 */ /* 0x000fc40000201400 */
[----:B------:R-:W-:Y:S01]  /*c820*/  ISETP.GE.AND P5, PT, R4, R70, PT ;  /* 0x000000460400720c */ /* 0x000fe20003fa6270 */
[----:B------:R-:W3:Y:S01]  /*c830*/  MUFU.TANH R17, R8 ;  /* 0x0000000800117308 */ /* 0x000ee20000002400 */
[----:B------:R-:W-:Y:S01]  /*c840*/  I2FP.F32.S32 R4, R4 ;  /* 0x0000000400047245 */ /* 0x000fe20000201400 */
[----:B------:R-:W-:Y:S01]  /*c850*/  FFMA.FTZ R57, R88, R57, R9 ;  /* 0x0000003958397223 */ /* 0x000fe20000010009 */
[----:B------:R-:W-:Y:S01]  /*c860*/  FSEL R122, R15, -INF , !P0 ;  /* 0xff8000000f7a7808 */ /* 0x000fe20004000000 */
[----:B------:R-:W-:Y:S01]  /*c870*/  FMUL.FTZ R15, R80, UR4 ;  /* 0x00000004500f7c20 */ /* 0x000fe20008410000 */
[----:B------:R-:W-:Y:S01]  /*c880*/  FSEL R133, R21, -INF , !P3 ;  /* 0xff80000015857808 */ /* 0x000fe20005800000 */
[----:B-1----:R-:W-:Y:S01]  /*c890*/  FFMA.FTZ R23, R88, R4, R23 ;  /* 0x0000000458177223 */ /* 0x002fe20000010017 */
[----:B------:R-:W-:Y:S01]  /*c8a0*/  VIADD R4, R38, 0xffffff48 ;  /* 0xffffff4826047836 */ /* 0x000fe20000000000 */
[----:B------:R-:W1:Y:S01]  /*c8b0*/  MUFU.TANH R19, R5 ;  /* 0x0000000500137308 */ /* 0x000e620000002400 */
[----:B------:R-:W-:Y:S01]  /*c8c0*/  FMUL.FTZ R21, R82, UR4 ;  /* 0x0000000452157c20 */ /* 0x000fe20008410000 */
[----:B------:R-:W-:Y:S01]  /*c8d0*/  FSEL R90, R79, -INF , !P1 ;  /* 0xff8000004f5a7808 */ /* 0x000fe20004800000 */
[----:B------:R-:W-:Y:S01]  /*c8e0*/  FMUL.FTZ R9, R54, UR4 ;  /* 0x0000000436097c20 */ /* 0x000fe20008410000 */
[----:B------:R-:W-:-:S02]  /*c8f0*/  ISETP.GE.AND P6, PT, R4, R69, PT ;  /* 0x000000450400720c */ /* 0x000fc40003fc6270 */
[----:B----4-:R-:W-:Y:S02]  /*c900*/  I2FP.F32.S32 R6, R4 ;  /* 0x0000000400067245 */ /* 0x010fe40000201400 */
[----:B------:R-:W-:Y:S01]  /*c910*/  ISETP.GE.AND P4, PT, R4, R70, PT ;  /* 0x000000460400720c */ /* 0x000fe20003f86270 */
[----:B------:R-:W4:Y:S01]  /*c920*/  MUFU.TANH R15, R15 ;  /* 0x0000000f000f7308 */ /* 0x000f220000002400 */
[----:B------:R-:W-:Y:S01]  /*c930*/  I2FP.F32.S32 R66, R4 ;  /* 0x0000000400427245 */ /* 0x000fe20000201400 */
[----:B------:R-:W-:Y:S02]  /*c940*/  VIADD R4, R38, 0xffffff49 ;  /* 0xffffff4926047836 */ /* 0x000fe40000000000 */
[C---:B--2---:R-:W-:Y:S01]  /*c950*/  FFMA.FTZ R11, R88.reuse, R6, R11 ;  /* 0x00000006580b7223 */ /* 0x044fe2000001000b */
[----:B------:R-:W-:Y:S01]  /*c960*/  FSEL R76, R23, -INF , !P5 ;  /* 0xff800000174c7808 */ /* 0x000fe20006800000 */
[----:B-----5:R-:W-:Y:S01]  /*c970*/  FFMA.FTZ R66, R88, R66, R61 ;  /* 0x0000004258427223 */ /* 0x020fe2000001003d */
[----:B------:R-:W-:Y:S01]  /*c980*/  I2FP.F32.S32 R6, R4 ;  /* 0x0000000400067245 */ /* 0x000fe20000201400 */
[----:B------:R-:W-:Y:S01]  /*c990*/  MUFU.TANH R43, R43 ;  /* 0x0000002b002b7308 */ /* 0x000fe20000002400 */
[----:B------:R-:W-:-:S02]  /*c9a0*/  ISETP.GE.AND P3, PT, R4, R69, PT ;  /* 0x000000450400720c */ /* 0x000fc40003f66270 */
[----:B------:R-:W-:Y:S01]  /*c9b0*/  ISETP.GE.AND P0, PT, R4, R70, PT ;  /* 0x000000460400720c */ /* 0x000fe20003f06270 */
[----:B---3--:R-:W-:Y:S01]  /*c9c0*/  FFMA.FTZ R17, R88, R6, R17 ;  /* 0x0000000658117223 */ /* 0x008fe20000010011 */
[----:B------:R-:W-:Y:S01]  /*c9d0*/  VIADD R6, R38, 0xffffff78 ;  /* 0xffffff7826067836 */ /* 0x000fe20000000000 */
[----:B------:R-:W-:Y:S02]  /*c9e0*/  I2FP.F32.S32 R4, R4 ;  /* 0x0000000400047245 */ /* 0x000fe40000201400 */
[----:B------:R-:W-:Y:S01]  /*c9f0*/  FSEL R57, R57, -INF , !P2 ;  /* 0xff80000039397808 */ /* 0x000fe20005000000 */
[----:B------:R-:W2:Y:S01]  /*ca00*/  MUFU.TANH R21, R21 ;  /* 0x0000001500157308 */ /* 0x000ea20000002400 */
[----:B------:R-:W-:Y:S01]  /*ca10*/  ISETP.GE.AND P1, PT, R6, R69, PT ;  /* 0x000000450600720c */ /* 0x000fe20003f26270 */
[----:B-1----:R-:W-:Y:S01]  /*ca20*/  FFMA.FTZ R19, R88, R4, R19 ;  /* 0x0000000458137223 */ /* 0x002fe20000010013 */
[----:B------:R-:W-:Y:S02]  /*ca30*/  ISETP.GE.AND P5, PT, R6, R70, PT ;  /* 0x000000460600720c */ /* 0x000fe40003fa6270 */
[----:B------:R-:W-:-:S02]  /*ca40*/  I2FP.F32.S32 R6, R6 ;  /* 0x0000000600067245 */ /* 0x000fc40000201400 */
[----:B------:R-:W-:Y:S01]  /*ca50*/  FSEL R61, R11, -INF , !P6 ;  /* 0xff8000000b3d7808 */ /* 0x000fe20007000000 */
[----:B------:R-:W-:Y:S01]  /*ca60*/  MUFU.TANH R7, R7 ;  /* 0x0000000700077308 */ /* 0x000fe20000002400 */
[-C--:B------:R-:W-:Y:S01]  /*ca70*/  ISETP.GE.AND P2, PT, R136, R69.reuse, PT ;  /* 0x000000458800720c */ /* 0x080fe20003f46270 */
[----:B----4-:R-:W-:Y:S01]  /*ca80*/  FFMA.FTZ R4, R88, R6, R15 ;  /* 0x0000000658047223 */ /* 0x010fe2000001000f */
[----:B------:R-:W-:Y:S01]  /*ca90*/  ISETP.GE.AND P6, PT, R136, R70, PT ;  /* 0x000000468800720c */ /* 0x000fe20003fc6270 */
[----:B------:R-:W-:Y:S01]  /*caa0*/  FMUL.FTZ R15, R49, UR4 ;  /* 0x00000004310f7c20 */ /* 0x000fe20008410000 */
[----:B------:R-:W-:Y:S02]  /*cab0*/  I2FP.F32.S32 R136, R136 ;  /* 0x0000008800887245 */ /* 0x000fe40000201400 */
[----:B------:R-:W-:Y:S01]  /*cac0*/  FSEL R66, R66, -INF , !P4 ;  /* 0xff80000042427808 */ /* 0x000fe20006000000 */
[----:B------:R-:W-:Y:S01]  /*cad0*/  MUFU.TANH R9, R9 ;  /* 0x0000000900097308 */ /* 0x000fe20000002400 */
[C---:B--2---:R-:W-:Y:S01]  /*cae0*/  FFMA.FTZ R21, R88.reuse, R6, R21 ;  /* 0x0000000658157223 */ /* 0x044fe20000010015 */
[CC--:B------:R-:W-:Y:S01]  /*caf0*/  FFMA.FTZ R139, R88.reuse, R136.reuse, R29 ;  /* 0x00000088588b7223 */ /* 0x0c0fe2000001001d */
[----:B------:R-:W-:Y:S01]  /*cb00*/  FFMA.FTZ R136, R88, R136, R43 ;  /* 0x0000008858887223 */ /* 0x000fe2000001002b */
[----:B------:R-:W-:Y:S01]  /*cb10*/  FSEL R43, R4, -INF , !P1 ;  /* 0xff800000042b7808 */ /* 0x000fe20004800000 */
[C---:B------:R-:W-:Y:S01]  /*cb20*/  VIADD R4, R38.reuse, 0xffffff50 ;  /* 0xffffff5026047836 */ /* 0x040fe20000000000 */
[----:B------:R-:W-:Y:S01]  /*cb30*/  FSEL R78, R19, -INF , !P0 ;  /* 0xff800000134e7808 */ /* 0x000fe20004000000 */
[----:B------:R-:W-:Y:S01]  /*cb40*/  VIADD R6, R38, 0xffffff21 ;  /* 0xffffff2126067836 */ /* 0x000fe20000000000 */
[----:B------:R-:W1:Y:S01]  /*cb50*/  MUFU.TANH R59, R59 ;  /* 0x0000003b003b7308 */ /* 0x000e620000002400 */
[----:B------:R-:W-:Y:S01]  /*cb60*/  FSEL R29, R21, -INF , !P5 ;  /* 0xff800000151d7808 */ /* 0x000fe20006800000 */
[----:B------:R-:W-:Y:S01]  /*cb70*/  FMUL.FTZ R21, R46, UR4 ;  /* 0x000000042e157c20 */ /* 0x000fe20008410000 */
[----:B------:R-:W-:Y:S01]  /*cb80*/  I2FP.F32.S32 R56, R4 ;  /* 0x0000000400387245 */ /* 0x000fe20000201400 */
[----:B------:R-:W-:Y:S01]  /*cb90*/  VIADD R46, R38, 0xffffff68 ;  /* 0xffffff68262e7836 */ /* 0x000fe20000000000 */
[----:B------:R-:W-:-:S02]  /*cba0*/  ISETP.GE.AND P1, PT, R4, R69, PT ;  /* 0x000000450400720c */ /* 0x000fc40003f26270 */
[----:B------:R-:W-:Y:S01]  /*cbb0*/  FSEL R136, R136, -INF , !P6 ;  /* 0xff80000088887808 */ /* 0x000fe20007000000 */
[----:B------:R2:W3:Y:S01]  /*cbc0*/  MUFU.TANH R5, R53 ;  /* 0x0000003500057308 */ /* 0x0004e20000002400 */
[CC--:B------:R-:W-:Y:S02]  /*cbd0*/  ISETP.GE.AND P4, PT, R6.reuse, R69.reuse, PT ;  /* 0x000000450600720c */ /* 0x0c0fe40003f86270 */
[-C--:B------:R-:W-:Y:S02]  /*cbe0*/  ISETP.GE.AND P0, PT, R6, R70.reuse, PT ;  /* 0x000000460600720c */ /* 0x080fe40003f06270 */
[C---:B------:R-:W-:Y:S02]  /*cbf0*/  ISETP.GE.AND P6, PT, R58.reuse, R69, PT ;  /* 0x000000453a00720c */ /* 0x040fe40003fc6270 */
[----:B------:R-:W-:Y:S01]  /*cc00*/  ISETP.GE.AND P5, PT, R58, R70, PT ;  /* 0x000000463a00720c */ /* 0x000fe20003fa6270 */
[----:B------:R-:W4:Y:S01]  /*cc10*/  MUFU.TANH R41, R41 ;  /* 0x0000002900297308 */ /* 0x000f220000002400 */
[----:B------:R-:W-:-:S02]  /*cc20*/  I2FP.F32.S32 R6, R6 ;  /* 0x0000000600067245 */ /* 0x000fc40000201400 */
[----:B------:R-:W-:Y:S02]  /*cc30*/  I2FP.F32.S32 R58, R58 ;  /* 0x0000003a003a7245 */ /* 0x000fe40000201400 */
[----:B------:R-:W-:Y:S01]  /*cc40*/  FSEL R139, R139, -INF , !P2 ;  /* 0xff8000008b8b7808 */ /* 0x000fe20005000000 */
[----:B-1----:R-:W-:Y:S01]  /*cc50*/  FFMA.FTZ R59, R88, R6, R59 ;  /* 0x00000006583b7223 */ /* 0x002fe2000001003b */
[----:B------:R-:W-:Y:S01]  /*cc60*/  ISETP.NE.AND P2, PT, R60, RZ, PT ;  /* 0x000000ff3c00720c */ /* 0x000fe20003f45270 */
[----:B------:R-:W1:Y:S01]  /*cc70*/  MUFU.TANH R11, R55 ;  /* 0x00000037000b7308 */ /* 0x000e620000002400 */
[----:B--2---:R-:W-:Y:S01]  /*cc80*/  FSEL R53, R17, -INF , !P3 ;  /* 0xff80000011357808 */ /* 0x004fe20005800000 */
[----:B---3--:R-:W-:Y:S01]  /*cc90*/  FFMA.FTZ R5, R88, R58, R5 ;  /* 0x0000003a58057223 */ /* 0x008fe20000010005 */
[----:B------:R-:W-:Y:S01]  /*cca0*/  ISETP.GE.AND P3, PT, R4, R70, PT ;  /* 0x000000460400720c */ /* 0x000fe20003f66270 */
[CC--:B------:R-:W-:Y:S01]  /*ccb0*/  FFMA.FTZ R4, R88.reuse, R56.reuse, R7 ;  /* 0x0000003858047223 */ /* 0x0c0fe20000010007 */
[----:B------:R-:W-:Y:S01]  /*ccc0*/  FFMA.FTZ R56, R88, R56, R9 ;  /* 0x0000003858387223 */ /* 0x000fe20000010009 */
[----:B------:R-:W-:Y:S01]  /*ccd0*/  FMUL.FTZ R9, R44, UR4 ;  /* 0x000000042c097c20 */ /* 0x000fe20008410000 */
[----:B------:R-:W-:Y:S01]  /*cce0*/  FMUL.FTZ R7, R45, UR4 ;  /* 0x000000042d077c20 */ /* 0x000fe20008410000 */
[----:B------:R-:W2:Y:S01]  /*ccf0*/  MUFU.TANH R17, R48 ;  /* 0x0000003000117308 */ /* 0x000ea20000002400 */
[----:B----4-:R-:W-:Y:S01]  /*cd00*/  FFMA.FTZ R41, R88, R6, R41 ;  /* 0x0000000658297223 */ /* 0x010fe20000010029 */
[----:B------:R-:W-:Y:S01]  /*cd10*/  VIADD R6, R38, 0xffffff58 ;  /* 0xffffff5826067836 */ /* 0x000fe20000000000 */
[----:B------:R-:W-:-:S02]  /*cd20*/  FSEL R144, R59, -INF , !P0 ;  /* 0xff8000003b907808 */ /* 0x000fc40004000000 */
[----:B------:R-:W-:Y:S02]  /*cd30*/  FSEL R59, R4, -INF , !P1 ;  /* 0xff800000043b7808 */ /* 0x000fe40004800000 */
[----:B------:R-:W-:Y:S01]  /*cd40*/  I2FP.F32.S32 R4, R6 ;  /* 0x0000000600047245 */ /* 0x000fe20000201400 */
[----:B------:R3:W4:Y:S01]  /*cd50*/  MUFU.TANH R19, R50 ;  /* 0x0000003200137308 */ /* 0x0007220000002400 */
[----:B-1----:R-:W-:Y:S01]  /*cd60*/  FFMA.FTZ R58, R88, R58, R11 ;  /* 0x0000003a583a7223 */ /* 0x002fe2000001000b */
[----:B------:R-:W-:Y:S01]  /*cd70*/  FMUL.FTZ R11, R47, UR4 ;  /* 0x000000042f0b7c20 */ /* 0x000fe20008410000 */
[----:B------:R-:W-:Y:S01]  /*cd80*/  FSEL R77, R5, -INF , !P6 ;  /* 0xff800000054d7808 */ /* 0x000fe20007000000 */
[----:B------:R-:W-:Y:S01]  /*cd90*/  FMUL.FTZ R55, R129, UR4 ;  /* 0x0000000481377c20 */ /* 0x000fe20008410000 */
[----:B------:R-:W-:Y:S01]  /*cda0*/  FSEL R143, R41, -INF , !P4 ;  /* 0xff800000298f7808 */ /* 0x000fe20006000000 */
[----:B------:R-:W-:Y:S01]  /*cdb0*/  FMUL.FTZ R5, R128, UR4 ;  /* 0x0000000480057c20 */ /* 0x000fe20008410000 */
[----:B------:R-:W-:Y:S01]  /*cdc0*/  FSEL R58, R58, -INF , !P5 ;  /* 0xff8000003a3a7808 */ /* 0x000fe20006800000 */
[----:B------:R-:W1:Y:S01]  /*cdd0*/  MUFU.TANH R9, R9 ;  /* 0x0000000900097308 */ /* 0x000e620000002400 */
[----:B--2---:R-:W-:Y:S01]  /*cde0*/  FFMA.FTZ R17, R88, R4, R17 ;  /* 0x0000000458117223 */ /* 0x004fe20000010011 */
[----:B------:R-:W-:Y:S01]  /*cdf0*/  ISETP.GE.AND P4, PT, R6, R69, PT ;  /* 0x000000450600720c */ /* 0x000fe20003f86270 */
[----:B------:R-:W-:Y:S01]  /*ce00*/  VIADD R48, R38, 0xffffff61 ;  /* 0xffffff6126307836 */ /* 0x000fe20000000000 */
[----:B------:R-:W-:Y:S01]  /*ce10*/  ISETP.GE.AND P0, PT, R6, R70, PT ;  /* 0x000000460600720c */ /* 0x000fe20003f06270 */
[----:B------:R-:W-:Y:S01]  /*ce20*/  VIADD R6, R38, 0xffffff79 ;  /* 0xffffff7926067836 */ /* 0x000fe20000000000 */
[----:B------:R-:W-:-:S02]  /*ce30*/  FSEL R79, R17, -INF , !P4 ;  /* 0xff800000114f7808 */ /* 0x000fc40006000000 */
[----:B------:R-:W-:Y:S01]  /*ce40*/  MUFU.TANH R7, R7 ;  /* 0x0000000700077308 */ /* 0x000fe20000002400 */
[----:B---3--:R-:W-:Y:S02]  /*ce50*/  VIADD R50, R38, 0xffffff60 ;  /* 0xffffff6026327836 */ /* 0x008fe40000000000 */
[----:B----4-:R-:W-:Y:S01]  /*ce60*/  FFMA.FTZ R19, R88, R4, R19 ;  /* 0x0000000458137223 */ /* 0x010fe20000010013 */
[----:B------:R-:W-:Y:S01]  /*ce70*/  VIADD R4, R38, 0xffffff59 ;  /* 0xffffff5926047836 */ /* 0x000fe20000000000 */
[----:B------:R-:W-:Y:S02]  /*ce80*/  FSEL R56, R56, -INF , !P3 ;  /* 0xff80000038387808 */ /* 0x000fe40005800000 */
[C---:B------:R-:W-:Y:S01]  /*ce90*/  ISETP.GE.AND P5, PT, R50.reuse, R69, PT ;  /* 0x000000453200720c */ /* 0x040fe20003fa6270 */
[----:B------:R-:W2:Y:S01]  /*cea0*/  MUFU.TANH R21, R21 ;  /* 0x0000001500157308 */ /* 0x000ea20000002400 */
[----:B------:R-:W-:Y:S02]  /*ceb0*/  ISETP.GE.AND P6, PT, R50, R70, PT ;  /* 0x000000463200720c */ /* 0x000fe40003fc6270 */
[----:B------:R-:W-:-:S02]  /*cec0*/  I2FP.F32.S32 R50, R50 ;  /* 0x0000003200327245 */ /* 0x000fc40000201400 */
[----:B------:R-:W-:Y:S02]  /*ced0*/  FSEL R54, R19, -INF , !P0 ;  /* 0xff80000013367808 */ /* 0x000fe40004000000 */
[-C--:B------:R-:W-:Y:S01]  /*cee0*/  ISETP.GE.AND P4, PT, R48, R69.reuse, PT ;  /* 0x000000453000720c */ /* 0x080fe20003f86270 */
[----:B------:R-:W3:Y:S01]  /*cef0*/  MUFU.TANH R11, R11 ;  /* 0x0000000b000b7308 */ /* 0x000ee20000002400 */
[----:B-1----:R-:W-:Y:S01]  /*cf00*/  FFMA.FTZ R9, R88, R50, R9 ;  /* 0x0000003258097223 */ /* 0x002fe20000010009 */
[-C--:B------:R-:W-:Y:S02]  /*cf10*/  ISETP.GE.AND P0, PT, R48, R70.reuse, PT ;  /* 0x000000463000720c */ /* 0x080fe40003f06270 */
[C---:B------:R-:W-:Y:S02]  /*cf20*/  ISETP.GE.AND P1, PT, R4.reuse, R69, PT ;  /* 0x000000450400720c */ /* 0x040fe40003f26270 */
[----:B------:R-:W-:Y:S02]  /*cf30*/  ISETP.GE.AND P3, PT, R4, R70, PT ;  /* 0x000000460400720c */ /* 0x000fe40003f66270 */
[----:B------:R-:W1:Y:S01]  /*cf40*/  MUFU.TANH R15, R15 ;  /* 0x0000000f000f7308 */ /* 0x000e620000002400 */
[----:B------:R-:W-:Y:S01]  /*cf50*/  I2FP.F32.S32 R48, R48 ;  /* 0x0000003000307245 */ /* 0x000fe20000201400 */
[----:B--2---:R-:W-:Y:S01]  /*cf60*/  FFMA.FTZ R50, R88, R50, R21 ;  /* 0x0000003258327223 */ /* 0x004fe20000010015 */
[----:B------:R-:W-:-:S02]  /*cf70*/  I2FP.F32.S32 R4, R4 ;  /* 0x0000000400047245 */ /* 0x000fc40000201400 */
[----:B------:R-:W-:Y:S01]  /*cf80*/  FSEL R123, R9, -INF , !P5 ;  /* 0xff800000097b7808 */ /* 0x000fe20006800000 */
[----:B------:R-:W-:Y:S01]  /*cf90*/  FFMA.FTZ R7, R88, R48, R7 ;  /* 0x0000003058077223 */ /* 0x000fe20000010007 */
[----:B------:R-:W-:Y:S01]  /*cfa0*/  FSEL R50, R50, -INF , !P6 ;  /* 0xff80000032327808 */ /* 0x000fe20007000000 */
[----:B------:R-:W2:Y:S01]  /*cfb0*/  MUFU.TANH R55, R55 ;  /* 0x0000003700377308 */ /* 0x000ea20000002400 */
[C---:B------:R-:W-:Y:S01]  /*cfc0*/  FFMA.FTZ R51, R88.reuse, R4, R51 ;  /* 0x0000000458337223 */ /* 0x040fe20000010033 */
[----:B---3--:R-:W-:Y:S01]  /*cfd0*/  FFMA.FTZ R48, R88, R48, R11 ;  /* 0x0000003058307223 */ /* 0x008fe2000001000b */
[----:B------:R-:W-:Y:S01]  /*cfe0*/  FMUL.FTZ R11, R72, UR4 ;  /* 0x00000004480b7c20 */ /* 0x000fe20008410000 */
[----:B------:R-:W-:Y:S02]  /*cff0*/  ISETP.GE.AND P6, PT, R42, R69, PT ;  /* 0x000000452a00720c */ /* 0x000fe40003fc6270 */
[----:B------:R-:W-:Y:S02]  /*d000*/  FSEL R52, R51, -INF , !P3 ;  /* 0xff80000033347808 */ /* 0x000fe40005800000 */
[----:B------:R-:W3:Y:S01]  /*d010*/  MUFU.TANH R5, R5 ;  /* 0x0000000500057308 */ /* 0x000ee20000002400 */
[----:B-1----:R-:W-:Y:S01]  /*d020*/  FFMA.FTZ R125, R88, R4, R15 ;  /* 0x00000004587d7223 */ /* 0x002fe2000001000f */
[-C--:B------:R-:W-:Y:S01]  /*d030*/  ISETP.GE.AND P3, PT, R42, R70.reuse, PT ;  /* 0x000000462a00720c */ /* 0x080fe20003f66270 */
[----:B------:R-:W-:Y:S01]  /*d040*/  FMUL.FTZ R4, R10, UR4 ;  /* 0x000000040a047c20 */ /* 0x000fe20008410000 */
[----:B------:R-:W-:Y:S01]  /*d050*/  ISETP.GE.AND P5, PT, R46, R70, PT ;  /* 0x000000462e00720c */ /* 0x000fe20003fa6270 */
[----:B------:R-:W-:Y:S01]  /*d060*/  FMUL.FTZ R10, R73, UR4 ;  /* 0x00000004490a7c20 */ /* 0x000fe20008410000 */
[----:B------:R-:W-:-:S02]  /*d070*/  FSEL R125, R125, -INF , !P1 ;  /* 0xff8000007d7d7808 */ /* 0x000fc40004800000 */
[----:B------:R-:W1:Y:S01]  /*d080*/  MUFU.TANH R9, R131 ;  /* 0x0000008300097308 */ /* 0x000e620000002400 */
[-C--:B------:R-:W-:Y:S02]  /*d090*/  ISETP.GE.AND P1, PT, R46, R69.reuse, PT ;  /* 0x000000452e00720c */ /* 0x080fe40003f26270 */
[----:B------:R-:W-:Y:S02]  /*d0a0*/  I2FP.F32.S32 R42, R42 ;  /* 0x0000002a002a7245 */ /* 0x000fe40000201400 */
[----:B------:R-:W-:Y:S02]  /*d0b0*/  I2FP.F32.S32 R46, R46 ;  /* 0x0000002e002e7245 */ /* 0x000fe40000201400 */
[----:B------:R-:W-:Y:S01]  /*d0c0*/  FSEL R129, R7, -INF , !P4 ;  /* 0xff80000007817808 */ /* 0x000fe20006000000 */
[----:B------:R-:W4:Y:S01]  /*d0d0*/  MUFU.TANH R11, R11 ;  /* 0x0000000b000b7308 */ /* 0x000f220000002400 */
[C---:B--2---:R-:W-:Y:S01]  /*d0e0*/  FFMA.FTZ R55, R88.reuse, R42, R55 ;  /* 0x0000002a58377223 */ /* 0x044fe20000010037 */
[----:B---3--:R-:W-:Y:S01]  /*d0f0*/  FFMA.FTZ R8, R88, R46, R5 ;  /* 0x0000002e58087223 */ /* 0x008fe20000010005 */
[----:B------:R-:W-:Y:S01]  /*d100*/  FSEL R48, R48, -INF , !P0 ;  /* 0xff80000030307808 */ /* 0x000fe20004000000 */
[----:B------:R-:W-:Y:S01]  /*d110*/  VIADD R7, R38, 0xffffff71 ;  /* 0xffffff7126077836 */ /* 0x000fe20000000000 */
[----:B------:R-:W-:-:S02]  /*d120*/  ISETP.GE.AND P0, PT, R12, R69, PT ;  /* 0x000000450c00720c */ /* 0x000fc40003f06270 */
[----:B------:R-:W-:Y:S01]  /*d130*/  FSEL R73, R8, -INF , !P1 ;  /* 0xff80000008497808 */ /* 0x000fe20004800000 */
[----:B------:R-:W2:Y:S01]  /*d140*/  MUFU.TANH R15, R130 ;  /* 0x00000082000f7308 */ /* 0x000ea20000002400 */
[----:B-1----:R-:W-:Y:S01]  /*d150*/  FFMA.FTZ R42, R88, R42, R9 ;  /* 0x0000002a582a7223 */ /* 0x002fe20000010009 */
[----:B------:R-:W-:Y:S02]  /*d160*/  I2FP.F32.S32 R8, R12 ;  /* 0x0000000c00087245 */ /* 0x000fe40000201400 */
[----:B------:R-:W-:Y:S02]  /*d170*/  ISETP.GE.AND P4, PT, R7, R69, PT ;  /* 0x000000450700720c */ /* 0x000fe40003f86270 */
[----:B------:R-:W-:Y:S02]  /*d180*/  ISETP.GE.AND P1, PT, R12, R70, PT ;  /* 0x000000460c00720c */ /* 0x000fe40003f26270 */
[----:B------:R-:W1:Y:S01]  /*d190*/  MUFU.TANH R9, R74 ;  /* 0x0000004a00097308 */ /* 0x000e620000002400 */
[----:B----4-:R-:W-:Y:S01]  /*d1a0*/  FFMA.FTZ R11, R88, R8, R11 ;  /* 0x00000008580b7223 */ /* 0x010fe2000001000b */
[----:B------:R-:W-:-:S02]  /*d1b0*/  FSEL R55, R55, -INF , !P6 ;  /* 0xff80000037377808 */ /* 0x000fc40007000000 */
[----:B------:R-:W-:Y:S02]  /*d1c0*/  FSEL R42, R42, -INF , !P3 ;  /* 0xff8000002a2a7808 */ /* 0x000fe40005800000 */
[----:B------:R-:W-:Y:S02]  /*d1d0*/  FSEL R51, R11, -INF , !P0 ;  /* 0xff8000000b337808 */ /* 0x000fe40004000000 */
[----:B------:R-:W-:Y:S01]  /*d1e0*/  ISETP.GE.AND P0, PT, R7, R70, PT ;  /* 0x000000460700720c */ /* 0x000fe20003f06270 */
[----:B--2---:R-:W-:Y:S01]  /*d1f0*/  FFMA.FTZ R46, R88, R46, R15 ;  /* 0x0000002e582e7223 */ /* 0x004fe2000001000f */
[----:B------:R2:W-:Y:S04]  /*d200*/  MUFU.TANH R5, R4 ;  /* 0x0000000400057308 */ /* 0x0005e80000002400 */
[----:B------:R-:W-:-:S02]  /*d210*/  FSEL R46, R46, -INF , !P5 ;  /* 0xff8000002e2e7808 */ /* 0x000fc40006800000 */
[----:B------:R-:W-:Y:S01]  /*d220*/  ISETP.GE.AND P5, PT, R6, R69, PT ;  /* 0x000000450600720c */ /* 0x000fe20003fa6270 */
[----:B-1----:R-:W-:Y:S01]  /*d230*/  FFMA.FTZ R9, R88, R8, R9 ;  /* 0x0000000858097223 */ /* 0x002fe20000010009 */
[----:B------:R1:W3:Y:S08]  /*d240*/  MUFU.TANH R15, R10 ;  /* 0x0000000a000f7308 */ /* 0x0002f00000002400 */
[----:B------:R-:W4:Y:S01]  /*d250*/  MUFU.TANH R13, R13 ;  /* 0x0000000d000d7308 */ /* 0x000f220000002400 */
[----:B--2---:R-:W-:Y:S01]  /*d260*/  VIADD R4, R38, 0xffffff40 ;  /* 0xffffff4026047836 */ /* 0x004fe20000000000 */
[----:B------:R-:W-:-:S02]  /*d270*/  FSEL R38, R9, -INF , !P1 ;  /* 0xff80000009267808 */ /* 0x000fc40004800000 */
[-C--:B------:R-:W-:Y:S02]  /*d280*/  ISETP.GE.AND P1, PT, R6, R70.reuse, PT ;  /* 0x000000460600720c */ /* 0x080fe40003f26270 */
[C---:B------:R-:W-:Y:S02]  /*d290*/  ISETP.GE.AND P6, PT, R4.reuse, R69, PT ;  /* 0x000000450400720c */ /* 0x040fe40003fc6270 */
[----:B------:R-:W2:Y:S01]  /*d2a0*/  MUFU.TANH R9, R83 ;  /* 0x0000005300097308 */ /* 0x000ea20000002400 */
[----:B-1----:R-:W-:Y:S01]  /*d2b0*/  I2FP.F32.S32 R10, R7 ;  /* 0x00000007000a7245 */ /* 0x002fe20000201400 */
[----:B------:R-:W-:Y:S01]  /*d2c0*/  FMUL.FTZ R7, R81, UR4 ;  /* 0x0000000451077c20 */ /* 0x000fe20008410000 */
[----:B------:R-:W-:Y:S02]  /*d2d0*/  ISETP.GE.AND P3, PT, R4, R70, PT ;  /* 0x000000460400720c */ /* 0x000fe40003f66270 */
[----:B------:R-:W-:Y:S01]  /*d2e0*/  I2FP.F32.S32 R8, R4 ;  /* 0x0000000400087245 */ /* 0x000fe20000201400 */
[C---:B------:R-:W-:Y:S01]  /*d2f0*/  FFMA.FTZ R40, R88.reuse, R10, R75 ;  /* 0x0000000a58287223 */ /* 0x040fe2000001004b */
[----:B------:R-:W-:Y:S01]  /*d300*/  I2FP.F32.S32 R4, R4 ;  /* 0x0000000400047245 */ /* 0x000fe20000201400 */
[----:B------:R-:W1:Y:S01]  /*d310*/  MUFU.TANH R7, R7 ;  /* 0x0000000700077308 */ /* 0x000e620000002400 */
[----:B------:R-:W-:Y:S01]  /*d320*/  I2FP.F32.S32 R6, R6 ;  /* 0x0000000600067245 */ /* 0x000fe20000201400 */
[----:B---3--:R-:W-:Y:S01]  /*d330*/  FFMA.FTZ R15, R88, R10, R15 ;  /* 0x0000000a580f7223 */ /* 0x008fe2000001000f */
[----:B------:R-:W-:Y:S01]  /*d340*/  FSEL R40, R40, -INF , !P0 ;  /* 0xff80000028287808 */ /* 0x000fe20004000000 */
[----:B----4-:R-:W-:Y:S01]  /*d350*/  FFMA.FTZ R8, R88, R8, R13 ;  /* 0x0000000858087223 */ /* 0x010fe2000001000d */
[----:B------:R-:W-:Y:S01]  /*d360*/  ISETP.GT.AND P0, PT, R28, R93, PT ;  /* 0x0000005d1c00720c */ /* 0x000fe20003f04270 */
[C---:B------:R-:W-:Y:S01]  /*d370*/  FFMA.FTZ R4, R88.reuse, R4, R5 ;  /* 0x0000000458047223 */ /* 0x040fe20000010005 */
[----:B------:R-:W-:Y:S01]  /*d380*/  FSEL R49, R15, -INF , !P4 ;  /* 0xff8000000f317808 */ /* 0x000fe20006000000 */
[----:B--2---:R-:W-:Y:S01]  /*d390*/  FFMA.FTZ R9, R88, R6, R9 ;  /* 0x0000000658097223 */ /* 0x004fe20000010009 */
[----:B------:R-:W-:-:S02]  /*d3a0*/  FSEL R83, R8, -INF , !P6 ;  /* 0xff80000008537808 */ /* 0x000fc40007000000 */
[----:B------:R-:W-:Y:S02]  /*d3b0*/  FSEL R80, R4, -INF , !P3 ;  /* 0xff80000004507808 */ /* 0x000fe40005800000 */
[----:B------:R-:W-:Y:S01]  /*d3c0*/  FSEL R30, R9, -INF , !P1 ;  /* 0xff800000091e7808 */ /* 0x000fe20004800000 */
[----:B-1----:R-:W-:-:S05]  /*d3d0*/  FFMA.FTZ R7, R88, R6, R7 ;  /* 0x0000000658077223 */ /* 0x002fca0000010007 */
        /* <DEDUP_REMOVED lines=66> */
.L_x_4821:
[----:B------:R-:W-:Y:S01]  /*d800*/  UMOV UR4, URZ ;  /* 0x000000ff00047c82 */ /* 0x000fe20008000000 */
[----:B------:R-:W-:Y:S01]  /*d810*/  IMAD.SHL.U32 R4, R62, 0x80, RZ ;  /* 0x000000803e047824 */ /* 0x000fe200078e00ff */
[----:B------:R-:W-:-:S05]  /*d820*/  IADD3 R5, P0, PT, RZ, -UR4, RZ ;  /* 0x80000004ff057c10 */ /* 0x000fca000ff1e0ff */
[----:B------:R-:W-:-:S05]  /*d830*/  IMAD.X R4, RZ, RZ, ~R4, P0 ;  /* 0x000000ffff047224 */ /* 0x000fca00000e0e04 */
[----:B------:R-:W-:-:S04]  /*d840*/  SHF.R.S64 R5, R5, 0x1f, R4 ;  /* 0x0000001f05057819 */ /* 0x000fc80000001004 */
[----:B------:R-:W-:-:S04]  /*d850*/  IADD3 R112, P0, PT, R5, R112, RZ ;  /* 0x0000007005707210 */ /* 0x000fc80007f1e0ff */
[----:B------:R-:W-:-:S09]  /*d860*/  LEA.HI.X.SX32 R113, R4, R113, 0x1, P0 ;  /* 0x0000007104717211 */ /* 0x000fd200000f0eff */
.L_x_4822:
        /* <DEDUP_REMOVED lines=29> */
.L_x_4820:
        /* <DEDUP_REMOVED lines=44> */
[----:B------:R-:W-:Y:S02]  /*dd00*/  FSEL R44, R44, RZ, P1 ;  /* 0x000000ff2c2c7208 */ /* 0x000fe40000800000 */
[----:B------:R-:W-:-:S03]  /*dd10*/  FSETP.NEU.FTZ.AND P0, PT, R0, -INF , PT ;  /* 0xff8000000000780b */ /* 0x000fc60003f1d000 */
[--C-:B------:R-:W-:Y:S01]  /*dd20*/  FFMA.FTZ R69, R31, UR7, -R44.reuse ;  /* 0x000000071f457c23 */ /* 0x100fe2000801082c */
[----:B------:R-:W-:Y:S01]  /*dd30*/  FMUL.FTZ R31, R0, UR7 ;  /* 0x00000007001f7c20 */ /* 0x000fe20008410000 */
[----:B------:R-:W-:Y:S01]  /*dd40*/  FFMA.FTZ R140, R39, UR7, -R44 ;  /* 0x00000007278c7c23 */ /* 0x000fe2000801082c */
[----:B------:R-:W-:Y:S01]  /*dd50*/  LOP3.LUT R39, R3, 0x120, R64, 0xf8, !PT ;  /* 0x0000012003277812 */ /* 0x000fe200078ef840 */
[--C-:B------:R-:W-:Y:S01]  /*dd60*/  FFMA.FTZ R47, R141, UR7, -R44.reuse ;  /* 0x000000078d2f7c23 */ /* 0x100fe2000801082c */
[--C-:B------:R-:W-:Y:S01]  /*dd70*/  FFMA.FTZ R60, R145, UR7, -R44.reuse ;  /* 0x00000007913c7c23 */ /* 0x100fe2000801082c */
[----:B------:R-:W-:Y:S01]  /*dd80*/  FSEL R31, R31, RZ, P0 ;  /* 0x000000ff1f1f7208 */ /* 0x000fe20000000000 */
[----:B------:R-:W-:Y:S01]  /*dd90*/  MUFU.EX2 R69, R69 ;  /* 0x0000004500457308 */ /* 0x000fe20000000800 */
[----:B------:R-:W-:Y:S01]  /*dda0*/  LEA R39, R39, UR6, 0x1 ;  /* 0x0000000627277c11 */ /* 0x000fe2000f8e08ff */
[--C-:B------:R-:W-:Y:S01]  /*ddb0*/  FFMA.FTZ R74, R33, UR7, -R44.reuse ;  /* 0x00000007214a7c23 */ /* 0x100fe2000801082c */
[----:B------:R-:W-:Y:S01]  /*ddc0*/  FFMA.FTZ R130, R25, UR7, -R44 ;  /* 0x0000000719827c23 */ /* 0x000fe2000801082c */
[--C-:B------:R-:W-:Y:S01]  /*ddd0*/  FFMA.FTZ R62, R142, UR7, -R31.reuse ;  /* 0x000000078e3e7c23 */ /* 0x100fe2000801081f */
[----:B------:R-:W-:Y:S01]  /*dde0*/  FADD.FTZ R142, R67, -R4 ;  /* 0x80000004438e7221 */ /* 0x000fe20000010000 */
[----:B------:R-:W-:Y:S01]  /*ddf0*/  FSEL R4, R0, RZ, P0 ;  /* 0x000000ff00047208 */ /* 0x000fe20000000000 */
[--C-:B------:R-:W-:Y:S01]  /*de00*/  FFMA.FTZ R70, R36, UR7, -R31.reuse ;  /* 0x0000000724467c23 */ /* 0x100fe2000801081f */
[----:B------:R-:W-:Y:S01]  /*de10*/  IADD3 R36, PT, PT, R39, 0x3020, RZ ;  /* 0x0000302027247810 */ /* 0x000fe20007ffe0ff */
[----:B------:R-:W1:Y:S01]  /*de20*/  LDSM.16.MT88.4 R8, [R39+0x3000] ;  /* 0x003000002708783b */ /* 0x000e620000004200 */
[--C-:B------:R-:W-:Y:S01]  /*de30*/  FFMA.FTZ R45, R20, UR7, -R31.reuse ;  /* 0x00000007142d7c23 */ /* 0x100fe2000801081f */
[----:B------:R-:W-:Y:S01]  /*de40*/  FADD.FTZ R4, R65, -R4 ;  /* 0x8000000441047221 */ /* 0x000fe20000010000 */
[--C-:B------:R-:W-:Y:S01]  /*de50*/  FFMA.FTZ R138, R134, UR7, -R31.reuse ;  /* 0x00000007868a7c23 */ /* 0x100fe2000801081f */
[----:B------:R-:W-:Y:S01]  /*de60*/  FMUL.FTZ R142, R142, UR7 ;  /* 0x000000078e8e7c20 */ /* 0x000fe20008410000 */
[----:B------:R-:W2:Y:S01]  /*de70*/  MUFU.EX2 R140, R140 ;  /* 0x0000008c008c7308 */ /* 0x000ea20000000800 */
[----:B------:R-:W-:Y:S01]  /*de80*/  FMUL.FTZ R141, R4, UR7 ;  /* 0x00000007048d7c20 */ /* 0x000fe20008410000 */
[----:B------:R-:W-:Y:S01]  /*de90*/  IADD3 R4, PT, PT, R39, 0x3000, RZ ;  /* 0x0000300027047810 */ /* 0x000fe20007ffe0ff */
[--C-:B------:R-:W-:Y:S01]  /*dea0*/  FFMA.FTZ R65, R35, UR7, -R44.reuse ;  /* 0x0000000723417c23 */ /* 0x100fe2000801082c */
[--C-:B------:R-:W-:Y:S01]  /*deb0*/  FFMA.FTZ R67, R32, UR7, -R31.reuse ;  /* 0x0000000720437c23 */ /* 0x100fe2000801081f */
[--C-:B------:R-:W-:Y:S01]  /*dec0*/  FFMA.FTZ R72, R34, UR7, -R31.reuse ;  /* 0x0000000722487c23 */ /* 0x100fe2000801081f */
[----:B------:R-:W-:Y:S01]  /*ded0*/  @P2 IADD3 R36, PT, PT, R4, -0x20, RZ ;  /* 0xffffffe004242810 */ /* 0x000fe20007ffe0ff */
[----:B------:R-:W-:Y:S01]  /*dee0*/  LDSM.16.MT88.4 R32, [R39+0x3400] ;  /* 0x003400002720783b */ /* 0x000fe20000004200 */
[----:B------:R-:W-:Y:S01]  /*def0*/  MUFU.EX2 R60, R60 ;  /* 0x0000003c003c7308 */ /* 0x000fe20000000800 */
[--C-:B------:R-:W-:Y:S01]  /*df00*/  FFMA.FTZ R71, R27, UR7, -R44.reuse ;  /* 0x000000071b477c23 */ /* 0x100fe2000801082c */
[--C-:B------:R-:W-:Y:S01]  /*df10*/  FFMA.FTZ R82, R26, UR7, -R31.reuse ;  /* 0x000000071a527c23 */ /* 0x100fe2000801081f */
[----:B------:R-:W3:Y:S01]  /*df20*/  LDSM.16.MT88.4 R20, [R36] ;  /* 0x000000002414783b */ /* 0x000ee20000004200 */
        /* <DEDUP_REMOVED lines=21> */
[----:B----4-:R-:W-:Y:S01]  /*e080*/  F2FP.F16.F32.PACK_AB R18, R47, R60 ;  /* 0x0000003c2f12723e */ /* 0x010fe200000000ff */
[----:B------:R-:W-:Y:S01]  /*e090*/  FFMA.FTZ R29, R29, UR7, -R31 ;  /* 0x000000071d1d7c23 */ /* 0x000fe2000801081f */
[----:B------:R-:W-:-:S05]  /*e0a0*/  ISETP.GT.AND P0, PT, R28, R93, PT ;  /* 0x0000005d1c00720c */ /* 0x000fca0003f04270 */
[----:B------:R-:W4:Y:S08]  /*e0b0*/  MUFU.EX2 R142, R142 ;  /* 0x0000008e008e7308 */ /* 0x000f300000000800 */
[----:B------:R-:W5:Y:S01]  /*e0c0*/  MUFU.EX2 R141, R141 ;  /* 0x0000008d008d7308 */ /* 0x000f620000000800 */
[----:B--2---:R-:W-:Y:S02]  /*e0d0*/  F2FP.F16.F32.PACK_AB R17, R62, R138 ;  /* 0x0000008a3e11723e */ /* 0x004fe400000000ff */
[----:B------:R-:W-:-:S05]  /*e0e0*/  @P0 IADD3 R68, PT, PT, R68, -0x3, RZ ;  /* 0xfffffffd44440810 */ /* 0x000fca0007ffe0ff */
[----:B------:R-:W-:Y:S01]  /*e0f0*/  MUFU.EX2 R70, R70 ;  /* 0x0000004600467308 */ /* 0x000fe20000000800 */
[-C--:B----4-:R-:W-:Y:S01]  /*e100*/  FMUL.FTZ R4, R108, R142.reuse ;  /* 0x0000008e6c047220 */ /* 0x090fe20000410000 */
[-C--:B------:R-:W-:Y:S01]  /*e110*/  FMUL.FTZ R5, R109, R142.reuse ;  /* 0x0000008e6d057220 */ /* 0x080fe20000410000 */
[-C--:B------:R-:W-:Y:S01]  /*e120*/  FMUL.FTZ R104, R104, R142.reuse ;  /* 0x0000008e68687220 */ /* 0x080fe20000410000 */
[-C--:B------:R-:W-:Y:S01]  /*e130*/  FMUL.FTZ R105, R105, R142.reuse ;  /* 0x0000008e69697220 */ /* 0x080fe20000410000 */
[-C--:B------:R-:W-:Y:S01]  /*e140*/  FMUL.FTZ R12, R100, R142.reuse ;  /* 0x0000008e640c7220 */ /* 0x080fe20000410000 */
[-C--:B------:R-:W-:Y:S01]  /*e150*/  FMUL.FTZ R13, R101, R142.reuse ;  /* 0x0000008e650d7220 */ /* 0x080fe20000410000 */
[-C--:B------:R-:W-:Y:S01]  /*e160*/  FMUL.FTZ R96, R96, R142.reuse ;  /* 0x0000008e60607220 */ /* 0x080fe20000410000 */
[----:B------:R-:W2:Y:S01]  /*e170*/  MUFU.EX2 R45, R45 ;  /* 0x0000002d002d7308 */ /* 0x000ea20000000800 */
        /* <DEDUP_REMOVED lines=14> */
[----:B--2---:R-:W-:Y:S01]  /*e260*/  F2FP.F16.F32.PACK_AB R19, R45, R70 ;  /* 0x000000462d13723e */ /* 0x004fe200000000ff */
[----:B------:R-:W2:Y:S01]  /*e270*/  MUFU.EX2 R71, R71 ;  /* 0x0000004700477308 */ /* 0x000ea20000000800 */
[----:B------:R-:W-:Y:S01]  /*e280*/  FADD.FTZ R62, R60, R69 ;  /* 0x000000453c3e7221 */ /* 0x000fe20000010000 */
[----:B------:R-:W-:Y:S01]  /*e290*/  FADD.FTZ R70, R70, R89 ;  /* 0x0000005946467221 */ /* 0x000fe20000010000 */
[----:B------:R-:W-:-:S03]  /*e2a0*/  FFMA.FTZ R89, R30, UR7, -R31 ;  /* 0x000000071e597c23 */ /* 0x000fc6000801081f */
[C---:B-1----:R-:W-:Y:S02]  /*e2b0*/  HMMA.16816.F32 R4, R16.reuse, R8, R4 ;  /* 0x000000081004723c */ /* 0x042fe40000001804 */
[----:B------:R-:W-:Y:S06]  /*e2c0*/  MUFU.EX2 R74, R74 ;  /* 0x0000004a004a7308 */ /* 0x000fec0000000800 */
[----:B------:R-:W-:Y:S01]  /*e2d0*/  HMMA.16816.F32 R8, R16, R10, R104 ;  /* 0x0000000a1008723c */ /* 0x000fe20000001868 */
[----:B------:R-:W-:Y:S01]  /*e2e0*/  LDSM.16.MT88.4 R104, [R39+0x3c00] ;  /* 0x003c00002768783b */ /* 0x000fe20000004200 */
[----:B------:R-:W1:Y:S01]  /*e2f0*/  MUFU.EX2 R65, R65 ;  /* 0x0000004100417308 */ /* 0x000e620000000800 */
[----:B--2---:R-:W-:-:S05]  /*e300*/  F2FP.F16.F32.PACK_AB R24, R71, R130 ;  /* 0x000000824718723e */ /* 0x004fca00000000ff */
[C---:B---3--:R-:W-:Y:S02]  /*e310*/  HMMA.16816.F32 R12, R16.reuse, R20, R12 ;  /* 0x00000014100c723c */ /* 0x048fe4000000180c */
[----:B------:R-:W-:Y:S06]  /*e320*/  MUFU.EX2 R82, R82 ;  /* 0x0000005200527308 */ /* 0x000fec0000000800 */
        /* <DEDUP_REMOVED lines=38> */
[----:B------:R-:W-:Y:S01]  /*e590*/  FADD.FTZ R55, R45, R70 ;  /* 0x000000462d377221 */ /* 0x000fe20000010000 */
[----:B------:R-:W-:Y:S01]  /*e5a0*/  FFMA.FTZ R35, R73, UR7, -R44 ;  /* 0x0000000749237c23 */ /* 0x000fe2000801082c */
[----:B------:R-:W-:-:S02]  /*e5b0*/  FFMA.FTZ R45, R50, UR7, -R31 ;  /* 0x00000007322d7c23 */ /* 0x000fc4000801081f */
[----:B------:R-:W-:Y:S01]  /*e5c0*/  FADD.FTZ R82, R82, R55 ;  /* 0x0000003752527221 */ /* 0x000fe20000010000 */
[----:B------:R-:W-:Y:S01]  /*e5d0*/  MUFU.EX2 R91, R91 ;  /* 0x0000005b005b7308 */ /* 0x000fe20000000800 */
[C---:B--2---:R-:W-:Y:S01]  /*e5e0*/  HMMA.16816.F32 R12, R24.reuse, R20, R12 ;  /* 0x00000014180c723c */ /* 0x044fe2000000180c */
[--C-:B------:R-:W-:Y:S01]  /*e5f0*/  FFMA.FTZ R21, R127, UR7, -R44.reuse ;  /* 0x000000077f157c23 */ /* 0x100fe2000801082c */
[----:B------:R-:W-:Y:S01]  /*e600*/  FFMA.FTZ R20, R133, UR7, -R44 ;  /* 0x0000000785147c23 */ /* 0x000fe2000801082c */
[----:B------:R-:W-:Y:S01]  /*e610*/  FADD.FTZ R67, R67, R82 ;  /* 0x0000005243437221 */ /* 0x000fe20000010000 */
[--C-:B------:R-:W-:Y:S01]  /*e620*/  FFMA.FTZ R55, R42, UR7, -R31.reuse ;  /* 0x000000072a377c23 */ /* 0x100fe2000801081f */
[--C-:B------:R-:W-:Y:S01]  /*e630*/  FFMA.FTZ R42, R41, UR7, -R44.reuse ;  /* 0x00000007292a7c23 */ /* 0x100fe2000801082c */
[--C-:B------:R-:W-:Y:S01]  /*e640*/  FFMA.FTZ R41, R38, UR7, -R31.reuse ;  /* 0x0000000726297c23 */ /* 0x100fe2000801081f */
[----:B------:R-:W-:Y:S01]  /*e650*/  MUFU.EX2 R21, R21 ;  /* 0x0000001500157308 */ /* 0x000fe20000000800 */
[----:B------:R-:W-:Y:S01]  /*e660*/  HMMA.16816.F32 R16, R24, R22, R16 ;  /* 0x000000161810723c */ /* 0x000fe20000001810 */
        /* <DEDUP_REMOVED lines=12> */
[----:B------:R-:W-:Y:S01]  /*e730*/  FADD.FTZ R72, R72, R67 ;  /* 0x0000004348487221 */ /* 0x000fe20000010000 */
[--C-:B------:R-:W-:Y:S01]  /*e740*/  FFMA.FTZ R26, R123, UR7, -R44.reuse ;  /* 0x000000077b1a7c23 */ /* 0x100fe2000801082c */
[----:B------:R-:W2:Y:S01]  /*e750*/  MUFU.EX2 R20, R20 ;  /* 0x0000001400147308 */ /* 0x000ea20000000800 */
[----:B------:R-:W-:Y:S01]  /*e760*/  FFMA.FTZ R23, R129, UR7, -R44 ;  /* 0x0000000781177c23 */ /* 0x000fe2000801082c */
[----:B------:R-:W-:Y:S01]  /*e770*/  FADD.FTZ R63, R63, R72 ;  /* 0x000000483f3f7221 */ /* 0x000fe20000010000 */
[----:B------:R-:W-:-:S02]  /*e780*/  MOV R67, R2 ;  /* 0x0000000200437202 */ /* 0x000fc40000000f00 */
[----:B------:R-:W-:Y:S01]  /*e790*/  @P0 MOV R67, R2 ;  /* 0x0000000200430202 */ /* 0x000fe20000000f00 */
[----:B------:R-:W-:Y:S02]  /*e7a0*/  FADD.FTZ R136, R136, R63 ;  /* 0x0000003f88887221 */ /* 0x000fe40000010000 */
[----:B------:R-:W3:Y:S01]  /*e7b0*/  MUFU.EX2 R34, R34 ;  /* 0x0000002200227308 */ /* 0x000ee20000000800 */
[----:B-1----:R-:W-:Y:S01]  /*e7c0*/  F2FP.F16.F32.PACK_AB R96, R25, R32 ;  /* 0x000000201960723e */ /* 0x002fe200000000ff */
[----:B------:R-:W-:-:S04]  /*e7d0*/  FADD.FTZ R136, R131, R136 ;  /* 0x0000008883887221 */ /* 0x000fc80000010000 */
[----:B------:R-:W-:Y:S02]  /*e7e0*/  FADD.FTZ R75, R75, R136 ;  /* 0x000000884b4b7221 */ /* 0x000fe40000010000 */
[----:B------:R-:W-:Y:S01]  /*e7f0*/  MUFU.EX2 R27, R27 ;  /* 0x0000001b001b7308 */ /* 0x000fe20000000800 */
[----:B--2---:R-:W-:Y:S01]  /*e800*/  F2FP.F16.F32.PACK_AB R98, R20, R21 ;  /* 0x000000151462723e */ /* 0x004fe200000000ff */
[----:B------:R-:W-:-:S06]  /*e810*/  FADD.FTZ R126, R126, R75 ;  /* 0x0000004b7e7e7221 */ /* 0x000fcc0000010000 */
[----:B------:R-:W1:Y:S01]  /*e820*/  MUFU.EX2 R22, R22 ;  /* 0x0000001600167308 */ /* 0x000e620000000800 */
[----:B---3--:R-:W-:Y:S01]  /*e830*/  F2FP.F16.F32.PACK_AB R97, R34, R91 ;  /* 0x0000005b2261723e */ /* 0x008fe200000000ff */
[----:B------:R-:W-:-:S04]  /*e840*/  FADD.FTZ R91, R91, R126 ;  /* 0x0000007e5b5b7221 */ /* 0x000fc80000010000 */
[----:B------:R-:W-:Y:S02]  /*e850*/  FADD.FTZ R34, R34, R91 ;  /* 0x0000005b22227221 */ /* 0x000fe40000010000 */
[----:B------:R-:W2:Y:S08]  /*e860*/  MUFU.EX2 R90, R90 ;  /* 0x0000005a005a7308 */ /* 0x000eb00000000800 */
[----:B------:R-:W-:Y:S01]  /*e870*/  MUFU.EX2 R122, R122 ;  /* 0x0000007a007a7308 */ /* 0x000fe20000000800 */
[----:B-1----:R-:W-:Y:S01]  /*e880*/  F2FP.F16.F32.PACK_AB R99, R22, R27 ;  /* 0x0000001b1663723e */ /* 0x002fe200000000ff */
[----:B------:R-:W-:-:S04]  /*e890*/  FADD.FTZ R27, R27, R34 ;  /* 0x000000221b1b7221 */ /* 0x000fc80000010000 */
[----:B------:R-:W-:Y:S02]  /*e8a0*/  FADD.FTZ R22, R22, R27 ;  /* 0x0000001b16167221 */ /* 0x000fe40000010000 */
[C---:B------:R-:W-:Y:S01]  /*e8b0*/  HMMA.16816.F32 R108, R96.reuse, R104, R4 ;  /* 0x00000068606c723c */ /* 0x040fe20000001804 */
[----:B------:R-:W1:Y:S01]  /*e8c0*/  LDSM.16.MT88.4 R4, [R36+0xc00] ;  /* 0x000c00002404783b */ /* 0x000e620000004200 */
[----:B------:R-:W-:Y:S06]  /*e8d0*/  MUFU.EX2 R57, R57 ;  /* 0x0000003900397308 */ /* 0x000fec0000000800 */
[C---:B------:R-:W-:Y:S01]  /*e8e0*/  HMMA.16816.F32 R104, R96.reuse, R106, R8 ;  /* 0x0000006a6068723c */ /* 0x040fe20000001808 */
[----:B------:R-:W3:Y:S01]  /*e8f0*/  LDSM.16.MT88.4 R8, [R36+0x1000] ;  /* 0x001000002408783b */ /* 0x000ee20000004200 */
[----:B------:R-:W-:Y:S08]  /*e900*/  MUFU.EX2 R61, R61 ;  /* 0x0000003d003d7308 */ /* 0x000ff00000000800 */
[----:B------:R-:W4:Y:S08]  /*e910*/  MUFU.EX2 R80, R80 ;  /* 0x0000005000507308 */ /* 0x000f300000000800 */
[----:B------:R-:W-:Y:S08]  /*e920*/  MUFU.EX2 R59, R59 ;  /* 0x0000003b003b7308 */ /* 0x000ff00000000800 */
[----:B------:R-:W5:Y:S01]  /*e930*/  MUFU.EX2 R76, R76 ;  /* 0x0000004c004c7308 */ /* 0x000f620000000800 */
[----:B-1----:R-:W-:Y:S01]  /*e940*/  HMMA.16816.F32 R100, R96, R4, R12 ;  /* 0x000000046064723c */ /* 0x002fe2000000180c */
[----:B------:R-:W1:Y:S01]  /*e950*/  LDSM.16.MT88.4 R12, [R39+0x4000] ;  /* 0x00400000270c783b */ /* 0x000e620000004200 */
[----:B--2---:R-:W-:-:S05]  /*e960*/  F2FP.F16.F32.PACK_AB R4, R90, R83 ;  /* 0x000000535a04723e */ /* 0x004fca00000000ff */
[----:B------:R-:W-:Y:S01]  /*e970*/  MUFU.EX2 R92, R92 ;  /* 0x0000005c005c7308 */ /* 0x000fe20000000800 */
[----:B----4-:R-:W-:Y:S01]  /*e980*/  F2FP.F16.F32.PACK_AB R5, R80, R61 ;  /* 0x0000003d5005723e */ /* 0x010fe200000000ff */
[----:B------:R-:W-:Y:S01]  /*e990*/  FADD.FTZ R61, R61, R22 ;  /* 0x000000163d3d7221 */ /* 0x000fe20000010000 */
[----:B------:R-:W-:Y:S01]  /*e9a0*/  HMMA.16816.F32 R96, R96, R6, R16 ;  /* 0x000000066060723c */ /* 0x000fe20000001810 */
[----:B------:R-:W-:Y:S01]  /*e9b0*/  FFMA.FTZ R16, R51, UR7, -R44 ;  /* 0x0000000733107c23 */ /* 0x000fe2000801082c */
[----:B------:R-:W-:Y:S01]  /*e9c0*/  F2FP.F16.F32.PACK_AB R6, R57, R122 ;  /* 0x0000007a3906723e */ /* 0x000fe200000000ff */
[--C-:B------:R-:W-:Y:S01]  /*e9d0*/  FFMA.FTZ R51, R56, UR7, -R31.reuse ;  /* 0x0000000738337c23 */ /* 0x100fe2000801081f */
[----:B-----5:R-:W-:Y:S01]  /*e9e0*/  F2FP.F16.F32.PACK_AB R7, R76, R59 ;  /* 0x0000003b4c07723e */ /* 0x020fe200000000ff */
[----:B------:R2:W-:Y:S01]  /*e9f0*/  MUFU.EX2 R60, R16 ;  /* 0x00000010003c7308 */ /* 0x0005e20000000800 */
[----:B------:R-:W-:Y:S01]  /*ea00*/  FFMA.FTZ R56, R58, UR7, -R31 ;  /* 0x000000073a387c23 */ /* 0x000fe2000801081f */
[----:B------:R-:W-:-:S04]  /*ea10*/  FADD.FTZ R80, R80, R61 ;  /* 0x0000003d50507221 */ /* 0x000fc80000010000 */
[----:B------:R-:W-:Y:S01]  /*ea20*/  FADD.FTZ R59, R59, R80 ;  /* 0x000000503b3b7221 */ /* 0x000fe20000010000 */
[----:B---3--:R-:W-:Y:S01]  /*ea30*/  HMMA.16816.F32 R100, R4, R8, R100 ;  /* 0x000000080464723c */ /* 0x008fe20000001864 */
[----:B------:R-:W-:Y:S01]  /*ea40*/  FADD.FTZ R9, R47, R62 ;  /* 0x0000003e2f097221 */ /* 0x000fe20000010000 */
[----:B------:R-:W3:Y:S01]  /*ea50*/  MUFU.EX2 R53, R53 ;  /* 0x0000003500357308 */ /* 0x000ee20000000800 */
[----:B------:R-:W-:Y:S02]  /*ea60*/  FADD.FTZ R76, R76, R59 ;  /* 0x0000003b4c4c7221 */ /* 0x000fe40000010000 */
[----:B------:R-:W-:-:S03]  /*ea70*/  FADD.FTZ R130, R130, R9 ;  /* 0x0000000982827221 */ /* 0x000fc60000010000 */
[----:B------:R-:W-:Y:S01]  /*ea80*/  HMMA.16816.F32 R96, R4, R10, R96 ;  /* 0x0000000a0460723c */ /* 0x000fe20000001860 */
[----:B------:R-:W-:Y:S01]  /*ea90*/  LDSM.16.MT88.4 R8, [R39+0x4800] ;  /* 0x004800002708783b */ /* 0x000fe20000004200 */
[----:B------:R-:W-:Y:S01]  /*eaa0*/  MUFU.EX2 R33, R33 ;  /* 0x0000002100217308 */ /* 0x000fe20000000800 */
[----:B------:R-:W-:Y:S02]  /*eab0*/  FADD.FTZ R71, R71, R130 ;  /* 0x0000008247477221 */ /* 0x000fe40000010000 */
[----:B--2---:R-:W2:Y:S02]  /*eac0*/  LDSM.16.MT88.4 R16, [R39+0x4400] ;  /* 0x004400002710783b */ /* 0x004ea40000004200 */
[----:B------:R-:W-:-:S03]  /*ead0*/  FADD.FTZ R74, R74, R71 ;  /* 0x000000474a4a7221 */ /* 0x000fc60000010000 */
[----:B------:R-:W4:Y:S01]  /*eae0*/  MUFU.EX2 R24, R24 ;  /* 0x0000001800187308 */ /* 0x000f220000000800 */
[----:B------:R-:W-:Y:S01]  /*eaf0*/  FADD.FTZ R74, R65, R74 ;  /* 0x0000004a414a7221 */ /* 0x000fe20000010000 */
[-C--:B------:R-:W-:Y:S01]  /*eb00*/  MOV R65, R0.reuse ;  /* 0x0000000000417202 */ /* 0x080fe20000000f00 */
[----:B-1----:R-:W-:Y:S01]  /*eb10*/  HMMA.16816.F32 R108, R4, R12, R108 ;  /* 0x0000000c046c723c */ /* 0x002fe2000000186c */
[----:B------:R-:W-:Y:S01]  /*eb20*/  @P0 MOV R65, R0 ;  /* 0x0000000000410202 */ /* 0x000fe20000000f00 */
[----:B------:R-:W-:-:S03]  /*eb30*/  FADD.FTZ R139, R139, R74 ;  /* 0x0000004a8b8b7221 */ /* 0x000fc60000010000 */
[----:B------:R-:W-:Y:S01]  /*eb40*/  MUFU.EX2 R51, R51 ;  /* 0x0000003300337308 */ /* 0x000fe20000000800 */
[----:B------:R-:W-:Y:S02]  /*eb50*/  FADD.FTZ R139, R134, R139 ;  /* 0x0000008b868b7221 */ /* 0x000fe40000010000 */
[----:B------:R-:W-:Y:S01]  /*eb60*/  HMMA.16816.F32 R104, R4, R14, R104 ;  /* 0x0000000e0468723c */ /* 0x000fe20000001868 */
[----:B------:R-:W1:Y:S01]  /*eb70*/  LDSM.16.MT88.4 R12, [R36+0x1400] ;  /* 0x00140000240c783b */ /* 0x000e620000004200 */
[----:B---3--:R-:W-:Y:S01]  /*eb80*/  F2FP.F16.F32.PACK_AB R4, R53, R92 ;  /* 0x0000005c3504723e */ /* 0x008fe200000000ff */
[----:B------:R-:W-:Y:S02]  /*eb90*/  FADD.FTZ R128, R128, R139 ;  /* 0x0000008b80807221 */ /* 0x000fe40000010000 */
[----:B------:R-:W3:Y:S01]  /*eba0*/  MUFU.EX2 R56, R56 ;  /* 0x0000003800387308 */ /* 0x000ee20000000800 */
[----:B----4-:R-:W-:Y:S01]  /*ebb0*/  F2FP.F16.F32.PACK_AB R6, R24, R33 ;  /* 0x000000211806723e */ /* 0x010fe200000000ff */
[----:B------:R-:W-:-:S04]  /*ebc0*/  FADD.FTZ R81, R81, R128 ;  /* 0x0000008051517221 */ /* 0x000fc80000010000 */
[----:B------:R-:W-:Y:S02]  /*ebd0*/  FADD.FTZ R38, R32, R81 ;  /* 0x0000005120267221 */ /* 0x000fe40000010000 */
[----:B------:R-:W4:Y:S02]  /*ebe0*/  MUFU.EX2 R47, R52 ;  /* 0x00000034002f7308 */ /* 0x000f240000000800 */
[----:B------:R-:W-:-:S04]  /*ebf0*/  FADD.FTZ R38, R25, R38 ;  /* 0x0000002619267221 */ /* 0x000fc80000010000 */
[----:B------:R-:W-:Y:S02]  /*ec00*/  FADD.FTZ R21, R21, R38 ;  /* 0x0000002615157221 */ /* 0x000fe40000010000 */
[----:B------:R-:W-:Y:S01]  /*ec10*/  MUFU.EX2 R26, R26 ;  /* 0x0000001a001a7308 */ /* 0x000fe20000000800 */
[----:B---3--:R-:W-:Y:S01]  /*ec20*/  F2FP.F16.F32.PACK_AB R5, R56, R51 ;  /* 0x000000333805723e */ /* 0x008fe200000000ff */
[----:B------:R-:W-:-:S04]  /*ec30*/  FADD.FTZ R51, R51, R76 ;  /* 0x0000004c33337221 */ /* 0x000fc80000010000 */
[----:B------:R-:W-:Y:S02]  /*ec40*/  FADD.FTZ R51, R56, R51 ;  /* 0x0000003338337221 */ /* 0x000fe40000010000 */
[----:B------:R-:W3:Y:S01]  /*ec50*/  MUFU.EX2 R23, R23 ;  /* 0x0000001700177308 */ /* 0x000ee20000000800 */
[----:B----4-:R-:W-:Y:S01]  /*ec60*/  F2FP.F16.F32.PACK_AB R7, R47, R54 ;  /* 0x000000362f07723e */ /* 0x010fe200000000ff */
[----:B------:R-:W-:-:S04]  /*ec70*/  FADD.FTZ R54, R54, R51 ;  /* 0x0000003336367221 */ /* 0x000fc80000010000 */
[----:B------:R-:W-:Y:S02]  /*ec80*/  FADD.FTZ R54, R47, R54 ;  /* 0x000000362f367221 */ /* 0x000fe40000010000 */
        /* <DEDUP_REMOVED lines=9> */
[----:B---3--:R-:W-:Y:S01]  /*ed20*/  F2FP.F16.F32.PACK_AB R4, R23, R26 ;  /* 0x0000001a1704723e */ /* 0x008fe200000000ff */
[----:B------:R-:W3:Y:S01]  /*ed30*/  LDSM.16.MT88.4 R12, [R39+0x4c00] ;  /* 0x004c0000270c783b */ /* 0x000ee20000004200 */
[----:B--2---:R-:W-:-:S04]  /*ed40*/  F2FP.F16.F32.PACK_AB R6, R66, R35 ;  /* 0x000000234206723e */ /* 0x004fc800000000ff */
        /* <DEDUP_REMOVED lines=10> */
[----:B------:R-:W-:Y:S01]  /*edf0*/  HMMA.16816.F32 R108, R4, R8, R108 ;  /* 0x00000008046c723c */ /* 0x000fe2000000186c */
[----:B------:R-:W-:Y:S01]  /*ee00*/  FADD.FTZ R8, R20, R21 ;  /* 0x0000001514087221 */ /* 0x000fe20000010000 */
[----:B------:R-:W2:Y:S03]  /*ee10*/  MUFU.EX2 R49, R49 ;  /* 0x0000003100317308 */ /* 0x000ea60000000800 */
[----:B------:R-:W-:-:S03]  /*ee20*/  FADD.FTZ R83, R83, R8 ;  /* 0x0000000853537221 */ /* 0x000fc60000010000 */
[----:B------:R-:W-:Y:S01]  /*ee30*/  HMMA.16816.F32 R104, R4, R10, R104 ;  /* 0x0000000a0468723c */ /* 0x000fe20000001868 */
[----:B------:R-:W-:Y:S01]  /*ee40*/  FADD.FTZ R83, R90, R83 ;  /* 0x000000535a537221 */ /* 0x000fe20000010000 */
[----:B------:R-:W5:Y:S01]  /*ee50*/  LDSM.16.MT88.4 R8, [R36+0x1c00] ;  /* 0x001c00002408783b */ /* 0x000f620000004200 */
[----:B------:R-:W-:Y:S02]  /*ee60*/  MUFU.EX2 R43, R43 ;  /* 0x0000002b002b7308 */ /* 0x000fe40000000800 */
[----:B------:R-:W-:-:S03]  /*ee70*/  FADD.FTZ R122, R122, R83 ;  /* 0x000000537a7a7221 */ /* 0x000fc60000010000 */
[----:B----4-:R-:W-:Y:S01]  /*ee80*/  HMMA.16816.F32 R100, R4, R16, R100 ;  /* 0x000000100464723c */ /* 0x010fe20000001864 */
[----:B------:R-:W-:Y:S02]  /*ee90*/  FADD.FTZ R57, R57, R122 ;  /* 0x0000007a39397221 */ /* 0x000fe40000010000 */
[----:B------:R-:W4:Y:S02]  /*eea0*/  MUFU.EX2 R42, R42 ;  /* 0x0000002a002a7308 */ /* 0x000f240000000800 */
[----:B------:R-:W-:-:S03]  /*eeb0*/  FADD.FTZ R92, R92, R57 ;  /* 0x000000395c5c7221 */ /* 0x000fc60000010000 */
[----:B------:R-:W-:Y:S01]  /*eec0*/  HMMA.16816.F32 R96, R4, R18, R96 ;  /* 0x000000120460723c */ /* 0x000fe20000001860 */
[----:B------:R-:W-:Y:S01]  /*eed0*/  FADD.FTZ R92, R53, R92 ;  /* 0x0000005c355c7221 */ /* 0x000fe20000010000 */
[----:B-1----:R-:W-:Y:S01]  /*eee0*/  F2FP.F16.F32.PACK_AB R5, R25, R32 ;  /* 0x000000201905723e */ /* 0x002fe200000000ff */
[----:B------:R-:W-:Y:S01]  /*eef0*/  MUFU.EX2 R20, R29 ;  /* 0x0000001d00147308 */ /* 0x000fe20000000800 */
[----:B--2---:R-:W-:Y:S01]  /*ef00*/  F2FP.F16.F32.PACK_AB R4, R49, R60 ;  /* 0x0000003c3104723e */ /* 0x004fe200000000ff */
[----:B------:R-:W-:Y:S01]  /*ef10*/  FADD.FTZ R33, R33, R92 ;  /* 0x0000005c21217221 */ /* 0x000fe20000010000 */
[----:B------:R-:W-:-:S03]  /*ef20*/  FADD.FTZ R32, R32, R55 ;  /* 0x0000003720207221 */ /* 0x000fc60000010000 */
[----:B------:R-:W-:Y:S01]  /*ef30*/  FADD.FTZ R33, R24, R33 ;  /* 0x0000002118217221 */ /* 0x000fe20000010000 */
[----:B------:R-:W-:Y:S01]  /*ef40*/  FADD.FTZ R25, R25, R32 ;  /* 0x0000002019197221 */ /* 0x000fe20000010000 */
[----:B------:R-:W1:Y:S01]  /*ef50*/  MUFU.EX2 R89, R89 ;  /* 0x0000005900597308 */ /* 0x000e620000000800 */
[----:B----4-:R-:W-:Y:S01]  /*ef60*/  F2FP.F16.F32.PACK_AB R6, R42, R43 ;  /* 0x0000002b2a06723e */ /* 0x010fe200000000ff */
[----:B------:R-:W-:-:S04]  /*ef70*/  FADD.FTZ R26, R26, R33 ;  /* 0x000000211a1a7221 */ /* 0x000fc80000010000 */
[----:B------:R-:W-:-:S04]  /*ef80*/  FADD.FTZ R26, R23, R26 ;  /* 0x0000001a171a7221 */ /* 0x000fc80000010000 */
[----:B------:R-:W-:-:S04]  /*ef90*/  FADD.FTZ R35, R35, R26 ;  /* 0x0000001a23237221 */ /* 0x000fc80000010000 */
[----:B------:R-:W-:Y:S01]  /*efa0*/  FADD.FTZ R35, R66, R35 ;  /* 0x0000002342237221 */ /* 0x000fe20000010000 */
[----:B-1----:R-:W-:-:S03]  /*efb0*/  F2FP.F16.F32.PACK_AB R7, R89, R20 ;  /* 0x000000145907723e */ /* 0x002fc600000000ff */
[----:B------:R-:W-:Y:S01]  /*efc0*/  FADD.FTZ R60, R60, R35 ;  /* 0x000000233c3c7221 */ /* 0x000fe20000010000 */
[----:B------:R-:W-:-:S03]  /*efd0*/  FADD.FTZ R20, R20, R25 ;  /* 0x0000001914147221 */ /* 0x000fc60000010000 */
[----:B------:R-:W-:Y:S01]  /*efe0*/  FADD.FTZ R60, R49, R60 ;  /* 0x0000003c313c7221 */ /* 0x000fe20000010000 */
[----:B------:R-:W-:Y:S01]  /*eff0*/  FADD.FTZ R89, R89, R20 ;  /* 0x0000001459597221 */ /* 0x000fe20000010000 */
[----:B---3--:R-:W-:Y:S01]  /*f000*/  HMMA.16816.F32 R108, R4, R12, R108 ;  /* 0x0000000c046c723c */ /* 0x008fe2000000186c */
[----:B------:R-:W-:Y:S01]  /*f010*/  MOV R20, R28 ;  /* 0x0000001c00147202 */ /* 0x000fe20000000f00 */
[----:B------:R-:W-:-:S04]  /*f020*/  FADD.FTZ R43, R43, R60 ;  /* 0x0000003c2b2b7221 */ /* 0x000fc80000010000 */
[----:B------:R-:W-:Y:S02]  /*f030*/  FADD.FTZ R87, R42, R43 ;  /* 0x0000002b2a577221 */ /* 0x000fe40000010000 */
[C---:B------:R-:W-:Y:S08]  /*f040*/  HMMA.16816.F32 R104, R4.reuse, R14, R104 ;  /* 0x0000000e0468723c */ /* 0x040ff00000001868 */
[C---:B-----5:R-:W-:Y:S08]  /*f050*/  HMMA.16816.F32 R100, R4.reuse, R8, R100 ;  /* 0x000000080464723c */ /* 0x060ff00000001864 */
[----:B------:R-:W-:Y:S01]  /*f060*/  HMMA.16816.F32 R96, R4, R10, R96 ;  /* 0x0000000a0460723c */ /* 0x000fe20000001860 */
[----:B------:R-:W-:-:S04]  /*f070*/  NOP ;  /* 0x0000000000007918 */ /* 0x000fc80000000000 */
[----:B------:R-:W-:-:S15]  /*f080*/  @P0 BRA `(.L_x_4823) ;  /* 0x0000000000040947 */ /* 0x000fde0003800000 */
.L_x_4817:
[----:B------:R-:W-:-:S07]  /*f090*/  IADD3 R68, PT, PT, R20, -0x1, RZ ;  /* 0xffffffff14447810 */ /* 0x000fce0007ffe0ff */
.L_x_4823:
        /* <DEDUP_REMOVED lines=24> */
.L_x_4828:
[----:B------:R-:W-:Y:S01]  /*f220*/  @!P3 IADD3 R3, P0, PT, RZ, -R124, RZ ;  /* 0x8000007cff03b210 */ /* 0x000fe20007f1e0ff */
[----:B------:R-:W1:Y:S01]  /*f230*/  S2R R85, SR_TID.X ;  /* 0x0000000000557919 */ /* 0x000e620000002100 */
[----:B------:R-:W5:Y:S01]  /*f240*/  @!P3 LDC R130, c[0x0][0x3c0] ;  /* 0x0000f000ff82bb82 */ /* 0x000f620000000800 */
[----:B------:R-:W-:Y:S07]  /*f250*/  DEPBAR.LE SB0, 0x0 ;  /* 0x000080000000791a */ /* 0x000fee0000000000 */
[----:B------:R-:W2:Y:S08]  /*f260*/  LDC R127, c[0x0][0x3c4] ;  /* 0x0000f100ff7f7b82 */ /* 0x000eb00000000800 */
[----:B------:R-:W-:Y:S01]  /*f270*/  BAR.SYNC.DEFER_BLOCKING 0x0 ;  /* 0x0000000000007b1d */ /* 0x000fe20000010000 */
[----:B------:R-:W-:Y:S01]  /*f280*/  IMAD.MOV.U32 R8, RZ, RZ, R114 ;  /* 0x000000ffff087224 */ /* 0x000fe200078e0072 */
[C---:B-1----:R-:W-:Y:S01]  /*f290*/  LOP3.LUT R119, R85.reuse, 0x18, RZ, 0xc0, !PT ;  /* 0x0000001855777812 */ /* 0x042fe200078ec0ff */
        /* <DEDUP_REMOVED lines=8> */
[----:B------:R-:W-:Y:S01]  /*f320*/  LOP3.LUT R125, R6, R119, RZ, 0x3c, !PT ;  /* 0x00000077067d7212 */ /* 0x000fe200078e3cff */
[----:B------:R-:W-:Y:S01]  /*f330*/  IMAD.MOV.U32 R6, RZ, RZ, R115 ;  /* 0x000000ffff067224 */ /* 0x000fe200078e0073 */
        /* <DEDUP_REMOVED lines=66> */
.L_x_4825:
[----:B------:R-:W-:Y:S02]  /*f760*/  LEA R125, R125, UR6, 0x1 ;  /* 0x000000067d7d7c11 */ /* 0x000fe4000f8e08ff */
[C---:B------:R-:W-:Y:S02]  /*f770*/  SHF.L.U32 R129, R130.reuse, 0x6, RZ ;  /* 0x0000000682817819 */ /* 0x040fe400000006ff */
[----:B------:R-:W-:Y:S01]  /*f780*/  SHF.L.U64.HI R130, R130, 0x6, R127 ;  /* 0x0000000682827819 */ /* 0x000fe2000001027f */
[----:B------:R-:W-:Y:S01]  /*f790*/  @!PT LDS RZ, [RZ] ;  /* 0x00000000fffff984 */ /* 0x000fe20000000800 */
[----:B------:R-:W-:Y:S01]  /*f7a0*/  @!PT LDS RZ, [RZ] ;  /* 0x00000000fffff984 */ /* 0x000fe20000000800 */
[----:B------:R-:W-:Y:S01]  /*f7b0*/  @!PT LDS RZ, [RZ] ;  /* 0x00000000fffff984 */ /* 0x000fe20000000800 */
[----:B------:R1:W-:Y:S01]  /*f7c0*/  @!P2 LDGSTS.E.BYPASS.LTC128B.128 [R125+0x3000], desc[UR8][R114.64] ;  /* 0x03000000727dafae */ /* 0x0003e2000b981a08 */
[----:B------:R-:W-:Y:S02]  /*f7d0*/  IADD3 R132, P0, PT, R129, R114, RZ ;  /* 0x0000007281847210 */ /* 0x000fe40007f1e0ff */
[----:B------:R-:W-:Y:S02]  /*f7e0*/  SHF.L.U32 R0, R85, 0x5, RZ ;  /* 0x0000000555007819 */ /* 0x000fe400000006ff */
[----:B------:R-:W-:Y:S02]  /*f7f0*/  IADD3.X R133, PT, PT, R130, R115, RZ, P0, !PT ;  /* 0x0000007382857210 */ /* 0x000fe400007fe4ff */
[-C--:B------:R-:W-:Y:S01]  /*f800*/  IADD3 R134, P1, PT, R132, R129.reuse, RZ ;  /* 0x0000008184867210 */ /* 0x080fe20007f3e0ff */
[----:B------:R-:W-:Y:S01]  /*f810*/  @P2 STS.128 [R125+0x3000], RZ ;  /* 0x003000ff7d002388 */ /* 0x000fe20000000c00 */
[----:B------:R-:W-:Y:S02]  /*f820*/  LOP3.LUT R3, R120, 0x100, RZ, 0xc0, !PT ;  /* 0x0000010078037812 */ /* 0x000fe400078ec0ff */
[-C--:B------:R-:W-:Y:S02]  /*f830*/  IADD3.X R135, PT, PT, R133, R130.reuse, RZ, P1, !PT ;  /* 0x0000008285877210 */ /* 0x080fe40000ffe4ff */
[----:B------:R-:W-:Y:S02]  /*f840*/  @!P2 IADD3 R136, P0, PT, R134, R129, RZ ;  /* 0x000000818688a210 */ /* 0x000fe40007f1e0ff */
[----:B------:R-:W-:Y:S01]  /*f850*/  LOP3.LUT R2, R3, 0x20, R0, 0xf8, !PT ;  /* 0x0000002003027812 */ /* 0x000fe200078ef800 */
[----:B------:R-:W-:Y:S01]  /*f860*/  @!PT LDS RZ, [RZ] ;  /* 0x00000000fffff984 */ /* 0x000fe20000000800 */
[----:B------:R-:W-:Y:S01]  /*f870*/  @!PT LDS RZ, [RZ] ;  /* 0x00000000fffff984 */ /* 0x000fe20000000800 */
[----:B------:R-:W-:Y:S01]  /*f880*/  @!PT LDS RZ, [RZ] ;  /* 0x00000000fffff984 */ /* 0x000fe20000000800 */
[----:B------:R1:W-:Y:S01]  /*f890*/  @!P2 LDGSTS.E.BYPASS.LTC128B.128 [R125+0x3800], desc[UR8][R132.64] ;  /* 0x03800000847dafae */ /* 0x0003e2000b981a08 */
[----:B------:R-:W-:Y:S02]  /*f8a0*/  @!P2 IADD3.X R137, PT, PT, R135, R130, RZ, P0, !PT ;  /* 0x000000828789a210 */ /* 0x000fe400007fe4ff */
[----:B------:R-:W-:Y:S02]  /*f8b0*/  LOP3.LUT R4, R0, 0xc0, RZ, 0xc0, !PT ;  /* 0x000000c000047812 */ /* 0x000fe400078ec0ff */
[C---:B------:R-:W-:Y:S02]  /*f8c0*/  LOP3.LUT P1, RZ, R85.reuse, 0x4, RZ, 0xc0, !PT ;  /* 0x0000000455ff7812 */ /* 0x040fe4000782c0ff */
[----:B------:R-:W-:Y:S01]  /*f8d0*/  LOP3.LUT R3, R4, 0x8, R85, 0xf8, !PT ;  /* 0x0000000804037812 */ /* 0x000fe200078ef855 */
[----:B------:R-:W-:Y:S01]  /*f8e0*/  @P2 STS.128 [R125+0x3800], RZ ;  /* 0x003800ff7d002388 */ /* 0x000fe20000000c00 */
[----:B------:R-:W-:Y:S02]  /*f8f0*/  SHF.L.U32 R84, R85, 0x2, RZ ;  /* 0x0000000255547819 */ /* 0x000fe400000006ff */
[----:B------:R-:W-:Y:S02]  /*f900*/  IADD3 R126, PT, PT, R126, -0x1, RZ ;  /* 0xffffffff7e7e7810 */ /* 0x000fe40007ffe0ff */
[----:B------:R-:W-:Y:S02]  /*f910*/  LOP3.LUT R0, R84, 0x18, RZ, 0xc0, !PT ;  /* 0x0000001854007812 */ /* 0x000fe400078ec0ff */
[----:B------:R-:W-:Y:S01]  /*f920*/  ISETP.GT.AND P0, PT, R126, R93, PT ;  /* 0x0000005d7e00720c */ /* 0x000fe20003f04270 */
[----:B------:R-:W-:Y:S01]  /*f930*/  @!PT LDS RZ, [RZ] ;  /* 0x00000000fffff984 */ /* 0x000fe20000000800 */
[----:B------:R-:W-:Y:S01]  /*f940*/  @!PT LDS RZ, [RZ] ;  /* 0x00000000fffff984 */ /* 0x000fe20000000800 */
[----:B------:R-:W-:Y:S01]  /*f950*/  @!PT LDS RZ, [RZ] ;  /* 0x00000000fffff984 */ /* 0x000fe20000000800 */
[----:B------:R1:W-:Y:S01]  /*f960*/  @!P2 LDGSTS.E.BYPASS.LTC128B.128 [R125+0x4000], desc[UR8][R134.64] ;  /* 0x04000000867dafae */ /* 0x0003e2000b981a08 */
[----:B------:R-:W-:Y:S02]  /*f970*/  LOP3.LUT R0, R2, R3, R0, 0xf6, !PT ;  /* 0x0000000302007212 */ /* 0x000fe400078ef600 */
[----:B------:R-:W-:Y:S02]  /*f980*/  MOV R3, 0x20 ;  /* 0x0000002000037802 */ /* 0x000fe40000000f00 */
[----:B------:R-:W-:Y:S02]  /*f990*/  LEA R60, R0, UR6, 0x1 ;  /* 0x00000006003c7c11 */ /* 0x000fe4000f8e08ff */
[----:B------:R-:W-:Y:S01]  /*f9a0*/  SEL R3, R3, 0xffffffe0, !P1 ;  /* 0xffffffe003037807 */ /* 0x000fe20004800000 */
[----:B------:R-:W-:Y:S03]  /*f9b0*/  @P2 STS.128 [R125+0x4000], RZ ;  /* 0x004000ff7d002388 */ /* 0x000fe60000000c00 */
[----:B------:R-:W-:Y:S02]  /*f9c0*/  IADD3 R2, PT, PT, R86, R3, RZ ;  /* 0x0000000356027210 */ /* 0x000fe40007ffe0ff */
        /* <DEDUP_REMOVED lines=268> */
.L_x_4827:
        /* <DEDUP_REMOVED lines=33> */
.L_x_4826:
[C---:B------:R-:W-:Y:S02]  /*10ca0*/  IADD3 R71, PT, PT, R90.reuse, -0x40, RZ ;  /* 0xffffffc05a477810 */ /* 0x040fe40007ffe0ff */
[C---:B------:R-:W-:Y:S02]  /*10cb0*/  IADD3 R72, PT, PT, R90.reuse, -0x3f, RZ ;  /* 0xffffffc15a487810 */ /* 0x040fe40007ffe0ff */
[----:B------:R-:W-:Y:S02]  /*10cc0*/  I2FP.F32.S32 R71, R71 ;  /* 0x0000004700477245 */ /* 0x000fe40000201400 */
[----:B------:R-:W-:Y:S02]  /*10cd0*/  I2FP.F32.S32 R72, R72 ;  /* 0x0000004800487245 */ /* 0x000fe40000201400 */
[----:B------:R-:W-:Y:S01]  /*10ce0*/  IADD3 R73, PT, PT, R90, -0x38, RZ ;  /* 0xffffffc85a497810 */ /* 0x000fe20007ffe0ff */
[CC--:B------:R-:W-:Y:S01]  /*10cf0*/  FFMA.FTZ R0, R88.reuse, R71.reuse, R0 ;  /* 0x0000004758007223 */ /* 0x0c0fe20000010000 */
[----:B-1----:R-:W-:Y:S01]  /*10d00*/  FFMA.FTZ R2, R88, R71, R2 ;  /* 0x0000004758027223 */ /* 0x002fe20000010002 */
[----:B------:R-:W-:Y:S01]  /*10d10*/  IADD3 R74, PT, PT, R90, -0x37, RZ ;  /* 0xffffffc95a4a7810 */ /* 0x000fe20007ffe0ff */
[CC--:B------:R-:W-:Y:S01]  /*10d20*/  FFMA.FTZ R3, R88.reuse, R72.reuse, R3 ;  /* 0x0000004858037223 */ /* 0x0c0fe20000010003 */
[----:B------:R-:W-:Y:S01]  /*10d30*/  I2FP.F32.S32 R71, R73 ;  /* 0x0000004900477245 */ /* 0x000fe20000201400 */
        /* <DEDUP_REMOVED lines=17> */
[----:B------:R-:W-:Y:S02]  /*10e50*/  IADD3 R73, PT, PT, R90, -0x20, RZ ;  /* 0xffffffe05a497810 */ /* 0x000fe40007ffe0ff */
[----:B------:R-:W-:Y:S01]  /*10e60*/  I2FP.F32.S32 R72, R74 ;  /* 0x0000004a00487245 */ /* 0x000fe20000201400 */
[C---:B------:R-:W-:Y:S01]  /*10e70*/  FFMA.FTZ R13, R88.reuse, R71, R13 ;  /* 0x00000047580d7223 */ /* 0x040fe2000001000d */
        /* <DEDUP_REMOVED lines=10> */
[----:B--2---:R-:W-:Y:S01]  /*10f20*/  IADD3 R68, PT, PT, R90, -0x17, RZ ;  /* 0xffffffe95a447810 */ /* 0x004fe20007ffe0ff */
        /* <DEDUP_REMOVED lines=11> */
[C---:B------:R-:W-:Y:S01]  /*10fe0*/  FFMA.FTZ R25, R88.reuse, R65, R25 ;  /* 0x0000004158197223 */ /* 0x040fe20000010019 */
[----:B------:R-:W-:Y:S01]  /*10ff0*/  I2FP.F32.S32 R66, R69 ;  /* 0x0000004500427245 */ /* 0x000fe20000201400 */
[----:B------:R-:W-:Y:S01]  /*11000*/  FFMA.FTZ R26, R88, R65, R26 ;  /* 0x00000041581a7223 */ /* 0x000fe2000001001a */
[----:B------:R-:W-:Y:S02]  /*11010*/  I2FP.F32.S32 R65, R68 ;  /* 0x0000004400417245 */ /* 0x000fe40000201400 */
[----:B------:R-:W-:Y:S01]  /*11020*/  IADD3 R67, PT, PT, R90, -0x7, RZ ;  /* 0xfffffff95a437810 */ /* 0x000fe20007ffe0ff */
[CC--:B------:R-:W-:Y:S01]  /*11030*/  FFMA.FTZ R27, R88.reuse, R66.reuse, R27 ;  /* 0x00000042581b7223 */ /* 0x0c0fe2000001001b */
[C---:B------:R-:W-:Y:S01]  /*11040*/  FFMA.FTZ R28, R88.reuse, R66, R28 ;  /* 0x00000042581c7223 */ /* 0x040fe2000001001c */
[C---:B------:R-:W-:Y:S01]  /*11050*/  FFMA.FTZ R29, R88.reuse, R65, R29 ;  /* 0x00000041581d7223 */ /* 0x040fe2000001001d */
[----:B------:R-:W-:Y:S01]  /*11060*/  I2FP.F32.S32 R67, R67 ;  /* 0x0000004300437245 */ /* 0x000fe20000201400 */
[----:B------:R-:W-:Y:S01]  /*11070*/  FFMA.FTZ R30, R88, R65, R30 ;  /* 0x00000041581e7223 */ /* 0x000fe2000001001e */
[----:B------:R-:W-:Y:S02]  /*11080*/  I2FP.F32.S32 R65, R90 ;  /* 0x0000005a00417245 */ /* 0x000fe40000201400 */
[----:B------:R-:W-:Y:S01]  /*11090*/  IADD3 R66, PT, PT, R90, 0x1, RZ ;  /* 0x000000015a427810 */ /* 0x000fe20007ffe0ff */
[-C--:B------:R-:W-:Y:S01]  /*110a0*/  FFMA.FTZ R31, R88, R67.reuse, R31 ;  /* 0x00000043581f7223 */ /* 0x080fe2000001001f */
[----:B------:R-:W-:Y:S01]  /*110b0*/  IADD3 R68, PT, PT, R90, 0x8, RZ ;  /* 0x000000085a447810 */ /* 0x000fe20007ffe0ff */
[C---:B------:R-:W-:Y:S01]  /*110c0*/  FFMA.FTZ R32, R88.reuse, R67, R32 ;  /* 0x0000004358207223 */ /* 0x040fe20000010020 */
[CC--:B------:R-:W-:Y:S01]  /*110d0*/  FFMA.FTZ R33, R88.reuse, R65.reuse, R33 ;  /* 0x0000004158217223 */ /* 0x0c0fe20000010021 */
[----:B------:R-:W-:Y:S01]  /*110e0*/  I2FP.F32.S32 R66, R66 ;  /* 0x0000004200427245 */ /* 0x000fe20000201400 */
[----:B------:R-:W-:Y:S01]  /*110f0*/  FFMA.FTZ R34, R88, R65, R34 ;  /* 0x0000004158227223 */ /* 0x000fe20000010022 */
[----:B------:R-:W-:Y:S02]  /*11100*/  I2FP.F32.S32 R65, R68 ;  /* 0x0000004400417245 */ /* 0x000fe40000201400 */
[----:B------:R-:W-:Y:S01]  /*11110*/  IADD3 R67, PT, PT, R90, 0x9, RZ ;  /* 0x000000095a437810 */ /* 0x000fe20007ffe0ff */
[-C--:B------:R-:W-:Y:S01]  /*11120*/  FFMA.FTZ R35, R88, R66.reuse, R35 ;  /* 0x0000004258237223 */ /* 0x080fe20000010023 */
[----:B------:R-:W-:Y:S01]  /*11130*/  IADD3 R69, PT, PT, R90, 0x10, RZ ;  /* 0x000000105a457810 */ /* 0x000fe20007ffe0ff */
[C---:B------:R-:W-:Y:S01]  /*11140*/  FFMA.FTZ R36, R88.reuse, R66, R36 ;  /* 0x0000004258247223 */ /* 0x040fe20000010024 */
[----:B------:R-:W-:Y:S01]  /*11150*/  I2FP.F32.S32 R67, R67 ;  /* 0x0000004300437245 */ /* 0x000fe20000201400 */
[-C--:B------:R-:W-:Y:S01]  /*11160*/  FFMA.FTZ R37, R88, R65.reuse, R37 ;  /* 0x0000004158257223 */ /* 0x080fe20000010025 */
[----:B------:R-:W-:Y:S01]  /*11170*/  IADD3 R66, PT, PT, R90, 0x11, RZ ;  /* 0x000000115a427810 */ /* 0x000fe20007ffe0ff */
[C---:B------:R-:W-:Y:S01]  /*11180*/  FFMA.FTZ R38, R88.reuse, R65, R38 ;  /* 0x0000004158267223 */ /* 0x040fe20000010026 */
[----:B------:R-:W-:Y:S01]  /*11190*/  I2FP.F32.S32 R65, R69 ;  /* 0x0000004500417245 */ /* 0x000fe20000201400 */
[CC--:B------:R-:W-:Y:S01]  /*111a0*/  FFMA.FTZ R39, R88.reuse, R67.reuse, R39 ;  /* 0x0000004358277223 */ /* 0x0c0fe20000010027 */
[----:B------:R-:W-:Y:S01]  /*111b0*/  I2FP.F32.S32 R66, R66 ;  /* 0x0000004200427245 */ /* 0x000fe20000201400 */
[----:B------:R-:W-:Y:S01]  /*111c0*/  FFMA.FTZ R40, R88, R67, R40 ;  /* 0x0000004358287223 */ /* 0x000fe20000010028 */
[----:B------:R-:W-:Y:S01]  /*111d0*/  IADD3 R68, PT, PT, R90, 0x18, RZ ;  /* 0x000000185a447810 */ /* 0x000fe20007ffe0ff */
[CC--:B------:R-:W-:Y:S01]  /*111e0*/  FFMA.FTZ R41, R88.reuse, R65.reuse, R41 ;  /* 0x0000004158297223 */ /* 0x0c0fe20000010029 */
[C---:B------:R-:W-:Y:S01]  /*111f0*/  FFMA.FTZ R42, R88.reuse, R65, R42 ;  /* 0x00000041582a7223 */ /* 0x040fe2000001002a */
[C---:B------:R-:W-:Y:S01]  /*11200*/  FFMA.FTZ R43, R88.reuse, R66, R43 ;  /* 0x00000042582b7223 */ /* 0x040fe2000001002b */
[----:B------:R-:W-:Y:S01]  /*11210*/  FMNMX3.FTZ R69, R91, R2, R4, !PT ;  /* 0x000000025b457276 */ /* 0x000fe20007810004 */
[----:B------:R-:W-:Y:S01]  /*11220*/  FFMA.FTZ R44, R88, R66, R44 ;  /* 0x00000042582c7223 */ /* 0x000fe2000001002c */
[----:B------:R-:W-:Y:S02]  /*11230*/  I2FP.F32.S32 R67, R68 ;  /* 0x0000004400437245 */ /* 0x000fe40000201400 */
[----:B------:R-:W-:Y:S02]  /*11240*/  FMNMX3.FTZ R69, R69, R6, R8, !PT ;  /* 0x0000000645457276 */ /* 0x000fe40007810008 */
[----:B------:R-:W-:Y:S01]  /*11250*/  IADD3 R65, PT, PT, R90, 0x19, RZ ;  /* 0x000000195a417810 */ /* 0x000fe20007ffe0ff */
[CC--:B------:R-:W-:Y:S01]  /*11260*/  FFMA.FTZ R45, R88.reuse, R67.reuse, R45 ;  /* 0x00000043582d7223 */ /* 0x0c0fe2000001002d */
        /* <DEDUP_REMOVED lines=10> */
[----:B------:R-:W-:Y:S01]  /*11310*/  FMNMX3.FTZ R66, R92, R0, R3, !PT ;  /* 0x000000005c427276 */ /* 0x000fe20007810003 */
[CC--:B------:R-:W-:Y:S01]  /*11320*/  FFMA.FTZ R49, R88.reuse, R67.reuse, R49 ;  /* 0x0000004358317223 */ /* 0x0c0fe20000010031 */
        /* <DEDUP_REMOVED lines=21> */
[----:B------:R-:W-:Y:S02]  /*11480*/  IADD3 R66, PT, PT, R90, 0x30, RZ ;  /* 0x000000305a427810 */ /* 0x000fe40007ffe0ff */
[----:B------:R-:W-:Y:S02]  /*11490*/  FMNMX3.FTZ R68, R68, R41, R43, !PT ;  /* 0x0000002944447276 */ /* 0x000fe4000781002b */
[----:B------:R-:W-:Y:S02]  /*114a0*/  IADD3 R65, PT, PT, R90, 0x28, RZ ;  /* 0x000000285a417810 */ /* 0x000fe40007ffe0ff */
[----:B------:R-:W-:Y:S02]  /*114b0*/  FMNMX3.FTZ R68, R68, R45, R47, !PT ;  /* 0x0000002d44447276 */ /* 0x000fe4000781002f */
[----:B------:R-:W-:Y:S02]  /*114c0*/  I2FP.F32.S32 R65, R65 ;  /* 0x0000004100417245 */ /* 0x000fe40000201400 */
[----:B------:R-:W-:Y:S02]  /*114d0*/  FMNMX3.FTZ R68, R68, R49, R51, !PT ;  /* 0x0000003144447276 */ /* 0x000fe40007810033 */
[----:B------:R-:W-:Y:S01]  /*114e0*/  IADD3 R128, PT, PT, R128, -0x80, RZ ;  /* 0xffffff8080807810 */ /* 0x000fe20007ffe0ff */
[CC--:B------:R-:W-:Y:S01]  /*114f0*/  FFMA.FTZ R53, R88.reuse, R65.reuse, R53 ;  /* 0x0000004158357223 */ /* 0x0c0fe20000010035 */
[C---:B------:R-:W-:Y:S01]  /*11500*/  FFMA.FTZ R54, R88.reuse, R65, R54 ;  /* 0x0000004158367223 */ /* 0x040fe20000010036 */
[CC--:B------:R-:W-:Y:S01]  /*11510*/  FFMA.FTZ R55, R88.reuse, R67.reuse, R55 ;  /* 0x0000004358377223 */ /* 0x0c0fe20000010037 */
[----:B------:R-:W-:Y:S01]  /*11520*/  FFMA.FTZ R56, R88, R67, R56 ;  /* 0x0000004358387223 */ /* 0x000fe20000010038 */
[C---:B------:R-:W-:Y:S02]  /*11530*/  IADD3 R67, PT, PT, R90.reuse, 0x38, RZ ;  /* 0x000000385a437810 */ /* 0x040fe40007ffe0ff */
[----:B------:R-:W-:Y:S02]  /*11540*/  I2FP.F32.S32 R65, R66 ;  /* 0x0000004200417245 */ /* 0x000fe40000201400 */
[----:B------:R-:W-:Y:S02]  /*11550*/  I2FP.F32.S32 R67, R67 ;  /* 0x0000004300437245 */ /* 0x000fe40000201400 */
[----:B------:R-:W-:Y:S01]  /*11560*/  IADD3 R66, PT, PT, R90, 0x39, RZ ;  /* 0x000000395a427810 */ /* 0x000fe20007ffe0ff */
[----:B------:R-:W-:Y:S01]  /*11570*/  FFMA.FTZ R57, R88, R65, R57 ;  /* 0x0000004158397223 */ /* 0x000fe20000010039 */
[----:B------:R-:W-:Y:S01]  /*11580*/  FMNMX3.FTZ R68, R68, R53, R55, !PT ;  /* 0x0000003544447276 */ /* 0x000fe20007810037 */
[----:B------:R-:W-:Y:S01]  /*11590*/  FFMA.FTZ R58, R88, R65, R58 ;  /* 0x00000041583a7223 */ /* 0x000fe2000001003a */
[----:B------:R-:W-:Y:S02]  /*115a0*/  I2FP.F32.S32 R66, R66 ;  /* 0x0000004200427245 */ /* 0x000fe40000201400 */
        /* <DEDUP_REMOVED lines=43> */
[----:B------:R3:W4:Y:S01]  /*11860*/  MUFU.EX2 R73, R70 ;  /* 0x0000004600497308 */ /* 0x0007220000000800 */
[--C-:B------:R-:W-:Y:S01]  /*11870*/  FFMA.FTZ R132, R47, UR4, -R66.reuse ;  /* 0x000000042f847c23 */ /* 0x100fe20008010842 */
[----:B------:R-:W-:Y:S01]  /*11880*/  FMUL.FTZ R69, R65, UR4 ;  /* 0x0000000441457c20 */ /* 0x000fe20008410000 */
[--C-:B------:R-:W-:Y:S01]  /*11890*/  FFMA.FTZ R15, R15, UR4, -R66.reuse ;  /* 0x000000040f0f7c23 */ /* 0x100fe20008010842 */
[--C-:B------:R-:W-:Y:S01]  /*118a0*/  FFMA.FTZ R148, R35, UR4, -R66.reuse ;  /* 0x0000000423947c23 */ /* 0x100fe20008010842 */
[--C-:B------:R-:W-:Y:S01]  /*118b0*/  FFMA.FTZ R35, R43, UR4, -R66.reuse ;  /* 0x000000042b237c23 */ /* 0x100fe20008010842 */
[--C-:B------:R-:W-:Y:S01]  /*118c0*/  FFMA.FTZ R133, R33, UR4, -R66.reuse ;  /* 0x0000000421857c23 */ /* 0x100fe20008010842 */
[----:B------:R-:W-:Y:S03]  /*118d0*/  FSEL R69, R69, RZ, P0 ;  /* 0x000000ff45457208 */ /* 0x000fe60000000000 */
[----:B------:R-:W-:Y:S01]  /*118e0*/  MUFU.EX2 R75, R75 ;  /* 0x0000004b004b7308 */ /* 0x000fe20000000800 */
[C---:B--2---:R-:W-:Y:S01]  /*118f0*/  FMUL.FTZ R108, R71.reuse, R108 ;  /* 0x0000006c476c7220 */ /* 0x044fe20000410000 */
[C---:B------:R-:W-:Y:S01]  /*11900*/  FMUL.FTZ R109, R71.reuse, R109 ;  /* 0x0000006d476d7220 */ /* 0x040fe20000410000 */
[----:B------:R-:W-:Y:S01]  /*11910*/  FMUL.FTZ R104, R71, R104 ;  /* 0x0000006847687220 */ /* 0x000fe20000410000 */
[--C-:B------:R-:W-:Y:S01]  /*11920*/  FFMA.FTZ R137, R16, UR4, -R69.reuse ;  /* 0x0000000410897c23 */ /* 0x100fe20008010845 */
[--C-:B------:R-:W-:Y:S01]  /*11930*/  FFMA.FTZ R43, R18, UR4, -R69.reuse ;  /* 0x00000004122b7c23 */ /* 0x100fe20008010845 */
[--C-:B------:R-:W-:Y:S01]  /*11940*/  FFMA.FTZ R154, R20, UR4, -R69.reuse ;  /* 0x00000004149a7c23 */ /* 0x100fe20008010845 */
[--C-:B------:R-:W-:Y:S03]  /*11950*/  FFMA.FTZ R47, R26, UR4, -R69.reuse ;  /* 0x000000041a2f7c23 */ /* 0x100fe60008010845 */
[----:B------:R-:W-:Y:S01]  /*11960*/  MUFU.EX2 R15, R15 ;  /* 0x0000000f000f7308 */ /* 0x000fe20000000800 */
[--C-:B---3--:R-:W-:Y:S01]  /*11970*/  FFMA.FTZ R70, R17, UR4, -R66.reuse ;  /* 0x0000000411467c23 */ /* 0x108fe20008010842 */
[--C-:B------:R-:W-:Y:S01]  /*11980*/  FFMA.FTZ R156, R28, UR4, -R69.reuse ;  /* 0x000000041c9c7c23 */ /* 0x100fe20008010845 */
[----:B------:R-:W-:Y:S01]  /*11990*/  LDSM.16.MT88.4 R16, [R123+0x3800] ;  /* 0x003800007b10783b */ /* 0x000fe20000004200 */
[C---:B----4-:R-:W-:Y:S01]  /*119a0*/  FMUL.FTZ R110, R73.reuse, R110 ;  /* 0x0000006e496e7220 */ /* 0x050fe20000410000 */
[----:B------:R-:W-:Y:S01]  /*119b0*/  FMUL.FTZ R111, R73, R111 ;  /* 0x0000006f496f7220 */ /* 0x000fe20000410000 */
[----:B------:R-:W-:Y:S01]  /*119c0*/  FMUL.FTZ R105, R71, R105 ;  /* 0x0000006947697220 */ /* 0x000fe20000410000 */
[C---:B------:R-:W-:Y:S03]  /*119d0*/  FMUL.FTZ R106, R73.reuse, R106 ;  /* 0x0000006a496a7220 */ /* 0x040fe60000410000 */
[----:B------:R-:W-:Y:S01]  /*119e0*/  MUFU.EX2 R137, R137 ;  /* 0x0000008900897308 */ /* 0x000fe20000000800 */
[----:B------:R-:W-:Y:S01]  /*119f0*/  FMUL.FTZ R107, R73, R107 ;  /* 0x0000006b496b7220 */ /* 0x000fe20000410000 */
[C---:B------:R-:W-:Y:S01]  /*11a00*/  FMUL.FTZ R100, R71.reuse, R100 ;  /* 0x0000006447647220 */ /* 0x040fe20000410000 */
[----:B------:R-:W-:Y:S01]  /*11a10*/  FMUL.FTZ R101, R71, R101 ;  /* 0x0000006547657220 */ /* 0x000fe20000410000 */
[C---:B------:R-:W-:Y:S01]  /*11a20*/  FMUL.FTZ R102, R73.reuse, R102 ;  /* 0x0000006649667220 */ /* 0x040fe20000410000 */
[----:B------:R-:W-:Y:S01]  /*11a30*/  FMUL.FTZ R103, R73, R103 ;  /* 0x0000006749677220 */ /* 0x000fe20000410000 */
[C---:B------:R-:W-:Y:S01]  /*11a40*/  FMUL.FTZ R96, R71.reuse, R96 ;  /* 0x0000006047607220 */ /* 0x040fe20000410000 */
[----:B------:R-:W-:Y:S03]  /*11a50*/  FMUL.FTZ R97, R71, R97 ;  /* 0x0000006147617220 */ /* 0x000fe60000410000 */
[----:B------:R-:W-:Y:S01]  /*11a60*/  MUFU.EX2 R70, R70 ;  /* 0x0000004600467308 */ /* 0x000fe20000000800 */
[C---:B------:R-:W-:Y:S01]  /*11a70*/  FMUL.FTZ R98, R73.reuse, R98 ;  /* 0x0000006249627220 */ /* 0x040fe20000410000 */
[----:B------:R-:W-:Y:S01]  /*11a80*/  FMUL.FTZ R99, R73, R99 ;  /* 0x0000006349637220 */ /* 0x000fe20000410000 */
        /* <DEDUP_REMOVED lines=42> */
[--C-:B------:R-:W-:Y:S01]  /*11d30*/  FFMA.FTZ R54, R54, UR4, -R69.reuse ;  /* 0x0000000436367c23 */ /* 0x100fe20008010845 */
[----:B------:R-:W-:Y:S01]  /*11d40*/  FFMA.FTZ R48, R58, UR4, -R69 ;  /* 0x000000043a307c23 */ /* 0x000fe20008010845 */
[----:B------:R-:W-:Y:S03]  /*11d50*/  ISETP.GT.AND P0, PT, R126, R93, PT ;  /* 0x0000005d7e00720c */ /* 0x000fe60003f04270 */
        /* <DEDUP_REMOVED lines=19> */
[----:B------:R-:W3:Y:S01]  /*11e90*/  MUFU.EX2 R92, R92 ;  /* 0x0000005c005c7308 */ /* 0x000ee20000000800 */
[C---:B-1----:R-:W-:Y:S09]  /*11ea0*/  HMMA.16816.F32 R108, R80.reuse, R76, R108 ;  /* 0x0000004c506c723c */ /* 0x042ff2000000186c */
[----:B------:R-:W-:Y:S01]  /*11eb0*/  MUFU.EX2 R139, R139 ;  /* 0x0000008b008b7308 */ /* 0x000fe20000000800 */
[C---:B------:R-:W-:Y:S01]  /*11ec0*/  HMMA.16816.F32 R104, R80.reuse, R78, R104 ;  /* 0x0000004e5068723c */ /* 0x040fe20000001868 */
[----:B------:R-:W1:Y:S08]  /*11ed0*/  LDSM.16.MT88.4 R76, [R68] ;  /* 0x00000000444c783b */ /* 0x000e700000004200 */
[----:B------:R-:W4:Y:S10]  /*11ee0*/  MUFU.EX2 R152, R152 ;  /* 0x0000009800987308 */ /* 0x000f340000000800 */
[----:B------:R-:W-:Y:S10]  /*11ef0*/  MUFU.EX2 R130, R130 ;  /* 0x0000008200827308 */ /* 0x000ff40000000800 */
[----:B------:R-:W-:Y:S10]  /*11f00*/  MUFU.EX2 R43, R43 ;  /* 0x0000002b002b7308 */ /* 0x000ff40000000800 */
[----:B------:R-:W5:Y:S10]  /*11f10*/  MUFU.EX2 R154, R154 ;  /* 0x0000009a009a7308 */ /* 0x000f740000000800 */
[----:B------:R-:W-:Y:S01]  /*11f20*/  MUFU.EX2 R45, R45 ;  /* 0x0000002d002d7308 */ /* 0x000fe20000000800 */
[C---:B-1----:R-:W-:Y:S09]  /*11f30*/  HMMA.16816.F32 R100, R80.reuse, R76, R100 ;  /* 0x0000004c5064723c */ /* 0x042ff20000001864 */
[----:B------:R-:W-:Y:S01]  /*11f40*/  MUFU.EX2 R125, R125 ;  /* 0x0000007d007d7308 */ /* 0x000fe20000000800 */
[----:B------:R-:W-:Y:S01]  /*11f50*/  HMMA.16816.F32 R96, R80, R78, R96 ;  /* 0x0000004e5060723c */ /* 0x000fe20000001860 */
[----:B------:R-:W1:Y:S02]  /*11f60*/  LDSM.16.MT88.4 R76, [R123+0x3400] ;  /* 0x003400007b4c783b */ /* 0x000e640000004200 */
[----:B--2---:R-:W-:Y:S02]  /*11f70*/  F2FP.F16.F32.PACK_AB R80, R136, R127 ;  /* 0x0000007f8850723e */ /* 0x004fe400000000ff */
[----:B---3--:R-:W-:Y:S04]  /*11f80*/  F2FP.F16.F32.PACK_AB R82, R15, R92 ;  /* 0x0000005c0f52723e */ /* 0x008fe800000000ff */
[----:B------:R-:W-:Y:S01]  /*11f90*/  MUFU.EX2 R142, R142 ;  /* 0x0000008e008e7308 */ /* 0x000fe20000000800 */
[----:B----4-:R-:W-:Y:S02]  /*11fa0*/  F2FP.F16.F32.PACK_AB R81, R152, R139 ;  /* 0x0000008b9851723e */ /* 0x010fe400000000ff */
[----:B------:R-:W-:Y:S07]  /*11fb0*/  F2FP.F16.F32.PACK_AB R83, R137, R150 ;  /* 0x000000968953723e */ /* 0x000fee00000000ff */
[----:B------:R-:W-:Y:S10]  /*11fc0*/  MUFU.EX2 R138, R138 ;  /* 0x0000008a008a7308 */ /* 0x000ff40000000800 */
        /* <DEDUP_REMOVED lines=15> */
[----:B-----5:R-:W-:Y:S01]  /*120c0*/  F2FP.F16.F32.PACK_AB R77, R154, R43 ;  /* 0x0000002b9a4d723e */ /* 0x020fe200000000ff */
[----:B------:R-:W-:Y:S03]  /*120d0*/  HMMA.16816.F32 R96, R80, R78, R96 ;  /* 0x0000004e5060723c */ /* 0x000fe60000001860 */
[--C-:B------:R-:W-:Y:S05]  /*120e0*/  FFMA.FTZ R82, R24, UR4, -R69.reuse ;  /* 0x0000000418527c23 */ /* 0x100fea0008010845 */
[----:B------:R-:W-:Y:S01]  /*120f0*/  MUFU.EX2 R34, R34 ;  /* 0x0000002200227308 */ /* 0x000fe20000000800 */
[----:B------:R-:W1:Y:S01]  /*12100*/  LDSM.16.MT88.4 R24, [R68+0xc00] ;  /* 0x000c00004418783b */ /* 0x000e620000004200 */
[----:B------:R-:W-:Y:S01]  /*12110*/  F2FP.F16.F32.PACK_AB R78, R130, R91 ;  /* 0x0000005b824e723e */ /* 0x000fe200000000ff */
[--C-:B------:R-:W-:Y:S01]  /*12120*/  FFMA.FTZ R80, R55, UR4, -R66.reuse ;  /* 0x0000000437507c23 */ /* 0x100fe20008010842 */
[--C-:B------:R-:W-:Y:S01]  /*12130*/  FFMA.FTZ R55, R40, UR4, -R69.reuse ;  /* 0x0000000428377c23 */ /* 0x100fe20008010845 */
[--C-:B------:R-:W-:Y:S01]  /*12140*/  FFMA.FTZ R40, R61, UR4, -R66.reuse ;  /* 0x000000043d287c23 */ /* 0x100fe20008010842 */
[----:B------:R-:W-:Y:S01]  /*12150*/  FFMA.FTZ R61, R52, UR4, -R69 ;  /* 0x00000004343d7c23 */ /* 0x000fe20008010845 */
[----:B------:R-:W-:Y:S03]  /*12160*/  FFMA.FTZ R66, R63, UR4, -R66 ;  /* 0x000000043f427c23 */ /* 0x000fe60008010842 */
[----:B------:R-:W2:Y:S10]  /*12170*/  MUFU.EX2 R82, R82 ;  /* 0x0000005200527308 */ /* 0x000eb40000000800 */
        /* <DEDUP_REMOVED lines=9> */
[C---:B------:R-:W-:Y:S03]  /*12210*/  HMMA.16816.F32 R100, R76.reuse, R20, R100 ;  /* 0x000000144c64723c */ /* 0x040fe60000001864 */
[----:B------:R-:W-:Y:S02]  /*12220*/  F2FP.F16.F32.PACK_AB R20, R142, R125 ;  /* 0x0000007d8e14723e */ /* 0x000fe400000000ff */
[----:B------:R-:W-:Y:S04]  /*12230*/  F2FP.F16.F32.PACK_AB R21, R156, R47 ;  /* 0x0000002f9c15723e */ /* 0x000fe800000000ff */
[----:B------:R-:W-:Y:S01]  /*12240*/  MUFU.EX2 R132, R132 ;  /* 0x0000008400847308 */ /* 0x000fe20000000800 */
[----:B------:R-:W-:Y:S03]  /*12250*/  HMMA.16816.F32 R96, R76, R22, R96 ;  /* 0x000000164c60723c */ /* 0x000fe60000001860 */
[----:B------:R-:W-:Y:S01]  /*12260*/  F2FP.F16.F32.PACK_AB R22, R129, R138 ;  /* 0x0000008a8116723e */ /* 0x000fe200000000ff */
[----:B------:R-:W-:Y:S01]  /*12270*/  FADD.FTZ R77, R127, R140 ;  /* 0x0000008c7f4d7221 */ /* 0x000fe20000010000 */
[----:B------:R-:W-:Y:S01]  /*12280*/  F2FP.F16.F32.PACK_AB R23, R158, R49 ;  /* 0x000000319e17723e */ /* 0x000fe200000000ff */
[----:B------:R-:W-:Y:S03]  /*12290*/  FADD.FTZ R79, R139, R146 ;  /* 0x000000928b4f7221 */ /* 0x000fe60000010000 */
[----:B------:R-:W-:Y:S01]  /*122a0*/  MUFU.EX2 R57, R57 ;  /* 0x0000003900397308 */ /* 0x000fe20000000800 */
[----:B------:R-:W-:Y:S01]  /*122b0*/  FADD.FTZ R77, R136, R77 ;  /* 0x0000004d884d7221 */ /* 0x000fe20000010000 */
[----:B------:R-:W-:Y:S01]  /*122c0*/  FADD.FTZ R79, R152, R79 ;  /* 0x0000004f984f7221 */ /* 0x000fe20000010000 */
[C---:B-1----:R-:W-:Y:S07]  /*122d0*/  HMMA.16816.F32 R100, R20.reuse, R24, R100 ;  /* 0x000000181464723c */ /* 0x042fee0000001864 */
[----:B------:R-:W1:Y:S01]  /*122e0*/  MUFU.EX2 R38, R38 ;  /* 0x0000002600267308 */ /* 0x000e620000000800 */
[----:B------:R-:W-:Y:S01]  /*122f0*/  FADD.FTZ R92, R92, R77 ;  /* 0x0000004d5c5c7221 */ /* 0x000fe20000010000 */
[----:B------:R-:W-:Y:S01]  /*12300*/  FADD.FTZ R150, R150, R79 ;  /* 0x0000004f96967221 */ /* 0x000fe20000010000 */
[C---:B------:R-:W-:Y:S01]  /*12310*/  HMMA.16816.F32 R96, R20.reuse, R26, R96 ;  /* 0x0000001a1460723c */ /* 0x040fe20000001860 */
[----:B------:R-:W-:Y:S06]  /*12320*/  LDSM.16.MT88.4 R24, [R123+0x4400] ;  /* 0x004400007b18783b */ /* 0x000fec0000004200 */
[----:B------:R-:W-:Y:S01]  /*12330*/  MUFU.EX2 R42, R42 ;  /* 0x0000002a002a7308 */ /* 0x000fe20000000800 */
[----:B------:R-:W-:Y:S01]  /*12340*/  FADD.FTZ R150, R137, R150 ;  /* 0x0000009689967221 */ /* 0x000fe20000010000 */
[C---:B----4-:R-:W-:Y:S08]  /*12350*/  HMMA.16816.F32 R108, R20.reuse, R16, R108 ;  /* 0x00000010146c723c */ /* 0x050ff0000000186c */
[----:B------:R-:W4:Y:S01]  /*12360*/  MUFU.EX2 R59, R59 ;  /* 0x0000003b003b7308 */ /* 0x000f220000000800 */
[----:B------:R-:W-:Y:S01]  /*12370*/  FADD.FTZ R43, R43, R150 ;  /* 0x000000962b2b7221 */ /* 0x000fe20000010000 */
[----:B------:R-:W-:Y:S01]  /*12380*/  HMMA.16816.F32 R104, R20, R18, R104 ;  /* 0x000000121468723c */ /* 0x000fe20000001868 */
[----:B------:R-:W5:Y:S07]  /*12390*/  LDSM.16.MT88.4 R16, [R68+0x1000] ;  /* 0x001000004410783b */ /* 0x000f6e0000004200 */
[----:B------:R-:W-:Y:S01]  /*123a0*/  MUFU.EX2 R14, R14 ;  /* 0x0000000e000e7308 */ /* 0x000fe20000000800 */
[----:B------:R-:W-:Y:S01]  /*123b0*/  F2FP.F16.F32.PACK_AB R20, R148, R133 ;  /* 0x000000859414723e */ /* 0x000fe200000000ff */
[----:B------:R-:W-:Y:S01]  /*123c0*/  FADD.FTZ R154, R154, R43 ;  /* 0x0000002b9a9a7221 */ /* 0x000fe20000010000 */
[----:B------:R-:W-:Y:S01]  /*123d0*/  F2FP.F16.F32.PACK_AB R22, R37, R144 ;  /* 0x000000902516723e */ /* 0x000fe200000000ff */
[----:B------:R-:W-:Y:S01]  /*123e0*/  FFMA.FTZ R43, R60, UR4, -R69 ;  /* 0x000000043c2b7c23 */ /* 0x000fe20008010845 */
[----:B------:R-:W-:Y:S01]  /*123f0*/  F2FP.F16.F32.PACK_AB R21, R34, R53 ;  /* 0x000000352215723e */ /* 0x000fe200000000ff */
[----:B------:R-:W-:Y:S01]  /*12400*/  FADD.FTZ R45, R45, R154 ;  /* 0x0000009a2d2d7221 */ /* 0x000fe20000010000 */
[----:B---3--:R-:W-:Y:S03]  /*12410*/  F2FP.F16.F32.PACK_AB R23, R55, R36 ;  /* 0x000000243717723e */ /* 0x008fe600000000ff */
[----:B------:R-:W3:Y:S01]  /*12420*/  MUFU.EX2 R41, R41 ;  /* 0x0000002900297308 */ /* 0x000ee20000000800 */
[----:B------:R-:W-:Y:S01]  /*12430*/  FADD.FTZ R82, R82, R45 ;  /* 0x0000002d52527221 */ /* 0x000fe20000010000 */
[--C-:B------:R-:W-:Y:S01]  /*12440*/  FFMA.FTZ R45, R62, UR4, -R69.reuse ;  /* 0x000000043e2d7c23 */ /* 0x100fe20008010845 */
[----:B------:R-:W-:Y:S01]  /*12450*/  FFMA.FTZ R69, R64, UR4, -R69 ;  /* 0x0000000440457c23 */ /* 0x000fe20008010845 */
[C---:B------:R-:W-:Y:S06]  /*12460*/  HMMA.16816.F32 R108, R20.reuse, R28, R108 ;  /* 0x0000001c146c723c */ /* 0x040fec000000186c */
[----:B------:R-:W-:Y:S01]  /*12470*/  MUFU.EX2 R39, R39 ;  /* 0x0000002700277308 */ /* 0x000fe20000000800 */
[----:B------:R-:W-:Y:S04]  /*12480*/  FADD.FTZ R47, R47, R82 ;  /* 0x000000522f2f7221 */ /* 0x000fe80000010000 */
[----:B------:R-:W-:Y:S01]  /*12490*/  FADD.FTZ R156, R156, R47 ;  /* 0x0000002f9c9c7221 */ /* 0x000fe20000010000 */
[C---:B------:R-:W-:Y:S01]  /*124a0*/  HMMA.16816.F32 R104, R20.reuse, R30, R104 ;  /* 0x0000001e1468723c */ /* 0x040fe20000001868 */
[----:B------:R-:W3:Y:S03]  /*124b0*/  LDSM.16.MT88.4 R28, [R68+0x1400] ;  /* 0x00140000441c783b */ /* 0x000ee60000004200 */
[----:B------:R-:W-:Y:S01]  /*124c0*/  MUFU.EX2 R80, R80 ;  /* 0x0000005000507308 */ /* 0x000fe20000000800 */
[----:B------:R-:W-:Y:S04]  /*124d0*/  FADD.FTZ R49, R49, R156 ;  /* 0x0000009c31317221 */ /* 0x000fe80000010000 */
[----:B------:R-:W-:Y:S05]  /*124e0*/  FADD.FTZ R158, R158, R49 ;  /* 0x000000319e9e7221 */ /* 0x000fea0000010000 */
[----:B------:R-:W-:Y:S01]  /*124f0*/  MUFU.EX2 R44, R44 ;  /* 0x0000002c002c7308 */ /* 0x000fe20000000800 */
[----:B------:R-:W-:Y:S04]  /*12500*/  FADD.FTZ R53, R53, R158 ;  /* 0x0000009e35357221 */ /* 0x000fe80000010000 */
[----:B------:R-:W-:Y:S01]  /*12510*/  FADD.FTZ R53, R34, R53 ;  /* 0x0000003522357221 */ /* 0x000fe20000010000 */
[C---:B-----5:R-:W-:Y:S04]  /*12520*/  HMMA.16816.F32 R100, R20.reuse, R16, R100 ;  /* 0x000000101464723c */ /* 0x060fe80000001864 */
[----:B------:R-:W5:Y:S01]  /*12530*/  MUFU.EX2 R61, R61 ;  /* 0x0000003d003d7308 */ /* 0x000f620000000800 */
        /* <DEDUP_REMOVED lines=8> */
[----:B----4-:R-:W-:Y:S03]  /*125c0*/  F2FP.F16.F32.PACK_AB R19, R59, R42 ;  /* 0x0000002a3b13723e */ /* 0x010fe600000000ff */
[----:B------:R-:W-:Y:S04]  /*125d0*/  FADD.FTZ R57, R57, R36 ;  /* 0x0000002439397221 */ /* 0x000fe80000010000 */
[----:B------:R-:W-:Y:S01]  /*125e0*/  MUFU.EX2 R32, R32 ;  /* 0x0000002000207308 */ /* 0x000fe20000000800 */
[C---:B------:R-:W-:Y:S05]  /*125f0*/  HMMA.16816.F32 R108, R16.reuse, R24, R108 ;  /* 0x00000018106c723c */ /* 0x040fea000000186c */
[----:B------:R-:W-:Y:S01]  /*12600*/  FADD.FTZ R25, R15, R92 ;  /* 0x0000005c0f197221 */ /* 0x000fe20000010000 */
[----:B------:R-:W-:Y:S03]  /*12610*/  FADD.FTZ R57, R38, R57 ;  /* 0x0000003926397221 */ /* 0x000fe60000010000 */
[----:B------:R-:W2:Y:S01]  /*12620*/  MUFU.EX2 R15, R54 ;  /* 0x00000036000f7308 */ /* 0x000ea20000000800 */
[C---:B------:R-:W-:Y:S03]  /*12630*/  HMMA.16816.F32 R104, R16.reuse, R26, R104 ;  /* 0x0000001a1068723c */ /* 0x040fe60000001868 */
[----:B------:R-:W-:Y:S01]  /*12640*/  FADD.FTZ R24, R70, R25 ;  /* 0x0000001946187221 */ /* 0x000fe20000010000 */
[----:B------:R-:W-:Y:S01]  /*12650*/  FADD.FTZ R42, R42, R57 ;  /* 0x000000392a2a7221 */ /* 0x000fe20000010000 */
[----:B------:R-:W-:Y:S02]  /*12660*/  MOV R92, R67 ;  /* 0x00000043005c7202 */ /* 0x000fe40000000f00 */
[----:B------:R-:W-:Y:S01]  /*12670*/  FADD.FTZ R24, R75, R24 ;  /* 0x000000184b187221 */ /* 0x000fe20000010000 */
[C---:B---3--:R-:W-:Y:S01]  /*12680*/  HMMA.16816.F32 R100, R16.reuse, R28, R100 ;  /* 0x0000001c1064723c */ /* 0x048fe20000001864 */
[----:B------:R-:W3:Y:S02]  /*12690*/  MUFU.EX2 R51, R51 ;  /* 0x0000003300337308 */ /* 0x000ee40000000800 */
[----:B------:R-:W-:Y:S01]  /*126a0*/  FADD.FTZ R91, R91, R24 ;  /* 0x000000185b5b7221 */ /* 0x000fe20000010000 */
[----:B------:R-:W-:Y:S01]  /*126b0*/  F2FP.F16.F32.PACK_AB R28, R41, R14 ;  /* 0x0000000e291c723e */ /* 0x000fe200000000ff */
[----:B------:R-:W4:Y:S01]  /*126c0*/  LDSM.16.MT88.4 R24, [R68+0x1800] ;  /* 0x001800004418783b */ /* 0x000f220000004200 */
[----:B-----5:R-:W-:Y:S01]  /*126d0*/  F2FP.F16.F32.PACK_AB R29, R61, R44 ;  /* 0x0000002c3d1d723e */ /* 0x020fe200000000ff */
[----:B------:R-:W-:Y:S01]  /*126e0*/  FADD.FTZ R130, R130, R91 ;  /* 0x0000005b82827221 */ /* 0x000fe20000010000 */
[----:B------:R-:W-:Y:S03]  /*126f0*/  HMMA.16816.F32 R96, R16, R30, R96 ;  /* 0x0000001e1060723c */ /* 0x000fe60000001860 */
[----:B------:R-:W-:Y:S01]  /*12700*/  MUFU.EX2 R40, R40 ;  /* 0x0000002800287308 */ /* 0x000fe20000000800 */
[----:B------:R-:W-:Y:S01]  /*12710*/  FADD.FTZ R125, R125, R130 ;  /* 0x000000827d7d7221 */ /* 0x000fe20000010000 */
[----:B------:R-:W-:Y:S01]  /*12720*/  F2FP.F16.F32.PACK_AB R30, R80, R39 ;  /* 0x00000027501e723e */ /* 0x000fe200000000ff */
[----:B------:R-:W5:Y:S01]  /*12730*/  LDSM.16.MT88.4 R16, [R123+0x4c00] ;  /* 0x004c00007b10783b */ /* 0x000f620000004200 */
[----:B--2---:R-:W-:Y:S01]  /*12740*/  F2FP.F16.F32.PACK_AB R31, R46, R15 ;  /* 0x0000000f2e1f723e */ /* 0x004fe200000000ff */
[----:B------:R-:W-:Y:S01]  /*12750*/  FADD.FTZ R125, R142, R125 ;  /* 0x0000007d8e7d7221 */ /* 0x000fe20000010000 */
[----:B------:R-:W-:Y:S01]  /*12760*/  FADD.FTZ R59, R59, R42 ;  /* 0x0000002a3b3b7221 */ /* 0x000fe20000010000 */
[----:B------:R-:W-:Y:S03]  /*12770*/  MOV R91, R65 ;  /* 0x00000041005b7202 */ /* 0x000fe60000000f00 */
[----:B------:R-:W2:Y:S01]  /*12780*/  MUFU.EX2 R87, R66 ;  /* 0x0000004200577308 */ /* 0x000ea20000000800 */
[----:B------:R-:W-:Y:S01]  /*12790*/  FADD.FTZ R50, R138, R125 ;  /* 0x0000007d8a327221 */ /* 0x000fe20000010000 */
[----:B------:R-:W-:Y:S01]  /*127a0*/  FADD.FTZ R44, R44, R59 ;  /* 0x0000003b2c2c7221 */ /* 0x000fe20000010000 */
[C---:B-1----:R-:W-:Y:S05]  /*127b0*/  HMMA.16816.F32 R108, R28.reuse, R20, R108 ;  /* 0x000000141c6c723c */ /* 0x042fea000000186c */
[----:B------:R-:W-:Y:S01]  /*127c0*/  FADD.FTZ R50, R129, R50 ;  /* 0x0000003281327221 */ /* 0x000fe20000010000 */
[----:B------:R-:W-:Y:S01]  /*127d0*/  FADD.FTZ R44, R61, R44 ;  /* 0x0000002c3d2c7221 */ /* 0x000fe20000010000 */
[----:B------:R-:W-:Y:S01]  /*127e0*/  MUFU.EX2 R48, R48 ;  /* 0x0000003000307308 */ /* 0x000fe20000000800 */
[C---:B------:R-:W-:Y:S03]  /*127f0*/  HMMA.16816.F32 R104, R28.reuse, R22, R104 ;  /* 0x000000161c68723c */ /* 0x040fe60000001868 */
[----:B------:R-:W-:Y:S01]  /*12800*/  FADD.FTZ R21, R133, R50 ;  /* 0x0000003285157221 */ /* 0x000fe20000010000 */
[----:B------:R-:W-:Y:S03]  /*12810*/  FADD.FTZ R15, R15, R44 ;  /* 0x0000002c0f0f7221 */ /* 0x000fe60000010000 */
[----:B------:R-:W-:Y:S02]  /*12820*/  FADD.FTZ R21, R148, R21 ;  /* 0x0000001594157221 */ /* 0x000fe40000010000 */
[----:B------:R-:W1:Y:S01]  /*12830*/  MUFU.EX2 R43, R43 ;  /* 0x0000002b002b7308 */ /* 0x000e620000000800 */
[----:B------:R-:W-:Y:S01]  /*12840*/  FADD.FTZ R15, R46, R15 ;  /* 0x0000000f2e0f7221 */ /* 0x000fe20000010000 */
[----:B------:R-:W-:Y:S02]  /*12850*/  FADD.FTZ R144, R144, R21 ;  /* 0x0000001590907221 */ /* 0x000fe40000010000 */
[----:B------:R-:W5:Y:S02]  /*12860*/  LDSM.16.MT88.4 R20, [R68+0x1c00] ;  /* 0x001c00004414783b */ /* 0x000f640000004200 */
[----:B------:R-:W-:Y:S01]  /*12870*/  FADD.FTZ R37, R37, R144 ;  /* 0x0000009025257221 */ /* 0x000fe20000010000 */
[C---:B----4-:R-:W-:Y:S03]  /*12880*/  HMMA.16816.F32 R100, R28.reuse, R24, R100 ;  /* 0x000000181c64723c */ /* 0x050fe60000001864 */
[----:B------:R-:W-:Y:S01]  /*12890*/  MUFU.EX2 R45, R45 ;  /* 0x0000002d002d7308 */ /* 0x000fe20000000800 */
[----:B------:R-:W-:Y:S01]  /*128a0*/  FADD.FTZ R134, R134, R37 ;  /* 0x0000002586867221 */ /* 0x000fe20000010000 */
[----:B---3--:R-:W-:Y:S03]  /*128b0*/  F2FP.F16.F32.PACK_AB R24, R51, R32 ;  /* 0x000000203318723e */ /* 0x008fe600000000ff */
[----:B------:R-:W-:Y:S01]  /*128c0*/  FADD.FTZ R134, R35, R134 ;  /* 0x0000008623867221 */ /* 0x000fe20000010000 */
[----:B------:R-:W-:Y:S04]  /*128d0*/  HMMA.16816.F32 R96, R28, R26, R96 ;  /* 0x0000001a1c60723c */ /* 0x000fe80000001860 */
[----:B------:R-:W3:Y:S01]  /*128e0*/  MUFU.EX2 R34, R69 ;  /* 0x0000004500227308 */ /* 0x000ee20000000800 */
[----:B------:R-:W-:Y:S01]  /*128f0*/  FADD.FTZ R29, R33, R134 ;  /* 0x00000086211d7221 */ /* 0x000fe20000010000 */
[----:B--2---:R-:W-:Y:S02]  /*12900*/  F2FP.F16.F32.PACK_AB R26, R87, R40 ;  /* 0x00000028571a723e */ /* 0x004fe400000000ff */
[C---:B-1----:R-:W-:Y:S01]  /*12910*/  F2FP.F16.F32.PACK_AB R25, R43.reuse, R48 ;  /* 0x000000302b19723e */ /* 0x042fe200000000ff */
[----:B------:R-:W-:Y:S01]  /*12920*/  FADD.FTZ R29, R132, R29 ;  /* 0x0000001d841d7221 */ /* 0x000fe20000010000 */
[----:B------:R-:W-:Y:S03]  /*12930*/  FADD.FTZ R48, R48, R15 ;  /* 0x0000000f30307221 */ /* 0x000fe60000010000 */
[----:B------:R-:W-:Y:S01]  /*12940*/  FADD.FTZ R14, R14, R29 ;  /* 0x0000001d0e0e7221 */ /* 0x000fe20000010000 */
[----:B------:R-:W-:Y:S03]  /*12950*/  FADD.FTZ R48, R43, R48 ;  /* 0x000000302b307221 */ /* 0x000fe60000010000 */
[----:B------:R-:W-:Y:S01]  /*12960*/  FADD.FTZ R14, R41, R14 ;  /* 0x0000000e290e7221 */ /* 0x000fe20000010000 */
[C---:B---3--:R-:W-:Y:S01]  /*12970*/  F2FP.F16.F32.PACK_AB R27, R34.reuse, R45 ;  /* 0x0000002d221b723e */ /* 0x048fe200000000ff */
[----:B------:R-:W-:Y:S04]  /*12980*/  FADD.FTZ R45, R45, R48 ;  /* 0x000000302d2d7221 */ /* 0x000fe80000010000 */
[----:B------:R-:W-:Y:S02]  /*12990*/  FADD.FTZ R89, R34, R45 ;  /* 0x0000002d22597221 */ /* 0x000fe40000010000 */
[C---:B-----5:R-:W-:Y:S05]  /*129a0*/  HMMA.16816.F32 R108, R24.reuse, R16, R108 ;  /* 0x00000010186c723c */ /* 0x060fea000000186c */
[----:B------:R-:W-:Y:S03]  /*129b0*/  FADD.FTZ R17, R39, R14 ;  /* 0x0000000e27117221 */ /* 0x000fe60000010000 */
[C---:B------:R-:W-:Y:S03]  /*129c0*/  HMMA.16816.F32 R104, R24.reuse, R18, R104 ;  /* 0x000000121868723c */ /* 0x040fe60000001868 */
[----:B------:R-:W-:Y:S04]  /*129d0*/  FADD.FTZ R17, R80, R17 ;  /* 0x0000001150117221 */ /* 0x000fe80000010000 */
[----:B------:R-:W-:Y:S01]  /*129e0*/  FADD.FTZ R32, R32, R17 ;  /* 0x0000001120207221 */ /* 0x000fe20000010000 */
[C---:B------:R-:W-:Y:S03]  /*129f0*/  HMMA.16816.F32 R100, R24.reuse, R20, R100 ;  /* 0x000000141864723c */ /* 0x040fe60000001864 */
[----:B------:R-:W-:Y:S04]  /*12a00*/  FADD.FTZ R51, R51, R32 ;  /* 0x0000002033337221 */ /* 0x000fe80000010000 */
[----:B------:R-:W-:Y:S01]  /*12a10*/  FADD.FTZ R40, R40, R51 ;  /* 0x0000003328287221 */ /* 0x000fe20000010000 */
[----:B------:R-:W-:Y:S03]  /*12a20*/  HMMA.16816.F32 R96, R24, R22, R96 ;  /* 0x000000161860723c */ /* 0x000fe60000001860 */
[----:B------:R-:W-:Y:S05]  /*12a30*/  FADD.FTZ R87, R87, R40 ;  /* 0x0000002857577221 */ /* 0x000fea0000010000 */
[----:B------:R-:W-:Y:S01]  /*12a40*/  @!UPT UIADD3 URZ, UPT, UPT, URZ, URZ, URZ ;  /* 0x000000fffffff290 */ /* 0x000fe2000fffe0ff */
[----:B------:R-:W-:Y:S11]  /*12a50*/  @P0 BRA `(.L_x_4828) ;  /* 0xffffffc400f00947 */ /* 0x000ff6000383ffff */
.L_x_4824:
[----:B------:R-:W1:Y:S01]  /*12a60*/  SHFL.BFLY PT, R0, R89, 0x2, 0x1f ;  /* 0x0c401f0059007f89 */ /* 0x000e6200000e0000 */
[----:B------:R-:W-:Y:S01]  /*12a70*/  SHF.L.U32 R5, R85, 0x1, RZ ;  /* 0x0000000155057819 */ /* 0x000fe200000006ff */
[----:B------:R-:W2:Y:S01]  /*12a80*/  S2UR UR4, SR_CTAID.Y ;  /* 0x00000000000479c3 */ /* 0x000ea20000002600 */
[----:B------:R-:W-:Y:S01]  /*12a90*/  LOP3.LUT R119, R119, 0xc0, R118, 0xf8, !PT ;  /* 0x000000c077777812 */ /* 0x000fe200078ef876 */
[----:B------:R-:W3:Y:S01]  /*12aa0*/  SHFL.BFLY PT, R6, R87, 0x2, 0x1f ;  /* 0x0c401f0057067f89 */ /* 0x000ee200000e0000 */
[----:B------:R-:W-:Y:S01]  /*12ab0*/  LOP3.LUT R5, R5, 0x6, RZ, 0xc0, !PT ;  /* 0x0000000605057812 */ /* 0x000fe200078ec0ff */
[----:B------:R-:W-:Y:S01]  /*12ac0*/  BSSY.RECONVERGENT B0, `(.L_x_4829) ;  /* 0x000005d000007945 */ /* 0x000fe20003800200 */
[----:B------:R-:W-:-:S03]  /*12ad0*/  LOP3.LUT R10, R84, 0xd8, RZ, 0xc0, !PT ;  /* 0x000000d8540a7812 */ /* 0x000fc600078ec0ff */
[----:B------:R-:W-:Y:S01]  /*12ae0*/  BAR.SYNC.DEFER_BLOCKING 0x0 ;  /* 0x0000000000007b1d */ /* 0x000fe20000010000 */
[----:B------:R-:W-:Y:S02]  /*12af0*/  LOP3.LUT R5, R5, 0x3e00, R120, 0xf8, !PT ;  /* 0x00003e0005057812 */ /* 0x000fe400078ef878 */
[----:B------:R-:W-:Y:S02]  /*12b00*/  IADD3 R15, PT, PT, -R95, RZ, RZ ;  /* 0x000000ff5f0f7210 */ /* 0x000fe40007ffe1ff */
[----:B------:R-:W-:-:S03]  /*12b10*/  LOP3.LUT P2, RZ, R85, 0x3, RZ, 0xc0, !PT ;  /* 0x0000000355ff7812 */ /* 0x000fc6000784c0ff */
        /* <DEDUP_REMOVED lines=9> */
[----:B------:R-:W-:Y:S01]  /*12bb0*/  SHF.R.U32.HI R12, RZ, 0x2, R85 ;  /* 0x00000002ff0c7819 */ /* 0x000fe20000011655 */
[----:B-1----:R-:W-:Y:S01]  /*12bc0*/  FADD.FTZ R0, R7, R0 ;  /* 0x0000000007007221 */ /* 0x002fe20000010000 */
[----:B----4-:R-:W-:Y:S02]  /*12bd0*/  IMAD R15, R14, R15, UR5 ;  /* 0x000000050e0f7e24 */ /* 0x010fe4000f8e020f */
[----:B---3--:R-:W-:-:S02]  /*12be0*/  FADD.FTZ R2, R6, R3 ;  /* 0x0000000306027221 */ /* 0x008fc40000010000 */
[----:B------:R-:W-:Y:S01]  /*12bf0*/  FSETP.NE.FTZ.AND P0, PT, R0, RZ, PT ;  /* 0x000000ff0000720b */ /* 0x000fe20003f15000 */
[----:B------:R-:W1:Y:S01]  /*12c00*/  MUFU.RCP R3, R0 ;  /* 0x0000000000037308 */ /* 0x000e620000001000 */
[----:B------:R-:W-:Y:S01]  /*12c10*/  LOP3.LUT R6, R5, 0x20, R118, 0xf8, !PT ;  /* 0x0000002005067812 */ /* 0x000fe200078ef876 */
[----:B------:R-:W-:Y:S01]  /*12c20*/  IMAD R14, R95, R14, R15 ;  /* 0x0000000e5f0e7224 */ /* 0x000fe200078e020f */
[----:B------:R-:W-:Y:S02]  /*12c30*/  FSETP.NE.FTZ.AND P1, PT, R2, RZ, PT ;  /* 0x000000ff0200720b */ /* 0x000fe40003f35000 */
[----:B------:R-:W-:-:S03]  /*12c40*/  MOV R15, 0xff800000 ;  /* 0xff800000000f7802 */ /* 0x000fc60000000f00 */
[----:B------:R-:W3:Y:S04]  /*12c50*/  MUFU.RCP R4, R2 ;  /* 0x0000000200047308 */ /* 0x000ee80000001000 */
[----:B------:R-:W4:Y:S04]  /*12c60*/  @P0 LDC R16, c[0x0][0x458] ;  /* 0x00011600ff100b82 */ /* 0x000f280000000800 */
[----:B------:R-:W5:Y:S01]  /*12c70*/  @P0 MUFU.LG2 R0, R0 ;  /* 0x0000000000000308 */ /* 0x000f620000000c00 */
[----:B-1----:R-:W-:-:S03]  /*12c80*/  FSEL R3, R3, 1, P0 ;  /* 0x3f80000003037808 */ /* 0x002fc60000000000 */
[----:B------:R-:W1:Y:S02]  /*12c90*/  @P1 LDC R18, c[0x0][0x458] ;  /* 0x00011600ff121b82 */ /* 0x000e640000000800 */
[C---:B------:R-:W-:Y:S01]  /*12ca0*/  FMUL.FTZ R110, R3.reuse, R110 ;  /* 0x0000006e036e7220 */ /* 0x040fe20000410000 */
[C---:B------:R-:W-:Y:S01]  /*12cb0*/  FMUL.FTZ R111, R3.reuse, R111 ;  /* 0x0000006f036f7220 */ /* 0x040fe20000410000 */
[C---:B------:R-:W-:Y:S01]  /*12cc0*/  FMUL.FTZ R106, R3.reuse, R106 ;  /* 0x0000006a036a7220 */ /* 0x040fe20000410000 */
[----:B---3--:R-:W-:Y:S01]  /*12cd0*/  FSEL R5, R4, 1, P1 ;  /* 0x3f80000004057808 */ /* 0x008fe20000800000 */
[C---:B------:R-:W-:Y:S01]  /*12ce0*/  FMUL.FTZ R107, R3.reuse, R107 ;  /* 0x0000006b036b7220 */ /* 0x040fe20000410000 */
[----:B------:R-:W-:Y:S01]  /*12cf0*/  LOP3.LUT R4, R6, R119, RZ, 0xfc, !PT ;  /* 0x0000007706047212 */ /* 0x000fe200078efcff */
        /* <DEDUP_REMOVED lines=17> */
[----:B------:R-:W3:Y:S01]  /*12e10*/  @P1 MUFU.LG2 R2, R2 ;  /* 0x0000000200021308 */ /* 0x000ee20000000c00 */
[----:B------:R-:W-:Y:S01]  /*12e20*/  IADD3 R6, PT, PT, R4, -R5, RZ ;  /* 0x8000000504067210 */ /* 0x000fe20007ffe0ff */
[----:B------:R-:W-:Y:S01]  /*12e30*/  STS.64 [R4+0x400], R110 ;  /* 0x0004006e04007388 */ /* 0x000fe20000000a00 */
[----:B------:R-:W-:Y:S01]  /*12e40*/  IADD3 R17, PT, PT, -R5, R8, RZ ;  /* 0x0000000805117210 */ /* 0x000fe20007ffe1ff */
[----:B-----5:R-:W-:Y:S01]  /*12e50*/  @P0 FMUL.FTZ R0, R0, 0.69314718246459960938 ;  /* 0x3f31721800000820 */ /* 0x020fe20000410000 */
[----:B------:R-:W-:Y:S01]  /*12e60*/  SHF.R.U32.HI R3, RZ, 0x1, R85 ;  /* 0x00000001ff037819 */ /* 0x000fe20000011655 */
[----:B------:R-:W-:Y:S02]  /*12e70*/  STS.64 [R6+0x20], R104 ;  /* 0x0000206806007388 */ /* 0x000fe40000000a00 */
[----:B----4-:R-:W-:Y:S01]  /*12e80*/  @P0 FFMA.FTZ R15, R65, R16, R0 ;  /* 0x00000010410f0223 */ /* 0x010fe20000010000 */
        /* <DEDUP_REMOVED lines=8> */
[----:B------:R-:W4:Y:S01]  /*12f10*/  S2UR UR6, SR_CTAID.X ;  /* 0x00000000000679c3 */ /* 0x000f220000002500 */
[----:B---3--:R-:W-:Y:S02]  /*12f20*/  @P1 FMUL.FTZ R2, R2, 0.69314718246459960938 ;  /* 0x3f31721802021820 */ /* 0x008fe40000410000 */
[----:B------:R-:W-:Y:S04]  /*12f30*/  STS.64 [R17+0x60], R96 ;  /* 0x0000606011007388 */ /* 0x000fe80000000a00 */
[----:B------:R3:W-:Y:S01]  /*12f40*/  STS.64 [R17+0x460], R98 ;  /* 0x0004606211007388 */ /* 0x0007e20000000a00 */
[----:B------:R-:W-:Y:S01]  /*12f50*/  BAR.SYNC.DEFER_BLOCKING 0x0 ;  /* 0x0000000000007b1d */ /* 0x000fe20000010000 */
[----:B----4-:R-:W-:-:S06]  /*12f60*/  USHF.L.U32 UR6, UR6, 0x6, URZ ;  /* 0x0000000606067899 */ /* 0x010fcc00080006ff */
[----:B------:R-:W-:-:S04]  /*12f70*/  IMAD R13, R14, R13, UR6 ;  /* 0x000000060e0d7e24 */ /* 0x000fc8000f8e020d */
[----:B--2---:R-:W-:Y:S01]  /*12f80*/  IMAD R0, R13, UR4, RZ ;  /* 0x000000040d007c24 */ /* 0x004fe2000f8e02ff */
[----:B------:R2:W4:Y:S01]  /*12f90*/  LDS.128 R8, [R20] ;  /* 0x0000000014087984 */ /* 0x0005220000000c00 */
[----:B---3--:R-:W-:Y:S01]  /*12fa0*/  MOV R17, 0xff800000 ;  /* 0xff80000000117802 */ /* 0x008fe20000000f00 */
[----:B-1----:R-:W-:Y:S02]  /*12fb0*/  @P1 FFMA.FTZ R17, R67, R18, R2 ;  /* 0x0000001243111223 */ /* 0x002fe40000010002 */
[----:B------:R2:W1:Y:S01]  /*12fc0*/  LDS.128 R4, [R20+0x800] ;  /* 0x0008000014047984 */ /* 0x0004620000000c00 */
[----:B------:R-:W-:Y:S05]  /*12fd0*/  @P2 BRA `(.L_x_4830) ;  /* 0x00000000002c2947 */ /* 0x000fea0003800000 */
[----:B------:R-:W3:Y:S01]  /*12fe0*/  LDCU.64 UR4, c[0x0][0x428] ;  /* 0x00008500ff0477ac */ /* 0x000ee20008000a00 */
[----:B------:R-:W-:Y:S01]  /*12ff0*/  VIADD R3, R94, -UR6 ;  /* 0x800000065e037c36 */ /* 0x000fe20008000000 */
[----:B------:R-:W-:Y:S01]  /*13000*/  IADD3 R2, P0, PT, R13, R12, RZ ;  /* 0x0000000c0d027210 */ /* 0x000fe20007f1e0ff */
[----:B------:R-:W-:-:S03]  /*13010*/  VIADD R14, R12, 0x8 ;  /* 0x000000080c0e7836 */ /* 0x000fc60000000000 */
[-C--:B------:R-:W-:Y:S02]  /*13020*/  ISETP.GE.AND P2, PT, R12, R3.reuse, PT ;  /* 0x000000030c00720c */ /* 0x080fe40003f46270 */
[----:B------:R-:W-:Y:S02]  /*13030*/  ISETP.GE.AND P1, PT, R14, R3, PT ;  /* 0x000000030e00720c */ /* 0x000fe40003f26270 */
[----:B------:R-:W-:Y:S02]  /*13040*/  LEA.HI.X.SX32 R13, R13, RZ, 0x1, P0 ;  /* 0x000000ff0d0d7211 */ /* 0x000fe400000f0eff */
[----:B---3--:R-:W-:-:S04]  /*13050*/  LEA R12, P0, R2, UR4, 0x2 ;  /* 0x00000004020c7c11 */ /* 0x008fc8000f8010ff */
[----:B------:R-:W-:-:S05]  /*13060*/  LEA.HI.X R13, R2, UR5, R13, 0x2, P0 ;  /* 0x00000005020d7c11 */ /* 0x000fca00080f140d */
[----:B------:R3:W-:Y:S04]  /*13070*/  @!P2 STG.E desc[UR8][R12.64], R17 ;  /* 0x000000110c00a986 */ /* 0x0007e8000c101908 */
[----:B------:R3:W-:Y:S02]  /*13080*/  @!P1 STG.E desc[UR8][R12.64+0x20], R15 ;  /* 0x0000200f0c009986 */ /* 0x0007e4000c101908 */
.L_x_4830:
[----:B------:R-:W-:Y:S05]  /*13090*/  BSYNC.RECONVERGENT B0 ;  /* 0x0000000000007941 */ /* 0x000fea0003800200 */
.L_x_4829:
[----:B---3--:R-:W3:Y:S01]  /*130a0*/  LDS.128 R16, [R20+0x1000] ;  /* 0x0010000014107984 */ /* 0x008ee20000000c00 */
        /* <DEDUP_REMOVED lines=19> */
[----:B----4-:R2:W-:Y:S04]  /*131e0*/  @!P4 STG.E.128 desc[UR8][R2.64], R8 ;  /* 0x000000080200c986 */ /* 0x0105e8000c101d08 */
[----:B-1----:R2:W-:Y:S04]  /*131f0*/  @!P3 STG.E.128 desc[UR8][R2.64+0x800], R4 ;  /* 0x000800040200b986 */ /* 0x0025e8000c101d08 */
[----:B---3--:R2:W-:Y:S01]  /*13200*/  @!P2 STG.E.128 desc[UR8][R2.64+0x1000], R16 ;  /* 0x001000100200a986 */ /* 0x0085e2000c101d08 */
[----:B------:R-:W-:Y:S05]  /*13210*/  @P0 EXIT ;  /* 0x000000000000094d */ /* 0x000fea0003800000 */
[----:B------:R-:W-:Y:S01]  /*13220*/  STG.E.128 desc[UR8][R2.64+0x1800], R12 ;  /* 0x0018000c02007986 */ /* 0x000fe2000c101d08 */
[----:B------:R-:W-:Y:S05]  /*13230*/  EXIT ;  /* 0x000000000000794d */ /* 0x000fea0003800000 */
.L_x_4831:
        /* <DEDUP_REMOVED lines=12> */
.L_x_4943:


//--------------------- .nv.shared._ZN5flash32flash_fwd_splitkv_combine_kernelI23Flash_fwd_kernel_traitsILi32ELi64ELi256ELi4ELb0ELb0EN7cutlass6half_tE19Flash_kernel_traitsILi32ELi64ELi256ELi4ES3_EELi16ELi7ELb0EEEvNS_16Flash_fwd_paramsE --------------------------
	.section	.nv.shared._ZN5flash32flash_fwd_splitkv_combine_kernelI23Flash_fwd_kernel_traitsILi32ELi64ELi256ELi4ELb0ELb0EN7cutlass6half_tE19Flash_kernel_traitsILi32ELi64ELi256ELi4ES3_EELi16ELi7ELb0EEEvNS_16Flash_fwd_paramsE,"aw",@nobits
	.sectionflags	@""
	.align	16
.nv.shared._ZN5flash32flash_fwd_splitkv_combine_kernelI23Flash_fwd_kernel_traitsILi32ELi64ELi256ELi4ELb0ELb0EN7cutlass6half_tE19Flash_kernel_traitsILi32ELi64ELi256ELi4ES3_EELi16ELi7ELb0EEEvNS_16Flash_fwd_paramsE:
	.zero		9728


//--------------------- .nv.shared.reserved.0     --------------------------
	.section	.nv.shared.reserved.0,"aw",@nobits
	.weak		__nv_reservedSMEM_offset_0_alias
	.size		__nv_reservedSMEM_offset_0_alias, 0, 64
	.other		__nv_reservedSMEM_offset_0_alias,@"STO_CUDA_RESERVED_SHARED STV_DEFAULT"
__nv_reservedSMEM_offset_0_alias:
	.zero		0
	.zero		64


//--------------------- .nv.global                --------------------------
	.section	.nv.global,"aw",@nobits
.nv.global:
	.type		_ZN78_INTERNAL_ed3f9a83_42_flash_fwd_split_hdim32_fp16_causal_sm80_cu_6987f922_29764cute1_E,@object
	.size		_ZN78_INTERNAL_ed3f9a83_42_flash_fwd_split_hdim32_fp16_causal_sm80_cu_6987f922_29764cute1_E,(_ZN78_INTERNAL_ed3f9a83_42_flash_fwd_split_hdim32_fp16_causal_sm80_cu_6987f922_29764cuda3std3__45__cpo6cbeginE - _ZN78_INTERNAL_ed3f9a83_42_flash_fwd_split_hdim32_fp16_causal_sm80_cu_6987f922_29764cute1_E)
_ZN78_INTERNAL_ed3f9a83_42_flash_fwd_split_hdim32_fp16_causal_sm80_cu_6987f922_29764cute1_E:
	.zero		1
	.type		_ZN78_INTERNAL_ed3f9a83_42_flash_fwd_split_hdim32_fp16_causal_sm80_cu_6987f922_29764cuda3std3__45__cpo6cbeginE,@object
	.size		_ZN78_INTERNAL_ed3f9a83_42_flash_fwd_split_hdim32_fp16_causal_sm80_cu_6987f922_29764cuda3std3__45__cpo6cbeginE,(_ZN78_INTERNAL_ed3f9a83_42_flash_fwd_split_hdim32_fp16_causal_sm80_cu_6987f922_29764cuda3std3__48in_placeE - _ZN78_INTERNAL_ed3f9a83_42_flash_fwd_split_hdim32_fp16_causal_sm80_cu_6987f922_29764cuda3std3__45__cpo6cbeginE)
_ZN78_INTERNAL_ed3f9a83_42_flash_fwd_split_hdim32_fp16_causal_sm80_cu_6987f922_29764cuda3std3__45__cpo6cbeginE:
	.zero		1
	.type		_ZN78_INTERNAL_ed3f9a83_42_flash_fwd_split_hdim32_fp16_causal_sm80_cu_6987f922_29764cuda3std3__48in_placeE,@object
	.size		_ZN78_INTERNAL_ed3f9a83_42_flash_fwd_split_hdim32_fp16_causal_sm80_cu_6987f922_29764cuda3std3__48in_placeE,(_ZN78_INTERNAL_ed3f9a83_42_flash_fwd_split_hdim32_fp16_causal_sm80_cu_6987f922_29764cuda3std6ranges3__45__cpo9iter_moveE - _ZN78_INTERNAL_ed3f9a83_42_flash_fwd_split_hdim32_fp16_causal_sm80_cu_6987f922_29764cuda3std3__48in_placeE)
_ZN78_INTERNAL_ed3f9a83_42_flash_fwd_split_hdim32_fp16_causal_sm80_cu_6987f922_29764cuda3std3__48in_placeE:
	.zero		1
	.type		_ZN78_INTERNAL_ed3f9a83_42_flash_fwd_split_hdim32_fp16_causal_sm80_cu_6987f922_29764cuda3std6ranges3__45__cpo9iter_moveE,@object
	.size		_ZN78_INTERNAL_ed3f9a83_42_flash_fwd_split_hdim32_fp16_causal_sm80_cu_6987f922_29764cuda3std6ranges3__45__cpo9iter_moveE,(_ZN78_INTERNAL_ed3f9a83_42_flash_fwd_split_hdim32_fp16_causal_sm80_cu_6987f922_29764cuda3std3__45__cpo5beginE - _ZN78_INTERNAL_ed3f9a83_42_flash_fwd_split_hdim32_fp16_causal_sm80_cu_6987f922_29764cuda3std6ranges3__45__cpo9iter_moveE)
_ZN78_INTERNAL_ed3f9a83_42_flash_fwd_split_hdim32_fp16_causal_sm80_cu_6987f922_29764cuda3std6ranges3__45__cpo9iter_moveE:
	.zero		1
	.type		_ZN78_INTERNAL_ed3f9a83_42_flash_fwd_split_hdim32_fp16_causal_sm80_cu_6987f922_29764cuda3std3__45__cpo5beginE,@object
	.size		_ZN78_INTERNAL_ed3f9a83_42_flash_fwd_split_hdim32_fp16_causal_sm80_cu_6987f922_29764cuda3std3__45__cpo5beginE,(_ZN78_INTERNAL_ed3f9a83_42_flash_fwd_split_hdim32_fp16_causal_sm80_cu_6987f922_29764cuda3std3__480_GLOBAL__N__ed3f9a83_42_flash_fwd_split_hdim32_fp16_causal_sm80_cu_6987f922_29766ignoreE - _ZN78_INTERNAL_ed3f9a83_42_flash_fwd_split_hdim32_fp16_causal_sm80_cu_6987f922_29764cuda3std3__45__cpo5beginE)
_ZN78_INTERNAL_ed3f9a83_42_flash_fwd_split_hdim32_fp16_causal_sm80_cu_6987f922_29764cuda3std3__45__cpo5beginE:
	.zero		1
	.type		_ZN78_INTERNAL_ed3f9a83_42_flash_fwd_split_hdim32_fp16_causal_sm80_cu_6987f922_29764cuda3std3__480_GLOBAL__N__ed3f9a83_42_flash_fwd_split_hdim32_fp16_causal_sm80_cu_6987f922_29766ignoreE,@object
	.size		_ZN78_INTERNAL_ed3f9a83_42_flash_fwd_split_hdim32_fp16_causal_sm80_cu_6987f922_29764cuda3std3__480_GLOBAL__N__ed3f9a83_42_flash_fwd_split_hdim32_fp16_causal_sm80_cu_6987f922_29766ignoreE,(_ZN78_INTERNAL_ed3f9a83_42_flash_fwd_split_hdim32_fp16_causal_sm80_cu_6987f922_29764cute7productE - _ZN78_INTERNAL_ed3f9a83_42_flash_fwd_split_hdim32_fp16_causal_sm80_cu_6987f922_29764cuda3std3__480_GLOBAL__N__ed3f9a83_42_flash_fwd_split_hdim32_fp16_causal_sm80_cu_6987f922_29766ignoreE)
_ZN78_INTERNAL_ed3f9a83_42_flash_fwd_split_hdim32_fp16_causal_sm80_cu_6987f922_29764cuda3std3__480_GLOBAL__N__ed3f9a83_42_flash_fwd_split_hdim32_fp16_causal_sm80_cu_6987f922_29766ignoreE:
	.zero		1
	.type		_ZN78_INTERNAL_ed3f9a83_42_flash_fwd_split_hdim32_fp16_causal_sm80_cu_6987f922_29764cute7productE,@object
	.size		_ZN78_INTERNAL_ed3f9a83_42_flash_fwd_split_hdim32_fp16_causal_sm80_cu_6987f922_29764cute7productE,(_ZN78_INTERNAL_ed3f9a83_42_flash_fwd_split_hdim32_fp16_causal_sm80_cu_6987f922_29764cuda3std3__45__cpo3endE - _ZN78_INTERNAL_ed3f9a83_42_flash_fwd_split_hdim32_fp16_causal_sm80_cu_6987f922_29764cute7productE)
_ZN78_INTERNAL_ed3f9a83_42_flash_fwd_split_hdim32_fp16_causal_sm80_cu_6987f922_29764cute7productE:
	.zero		1
	.type		_ZN78_INTERNAL_ed3f9a83_42_flash_fwd_split_hdim32_fp16_causal_sm80_cu_6987f922_29764cuda3std3__45__cpo3endE,@object
	.size		_ZN78_INTERNAL_ed3f9a83_42_flash_fwd_split_hdim32_fp16_causal_sm80_cu_6987f922_29764cuda3std3__45__cpo3endE,(_ZN78_INTERNAL_ed3f9a83_42_flash_fwd_split_hdim32_fp16_causal_sm80_cu_6987f922_29764cuda3std3__419piecewise_constructE - _ZN78_INTERNAL_ed3f9a83_42_flash_fwd_split_hdim32_fp16_causal_sm80_cu_6987f922_29764cuda3std3__45__cpo3endE)
_ZN78_INTERNAL_ed3f9a83_42_flash_fwd_split_hdim32_fp16_causal_sm80_cu_6987f922_29764cuda3std3__45__cpo3endE:
	.zero		1
	.type		_ZN78_INTERNAL_ed3f9a83_42_flash_fwd_split_hdim32_fp16_causal_sm80_cu_6987f922_29764cuda3std3__419piecewise_constructE,@object
	.size		_ZN78_INTERNAL_ed3f9a83_42_flash_fwd_split_hdim32_fp16_causal_sm80_cu_6987f922_29764cuda3std3__419piecewise_constructE,(_ZN78_INTERNAL_ed3f9a83_42_flash_fwd_split_hdim32_fp16_causal_sm80_cu_6987f922_29764cuda3std3__45__cpo4cendE - _ZN78_INTERNAL_ed3f9a83_42_flash_fwd_split_hdim32_fp16_causal_sm80_cu_6987f922_29764cuda3std3__419piecewise_constructE)
_ZN78_INTERNAL_ed3f9a83_42_flash_fwd_split_hdim32_fp16_causal_sm80_cu_6987f922_29764cuda3std3__419piecewise_constructE:
	.zero		1
	.type		_ZN78_INTERNAL_ed3f9a83_42_flash_fwd_split_hdim32_fp16_causal_sm80_cu_6987f922_29764cuda3std3__45__cpo4cendE,@object
	.size		_ZN78_INTERNAL_ed3f9a83_42_flash_fwd_split_hdim32_fp16_causal_sm80_cu_6987f922_29764cuda3std3__45__cpo4cendE,(_ZN78_INTERNAL_ed3f9a83_42_flash_fwd_split_hdim32_fp16_causal_sm80_cu_6987f922_29764cuda3std6ranges3__45__cpo4swapE - _ZN78_INTERNAL_ed3f9a83_42_flash_fwd_split_hdim32_fp16_causal_sm80_cu_6987f922_29764cuda3std3__45__cpo4cendE)
_ZN78_INTERNAL_ed3f9a83_42_flash_fwd_split_hdim32_fp16_causal_sm80_cu_6987f922_29764cuda3std3__45__cpo4cendE:
	.zero		1
	.type		_ZN78_INTERNAL_ed3f9a83_42_flash_fwd_split_hdim32_fp16_causal_sm80_cu_6987f922_29764cuda3std6ranges3__45__cpo4swapE,@object
	.size		_ZN78_INTERNAL_ed3f9a83_42_flash_fwd_split_hdim32_fp16_causal_sm80_cu_6987f922_29764cuda3std6ranges3__45__cpo4swapE,(.L_7 - _ZN78_INTERNAL_ed3f9a83_42_flash_fwd_split_hdim32_fp16_causal_sm80_cu_6987f922_29764cuda3std6ranges3__45__cpo4swapE)
_ZN78_INTERNAL_ed3f9a83_42_flash_fwd_split_hdim32_fp16_causal_sm80_cu_6987f922_29764cuda3std6ranges3__45__cpo4swapE:
	.zero		1
.L_7:


//--------------------- .nv.shared._ZN5flash32flash_fwd_splitkv_combine_kernelI23Flash_fwd_kernel_traitsILi32ELi64ELi256ELi4ELb0ELb0EN7cutlass6half_tE19Flash_kernel_traitsILi32ELi64ELi256ELi4ES3_EELi16ELi6ELb0EEEvNS_16Flash_fwd_paramsE --------------------------
	.section	.nv.shared._ZN5flash32flash_fwd_splitkv_combine_kernelI23Flash_fwd_kernel_traitsILi32ELi64ELi256ELi4ELb0ELb0EN7cutlass6half_tE19Flash_kernel_traitsILi32ELi64ELi256ELi4ES3_EELi16ELi6ELb0EEEvNS_16Flash_fwd_paramsE,"aw",@nobits
	.sectionflags	@""
	.align	16
.nv.shared._ZN5flash32flash_fwd_splitkv_combine_kernelI23Flash_fwd_kernel_traitsILi32ELi64ELi256ELi4ELb0ELb0EN7cutlass6half_tE19Flash_kernel_traitsILi32ELi64ELi256ELi4ES3_EELi16ELi6ELb0EEEvNS_16Flash_fwd_paramsE:
	.zero		5376


//--------------------- .nv.shared._ZN5flash32flash_fwd_splitkv_combine_kernelI23Flash_fwd_kernel_traitsILi32ELi64ELi256ELi4ELb0ELb0EN7cutlass6half_tE19Flash_kernel_traitsILi32ELi64ELi256ELi4ES3_EELi16ELi5ELb0EEEvNS_16Flash_fwd_paramsE --------------------------
	.section	.nv.shared._ZN5flash32flash_fwd_splitkv_combine_kernelI23Flash_fwd_kernel_traitsILi32ELi64ELi256ELi4ELb0ELb0EN7cutlass6half_tE19Flash_kernel_traitsILi32ELi64ELi256ELi4ES3_EELi16ELi5ELb0EEEvNS_16Flash_fwd_paramsE,"aw",@nobits
	.sectionflags	@""
	.align	16
.nv.shared._ZN5flash32flash_fwd_splitkv_combine_kernelI23Flash_fwd_kernel_traitsILi32ELi64ELi256ELi4ELb0ELb0EN7cutlass6half_tE19Flash_kernel_traitsILi32ELi64ELi256ELi4ES3_EELi16ELi5ELb0EEEvNS_16Flash_fwd_paramsE:
	.zero		3200


//--------------------- .nv.shared._ZN5flash32flash_fwd_splitkv_combine_kernelI23Flash_fwd_kernel_traitsILi32ELi64ELi256ELi4ELb0ELb0EN7cutlass6half_tE19Flash_kernel_traitsILi32ELi64ELi256ELi4ES3_EELi16ELi4ELb0EEEvNS_16Flash_fwd_paramsE --------------------------
	.section	.nv.shared._ZN5flash32flash_fwd_splitkv_combine_kernelI23Flash_fwd_kernel_traitsILi32ELi64ELi256ELi4ELb0ELb0EN7cutlass6half_tE19Flash_kernel_traitsILi32ELi64ELi256ELi4ES3_EELi16ELi4ELb0EEEvNS_16Flash_fwd_paramsE,"aw",@nobits
	.sectionflags	@""
	.align	16
.nv.shared._ZN5flash32flash_fwd_splitkv_combine_kernelI23Flash_fwd_kernel_traitsILi32ELi64ELi256ELi4ELb0ELb0EN7cutlass6half_tE19Flash_kernel_traitsILi32ELi64ELi256ELi4ES3_EELi16ELi4ELb0EEEvNS_16Flash_fwd_paramsE:
	.zero		2112


//--------------------- .nv.shared._ZN5flash32flash_fwd_splitkv_combine_kernelI23Flash_fwd_kernel_traitsILi32ELi64ELi256ELi4ELb0ELb0EN7cutlass6half_tE19Flash_kernel_traitsILi32ELi64ELi256ELi4ES3_EELi16ELi3ELb0EEEvNS_16Flash_fwd_paramsE --------------------------
	.section	.nv.shared._ZN5flash32flash_fwd_splitkv_combine_kernelI23Flash_fwd_kernel_traitsILi32ELi64ELi256ELi4ELb0ELb0EN7cutlass6half_tE19Flash_kernel_traitsILi32ELi64ELi256ELi4ES3_EELi16ELi3ELb0EEEvNS_16Flash_fwd_paramsE,"aw",@nobits
	.sectionflags	@""
	.align	16
.nv.shared._ZN5flash32flash_fwd_splitkv_combine_kernelI23Flash_fwd_kernel_traitsILi32ELi64ELi256ELi4ELb0ELb0EN7cutlass6half_tE19Flash_kernel_traitsILi32ELi64ELi256ELi4ES3_EELi16ELi3ELb0EEEvNS_16Flash_fwd_paramsE:
	.zero		1568


//--------------------- .nv.shared._ZN5flash32flash_fwd_splitkv_combine_kernelI23Flash_fwd_kernel_traitsILi32ELi64ELi256ELi4ELb0ELb0EN7cutlass6half_tE19Flash_kernel_traitsILi32ELi64ELi256ELi4ES3_EELi16ELi2ELb0EEEvNS_16Flash_fwd_paramsE --------------------------
	.section	.nv.shared._ZN5flash32flash_fwd_splitkv_combine_kernelI23Flash_fwd_kernel_traitsILi32ELi64ELi256ELi4ELb0ELb0EN7cutlass6half_tE19Flash_kernel_traitsILi32ELi64ELi256ELi4ES3_EELi16ELi2ELb0EEEvNS_16Flash_fwd_paramsE,"aw",@nobits
	.sectionflags	@""
	.align	16
.nv.shared._ZN5flash32flash_fwd_splitkv_combine_kernelI23Flash_fwd_kernel_traitsILi32ELi64ELi256ELi4ELb0ELb0EN7cutlass6half_tE19Flash_kernel_traitsILi32ELi64ELi256ELi4ES3_EELi16ELi2ELb0EEEvNS_16Flash_fwd_paramsE:
	.zero		1296


//--------------------- .nv.shared._ZN5flash32flash_fwd_splitkv_combine_kernelI23Flash_fwd_kernel_traitsILi32ELi64ELi256ELi4ELb0ELb0EN7cutlass6half_tE19Flash_kernel_traitsILi32ELi64ELi256ELi4ES3_EELi16ELi1ELb0EEEvNS_16Flash_fwd_paramsE --------------------------
	.section	.nv.shared._ZN5flash32flash_fwd_splitkv_combine_kernelI23Flash_fwd_kernel_traitsILi32ELi64ELi256ELi4ELb0ELb0EN7cutlass6half_tE19Flash_kernel_traitsILi32ELi64ELi256ELi4ES3_EELi16ELi1ELb0EEEvNS_16Flash_fwd_paramsE,"aw",@nobits
	.sectionflags	@""
	.align	16
.nv.shared._ZN5flash32flash_fwd_splitkv_combine_kernelI23Flash_fwd_kernel_traitsILi32ELi64ELi256ELi4ELb0ELb0EN7cutlass6half_tE19Flash_kernel_traitsILi32ELi64ELi256ELi4ES3_EELi16ELi1ELb0EEEvNS_16Flash_fwd_paramsE:
	.zero		1168


//--------------------- .nv.shared._ZN5flash32flash_fwd_splitkv_combine_kernelI23Flash_fwd_kernel_traitsILi32ELi64ELi256ELi4ELb0ELb0EN7cutlass6half_tE19Flash_kernel_traitsILi32ELi64ELi256ELi4ES3_EELi16ELi7ELb1EEEvNS_16Flash_fwd_paramsE --------------------------
	.section	.nv.shared._ZN5flash32flash_fwd_splitkv_combine_kernelI23Flash_fwd_kernel_traitsILi32ELi64ELi256ELi4ELb0ELb0EN7cutlass6half_tE19Flash_kernel_traitsILi32ELi64ELi256ELi4ES3_EELi16ELi7ELb1EEEvNS_16Flash_fwd_paramsE,"aw",@nobits
	.sectionflags	@""
	.align	16
.nv.shared._ZN5flash32flash_fwd_splitkv_combine_kernelI23Flash_fwd_kernel_traitsILi32ELi64ELi256ELi4ELb0ELb0EN7cutlass6half_tE19Flash_kernel_traitsILi32ELi64ELi256ELi4ES3_EELi16ELi7ELb1EEEvNS_16Flash_fwd_paramsE:
	.zero		9728


//--------------------- .nv.shared._ZN5flash32flash_fwd_splitkv_combine_kernelI23Flash_fwd_kernel_traitsILi32ELi64ELi256ELi4ELb0ELb0EN7cutlass6half_tE19Flash_kernel_traitsILi32ELi64ELi256ELi4ES3_EELi16ELi6ELb1EEEvNS_16Flash_fwd_paramsE --------------------------
	.section	.nv.shared._ZN5flash32flash_fwd_splitkv_combine_kernelI23Flash_fwd_kernel_traitsILi32ELi64ELi256ELi4ELb0ELb0EN7cutlass6half_tE19Flash_kernel_traitsILi32ELi64ELi256ELi4ES3_EELi16ELi6ELb1EEEvNS_16Flash_fwd_paramsE,"aw",@nobits
	.sectionflags	@""
	.align	16
.nv.shared._ZN5flash32flash_fwd_splitkv_combine_kernelI23Flash_fwd_kernel_traitsILi32ELi64ELi256ELi4ELb0ELb0EN7cutlass6half_tE19Flash_kernel_traitsILi32ELi64ELi256ELi4ES3_EELi16ELi6ELb1EEEvNS_16Flash_fwd_paramsE:
	.zero		5376


//--------------------- .nv.shared._ZN5flash32flash_fwd_splitkv_combine_kernelI23Flash_fwd_kernel_traitsILi32ELi64ELi256ELi4ELb0ELb0EN7cutlass6half_tE19Flash_kernel_traitsILi32ELi64ELi256ELi4ES3_EELi16ELi5ELb1EEEvNS_16Flash_fwd_paramsE --------------------------
	.section	.nv.shared._ZN5flash32flash_fwd_splitkv_combine_kernelI23Flash_fwd_kernel_traitsILi32ELi64ELi256ELi4ELb0ELb0EN7cutlass6half_tE19Flash_kernel_traitsILi32ELi64ELi256ELi4ES3_EELi16ELi5ELb1EEEvNS_16Flash_fwd_paramsE,"aw",@nobits
	.sectionflags	@""
	.align	16
.nv.shared._ZN5flash32flash_fwd_splitkv_combine_kernelI23Flash_fwd_kernel_traitsILi32ELi64ELi256ELi4ELb0ELb0EN7cutlass6half_tE19Flash_kernel_traitsILi32ELi64ELi256ELi4ES3_EELi16ELi5ELb1EEEvNS_16Flash_fwd_paramsE:
	.zero		3200


//--------------------- .nv.shared._ZN5flash32flash_fwd_splitkv_combine_kernelI23Flash_fwd_kernel_traitsILi32ELi64ELi256ELi4ELb0ELb0EN7cutlass6half_tE19Flash_kernel_traitsILi32ELi64ELi256ELi4ES3_EELi16ELi4ELb1EEEvNS_16Flash_fwd_paramsE --------------------------
	.section	.nv.shared._ZN5flash32flash_fwd_splitkv_combine_kernelI23Flash_fwd_kernel_traitsILi32ELi64ELi256ELi4ELb0ELb0EN7cutlass6half_tE19Flash_kernel_traitsILi32ELi64ELi256ELi4ES3_EELi16ELi4ELb1EEEvNS_16Flash_fwd_paramsE,"aw",@nobits
	.sectionflags	@""
	.align	16
.nv.shared._ZN5flash32flash_fwd_splitkv_combine_kernelI23Flash_fwd_kernel_traitsILi32ELi64ELi256ELi4ELb0ELb0EN7cutlass6half_tE19Flash_kernel_traitsILi32ELi64ELi256ELi4ES3_EELi16ELi4ELb1EEEvNS_16Flash_fwd_paramsE:
	.zero		2112


//--------------------- .nv.shared._ZN5flash32flash_fwd_splitkv_combine_kernelI23Flash_fwd_kernel_traitsILi32ELi64ELi256ELi4ELb0ELb0EN7cutlass6half_tE19Flash_kernel_traitsILi32ELi64ELi256ELi4ES3_EELi16ELi3ELb1EEEvNS_16Flash_fwd_paramsE --------------------------
	.section	.nv.shared._ZN5flash32flash_fwd_splitkv_combine_kernelI23Flash_fwd_kernel_traitsILi32ELi64ELi256ELi4ELb0ELb0EN7cutlass6half_tE19Flash_kernel_traitsILi32ELi64ELi256ELi4ES3_EELi16ELi3ELb1EEEvNS_16Flash_fwd_paramsE,"aw",@nobits
	.sectionflags	@""
	.align	16
.nv.shared._ZN5flash32flash_fwd_splitkv_combine_kernelI23Flash_fwd_kernel_traitsILi32ELi64ELi256ELi4ELb0ELb0EN7cutlass6half_tE19Flash_kernel_traitsILi32ELi64ELi256ELi4ES3_EELi16ELi3ELb1EEEvNS_16Flash_fwd_paramsE:
	.zero		1568


//--------------------- .nv.shared._ZN5flash32flash_fwd_splitkv_combine_kernelI23Flash_fwd_kernel_traitsILi32ELi64ELi256ELi4ELb0ELb0EN7cutlass6half_tE19Flash_kernel_traitsILi32ELi64ELi256ELi4ES3_EELi16ELi2ELb1EEEvNS_16Flash_fwd_paramsE --------------------------
	.section	.nv.shared._ZN5flash32flash_fwd_splitkv_combine_kernelI23Flash_fwd_kernel_traitsILi32ELi64ELi256ELi4ELb0ELb0EN7cutlass6half_tE19Flash_kernel_traitsILi32ELi64ELi256ELi4ES3_EELi16ELi2ELb1EEEvNS_16Flash_fwd_paramsE,"aw",@nobits
	.sectionflags	@""
	.align	16
.nv.shared._ZN5flash32flash_fwd_splitkv_combine_kernelI23Flash_fwd_kernel_traitsILi32ELi64ELi256ELi4ELb0ELb0EN7cutlass6half_tE19Flash_kernel_traitsILi32ELi64ELi256ELi4ES3_EELi16ELi2ELb1EEEvNS_16Flash_fwd_paramsE:
	.zero		1296


//--------------------- .nv.shared._ZN5flash32flash_fwd_splitkv_combine_kernelI23Flash_fwd_kernel_traitsILi32ELi64ELi256ELi4ELb0ELb0EN7cutlass6half_tE19Flash_kernel_traitsILi32ELi64ELi256ELi4ES3_EELi16ELi1ELb1EEEvNS_16Flash_fwd_paramsE --------------------------
	.section	.nv.shared._ZN5flash32flash_fwd_splitkv_combine_kernelI23Flash_fwd_kernel_traitsILi32ELi64ELi256ELi4ELb0ELb0EN7cutlass6half_tE19Flash_kernel_traitsILi32ELi64ELi256ELi4ES3_EELi16ELi1ELb1EEEvNS_16Flash_fwd_paramsE,"aw",@nobits
	.sectionflags	@""
	.align	16
.nv.shared._ZN5flash32flash_fwd_splitkv_combine_kernelI23Flash_fwd_kernel_traitsILi32ELi64ELi256ELi4ELb0ELb0EN7cutlass6half_tE19Flash_kernel_traitsILi32ELi64ELi256ELi4ES3_EELi16ELi1ELb1EEEvNS_16Flash_fwd_paramsE:
	.zero		1168


//--------------------- .nv.shared._ZN5flash24flash_fwd_splitkv_kernelI23Flash_fwd_kernel_traitsILi32ELi64ELi256ELi4ELb0ELb0EN7cutlass6half_tE19Flash_kernel_traitsILi32ELi64ELi256ELi4ES3_EELb1ELb0ELb0ELb0ELb0ELb0ELb0ELb0EEEvNS_16Flash_fwd_paramsE --------------------------
	.section	.nv.shared._ZN5flash24flash_fwd_splitkv_kernelI23Flash_fwd_kernel_traitsILi32ELi64ELi256ELi4ELb0ELb0EN7cutlass6half_tE19Flash_kernel_traitsILi32ELi64ELi256ELi4ES3_EELb1ELb0ELb0ELb0ELb0ELb0ELb0ELb0EEEvNS_16Flash_fwd_paramsE,"aw",@nobits
	.sectionflags	@""
	.align	16
	.zero		1024


//--------------------- .nv.shared._ZN5flash24flash_fwd_splitkv_kernelI23Flash_fwd_kernel_traitsILi32ELi64ELi256ELi4ELb0ELb0EN7cutlass6half_tE19Flash_kernel_traitsILi32ELi64ELi256ELi4ES3_EELb1ELb0ELb0ELb0ELb0ELb1ELb0ELb0EEEvNS_16Flash_fwd_paramsE --------------------------
	.section	.nv.shared._ZN5flash24flash_fwd_splitkv_kernelI23Flash_fwd_kernel_traitsILi32ELi64ELi256ELi4ELb0ELb0EN7cutlass6half_tE19Flash_kernel_traitsILi32ELi64ELi256ELi4ES3_EELb1ELb0ELb0ELb0ELb0ELb1ELb0ELb0EEEvNS_16Flash_fwd_paramsE,"aw",@nobits
	.sectionflags	@""
	.align	16
	.zero		1024


//--------------------- .nv.shared._ZN5flash24flash_fwd_splitkv_kernelI23Flash_fwd_kernel_traitsILi32ELi64ELi256ELi4ELb0ELb0EN7cutlass6half_tE19Flash_kernel_traitsILi32ELi64ELi256ELi4ES3_EELb1ELb0ELb0ELb0ELb0ELb0ELb0ELb1EEEvNS_16Flash_fwd_paramsE --------------------------
	.section	.nv.shared._ZN5flash24flash_fwd_splitkv_kernelI23Flash_fwd_kernel_traitsILi32ELi64ELi256ELi4ELb0ELb0EN7cutlass6half_tE19Flash_kernel_traitsILi32ELi64ELi256ELi4ES3_EELb1ELb0ELb0ELb0ELb0ELb0ELb0ELb1EEEvNS_16Flash_fwd_paramsE,"aw",@nobits
	.sectionflags	@""
	.align	16
	.zero		1024


//--------------------- .nv.shared._ZN5flash24flash_fwd_splitkv_kernelI23Flash_fwd_kernel_traitsILi32ELi64ELi256ELi4ELb0ELb0EN7cutlass6half_tE19Flash_kernel_traitsILi32ELi64ELi256ELi4ES3_EELb1ELb0ELb0ELb0ELb0ELb1ELb0ELb1EEEvNS_16Flash_fwd_paramsE --------------------------
	.section	.nv.shared._ZN5flash24flash_fwd_splitkv_kernelI23Flash_fwd_kernel_traitsILi32ELi64ELi256ELi4ELb0ELb0EN7cutlass6half_tE19Flash_kernel_traitsILi32ELi64ELi256ELi4ES3_EELb1ELb0ELb0ELb0ELb0ELb1ELb0ELb1EEEvNS_16Flash_fwd_paramsE,"aw",@nobits
	.sectionflags	@""
	.align	16
	.zero		1024


//--------------------- .nv.shared._ZN5flash24flash_fwd_splitkv_kernelI23Flash_fwd_kernel_traitsILi32ELi64ELi256ELi4ELb0ELb0EN7cutlass6half_tE19Flash_kernel_traitsILi32ELi64ELi256ELi4ES3_EELb1ELb0ELb0ELb0ELb0ELb0ELb1ELb0EEEvNS_16Flash_fwd_paramsE --------------------------
	.section	.nv.shared._ZN5flash24flash_fwd_splitkv_kernelI23Flash_fwd_kernel_traitsILi32ELi64ELi256ELi4ELb0ELb0EN7cutlass6half_tE19Flash_kernel_traitsILi32ELi64ELi256ELi4ES3_EELb1ELb0ELb0ELb0ELb0ELb0ELb1ELb0EEEvNS_16Flash_fwd_paramsE,"aw",@nobits
	.sectionflags	@""
	.align	16
	.zero		1024


//--------------------- .nv.shared._ZN5flash24flash_fwd_splitkv_kernelI23Flash_fwd_kernel_traitsILi32ELi64ELi256ELi4ELb0ELb0EN7cutlass6half_tE19Flash_kernel_traitsILi32ELi64ELi256ELi4ES3_EELb1ELb0ELb0ELb0ELb0ELb1ELb1ELb0EEEvNS_16Flash_fwd_paramsE --------------------------
	.section	.nv.shared._ZN5flash24flash_fwd_splitkv_kernelI23Flash_fwd_kernel_traitsILi32ELi64ELi256ELi4ELb0ELb0EN7cutlass6half_tE19Flash_kernel_traitsILi32ELi64ELi256ELi4ES3_EELb1ELb0ELb0ELb0ELb0ELb1ELb1ELb0EEEvNS_16Flash_fwd_paramsE,"aw",@nobits
	.sectionflags	@""
	.align	16
	.zero		1024


//--------------------- .nv.shared._ZN5flash24flash_fwd_splitkv_kernelI23Flash_fwd_kernel_traitsILi32ELi64ELi256ELi4ELb0ELb0EN7cutlass6half_tE19Flash_kernel_traitsILi32ELi64ELi256ELi4ES3_EELb1ELb0ELb0ELb0ELb0ELb0ELb1ELb1EEEvNS_16Flash_fwd_paramsE --------------------------
	.section	.nv.shared._ZN5flash24flash_fwd_splitkv_kernelI23Flash_fwd_kernel_traitsILi32ELi64ELi256ELi4ELb0ELb0EN7cutlass6half_tE19Flash_kernel_traitsILi32ELi64ELi256ELi4ES3_EELb1ELb0ELb0ELb0ELb0ELb0ELb1ELb1EEEvNS_16Flash_fwd_paramsE,"aw",@nobits
	.sectionflags	@""
	.align	16
	.zero		1024


//--------------------- .nv.shared._ZN5flash24flash_fwd_splitkv_kernelI23Flash_fwd_kernel_traitsILi32ELi64ELi256ELi4ELb0ELb0EN7cutlass6half_tE19Flash_kernel_traitsILi32ELi64ELi256ELi4ES3_EELb1ELb0ELb0ELb0ELb0ELb1ELb1ELb1EEEvNS_16Flash_fwd_paramsE --------------------------
	.section	.nv.shared._ZN5flash24flash_fwd_splitkv_kernelI23Flash_fwd_kernel_traitsILi32ELi64ELi256ELi4ELb0ELb0EN7cutlass6half_tE19Flash_kernel_traitsILi32ELi64ELi256ELi4ES3_EELb1ELb0ELb0ELb0ELb0ELb1ELb1ELb1EEEvNS_16Flash_fwd_paramsE,"aw",@nobits
	.sectionflags	@""
	.align	16
	.zero		1024


//--------------------- .nv.shared._ZN5flash24flash_fwd_splitkv_kernelI23Flash_fwd_kernel_traitsILi32ELi64ELi256ELi4ELb0ELb0EN7cutlass6half_tE19Flash_kernel_traitsILi32ELi64ELi256ELi4ES3_EELb1ELb0ELb0ELb1ELb1ELb0ELb0ELb0EEEvNS_16Flash_fwd_paramsE --------------------------
	.section	.nv.shared._ZN5flash24flash_fwd_splitkv_kernelI23Flash_fwd_kernel_traitsILi32ELi64ELi256ELi4ELb0ELb0EN7cutlass6half_tE19Flash_kernel_traitsILi32ELi64ELi256ELi4ES3_EELb1ELb0ELb0ELb1ELb1ELb0ELb0ELb0EEEvNS_16Flash_fwd_paramsE,"aw",@nobits
	.sectionflags	@""
	.align	16
	.zero		1024


//--------------------- .nv.shared._ZN5flash24flash_fwd_splitkv_kernelI23Flash_fwd_kernel_traitsILi32ELi64ELi256ELi4ELb0ELb0EN7cutlass6half_tE19Flash_kernel_traitsILi32ELi64ELi256ELi4ES3_EELb1ELb0ELb0ELb1ELb1ELb1ELb0ELb0EEEvNS_16Flash_fwd_paramsE --------------------------
	.section	.nv.shared._ZN5flash24flash_fwd_splitkv_kernelI23Flash_fwd_kernel_traitsILi32ELi64ELi256ELi4ELb0ELb0EN7cutlass6half_tE19Flash_kernel_traitsILi32ELi64ELi256ELi4ES3_EELb1ELb0ELb0ELb1ELb1ELb1ELb0ELb0EEEvNS_16Flash_fwd_paramsE,"aw",@nobits
	.sectionflags	@""
	.align	16
	.zero		1024


//--------------------- .nv.shared._ZN5flash24flash_fwd_splitkv_kernelI23Flash_fwd_kernel_traitsILi32ELi64ELi256ELi4ELb0ELb0EN7cutlass6half_tE19Flash_kernel_traitsILi32ELi64ELi256ELi4ES3_EELb1ELb0ELb0ELb1ELb1ELb0ELb1ELb0EEEvNS_16Flash_fwd_paramsE --------------------------
	.section	.nv.shared._ZN5flash24flash_fwd_splitkv_kernelI23Flash_fwd_kernel_traitsILi32ELi64ELi256ELi4ELb0ELb0EN7cutlass6half_tE19Flash_kernel_traitsILi32ELi64ELi256ELi4ES3_EELb1ELb0ELb0ELb1ELb1ELb0ELb1ELb0EEEvNS_16Flash_fwd_paramsE,"aw",@nobits
	.sectionflags	@""
	.align	16
	.zero		1024


//--------------------- .nv.shared._ZN5flash24flash_fwd_splitkv_kernelI23Flash_fwd_kernel_traitsILi32ELi64ELi256ELi4ELb0ELb0EN7cutlass6half_tE19Flash_kernel_traitsILi32ELi64ELi256ELi4ES3_EELb1ELb0ELb0ELb1ELb1ELb1ELb1ELb0EEEvNS_16Flash_fwd_paramsE --------------------------
	.section	.nv.shared._ZN5flash24flash_fwd_splitkv_kernelI23Flash_fwd_kernel_traitsILi32ELi64ELi256ELi4ELb0ELb0EN7cutlass6half_tE19Flash_kernel_traitsILi32ELi64ELi256ELi4ES3_EELb1ELb0ELb0ELb1ELb1ELb1ELb1ELb0EEEvNS_16Flash_fwd_paramsE,"aw",@nobits
	.sectionflags	@""
	.align	16
	.zero		1024


//--------------------- .nv.shared._ZN5flash24flash_fwd_splitkv_kernelI23Flash_fwd_kernel_traitsILi32ELi64ELi256ELi4ELb0ELb0EN7cutlass6half_tE19Flash_kernel_traitsILi32ELi64ELi256ELi4ES3_EELb1ELb0ELb0ELb0ELb1ELb0ELb0ELb0EEEvNS_16Flash_fwd_paramsE --------------------------
	.section	.nv.shared._ZN5flash24flash_fwd_splitkv_kernelI23Flash_fwd_kernel_traitsILi32ELi64ELi256ELi4ELb0ELb0EN7cutlass6half_tE19Flash_kernel_traitsILi32ELi64ELi256ELi4ES3_EELb1ELb0ELb0ELb0ELb1ELb0ELb0ELb0EEEvNS_16Flash_fwd_paramsE,"aw",@nobits
	.sectionflags	@""
	.align	16
	.zero		1024


//--------------------- .nv.shared._ZN5flash24flash_fwd_splitkv_kernelI23Flash_fwd_kernel_traitsILi32ELi64ELi256ELi4ELb0ELb0EN7cutlass6half_tE19Flash_kernel_traitsILi32ELi64ELi256ELi4ES3_EELb1ELb0ELb0ELb0ELb1ELb1ELb0ELb0EEEvNS_16Flash_fwd_paramsE --------------------------
	.section	.nv.shared._ZN5flash24flash_fwd_splitkv_kernelI23Flash_fwd_kernel_traitsILi32ELi64ELi256ELi4ELb0ELb0EN7cutlass6half_tE19Flash_kernel_traitsILi32ELi64ELi256ELi4ES3_EELb1ELb0ELb0ELb0ELb1ELb1ELb0ELb0EEEvNS_16Flash_fwd_paramsE,"aw",@nobits
	.sectionflags	@""
	.align	16
	.zero		1024


//--------------------- .nv.shared._ZN5flash24flash_fwd_splitkv_kernelI23Flash_fwd_kernel_traitsILi32ELi64ELi256ELi4ELb0ELb0EN7cutlass6half_tE19Flash_kernel_traitsILi32ELi64ELi256ELi4ES3_EELb1ELb0ELb1ELb0ELb0ELb0ELb0ELb0EEEvNS_16Flash_fwd_paramsE --------------------------
	.section	.nv.shared._ZN5flash24flash_fwd_splitkv_kernelI23Flash_fwd_kernel_traitsILi32ELi64ELi256ELi4ELb0ELb0EN7cutlass6half_tE19Flash_kernel_traitsILi32ELi64ELi256ELi4ES3_EELb1ELb0ELb1ELb0ELb0ELb0ELb0ELb0EEEvNS_16Flash_fwd_paramsE,"aw",@nobits
	.sectionflags	@""
	.align	16
	.zero		1024


//--------------------- .nv.shared._ZN5flash24flash_fwd_splitkv_kernelI23Flash_fwd_kernel_traitsILi32ELi64ELi256ELi4ELb0ELb0EN7cutlass6half_tE19Flash_kernel_traitsILi32ELi64ELi256ELi4ES3_EELb1ELb0ELb1ELb0ELb0ELb1ELb0ELb0EEEvNS_16Flash_fwd_paramsE --------------------------
	.section	.nv.shared._ZN5flash24flash_fwd_splitkv_kernelI23Flash_fwd_kernel_traitsILi32ELi64ELi256ELi4ELb0ELb0EN7cutlass6half_tE19Flash_kernel_traitsILi32ELi64ELi256ELi4ES3_EELb1ELb0ELb1ELb0ELb0ELb1ELb0ELb0EEEvNS_16Flash_fwd_paramsE,"aw",@nobits
	.sectionflags	@""
	.align	16
	.zero		1024


//--------------------- .nv.shared._ZN5flash24flash_fwd_splitkv_kernelI23Flash_fwd_kernel_traitsILi32ELi64ELi256ELi4ELb0ELb0EN7cutlass6half_tE19Flash_kernel_traitsILi32ELi64ELi256ELi4ES3_EELb1ELb0ELb0ELb0ELb1ELb0ELb0ELb1EEEvNS_16Flash_fwd_paramsE --------------------------
	.section	.nv.shared._ZN5flash24flash_fwd_splitkv_kernelI23Flash_fwd_kernel_traitsILi32ELi64ELi256ELi4ELb0ELb0EN7cutlass6half_tE19Flash_kernel_traitsILi32ELi64ELi256ELi4ES3_EELb1ELb0ELb0ELb0ELb1ELb0ELb0ELb1EEEvNS_16Flash_fwd_paramsE,"aw",@nobits
	.sectionflags	@""
	.align	16
	.zero		1024


//--------------------- .nv.shared._ZN5flash24flash_fwd_splitkv_kernelI23Flash_fwd_kernel_traitsILi32ELi64ELi256ELi4ELb0ELb0EN7cutlass6half_tE19Flash_kernel_traitsILi32ELi64ELi256ELi4ES3_EELb1ELb0ELb0ELb0ELb1ELb1ELb0ELb1EEEvNS_16Flash_fwd_paramsE --------------------------
	.section	.nv.shared._ZN5flash24flash_fwd_splitkv_kernelI23Flash_fwd_kernel_traitsILi32ELi64ELi256ELi4ELb0ELb0EN7cutlass6half_tE19Flash_kernel_traitsILi32ELi64ELi256ELi4ES3_EELb1ELb0ELb0ELb0ELb1ELb1ELb0ELb1EEEvNS_16Flash_fwd_paramsE,"aw",@nobits
	.sectionflags	@""
	.align	16
	.zero		1024


//--------------------- .nv.shared._ZN5flash24flash_fwd_splitkv_kernelI23Flash_fwd_kernel_traitsILi32ELi64ELi256ELi4ELb0ELb0EN7cutlass6half_tE19Flash_kernel_traitsILi32ELi64ELi256ELi4ES3_EELb1ELb0ELb1ELb0ELb0ELb0ELb0ELb1EEEvNS_16Flash_fwd_paramsE --------------------------
	.section	.nv.shared._ZN5flash24flash_fwd_splitkv_kernelI23Flash_fwd_kernel_traitsILi32ELi64ELi256ELi4ELb0ELb0EN7cutlass6half_tE19Flash_kernel_traitsILi32ELi64ELi256ELi4ES3_EELb1ELb0ELb1ELb0ELb0ELb0ELb0ELb1EEEvNS_16Flash_fwd_paramsE,"aw",@nobits
	.sectionflags	@""
	.align	16
	.zero		1024


//--------------------- .nv.shared._ZN5flash24flash_fwd_splitkv_kernelI23Flash_fwd_kernel_traitsILi32ELi64ELi256ELi4ELb0ELb0EN7cutlass6half_tE19Flash_kernel_traitsILi32ELi64ELi256ELi4ES3_EELb1ELb0ELb1ELb0ELb0ELb1ELb0ELb1EEEvNS_16Flash_fwd_paramsE --------------------------
	.section	.nv.shared._ZN5flash24flash_fwd_splitkv_kernelI23Flash_fwd_kernel_traitsILi32ELi64ELi256ELi4ELb0ELb0EN7cutlass6half_tE19Flash_kernel_traitsILi32ELi64ELi256ELi4ES3_EELb1ELb0ELb1ELb0ELb0ELb1ELb0ELb1EEEvNS_16Flash_fwd_paramsE,"aw",@nobits
	.sectionflags	@""
	.align	16
	.zero		1024


//--------------------- .nv.shared._ZN5flash24flash_fwd_splitkv_kernelI23Flash_fwd_kernel_traitsILi32ELi64ELi256ELi4ELb0ELb0EN7cutlass6half_tE19Flash_kernel_traitsILi32ELi64ELi256ELi4ES3_EELb1ELb0ELb0ELb0ELb1ELb0ELb1ELb0EEEvNS_16Flash_fwd_paramsE --------------------------
	.section	.nv.shared._ZN5flash24flash_fwd_splitkv_kernelI23Flash_fwd_kernel_traitsILi32ELi64ELi256ELi4ELb0ELb0EN7cutlass6half_tE19Flash_kernel_traitsILi32ELi64ELi256ELi4ES3_EELb1ELb0ELb0ELb0ELb1ELb0ELb1ELb0EEEvNS_16Flash_fwd_paramsE,"aw",@nobits
	.sectionflags	@""
	.align	16
	.zero		1024


//--------------------- .nv.shared._ZN5flash24flash_fwd_splitkv_kernelI23Flash_fwd_kernel_traitsILi32ELi64ELi256ELi4ELb0ELb0EN7cutlass6half_tE19Flash_kernel_traitsILi32ELi64ELi256ELi4ES3_EELb1ELb0ELb0ELb0ELb1ELb1ELb1ELb0EEEvNS_16Flash_fwd_paramsE --------------------------
	.section	.nv.shared._ZN5flash24flash_fwd_splitkv_kernelI23Flash_fwd_kernel_traitsILi32ELi64ELi256ELi4ELb0ELb0EN7cutlass6half_tE19Flash_kernel_traitsILi32ELi64ELi256ELi4ES3_EELb1ELb0ELb0ELb0ELb1ELb1ELb1ELb0EEEvNS_16Flash_fwd_paramsE,"aw",@nobits
	.sectionflags	@""
	.align	16
	.zero		1024


//--------------------- .nv.shared._ZN5flash24flash_fwd_splitkv_kernelI23Flash_fwd_kernel_traitsILi32ELi64ELi256ELi4ELb0ELb0EN7cutlass6half_tE19Flash_kernel_traitsILi32ELi64ELi256ELi4ES3_EELb1ELb0ELb1ELb0ELb0ELb0ELb1ELb0EEEvNS_16Flash_fwd_paramsE --------------------------
	.section	.nv.shared._ZN5flash24flash_fwd_splitkv_kernelI23Flash_fwd_kernel_traitsILi32ELi64ELi256ELi4ELb0ELb0EN7cutlass6half_tE19Flash_kernel_traitsILi32ELi64ELi256ELi4ES3_EELb1ELb0ELb1ELb0ELb0ELb0ELb1ELb0EEEvNS_16Flash_fwd_paramsE,"aw",@nobits
	.sectionflags	@""
	.align	16
	.zero		1024


//--------------------- .nv.shared._ZN5flash24flash_fwd_splitkv_kernelI23Flash_fwd_kernel_traitsILi32ELi64ELi256ELi4ELb0ELb0EN7cutlass6half_tE19Flash_kernel_traitsILi32ELi64ELi256ELi4ES3_EELb1ELb0ELb1ELb0ELb0ELb1ELb1ELb0EEEvNS_16Flash_fwd_paramsE --------------------------
	.section	.nv.shared._ZN5flash24flash_fwd_splitkv_kernelI23Flash_fwd_kernel_traitsILi32ELi64ELi256ELi4ELb0ELb0EN7cutlass6half_tE19Flash_kernel_traitsILi32ELi64ELi256ELi4ES3_EELb1ELb0ELb1ELb0ELb0ELb1ELb1ELb0EEEvNS_16Flash_fwd_paramsE,"aw",@nobits
	.sectionflags	@""
	.align	16
	.zero		1024


//--------------------- .nv.shared._ZN5flash24flash_fwd_splitkv_kernelI23Flash_fwd_kernel_traitsILi32ELi64ELi256ELi4ELb0ELb0EN7cutlass6half_tE19Flash_kernel_traitsILi32ELi64ELi256ELi4ES3_EELb1ELb0ELb0ELb0ELb1ELb0ELb1ELb1EEEvNS_16Flash_fwd_paramsE --------------------------
	.section	.nv.shared._ZN5flash24flash_fwd_splitkv_kernelI23Flash_fwd_kernel_traitsILi32ELi64ELi256ELi4ELb0ELb0EN7cutlass6half_tE19Flash_kernel_traitsILi32ELi64ELi256ELi4ES3_EELb1ELb0ELb0ELb0ELb1ELb0ELb1ELb1EEEvNS_16Flash_fwd_paramsE,"aw",@nobits
	.sectionflags	@""
	.align	16
	.zero		1024


//--------------------- .nv.shared._ZN5flash24flash_fwd_splitkv_kernelI23Flash_fwd_kernel_traitsILi32ELi64ELi256ELi4ELb0ELb0EN7cutlass6half_tE19Flash_kernel_traitsILi32ELi64ELi256ELi4ES3_EELb1ELb0ELb0ELb0ELb1ELb1ELb1ELb1EEEvNS_16Flash_fwd_paramsE --------------------------
	.section	.nv.shared._ZN5flash24flash_fwd_splitkv_kernelI23Flash_fwd_kernel_traitsILi32ELi64ELi256ELi4ELb0ELb0EN7cutlass6half_tE19Flash_kernel_traitsILi32ELi64ELi256ELi4ES3_EELb1ELb0ELb0ELb0ELb1ELb1ELb1ELb1EEEvNS_16Flash_fwd_paramsE,"aw",@nobits
	.sectionflags	@""
	.align	16
	.zero		1024


//--------------------- .nv.shared._ZN5flash24flash_fwd_splitkv_kernelI23Flash_fwd_kernel_traitsILi32ELi64ELi256ELi4ELb0ELb0EN7cutlass6half_tE19Flash_kernel_traitsILi32ELi64ELi256ELi4ES3_EELb1ELb0ELb1ELb0ELb0ELb0ELb1ELb1EEEvNS_16Flash_fwd_paramsE --------------------------
	.section	.nv.shared._ZN5flash24flash_fwd_splitkv_kernelI23Flash_fwd_kernel_traitsILi32ELi64ELi256ELi4ELb0ELb0EN7cutlass6half_tE19Flash_kernel_traitsILi32ELi64ELi256ELi4ES3_EELb1ELb0ELb1ELb0ELb0ELb0ELb1ELb1EEEvNS_16Flash_fwd_paramsE,"aw",@nobits
	.sectionflags	@""
	.align	16
	.zero		1024


//--------------------- .nv.shared._ZN5flash24flash_fwd_splitkv_kernelI23Flash_fwd_kernel_traitsILi32ELi64ELi256ELi4ELb0ELb0EN7cutlass6half_tE19Flash_kernel_traitsILi32ELi64ELi256ELi4ES3_EELb1ELb0ELb1ELb0ELb0ELb1ELb1ELb1EEEvNS_16Flash_fwd_paramsE --------------------------
	.section	.nv.shared._ZN5flash24flash_fwd_splitkv_kernelI23Flash_fwd_kernel_traitsILi32ELi64ELi256ELi4ELb0ELb0EN7cutlass6half_tE19Flash_kernel_traitsILi32ELi64ELi256ELi4ES3_EELb1ELb0ELb1ELb0ELb0ELb1ELb1ELb1EEEvNS_16Flash_fwd_paramsE,"aw",@nobits
	.sectionflags	@""
	.align	16
	.zero		1024


//--------------------- .nv.shared._ZN5flash32flash_fwd_splitkv_combine_kernelI23Flash_fwd_kernel_traitsILi32ELi64ELi128ELi4ELb0ELb0EN7cutlass6half_tE19Flash_kernel_traitsILi32ELi64ELi128ELi4ES3_EELi16ELi7ELb0EEEvNS_16Flash_fwd_paramsE --------------------------
	.section	.nv.shared._ZN5flash32flash_fwd_splitkv_combine_kernelI23Flash_fwd_kernel_traitsILi32ELi64ELi128ELi4ELb0ELb0EN7cutlass6half_tE19Flash_kernel_traitsILi32ELi64ELi128ELi4ES3_EELi16ELi7ELb0EEEvNS_16Flash_fwd_paramsE,"aw",@nobits
	.sectionflags	@""
	.align	16
.nv.shared._ZN5flash32flash_fwd_splitkv_combine_kernelI23Flash_fwd_kernel_traitsILi32ELi64ELi128ELi4ELb0ELb0EN7cutlass6half_tE19Flash_kernel_traitsILi32ELi64ELi128ELi4ES3_EELi16ELi7ELb0EEEvNS_16Flash_fwd_paramsE:
	.zero		9728


//--------------------- .nv.shared._ZN5flash32flash_fwd_splitkv_combine_kernelI23Flash_fwd_kernel_traitsILi32ELi64ELi128ELi4ELb0ELb0EN7cutlass6half_tE19Flash_kernel_traitsILi32ELi64ELi128ELi4ES3_EELi16ELi6ELb0EEEvNS_16Flash_fwd_paramsE --------------------------
	.section	.nv.shared._ZN5flash32flash_fwd_splitkv_combine_kernelI23Flash_fwd_kernel_traitsILi32ELi64ELi128ELi4ELb0ELb0EN7cutlass6half_tE19Flash_kernel_traitsILi32ELi64ELi128ELi4ES3_EELi16ELi6ELb0EEEvNS_16Flash_fwd_paramsE,"aw",@nobits
	.sectionflags	@""
	.align	16
.nv.shared._ZN5flash32flash_fwd_splitkv_combine_kernelI23Flash_fwd_kernel_traitsILi32ELi64ELi128ELi4ELb0ELb0EN7cutlass6half_tE19Flash_kernel_traitsILi32ELi64ELi128ELi4ES3_EELi16ELi6ELb0EEEvNS_16Flash_fwd_paramsE:
	.zero		5376


//--------------------- .nv.shared._ZN5flash32flash_fwd_splitkv_combine_kernelI23Flash_fwd_kernel_traitsILi32ELi64ELi128ELi4ELb0ELb0EN7cutlass6half_tE19Flash_kernel_traitsILi32ELi64ELi128ELi4ES3_EELi16ELi5ELb0EEEvNS_16Flash_fwd_paramsE --------------------------
	.section	.nv.shared._ZN5flash32flash_fwd_splitkv_combine_kernelI23Flash_fwd_kernel_traitsILi32ELi64ELi128ELi4ELb0ELb0EN7cutlass6half_tE19Flash_kernel_traitsILi32ELi64ELi128ELi4ES3_EELi16ELi5ELb0EEEvNS_16Flash_fwd_paramsE,"aw",@nobits
	.sectionflags	@""
	.align	16
.nv.shared._ZN5flash32flash_fwd_splitkv_combine_kernelI23Flash_fwd_kernel_traitsILi32ELi64ELi128ELi4ELb0ELb0EN7cutlass6half_tE19Flash_kernel_traitsILi32ELi64ELi128ELi4ES3_EELi16ELi5ELb0EEEvNS_16Flash_fwd_paramsE:
	.zero		3200


//--------------------- .nv.shared._ZN5flash32flash_fwd_splitkv_combine_kernelI23Flash_fwd_kernel_traitsILi32ELi64ELi128ELi4ELb0ELb0EN7cutlass6half_tE19Flash_kernel_traitsILi32ELi64ELi128ELi4ES3_EELi16ELi4ELb0EEEvNS_16Flash_fwd_paramsE --------------------------
	.section	.nv.shared._ZN5flash32flash_fwd_splitkv_combine_kernelI23Flash_fwd_kernel_traitsILi32ELi64ELi128ELi4ELb0ELb0EN7cutlass6half_tE19Flash_kernel_traitsILi32ELi64ELi128ELi4ES3_EELi16ELi4ELb0EEEvNS_16Flash_fwd_paramsE,"aw",@nobits
	.sectionflags	@""
	.align	16
.nv.shared._ZN5flash32flash_fwd_splitkv_combine_kernelI23Flash_fwd_kernel_traitsILi32ELi64ELi128ELi4ELb0ELb0EN7cutlass6half_tE19Flash_kernel_traitsILi32ELi64ELi128ELi4ES3_EELi16ELi4ELb0EEEvNS_16Flash_fwd_paramsE:
	.zero		2112


//--------------------- .nv.shared._ZN5flash32flash_fwd_splitkv_combine_kernelI23Flash_fwd_kernel_traitsILi32ELi64ELi128ELi4ELb0ELb0EN7cutlass6half_tE19Flash_kernel_traitsILi32ELi64ELi128ELi4ES3_EELi16ELi3ELb0EEEvNS_16Flash_fwd_paramsE --------------------------
	.section	.nv.shared._ZN5flash32flash_fwd_splitkv_combine_kernelI23Flash_fwd_kernel_traitsILi32ELi64ELi128ELi4ELb0ELb0EN7cutlass6half_tE19Flash_kernel_traitsILi32ELi64ELi128ELi4ES3_EELi16ELi3ELb0EEEvNS_16Flash_fwd_paramsE,"aw",@nobits
	.sectionflags	@""
	.align	16
.nv.shared._ZN5flash32flash_fwd_splitkv_combine_kernelI23Flash_fwd_kernel_traitsILi32ELi64ELi128ELi4ELb0ELb0EN7cutlass6half_tE19Flash_kernel_traitsILi32ELi64ELi128ELi4ES3_EELi16ELi3ELb0EEEvNS_16Flash_fwd_paramsE:
	.zero		1568


//--------------------- .nv.shared._ZN5flash32flash_fwd_splitkv_combine_kernelI23Flash_fwd_kernel_traitsILi32ELi64ELi128ELi4ELb0ELb0EN7cutlass6half_tE19Flash_kernel_traitsILi32ELi64ELi128ELi4ES3_EELi16ELi2ELb0EEEvNS_16Flash_fwd_paramsE --------------------------
	.section	.nv.shared._ZN5flash32flash_fwd_splitkv_combine_kernelI23Flash_fwd_kernel_traitsILi32ELi64ELi128ELi4ELb0ELb0EN7cutlass6half_tE19Flash_kernel_traitsILi32ELi64ELi128ELi4ES3_EELi16ELi2ELb0EEEvNS_16Flash_fwd_paramsE,"aw",@nobits
	.sectionflags	@""
	.align	16
.nv.shared._ZN5flash32flash_fwd_splitkv_combine_kernelI23Flash_fwd_kernel_traitsILi32ELi64ELi128ELi4ELb0ELb0EN7cutlass6half_tE19Flash_kernel_traitsILi32ELi64ELi128ELi4ES3_EELi16ELi2ELb0EEEvNS_16Flash_fwd_paramsE:
	.zero		1296


//--------------------- .nv.shared._ZN5flash32flash_fwd_splitkv_combine_kernelI23Flash_fwd_kernel_traitsILi32ELi64ELi128ELi4ELb0ELb0EN7cutlass6half_tE19Flash_kernel_traitsILi32ELi64ELi128ELi4ES3_EELi16ELi1ELb0EEEvNS_16Flash_fwd_paramsE --------------------------
	.section	.nv.shared._ZN5flash32flash_fwd_splitkv_combine_kernelI23Flash_fwd_kernel_traitsILi32ELi64ELi128ELi4ELb0ELb0EN7cutlass6half_tE19Flash_kernel_traitsILi32ELi64ELi128ELi4ES3_EELi16ELi1ELb0EEEvNS_16Flash_fwd_paramsE,"aw",@nobits
	.sectionflags	@""
	.align	16
.nv.shared._ZN5flash32flash_fwd_splitkv_combine_kernelI23Flash_fwd_kernel_traitsILi32ELi64ELi128ELi4ELb0ELb0EN7cutlass6half_tE19Flash_kernel_traitsILi32ELi64ELi128ELi4ES3_EELi16ELi1ELb0EEEvNS_16Flash_fwd_paramsE:
	.zero		1168


//--------------------- .nv.shared._ZN5flash32flash_fwd_splitkv_combine_kernelI23Flash_fwd_kernel_traitsILi32ELi64ELi128ELi4ELb0ELb0EN7cutlass6half_tE19Flash_kernel_traitsILi32ELi64ELi128ELi4ES3_EELi16ELi7ELb1EEEvNS_16Flash_fwd_paramsE --------------------------
	.section	.nv.shared._ZN5flash32flash_fwd_splitkv_combine_kernelI23Flash_fwd_kernel_traitsILi32ELi64ELi128ELi4ELb0ELb0EN7cutlass6half_tE19Flash_kernel_traitsILi32ELi64ELi128ELi4ES3_EELi16ELi7ELb1EEEvNS_16Flash_fwd_paramsE,"aw",@nobits
	.sectionflags	@""
	.align	16
.nv.shared._ZN5flash32flash_fwd_splitkv_combine_kernelI23Flash_fwd_kernel_traitsILi32ELi64ELi128ELi4ELb0ELb0EN7cutlass6half_tE19Flash_kernel_traitsILi32ELi64ELi128ELi4ES3_EELi16ELi7ELb1EEEvNS_16Flash_fwd_paramsE:
	.zero		9728


//--------------------- .nv.shared._ZN5flash32flash_fwd_splitkv_combine_kernelI23Flash_fwd_kernel_traitsILi32ELi64ELi128ELi4ELb0ELb0EN7cutlass6half_tE19Flash_kernel_traitsILi32ELi64ELi128ELi4ES3_EELi16ELi6ELb1EEEvNS_16Flash_fwd_paramsE --------------------------
	.section	.nv.shared._ZN5flash32flash_fwd_splitkv_combine_kernelI23Flash_fwd_kernel_traitsILi32ELi64ELi128ELi4ELb0ELb0EN7cutlass6half_tE19Flash_kernel_traitsILi32ELi64ELi128ELi4ES3_EELi16ELi6ELb1EEEvNS_16Flash_fwd_paramsE,"aw",@nobits
	.sectionflags	@""
	.align	16
.nv.shared._ZN5flash32flash_fwd_splitkv_combine_kernelI23Flash_fwd_kernel_traitsILi32ELi64ELi128ELi4ELb0ELb0EN7cutlass6half_tE19Flash_kernel_traitsILi32ELi64ELi128ELi4ES3_EELi16ELi6ELb1EEEvNS_16Flash_fwd_paramsE:
	.zero		5376


//--------------------- .nv.shared._ZN5flash32flash_fwd_splitkv_combine_kernelI23Flash_fwd_kernel_traitsILi32ELi64ELi128ELi4ELb0ELb0EN7cutlass6half_tE19Flash_kernel_traitsILi32ELi64ELi128ELi4ES3_EELi16ELi5ELb1EEEvNS_16Flash_fwd_paramsE --------------------------
	.section	.nv.shared._ZN5flash32flash_fwd_splitkv_combine_kernelI23Flash_fwd_kernel_traitsILi32ELi64ELi128ELi4ELb0ELb0EN7cutlass6half_tE19Flash_kernel_traitsILi32ELi64ELi128ELi4ES3_EELi16ELi5ELb1EEEvNS_16Flash_fwd_paramsE,"aw",@nobits
	.sectionflags	@""
	.align	16
.nv.shared._ZN5flash32flash_fwd_splitkv_combine_kernelI23Flash_fwd_kernel_traitsILi32ELi64ELi128ELi4ELb0ELb0EN7cutlass6half_tE19Flash_kernel_traitsILi32ELi64ELi128ELi4ES3_EELi16ELi5ELb1EEEvNS_16Flash_fwd_paramsE:
	.zero		3200


//--------------------- .nv.shared._ZN5flash32flash_fwd_splitkv_combine_kernelI23Flash_fwd_kernel_traitsILi32ELi64ELi128ELi4ELb0ELb0EN7cutlass6half_tE19Flash_kernel_traitsILi32ELi64ELi128ELi4ES3_EELi16ELi4ELb1EEEvNS_16Flash_fwd_paramsE --------------------------
	.section	.nv.shared._ZN5flash32flash_fwd_splitkv_combine_kernelI23Flash_fwd_kernel_traitsILi32ELi64ELi128ELi4ELb0ELb0EN7cutlass6half_tE19Flash_kernel_traitsILi32ELi64ELi128ELi4ES3_EELi16ELi4ELb1EEEvNS_16Flash_fwd_paramsE,"aw",@nobits
	.sectionflags	@""
	.align	16
.nv.shared._ZN5flash32flash_fwd_splitkv_combine_kernelI23Flash_fwd_kernel_traitsILi32ELi64ELi128ELi4ELb0ELb0EN7cutlass6half_tE19Flash_kernel_traitsILi32ELi64ELi128ELi4ES3_EELi16ELi4ELb1EEEvNS_16Flash_fwd_paramsE:
	.zero		2112


//--------------------- .nv.shared._ZN5flash32flash_fwd_splitkv_combine_kernelI23Flash_fwd_kernel_traitsILi32ELi64ELi128ELi4ELb0ELb0EN7cutlass6half_tE19Flash_kernel_traitsILi32ELi64ELi128ELi4ES3_EELi16ELi3ELb1EEEvNS_16Flash_fwd_paramsE --------------------------
	.section	.nv.shared._ZN5flash32flash_fwd_splitkv_combine_kernelI23Flash_fwd_kernel_traitsILi32ELi64ELi128ELi4ELb0ELb0EN7cutlass6half_tE19Flash_kernel_traitsILi32ELi64ELi128ELi4ES3_EELi16ELi3ELb1EEEvNS_16Flash_fwd_paramsE,"aw",@nobits
	.sectionflags	@""
	.align	16
.nv.shared._ZN5flash32flash_fwd_splitkv_combine_kernelI23Flash_fwd_kernel_traitsILi32ELi64ELi128ELi4ELb0ELb0EN7cutlass6half_tE19Flash_kernel_traitsILi32ELi64ELi128ELi4ES3_EELi16ELi3ELb1EEEvNS_16Flash_fwd_paramsE:
	.zero		1568


//--------------------- .nv.shared._ZN5flash32flash_fwd_splitkv_combine_kernelI23Flash_fwd_kernel_traitsILi32ELi64ELi128ELi4ELb0ELb0EN7cutlass6half_tE19Flash_kernel_traitsILi32ELi64ELi128ELi4ES3_EELi16ELi2ELb1EEEvNS_16Flash_fwd_paramsE --------------------------
	.section	.nv.shared._ZN5flash32flash_fwd_splitkv_combine_kernelI23Flash_fwd_kernel_traitsILi32ELi64ELi128ELi4ELb0ELb0EN7cutlass6half_tE19Flash_kernel_traitsILi32ELi64ELi128ELi4ES3_EELi16ELi2ELb1EEEvNS_16Flash_fwd_paramsE,"aw",@nobits
	.sectionflags	@""
	.align	16
.nv.shared._ZN5flash32flash_fwd_splitkv_combine_kernelI23Flash_fwd_kernel_traitsILi32ELi64ELi128ELi4ELb0ELb0EN7cutlass6half_tE19Flash_kernel_traitsILi32ELi64ELi128ELi4ES3_EELi16ELi2ELb1EEEvNS_16Flash_fwd_paramsE:
	.zero		1296


//--------------------- .nv.shared._ZN5flash32flash_fwd_splitkv_combine_kernelI23Flash_fwd_kernel_traitsILi32ELi64ELi128ELi4ELb0ELb0EN7cutlass6half_tE19Flash_kernel_traitsILi32ELi64ELi128ELi4ES3_EELi16ELi1ELb1EEEvNS_16Flash_fwd_paramsE --------------------------
	.section	.nv.shared._ZN5flash32flash_fwd_splitkv_combine_kernelI23Flash_fwd_kernel_traitsILi32ELi64ELi128ELi4ELb0ELb0EN7cutlass6half_tE19Flash_kernel_traitsILi32ELi64ELi128ELi4ES3_EELi16ELi1ELb1EEEvNS_16Flash_fwd_paramsE,"aw",@nobits
	.sectionflags	@""
	.align	16
.nv.shared._ZN5flash32flash_fwd_splitkv_combine_kernelI23Flash_fwd_kernel_traitsILi32ELi64ELi128ELi4ELb0ELb0EN7cutlass6half_tE19Flash_kernel_traitsILi32ELi64ELi128ELi4ES3_EELi16ELi1ELb1EEEvNS_16Flash_fwd_paramsE:
	.zero		1168


//--------------------- .nv.shared._ZN5flash24flash_fwd_splitkv_kernelI23Flash_fwd_kernel_traitsILi32ELi64ELi128ELi4ELb0ELb0EN7cutlass6half_tE19Flash_kernel_traitsILi32ELi64ELi128ELi4ES3_EELb1ELb0ELb0ELb0ELb0ELb0ELb0ELb0EEEvNS_16Flash_fwd_paramsE --------------------------
	.section	.nv.shared._ZN5flash24flash_fwd_splitkv_kernelI23Flash_fwd_kernel_traitsILi32ELi64ELi128ELi4ELb0ELb0EN7cutlass6half_tE19Flash_kernel_traitsILi32ELi64ELi128ELi4ES3_EELb1ELb0ELb0ELb0ELb0ELb0ELb0ELb0EEEvNS_16Flash_fwd_paramsE,"aw",@nobits
	.sectionflags	@""
	.align	16
	.zero		1024


//--------------------- .nv.shared._ZN5flash24flash_fwd_splitkv_kernelI23Flash_fwd_kernel_traitsILi32ELi64ELi128ELi4ELb0ELb0EN7cutlass6half_tE19Flash_kernel_traitsILi32ELi64ELi128ELi4ES3_EELb1ELb0ELb0ELb0ELb0ELb1ELb0ELb0EEEvNS_16Flash_fwd_paramsE --------------------------
	.section	.nv.shared._ZN5flash24flash_fwd_splitkv_kernelI23Flash_fwd_kernel_traitsILi32ELi64ELi128ELi4ELb0ELb0EN7cutlass6half_tE19Flash_kernel_traitsILi32ELi64ELi128ELi4ES3_EELb1ELb0ELb0ELb0ELb0ELb1ELb0ELb0EEEvNS_16Flash_fwd_paramsE,"aw",@nobits
	.sectionflags	@""
	.align	16
	.zero		1024


//--------------------- .nv.shared._ZN5flash24flash_fwd_splitkv_kernelI23Flash_fwd_kernel_traitsILi32ELi64ELi128ELi4ELb0ELb0EN7cutlass6half_tE19Flash_kernel_traitsILi32ELi64ELi128ELi4ES3_EELb1ELb0ELb0ELb0ELb0ELb0ELb0ELb1EEEvNS_16Flash_fwd_paramsE --------------------------
	.section	.nv.shared._ZN5flash24flash_fwd_splitkv_kernelI23Flash_fwd_kernel_traitsILi32ELi64ELi128ELi4ELb0ELb0EN7cutlass6half_tE19Flash_kernel_traitsILi32ELi64ELi128ELi4ES3_EELb1ELb0ELb0ELb0ELb0ELb0ELb0ELb1EEEvNS_16Flash_fwd_paramsE,"aw",@nobits
	.sectionflags	@""
	.align	16
	.zero		1024


//--------------------- .nv.shared._ZN5flash24flash_fwd_splitkv_kernelI23Flash_fwd_kernel_traitsILi32ELi64ELi128ELi4ELb0ELb0EN7cutlass6half_tE19Flash_kernel_traitsILi32ELi64ELi128ELi4ES3_EELb1ELb0ELb0ELb0ELb0ELb1ELb0ELb1EEEvNS_16Flash_fwd_paramsE --------------------------
	.section	.nv.shared._ZN5flash24flash_fwd_splitkv_kernelI23Flash_fwd_kernel_traitsILi32ELi64ELi128ELi4ELb0ELb0EN7cutlass6half_tE19Flash_kernel_traitsILi32ELi64ELi128ELi4ES3_EELb1ELb0ELb0ELb0ELb0ELb1ELb0ELb1EEEvNS_16Flash_fwd_paramsE,"aw",@nobits
	.sectionflags	@""
	.align	16
	.zero		1024


//--------------------- .nv.shared._ZN5flash24flash_fwd_splitkv_kernelI23Flash_fwd_kernel_traitsILi32ELi64ELi128ELi4ELb0ELb0EN7cutlass6half_tE19Flash_kernel_traitsILi32ELi64ELi128ELi4ES3_EELb1ELb0ELb0ELb0ELb0ELb0ELb1ELb0EEEvNS_16Flash_fwd_paramsE --------------------------
	.section	.nv.shared._ZN5flash24flash_fwd_splitkv_kernelI23Flash_fwd_kernel_traitsILi32ELi64ELi128ELi4ELb0ELb0EN7cutlass6half_tE19Flash_kernel_traitsILi32ELi64ELi128ELi4ES3_EELb1ELb0ELb0ELb0ELb0ELb0ELb1ELb0EEEvNS_16Flash_fwd_paramsE,"aw",@nobits
	.sectionflags	@""
	.align	16
	.zero		1024


//--------------------- .nv.shared._ZN5flash24flash_fwd_splitkv_kernelI23Flash_fwd_kernel_traitsILi32ELi64ELi128ELi4ELb0ELb0EN7cutlass6half_tE19Flash_kernel_traitsILi32ELi64ELi128ELi4ES3_EELb1ELb0ELb0ELb0ELb0ELb1ELb1ELb0EEEvNS_16Flash_fwd_paramsE --------------------------
	.section	.nv.shared._ZN5flash24flash_fwd_splitkv_kernelI23Flash_fwd_kernel_traitsILi32ELi64ELi128ELi4ELb0ELb0EN7cutlass6half_tE19Flash_kernel_traitsILi32ELi64ELi128ELi4ES3_EELb1ELb0ELb0ELb0ELb0ELb1ELb1ELb0EEEvNS_16Flash_fwd_paramsE,"aw",@nobits
	.sectionflags	@""
	.align	16
	.zero		1024


//--------------------- .nv.shared._ZN5flash24flash_fwd_splitkv_kernelI23Flash_fwd_kernel_traitsILi32ELi64ELi128ELi4ELb0ELb0EN7cutlass6half_tE19Flash_kernel_traitsILi32ELi64ELi128ELi4ES3_EELb1ELb0ELb0ELb0ELb0ELb0ELb1ELb1EEEvNS_16Flash_fwd_paramsE --------------------------
	.section	.nv.shared._ZN5flash24flash_fwd_splitkv_kernelI23Flash_fwd_kernel_traitsILi32ELi64ELi128ELi4ELb0ELb0EN7cutlass6half_tE19Flash_kernel_traitsILi32ELi64ELi128ELi4ES3_EELb1ELb0ELb0ELb0ELb0ELb0ELb1ELb1EEEvNS_16Flash_fwd_paramsE,"aw",@nobits
	.sectionflags	@""
	.align	16
	.zero		1024


//--------------------- .nv.shared._ZN5flash24flash_fwd_splitkv_kernelI23Flash_fwd_kernel_traitsILi32ELi64ELi128ELi4ELb0ELb0EN7cutlass6half_tE19Flash_kernel_traitsILi32ELi64ELi128ELi4ES3_EELb1ELb0ELb0ELb0ELb0ELb1ELb1ELb1EEEvNS_16Flash_fwd_paramsE --------------------------
	.section	.nv.shared._ZN5flash24flash_fwd_splitkv_kernelI23Flash_fwd_kernel_traitsILi32ELi64ELi128ELi4ELb0ELb0EN7cutlass6half_tE19Flash_kernel_traitsILi32ELi64ELi128ELi4ES3_EELb1ELb0ELb0ELb0ELb0ELb1ELb1ELb1EEEvNS_16Flash_fwd_paramsE,"aw",@nobits
	.sectionflags	@""
	.align	16
	.zero		1024


//--------------------- .nv.shared._ZN5flash24flash_fwd_splitkv_kernelI23Flash_fwd_kernel_traitsILi32ELi64ELi128ELi4ELb0ELb0EN7cutlass6half_tE19Flash_kernel_traitsILi32ELi64ELi128ELi4ES3_EELb1ELb0ELb0ELb1ELb1ELb0ELb0ELb0EEEvNS_16Flash_fwd_paramsE --------------------------
	.section	.nv.shared._ZN5flash24flash_fwd_splitkv_kernelI23Flash_fwd_kernel_traitsILi32ELi64ELi128ELi4ELb0ELb0EN7cutlass6half_tE19Flash_kernel_traitsILi32ELi64ELi128ELi4ES3_EELb1ELb0ELb0ELb1ELb1ELb0ELb0ELb0EEEvNS_16Flash_fwd_paramsE,"aw",@nobits
	.sectionflags	@""
	.align	16
	.zero		1024


//--------------------- .nv.shared._ZN5flash24flash_fwd_splitkv_kernelI23Flash_fwd_kernel_traitsILi32ELi64ELi128ELi4ELb0ELb0EN7cutlass6half_tE19Flash_kernel_traitsILi32ELi64ELi128ELi4ES3_EELb1ELb0ELb0ELb1ELb1ELb1ELb0ELb0EEEvNS_16Flash_fwd_paramsE --------------------------
	.section	.nv.shared._ZN5flash24flash_fwd_splitkv_kernelI23Flash_fwd_kernel_traitsILi32ELi64ELi128ELi4ELb0ELb0EN7cutlass6half_tE19Flash_kernel_traitsILi32ELi64ELi128ELi4ES3_EELb1ELb0ELb0ELb1ELb1ELb1ELb0ELb0EEEvNS_16Flash_fwd_paramsE,"aw",@nobits
	.sectionflags	@""
	.align	16
	.zero		1024


//--------------------- .nv.shared._ZN5flash24flash_fwd_splitkv_kernelI23Flash_fwd_kernel_traitsILi32ELi64ELi128ELi4ELb0ELb0EN7cutlass6half_tE19Flash_kernel_traitsILi32ELi64ELi128ELi4ES3_EELb1ELb0ELb0ELb1ELb1ELb0ELb1ELb0EEEvNS_16Flash_fwd_paramsE --------------------------
	.section	.nv.shared._ZN5flash24flash_fwd_splitkv_kernelI23Flash_fwd_kernel_traitsILi32ELi64ELi128ELi4ELb0ELb0EN7cutlass6half_tE19Flash_kernel_traitsILi32ELi64ELi128ELi4ES3_EELb1ELb0ELb0ELb1ELb1ELb0ELb1ELb0EEEvNS_16Flash_fwd_paramsE,"aw",@nobits
	.sectionflags	@""
	.align	16
	.zero		1024


//--------------------- .nv.shared._ZN5flash24flash_fwd_splitkv_kernelI23Flash_fwd_kernel_traitsILi32ELi64ELi128ELi4ELb0ELb0EN7cutlass6half_tE19Flash_kernel_traitsILi32ELi64ELi128ELi4ES3_EELb1ELb0ELb0ELb1ELb1ELb1ELb1ELb0EEEvNS_16Flash_fwd_paramsE --------------------------
	.section	.nv.shared._ZN5flash24flash_fwd_splitkv_kernelI23Flash_fwd_kernel_traitsILi32ELi64ELi128ELi4ELb0ELb0EN7cutlass6half_tE19Flash_kernel_traitsILi32ELi64ELi128ELi4ES3_EELb1ELb0ELb0ELb1ELb1ELb1ELb1ELb0EEEvNS_16Flash_fwd_paramsE,"aw",@nobits
	.sectionflags	@""
	.align	16
	.zero		1024


//--------------------- .nv.shared._ZN5flash24flash_fwd_splitkv_kernelI23Flash_fwd_kernel_traitsILi32ELi64ELi128ELi4ELb0ELb0EN7cutlass6half_tE19Flash_kernel_traitsILi32ELi64ELi128ELi4ES3_EELb1ELb0ELb0ELb0ELb1ELb0ELb0ELb0EEEvNS_16Flash_fwd_paramsE --------------------------
	.section	.nv.shared._ZN5flash24flash_fwd_splitkv_kernelI23Flash_fwd_kernel_traitsILi32ELi64ELi128ELi4ELb0ELb0EN7cutlass6half_tE19Flash_kernel_traitsILi32ELi64ELi128ELi4ES3_EELb1ELb0ELb0ELb0ELb1ELb0ELb0ELb0EEEvNS_16Flash_fwd_paramsE,"aw",@nobits
	.sectionflags	@""
	.align	16
	.zero		1024


//--------------------- .nv.shared._ZN5flash24flash_fwd_splitkv_kernelI23Flash_fwd_kernel_traitsILi32ELi64ELi128ELi4ELb0ELb0EN7cutlass6half_tE19Flash_kernel_traitsILi32ELi64ELi128ELi4ES3_EELb1ELb0ELb0ELb0ELb1ELb1ELb0ELb0EEEvNS_16Flash_fwd_paramsE --------------------------
	.section	.nv.shared._ZN5flash24flash_fwd_splitkv_kernelI23Flash_fwd_kernel_traitsILi32ELi64ELi128ELi4ELb0ELb0EN7cutlass6half_tE19Flash_kernel_traitsILi32ELi64ELi128ELi4ES3_EELb1ELb0ELb0ELb0ELb1ELb1ELb0ELb0EEEvNS_16Flash_fwd_paramsE,"aw",@nobits
	.sectionflags	@""
	.align	16
	.zero		1024


//--------------------- .nv.shared._ZN5flash24flash_fwd_splitkv_kernelI23Flash_fwd_kernel_traitsILi32ELi64ELi128ELi4ELb0ELb0EN7cutlass6half_tE19Flash_kernel_traitsILi32ELi64ELi128ELi4ES3_EELb1ELb0ELb1ELb0ELb0ELb0ELb0ELb0EEEvNS_16Flash_fwd_paramsE --------------------------
	.section	.nv.shared._ZN5flash24flash_fwd_splitkv_kernelI23Flash_fwd_kernel_traitsILi32ELi64ELi128ELi4ELb0ELb0EN7cutlass6half_tE19Flash_kernel_traitsILi32ELi64ELi128ELi4ES3_EELb1ELb0ELb1ELb0ELb0ELb0ELb0ELb0EEEvNS_16Flash_fwd_paramsE,"aw",@nobits
	.sectionflags	@""
	.align	16
	.zero		1024


//--------------------- .nv.shared._ZN5flash24flash_fwd_splitkv_kernelI23Flash_fwd_kernel_traitsILi32ELi64ELi128ELi4ELb0ELb0EN7cutlass6half_tE19Flash_kernel_traitsILi32ELi64ELi128ELi4ES3_EELb1ELb0ELb1ELb0ELb0ELb1ELb0ELb0EEEvNS_16Flash_fwd_paramsE --------------------------
	.section	.nv.shared._ZN5flash24flash_fwd_splitkv_kernelI23Flash_fwd_kernel_traitsILi32ELi64ELi128ELi4ELb0ELb0EN7cutlass6half_tE19Flash_kernel_traitsILi32ELi64ELi128ELi4ES3_EELb1ELb0ELb1ELb0ELb0ELb1ELb0ELb0EEEvNS_16Flash_fwd_paramsE,"aw",@nobits
	.sectionflags	@""
	.align	16
	.zero		1024


//--------------------- .nv.shared._ZN5flash24flash_fwd_splitkv_kernelI23Flash_fwd_kernel_traitsILi32ELi64ELi128ELi4ELb0ELb0EN7cutlass6half_tE19Flash_kernel_traitsILi32ELi64ELi128ELi4ES3_EELb1ELb0ELb0ELb0ELb1ELb0ELb0ELb1EEEvNS_16Flash_fwd_paramsE --------------------------
	.section	.nv.shared._ZN5flash24flash_fwd_splitkv_kernelI23Flash_fwd_kernel_traitsILi32ELi64ELi128ELi4ELb0ELb0EN7cutlass6half_tE19Flash_kernel_traitsILi32ELi64ELi128ELi4ES3_EELb1ELb0ELb0ELb0ELb1ELb0ELb0ELb1EEEvNS_16Flash_fwd_paramsE,"aw",@nobits
	.sectionflags	@""
	.align	16
	.zero		1024


//--------------------- .nv.shared._ZN5flash24flash_fwd_splitkv_kernelI23Flash_fwd_kernel_traitsILi32ELi64ELi128ELi4ELb0ELb0EN7cutlass6half_tE19Flash_kernel_traitsILi32ELi64ELi128ELi4ES3_EELb1ELb0ELb0ELb0ELb1ELb1ELb0ELb1EEEvNS_16Flash_fwd_paramsE --------------------------
	.section	.nv.shared._ZN5flash24flash_fwd_splitkv_kernelI23Flash_fwd_kernel_traitsILi32ELi64ELi128ELi4ELb0ELb0EN7cutlass6half_tE19Flash_kernel_traitsILi32ELi64ELi128ELi4ES3_EELb1ELb0ELb0ELb0ELb1ELb1ELb0ELb1EEEvNS_16Flash_fwd_paramsE,"aw",@nobits
	.sectionflags	@""
	.align	16
	.zero		1024


//--------------------- .nv.shared._ZN5flash24flash_fwd_splitkv_kernelI23Flash_fwd_kernel_traitsILi32ELi64ELi128ELi4ELb0ELb0EN7cutlass6half_tE19Flash_kernel_traitsILi32ELi64ELi128ELi4ES3_EELb1ELb0ELb1ELb0ELb0ELb0ELb0ELb1EEEvNS_16Flash_fwd_paramsE --------------------------
	.section	.nv.shared._ZN5flash24flash_fwd_splitkv_kernelI23Flash_fwd_kernel_traitsILi32ELi64ELi128ELi4ELb0ELb0EN7cutlass6half_tE19Flash_kernel_traitsILi32ELi64ELi128ELi4ES3_EELb1ELb0ELb1ELb0ELb0ELb0ELb0ELb1EEEvNS_16Flash_fwd_paramsE,"aw",@nobits
	.sectionflags	@""
	.align	16
	.zero		1024


//--------------------- .nv.shared._ZN5flash24flash_fwd_splitkv_kernelI23Flash_fwd_kernel_traitsILi32ELi64ELi128ELi4ELb0ELb0EN7cutlass6half_tE19Flash_kernel_traitsILi32ELi64ELi128ELi4ES3_EELb1ELb0ELb1ELb0ELb0ELb1ELb0ELb1EEEvNS_16Flash_fwd_paramsE --------------------------
	.section	.nv.shared._ZN5flash24flash_fwd_splitkv_kernelI23Flash_fwd_kernel_traitsILi32ELi64ELi128ELi4ELb0ELb0EN7cutlass6half_tE19Flash_kernel_traitsILi32ELi64ELi128ELi4ES3_EELb1ELb0ELb1ELb0ELb0ELb1ELb0ELb1EEEvNS_16Flash_fwd_paramsE,"aw",@nobits
	.sectionflags	@""
	.align	16
	.zero		1024


//--------------------- .nv.shared._ZN5flash24flash_fwd_splitkv_kernelI23Flash_fwd_kernel_traitsILi32ELi64ELi128ELi4ELb0ELb0EN7cutlass6half_tE19Flash_kernel_traitsILi32ELi64ELi128ELi4ES3_EELb1ELb0ELb0ELb0ELb1ELb0ELb1ELb0EEEvNS_16Flash_fwd_paramsE --------------------------
	.section	.nv.shared._ZN5flash24flash_fwd_splitkv_kernelI23Flash_fwd_kernel_traitsILi32ELi64ELi128ELi4ELb0ELb0EN7cutlass6half_tE19Flash_kernel_traitsILi32ELi64ELi128ELi4ES3_EELb1ELb0ELb0ELb0ELb1ELb0ELb1ELb0EEEvNS_16Flash_fwd_paramsE,"aw",@nobits
	.sectionflags	@""
	.align	16
	.zero		1024


//--------------------- .nv.shared._ZN5flash24flash_fwd_splitkv_kernelI23Flash_fwd_kernel_traitsILi32ELi64ELi128ELi4ELb0ELb0EN7cutlass6half_tE19Flash_kernel_traitsILi32ELi64ELi128ELi4ES3_EELb1ELb0ELb0ELb0ELb1ELb1ELb1ELb0EEEvNS_16Flash_fwd_paramsE --------------------------
	.section	.nv.shared._ZN5flash24flash_fwd_splitkv_kernelI23Flash_fwd_kernel_traitsILi32ELi64ELi128ELi4ELb0ELb0EN7cutlass6half_tE19Flash_kernel_traitsILi32ELi64ELi128ELi4ES3_EELb1ELb0ELb0ELb0ELb1ELb1ELb1ELb0EEEvNS_16Flash_fwd_paramsE,"aw",@nobits
	.sectionflags	@""
	.align	16
	.zero		1024


//--------------------- .nv.shared._ZN5flash24flash_fwd_splitkv_kernelI23Flash_fwd_kernel_traitsILi32ELi64ELi128ELi4ELb0ELb0EN7cutlass6half_tE19Flash_kernel_traitsILi32ELi64ELi128ELi4ES3_EELb1ELb0ELb1ELb0ELb0ELb0ELb1ELb0EEEvNS_16Flash_fwd_paramsE --------------------------
	.section	.nv.shared._ZN5flash24flash_fwd_splitkv_kernelI23Flash_fwd_kernel_traitsILi32ELi64ELi128ELi4ELb0ELb0EN7cutlass6half_tE19Flash_kernel_traitsILi32ELi64ELi128ELi4ES3_EELb1ELb0ELb1ELb0ELb0ELb0ELb1ELb0EEEvNS_16Flash_fwd_paramsE,"aw",@nobits
	.sectionflags	@""
	.align	16
	.zero		1024


//--------------------- .nv.shared._ZN5flash24flash_fwd_splitkv_kernelI23Flash_fwd_kernel_traitsILi32ELi64ELi128ELi4ELb0ELb0EN7cutlass6half_tE19Flash_kernel_traitsILi32ELi64ELi128ELi4ES3_EELb1ELb0ELb1ELb0ELb0ELb1ELb1ELb0EEEvNS_16Flash_fwd_paramsE --------------------------
	.section	.nv.shared._ZN5flash24flash_fwd_splitkv_kernelI23Flash_fwd_kernel_traitsILi32ELi64ELi128ELi4ELb0ELb0EN7cutlass6half_tE19Flash_kernel_traitsILi32ELi64ELi128ELi4ES3_EELb1ELb0ELb1ELb0ELb0ELb1ELb1ELb0EEEvNS_16Flash_fwd_paramsE,"aw",@nobits
	.sectionflags	@""
	.align	16
	.zero		1024


//--------------------- .nv.shared._ZN5flash24flash_fwd_splitkv_kernelI23Flash_fwd_kernel_traitsILi32ELi64ELi128ELi4ELb0ELb0EN7cutlass6half_tE19Flash_kernel_traitsILi32ELi64ELi128ELi4ES3_EELb1ELb0ELb0ELb0ELb1ELb0ELb1ELb1EEEvNS_16Flash_fwd_paramsE --------------------------
	.section	.nv.shared._ZN5flash24flash_fwd_splitkv_kernelI23Flash_fwd_kernel_traitsILi32ELi64ELi128ELi4ELb0ELb0EN7cutlass6half_tE19Flash_kernel_traitsILi32ELi64ELi128ELi4ES3_EELb1ELb0ELb0ELb0ELb1ELb0ELb1ELb1EEEvNS_16Flash_fwd_paramsE,"aw",@nobits
	.sectionflags	@""
	.align	16
	.zero		1024


//--------------------- .nv.shared._ZN5flash24flash_fwd_splitkv_kernelI23Flash_fwd_kernel_traitsILi32ELi64ELi128ELi4ELb0ELb0EN7cutlass6half_tE19Flash_kernel_traitsILi32ELi64ELi128ELi4ES3_EELb1ELb0ELb0ELb0ELb1ELb1ELb1ELb1EEEvNS_16Flash_fwd_paramsE --------------------------
	.section	.nv.shared._ZN5flash24flash_fwd_splitkv_kernelI23Flash_fwd_kernel_traitsILi32ELi64ELi128ELi4ELb0ELb0EN7cutlass6half_tE19Flash_kernel_traitsILi32ELi64ELi128ELi4ES3_EELb1ELb0ELb0ELb0ELb1ELb1ELb1ELb1EEEvNS_16Flash_fwd_paramsE,"aw",@nobits
	.sectionflags	@""
	.align	16
	.zero		1024


//--------------------- .nv.shared._ZN5flash24flash_fwd_splitkv_kernelI23Flash_fwd_kernel_traitsILi32ELi64ELi128ELi4ELb0ELb0EN7cutlass6half_tE19Flash_kernel_traitsILi32ELi64ELi128ELi4ES3_EELb1ELb0ELb1ELb0ELb0ELb0ELb1ELb1EEEvNS_16Flash_fwd_paramsE --------------------------
	.section	.nv.shared._ZN5flash24flash_fwd_splitkv_kernelI23Flash_fwd_kernel_traitsILi32ELi64ELi128ELi4ELb0ELb0EN7cutlass6half_tE19Flash_kernel_traitsILi32ELi64ELi128ELi4ES3_EELb1ELb0ELb1ELb0ELb0ELb0ELb1ELb1EEEvNS_16Flash_fwd_paramsE,"aw",@nobits
	.sectionflags	@""
	.align	16
	.zero		1024


//--------------------- .nv.shared._ZN5flash24flash_fwd_splitkv_kernelI23Flash_fwd_kernel_traitsILi32ELi64ELi128ELi4ELb0ELb0EN7cutlass6half_tE19Flash_kernel_traitsILi32ELi64ELi128ELi4ES3_EELb1ELb0ELb1ELb0ELb0ELb1ELb1ELb1EEEvNS_16Flash_fwd_paramsE --------------------------
	.section	.nv.shared._ZN5flash24flash_fwd_splitkv_kernelI23Flash_fwd_kernel_traitsILi32ELi64ELi128ELi4ELb0ELb0EN7cutlass6half_tE19Flash_kernel_traitsILi32ELi64ELi128ELi4ES3_EELb1ELb0ELb1ELb0ELb0ELb1ELb1ELb1EEEvNS_16Flash_fwd_paramsE,"aw",@nobits
	.sectionflags	@""
	.align	16
	.zero		1024


//--------------------- .nv.constant0._ZN5flash32flash_fwd_splitkv_combine_kernelI23Flash_fwd_kernel_traitsILi32ELi64ELi256ELi4ELb0ELb0EN7cutlass6half_tE19Flash_kernel_traitsILi32ELi64ELi256ELi4ES3_EELi16ELi7ELb0EEEvNS_16Flash_fwd_paramsE --------------------------
	.section	.nv.constant0._ZN5flash32flash_fwd_splitkv_combine_kernelI23Flash_fwd_kernel_traitsILi32ELi64ELi256ELi4ELb0ELb0EN7cutlass6half_tE19Flash_kernel_traitsILi32ELi64ELi256ELi4ES3_EELi16ELi7ELb0EEEvNS_16Flash_fwd_paramsE,"a",@progbits
	.sectionflags	@""
	.align	4
.nv.constant0._ZN5flash32flash_fwd_splitkv_combine_kernelI23Flash_fwd_kernel_traitsILi32ELi64ELi256ELi4ELb0ELb0EN7cutlass6half_tE19Flash_kernel_traitsILi32ELi64ELi256ELi4ES3_EELi16ELi7ELb0EEEvNS_16Flash_fwd_paramsE:
	.zero		1360


//--------------------- .nv.constant0._ZN5flash32flash_fwd_splitkv_combine_kernelI23Flash_fwd_kernel_traitsILi32ELi64ELi256ELi4ELb0ELb0EN7cutlass6half_tE19Flash_kernel_traitsILi32ELi64ELi256ELi4ES3_EELi16ELi6ELb0EEEvNS_16Flash_fwd_paramsE --------------------------
	.section	.nv.constant0._ZN5flash32flash_fwd_splitkv_combine_kernelI23Flash_fwd_kernel_traitsILi32ELi64ELi256ELi4ELb0ELb0EN7cutlass6half_tE19Flash_kernel_traitsILi32ELi64ELi256ELi4ES3_EELi16ELi6ELb0EEEvNS_16Flash_fwd_paramsE,"a",@progbits
	.sectionflags	@""
	.align	4
.nv.constant0._ZN5flash32flash_fwd_splitkv_combine_kernelI23Flash_fwd_kernel_traitsILi32ELi64ELi256ELi4ELb0ELb0EN7cutlass6half_tE19Flash_kernel_traitsILi32ELi64ELi256ELi4ES3_EELi16ELi6ELb0EEEvNS_16Flash_fwd_paramsE:
	.zero		1360


//--------------------- .nv.constant0._ZN5flash32flash_fwd_splitkv_combine_kernelI23Flash_fwd_kernel_traitsILi32ELi64ELi256ELi4ELb0ELb0EN7cutlass6half_tE19Flash_kernel_traitsILi32ELi64ELi256ELi4ES3_EELi16ELi5ELb0EEEvNS_16Flash_fwd_paramsE --------------------------
	.section	.nv.constant0._ZN5flash32flash_fwd_splitkv_combine_kernelI23Flash_fwd_kernel_traitsILi32ELi64ELi256ELi4ELb0ELb0EN7cutlass6half_tE19Flash_kernel_traitsILi32ELi64ELi256ELi4ES3_EELi16ELi5ELb0EEEvNS_16Flash_fwd_paramsE,"a",@progbits
	.sectionflags	@""
	.align	4
.nv.constant0._ZN5flash32flash_fwd_splitkv_combine_kernelI23Flash_fwd_kernel_traitsILi32ELi64ELi256ELi4ELb0ELb0EN7cutlass6half_tE19Flash_kernel_traitsILi32ELi64ELi256ELi4ES3_EELi16ELi5ELb0EEEvNS_16Flash_fwd_paramsE:
	.zero		1360


//--------------------- .nv.constant0._ZN5flash32flash_fwd_splitkv_combine_kernelI23Flash_fwd_kernel_traitsILi32ELi64ELi256ELi4ELb0ELb0EN7cutlass6half_tE19Flash_kernel_traitsILi32ELi64ELi256ELi4ES3_EELi16ELi4ELb0EEEvNS_16Flash_fwd_paramsE --------------------------
	.section	.nv.constant0._ZN5flash32flash_fwd_splitkv_combine_kernelI23Flash_fwd_kernel_traitsILi32ELi64ELi256ELi4ELb0ELb0EN7cutlass6half_tE19Flash_kernel_traitsILi32ELi64ELi256ELi4ES3_EELi16ELi4ELb0EEEvNS_16Flash_fwd_paramsE,"a",@progbits
	.sectionflags	@""
	.align	4
.nv.constant0._ZN5flash32flash_fwd_splitkv_combine_kernelI23Flash_fwd_kernel_traitsILi32ELi64ELi256ELi4ELb0ELb0EN7cutlass6half_tE19Flash_kernel_traitsILi32ELi64ELi256ELi4ES3_EELi16ELi4ELb0EEEvNS_16Flash_fwd_paramsE:
	.zero		1360


//--------------------- .nv.constant0._ZN5flash32flash_fwd_splitkv_combine_kernelI23Flash_fwd_kernel_traitsILi32ELi64ELi256ELi4ELb0ELb0EN7cutlass6half_tE19Flash_kernel_traitsILi32ELi64ELi256ELi4ES3_EELi16ELi3ELb0EEEvNS_16Flash_fwd_paramsE --------------------------
	.section	.nv.constant0._ZN5flash32flash_fwd_splitkv_combine_kernelI23Flash_fwd_kernel_traitsILi32ELi64ELi256ELi4ELb0ELb0EN7cutlass6half_tE19Flash_kernel_traitsILi32ELi64ELi256ELi4ES3_EELi16ELi3ELb0EEEvNS_16Flash_fwd_paramsE,"a",@progbits
	.sectionflags	@""
	.align	4
.nv.constant0._ZN5flash32flash_fwd_splitkv_combine_kernelI23Flash_fwd_kernel_traitsILi32ELi64ELi256ELi4ELb0ELb0EN7cutlass6half_tE19Flash_kernel_traitsILi32ELi64ELi256ELi4ES3_EELi16ELi3ELb0EEEvNS_16Flash_fwd_paramsE:
	.zero		1360


//--------------------- .nv.constant0._ZN5flash32flash_fwd_splitkv_combine_kernelI23Flash_fwd_kernel_traitsILi32ELi64ELi256ELi4ELb0ELb0EN7cutlass6half_tE19Flash_kernel_traitsILi32ELi64ELi256ELi4ES3_EELi16ELi2ELb0EEEvNS_16Flash_fwd_paramsE --------------------------
	.section	.nv.constant0._ZN5flash32flash_fwd_splitkv_combine_kernelI23Flash_fwd_kernel_traitsILi32ELi64ELi256ELi4ELb0ELb0EN7cutlass6half_tE19Flash_kernel_traitsILi32ELi64ELi256ELi4ES3_EELi16ELi2ELb0EEEvNS_16Flash_fwd_paramsE,"a",@progbits
	.sectionflags	@""
	.align	4
.nv.constant0._ZN5flash32flash_fwd_splitkv_combine_kernelI23Flash_fwd_kernel_traitsILi32ELi64ELi256ELi4ELb0ELb0EN7cutlass6half_tE19Flash_kernel_traitsILi32ELi64ELi256ELi4ES3_EELi16ELi2ELb0EEEvNS_16Flash_fwd_paramsE:
	.zero		1360


//--------------------- .nv.constant0._ZN5flash32flash_fwd_splitkv_combine_kernelI23Flash_fwd_kernel_traitsILi32ELi64ELi256ELi4ELb0ELb0EN7cutlass6half_tE19Flash_kernel_traitsILi32ELi64ELi256ELi4ES3_EELi16ELi1ELb0EEEvNS_16Flash_fwd_paramsE --------------------------
	.section	.nv.constant0._ZN5flash32flash_fwd_splitkv_combine_kernelI23Flash_fwd_kernel_traitsILi32ELi64ELi256ELi4ELb0ELb0EN7cutlass6half_tE19Flash_kernel_traitsILi32ELi64ELi256ELi4ES3_EELi16ELi1ELb0EEEvNS_16Flash_fwd_paramsE,"a",@progbits
	.sectionflags	@""
	.align	4
.nv.constant0._ZN5flash32flash_fwd_splitkv_combine_kernelI23Flash_fwd_kernel_traitsILi32ELi64ELi256ELi4ELb0ELb0EN7cutlass6half_tE19Flash_kernel_traitsILi32ELi64ELi256ELi4ES3_EELi16ELi1ELb0EEEvNS_16Flash_fwd_paramsE:
	.zero		1360


//--------------------- .nv.constant0._ZN5flash32flash_fwd_splitkv_combine_kernelI23Flash_fwd_kernel_traitsILi32ELi64ELi256ELi4ELb0ELb0EN7cutlass6half_tE19Flash_kernel_traitsILi32ELi64ELi256ELi4ES3_EELi16ELi7ELb1EEEvNS_16Flash_fwd_paramsE --------------------------
	.section	.nv.constant0._ZN5flash32flash_fwd_splitkv_combine_kernelI23Flash_fwd_kernel_traitsILi32ELi64ELi256ELi4ELb0ELb0EN7cutlass6half_tE19Flash_kernel_traitsILi32ELi64ELi256ELi4ES3_EELi16ELi7ELb1EEEvNS_16Flash_fwd_paramsE,"a",@progbits
	.sectionflags	@""
	.align	4
.nv.constant0._ZN5flash32flash_fwd_splitkv_combine_kernelI23Flash_fwd_kernel_traitsILi32ELi64ELi256ELi4ELb0ELb0EN7cutlass6half_tE19Flash_kernel_traitsILi32ELi64ELi256ELi4ES3_EELi16ELi7ELb1EEEvNS_16Flash_fwd_paramsE:
	.zero		1360


//--------------------- .nv.constant0._ZN5flash32flash_fwd_splitkv_combine_kernelI23Flash_fwd_kernel_traitsILi32ELi64ELi256ELi4ELb0ELb0EN7cutlass6half_tE19Flash_kernel_traitsILi32ELi64ELi256ELi4ES3_EELi16ELi6ELb1EEEvNS_16Flash_fwd_paramsE --------------------------
	.section	.nv.constant0._ZN5flash32flash_fwd_splitkv_combine_kernelI23Flash_fwd_kernel_traitsILi32ELi64ELi256ELi4ELb0ELb0EN7cutlass6half_tE19Flash_kernel_traitsILi32ELi64ELi256ELi4ES3_EELi16ELi6ELb1EEEvNS_16Flash_fwd_paramsE,"a",@progbits
	.sectionflags	@""
	.align	4
.nv.constant0._ZN5flash32flash_fwd_splitkv_combine_kernelI23Flash_fwd_kernel_traitsILi32ELi64ELi256ELi4ELb0ELb0EN7cutlass6half_tE19Flash_kernel_traitsILi32ELi64ELi256ELi4ES3_EELi16ELi6ELb1EEEvNS_16Flash_fwd_paramsE:
	.zero		1360


//--------------------- .nv.constant0._ZN5flash32flash_fwd_splitkv_combine_kernelI23Flash_fwd_kernel_traitsILi32ELi64ELi256ELi4ELb0ELb0EN7cutlass6half_tE19Flash_kernel_traitsILi32ELi64ELi256ELi4ES3_EELi16ELi5ELb1EEEvNS_16Flash_fwd_paramsE --------------------------
	.section	.nv.constant0._ZN5flash32flash_fwd_splitkv_combine_kernelI23Flash_fwd_kernel_traitsILi32ELi64ELi256ELi4ELb0ELb0EN7cutlass6half_tE19Flash_kernel_traitsILi32ELi64ELi256ELi4ES3_EELi16ELi5ELb1EEEvNS_16Flash_fwd_paramsE,"a",@progbits
	.sectionflags	@""
	.align	4
.nv.constant0._ZN5flash32flash_fwd_splitkv_combine_kernelI23Flash_fwd_kernel_traitsILi32ELi64ELi256ELi4ELb0ELb0EN7cutlass6half_tE19Flash_kernel_traitsILi32ELi64ELi256ELi4ES3_EELi16ELi5ELb1EEEvNS_16Flash_fwd_paramsE:
	.zero		1360


//--------------------- .nv.constant0._ZN5flash32flash_fwd_splitkv_combine_kernelI23Flash_fwd_kernel_traitsILi32ELi64ELi256ELi4ELb0ELb0EN7cutlass6half_tE19Flash_kernel_traitsILi32ELi64ELi256ELi4ES3_EELi16ELi4ELb1EEEvNS_16Flash_fwd_paramsE --------------------------
	.section	.nv.constant0._ZN5flash32flash_fwd_splitkv_combine_kernelI23Flash_fwd_kernel_traitsILi32ELi64ELi256ELi4ELb0ELb0EN7cutlass6half_tE19Flash_kernel_traitsILi32ELi64ELi256ELi4ES3_EELi16ELi4ELb1EEEvNS_16Flash_fwd_paramsE,"a",@progbits
	.sectionflags	@""
	.align	4
.nv.constant0._ZN5flash32flash_fwd_splitkv_combine_kernelI23Flash_fwd_kernel_traitsILi32ELi64ELi256ELi4ELb0ELb0EN7cutlass6half_tE19Flash_kernel_traitsILi32ELi64ELi256ELi4ES3_EELi16ELi4ELb1EEEvNS_16Flash_fwd_paramsE:
	.zero		1360


//--------------------- .nv.constant0._ZN5flash32flash_fwd_splitkv_combine_kernelI23Flash_fwd_kernel_traitsILi32ELi64ELi256ELi4ELb0ELb0EN7cutlass6half_tE19Flash_kernel_traitsILi32ELi64ELi256ELi4ES3_EELi16ELi3ELb1EEEvNS_16Flash_fwd_paramsE --------------------------
	.section	.nv.constant0._ZN5flash32flash_fwd_splitkv_combine_kernelI23Flash_fwd_kernel_traitsILi32ELi64ELi256ELi4ELb0ELb0EN7cutlass6half_tE19Flash_kernel_traitsILi32ELi64ELi256ELi4ES3_EELi16ELi3ELb1EEEvNS_16Flash_fwd_paramsE,"a",@progbits
	.sectionflags	@""
	.align	4
.nv.constant0._ZN5flash32flash_fwd_splitkv_combine_kernelI23Flash_fwd_kernel_traitsILi32ELi64ELi256ELi4ELb0ELb0EN7cutlass6half_tE19Flash_kernel_traitsILi32ELi64ELi256ELi4ES3_EELi16ELi3ELb1EEEvNS_16Flash_fwd_paramsE:
	.zero		1360


//--------------------- .nv.constant0._ZN5flash32flash_fwd_splitkv_combine_kernelI23Flash_fwd_kernel_traitsILi32ELi64ELi256ELi4ELb0ELb0EN7cutlass6half_tE19Flash_kernel_traitsILi32ELi64ELi256ELi4ES3_EELi16ELi2ELb1EEEvNS_16Flash_fwd_paramsE --------------------------
	.section	.nv.constant0._ZN5flash32flash_fwd_splitkv_combine_kernelI23Flash_fwd_kernel_traitsILi32ELi64ELi256ELi4ELb0ELb0EN7cutlass6half_tE19Flash_kernel_traitsILi32ELi64ELi256ELi4ES3_EELi16ELi2ELb1EEEvNS_16Flash_fwd_paramsE,"a",@progbits
	.sectionflags	@""
	.align	4
.nv.constant0._ZN5flash32flash_fwd_splitkv_combine_kernelI23Flash_fwd_kernel_traitsILi32ELi64ELi256ELi4ELb0ELb0EN7cutlass6half_tE19Flash_kernel_traitsILi32ELi64ELi256ELi4ES3_EELi16ELi2ELb1EEEvNS_16Flash_fwd_paramsE:
	.zero		1360


//--------------------- .nv.constant0._ZN5flash32flash_fwd_splitkv_combine_kernelI23Flash_fwd_kernel_traitsILi32ELi64ELi256ELi4ELb0ELb0EN7cutlass6half_tE19Flash_kernel_traitsILi32ELi64ELi256ELi4ES3_EELi16ELi1ELb1EEEvNS_16Flash_fwd_paramsE --------------------------
	.section	.nv.constant0._ZN5flash32flash_fwd_splitkv_combine_kernelI23Flash_fwd_kernel_traitsILi32ELi64ELi256ELi4ELb0ELb0EN7cutlass6half_tE19Flash_kernel_traitsILi32ELi64ELi256ELi4ES3_EELi16ELi1ELb1EEEvNS_16Flash_fwd_paramsE,"a",@progbits
	.sectionflags	@""
	.align	4
.nv.constant0._ZN5flash32flash_fwd_splitkv_combine_kernelI23Flash_fwd_kernel_traitsILi32ELi64ELi256ELi4ELb0ELb0EN7cutlass6half_tE19Flash_kernel_traitsILi32ELi64ELi256ELi4ES3_EELi16ELi1ELb1EEEvNS_16Flash_fwd_paramsE:
	.zero		1360


//--------------------- .nv.constant0._ZN5flash24flash_fwd_splitkv_kernelI23Flash_fwd_kernel_traitsILi32ELi64ELi256ELi4ELb0ELb0EN7cutlass6half_tE19Flash_kernel_traitsILi32ELi64ELi256ELi4ES3_EELb1ELb0ELb0ELb0ELb0ELb0ELb0ELb0EEEvNS_16Flash_fwd_paramsE --------------------------
	.section	.nv.constant0._ZN5flash24flash_fwd_splitkv_kernelI23Flash_fwd_kernel_traitsILi32ELi64ELi256ELi4ELb0ELb0EN7cutlass6half_tE19Flash_kernel_traitsILi32ELi64ELi256ELi4ES3_EELb1ELb0ELb0ELb0ELb0ELb0ELb0ELb0EEEvNS_16Flash_fwd_paramsE,"a",@progbits
	.sectionflags	@""
	.align	4
.nv.constant0._ZN5flash24flash_fwd_splitkv_kernelI23Flash_fwd_kernel_traitsILi32ELi64ELi256ELi4ELb0ELb0EN7cutlass6half_tE19Flash_kernel_traitsILi32ELi64ELi256ELi4ES3_EELb1ELb0ELb0ELb0ELb0ELb0ELb0ELb0EEEvNS_16Flash_fwd_paramsE:
	.zero		1360


//--------------------- .nv.constant0._ZN5flash24flash_fwd_splitkv_kernelI23Flash_fwd_kernel_traitsILi32ELi64ELi256ELi4ELb0ELb0EN7cutlass6half_tE19Flash_kernel_traitsILi32ELi64ELi256ELi4ES3_EELb1ELb0ELb0ELb0ELb0ELb1ELb0ELb0EEEvNS_16Flash_fwd_paramsE --------------------------
	.section	.nv.constant0._ZN5flash24flash_fwd_splitkv_kernelI23Flash_fwd_kernel_traitsILi32ELi64ELi256ELi4ELb0ELb0EN7cutlass6half_tE19Flash_kernel_traitsILi32ELi64ELi256ELi4ES3_EELb1ELb0ELb0ELb0ELb0ELb1ELb0ELb0EEEvNS_16Flash_fwd_paramsE,"a",@progbits
	.sectionflags	@""
	.align	4
.nv.constant0._ZN5flash24flash_fwd_splitkv_kernelI23Flash_fwd_kernel_traitsILi32ELi64ELi256ELi4ELb0ELb0EN7cutlass6half_tE19Flash_kernel_traitsILi32ELi64ELi256ELi4ES3_EELb1ELb0ELb0ELb0ELb0ELb1ELb0ELb0EEEvNS_16Flash_fwd_paramsE:
	.zero		1360


//--------------------- .nv.constant0._ZN5flash24flash_fwd_splitkv_kernelI23Flash_fwd_kernel_traitsILi32ELi64ELi256ELi4ELb0ELb0EN7cutlass6half_tE19Flash_kernel_traitsILi32ELi64ELi256ELi4ES3_EELb1ELb0ELb0ELb0ELb0ELb0ELb0ELb1EEEvNS_16Flash_fwd_paramsE --------------------------
	.section	.nv.constant0._ZN5flash24flash_fwd_splitkv_kernelI23Flash_fwd_kernel_traitsILi32ELi64ELi256ELi4ELb0ELb0EN7cutlass6half_tE19Flash_kernel_traitsILi32ELi64ELi256ELi4ES3_EELb1ELb0ELb0ELb0ELb0ELb0ELb0ELb1EEEvNS_16Flash_fwd_paramsE,"a",@progbits
	.sectionflags	@""
	.align	4
.nv.constant0._ZN5flash24flash_fwd_splitkv_kernelI23Flash_fwd_kernel_traitsILi32ELi64ELi256ELi4ELb0ELb0EN7cutlass6half_tE19Flash_kernel_traitsILi32ELi64ELi256ELi4ES3_EELb1ELb0ELb0ELb0ELb0ELb0ELb0ELb1EEEvNS_16Flash_fwd_paramsE:
	.zero		1360


//--------------------- .nv.constant0._ZN5flash24flash_fwd_splitkv_kernelI23Flash_fwd_kernel_traitsILi32ELi64ELi256ELi4ELb0ELb0EN7cutlass6half_tE19Flash_kernel_traitsILi32ELi64ELi256ELi4ES3_EELb1ELb0ELb0ELb0ELb0ELb1ELb0ELb1EEEvNS_16Flash_fwd_paramsE --------------------------
	.section	.nv.constant0._ZN5flash24flash_fwd_splitkv_kernelI23Flash_fwd_kernel_traitsILi32ELi64ELi256ELi4ELb0ELb0EN7cutlass6half_tE19Flash_kernel_traitsILi32ELi64ELi256ELi4ES3_EELb1ELb0ELb0ELb0ELb0ELb1ELb0ELb1EEEvNS_16Flash_fwd_paramsE,"a",@progbits
	.sectionflags	@""
	.align	4
.nv.constant0._ZN5flash24flash_fwd_splitkv_kernelI23Flash_fwd_kernel_traitsILi32ELi64ELi256ELi4ELb0ELb0EN7cutlass6half_tE19Flash_kernel_traitsILi32ELi64ELi256ELi4ES3_EELb1ELb0ELb0ELb0ELb0ELb1ELb0ELb1EEEvNS_16Flash_fwd_paramsE:
	.zero		1360


//--------------------- .nv.constant0._ZN5flash24flash_fwd_splitkv_kernelI23Flash_fwd_kernel_traitsILi32ELi64ELi256ELi4ELb0ELb0EN7cutlass6half_tE19Flash_kernel_traitsILi32ELi64ELi256ELi4ES3_EELb1ELb0ELb0ELb0ELb0ELb0ELb1ELb0EEEvNS_16Flash_fwd_paramsE --------------------------
	.section	.nv.constant0._ZN5flash24flash_fwd_splitkv_kernelI23Flash_fwd_kernel_traitsILi32ELi64ELi256ELi4ELb0ELb0EN7cutlass6half_tE19Flash_kernel_traitsILi32ELi64ELi256ELi4ES3_EELb1ELb0ELb0ELb0ELb0ELb0ELb1ELb0EEEvNS_16Flash_fwd_paramsE,"a",@progbits
	.sectionflags	@""
	.align	4
.nv.constant0._ZN5flash24flash_fwd_splitkv_kernelI23Flash_fwd_kernel_traitsILi32ELi64ELi256ELi4ELb0ELb0EN7cutlass6half_tE19Flash_kernel_traitsILi32ELi64ELi256ELi4ES3_EELb1ELb0ELb0ELb0ELb0ELb0ELb1ELb0EEEvNS_16Flash_fwd_paramsE:
	.zero		1360


//--------------------- .nv.constant0._ZN5flash24flash_fwd_splitkv_kernelI23Flash_fwd_kernel_traitsILi32ELi64ELi256ELi4ELb0ELb0EN7cutlass6half_tE19Flash_kernel_traitsILi32ELi64ELi256ELi4ES3_EELb1ELb0ELb0ELb0ELb0ELb1ELb1ELb0EEEvNS_16Flash_fwd_paramsE --------------------------
	.section	.nv.constant0._ZN5flash24flash_fwd_splitkv_kernelI23Flash_fwd_kernel_traitsILi32ELi64ELi256ELi4ELb0ELb0EN7cutlass6half_tE19Flash_kernel_traitsILi32ELi64ELi256ELi4ES3_EELb1ELb0ELb0ELb0ELb0ELb1ELb1ELb0EEEvNS_16Flash_fwd_paramsE,"a",@progbits
	.sectionflags	@""
	.align	4
.nv.constant0._ZN5flash24flash_fwd_splitkv_kernelI23Flash_fwd_kernel_traitsILi32ELi64ELi256ELi4ELb0ELb0EN7cutlass6half_tE19Flash_kernel_traitsILi32ELi64ELi256ELi4ES3_EELb1ELb0ELb0ELb0ELb0ELb1ELb1ELb0EEEvNS_16Flash_fwd_paramsE:
	.zero		1360


//--------------------- .nv.constant0._ZN5flash24flash_fwd_splitkv_kernelI23Flash_fwd_kernel_traitsILi32ELi64ELi256ELi4ELb0ELb0EN7cutlass6half_tE19Flash_kernel_traitsILi32ELi64ELi256ELi4ES3_EELb1ELb0ELb0ELb0ELb0ELb0ELb1ELb1EEEvNS_16Flash_fwd_paramsE --------------------------
	.section	.nv.constant0._ZN5flash24flash_fwd_splitkv_kernelI23Flash_fwd_kernel_traitsILi32ELi64ELi256ELi4ELb0ELb0EN7cutlass6half_tE19Flash_kernel_traitsILi32ELi64ELi256ELi4ES3_EELb1ELb0ELb0ELb0ELb0ELb0ELb1ELb1EEEvNS_16Flash_fwd_paramsE,"a",@progbits
	.sectionflags	@""
	.align	4
.nv.constant0._ZN5flash24flash_fwd_splitkv_kernelI23Flash_fwd_kernel_traitsILi32ELi64ELi256ELi4ELb0ELb0EN7cutlass6half_tE19Flash_kernel_traitsILi32ELi64ELi256ELi4ES3_EELb1ELb0ELb0ELb0ELb0ELb0ELb1ELb1EEEvNS_16Flash_fwd_paramsE:
	.zero		1360


//--------------------- .nv.constant0._ZN5flash24flash_fwd_splitkv_kernelI23Flash_fwd_kernel_traitsILi32ELi64ELi256ELi4ELb0ELb0EN7cutlass6half_tE19Flash_kernel_traitsILi32ELi64ELi256ELi4ES3_EELb1ELb0ELb0ELb0ELb0ELb1ELb1ELb1EEEvNS_16Flash_fwd_paramsE --------------------------
	.section	.nv.constant0._ZN5flash24flash_fwd_splitkv_kernelI23Flash_fwd_kernel_traitsILi32ELi64ELi256ELi4ELb0ELb0EN7cutlass6half_tE19Flash_kernel_traitsILi32ELi64ELi256ELi4ES3_EELb1ELb0ELb0ELb0ELb0ELb1ELb1ELb1EEEvNS_16Flash_fwd_paramsE,"a",@progbits
	.sectionflags	@""
	.align	4
.nv.constant0._ZN5flash24flash_fwd_splitkv_kernelI23Flash_fwd_kernel_traitsILi32ELi64ELi256ELi4ELb0ELb0EN7cutlass6half_tE19Flash_kernel_traitsILi32ELi64ELi256ELi4ES3_EELb1ELb0ELb0ELb0ELb0ELb1ELb1ELb1EEEvNS_16Flash_fwd_paramsE:
	.zero		1360


//--------------------- .nv.constant0._ZN5flash24flash_fwd_splitkv_kernelI23Flash_fwd_kernel_traitsILi32ELi64ELi256ELi4ELb0ELb0EN7cutlass6half_tE19Flash_kernel_traitsILi32ELi64ELi256ELi4ES3_EELb1ELb0ELb0ELb1ELb1ELb0ELb0ELb0EEEvNS_16Flash_fwd_paramsE --------------------------
	.section	.nv.constant0._ZN5flash24flash_fwd_splitkv_kernelI23Flash_fwd_kernel_traitsILi32ELi64ELi256ELi4ELb0ELb0EN7cutlass6half_tE19Flash_kernel_traitsILi32ELi64ELi256ELi4ES3_EELb1ELb0ELb0ELb1ELb1ELb0ELb0ELb0EEEvNS_16Flash_fwd_paramsE,"a",@progbits
	.sectionflags	@""
	.align	4
.nv.constant0._ZN5flash24flash_fwd_splitkv_kernelI23Flash_fwd_kernel_traitsILi32ELi64ELi256ELi4ELb0ELb0EN7cutlass6half_tE19Flash_kernel_traitsILi32ELi64ELi256ELi4ES3_EELb1ELb0ELb0ELb1ELb1ELb0ELb0ELb0EEEvNS_16Flash_fwd_paramsE:
	.zero		1360


//--------------------- .nv.constant0._ZN5flash24flash_fwd_splitkv_kernelI23Flash_fwd_kernel_traitsILi32ELi64ELi256ELi4ELb0ELb0EN7cutlass6half_tE19Flash_kernel_traitsILi32ELi64ELi256ELi4ES3_EELb1ELb0ELb0ELb1ELb1ELb1ELb0ELb0EEEvNS_16Flash_fwd_paramsE --------------------------
	.section	.nv.constant0._ZN5flash24flash_fwd_splitkv_kernelI23Flash_fwd_kernel_traitsILi32ELi64ELi256ELi4ELb0ELb0EN7cutlass6half_tE19Flash_kernel_traitsILi32ELi64ELi256ELi4ES3_EELb1ELb0ELb0ELb1ELb1ELb1ELb0ELb0EEEvNS_16Flash_fwd_paramsE,"a",@progbits
	.sectionflags	@""
	.align	4
.nv.constant0._ZN5flash24flash_fwd_splitkv_kernelI23Flash_fwd_kernel_traitsILi32ELi64ELi256ELi4ELb0ELb0EN7cutlass6half_tE19Flash_kernel_traitsILi32ELi64ELi256ELi4ES3_EELb1ELb0ELb0ELb1ELb1ELb1ELb0ELb0EEEvNS_16Flash_fwd_paramsE:
	.zero		1360


//--------------------- .nv.constant0._ZN5flash24flash_fwd_splitkv_kernelI23Flash_fwd_kernel_traitsILi32ELi64ELi256ELi4ELb0ELb0EN7cutlass6half_tE19Flash_kernel_traitsILi32ELi64ELi256ELi4ES3_EELb1ELb0ELb0ELb1ELb1ELb0ELb1ELb0EEEvNS_16Flash_fwd_paramsE --------------------------
	.section	.nv.constant0._ZN5flash24flash_fwd_splitkv_kernelI23Flash_fwd_kernel_traitsILi32ELi64ELi256ELi4ELb0ELb0EN7cutlass6half_tE19Flash_kernel_traitsILi32ELi64ELi256ELi4ES3_EELb1ELb0ELb0ELb1ELb1ELb0ELb1ELb0EEEvNS_16Flash_fwd_paramsE,"a",@progbits
	.sectionflags	@""
	.align	4
.nv.constant0._ZN5flash24flash_fwd_splitkv_kernelI23Flash_fwd_kernel_traitsILi32ELi64ELi256ELi4ELb0ELb0EN7cutlass6half_tE19Flash_kernel_traitsILi32ELi64ELi256ELi4ES3_EELb1ELb0ELb0ELb1ELb1ELb0ELb1ELb0EEEvNS_16Flash_fwd_paramsE:
	.zero		1360


//--------------------- .nv.constant0._ZN5flash24flash_fwd_splitkv_kernelI23Flash_fwd_kernel_traitsILi32ELi64ELi256ELi4ELb0ELb0EN7cutlass6half_tE19Flash_kernel_traitsILi32ELi64ELi256ELi4ES3_EELb1ELb0ELb0ELb1ELb1ELb1ELb1ELb0EEEvNS_16Flash_fwd_paramsE --------------------------
	.section	.nv.constant0._ZN5flash24flash_fwd_splitkv_kernelI23Flash_fwd_kernel_traitsILi32ELi64ELi256ELi4ELb0ELb0EN7cutlass6half_tE19Flash_kernel_traitsILi32ELi64ELi256ELi4ES3_EELb1ELb0ELb0ELb1ELb1ELb1ELb1ELb0EEEvNS_16Flash_fwd_paramsE,"a",@progbits
	.sectionflags	@""
	.align	4
.nv.constant0._ZN5flash24flash_fwd_splitkv_kernelI23Flash_fwd_kernel_traitsILi32ELi64ELi256ELi4ELb0ELb0EN7cutlass6half_tE19Flash_kernel_traitsILi32ELi64ELi256ELi4ES3_EELb1ELb0ELb0ELb1ELb1ELb1ELb1ELb0EEEvNS_16Flash_fwd_paramsE:
	.zero		1360


//--------------------- .nv.constant0._ZN5flash24flash_fwd_splitkv_kernelI23Flash_fwd_kernel_traitsILi32ELi64ELi256ELi4ELb0ELb0EN7cutlass6half_tE19Flash_kernel_traitsILi32ELi64ELi256ELi4ES3_EELb1ELb0ELb0ELb0ELb1ELb0ELb0ELb0EEEvNS_16Flash_fwd_paramsE --------------------------
	.section	.nv.constant0._ZN5flash24flash_fwd_splitkv_kernelI23Flash_fwd_kernel_traitsILi32ELi64ELi256ELi4ELb0ELb0EN7cutlass6half_tE19Flash_kernel_traitsILi32ELi64ELi256ELi4ES3_EELb1ELb0ELb0ELb0ELb1ELb0ELb0ELb0EEEvNS_16Flash_fwd_paramsE,"a",@progbits
	.sectionflags	@""
	.align	4
.nv.constant0._ZN5flash24flash_fwd_splitkv_kernelI23Flash_fwd_kernel_traitsILi32ELi64ELi256ELi4ELb0ELb0EN7cutlass6half_tE19Flash_kernel_traitsILi32ELi64ELi256ELi4ES3_EELb1ELb0ELb0ELb0ELb1ELb0ELb0ELb0EEEvNS_16Flash_fwd_paramsE:
	.zero		1360


//--------------------- .nv.constant0._ZN5flash24flash_fwd_splitkv_kernelI23Flash_fwd_kernel_traitsILi32ELi64ELi256ELi4ELb0ELb0EN7cutlass6half_tE19Flash_kernel_traitsILi32ELi64ELi256ELi4ES3_EELb1ELb0ELb0ELb0ELb1ELb1ELb0ELb0EEEvNS_16Flash_fwd_paramsE --------------------------
	.section	.nv.constant0._ZN5flash24flash_fwd_splitkv_kernelI23Flash_fwd_kernel_traitsILi32ELi64ELi256ELi4ELb0ELb0EN7cutlass6half_tE19Flash_kernel_traitsILi32ELi64ELi256ELi4ES3_EELb1ELb0ELb0ELb0ELb1ELb1ELb0ELb0EEEvNS_16Flash_fwd_paramsE,"a",@progbits
	.sectionflags	@""
	.align	4
.nv.constant0._ZN5flash24flash_fwd_splitkv_kernelI23Flash_fwd_kernel_traitsILi32ELi64ELi256ELi4ELb0ELb0EN7cutlass6half_tE19Flash_kernel_traitsILi32ELi64ELi256ELi4ES3_EELb1ELb0ELb0ELb0ELb1ELb1ELb0ELb0EEEvNS_16Flash_fwd_paramsE:
	.zero		1360


//--------------------- .nv.constant0._ZN5flash24flash_fwd_splitkv_kernelI23Flash_fwd_kernel_traitsILi32ELi64ELi256ELi4ELb0ELb0EN7cutlass6half_tE19Flash_kernel_traitsILi32ELi64ELi256ELi4ES3_EELb1ELb0ELb1ELb0ELb0ELb0ELb0ELb0EEEvNS_16Flash_fwd_paramsE --------------------------
	.section	.nv.constant0._ZN5flash24flash_fwd_splitkv_kernelI23Flash_fwd_kernel_traitsILi32ELi64ELi256ELi4ELb0ELb0EN7cutlass6half_tE19Flash_kernel_traitsILi32ELi64ELi256ELi4ES3_EELb1ELb0ELb1ELb0ELb0ELb0ELb0ELb0EEEvNS_16Flash_fwd_paramsE,"a",@progbits
	.sectionflags	@""
	.align	4
.nv.constant0._ZN5flash24flash_fwd_splitkv_kernelI23Flash_fwd_kernel_traitsILi32ELi64ELi256ELi4ELb0ELb0EN7cutlass6half_tE19Flash_kernel_traitsILi32ELi64ELi256ELi4ES3_EELb1ELb0ELb1ELb0ELb0ELb0ELb0ELb0EEEvNS_16Flash_fwd_paramsE:
	.zero		1360


//--------------------- .nv.constant0._ZN5flash24flash_fwd_splitkv_kernelI23Flash_fwd_kernel_traitsILi32ELi64ELi256ELi4ELb0ELb0EN7cutlass6half_tE19Flash_kernel_traitsILi32ELi64ELi256ELi4ES3_EELb1ELb0ELb1ELb0ELb0ELb1ELb0ELb0EEEvNS_16Flash_fwd_paramsE --------------------------
	.section	.nv.constant0._ZN5flash24flash_fwd_splitkv_kernelI23Flash_fwd_kernel_traitsILi32ELi64ELi256ELi4ELb0ELb0EN7cutlass6half_tE19Flash_kernel_traitsILi32ELi64ELi256ELi4ES3_EELb1ELb0ELb1ELb0ELb0ELb1ELb0ELb0EEEvNS_16Flash_fwd_paramsE,"a",@progbits
	.sectionflags	@""
	.align	4
.nv.constant0._ZN5flash24flash_fwd_splitkv_kernelI23Flash_fwd_kernel_traitsILi32ELi64ELi256ELi4ELb0ELb0EN7cutlass6half_tE19Flash_kernel_traitsILi32ELi64ELi256ELi4ES3_EELb1ELb0ELb1ELb0ELb0ELb1ELb0ELb0EEEvNS_16Flash_fwd_paramsE:
	.zero		1360


//--------------------- .nv.constant0._ZN5flash24flash_fwd_splitkv_kernelI23Flash_fwd_kernel_traitsILi32ELi64ELi256ELi4ELb0ELb0EN7cutlass6half_tE19Flash_kernel_traitsILi32ELi64ELi256ELi4ES3_EELb1ELb0ELb0ELb0ELb1ELb0ELb0ELb1EEEvNS_16Flash_fwd_paramsE --------------------------
	.section	.nv.constant0._ZN5flash24flash_fwd_splitkv_kernelI23Flash_fwd_kernel_traitsILi32ELi64ELi256ELi4ELb0ELb0EN7cutlass6half_tE19Flash_kernel_traitsILi32ELi64ELi256ELi4ES3_EELb1ELb0ELb0ELb0ELb1ELb0ELb0ELb1EEEvNS_16Flash_fwd_paramsE,"a",@progbits
	.sectionflags	@""
	.align	4
.nv.constant0._ZN5flash24flash_fwd_splitkv_kernelI23Flash_fwd_kernel_traitsILi32ELi64ELi256ELi4ELb0ELb0EN7cutlass6half_tE19Flash_kernel_traitsILi32ELi64ELi256ELi4ES3_EELb1ELb0ELb0ELb0ELb1ELb0ELb0ELb1EEEvNS_16Flash_fwd_paramsE:
	.zero		1360


//--------------------- .nv.constant0._ZN5flash24flash_fwd_splitkv_kernelI23Flash_fwd_kernel_traitsILi32ELi64ELi256ELi4ELb0ELb0EN7cutlass6half_tE19Flash_kernel_traitsILi32ELi64ELi256ELi4ES3_EELb1ELb0ELb0ELb0ELb1ELb1ELb0ELb1EEEvNS_16Flash_fwd_paramsE --------------------------
	.section	.nv.constant0._ZN5flash24flash_fwd_splitkv_kernelI23Flash_fwd_kernel_traitsILi32ELi64ELi256ELi4ELb0ELb0EN7cutlass6half_tE19Flash_kernel_traitsILi32ELi64ELi256ELi4ES3_EELb1ELb0ELb0ELb0ELb1ELb1ELb0ELb1EEEvNS_16Flash_fwd_paramsE,"a",@progbits
	.sectionflags	@""
	.align	4
.nv.constant0._ZN5flash24flash_fwd_splitkv_kernelI23Flash_fwd_kernel_traitsILi32ELi64ELi256ELi4ELb0ELb0EN7cutlass6half_tE19Flash_kernel_traitsILi32ELi64ELi256ELi4ES3_EELb1ELb0ELb0ELb0ELb1ELb1ELb0ELb1EEEvNS_16Flash_fwd_paramsE:
	.zero		1360


//--------------------- .nv.constant0._ZN5flash24flash_fwd_splitkv_kernelI23Flash_fwd_kernel_traitsILi32ELi64ELi256ELi4ELb0ELb0EN7cutlass6half_tE19Flash_kernel_traitsILi32ELi64ELi256ELi4ES3_EELb1ELb0ELb1ELb0ELb0ELb0ELb0ELb1EEEvNS_16Flash_fwd_paramsE --------------------------
	.section	.nv.constant0._ZN5flash24flash_fwd_splitkv_kernelI23Flash_fwd_kernel_traitsILi32ELi64ELi256ELi4ELb0ELb0EN7cutlass6half_tE19Flash_kernel_traitsILi32ELi64ELi256ELi4ES3_EELb1ELb0ELb1ELb0ELb0ELb0ELb0ELb1EEEvNS_16Flash_fwd_paramsE,"a",@progbits
	.sectionflags	@""
	.align	4
.nv.constant0._ZN5flash24flash_fwd_splitkv_kernelI23Flash_fwd_kernel_traitsILi32ELi64ELi256ELi4ELb0ELb0EN7cutlass6half_tE19Flash_kernel_traitsILi32ELi64ELi256ELi4ES3_EELb1ELb0ELb1ELb0ELb0ELb0ELb0ELb1EEEvNS_16Flash_fwd_paramsE:
	.zero		1360


//--------------------- .nv.constant0._ZN5flash24flash_fwd_splitkv_kernelI23Flash_fwd_kernel_traitsILi32ELi64ELi256ELi4ELb0ELb0EN7cutlass6half_tE19Flash_kernel_traitsILi32ELi64ELi256ELi4ES3_EELb1ELb0ELb1ELb0ELb0ELb1ELb0ELb1EEEvNS_16Flash_fwd_paramsE --------------------------
	.section	.nv.constant0._ZN5flash24flash_fwd_splitkv_kernelI23Flash_fwd_kernel_traitsILi32ELi64ELi256ELi4ELb0ELb0EN7cutlass6half_tE19Flash_kernel_traitsILi32ELi64ELi256ELi4ES3_EELb1ELb0ELb1ELb0ELb0ELb1ELb0ELb1EEEvNS_16Flash_fwd_paramsE,"a",@progbits
	.sectionflags	@""
	.align	4
.nv.constant0._ZN5flash24flash_fwd_splitkv_kernelI23Flash_fwd_kernel_traitsILi32ELi64ELi256ELi4ELb0ELb0EN7cutlass6half_tE19Flash_kernel_traitsILi32ELi64ELi256ELi4ES3_EELb1ELb0ELb1ELb0ELb0ELb1ELb0ELb1EEEvNS_16Flash_fwd_paramsE:
	.zero		1360


//--------------------- .nv.constant0._ZN5flash24flash_fwd_splitkv_kernelI23Flash_fwd_kernel_traitsILi32ELi64ELi256ELi4ELb0ELb0EN7cutlass6half_tE19Flash_kernel_traitsILi32ELi64ELi256ELi4ES3_EELb1ELb0ELb0ELb0ELb1ELb0ELb1ELb0EEEvNS_16Flash_fwd_paramsE --------------------------
	.section	.nv.constant0._ZN5flash24flash_fwd_splitkv_kernelI23Flash_fwd_kernel_traitsILi32ELi64ELi256ELi4ELb0ELb0EN7cutlass6half_tE19Flash_kernel_traitsILi32ELi64ELi256ELi4ES3_EELb1ELb0ELb0ELb0ELb1ELb0ELb1ELb0EEEvNS_16Flash_fwd_paramsE,"a",@progbits
	.sectionflags	@""
	.align	4
.nv.constant0._ZN5flash24flash_fwd_splitkv_kernelI23Flash_fwd_kernel_traitsILi32ELi64ELi256ELi4ELb0ELb0EN7cutlass6half_tE19Flash_kernel_traitsILi32ELi64ELi256ELi4ES3_EELb1ELb0ELb0ELb0ELb1ELb0ELb1ELb0EEEvNS_16Flash_fwd_paramsE:
	.zero		1360


//--------------------- .nv.constant0._ZN5flash24flash_fwd_splitkv_kernelI23Flash_fwd_kernel_traitsILi32ELi64ELi256ELi4ELb0ELb0EN7cutlass6half_tE19Flash_kernel_traitsILi32ELi64ELi256ELi4ES3_EELb1ELb0ELb0ELb0ELb1ELb1ELb1ELb0EEEvNS_16Flash_fwd_paramsE --------------------------
	.section	.nv.constant0._ZN5flash24flash_fwd_splitkv_kernelI23Flash_fwd_kernel_traitsILi32ELi64ELi256ELi4ELb0ELb0EN7cutlass6half_tE19Flash_kernel_traitsILi32ELi64ELi256ELi4ES3_EELb1ELb0ELb0ELb0ELb1ELb1ELb1ELb0EEEvNS_16Flash_fwd_paramsE,"a",@progbits
	.sectionflags	@""
	.align	4
.nv.constant0._ZN5flash24flash_fwd_splitkv_kernelI23Flash_fwd_kernel_traitsILi32ELi64ELi256ELi4ELb0ELb0EN7cutlass6half_tE19Flash_kernel_traitsILi32ELi64ELi256ELi4ES3_EELb1ELb0ELb0ELb0ELb1ELb1ELb1ELb0EEEvNS_16Flash_fwd_paramsE:
	.zero		1360


//--------------------- .nv.constant0._ZN5flash24flash_fwd_splitkv_kernelI23Flash_fwd_kernel_traitsILi32ELi64ELi256ELi4ELb0ELb0EN7cutlass6half_tE19Flash_kernel_traitsILi32ELi64ELi256ELi4ES3_EELb1ELb0ELb1ELb0ELb0ELb0ELb1ELb0EEEvNS_16Flash_fwd_paramsE --------------------------
	.section	.nv.constant0._ZN5flash24flash_fwd_splitkv_kernelI23Flash_fwd_kernel_traitsILi32ELi64ELi256ELi4ELb0ELb0EN7cutlass6half_tE19Flash_kernel_traitsILi32ELi64ELi256ELi4ES3_EELb1ELb0ELb1ELb0ELb0ELb0ELb1ELb0EEEvNS_16Flash_fwd_paramsE,"a",@progbits
	.sectionflags	@""
	.align	4
.nv.constant0._ZN5flash24flash_fwd_splitkv_kernelI23Flash_fwd_kernel_traitsILi32ELi64ELi256ELi4ELb0ELb0EN7cutlass6half_tE19Flash_kernel_traitsILi32ELi64ELi256ELi4ES3_EELb1ELb0ELb1ELb0ELb0ELb0ELb1ELb0EEEvNS_16Flash_fwd_paramsE:
	.zero		1360


//--------------------- .nv.constant0._ZN5flash24flash_fwd_splitkv_kernelI23Flash_fwd_kernel_traitsILi32ELi64ELi256ELi4ELb0ELb0EN7cutlass6half_tE19Flash_kernel_traitsILi32ELi64ELi256ELi4ES3_EELb1ELb0ELb1ELb0ELb0ELb1ELb1ELb0EEEvNS_16Flash_fwd_paramsE --------------------------
	.section	.nv.constant0._ZN5flash24flash_fwd_splitkv_kernelI23Flash_fwd_kernel_traitsILi32ELi64ELi256ELi4ELb0ELb0EN7cutlass6half_tE19Flash_kernel_traitsILi32ELi64ELi256ELi4ES3_EELb1ELb0ELb1ELb0ELb0ELb1ELb1ELb0EEEvNS_16Flash_fwd_paramsE,"a",@progbits
	.sectionflags	@""
	.align	4
.nv.constant0._ZN5flash24flash_fwd_splitkv_kernelI23Flash_fwd_kernel_traitsILi32ELi64ELi256ELi4ELb0ELb0EN7cutlass6half_tE19Flash_kernel_traitsILi32ELi64ELi256ELi4ES3_EELb1ELb0ELb1ELb0ELb0ELb1ELb1ELb0EEEvNS_16Flash_fwd_paramsE:
	.zero		1360


//--------------------- .nv.constant0._ZN5flash24flash_fwd_splitkv_kernelI23Flash_fwd_kernel_traitsILi32ELi64ELi256ELi4ELb0ELb0EN7cutlass6half_tE19Flash_kernel_traitsILi32ELi64ELi256ELi4ES3_EELb1ELb0ELb0ELb0ELb1ELb0ELb1ELb1EEEvNS_16Flash_fwd_paramsE --------------------------
	.section	.nv.constant0._ZN5flash24flash_fwd_splitkv_kernelI23Flash_fwd_kernel_traitsILi32ELi64ELi256ELi4ELb0ELb0EN7cutlass6half_tE19Flash_kernel_traitsILi32ELi64ELi256ELi4ES3_EELb1ELb0ELb0ELb0ELb1ELb0ELb1ELb1EEEvNS_16Flash_fwd_paramsE,"a",@progbits
	.sectionflags	@""
	.align	4
.nv.constant0._ZN5flash24flash_fwd_splitkv_kernelI23Flash_fwd_kernel_traitsILi32ELi64ELi256ELi4ELb0ELb0EN7cutlass6half_tE19Flash_kernel_traitsILi32ELi64ELi256ELi4ES3_EELb1ELb0ELb0ELb0ELb1ELb0ELb1ELb1EEEvNS_16Flash_fwd_paramsE:
	.zero		1360


//--------------------- .nv.constant0._ZN5flash24flash_fwd_splitkv_kernelI23Flash_fwd_kernel_traitsILi32ELi64ELi256ELi4ELb0ELb0EN7cutlass6half_tE19Flash_kernel_traitsILi32ELi64ELi256ELi4ES3_EELb1ELb0ELb0ELb0ELb1ELb1ELb1ELb1EEEvNS_16Flash_fwd_paramsE --------------------------
	.section	.nv.constant0._ZN5flash24flash_fwd_splitkv_kernelI23Flash_fwd_kernel_traitsILi32ELi64ELi256ELi4ELb0ELb0EN7cutlass6half_tE19Flash_kernel_traitsILi32ELi64ELi256ELi4ES3_EELb1ELb0ELb0ELb0ELb1ELb1ELb1ELb1EEEvNS_16Flash_fwd_paramsE,"a",@progbits
	.sectionflags	@""
	.align	4
.nv.constant0._ZN5flash24flash_fwd_splitkv_kernelI23Flash_fwd_kernel_traitsILi32ELi64ELi256ELi4ELb0ELb0EN7cutlass6half_tE19Flash_kernel_traitsILi32ELi64ELi256ELi4ES3_EELb1ELb0ELb0ELb0ELb1ELb1ELb1ELb1EEEvNS_16Flash_fwd_paramsE:
	.zero		1360


//--------------------- .nv.constant0._ZN5flash24flash_fwd_splitkv_kernelI23Flash_fwd_kernel_traitsILi32ELi64ELi256ELi4ELb0ELb0EN7cutlass6half_tE19Flash_kernel_traitsILi32ELi64ELi256ELi4ES3_EELb1ELb0ELb1ELb0ELb0ELb0ELb1ELb1EEEvNS_16Flash_fwd_paramsE --------------------------
	.section	.nv.constant0._ZN5flash24flash_fwd_splitkv_kernelI23Flash_fwd_kernel_traitsILi32ELi64ELi256ELi4ELb0ELb0EN7cutlass6half_tE19Flash_kernel_traitsILi32ELi64ELi256ELi4ES3_EELb1ELb0ELb1ELb0ELb0ELb0ELb1ELb1EEEvNS_16Flash_fwd_paramsE,"a",@progbits
	.sectionflags	@""
	.align	4
.nv.constant0._ZN5flash24flash_fwd_splitkv_kernelI23Flash_fwd_kernel_traitsILi32ELi64ELi256ELi4ELb0ELb0EN7cutlass6half_tE19Flash_kernel_traitsILi32ELi64ELi256ELi4ES3_EELb1ELb0ELb1ELb0ELb0ELb0ELb1ELb1EEEvNS_16Flash_fwd_paramsE:
	.zero		1360


//--------------------- .nv.constant0._ZN5flash24flash_fwd_splitkv_kernelI23Flash_fwd_kernel_traitsILi32ELi64ELi256ELi4ELb0ELb0EN7cutlass6half_tE19Flash_kernel_traitsILi32ELi64ELi256ELi4ES3_EELb1ELb0ELb1ELb0ELb0ELb1ELb1ELb1EEEvNS_16Flash_fwd_paramsE --------------------------
	.section	.nv.constant0._ZN5flash24flash_fwd_splitkv_kernelI23Flash_fwd_kernel_traitsILi32ELi64ELi256ELi4ELb0ELb0EN7cutlass6half_tE19Flash_kernel_traitsILi32ELi64ELi256ELi4ES3_EELb1ELb0ELb1ELb0ELb0ELb1ELb1ELb1EEEvNS_16Flash_fwd_paramsE,"a",@progbits
	.sectionflags	@""
	.align	4
.nv.constant0._ZN5flash24flash_fwd_splitkv_kernelI23Flash_fwd_kernel_traitsILi32ELi64ELi256ELi4ELb0ELb0EN7cutlass6half_tE19Flash_kernel_traitsILi32ELi64ELi256ELi4ES3_EELb1ELb0ELb1ELb0ELb0ELb1ELb1ELb1EEEvNS_16Flash_fwd_paramsE:
	.zero		1360


//--------------------- .nv.constant0._ZN5flash32flash_fwd_splitkv_combine_kernelI23Flash_fwd_kernel_traitsILi32ELi64ELi128ELi4ELb0ELb0EN7cutlass6half_tE19Flash_kernel_traitsILi32ELi64ELi128ELi4ES3_EELi16ELi7ELb0EEEvNS_16Flash_fwd_paramsE --------------------------
	.section	.nv.constant0._ZN5flash32flash_fwd_splitkv_combine_kernelI23Flash_fwd_kernel_traitsILi32ELi64ELi128ELi4ELb0ELb0EN7cutlass6half_tE19Flash_kernel_traitsILi32ELi64ELi128ELi4ES3_EELi16ELi7ELb0EEEvNS_16Flash_fwd_paramsE,"a",@progbits
	.sectionflags	@""
	.align	4
.nv.constant0._ZN5flash32flash_fwd_splitkv_combine_kernelI23Flash_fwd_kernel_traitsILi32ELi64ELi128ELi4ELb0ELb0EN7cutlass6half_tE19Flash_kernel_traitsILi32ELi64ELi128ELi4ES3_EELi16ELi7ELb0EEEvNS_16Flash_fwd_paramsE:
	.zero		1360


//--------------------- .nv.constant0._ZN5flash32flash_fwd_splitkv_combine_kernelI23Flash_fwd_kernel_traitsILi32ELi64ELi128ELi4ELb0ELb0EN7cutlass6half_tE19Flash_kernel_traitsILi32ELi64ELi128ELi4ES3_EELi16ELi6ELb0EEEvNS_16Flash_fwd_paramsE --------------------------
	.section	.nv.constant0._ZN5flash32flash_fwd_splitkv_combine_kernelI23Flash_fwd_kernel_traitsILi32ELi64ELi128ELi4ELb0ELb0EN7cutlass6half_tE19Flash_kernel_traitsILi32ELi64ELi128ELi4ES3_EELi16ELi6ELb0EEEvNS_16Flash_fwd_paramsE,"a",@progbits
	.sectionflags	@""
	.align	4
.nv.constant0._ZN5flash32flash_fwd_splitkv_combine_kernelI23Flash_fwd_kernel_traitsILi32ELi64ELi128ELi4ELb0ELb0EN7cutlass6half_tE19Flash_kernel_traitsILi32ELi64ELi128ELi4ES3_EELi16ELi6ELb0EEEvNS_16Flash_fwd_paramsE:
	.zero		1360


//--------------------- .nv.constant0._ZN5flash32flash_fwd_splitkv_combine_kernelI23Flash_fwd_kernel_traitsILi32ELi64ELi128ELi4ELb0ELb0EN7cutlass6half_tE19Flash_kernel_traitsILi32ELi64ELi128ELi4ES3_EELi16ELi5ELb0EEEvNS_16Flash_fwd_paramsE --------------------------
	.section	.nv.constant0._ZN5flash32flash_fwd_splitkv_combine_kernelI23Flash_fwd_kernel_traitsILi32ELi64ELi128ELi4ELb0ELb0EN7cutlass6half_tE19Flash_kernel_traitsILi32ELi64ELi128ELi4ES3_EELi16ELi5ELb0EEEvNS_16Flash_fwd_paramsE,"a",@progbits
	.sectionflags	@""
	.align	4
.nv.constant0._ZN5flash32flash_fwd_splitkv_combine_kernelI23Flash_fwd_kernel_traitsILi32ELi64ELi128ELi4ELb0ELb0EN7cutlass6half_tE19Flash_kernel_traitsILi32ELi64ELi128ELi4ES3_EELi16ELi5ELb0EEEvNS_16Flash_fwd_paramsE:
	.zero		1360


//--------------------- .nv.constant0._ZN5flash32flash_fwd_splitkv_combine_kernelI23Flash_fwd_kernel_traitsILi32ELi64ELi128ELi4ELb0ELb0EN7cutlass6half_tE19Flash_kernel_traitsILi32ELi64ELi128ELi4ES3_EELi16ELi4ELb0EEEvNS_16Flash_fwd_paramsE --------------------------
	.section	.nv.constant0._ZN5flash32flash_fwd_splitkv_combine_kernelI23Flash_fwd_kernel_traitsILi32ELi64ELi128ELi4ELb0ELb0EN7cutlass6half_tE19Flash_kernel_traitsILi32ELi64ELi128ELi4ES3_EELi16ELi4ELb0EEEvNS_16Flash_fwd_paramsE,"a",@progbits
	.sectionflags	@""
	.align	4
.nv.constant0._ZN5flash32flash_fwd_splitkv_combine_kernelI23Flash_fwd_kernel_traitsILi32ELi64ELi128ELi4ELb0ELb0EN7cutlass6half_tE19Flash_kernel_traitsILi32ELi64ELi128ELi4ES3_EELi16ELi4ELb0EEEvNS_16Flash_fwd_paramsE:
	.zero		1360


//--------------------- .nv.constant0._ZN5flash32flash_fwd_splitkv_combine_kernelI23Flash_fwd_kernel_traitsILi32ELi64ELi128ELi4ELb0ELb0EN7cutlass6half_tE19Flash_kernel_traitsILi32ELi64ELi128ELi4ES3_EELi16ELi3ELb0EEEvNS_16Flash_fwd_paramsE --------------------------
	.section	.nv.constant0._ZN5flash32flash_fwd_splitkv_combine_kernelI23Flash_fwd_kernel_traitsILi32ELi64ELi128ELi4ELb0ELb0EN7cutlass6half_tE19Flash_kernel_traitsILi32ELi64ELi128ELi4ES3_EELi16ELi3ELb0EEEvNS_16Flash_fwd_paramsE,"a",@progbits
	.sectionflags	@""
	.align	4
.nv.constant0._ZN5flash32flash_fwd_splitkv_combine_kernelI23Flash_fwd_kernel_traitsILi32ELi64ELi128ELi4ELb0ELb0EN7cutlass6half_tE19Flash_kernel_traitsILi32ELi64ELi128ELi4ES3_EELi16ELi3ELb0EEEvNS_16Flash_fwd_paramsE:
	.zero		1360


//--------------------- .nv.constant0._ZN5flash32flash_fwd_splitkv_combine_kernelI23Flash_fwd_kernel_traitsILi32ELi64ELi128ELi4ELb0ELb0EN7cutlass6half_tE19Flash_kernel_traitsILi32ELi64ELi128ELi4ES3_EELi16ELi2ELb0EEEvNS_16Flash_fwd_paramsE --------------------------
	.section	.nv.constant0._ZN5flash32flash_fwd_splitkv_combine_kernelI23Flash_fwd_kernel_traitsILi32ELi64ELi128ELi4ELb0ELb0EN7cutlass6half_tE19Flash_kernel_traitsILi32ELi64ELi128ELi4ES3_EELi16ELi2ELb0EEEvNS_16Flash_fwd_paramsE,"a",@progbits
	.sectionflags	@""
	.align	4
.nv.constant0._ZN5flash32flash_fwd_splitkv_combine_kernelI23Flash_fwd_kernel_traitsILi32ELi64ELi128ELi4ELb0ELb0EN7cutlass6half_tE19Flash_kernel_traitsILi32ELi64ELi128ELi4ES3_EELi16ELi2ELb0EEEvNS_16Flash_fwd_paramsE:
	.zero		1360


//--------------------- .nv.constant0._ZN5flash32flash_fwd_splitkv_combine_kernelI23Flash_fwd_kernel_traitsILi32ELi64ELi128ELi4ELb0ELb0EN7cutlass6half_tE19Flash_kernel_traitsILi32ELi64ELi128ELi4ES3_EELi16ELi1ELb0EEEvNS_16Flash_fwd_paramsE --------------------------
	.section	.nv.constant0._ZN5flash32flash_fwd_splitkv_combine_kernelI23Flash_fwd_kernel_traitsILi32ELi64ELi128ELi4ELb0ELb0EN7cutlass6half_tE19Flash_kernel_traitsILi32ELi64ELi128ELi4ES3_EELi16ELi1ELb0EEEvNS_16Flash_fwd_paramsE,"a",@progbits
	.sectionflags	@""
	.align	4
.nv.constant0._ZN5flash32flash_fwd_splitkv_combine_kernelI23Flash_fwd_kernel_traitsILi32ELi64ELi128ELi4ELb0ELb0EN7cutlass6half_tE19Flash_kernel_traitsILi32ELi64ELi128ELi4ES3_EELi16ELi1ELb0EEEvNS_16Flash_fwd_paramsE:
	.zero		1360


//--------------------- .nv.constant0._ZN5flash32flash_fwd_splitkv_combine_kernelI23Flash_fwd_kernel_traitsILi32ELi64ELi128ELi4ELb0ELb0EN7cutlass6half_tE19Flash_kernel_traitsILi32ELi64ELi128ELi4ES3_EELi16ELi7ELb1EEEvNS_16Flash_fwd_paramsE --------------------------
	.section	.nv.constant0._ZN5flash32flash_fwd_splitkv_combine_kernelI23Flash_fwd_kernel_traitsILi32ELi64ELi128ELi4ELb0ELb0EN7cutlass6half_tE19Flash_kernel_traitsILi32ELi64ELi128ELi4ES3_EELi16ELi7ELb1EEEvNS_16Flash_fwd_paramsE,"a",@progbits
	.sectionflags	@""
	.align	4
.nv.constant0._ZN5flash32flash_fwd_splitkv_combine_kernelI23Flash_fwd_kernel_traitsILi32ELi64ELi128ELi4ELb0ELb0EN7cutlass6half_tE19Flash_kernel_traitsILi32ELi64ELi128ELi4ES3_EELi16ELi7ELb1EEEvNS_16Flash_fwd_paramsE:
	.zero		1360


//--------------------- .nv.constant0._ZN5flash32flash_fwd_splitkv_combine_kernelI23Flash_fwd_kernel_traitsILi32ELi64ELi128ELi4ELb0ELb0EN7cutlass6half_tE19Flash_kernel_traitsILi32ELi64ELi128ELi4ES3_EELi16ELi6ELb1EEEvNS_16Flash_fwd_paramsE --------------------------
	.section	.nv.constant0._ZN5flash32flash_fwd_splitkv_combine_kernelI23Flash_fwd_kernel_traitsILi32ELi64ELi128ELi4ELb0ELb0EN7cutlass6half_tE19Flash_kernel_traitsILi32ELi64ELi128ELi4ES3_EELi16ELi6ELb1EEEvNS_16Flash_fwd_paramsE,"a",@progbits
	.sectionflags	@""
	.align	4
.nv.constant0._ZN5flash32flash_fwd_splitkv_combine_kernelI23Flash_fwd_kernel_traitsILi32ELi64ELi128ELi4ELb0ELb0EN7cutlass6half_tE19Flash_kernel_traitsILi32ELi64ELi128ELi4ES3_EELi16ELi6ELb1EEEvNS_16Flash_fwd_paramsE:
	.zero		1360


//--------------------- .nv.constant0._ZN5flash32flash_fwd_splitkv_combine_kernelI23Flash_fwd_kernel_traitsILi32ELi64ELi128ELi4ELb0ELb0EN7cutlass6half_tE19Flash_kernel_traitsILi32ELi64ELi128ELi4ES3_EELi16ELi5ELb1EEEvNS_16Flash_fwd_paramsE --------------------------
	.section	.nv.constant0._ZN5flash32flash_fwd_splitkv_combine_kernelI23Flash_fwd_kernel_traitsILi32ELi64ELi128ELi4ELb0ELb0EN7cutlass6half_tE19Flash_kernel_traitsILi32ELi64ELi128ELi4ES3_EELi16ELi5ELb1EEEvNS_16Flash_fwd_paramsE,"a",@progbits
	.sectionflags	@""
	.align	4
.nv.constant0._ZN5flash32flash_fwd_splitkv_combine_kernelI23Flash_fwd_kernel_traitsILi32ELi64ELi128ELi4ELb0ELb0EN7cutlass6half_tE19Flash_kernel_traitsILi32ELi64ELi128ELi4ES3_EELi16ELi5ELb1EEEvNS_16Flash_fwd_paramsE:
	.zero		1360


//--------------------- .nv.constant0._ZN5flash32flash_fwd_splitkv_combine_kernelI23Flash_fwd_kernel_traitsILi32ELi64ELi128ELi4ELb0ELb0EN7cutlass6half_tE19Flash_kernel_traitsILi32ELi64ELi128ELi4ES3_EELi16ELi4ELb1EEEvNS_16Flash_fwd_paramsE --------------------------
	.section	.nv.constant0._ZN5flash32flash_fwd_splitkv_combine_kernelI23Flash_fwd_kernel_traitsILi32ELi64ELi128ELi4ELb0ELb0EN7cutlass6half_tE19Flash_kernel_traitsILi32ELi64ELi128ELi4ES3_EELi16ELi4ELb1EEEvNS_16Flash_fwd_paramsE,"a",@progbits
	.sectionflags	@""
	.align	4
.nv.constant0._ZN5flash32flash_fwd_splitkv_combine_kernelI23Flash_fwd_kernel_traitsILi32ELi64ELi128ELi4ELb0ELb0EN7cutlass6half_tE19Flash_kernel_traitsILi32ELi64ELi128ELi4ES3_EELi16ELi4ELb1EEEvNS_16Flash_fwd_paramsE:
	.zero		1360


//--------------------- .nv.constant0._ZN5flash32flash_fwd_splitkv_combine_kernelI23Flash_fwd_kernel_traitsILi32ELi64ELi128ELi4ELb0ELb0EN7cutlass6half_tE19Flash_kernel_traitsILi32ELi64ELi128ELi4ES3_EELi16ELi3ELb1EEEvNS_16Flash_fwd_paramsE --------------------------
	.section	.nv.constant0._ZN5flash32flash_fwd_splitkv_combine_kernelI23Flash_fwd_kernel_traitsILi32ELi64ELi128ELi4ELb0ELb0EN7cutlass6half_tE19Flash_kernel_traitsILi32ELi64ELi128ELi4ES3_EELi16ELi3ELb1EEEvNS_16Flash_fwd_paramsE,"a",@progbits
	.sectionflags	@""
	.align	4
.nv.constant0._ZN5flash32flash_fwd_splitkv_combine_kernelI23Flash_fwd_kernel_traitsILi32ELi64ELi128ELi4ELb0ELb0EN7cutlass6half_tE19Flash_kernel_traitsILi32ELi64ELi128ELi4ES3_EELi16ELi3ELb1EEEvNS_16Flash_fwd_paramsE:
	.zero		1360


//--------------------- .nv.constant0._ZN5flash32flash_fwd_splitkv_combine_kernelI23Flash_fwd_kernel_traitsILi32ELi64ELi128ELi4ELb0ELb0EN7cutlass6half_tE19Flash_kernel_traitsILi32ELi64ELi128ELi4ES3_EELi16ELi2ELb1EEEvNS_16Flash_fwd_paramsE --------------------------
	.section	.nv.constant0._ZN5flash32flash_fwd_splitkv_combine_kernelI23Flash_fwd_kernel_traitsILi32ELi64ELi128ELi4ELb0ELb0EN7cutlass6half_tE19Flash_kernel_traitsILi32ELi64ELi128ELi4ES3_EELi16ELi2ELb1EEEvNS_16Flash_fwd_paramsE,"a",@progbits
	.sectionflags	@""
	.align	4
.nv.constant0._ZN5flash32flash_fwd_splitkv_combine_kernelI23Flash_fwd_kernel_traitsILi32ELi64ELi128ELi4ELb0ELb0EN7cutlass6half_tE19Flash_kernel_traitsILi32ELi64ELi128ELi4ES3_EELi16ELi2ELb1EEEvNS_16Flash_fwd_paramsE:
	.zero		1360


//--------------------- .nv.constant0._ZN5flash32flash_fwd_splitkv_combine_kernelI23Flash_fwd_kernel_traitsILi32ELi64ELi128ELi4ELb0ELb0EN7cutlass6half_tE19Flash_kernel_traitsILi32ELi64ELi128ELi4ES3_EELi16ELi1ELb1EEEvNS_16Flash_fwd_paramsE --------------------------
	.section	.nv.constant0._ZN5flash32flash_fwd_splitkv_combine_kernelI23Flash_fwd_kernel_traitsILi32ELi64ELi128ELi4ELb0ELb0EN7cutlass6half_tE19Flash_kernel_traitsILi32ELi64ELi128ELi4ES3_EELi16ELi1ELb1EEEvNS_16Flash_fwd_paramsE,"a",@progbits
	.sectionflags	@""
	.align	4
.nv.constant0._ZN5flash32flash_fwd_splitkv_combine_kernelI23Flash_fwd_kernel_traitsILi32ELi64ELi128ELi4ELb0ELb0EN7cutlass6half_tE19Flash_kernel_traitsILi32ELi64ELi128ELi4ES3_EELi16ELi1ELb1EEEvNS_16Flash_fwd_paramsE:
	.zero		1360


//--------------------- .nv.constant0._ZN5flash24flash_fwd_splitkv_kernelI23Flash_fwd_kernel_traitsILi32ELi64ELi128ELi4ELb0ELb0EN7cutlass6half_tE19Flash_kernel_traitsILi32ELi64ELi128ELi4ES3_EELb1ELb0ELb0ELb0ELb0ELb0ELb0ELb0EEEvNS_16Flash_fwd_paramsE --------------------------
	.section	.nv.constant0._ZN5flash24flash_fwd_splitkv_kernelI23Flash_fwd_kernel_traitsILi32ELi64ELi128ELi4ELb0ELb0EN7cutlass6half_tE19Flash_kernel_traitsILi32ELi64ELi128ELi4ES3_EELb1ELb0ELb0ELb0ELb0ELb0ELb0ELb0EEEvNS_16Flash_fwd_paramsE,"a",@progbits
	.sectionflags	@""
	.align	4
.nv.constant0._ZN5flash24flash_fwd_splitkv_kernelI23Flash_fwd_kernel_traitsILi32ELi64ELi128ELi4ELb0ELb0EN7cutlass6half_tE19Flash_kernel_traitsILi32ELi64ELi128ELi4ES3_EELb1ELb0ELb0ELb0ELb0ELb0ELb0ELb0EEEvNS_16Flash_fwd_paramsE:
	.zero		1360


//--------------------- .nv.constant0._ZN5flash24flash_fwd_splitkv_kernelI23Flash_fwd_kernel_traitsILi32ELi64ELi128ELi4ELb0ELb0EN7cutlass6half_tE19Flash_kernel_traitsILi32ELi64ELi128ELi4ES3_EELb1ELb0ELb0ELb0ELb0ELb1ELb0ELb0EEEvNS_16Flash_fwd_paramsE --------------------------
	.section	.nv.constant0._ZN5flash24flash_fwd_splitkv_kernelI23Flash_fwd_kernel_traitsILi32ELi64ELi128ELi4ELb0ELb0EN7cutlass6half_tE19Flash_kernel_traitsILi32ELi64ELi128ELi4ES3_EELb1ELb0ELb0ELb0ELb0ELb1ELb0ELb0EEEvNS_16Flash_fwd_paramsE,"a",@progbits
	.sectionflags	@""
	.align	4
.nv.constant0._ZN5flash24flash_fwd_splitkv_kernelI23Flash_fwd_kernel_traitsILi32ELi64ELi128ELi4ELb0ELb0EN7cutlass6half_tE19Flash_kernel_traitsILi32ELi64ELi128ELi4ES3_EELb1ELb0ELb0ELb0ELb0ELb1ELb0ELb0EEEvNS_16Flash_fwd_paramsE:
	.zero		1360


//--------------------- .nv.constant0._ZN5flash24flash_fwd_splitkv_kernelI23Flash_fwd_kernel_traitsILi32ELi64ELi128ELi4ELb0ELb0EN7cutlass6half_tE19Flash_kernel_traitsILi32ELi64ELi128ELi4ES3_EELb1ELb0ELb0ELb0ELb0ELb0ELb0ELb1EEEvNS_16Flash_fwd_paramsE --------------------------
	.section	.nv.constant0._ZN5flash24flash_fwd_splitkv_kernelI23Flash_fwd_kernel_traitsILi32ELi64ELi128ELi4ELb0ELb0EN7cutlass6half_tE19Flash_kernel_traitsILi32ELi64ELi128ELi4ES3_EELb1ELb0ELb0ELb0ELb0ELb0ELb0ELb1EEEvNS_16Flash_fwd_paramsE,"a",@progbits
	.sectionflags	@""
	.align	4
.nv.constant0._ZN5flash24flash_fwd_splitkv_kernelI23Flash_fwd_kernel_traitsILi32ELi64ELi128ELi4ELb0ELb0EN7cutlass6half_tE19Flash_kernel_traitsILi32ELi64ELi128ELi4ES3_EELb1ELb0ELb0ELb0ELb0ELb0ELb0ELb1EEEvNS_16Flash_fwd_paramsE:
	.zero		1360


//--------------------- .nv.constant0._ZN5flash24flash_fwd_splitkv_kernelI23Flash_fwd_kernel_traitsILi32ELi64ELi128ELi4ELb0ELb0EN7cutlass6half_tE19Flash_kernel_traitsILi32ELi64ELi128ELi4ES3_EELb1ELb0ELb0ELb0ELb0ELb1ELb0ELb1EEEvNS_16Flash_fwd_paramsE --------------------------
	.section	.nv.constant0._ZN5flash24flash_fwd_splitkv_kernelI23Flash_fwd_kernel_traitsILi32ELi64ELi128ELi4ELb0ELb0EN7cutlass6half_tE19Flash_kernel_traitsILi32ELi64ELi128ELi4ES3_EELb1ELb0ELb0ELb0ELb0ELb1ELb0ELb1EEEvNS_16Flash_fwd_paramsE,"a",@progbits
	.sectionflags	@""
	.align	4
.nv.constant0._ZN5flash24flash_fwd_splitkv_kernelI23Flash_fwd_kernel_traitsILi32ELi64ELi128ELi4ELb0ELb0EN7cutlass6half_tE19Flash_kernel_traitsILi32ELi64ELi128ELi4ES3_EELb1ELb0ELb0ELb0ELb0ELb1ELb0ELb1EEEvNS_16Flash_fwd_paramsE:
	.zero		1360


//--------------------- .nv.constant0._ZN5flash24flash_fwd_splitkv_kernelI23Flash_fwd_kernel_traitsILi32ELi64ELi128ELi4ELb0ELb0EN7cutlass6half_tE19Flash_kernel_traitsILi32ELi64ELi128ELi4ES3_EELb1ELb0ELb0ELb0ELb0ELb0ELb1ELb0EEEvNS_16Flash_fwd_paramsE --------------------------
	.section	.nv.constant0._ZN5flash24flash_fwd_splitkv_kernelI23Flash_fwd_kernel_traitsILi32ELi64ELi128ELi4ELb0ELb0EN7cutlass6half_tE19Flash_kernel_traitsILi32ELi64ELi128ELi4ES3_EELb1ELb0ELb0ELb0ELb0ELb0ELb1ELb0EEEvNS_16Flash_fwd_paramsE,"a",@progbits
	.sectionflags	@""
	.align	4
.nv.constant0._ZN5flash24flash_fwd_splitkv_kernelI23Flash_fwd_kernel_traitsILi32ELi64ELi128ELi4ELb0ELb0EN7cutlass6half_tE19Flash_kernel_traitsILi32ELi64ELi128ELi4ES3_EELb1ELb0ELb0ELb0ELb0ELb0ELb1ELb0EEEvNS_16Flash_fwd_paramsE:
	.zero		1360


//--------------------- .nv.constant0._ZN5flash24flash_fwd_splitkv_kernelI23Flash_fwd_kernel_traitsILi32ELi64ELi128ELi4ELb0ELb0EN7cutlass6half_tE19Flash_kernel_traitsILi32ELi64ELi128ELi4ES3_EELb1ELb0ELb0ELb0ELb0ELb1ELb1ELb0EEEvNS_16Flash_fwd_paramsE --------------------------
	.section	.nv.constant0._ZN5flash24flash_fwd_splitkv_kernelI23Flash_fwd_kernel_traitsILi32ELi64ELi128ELi4ELb0ELb0EN7cutlass6half_tE19Flash_kernel_traitsILi32ELi64ELi128ELi4ES3_EELb1ELb0ELb0ELb0ELb0ELb1ELb1ELb0EEEvNS_16Flash_fwd_paramsE,"a",@progbits
	.sectionflags	@""
	.align	4
.nv.constant0._ZN5flash24flash_fwd_splitkv_kernelI23Flash_fwd_kernel_traitsILi32ELi64ELi128ELi4ELb0ELb0EN7cutlass6half_tE19Flash_kernel_traitsILi32ELi64ELi128ELi4ES3_EELb1ELb0ELb0ELb0ELb0ELb1ELb1ELb0EEEvNS_16Flash_fwd_paramsE:
	.zero		1360


//--------------------- .nv.constant0._ZN5flash24flash_fwd_splitkv_kernelI23Flash_fwd_kernel_traitsILi32ELi64ELi128ELi4ELb0ELb0EN7cutlass6half_tE19Flash_kernel_traitsILi32ELi64ELi128ELi4ES3_EELb1ELb0ELb0ELb0ELb0ELb0ELb1ELb1EEEvNS_16Flash_fwd_paramsE --------------------------
	.section	.nv.constant0._ZN5flash24flash_fwd_splitkv_kernelI23Flash_fwd_kernel_traitsILi32ELi64ELi128ELi4ELb0ELb0EN7cutlass6half_tE19Flash_kernel_traitsILi32ELi64ELi128ELi4ES3_EELb1ELb0ELb0ELb0ELb0ELb0ELb1ELb1EEEvNS_16Flash_fwd_paramsE,"a",@progbits
	.sectionflags	@""
	.align	4
.nv.constant0._ZN5flash24flash_fwd_splitkv_kernelI23Flash_fwd_kernel_traitsILi32ELi64ELi128ELi4ELb0ELb0EN7cutlass6half_tE19Flash_kernel_traitsILi32ELi64ELi128ELi4ES3_EELb1ELb0ELb0ELb0ELb0ELb0ELb1ELb1EEEvNS_16Flash_fwd_paramsE:
	.zero		1360


//--------------------- .nv.constant0._ZN5flash24flash_fwd_splitkv_kernelI23Flash_fwd_kernel_traitsILi32ELi64ELi128ELi4ELb0ELb0EN7cutlass6half_tE19Flash_kernel_traitsILi32ELi64ELi128ELi4ES3_EELb1ELb0ELb0ELb0ELb0ELb1ELb1ELb1EEEvNS_16Flash_fwd_paramsE --------------------------
	.section	.nv.constant0._ZN5flash24flash_fwd_splitkv_kernelI23Flash_fwd_kernel_traitsILi32ELi64ELi128ELi4ELb0ELb0EN7cutlass6half_tE19Flash_kernel_traitsILi32ELi64ELi128ELi4ES3_EELb1ELb0ELb0ELb0ELb0ELb1ELb1ELb1EEEvNS_16Flash_fwd_paramsE,"a",@progbits
	.sectionflags	@""
	.align	4
.nv.constant0._ZN5flash24flash_fwd_splitkv_kernelI23Flash_fwd_kernel_traitsILi32ELi64ELi128ELi4ELb0ELb0EN7cutlass6half_tE19Flash_kernel_traitsILi32ELi64ELi128ELi4ES3_EELb1ELb0ELb0ELb0ELb0ELb1ELb1ELb1EEEvNS_16Flash_fwd_paramsE:
	.zero		1360


//--------------------- .nv.constant0._ZN5flash24flash_fwd_splitkv_kernelI23Flash_fwd_kernel_traitsILi32ELi64ELi128ELi4ELb0ELb0EN7cutlass6half_tE19Flash_kernel_traitsILi32ELi64ELi128ELi4ES3_EELb1ELb0ELb0ELb1ELb1ELb0ELb0ELb0EEEvNS_16Flash_fwd_paramsE --------------------------
	.section	.nv.constant0._ZN5flash24flash_fwd_splitkv_kernelI23Flash_fwd_kernel_traitsILi32ELi64ELi128ELi4ELb0ELb0EN7cutlass6half_tE19Flash_kernel_traitsILi32ELi64ELi128ELi4ES3_EELb1ELb0ELb0ELb1ELb1ELb0ELb0ELb0EEEvNS_16Flash_fwd_paramsE,"a",@progbits
	.sectionflags	@""
	.align	4
.nv.constant0._ZN5flash24flash_fwd_splitkv_kernelI23Flash_fwd_kernel_traitsILi32ELi64ELi128ELi4ELb0ELb0EN7cutlass6half_tE19Flash_kernel_traitsILi32ELi64ELi128ELi4ES3_EELb1ELb0ELb0ELb1ELb1ELb0ELb0ELb0EEEvNS_16Flash_fwd_paramsE:
	.zero		1360


//--------------------- .nv.constant0._ZN5flash24flash_fwd_splitkv_kernelI23Flash_fwd_kernel_traitsILi32ELi64ELi128ELi4ELb0ELb0EN7cutlass6half_tE19Flash_kernel_traitsILi32ELi64ELi128ELi4ES3_EELb1ELb0ELb0ELb1ELb1ELb1ELb0ELb0EEEvNS_16Flash_fwd_paramsE --------------------------
	.section	.nv.constant0._ZN5flash24flash_fwd_splitkv_kernelI23Flash_fwd_kernel_traitsILi32ELi64ELi128ELi4ELb0ELb0EN7cutlass6half_tE19Flash_kernel_traitsILi32ELi64ELi128ELi4ES3_EELb1ELb0ELb0ELb1ELb1ELb1ELb0ELb0EEEvNS_16Flash_fwd_paramsE,"a",@progbits
	.sectionflags	@""
	.align	4
.nv.constant0._ZN5flash24flash_fwd_splitkv_kernelI23Flash_fwd_kernel_traitsILi32ELi64ELi128ELi4ELb0ELb0EN7cutlass6half_tE19Flash_kernel_traitsILi32ELi64ELi128ELi4ES3_EELb1ELb0ELb0ELb1ELb1ELb1ELb0ELb0EEEvNS_16Flash_fwd_paramsE:
	.zero		1360


//--------------------- .nv.constant0._ZN5flash24flash_fwd_splitkv_kernelI23Flash_fwd_kernel_traitsILi32ELi64ELi128ELi4ELb0ELb0EN7cutlass6half_tE19Flash_kernel_traitsILi32ELi64ELi128ELi4ES3_EELb1ELb0ELb0ELb1ELb1ELb0ELb1ELb0EEEvNS_16Flash_fwd_paramsE --------------------------
	.section	.nv.constant0._ZN5flash24flash_fwd_splitkv_kernelI23Flash_fwd_kernel_traitsILi32ELi64ELi128ELi4ELb0ELb0EN7cutlass6half_tE19Flash_kernel_traitsILi32ELi64ELi128ELi4ES3_EELb1ELb0ELb0ELb1ELb1ELb0ELb1ELb0EEEvNS_16Flash_fwd_paramsE,"a",@progbits
	.sectionflags	@""
	.align	4
.nv.constant0._ZN5flash24flash_fwd_splitkv_kernelI23Flash_fwd_kernel_traitsILi32ELi64ELi128ELi4ELb0ELb0EN7cutlass6half_tE19Flash_kernel_traitsILi32ELi64ELi128ELi4ES3_EELb1ELb0ELb0ELb1ELb1ELb0ELb1ELb0EEEvNS_16Flash_fwd_paramsE:
	.zero		1360


//--------------------- .nv.constant0._ZN5flash24flash_fwd_splitkv_kernelI23Flash_fwd_kernel_traitsILi32ELi64ELi128ELi4ELb0ELb0EN7cutlass6half_tE19Flash_kernel_traitsILi32ELi64ELi128ELi4ES3_EELb1ELb0ELb0ELb1ELb1ELb1ELb1ELb0EEEvNS_16Flash_fwd_paramsE --------------------------
	.section	.nv.constant0._ZN5flash24flash_fwd_splitkv_kernelI23Flash_fwd_kernel_traitsILi32ELi64ELi128ELi4ELb0ELb0EN7cutlass6half_tE19Flash_kernel_traitsILi32ELi64ELi128ELi4ES3_EELb1ELb0ELb0ELb1ELb1ELb1ELb1ELb0EEEvNS_16Flash_fwd_paramsE,"a",@progbits
	.sectionflags	@""
	.align	4
.nv.constant0._ZN5flash24flash_fwd_splitkv_kernelI23Flash_fwd_kernel_traitsILi32ELi64ELi128ELi4ELb0ELb0EN7cutlass6half_tE19Flash_kernel_traitsILi32ELi64ELi128ELi4ES3_EELb1ELb0ELb0ELb1ELb1ELb1ELb1ELb0EEEvNS_16Flash_fwd_paramsE:
	.zero		1360


//--------------------- .nv.constant0._ZN5flash24flash_fwd_splitkv_kernelI23Flash_fwd_kernel_traitsILi32ELi64ELi128ELi4ELb0ELb0EN7cutlass6half_tE19Flash_kernel_traitsILi32ELi64ELi128ELi4ES3_EELb1ELb0ELb0ELb0ELb1ELb0ELb0ELb0EEEvNS_16Flash_fwd_paramsE --------------------------
	.section	.nv.constant0._ZN5flash24flash_fwd_splitkv_kernelI23Flash_fwd_kernel_traitsILi32ELi64ELi128ELi4ELb0ELb0EN7cutlass6half_tE19Flash_kernel_traitsILi32ELi64ELi128ELi4ES3_EELb1ELb0ELb0ELb0ELb1ELb0ELb0ELb0EEEvNS_16Flash_fwd_paramsE,"a",@progbits
	.sectionflags	@""
	.align	4
.nv.constant0._ZN5flash24flash_fwd_splitkv_kernelI23Flash_fwd_kernel_traitsILi32ELi64ELi128ELi4ELb0ELb0EN7cutlass6half_tE19Flash_kernel_traitsILi32ELi64ELi128ELi4ES3_EELb1ELb0ELb0ELb0ELb1ELb0ELb0ELb0EEEvNS_16Flash_fwd_paramsE:
	.zero		1360


//--------------------- .nv.constant0._ZN5flash24flash_fwd_splitkv_kernelI23Flash_fwd_kernel_traitsILi32ELi64ELi128ELi4ELb0ELb0EN7cutlass6half_tE19Flash_kernel_traitsILi32ELi64ELi128ELi4ES3_EELb1ELb0ELb0ELb0ELb1ELb1ELb0ELb0EEEvNS_16Flash_fwd_paramsE --------------------------
	.section	.nv.constant0._ZN5flash24flash_fwd_splitkv_kernelI23Flash_fwd_kernel_traitsILi32ELi64ELi128ELi4ELb0ELb0EN7cutlass6half_tE19Flash_kernel_traitsILi32ELi64ELi128ELi4ES3_EELb1ELb0ELb0ELb0ELb1ELb1ELb0ELb0EEEvNS_16Flash_fwd_paramsE,"a",@progbits
	.sectionflags	@""
	.align	4
.nv.constant0._ZN5flash24flash_fwd_splitkv_kernelI23Flash_fwd_kernel_traitsILi32ELi64ELi128ELi4ELb0ELb0EN7cutlass6half_tE19Flash_kernel_traitsILi32ELi64ELi128ELi4ES3_EELb1ELb0ELb0ELb0ELb1ELb1ELb0ELb0EEEvNS_16Flash_fwd_paramsE:
	.zero		1360


//--------------------- .nv.constant0._ZN5flash24flash_fwd_splitkv_kernelI23Flash_fwd_kernel_traitsILi32ELi64ELi128ELi4ELb0ELb0EN7cutlass6half_tE19Flash_kernel_traitsILi32ELi64ELi128ELi4ES3_EELb1ELb0ELb1ELb0ELb0ELb0ELb0ELb0EEEvNS_16Flash_fwd_paramsE --------------------------
	.section	.nv.constant0._ZN5flash24flash_fwd_splitkv_kernelI23Flash_fwd_kernel_traitsILi32ELi64ELi128ELi4ELb0ELb0EN7cutlass6half_tE19Flash_kernel_traitsILi32ELi64ELi128ELi4ES3_EELb1ELb0ELb1ELb0ELb0ELb0ELb0ELb0EEEvNS_16Flash_fwd_paramsE,"a",@progbits
	.sectionflags	@""
	.align	4
.nv.constant0._ZN5flash24flash_fwd_splitkv_kernelI23Flash_fwd_kernel_traitsILi32ELi64ELi128ELi4ELb0ELb0EN7cutlass6half_tE19Flash_kernel_traitsILi32ELi64ELi128ELi4ES3_EELb1ELb0ELb1ELb0ELb0ELb0ELb0ELb0EEEvNS_16Flash_fwd_paramsE:
	.zero		1360


//--------------------- .nv.constant0._ZN5flash24flash_fwd_splitkv_kernelI23Flash_fwd_kernel_traitsILi32ELi64ELi128ELi4ELb0ELb0EN7cutlass6half_tE19Flash_kernel_traitsILi32ELi64ELi128ELi4ES3_EELb1ELb0ELb1ELb0ELb0ELb1ELb0ELb0EEEvNS_16Flash_fwd_paramsE --------------------------
	.section	.nv.constant0._ZN5flash24flash_fwd_splitkv_kernelI23Flash_fwd_kernel_traitsILi32ELi64ELi128ELi4ELb0ELb0EN7cutlass6half_tE19Flash_kernel_traitsILi32ELi64ELi128ELi4ES3_EELb1ELb0ELb1ELb0ELb0ELb1ELb0ELb0EEEvNS_16Flash_fwd_paramsE,"a",@progbits
	.sectionflags	@""
	.align	4
.nv.constant0._ZN5flash24flash_fwd_splitkv_kernelI23Flash_fwd_kernel_traitsILi32ELi64ELi128ELi4ELb0ELb0EN7cutlass6half_tE19Flash_kernel_traitsILi32ELi64ELi128ELi4ES3_EELb1ELb0ELb1ELb0ELb0ELb1ELb0ELb0EEEvNS_16Flash_fwd_paramsE:
	.zero		1360


//--------------------- .nv.constant0._ZN5flash24flash_fwd_splitkv_kernelI23Flash_fwd_kernel_traitsILi32ELi64ELi128ELi4ELb0ELb0EN7cutlass6half_tE19Flash_kernel_traitsILi32ELi64ELi128ELi4ES3_EELb1ELb0ELb0ELb0ELb1ELb0ELb0ELb1EEEvNS_16Flash_fwd_paramsE --------------------------
	.section	.nv.constant0._ZN5flash24flash_fwd_splitkv_kernelI23Flash_fwd_kernel_traitsILi32ELi64ELi128ELi4ELb0ELb0EN7cutlass6half_tE19Flash_kernel_traitsILi32ELi64ELi128ELi4ES3_EELb1ELb0ELb0ELb0ELb1ELb0ELb0ELb1EEEvNS_16Flash_fwd_paramsE,"a",@progbits
	.sectionflags	@""
	.align	4
.nv.constant0._ZN5flash24flash_fwd_splitkv_kernelI23Flash_fwd_kernel_traitsILi32ELi64ELi128ELi4ELb0ELb0EN7cutlass6half_tE19Flash_kernel_traitsILi32ELi64ELi128ELi4ES3_EELb1ELb0ELb0ELb0ELb1ELb0ELb0ELb1EEEvNS_16Flash_fwd_paramsE:
	.zero		1360


//--------------------- .nv.constant0._ZN5flash24flash_fwd_splitkv_kernelI23Flash_fwd_kernel_traitsILi32ELi64ELi128ELi4ELb0ELb0EN7cutlass6half_tE19Flash_kernel_traitsILi32ELi64ELi128ELi4ES3_EELb1ELb0ELb0ELb0ELb1ELb1ELb0ELb1EEEvNS_16Flash_fwd_paramsE --------------------------
	.section	.nv.constant0._ZN5flash24flash_fwd_splitkv_kernelI23Flash_fwd_kernel_traitsILi32ELi64ELi128ELi4ELb0ELb0EN7cutlass6half_tE19Flash_kernel_traitsILi32ELi64ELi128ELi4ES3_EELb1ELb0ELb0ELb0ELb1ELb1ELb0ELb1EEEvNS_16Flash_fwd_paramsE,"a",@progbits
	.sectionflags	@""
	.align	4
.nv.constant0._ZN5flash24flash_fwd_splitkv_kernelI23Flash_fwd_kernel_traitsILi32ELi64ELi128ELi4ELb0ELb0EN7cutlass6half_tE19Flash_kernel_traitsILi32ELi64ELi128ELi4ES3_EELb1ELb0ELb0ELb0ELb1ELb1ELb0ELb1EEEvNS_16Flash_fwd_paramsE:
	.zero		1360


//--------------------- .nv.constant0._ZN5flash24flash_fwd_splitkv_kernelI23Flash_fwd_kernel_traitsILi32ELi64ELi128ELi4ELb0ELb0EN7cutlass6half_tE19Flash_kernel_traitsILi32ELi64ELi128ELi4ES3_EELb1ELb0ELb1ELb0ELb0ELb0ELb0ELb1EEEvNS_16Flash_fwd_paramsE --------------------------
	.section	.nv.constant0._ZN5flash24flash_fwd_splitkv_kernelI23Flash_fwd_kernel_traitsILi32ELi64ELi128ELi4ELb0ELb0EN7cutlass6half_tE19Flash_kernel_traitsILi32ELi64ELi128ELi4ES3_EELb1ELb0ELb1ELb0ELb0ELb0ELb0ELb1EEEvNS_16Flash_fwd_paramsE,"a",@progbits
	.sectionflags	@""
	.align	4
.nv.constant0._ZN5flash24flash_fwd_splitkv_kernelI23Flash_fwd_kernel_traitsILi32ELi64ELi128ELi4ELb0ELb0EN7cutlass6half_tE19Flash_kernel_traitsILi32ELi64ELi128ELi4ES3_EELb1ELb0ELb1ELb0ELb0ELb0ELb0ELb1EEEvNS_16Flash_fwd_paramsE:
	.zero		1360


//--------------------- .nv.constant0._ZN5flash24flash_fwd_splitkv_kernelI23Flash_fwd_kernel_traitsILi32ELi64ELi128ELi4ELb0ELb0EN7cutlass6half_tE19Flash_kernel_traitsILi32ELi64ELi128ELi4ES3_EELb1ELb0ELb1ELb0ELb0ELb1ELb0ELb1EEEvNS_16Flash_fwd_paramsE --------------------------
	.section	.nv.constant0._ZN5flash24flash_fwd_splitkv_kernelI23Flash_fwd_kernel_traitsILi32ELi64ELi128ELi4ELb0ELb0EN7cutlass6half_tE19Flash_kernel_traitsILi32ELi64ELi128ELi4ES3_EELb1ELb0ELb1ELb0ELb0ELb1ELb0ELb1EEEvNS_16Flash_fwd_paramsE,"a",@progbits
	.sectionflags	@""
	.align	4
.nv.constant0._ZN5flash24flash_fwd_splitkv_kernelI23Flash_fwd_kernel_traitsILi32ELi64ELi128ELi4ELb0ELb0EN7cutlass6half_tE19Flash_kernel_traitsILi32ELi64ELi128ELi4ES3_EELb1ELb0ELb1ELb0ELb0ELb1ELb0ELb1EEEvNS_16Flash_fwd_paramsE:
	.zero		1360


//--------------------- .nv.constant0._ZN5flash24flash_fwd_splitkv_kernelI23Flash_fwd_kernel_traitsILi32ELi64ELi128ELi4ELb0ELb0EN7cutlass6half_tE19Flash_kernel_traitsILi32ELi64ELi128ELi4ES3_EELb1ELb0ELb0ELb0ELb1ELb0ELb1ELb0EEEvNS_16Flash_fwd_paramsE --------------------------
	.section	.nv.constant0._ZN5flash24flash_fwd_splitkv_kernelI23Flash_fwd_kernel_traitsILi32ELi64ELi128ELi4ELb0ELb0EN7cutlass6half_tE19Flash_kernel_traitsILi32ELi64ELi128ELi4ES3_EELb1ELb0ELb0ELb0ELb1ELb0ELb1ELb0EEEvNS_16Flash_fwd_paramsE,"a",@progbits
	.sectionflags	@""
	.align	4
.nv.constant0._ZN5flash24flash_fwd_splitkv_kernelI23Flash_fwd_kernel_traitsILi32ELi64ELi128ELi4ELb0ELb0EN7cutlass6half_tE19Flash_kernel_traitsILi32ELi64ELi128ELi4ES3_EELb1ELb0ELb0ELb0ELb1ELb0ELb1ELb0EEEvNS_16Flash_fwd_paramsE:
	.zero		1360


//--------------------- .nv.constant0._ZN5flash24flash_fwd_splitkv_kernelI23Flash_fwd_kernel_traitsILi32ELi64ELi128ELi4ELb0ELb0EN7cutlass6half_tE19Flash_kernel_traitsILi32ELi64ELi128ELi4ES3_EELb1ELb0ELb0ELb0ELb1ELb1ELb1ELb0EEEvNS_16Flash_fwd_paramsE --------------------------
	.section	.nv.constant0._ZN5flash24flash_fwd_splitkv_kernelI23Flash_fwd_kernel_traitsILi32ELi64ELi128ELi4ELb0ELb0EN7cutlass6half_tE19Flash_kernel_traitsILi32ELi64ELi128ELi4ES3_EELb1ELb0ELb0ELb0ELb1ELb1ELb1ELb0EEEvNS_16Flash_fwd_paramsE,"a",@progbits
	.sectionflags	@""
	.align	4
.nv.constant0._ZN5flash24flash_fwd_splitkv_kernelI23Flash_fwd_kernel_traitsILi32ELi64ELi128ELi4ELb0ELb0EN7cutlass6half_tE19Flash_kernel_traitsILi32ELi64ELi128ELi4ES3_EELb1ELb0ELb0ELb0ELb1ELb1ELb1ELb0EEEvNS_16Flash_fwd_paramsE:
	.zero		1360


//--------------------- .nv.constant0._ZN5flash24flash_fwd_splitkv_kernelI23Flash_fwd_kernel_traitsILi32ELi64ELi128ELi4ELb0ELb0EN7cutlass6half_tE19Flash_kernel_traitsILi32ELi64ELi128ELi4ES3_EELb1ELb0ELb1ELb0ELb0ELb0ELb1ELb0EEEvNS_16Flash_fwd_paramsE --------------------------
	.section	.nv.constant0._ZN5flash24flash_fwd_splitkv_kernelI23Flash_fwd_kernel_traitsILi32ELi64ELi128ELi4ELb0ELb0EN7cutlass6half_tE19Flash_kernel_traitsILi32ELi64ELi128ELi4ES3_EELb1ELb0ELb1ELb0ELb0ELb0ELb1ELb0EEEvNS_16Flash_fwd_paramsE,"a",@progbits
	.sectionflags	@""
	.align	4
.nv.constant0._ZN5flash24flash_fwd_splitkv_kernelI23Flash_fwd_kernel_traitsILi32ELi64ELi128ELi4ELb0ELb0EN7cutlass6half_tE19Flash_kernel_traitsILi32ELi64ELi128ELi4ES3_EELb1ELb0ELb1ELb0ELb0ELb0ELb1ELb0EEEvNS_16Flash_fwd_paramsE:
	.zero		1360


//--------------------- .nv.constant0._ZN5flash24flash_fwd_splitkv_kernelI23Flash_fwd_kernel_traitsILi32ELi64ELi128ELi4ELb0ELb0EN7cutlass6half_tE19Flash_kernel_traitsILi32ELi64ELi128ELi4ES3_EELb1ELb0ELb1ELb0ELb0ELb1ELb1ELb0EEEvNS_16Flash_fwd_paramsE --------------------------
	.section	.nv.constant0._ZN5flash24flash_fwd_splitkv_kernelI23Flash_fwd_kernel_traitsILi32ELi64ELi128ELi4ELb0ELb0EN7cutlass6half_tE19Flash_kernel_traitsILi32ELi64ELi128ELi4ES3_EELb1ELb0ELb1ELb0ELb0ELb1ELb1ELb0EEEvNS_16Flash_fwd_paramsE,"a",@progbits
	.sectionflags	@""
	.align	4
.nv.constant0._ZN5flash24flash_fwd_splitkv_kernelI23Flash_fwd_kernel_traitsILi32ELi64ELi128ELi4ELb0ELb0EN7cutlass6half_tE19Flash_kernel_traitsILi32ELi64ELi128ELi4ES3_EELb1ELb0ELb1ELb0ELb0ELb1ELb1ELb0EEEvNS_16Flash_fwd_paramsE:
	.zero		1360


//--------------------- .nv.constant0._ZN5flash24flash_fwd_splitkv_kernelI23Flash_fwd_kernel_traitsILi32ELi64ELi128ELi4ELb0ELb0EN7cutlass6half_tE19Flash_kernel_traitsILi32ELi64ELi128ELi4ES3_EELb1ELb0ELb0ELb0ELb1ELb0ELb1ELb1EEEvNS_16Flash_fwd_paramsE --------------------------
	.section	.nv.constant0._ZN5flash24flash_fwd_splitkv_kernelI23Flash_fwd_kernel_traitsILi32ELi64ELi128ELi4ELb0ELb0EN7cutlass6half_tE19Flash_kernel_traitsILi32ELi64ELi128ELi4ES3_EELb1ELb0ELb0ELb0ELb1ELb0ELb1ELb1EEEvNS_16Flash_fwd_paramsE,"a",@progbits
	.sectionflags	@""
	.align	4
.nv.constant0._ZN5flash24flash_fwd_splitkv_kernelI23Flash_fwd_kernel_traitsILi32ELi64ELi128ELi4ELb0ELb0EN7cutlass6half_tE19Flash_kernel_traitsILi32ELi64ELi128ELi4ES3_EELb1ELb0ELb0ELb0ELb1ELb0ELb1ELb1EEEvNS_16Flash_fwd_paramsE:
	.zero		1360


//--------------------- .nv.constant0._ZN5flash24flash_fwd_splitkv_kernelI23Flash_fwd_kernel_traitsILi32ELi64ELi128ELi4ELb0ELb0EN7cutlass6half_tE19Flash_kernel_traitsILi32ELi64ELi128ELi4ES3_EELb1ELb0ELb0ELb0ELb1ELb1ELb1ELb1EEEvNS_16Flash_fwd_paramsE --------------------------
	.section	.nv.constant0._ZN5flash24flash_fwd_splitkv_kernelI23Flash_fwd_kernel_traitsILi32ELi64ELi128ELi4ELb0ELb0EN7cutlass6half_tE19Flash_kernel_traitsILi32ELi64ELi128ELi4ES3_EELb1ELb0ELb0ELb0ELb1ELb1ELb1ELb1EEEvNS_16Flash_fwd_paramsE,"a",@progbits
	.sectionflags	@""
	.align	4
.nv.constant0._ZN5flash24flash_fwd_splitkv_kernelI23Flash_fwd_kernel_traitsILi32ELi64ELi128ELi4ELb0ELb0EN7cutlass6half_tE19Flash_kernel_traitsILi32ELi64ELi128ELi4ES3_EELb1ELb0ELb0ELb0ELb1ELb1ELb1ELb1EEEvNS_16Flash_fwd_paramsE:
	.zero		1360


//--------------------- .nv.constant0._ZN5flash24flash_fwd_splitkv_kernelI23Flash_fwd_kernel_traitsILi32ELi64ELi128ELi4ELb0ELb0EN7cutlass6half_tE19Flash_kernel_traitsILi32ELi64ELi128ELi4ES3_EELb1ELb0ELb1ELb0ELb0ELb0ELb1ELb1EEEvNS_16Flash_fwd_paramsE --------------------------
	.section	.nv.constant0._ZN5flash24flash_fwd_splitkv_kernelI23Flash_fwd_kernel_traitsILi32ELi64ELi128ELi4ELb0ELb0EN7cutlass6half_tE19Flash_kernel_traitsILi32ELi64ELi128ELi4ES3_EELb1ELb0ELb1ELb0ELb0ELb0ELb1ELb1EEEvNS_16Flash_fwd_paramsE,"a",@progbits
	.sectionflags	@""
	.align	4
.nv.constant0._ZN5flash24flash_fwd_splitkv_kernelI23Flash_fwd_kernel_traitsILi32ELi64ELi128ELi4ELb0ELb0EN7cutlass6half_tE19Flash_kernel_traitsILi32ELi64ELi128ELi4ES3_EELb1ELb0ELb1ELb0ELb0ELb0ELb1ELb1EEEvNS_16Flash_fwd_paramsE:
	.zero		1360


//--------------------- .nv.constant0._ZN5flash24flash_fwd_splitkv_kernelI23Flash_fwd_kernel_traitsILi32ELi64ELi128ELi4ELb0ELb0EN7cutlass6half_tE19Flash_kernel_traitsILi32ELi64ELi128ELi4ES3_EELb1ELb0ELb1ELb0ELb0ELb1ELb1ELb1EEEvNS_16Flash_fwd_paramsE --------------------------
	.section	.nv.constant0._ZN5flash24flash_fwd_splitkv_kernelI23Flash_fwd_kernel_traitsILi32ELi64ELi128ELi4ELb0ELb0EN7cutlass6half_tE19Flash_kernel_traitsILi32ELi64ELi128ELi4ES3_EELb1ELb0ELb1ELb0ELb0ELb1ELb1ELb1EEEvNS_16Flash_fwd_paramsE,"a",@progbits
	.sectionflags	@""
	.align	4
.nv.constant0._ZN5flash24flash_fwd_splitkv_kernelI23Flash_fwd_kernel_traitsILi32ELi64ELi128ELi4ELb0ELb0EN7cutlass6half_tE19Flash_kernel_traitsILi32ELi64ELi128ELi4ES3_EELb1ELb0ELb1ELb0ELb0ELb1ELb1ELb1EEEvNS_16Flash_fwd_paramsE:
	.zero		1360


//--------------------- SYMBOLS --------------------------

	.type		.nv.reservedSmem.offset0,@object
	.size		.nv.reservedSmem.offset0,0x4
	.type		.nv.reservedSmem.cap,@object
	.size		.nv.reservedSmem.cap,0x4
